	.target	sm_100a

	.elftype	@"ET_EXEC"


//--------------------- .note.nv.tkinfo           --------------------------
	.section	.note.nv.tkinfo,"",@"SHT_NOTE"
	.sectionflags	@"SHF_NOTE_NV_TKINFO"
	.tkinfo
        /*0018*/ 	.word	0x00000002
        /*0030*/ 	.string	""
        /*0030*/ 	.string	"ptxas"
        /*0030*/ 	.string	"Cuda compilation tools, release 13.0, V13.0.88"
        /*0030*/ 	.string	"Build cuda_13.0.r13.0/compiler.36424714_0"
        /*0030*/ 	.string	"-arch sm_100a -m 64 "



//--------------------- .note.nv.cuinfo           --------------------------
	.section	.note.nv.cuinfo,"",@"SHT_NOTE"
	.sectionflags	@"SHF_NOTE_NV_CUINFO"
        /*0018*/ 	.short	0x0002
        /*001a*/ 	.short	0x0064
        /*001c*/ 	.short	0x0082
	.zero		2


//--------------------- .nv.info                  --------------------------
	.section	.nv.info,"",@"SHT_CUDA_INFO"
	.align	4


	//----- nvinfo : EIATTR_REGCOUNT
	.align		4
        /*0000*/ 	.byte	0x04, 0x2f
        /*0002*/ 	.short	(.L_1 - .L_0)
	.align		4
.L_0:
        /*0004*/ 	.word	index@(_ZN10layer_norm13ln_bwd_kernelINS_13Kernel_traitsIfffffjLj7168ELj1ELj1ELj8ELj16ENS_18Kernel_traits_baseILj7168EfffffjLj256EEEEELb1ELb1ELb1ELb1EEEvNS_9BwdParamsE)
        /*0008*/ 	.word	0x000000ff


	//----- nvinfo : EIATTR_FRAME_SIZE
	.align		4
.L_1:
        /*000c*/ 	.byte	0x04, 0x11
        /*000e*/ 	.short	(.L_3 - .L_2)
	.align		4
.L_2:
        /*0010*/ 	.word	index@(_ZN10layer_norm13ln_bwd_kernelINS_13Kernel_traitsIfffffjLj7168ELj1ELj1ELj8ELj16ENS_18Kernel_traits_baseILj7168EfffffjLj256EEEEELb1ELb1ELb1ELb1EEEvNS_9BwdParamsE)
        /*0014*/ 	.word	0x00000000


	//----- nvinfo : EIATTR_REGCOUNT
	.align		4
.L_3:
        /*0018*/ 	.byte	0x04, 0x2f
        /*001a*/ 	.short	(.L_5 - .L_4)
	.align		4
.L_4:
        /*001c*/ 	.word	index@(_ZN10layer_norm22ln_bwd_finalize_kernelINS_22Kernel_traits_finalizeILj7168EfffffjLb1ELj1024ELj4ENS_18Kernel_traits_baseILj7168EfffffjLj1024EEEEELb1ELb1EEEvNS_9BwdParamsE)
        /*0020*/ 	.word	0x00000020


	//----- nvinfo : EIATTR_FRAME_SIZE
	.align		4
.L_5:
        /*0024*/ 	.byte	0x04, 0x11
        /*0026*/ 	.short	(.L_7 - .L_6)
	.align		4
.L_6:
        /*0028*/ 	.word	index@(_ZN10layer_norm22ln_bwd_finalize_kernelINS_22Kernel_traits_finalizeILj7168EfffffjLb1ELj1024ELj4ENS_18Kernel_traits_baseILj7168EfffffjLj1024EEEEELb1ELb1EEEvNS_9BwdParamsE)
        /*002c*/ 	.word	0x00000000


	//----- nvinfo : EIATTR_REGCOUNT
	.align		4
.L_7:
        /*0030*/ 	.byte	0x04, 0x2f
        /*0032*/ 	.short	(.L_9 - .L_8)
	.align		4
.L_8:
        /*0034*/ 	.word	index@(_ZN10layer_norm13ln_bwd_kernelINS_13Kernel_traitsIfffffjLj7168ELj1ELj1ELj8ELj16ENS_18Kernel_traits_baseILj7168EfffffjLj256EEEEELb1ELb1ELb1ELb0EEEvNS_9BwdParamsE)
        /*0038*/ 	.word	0x000000ff


	//----- nvinfo : EIATTR_FRAME_SIZE
	.align		4
.L_9:
        /*003c*/ 	.byte	0x04, 0x11
        /*003e*/ 	.short	(.L_11 - .L_10)
	.align		4
.L_10:
        /*0040*/ 	.word	index@(_ZN10layer_norm13ln_bwd_kernelINS_13Kernel_traitsIfffffjLj7168ELj1ELj1ELj8ELj16ENS_18Kernel_traits_baseILj7168EfffffjLj256EEEEELb1ELb1ELb1ELb0EEEvNS_9BwdParamsE)
        /*0044*/ 	.word	0x00000030


	//----- nvinfo : EIATTR_REGCOUNT
	.align		4
.L_11:
        /*0048*/ 	.byte	0x04, 0x2f
        /*004a*/ 	.short	(.L_13 - .L_12)
	.align		4
.L_12:
        /*004c*/ 	.word	index@(_ZN10layer_norm22ln_bwd_finalize_kernelINS_22Kernel_traits_finalizeILj7168EfffffjLb1ELj1024ELj4ENS_18Kernel_traits_baseILj7168EfffffjLj1024EEEEELb1ELb0EEEvNS_9BwdParamsE)
        /*0050*/ 	.word	0x00000020


	//----- nvinfo : EIATTR_FRAME_SIZE
	.align		4
.L_13:
        /*0054*/ 	.byte	0x04, 0x11
        /*0056*/ 	.short	(.L_15 - .L_14)
	.align		4
.L_14:
        /*0058*/ 	.word	index@(_ZN10layer_norm22ln_bwd_finalize_kernelINS_22Kernel_traits_finalizeILj7168EfffffjLb1ELj1024ELj4ENS_18Kernel_traits_baseILj7168EfffffjLj1024EEEEELb1ELb0EEEvNS_9BwdParamsE)
        /*005c*/ 	.word	0x00000000


	//----- nvinfo : EIATTR_REGCOUNT
	.align		4
.L_15:
        /*0060*/ 	.byte	0x04, 0x2f
        /*0062*/ 	.short	(.L_17 - .L_16)
	.align		4
.L_16:
        /*0064*/ 	.word	index@(_ZN10layer_norm13ln_bwd_kernelINS_13Kernel_traitsIfffffjLj7168ELj1ELj1ELj8ELj16ENS_18Kernel_traits_baseILj7168EfffffjLj256EEEEELb1ELb1ELb0ELb1EEEvNS_9BwdParamsE)
        /*0068*/ 	.word	0x000000ff


	//----- nvinfo : EIATTR_FRAME_SIZE
	.align		4
.L_17:
        /*006c*/ 	.byte	0x04, 0x11
        /*006e*/ 	.short	(.L_19 - .L_18)
	.align		4
.L_18:
        /*0070*/ 	.word	index@(_ZN10layer_norm13ln_bwd_kernelINS_13Kernel_traitsIfffffjLj7168ELj1ELj1ELj8ELj16ENS_18Kernel_traits_baseILj7168EfffffjLj256EEEEELb1ELb1ELb0ELb1EEEvNS_9BwdParamsE)
        /*0074*/ 	.word	0x00000000


	//----- nvinfo : EIATTR_REGCOUNT
	.align		4
.L_19:
        /*0078*/ 	.byte	0x04, 0x2f
        /*007a*/ 	.short	(.L_21 - .L_20)
	.align		4
.L_20:
        /*007c*/ 	.word	index@(_ZN10layer_norm13ln_bwd_kernelINS_13Kernel_traitsIfffffjLj7168ELj1ELj1ELj8ELj16ENS_18Kernel_traits_baseILj7168EfffffjLj256EEEEELb1ELb1ELb0ELb0EEEvNS_9BwdParamsE)
        /*0080*/ 	.word	0x000000ff


	//----- nvinfo : EIATTR_FRAME_SIZE
	.align		4
.L_21:
        /*0084*/ 	.byte	0x04, 0x11
        /*0086*/ 	.short	(.L_23 - .L_22)
	.align		4
.L_22:
        /*0088*/ 	.word	index@(_ZN10layer_norm13ln_bwd_kernelINS_13Kernel_traitsIfffffjLj7168ELj1ELj1ELj8ELj16ENS_18Kernel_traits_baseILj7168EfffffjLj256EEEEELb1ELb1ELb0ELb0EEEvNS_9BwdParamsE)
        /*008c*/ 	.word	0x00000010


	//----- nvinfo : EIATTR_REGCOUNT
	.align		4
.L_23:
        /*0090*/ 	.byte	0x04, 0x2f
        /*0092*/ 	.short	(.L_25 - .L_24)
	.align		4
.L_24:
        /*0094*/ 	.word	index@(_ZN10layer_norm13ln_bwd_kernelINS_13Kernel_traitsIfffffjLj7168ELj1ELj1ELj8ELj16ENS_18Kernel_traits_baseILj7168EfffffjLj256EEEEELb1ELb0ELb1ELb1EEEvNS_9BwdParamsE)
        /*0098*/ 	.word	0x000000e4


	//----- nvinfo : EIATTR_FRAME_SIZE
	.align		4
.L_25:
        /*009c*/ 	.byte	0x04, 0x11
        /*009e*/ 	.short	(.L_27 - .L_26)
	.align		4
.L_26:
        /*00a0*/ 	.word	index@(_ZN10layer_norm13ln_bwd_kernelINS_13Kernel_traitsIfffffjLj7168ELj1ELj1ELj8ELj16ENS_18Kernel_traits_baseILj7168EfffffjLj256EEEEELb1ELb0ELb1ELb1EEEvNS_9BwdParamsE)
        /*00a4*/ 	.word	0x00000000


	//----- nvinfo : EIATTR_REGCOUNT
	.align		4
.L_27:
        /*00a8*/ 	.byte	0x04, 0x2f
        /*00aa*/ 	.short	(.L_29 - .L_28)
	.align		4
.L_28:
        /*00ac*/ 	.word	index@(_ZN10layer_norm22ln_bwd_finalize_kernelINS_22Kernel_traits_finalizeILj7168EfffffjLb0ELj1024ELj4ENS_18Kernel_traits_baseILj7168EfffffjLj1024EEEEELb0ELb1EEEvNS_9BwdParamsE)
        /*00b0*/ 	.word	0x0000003f


	//----- nvinfo : EIATTR_FRAME_SIZE
	.align		4
.L_29:
        /*00b4*/ 	.byte	0x04, 0x11
        /*00b6*/ 	.short	(.L_31 - .L_30)
	.align		4
.L_30:
        /*00b8*/ 	.word	index@(_ZN10layer_norm22ln_bwd_finalize_kernelINS_22Kernel_traits_finalizeILj7168EfffffjLb0ELj1024ELj4ENS_18Kernel_traits_baseILj7168EfffffjLj1024EEEEELb0ELb1EEEvNS_9BwdParamsE)
        /*00bc*/ 	.word	0x00000000


	//----- nvinfo : EIATTR_REGCOUNT
	.align		4
.L_31:
        /*00c0*/ 	.byte	0x04, 0x2f
        /*00c2*/ 	.short	(.L_33 - .L_32)
	.align		4
.L_32:
        /*00c4*/ 	.word	index@(_ZN10layer_norm13ln_bwd_kernelINS_13Kernel_traitsIfffffjLj7168ELj1ELj1ELj8ELj16ENS_18Kernel_traits_baseILj7168EfffffjLj256EEEEELb1ELb0ELb1ELb0EEEvNS_9BwdParamsE)
        /*00c8*/ 	.word	0x000000e8


	//----- nvinfo : EIATTR_FRAME_SIZE
	.align		4
.L_33:
        /*00cc*/ 	.byte	0x04, 0x11
        /*00ce*/ 	.short	(.L_35 - .L_34)
	.align		4
.L_34:
        /*00d0*/ 	.word	index@(_ZN10layer_norm13ln_bwd_kernelINS_13Kernel_traitsIfffffjLj7168ELj1ELj1ELj8ELj16ENS_18Kernel_traits_baseILj7168EfffffjLj256EEEEELb1ELb0ELb1ELb0EEEvNS_9BwdParamsE)
        /*00d4*/ 	.word	0x00000000


	//----- nvinfo : EIATTR_REGCOUNT
	.align		4
.L_35:
        /*00d8*/ 	.byte	0x04, 0x2f
        /*00da*/ 	.short	(.L_37 - .L_36)
	.align		4
.L_36:
        /*00dc*/ 	.word	index@(_ZN10layer_norm22ln_bwd_finalize_kernelINS_22Kernel_traits_finalizeILj7168EfffffjLb0ELj1024ELj4ENS_18Kernel_traits_baseILj7168EfffffjLj1024EEEEELb0ELb0EEEvNS_9BwdParamsE)
        /*00e0*/ 	.word	0x0000003f


	//----- nvinfo : EIATTR_FRAME_SIZE
	.align		4
.L_37:
        /*00e4*/ 	.byte	0x04, 0x11
        /*00e6*/ 	.short	(.L_39 - .L_38)
	.align		4
.L_38:
        /*00e8*/ 	.word	index@(_ZN10layer_norm22ln_bwd_finalize_kernelINS_22Kernel_traits_finalizeILj7168EfffffjLb0ELj1024ELj4ENS_18Kernel_traits_baseILj7168EfffffjLj1024EEEEELb0ELb0EEEvNS_9BwdParamsE)
        /*00ec*/ 	.word	0x00000000


	//----- nvinfo : EIATTR_REGCOUNT
	.align		4
.L_39:
        /*00f0*/ 	.byte	0x04, 0x2f
        /*00f2*/ 	.short	(.L_41 - .L_40)
	.align		4
.L_40:
        /*00f4*/ 	.word	index@(_ZN10layer_norm13ln_bwd_kernelINS_13Kernel_traitsIfffffjLj7168ELj1ELj1ELj8ELj16ENS_18Kernel_traits_baseILj7168EfffffjLj256EEEEELb1ELb0ELb0ELb1EEEvNS_9BwdParamsE)
        /*00f8*/ 	.word	0x000000fa


	//----- nvinfo : EIATTR_FRAME_SIZE
	.align		4
.L_41:
        /*00fc*/ 	.byte	0x04, 0x11
        /*00fe*/ 	.short	(.L_43 - .L_42)
	.align		4
.L_42:
        /*0100*/ 	.word	index@(_ZN10layer_norm13ln_bwd_kernelINS_13Kernel_traitsIfffffjLj7168ELj1ELj1ELj8ELj16ENS_18Kernel_traits_baseILj7168EfffffjLj256EEEEELb1ELb0ELb0ELb1EEEvNS_9BwdParamsE)
        /*0104*/ 	.word	0x00000000


	//----- nvinfo : EIATTR_REGCOUNT
	.align		4
.L_43:
        /*0108*/ 	.byte	0x04, 0x2f
        /*010a*/ 	.short	(.L_45 - .L_44)
	.align		4
.L_44:
        /*010c*/ 	.word	index@(_ZN10layer_norm13ln_bwd_kernelINS_13Kernel_traitsIfffffjLj7168ELj1ELj1ELj8ELj16ENS_18Kernel_traits_baseILj7168EfffffjLj256EEEEELb1ELb0ELb0ELb0EEEvNS_9BwdParamsE)
        /*0110*/ 	.word	0x000000d1


	//----- nvinfo : EIATTR_FRAME_SIZE
	.align		4
.L_45:
        /*0114*/ 	.byte	0x04, 0x11
        /*0116*/ 	.short	(.L_47 - .L_46)
	.align		4
.L_46:
        /*0118*/ 	.word	index@(_ZN10layer_norm13ln_bwd_kernelINS_13Kernel_traitsIfffffjLj7168ELj1ELj1ELj8ELj16ENS_18Kernel_traits_baseILj7168EfffffjLj256EEEEELb1ELb0ELb0ELb0EEEvNS_9BwdParamsE)
        /*011c*/ 	.word	0x00000000


	//----- nvinfo : EIATTR_REGCOUNT
	.align		4
.L_47:
        /*0120*/ 	.byte	0x04, 0x2f
        /*0122*/ 	.short	(.L_49 - .L_48)
	.align		4
.L_48:
        /*0124*/ 	.word	index@(_ZN10layer_norm13ln_bwd_kernelINS_13Kernel_traitsIfffffjLj7168ELj1ELj1ELj8ELj16ENS_18Kernel_traits_baseILj7168EfffffjLj256EEEEELb0ELb1ELb1ELb1EEEvNS_9BwdParamsE)
        /*0128*/ 	.word	0x000000fe


	//----- nvinfo : EIATTR_FRAME_SIZE
	.align		4
.L_49:
        /*012c*/ 	.byte	0x04, 0x11
        /*012e*/ 	.short	(.L_51 - .L_50)
	.align		4
.L_50:
        /*0130*/ 	.word	index@(_ZN10layer_norm13ln_bwd_kernelINS_13Kernel_traitsIfffffjLj7168ELj1ELj1ELj8ELj16ENS_18Kernel_traits_baseILj7168EfffffjLj256EEEEELb0ELb1ELb1ELb1EEEvNS_9BwdParamsE)
        /*0134*/ 	.word	0x00000000


	//----- nvinfo : EIATTR_REGCOUNT
	.align		4
.L_51:
        /*0138*/ 	.byte	0x04, 0x2f
        /*013a*/ 	.short	(.L_53 - .L_52)
	.align		4
.L_52:
        /*013c*/ 	.word	index@(_ZN10layer_norm13ln_bwd_kernelINS_13Kernel_traitsIfffffjLj7168ELj1ELj1ELj8ELj16ENS_18Kernel_traits_baseILj7168EfffffjLj256EEEEELb0ELb1ELb1ELb0EEEvNS_9BwdParamsE)
        /*0140*/ 	.word	0x000000ff


	//----- nvinfo : EIATTR_FRAME_SIZE
	.align		4
.L_53:
        /*0144*/ 	.byte	0x04, 0x11
        /*0146*/ 	.short	(.L_55 - .L_54)
	.align		4
.L_54:
        /*0148*/ 	.word	index@(_ZN10layer_norm13ln_bwd_kernelINS_13Kernel_traitsIfffffjLj7168ELj1ELj1ELj8ELj16ENS_18Kernel_traits_baseILj7168EfffffjLj256EEEEELb0ELb1ELb1ELb0EEEvNS_9BwdParamsE)
        /*014c*/ 	.word	0x00000010


	//----- nvinfo : EIATTR_REGCOUNT
	.align		4
.L_55:
        /*0150*/ 	.byte	0x04, 0x2f
        /*0152*/ 	.short	(.L_57 - .L_56)
	.align		4
.L_56:
        /*0154*/ 	.word	index@(_ZN10layer_norm13ln_bwd_kernelINS_13Kernel_traitsIfffffjLj7168ELj1ELj1ELj8ELj16ENS_18Kernel_traits_baseILj7168EfffffjLj256EEEEELb0ELb1ELb0ELb1EEEvNS_9BwdParamsE)
        /*0158*/ 	.word	0x000000ff


	//----- nvinfo : EIATTR_FRAME_SIZE
	.align		4
.L_57:
        /*015c*/ 	.byte	0x04, 0x11
        /*015e*/ 	.short	(.L_59 - .L_58)
	.align		4
.L_58:
        /*0160*/ 	.word	index@(_ZN10layer_norm13ln_bwd_kernelINS_13Kernel_traitsIfffffjLj7168ELj1ELj1ELj8ELj16ENS_18Kernel_traits_baseILj7168EfffffjLj256EEEEELb0ELb1ELb0ELb1EEEvNS_9BwdParamsE)
        /*0164*/ 	.word	0x00000008


	//----- nvinfo : EIATTR_REGCOUNT
	.align		4
.L_59:
        /*0168*/ 	.byte	0x04, 0x2f
        /*016a*/ 	.short	(.L_61 - .L_60)
	.align		4
.L_60:
        /*016c*/ 	.word	index@(_ZN10layer_norm13ln_bwd_kernelINS_13Kernel_traitsIfffffjLj7168ELj1ELj1ELj8ELj16ENS_18Kernel_traits_baseILj7168EfffffjLj256EEEEELb0ELb1ELb0ELb0EEEvNS_9BwdParamsE)
        /*0170*/ 	.word	0x000000fd


	//----- nvinfo : EIATTR_FRAME_SIZE
	.align		4
.L_61:
        /*0174*/ 	.byte	0x04, 0x11
        /*0176*/ 	.short	(.L_63 - .L_62)
	.align		4
.L_62:
        /*0178*/ 	.word	index@(_ZN10layer_norm13ln_bwd_kernelINS_13Kernel_traitsIfffffjLj7168ELj1ELj1ELj8ELj16ENS_18Kernel_traits_baseILj7168EfffffjLj256EEEEELb0ELb1ELb0ELb0EEEvNS_9BwdParamsE)
        /*017c*/ 	.word	0x00000000


	//----- nvinfo : EIATTR_REGCOUNT
	.align		4
.L_63:
        /*0180*/ 	.byte	0x04, 0x2f
        /*0182*/ 	.short	(.L_65 - .L_64)
	.align		4
.L_64:
        /*0184*/ 	.word	index@(_ZN10layer_norm13ln_bwd_kernelINS_13Kernel_traitsIfffffjLj7168ELj1ELj1ELj8ELj16ENS_18Kernel_traits_baseILj7168EfffffjLj256EEEEELb0ELb0ELb1ELb1EEEvNS_9BwdParamsE)
        /*0188*/ 	.word	0x000000d8


	//----- nvinfo : EIATTR_FRAME_SIZE
	.align		4
.L_65:
        /*018c*/ 	.byte	0x04, 0x11
        /*018e*/ 	.short	(.L_67 - .L_66)
	.align		4
.L_66:
        /*0190*/ 	.word	index@(_ZN10layer_norm13ln_bwd_kernelINS_13Kernel_traitsIfffffjLj7168ELj1ELj1ELj8ELj16ENS_18Kernel_traits_baseILj7168EfffffjLj256EEEEELb0ELb0ELb1ELb1EEEvNS_9BwdParamsE)
        /*0194*/ 	.word	0x00000000


	//----- nvinfo : EIATTR_REGCOUNT
	.align		4
.L_67:
        /*0198*/ 	.byte	0x04, 0x2f
        /*019a*/ 	.short	(.L_69 - .L_68)
	.align		4
.L_68:
        /*019c*/ 	.word	index@(_ZN10layer_norm13ln_bwd_kernelINS_13Kernel_traitsIfffffjLj7168ELj1ELj1ELj8ELj16ENS_18Kernel_traits_baseILj7168EfffffjLj256EEEEELb0ELb0ELb1ELb0EEEvNS_9BwdParamsE)
        /*01a0*/ 	.word	0x000000cc


	//----- nvinfo : EIATTR_FRAME_SIZE
	.align		4
.L_69:
        /*01a4*/ 	.byte	0x04, 0x11
        /*01a6*/ 	.short	(.L_71 - .L_70)
	.align		4
.L_70:
        /*01a8*/ 	.word	index@(_ZN10layer_norm13ln_bwd_kernelINS_13Kernel_traitsIfffffjLj7168ELj1ELj1ELj8ELj16ENS_18Kernel_traits_baseILj7168EfffffjLj256EEEEELb0ELb0ELb1ELb0EEEvNS_9BwdParamsE)
        /*01ac*/ 	.word	0x00000000


	//----- nvinfo : EIATTR_REGCOUNT
	.align		4
.L_71:
        /*01b0*/ 	.byte	0x04, 0x2f
        /*01b2*/ 	.short	(.L_73 - .L_72)
	.align		4
.L_72:
        /*01b4*/ 	.word	index@(_ZN10layer_norm13ln_bwd_kernelINS_13Kernel_traitsIfffffjLj7168ELj1ELj1ELj8ELj16ENS_18Kernel_traits_baseILj7168EfffffjLj256EEEEELb0ELb0ELb0ELb1EEEvNS_9BwdParamsE)
        /*01b8*/ 	.word	0x000000e1


	//----- nvinfo : EIATTR_FRAME_SIZE
	.align		4
.L_73:
        /*01bc*/ 	.byte	0x04, 0x11
        /*01be*/ 	.short	(.L_75 - .L_74)
	.align		4
.L_74:
        /*01c0*/ 	.word	index@(_ZN10layer_norm13ln_bwd_kernelINS_13Kernel_traitsIfffffjLj7168ELj1ELj1ELj8ELj16ENS_18Kernel_traits_baseILj7168EfffffjLj256EEEEELb0ELb0ELb0ELb1EEEvNS_9BwdParamsE)
        /*01c4*/ 	.word	0x00000000


	//----- nvinfo : EIATTR_REGCOUNT
	.align		4
.L_75:
        /*01c8*/ 	.byte	0x04, 0x2f
        /*01ca*/ 	.short	(.L_77 - .L_76)
	.align		4
.L_76:
        /*01cc*/ 	.word	index@(_ZN10layer_norm13ln_bwd_kernelINS_13Kernel_traitsIfffffjLj7168ELj1ELj1ELj8ELj16ENS_18Kernel_traits_baseILj7168EfffffjLj256EEEEELb0ELb0ELb0ELb0EEEvNS_9BwdParamsE)
        /*01d0*/ 	.word	0x000000cb


	//----- nvinfo : EIATTR_FRAME_SIZE
	.align		4
.L_77:
        /*01d4*/ 	.byte	0x04, 0x11
        /*01d6*/ 	.short	(.L_79 - .L_78)
	.align		4
.L_78:
        /*01d8*/ 	.word	index@(_ZN10layer_norm13ln_bwd_kernelINS_13Kernel_traitsIfffffjLj7168ELj1ELj1ELj8ELj16ENS_18Kernel_traits_baseILj7168EfffffjLj256EEEEELb0ELb0ELb0ELb0EEEvNS_9BwdParamsE)
        /*01dc*/ 	.word	0x00000000


	//----- nvinfo : EIATTR_REGCOUNT
	.align		4
.L_79:
        /*01e0*/ 	.byte	0x04, 0x2f
        /*01e2*/ 	.short	(.L_81 - .L_80)
	.align		4
.L_80:
        /*01e4*/ 	.word	index@(_ZN10layer_norm13ln_bwd_kernelINS_13Kernel_traitsI6__halfffffjLj7168ELj1ELj1ELj8ELj16ENS_18Kernel_traits_baseILj7168ES2_ffffjLj256EEEEELb1ELb1ELb1ELb1EEEvNS_9BwdParamsE)
        /*01e8*/ 	.word	0x000000fe


	//----- nvinfo : EIATTR_FRAME_SIZE
	.align		4
.L_81:
        /*01ec*/ 	.byte	0x04, 0x11
        /*01ee*/ 	.short	(.L_83 - .L_82)
	.align		4
.L_82:
        /*01f0*/ 	.word	index@(_ZN10layer_norm13ln_bwd_kernelINS_13Kernel_traitsI6__halfffffjLj7168ELj1ELj1ELj8ELj16ENS_18Kernel_traits_baseILj7168ES2_ffffjLj256EEEEELb1ELb1ELb1ELb1EEEvNS_9BwdParamsE)
        /*01f4*/ 	.word	0x00000000


	//----- nvinfo : EIATTR_REGCOUNT
	.align		4
.L_83:
        /*01f8*/ 	.byte	0x04, 0x2f
        /*01fa*/ 	.short	(.L_85 - .L_84)
	.align		4
.L_84:
        /*01fc*/ 	.word	index@(_ZN10layer_norm22ln_bwd_finalize_kernelINS_22Kernel_traits_finalizeILj7168E6__halfffffjLb1ELj1024ELj4ENS_18Kernel_traits_baseILj7168ES2_ffffjLj1024EEEEELb1ELb1EEEvNS_9BwdParamsE)
        /*0200*/ 	.word	0x00000020


	//----- nvinfo : EIATTR_FRAME_SIZE
	.align		4
.L_85:
        /*0204*/ 	.byte	0x04, 0x11
        /*0206*/ 	.short	(.L_87 - .L_86)
	.align		4
.L_86:
        /*0208*/ 	.word	index@(_ZN10layer_norm22ln_bwd_finalize_kernelINS_22Kernel_traits_finalizeILj7168E6__halfffffjLb1ELj1024ELj4ENS_18Kernel_traits_baseILj7168ES2_ffffjLj1024EEEEELb1ELb1EEEvNS_9BwdParamsE)
        /*020c*/ 	.word	0x00000000


	//----- nvinfo : EIATTR_REGCOUNT
	.align		4
.L_87:
        /*0210*/ 	.byte	0x04, 0x2f
        /*0212*/ 	.short	(.L_89 - .L_88)
	.align		4
.L_88:
        /*0214*/ 	.word	index@(_ZN10layer_norm13ln_bwd_kernelINS_13Kernel_traitsI6__halfffffjLj7168ELj1ELj1ELj8ELj16ENS_18Kernel_traits_baseILj7168ES2_ffffjLj256EEEEELb1ELb1ELb1ELb0EEEvNS_9BwdParamsE)
        /*0218*/ 	.word	0x000000f8


	//----- nvinfo : EIATTR_FRAME_SIZE
	.align		4
.L_89:
        /*021c*/ 	.byte	0x04, 0x11
        /*021e*/ 	.short	(.L_91 - .L_90)
	.align		4
.L_90:
        /*0220*/ 	.word	index@(_ZN10layer_norm13ln_bwd_kernelINS_13Kernel_traitsI6__halfffffjLj7168ELj1ELj1ELj8ELj16ENS_18Kernel_traits_baseILj7168ES2_ffffjLj256EEEEELb1ELb1ELb1ELb0EEEvNS_9BwdParamsE)
        /*0224*/ 	.word	0x00000000


	//----- nvinfo : EIATTR_REGCOUNT
	.align		4
.L_91:
        /*0228*/ 	.byte	0x04, 0x2f
        /*022a*/ 	.short	(.L_93 - .L_92)
	.align		4
.L_92:
        /*022c*/ 	.word	index@(_ZN10layer_norm22ln_bwd_finalize_kernelINS_22Kernel_traits_finalizeILj7168E6__halfffffjLb1ELj1024ELj4ENS_18Kernel_traits_baseILj7168ES2_ffffjLj1024EEEEELb1ELb0EEEvNS_9BwdParamsE)
        /*0230*/ 	.word	0x00000020


	//----- nvinfo : EIATTR_FRAME_SIZE
	.align		4
.L_93:
        /*0234*/ 	.byte	0x04, 0x11
        /*0236*/ 	.short	(.L_95 - .L_94)
	.align		4
.L_94:
        /*0238*/ 	.word	index@(_ZN10layer_norm22ln_bwd_finalize_kernelINS_22Kernel_traits_finalizeILj7168E6__halfffffjLb1ELj1024ELj4ENS_18Kernel_traits_baseILj7168ES2_ffffjLj1024EEEEELb1ELb0EEEvNS_9BwdParamsE)
        /*023c*/ 	.word	0x00000000


	//----- nvinfo : EIATTR_REGCOUNT
	.align		4
.L_95:
        /*0240*/ 	.byte	0x04, 0x2f
        /*0242*/ 	.short	(.L_97 - .L_96)
	.align		4
.L_96:
        /*0244*/ 	.word	index@(_ZN10layer_norm13ln_bwd_kernelINS_13Kernel_traitsI6__halfffffjLj7168ELj1ELj1ELj8ELj16ENS_18Kernel_traits_baseILj7168ES2_ffffjLj256EEEEELb1ELb1ELb0ELb1EEEvNS_9BwdParamsE)
        /*0248*/ 	.word	0x000000fe


	//----- nvinfo : EIATTR_FRAME_SIZE
	.align		4
.L_97:
        /*024c*/ 	.byte	0x04, 0x11
        /*024e*/ 	.short	(.L_99 - .L_98)
	.align		4
.L_98:
        /*0250*/ 	.word	index@(_ZN10layer_norm13ln_bwd_kernelINS_13Kernel_traitsI6__halfffffjLj7168ELj1ELj1ELj8ELj16ENS_18Kernel_traits_baseILj7168ES2_ffffjLj256EEEEELb1ELb1ELb0ELb1EEEvNS_9BwdParamsE)
        /*0254*/ 	.word	0x00000000


	//----- nvinfo : EIATTR_REGCOUNT
	.align		4
.L_99:
        /*0258*/ 	.byte	0x04, 0x2f
        /*025a*/ 	.short	(.L_101 - .L_100)
	.align		4
.L_100:
        /*025c*/ 	.word	index@(_ZN10layer_norm13ln_bwd_kernelINS_13Kernel_traitsI6__halfffffjLj7168ELj1ELj1ELj8ELj16ENS_18Kernel_traits_baseILj7168ES2_ffffjLj256EEEEELb1ELb1ELb0ELb0EEEvNS_9BwdParamsE)
        /*0260*/ 	.word	0x000000ea


	//----- nvinfo : EIATTR_FRAME_SIZE
	.align		4
.L_101:
        /*0264*/ 	.byte	0x04, 0x11
        /*0266*/ 	.short	(.L_103 - .L_102)
	.align		4
.L_102:
        /*0268*/ 	.word	index@(_ZN10layer_norm13ln_bwd_kernelINS_13Kernel_traitsI6__halfffffjLj7168ELj1ELj1ELj8ELj16ENS_18Kernel_traits_baseILj7168ES2_ffffjLj256EEEEELb1ELb1ELb0ELb0EEEvNS_9BwdParamsE)
        /*026c*/ 	.word	0x00000000


	//----- nvinfo : EIATTR_REGCOUNT
	.align		4
.L_103:
        /*0270*/ 	.byte	0x04, 0x2f
        /*0272*/ 	.short	(.L_105 - .L_104)
	.align		4
.L_104:
        /*0274*/ 	.word	index@(_ZN10layer_norm13ln_bwd_kernelINS_13Kernel_traitsI6__halfffffjLj7168ELj1ELj1ELj8ELj16ENS_18Kernel_traits_baseILj7168ES2_ffffjLj256EEEEELb1ELb0ELb1ELb1EEEvNS_9BwdParamsE)
        /*0278*/ 	.word	0x000000d6


	//----- nvinfo : EIATTR_FRAME_SIZE
	.align		4
.L_105:
        /*027c*/ 	.byte	0x04, 0x11
        /*027e*/ 	.short	(.L_107 - .L_106)
	.align		4
.L_106:
        /*0280*/ 	.word	index@(_ZN10layer_norm13ln_bwd_kernelINS_13Kernel_traitsI6__halfffffjLj7168ELj1ELj1ELj8ELj16ENS_18Kernel_traits_baseILj7168ES2_ffffjLj256EEEEELb1ELb0ELb1ELb1EEEvNS_9BwdParamsE)
        /*0284*/ 	.word	0x00000000


	//----- nvinfo : EIATTR_REGCOUNT
	.align		4
.L_107:
        /*0288*/ 	.byte	0x04, 0x2f
        /*028a*/ 	.short	(.L_109 - .L_108)
	.align		4
.L_108:
        /*028c*/ 	.word	index@(_ZN10layer_norm22ln_bwd_finalize_kernelINS_22Kernel_traits_finalizeILj7168E6__halfffffjLb0ELj1024ELj4ENS_18Kernel_traits_baseILj7168ES2_ffffjLj1024EEEEELb0ELb1EEEvNS_9BwdParamsE)
        /*0290*/ 	.word	0x0000003f


	//----- nvinfo : EIATTR_FRAME_SIZE
	.align		4
.L_109:
        /*0294*/ 	.byte	0x04, 0x11
        /*0296*/ 	.short	(.L_111 - .L_110)
	.align		4
.L_110:
        /*0298*/ 	.word	index@(_ZN10layer_norm22ln_bwd_finalize_kernelINS_22Kernel_traits_finalizeILj7168E6__halfffffjLb0ELj1024ELj4ENS_18Kernel_traits_baseILj7168ES2_ffffjLj1024EEEEELb0ELb1EEEvNS_9BwdParamsE)
        /*029c*/ 	.word	0x00000000


	//----- nvinfo : EIATTR_REGCOUNT
	.align		4
.L_111:
        /*02a0*/ 	.byte	0x04, 0x2f
        /*02a2*/ 	.short	(.L_113 - .L_112)
	.align		4
.L_112:
        /*02a4*/ 	.word	index@(_ZN10layer_norm13ln_bwd_kernelINS_13Kernel_traitsI6__halfffffjLj7168ELj1ELj1ELj8ELj16ENS_18Kernel_traits_baseILj7168ES2_ffffjLj256EEEEELb1ELb0ELb1ELb0EEEvNS_9BwdParamsE)
        /*02a8*/ 	.word	0x000000d8


	//----- nvinfo : EIATTR_FRAME_SIZE
	.align		4
.L_113:
        /*02ac*/ 	.byte	0x04, 0x11
        /*02ae*/ 	.short	(.L_115 - .L_114)
	.align		4
.L_114:
        /*02b0*/ 	.word	index@(_ZN10layer_norm13ln_bwd_kernelINS_13Kernel_traitsI6__halfffffjLj7168ELj1ELj1ELj8ELj16ENS_18Kernel_traits_baseILj7168ES2_ffffjLj256EEEEELb1ELb0ELb1ELb0EEEvNS_9BwdParamsE)
        /*02b4*/ 	.word	0x00000000


	//----- nvinfo : EIATTR_REGCOUNT
	.align		4
.L_115:
        /*02b8*/ 	.byte	0x04, 0x2f
        /*02ba*/ 	.short	(.L_117 - .L_116)
	.align		4
.L_116:
        /*02bc*/ 	.word	index@(_ZN10layer_norm22ln_bwd_finalize_kernelINS_22Kernel_traits_finalizeILj7168E6__halfffffjLb0ELj1024ELj4ENS_18Kernel_traits_baseILj7168ES2_ffffjLj1024EEEEELb0ELb0EEEvNS_9BwdParamsE)
        /*02c0*/ 	.word	0x0000003f


	//----- nvinfo : EIATTR_FRAME_SIZE
	.align		4
.L_117:
        /*02c4*/ 	.byte	0x04, 0x11
        /*02c6*/ 	.short	(.L_119 - .L_118)
	.align		4
.L_118:
        /*02c8*/ 	.word	index@(_ZN10layer_norm22ln_bwd_finalize_kernelINS_22Kernel_traits_finalizeILj7168E6__halfffffjLb0ELj1024ELj4ENS_18Kernel_traits_baseILj7168ES2_ffffjLj1024EEEEELb0ELb0EEEvNS_9BwdParamsE)
        /*02cc*/ 	.word	0x00000000


	//----- nvinfo : EIATTR_REGCOUNT
	.align		4
.L_119:
        /*02d0*/ 	.byte	0x04, 0x2f
        /*02d2*/ 	.short	(.L_121 - .L_120)
	.align		4
.L_120:
        /*02d4*/ 	.word	index@(_ZN10layer_norm13ln_bwd_kernelINS_13Kernel_traitsI6__halfffffjLj7168ELj1ELj1ELj8ELj16ENS_18Kernel_traits_baseILj7168ES2_ffffjLj256EEEEELb1ELb0ELb0ELb1EEEvNS_9BwdParamsE)
        /*02d8*/ 	.word	0x000000fc


	//----- nvinfo : EIATTR_FRAME_SIZE
	.align		4
.L_121:
        /*02dc*/ 	.byte	0x04, 0x11
        /*02de*/ 	.short	(.L_123 - .L_122)
	.align		4
.L_122:
        /*02e0*/ 	.word	index@(_ZN10layer_norm13ln_bwd_kernelINS_13Kernel_traitsI6__halfffffjLj7168ELj1ELj1ELj8ELj16ENS_18Kernel_traits_baseILj7168ES2_ffffjLj256EEEEELb1ELb0ELb0ELb1EEEvNS_9BwdParamsE)
        /*02e4*/ 	.word	0x00000000


	//----- nvinfo : EIATTR_REGCOUNT
	.align		4
.L_123:
        /*02e8*/ 	.byte	0x04, 0x2f
        /*02ea*/ 	.short	(.L_125 - .L_124)
	.align		4
.L_124:
        /*02ec*/ 	.word	index@(_ZN10layer_norm13ln_bwd_kernelINS_13Kernel_traitsI6__halfffffjLj7168ELj1ELj1ELj8ELj16ENS_18Kernel_traits_baseILj7168ES2_ffffjLj256EEEEELb1ELb0ELb0ELb0EEEvNS_9BwdParamsE)
        /*02f0*/ 	.word	0x000000c4


	//----- nvinfo : EIATTR_FRAME_SIZE
	.align		4
.L_125:
        /*02f4*/ 	.byte	0x04, 0x11
        /*02f6*/ 	.short	(.L_127 - .L_126)
	.align		4
.L_126:
        /*02f8*/ 	.word	index@(_ZN10layer_norm13ln_bwd_kernelINS_13Kernel_traitsI6__halfffffjLj7168ELj1ELj1ELj8ELj16ENS_18Kernel_traits_baseILj7168ES2_ffffjLj256EEEEELb1ELb0ELb0ELb0EEEvNS_9BwdParamsE)
        /*02fc*/ 	.word	0x00000000


	//----- nvinfo : EIATTR_REGCOUNT
	.align		4
.L_127:
        /*0300*/ 	.byte	0x04, 0x2f
        /*0302*/ 	.short	(.L_129 - .L_128)
	.align		4
.L_128:
        /*0304*/ 	.word	index@(_ZN10layer_norm13ln_bwd_kernelINS_13Kernel_traitsI6__halfffffjLj7168ELj1ELj1ELj8ELj16ENS_18Kernel_traits_baseILj7168ES2_ffffjLj256EEEEELb0ELb1ELb1ELb1EEEvNS_9BwdParamsE)
        /*0308*/ 	.word	0x000000fb


	//----- nvinfo : EIATTR_FRAME_SIZE
	.align		4
.L_129:
        /*030c*/ 	.byte	0x04, 0x11
        /*030e*/ 	.short	(.L_131 - .L_130)
	.align		4
.L_130:
        /*0310*/ 	.word	index@(_ZN10layer_norm13ln_bwd_kernelINS_13Kernel_traitsI6__halfffffjLj7168ELj1ELj1ELj8ELj16ENS_18Kernel_traits_baseILj7168ES2_ffffjLj256EEEEELb0ELb1ELb1ELb1EEEvNS_9BwdParamsE)
        /*0314*/ 	.word	0x00000000


	//----- nvinfo : EIATTR_REGCOUNT
	.align		4
.L_131:
        /*0318*/ 	.byte	0x04, 0x2f
        /*031a*/ 	.short	(.L_133 - .L_132)
	.align		4
.L_132:
        /*031c*/ 	.word	index@(_ZN10layer_norm13ln_bwd_kernelINS_13Kernel_traitsI6__halfffffjLj7168ELj1ELj1ELj8ELj16ENS_18Kernel_traits_baseILj7168ES2_ffffjLj256EEEEELb0ELb1ELb1ELb0EEEvNS_9BwdParamsE)
        /*0320*/ 	.word	0x000000e9


	//----- nvinfo : EIATTR_FRAME_SIZE
	.align		4
.L_133:
        /*0324*/ 	.byte	0x04, 0x11
        /*0326*/ 	.short	(.L_135 - .L_134)
	.align		4
.L_134:
        /*0328*/ 	.word	index@(_ZN10layer_norm13ln_bwd_kernelINS_13Kernel_traitsI6__halfffffjLj7168ELj1ELj1ELj8ELj16ENS_18Kernel_traits_baseILj7168ES2_ffffjLj256EEEEELb0ELb1ELb1ELb0EEEvNS_9BwdParamsE)
        /*032c*/ 	.word	0x00000000


	//----- nvinfo : EIATTR_REGCOUNT
	.align		4
.L_135:
        /*0330*/ 	.byte	0x04, 0x2f
        /*0332*/ 	.short	(.L_137 - .L_136)
	.align		4
.L_136:
        /*0334*/ 	.word	index@(_ZN10layer_norm13ln_bwd_kernelINS_13Kernel_traitsI6__halfffffjLj7168ELj1ELj1ELj8ELj16ENS_18Kernel_traits_baseILj7168ES2_ffffjLj256EEEEELb0ELb1ELb0ELb1EEEvNS_9BwdParamsE)
        /*0338*/ 	.word	0x000000ff


	//----- nvinfo : EIATTR_FRAME_SIZE
	.align		4
.L_137:
        /*033c*/ 	.byte	0x04, 0x11
        /*033e*/ 	.short	(.L_139 - .L_138)
	.align		4
.L_138:
        /*0340*/ 	.word	index@(_ZN10layer_norm13ln_bwd_kernelINS_13Kernel_traitsI6__halfffffjLj7168ELj1ELj1ELj8ELj16ENS_18Kernel_traits_baseILj7168ES2_ffffjLj256EEEEELb0ELb1ELb0ELb1EEEvNS_9BwdParamsE)
        /*0344*/ 	.word	0x00000000


	//----- nvinfo : EIATTR_REGCOUNT
	.align		4
.L_139:
        /*0348*/ 	.byte	0x04, 0x2f
        /*034a*/ 	.short	(.L_141 - .L_140)
	.align		4
.L_140:
        /*034c*/ 	.word	index@(_ZN10layer_norm13ln_bwd_kernelINS_13Kernel_traitsI6__halfffffjLj7168ELj1ELj1ELj8ELj16ENS_18Kernel_traits_baseILj7168ES2_ffffjLj256EEEEELb0ELb1ELb0ELb0EEEvNS_9BwdParamsE)
        /*0350*/ 	.word	0x000000e2


	//----- nvinfo : EIATTR_FRAME_SIZE
	.align		4
.L_141:
        /*0354*/ 	.byte	0x04, 0x11
        /*0356*/ 	.short	(.L_143 - .L_142)
	.align		4
.L_142:
        /*0358*/ 	.word	index@(_ZN10layer_norm13ln_bwd_kernelINS_13Kernel_traitsI6__halfffffjLj7168ELj1ELj1ELj8ELj16ENS_18Kernel_traits_baseILj7168ES2_ffffjLj256EEEEELb0ELb1ELb0ELb0EEEvNS_9BwdParamsE)
        /*035c*/ 	.word	0x00000000


	//----- nvinfo : EIATTR_REGCOUNT
	.align		4
.L_143:
        /*0360*/ 	.byte	0x04, 0x2f
        /*0362*/ 	.short	(.L_145 - .L_144)
	.align		4
.L_144:
        /*0364*/ 	.word	index@(_ZN10layer_norm13ln_bwd_kernelINS_13Kernel_traitsI6__halfffffjLj7168ELj1ELj1ELj8ELj16ENS_18Kernel_traits_baseILj7168ES2_ffffjLj256EEEEELb0ELb0ELb1ELb1EEEvNS_9BwdParamsE)
        /*0368*/ 	.word	0x000000d0


	//----- nvinfo : EIATTR_FRAME_SIZE
	.align		4
.L_145:
        /*036c*/ 	.byte	0x04, 0x11
        /*036e*/ 	.short	(.L_147 - .L_146)
	.align		4
.L_146:
        /*0370*/ 	.word	index@(_ZN10layer_norm13ln_bwd_kernelINS_13Kernel_traitsI6__halfffffjLj7168ELj1ELj1ELj8ELj16ENS_18Kernel_traits_baseILj7168ES2_ffffjLj256EEEEELb0ELb0ELb1ELb1EEEvNS_9BwdParamsE)
        /*0374*/ 	.word	0x00000000


	//----- nvinfo : EIATTR_REGCOUNT
	.align		4
.L_147:
        /*0378*/ 	.byte	0x04, 0x2f
        /*037a*/ 	.short	(.L_149 - .L_148)
	.align		4
.L_148:
        /*037c*/ 	.word	index@(_ZN10layer_norm13ln_bwd_kernelINS_13Kernel_traitsI6__halfffffjLj7168ELj1ELj1ELj8ELj16ENS_18Kernel_traits_baseILj7168ES2_ffffjLj256EEEEELb0ELb0ELb1ELb0EEEvNS_9BwdParamsE)
        /*0380*/ 	.word	0x000000be


	//----- nvinfo : EIATTR_FRAME_SIZE
	.align		4
.L_149:
        /*0384*/ 	.byte	0x04, 0x11
        /*0386*/ 	.short	(.L_151 - .L_150)
	.align		4
.L_150:
        /*0388*/ 	.word	index@(_ZN10layer_norm13ln_bwd_kernelINS_13Kernel_traitsI6__halfffffjLj7168ELj1ELj1ELj8ELj16ENS_18Kernel_traits_baseILj7168ES2_ffffjLj256EEEEELb0ELb0ELb1ELb0EEEvNS_9BwdParamsE)
        /*038c*/ 	.word	0x00000000


	//----- nvinfo : EIATTR_REGCOUNT
	.align		4
.L_151:
        /*0390*/ 	.byte	0x04, 0x2f
        /*0392*/ 	.short	(.L_153 - .L_152)
	.align		4
.L_152:
        /*0394*/ 	.word	index@(_ZN10layer_norm13ln_bwd_kernelINS_13Kernel_traitsI6__halfffffjLj7168ELj1ELj1ELj8ELj16ENS_18Kernel_traits_baseILj7168ES2_ffffjLj256EEEEELb0ELb0ELb0ELb1EEEvNS_9BwdParamsE)
        /*0398*/ 	.word	0x000000e2


	//----- nvinfo : EIATTR_FRAME_SIZE
	.align		4
.L_153:
        /*039c*/ 	.byte	0x04, 0x11
        /*039e*/ 	.short	(.L_155 - .L_154)
	.align		4
.L_154:
        /*03a0*/ 	.word	index@(_ZN10layer_norm13ln_bwd_kernelINS_13Kernel_traitsI6__halfffffjLj7168ELj1ELj1ELj8ELj16ENS_18Kernel_traits_baseILj7168ES2_ffffjLj256EEEEELb0ELb0ELb0ELb1EEEvNS_9BwdParamsE)
        /*03a4*/ 	.word	0x00000000


	//----- nvinfo : EIATTR_REGCOUNT
	.align		4
.L_155:
        /*03a8*/ 	.byte	0x04, 0x2f
        /*03aa*/ 	.short	(.L_157 - .L_156)
	.align		4
.L_156:
        /*03ac*/ 	.word	index@(_ZN10layer_norm13ln_bwd_kernelINS_13Kernel_traitsI6__halfffffjLj7168ELj1ELj1ELj8ELj16ENS_18Kernel_traits_baseILj7168ES2_ffffjLj256EEEEELb0ELb0ELb0ELb0EEEvNS_9BwdParamsE)
        /*03b0*/ 	.word	0x000000bd


	//----- nvinfo : EIATTR_FRAME_SIZE
	.align		4
.L_157:
        /*03b4*/ 	.byte	0x04, 0x11
        /*03b6*/ 	.short	(.L_159 - .L_158)
	.align		4
.L_158:
        /*03b8*/ 	.word	index@(_ZN10layer_norm13ln_bwd_kernelINS_13Kernel_traitsI6__halfffffjLj7168ELj1ELj1ELj8ELj16ENS_18Kernel_traits_baseILj7168ES2_ffffjLj256EEEEELb0ELb0ELb0ELb0EEEvNS_9BwdParamsE)
        /*03bc*/ 	.word	0x00000000


	//----- nvinfo : EIATTR_REGCOUNT
	.align		4
.L_159:
        /*03c0*/ 	.byte	0x04, 0x2f
        /*03c2*/ 	.short	(.L_161 - .L_160)
	.align		4
.L_160:
        /*03c4*/ 	.word	index@(_ZN10layer_norm13ln_bwd_kernelINS_13Kernel_traitsIf6__halffS2_fjLj7168ELj1ELj1ELj8ELj8ENS_18Kernel_traits_baseILj7168EfS2_fS2_fjLj256EEEEELb1ELb1ELb1ELb1EEEvNS_9BwdParamsE)
        /*03c8*/ 	.word	0x000000ff


	//----- nvinfo : EIATTR_FRAME_SIZE
	.align		4
.L_161:
        /*03cc*/ 	.byte	0x04, 0x11
        /*03ce*/ 	.short	(.L_163 - .L_162)
	.align		4
.L_162:
        /*03d0*/ 	.word	index@(_ZN10layer_norm13ln_bwd_kernelINS_13Kernel_traitsIf6__halffS2_fjLj7168ELj1ELj1ELj8ELj8ENS_18Kernel_traits_baseILj7168EfS2_fS2_fjLj256EEEEELb1ELb1ELb1ELb1EEEvNS_9BwdParamsE)
        /*03d4*/ 	.word	0x00000008


	//----- nvinfo : EIATTR_REGCOUNT
	.align		4
.L_163:
        /*03d8*/ 	.byte	0x04, 0x2f
        /*03da*/ 	.short	(.L_165 - .L_164)
	.align		4
.L_164:
        /*03dc*/ 	.word	index@(_ZN10layer_norm22ln_bwd_finalize_kernelINS_22Kernel_traits_finalizeILj7168Ef6__halffS2_fjLb1ELj1024ELj4ENS_18Kernel_traits_baseILj7168EfS2_fS2_fjLj1024EEEEELb1ELb1EEEvNS_9BwdParamsE)
        /*03e0*/ 	.word	0x00000020


	//----- nvinfo : EIATTR_FRAME_SIZE
	.align		4
.L_165:
        /*03e4*/ 	.byte	0x04, 0x11
        /*03e6*/ 	.short	(.L_167 - .L_166)
	.align		4
.L_166:
        /*03e8*/ 	.word	index@(_ZN10layer_norm22ln_bwd_finalize_kernelINS_22Kernel_traits_finalizeILj7168Ef6__halffS2_fjLb1ELj1024ELj4ENS_18Kernel_traits_baseILj7168EfS2_fS2_fjLj1024EEEEELb1ELb1EEEvNS_9BwdParamsE)
        /*03ec*/ 	.word	0x00000000


	//----- nvinfo : EIATTR_REGCOUNT
	.align		4
.L_167:
        /*03f0*/ 	.byte	0x04, 0x2f
        /*03f2*/ 	.short	(.L_169 - .L_168)
	.align		4
.L_168:
        /*03f4*/ 	.word	index@(_ZN10layer_norm13ln_bwd_kernelINS_13Kernel_traitsIf6__halffS2_fjLj7168ELj1ELj1ELj8ELj8ENS_18Kernel_traits_baseILj7168EfS2_fS2_fjLj256EEEEELb1ELb1ELb1ELb0EEEvNS_9BwdParamsE)
        /*03f8*/ 	.word	0x000000ff


	//----- nvinfo : EIATTR_FRAME_SIZE
	.align		4
.L_169:
        /*03fc*/ 	.byte	0x04, 0x11
        /*03fe*/ 	.short	(.L_171 - .L_170)
	.align		4
.L_170:
        /*0400*/ 	.word	index@(_ZN10layer_norm13ln_bwd_kernelINS_13Kernel_traitsIf6__halffS2_fjLj7168ELj1ELj1ELj8ELj8ENS_18Kernel_traits_baseILj7168EfS2_fS2_fjLj256EEEEELb1ELb1ELb1ELb0EEEvNS_9BwdParamsE)
        /*0404*/ 	.word	0x00000010


	//----- nvinfo : EIATTR_REGCOUNT
	.align		4
.L_171:
        /*0408*/ 	.byte	0x04, 0x2f
        /*040a*/ 	.short	(.L_173 - .L_172)
	.align		4
.L_172:
        /*040c*/ 	.word	index@(_ZN10layer_norm22ln_bwd_finalize_kernelINS_22Kernel_traits_finalizeILj7168Ef6__halffS2_fjLb1ELj1024ELj4ENS_18Kernel_traits_baseILj7168EfS2_fS2_fjLj1024EEEEELb1ELb0EEEvNS_9BwdParamsE)
        /*0410*/ 	.word	0x00000020


	//----- nvinfo : EIATTR_FRAME_SIZE
	.align		4
.L_173:
        /*0414*/ 	.byte	0x04, 0x11
        /*0416*/ 	.short	(.L_175 - .L_174)
	.align		4
.L_174:
        /*0418*/ 	.word	index@(_ZN10layer_norm22ln_bwd_finalize_kernelINS_22Kernel_traits_finalizeILj7168Ef6__halffS2_fjLb1ELj1024ELj4ENS_18Kernel_traits_baseILj7168EfS2_fS2_fjLj1024EEEEELb1ELb0EEEvNS_9BwdParamsE)
        /*041c*/ 	.word	0x00000000


	//----- nvinfo : EIATTR_REGCOUNT
	.align		4
.L_175:
        /*0420*/ 	.byte	0x04, 0x2f
        /*0422*/ 	.short	(.L_177 - .L_176)
	.align		4
.L_176:
        /*0424*/ 	.word	index@(_ZN10layer_norm13ln_bwd_kernelINS_13Kernel_traitsIf6__halffS2_fjLj7168ELj1ELj1ELj8ELj8ENS_18Kernel_traits_baseILj7168EfS2_fS2_fjLj256EEEEELb1ELb1ELb0ELb1EEEvNS_9BwdParamsE)
        /*0428*/ 	.word	0x000000ff


	//----- nvinfo : EIATTR_FRAME_SIZE
	.align		4
.L_177:
        /*042c*/ 	.byte	0x04, 0x11
        /*042e*/ 	.short	(.L_179 - .L_178)
	.align		4
.L_178:
        /*0430*/ 	.word	index@(_ZN10layer_norm13ln_bwd_kernelINS_13Kernel_traitsIf6__halffS2_fjLj7168ELj1ELj1ELj8ELj8ENS_18Kernel_traits_baseILj7168EfS2_fS2_fjLj256EEEEELb1ELb1ELb0ELb1EEEvNS_9BwdParamsE)
        /*0434*/ 	.word	0x00000000


	//----- nvinfo : EIATTR_REGCOUNT
	.align		4
.L_179:
        /*0438*/ 	.byte	0x04, 0x2f
        /*043a*/ 	.short	(.L_181 - .L_180)
	.align		4
.L_180:
        /*043c*/ 	.word	index@(_ZN10layer_norm13ln_bwd_kernelINS_13Kernel_traitsIf6__halffS2_fjLj7168ELj1ELj1ELj8ELj8ENS_18Kernel_traits_baseILj7168EfS2_fS2_fjLj256EEEEELb1ELb1ELb0ELb0EEEvNS_9BwdParamsE)
        /*0440*/ 	.word	0x000000ff


	//----- nvinfo : EIATTR_FRAME_SIZE
	.align		4
.L_181:
        /*0444*/ 	.byte	0x04, 0x11
        /*0446*/ 	.short	(.L_183 - .L_182)
	.align		4
.L_182:
        /*0448*/ 	.word	index@(_ZN10layer_norm13ln_bwd_kernelINS_13Kernel_traitsIf6__halffS2_fjLj7168ELj1ELj1ELj8ELj8ENS_18Kernel_traits_baseILj7168EfS2_fS2_fjLj256EEEEELb1ELb1ELb0ELb0EEEvNS_9BwdParamsE)
        /*044c*/ 	.word	0x00000010


	//----- nvinfo : EIATTR_REGCOUNT
	.align		4
.L_183:
        /*0450*/ 	.byte	0x04, 0x2f
        /*0452*/ 	.short	(.L_185 - .L_184)
	.align		4
.L_184:
        /*0454*/ 	.word	index@(_ZN10layer_norm13ln_bwd_kernelINS_13Kernel_traitsIf6__halffS2_fjLj7168ELj1ELj1ELj8ELj8ENS_18Kernel_traits_baseILj7168EfS2_fS2_fjLj256EEEEELb1ELb0ELb1ELb1EEEvNS_9BwdParamsE)
        /*0458*/ 	.word	0x000000e3


	//----- nvinfo : EIATTR_FRAME_SIZE
	.align		4
.L_185:
        /*045c*/ 	.byte	0x04, 0x11
        /*045e*/ 	.short	(.L_187 - .L_186)
	.align		4
.L_186:
        /*0460*/ 	.word	index@(_ZN10layer_norm13ln_bwd_kernelINS_13Kernel_traitsIf6__halffS2_fjLj7168ELj1ELj1ELj8ELj8ENS_18Kernel_traits_baseILj7168EfS2_fS2_fjLj256EEEEELb1ELb0ELb1ELb1EEEvNS_9BwdParamsE)
        /*0464*/ 	.word	0x00000000


	//----- nvinfo : EIATTR_REGCOUNT
	.align		4
.L_187:
        /*0468*/ 	.byte	0x04, 0x2f
        /*046a*/ 	.short	(.L_189 - .L_188)
	.align		4
.L_188:
        /*046c*/ 	.word	index@(_ZN10layer_norm22ln_bwd_finalize_kernelINS_22Kernel_traits_finalizeILj7168Ef6__halffS2_fjLb0ELj1024ELj4ENS_18Kernel_traits_baseILj7168EfS2_fS2_fjLj1024EEEEELb0ELb1EEEvNS_9BwdParamsE)
        /*0470*/ 	.word	0x0000003f


	//----- nvinfo : EIATTR_FRAME_SIZE
	.align		4
.L_189:
        /*0474*/ 	.byte	0x04, 0x11
        /*0476*/ 	.short	(.L_191 - .L_190)
	.align		4
.L_190:
        /*0478*/ 	.word	index@(_ZN10layer_norm22ln_bwd_finalize_kernelINS_22Kernel_traits_finalizeILj7168Ef6__halffS2_fjLb0ELj1024ELj4ENS_18Kernel_traits_baseILj7168EfS2_fS2_fjLj1024EEEEELb0ELb1EEEvNS_9BwdParamsE)
        /*047c*/ 	.word	0x00000000


	//----- nvinfo : EIATTR_REGCOUNT
	.align		4
.L_191:
        /*0480*/ 	.byte	0x04, 0x2f
        /*0482*/ 	.short	(.L_193 - .L_192)
	.align		4
.L_192:
        /*0484*/ 	.word	index@(_ZN10layer_norm13ln_bwd_kernelINS_13Kernel_traitsIf6__halffS2_fjLj7168ELj1ELj1ELj8ELj8ENS_18Kernel_traits_baseILj7168EfS2_fS2_fjLj256EEEEELb1ELb0ELb1ELb0EEEvNS_9BwdParamsE)
        /*0488*/ 	.word	0x000000e8


	//----- nvinfo : EIATTR_FRAME_SIZE
	.align		4
.L_193:
        /*048c*/ 	.byte	0x04, 0x11
        /*048e*/ 	.short	(.L_195 - .L_194)
	.align		4
.L_194:
        /*0490*/ 	.word	index@(_ZN10layer_norm13ln_bwd_kernelINS_13Kernel_traitsIf6__halffS2_fjLj7168ELj1ELj1ELj8ELj8ENS_18Kernel_traits_baseILj7168EfS2_fS2_fjLj256EEEEELb1ELb0ELb1ELb0EEEvNS_9BwdParamsE)
        /*0494*/ 	.word	0x00000000


	//----- nvinfo : EIATTR_REGCOUNT
	.align		4
.L_195:
        /*0498*/ 	.byte	0x04, 0x2f
        /*049a*/ 	.short	(.L_197 - .L_196)
	.align		4
.L_196:
        /*049c*/ 	.word	index@(_ZN10layer_norm22ln_bwd_finalize_kernelINS_22Kernel_traits_finalizeILj7168Ef6__halffS2_fjLb0ELj1024ELj4ENS_18Kernel_traits_baseILj7168EfS2_fS2_fjLj1024EEEEELb0ELb0EEEvNS_9BwdParamsE)
        /*04a0*/ 	.word	0x0000003f


	//----- nvinfo : EIATTR_FRAME_SIZE
	.align		4
.L_197:
        /*04a4*/ 	.byte	0x04, 0x11
        /*04a6*/ 	.short	(.L_199 - .L_198)
	.align		4
.L_198:
        /*04a8*/ 	.word	index@(_ZN10layer_norm22ln_bwd_finalize_kernelINS_22Kernel_traits_finalizeILj7168Ef6__halffS2_fjLb0ELj1024ELj4ENS_18Kernel_traits_baseILj7168EfS2_fS2_fjLj1024EEEEELb0ELb0EEEvNS_9BwdParamsE)
        /*04ac*/ 	.word	0x00000000


	//----- nvinfo : EIATTR_REGCOUNT
	.align		4
.L_199:
        /*04b0*/ 	.byte	0x04, 0x2f
        /*04b2*/ 	.short	(.L_201 - .L_200)
	.align		4
.L_200:
        /*04b4*/ 	.word	index@(_ZN10layer_norm13ln_bwd_kernelINS_13Kernel_traitsIf6__halffS2_fjLj7168ELj1ELj1ELj8ELj8ENS_18Kernel_traits_baseILj7168EfS2_fS2_fjLj256EEEEELb1ELb0ELb0ELb1EEEvNS_9BwdParamsE)
        /*04b8*/ 	.word	0x000000e6


	//----- nvinfo : EIATTR_FRAME_SIZE
	.align		4
.L_201:
        /*04bc*/ 	.byte	0x04, 0x11
        /*04be*/ 	.short	(.L_203 - .L_202)
	.align		4
.L_202:
        /*04c0*/ 	.word	index@(_ZN10layer_norm13ln_bwd_kernelINS_13Kernel_traitsIf6__halffS2_fjLj7168ELj1ELj1ELj8ELj8ENS_18Kernel_traits_baseILj7168EfS2_fS2_fjLj256EEEEELb1ELb0ELb0ELb1EEEvNS_9BwdParamsE)
        /*04c4*/ 	.word	0x00000000


	//----- nvinfo : EIATTR_REGCOUNT
	.align		4
.L_203:
        /*04c8*/ 	.byte	0x04, 0x2f
        /*04ca*/ 	.short	(.L_205 - .L_204)
	.align		4
.L_204:
        /*04cc*/ 	.word	index@(_ZN10layer_norm13ln_bwd_kernelINS_13Kernel_traitsIf6__halffS2_fjLj7168ELj1ELj1ELj8ELj8ENS_18Kernel_traits_baseILj7168EfS2_fS2_fjLj256EEEEELb1ELb0ELb0ELb0EEEvNS_9BwdParamsE)
        /*04d0*/ 	.word	0x000000ce


	//----- nvinfo : EIATTR_FRAME_SIZE
	.align		4
.L_205:
        /*04d4*/ 	.byte	0x04, 0x11
        /*04d6*/ 	.short	(.L_207 - .L_206)
	.align		4
.L_206:
        /*04d8*/ 	.word	index@(_ZN10layer_norm13ln_bwd_kernelINS_13Kernel_traitsIf6__halffS2_fjLj7168ELj1ELj1ELj8ELj8ENS_18Kernel_traits_baseILj7168EfS2_fS2_fjLj256EEEEELb1ELb0ELb0ELb0EEEvNS_9BwdParamsE)
        /*04dc*/ 	.word	0x00000000


	//----- nvinfo : EIATTR_REGCOUNT
	.align		4
.L_207:
        /*04e0*/ 	.byte	0x04, 0x2f
        /*04e2*/ 	.short	(.L_209 - .L_208)
	.align		4
.L_208:
        /*04e4*/ 	.word	index@(_ZN10layer_norm13ln_bwd_kernelINS_13Kernel_traitsIf6__halffS2_fjLj7168ELj1ELj1ELj8ELj8ENS_18Kernel_traits_baseILj7168EfS2_fS2_fjLj256EEEEELb0ELb1ELb1ELb1EEEvNS_9BwdParamsE)
        /*04e8*/ 	.word	0x000000ff


	//----- nvinfo : EIATTR_FRAME_SIZE
	.align		4
.L_209:
        /*04ec*/ 	.byte	0x04, 0x11
        /*04ee*/ 	.short	(.L_211 - .L_210)
	.align		4
.L_210:
        /*04f0*/ 	.word	index@(_ZN10layer_norm13ln_bwd_kernelINS_13Kernel_traitsIf6__halffS2_fjLj7168ELj1ELj1ELj8ELj8ENS_18Kernel_traits_baseILj7168EfS2_fS2_fjLj256EEEEELb0ELb1ELb1ELb1EEEvNS_9BwdParamsE)
        /*04f4*/ 	.word	0x00000000


	//----- nvinfo : EIATTR_REGCOUNT
	.align		4
.L_211:
        /*04f8*/ 	.byte	0x04, 0x2f
        /*04fa*/ 	.short	(.L_213 - .L_212)
	.align		4
.L_212:
        /*04fc*/ 	.word	index@(_ZN10layer_norm13ln_bwd_kernelINS_13Kernel_traitsIf6__halffS2_fjLj7168ELj1ELj1ELj8ELj8ENS_18Kernel_traits_baseILj7168EfS2_fS2_fjLj256EEEEELb0ELb1ELb1ELb0EEEvNS_9BwdParamsE)
        /*0500*/ 	.word	0x000000ff


	//----- nvinfo : EIATTR_FRAME_SIZE
	.align		4
.L_213:
        /*0504*/ 	.byte	0x04, 0x11
        /*0506*/ 	.short	(.L_215 - .L_214)
	.align		4
.L_214:
        /*0508*/ 	.word	index@(_ZN10layer_norm13ln_bwd_kernelINS_13Kernel_traitsIf6__halffS2_fjLj7168ELj1ELj1ELj8ELj8ENS_18Kernel_traits_baseILj7168EfS2_fS2_fjLj256EEEEELb0ELb1ELb1ELb0EEEvNS_9BwdParamsE)
        /*050c*/ 	.word	0x00000000


	//----- nvinfo : EIATTR_REGCOUNT
	.align		4
.L_215:
        /*0510*/ 	.byte	0x04, 0x2f
        /*0512*/ 	.short	(.L_217 - .L_216)
	.align		4
.L_216:
        /*0514*/ 	.word	index@(_ZN10layer_norm13ln_bwd_kernelINS_13Kernel_traitsIf6__halffS2_fjLj7168ELj1ELj1ELj8ELj8ENS_18Kernel_traits_baseILj7168EfS2_fS2_fjLj256EEEEELb0ELb1ELb0ELb1EEEvNS_9BwdParamsE)
        /*0518*/ 	.word	0x000000ff


	//----- nvinfo : EIATTR_FRAME_SIZE
	.align		4
.L_217:
        /*051c*/ 	.byte	0x04, 0x11
        /*051e*/ 	.short	(.L_219 - .L_218)
	.align		4
.L_218:
        /*0520*/ 	.word	index@(_ZN10layer_norm13ln_bwd_kernelINS_13Kernel_traitsIf6__halffS2_fjLj7168ELj1ELj1ELj8ELj8ENS_18Kernel_traits_baseILj7168EfS2_fS2_fjLj256EEEEELb0ELb1ELb0ELb1EEEvNS_9BwdParamsE)
        /*0524*/ 	.word	0x00000000


	//----- nvinfo : EIATTR_REGCOUNT
	.align		4
.L_219:
        /*0528*/ 	.byte	0x04, 0x2f
        /*052a*/ 	.short	(.L_221 - .L_220)
	.align		4
.L_220:
        /*052c*/ 	.word	index@(_ZN10layer_norm13ln_bwd_kernelINS_13Kernel_traitsIf6__halffS2_fjLj7168ELj1ELj1ELj8ELj8ENS_18Kernel_traits_baseILj7168EfS2_fS2_fjLj256EEEEELb0ELb1ELb0ELb0EEEvNS_9BwdParamsE)
        /*0530*/ 	.word	0x000000fe


	//----- nvinfo : EIATTR_FRAME_SIZE
	.align		4
.L_221:
        /*0534*/ 	.byte	0x04, 0x11
        /*0536*/ 	.short	(.L_223 - .L_222)
	.align		4
.L_222:
        /*0538*/ 	.word	index@(_ZN10layer_norm13ln_bwd_kernelINS_13Kernel_traitsIf6__halffS2_fjLj7168ELj1ELj1ELj8ELj8ENS_18Kernel_traits_baseILj7168EfS2_fS2_fjLj256EEEEELb0ELb1ELb0ELb0EEEvNS_9BwdParamsE)
        /*053c*/ 	.word	0x00000000


	//----- nvinfo : EIATTR_REGCOUNT
	.align		4
.L_223:
        /*0540*/ 	.byte	0x04, 0x2f
        /*0542*/ 	.short	(.L_225 - .L_224)
	.align		4
.L_224:
        /*0544*/ 	.word	index@(_ZN10layer_norm13ln_bwd_kernelINS_13Kernel_traitsIf6__halffS2_fjLj7168ELj1ELj1ELj8ELj8ENS_18Kernel_traits_baseILj7168EfS2_fS2_fjLj256EEEEELb0ELb0ELb1ELb1EEEvNS_9BwdParamsE)
        /*0548*/ 	.word	0x000000ca


	//----- nvinfo : EIATTR_FRAME_SIZE
	.align		4
.L_225:
        /*054c*/ 	.byte	0x04, 0x11
        /*054e*/ 	.short	(.L_227 - .L_226)
	.align		4
.L_226:
        /*0550*/ 	.word	index@(_ZN10layer_norm13ln_bwd_kernelINS_13Kernel_traitsIf6__halffS2_fjLj7168ELj1ELj1ELj8ELj8ENS_18Kernel_traits_baseILj7168EfS2_fS2_fjLj256EEEEELb0ELb0ELb1ELb1EEEvNS_9BwdParamsE)
        /*0554*/ 	.word	0x00000000


	//----- nvinfo : EIATTR_REGCOUNT
	.align		4
.L_227:
        /*0558*/ 	.byte	0x04, 0x2f
        /*055a*/ 	.short	(.L_229 - .L_228)
	.align		4
.L_228:
        /*055c*/ 	.word	index@(_ZN10layer_norm13ln_bwd_kernelINS_13Kernel_traitsIf6__halffS2_fjLj7168ELj1ELj1ELj8ELj8ENS_18Kernel_traits_baseILj7168EfS2_fS2_fjLj256EEEEELb0ELb0ELb1ELb0EEEvNS_9BwdParamsE)
        /*0560*/ 	.word	0x000000cc


	//----- nvinfo : EIATTR_FRAME_SIZE
	.align		4
.L_229:
        /*0564*/ 	.byte	0x04, 0x11
        /*0566*/ 	.short	(.L_231 - .L_230)
	.align		4
.L_230:
        /*0568*/ 	.word	index@(_ZN10layer_norm13ln_bwd_kernelINS_13Kernel_traitsIf6__halffS2_fjLj7168ELj1ELj1ELj8ELj8ENS_18Kernel_traits_baseILj7168EfS2_fS2_fjLj256EEEEELb0ELb0ELb1ELb0EEEvNS_9BwdParamsE)
        /*056c*/ 	.word	0x00000000


	//----- nvinfo : EIATTR_REGCOUNT
	.align		4
.L_231:
        /*0570*/ 	.byte	0x04, 0x2f
        /*0572*/ 	.short	(.L_233 - .L_232)
	.align		4
.L_232:
        /*0574*/ 	.word	index@(_ZN10layer_norm13ln_bwd_kernelINS_13Kernel_traitsIf6__halffS2_fjLj7168ELj1ELj1ELj8ELj8ENS_18Kernel_traits_baseILj7168EfS2_fS2_fjLj256EEEEELb0ELb0ELb0ELb1EEEvNS_9BwdParamsE)
        /*0578*/ 	.word	0x000000e0


	//----- nvinfo : EIATTR_FRAME_SIZE
	.align		4
.L_233:
        /*057c*/ 	.byte	0x04, 0x11
        /*057e*/ 	.short	(.L_235 - .L_234)
	.align		4
.L_234:
        /*0580*/ 	.word	index@(_ZN10layer_norm13ln_bwd_kernelINS_13Kernel_traitsIf6__halffS2_fjLj7168ELj1ELj1ELj8ELj8ENS_18Kernel_traits_baseILj7168EfS2_fS2_fjLj256EEEEELb0ELb0ELb0ELb1EEEvNS_9BwdParamsE)
        /*0584*/ 	.word	0x00000000


	//----- nvinfo : EIATTR_REGCOUNT
	.align		4
.L_235:
        /*0588*/ 	.byte	0x04, 0x2f
        /*058a*/ 	.short	(.L_237 - .L_236)
	.align		4
.L_236:
        /*058c*/ 	.word	index@(_ZN10layer_norm13ln_bwd_kernelINS_13Kernel_traitsIf6__halffS2_fjLj7168ELj1ELj1ELj8ELj8ENS_18Kernel_traits_baseILj7168EfS2_fS2_fjLj256EEEEELb0ELb0ELb0ELb0EEEvNS_9BwdParamsE)
        /*0590*/ 	.word	0x000000c6


	//----- nvinfo : EIATTR_FRAME_SIZE
	.align		4
.L_237:
        /*0594*/ 	.byte	0x04, 0x11
        /*0596*/ 	.short	(.L_239 - .L_238)
	.align		4
.L_238:
        /*0598*/ 	.word	index@(_ZN10layer_norm13ln_bwd_kernelINS_13Kernel_traitsIf6__halffS2_fjLj7168ELj1ELj1ELj8ELj8ENS_18Kernel_traits_baseILj7168EfS2_fS2_fjLj256EEEEELb0ELb0ELb0ELb0EEEvNS_9BwdParamsE)
        /*059c*/ 	.word	0x00000000


	//----- nvinfo : EIATTR_REGCOUNT
	.align		4
.L_239:
        /*05a0*/ 	.byte	0x04, 0x2f
        /*05a2*/ 	.short	(.L_241 - .L_240)
	.align		4
.L_240:
        /*05a4*/ 	.word	index@(_ZN10layer_norm13ln_bwd_kernelINS_13Kernel_traitsI6__halfS2_fS2_fjLj7168ELj1ELj1ELj8ELj8ENS_18Kernel_traits_baseILj7168ES2_S2_fS2_fjLj256EEEEELb1ELb1ELb1ELb1EEEvNS_9BwdParamsE)
        /*05a8*/ 	.word	0x000000fe


	//----- nvinfo : EIATTR_FRAME_SIZE
	.align		4
.L_241:
        /*05ac*/ 	.byte	0x04, 0x11
        /*05ae*/ 	.short	(.L_243 - .L_242)
	.align		4
.L_242:
        /*05b0*/ 	.word	index@(_ZN10layer_norm13ln_bwd_kernelINS_13Kernel_traitsI6__halfS2_fS2_fjLj7168ELj1ELj1ELj8ELj8ENS_18Kernel_traits_baseILj7168ES2_S2_fS2_fjLj256EEEEELb1ELb1ELb1ELb1EEEvNS_9BwdParamsE)
        /*05b4*/ 	.word	0x00000000


	//----- nvinfo : EIATTR_REGCOUNT
	.align		4
.L_243:
        /*05b8*/ 	.byte	0x04, 0x2f
        /*05ba*/ 	.short	(.L_245 - .L_244)
	.align		4
.L_244:
        /*05bc*/ 	.word	index@(_ZN10layer_norm22ln_bwd_finalize_kernelINS_22Kernel_traits_finalizeILj7168E6__halfS2_fS2_fjLb1ELj1024ELj4ENS_18Kernel_traits_baseILj7168ES2_S2_fS2_fjLj1024EEEEELb1ELb1EEEvNS_9BwdParamsE)
        /*05c0*/ 	.word	0x00000020


	//----- nvinfo : EIATTR_FRAME_SIZE
	.align		4
.L_245:
        /*05c4*/ 	.byte	0x04, 0x11
        /*05c6*/ 	.short	(.L_247 - .L_246)
	.align		4
.L_246:
        /*05c8*/ 	.word	index@(_ZN10layer_norm22ln_bwd_finalize_kernelINS_22Kernel_traits_finalizeILj7168E6__halfS2_fS2_fjLb1ELj1024ELj4ENS_18Kernel_traits_baseILj7168ES2_S2_fS2_fjLj1024EEEEELb1ELb1EEEvNS_9BwdParamsE)
        /*05cc*/ 	.word	0x00000000


	//----- nvinfo : EIATTR_REGCOUNT
	.align		4
.L_247:
        /*05d0*/ 	.byte	0x04, 0x2f
        /*05d2*/ 	.short	(.L_249 - .L_248)
	.align		4
.L_248:
        /*05d4*/ 	.word	index@(_ZN10layer_norm13ln_bwd_kernelINS_13Kernel_traitsI6__halfS2_fS2_fjLj7168ELj1ELj1ELj8ELj8ENS_18Kernel_traits_baseILj7168ES2_S2_fS2_fjLj256EEEEELb1ELb1ELb1ELb0EEEvNS_9BwdParamsE)
        /*05d8*/ 	.word	0x000000f6


	//----- nvinfo : EIATTR_FRAME_SIZE
	.align		4
.L_249:
        /*05dc*/ 	.byte	0x04, 0x11
        /*05de*/ 	.short	(.L_251 - .L_250)
	.align		4
.L_250:
        /*05e0*/ 	.word	index@(_ZN10layer_norm13ln_bwd_kernelINS_13Kernel_traitsI6__halfS2_fS2_fjLj7168ELj1ELj1ELj8ELj8ENS_18Kernel_traits_baseILj7168ES2_S2_fS2_fjLj256EEEEELb1ELb1ELb1ELb0EEEvNS_9BwdParamsE)
        /*05e4*/ 	.word	0x00000000


	//----- nvinfo : EIATTR_REGCOUNT
	.align		4
.L_251:
        /*05e8*/ 	.byte	0x04, 0x2f
        /*05ea*/ 	.short	(.L_253 - .L_252)
	.align		4
.L_252:
        /*05ec*/ 	.word	index@(_ZN10layer_norm22ln_bwd_finalize_kernelINS_22Kernel_traits_finalizeILj7168E6__halfS2_fS2_fjLb1ELj1024ELj4ENS_18Kernel_traits_baseILj7168ES2_S2_fS2_fjLj1024EEEEELb1ELb0EEEvNS_9BwdParamsE)
        /*05f0*/ 	.word	0x00000020


	//----- nvinfo : EIATTR_FRAME_SIZE
	.align		4
.L_253:
        /*05f4*/ 	.byte	0x04, 0x11
        /*05f6*/ 	.short	(.L_255 - .L_254)
	.align		4
.L_254:
        /*05f8*/ 	.word	index@(_ZN10layer_norm22ln_bwd_finalize_kernelINS_22Kernel_traits_finalizeILj7168E6__halfS2_fS2_fjLb1ELj1024ELj4ENS_18Kernel_traits_baseILj7168ES2_S2_fS2_fjLj1024EEEEELb1ELb0EEEvNS_9BwdParamsE)
        /*05fc*/ 	.word	0x00000000


	//----- nvinfo : EIATTR_REGCOUNT
	.align		4
.L_255:
        /*0600*/ 	.byte	0x04, 0x2f
        /*0602*/ 	.short	(.L_257 - .L_256)
	.align		4
.L_256:
        /*0604*/ 	.word	index@(_ZN10layer_norm13ln_bwd_kernelINS_13Kernel_traitsI6__halfS2_fS2_fjLj7168ELj1ELj1ELj8ELj8ENS_18Kernel_traits_baseILj7168ES2_S2_fS2_fjLj256EEEEELb1ELb1ELb0ELb1EEEvNS_9BwdParamsE)
        /*0608*/ 	.word	0x000000ff


	//----- nvinfo : EIATTR_FRAME_SIZE
	.align		4
.L_257:
        /*060c*/ 	.byte	0x04, 0x11
        /*060e*/ 	.short	(.L_259 - .L_258)
	.align		4
.L_258:
        /*0610*/ 	.word	index@(_ZN10layer_norm13ln_bwd_kernelINS_13Kernel_traitsI6__halfS2_fS2_fjLj7168ELj1ELj1ELj8ELj8ENS_18Kernel_traits_baseILj7168ES2_S2_fS2_fjLj256EEEEELb1ELb1ELb0ELb1EEEvNS_9BwdParamsE)
        /*0614*/ 	.word	0x00000000


	//----- nvinfo : EIATTR_REGCOUNT
	.align		4
.L_259:
        /*0618*/ 	.byte	0x04, 0x2f
        /*061a*/ 	.short	(.L_261 - .L_260)
	.align		4
.L_260:
        /*061c*/ 	.word	index@(_ZN10layer_norm13ln_bwd_kernelINS_13Kernel_traitsI6__halfS2_fS2_fjLj7168ELj1ELj1ELj8ELj8ENS_18Kernel_traits_baseILj7168ES2_S2_fS2_fjLj256EEEEELb1ELb1ELb0ELb0EEEvNS_9BwdParamsE)
        /*0620*/ 	.word	0x000000e8


	//----- nvinfo : EIATTR_FRAME_SIZE
	.align		4
.L_261:
        /*0624*/ 	.byte	0x04, 0x11
        /*0626*/ 	.short	(.L_263 - .L_262)
	.align		4
.L_262:
        /*0628*/ 	.word	index@(_ZN10layer_norm13ln_bwd_kernelINS_13Kernel_traitsI6__halfS2_fS2_fjLj7168ELj1ELj1ELj8ELj8ENS_18Kernel_traits_baseILj7168ES2_S2_fS2_fjLj256EEEEELb1ELb1ELb0ELb0EEEvNS_9BwdParamsE)
        /*062c*/ 	.word	0x00000000


	//----- nvinfo : EIATTR_REGCOUNT
	.align		4
.L_263:
        /*0630*/ 	.byte	0x04, 0x2f
        /*0632*/ 	.short	(.L_265 - .L_264)
	.align		4
.L_264:
        /*0634*/ 	.word	index@(_ZN10layer_norm13ln_bwd_kernelINS_13Kernel_traitsI6__halfS2_fS2_fjLj7168ELj1ELj1ELj8ELj8ENS_18Kernel_traits_baseILj7168ES2_S2_fS2_fjLj256EEEEELb1ELb0ELb1ELb1EEEvNS_9BwdParamsE)
        /*0638*/ 	.word	0x000000cc


	//----- nvinfo : EIATTR_FRAME_SIZE
	.align		4
.L_265:
        /*063c*/ 	.byte	0x04, 0x11
        /*063e*/ 	.short	(.L_267 - .L_266)
	.align		4
.L_266:
        /*0640*/ 	.word	index@(_ZN10layer_norm13ln_bwd_kernelINS_13Kernel_traitsI6__halfS2_fS2_fjLj7168ELj1ELj1ELj8ELj8ENS_18Kernel_traits_baseILj7168ES2_S2_fS2_fjLj256EEEEELb1ELb0ELb1ELb1EEEvNS_9BwdParamsE)
        /*0644*/ 	.word	0x00000000


	//----- nvinfo : EIATTR_REGCOUNT
	.align		4
.L_267:
        /*0648*/ 	.byte	0x04, 0x2f
        /*064a*/ 	.short	(.L_269 - .L_268)
	.align		4
.L_268:
        /*064c*/ 	.word	index@(_ZN10layer_norm22ln_bwd_finalize_kernelINS_22Kernel_traits_finalizeILj7168E6__halfS2_fS2_fjLb0ELj1024ELj4ENS_18Kernel_traits_baseILj7168ES2_S2_fS2_fjLj1024EEEEELb0ELb1EEEvNS_9BwdParamsE)
        /*0650*/ 	.word	0x0000003f


	//----- nvinfo : EIATTR_FRAME_SIZE
	.align		4
.L_269:
        /*0654*/ 	.byte	0x04, 0x11
        /*0656*/ 	.short	(.L_271 - .L_270)
	.align		4
.L_270:
        /*0658*/ 	.word	index@(_ZN10layer_norm22ln_bwd_finalize_kernelINS_22Kernel_traits_finalizeILj7168E6__halfS2_fS2_fjLb0ELj1024ELj4ENS_18Kernel_traits_baseILj7168ES2_S2_fS2_fjLj1024EEEEELb0ELb1EEEvNS_9BwdParamsE)
        /*065c*/ 	.word	0x00000000


	//----- nvinfo : EIATTR_REGCOUNT
	.align		4
.L_271:
        /*0660*/ 	.byte	0x04, 0x2f
        /*0662*/ 	.short	(.L_273 - .L_272)
	.align		4
.L_272:
        /*0664*/ 	.word	index@(_ZN10layer_norm13ln_bwd_kernelINS_13Kernel_traitsI6__halfS2_fS2_fjLj7168ELj1ELj1ELj8ELj8ENS_18Kernel_traits_baseILj7168ES2_S2_fS2_fjLj256EEEEELb1ELb0ELb1ELb0EEEvNS_9BwdParamsE)
        /*0668*/ 	.word	0x000000d6


	//----- nvinfo : EIATTR_FRAME_SIZE
	.align		4
.L_273:
        /*066c*/ 	.byte	0x04, 0x11
        /*066e*/ 	.short	(.L_275 - .L_274)
	.align		4
.L_274:
        /*0670*/ 	.word	index@(_ZN10layer_norm13ln_bwd_kernelINS_13Kernel_traitsI6__halfS2_fS2_fjLj7168ELj1ELj1ELj8ELj8ENS_18Kernel_traits_baseILj7168ES2_S2_fS2_fjLj256EEEEELb1ELb0ELb1ELb0EEEvNS_9BwdParamsE)
        /*0674*/ 	.word	0x00000000


	//----- nvinfo : EIATTR_REGCOUNT
	.align		4
.L_275:
        /*0678*/ 	.byte	0x04, 0x2f
        /*067a*/ 	.short	(.L_277 - .L_276)
	.align		4
.L_276:
        /*067c*/ 	.word	index@(_ZN10layer_norm22ln_bwd_finalize_kernelINS_22Kernel_traits_finalizeILj7168E6__halfS2_fS2_fjLb0ELj1024ELj4ENS_18Kernel_traits_baseILj7168ES2_S2_fS2_fjLj1024EEEEELb0ELb0EEEvNS_9BwdParamsE)
        /*0680*/ 	.word	0x0000003f


	//----- nvinfo : EIATTR_FRAME_SIZE
	.align		4
.L_277:
        /*0684*/ 	.byte	0x04, 0x11
        /*0686*/ 	.short	(.L_279 - .L_278)
	.align		4
.L_278:
        /*0688*/ 	.word	index@(_ZN10layer_norm22ln_bwd_finalize_kernelINS_22Kernel_traits_finalizeILj7168E6__halfS2_fS2_fjLb0ELj1024ELj4ENS_18Kernel_traits_baseILj7168ES2_S2_fS2_fjLj1024EEEEELb0ELb0EEEvNS_9BwdParamsE)
        /*068c*/ 	.word	0x00000000


	//----- nvinfo : EIATTR_REGCOUNT
	.align		4
.L_279:
        /*0690*/ 	.byte	0x04, 0x2f
        /*0692*/ 	.short	(.L_281 - .L_280)
	.align		4
.L_280:
        /*0694*/ 	.word	index@(_ZN10layer_norm13ln_bwd_kernelINS_13Kernel_traitsI6__halfS2_fS2_fjLj7168ELj1ELj1ELj8ELj8ENS_18Kernel_traits_baseILj7168ES2_S2_fS2_fjLj256EEEEELb1ELb0ELb0ELb1EEEvNS_9BwdParamsE)
        /*0698*/ 	.word	0x000000e6


	//----- nvinfo : EIATTR_FRAME_SIZE
	.align		4
.L_281:
        /*069c*/ 	.byte	0x04, 0x11
        /*069e*/ 	.short	(.L_283 - .L_282)
	.align		4
.L_282:
        /*06a0*/ 	.word	index@(_ZN10layer_norm13ln_bwd_kernelINS_13Kernel_traitsI6__halfS2_fS2_fjLj7168ELj1ELj1ELj8ELj8ENS_18Kernel_traits_baseILj7168ES2_S2_fS2_fjLj256EEEEELb1ELb0ELb0ELb1EEEvNS_9BwdParamsE)
        /*06a4*/ 	.word	0x00000000


	//----- nvinfo : EIATTR_REGCOUNT
	.align		4
.L_283:
        /*06a8*/ 	.byte	0x04, 0x2f
        /*06aa*/ 	.short	(.L_285 - .L_284)
	.align		4
.L_284:
        /*06ac*/ 	.word	index@(_ZN10layer_norm13ln_bwd_kernelINS_13Kernel_traitsI6__halfS2_fS2_fjLj7168ELj1ELj1ELj8ELj8ENS_18Kernel_traits_baseILj7168ES2_S2_fS2_fjLj256EEEEELb1ELb0ELb0ELb0EEEvNS_9BwdParamsE)
        /*06b0*/ 	.word	0x000000c0


	//----- nvinfo : EIATTR_FRAME_SIZE
	.align		4
.L_285:
        /*06b4*/ 	.byte	0x04, 0x11
        /*06b6*/ 	.short	(.L_287 - .L_286)
	.align		4
.L_286:
        /*06b8*/ 	.word	index@(_ZN10layer_norm13ln_bwd_kernelINS_13Kernel_traitsI6__halfS2_fS2_fjLj7168ELj1ELj1ELj8ELj8ENS_18Kernel_traits_baseILj7168ES2_S2_fS2_fjLj256EEEEELb1ELb0ELb0ELb0EEEvNS_9BwdParamsE)
        /*06bc*/ 	.word	0x00000000


	//----- nvinfo : EIATTR_REGCOUNT
	.align		4
.L_287:
        /*06c0*/ 	.byte	0x04, 0x2f
        /*06c2*/ 	.short	(.L_289 - .L_288)
	.align		4
.L_288:
        /*06c4*/ 	.word	index@(_ZN10layer_norm13ln_bwd_kernelINS_13Kernel_traitsI6__halfS2_fS2_fjLj7168ELj1ELj1ELj8ELj8ENS_18Kernel_traits_baseILj7168ES2_S2_fS2_fjLj256EEEEELb0ELb1ELb1ELb1EEEvNS_9BwdParamsE)
        /*06c8*/ 	.word	0x000000ff


	//----- nvinfo : EIATTR_FRAME_SIZE
	.align		4
.L_289:
        /*06cc*/ 	.byte	0x04, 0x11
        /*06ce*/ 	.short	(.L_291 - .L_290)
	.align		4
.L_290:
        /*06d0*/ 	.word	index@(_ZN10layer_norm13ln_bwd_kernelINS_13Kernel_traitsI6__halfS2_fS2_fjLj7168ELj1ELj1ELj8ELj8ENS_18Kernel_traits_baseILj7168ES2_S2_fS2_fjLj256EEEEELb0ELb1ELb1ELb1EEEvNS_9BwdParamsE)
        /*06d4*/ 	.word	0x00000000


	//----- nvinfo : EIATTR_REGCOUNT
	.align		4
.L_291:
        /*06d8*/ 	.byte	0x04, 0x2f
        /*06da*/ 	.short	(.L_293 - .L_292)
	.align		4
.L_292:
        /*06dc*/ 	.word	index@(_ZN10layer_norm13ln_bwd_kernelINS_13Kernel_traitsI6__halfS2_fS2_fjLj7168ELj1ELj1ELj8ELj8ENS_18Kernel_traits_baseILj7168ES2_S2_fS2_fjLj256EEEEELb0ELb1ELb1ELb0EEEvNS_9BwdParamsE)
        /*06e0*/ 	.word	0x000000e4


	//----- nvinfo : EIATTR_FRAME_SIZE
	.align		4
.L_293:
        /*06e4*/ 	.byte	0x04, 0x11
        /*06e6*/ 	.short	(.L_295 - .L_294)
	.align		4
.L_294:
        /*06e8*/ 	.word	index@(_ZN10layer_norm13ln_bwd_kernelINS_13Kernel_traitsI6__halfS2_fS2_fjLj7168ELj1ELj1ELj8ELj8ENS_18Kernel_traits_baseILj7168ES2_S2_fS2_fjLj256EEEEELb0ELb1ELb1ELb0EEEvNS_9BwdParamsE)
        /*06ec*/ 	.word	0x00000000


	//----- nvinfo : EIATTR_REGCOUNT
	.align		4
.L_295:
        /*06f0*/ 	.byte	0x04, 0x2f
        /*06f2*/ 	.short	(.L_297 - .L_296)
	.align		4
.L_296:
        /*06f4*/ 	.word	index@(_ZN10layer_norm13ln_bwd_kernelINS_13Kernel_traitsI6__halfS2_fS2_fjLj7168ELj1ELj1ELj8ELj8ENS_18Kernel_traits_baseILj7168ES2_S2_fS2_fjLj256EEEEELb0ELb1ELb0ELb1EEEvNS_9BwdParamsE)
        /*06f8*/ 	.word	0x000000fe


	//----- nvinfo : EIATTR_FRAME_SIZE
	.align		4
.L_297:
        /*06fc*/ 	.byte	0x04, 0x11
        /*06fe*/ 	.short	(.L_299 - .L_298)
	.align		4
.L_298:
        /*0700*/ 	.word	index@(_ZN10layer_norm13ln_bwd_kernelINS_13Kernel_traitsI6__halfS2_fS2_fjLj7168ELj1ELj1ELj8ELj8ENS_18Kernel_traits_baseILj7168ES2_S2_fS2_fjLj256EEEEELb0ELb1ELb0ELb1EEEvNS_9BwdParamsE)
        /*0704*/ 	.word	0x00000000


	//----- nvinfo : EIATTR_REGCOUNT
	.align		4
.L_299:
        /*0708*/ 	.byte	0x04, 0x2f
        /*070a*/ 	.short	(.L_301 - .L_300)
	.align		4
.L_300:
        /*070c*/ 	.word	index@(_ZN10layer_norm13ln_bwd_kernelINS_13Kernel_traitsI6__halfS2_fS2_fjLj7168ELj1ELj1ELj8ELj8ENS_18Kernel_traits_baseILj7168ES2_S2_fS2_fjLj256EEEEELb0ELb1ELb0ELb0EEEvNS_9BwdParamsE)
        /*0710*/ 	.word	0x000000e2


	//----- nvinfo : EIATTR_FRAME_SIZE
	.align		4
.L_301:
        /*0714*/ 	.byte	0x04, 0x11
        /*0716*/ 	.short	(.L_303 - .L_302)
	.align		4
.L_302:
        /*0718*/ 	.word	index@(_ZN10layer_norm13ln_bwd_kernelINS_13Kernel_traitsI6__halfS2_fS2_fjLj7168ELj1ELj1ELj8ELj8ENS_18Kernel_traits_baseILj7168ES2_S2_fS2_fjLj256EEEEELb0ELb1ELb0ELb0EEEvNS_9BwdParamsE)
        /*071c*/ 	.word	0x00000000


	//----- nvinfo : EIATTR_REGCOUNT
	.align		4
.L_303:
        /*0720*/ 	.byte	0x04, 0x2f
        /*0722*/ 	.short	(.L_305 - .L_304)
	.align		4
.L_304:
        /*0724*/ 	.word	index@(_ZN10layer_norm13ln_bwd_kernelINS_13Kernel_traitsI6__halfS2_fS2_fjLj7168ELj1ELj1ELj8ELj8ENS_18Kernel_traits_baseILj7168ES2_S2_fS2_fjLj256EEEEELb0ELb0ELb1ELb1EEEvNS_9BwdParamsE)
        /*0728*/ 	.word	0x000000ca


	//----- nvinfo : EIATTR_FRAME_SIZE
	.align		4
.L_305:
        /*072c*/ 	.byte	0x04, 0x11
        /*072e*/ 	.short	(.L_307 - .L_306)
	.align		4
.L_306:
        /*0730*/ 	.word	index@(_ZN10layer_norm13ln_bwd_kernelINS_13Kernel_traitsI6__halfS2_fS2_fjLj7168ELj1ELj1ELj8ELj8ENS_18Kernel_traits_baseILj7168ES2_S2_fS2_fjLj256EEEEELb0ELb0ELb1ELb1EEEvNS_9BwdParamsE)
        /*0734*/ 	.word	0x00000000


	//----- nvinfo : EIATTR_REGCOUNT
	.align		4
.L_307:
        /*0738*/ 	.byte	0x04, 0x2f
        /*073a*/ 	.short	(.L_309 - .L_308)
	.align		4
.L_308:
        /*073c*/ 	.word	index@(_ZN10layer_norm13ln_bwd_kernelINS_13Kernel_traitsI6__halfS2_fS2_fjLj7168ELj1ELj1ELj8ELj8ENS_18Kernel_traits_baseILj7168ES2_S2_fS2_fjLj256EEEEELb0ELb0ELb1ELb0EEEvNS_9BwdParamsE)
        /*0740*/ 	.word	0x000000bc


	//----- nvinfo : EIATTR_FRAME_SIZE
	.align		4
.L_309:
        /*0744*/ 	.byte	0x04, 0x11
        /*0746*/ 	.short	(.L_311 - .L_310)
	.align		4
.L_310:
        /*0748*/ 	.word	index@(_ZN10layer_norm13ln_bwd_kernelINS_13Kernel_traitsI6__halfS2_fS2_fjLj7168ELj1ELj1ELj8ELj8ENS_18Kernel_traits_baseILj7168ES2_S2_fS2_fjLj256EEEEELb0ELb0ELb1ELb0EEEvNS_9BwdParamsE)
        /*074c*/ 	.word	0x00000000


	//----- nvinfo : EIATTR_REGCOUNT
	.align		4
.L_311:
        /*0750*/ 	.byte	0x04, 0x2f
        /*0752*/ 	.short	(.L_313 - .L_312)
	.align		4
.L_312:
        /*0754*/ 	.word	index@(_ZN10layer_norm13ln_bwd_kernelINS_13Kernel_traitsI6__halfS2_fS2_fjLj7168ELj1ELj1ELj8ELj8ENS_18Kernel_traits_baseILj7168ES2_S2_fS2_fjLj256EEEEELb0ELb0ELb0ELb1EEEvNS_9BwdParamsE)
        /*0758*/ 	.word	0x000000de


	//----- nvinfo : EIATTR_FRAME_SIZE
	.align		4
.L_313:
        /*075c*/ 	.byte	0x04, 0x11
        /*075e*/ 	.short	(.L_315 - .L_314)
	.align		4
.L_314:
        /*0760*/ 	.word	index@(_ZN10layer_norm13ln_bwd_kernelINS_13Kernel_traitsI6__halfS2_fS2_fjLj7168ELj1ELj1ELj8ELj8ENS_18Kernel_traits_baseILj7168ES2_S2_fS2_fjLj256EEEEELb0ELb0ELb0ELb1EEEvNS_9BwdParamsE)
        /*0764*/ 	.word	0x00000000


	//----- nvinfo : EIATTR_REGCOUNT
	.align		4
.L_315:
        /*0768*/ 	.byte	0x04, 0x2f
        /*076a*/ 	.short	(.L_317 - .L_316)
	.align		4
.L_316:
        /*076c*/ 	.word	index@(_ZN10layer_norm13ln_bwd_kernelINS_13Kernel_traitsI6__halfS2_fS2_fjLj7168ELj1ELj1ELj8ELj8ENS_18Kernel_traits_baseILj7168ES2_S2_fS2_fjLj256EEEEELb0ELb0ELb0ELb0EEEvNS_9BwdParamsE)
        /*0770*/ 	.word	0x000000b8


	//----- nvinfo : EIATTR_FRAME_SIZE
	.align		4
.L_317:
        /*0774*/ 	.byte	0x04, 0x11
        /*0776*/ 	.short	(.L_319 - .L_318)
	.align		4
.L_318:
        /*0778*/ 	.word	index@(_ZN10layer_norm13ln_bwd_kernelINS_13Kernel_traitsI6__halfS2_fS2_fjLj7168ELj1ELj1ELj8ELj8ENS_18Kernel_traits_baseILj7168ES2_S2_fS2_fjLj256EEEEELb0ELb0ELb0ELb0EEEvNS_9BwdParamsE)
        /*077c*/ 	.word	0x00000000


	//----- nvinfo : EIATTR_REGCOUNT
	.align		4
.L_319:
        /*0780*/ 	.byte	0x04, 0x2f
        /*0782*/ 	.short	(.L_321 - .L_320)
	.align		4
.L_320:
        /*0784*/ 	.word	index@(_ZN10layer_norm13ln_bwd_kernelINS_13Kernel_traitsIf6__halfS2_S2_fjLj7168ELj1ELj1ELj8ELj8ENS_18Kernel_traits_baseILj7168EfS2_S2_S2_fjLj256EEEEELb1ELb1ELb1ELb1EEEvNS_9BwdParamsE)
        /*0788*/ 	.word	0x000000ff


	//----- nvinfo : EIATTR_FRAME_SIZE
	.align		4
.L_321:
        /*078c*/ 	.byte	0x04, 0x11
        /*078e*/ 	.short	(.L_323 - .L_322)
	.align		4
.L_322:
        /*0790*/ 	.word	index@(_ZN10layer_norm13ln_bwd_kernelINS_13Kernel_traitsIf6__halfS2_S2_fjLj7168ELj1ELj1ELj8ELj8ENS_18Kernel_traits_baseILj7168EfS2_S2_S2_fjLj256EEEEELb1ELb1ELb1ELb1EEEvNS_9BwdParamsE)
        /*0794*/ 	.word	0x00000000


	//----- nvinfo : EIATTR_REGCOUNT
	.align		4
.L_323:
        /*0798*/ 	.byte	0x04, 0x2f
        /*079a*/ 	.short	(.L_325 - .L_324)
	.align		4
.L_324:
        /*079c*/ 	.word	index@(_ZN10layer_norm22ln_bwd_finalize_kernelINS_22Kernel_traits_finalizeILj7168Ef6__halfS2_S2_fjLb1ELj1024ELj4ENS_18Kernel_traits_baseILj7168EfS2_S2_S2_fjLj1024EEEEELb1ELb1EEEvNS_9BwdParamsE)
        /*07a0*/ 	.word	0x00000020


	//----- nvinfo : EIATTR_FRAME_SIZE
	.align		4
.L_325:
        /*07a4*/ 	.byte	0x04, 0x11
        /*07a6*/ 	.short	(.L_327 - .L_326)
	.align		4
.L_326:
        /*07a8*/ 	.word	index@(_ZN10layer_norm22ln_bwd_finalize_kernelINS_22Kernel_traits_finalizeILj7168Ef6__halfS2_S2_fjLb1ELj1024ELj4ENS_18Kernel_traits_baseILj7168EfS2_S2_S2_fjLj1024EEEEELb1ELb1EEEvNS_9BwdParamsE)
        /*07ac*/ 	.word	0x00000000


	//----- nvinfo : EIATTR_REGCOUNT
	.align		4
.L_327:
        /*07b0*/ 	.byte	0x04, 0x2f
        /*07b2*/ 	.short	(.L_329 - .L_328)
	.align		4
.L_328:
        /*07b4*/ 	.word	index@(_ZN10layer_norm13ln_bwd_kernelINS_13Kernel_traitsIf6__halfS2_S2_fjLj7168ELj1ELj1ELj8ELj8ENS_18Kernel_traits_baseILj7168EfS2_S2_S2_fjLj256EEEEELb1ELb1ELb1ELb0EEEvNS_9BwdParamsE)
        /*07b8*/ 	.word	0x000000fc


	//----- nvinfo : EIATTR_FRAME_SIZE
	.align		4
.L_329:
        /*07bc*/ 	.byte	0x04, 0x11
        /*07be*/ 	.short	(.L_331 - .L_330)
	.align		4
.L_330:
        /*07c0*/ 	.word	index@(_ZN10layer_norm13ln_bwd_kernelINS_13Kernel_traitsIf6__halfS2_S2_fjLj7168ELj1ELj1ELj8ELj8ENS_18Kernel_traits_baseILj7168EfS2_S2_S2_fjLj256EEEEELb1ELb1ELb1ELb0EEEvNS_9BwdParamsE)
        /*07c4*/ 	.word	0x00000000


	//----- nvinfo : EIATTR_REGCOUNT
	.align		4
.L_331:
        /*07c8*/ 	.byte	0x04, 0x2f
        /*07ca*/ 	.short	(.L_333 - .L_332)
	.align		4
.L_332:
        /*07cc*/ 	.word	index@(_ZN10layer_norm22ln_bwd_finalize_kernelINS_22Kernel_traits_finalizeILj7168Ef6__halfS2_S2_fjLb1ELj1024ELj4ENS_18Kernel_traits_baseILj7168EfS2_S2_S2_fjLj1024EEEEELb1ELb0EEEvNS_9BwdParamsE)
        /*07d0*/ 	.word	0x00000020


	//----- nvinfo : EIATTR_FRAME_SIZE
	.align		4
.L_333:
        /*07d4*/ 	.byte	0x04, 0x11
        /*07d6*/ 	.short	(.L_335 - .L_334)
	.align		4
.L_334:
        /*07d8*/ 	.word	index@(_ZN10layer_norm22ln_bwd_finalize_kernelINS_22Kernel_traits_finalizeILj7168Ef6__halfS2_S2_fjLb1ELj1024ELj4ENS_18Kernel_traits_baseILj7168EfS2_S2_S2_fjLj1024EEEEELb1ELb0EEEvNS_9BwdParamsE)
        /*07dc*/ 	.word	0x00000000


	//----- nvinfo : EIATTR_REGCOUNT
	.align		4
.L_335:
        /*07e0*/ 	.byte	0x04, 0x2f
        /*07e2*/ 	.short	(.L_337 - .L_336)
	.align		4
.L_336:
        /*07e4*/ 	.word	index@(_ZN10layer_norm13ln_bwd_kernelINS_13Kernel_traitsIf6__halfS2_S2_fjLj7168ELj1ELj1ELj8ELj8ENS_18Kernel_traits_baseILj7168EfS2_S2_S2_fjLj256EEEEELb1ELb1ELb0ELb1EEEvNS_9BwdParamsE)
        /*07e8*/ 	.word	0x000000ff


	//----- nvinfo : EIATTR_FRAME_SIZE
	.align		4
.L_337:
        /*07ec*/ 	.byte	0x04, 0x11
        /*07ee*/ 	.short	(.L_339 - .L_338)
	.align		4
.L_338:
        /*07f0*/ 	.word	index@(_ZN10layer_norm13ln_bwd_kernelINS_13Kernel_traitsIf6__halfS2_S2_fjLj7168ELj1ELj1ELj8ELj8ENS_18Kernel_traits_baseILj7168EfS2_S2_S2_fjLj256EEEEELb1ELb1ELb0ELb1EEEvNS_9BwdParamsE)
        /*07f4*/ 	.word	0x00000000


	//----- nvinfo : EIATTR_REGCOUNT
	.align		4
.L_339:
        /*07f8*/ 	.byte	0x04, 0x2f
        /*07fa*/ 	.short	(.L_341 - .L_340)
	.align		4
.L_340:
        /*07fc*/ 	.word	index@(_ZN10layer_norm13ln_bwd_kernelINS_13Kernel_traitsIf6__halfS2_S2_fjLj7168ELj1ELj1ELj8ELj8ENS_18Kernel_traits_baseILj7168EfS2_S2_S2_fjLj256EEEEELb1ELb1ELb0ELb0EEEvNS_9BwdParamsE)
        /*0800*/ 	.word	0x000000f4


	//----- nvinfo : EIATTR_FRAME_SIZE
	.align		4
.L_341:
        /*0804*/ 	.byte	0x04, 0x11
        /*0806*/ 	.short	(.L_343 - .L_342)
	.align		4
.L_342:
        /*0808*/ 	.word	index@(_ZN10layer_norm13ln_bwd_kernelINS_13Kernel_traitsIf6__halfS2_S2_fjLj7168ELj1ELj1ELj8ELj8ENS_18Kernel_traits_baseILj7168EfS2_S2_S2_fjLj256EEEEELb1ELb1ELb0ELb0EEEvNS_9BwdParamsE)
        /*080c*/ 	.word	0x00000000


	//----- nvinfo : EIATTR_REGCOUNT
	.align		4
.L_343:
        /*0810*/ 	.byte	0x04, 0x2f
        /*0812*/ 	.short	(.L_345 - .L_344)
	.align		4
.L_344:
        /*0814*/ 	.word	index@(_ZN10layer_norm13ln_bwd_kernelINS_13Kernel_traitsIf6__halfS2_S2_fjLj7168ELj1ELj1ELj8ELj8ENS_18Kernel_traits_baseILj7168EfS2_S2_S2_fjLj256EEEEELb1ELb0ELb1ELb1EEEvNS_9BwdParamsE)
        /*0818*/ 	.word	0x000000d5


	//----- nvinfo : EIATTR_FRAME_SIZE
	.align		4
.L_345:
        /*081c*/ 	.byte	0x04, 0x11
        /*081e*/ 	.short	(.L_347 - .L_346)
	.align		4
.L_346:
        /*0820*/ 	.word	index@(_ZN10layer_norm13ln_bwd_kernelINS_13Kernel_traitsIf6__halfS2_S2_fjLj7168ELj1ELj1ELj8ELj8ENS_18Kernel_traits_baseILj7168EfS2_S2_S2_fjLj256EEEEELb1ELb0ELb1ELb1EEEvNS_9BwdParamsE)
        /*0824*/ 	.word	0x00000000


	//----- nvinfo : EIATTR_REGCOUNT
	.align		4
.L_347:
        /*0828*/ 	.byte	0x04, 0x2f
        /*082a*/ 	.short	(.L_349 - .L_348)
	.align		4
.L_348:
        /*082c*/ 	.word	index@(_ZN10layer_norm22ln_bwd_finalize_kernelINS_22Kernel_traits_finalizeILj7168Ef6__halfS2_S2_fjLb0ELj1024ELj4ENS_18Kernel_traits_baseILj7168EfS2_S2_S2_fjLj1024EEEEELb0ELb1EEEvNS_9BwdParamsE)
        /*0830*/ 	.word	0x0000003f


	//----- nvinfo : EIATTR_FRAME_SIZE
	.align		4
.L_349:
        /*0834*/ 	.byte	0x04, 0x11
        /*0836*/ 	.short	(.L_351 - .L_350)
	.align		4
.L_350:
        /*0838*/ 	.word	index@(_ZN10layer_norm22ln_bwd_finalize_kernelINS_22Kernel_traits_finalizeILj7168Ef6__halfS2_S2_fjLb0ELj1024ELj4ENS_18Kernel_traits_baseILj7168EfS2_S2_S2_fjLj1024EEEEELb0ELb1EEEvNS_9BwdParamsE)
        /*083c*/ 	.word	0x00000000


	//----- nvinfo : EIATTR_REGCOUNT
	.align		4
.L_351:
        /*0840*/ 	.byte	0x04, 0x2f
        /*0842*/ 	.short	(.L_353 - .L_352)
	.align		4
.L_352:
        /*0844*/ 	.word	index@(_ZN10layer_norm13ln_bwd_kernelINS_13Kernel_traitsIf6__halfS2_S2_fjLj7168ELj1ELj1ELj8ELj8ENS_18Kernel_traits_baseILj7168EfS2_S2_S2_fjLj256EEEEELb1ELb0ELb1ELb0EEEvNS_9BwdParamsE)
        /*0848*/ 	.word	0x000000d7


	//----- nvinfo : EIATTR_FRAME_SIZE
	.align		4
.L_353:
        /*084c*/ 	.byte	0x04, 0x11
        /*084e*/ 	.short	(.L_355 - .L_354)
	.align		4
.L_354:
        /*0850*/ 	.word	index@(_ZN10layer_norm13ln_bwd_kernelINS_13Kernel_traitsIf6__halfS2_S2_fjLj7168ELj1ELj1ELj8ELj8ENS_18Kernel_traits_baseILj7168EfS2_S2_S2_fjLj256EEEEELb1ELb0ELb1ELb0EEEvNS_9BwdParamsE)
        /*0854*/ 	.word	0x00000000


	//----- nvinfo : EIATTR_REGCOUNT
	.align		4
.L_355:
        /*0858*/ 	.byte	0x04, 0x2f
        /*085a*/ 	.short	(.L_357 - .L_356)
	.align		4
.L_356:
        /*085c*/ 	.word	index@(_ZN10layer_norm22ln_bwd_finalize_kernelINS_22Kernel_traits_finalizeILj7168Ef6__halfS2_S2_fjLb0ELj1024ELj4ENS_18Kernel_traits_baseILj7168EfS2_S2_S2_fjLj1024EEEEELb0ELb0EEEvNS_9BwdParamsE)
        /*0860*/ 	.word	0x0000003f


	//----- nvinfo : EIATTR_FRAME_SIZE
	.align		4
.L_357:
        /*0864*/ 	.byte	0x04, 0x11
        /*0866*/ 	.short	(.L_359 - .L_358)
	.align		4
.L_358:
        /*0868*/ 	.word	index@(_ZN10layer_norm22ln_bwd_finalize_kernelINS_22Kernel_traits_finalizeILj7168Ef6__halfS2_S2_fjLb0ELj1024ELj4ENS_18Kernel_traits_baseILj7168EfS2_S2_S2_fjLj1024EEEEELb0ELb0EEEvNS_9BwdParamsE)
        /*086c*/ 	.word	0x00000000


	//----- nvinfo : EIATTR_REGCOUNT
	.align		4
.L_359:
        /*0870*/ 	.byte	0x04, 0x2f
        /*0872*/ 	.short	(.L_361 - .L_360)
	.align		4
.L_360:
        /*0874*/ 	.word	index@(_ZN10layer_norm13ln_bwd_kernelINS_13Kernel_traitsIf6__halfS2_S2_fjLj7168ELj1ELj1ELj8ELj8ENS_18Kernel_traits_baseILj7168EfS2_S2_S2_fjLj256EEEEELb1ELb0ELb0ELb1EEEvNS_9BwdParamsE)
        /*0878*/ 	.word	0x000000d9


	//----- nvinfo : EIATTR_FRAME_SIZE
	.align		4
.L_361:
        /*087c*/ 	.byte	0x04, 0x11
        /*087e*/ 	.short	(.L_363 - .L_362)
	.align		4
.L_362:
        /*0880*/ 	.word	index@(_ZN10layer_norm13ln_bwd_kernelINS_13Kernel_traitsIf6__halfS2_S2_fjLj7168ELj1ELj1ELj8ELj8ENS_18Kernel_traits_baseILj7168EfS2_S2_S2_fjLj256EEEEELb1ELb0ELb0ELb1EEEvNS_9BwdParamsE)
        /*0884*/ 	.word	0x00000000


	//----- nvinfo : EIATTR_REGCOUNT
	.align		4
.L_363:
        /*0888*/ 	.byte	0x04, 0x2f
        /*088a*/ 	.short	(.L_365 - .L_364)
	.align		4
.L_364:
        /*088c*/ 	.word	index@(_ZN10layer_norm13ln_bwd_kernelINS_13Kernel_traitsIf6__halfS2_S2_fjLj7168ELj1ELj1ELj8ELj8ENS_18Kernel_traits_baseILj7168EfS2_S2_S2_fjLj256EEEEELb1ELb0ELb0ELb0EEEvNS_9BwdParamsE)
        /*0890*/ 	.word	0x000000c4


	//----- nvinfo : EIATTR_FRAME_SIZE
	.align		4
.L_365:
        /*0894*/ 	.byte	0x04, 0x11
        /*0896*/ 	.short	(.L_367 - .L_366)
	.align		4
.L_366:
        /*0898*/ 	.word	index@(_ZN10layer_norm13ln_bwd_kernelINS_13Kernel_traitsIf6__halfS2_S2_fjLj7168ELj1ELj1ELj8ELj8ENS_18Kernel_traits_baseILj7168EfS2_S2_S2_fjLj256EEEEELb1ELb0ELb0ELb0EEEvNS_9BwdParamsE)
        /*089c*/ 	.word	0x00000000


	//----- nvinfo : EIATTR_REGCOUNT
	.align		4
.L_367:
        /*08a0*/ 	.byte	0x04, 0x2f
        /*08a2*/ 	.short	(.L_369 - .L_368)
	.align		4
.L_368:
        /*08a4*/ 	.word	index@(_ZN10layer_norm13ln_bwd_kernelINS_13Kernel_traitsIf6__halfS2_S2_fjLj7168ELj1ELj1ELj8ELj8ENS_18Kernel_traits_baseILj7168EfS2_S2_S2_fjLj256EEEEELb0ELb1ELb1ELb1EEEvNS_9BwdParamsE)
        /*08a8*/ 	.word	0x000000fa


	//----- nvinfo : EIATTR_FRAME_SIZE
	.align		4
.L_369:
        /*08ac*/ 	.byte	0x04, 0x11
        /*08ae*/ 	.short	(.L_371 - .L_370)
	.align		4
.L_370:
        /*08b0*/ 	.word	index@(_ZN10layer_norm13ln_bwd_kernelINS_13Kernel_traitsIf6__halfS2_S2_fjLj7168ELj1ELj1ELj8ELj8ENS_18Kernel_traits_baseILj7168EfS2_S2_S2_fjLj256EEEEELb0ELb1ELb1ELb1EEEvNS_9BwdParamsE)
        /*08b4*/ 	.word	0x00000000


	//----- nvinfo : EIATTR_REGCOUNT
	.align		4
.L_371:
        /*08b8*/ 	.byte	0x04, 0x2f
        /*08ba*/ 	.short	(.L_373 - .L_372)
	.align		4
.L_372:
        /*08bc*/ 	.word	index@(_ZN10layer_norm13ln_bwd_kernelINS_13Kernel_traitsIf6__halfS2_S2_fjLj7168ELj1ELj1ELj8ELj8ENS_18Kernel_traits_baseILj7168EfS2_S2_S2_fjLj256EEEEELb0ELb1ELb1ELb0EEEvNS_9BwdParamsE)
        /*08c0*/ 	.word	0x000000f8


	//----- nvinfo : EIATTR_FRAME_SIZE
	.align		4
.L_373:
        /*08c4*/ 	.byte	0x04, 0x11
        /*08c6*/ 	.short	(.L_375 - .L_374)
	.align		4
.L_374:
        /*08c8*/ 	.word	index@(_ZN10layer_norm13ln_bwd_kernelINS_13Kernel_traitsIf6__halfS2_S2_fjLj7168ELj1ELj1ELj8ELj8ENS_18Kernel_traits_baseILj7168EfS2_S2_S2_fjLj256EEEEELb0ELb1ELb1ELb0EEEvNS_9BwdParamsE)
        /*08cc*/ 	.word	0x00000000


	//----- nvinfo : EIATTR_REGCOUNT
	.align		4
.L_375:
        /*08d0*/ 	.byte	0x04, 0x2f
        /*08d2*/ 	.short	(.L_377 - .L_376)
	.align		4
.L_376:
        /*08d4*/ 	.word	index@(_ZN10layer_norm13ln_bwd_kernelINS_13Kernel_traitsIf6__halfS2_S2_fjLj7168ELj1ELj1ELj8ELj8ENS_18Kernel_traits_baseILj7168EfS2_S2_S2_fjLj256EEEEELb0ELb1ELb0ELb1EEEvNS_9BwdParamsE)
        /*08d8*/ 	.word	0x000000ff


	//----- nvinfo : EIATTR_FRAME_SIZE
	.align		4
.L_377:
        /*08dc*/ 	.byte	0x04, 0x11
        /*08de*/ 	.short	(.L_379 - .L_378)
	.align		4
.L_378:
        /*08e0*/ 	.word	index@(_ZN10layer_norm13ln_bwd_kernelINS_13Kernel_traitsIf6__halfS2_S2_fjLj7168ELj1ELj1ELj8ELj8ENS_18Kernel_traits_baseILj7168EfS2_S2_S2_fjLj256EEEEELb0ELb1ELb0ELb1EEEvNS_9BwdParamsE)
        /*08e4*/ 	.word	0x00000068


	//----- nvinfo : EIATTR_REGCOUNT
	.align		4
.L_379:
        /*08e8*/ 	.byte	0x04, 0x2f
        /*08ea*/ 	.short	(.L_381 - .L_380)
	.align		4
.L_380:
        /*08ec*/ 	.word	index@(_ZN10layer_norm13ln_bwd_kernelINS_13Kernel_traitsIf6__halfS2_S2_fjLj7168ELj1ELj1ELj8ELj8ENS_18Kernel_traits_baseILj7168EfS2_S2_S2_fjLj256EEEEELb0ELb1ELb0ELb0EEEvNS_9BwdParamsE)
        /*08f0*/ 	.word	0x000000ef


	//----- nvinfo : EIATTR_FRAME_SIZE
	.align		4
.L_381:
        /*08f4*/ 	.byte	0x04, 0x11
        /*08f6*/ 	.short	(.L_383 - .L_382)
	.align		4
.L_382:
        /*08f8*/ 	.word	index@(_ZN10layer_norm13ln_bwd_kernelINS_13Kernel_traitsIf6__halfS2_S2_fjLj7168ELj1ELj1ELj8ELj8ENS_18Kernel_traits_baseILj7168EfS2_S2_S2_fjLj256EEEEELb0ELb1ELb0ELb0EEEvNS_9BwdParamsE)
        /*08fc*/ 	.word	0x00000000


	//----- nvinfo : EIATTR_REGCOUNT
	.align		4
.L_383:
        /*0900*/ 	.byte	0x04, 0x2f
        /*0902*/ 	.short	(.L_385 - .L_384)
	.align		4
.L_384:
        /*0904*/ 	.word	index@(_ZN10layer_norm13ln_bwd_kernelINS_13Kernel_traitsIf6__halfS2_S2_fjLj7168ELj1ELj1ELj8ELj8ENS_18Kernel_traits_baseILj7168EfS2_S2_S2_fjLj256EEEEELb0ELb0ELb1ELb1EEEvNS_9BwdParamsE)
        /*0908*/ 	.word	0x000000cd


	//----- nvinfo : EIATTR_FRAME_SIZE
	.align		4
.L_385:
        /*090c*/ 	.byte	0x04, 0x11
        /*090e*/ 	.short	(.L_387 - .L_386)
	.align		4
.L_386:
        /*0910*/ 	.word	index@(_ZN10layer_norm13ln_bwd_kernelINS_13Kernel_traitsIf6__halfS2_S2_fjLj7168ELj1ELj1ELj8ELj8ENS_18Kernel_traits_baseILj7168EfS2_S2_S2_fjLj256EEEEELb0ELb0ELb1ELb1EEEvNS_9BwdParamsE)
        /*0914*/ 	.word	0x00000000


	//----- nvinfo : EIATTR_REGCOUNT
	.align		4
.L_387:
        /*0918*/ 	.byte	0x04, 0x2f
        /*091a*/ 	.short	(.L_389 - .L_388)
	.align		4
.L_388:
        /*091c*/ 	.word	index@(_ZN10layer_norm13ln_bwd_kernelINS_13Kernel_traitsIf6__halfS2_S2_fjLj7168ELj1ELj1ELj8ELj8ENS_18Kernel_traits_baseILj7168EfS2_S2_S2_fjLj256EEEEELb0ELb0ELb1ELb0EEEvNS_9BwdParamsE)
        /*0920*/ 	.word	0x000000be


	//----- nvinfo : EIATTR_FRAME_SIZE
	.align		4
.L_389:
        /*0924*/ 	.byte	0x04, 0x11
        /*0926*/ 	.short	(.L_391 - .L_390)
	.align		4
.L_390:
        /*0928*/ 	.word	index@(_ZN10layer_norm13ln_bwd_kernelINS_13Kernel_traitsIf6__halfS2_S2_fjLj7168ELj1ELj1ELj8ELj8ENS_18Kernel_traits_baseILj7168EfS2_S2_S2_fjLj256EEEEELb0ELb0ELb1ELb0EEEvNS_9BwdParamsE)
        /*092c*/ 	.word	0x00000000


	//----- nvinfo : EIATTR_REGCOUNT
	.align		4
.L_391:
        /*0930*/ 	.byte	0x04, 0x2f
        /*0932*/ 	.short	(.L_393 - .L_392)
	.align		4
.L_392:
        /*0934*/ 	.word	index@(_ZN10layer_norm13ln_bwd_kernelINS_13Kernel_traitsIf6__halfS2_S2_fjLj7168ELj1ELj1ELj8ELj8ENS_18Kernel_traits_baseILj7168EfS2_S2_S2_fjLj256EEEEELb0ELb0ELb0ELb1EEEvNS_9BwdParamsE)
        /*0938*/ 	.word	0x000000ef


	//----- nvinfo : EIATTR_FRAME_SIZE
	.align		4
.L_393:
        /*093c*/ 	.byte	0x04, 0x11
        /*093e*/ 	.short	(.L_395 - .L_394)
	.align		4
.L_394:
        /*0940*/ 	.word	index@(_ZN10layer_norm13ln_bwd_kernelINS_13Kernel_traitsIf6__halfS2_S2_fjLj7168ELj1ELj1ELj8ELj8ENS_18Kernel_traits_baseILj7168EfS2_S2_S2_fjLj256EEEEELb0ELb0ELb0ELb1EEEvNS_9BwdParamsE)
        /*0944*/ 	.word	0x00000000


	//----- nvinfo : EIATTR_REGCOUNT
	.align		4
.L_395:
        /*0948*/ 	.byte	0x04, 0x2f
        /*094a*/ 	.short	(.L_397 - .L_396)
	.align		4
.L_396:
        /*094c*/ 	.word	index@(_ZN10layer_norm13ln_bwd_kernelINS_13Kernel_traitsIf6__halfS2_S2_fjLj7168ELj1ELj1ELj8ELj8ENS_18Kernel_traits_baseILj7168EfS2_S2_S2_fjLj256EEEEELb0ELb0ELb0ELb0EEEvNS_9BwdParamsE)
        /*0950*/ 	.word	0x000000b9


	//----- nvinfo : EIATTR_FRAME_SIZE
	.align		4
.L_397:
        /*0954*/ 	.byte	0x04, 0x11
        /*0956*/ 	.short	(.L_399 - .L_398)
	.align		4
.L_398:
        /*0958*/ 	.word	index@(_ZN10layer_norm13ln_bwd_kernelINS_13Kernel_traitsIf6__halfS2_S2_fjLj7168ELj1ELj1ELj8ELj8ENS_18Kernel_traits_baseILj7168EfS2_S2_S2_fjLj256EEEEELb0ELb0ELb0ELb0EEEvNS_9BwdParamsE)
        /*095c*/ 	.word	0x00000000


	//----- nvinfo : EIATTR_REGCOUNT
	.align		4
.L_399:
        /*0960*/ 	.byte	0x04, 0x2f
        /*0962*/ 	.short	(.L_401 - .L_400)
	.align		4
.L_400:
        /*0964*/ 	.word	index@(_ZN10layer_norm13ln_bwd_kernelINS_13Kernel_traitsIf13__nv_bfloat16fS2_fjLj7168ELj1ELj1ELj8ELj8ENS_18Kernel_traits_baseILj7168EfS2_fS2_fjLj256EEEEELb1ELb1ELb1ELb1EEEvNS_9BwdParamsE)
        /*0968*/ 	.word	0x000000ff


	//----- nvinfo : EIATTR_FRAME_SIZE
	.align		4
.L_401:
        /*096c*/ 	.byte	0x04, 0x11
        /*096e*/ 	.short	(.L_403 - .L_402)
	.align		4
.L_402:
        /*0970*/ 	.word	index@(_ZN10layer_norm13ln_bwd_kernelINS_13Kernel_traitsIf13__nv_bfloat16fS2_fjLj7168ELj1ELj1ELj8ELj8ENS_18Kernel_traits_baseILj7168EfS2_fS2_fjLj256EEEEELb1ELb1ELb1ELb1EEEvNS_9BwdParamsE)
        /*0974*/ 	.word	0x00000000


	//----- nvinfo : EIATTR_REGCOUNT
	.align		4
.L_403:
        /*0978*/ 	.byte	0x04, 0x2f
        /*097a*/ 	.short	(.L_405 - .L_404)
	.align		4
.L_404:
        /*097c*/ 	.word	index@(_ZN10layer_norm22ln_bwd_finalize_kernelINS_22Kernel_traits_finalizeILj7168Ef13__nv_bfloat16fS2_fjLb1ELj1024ELj4ENS_18Kernel_traits_baseILj7168EfS2_fS2_fjLj1024EEEEELb1ELb1EEEvNS_9BwdParamsE)
        /*0980*/ 	.word	0x00000020


	//----- nvinfo : EIATTR_FRAME_SIZE
	.align		4
.L_405:
        /*0984*/ 	.byte	0x04, 0x11
        /*0986*/ 	.short	(.L_407 - .L_406)
	.align		4
.L_406:
        /*0988*/ 	.word	index@(_ZN10layer_norm22ln_bwd_finalize_kernelINS_22Kernel_traits_finalizeILj7168Ef13__nv_bfloat16fS2_fjLb1ELj1024ELj4ENS_18Kernel_traits_baseILj7168EfS2_fS2_fjLj1024EEEEELb1ELb1EEEvNS_9BwdParamsE)
        /*098c*/ 	.word	0x00000000


	//----- nvinfo : EIATTR_REGCOUNT
	.align		4
.L_407:
        /*0990*/ 	.byte	0x04, 0x2f
        /*0992*/ 	.short	(.L_409 - .L_408)
	.align		4
.L_408:
        /*0994*/ 	.word	index@(_ZN10layer_norm13ln_bwd_kernelINS_13Kernel_traitsIf13__nv_bfloat16fS2_fjLj7168ELj1ELj1ELj8ELj8ENS_18Kernel_traits_baseILj7168EfS2_fS2_fjLj256EEEEELb1ELb1ELb1ELb0EEEvNS_9BwdParamsE)
        /*0998*/ 	.word	0x000000ff


	//----- nvinfo : EIATTR_FRAME_SIZE
	.align		4
.L_409:
        /*099c*/ 	.byte	0x04, 0x11
        /*099e*/ 	.short	(.L_411 - .L_410)
	.align		4
.L_410:
        /*09a0*/ 	.word	index@(_ZN10layer_norm13ln_bwd_kernelINS_13Kernel_traitsIf13__nv_bfloat16fS2_fjLj7168ELj1ELj1ELj8ELj8ENS_18Kernel_traits_baseILj7168EfS2_fS2_fjLj256EEEEELb1ELb1ELb1ELb0EEEvNS_9BwdParamsE)
        /*09a4*/ 	.word	0x00000020


	//----- nvinfo : EIATTR_REGCOUNT
	.align		4
.L_411:
        /*09a8*/ 	.byte	0x04, 0x2f
        /*09aa*/ 	.short	(.L_413 - .L_412)
	.align		4
.L_412:
        /*09ac*/ 	.word	index@(_ZN10layer_norm22ln_bwd_finalize_kernelINS_22Kernel_traits_finalizeILj7168Ef13__nv_bfloat16fS2_fjLb1ELj1024ELj4ENS_18Kernel_traits_baseILj7168EfS2_fS2_fjLj1024EEEEELb1ELb0EEEvNS_9BwdParamsE)
        /*09b0*/ 	.word	0x00000020


	//----- nvinfo : EIATTR_FRAME_SIZE
	.align		4
.L_413:
        /*09b4*/ 	.byte	0x04, 0x11
        /*09b6*/ 	.short	(.L_415 - .L_414)
	.align		4
.L_414:
        /*09b8*/ 	.word	index@(_ZN10layer_norm22ln_bwd_finalize_kernelINS_22Kernel_traits_finalizeILj7168Ef13__nv_bfloat16fS2_fjLb1ELj1024ELj4ENS_18Kernel_traits_baseILj7168EfS2_fS2_fjLj1024EEEEELb1ELb0EEEvNS_9BwdParamsE)
        /*09bc*/ 	.word	0x00000000


	//----- nvinfo : EIATTR_REGCOUNT
	.align		4
.L_415:
        /*09c0*/ 	.byte	0x04, 0x2f
        /*09c2*/ 	.short	(.L_417 - .L_416)
	.align		4
.L_416:
        /*09c4*/ 	.word	index@(_ZN10layer_norm13ln_bwd_kernelINS_13Kernel_traitsIf13__nv_bfloat16fS2_fjLj7168ELj1ELj1ELj8ELj8ENS_18Kernel_traits_baseILj7168EfS2_fS2_fjLj256EEEEELb1ELb1ELb0ELb1EEEvNS_9BwdParamsE)
        /*09c8*/ 	.word	0x000000ff


	//----- nvinfo : EIATTR_FRAME_SIZE
	.align		4
.L_417:
        /*09cc*/ 	.byte	0x04, 0x11
        /*09ce*/ 	.short	(.L_419 - .L_418)
	.align		4
.L_418:
        /*09d0*/ 	.word	index@(_ZN10layer_norm13ln_bwd_kernelINS_13Kernel_traitsIf13__nv_bfloat16fS2_fjLj7168ELj1ELj1ELj8ELj8ENS_18Kernel_traits_baseILj7168EfS2_fS2_fjLj256EEEEELb1ELb1ELb0ELb1EEEvNS_9BwdParamsE)
        /*09d4*/ 	.word	0x00000000


	//----- nvinfo : EIATTR_REGCOUNT
	.align		4
.L_419:
        /*09d8*/ 	.byte	0x04, 0x2f
        /*09da*/ 	.short	(.L_421 - .L_420)
	.align		4
.L_420:
        /*09dc*/ 	.word	index@(_ZN10layer_norm13ln_bwd_kernelINS_13Kernel_traitsIf13__nv_bfloat16fS2_fjLj7168ELj1ELj1ELj8ELj8ENS_18Kernel_traits_baseILj7168EfS2_fS2_fjLj256EEEEELb1ELb1ELb0ELb0EEEvNS_9BwdParamsE)
        /*09e0*/ 	.word	0x000000ff


	//----- nvinfo : EIATTR_FRAME_SIZE
	.align		4
.L_421:
        /*09e4*/ 	.byte	0x04, 0x11
        /*09e6*/ 	.short	(.L_423 - .L_422)
	.align		4
.L_422:
        /*09e8*/ 	.word	index@(_ZN10layer_norm13ln_bwd_kernelINS_13Kernel_traitsIf13__nv_bfloat16fS2_fjLj7168ELj1ELj1ELj8ELj8ENS_18Kernel_traits_baseILj7168EfS2_fS2_fjLj256EEEEELb1ELb1ELb0ELb0EEEvNS_9BwdParamsE)
        /*09ec*/ 	.word	0x00000010


	//----- nvinfo : EIATTR_REGCOUNT
	.align		4
.L_423:
        /*09f0*/ 	.byte	0x04, 0x2f
        /*09f2*/ 	.short	(.L_425 - .L_424)
	.align		4
.L_424:
        /*09f4*/ 	.word	index@(_ZN10layer_norm13ln_bwd_kernelINS_13Kernel_traitsIf13__nv_bfloat16fS2_fjLj7168ELj1ELj1ELj8ELj8ENS_18Kernel_traits_baseILj7168EfS2_fS2_fjLj256EEEEELb1ELb0ELb1ELb1EEEvNS_9BwdParamsE)
        /*09f8*/ 	.word	0x000000e3


	//----- nvinfo : EIATTR_FRAME_SIZE
	.align		4
.L_425:
        /*09fc*/ 	.byte	0x04, 0x11
        /*09fe*/ 	.short	(.L_427 - .L_426)
	.align		4
.L_426:
        /*0a00*/ 	.word	index@(_ZN10layer_norm13ln_bwd_kernelINS_13Kernel_traitsIf13__nv_bfloat16fS2_fjLj7168ELj1ELj1ELj8ELj8ENS_18Kernel_traits_baseILj7168EfS2_fS2_fjLj256EEEEELb1ELb0ELb1ELb1EEEvNS_9BwdParamsE)
        /*0a04*/ 	.word	0x00000000


	//----- nvinfo : EIATTR_REGCOUNT
	.align		4
.L_427:
        /*0a08*/ 	.byte	0x04, 0x2f
        /*0a0a*/ 	.short	(.L_429 - .L_428)
	.align		4
.L_428:
        /*0a0c*/ 	.word	index@(_ZN10layer_norm22ln_bwd_finalize_kernelINS_22Kernel_traits_finalizeILj7168Ef13__nv_bfloat16fS2_fjLb0ELj1024ELj4ENS_18Kernel_traits_baseILj7168EfS2_fS2_fjLj1024EEEEELb0ELb1EEEvNS_9BwdParamsE)
        /*0a10*/ 	.word	0x0000003f


	//----- nvinfo : EIATTR_FRAME_SIZE
	.align		4
.L_429:
        /*0a14*/ 	.byte	0x04, 0x11
        /*0a16*/ 	.short	(.L_431 - .L_430)
	.align		4
.L_430:
        /*0a18*/ 	.word	index@(_ZN10layer_norm22ln_bwd_finalize_kernelINS_22Kernel_traits_finalizeILj7168Ef13__nv_bfloat16fS2_fjLb0ELj1024ELj4ENS_18Kernel_traits_baseILj7168EfS2_fS2_fjLj1024EEEEELb0ELb1EEEvNS_9BwdParamsE)
        /*0a1c*/ 	.word	0x00000000


	//----- nvinfo : EIATTR_REGCOUNT
	.align		4
.L_431:
        /*0a20*/ 	.byte	0x04, 0x2f
        /*0a22*/ 	.short	(.L_433 - .L_432)
	.align		4
.L_432:
        /*0a24*/ 	.word	index@(_ZN10layer_norm13ln_bwd_kernelINS_13Kernel_traitsIf13__nv_bfloat16fS2_fjLj7168ELj1ELj1ELj8ELj8ENS_18Kernel_traits_baseILj7168EfS2_fS2_fjLj256EEEEELb1ELb0ELb1ELb0EEEvNS_9BwdParamsE)
        /*0a28*/ 	.word	0x000000e8


	//----- nvinfo : EIATTR_FRAME_SIZE
	.align		4
.L_433:
        /*0a2c*/ 	.byte	0x04, 0x11
        /*0a2e*/ 	.short	(.L_435 - .L_434)
	.align		4
.L_434:
        /*0a30*/ 	.word	index@(_ZN10layer_norm13ln_bwd_kernelINS_13Kernel_traitsIf13__nv_bfloat16fS2_fjLj7168ELj1ELj1ELj8ELj8ENS_18Kernel_traits_baseILj7168EfS2_fS2_fjLj256EEEEELb1ELb0ELb1ELb0EEEvNS_9BwdParamsE)
        /*0a34*/ 	.word	0x00000000


	//----- nvinfo : EIATTR_REGCOUNT
	.align		4
.L_435:
        /*0a38*/ 	.byte	0x04, 0x2f
        /*0a3a*/ 	.short	(.L_437 - .L_436)
	.align		4
.L_436:
        /*0a3c*/ 	.word	index@(_ZN10layer_norm22ln_bwd_finalize_kernelINS_22Kernel_traits_finalizeILj7168Ef13__nv_bfloat16fS2_fjLb0ELj1024ELj4ENS_18Kernel_traits_baseILj7168EfS2_fS2_fjLj1024EEEEELb0ELb0EEEvNS_9BwdParamsE)
        /*0a40*/ 	.word	0x0000003f


	//----- nvinfo : EIATTR_FRAME_SIZE
	.align		4
.L_437:
        /*0a44*/ 	.byte	0x04, 0x11
        /*0a46*/ 	.short	(.L_439 - .L_438)
	.align		4
.L_438:
        /*0a48*/ 	.word	index@(_ZN10layer_norm22ln_bwd_finalize_kernelINS_22Kernel_traits_finalizeILj7168Ef13__nv_bfloat16fS2_fjLb0ELj1024ELj4ENS_18Kernel_traits_baseILj7168EfS2_fS2_fjLj1024EEEEELb0ELb0EEEvNS_9BwdParamsE)
        /*0a4c*/ 	.word	0x00000000


	//----- nvinfo : EIATTR_REGCOUNT
	.align		4
.L_439:
        /*0a50*/ 	.byte	0x04, 0x2f
        /*0a52*/ 	.short	(.L_441 - .L_440)
	.align		4
.L_440:
        /*0a54*/ 	.word	index@(_ZN10layer_norm13ln_bwd_kernelINS_13Kernel_traitsIf13__nv_bfloat16fS2_fjLj7168ELj1ELj1ELj8ELj8ENS_18Kernel_traits_baseILj7168EfS2_fS2_fjLj256EEEEELb1ELb0ELb0ELb1EEEvNS_9BwdParamsE)
        /*0a58*/ 	.word	0x000000e6


	//----- nvinfo : EIATTR_FRAME_SIZE
	.align		4
.L_441:
        /*0a5c*/ 	.byte	0x04, 0x11
        /*0a5e*/ 	.short	(.L_443 - .L_442)
	.align		4
.L_442:
        /*0a60*/ 	.word	index@(_ZN10layer_norm13ln_bwd_kernelINS_13Kernel_traitsIf13__nv_bfloat16fS2_fjLj7168ELj1ELj1ELj8ELj8ENS_18Kernel_traits_baseILj7168EfS2_fS2_fjLj256EEEEELb1ELb0ELb0ELb1EEEvNS_9BwdParamsE)
        /*0a64*/ 	.word	0x00000000


	//----- nvinfo : EIATTR_REGCOUNT
	.align		4
.L_443:
        /*0a68*/ 	.byte	0x04, 0x2f
        /*0a6a*/ 	.short	(.L_445 - .L_444)
	.align		4
.L_444:
        /*0a6c*/ 	.word	index@(_ZN10layer_norm13ln_bwd_kernelINS_13Kernel_traitsIf13__nv_bfloat16fS2_fjLj7168ELj1ELj1ELj8ELj8ENS_18Kernel_traits_baseILj7168EfS2_fS2_fjLj256EEEEELb1ELb0ELb0ELb0EEEvNS_9BwdParamsE)
        /*0a70*/ 	.word	0x000000ce


	//----- nvinfo : EIATTR_FRAME_SIZE
	.align		4
.L_445:
        /*0a74*/ 	.byte	0x04, 0x11
        /*0a76*/ 	.short	(.L_447 - .L_446)
	.align		4
.L_446:
        /*0a78*/ 	.word	index@(_ZN10layer_norm13ln_bwd_kernelINS_13Kernel_traitsIf13__nv_bfloat16fS2_fjLj7168ELj1ELj1ELj8ELj8ENS_18Kernel_traits_baseILj7168EfS2_fS2_fjLj256EEEEELb1ELb0ELb0ELb0EEEvNS_9BwdParamsE)
        /*0a7c*/ 	.word	0x00000000


	//----- nvinfo : EIATTR_REGCOUNT
	.align		4
.L_447:
        /*0a80*/ 	.byte	0x04, 0x2f
        /*0a82*/ 	.short	(.L_449 - .L_448)
	.align		4
.L_448:
        /*0a84*/ 	.word	index@(_ZN10layer_norm13ln_bwd_kernelINS_13Kernel_traitsIf13__nv_bfloat16fS2_fjLj7168ELj1ELj1ELj8ELj8ENS_18Kernel_traits_baseILj7168EfS2_fS2_fjLj256EEEEELb0ELb1ELb1ELb1EEEvNS_9BwdParamsE)
        /*0a88*/ 	.word	0x000000ff


	//----- nvinfo : EIATTR_FRAME_SIZE
	.align		4
.L_449:
        /*0a8c*/ 	.byte	0x04, 0x11
        /*0a8e*/ 	.short	(.L_451 - .L_450)
	.align		4
.L_450:
        /*0a90*/ 	.word	index@(_ZN10layer_norm13ln_bwd_kernelINS_13Kernel_traitsIf13__nv_bfloat16fS2_fjLj7168ELj1ELj1ELj8ELj8ENS_18Kernel_traits_baseILj7168EfS2_fS2_fjLj256EEEEELb0ELb1ELb1ELb1EEEvNS_9BwdParamsE)
        /*0a94*/ 	.word	0x00000000


	//----- nvinfo : EIATTR_REGCOUNT
	.align		4
.L_451:
        /*0a98*/ 	.byte	0x04, 0x2f
        /*0a9a*/ 	.short	(.L_453 - .L_452)
	.align		4
.L_452:
        /*0a9c*/ 	.word	index@(_ZN10layer_norm13ln_bwd_kernelINS_13Kernel_traitsIf13__nv_bfloat16fS2_fjLj7168ELj1ELj1ELj8ELj8ENS_18Kernel_traits_baseILj7168EfS2_fS2_fjLj256EEEEELb0ELb1ELb1ELb0EEEvNS_9BwdParamsE)
        /*0aa0*/ 	.word	0x000000fe


	//----- nvinfo : EIATTR_FRAME_SIZE
	.align		4
.L_453:
        /*0aa4*/ 	.byte	0x04, 0x11
        /*0aa6*/ 	.short	(.L_455 - .L_454)
	.align		4
.L_454:
        /*0aa8*/ 	.word	index@(_ZN10layer_norm13ln_bwd_kernelINS_13Kernel_traitsIf13__nv_bfloat16fS2_fjLj7168ELj1ELj1ELj8ELj8ENS_18Kernel_traits_baseILj7168EfS2_fS2_fjLj256EEEEELb0ELb1ELb1ELb0EEEvNS_9BwdParamsE)
        /*0aac*/ 	.word	0x00000000


	//----- nvinfo : EIATTR_REGCOUNT
	.align		4
.L_455:
        /*0ab0*/ 	.byte	0x04, 0x2f
        /*0ab2*/ 	.short	(.L_457 - .L_456)
	.align		4
.L_456:
        /*0ab4*/ 	.word	index@(_ZN10layer_norm13ln_bwd_kernelINS_13Kernel_traitsIf13__nv_bfloat16fS2_fjLj7168ELj1ELj1ELj8ELj8ENS_18Kernel_traits_baseILj7168EfS2_fS2_fjLj256EEEEELb0ELb1ELb0ELb1EEEvNS_9BwdParamsE)
        /*0ab8*/ 	.word	0x000000ff


	//----- nvinfo : EIATTR_FRAME_SIZE
	.align		4
.L_457:
        /*0abc*/ 	.byte	0x04, 0x11
        /*0abe*/ 	.short	(.L_459 - .L_458)
	.align		4
.L_458:
        /*0ac0*/ 	.word	index@(_ZN10layer_norm13ln_bwd_kernelINS_13Kernel_traitsIf13__nv_bfloat16fS2_fjLj7168ELj1ELj1ELj8ELj8ENS_18Kernel_traits_baseILj7168EfS2_fS2_fjLj256EEEEELb0ELb1ELb0ELb1EEEvNS_9BwdParamsE)
        /*0ac4*/ 	.word	0x00000000


	//----- nvinfo : EIATTR_REGCOUNT
	.align		4
.L_459:
        /*0ac8*/ 	.byte	0x04, 0x2f
        /*0aca*/ 	.short	(.L_461 - .L_460)
	.align		4
.L_460:
        /*0acc*/ 	.word	index@(_ZN10layer_norm13ln_bwd_kernelINS_13Kernel_traitsIf13__nv_bfloat16fS2_fjLj7168ELj1ELj1ELj8ELj8ENS_18Kernel_traits_baseILj7168EfS2_fS2_fjLj256EEEEELb0ELb1ELb0ELb0EEEvNS_9BwdParamsE)
        /*0ad0*/ 	.word	0x000000fe


	//----- nvinfo : EIATTR_FRAME_SIZE
	.align		4
.L_461:
        /*0ad4*/ 	.byte	0x04, 0x11
        /*0ad6*/ 	.short	(.L_463 - .L_462)
	.align		4
.L_462:
        /*0ad8*/ 	.word	index@(_ZN10layer_norm13ln_bwd_kernelINS_13Kernel_traitsIf13__nv_bfloat16fS2_fjLj7168ELj1ELj1ELj8ELj8ENS_18Kernel_traits_baseILj7168EfS2_fS2_fjLj256EEEEELb0ELb1ELb0ELb0EEEvNS_9BwdParamsE)
        /*0adc*/ 	.word	0x00000000


	//----- nvinfo : EIATTR_REGCOUNT
	.align		4
.L_463:
        /*0ae0*/ 	.byte	0x04, 0x2f
        /*0ae2*/ 	.short	(.L_465 - .L_464)
	.align		4
.L_464:
        /*0ae4*/ 	.word	index@(_ZN10layer_norm13ln_bwd_kernelINS_13Kernel_traitsIf13__nv_bfloat16fS2_fjLj7168ELj1ELj1ELj8ELj8ENS_18Kernel_traits_baseILj7168EfS2_fS2_fjLj256EEEEELb0ELb0ELb1ELb1EEEvNS_9BwdParamsE)
        /*0ae8*/ 	.word	0x000000ca


	//----- nvinfo : EIATTR_FRAME_SIZE
	.align		4
.L_465:
        /*0aec*/ 	.byte	0x04, 0x11
        /*0aee*/ 	.short	(.L_467 - .L_466)
	.align		4
.L_466:
        /*0af0*/ 	.word	index@(_ZN10layer_norm13ln_bwd_kernelINS_13Kernel_traitsIf13__nv_bfloat16fS2_fjLj7168ELj1ELj1ELj8ELj8ENS_18Kernel_traits_baseILj7168EfS2_fS2_fjLj256EEEEELb0ELb0ELb1ELb1EEEvNS_9BwdParamsE)
        /*0af4*/ 	.word	0x00000000


	//----- nvinfo : EIATTR_REGCOUNT
	.align		4
.L_467:
        /*0af8*/ 	.byte	0x04, 0x2f
        /*0afa*/ 	.short	(.L_469 - .L_468)
	.align		4
.L_468:
        /*0afc*/ 	.word	index@(_ZN10layer_norm13ln_bwd_kernelINS_13Kernel_traitsIf13__nv_bfloat16fS2_fjLj7168ELj1ELj1ELj8ELj8ENS_18Kernel_traits_baseILj7168EfS2_fS2_fjLj256EEEEELb0ELb0ELb1ELb0EEEvNS_9BwdParamsE)
        /*0b00*/ 	.word	0x000000cc


	//----- nvinfo : EIATTR_FRAME_SIZE
	.align		4
.L_469:
        /*0b04*/ 	.byte	0x04, 0x11
        /*0b06*/ 	.short	(.L_471 - .L_470)
	.align		4
.L_470:
        /*0b08*/ 	.word	index@(_ZN10layer_norm13ln_bwd_kernelINS_13Kernel_traitsIf13__nv_bfloat16fS2_fjLj7168ELj1ELj1ELj8ELj8ENS_18Kernel_traits_baseILj7168EfS2_fS2_fjLj256EEEEELb0ELb0ELb1ELb0EEEvNS_9BwdParamsE)
        /*0b0c*/ 	.word	0x00000000


	//----- nvinfo : EIATTR_REGCOUNT
	.align		4
.L_471:
        /*0b10*/ 	.byte	0x04, 0x2f
        /*0b12*/ 	.short	(.L_473 - .L_472)
	.align		4
.L_472:
        /*0b14*/ 	.word	index@(_ZN10layer_norm13ln_bwd_kernelINS_13Kernel_traitsIf13__nv_bfloat16fS2_fjLj7168ELj1ELj1ELj8ELj8ENS_18Kernel_traits_baseILj7168EfS2_fS2_fjLj256EEEEELb0ELb0ELb0ELb1EEEvNS_9BwdParamsE)
        /*0b18*/ 	.word	0x000000e0


	//----- nvinfo : EIATTR_FRAME_SIZE
	.align		4
.L_473:
        /*0b1c*/ 	.byte	0x04, 0x11
        /*0b1e*/ 	.short	(.L_475 - .L_474)
	.align		4
.L_474:
        /*0b20*/ 	.word	index@(_ZN10layer_norm13ln_bwd_kernelINS_13Kernel_traitsIf13__nv_bfloat16fS2_fjLj7168ELj1ELj1ELj8ELj8ENS_18Kernel_traits_baseILj7168EfS2_fS2_fjLj256EEEEELb0ELb0ELb0ELb1EEEvNS_9BwdParamsE)
        /*0b24*/ 	.word	0x00000000


	//----- nvinfo : EIATTR_REGCOUNT
	.align		4
.L_475:
        /*0b28*/ 	.byte	0x04, 0x2f
        /*0b2a*/ 	.short	(.L_477 - .L_476)
	.align		4
.L_476:
        /*0b2c*/ 	.word	index@(_ZN10layer_norm13ln_bwd_kernelINS_13Kernel_traitsIf13__nv_bfloat16fS2_fjLj7168ELj1ELj1ELj8ELj8ENS_18Kernel_traits_baseILj7168EfS2_fS2_fjLj256EEEEELb0ELb0ELb0ELb0EEEvNS_9BwdParamsE)
        /*0b30*/ 	.word	0x000000c6


	//----- nvinfo : EIATTR_FRAME_SIZE
	.align		4
.L_477:
        /*0b34*/ 	.byte	0x04, 0x11
        /*0b36*/ 	.short	(.L_479 - .L_478)
	.align		4
.L_478:
        /*0b38*/ 	.word	index@(_ZN10layer_norm13ln_bwd_kernelINS_13Kernel_traitsIf13__nv_bfloat16fS2_fjLj7168ELj1ELj1ELj8ELj8ENS_18Kernel_traits_baseILj7168EfS2_fS2_fjLj256EEEEELb0ELb0ELb0ELb0EEEvNS_9BwdParamsE)
        /*0b3c*/ 	.word	0x00000000


	//----- nvinfo : EIATTR_REGCOUNT
	.align		4
.L_479:
        /*0b40*/ 	.byte	0x04, 0x2f
        /*0b42*/ 	.short	(.L_481 - .L_480)
	.align		4
.L_480:
        /*0b44*/ 	.word	index@(_ZN10layer_norm13ln_bwd_kernelINS_13Kernel_traitsI13__nv_bfloat16S2_fS2_fjLj7168ELj1ELj1ELj8ELj8ENS_18Kernel_traits_baseILj7168ES2_S2_fS2_fjLj256EEEEELb1ELb1ELb1ELb1EEEvNS_9BwdParamsE)
        /*0b48*/ 	.word	0x000000fe


	//----- nvinfo : EIATTR_FRAME_SIZE
	.align		4
.L_481:
        /*0b4c*/ 	.byte	0x04, 0x11
        /*0b4e*/ 	.short	(.L_483 - .L_482)
	.align		4
.L_482:
        /*0b50*/ 	.word	index@(_ZN10layer_norm13ln_bwd_kernelINS_13Kernel_traitsI13__nv_bfloat16S2_fS2_fjLj7168ELj1ELj1ELj8ELj8ENS_18Kernel_traits_baseILj7168ES2_S2_fS2_fjLj256EEEEELb1ELb1ELb1ELb1EEEvNS_9BwdParamsE)
        /*0b54*/ 	.word	0x00000000


	//----- nvinfo : EIATTR_REGCOUNT
	.align		4
.L_483:
        /*0b58*/ 	.byte	0x04, 0x2f
        /*0b5a*/ 	.short	(.L_485 - .L_484)
	.align		4
.L_484:
        /*0b5c*/ 	.word	index@(_ZN10layer_norm22ln_bwd_finalize_kernelINS_22Kernel_traits_finalizeILj7168E13__nv_bfloat16S2_fS2_fjLb1ELj1024ELj4ENS_18Kernel_traits_baseILj7168ES2_S2_fS2_fjLj1024EEEEELb1ELb1EEEvNS_9BwdParamsE)
        /*0b60*/ 	.word	0x00000020


	//----- nvinfo : EIATTR_FRAME_SIZE
	.align		4
.L_485:
        /*0b64*/ 	.byte	0x04, 0x11
        /*0b66*/ 	.short	(.L_487 - .L_486)
	.align		4
.L_486:
        /*0b68*/ 	.word	index@(_ZN10layer_norm22ln_bwd_finalize_kernelINS_22Kernel_traits_finalizeILj7168E13__nv_bfloat16S2_fS2_fjLb1ELj1024ELj4ENS_18Kernel_traits_baseILj7168ES2_S2_fS2_fjLj1024EEEEELb1ELb1EEEvNS_9BwdParamsE)
        /*0b6c*/ 	.word	0x00000000


	//----- nvinfo : EIATTR_REGCOUNT
	.align		4
.L_487:
        /*0b70*/ 	.byte	0x04, 0x2f
        /*0b72*/ 	.short	(.L_489 - .L_488)
	.align		4
.L_488:
        /*0b74*/ 	.word	index@(_ZN10layer_norm13ln_bwd_kernelINS_13Kernel_traitsI13__nv_bfloat16S2_fS2_fjLj7168ELj1ELj1ELj8ELj8ENS_18Kernel_traits_baseILj7168ES2_S2_fS2_fjLj256EEEEELb1ELb1ELb1ELb0EEEvNS_9BwdParamsE)
        /*0b78*/ 	.word	0x000000ff


	//----- nvinfo : EIATTR_FRAME_SIZE
	.align		4
.L_489:
        /*0b7c*/ 	.byte	0x04, 0x11
        /*0b7e*/ 	.short	(.L_491 - .L_490)
	.align		4
.L_490:
        /*0b80*/ 	.word	index@(_ZN10layer_norm13ln_bwd_kernelINS_13Kernel_traitsI13__nv_bfloat16S2_fS2_fjLj7168ELj1ELj1ELj8ELj8ENS_18Kernel_traits_baseILj7168ES2_S2_fS2_fjLj256EEEEELb1ELb1ELb1ELb0EEEvNS_9BwdParamsE)
        /*0b84*/ 	.word	0x00000018


	//----- nvinfo : EIATTR_REGCOUNT
	.align		4
.L_491:
        /*0b88*/ 	.byte	0x04, 0x2f
        /*0b8a*/ 	.short	(.L_493 - .L_492)
	.align		4
.L_492:
        /*0b8c*/ 	.word	index@(_ZN10layer_norm22ln_bwd_finalize_kernelINS_22Kernel_traits_finalizeILj7168E13__nv_bfloat16S2_fS2_fjLb1ELj1024ELj4ENS_18Kernel_traits_baseILj7168ES2_S2_fS2_fjLj1024EEEEELb1ELb0EEEvNS_9BwdParamsE)
        /*0b90*/ 	.word	0x00000020


	//----- nvinfo : EIATTR_FRAME_SIZE
	.align		4
.L_493:
        /*0b94*/ 	.byte	0x04, 0x11
        /*0b96*/ 	.short	(.L_495 - .L_494)
	.align		4
.L_494:
        /*0b98*/ 	.word	index@(_ZN10layer_norm22ln_bwd_finalize_kernelINS_22Kernel_traits_finalizeILj7168E13__nv_bfloat16S2_fS2_fjLb1ELj1024ELj4ENS_18Kernel_traits_baseILj7168ES2_S2_fS2_fjLj1024EEEEELb1ELb0EEEvNS_9BwdParamsE)
        /*0b9c*/ 	.word	0x00000000


	//----- nvinfo : EIATTR_REGCOUNT
	.align		4
.L_495:
        /*0ba0*/ 	.byte	0x04, 0x2f
        /*0ba2*/ 	.short	(.L_497 - .L_496)
	.align		4
.L_496:
        /*0ba4*/ 	.word	index@(_ZN10layer_norm13ln_bwd_kernelINS_13Kernel_traitsI13__nv_bfloat16S2_fS2_fjLj7168ELj1ELj1ELj8ELj8ENS_18Kernel_traits_baseILj7168ES2_S2_fS2_fjLj256EEEEELb1ELb1ELb0ELb1EEEvNS_9BwdParamsE)
        /*0ba8*/ 	.word	0x000000ff


	//----- nvinfo : EIATTR_FRAME_SIZE
	.align		4
.L_497:
        /*0bac*/ 	.byte	0x04, 0x11
        /*0bae*/ 	.short	(.L_499 - .L_498)
	.align		4
.L_498:
        /*0bb0*/ 	.word	index@(_ZN10layer_norm13ln_bwd_kernelINS_13Kernel_traitsI13__nv_bfloat16S2_fS2_fjLj7168ELj1ELj1ELj8ELj8ENS_18Kernel_traits_baseILj7168ES2_S2_fS2_fjLj256EEEEELb1ELb1ELb0ELb1EEEvNS_9BwdParamsE)
        /*0bb4*/ 	.word	0x00000008


	//----- nvinfo : EIATTR_REGCOUNT
	.align		4
.L_499:
        /*0bb8*/ 	.byte	0x04, 0x2f
        /*0bba*/ 	.short	(.L_501 - .L_500)
	.align		4
.L_500:
        /*0bbc*/ 	.word	index@(_ZN10layer_norm13ln_bwd_kernelINS_13Kernel_traitsI13__nv_bfloat16S2_fS2_fjLj7168ELj1ELj1ELj8ELj8ENS_18Kernel_traits_baseILj7168ES2_S2_fS2_fjLj256EEEEELb1ELb1ELb0ELb0EEEvNS_9BwdParamsE)
        /*0bc0*/ 	.word	0x000000ff


	//----- nvinfo : EIATTR_FRAME_SIZE
	.align		4
.L_501:
        /*0bc4*/ 	.byte	0x04, 0x11
        /*0bc6*/ 	.short	(.L_503 - .L_502)
	.align		4
.L_502:
        /*0bc8*/ 	.word	index@(_ZN10layer_norm13ln_bwd_kernelINS_13Kernel_traitsI13__nv_bfloat16S2_fS2_fjLj7168ELj1ELj1ELj8ELj8ENS_18Kernel_traits_baseILj7168ES2_S2_fS2_fjLj256EEEEELb1ELb1ELb0ELb0EEEvNS_9BwdParamsE)
        /*0bcc*/ 	.word	0x00000010


	//----- nvinfo : EIATTR_REGCOUNT
	.align		4
.L_503:
        /*0bd0*/ 	.byte	0x04, 0x2f
        /*0bd2*/ 	.short	(.L_505 - .L_504)
	.align		4
.L_504:
        /*0bd4*/ 	.word	index@(_ZN10layer_norm13ln_bwd_kernelINS_13Kernel_traitsI13__nv_bfloat16S2_fS2_fjLj7168ELj1ELj1ELj8ELj8ENS_18Kernel_traits_baseILj7168ES2_S2_fS2_fjLj256EEEEELb1ELb0ELb1ELb1EEEvNS_9BwdParamsE)
        /*0bd8*/ 	.word	0x000000cc


	//----- nvinfo : EIATTR_FRAME_SIZE
	.align		4
.L_505:
        /*0bdc*/ 	.byte	0x04, 0x11
        /*0bde*/ 	.short	(.L_507 - .L_506)
	.align		4
.L_506:
        /*0be0*/ 	.word	index@(_ZN10layer_norm13ln_bwd_kernelINS_13Kernel_traitsI13__nv_bfloat16S2_fS2_fjLj7168ELj1ELj1ELj8ELj8ENS_18Kernel_traits_baseILj7168ES2_S2_fS2_fjLj256EEEEELb1ELb0ELb1ELb1EEEvNS_9BwdParamsE)
        /*0be4*/ 	.word	0x00000000


	//----- nvinfo : EIATTR_REGCOUNT
	.align		4
.L_507:
        /*0be8*/ 	.byte	0x04, 0x2f
        /*0bea*/ 	.short	(.L_509 - .L_508)
	.align		4
.L_508:
        /*0bec*/ 	.word	index@(_ZN10layer_norm22ln_bwd_finalize_kernelINS_22Kernel_traits_finalizeILj7168E13__nv_bfloat16S2_fS2_fjLb0ELj1024ELj4ENS_18Kernel_traits_baseILj7168ES2_S2_fS2_fjLj1024EEEEELb0ELb1EEEvNS_9BwdParamsE)
        /*0bf0*/ 	.word	0x0000003f


	//----- nvinfo : EIATTR_FRAME_SIZE
	.align		4
.L_509:
        /*0bf4*/ 	.byte	0x04, 0x11
        /*0bf6*/ 	.short	(.L_511 - .L_510)
	.align		4
.L_510:
        /*0bf8*/ 	.word	index@(_ZN10layer_norm22ln_bwd_finalize_kernelINS_22Kernel_traits_finalizeILj7168E13__nv_bfloat16S2_fS2_fjLb0ELj1024ELj4ENS_18Kernel_traits_baseILj7168ES2_S2_fS2_fjLj1024EEEEELb0ELb1EEEvNS_9BwdParamsE)
        /*0bfc*/ 	.word	0x00000000


	//----- nvinfo : EIATTR_REGCOUNT
	.align		4
.L_511:
        /*0c00*/ 	.byte	0x04, 0x2f
        /*0c02*/ 	.short	(.L_513 - .L_512)
	.align		4
.L_512:
        /*0c04*/ 	.word	index@(_ZN10layer_norm13ln_bwd_kernelINS_13Kernel_traitsI13__nv_bfloat16S2_fS2_fjLj7168ELj1ELj1ELj8ELj8ENS_18Kernel_traits_baseILj7168ES2_S2_fS2_fjLj256EEEEELb1ELb0ELb1ELb0EEEvNS_9BwdParamsE)
        /*0c08*/ 	.word	0x000000e8


	//----- nvinfo : EIATTR_FRAME_SIZE
	.align		4
.L_513:
        /*0c0c*/ 	.byte	0x04, 0x11
        /*0c0e*/ 	.short	(.L_515 - .L_514)
	.align		4
.L_514:
        /*0c10*/ 	.word	index@(_ZN10layer_norm13ln_bwd_kernelINS_13Kernel_traitsI13__nv_bfloat16S2_fS2_fjLj7168ELj1ELj1ELj8ELj8ENS_18Kernel_traits_baseILj7168ES2_S2_fS2_fjLj256EEEEELb1ELb0ELb1ELb0EEEvNS_9BwdParamsE)
        /*0c14*/ 	.word	0x00000000


	//----- nvinfo : EIATTR_REGCOUNT
	.align		4
.L_515:
        /*0c18*/ 	.byte	0x04, 0x2f
        /*0c1a*/ 	.short	(.L_517 - .L_516)
	.align		4
.L_516:
        /*0c1c*/ 	.word	index@(_ZN10layer_norm22ln_bwd_finalize_kernelINS_22Kernel_traits_finalizeILj7168E13__nv_bfloat16S2_fS2_fjLb0ELj1024ELj4ENS_18Kernel_traits_baseILj7168ES2_S2_fS2_fjLj1024EEEEELb0ELb0EEEvNS_9BwdParamsE)
        /*0c20*/ 	.word	0x0000003f


	//----- nvinfo : EIATTR_FRAME_SIZE
	.align		4
.L_517:
        /*0c24*/ 	.byte	0x04, 0x11
        /*0c26*/ 	.short	(.L_519 - .L_518)
	.align		4
.L_518:
        /*0c28*/ 	.word	index@(_ZN10layer_norm22ln_bwd_finalize_kernelINS_22Kernel_traits_finalizeILj7168E13__nv_bfloat16S2_fS2_fjLb0ELj1024ELj4ENS_18Kernel_traits_baseILj7168ES2_S2_fS2_fjLj1024EEEEELb0ELb0EEEvNS_9BwdParamsE)
        /*0c2c*/ 	.word	0x00000000


	//----- nvinfo : EIATTR_REGCOUNT
	.align		4
.L_519:
        /*0c30*/ 	.byte	0x04, 0x2f
        /*0c32*/ 	.short	(.L_521 - .L_520)
	.align		4
.L_520:
        /*0c34*/ 	.word	index@(_ZN10layer_norm13ln_bwd_kernelINS_13Kernel_traitsI13__nv_bfloat16S2_fS2_fjLj7168ELj1ELj1ELj8ELj8ENS_18Kernel_traits_baseILj7168ES2_S2_fS2_fjLj256EEEEELb1ELb0ELb0ELb1EEEvNS_9BwdParamsE)
        /*0c38*/ 	.word	0x000000e6


	//----- nvinfo : EIATTR_FRAME_SIZE
	.align		4
.L_521:
        /*0c3c*/ 	.byte	0x04, 0x11
        /*0c3e*/ 	.short	(.L_523 - .L_522)
	.align		4
.L_522:
        /*0c40*/ 	.word	index@(_ZN10layer_norm13ln_bwd_kernelINS_13Kernel_traitsI13__nv_bfloat16S2_fS2_fjLj7168ELj1ELj1ELj8ELj8ENS_18Kernel_traits_baseILj7168ES2_S2_fS2_fjLj256EEEEELb1ELb0ELb0ELb1EEEvNS_9BwdParamsE)
        /*0c44*/ 	.word	0x00000000


	//----- nvinfo : EIATTR_REGCOUNT
	.align		4
.L_523:
        /*0c48*/ 	.byte	0x04, 0x2f
        /*0c4a*/ 	.short	(.L_525 - .L_524)
	.align		4
.L_524:
        /*0c4c*/ 	.word	index@(_ZN10layer_norm13ln_bwd_kernelINS_13Kernel_traitsI13__nv_bfloat16S2_fS2_fjLj7168ELj1ELj1ELj8ELj8ENS_18Kernel_traits_baseILj7168ES2_S2_fS2_fjLj256EEEEELb1ELb0ELb0ELb0EEEvNS_9BwdParamsE)
        /*0c50*/ 	.word	0x000000ce


	//----- nvinfo : EIATTR_FRAME_SIZE
	.align		4
.L_525:
        /*0c54*/ 	.byte	0x04, 0x11
        /*0c56*/ 	.short	(.L_527 - .L_526)
	.align		4
.L_526:
        /*0c58*/ 	.word	index@(_ZN10layer_norm13ln_bwd_kernelINS_13Kernel_traitsI13__nv_bfloat16S2_fS2_fjLj7168ELj1ELj1ELj8ELj8ENS_18Kernel_traits_baseILj7168ES2_S2_fS2_fjLj256EEEEELb1ELb0ELb0ELb0EEEvNS_9BwdParamsE)
        /*0c5c*/ 	.word	0x00000000


	//----- nvinfo : EIATTR_REGCOUNT
	.align		4
.L_527:
        /*0c60*/ 	.byte	0x04, 0x2f
        /*0c62*/ 	.short	(.L_529 - .L_528)
	.align		4
.L_528:
        /*0c64*/ 	.word	index@(_ZN10layer_norm13ln_bwd_kernelINS_13Kernel_traitsI13__nv_bfloat16S2_fS2_fjLj7168ELj1ELj1ELj8ELj8ENS_18Kernel_traits_baseILj7168ES2_S2_fS2_fjLj256EEEEELb0ELb1ELb1ELb1EEEvNS_9BwdParamsE)
        /*0c68*/ 	.word	0x000000ff


	//----- nvinfo : EIATTR_FRAME_SIZE
	.align		4
.L_529:
        /*0c6c*/ 	.byte	0x04, 0x11
        /*0c6e*/ 	.short	(.L_531 - .L_530)
	.align		4
.L_530:
        /*0c70*/ 	.word	index@(_ZN10layer_norm13ln_bwd_kernelINS_13Kernel_traitsI13__nv_bfloat16S2_fS2_fjLj7168ELj1ELj1ELj8ELj8ENS_18Kernel_traits_baseILj7168ES2_S2_fS2_fjLj256EEEEELb0ELb1ELb1ELb1EEEvNS_9BwdParamsE)
        /*0c74*/ 	.word	0x00000000


	//----- nvinfo : EIATTR_REGCOUNT
	.align		4
.L_531:
        /*0c78*/ 	.byte	0x04, 0x2f
        /*0c7a*/ 	.short	(.L_533 - .L_532)
	.align		4
.L_532:
        /*0c7c*/ 	.word	index@(_ZN10layer_norm13ln_bwd_kernelINS_13Kernel_traitsI13__nv_bfloat16S2_fS2_fjLj7168ELj1ELj1ELj8ELj8ENS_18Kernel_traits_baseILj7168ES2_S2_fS2_fjLj256EEEEELb0ELb1ELb1ELb0EEEvNS_9BwdParamsE)
        /*0c80*/ 	.word	0x000000fe


	//----- nvinfo : EIATTR_FRAME_SIZE
	.align		4
.L_533:
        /*0c84*/ 	.byte	0x04, 0x11
        /*0c86*/ 	.short	(.L_535 - .L_534)
	.align		4
.L_534:
        /*0c88*/ 	.word	index@(_ZN10layer_norm13ln_bwd_kernelINS_13Kernel_traitsI13__nv_bfloat16S2_fS2_fjLj7168ELj1ELj1ELj8ELj8ENS_18Kernel_traits_baseILj7168ES2_S2_fS2_fjLj256EEEEELb0ELb1ELb1ELb0EEEvNS_9BwdParamsE)
        /*0c8c*/ 	.word	0x00000000


	//----- nvinfo : EIATTR_REGCOUNT
	.align		4
.L_535:
        /*0c90*/ 	.byte	0x04, 0x2f
        /*0c92*/ 	.short	(.L_537 - .L_536)
	.align		4
.L_536:
        /*0c94*/ 	.word	index@(_ZN10layer_norm13ln_bwd_kernelINS_13Kernel_traitsI13__nv_bfloat16S2_fS2_fjLj7168ELj1ELj1ELj8ELj8ENS_18Kernel_traits_baseILj7168ES2_S2_fS2_fjLj256EEEEELb0ELb1ELb0ELb1EEEvNS_9BwdParamsE)
        /*0c98*/ 	.word	0x000000ff


	//----- nvinfo : EIATTR_FRAME_SIZE
	.align		4
.L_537:
        /*0c9c*/ 	.byte	0x04, 0x11
        /*0c9e*/ 	.short	(.L_539 - .L_538)
	.align		4
.L_538:
        /*0ca0*/ 	.word	index@(_ZN10layer_norm13ln_bwd_kernelINS_13Kernel_traitsI13__nv_bfloat16S2_fS2_fjLj7168ELj1ELj1ELj8ELj8ENS_18Kernel_traits_baseILj7168ES2_S2_fS2_fjLj256EEEEELb0ELb1ELb0ELb1EEEvNS_9BwdParamsE)
        /*0ca4*/ 	.word	0x00000000


	//----- nvinfo : EIATTR_REGCOUNT
	.align		4
.L_539:
        /*0ca8*/ 	.byte	0x04, 0x2f
        /*0caa*/ 	.short	(.L_541 - .L_540)
	.align		4
.L_540:
        /*0cac*/ 	.word	index@(_ZN10layer_norm13ln_bwd_kernelINS_13Kernel_traitsI13__nv_bfloat16S2_fS2_fjLj7168ELj1ELj1ELj8ELj8ENS_18Kernel_traits_baseILj7168ES2_S2_fS2_fjLj256EEEEELb0ELb1ELb0ELb0EEEvNS_9BwdParamsE)
        /*0cb0*/ 	.word	0x000000fd


	//----- nvinfo : EIATTR_FRAME_SIZE
	.align		4
.L_541:
        /*0cb4*/ 	.byte	0x04, 0x11
        /*0cb6*/ 	.short	(.L_543 - .L_542)
	.align		4
.L_542:
        /*0cb8*/ 	.word	index@(_ZN10layer_norm13ln_bwd_kernelINS_13Kernel_traitsI13__nv_bfloat16S2_fS2_fjLj7168ELj1ELj1ELj8ELj8ENS_18Kernel_traits_baseILj7168ES2_S2_fS2_fjLj256EEEEELb0ELb1ELb0ELb0EEEvNS_9BwdParamsE)
        /*0cbc*/ 	.word	0x00000000


	//----- nvinfo : EIATTR_REGCOUNT
	.align		4
.L_543:
        /*0cc0*/ 	.byte	0x04, 0x2f
        /*0cc2*/ 	.short	(.L_545 - .L_544)
	.align		4
.L_544:
        /*0cc4*/ 	.word	index@(_ZN10layer_norm13ln_bwd_kernelINS_13Kernel_traitsI13__nv_bfloat16S2_fS2_fjLj7168ELj1ELj1ELj8ELj8ENS_18Kernel_traits_baseILj7168ES2_S2_fS2_fjLj256EEEEELb0ELb0ELb1ELb1EEEvNS_9BwdParamsE)
        /*0cc8*/ 	.word	0x000000d4


	//----- nvinfo : EIATTR_FRAME_SIZE
	.align		4
.L_545:
        /*0ccc*/ 	.byte	0x04, 0x11
        /*0cce*/ 	.short	(.L_547 - .L_546)
	.align		4
.L_546:
        /*0cd0*/ 	.word	index@(_ZN10layer_norm13ln_bwd_kernelINS_13Kernel_traitsI13__nv_bfloat16S2_fS2_fjLj7168ELj1ELj1ELj8ELj8ENS_18Kernel_traits_baseILj7168ES2_S2_fS2_fjLj256EEEEELb0ELb0ELb1ELb1EEEvNS_9BwdParamsE)
        /*0cd4*/ 	.word	0x00000000


	//----- nvinfo : EIATTR_REGCOUNT
	.align		4
.L_547:
        /*0cd8*/ 	.byte	0x04, 0x2f
        /*0cda*/ 	.short	(.L_549 - .L_548)
	.align		4
.L_548:
        /*0cdc*/ 	.word	index@(_ZN10layer_norm13ln_bwd_kernelINS_13Kernel_traitsI13__nv_bfloat16S2_fS2_fjLj7168ELj1ELj1ELj8ELj8ENS_18Kernel_traits_baseILj7168ES2_S2_fS2_fjLj256EEEEELb0ELb0ELb1ELb0EEEvNS_9BwdParamsE)
        /*0ce0*/ 	.word	0x000000cc


	//----- nvinfo : EIATTR_FRAME_SIZE
	.align		4
.L_549:
        /*0ce4*/ 	.byte	0x04, 0x11
        /*0ce6*/ 	.short	(.L_551 - .L_550)
	.align		4
.L_550:
        /*0ce8*/ 	.word	index@(_ZN10layer_norm13ln_bwd_kernelINS_13Kernel_traitsI13__nv_bfloat16S2_fS2_fjLj7168ELj1ELj1ELj8ELj8ENS_18Kernel_traits_baseILj7168ES2_S2_fS2_fjLj256EEEEELb0ELb0ELb1ELb0EEEvNS_9BwdParamsE)
        /*0cec*/ 	.word	0x00000000


	//----- nvinfo : EIATTR_REGCOUNT
	.align		4
.L_551:
        /*0cf0*/ 	.byte	0x04, 0x2f
        /*0cf2*/ 	.short	(.L_553 - .L_552)
	.align		4
.L_552:
        /*0cf4*/ 	.word	index@(_ZN10layer_norm13ln_bwd_kernelINS_13Kernel_traitsI13__nv_bfloat16S2_fS2_fjLj7168ELj1ELj1ELj8ELj8ENS_18Kernel_traits_baseILj7168ES2_S2_fS2_fjLj256EEEEELb0ELb0ELb0ELb1EEEvNS_9BwdParamsE)
        /*0cf8*/ 	.word	0x000000de


	//----- nvinfo : EIATTR_FRAME_SIZE
	.align		4
.L_553:
        /*0cfc*/ 	.byte	0x04, 0x11
        /*0cfe*/ 	.short	(.L_555 - .L_554)
	.align		4
.L_554:
        /*0d00*/ 	.word	index@(_ZN10layer_norm13ln_bwd_kernelINS_13Kernel_traitsI13__nv_bfloat16S2_fS2_fjLj7168ELj1ELj1ELj8ELj8ENS_18Kernel_traits_baseILj7168ES2_S2_fS2_fjLj256EEEEELb0ELb0ELb0ELb1EEEvNS_9BwdParamsE)
        /*0d04*/ 	.word	0x00000000


	//----- nvinfo : EIATTR_REGCOUNT
	.align		4
.L_555:
        /*0d08*/ 	.byte	0x04, 0x2f
        /*0d0a*/ 	.short	(.L_557 - .L_556)
	.align		4
.L_556:
        /*0d0c*/ 	.word	index@(_ZN10layer_norm13ln_bwd_kernelINS_13Kernel_traitsI13__nv_bfloat16S2_fS2_fjLj7168ELj1ELj1ELj8ELj8ENS_18Kernel_traits_baseILj7168ES2_S2_fS2_fjLj256EEEEELb0ELb0ELb0ELb0EEEvNS_9BwdParamsE)
        /*0d10*/ 	.word	0x000000c6


	//----- nvinfo : EIATTR_FRAME_SIZE
	.align		4
.L_557:
        /*0d14*/ 	.byte	0x04, 0x11
        /*0d16*/ 	.short	(.L_559 - .L_558)
	.align		4
.L_558:
        /*0d18*/ 	.word	index@(_ZN10layer_norm13ln_bwd_kernelINS_13Kernel_traitsI13__nv_bfloat16S2_fS2_fjLj7168ELj1ELj1ELj8ELj8ENS_18Kernel_traits_baseILj7168ES2_S2_fS2_fjLj256EEEEELb0ELb0ELb0ELb0EEEvNS_9BwdParamsE)
        /*0d1c*/ 	.word	0x00000000


	//----- nvinfo : EIATTR_REGCOUNT
	.align		4
.L_559:
        /*0d20*/ 	.byte	0x04, 0x2f
        /*0d22*/ 	.short	(.L_561 - .L_560)
	.align		4
.L_560:
        /*0d24*/ 	.word	index@(_ZN10layer_norm13ln_bwd_kernelINS_13Kernel_traitsIf13__nv_bfloat16S2_S2_fjLj7168ELj1ELj1ELj8ELj8ENS_18Kernel_traits_baseILj7168EfS2_S2_S2_fjLj256EEEEELb1ELb1ELb1ELb1EEEvNS_9BwdParamsE)
        /*0d28*/ 	.word	0x000000ff


	//----- nvinfo : EIATTR_FRAME_SIZE
	.align		4
.L_561:
        /*0d2c*/ 	.byte	0x04, 0x11
        /*0d2e*/ 	.short	(.L_563 - .L_562)
	.align		4
.L_562:
        /*0d30*/ 	.word	index@(_ZN10layer_norm13ln_bwd_kernelINS_13Kernel_traitsIf13__nv_bfloat16S2_S2_fjLj7168ELj1ELj1ELj8ELj8ENS_18Kernel_traits_baseILj7168EfS2_S2_S2_fjLj256EEEEELb1ELb1ELb1ELb1EEEvNS_9BwdParamsE)
        /*0d34*/ 	.word	0x00000000


	//----- nvinfo : EIATTR_REGCOUNT
	.align		4
.L_563:
        /*0d38*/ 	.byte	0x04, 0x2f
        /*0d3a*/ 	.short	(.L_565 - .L_564)
	.align		4
.L_564:
        /*0d3c*/ 	.word	index@(_ZN10layer_norm22ln_bwd_finalize_kernelINS_22Kernel_traits_finalizeILj7168Ef13__nv_bfloat16S2_S2_fjLb1ELj1024ELj4ENS_18Kernel_traits_baseILj7168EfS2_S2_S2_fjLj1024EEEEELb1ELb1EEEvNS_9BwdParamsE)
        /*0d40*/ 	.word	0x00000020


	//----- nvinfo : EIATTR_FRAME_SIZE
	.align		4
.L_565:
        /*0d44*/ 	.byte	0x04, 0x11
        /*0d46*/ 	.short	(.L_567 - .L_566)
	.align		4
.L_566:
        /*0d48*/ 	.word	index@(_ZN10layer_norm22ln_bwd_finalize_kernelINS_22Kernel_traits_finalizeILj7168Ef13__nv_bfloat16S2_S2_fjLb1ELj1024ELj4ENS_18Kernel_traits_baseILj7168EfS2_S2_S2_fjLj1024EEEEELb1ELb1EEEvNS_9BwdParamsE)
        /*0d4c*/ 	.word	0x00000000


	//----- nvinfo : EIATTR_REGCOUNT
	.align		4
.L_567:
        /*0d50*/ 	.byte	0x04, 0x2f
        /*0d52*/ 	.short	(.L_569 - .L_568)
	.align		4
.L_568:
        /*0d54*/ 	.word	index@(_ZN10layer_norm13ln_bwd_kernelINS_13Kernel_traitsIf13__nv_bfloat16S2_S2_fjLj7168ELj1ELj1ELj8ELj8ENS_18Kernel_traits_baseILj7168EfS2_S2_S2_fjLj256EEEEELb1ELb1ELb1ELb0EEEvNS_9BwdParamsE)
        /*0d58*/ 	.word	0x000000fe


	//----- nvinfo : EIATTR_FRAME_SIZE
	.align		4
.L_569:
        /*0d5c*/ 	.byte	0x04, 0x11
        /*0d5e*/ 	.short	(.L_571 - .L_570)
	.align		4
.L_570:
        /*0d60*/ 	.word	index@(_ZN10layer_norm13ln_bwd_kernelINS_13Kernel_traitsIf13__nv_bfloat16S2_S2_fjLj7168ELj1ELj1ELj8ELj8ENS_18Kernel_traits_baseILj7168EfS2_S2_S2_fjLj256EEEEELb1ELb1ELb1ELb0EEEvNS_9BwdParamsE)
        /*0d64*/ 	.word	0x00000000


	//----- nvinfo : EIATTR_REGCOUNT
	.align		4
.L_571:
        /*0d68*/ 	.byte	0x04, 0x2f
        /*0d6a*/ 	.short	(.L_573 - .L_572)
	.align		4
.L_572:
        /*0d6c*/ 	.word	index@(_ZN10layer_norm22ln_bwd_finalize_kernelINS_22Kernel_traits_finalizeILj7168Ef13__nv_bfloat16S2_S2_fjLb1ELj1024ELj4ENS_18Kernel_traits_baseILj7168EfS2_S2_S2_fjLj1024EEEEELb1ELb0EEEvNS_9BwdParamsE)
        /*0d70*/ 	.word	0x00000020


	//----- nvinfo : EIATTR_FRAME_SIZE
	.align		4
.L_573:
        /*0d74*/ 	.byte	0x04, 0x11
        /*0d76*/ 	.short	(.L_575 - .L_574)
	.align		4
.L_574:
        /*0d78*/ 	.word	index@(_ZN10layer_norm22ln_bwd_finalize_kernelINS_22Kernel_traits_finalizeILj7168Ef13__nv_bfloat16S2_S2_fjLb1ELj1024ELj4ENS_18Kernel_traits_baseILj7168EfS2_S2_S2_fjLj1024EEEEELb1ELb0EEEvNS_9BwdParamsE)
        /*0d7c*/ 	.word	0x00000000


	//----- nvinfo : EIATTR_REGCOUNT
	.align		4
.L_575:
        /*0d80*/ 	.byte	0x04, 0x2f
        /*0d82*/ 	.short	(.L_577 - .L_576)
	.align		4
.L_576:
        /*0d84*/ 	.word	index@(_ZN10layer_norm13ln_bwd_kernelINS_13Kernel_traitsIf13__nv_bfloat16S2_S2_fjLj7168ELj1ELj1ELj8ELj8ENS_18Kernel_traits_baseILj7168EfS2_S2_S2_fjLj256EEEEELb1ELb1ELb0ELb1EEEvNS_9BwdParamsE)
        /*0d88*/ 	.word	0x000000ff


	//----- nvinfo : EIATTR_FRAME_SIZE
	.align		4
.L_577:
        /*0d8c*/ 	.byte	0x04, 0x11
        /*0d8e*/ 	.short	(.L_579 - .L_578)
	.align		4
.L_578:
        /*0d90*/ 	.word	index@(_ZN10layer_norm13ln_bwd_kernelINS_13Kernel_traitsIf13__nv_bfloat16S2_S2_fjLj7168ELj1ELj1ELj8ELj8ENS_18Kernel_traits_baseILj7168EfS2_S2_S2_fjLj256EEEEELb1ELb1ELb0ELb1EEEvNS_9BwdParamsE)
        /*0d94*/ 	.word	0x00000000


	//----- nvinfo : EIATTR_REGCOUNT
	.align		4
.L_579:
        /*0d98*/ 	.byte	0x04, 0x2f
        /*0d9a*/ 	.short	(.L_581 - .L_580)
	.align		4
.L_580:
        /*0d9c*/ 	.word	index@(_ZN10layer_norm13ln_bwd_kernelINS_13Kernel_traitsIf13__nv_bfloat16S2_S2_fjLj7168ELj1ELj1ELj8ELj8ENS_18Kernel_traits_baseILj7168EfS2_S2_S2_fjLj256EEEEELb1ELb1ELb0ELb0EEEvNS_9BwdParamsE)
        /*0da0*/ 	.word	0x000000f4


	//----- nvinfo : EIATTR_FRAME_SIZE
	.align		4
.L_581:
        /*0da4*/ 	.byte	0x04, 0x11
        /*0da6*/ 	.short	(.L_583 - .L_582)
	.align		4
.L_582:
        /*0da8*/ 	.word	index@(_ZN10layer_norm13ln_bwd_kernelINS_13Kernel_traitsIf13__nv_bfloat16S2_S2_fjLj7168ELj1ELj1ELj8ELj8ENS_18Kernel_traits_baseILj7168EfS2_S2_S2_fjLj256EEEEELb1ELb1ELb0ELb0EEEvNS_9BwdParamsE)
        /*0dac*/ 	.word	0x00000000


	//----- nvinfo : EIATTR_REGCOUNT
	.align		4
.L_583:
        /*0db0*/ 	.byte	0x04, 0x2f
        /*0db2*/ 	.short	(.L_585 - .L_584)
	.align		4
.L_584:
        /*0db4*/ 	.word	index@(_ZN10layer_norm13ln_bwd_kernelINS_13Kernel_traitsIf13__nv_bfloat16S2_S2_fjLj7168ELj1ELj1ELj8ELj8ENS_18Kernel_traits_baseILj7168EfS2_S2_S2_fjLj256EEEEELb1ELb0ELb1ELb1EEEvNS_9BwdParamsE)
        /*0db8*/ 	.word	0x000000d5


	//----- nvinfo : EIATTR_FRAME_SIZE
	.align		4
.L_585:
        /*0dbc*/ 	.byte	0x04, 0x11
        /*0dbe*/ 	.short	(.L_587 - .L_586)
	.align		4
.L_586:
        /*0dc0*/ 	.word	index@(_ZN10layer_norm13ln_bwd_kernelINS_13Kernel_traitsIf13__nv_bfloat16S2_S2_fjLj7168ELj1ELj1ELj8ELj8ENS_18Kernel_traits_baseILj7168EfS2_S2_S2_fjLj256EEEEELb1ELb0ELb1ELb1EEEvNS_9BwdParamsE)
        /*0dc4*/ 	.word	0x00000000


	//----- nvinfo : EIATTR_REGCOUNT
	.align		4
.L_587:
        /*0dc8*/ 	.byte	0x04, 0x2f
        /*0dca*/ 	.short	(.L_589 - .L_588)
	.align		4
.L_588:
        /*0dcc*/ 	.word	index@(_ZN10layer_norm22ln_bwd_finalize_kernelINS_22Kernel_traits_finalizeILj7168Ef13__nv_bfloat16S2_S2_fjLb0ELj1024ELj4ENS_18Kernel_traits_baseILj7168EfS2_S2_S2_fjLj1024EEEEELb0ELb1EEEvNS_9BwdParamsE)
        /*0dd0*/ 	.word	0x0000003f


	//----- nvinfo : EIATTR_FRAME_SIZE
	.align		4
.L_589:
        /*0dd4*/ 	.byte	0x04, 0x11
        /*0dd6*/ 	.short	(.L_591 - .L_590)
	.align		4
.L_590:
        /*0dd8*/ 	.word	index@(_ZN10layer_norm22ln_bwd_finalize_kernelINS_22Kernel_traits_finalizeILj7168Ef13__nv_bfloat16S2_S2_fjLb0ELj1024ELj4ENS_18Kernel_traits_baseILj7168EfS2_S2_S2_fjLj1024EEEEELb0ELb1EEEvNS_9BwdParamsE)
        /*0ddc*/ 	.word	0x00000000


	//----- nvinfo : EIATTR_REGCOUNT
	.align		4
.L_591:
        /*0de0*/ 	.byte	0x04, 0x2f
        /*0de2*/ 	.short	(.L_593 - .L_592)
	.align		4
.L_592:
        /*0de4*/ 	.word	index@(_ZN10layer_norm13ln_bwd_kernelINS_13Kernel_traitsIf13__nv_bfloat16S2_S2_fjLj7168ELj1ELj1ELj8ELj8ENS_18Kernel_traits_baseILj7168EfS2_S2_S2_fjLj256EEEEELb1ELb0ELb1ELb0EEEvNS_9BwdParamsE)
        /*0de8*/ 	.word	0x000000d7


	//----- nvinfo : EIATTR_FRAME_SIZE
	.align		4
.L_593:
        /*0dec*/ 	.byte	0x04, 0x11
        /*0dee*/ 	.short	(.L_595 - .L_594)
	.align		4
.L_594:
        /*0df0*/ 	.word	index@(_ZN10layer_norm13ln_bwd_kernelINS_13Kernel_traitsIf13__nv_bfloat16S2_S2_fjLj7168ELj1ELj1ELj8ELj8ENS_18Kernel_traits_baseILj7168EfS2_S2_S2_fjLj256EEEEELb1ELb0ELb1ELb0EEEvNS_9BwdParamsE)
        /*0df4*/ 	.word	0x00000000


	//----- nvinfo : EIATTR_REGCOUNT
	.align		4
.L_595:
        /*0df8*/ 	.byte	0x04, 0x2f
        /*0dfa*/ 	.short	(.L_597 - .L_596)
	.align		4
.L_596:
        /*0dfc*/ 	.word	index@(_ZN10layer_norm22ln_bwd_finalize_kernelINS_22Kernel_traits_finalizeILj7168Ef13__nv_bfloat16S2_S2_fjLb0ELj1024ELj4ENS_18Kernel_traits_baseILj7168EfS2_S2_S2_fjLj1024EEEEELb0ELb0EEEvNS_9BwdParamsE)
        /*0e00*/ 	.word	0x0000003f


	//----- nvinfo : EIATTR_FRAME_SIZE
	.align		4
.L_597:
        /*0e04*/ 	.byte	0x04, 0x11
        /*0e06*/ 	.short	(.L_599 - .L_598)
	.align		4
.L_598:
        /*0e08*/ 	.word	index@(_ZN10layer_norm22ln_bwd_finalize_kernelINS_22Kernel_traits_finalizeILj7168Ef13__nv_bfloat16S2_S2_fjLb0ELj1024ELj4ENS_18Kernel_traits_baseILj7168EfS2_S2_S2_fjLj1024EEEEELb0ELb0EEEvNS_9BwdParamsE)
        /*0e0c*/ 	.word	0x00000000


	//----- nvinfo : EIATTR_REGCOUNT
	.align		4
.L_599:
        /*0e10*/ 	.byte	0x04, 0x2f
        /*0e12*/ 	.short	(.L_601 - .L_600)
	.align		4
.L_600:
        /*0e14*/ 	.word	index@(_ZN10layer_norm13ln_bwd_kernelINS_13Kernel_traitsIf13__nv_bfloat16S2_S2_fjLj7168ELj1ELj1ELj8ELj8ENS_18Kernel_traits_baseILj7168EfS2_S2_S2_fjLj256EEEEELb1ELb0ELb0ELb1EEEvNS_9BwdParamsE)
        /*0e18*/ 	.word	0x000000d9


	//----- nvinfo : EIATTR_FRAME_SIZE
	.align		4
.L_601:
        /*0e1c*/ 	.byte	0x04, 0x11
        /*0e1e*/ 	.short	(.L_603 - .L_602)
	.align		4
.L_602:
        /*0e20*/ 	.word	index@(_ZN10layer_norm13ln_bwd_kernelINS_13Kernel_traitsIf13__nv_bfloat16S2_S2_fjLj7168ELj1ELj1ELj8ELj8ENS_18Kernel_traits_baseILj7168EfS2_S2_S2_fjLj256EEEEELb1ELb0ELb0ELb1EEEvNS_9BwdParamsE)
        /*0e24*/ 	.word	0x00000000


	//----- nvinfo : EIATTR_REGCOUNT
	.align		4
.L_603:
        /*0e28*/ 	.byte	0x04, 0x2f
        /*0e2a*/ 	.short	(.L_605 - .L_604)
	.align		4
.L_604:
        /*0e2c*/ 	.word	index@(_ZN10layer_norm13ln_bwd_kernelINS_13Kernel_traitsIf13__nv_bfloat16S2_S2_fjLj7168ELj1ELj1ELj8ELj8ENS_18Kernel_traits_baseILj7168EfS2_S2_S2_fjLj256EEEEELb1ELb0ELb0ELb0EEEvNS_9BwdParamsE)
        /*0e30*/ 	.word	0x000000c4


	//----- nvinfo : EIATTR_FRAME_SIZE
	.align		4
.L_605:
        /*0e34*/ 	.byte	0x04, 0x11
        /*0e36*/ 	.short	(.L_607 - .L_606)
	.align		4
.L_606:
        /*0e38*/ 	.word	index@(_ZN10layer_norm13ln_bwd_kernelINS_13Kernel_traitsIf13__nv_bfloat16S2_S2_fjLj7168ELj1ELj1ELj8ELj8ENS_18Kernel_traits_baseILj7168EfS2_S2_S2_fjLj256EEEEELb1ELb0ELb0ELb0EEEvNS_9BwdParamsE)
        /*0e3c*/ 	.word	0x00000000


	//----- nvinfo : EIATTR_REGCOUNT
	.align		4
.L_607:
        /*0e40*/ 	.byte	0x04, 0x2f
        /*0e42*/ 	.short	(.L_609 - .L_608)
	.align		4
.L_608:
        /*0e44*/ 	.word	index@(_ZN10layer_norm13ln_bwd_kernelINS_13Kernel_traitsIf13__nv_bfloat16S2_S2_fjLj7168ELj1ELj1ELj8ELj8ENS_18Kernel_traits_baseILj7168EfS2_S2_S2_fjLj256EEEEELb0ELb1ELb1ELb1EEEvNS_9BwdParamsE)
        /*0e48*/ 	.word	0x000000fc


	//----- nvinfo : EIATTR_FRAME_SIZE
	.align		4
.L_609:
        /*0e4c*/ 	.byte	0x04, 0x11
        /*0e4e*/ 	.short	(.L_611 - .L_610)
	.align		4
.L_610:
        /*0e50*/ 	.word	index@(_ZN10layer_norm13ln_bwd_kernelINS_13Kernel_traitsIf13__nv_bfloat16S2_S2_fjLj7168ELj1ELj1ELj8ELj8ENS_18Kernel_traits_baseILj7168EfS2_S2_S2_fjLj256EEEEELb0ELb1ELb1ELb1EEEvNS_9BwdParamsE)
        /*0e54*/ 	.word	0x00000000


	//----- nvinfo : EIATTR_REGCOUNT
	.align		4
.L_611:
        /*0e58*/ 	.byte	0x04, 0x2f
        /*0e5a*/ 	.short	(.L_613 - .L_612)
	.align		4
.L_612:
        /*0e5c*/ 	.word	index@(_ZN10layer_norm13ln_bwd_kernelINS_13Kernel_traitsIf13__nv_bfloat16S2_S2_fjLj7168ELj1ELj1ELj8ELj8ENS_18Kernel_traits_baseILj7168EfS2_S2_S2_fjLj256EEEEELb0ELb1ELb1ELb0EEEvNS_9BwdParamsE)
        /*0e60*/ 	.word	0x000000fa


	//----- nvinfo : EIATTR_FRAME_SIZE
	.align		4
.L_613:
        /*0e64*/ 	.byte	0x04, 0x11
        /*0e66*/ 	.short	(.L_615 - .L_614)
	.align		4
.L_614:
        /*0e68*/ 	.word	index@(_ZN10layer_norm13ln_bwd_kernelINS_13Kernel_traitsIf13__nv_bfloat16S2_S2_fjLj7168ELj1ELj1ELj8ELj8ENS_18Kernel_traits_baseILj7168EfS2_S2_S2_fjLj256EEEEELb0ELb1ELb1ELb0EEEvNS_9BwdParamsE)
        /*0e6c*/ 	.word	0x00000000


	//----- nvinfo : EIATTR_REGCOUNT
	.align		4
.L_615:
        /*0e70*/ 	.byte	0x04, 0x2f
        /*0e72*/ 	.short	(.L_617 - .L_616)
	.align		4
.L_616:
        /*0e74*/ 	.word	index@(_ZN10layer_norm13ln_bwd_kernelINS_13Kernel_traitsIf13__nv_bfloat16S2_S2_fjLj7168ELj1ELj1ELj8ELj8ENS_18Kernel_traits_baseILj7168EfS2_S2_S2_fjLj256EEEEELb0ELb1ELb0ELb1EEEvNS_9BwdParamsE)
        /*0e78*/ 	.word	0x000000ff


	//----- nvinfo : EIATTR_FRAME_SIZE
	.align		4
.L_617:
        /*0e7c*/ 	.byte	0x04, 0x11
        /*0e7e*/ 	.short	(.L_619 - .L_618)
	.align		4
.L_618:
        /*0e80*/ 	.word	index@(_ZN10layer_norm13ln_bwd_kernelINS_13Kernel_traitsIf13__nv_bfloat16S2_S2_fjLj7168ELj1ELj1ELj8ELj8ENS_18Kernel_traits_baseILj7168EfS2_S2_S2_fjLj256EEEEELb0ELb1ELb0ELb1EEEvNS_9BwdParamsE)
        /*0e84*/ 	.word	0x00000068


	//----- nvinfo : EIATTR_REGCOUNT
	.align		4
.L_619:
        /*0e88*/ 	.byte	0x04, 0x2f
        /*0e8a*/ 	.short	(.L_621 - .L_620)
	.align		4
.L_620:
        /*0e8c*/ 	.word	index@(_ZN10layer_norm13ln_bwd_kernelINS_13Kernel_traitsIf13__nv_bfloat16S2_S2_fjLj7168ELj1ELj1ELj8ELj8ENS_18Kernel_traits_baseILj7168EfS2_S2_S2_fjLj256EEEEELb0ELb1ELb0ELb0EEEvNS_9BwdParamsE)
        /*0e90*/ 	.word	0x000000ef


	//----- nvinfo : EIATTR_FRAME_SIZE
	.align		4
.L_621:
        /*0e94*/ 	.byte	0x04, 0x11
        /*0e96*/ 	.short	(.L_623 - .L_622)
	.align		4
.L_622:
        /*0e98*/ 	.word	index@(_ZN10layer_norm13ln_bwd_kernelINS_13Kernel_traitsIf13__nv_bfloat16S2_S2_fjLj7168ELj1ELj1ELj8ELj8ENS_18Kernel_traits_baseILj7168EfS2_S2_S2_fjLj256EEEEELb0ELb1ELb0ELb0EEEvNS_9BwdParamsE)
        /*0e9c*/ 	.word	0x00000000


	//----- nvinfo : EIATTR_REGCOUNT
	.align		4
.L_623:
        /*0ea0*/ 	.byte	0x04, 0x2f
        /*0ea2*/ 	.short	(.L_625 - .L_624)
	.align		4
.L_624:
        /*0ea4*/ 	.word	index@(_ZN10layer_norm13ln_bwd_kernelINS_13Kernel_traitsIf13__nv_bfloat16S2_S2_fjLj7168ELj1ELj1ELj8ELj8ENS_18Kernel_traits_baseILj7168EfS2_S2_S2_fjLj256EEEEELb0ELb0ELb1ELb1EEEvNS_9BwdParamsE)
        /*0ea8*/ 	.word	0x000000cd


	//----- nvinfo : EIATTR_FRAME_SIZE
	.align		4
.L_625:
        /*0eac*/ 	.byte	0x04, 0x11
        /*0eae*/ 	.short	(.L_627 - .L_626)
	.align		4
.L_626:
        /*0eb0*/ 	.word	index@(_ZN10layer_norm13ln_bwd_kernelINS_13Kernel_traitsIf13__nv_bfloat16S2_S2_fjLj7168ELj1ELj1ELj8ELj8ENS_18Kernel_traits_baseILj7168EfS2_S2_S2_fjLj256EEEEELb0ELb0ELb1ELb1EEEvNS_9BwdParamsE)
        /*0eb4*/ 	.word	0x00000000


	//----- nvinfo : EIATTR_REGCOUNT
	.align		4
.L_627:
        /*0eb8*/ 	.byte	0x04, 0x2f
        /*0eba*/ 	.short	(.L_629 - .L_628)
	.align		4
.L_628:
        /*0ebc*/ 	.word	index@(_ZN10layer_norm13ln_bwd_kernelINS_13Kernel_traitsIf13__nv_bfloat16S2_S2_fjLj7168ELj1ELj1ELj8ELj8ENS_18Kernel_traits_baseILj7168EfS2_S2_S2_fjLj256EEEEELb0ELb0ELb1ELb0EEEvNS_9BwdParamsE)
        /*0ec0*/ 	.word	0x000000be


	//----- nvinfo : EIATTR_FRAME_SIZE
	.align		4
.L_629:
        /*0ec4*/ 	.byte	0x04, 0x11
        /*0ec6*/ 	.short	(.L_631 - .L_630)
	.align		4
.L_630:
        /*0ec8*/ 	.word	index@(_ZN10layer_norm13ln_bwd_kernelINS_13Kernel_traitsIf13__nv_bfloat16S2_S2_fjLj7168ELj1ELj1ELj8ELj8ENS_18Kernel_traits_baseILj7168EfS2_S2_S2_fjLj256EEEEELb0ELb0ELb1ELb0EEEvNS_9BwdParamsE)
        /*0ecc*/ 	.word	0x00000000


	//----- nvinfo : EIATTR_REGCOUNT
	.align		4
.L_631:
        /*0ed0*/ 	.byte	0x04, 0x2f
        /*0ed2*/ 	.short	(.L_633 - .L_632)
	.align		4
.L_632:
        /*0ed4*/ 	.word	index@(_ZN10layer_norm13ln_bwd_kernelINS_13Kernel_traitsIf13__nv_bfloat16S2_S2_fjLj7168ELj1ELj1ELj8ELj8ENS_18Kernel_traits_baseILj7168EfS2_S2_S2_fjLj256EEEEELb0ELb0ELb0ELb1EEEvNS_9BwdParamsE)
        /*0ed8*/ 	.word	0x000000ef


	//----- nvinfo : EIATTR_FRAME_SIZE
	.align		4
.L_633:
        /*0edc*/ 	.byte	0x04, 0x11
        /*0ede*/ 	.short	(.L_635 - .L_634)
	.align		4
.L_634:
        /*0ee0*/ 	.word	index@(_ZN10layer_norm13ln_bwd_kernelINS_13Kernel_traitsIf13__nv_bfloat16S2_S2_fjLj7168ELj1ELj1ELj8ELj8ENS_18Kernel_traits_baseILj7168EfS2_S2_S2_fjLj256EEEEELb0ELb0ELb0ELb1EEEvNS_9BwdParamsE)
        /*0ee4*/ 	.word	0x00000000


	//----- nvinfo : EIATTR_REGCOUNT
	.align		4
.L_635:
        /*0ee8*/ 	.byte	0x04, 0x2f
        /*0eea*/ 	.short	(.L_637 - .L_636)
	.align		4
.L_636:
        /*0eec*/ 	.word	index@(_ZN10layer_norm13ln_bwd_kernelINS_13Kernel_traitsIf13__nv_bfloat16S2_S2_fjLj7168ELj1ELj1ELj8ELj8ENS_18Kernel_traits_baseILj7168EfS2_S2_S2_fjLj256EEEEELb0ELb0ELb0ELb0EEEvNS_9BwdParamsE)
        /*0ef0*/ 	.word	0x000000b9


	//----- nvinfo : EIATTR_FRAME_SIZE
	.align		4
.L_637:
        /*0ef4*/ 	.byte	0x04, 0x11
        /*0ef6*/ 	.short	(.L_639 - .L_638)
	.align		4
.L_638:
        /*0ef8*/ 	.word	index@(_ZN10layer_norm13ln_bwd_kernelINS_13Kernel_traitsIf13__nv_bfloat16S2_S2_fjLj7168ELj1ELj1ELj8ELj8ENS_18Kernel_traits_baseILj7168EfS2_S2_S2_fjLj256EEEEELb0ELb0ELb0ELb0EEEvNS_9BwdParamsE)
        /*0efc*/ 	.word	0x00000000


	//----- nvinfo : EIATTR_REGCOUNT
	.align		4
.L_639:
        /*0f00*/ 	.byte	0x04, 0x2f
        /*0f02*/ 	.short	(.L_641 - .L_640)
	.align		4
.L_640:
        /*0f04*/ 	.word	index@(_ZN10layer_norm13ln_bwd_kernelINS_13Kernel_traitsI6__halfS2_S2_S2_fjLj7168ELj1ELj1ELj8ELj8ENS_18Kernel_traits_baseILj7168ES2_S2_S2_S2_fjLj256EEEEELb1ELb1ELb1ELb1EEEvNS_9BwdParamsE)
        /*0f08*/ 	.word	0x000000f0


	//----- nvinfo : EIATTR_FRAME_SIZE
	.align		4
.L_641:
        /*0f0c*/ 	.byte	0x04, 0x11
        /*0f0e*/ 	.short	(.L_643 - .L_642)
	.align		4
.L_642:
        /*0f10*/ 	.word	index@(_ZN10layer_norm13ln_bwd_kernelINS_13Kernel_traitsI6__halfS2_S2_S2_fjLj7168ELj1ELj1ELj8ELj8ENS_18Kernel_traits_baseILj7168ES2_S2_S2_S2_fjLj256EEEEELb1ELb1ELb1ELb1EEEvNS_9BwdParamsE)
        /*0f14*/ 	.word	0x00000000


	//----- nvinfo : EIATTR_REGCOUNT
	.align		4
.L_643:
        /*0f18*/ 	.byte	0x04, 0x2f
        /*0f1a*/ 	.short	(.L_645 - .L_644)
	.align		4
.L_644:
        /*0f1c*/ 	.word	index@(_ZN10layer_norm22ln_bwd_finalize_kernelINS_22Kernel_traits_finalizeILj7168E6__halfS2_S2_S2_fjLb1ELj1024ELj4ENS_18Kernel_traits_baseILj7168ES2_S2_S2_S2_fjLj1024EEEEELb1ELb1EEEvNS_9BwdParamsE)
        /*0f20*/ 	.word	0x00000020


	//----- nvinfo : EIATTR_FRAME_SIZE
	.align		4
.L_645:
        /*0f24*/ 	.byte	0x04, 0x11
        /*0f26*/ 	.short	(.L_647 - .L_646)
	.align		4
.L_646:
        /*0f28*/ 	.word	index@(_ZN10layer_norm22ln_bwd_finalize_kernelINS_22Kernel_traits_finalizeILj7168E6__halfS2_S2_S2_fjLb1ELj1024ELj4ENS_18Kernel_traits_baseILj7168ES2_S2_S2_S2_fjLj1024EEEEELb1ELb1EEEvNS_9BwdParamsE)
        /*0f2c*/ 	.word	0x00000000


	//----- nvinfo : EIATTR_REGCOUNT
	.align		4
.L_647:
        /*0f30*/ 	.byte	0x04, 0x2f
        /*0f32*/ 	.short	(.L_649 - .L_648)
	.align		4
.L_648:
        /*0f34*/ 	.word	index@(_ZN10layer_norm13ln_bwd_kernelINS_13Kernel_traitsI6__halfS2_S2_S2_fjLj7168ELj1ELj1ELj8ELj8ENS_18Kernel_traits_baseILj7168ES2_S2_S2_S2_fjLj256EEEEELb1ELb1ELb1ELb0EEEvNS_9BwdParamsE)
        /*0f38*/ 	.word	0x000000e8


	//----- nvinfo : EIATTR_FRAME_SIZE
	.align		4
.L_649:
        /*0f3c*/ 	.byte	0x04, 0x11
        /*0f3e*/ 	.short	(.L_651 - .L_650)
	.align		4
.L_650:
        /*0f40*/ 	.word	index@(_ZN10layer_norm13ln_bwd_kernelINS_13Kernel_traitsI6__halfS2_S2_S2_fjLj7168ELj1ELj1ELj8ELj8ENS_18Kernel_traits_baseILj7168ES2_S2_S2_S2_fjLj256EEEEELb1ELb1ELb1ELb0EEEvNS_9BwdParamsE)
        /*0f44*/ 	.word	0x00000000


	//----- nvinfo : EIATTR_REGCOUNT
	.align		4
.L_651:
        /*0f48*/ 	.byte	0x04, 0x2f
        /*0f4a*/ 	.short	(.L_653 - .L_652)
	.align		4
.L_652:
        /*0f4c*/ 	.word	index@(_ZN10layer_norm22ln_bwd_finalize_kernelINS_22Kernel_traits_finalizeILj7168E6__halfS2_S2_S2_fjLb1ELj1024ELj4ENS_18Kernel_traits_baseILj7168ES2_S2_S2_S2_fjLj1024EEEEELb1ELb0EEEvNS_9BwdParamsE)
        /*0f50*/ 	.word	0x00000020


	//----- nvinfo : EIATTR_FRAME_SIZE
	.align		4
.L_653:
        /*0f54*/ 	.byte	0x04, 0x11
        /*0f56*/ 	.short	(.L_655 - .L_654)
	.align		4
.L_654:
        /*0f58*/ 	.word	index@(_ZN10layer_norm22ln_bwd_finalize_kernelINS_22Kernel_traits_finalizeILj7168E6__halfS2_S2_S2_fjLb1ELj1024ELj4ENS_18Kernel_traits_baseILj7168ES2_S2_S2_S2_fjLj1024EEEEELb1ELb0EEEvNS_9BwdParamsE)
        /*0f5c*/ 	.word	0x00000000


	//----- nvinfo : EIATTR_REGCOUNT
	.align		4
.L_655:
        /*0f60*/ 	.byte	0x04, 0x2f
        /*0f62*/ 	.short	(.L_657 - .L_656)
	.align		4
.L_656:
        /*0f64*/ 	.word	index@(_ZN10layer_norm13ln_bwd_kernelINS_13Kernel_traitsI6__halfS2_S2_S2_fjLj7168ELj1ELj1ELj8ELj8ENS_18Kernel_traits_baseILj7168ES2_S2_S2_S2_fjLj256EEEEELb1ELb1ELb0ELb1EEEvNS_9BwdParamsE)
        /*0f68*/ 	.word	0x000000ff


	//----- nvinfo : EIATTR_FRAME_SIZE
	.align		4
.L_657:
        /*0f6c*/ 	.byte	0x04, 0x11
        /*0f6e*/ 	.short	(.L_659 - .L_658)
	.align		4
.L_658:
        /*0f70*/ 	.word	index@(_ZN10layer_norm13ln_bwd_kernelINS_13Kernel_traitsI6__halfS2_S2_S2_fjLj7168ELj1ELj1ELj8ELj8ENS_18Kernel_traits_baseILj7168ES2_S2_S2_S2_fjLj256EEEEELb1ELb1ELb0ELb1EEEvNS_9BwdParamsE)
        /*0f74*/ 	.word	0x00000008


	//----- nvinfo : EIATTR_REGCOUNT
	.align		4
.L_659:
        /*0f78*/ 	.byte	0x04, 0x2f
        /*0f7a*/ 	.short	(.L_661 - .L_660)
	.align		4
.L_660:
        /*0f7c*/ 	.word	index@(_ZN10layer_norm13ln_bwd_kernelINS_13Kernel_traitsI6__halfS2_S2_S2_fjLj7168ELj1ELj1ELj8ELj8ENS_18Kernel_traits_baseILj7168ES2_S2_S2_S2_fjLj256EEEEELb1ELb1ELb0ELb0EEEvNS_9BwdParamsE)
        /*0f80*/ 	.word	0x000000dc


	//----- nvinfo : EIATTR_FRAME_SIZE
	.align		4
.L_661:
        /*0f84*/ 	.byte	0x04, 0x11
        /*0f86*/ 	.short	(.L_663 - .L_662)
	.align		4
.L_662:
        /*0f88*/ 	.word	index@(_ZN10layer_norm13ln_bwd_kernelINS_13Kernel_traitsI6__halfS2_S2_S2_fjLj7168ELj1ELj1ELj8ELj8ENS_18Kernel_traits_baseILj7168ES2_S2_S2_S2_fjLj256EEEEELb1ELb1ELb0ELb0EEEvNS_9BwdParamsE)
        /*0f8c*/ 	.word	0x00000000


	//----- nvinfo : EIATTR_REGCOUNT
	.align		4
.L_663:
        /*0f90*/ 	.byte	0x04, 0x2f
        /*0f92*/ 	.short	(.L_665 - .L_664)
	.align		4
.L_664:
        /*0f94*/ 	.word	index@(_ZN10layer_norm13ln_bwd_kernelINS_13Kernel_traitsI6__halfS2_S2_S2_fjLj7168ELj1ELj1ELj8ELj8ENS_18Kernel_traits_baseILj7168ES2_S2_S2_S2_fjLj256EEEEELb1ELb0ELb1ELb1EEEvNS_9BwdParamsE)
        /*0f98*/ 	.word	0x000000c0


	//----- nvinfo : EIATTR_FRAME_SIZE
	.align		4
.L_665:
        /*0f9c*/ 	.byte	0x04, 0x11
        /*0f9e*/ 	.short	(.L_667 - .L_666)
	.align		4
.L_666:
        /*0fa0*/ 	.word	index@(_ZN10layer_norm13ln_bwd_kernelINS_13Kernel_traitsI6__halfS2_S2_S2_fjLj7168ELj1ELj1ELj8ELj8ENS_18Kernel_traits_baseILj7168ES2_S2_S2_S2_fjLj256EEEEELb1ELb0ELb1ELb1EEEvNS_9BwdParamsE)
        /*0fa4*/ 	.word	0x00000000


	//----- nvinfo : EIATTR_REGCOUNT
	.align		4
.L_667:
        /*0fa8*/ 	.byte	0x04, 0x2f
        /*0faa*/ 	.short	(.L_669 - .L_668)
	.align		4
.L_668:
        /*0fac*/ 	.word	index@(_ZN10layer_norm22ln_bwd_finalize_kernelINS_22Kernel_traits_finalizeILj7168E6__halfS2_S2_S2_fjLb0ELj1024ELj4ENS_18Kernel_traits_baseILj7168ES2_S2_S2_S2_fjLj1024EEEEELb0ELb1EEEvNS_9BwdParamsE)
        /*0fb0*/ 	.word	0x0000003f


	//----- nvinfo : EIATTR_FRAME_SIZE
	.align		4
.L_669:
        /*0fb4*/ 	.byte	0x04, 0x11
        /*0fb6*/ 	.short	(.L_671 - .L_670)
	.align		4
.L_670:
        /*0fb8*/ 	.word	index@(_ZN10layer_norm22ln_bwd_finalize_kernelINS_22Kernel_traits_finalizeILj7168E6__halfS2_S2_S2_fjLb0ELj1024ELj4ENS_18Kernel_traits_baseILj7168ES2_S2_S2_S2_fjLj1024EEEEELb0ELb1EEEvNS_9BwdParamsE)
        /*0fbc*/ 	.word	0x00000000


	//----- nvinfo : EIATTR_REGCOUNT
	.align		4
.L_671:
        /*0fc0*/ 	.byte	0x04, 0x2f
        /*0fc2*/ 	.short	(.L_673 - .L_672)
	.align		4
.L_672:
        /*0fc4*/ 	.word	index@(_ZN10layer_norm13ln_bwd_kernelINS_13Kernel_traitsI6__halfS2_S2_S2_fjLj7168ELj1ELj1ELj8ELj8ENS_18Kernel_traits_baseILj7168ES2_S2_S2_S2_fjLj256EEEEELb1ELb0ELb1ELb0EEEvNS_9BwdParamsE)
        /*0fc8*/ 	.word	0x000000c5


	//----- nvinfo : EIATTR_FRAME_SIZE
	.align		4
.L_673:
        /*0fcc*/ 	.byte	0x04, 0x11
        /*0fce*/ 	.short	(.L_675 - .L_674)
	.align		4
.L_674:
        /*0fd0*/ 	.word	index@(_ZN10layer_norm13ln_bwd_kernelINS_13Kernel_traitsI6__halfS2_S2_S2_fjLj7168ELj1ELj1ELj8ELj8ENS_18Kernel_traits_baseILj7168ES2_S2_S2_S2_fjLj256EEEEELb1ELb0ELb1ELb0EEEvNS_9BwdParamsE)
        /*0fd4*/ 	.word	0x00000000


	//----- nvinfo : EIATTR_REGCOUNT
	.align		4
.L_675:
        /*0fd8*/ 	.byte	0x04, 0x2f
        /*0fda*/ 	.short	(.L_677 - .L_676)
	.align		4
.L_676:
        /*0fdc*/ 	.word	index@(_ZN10layer_norm22ln_bwd_finalize_kernelINS_22Kernel_traits_finalizeILj7168E6__halfS2_S2_S2_fjLb0ELj1024ELj4ENS_18Kernel_traits_baseILj7168ES2_S2_S2_S2_fjLj1024EEEEELb0ELb0EEEvNS_9BwdParamsE)
        /*0fe0*/ 	.word	0x0000003f


	//----- nvinfo : EIATTR_FRAME_SIZE
	.align		4
.L_677:
        /*0fe4*/ 	.byte	0x04, 0x11
        /*0fe6*/ 	.short	(.L_679 - .L_678)
	.align		4
.L_678:
        /*0fe8*/ 	.word	index@(_ZN10layer_norm22ln_bwd_finalize_kernelINS_22Kernel_traits_finalizeILj7168E6__halfS2_S2_S2_fjLb0ELj1024ELj4ENS_18Kernel_traits_baseILj7168ES2_S2_S2_S2_fjLj1024EEEEELb0ELb0EEEvNS_9BwdParamsE)
        /*0fec*/ 	.word	0x00000000


	//----- nvinfo : EIATTR_REGCOUNT
	.align		4
.L_679:
        /*0ff0*/ 	.byte	0x04, 0x2f
        /*0ff2*/ 	.short	(.L_681 - .L_680)
	.align		4
.L_680:
        /*0ff4*/ 	.word	index@(_ZN10layer_norm13ln_bwd_kernelINS_13Kernel_traitsI6__halfS2_S2_S2_fjLj7168ELj1ELj1ELj8ELj8ENS_18Kernel_traits_baseILj7168ES2_S2_S2_S2_fjLj256EEEEELb1ELb0ELb0ELb1EEEvNS_9BwdParamsE)
        /*0ff8*/ 	.word	0x000000d8


	//----- nvinfo : EIATTR_FRAME_SIZE
	.align		4
.L_681:
        /*0ffc*/ 	.byte	0x04, 0x11
        /*0ffe*/ 	.short	(.L_683 - .L_682)
	.align		4
.L_682:
        /*1000*/ 	.word	index@(_ZN10layer_norm13ln_bwd_kernelINS_13Kernel_traitsI6__halfS2_S2_S2_fjLj7168ELj1ELj1ELj8ELj8ENS_18Kernel_traits_baseILj7168ES2_S2_S2_S2_fjLj256EEEEELb1ELb0ELb0ELb1EEEvNS_9BwdParamsE)
        /*1004*/ 	.word	0x00000000


	//----- nvinfo : EIATTR_REGCOUNT
	.align		4
.L_683:
        /*1008*/ 	.byte	0x04, 0x2f
        /*100a*/ 	.short	(.L_685 - .L_684)
	.align		4
.L_684:
        /*100c*/ 	.word	index@(_ZN10layer_norm13ln_bwd_kernelINS_13Kernel_traitsI6__halfS2_S2_S2_fjLj7168ELj1ELj1ELj8ELj8ENS_18Kernel_traits_baseILj7168ES2_S2_S2_S2_fjLj256EEEEELb1ELb0ELb0ELb0EEEvNS_9BwdParamsE)
        /*1010*/ 	.word	0x000000af


	//----- nvinfo : EIATTR_FRAME_SIZE
	.align		4
.L_685:
        /*1014*/ 	.byte	0x04, 0x11
        /*1016*/ 	.short	(.L_687 - .L_686)
	.align		4
.L_686:
        /*1018*/ 	.word	index@(_ZN10layer_norm13ln_bwd_kernelINS_13Kernel_traitsI6__halfS2_S2_S2_fjLj7168ELj1ELj1ELj8ELj8ENS_18Kernel_traits_baseILj7168ES2_S2_S2_S2_fjLj256EEEEELb1ELb0ELb0ELb0EEEvNS_9BwdParamsE)
        /*101c*/ 	.word	0x00000000


	//----- nvinfo : EIATTR_REGCOUNT
	.align		4
.L_687:
        /*1020*/ 	.byte	0x04, 0x2f
        /*1022*/ 	.short	(.L_689 - .L_688)
	.align		4
.L_688:
        /*1024*/ 	.word	index@(_ZN10layer_norm13ln_bwd_kernelINS_13Kernel_traitsI6__halfS2_S2_S2_fjLj7168ELj1ELj1ELj8ELj8ENS_18Kernel_traits_baseILj7168ES2_S2_S2_S2_fjLj256EEEEELb0ELb1ELb1ELb1EEEvNS_9BwdParamsE)
        /*1028*/ 	.word	0x000000eb


	//----- nvinfo : EIATTR_FRAME_SIZE
	.align		4
.L_689:
        /*102c*/ 	.byte	0x04, 0x11
        /*102e*/ 	.short	(.L_691 - .L_690)
	.align		4
.L_690:
        /*1030*/ 	.word	index@(_ZN10layer_norm13ln_bwd_kernelINS_13Kernel_traitsI6__halfS2_S2_S2_fjLj7168ELj1ELj1ELj8ELj8ENS_18Kernel_traits_baseILj7168ES2_S2_S2_S2_fjLj256EEEEELb0ELb1ELb1ELb1EEEvNS_9BwdParamsE)
        /*1034*/ 	.word	0x00000000


	//----- nvinfo : EIATTR_REGCOUNT
	.align		4
.L_691:
        /*1038*/ 	.byte	0x04, 0x2f
        /*103a*/ 	.short	(.L_693 - .L_692)
	.align		4
.L_692:
        /*103c*/ 	.word	index@(_ZN10layer_norm13ln_bwd_kernelINS_13Kernel_traitsI6__halfS2_S2_S2_fjLj7168ELj1ELj1ELj8ELj8ENS_18Kernel_traits_baseILj7168ES2_S2_S2_S2_fjLj256EEEEELb0ELb1ELb1ELb0EEEvNS_9BwdParamsE)
        /*1040*/ 	.word	0x000000d5


	//----- nvinfo : EIATTR_FRAME_SIZE
	.align		4
.L_693:
        /*1044*/ 	.byte	0x04, 0x11
        /*1046*/ 	.short	(.L_695 - .L_694)
	.align		4
.L_694:
        /*1048*/ 	.word	index@(_ZN10layer_norm13ln_bwd_kernelINS_13Kernel_traitsI6__halfS2_S2_S2_fjLj7168ELj1ELj1ELj8ELj8ENS_18Kernel_traits_baseILj7168ES2_S2_S2_S2_fjLj256EEEEELb0ELb1ELb1ELb0EEEvNS_9BwdParamsE)
        /*104c*/ 	.word	0x00000000


	//----- nvinfo : EIATTR_REGCOUNT
	.align		4
.L_695:
        /*1050*/ 	.byte	0x04, 0x2f
        /*1052*/ 	.short	(.L_697 - .L_696)
	.align		4
.L_696:
        /*1054*/ 	.word	index@(_ZN10layer_norm13ln_bwd_kernelINS_13Kernel_traitsI6__halfS2_S2_S2_fjLj7168ELj1ELj1ELj8ELj8ENS_18Kernel_traits_baseILj7168ES2_S2_S2_S2_fjLj256EEEEELb0ELb1ELb0ELb1EEEvNS_9BwdParamsE)
        /*1058*/ 	.word	0x000000ff


	//----- nvinfo : EIATTR_FRAME_SIZE
	.align		4
.L_697:
        /*105c*/ 	.byte	0x04, 0x11
        /*105e*/ 	.short	(.L_699 - .L_698)
	.align		4
.L_698:
        /*1060*/ 	.word	index@(_ZN10layer_norm13ln_bwd_kernelINS_13Kernel_traitsI6__halfS2_S2_S2_fjLj7168ELj1ELj1ELj8ELj8ENS_18Kernel_traits_baseILj7168ES2_S2_S2_S2_fjLj256EEEEELb0ELb1ELb0ELb1EEEvNS_9BwdParamsE)
        /*1064*/ 	.word	0x00000008


	//----- nvinfo : EIATTR_REGCOUNT
	.align		4
.L_699:
        /*1068*/ 	.byte	0x04, 0x2f
        /*106a*/ 	.short	(.L_701 - .L_700)
	.align		4
.L_700:
        /*106c*/ 	.word	index@(_ZN10layer_norm13ln_bwd_kernelINS_13Kernel_traitsI6__halfS2_S2_S2_fjLj7168ELj1ELj1ELj8ELj8ENS_18Kernel_traits_baseILj7168ES2_S2_S2_S2_fjLj256EEEEELb0ELb1ELb0ELb0EEEvNS_9BwdParamsE)
        /*1070*/ 	.word	0x000000d5


	//----- nvinfo : EIATTR_FRAME_SIZE
	.align		4
.L_701:
        /*1074*/ 	.byte	0x04, 0x11
        /*1076*/ 	.short	(.L_703 - .L_702)
	.align		4
.L_702:
        /*1078*/ 	.word	index@(_ZN10layer_norm13ln_bwd_kernelINS_13Kernel_traitsI6__halfS2_S2_S2_fjLj7168ELj1ELj1ELj8ELj8ENS_18Kernel_traits_baseILj7168ES2_S2_S2_S2_fjLj256EEEEELb0ELb1ELb0ELb0EEEvNS_9BwdParamsE)
        /*107c*/ 	.word	0x00000000


	//----- nvinfo : EIATTR_REGCOUNT
	.align		4
.L_703:
        /*1080*/ 	.byte	0x04, 0x2f
        /*1082*/ 	.short	(.L_705 - .L_704)
	.align		4
.L_704:
        /*1084*/ 	.word	index@(_ZN10layer_norm13ln_bwd_kernelINS_13Kernel_traitsI6__halfS2_S2_S2_fjLj7168ELj1ELj1ELj8ELj8ENS_18Kernel_traits_baseILj7168ES2_S2_S2_S2_fjLj256EEEEELb0ELb0ELb1ELb1EEEvNS_9BwdParamsE)
        /*1088*/ 	.word	0x000000bd


	//----- nvinfo : EIATTR_FRAME_SIZE
	.align		4
.L_705:
        /*108c*/ 	.byte	0x04, 0x11
        /*108e*/ 	.short	(.L_707 - .L_706)
	.align		4
.L_706:
        /*1090*/ 	.word	index@(_ZN10layer_norm13ln_bwd_kernelINS_13Kernel_traitsI6__halfS2_S2_S2_fjLj7168ELj1ELj1ELj8ELj8ENS_18Kernel_traits_baseILj7168ES2_S2_S2_S2_fjLj256EEEEELb0ELb0ELb1ELb1EEEvNS_9BwdParamsE)
        /*1094*/ 	.word	0x00000000


	//----- nvinfo : EIATTR_REGCOUNT
	.align		4
.L_707:
        /*1098*/ 	.byte	0x04, 0x2f
        /*109a*/ 	.short	(.L_709 - .L_708)
	.align		4
.L_708:
        /*109c*/ 	.word	index@(_ZN10layer_norm13ln_bwd_kernelINS_13Kernel_traitsI6__halfS2_S2_S2_fjLj7168ELj1ELj1ELj8ELj8ENS_18Kernel_traits_baseILj7168ES2_S2_S2_S2_fjLj256EEEEELb0ELb0ELb1ELb0EEEvNS_9BwdParamsE)
        /*10a0*/ 	.word	0x000000aa


	//----- nvinfo : EIATTR_FRAME_SIZE
	.align		4
.L_709:
        /*10a4*/ 	.byte	0x04, 0x11
        /*10a6*/ 	.short	(.L_711 - .L_710)
	.align		4
.L_710:
        /*10a8*/ 	.word	index@(_ZN10layer_norm13ln_bwd_kernelINS_13Kernel_traitsI6__halfS2_S2_S2_fjLj7168ELj1ELj1ELj8ELj8ENS_18Kernel_traits_baseILj7168ES2_S2_S2_S2_fjLj256EEEEELb0ELb0ELb1ELb0EEEvNS_9BwdParamsE)
        /*10ac*/ 	.word	0x00000000


	//----- nvinfo : EIATTR_REGCOUNT
	.align		4
.L_711:
        /*10b0*/ 	.byte	0x04, 0x2f
        /*10b2*/ 	.short	(.L_713 - .L_712)
	.align		4
.L_712:
        /*10b4*/ 	.word	index@(_ZN10layer_norm13ln_bwd_kernelINS_13Kernel_traitsI6__halfS2_S2_S2_fjLj7168ELj1ELj1ELj8ELj8ENS_18Kernel_traits_baseILj7168ES2_S2_S2_S2_fjLj256EEEEELb0ELb0ELb0ELb1EEEvNS_9BwdParamsE)
        /*10b8*/ 	.word	0x000000f6


	//----- nvinfo : EIATTR_FRAME_SIZE
	.align		4
.L_713:
        /*10bc*/ 	.byte	0x04, 0x11
        /*10be*/ 	.short	(.L_715 - .L_714)
	.align		4
.L_714:
        /*10c0*/ 	.word	index@(_ZN10layer_norm13ln_bwd_kernelINS_13Kernel_traitsI6__halfS2_S2_S2_fjLj7168ELj1ELj1ELj8ELj8ENS_18Kernel_traits_baseILj7168ES2_S2_S2_S2_fjLj256EEEEELb0ELb0ELb0ELb1EEEvNS_9BwdParamsE)
        /*10c4*/ 	.word	0x00000000


	//----- nvinfo : EIATTR_REGCOUNT
	.align		4
.L_715:
        /*10c8*/ 	.byte	0x04, 0x2f
        /*10ca*/ 	.short	(.L_717 - .L_716)
	.align		4
.L_716:
        /*10cc*/ 	.word	index@(_ZN10layer_norm13ln_bwd_kernelINS_13Kernel_traitsI6__halfS2_S2_S2_fjLj7168ELj1ELj1ELj8ELj8ENS_18Kernel_traits_baseILj7168ES2_S2_S2_S2_fjLj256EEEEELb0ELb0ELb0ELb0EEEvNS_9BwdParamsE)
        /*10d0*/ 	.word	0x000000aa


	//----- nvinfo : EIATTR_FRAME_SIZE
	.align		4
.L_717:
        /*10d4*/ 	.byte	0x04, 0x11
        /*10d6*/ 	.short	(.L_719 - .L_718)
	.align		4
.L_718:
        /*10d8*/ 	.word	index@(_ZN10layer_norm13ln_bwd_kernelINS_13Kernel_traitsI6__halfS2_S2_S2_fjLj7168ELj1ELj1ELj8ELj8ENS_18Kernel_traits_baseILj7168ES2_S2_S2_S2_fjLj256EEEEELb0ELb0ELb0ELb0EEEvNS_9BwdParamsE)
        /*10dc*/ 	.word	0x00000000


	//----- nvinfo : EIATTR_REGCOUNT
	.align		4
.L_719:
        /*10e0*/ 	.byte	0x04, 0x2f
        /*10e2*/ 	.short	(.L_721 - .L_720)
	.align		4
.L_720:
        /*10e4*/ 	.word	index@(_ZN10layer_norm13ln_bwd_kernelINS_13Kernel_traitsI13__nv_bfloat16S2_S2_S2_fjLj7168ELj1ELj1ELj8ELj8ENS_18Kernel_traits_baseILj7168ES2_S2_S2_S2_fjLj256EEEEELb1ELb1ELb1ELb1EEEvNS_9BwdParamsE)
        /*10e8*/ 	.word	0x000000f5


	//----- nvinfo : EIATTR_FRAME_SIZE
	.align		4
.L_721:
        /*10ec*/ 	.byte	0x04, 0x11
        /*10ee*/ 	.short	(.L_723 - .L_722)
	.align		4
.L_722:
        /*10f0*/ 	.word	index@(_ZN10layer_norm13ln_bwd_kernelINS_13Kernel_traitsI13__nv_bfloat16S2_S2_S2_fjLj7168ELj1ELj1ELj8ELj8ENS_18Kernel_traits_baseILj7168ES2_S2_S2_S2_fjLj256EEEEELb1ELb1ELb1ELb1EEEvNS_9BwdParamsE)
        /*10f4*/ 	.word	0x00000000


	//----- nvinfo : EIATTR_REGCOUNT
	.align		4
.L_723:
        /*10f8*/ 	.byte	0x04, 0x2f
        /*10fa*/ 	.short	(.L_725 - .L_724)
	.align		4
.L_724:
        /*10fc*/ 	.word	index@(_ZN10layer_norm22ln_bwd_finalize_kernelINS_22Kernel_traits_finalizeILj7168E13__nv_bfloat16S2_S2_S2_fjLb1ELj1024ELj4ENS_18Kernel_traits_baseILj7168ES2_S2_S2_S2_fjLj1024EEEEELb1ELb1EEEvNS_9BwdParamsE)
        /*1100*/ 	.word	0x00000020


	//----- nvinfo : EIATTR_FRAME_SIZE
	.align		4
.L_725:
        /*1104*/ 	.byte	0x04, 0x11
        /*1106*/ 	.short	(.L_727 - .L_726)
	.align		4
.L_726:
        /*1108*/ 	.word	index@(_ZN10layer_norm22ln_bwd_finalize_kernelINS_22Kernel_traits_finalizeILj7168E13__nv_bfloat16S2_S2_S2_fjLb1ELj1024ELj4ENS_18Kernel_traits_baseILj7168ES2_S2_S2_S2_fjLj1024EEEEELb1ELb1EEEvNS_9BwdParamsE)
        /*110c*/ 	.word	0x00000000


	//----- nvinfo : EIATTR_REGCOUNT
	.align		4
.L_727:
        /*1110*/ 	.byte	0x04, 0x2f
        /*1112*/ 	.short	(.L_729 - .L_728)
	.align		4
.L_728:
        /*1114*/ 	.word	index@(_ZN10layer_norm13ln_bwd_kernelINS_13Kernel_traitsI13__nv_bfloat16S2_S2_S2_fjLj7168ELj1ELj1ELj8ELj8ENS_18Kernel_traits_baseILj7168ES2_S2_S2_S2_fjLj256EEEEELb1ELb1ELb1ELb0EEEvNS_9BwdParamsE)
        /*1118*/ 	.word	0x000000fe


	//----- nvinfo : EIATTR_FRAME_SIZE
	.align		4
.L_729:
        /*111c*/ 	.byte	0x04, 0x11
        /*111e*/ 	.short	(.L_731 - .L_730)
	.align		4
.L_730:
        /*1120*/ 	.word	index@(_ZN10layer_norm13ln_bwd_kernelINS_13Kernel_traitsI13__nv_bfloat16S2_S2_S2_fjLj7168ELj1ELj1ELj8ELj8ENS_18Kernel_traits_baseILj7168ES2_S2_S2_S2_fjLj256EEEEELb1ELb1ELb1ELb0EEEvNS_9BwdParamsE)
        /*1124*/ 	.word	0x00000000


	//----- nvinfo : EIATTR_REGCOUNT
	.align		4
.L_731:
        /*1128*/ 	.byte	0x04, 0x2f
        /*112a*/ 	.short	(.L_733 - .L_732)
	.align		4
.L_732:
        /*112c*/ 	.word	index@(_ZN10layer_norm22ln_bwd_finalize_kernelINS_22Kernel_traits_finalizeILj7168E13__nv_bfloat16S2_S2_S2_fjLb1ELj1024ELj4ENS_18Kernel_traits_baseILj7168ES2_S2_S2_S2_fjLj1024EEEEELb1ELb0EEEvNS_9BwdParamsE)
        /*1130*/ 	.word	0x00000020


	//----- nvinfo : EIATTR_FRAME_SIZE
	.align		4
.L_733:
        /*1134*/ 	.byte	0x04, 0x11
        /*1136*/ 	.short	(.L_735 - .L_734)
	.align		4
.L_734:
        /*1138*/ 	.word	index@(_ZN10layer_norm22ln_bwd_finalize_kernelINS_22Kernel_traits_finalizeILj7168E13__nv_bfloat16S2_S2_S2_fjLb1ELj1024ELj4ENS_18Kernel_traits_baseILj7168ES2_S2_S2_S2_fjLj1024EEEEELb1ELb0EEEvNS_9BwdParamsE)
        /*113c*/ 	.word	0x00000000


	//----- nvinfo : EIATTR_REGCOUNT
	.align		4
.L_735:
        /*1140*/ 	.byte	0x04, 0x2f
        /*1142*/ 	.short	(.L_737 - .L_736)
	.align		4
.L_736:
        /*1144*/ 	.word	index@(_ZN10layer_norm13ln_bwd_kernelINS_13Kernel_traitsI13__nv_bfloat16S2_S2_S2_fjLj7168ELj1ELj1ELj8ELj8ENS_18Kernel_traits_baseILj7168ES2_S2_S2_S2_fjLj256EEEEELb1ELb1ELb0ELb1EEEvNS_9BwdParamsE)
        /*1148*/ 	.word	0x000000ff


	//----- nvinfo : EIATTR_FRAME_SIZE
	.align		4
.L_737:
        /*114c*/ 	.byte	0x04, 0x11
        /*114e*/ 	.short	(.L_739 - .L_738)
	.align		4
.L_738:
        /*1150*/ 	.word	index@(_ZN10layer_norm13ln_bwd_kernelINS_13Kernel_traitsI13__nv_bfloat16S2_S2_S2_fjLj7168ELj1ELj1ELj8ELj8ENS_18Kernel_traits_baseILj7168ES2_S2_S2_S2_fjLj256EEEEELb1ELb1ELb0ELb1EEEvNS_9BwdParamsE)
        /*1154*/ 	.word	0x00000000


	//----- nvinfo : EIATTR_REGCOUNT
	.align		4
.L_739:
        /*1158*/ 	.byte	0x04, 0x2f
        /*115a*/ 	.short	(.L_741 - .L_740)
	.align		4
.L_740:
        /*115c*/ 	.word	index@(_ZN10layer_norm13ln_bwd_kernelINS_13Kernel_traitsI13__nv_bfloat16S2_S2_S2_fjLj7168ELj1ELj1ELj8ELj8ENS_18Kernel_traits_baseILj7168ES2_S2_S2_S2_fjLj256EEEEELb1ELb1ELb0ELb0EEEvNS_9BwdParamsE)
        /*1160*/ 	.word	0x000000f4


	//----- nvinfo : EIATTR_FRAME_SIZE
	.align		4
.L_741:
        /*1164*/ 	.byte	0x04, 0x11
        /*1166*/ 	.short	(.L_743 - .L_742)
	.align		4
.L_742:
        /*1168*/ 	.word	index@(_ZN10layer_norm13ln_bwd_kernelINS_13Kernel_traitsI13__nv_bfloat16S2_S2_S2_fjLj7168ELj1ELj1ELj8ELj8ENS_18Kernel_traits_baseILj7168ES2_S2_S2_S2_fjLj256EEEEELb1ELb1ELb0ELb0EEEvNS_9BwdParamsE)
        /*116c*/ 	.word	0x00000000


	//----- nvinfo : EIATTR_REGCOUNT
	.align		4
.L_743:
        /*1170*/ 	.byte	0x04, 0x2f
        /*1172*/ 	.short	(.L_745 - .L_744)
	.align		4
.L_744:
        /*1174*/ 	.word	index@(_ZN10layer_norm13ln_bwd_kernelINS_13Kernel_traitsI13__nv_bfloat16S2_S2_S2_fjLj7168ELj1ELj1ELj8ELj8ENS_18Kernel_traits_baseILj7168ES2_S2_S2_S2_fjLj256EEEEELb1ELb0ELb1ELb1EEEvNS_9BwdParamsE)
        /*1178*/ 	.word	0x000000c0


	//----- nvinfo : EIATTR_FRAME_SIZE
	.align		4
.L_745:
        /*117c*/ 	.byte	0x04, 0x11
        /*117e*/ 	.short	(.L_747 - .L_746)
	.align		4
.L_746:
        /*1180*/ 	.word	index@(_ZN10layer_norm13ln_bwd_kernelINS_13Kernel_traitsI13__nv_bfloat16S2_S2_S2_fjLj7168ELj1ELj1ELj8ELj8ENS_18Kernel_traits_baseILj7168ES2_S2_S2_S2_fjLj256EEEEELb1ELb0ELb1ELb1EEEvNS_9BwdParamsE)
        /*1184*/ 	.word	0x00000000


	//----- nvinfo : EIATTR_REGCOUNT
	.align		4
.L_747:
        /*1188*/ 	.byte	0x04, 0x2f
        /*118a*/ 	.short	(.L_749 - .L_748)
	.align		4
.L_748:
        /*118c*/ 	.word	index@(_ZN10layer_norm22ln_bwd_finalize_kernelINS_22Kernel_traits_finalizeILj7168E13__nv_bfloat16S2_S2_S2_fjLb0ELj1024ELj4ENS_18Kernel_traits_baseILj7168ES2_S2_S2_S2_fjLj1024EEEEELb0ELb1EEEvNS_9BwdParamsE)
        /*1190*/ 	.word	0x0000003f


	//----- nvinfo : EIATTR_FRAME_SIZE
	.align		4
.L_749:
        /*1194*/ 	.byte	0x04, 0x11
        /*1196*/ 	.short	(.L_751 - .L_750)
	.align		4
.L_750:
        /*1198*/ 	.word	index@(_ZN10layer_norm22ln_bwd_finalize_kernelINS_22Kernel_traits_finalizeILj7168E13__nv_bfloat16S2_S2_S2_fjLb0ELj1024ELj4ENS_18Kernel_traits_baseILj7168ES2_S2_S2_S2_fjLj1024EEEEELb0ELb1EEEvNS_9BwdParamsE)
        /*119c*/ 	.word	0x00000000


	//----- nvinfo : EIATTR_REGCOUNT
	.align		4
.L_751:
        /*11a0*/ 	.byte	0x04, 0x2f
        /*11a2*/ 	.short	(.L_753 - .L_752)
	.align		4
.L_752:
        /*11a4*/ 	.word	index@(_ZN10layer_norm13ln_bwd_kernelINS_13Kernel_traitsI13__nv_bfloat16S2_S2_S2_fjLj7168ELj1ELj1ELj8ELj8ENS_18Kernel_traits_baseILj7168ES2_S2_S2_S2_fjLj256EEEEELb1ELb0ELb1ELb0EEEvNS_9BwdParamsE)
        /*11a8*/ 	.word	0x000000d7


	//----- nvinfo : EIATTR_FRAME_SIZE
	.align		4
.L_753:
        /*11ac*/ 	.byte	0x04, 0x11
        /*11ae*/ 	.short	(.L_755 - .L_754)
	.align		4
.L_754:
        /*11b0*/ 	.word	index@(_ZN10layer_norm13ln_bwd_kernelINS_13Kernel_traitsI13__nv_bfloat16S2_S2_S2_fjLj7168ELj1ELj1ELj8ELj8ENS_18Kernel_traits_baseILj7168ES2_S2_S2_S2_fjLj256EEEEELb1ELb0ELb1ELb0EEEvNS_9BwdParamsE)
        /*11b4*/ 	.word	0x00000000


	//----- nvinfo : EIATTR_REGCOUNT
	.align		4
.L_755:
        /*11b8*/ 	.byte	0x04, 0x2f
        /*11ba*/ 	.short	(.L_757 - .L_756)
	.align		4
.L_756:
        /*11bc*/ 	.word	index@(_ZN10layer_norm22ln_bwd_finalize_kernelINS_22Kernel_traits_finalizeILj7168E13__nv_bfloat16S2_S2_S2_fjLb0ELj1024ELj4ENS_18Kernel_traits_baseILj7168ES2_S2_S2_S2_fjLj1024EEEEELb0ELb0EEEvNS_9BwdParamsE)
        /*11c0*/ 	.word	0x0000003f


	//----- nvinfo : EIATTR_FRAME_SIZE
	.align		4
.L_757:
        /*11c4*/ 	.byte	0x04, 0x11
        /*11c6*/ 	.short	(.L_759 - .L_758)
	.align		4
.L_758:
        /*11c8*/ 	.word	index@(_ZN10layer_norm22ln_bwd_finalize_kernelINS_22Kernel_traits_finalizeILj7168E13__nv_bfloat16S2_S2_S2_fjLb0ELj1024ELj4ENS_18Kernel_traits_baseILj7168ES2_S2_S2_S2_fjLj1024EEEEELb0ELb0EEEvNS_9BwdParamsE)
        /*11cc*/ 	.word	0x00000000


	//----- nvinfo : EIATTR_REGCOUNT
	.align		4
.L_759:
        /*11d0*/ 	.byte	0x04, 0x2f
        /*11d2*/ 	.short	(.L_761 - .L_760)
	.align		4
.L_760:
        /*11d4*/ 	.word	index@(_ZN10layer_norm13ln_bwd_kernelINS_13Kernel_traitsI13__nv_bfloat16S2_S2_S2_fjLj7168ELj1ELj1ELj8ELj8ENS_18Kernel_traits_baseILj7168ES2_S2_S2_S2_fjLj256EEEEELb1ELb0ELb0ELb1EEEvNS_9BwdParamsE)
        /*11d8*/ 	.word	0x000000d8


	//----- nvinfo : EIATTR_FRAME_SIZE
	.align		4
.L_761:
        /*11dc*/ 	.byte	0x04, 0x11
        /*11de*/ 	.short	(.L_763 - .L_762)
	.align		4
.L_762:
        /*11e0*/ 	.word	index@(_ZN10layer_norm13ln_bwd_kernelINS_13Kernel_traitsI13__nv_bfloat16S2_S2_S2_fjLj7168ELj1ELj1ELj8ELj8ENS_18Kernel_traits_baseILj7168ES2_S2_S2_S2_fjLj256EEEEELb1ELb0ELb0ELb1EEEvNS_9BwdParamsE)
        /*11e4*/ 	.word	0x00000000


	//----- nvinfo : EIATTR_REGCOUNT
	.align		4
.L_763:
        /*11e8*/ 	.byte	0x04, 0x2f
        /*11ea*/ 	.short	(.L_765 - .L_764)
	.align		4
.L_764:
        /*11ec*/ 	.word	index@(_ZN10layer_norm13ln_bwd_kernelINS_13Kernel_traitsI13__nv_bfloat16S2_S2_S2_fjLj7168ELj1ELj1ELj8ELj8ENS_18Kernel_traits_baseILj7168ES2_S2_S2_S2_fjLj256EEEEELb1ELb0ELb0ELb0EEEvNS_9BwdParamsE)
        /*11f0*/ 	.word	0x000000c4


	//----- nvinfo : EIATTR_FRAME_SIZE
	.align		4
.L_765:
        /*11f4*/ 	.byte	0x04, 0x11
        /*11f6*/ 	.short	(.L_767 - .L_766)
	.align		4
.L_766:
        /*11f8*/ 	.word	index@(_ZN10layer_norm13ln_bwd_kernelINS_13Kernel_traitsI13__nv_bfloat16S2_S2_S2_fjLj7168ELj1ELj1ELj8ELj8ENS_18Kernel_traits_baseILj7168ES2_S2_S2_S2_fjLj256EEEEELb1ELb0ELb0ELb0EEEvNS_9BwdParamsE)
        /*11fc*/ 	.word	0x00000000


	//----- nvinfo : EIATTR_REGCOUNT
	.align		4
.L_767:
        /*1200*/ 	.byte	0x04, 0x2f
        /*1202*/ 	.short	(.L_769 - .L_768)
	.align		4
.L_768:
        /*1204*/ 	.word	index@(_ZN10layer_norm13ln_bwd_kernelINS_13Kernel_traitsI13__nv_bfloat16S2_S2_S2_fjLj7168ELj1ELj1ELj8ELj8ENS_18Kernel_traits_baseILj7168ES2_S2_S2_S2_fjLj256EEEEELb0ELb1ELb1ELb1EEEvNS_9BwdParamsE)
        /*1208*/ 	.word	0x000000fe


	//----- nvinfo : EIATTR_FRAME_SIZE
	.align		4
.L_769:
        /*120c*/ 	.byte	0x04, 0x11
        /*120e*/ 	.short	(.L_771 - .L_770)
	.align		4
.L_770:
        /*1210*/ 	.word	index@(_ZN10layer_norm13ln_bwd_kernelINS_13Kernel_traitsI13__nv_bfloat16S2_S2_S2_fjLj7168ELj1ELj1ELj8ELj8ENS_18Kernel_traits_baseILj7168ES2_S2_S2_S2_fjLj256EEEEELb0ELb1ELb1ELb1EEEvNS_9BwdParamsE)
        /*1214*/ 	.word	0x00000000


	//----- nvinfo : EIATTR_REGCOUNT
	.align		4
.L_771:
        /*1218*/ 	.byte	0x04, 0x2f
        /*121a*/ 	.short	(.L_773 - .L_772)
	.align		4
.L_772:
        /*121c*/ 	.word	index@(_ZN10layer_norm13ln_bwd_kernelINS_13Kernel_traitsI13__nv_bfloat16S2_S2_S2_fjLj7168ELj1ELj1ELj8ELj8ENS_18Kernel_traits_baseILj7168ES2_S2_S2_S2_fjLj256EEEEELb0ELb1ELb1ELb0EEEvNS_9BwdParamsE)
        /*1220*/ 	.word	0x000000f5


	//----- nvinfo : EIATTR_FRAME_SIZE
	.align		4
.L_773:
        /*1224*/ 	.byte	0x04, 0x11
        /*1226*/ 	.short	(.L_775 - .L_774)
	.align		4
.L_774:
        /*1228*/ 	.word	index@(_ZN10layer_norm13ln_bwd_kernelINS_13Kernel_traitsI13__nv_bfloat16S2_S2_S2_fjLj7168ELj1ELj1ELj8ELj8ENS_18Kernel_traits_baseILj7168ES2_S2_S2_S2_fjLj256EEEEELb0ELb1ELb1ELb0EEEvNS_9BwdParamsE)
        /*122c*/ 	.word	0x00000000


	//----- nvinfo : EIATTR_REGCOUNT
	.align		4
.L_775:
        /*1230*/ 	.byte	0x04, 0x2f
        /*1232*/ 	.short	(.L_777 - .L_776)
	.align		4
.L_776:
        /*1234*/ 	.word	index@(_ZN10layer_norm13ln_bwd_kernelINS_13Kernel_traitsI13__nv_bfloat16S2_S2_S2_fjLj7168ELj1ELj1ELj8ELj8ENS_18Kernel_traits_baseILj7168ES2_S2_S2_S2_fjLj256EEEEELb0ELb1ELb0ELb1EEEvNS_9BwdParamsE)
        /*1238*/ 	.word	0x000000ff


	//----- nvinfo : EIATTR_FRAME_SIZE
	.align		4
.L_777:
        /*123c*/ 	.byte	0x04, 0x11
        /*123e*/ 	.short	(.L_779 - .L_778)
	.align		4
.L_778:
        /*1240*/ 	.word	index@(_ZN10layer_norm13ln_bwd_kernelINS_13Kernel_traitsI13__nv_bfloat16S2_S2_S2_fjLj7168ELj1ELj1ELj8ELj8ENS_18Kernel_traits_baseILj7168ES2_S2_S2_S2_fjLj256EEEEELb0ELb1ELb0ELb1EEEvNS_9BwdParamsE)
        /*1244*/ 	.word	0x00000010


	//----- nvinfo : EIATTR_REGCOUNT
	.align		4
.L_779:
        /*1248*/ 	.byte	0x04, 0x2f
        /*124a*/ 	.short	(.L_781 - .L_780)
	.align		4
.L_780:
        /*124c*/ 	.word	index@(_ZN10layer_norm13ln_bwd_kernelINS_13Kernel_traitsI13__nv_bfloat16S2_S2_S2_fjLj7168ELj1ELj1ELj8ELj8ENS_18Kernel_traits_baseILj7168ES2_S2_S2_S2_fjLj256EEEEELb0ELb1ELb0ELb0EEEvNS_9BwdParamsE)
        /*1250*/ 	.word	0x000000ef


	//----- nvinfo : EIATTR_FRAME_SIZE
	.align		4
.L_781:
        /*1254*/ 	.byte	0x04, 0x11
        /*1256*/ 	.short	(.L_783 - .L_782)
	.align		4
.L_782:
        /*1258*/ 	.word	index@(_ZN10layer_norm13ln_bwd_kernelINS_13Kernel_traitsI13__nv_bfloat16S2_S2_S2_fjLj7168ELj1ELj1ELj8ELj8ENS_18Kernel_traits_baseILj7168ES2_S2_S2_S2_fjLj256EEEEELb0ELb1ELb0ELb0EEEvNS_9BwdParamsE)
        /*125c*/ 	.word	0x00000000


	//----- nvinfo : EIATTR_REGCOUNT
	.align		4
.L_783:
        /*1260*/ 	.byte	0x04, 0x2f
        /*1262*/ 	.short	(.L_785 - .L_784)
	.align		4
.L_784:
        /*1264*/ 	.word	index@(_ZN10layer_norm13ln_bwd_kernelINS_13Kernel_traitsI13__nv_bfloat16S2_S2_S2_fjLj7168ELj1ELj1ELj8ELj8ENS_18Kernel_traits_baseILj7168ES2_S2_S2_S2_fjLj256EEEEELb0ELb0ELb1ELb1EEEvNS_9BwdParamsE)
        /*1268*/ 	.word	0x000000c7


	//----- nvinfo : EIATTR_FRAME_SIZE
	.align		4
.L_785:
        /*126c*/ 	.byte	0x04, 0x11
        /*126e*/ 	.short	(.L_787 - .L_786)
	.align		4
.L_786:
        /*1270*/ 	.word	index@(_ZN10layer_norm13ln_bwd_kernelINS_13Kernel_traitsI13__nv_bfloat16S2_S2_S2_fjLj7168ELj1ELj1ELj8ELj8ENS_18Kernel_traits_baseILj7168ES2_S2_S2_S2_fjLj256EEEEELb0ELb0ELb1ELb1EEEvNS_9BwdParamsE)
        /*1274*/ 	.word	0x00000000


	//----- nvinfo : EIATTR_REGCOUNT
	.align		4
.L_787:
        /*1278*/ 	.byte	0x04, 0x2f
        /*127a*/ 	.short	(.L_789 - .L_788)
	.align		4
.L_788:
        /*127c*/ 	.word	index@(_ZN10layer_norm13ln_bwd_kernelINS_13Kernel_traitsI13__nv_bfloat16S2_S2_S2_fjLj7168ELj1ELj1ELj8ELj8ENS_18Kernel_traits_baseILj7168ES2_S2_S2_S2_fjLj256EEEEELb0ELb0ELb1ELb0EEEvNS_9BwdParamsE)
        /*1280*/ 	.word	0x000000c0


	//----- nvinfo : EIATTR_FRAME_SIZE
	.align		4
.L_789:
        /*1284*/ 	.byte	0x04, 0x11
        /*1286*/ 	.short	(.L_791 - .L_790)
	.align		4
.L_790:
        /*1288*/ 	.word	index@(_ZN10layer_norm13ln_bwd_kernelINS_13Kernel_traitsI13__nv_bfloat16S2_S2_S2_fjLj7168ELj1ELj1ELj8ELj8ENS_18Kernel_traits_baseILj7168ES2_S2_S2_S2_fjLj256EEEEELb0ELb0ELb1ELb0EEEvNS_9BwdParamsE)
        /*128c*/ 	.word	0x00000000


	//----- nvinfo : EIATTR_REGCOUNT
	.align		4
.L_791:
        /*1290*/ 	.byte	0x04, 0x2f
        /*1292*/ 	.short	(.L_793 - .L_792)
	.align		4
.L_792:
        /*1294*/ 	.word	index@(_ZN10layer_norm13ln_bwd_kernelINS_13Kernel_traitsI13__nv_bfloat16S2_S2_S2_fjLj7168ELj1ELj1ELj8ELj8ENS_18Kernel_traits_baseILj7168ES2_S2_S2_S2_fjLj256EEEEELb0ELb0ELb0ELb1EEEvNS_9BwdParamsE)
        /*1298*/ 	.word	0x000000f9


	//----- nvinfo : EIATTR_FRAME_SIZE
	.align		4
.L_793:
        /*129c*/ 	.byte	0x04, 0x11
        /*129e*/ 	.short	(.L_795 - .L_794)
	.align		4
.L_794:
        /*12a0*/ 	.word	index@(_ZN10layer_norm13ln_bwd_kernelINS_13Kernel_traitsI13__nv_bfloat16S2_S2_S2_fjLj7168ELj1ELj1ELj8ELj8ENS_18Kernel_traits_baseILj7168ES2_S2_S2_S2_fjLj256EEEEELb0ELb0ELb0ELb1EEEvNS_9BwdParamsE)
        /*12a4*/ 	.word	0x00000000


	//----- nvinfo : EIATTR_REGCOUNT
	.align		4
.L_795:
        /*12a8*/ 	.byte	0x04, 0x2f
        /*12aa*/ 	.short	(.L_797 - .L_796)
	.align		4
.L_796:
        /*12ac*/ 	.word	index@(_ZN10layer_norm13ln_bwd_kernelINS_13Kernel_traitsI13__nv_bfloat16S2_S2_S2_fjLj7168ELj1ELj1ELj8ELj8ENS_18Kernel_traits_baseILj7168ES2_S2_S2_S2_fjLj256EEEEELb0ELb0ELb0ELb0EEEvNS_9BwdParamsE)
        /*12b0*/ 	.word	0x000000ba


	//----- nvinfo : EIATTR_FRAME_SIZE
	.align		4
.L_797:
        /*12b4*/ 	.byte	0x04, 0x11
        /*12b6*/ 	.short	(.L_799 - .L_798)
	.align		4
.L_798:
        /*12b8*/ 	.word	index@(_ZN10layer_norm13ln_bwd_kernelINS_13Kernel_traitsI13__nv_bfloat16S2_S2_S2_fjLj7168ELj1ELj1ELj8ELj8ENS_18Kernel_traits_baseILj7168ES2_S2_S2_S2_fjLj256EEEEELb0ELb0ELb0ELb0EEEvNS_9BwdParamsE)
        /*12bc*/ 	.word	0x00000000


	//----- nvinfo : EIATTR_MIN_STACK_SIZE
	.align		4
.L_799:
        /*12c0*/ 	.byte	0x04, 0x12
        /*12c2*/ 	.short	(.L_801 - .L_800)
	.align		4
.L_800:
        /*12c4*/ 	.word	index@(_ZN10layer_norm13ln_bwd_kernelINS_13Kernel_traitsI13__nv_bfloat16S2_S2_S2_fjLj7168ELj1ELj1ELj8ELj8ENS_18Kernel_traits_baseILj7168ES2_S2_S2_S2_fjLj256EEEEELb0ELb0ELb0ELb0EEEvNS_9BwdParamsE)
        /*12c8*/ 	.word	0x00000000


	//----- nvinfo : EIATTR_MIN_STACK_SIZE
	.align		4
.L_801:
        /*12cc*/ 	.byte	0x04, 0x12
        /*12ce*/ 	.short	(.L_803 - .L_802)
	.align		4
.L_802:
        /*12d0*/ 	.word	index@(_ZN10layer_norm13ln_bwd_kernelINS_13Kernel_traitsI13__nv_bfloat16S2_S2_S2_fjLj7168ELj1ELj1ELj8ELj8ENS_18Kernel_traits_baseILj7168ES2_S2_S2_S2_fjLj256EEEEELb0ELb0ELb0ELb1EEEvNS_9BwdParamsE)
        /*12d4*/ 	.word	0x00000000


	//----- nvinfo : EIATTR_MIN_STACK_SIZE
	.align		4
.L_803:
        /*12d8*/ 	.byte	0x04, 0x12
        /*12da*/ 	.short	(.L_805 - .L_804)
	.align		4
.L_804:
        /*12dc*/ 	.word	index@(_ZN10layer_norm13ln_bwd_kernelINS_13Kernel_traitsI13__nv_bfloat16S2_S2_S2_fjLj7168ELj1ELj1ELj8ELj8ENS_18Kernel_traits_baseILj7168ES2_S2_S2_S2_fjLj256EEEEELb0ELb0ELb1ELb0EEEvNS_9BwdParamsE)
        /*12e0*/ 	.word	0x00000000


	//----- nvinfo : EIATTR_MIN_STACK_SIZE
	.align		4
.L_805:
        /*12e4*/ 	.byte	0x04, 0x12
        /*12e6*/ 	.short	(.L_807 - .L_806)
	.align		4
.L_806:
        /*12e8*/ 	.word	index@(_ZN10layer_norm13ln_bwd_kernelINS_13Kernel_traitsI13__nv_bfloat16S2_S2_S2_fjLj7168ELj1ELj1ELj8ELj8ENS_18Kernel_traits_baseILj7168ES2_S2_S2_S2_fjLj256EEEEELb0ELb0ELb1ELb1EEEvNS_9BwdParamsE)
        /*12ec*/ 	.word	0x00000000


	//----- nvinfo : EIATTR_MIN_STACK_SIZE
	.align		4
.L_807:
        /*12f0*/ 	.byte	0x04, 0x12
        /*12f2*/ 	.short	(.L_809 - .L_808)
	.align		4
.L_808:
        /*12f4*/ 	.word	index@(_ZN10layer_norm13ln_bwd_kernelINS_13Kernel_traitsI13__nv_bfloat16S2_S2_S2_fjLj7168ELj1ELj1ELj8ELj8ENS_18Kernel_traits_baseILj7168ES2_S2_S2_S2_fjLj256EEEEELb0ELb1ELb0ELb0EEEvNS_9BwdParamsE)
        /*12f8*/ 	.word	0x00000000


	//----- nvinfo : EIATTR_MIN_STACK_SIZE
	.align		4
.L_809:
        /*12fc*/ 	.byte	0x04, 0x12
        /*12fe*/ 	.short	(.L_811 - .L_810)
	.align		4
.L_810:
        /*1300*/ 	.word	index@(_ZN10layer_norm13ln_bwd_kernelINS_13Kernel_traitsI13__nv_bfloat16S2_S2_S2_fjLj7168ELj1ELj1ELj8ELj8ENS_18Kernel_traits_baseILj7168ES2_S2_S2_S2_fjLj256EEEEELb0ELb1ELb0ELb1EEEvNS_9BwdParamsE)
        /*1304*/ 	.word	0x00000010


	//----- nvinfo : EIATTR_MIN_STACK_SIZE
	.align		4
.L_811:
        /*1308*/ 	.byte	0x04, 0x12
        /*130a*/ 	.short	(.L_813 - .L_812)
	.align		4
.L_812:
        /*130c*/ 	.word	index@(_ZN10layer_norm13ln_bwd_kernelINS_13Kernel_traitsI13__nv_bfloat16S2_S2_S2_fjLj7168ELj1ELj1ELj8ELj8ENS_18Kernel_traits_baseILj7168ES2_S2_S2_S2_fjLj256EEEEELb0ELb1ELb1ELb0EEEvNS_9BwdParamsE)
        /*1310*/ 	.word	0x00000000


	//----- nvinfo : EIATTR_MIN_STACK_SIZE
	.align		4
.L_813:
        /*1314*/ 	.byte	0x04, 0x12
        /*1316*/ 	.short	(.L_815 - .L_814)
	.align		4
.L_814:
        /*1318*/ 	.word	index@(_ZN10layer_norm13ln_bwd_kernelINS_13Kernel_traitsI13__nv_bfloat16S2_S2_S2_fjLj7168ELj1ELj1ELj8ELj8ENS_18Kernel_traits_baseILj7168ES2_S2_S2_S2_fjLj256EEEEELb0ELb1ELb1ELb1EEEvNS_9BwdParamsE)
        /*131c*/ 	.word	0x00000000


	//----- nvinfo : EIATTR_MIN_STACK_SIZE
	.align		4
.L_815:
        /*1320*/ 	.byte	0x04, 0x12
        /*1322*/ 	.short	(.L_817 - .L_816)
	.align		4
.L_816:
        /*1324*/ 	.word	index@(_ZN10layer_norm13ln_bwd_kernelINS_13Kernel_traitsI13__nv_bfloat16S2_S2_S2_fjLj7168ELj1ELj1ELj8ELj8ENS_18Kernel_traits_baseILj7168ES2_S2_S2_S2_fjLj256EEEEELb1ELb0ELb0ELb0EEEvNS_9BwdParamsE)
        /*1328*/ 	.word	0x00000000


	//----- nvinfo : EIATTR_MIN_STACK_SIZE
	.align		4
.L_817:
        /*132c*/ 	.byte	0x04, 0x12
        /*132e*/ 	.short	(.L_819 - .L_818)
	.align		4
.L_818:
        /*1330*/ 	.word	index@(_ZN10layer_norm13ln_bwd_kernelINS_13Kernel_traitsI13__nv_bfloat16S2_S2_S2_fjLj7168ELj1ELj1ELj8ELj8ENS_18Kernel_traits_baseILj7168ES2_S2_S2_S2_fjLj256EEEEELb1ELb0ELb0ELb1EEEvNS_9BwdParamsE)
        /*1334*/ 	.word	0x00000000


	//----- nvinfo : EIATTR_MIN_STACK_SIZE
	.align		4
.L_819:
        /*1338*/ 	.byte	0x04, 0x12
        /*133a*/ 	.short	(.L_821 - .L_820)
	.align		4
.L_820:
        /*133c*/ 	.word	index@(_ZN10layer_norm22ln_bwd_finalize_kernelINS_22Kernel_traits_finalizeILj7168E13__nv_bfloat16S2_S2_S2_fjLb0ELj1024ELj4ENS_18Kernel_traits_baseILj7168ES2_S2_S2_S2_fjLj1024EEEEELb0ELb0EEEvNS_9BwdParamsE)
        /*1340*/ 	.word	0x00000000


	//----- nvinfo : EIATTR_MIN_STACK_SIZE
	.align		4
.L_821:
        /*1344*/ 	.byte	0x04, 0x12
        /*1346*/ 	.short	(.L_823 - .L_822)
	.align		4
.L_822:
        /*1348*/ 	.word	index@(_ZN10layer_norm13ln_bwd_kernelINS_13Kernel_traitsI13__nv_bfloat16S2_S2_S2_fjLj7168ELj1ELj1ELj8ELj8ENS_18Kernel_traits_baseILj7168ES2_S2_S2_S2_fjLj256EEEEELb1ELb0ELb1ELb0EEEvNS_9BwdParamsE)
        /*134c*/ 	.word	0x00000000


	//----- nvinfo : EIATTR_MIN_STACK_SIZE
	.align		4
.L_823:
        /*1350*/ 	.byte	0x04, 0x12
        /*1352*/ 	.short	(.L_825 - .L_824)
	.align		4
.L_824:
        /*1354*/ 	.word	index@(_ZN10layer_norm22ln_bwd_finalize_kernelINS_22Kernel_traits_finalizeILj7168E13__nv_bfloat16S2_S2_S2_fjLb0ELj1024ELj4ENS_18Kernel_traits_baseILj7168ES2_S2_S2_S2_fjLj1024EEEEELb0ELb1EEEvNS_9BwdParamsE)
        /*1358*/ 	.word	0x00000000


	//----- nvinfo : EIATTR_MIN_STACK_SIZE
	.align		4
.L_825:
        /*135c*/ 	.byte	0x04, 0x12
        /*135e*/ 	.short	(.L_827 - .L_826)
	.align		4
.L_826:
        /*1360*/ 	.word	index@(_ZN10layer_norm13ln_bwd_kernelINS_13Kernel_traitsI13__nv_bfloat16S2_S2_S2_fjLj7168ELj1ELj1ELj8ELj8ENS_18Kernel_traits_baseILj7168ES2_S2_S2_S2_fjLj256EEEEELb1ELb0ELb1ELb1EEEvNS_9BwdParamsE)
        /*1364*/ 	.word	0x00000000


	//----- nvinfo : EIATTR_MIN_STACK_SIZE
	.align		4
.L_827:
        /*1368*/ 	.byte	0x04, 0x12
        /*136a*/ 	.short	(.L_829 - .L_828)
	.align		4
.L_828:
        /*136c*/ 	.word	index@(_ZN10layer_norm13ln_bwd_kernelINS_13Kernel_traitsI13__nv_bfloat16S2_S2_S2_fjLj7168ELj1ELj1ELj8ELj8ENS_18Kernel_traits_baseILj7168ES2_S2_S2_S2_fjLj256EEEEELb1ELb1ELb0ELb0EEEvNS_9BwdParamsE)
        /*1370*/ 	.word	0x00000000


	//----- nvinfo : EIATTR_MIN_STACK_SIZE
	.align		4
.L_829:
        /*1374*/ 	.byte	0x04, 0x12
        /*1376*/ 	.short	(.L_831 - .L_830)
	.align		4
.L_830:
        /*1378*/ 	.word	index@(_ZN10layer_norm13ln_bwd_kernelINS_13Kernel_traitsI13__nv_bfloat16S2_S2_S2_fjLj7168ELj1ELj1ELj8ELj8ENS_18Kernel_traits_baseILj7168ES2_S2_S2_S2_fjLj256EEEEELb1ELb1ELb0ELb1EEEvNS_9BwdParamsE)
        /*137c*/ 	.word	0x00000000


	//----- nvinfo : EIATTR_MIN_STACK_SIZE
	.align		4
.L_831:
        /*1380*/ 	.byte	0x04, 0x12
        /*1382*/ 	.short	(.L_833 - .L_832)
	.align		4
.L_832:
        /*1384*/ 	.word	index@(_ZN10layer_norm22ln_bwd_finalize_kernelINS_22Kernel_traits_finalizeILj7168E13__nv_bfloat16S2_S2_S2_fjLb1ELj1024ELj4ENS_18Kernel_traits_baseILj7168ES2_S2_S2_S2_fjLj1024EEEEELb1ELb0EEEvNS_9BwdParamsE)
        /*1388*/ 	.word	0x00000000


	//----- nvinfo : EIATTR_MIN_STACK_SIZE
	.align		4
.L_833:
        /*138c*/ 	.byte	0x04, 0x12
        /*138e*/ 	.short	(.L_835 - .L_834)
	.align		4
.L_834:
        /*1390*/ 	.word	index@(_ZN10layer_norm13ln_bwd_kernelINS_13Kernel_traitsI13__nv_bfloat16S2_S2_S2_fjLj7168ELj1ELj1ELj8ELj8ENS_18Kernel_traits_baseILj7168ES2_S2_S2_S2_fjLj256EEEEELb1ELb1ELb1ELb0EEEvNS_9BwdParamsE)
        /*1394*/ 	.word	0x00000000


	//----- nvinfo : EIATTR_MIN_STACK_SIZE
	.align		4
.L_835:
        /*1398*/ 	.byte	0x04, 0x12
        /*139a*/ 	.short	(.L_837 - .L_836)
	.align		4
.L_836:
        /*139c*/ 	.word	index@(_ZN10layer_norm22ln_bwd_finalize_kernelINS_22Kernel_traits_finalizeILj7168E13__nv_bfloat16S2_S2_S2_fjLb1ELj1024ELj4ENS_18Kernel_traits_baseILj7168ES2_S2_S2_S2_fjLj1024EEEEELb1ELb1EEEvNS_9BwdParamsE)
        /*13a0*/ 	.word	0x00000000


	//----- nvinfo : EIATTR_MIN_STACK_SIZE
	.align		4
.L_837:
        /*13a4*/ 	.byte	0x04, 0x12
        /*13a6*/ 	.short	(.L_839 - .L_838)
	.align		4
.L_838:
        /*13a8*/ 	.word	index@(_ZN10layer_norm13ln_bwd_kernelINS_13Kernel_traitsI13__nv_bfloat16S2_S2_S2_fjLj7168ELj1ELj1ELj8ELj8ENS_18Kernel_traits_baseILj7168ES2_S2_S2_S2_fjLj256EEEEELb1ELb1ELb1ELb1EEEvNS_9BwdParamsE)
        /*13ac*/ 	.word	0x00000000


	//----- nvinfo : EIATTR_MIN_STACK_SIZE
	.align		4
.L_839:
        /*13b0*/ 	.byte	0x04, 0x12
        /*13b2*/ 	.short	(.L_841 - .L_840)
	.align		4
.L_840:
        /*13b4*/ 	.word	index@(_ZN10layer_norm13ln_bwd_kernelINS_13Kernel_traitsI6__halfS2_S2_S2_fjLj7168ELj1ELj1ELj8ELj8ENS_18Kernel_traits_baseILj7168ES2_S2_S2_S2_fjLj256EEEEELb0ELb0ELb0ELb0EEEvNS_9BwdParamsE)
        /*13b8*/ 	.word	0x00000000


	//----- nvinfo : EIATTR_MIN_STACK_SIZE
	.align		4
.L_841:
        /*13bc*/ 	.byte	0x04, 0x12
        /*13be*/ 	.short	(.L_843 - .L_842)
	.align		4
.L_842:
        /*13c0*/ 	.word	index@(_ZN10layer_norm13ln_bwd_kernelINS_13Kernel_traitsI6__halfS2_S2_S2_fjLj7168ELj1ELj1ELj8ELj8ENS_18Kernel_traits_baseILj7168ES2_S2_S2_S2_fjLj256EEEEELb0ELb0ELb0ELb1EEEvNS_9BwdParamsE)
        /*13c4*/ 	.word	0x00000000


	//----- nvinfo : EIATTR_MIN_STACK_SIZE
	.align		4
.L_843:
        /*13c8*/ 	.byte	0x04, 0x12
        /*13ca*/ 	.short	(.L_845 - .L_844)
	.align		4
.L_844:
        /*13cc*/ 	.word	index@(_ZN10layer_norm13ln_bwd_kernelINS_13Kernel_traitsI6__halfS2_S2_S2_fjLj7168ELj1ELj1ELj8ELj8ENS_18Kernel_traits_baseILj7168ES2_S2_S2_S2_fjLj256EEEEELb0ELb0ELb1ELb0EEEvNS_9BwdParamsE)
        /*13d0*/ 	.word	0x00000000


	//----- nvinfo : EIATTR_MIN_STACK_SIZE
	.align		4
.L_845:
        /*13d4*/ 	.byte	0x04, 0x12
        /*13d6*/ 	.short	(.L_847 - .L_846)
	.align		4
.L_846:
        /*13d8*/ 	.word	index@(_ZN10layer_norm13ln_bwd_kernelINS_13Kernel_traitsI6__halfS2_S2_S2_fjLj7168ELj1ELj1ELj8ELj8ENS_18Kernel_traits_baseILj7168ES2_S2_S2_S2_fjLj256EEEEELb0ELb0ELb1ELb1EEEvNS_9BwdParamsE)
        /*13dc*/ 	.word	0x00000000


	//----- nvinfo : EIATTR_MIN_STACK_SIZE
	.align		4
.L_847:
        /*13e0*/ 	.byte	0x04, 0x12
        /*13e2*/ 	.short	(.L_849 - .L_848)
	.align		4
.L_848:
        /*13e4*/ 	.word	index@(_ZN10layer_norm13ln_bwd_kernelINS_13Kernel_traitsI6__halfS2_S2_S2_fjLj7168ELj1ELj1ELj8ELj8ENS_18Kernel_traits_baseILj7168ES2_S2_S2_S2_fjLj256EEEEELb0ELb1ELb0ELb0EEEvNS_9BwdParamsE)
        /*13e8*/ 	.word	0x00000000


	//----- nvinfo : EIATTR_MIN_STACK_SIZE
	.align		4
.L_849:
        /*13ec*/ 	.byte	0x04, 0x12
        /*13ee*/ 	.short	(.L_851 - .L_850)
	.align		4
.L_850:
        /*13f0*/ 	.word	index@(_ZN10layer_norm13ln_bwd_kernelINS_13Kernel_traitsI6__halfS2_S2_S2_fjLj7168ELj1ELj1ELj8ELj8ENS_18Kernel_traits_baseILj7168ES2_S2_S2_S2_fjLj256EEEEELb0ELb1ELb0ELb1EEEvNS_9BwdParamsE)
        /*13f4*/ 	.word	0x00000008


	//----- nvinfo : EIATTR_MIN_STACK_SIZE
	.align		4
.L_851:
        /*13f8*/ 	.byte	0x04, 0x12
        /*13fa*/ 	.short	(.L_853 - .L_852)
	.align		4
.L_852:
        /*13fc*/ 	.word	index@(_ZN10layer_norm13ln_bwd_kernelINS_13Kernel_traitsI6__halfS2_S2_S2_fjLj7168ELj1ELj1ELj8ELj8ENS_18Kernel_traits_baseILj7168ES2_S2_S2_S2_fjLj256EEEEELb0ELb1ELb1ELb0EEEvNS_9BwdParamsE)
        /*1400*/ 	.word	0x00000000


	//----- nvinfo : EIATTR_MIN_STACK_SIZE
	.align		4
.L_853:
        /*1404*/ 	.byte	0x04, 0x12
        /*1406*/ 	.short	(.L_855 - .L_854)
	.align		4
.L_854:
        /*1408*/ 	.word	index@(_ZN10layer_norm13ln_bwd_kernelINS_13Kernel_traitsI6__halfS2_S2_S2_fjLj7168ELj1ELj1ELj8ELj8ENS_18Kernel_traits_baseILj7168ES2_S2_S2_S2_fjLj256EEEEELb0ELb1ELb1ELb1EEEvNS_9BwdParamsE)
        /*140c*/ 	.word	0x00000000


	//----- nvinfo : EIATTR_MIN_STACK_SIZE
	.align		4
.L_855:
        /*1410*/ 	.byte	0x04, 0x12
        /*1412*/ 	.short	(.L_857 - .L_856)
	.align		4
.L_856:
        /*1414*/ 	.word	index@(_ZN10layer_norm13ln_bwd_kernelINS_13Kernel_traitsI6__halfS2_S2_S2_fjLj7168ELj1ELj1ELj8ELj8ENS_18Kernel_traits_baseILj7168ES2_S2_S2_S2_fjLj256EEEEELb1ELb0ELb0ELb0EEEvNS_9BwdParamsE)
        /*1418*/ 	.word	0x00000000


	//----- nvinfo : EIATTR_MIN_STACK_SIZE
	.align		4
.L_857:
        /*141c*/ 	.byte	0x04, 0x12
        /*141e*/ 	.short	(.L_859 - .L_858)
	.align		4
.L_858:
        /*1420*/ 	.word	index@(_ZN10layer_norm13ln_bwd_kernelINS_13Kernel_traitsI6__halfS2_S2_S2_fjLj7168ELj1ELj1ELj8ELj8ENS_18Kernel_traits_baseILj7168ES2_S2_S2_S2_fjLj256EEEEELb1ELb0ELb0ELb1EEEvNS_9BwdParamsE)
        /*1424*/ 	.word	0x00000000


	//----- nvinfo : EIATTR_MIN_STACK_SIZE
	.align		4
.L_859:
        /*1428*/ 	.byte	0x04, 0x12
        /*142a*/ 	.short	(.L_861 - .L_860)
	.align		4
.L_860:
        /*142c*/ 	.word	index@(_ZN10layer_norm22ln_bwd_finalize_kernelINS_22Kernel_traits_finalizeILj7168E6__halfS2_S2_S2_fjLb0ELj1024ELj4ENS_18Kernel_traits_baseILj7168ES2_S2_S2_S2_fjLj1024EEEEELb0ELb0EEEvNS_9BwdParamsE)
        /*1430*/ 	.word	0x00000000


	//----- nvinfo : EIATTR_MIN_STACK_SIZE
	.align		4
.L_861:
        /*1434*/ 	.byte	0x04, 0x12
        /*1436*/ 	.short	(.L_863 - .L_862)
	.align		4
.L_862:
        /*1438*/ 	.word	index@(_ZN10layer_norm13ln_bwd_kernelINS_13Kernel_traitsI6__halfS2_S2_S2_fjLj7168ELj1ELj1ELj8ELj8ENS_18Kernel_traits_baseILj7168ES2_S2_S2_S2_fjLj256EEEEELb1ELb0ELb1ELb0EEEvNS_9BwdParamsE)
        /*143c*/ 	.word	0x00000000


	//----- nvinfo : EIATTR_MIN_STACK_SIZE
	.align		4
.L_863:
        /*1440*/ 	.byte	0x04, 0x12
        /*1442*/ 	.short	(.L_865 - .L_864)
	.align		4
.L_864:
        /*1444*/ 	.word	index@(_ZN10layer_norm22ln_bwd_finalize_kernelINS_22Kernel_traits_finalizeILj7168E6__halfS2_S2_S2_fjLb0ELj1024ELj4ENS_18Kernel_traits_baseILj7168ES2_S2_S2_S2_fjLj1024EEEEELb0ELb1EEEvNS_9BwdParamsE)
        /*1448*/ 	.word	0x00000000


	//----- nvinfo : EIATTR_MIN_STACK_SIZE
	.align		4
.L_865:
        /*144c*/ 	.byte	0x04, 0x12
        /*144e*/ 	.short	(.L_867 - .L_866)
	.align		4
.L_866:
        /*1450*/ 	.word	index@(_ZN10layer_norm13ln_bwd_kernelINS_13Kernel_traitsI6__halfS2_S2_S2_fjLj7168ELj1ELj1ELj8ELj8ENS_18Kernel_traits_baseILj7168ES2_S2_S2_S2_fjLj256EEEEELb1ELb0ELb1ELb1EEEvNS_9BwdParamsE)
        /*1454*/ 	.word	0x00000000


	//----- nvinfo : EIATTR_MIN_STACK_SIZE
	.align		4
.L_867:
        /*1458*/ 	.byte	0x04, 0x12
        /*145a*/ 	.short	(.L_869 - .L_868)
	.align		4
.L_868:
        /*145c*/ 	.word	index@(_ZN10layer_norm13ln_bwd_kernelINS_13Kernel_traitsI6__halfS2_S2_S2_fjLj7168ELj1ELj1ELj8ELj8ENS_18Kernel_traits_baseILj7168ES2_S2_S2_S2_fjLj256EEEEELb1ELb1ELb0ELb0EEEvNS_9BwdParamsE)
        /*1460*/ 	.word	0x00000000


	//----- nvinfo : EIATTR_MIN_STACK_SIZE
	.align		4
.L_869:
        /*1464*/ 	.byte	0x04, 0x12
        /*1466*/ 	.short	(.L_871 - .L_870)
	.align		4
.L_870:
        /*1468*/ 	.word	index@(_ZN10layer_norm13ln_bwd_kernelINS_13Kernel_traitsI6__halfS2_S2_S2_fjLj7168ELj1ELj1ELj8ELj8ENS_18Kernel_traits_baseILj7168ES2_S2_S2_S2_fjLj256EEEEELb1ELb1ELb0ELb1EEEvNS_9BwdParamsE)
        /*146c*/ 	.word	0x00000008


	//----- nvinfo : EIATTR_MIN_STACK_SIZE
	.align		4
.L_871:
        /*1470*/ 	.byte	0x04, 0x12
        /*1472*/ 	.short	(.L_873 - .L_872)
	.align		4
.L_872:
        /*1474*/ 	.word	index@(_ZN10layer_norm22ln_bwd_finalize_kernelINS_22Kernel_traits_finalizeILj7168E6__halfS2_S2_S2_fjLb1ELj1024ELj4ENS_18Kernel_traits_baseILj7168ES2_S2_S2_S2_fjLj1024EEEEELb1ELb0EEEvNS_9BwdParamsE)
        /*1478*/ 	.word	0x00000000


	//----- nvinfo : EIATTR_MIN_STACK_SIZE
	.align		4
.L_873:
        /*147c*/ 	.byte	0x04, 0x12
        /*147e*/ 	.short	(.L_875 - .L_874)
	.align		4
.L_874:
        /*1480*/ 	.word	index@(_ZN10layer_norm13ln_bwd_kernelINS_13Kernel_traitsI6__halfS2_S2_S2_fjLj7168ELj1ELj1ELj8ELj8ENS_18Kernel_traits_baseILj7168ES2_S2_S2_S2_fjLj256EEEEELb1ELb1ELb1ELb0EEEvNS_9BwdParamsE)
        /*1484*/ 	.word	0x00000000


	//----- nvinfo : EIATTR_MIN_STACK_SIZE
	.align		4
.L_875:
        /*1488*/ 	.byte	0x04, 0x12
        /*148a*/ 	.short	(.L_877 - .L_876)
	.align		4
.L_876:
        /*148c*/ 	.word	index@(_ZN10layer_norm22ln_bwd_finalize_kernelINS_22Kernel_traits_finalizeILj7168E6__halfS2_S2_S2_fjLb1ELj1024ELj4ENS_18Kernel_traits_baseILj7168ES2_S2_S2_S2_fjLj1024EEEEELb1ELb1EEEvNS_9BwdParamsE)
        /*1490*/ 	.word	0x00000000


	//----- nvinfo : EIATTR_MIN_STACK_SIZE
	.align		4
.L_877:
        /*1494*/ 	.byte	0x04, 0x12
        /*1496*/ 	.short	(.L_879 - .L_878)
	.align		4
.L_878:
        /*1498*/ 	.word	index@(_ZN10layer_norm13ln_bwd_kernelINS_13Kernel_traitsI6__halfS2_S2_S2_fjLj7168ELj1ELj1ELj8ELj8ENS_18Kernel_traits_baseILj7168ES2_S2_S2_S2_fjLj256EEEEELb1ELb1ELb1ELb1EEEvNS_9BwdParamsE)
        /*149c*/ 	.word	0x00000000


	//----- nvinfo : EIATTR_MIN_STACK_SIZE
	.align		4
.L_879:
        /*14a0*/ 	.byte	0x04, 0x12
        /*14a2*/ 	.short	(.L_881 - .L_880)
	.align		4
.L_880:
        /*14a4*/ 	.word	index@(_ZN10layer_norm13ln_bwd_kernelINS_13Kernel_traitsIf13__nv_bfloat16S2_S2_fjLj7168ELj1ELj1ELj8ELj8ENS_18Kernel_traits_baseILj7168EfS2_S2_S2_fjLj256EEEEELb0ELb0ELb0ELb0EEEvNS_9BwdParamsE)
        /*14a8*/ 	.word	0x00000000


	//----- nvinfo : EIATTR_MIN_STACK_SIZE
	.align		4
.L_881:
        /*14ac*/ 	.byte	0x04, 0x12
        /*14ae*/ 	.short	(.L_883 - .L_882)
	.align		4
.L_882:
        /*14b0*/ 	.word	index@(_ZN10layer_norm13ln_bwd_kernelINS_13Kernel_traitsIf13__nv_bfloat16S2_S2_fjLj7168ELj1ELj1ELj8ELj8ENS_18Kernel_traits_baseILj7168EfS2_S2_S2_fjLj256EEEEELb0ELb0ELb0ELb1EEEvNS_9BwdParamsE)
        /*14b4*/ 	.word	0x00000000


	//----- nvinfo : EIATTR_MIN_STACK_SIZE
	.align		4
.L_883:
        /*14b8*/ 	.byte	0x04, 0x12
        /*14ba*/ 	.short	(.L_885 - .L_884)
	.align		4
.L_884:
        /*14bc*/ 	.word	index@(_ZN10layer_norm13ln_bwd_kernelINS_13Kernel_traitsIf13__nv_bfloat16S2_S2_fjLj7168ELj1ELj1ELj8ELj8ENS_18Kernel_traits_baseILj7168EfS2_S2_S2_fjLj256EEEEELb0ELb0ELb1ELb0EEEvNS_9BwdParamsE)
        /*14c0*/ 	.word	0x00000000


	//----- nvinfo : EIATTR_MIN_STACK_SIZE
	.align		4
.L_885:
        /*14c4*/ 	.byte	0x04, 0x12
        /*14c6*/ 	.short	(.L_887 - .L_886)
	.align		4
.L_886:
        /*14c8*/ 	.word	index@(_ZN10layer_norm13ln_bwd_kernelINS_13Kernel_traitsIf13__nv_bfloat16S2_S2_fjLj7168ELj1ELj1ELj8ELj8ENS_18Kernel_traits_baseILj7168EfS2_S2_S2_fjLj256EEEEELb0ELb0ELb1ELb1EEEvNS_9BwdParamsE)
        /*14cc*/ 	.word	0x00000000


	//----- nvinfo : EIATTR_MIN_STACK_SIZE
	.align		4
.L_887:
        /*14d0*/ 	.byte	0x04, 0x12
        /*14d2*/ 	.short	(.L_889 - .L_888)
	.align		4
.L_888:
        /*14d4*/ 	.word	index@(_ZN10layer_norm13ln_bwd_kernelINS_13Kernel_traitsIf13__nv_bfloat16S2_S2_fjLj7168ELj1ELj1ELj8ELj8ENS_18Kernel_traits_baseILj7168EfS2_S2_S2_fjLj256EEEEELb0ELb1ELb0ELb0EEEvNS_9BwdParamsE)
        /*14d8*/ 	.word	0x00000000


	//----- nvinfo : EIATTR_MIN_STACK_SIZE
	.align		4
.L_889:
        /*14dc*/ 	.byte	0x04, 0x12
        /*14de*/ 	.short	(.L_891 - .L_890)
	.align		4
.L_890:
        /*14e0*/ 	.word	index@(_ZN10layer_norm13ln_bwd_kernelINS_13Kernel_traitsIf13__nv_bfloat16S2_S2_fjLj7168ELj1ELj1ELj8ELj8ENS_18Kernel_traits_baseILj7168EfS2_S2_S2_fjLj256EEEEELb0ELb1ELb0ELb1EEEvNS_9BwdParamsE)
        /*14e4*/ 	.word	0x00000068


	//----- nvinfo : EIATTR_MIN_STACK_SIZE
	.align		4
.L_891:
        /*14e8*/ 	.byte	0x04, 0x12
        /*14ea*/ 	.short	(.L_893 - .L_892)
	.align		4
.L_892:
        /*14ec*/ 	.word	index@(_ZN10layer_norm13ln_bwd_kernelINS_13Kernel_traitsIf13__nv_bfloat16S2_S2_fjLj7168ELj1ELj1ELj8ELj8ENS_18Kernel_traits_baseILj7168EfS2_S2_S2_fjLj256EEEEELb0ELb1ELb1ELb0EEEvNS_9BwdParamsE)
        /*14f0*/ 	.word	0x00000000


	//----- nvinfo : EIATTR_MIN_STACK_SIZE
	.align		4
.L_893:
        /*14f4*/ 	.byte	0x04, 0x12
        /*14f6*/ 	.short	(.L_895 - .L_894)
	.align		4
.L_894:
        /*14f8*/ 	.word	index@(_ZN10layer_norm13ln_bwd_kernelINS_13Kernel_traitsIf13__nv_bfloat16S2_S2_fjLj7168ELj1ELj1ELj8ELj8ENS_18Kernel_traits_baseILj7168EfS2_S2_S2_fjLj256EEEEELb0ELb1ELb1ELb1EEEvNS_9BwdParamsE)
        /*14fc*/ 	.word	0x00000000


	//----- nvinfo : EIATTR_MIN_STACK_SIZE
	.align		4
.L_895:
        /*1500*/ 	.byte	0x04, 0x12
        /*1502*/ 	.short	(.L_897 - .L_896)
	.align		4
.L_896:
        /*1504*/ 	.word	index@(_ZN10layer_norm13ln_bwd_kernelINS_13Kernel_traitsIf13__nv_bfloat16S2_S2_fjLj7168ELj1ELj1ELj8ELj8ENS_18Kernel_traits_baseILj7168EfS2_S2_S2_fjLj256EEEEELb1ELb0ELb0ELb0EEEvNS_9BwdParamsE)
        /*1508*/ 	.word	0x00000000


	//----- nvinfo : EIATTR_MIN_STACK_SIZE
	.align		4
.L_897:
        /*150c*/ 	.byte	0x04, 0x12
        /*150e*/ 	.short	(.L_899 - .L_898)
	.align		4
.L_898:
        /*1510*/ 	.word	index@(_ZN10layer_norm13ln_bwd_kernelINS_13Kernel_traitsIf13__nv_bfloat16S2_S2_fjLj7168ELj1ELj1ELj8ELj8ENS_18Kernel_traits_baseILj7168EfS2_S2_S2_fjLj256EEEEELb1ELb0ELb0ELb1EEEvNS_9BwdParamsE)
        /*1514*/ 	.word	0x00000000


	//----- nvinfo : EIATTR_MIN_STACK_SIZE
	.align		4
.L_899:
        /*1518*/ 	.byte	0x04, 0x12
        /*151a*/ 	.short	(.L_901 - .L_900)
	.align		4
.L_900:
        /*151c*/ 	.word	index@(_ZN10layer_norm22ln_bwd_finalize_kernelINS_22Kernel_traits_finalizeILj7168Ef13__nv_bfloat16S2_S2_fjLb0ELj1024ELj4ENS_18Kernel_traits_baseILj7168EfS2_S2_S2_fjLj1024EEEEELb0ELb0EEEvNS_9BwdParamsE)
        /*1520*/ 	.word	0x00000000


	//----- nvinfo : EIATTR_MIN_STACK_SIZE
	.align		4
.L_901:
        /*1524*/ 	.byte	0x04, 0x12
        /*1526*/ 	.short	(.L_903 - .L_902)
	.align		4
.L_902:
        /*1528*/ 	.word	index@(_ZN10layer_norm13ln_bwd_kernelINS_13Kernel_traitsIf13__nv_bfloat16S2_S2_fjLj7168ELj1ELj1ELj8ELj8ENS_18Kernel_traits_baseILj7168EfS2_S2_S2_fjLj256EEEEELb1ELb0ELb1ELb0EEEvNS_9BwdParamsE)
        /*152c*/ 	.word	0x00000000


	//----- nvinfo : EIATTR_MIN_STACK_SIZE
	.align		4
.L_903:
        /*1530*/ 	.byte	0x04, 0x12
        /*1532*/ 	.short	(.L_905 - .L_904)
	.align		4
.L_904:
        /*1534*/ 	.word	index@(_ZN10layer_norm22ln_bwd_finalize_kernelINS_22Kernel_traits_finalizeILj7168Ef13__nv_bfloat16S2_S2_fjLb0ELj1024ELj4ENS_18Kernel_traits_baseILj7168EfS2_S2_S2_fjLj1024EEEEELb0ELb1EEEvNS_9BwdParamsE)
        /*1538*/ 	.word	0x00000000


	//----- nvinfo : EIATTR_MIN_STACK_SIZE
	.align		4
.L_905:
        /*153c*/ 	.byte	0x04, 0x12
        /*153e*/ 	.short	(.L_907 - .L_906)
	.align		4
.L_906:
        /*1540*/ 	.word	index@(_ZN10layer_norm13ln_bwd_kernelINS_13Kernel_traitsIf13__nv_bfloat16S2_S2_fjLj7168ELj1ELj1ELj8ELj8ENS_18Kernel_traits_baseILj7168EfS2_S2_S2_fjLj256EEEEELb1ELb0ELb1ELb1EEEvNS_9BwdParamsE)
        /*1544*/ 	.word	0x00000000


	//----- nvinfo : EIATTR_MIN_STACK_SIZE
	.align		4
.L_907:
        /*1548*/ 	.byte	0x04, 0x12
        /*154a*/ 	.short	(.L_909 - .L_908)
	.align		4
.L_908:
        /*154c*/ 	.word	index@(_ZN10layer_norm13ln_bwd_kernelINS_13Kernel_traitsIf13__nv_bfloat16S2_S2_fjLj7168ELj1ELj1ELj8ELj8ENS_18Kernel_traits_baseILj7168EfS2_S2_S2_fjLj256EEEEELb1ELb1ELb0ELb0EEEvNS_9BwdParamsE)
        /*1550*/ 	.word	0x00000000


	//----- nvinfo : EIATTR_MIN_STACK_SIZE
	.align		4
.L_909:
        /*1554*/ 	.byte	0x04, 0x12
        /*1556*/ 	.short	(.L_911 - .L_910)
	.align		4
.L_910:
        /*1558*/ 	.word	index@(_ZN10layer_norm13ln_bwd_kernelINS_13Kernel_traitsIf13__nv_bfloat16S2_S2_fjLj7168ELj1ELj1ELj8ELj8ENS_18Kernel_traits_baseILj7168EfS2_S2_S2_fjLj256EEEEELb1ELb1ELb0ELb1EEEvNS_9BwdParamsE)
        /*155c*/ 	.word	0x00000000


	//----- nvinfo : EIATTR_MIN_STACK_SIZE
	.align		4
.L_911:
        /*1560*/ 	.byte	0x04, 0x12
        /*1562*/ 	.short	(.L_913 - .L_912)
	.align		4
.L_912:
        /*1564*/ 	.word	index@(_ZN10layer_norm22ln_bwd_finalize_kernelINS_22Kernel_traits_finalizeILj7168Ef13__nv_bfloat16S2_S2_fjLb1ELj1024ELj4ENS_18Kernel_traits_baseILj7168EfS2_S2_S2_fjLj1024EEEEELb1ELb0EEEvNS_9BwdParamsE)
        /*1568*/ 	.word	0x00000000


	//----- nvinfo : EIATTR_MIN_STACK_SIZE
	.align		4
.L_913:
        /*156c*/ 	.byte	0x04, 0x12
        /*156e*/ 	.short	(.L_915 - .L_914)
	.align		4
.L_914:
        /*1570*/ 	.word	index@(_ZN10layer_norm13ln_bwd_kernelINS_13Kernel_traitsIf13__nv_bfloat16S2_S2_fjLj7168ELj1ELj1ELj8ELj8ENS_18Kernel_traits_baseILj7168EfS2_S2_S2_fjLj256EEEEELb1ELb1ELb1ELb0EEEvNS_9BwdParamsE)
        /*1574*/ 	.word	0x00000000


	//----- nvinfo : EIATTR_MIN_STACK_SIZE
	.align		4
.L_915:
        /*1578*/ 	.byte	0x04, 0x12
        /*157a*/ 	.short	(.L_917 - .L_916)
	.align		4
.L_916:
        /*157c*/ 	.word	index@(_ZN10layer_norm22ln_bwd_finalize_kernelINS_22Kernel_traits_finalizeILj7168Ef13__nv_bfloat16S2_S2_fjLb1ELj1024ELj4ENS_18Kernel_traits_baseILj7168EfS2_S2_S2_fjLj1024EEEEELb1ELb1EEEvNS_9BwdParamsE)
        /*1580*/ 	.word	0x00000000


	//----- nvinfo : EIATTR_MIN_STACK_SIZE
	.align		4
.L_917:
        /*1584*/ 	.byte	0x04, 0x12
        /*1586*/ 	.short	(.L_919 - .L_918)
	.align		4
.L_918:
        /*1588*/ 	.word	index@(_ZN10layer_norm13ln_bwd_kernelINS_13Kernel_traitsIf13__nv_bfloat16S2_S2_fjLj7168ELj1ELj1ELj8ELj8ENS_18Kernel_traits_baseILj7168EfS2_S2_S2_fjLj256EEEEELb1ELb1ELb1ELb1EEEvNS_9BwdParamsE)
        /*158c*/ 	.word	0x00000000


	//----- nvinfo : EIATTR_MIN_STACK_SIZE
	.align		4
.L_919:
        /*1590*/ 	.byte	0x04, 0x12
        /*1592*/ 	.short	(.L_921 - .L_920)
	.align		4
.L_920:
        /*1594*/ 	.word	index@(_ZN10layer_norm13ln_bwd_kernelINS_13Kernel_traitsI13__nv_bfloat16S2_fS2_fjLj7168ELj1ELj1ELj8ELj8ENS_18Kernel_traits_baseILj7168ES2_S2_fS2_fjLj256EEEEELb0ELb0ELb0ELb0EEEvNS_9BwdParamsE)
        /*1598*/ 	.word	0x00000000


	//----- nvinfo : EIATTR_MIN_STACK_SIZE
	.align		4
.L_921:
        /*159c*/ 	.byte	0x04, 0x12
        /*159e*/ 	.short	(.L_923 - .L_922)
	.align		4
.L_922:
        /*15a0*/ 	.word	index@(_ZN10layer_norm13ln_bwd_kernelINS_13Kernel_traitsI13__nv_bfloat16S2_fS2_fjLj7168ELj1ELj1ELj8ELj8ENS_18Kernel_traits_baseILj7168ES2_S2_fS2_fjLj256EEEEELb0ELb0ELb0ELb1EEEvNS_9BwdParamsE)
        /*15a4*/ 	.word	0x00000000


	//----- nvinfo : EIATTR_MIN_STACK_SIZE
	.align		4
.L_923:
        /*15a8*/ 	.byte	0x04, 0x12
        /*15aa*/ 	.short	(.L_925 - .L_924)
	.align		4
.L_924:
        /*15ac*/ 	.word	index@(_ZN10layer_norm13ln_bwd_kernelINS_13Kernel_traitsI13__nv_bfloat16S2_fS2_fjLj7168ELj1ELj1ELj8ELj8ENS_18Kernel_traits_baseILj7168ES2_S2_fS2_fjLj256EEEEELb0ELb0ELb1ELb0EEEvNS_9BwdParamsE)
        /*15b0*/ 	.word	0x00000000


	//----- nvinfo : EIATTR_MIN_STACK_SIZE
	.align		4
.L_925:
        /*15b4*/ 	.byte	0x04, 0x12
        /*15b6*/ 	.short	(.L_927 - .L_926)
	.align		4
.L_926:
        /*15b8*/ 	.word	index@(_ZN10layer_norm13ln_bwd_kernelINS_13Kernel_traitsI13__nv_bfloat16S2_fS2_fjLj7168ELj1ELj1ELj8ELj8ENS_18Kernel_traits_baseILj7168ES2_S2_fS2_fjLj256EEEEELb0ELb0ELb1ELb1EEEvNS_9BwdParamsE)
        /*15bc*/ 	.word	0x00000000


	//----- nvinfo : EIATTR_MIN_STACK_SIZE
	.align		4
.L_927:
        /*15c0*/ 	.byte	0x04, 0x12
        /*15c2*/ 	.short	(.L_929 - .L_928)
	.align		4
.L_928:
        /*15c4*/ 	.word	index@(_ZN10layer_norm13ln_bwd_kernelINS_13Kernel_traitsI13__nv_bfloat16S2_fS2_fjLj7168ELj1ELj1ELj8ELj8ENS_18Kernel_traits_baseILj7168ES2_S2_fS2_fjLj256EEEEELb0ELb1ELb0ELb0EEEvNS_9BwdParamsE)
        /*15c8*/ 	.word	0x00000000


	//----- nvinfo : EIATTR_MIN_STACK_SIZE
	.align		4
.L_929:
        /*15cc*/ 	.byte	0x04, 0x12
        /*15ce*/ 	.short	(.L_931 - .L_930)
	.align		4
.L_930:
        /*15d0*/ 	.word	index@(_ZN10layer_norm13ln_bwd_kernelINS_13Kernel_traitsI13__nv_bfloat16S2_fS2_fjLj7168ELj1ELj1ELj8ELj8ENS_18Kernel_traits_baseILj7168ES2_S2_fS2_fjLj256EEEEELb0ELb1ELb0ELb1EEEvNS_9BwdParamsE)
        /*15d4*/ 	.word	0x00000000


	//----- nvinfo : EIATTR_MIN_STACK_SIZE
	.align		4
.L_931:
        /*15d8*/ 	.byte	0x04, 0x12
        /*15da*/ 	.short	(.L_933 - .L_932)
	.align		4
.L_932:
        /*15dc*/ 	.word	index@(_ZN10layer_norm13ln_bwd_kernelINS_13Kernel_traitsI13__nv_bfloat16S2_fS2_fjLj7168ELj1ELj1ELj8ELj8ENS_18Kernel_traits_baseILj7168ES2_S2_fS2_fjLj256EEEEELb0ELb1ELb1ELb0EEEvNS_9BwdParamsE)
        /*15e0*/ 	.word	0x00000000


	//----- nvinfo : EIATTR_MIN_STACK_SIZE
	.align		4
.L_933:
        /*15e4*/ 	.byte	0x04, 0x12
        /*15e6*/ 	.short	(.L_935 - .L_934)
	.align		4
.L_934:
        /*15e8*/ 	.word	index@(_ZN10layer_norm13ln_bwd_kernelINS_13Kernel_traitsI13__nv_bfloat16S2_fS2_fjLj7168ELj1ELj1ELj8ELj8ENS_18Kernel_traits_baseILj7168ES2_S2_fS2_fjLj256EEEEELb0ELb1ELb1ELb1EEEvNS_9BwdParamsE)
        /*15ec*/ 	.word	0x00000000


	//----- nvinfo : EIATTR_MIN_STACK_SIZE
	.align		4
.L_935:
        /*15f0*/ 	.byte	0x04, 0x12
        /*15f2*/ 	.short	(.L_937 - .L_936)
	.align		4
.L_936:
        /*15f4*/ 	.word	index@(_ZN10layer_norm13ln_bwd_kernelINS_13Kernel_traitsI13__nv_bfloat16S2_fS2_fjLj7168ELj1ELj1ELj8ELj8ENS_18Kernel_traits_baseILj7168ES2_S2_fS2_fjLj256EEEEELb1ELb0ELb0ELb0EEEvNS_9BwdParamsE)
        /*15f8*/ 	.word	0x00000000


	//----- nvinfo : EIATTR_MIN_STACK_SIZE
	.align		4
.L_937:
        /*15fc*/ 	.byte	0x04, 0x12
        /*15fe*/ 	.short	(.L_939 - .L_938)
	.align		4
.L_938:
        /*1600*/ 	.word	index@(_ZN10layer_norm13ln_bwd_kernelINS_13Kernel_traitsI13__nv_bfloat16S2_fS2_fjLj7168ELj1ELj1ELj8ELj8ENS_18Kernel_traits_baseILj7168ES2_S2_fS2_fjLj256EEEEELb1ELb0ELb0ELb1EEEvNS_9BwdParamsE)
        /*1604*/ 	.word	0x00000000


	//----- nvinfo : EIATTR_MIN_STACK_SIZE
	.align		4
.L_939:
        /*1608*/ 	.byte	0x04, 0x12
        /*160a*/ 	.short	(.L_941 - .L_940)
	.align		4
.L_940:
        /*160c*/ 	.word	index@(_ZN10layer_norm22ln_bwd_finalize_kernelINS_22Kernel_traits_finalizeILj7168E13__nv_bfloat16S2_fS2_fjLb0ELj1024ELj4ENS_18Kernel_traits_baseILj7168ES2_S2_fS2_fjLj1024EEEEELb0ELb0EEEvNS_9BwdParamsE)
        /*1610*/ 	.word	0x00000000


	//----- nvinfo : EIATTR_MIN_STACK_SIZE
	.align		4
.L_941:
        /*1614*/ 	.byte	0x04, 0x12
        /*1616*/ 	.short	(.L_943 - .L_942)
	.align		4
.L_942:
        /*1618*/ 	.word	index@(_ZN10layer_norm13ln_bwd_kernelINS_13Kernel_traitsI13__nv_bfloat16S2_fS2_fjLj7168ELj1ELj1ELj8ELj8ENS_18Kernel_traits_baseILj7168ES2_S2_fS2_fjLj256EEEEELb1ELb0ELb1ELb0EEEvNS_9BwdParamsE)
        /*161c*/ 	.word	0x00000000


	//----- nvinfo : EIATTR_MIN_STACK_SIZE
	.align		4
.L_943:
        /*1620*/ 	.byte	0x04, 0x12
        /*1622*/ 	.short	(.L_945 - .L_944)
	.align		4
.L_944:
        /*1624*/ 	.word	index@(_ZN10layer_norm22ln_bwd_finalize_kernelINS_22Kernel_traits_finalizeILj7168E13__nv_bfloat16S2_fS2_fjLb0ELj1024ELj4ENS_18Kernel_traits_baseILj7168ES2_S2_fS2_fjLj1024EEEEELb0ELb1EEEvNS_9BwdParamsE)
        /*1628*/ 	.word	0x00000000


	//----- nvinfo : EIATTR_MIN_STACK_SIZE
	.align		4
.L_945:
        /*162c*/ 	.byte	0x04, 0x12
        /*162e*/ 	.short	(.L_947 - .L_946)
	.align		4
.L_946:
        /*1630*/ 	.word	index@(_ZN10layer_norm13ln_bwd_kernelINS_13Kernel_traitsI13__nv_bfloat16S2_fS2_fjLj7168ELj1ELj1ELj8ELj8ENS_18Kernel_traits_baseILj7168ES2_S2_fS2_fjLj256EEEEELb1ELb0ELb1ELb1EEEvNS_9BwdParamsE)
        /*1634*/ 	.word	0x00000000


	//----- nvinfo : EIATTR_MIN_STACK_SIZE
	.align		4
.L_947:
        /*1638*/ 	.byte	0x04, 0x12
        /*163a*/ 	.short	(.L_949 - .L_948)
	.align		4
.L_948:
        /*163c*/ 	.word	index@(_ZN10layer_norm13ln_bwd_kernelINS_13Kernel_traitsI13__nv_bfloat16S2_fS2_fjLj7168ELj1ELj1ELj8ELj8ENS_18Kernel_traits_baseILj7168ES2_S2_fS2_fjLj256EEEEELb1ELb1ELb0ELb0EEEvNS_9BwdParamsE)
        /*1640*/ 	.word	0x00000010


	//----- nvinfo : EIATTR_MIN_STACK_SIZE
	.align		4
.L_949:
        /*1644*/ 	.byte	0x04, 0x12
        /*1646*/ 	.short	(.L_951 - .L_950)
	.align		4
.L_950:
        /*1648*/ 	.word	index@(_ZN10layer_norm13ln_bwd_kernelINS_13Kernel_traitsI13__nv_bfloat16S2_fS2_fjLj7168ELj1ELj1ELj8ELj8ENS_18Kernel_traits_baseILj7168ES2_S2_fS2_fjLj256EEEEELb1ELb1ELb0ELb1EEEvNS_9BwdParamsE)
        /*164c*/ 	.word	0x00000008


	//----- nvinfo : EIATTR_MIN_STACK_SIZE
	.align		4
.L_951:
        /*1650*/ 	.byte	0x04, 0x12
        /*1652*/ 	.short	(.L_953 - .L_952)
	.align		4
.L_952:
        /*1654*/ 	.word	index@(_ZN10layer_norm22ln_bwd_finalize_kernelINS_22Kernel_traits_finalizeILj7168E13__nv_bfloat16S2_fS2_fjLb1ELj1024ELj4ENS_18Kernel_traits_baseILj7168ES2_S2_fS2_fjLj1024EEEEELb1ELb0EEEvNS_9BwdParamsE)
        /*1658*/ 	.word	0x00000000


	//----- nvinfo : EIATTR_MIN_STACK_SIZE
	.align		4
.L_953:
        /*165c*/ 	.byte	0x04, 0x12
        /*165e*/ 	.short	(.L_955 - .L_954)
	.align		4
.L_954:
        /*1660*/ 	.word	index@(_ZN10layer_norm13ln_bwd_kernelINS_13Kernel_traitsI13__nv_bfloat16S2_fS2_fjLj7168ELj1ELj1ELj8ELj8ENS_18Kernel_traits_baseILj7168ES2_S2_fS2_fjLj256EEEEELb1ELb1ELb1ELb0EEEvNS_9BwdParamsE)
        /*1664*/ 	.word	0x00000018


	//----- nvinfo : EIATTR_MIN_STACK_SIZE
	.align		4
.L_955:
        /*1668*/ 	.byte	0x04, 0x12
        /*166a*/ 	.short	(.L_957 - .L_956)
	.align		4
.L_956:
        /*166c*/ 	.word	index@(_ZN10layer_norm22ln_bwd_finalize_kernelINS_22Kernel_traits_finalizeILj7168E13__nv_bfloat16S2_fS2_fjLb1ELj1024ELj4ENS_18Kernel_traits_baseILj7168ES2_S2_fS2_fjLj1024EEEEELb1ELb1EEEvNS_9BwdParamsE)
        /*1670*/ 	.word	0x00000000


	//----- nvinfo : EIATTR_MIN_STACK_SIZE
	.align		4
.L_957:
        /*1674*/ 	.byte	0x04, 0x12
        /*1676*/ 	.short	(.L_959 - .L_958)
	.align		4
.L_958:
        /*1678*/ 	.word	index@(_ZN10layer_norm13ln_bwd_kernelINS_13Kernel_traitsI13__nv_bfloat16S2_fS2_fjLj7168ELj1ELj1ELj8ELj8ENS_18Kernel_traits_baseILj7168ES2_S2_fS2_fjLj256EEEEELb1ELb1ELb1ELb1EEEvNS_9BwdParamsE)
        /*167c*/ 	.word	0x00000000


	//----- nvinfo : EIATTR_MIN_STACK_SIZE
	.align		4
.L_959:
        /*1680*/ 	.byte	0x04, 0x12
        /*1682*/ 	.short	(.L_961 - .L_960)
	.align		4
.L_960:
        /*1684*/ 	.word	index@(_ZN10layer_norm13ln_bwd_kernelINS_13Kernel_traitsIf13__nv_bfloat16fS2_fjLj7168ELj1ELj1ELj8ELj8ENS_18Kernel_traits_baseILj7168EfS2_fS2_fjLj256EEEEELb0ELb0ELb0ELb0EEEvNS_9BwdParamsE)
        /*1688*/ 	.word	0x00000000


	//----- nvinfo : EIATTR_MIN_STACK_SIZE
	.align		4
.L_961:
        /*168c*/ 	.byte	0x04, 0x12
        /*168e*/ 	.short	(.L_963 - .L_962)
	.align		4
.L_962:
        /*1690*/ 	.word	index@(_ZN10layer_norm13ln_bwd_kernelINS_13Kernel_traitsIf13__nv_bfloat16fS2_fjLj7168ELj1ELj1ELj8ELj8ENS_18Kernel_traits_baseILj7168EfS2_fS2_fjLj256EEEEELb0ELb0ELb0ELb1EEEvNS_9BwdParamsE)
        /*1694*/ 	.word	0x00000000


	//----- nvinfo : EIATTR_MIN_STACK_SIZE
	.align		4
.L_963:
        /*1698*/ 	.byte	0x04, 0x12
        /*169a*/ 	.short	(.L_965 - .L_964)
	.align		4
.L_964:
        /*169c*/ 	.word	index@(_ZN10layer_norm13ln_bwd_kernelINS_13Kernel_traitsIf13__nv_bfloat16fS2_fjLj7168ELj1ELj1ELj8ELj8ENS_18Kernel_traits_baseILj7168EfS2_fS2_fjLj256EEEEELb0ELb0ELb1ELb0EEEvNS_9BwdParamsE)
        /*16a0*/ 	.word	0x00000000


	//----- nvinfo : EIATTR_MIN_STACK_SIZE
	.align		4
.L_965:
        /*16a4*/ 	.byte	0x04, 0x12
        /*16a6*/ 	.short	(.L_967 - .L_966)
	.align		4
.L_966:
        /*16a8*/ 	.word	index@(_ZN10layer_norm13ln_bwd_kernelINS_13Kernel_traitsIf13__nv_bfloat16fS2_fjLj7168ELj1ELj1ELj8ELj8ENS_18Kernel_traits_baseILj7168EfS2_fS2_fjLj256EEEEELb0ELb0ELb1ELb1EEEvNS_9BwdParamsE)
        /*16ac*/ 	.word	0x00000000


	//----- nvinfo : EIATTR_MIN_STACK_SIZE
	.align		4
.L_967:
        /*16b0*/ 	.byte	0x04, 0x12
        /*16b2*/ 	.short	(.L_969 - .L_968)
	.align		4
.L_968:
        /*16b4*/ 	.word	index@(_ZN10layer_norm13ln_bwd_kernelINS_13Kernel_traitsIf13__nv_bfloat16fS2_fjLj7168ELj1ELj1ELj8ELj8ENS_18Kernel_traits_baseILj7168EfS2_fS2_fjLj256EEEEELb0ELb1ELb0ELb0EEEvNS_9BwdParamsE)
        /*16b8*/ 	.word	0x00000000


	//----- nvinfo : EIATTR_MIN_STACK_SIZE
	.align		4
.L_969:
        /*16bc*/ 	.byte	0x04, 0x12
        /*16be*/ 	.short	(.L_971 - .L_970)
	.align		4
.L_970:
        /*16c0*/ 	.word	index@(_ZN10layer_norm13ln_bwd_kernelINS_13Kernel_traitsIf13__nv_bfloat16fS2_fjLj7168ELj1ELj1ELj8ELj8ENS_18Kernel_traits_baseILj7168EfS2_fS2_fjLj256EEEEELb0ELb1ELb0ELb1EEEvNS_9BwdParamsE)
        /*16c4*/ 	.word	0x00000000


	//----- nvinfo : EIATTR_MIN_STACK_SIZE
	.align		4
.L_971:
        /*16c8*/ 	.byte	0x04, 0x12
        /*16ca*/ 	.short	(.L_973 - .L_972)
	.align		4
.L_972:
        /*16cc*/ 	.word	index@(_ZN10layer_norm13ln_bwd_kernelINS_13Kernel_traitsIf13__nv_bfloat16fS2_fjLj7168ELj1ELj1ELj8ELj8ENS_18Kernel_traits_baseILj7168EfS2_fS2_fjLj256EEEEELb0ELb1ELb1ELb0EEEvNS_9BwdParamsE)
        /*16d0*/ 	.word	0x00000000


	//----- nvinfo : EIATTR_MIN_STACK_SIZE
	.align		4
.L_973:
        /*16d4*/ 	.byte	0x04, 0x12
        /*16d6*/ 	.short	(.L_975 - .L_974)
	.align		4
.L_974:
        /*16d8*/ 	.word	index@(_ZN10layer_norm13ln_bwd_kernelINS_13Kernel_traitsIf13__nv_bfloat16fS2_fjLj7168ELj1ELj1ELj8ELj8ENS_18Kernel_traits_baseILj7168EfS2_fS2_fjLj256EEEEELb0ELb1ELb1ELb1EEEvNS_9BwdParamsE)
        /*16dc*/ 	.word	0x00000000


	//----- nvinfo : EIATTR_MIN_STACK_SIZE
	.align		4
.L_975:
        /*16e0*/ 	.byte	0x04, 0x12
        /*16e2*/ 	.short	(.L_977 - .L_976)
	.align		4
.L_976:
        /*16e4*/ 	.word	index@(_ZN10layer_norm13ln_bwd_kernelINS_13Kernel_traitsIf13__nv_bfloat16fS2_fjLj7168ELj1ELj1ELj8ELj8ENS_18Kernel_traits_baseILj7168EfS2_fS2_fjLj256EEEEELb1ELb0ELb0ELb0EEEvNS_9BwdParamsE)
        /*16e8*/ 	.word	0x00000000


	//----- nvinfo : EIATTR_MIN_STACK_SIZE
	.align		4
.L_977:
        /*16ec*/ 	.byte	0x04, 0x12
        /*16ee*/ 	.short	(.L_979 - .L_978)
	.align		4
.L_978:
        /*16f0*/ 	.word	index@(_ZN10layer_norm13ln_bwd_kernelINS_13Kernel_traitsIf13__nv_bfloat16fS2_fjLj7168ELj1ELj1ELj8ELj8ENS_18Kernel_traits_baseILj7168EfS2_fS2_fjLj256EEEEELb1ELb0ELb0ELb1EEEvNS_9BwdParamsE)
        /*16f4*/ 	.word	0x00000000


	//----- nvinfo : EIATTR_MIN_STACK_SIZE
	.align		4
.L_979:
        /*16f8*/ 	.byte	0x04, 0x12
        /*16fa*/ 	.short	(.L_981 - .L_980)
	.align		4
.L_980:
        /*16fc*/ 	.word	index@(_ZN10layer_norm22ln_bwd_finalize_kernelINS_22Kernel_traits_finalizeILj7168Ef13__nv_bfloat16fS2_fjLb0ELj1024ELj4ENS_18Kernel_traits_baseILj7168EfS2_fS2_fjLj1024EEEEELb0ELb0EEEvNS_9BwdParamsE)
        /*1700*/ 	.word	0x00000000


	//----- nvinfo : EIATTR_MIN_STACK_SIZE
	.align		4
.L_981:
        /*1704*/ 	.byte	0x04, 0x12
        /*1706*/ 	.short	(.L_983 - .L_982)
	.align		4
.L_982:
        /*1708*/ 	.word	index@(_ZN10layer_norm13ln_bwd_kernelINS_13Kernel_traitsIf13__nv_bfloat16fS2_fjLj7168ELj1ELj1ELj8ELj8ENS_18Kernel_traits_baseILj7168EfS2_fS2_fjLj256EEEEELb1ELb0ELb1ELb0EEEvNS_9BwdParamsE)
        /*170c*/ 	.word	0x00000000


	//----- nvinfo : EIATTR_MIN_STACK_SIZE
	.align		4
.L_983:
        /*1710*/ 	.byte	0x04, 0x12
        /*1712*/ 	.short	(.L_985 - .L_984)
	.align		4
.L_984:
        /*1714*/ 	.word	index@(_ZN10layer_norm22ln_bwd_finalize_kernelINS_22Kernel_traits_finalizeILj7168Ef13__nv_bfloat16fS2_fjLb0ELj1024ELj4ENS_18Kernel_traits_baseILj7168EfS2_fS2_fjLj1024EEEEELb0ELb1EEEvNS_9BwdParamsE)
        /*1718*/ 	.word	0x00000000


	//----- nvinfo : EIATTR_MIN_STACK_SIZE
	.align		4
.L_985:
        /*171c*/ 	.byte	0x04, 0x12
        /*171e*/ 	.short	(.L_987 - .L_986)
	.align		4
.L_986:
        /*1720*/ 	.word	index@(_ZN10layer_norm13ln_bwd_kernelINS_13Kernel_traitsIf13__nv_bfloat16fS2_fjLj7168ELj1ELj1ELj8ELj8ENS_18Kernel_traits_baseILj7168EfS2_fS2_fjLj256EEEEELb1ELb0ELb1ELb1EEEvNS_9BwdParamsE)
        /*1724*/ 	.word	0x00000000


	//----- nvinfo : EIATTR_MIN_STACK_SIZE
	.align		4
.L_987:
        /*1728*/ 	.byte	0x04, 0x12
        /*172a*/ 	.short	(.L_989 - .L_988)
	.align		4
.L_988:
        /*172c*/ 	.word	index@(_ZN10layer_norm13ln_bwd_kernelINS_13Kernel_traitsIf13__nv_bfloat16fS2_fjLj7168ELj1ELj1ELj8ELj8ENS_18Kernel_traits_baseILj7168EfS2_fS2_fjLj256EEEEELb1ELb1ELb0ELb0EEEvNS_9BwdParamsE)
        /*1730*/ 	.word	0x00000010


	//----- nvinfo : EIATTR_MIN_STACK_SIZE
	.align		4
.L_989:
        /*1734*/ 	.byte	0x04, 0x12
        /*1736*/ 	.short	(.L_991 - .L_990)
	.align		4
.L_990:
        /*1738*/ 	.word	index@(_ZN10layer_norm13ln_bwd_kernelINS_13Kernel_traitsIf13__nv_bfloat16fS2_fjLj7168ELj1ELj1ELj8ELj8ENS_18Kernel_traits_baseILj7168EfS2_fS2_fjLj256EEEEELb1ELb1ELb0ELb1EEEvNS_9BwdParamsE)
        /*173c*/ 	.word	0x00000000


	//----- nvinfo : EIATTR_MIN_STACK_SIZE
	.align		4
.L_991:
        /*1740*/ 	.byte	0x04, 0x12
        /*1742*/ 	.short	(.L_993 - .L_992)
	.align		4
.L_992:
        /*1744*/ 	.word	index@(_ZN10layer_norm22ln_bwd_finalize_kernelINS_22Kernel_traits_finalizeILj7168Ef13__nv_bfloat16fS2_fjLb1ELj1024ELj4ENS_18Kernel_traits_baseILj7168EfS2_fS2_fjLj1024EEEEELb1ELb0EEEvNS_9BwdParamsE)
        /*1748*/ 	.word	0x00000000


	//----- nvinfo : EIATTR_MIN_STACK_SIZE
	.align		4
.L_993:
        /*174c*/ 	.byte	0x04, 0x12
        /*174e*/ 	.short	(.L_995 - .L_994)
	.align		4
.L_994:
        /*1750*/ 	.word	index@(_ZN10layer_norm13ln_bwd_kernelINS_13Kernel_traitsIf13__nv_bfloat16fS2_fjLj7168ELj1ELj1ELj8ELj8ENS_18Kernel_traits_baseILj7168EfS2_fS2_fjLj256EEEEELb1ELb1ELb1ELb0EEEvNS_9BwdParamsE)
        /*1754*/ 	.word	0x00000020


	//----- nvinfo : EIATTR_MIN_STACK_SIZE
	.align		4
.L_995:
        /*1758*/ 	.byte	0x04, 0x12
        /*175a*/ 	.short	(.L_997 - .L_996)
	.align		4
.L_996:
        /*175c*/ 	.word	index@(_ZN10layer_norm22ln_bwd_finalize_kernelINS_22Kernel_traits_finalizeILj7168Ef13__nv_bfloat16fS2_fjLb1ELj1024ELj4ENS_18Kernel_traits_baseILj7168EfS2_fS2_fjLj1024EEEEELb1ELb1EEEvNS_9BwdParamsE)
        /*1760*/ 	.word	0x00000000


	//----- nvinfo : EIATTR_MIN_STACK_SIZE
	.align		4
.L_997:
        /*1764*/ 	.byte	0x04, 0x12
        /*1766*/ 	.short	(.L_999 - .L_998)
	.align		4
.L_998:
        /*1768*/ 	.word	index@(_ZN10layer_norm13ln_bwd_kernelINS_13Kernel_traitsIf13__nv_bfloat16fS2_fjLj7168ELj1ELj1ELj8ELj8ENS_18Kernel_traits_baseILj7168EfS2_fS2_fjLj256EEEEELb1ELb1ELb1ELb1EEEvNS_9BwdParamsE)
        /*176c*/ 	.word	0x00000000


	//----- nvinfo : EIATTR_MIN_STACK_SIZE
	.align		4
.L_999:
        /*1770*/ 	.byte	0x04, 0x12
        /*1772*/ 	.short	(.L_1001 - .L_1000)
	.align		4
.L_1000:
        /*1774*/ 	.word	index@(_ZN10layer_norm13ln_bwd_kernelINS_13Kernel_traitsIf6__halfS2_S2_fjLj7168ELj1ELj1ELj8ELj8ENS_18Kernel_traits_baseILj7168EfS2_S2_S2_fjLj256EEEEELb0ELb0ELb0ELb0EEEvNS_9BwdParamsE)
        /*1778*/ 	.word	0x00000000


	//----- nvinfo : EIATTR_MIN_STACK_SIZE
	.align		4
.L_1001:
        /*177c*/ 	.byte	0x04, 0x12
        /*177e*/ 	.short	(.L_1003 - .L_1002)
	.align		4
.L_1002:
        /*1780*/ 	.word	index@(_ZN10layer_norm13ln_bwd_kernelINS_13Kernel_traitsIf6__halfS2_S2_fjLj7168ELj1ELj1ELj8ELj8ENS_18Kernel_traits_baseILj7168EfS2_S2_S2_fjLj256EEEEELb0ELb0ELb0ELb1EEEvNS_9BwdParamsE)
        /*1784*/ 	.word	0x00000000


	//----- nvinfo : EIATTR_MIN_STACK_SIZE
	.align		4
.L_1003:
        /*1788*/ 	.byte	0x04, 0x12
        /*178a*/ 	.short	(.L_1005 - .L_1004)
	.align		4
.L_1004:
        /*178c*/ 	.word	index@(_ZN10layer_norm13ln_bwd_kernelINS_13Kernel_traitsIf6__halfS2_S2_fjLj7168ELj1ELj1ELj8ELj8ENS_18Kernel_traits_baseILj7168EfS2_S2_S2_fjLj256EEEEELb0ELb0ELb1ELb0EEEvNS_9BwdParamsE)
        /*1790*/ 	.word	0x00000000


	//----- nvinfo : EIATTR_MIN_STACK_SIZE
	.align		4
.L_1005:
        /*1794*/ 	.byte	0x04, 0x12
        /*1796*/ 	.short	(.L_1007 - .L_1006)
	.align		4
.L_1006:
        /*1798*/ 	.word	index@(_ZN10layer_norm13ln_bwd_kernelINS_13Kernel_traitsIf6__halfS2_S2_fjLj7168ELj1ELj1ELj8ELj8ENS_18Kernel_traits_baseILj7168EfS2_S2_S2_fjLj256EEEEELb0ELb0ELb1ELb1EEEvNS_9BwdParamsE)
        /*179c*/ 	.word	0x00000000


	//----- nvinfo : EIATTR_MIN_STACK_SIZE
	.align		4
.L_1007:
        /*17a0*/ 	.byte	0x04, 0x12
        /*17a2*/ 	.short	(.L_1009 - .L_1008)
	.align		4
.L_1008:
        /*17a4*/ 	.word	index@(_ZN10layer_norm13ln_bwd_kernelINS_13Kernel_traitsIf6__halfS2_S2_fjLj7168ELj1ELj1ELj8ELj8ENS_18Kernel_traits_baseILj7168EfS2_S2_S2_fjLj256EEEEELb0ELb1ELb0ELb0EEEvNS_9BwdParamsE)
        /*17a8*/ 	.word	0x00000000


	//----- nvinfo : EIATTR_MIN_STACK_SIZE
	.align		4
.L_1009:
        /*17ac*/ 	.byte	0x04, 0x12
        /*17ae*/ 	.short	(.L_1011 - .L_1010)
	.align		4
.L_1010:
        /*17b0*/ 	.word	index@(_ZN10layer_norm13ln_bwd_kernelINS_13Kernel_traitsIf6__halfS2_S2_fjLj7168ELj1ELj1ELj8ELj8ENS_18Kernel_traits_baseILj7168EfS2_S2_S2_fjLj256EEEEELb0ELb1ELb0ELb1EEEvNS_9BwdParamsE)
        /*17b4*/ 	.word	0x00000068


	//----- nvinfo : EIATTR_MIN_STACK_SIZE
	.align		4
.L_1011:
        /*17b8*/ 	.byte	0x04, 0x12
        /*17ba*/ 	.short	(.L_1013 - .L_1012)
	.align		4
.L_1012:
        /*17bc*/ 	.word	index@(_ZN10layer_norm13ln_bwd_kernelINS_13Kernel_traitsIf6__halfS2_S2_fjLj7168ELj1ELj1ELj8ELj8ENS_18Kernel_traits_baseILj7168EfS2_S2_S2_fjLj256EEEEELb0ELb1ELb1ELb0EEEvNS_9BwdParamsE)
        /*17c0*/ 	.word	0x00000000


	//----- nvinfo : EIATTR_MIN_STACK_SIZE
	.align		4
.L_1013:
        /*17c4*/ 	.byte	0x04, 0x12
        /*17c6*/ 	.short	(.L_1015 - .L_1014)
	.align		4
.L_1014:
        /*17c8*/ 	.word	index@(_ZN10layer_norm13ln_bwd_kernelINS_13Kernel_traitsIf6__halfS2_S2_fjLj7168ELj1ELj1ELj8ELj8ENS_18Kernel_traits_baseILj7168EfS2_S2_S2_fjLj256EEEEELb0ELb1ELb1ELb1EEEvNS_9BwdParamsE)
        /*17cc*/ 	.word	0x00000000


	//----- nvinfo : EIATTR_MIN_STACK_SIZE
	.align		4
.L_1015:
        /*17d0*/ 	.byte	0x04, 0x12
        /*17d2*/ 	.short	(.L_1017 - .L_1016)
	.align		4
.L_1016:
        /*17d4*/ 	.word	index@(_ZN10layer_norm13ln_bwd_kernelINS_13Kernel_traitsIf6__halfS2_S2_fjLj7168ELj1ELj1ELj8ELj8ENS_18Kernel_traits_baseILj7168EfS2_S2_S2_fjLj256EEEEELb1ELb0ELb0ELb0EEEvNS_9BwdParamsE)
        /*17d8*/ 	.word	0x00000000


	//----- nvinfo : EIATTR_MIN_STACK_SIZE
	.align		4
.L_1017:
        /*17dc*/ 	.byte	0x04, 0x12
        /*17de*/ 	.short	(.L_1019 - .L_1018)
	.align		4
.L_1018:
        /*17e0*/ 	.word	index@(_ZN10layer_norm13ln_bwd_kernelINS_13Kernel_traitsIf6__halfS2_S2_fjLj7168ELj1ELj1ELj8ELj8ENS_18Kernel_traits_baseILj7168EfS2_S2_S2_fjLj256EEEEELb1ELb0ELb0ELb1EEEvNS_9BwdParamsE)
        /*17e4*/ 	.word	0x00000000


	//----- nvinfo : EIATTR_MIN_STACK_SIZE
	.align		4
.L_1019:
        /*17e8*/ 	.byte	0x04, 0x12
        /*17ea*/ 	.short	(.L_1021 - .L_1020)
	.align		4
.L_1020:
        /*17ec*/ 	.word	index@(_ZN10layer_norm22ln_bwd_finalize_kernelINS_22Kernel_traits_finalizeILj7168Ef6__halfS2_S2_fjLb0ELj1024ELj4ENS_18Kernel_traits_baseILj7168EfS2_S2_S2_fjLj1024EEEEELb0ELb0EEEvNS_9BwdParamsE)
        /*17f0*/ 	.word	0x00000000


	//----- nvinfo : EIATTR_MIN_STACK_SIZE
	.align		4
.L_1021:
        /*17f4*/ 	.byte	0x04, 0x12
        /*17f6*/ 	.short	(.L_1023 - .L_1022)
	.align		4
.L_1022:
        /*17f8*/ 	.word	index@(_ZN10layer_norm13ln_bwd_kernelINS_13Kernel_traitsIf6__halfS2_S2_fjLj7168ELj1ELj1ELj8ELj8ENS_18Kernel_traits_baseILj7168EfS2_S2_S2_fjLj256EEEEELb1ELb0ELb1ELb0EEEvNS_9BwdParamsE)
        /*17fc*/ 	.word	0x00000000


	//----- nvinfo : EIATTR_MIN_STACK_SIZE
	.align		4
.L_1023:
        /*1800*/ 	.byte	0x04, 0x12
        /*1802*/ 	.short	(.L_1025 - .L_1024)
	.align		4
.L_1024:
        /*1804*/ 	.word	index@(_ZN10layer_norm22ln_bwd_finalize_kernelINS_22Kernel_traits_finalizeILj7168Ef6__halfS2_S2_fjLb0ELj1024ELj4ENS_18Kernel_traits_baseILj7168EfS2_S2_S2_fjLj1024EEEEELb0ELb1EEEvNS_9BwdParamsE)
        /*1808*/ 	.word	0x00000000


	//----- nvinfo : EIATTR_MIN_STACK_SIZE
	.align		4
.L_1025:
        /*180c*/ 	.byte	0x04, 0x12
        /*180e*/ 	.short	(.L_1027 - .L_1026)
	.align		4
.L_1026:
        /*1810*/ 	.word	index@(_ZN10layer_norm13ln_bwd_kernelINS_13Kernel_traitsIf6__halfS2_S2_fjLj7168ELj1ELj1ELj8ELj8ENS_18Kernel_traits_baseILj7168EfS2_S2_S2_fjLj256EEEEELb1ELb0ELb1ELb1EEEvNS_9BwdParamsE)
        /*1814*/ 	.word	0x00000000


	//----- nvinfo : EIATTR_MIN_STACK_SIZE
	.align		4
.L_1027:
        /*1818*/ 	.byte	0x04, 0x12
        /*181a*/ 	.short	(.L_1029 - .L_1028)
	.align		4
.L_1028:
        /*181c*/ 	.word	index@(_ZN10layer_norm13ln_bwd_kernelINS_13Kernel_traitsIf6__halfS2_S2_fjLj7168ELj1ELj1ELj8ELj8ENS_18Kernel_traits_baseILj7168EfS2_S2_S2_fjLj256EEEEELb1ELb1ELb0ELb0EEEvNS_9BwdParamsE)
        /*1820*/ 	.word	0x00000000


	//----- nvinfo : EIATTR_MIN_STACK_SIZE
	.align		4
.L_1029:
        /*1824*/ 	.byte	0x04, 0x12
        /*1826*/ 	.short	(.L_1031 - .L_1030)
	.align		4
.L_1030:
        /*1828*/ 	.word	index@(_ZN10layer_norm13ln_bwd_kernelINS_13Kernel_traitsIf6__halfS2_S2_fjLj7168ELj1ELj1ELj8ELj8ENS_18Kernel_traits_baseILj7168EfS2_S2_S2_fjLj256EEEEELb1ELb1ELb0ELb1EEEvNS_9BwdParamsE)
        /*182c*/ 	.word	0x00000000


	//----- nvinfo : EIATTR_MIN_STACK_SIZE
	.align		4
.L_1031:
        /*1830*/ 	.byte	0x04, 0x12
        /*1832*/ 	.short	(.L_1033 - .L_1032)
	.align		4
.L_1032:
        /*1834*/ 	.word	index@(_ZN10layer_norm22ln_bwd_finalize_kernelINS_22Kernel_traits_finalizeILj7168Ef6__halfS2_S2_fjLb1ELj1024ELj4ENS_18Kernel_traits_baseILj7168EfS2_S2_S2_fjLj1024EEEEELb1ELb0EEEvNS_9BwdParamsE)
        /*1838*/ 	.word	0x00000000


	//----- nvinfo : EIATTR_MIN_STACK_SIZE
	.align		4
.L_1033:
        /*183c*/ 	.byte	0x04, 0x12
        /*183e*/ 	.short	(.L_1035 - .L_1034)
	.align		4
.L_1034:
        /*1840*/ 	.word	index@(_ZN10layer_norm13ln_bwd_kernelINS_13Kernel_traitsIf6__halfS2_S2_fjLj7168ELj1ELj1ELj8ELj8ENS_18Kernel_traits_baseILj7168EfS2_S2_S2_fjLj256EEEEELb1ELb1ELb1ELb0EEEvNS_9BwdParamsE)
        /*1844*/ 	.word	0x00000000


	//----- nvinfo : EIATTR_MIN_STACK_SIZE
	.align		4
.L_1035:
        /*1848*/ 	.byte	0x04, 0x12
        /*184a*/ 	.short	(.L_1037 - .L_1036)
	.align		4
.L_1036:
        /*184c*/ 	.word	index@(_ZN10layer_norm22ln_bwd_finalize_kernelINS_22Kernel_traits_finalizeILj7168Ef6__halfS2_S2_fjLb1ELj1024ELj4ENS_18Kernel_traits_baseILj7168EfS2_S2_S2_fjLj1024EEEEELb1ELb1EEEvNS_9BwdParamsE)
        /*1850*/ 	.word	0x00000000


	//----- nvinfo : EIATTR_MIN_STACK_SIZE
	.align		4
.L_1037:
        /*1854*/ 	.byte	0x04, 0x12
        /*1856*/ 	.short	(.L_1039 - .L_1038)
	.align		4
.L_1038:
        /*1858*/ 	.word	index@(_ZN10layer_norm13ln_bwd_kernelINS_13Kernel_traitsIf6__halfS2_S2_fjLj7168ELj1ELj1ELj8ELj8ENS_18Kernel_traits_baseILj7168EfS2_S2_S2_fjLj256EEEEELb1ELb1ELb1ELb1EEEvNS_9BwdParamsE)
        /*185c*/ 	.word	0x00000000


	//----- nvinfo : EIATTR_MIN_STACK_SIZE
	.align		4
.L_1039:
        /*1860*/ 	.byte	0x04, 0x12
        /*1862*/ 	.short	(.L_1041 - .L_1040)
	.align		4
.L_1040:
        /*1864*/ 	.word	index@(_ZN10layer_norm13ln_bwd_kernelINS_13Kernel_traitsI6__halfS2_fS2_fjLj7168ELj1ELj1ELj8ELj8ENS_18Kernel_traits_baseILj7168ES2_S2_fS2_fjLj256EEEEELb0ELb0ELb0ELb0EEEvNS_9BwdParamsE)
        /*1868*/ 	.word	0x00000000


	//----- nvinfo : EIATTR_MIN_STACK_SIZE
	.align		4
.L_1041:
        /*186c*/ 	.byte	0x04, 0x12
        /*186e*/ 	.short	(.L_1043 - .L_1042)
	.align		4
.L_1042:
        /*1870*/ 	.word	index@(_ZN10layer_norm13ln_bwd_kernelINS_13Kernel_traitsI6__halfS2_fS2_fjLj7168ELj1ELj1ELj8ELj8ENS_18Kernel_traits_baseILj7168ES2_S2_fS2_fjLj256EEEEELb0ELb0ELb0ELb1EEEvNS_9BwdParamsE)
        /*1874*/ 	.word	0x00000000


	//----- nvinfo : EIATTR_MIN_STACK_SIZE
	.align		4
.L_1043:
        /*1878*/ 	.byte	0x04, 0x12
        /*187a*/ 	.short	(.L_1045 - .L_1044)
	.align		4
.L_1044:
        /*187c*/ 	.word	index@(_ZN10layer_norm13ln_bwd_kernelINS_13Kernel_traitsI6__halfS2_fS2_fjLj7168ELj1ELj1ELj8ELj8ENS_18Kernel_traits_baseILj7168ES2_S2_fS2_fjLj256EEEEELb0ELb0ELb1ELb0EEEvNS_9BwdParamsE)
        /*1880*/ 	.word	0x00000000


	//----- nvinfo : EIATTR_MIN_STACK_SIZE
	.align		4
.L_1045:
        /*1884*/ 	.byte	0x04, 0x12
        /*1886*/ 	.short	(.L_1047 - .L_1046)
	.align		4
.L_1046:
        /*1888*/ 	.word	index@(_ZN10layer_norm13ln_bwd_kernelINS_13Kernel_traitsI6__halfS2_fS2_fjLj7168ELj1ELj1ELj8ELj8ENS_18Kernel_traits_baseILj7168ES2_S2_fS2_fjLj256EEEEELb0ELb0ELb1ELb1EEEvNS_9BwdParamsE)
        /*188c*/ 	.word	0x00000000


	//----- nvinfo : EIATTR_MIN_STACK_SIZE
	.align		4
.L_1047:
        /*1890*/ 	.byte	0x04, 0x12
        /*1892*/ 	.short	(.L_1049 - .L_1048)
	.align		4
.L_1048:
        /*1894*/ 	.word	index@(_ZN10layer_norm13ln_bwd_kernelINS_13Kernel_traitsI6__halfS2_fS2_fjLj7168ELj1ELj1ELj8ELj8ENS_18Kernel_traits_baseILj7168ES2_S2_fS2_fjLj256EEEEELb0ELb1ELb0ELb0EEEvNS_9BwdParamsE)
        /*1898*/ 	.word	0x00000000


	//----- nvinfo : EIATTR_MIN_STACK_SIZE
	.align		4
.L_1049:
        /*189c*/ 	.byte	0x04, 0x12
        /*189e*/ 	.short	(.L_1051 - .L_1050)
	.align		4
.L_1050:
        /*18a0*/ 	.word	index@(_ZN10layer_norm13ln_bwd_kernelINS_13Kernel_traitsI6__halfS2_fS2_fjLj7168ELj1ELj1ELj8ELj8ENS_18Kernel_traits_baseILj7168ES2_S2_fS2_fjLj256EEEEELb0ELb1ELb0ELb1EEEvNS_9BwdParamsE)
        /*18a4*/ 	.word	0x00000000


	//----- nvinfo : EIATTR_MIN_STACK_SIZE
	.align		4
.L_1051:
        /*18a8*/ 	.byte	0x04, 0x12
        /*18aa*/ 	.short	(.L_1053 - .L_1052)
	.align		4
.L_1052:
        /*18ac*/ 	.word	index@(_ZN10layer_norm13ln_bwd_kernelINS_13Kernel_traitsI6__halfS2_fS2_fjLj7168ELj1ELj1ELj8ELj8ENS_18Kernel_traits_baseILj7168ES2_S2_fS2_fjLj256EEEEELb0ELb1ELb1ELb0EEEvNS_9BwdParamsE)
        /*18b0*/ 	.word	0x00000000


	//----- nvinfo : EIATTR_MIN_STACK_SIZE
	.align		4
.L_1053:
        /*18b4*/ 	.byte	0x04, 0x12
        /*18b6*/ 	.short	(.L_1055 - .L_1054)
	.align		4
.L_1054:
        /*18b8*/ 	.word	index@(_ZN10layer_norm13ln_bwd_kernelINS_13Kernel_traitsI6__halfS2_fS2_fjLj7168ELj1ELj1ELj8ELj8ENS_18Kernel_traits_baseILj7168ES2_S2_fS2_fjLj256EEEEELb0ELb1ELb1ELb1EEEvNS_9BwdParamsE)
        /*18bc*/ 	.word	0x00000000


	//----- nvinfo : EIATTR_MIN_STACK_SIZE
	.align		4
.L_1055:
        /*18c0*/ 	.byte	0x04, 0x12
        /*18c2*/ 	.short	(.L_1057 - .L_1056)
	.align		4
.L_1056:
        /*18c4*/ 	.word	index@(_ZN10layer_norm13ln_bwd_kernelINS_13Kernel_traitsI6__halfS2_fS2_fjLj7168ELj1ELj1ELj8ELj8ENS_18Kernel_traits_baseILj7168ES2_S2_fS2_fjLj256EEEEELb1ELb0ELb0ELb0EEEvNS_9BwdParamsE)
        /*18c8*/ 	.word	0x00000000


	//----- nvinfo : EIATTR_MIN_STACK_SIZE
	.align		4
.L_1057:
        /*18cc*/ 	.byte	0x04, 0x12
        /*18ce*/ 	.short	(.L_1059 - .L_1058)
	.align		4
.L_1058:
        /*18d0*/ 	.word	index@(_ZN10layer_norm13ln_bwd_kernelINS_13Kernel_traitsI6__halfS2_fS2_fjLj7168ELj1ELj1ELj8ELj8ENS_18Kernel_traits_baseILj7168ES2_S2_fS2_fjLj256EEEEELb1ELb0ELb0ELb1EEEvNS_9BwdParamsE)
        /*18d4*/ 	.word	0x00000000


	//----- nvinfo : EIATTR_MIN_STACK_SIZE
	.align		4
.L_1059:
        /*18d8*/ 	.byte	0x04, 0x12
        /*18da*/ 	.short	(.L_1061 - .L_1060)
	.align		4
.L_1060:
        /*18dc*/ 	.word	index@(_ZN10layer_norm22ln_bwd_finalize_kernelINS_22Kernel_traits_finalizeILj7168E6__halfS2_fS2_fjLb0ELj1024ELj4ENS_18Kernel_traits_baseILj7168ES2_S2_fS2_fjLj1024EEEEELb0ELb0EEEvNS_9BwdParamsE)
        /*18e0*/ 	.word	0x00000000


	//----- nvinfo : EIATTR_MIN_STACK_SIZE
	.align		4
.L_1061:
        /*18e4*/ 	.byte	0x04, 0x12
        /*18e6*/ 	.short	(.L_1063 - .L_1062)
	.align		4
.L_1062:
        /*18e8*/ 	.word	index@(_ZN10layer_norm13ln_bwd_kernelINS_13Kernel_traitsI6__halfS2_fS2_fjLj7168ELj1ELj1ELj8ELj8ENS_18Kernel_traits_baseILj7168ES2_S2_fS2_fjLj256EEEEELb1ELb0ELb1ELb0EEEvNS_9BwdParamsE)
        /*18ec*/ 	.word	0x00000000


	//----- nvinfo : EIATTR_MIN_STACK_SIZE
	.align		4
.L_1063:
        /*18f0*/ 	.byte	0x04, 0x12
        /*18f2*/ 	.short	(.L_1065 - .L_1064)
	.align		4
.L_1064:
        /*18f4*/ 	.word	index@(_ZN10layer_norm22ln_bwd_finalize_kernelINS_22Kernel_traits_finalizeILj7168E6__halfS2_fS2_fjLb0ELj1024ELj4ENS_18Kernel_traits_baseILj7168ES2_S2_fS2_fjLj1024EEEEELb0ELb1EEEvNS_9BwdParamsE)
        /*18f8*/ 	.word	0x00000000


	//----- nvinfo : EIATTR_MIN_STACK_SIZE
	.align		4
.L_1065:
        /*18fc*/ 	.byte	0x04, 0x12
        /*18fe*/ 	.short	(.L_1067 - .L_1066)
	.align		4
.L_1066:
        /*1900*/ 	.word	index@(_ZN10layer_norm13ln_bwd_kernelINS_13Kernel_traitsI6__halfS2_fS2_fjLj7168ELj1ELj1ELj8ELj8ENS_18Kernel_traits_baseILj7168ES2_S2_fS2_fjLj256EEEEELb1ELb0ELb1ELb1EEEvNS_9BwdParamsE)
        /*1904*/ 	.word	0x00000000


	//----- nvinfo : EIATTR_MIN_STACK_SIZE
	.align		4
.L_1067:
        /*1908*/ 	.byte	0x04, 0x12
        /*190a*/ 	.short	(.L_1069 - .L_1068)
	.align		4
.L_1068:
        /*190c*/ 	.word	index@(_ZN10layer_norm13ln_bwd_kernelINS_13Kernel_traitsI6__halfS2_fS2_fjLj7168ELj1ELj1ELj8ELj8ENS_18Kernel_traits_baseILj7168ES2_S2_fS2_fjLj256EEEEELb1ELb1ELb0ELb0EEEvNS_9BwdParamsE)
        /*1910*/ 	.word	0x00000000


	//----- nvinfo : EIATTR_MIN_STACK_SIZE
	.align		4
.L_1069:
        /*1914*/ 	.byte	0x04, 0x12
        /*1916*/ 	.short	(.L_1071 - .L_1070)
	.align		4
.L_1070:
        /*1918*/ 	.word	index@(_ZN10layer_norm13ln_bwd_kernelINS_13Kernel_traitsI6__halfS2_fS2_fjLj7168ELj1ELj1ELj8ELj8ENS_18Kernel_traits_baseILj7168ES2_S2_fS2_fjLj256EEEEELb1ELb1ELb0ELb1EEEvNS_9BwdParamsE)
        /*191c*/ 	.word	0x00000000


	//----- nvinfo : EIATTR_MIN_STACK_SIZE
	.align		4
.L_1071:
        /*1920*/ 	.byte	0x04, 0x12
        /*1922*/ 	.short	(.L_1073 - .L_1072)
	.align		4
.L_1072:
        /*1924*/ 	.word	index@(_ZN10layer_norm22ln_bwd_finalize_kernelINS_22Kernel_traits_finalizeILj7168E6__halfS2_fS2_fjLb1ELj1024ELj4ENS_18Kernel_traits_baseILj7168ES2_S2_fS2_fjLj1024EEEEELb1ELb0EEEvNS_9BwdParamsE)
        /*1928*/ 	.word	0x00000000


	//----- nvinfo : EIATTR_MIN_STACK_SIZE
	.align		4
.L_1073:
        /*192c*/ 	.byte	0x04, 0x12
        /*192e*/ 	.short	(.L_1075 - .L_1074)
	.align		4
.L_1074:
        /*1930*/ 	.word	index@(_ZN10layer_norm13ln_bwd_kernelINS_13Kernel_traitsI6__halfS2_fS2_fjLj7168ELj1ELj1ELj8ELj8ENS_18Kernel_traits_baseILj7168ES2_S2_fS2_fjLj256EEEEELb1ELb1ELb1ELb0EEEvNS_9BwdParamsE)
        /*1934*/ 	.word	0x00000000


	//----- nvinfo : EIATTR_MIN_STACK_SIZE
	.align		4
.L_1075:
        /*1938*/ 	.byte	0x04, 0x12
        /*193a*/ 	.short	(.L_1077 - .L_1076)
	.align		4
.L_1076:
        /*193c*/ 	.word	index@(_ZN10layer_norm22ln_bwd_finalize_kernelINS_22Kernel_traits_finalizeILj7168E6__halfS2_fS2_fjLb1ELj1024ELj4ENS_18Kernel_traits_baseILj7168ES2_S2_fS2_fjLj1024EEEEELb1ELb1EEEvNS_9BwdParamsE)
        /*1940*/ 	.word	0x00000000


	//----- nvinfo : EIATTR_MIN_STACK_SIZE
	.align		4
.L_1077:
        /*1944*/ 	.byte	0x04, 0x12
        /*1946*/ 	.short	(.L_1079 - .L_1078)
	.align		4
.L_1078:
        /*1948*/ 	.word	index@(_ZN10layer_norm13ln_bwd_kernelINS_13Kernel_traitsI6__halfS2_fS2_fjLj7168ELj1ELj1ELj8ELj8ENS_18Kernel_traits_baseILj7168ES2_S2_fS2_fjLj256EEEEELb1ELb1ELb1ELb1EEEvNS_9BwdParamsE)
        /*194c*/ 	.word	0x00000000


	//----- nvinfo : EIATTR_MIN_STACK_SIZE
	.align		4
.L_1079:
        /*1950*/ 	.byte	0x04, 0x12
        /*1952*/ 	.short	(.L_1081 - .L_1080)
	.align		4
.L_1080:
        /*1954*/ 	.word	index@(_ZN10layer_norm13ln_bwd_kernelINS_13Kernel_traitsIf6__halffS2_fjLj7168ELj1ELj1ELj8ELj8ENS_18Kernel_traits_baseILj7168EfS2_fS2_fjLj256EEEEELb0ELb0ELb0ELb0EEEvNS_9BwdParamsE)
        /*1958*/ 	.word	0x00000000


	//----- nvinfo : EIATTR_MIN_STACK_SIZE
	.align		4
.L_1081:
        /*195c*/ 	.byte	0x04, 0x12
        /*195e*/ 	.short	(.L_1083 - .L_1082)
	.align		4
.L_1082:
        /*1960*/ 	.word	index@(_ZN10layer_norm13ln_bwd_kernelINS_13Kernel_traitsIf6__halffS2_fjLj7168ELj1ELj1ELj8ELj8ENS_18Kernel_traits_baseILj7168EfS2_fS2_fjLj256EEEEELb0ELb0ELb0ELb1EEEvNS_9BwdParamsE)
        /*1964*/ 	.word	0x00000000


	//----- nvinfo : EIATTR_MIN_STACK_SIZE
	.align		4
.L_1083:
        /*1968*/ 	.byte	0x04, 0x12
        /*196a*/ 	.short	(.L_1085 - .L_1084)
	.align		4
.L_1084:
        /*196c*/ 	.word	index@(_ZN10layer_norm13ln_bwd_kernelINS_13Kernel_traitsIf6__halffS2_fjLj7168ELj1ELj1ELj8ELj8ENS_18Kernel_traits_baseILj7168EfS2_fS2_fjLj256EEEEELb0ELb0ELb1ELb0EEEvNS_9BwdParamsE)
        /*1970*/ 	.word	0x00000000


	//----- nvinfo : EIATTR_MIN_STACK_SIZE
	.align		4
.L_1085:
        /*1974*/ 	.byte	0x04, 0x12
        /*1976*/ 	.short	(.L_1087 - .L_1086)
	.align		4
.L_1086:
        /*1978*/ 	.word	index@(_ZN10layer_norm13ln_bwd_kernelINS_13Kernel_traitsIf6__halffS2_fjLj7168ELj1ELj1ELj8ELj8ENS_18Kernel_traits_baseILj7168EfS2_fS2_fjLj256EEEEELb0ELb0ELb1ELb1EEEvNS_9BwdParamsE)
        /*197c*/ 	.word	0x00000000


	//----- nvinfo : EIATTR_MIN_STACK_SIZE
	.align		4
.L_1087:
        /*1980*/ 	.byte	0x04, 0x12
        /*1982*/ 	.short	(.L_1089 - .L_1088)
	.align		4
.L_1088:
        /*1984*/ 	.word	index@(_ZN10layer_norm13ln_bwd_kernelINS_13Kernel_traitsIf6__halffS2_fjLj7168ELj1ELj1ELj8ELj8ENS_18Kernel_traits_baseILj7168EfS2_fS2_fjLj256EEEEELb0ELb1ELb0ELb0EEEvNS_9BwdParamsE)
        /*1988*/ 	.word	0x00000000


	//----- nvinfo : EIATTR_MIN_STACK_SIZE
	.align		4
.L_1089:
        /*198c*/ 	.byte	0x04, 0x12
        /*198e*/ 	.short	(.L_1091 - .L_1090)
	.align		4
.L_1090:
        /*1990*/ 	.word	index@(_ZN10layer_norm13ln_bwd_kernelINS_13Kernel_traitsIf6__halffS2_fjLj7168ELj1ELj1ELj8ELj8ENS_18Kernel_traits_baseILj7168EfS2_fS2_fjLj256EEEEELb0ELb1ELb0ELb1EEEvNS_9BwdParamsE)
        /*1994*/ 	.word	0x00000000


	//----- nvinfo : EIATTR_MIN_STACK_SIZE
	.align		4
.L_1091:
        /*1998*/ 	.byte	0x04, 0x12
        /*199a*/ 	.short	(.L_1093 - .L_1092)
	.align		4
.L_1092:
        /*199c*/ 	.word	index@(_ZN10layer_norm13ln_bwd_kernelINS_13Kernel_traitsIf6__halffS2_fjLj7168ELj1ELj1ELj8ELj8ENS_18Kernel_traits_baseILj7168EfS2_fS2_fjLj256EEEEELb0ELb1ELb1ELb0EEEvNS_9BwdParamsE)
        /*19a0*/ 	.word	0x00000000


	//----- nvinfo : EIATTR_MIN_STACK_SIZE
	.align		4
.L_1093:
        /*19a4*/ 	.byte	0x04, 0x12
        /*19a6*/ 	.short	(.L_1095 - .L_1094)
	.align		4
.L_1094:
        /*19a8*/ 	.word	index@(_ZN10layer_norm13ln_bwd_kernelINS_13Kernel_traitsIf6__halffS2_fjLj7168ELj1ELj1ELj8ELj8ENS_18Kernel_traits_baseILj7168EfS2_fS2_fjLj256EEEEELb0ELb1ELb1ELb1EEEvNS_9BwdParamsE)
        /*19ac*/ 	.word	0x00000000


	//----- nvinfo : EIATTR_MIN_STACK_SIZE
	.align		4
.L_1095:
        /*19b0*/ 	.byte	0x04, 0x12
        /*19b2*/ 	.short	(.L_1097 - .L_1096)
	.align		4
.L_1096:
        /*19b4*/ 	.word	index@(_ZN10layer_norm13ln_bwd_kernelINS_13Kernel_traitsIf6__halffS2_fjLj7168ELj1ELj1ELj8ELj8ENS_18Kernel_traits_baseILj7168EfS2_fS2_fjLj256EEEEELb1ELb0ELb0ELb0EEEvNS_9BwdParamsE)
        /*19b8*/ 	.word	0x00000000


	//----- nvinfo : EIATTR_MIN_STACK_SIZE
	.align		4
.L_1097:
        /*19bc*/ 	.byte	0x04, 0x12
        /*19be*/ 	.short	(.L_1099 - .L_1098)
	.align		4
.L_1098:
        /*19c0*/ 	.word	index@(_ZN10layer_norm13ln_bwd_kernelINS_13Kernel_traitsIf6__halffS2_fjLj7168ELj1ELj1ELj8ELj8ENS_18Kernel_traits_baseILj7168EfS2_fS2_fjLj256EEEEELb1ELb0ELb0ELb1EEEvNS_9BwdParamsE)
        /*19c4*/ 	.word	0x00000000


	//----- nvinfo : EIATTR_MIN_STACK_SIZE
	.align		4
.L_1099:
        /*19c8*/ 	.byte	0x04, 0x12
        /*19ca*/ 	.short	(.L_1101 - .L_1100)
	.align		4
.L_1100:
        /*19cc*/ 	.word	index@(_ZN10layer_norm22ln_bwd_finalize_kernelINS_22Kernel_traits_finalizeILj7168Ef6__halffS2_fjLb0ELj1024ELj4ENS_18Kernel_traits_baseILj7168EfS2_fS2_fjLj1024EEEEELb0ELb0EEEvNS_9BwdParamsE)
        /*19d0*/ 	.word	0x00000000


	//----- nvinfo : EIATTR_MIN_STACK_SIZE
	.align		4
.L_1101:
        /*19d4*/ 	.byte	0x04, 0x12
        /*19d6*/ 	.short	(.L_1103 - .L_1102)
	.align		4
.L_1102:
        /*19d8*/ 	.word	index@(_ZN10layer_norm13ln_bwd_kernelINS_13Kernel_traitsIf6__halffS2_fjLj7168ELj1ELj1ELj8ELj8ENS_18Kernel_traits_baseILj7168EfS2_fS2_fjLj256EEEEELb1ELb0ELb1ELb0EEEvNS_9BwdParamsE)
        /*19dc*/ 	.word	0x00000000


	//----- nvinfo : EIATTR_MIN_STACK_SIZE
	.align		4
.L_1103:
        /*19e0*/ 	.byte	0x04, 0x12
        /*19e2*/ 	.short	(.L_1105 - .L_1104)
	.align		4
.L_1104:
        /*19e4*/ 	.word	index@(_ZN10layer_norm22ln_bwd_finalize_kernelINS_22Kernel_traits_finalizeILj7168Ef6__halffS2_fjLb0ELj1024ELj4ENS_18Kernel_traits_baseILj7168EfS2_fS2_fjLj1024EEEEELb0ELb1EEEvNS_9BwdParamsE)
        /*19e8*/ 	.word	0x00000000


	//----- nvinfo : EIATTR_MIN_STACK_SIZE
	.align		4
.L_1105:
        /*19ec*/ 	.byte	0x04, 0x12
        /*19ee*/ 	.short	(.L_1107 - .L_1106)
	.align		4
.L_1106:
        /*19f0*/ 	.word	index@(_ZN10layer_norm13ln_bwd_kernelINS_13Kernel_traitsIf6__halffS2_fjLj7168ELj1ELj1ELj8ELj8ENS_18Kernel_traits_baseILj7168EfS2_fS2_fjLj256EEEEELb1ELb0ELb1ELb1EEEvNS_9BwdParamsE)
        /*19f4*/ 	.word	0x00000000


	//----- nvinfo : EIATTR_MIN_STACK_SIZE
	.align		4
.L_1107:
        /*19f8*/ 	.byte	0x04, 0x12
        /*19fa*/ 	.short	(.L_1109 - .L_1108)
	.align		4
.L_1108:
        /*19fc*/ 	.word	index@(_ZN10layer_norm13ln_bwd_kernelINS_13Kernel_traitsIf6__halffS2_fjLj7168ELj1ELj1ELj8ELj8ENS_18Kernel_traits_baseILj7168EfS2_fS2_fjLj256EEEEELb1ELb1ELb0ELb0EEEvNS_9BwdParamsE)
        /*1a00*/ 	.word	0x00000010


	//----- nvinfo : EIATTR_MIN_STACK_SIZE
	.align		4
.L_1109:
        /*1a04*/ 	.byte	0x04, 0x12
        /*1a06*/ 	.short	(.L_1111 - .L_1110)
	.align		4
.L_1110:
        /*1a08*/ 	.word	index@(_ZN10layer_norm13ln_bwd_kernelINS_13Kernel_traitsIf6__halffS2_fjLj7168ELj1ELj1ELj8ELj8ENS_18Kernel_traits_baseILj7168EfS2_fS2_fjLj256EEEEELb1ELb1ELb0ELb1EEEvNS_9BwdParamsE)
        /*1a0c*/ 	.word	0x00000000


	//----- nvinfo : EIATTR_MIN_STACK_SIZE
	.align		4
.L_1111:
        /*1a10*/ 	.byte	0x04, 0x12
        /*1a12*/ 	.short	(.L_1113 - .L_1112)
	.align		4
.L_1112:
        /*1a14*/ 	.word	index@(_ZN10layer_norm22ln_bwd_finalize_kernelINS_22Kernel_traits_finalizeILj7168Ef6__halffS2_fjLb1ELj1024ELj4ENS_18Kernel_traits_baseILj7168EfS2_fS2_fjLj1024EEEEELb1ELb0EEEvNS_9BwdParamsE)
        /*1a18*/ 	.word	0x00000000


	//----- nvinfo : EIATTR_MIN_STACK_SIZE
	.align		4
.L_1113:
        /*1a1c*/ 	.byte	0x04, 0x12
        /*1a1e*/ 	.short	(.L_1115 - .L_1114)
	.align		4
.L_1114:
        /*1a20*/ 	.word	index@(_ZN10layer_norm13ln_bwd_kernelINS_13Kernel_traitsIf6__halffS2_fjLj7168ELj1ELj1ELj8ELj8ENS_18Kernel_traits_baseILj7168EfS2_fS2_fjLj256EEEEELb1ELb1ELb1ELb0EEEvNS_9BwdParamsE)
        /*1a24*/ 	.word	0x00000010


	//----- nvinfo : EIATTR_MIN_STACK_SIZE
	.align		4
.L_1115:
        /*1a28*/ 	.byte	0x04, 0x12
        /*1a2a*/ 	.short	(.L_1117 - .L_1116)
	.align		4
.L_1116:
        /*1a2c*/ 	.word	index@(_ZN10layer_norm22ln_bwd_finalize_kernelINS_22Kernel_traits_finalizeILj7168Ef6__halffS2_fjLb1ELj1024ELj4ENS_18Kernel_traits_baseILj7168EfS2_fS2_fjLj1024EEEEELb1ELb1EEEvNS_9BwdParamsE)
        /*1a30*/ 	.word	0x00000000


	//----- nvinfo : EIATTR_MIN_STACK_SIZE
	.align		4
.L_1117:
        /*1a34*/ 	.byte	0x04, 0x12
        /*1a36*/ 	.short	(.L_1119 - .L_1118)
	.align		4
.L_1118:
        /*1a38*/ 	.word	index@(_ZN10layer_norm13ln_bwd_kernelINS_13Kernel_traitsIf6__halffS2_fjLj7168ELj1ELj1ELj8ELj8ENS_18Kernel_traits_baseILj7168EfS2_fS2_fjLj256EEEEELb1ELb1ELb1ELb1EEEvNS_9BwdParamsE)
        /*1a3c*/ 	.word	0x00000008


	//----- nvinfo : EIATTR_MIN_STACK_SIZE
	.align		4
.L_1119:
        /*1a40*/ 	.byte	0x04, 0x12
        /*1a42*/ 	.short	(.L_1121 - .L_1120)
	.align		4
.L_1120:
        /*1a44*/ 	.word	index@(_ZN10layer_norm13ln_bwd_kernelINS_13Kernel_traitsI6__halfffffjLj7168ELj1ELj1ELj8ELj16ENS_18Kernel_traits_baseILj7168ES2_ffffjLj256EEEEELb0ELb0ELb0ELb0EEEvNS_9BwdParamsE)
        /*1a48*/ 	.word	0x00000000


	//----- nvinfo : EIATTR_MIN_STACK_SIZE
	.align		4
.L_1121:
        /*1a4c*/ 	.byte	0x04, 0x12
        /*1a4e*/ 	.short	(.L_1123 - .L_1122)
	.align		4
.L_1122:
        /*1a50*/ 	.word	index@(_ZN10layer_norm13ln_bwd_kernelINS_13Kernel_traitsI6__halfffffjLj7168ELj1ELj1ELj8ELj16ENS_18Kernel_traits_baseILj7168ES2_ffffjLj256EEEEELb0ELb0ELb0ELb1EEEvNS_9BwdParamsE)
        /*1a54*/ 	.word	0x00000000


	//----- nvinfo : EIATTR_MIN_STACK_SIZE
	.align		4
.L_1123:
        /*1a58*/ 	.byte	0x04, 0x12
        /*1a5a*/ 	.short	(.L_1125 - .L_1124)
	.align		4
.L_1124:
        /*1a5c*/ 	.word	index@(_ZN10layer_norm13ln_bwd_kernelINS_13Kernel_traitsI6__halfffffjLj7168ELj1ELj1ELj8ELj16ENS_18Kernel_traits_baseILj7168ES2_ffffjLj256EEEEELb0ELb0ELb1ELb0EEEvNS_9BwdParamsE)
        /*1a60*/ 	.word	0x00000000


	//----- nvinfo : EIATTR_MIN_STACK_SIZE
	.align		4
.L_1125:
        /*1a64*/ 	.byte	0x04, 0x12
        /*1a66*/ 	.short	(.L_1127 - .L_1126)
	.align		4
.L_1126:
        /*1a68*/ 	.word	index@(_ZN10layer_norm13ln_bwd_kernelINS_13Kernel_traitsI6__halfffffjLj7168ELj1ELj1ELj8ELj16ENS_18Kernel_traits_baseILj7168ES2_ffffjLj256EEEEELb0ELb0ELb1ELb1EEEvNS_9BwdParamsE)
        /*1a6c*/ 	.word	0x00000000


	//----- nvinfo : EIATTR_MIN_STACK_SIZE
	.align		4
.L_1127:
        /*1a70*/ 	.byte	0x04, 0x12
        /*1a72*/ 	.short	(.L_1129 - .L_1128)
	.align		4
.L_1128:
        /*1a74*/ 	.word	index@(_ZN10layer_norm13ln_bwd_kernelINS_13Kernel_traitsI6__halfffffjLj7168ELj1ELj1ELj8ELj16ENS_18Kernel_traits_baseILj7168ES2_ffffjLj256EEEEELb0ELb1ELb0ELb0EEEvNS_9BwdParamsE)
        /*1a78*/ 	.word	0x00000000


	//----- nvinfo : EIATTR_MIN_STACK_SIZE
	.align		4
.L_1129:
        /*1a7c*/ 	.byte	0x04, 0x12
        /*1a7e*/ 	.short	(.L_1131 - .L_1130)
	.align		4
.L_1130:
        /*1a80*/ 	.word	index@(_ZN10layer_norm13ln_bwd_kernelINS_13Kernel_traitsI6__halfffffjLj7168ELj1ELj1ELj8ELj16ENS_18Kernel_traits_baseILj7168ES2_ffffjLj256EEEEELb0ELb1ELb0ELb1EEEvNS_9BwdParamsE)
        /*1a84*/ 	.word	0x00000000


	//----- nvinfo : EIATTR_MIN_STACK_SIZE
	.align		4
.L_1131:
        /*1a88*/ 	.byte	0x04, 0x12
        /*1a8a*/ 	.short	(.L_1133 - .L_1132)
	.align		4
.L_1132:
        /*1a8c*/ 	.word	index@(_ZN10layer_norm13ln_bwd_kernelINS_13Kernel_traitsI6__halfffffjLj7168ELj1ELj1ELj8ELj16ENS_18Kernel_traits_baseILj7168ES2_ffffjLj256EEEEELb0ELb1ELb1ELb0EEEvNS_9BwdParamsE)
        /*1a90*/ 	.word	0x00000000


	//----- nvinfo : EIATTR_MIN_STACK_SIZE
	.align		4
.L_1133:
        /*1a94*/ 	.byte	0x04, 0x12
        /*1a96*/ 	.short	(.L_1135 - .L_1134)
	.align		4
.L_1134:
        /*1a98*/ 	.word	index@(_ZN10layer_norm13ln_bwd_kernelINS_13Kernel_traitsI6__halfffffjLj7168ELj1ELj1ELj8ELj16ENS_18Kernel_traits_baseILj7168ES2_ffffjLj256EEEEELb0ELb1ELb1ELb1EEEvNS_9BwdParamsE)
        /*1a9c*/ 	.word	0x00000000


	//----- nvinfo : EIATTR_MIN_STACK_SIZE
	.align		4
.L_1135:
        /*1aa0*/ 	.byte	0x04, 0x12
        /*1aa2*/ 	.short	(.L_1137 - .L_1136)
	.align		4
.L_1136:
        /*1aa4*/ 	.word	index@(_ZN10layer_norm13ln_bwd_kernelINS_13Kernel_traitsI6__halfffffjLj7168ELj1ELj1ELj8ELj16ENS_18Kernel_traits_baseILj7168ES2_ffffjLj256EEEEELb1ELb0ELb0ELb0EEEvNS_9BwdParamsE)
        /*1aa8*/ 	.word	0x00000000


	//----- nvinfo : EIATTR_MIN_STACK_SIZE
	.align		4
.L_1137:
        /*1aac*/ 	.byte	0x04, 0x12
        /*1aae*/ 	.short	(.L_1139 - .L_1138)
	.align		4
.L_1138:
        /*1ab0*/ 	.word	index@(_ZN10layer_norm13ln_bwd_kernelINS_13Kernel_traitsI6__halfffffjLj7168ELj1ELj1ELj8ELj16ENS_18Kernel_traits_baseILj7168ES2_ffffjLj256EEEEELb1ELb0ELb0ELb1EEEvNS_9BwdParamsE)
        /*1ab4*/ 	.word	0x00000000


	//----- nvinfo : EIATTR_MIN_STACK_SIZE
	.align		4
.L_1139:
        /*1ab8*/ 	.byte	0x04, 0x12
        /*1aba*/ 	.short	(.L_1141 - .L_1140)
	.align		4
.L_1140:
        /*1abc*/ 	.word	index@(_ZN10layer_norm22ln_bwd_finalize_kernelINS_22Kernel_traits_finalizeILj7168E6__halfffffjLb0ELj1024ELj4ENS_18Kernel_traits_baseILj7168ES2_ffffjLj1024EEEEELb0ELb0EEEvNS_9BwdParamsE)
        /*1ac0*/ 	.word	0x00000000


	//----- nvinfo : EIATTR_MIN_STACK_SIZE
	.align		4
.L_1141:
        /*1ac4*/ 	.byte	0x04, 0x12
        /*1ac6*/ 	.short	(.L_1143 - .L_1142)
	.align		4
.L_1142:
        /*1ac8*/ 	.word	index@(_ZN10layer_norm13ln_bwd_kernelINS_13Kernel_traitsI6__halfffffjLj7168ELj1ELj1ELj8ELj16ENS_18Kernel_traits_baseILj7168ES2_ffffjLj256EEEEELb1ELb0ELb1ELb0EEEvNS_9BwdParamsE)
        /*1acc*/ 	.word	0x00000000


	//----- nvinfo : EIATTR_MIN_STACK_SIZE
	.align		4
.L_1143:
        /*1ad0*/ 	.byte	0x04, 0x12
        /*1ad2*/ 	.short	(.L_1145 - .L_1144)
	.align		4
.L_1144:
        /*1ad4*/ 	.word	index@(_ZN10layer_norm22ln_bwd_finalize_kernelINS_22Kernel_traits_finalizeILj7168E6__halfffffjLb0ELj1024ELj4ENS_18Kernel_traits_baseILj7168ES2_ffffjLj1024EEEEELb0ELb1EEEvNS_9BwdParamsE)
        /*1ad8*/ 	.word	0x00000000


	//----- nvinfo : EIATTR_MIN_STACK_SIZE
	.align		4
.L_1145:
        /*1adc*/ 	.byte	0x04, 0x12
        /*1ade*/ 	.short	(.L_1147 - .L_1146)
	.align		4
.L_1146:
        /*1ae0*/ 	.word	index@(_ZN10layer_norm13ln_bwd_kernelINS_13Kernel_traitsI6__halfffffjLj7168ELj1ELj1ELj8ELj16ENS_18Kernel_traits_baseILj7168ES2_ffffjLj256EEEEELb1ELb0ELb1ELb1EEEvNS_9BwdParamsE)
        /*1ae4*/ 	.word	0x00000000


	//----- nvinfo : EIATTR_MIN_STACK_SIZE
	.align		4
.L_1147:
        /*1ae8*/ 	.byte	0x04, 0x12
        /*1aea*/ 	.short	(.L_1149 - .L_1148)
	.align		4
.L_1148:
        /*1aec*/ 	.word	index@(_ZN10layer_norm13ln_bwd_kernelINS_13Kernel_traitsI6__halfffffjLj7168ELj1ELj1ELj8ELj16ENS_18Kernel_traits_baseILj7168ES2_ffffjLj256EEEEELb1ELb1ELb0ELb0EEEvNS_9BwdParamsE)
        /*1af0*/ 	.word	0x00000000


	//----- nvinfo : EIATTR_MIN_STACK_SIZE
	.align		4
.L_1149:
        /*1af4*/ 	.byte	0x04, 0x12
        /*1af6*/ 	.short	(.L_1151 - .L_1150)
	.align		4
.L_1150:
        /*1af8*/ 	.word	index@(_ZN10layer_norm13ln_bwd_kernelINS_13Kernel_traitsI6__halfffffjLj7168ELj1ELj1ELj8ELj16ENS_18Kernel_traits_baseILj7168ES2_ffffjLj256EEEEELb1ELb1ELb0ELb1EEEvNS_9BwdParamsE)
        /*1afc*/ 	.word	0x00000000


	//----- nvinfo : EIATTR_MIN_STACK_SIZE
	.align		4
.L_1151:
        /*1b00*/ 	.byte	0x04, 0x12
        /*1b02*/ 	.short	(.L_1153 - .L_1152)
	.align		4
.L_1152:
        /*1b04*/ 	.word	index@(_ZN10layer_norm22ln_bwd_finalize_kernelINS_22Kernel_traits_finalizeILj7168E6__halfffffjLb1ELj1024ELj4ENS_18Kernel_traits_baseILj7168ES2_ffffjLj1024EEEEELb1ELb0EEEvNS_9BwdParamsE)
        /*1b08*/ 	.word	0x00000000


	//----- nvinfo : EIATTR_MIN_STACK_SIZE
	.align		4
.L_1153:
        /*1b0c*/ 	.byte	0x04, 0x12
        /*1b0e*/ 	.short	(.L_1155 - .L_1154)
	.align		4
.L_1154:
        /*1b10*/ 	.word	index@(_ZN10layer_norm13ln_bwd_kernelINS_13Kernel_traitsI6__halfffffjLj7168ELj1ELj1ELj8ELj16ENS_18Kernel_traits_baseILj7168ES2_ffffjLj256EEEEELb1ELb1ELb1ELb0EEEvNS_9BwdParamsE)
        /*1b14*/ 	.word	0x00000000


	//----- nvinfo : EIATTR_MIN_STACK_SIZE
	.align		4
.L_1155:
        /*1b18*/ 	.byte	0x04, 0x12
        /*1b1a*/ 	.short	(.L_1157 - .L_1156)
	.align		4
.L_1156:
        /*1b1c*/ 	.word	index@(_ZN10layer_norm22ln_bwd_finalize_kernelINS_22Kernel_traits_finalizeILj7168E6__halfffffjLb1ELj1024ELj4ENS_18Kernel_traits_baseILj7168ES2_ffffjLj1024EEEEELb1ELb1EEEvNS_9BwdParamsE)
        /*1b20*/ 	.word	0x00000000


	//----- nvinfo : EIATTR_MIN_STACK_SIZE
	.align		4
.L_1157:
        /*1b24*/ 	.byte	0x04, 0x12
        /*1b26*/ 	.short	(.L_1159 - .L_1158)
	.align		4
.L_1158:
        /*1b28*/ 	.word	index@(_ZN10layer_norm13ln_bwd_kernelINS_13Kernel_traitsI6__halfffffjLj7168ELj1ELj1ELj8ELj16ENS_18Kernel_traits_baseILj7168ES2_ffffjLj256EEEEELb1ELb1ELb1ELb1EEEvNS_9BwdParamsE)
        /*1b2c*/ 	.word	0x00000000


	//----- nvinfo : EIATTR_MIN_STACK_SIZE
	.align		4
.L_1159:
        /*1b30*/ 	.byte	0x04, 0x12
        /*1b32*/ 	.short	(.L_1161 - .L_1160)
	.align		4
.L_1160:
        /*1b34*/ 	.word	index@(_ZN10layer_norm13ln_bwd_kernelINS_13Kernel_traitsIfffffjLj7168ELj1ELj1ELj8ELj16ENS_18Kernel_traits_baseILj7168EfffffjLj256EEEEELb0ELb0ELb0ELb0EEEvNS_9BwdParamsE)
        /*1b38*/ 	.word	0x00000000


	//----- nvinfo : EIATTR_MIN_STACK_SIZE
	.align		4
.L_1161:
        /*1b3c*/ 	.byte	0x04, 0x12
        /*1b3e*/ 	.short	(.L_1163 - .L_1162)
	.align		4
.L_1162:
        /*1b40*/ 	.word	index@(_ZN10layer_norm13ln_bwd_kernelINS_13Kernel_traitsIfffffjLj7168ELj1ELj1ELj8ELj16ENS_18Kernel_traits_baseILj7168EfffffjLj256EEEEELb0ELb0ELb0ELb1EEEvNS_9BwdParamsE)
        /*1b44*/ 	.word	0x00000000


	//----- nvinfo : EIATTR_MIN_STACK_SIZE
	.align		4
.L_1163:
        /*1b48*/ 	.byte	0x04, 0x12
        /*1b4a*/ 	.short	(.L_1165 - .L_1164)
	.align		4
.L_1164:
        /*1b4c*/ 	.word	index@(_ZN10layer_norm13ln_bwd_kernelINS_13Kernel_traitsIfffffjLj7168ELj1ELj1ELj8ELj16ENS_18Kernel_traits_baseILj7168EfffffjLj256EEEEELb0ELb0ELb1ELb0EEEvNS_9BwdParamsE)
        /*1b50*/ 	.word	0x00000000


	//----- nvinfo : EIATTR_MIN_STACK_SIZE
	.align		4
.L_1165:
        /*1b54*/ 	.byte	0x04, 0x12
        /*1b56*/ 	.short	(.L_1167 - .L_1166)
	.align		4
.L_1166:
        /*1b58*/ 	.word	index@(_ZN10layer_norm13ln_bwd_kernelINS_13Kernel_traitsIfffffjLj7168ELj1ELj1ELj8ELj16ENS_18Kernel_traits_baseILj7168EfffffjLj256EEEEELb0ELb0ELb1ELb1EEEvNS_9BwdParamsE)
        /*1b5c*/ 	.word	0x00000000


	//----- nvinfo : EIATTR_MIN_STACK_SIZE
	.align		4
.L_1167:
        /*1b60*/ 	.byte	0x04, 0x12
        /*1b62*/ 	.short	(.L_1169 - .L_1168)
	.align		4
.L_1168:
        /*1b64*/ 	.word	index@(_ZN10layer_norm13ln_bwd_kernelINS_13Kernel_traitsIfffffjLj7168ELj1ELj1ELj8ELj16ENS_18Kernel_traits_baseILj7168EfffffjLj256EEEEELb0ELb1ELb0ELb0EEEvNS_9BwdParamsE)
        /*1b68*/ 	.word	0x00000000


	//----- nvinfo : EIATTR_MIN_STACK_SIZE
	.align		4
.L_1169:
        /*1b6c*/ 	.byte	0x04, 0x12
        /*1b6e*/ 	.short	(.L_1171 - .L_1170)
	.align		4
.L_1170:
        /*1b70*/ 	.word	index@(_ZN10layer_norm13ln_bwd_kernelINS_13Kernel_traitsIfffffjLj7168ELj1ELj1ELj8ELj16ENS_18Kernel_traits_baseILj7168EfffffjLj256EEEEELb0ELb1ELb0ELb1EEEvNS_9BwdParamsE)
        /*1b74*/ 	.word	0x00000008


	//----- nvinfo : EIATTR_MIN_STACK_SIZE
	.align		4
.L_1171:
        /*1b78*/ 	.byte	0x04, 0x12
        /*1b7a*/ 	.short	(.L_1173 - .L_1172)
	.align		4
.L_1172:
        /*1b7c*/ 	.word	index@(_ZN10layer_norm13ln_bwd_kernelINS_13Kernel_traitsIfffffjLj7168ELj1ELj1ELj8ELj16ENS_18Kernel_traits_baseILj7168EfffffjLj256EEEEELb0ELb1ELb1ELb0EEEvNS_9BwdParamsE)
        /*1b80*/ 	.word	0x00000010


	//----- nvinfo : EIATTR_MIN_STACK_SIZE
	.align		4
.L_1173:
        /*1b84*/ 	.byte	0x04, 0x12
        /*1b86*/ 	.short	(.L_1175 - .L_1174)
	.align		4
.L_1174:
        /*1b88*/ 	.word	index@(_ZN10layer_norm13ln_bwd_kernelINS_13Kernel_traitsIfffffjLj7168ELj1ELj1ELj8ELj16ENS_18Kernel_traits_baseILj7168EfffffjLj256EEEEELb0ELb1ELb1ELb1EEEvNS_9BwdParamsE)
        /*1b8c*/ 	.word	0x00000000


	//----- nvinfo : EIATTR_MIN_STACK_SIZE
	.align		4
.L_1175:
        /*1b90*/ 	.byte	0x04, 0x12
        /*1b92*/ 	.short	(.L_1177 - .L_1176)
	.align		4
.L_1176:
        /*1b94*/ 	.word	index@(_ZN10layer_norm13ln_bwd_kernelINS_13Kernel_traitsIfffffjLj7168ELj1ELj1ELj8ELj16ENS_18Kernel_traits_baseILj7168EfffffjLj256EEEEELb1ELb0ELb0ELb0EEEvNS_9BwdParamsE)
        /*1b98*/ 	.word	0x00000000


	//----- nvinfo : EIATTR_MIN_STACK_SIZE
	.align		4
.L_1177:
        /*1b9c*/ 	.byte	0x04, 0x12
        /*1b9e*/ 	.short	(.L_1179 - .L_1178)
	.align		4
.L_1178:
        /*1ba0*/ 	.word	index@(_ZN10layer_norm13ln_bwd_kernelINS_13Kernel_traitsIfffffjLj7168ELj1ELj1ELj8ELj16ENS_18Kernel_traits_baseILj7168EfffffjLj256EEEEELb1ELb0ELb0ELb1EEEvNS_9BwdParamsE)
        /*1ba4*/ 	.word	0x00000000


	//----- nvinfo : EIATTR_MIN_STACK_SIZE
	.align		4
.L_1179:
        /*1ba8*/ 	.byte	0x04, 0x12
        /*1baa*/ 	.short	(.L_1181 - .L_1180)
	.align		4
.L_1180:
        /*1bac*/ 	.word	index@(_ZN10layer_norm22ln_bwd_finalize_kernelINS_22Kernel_traits_finalizeILj7168EfffffjLb0ELj1024ELj4ENS_18Kernel_traits_baseILj7168EfffffjLj1024EEEEELb0ELb0EEEvNS_9BwdParamsE)
        /*1bb0*/ 	.word	0x00000000


	//----- nvinfo : EIATTR_MIN_STACK_SIZE
	.align		4
.L_1181:
        /*1bb4*/ 	.byte	0x04, 0x12
        /*1bb6*/ 	.short	(.L_1183 - .L_1182)
	.align		4
.L_1182:
        /*1bb8*/ 	.word	index@(_ZN10layer_norm13ln_bwd_kernelINS_13Kernel_traitsIfffffjLj7168ELj1ELj1ELj8ELj16ENS_18Kernel_traits_baseILj7168EfffffjLj256EEEEELb1ELb0ELb1ELb0EEEvNS_9BwdParamsE)
        /*1bbc*/ 	.word	0x00000000


	//----- nvinfo : EIATTR_MIN_STACK_SIZE
	.align		4
.L_1183:
        /*1bc0*/ 	.byte	0x04, 0x12
        /*1bc2*/ 	.short	(.L_1185 - .L_1184)
	.align		4
.L_1184:
        /*1bc4*/ 	.word	index@(_ZN10layer_norm22ln_bwd_finalize_kernelINS_22Kernel_traits_finalizeILj7168EfffffjLb0ELj1024ELj4ENS_18Kernel_traits_baseILj7168EfffffjLj1024EEEEELb0ELb1EEEvNS_9BwdParamsE)
        /*1bc8*/ 	.word	0x00000000


	//----- nvinfo : EIATTR_MIN_STACK_SIZE
	.align		4
.L_1185:
        /*1bcc*/ 	.byte	0x04, 0x12
        /*1bce*/ 	.short	(.L_1187 - .L_1186)
	.align		4
.L_1186:
        /*1bd0*/ 	.word	index@(_ZN10layer_norm13ln_bwd_kernelINS_13Kernel_traitsIfffffjLj7168ELj1ELj1ELj8ELj16ENS_18Kernel_traits_baseILj7168EfffffjLj256EEEEELb1ELb0ELb1ELb1EEEvNS_9BwdParamsE)
        /*1bd4*/ 	.word	0x00000000


	//----- nvinfo : EIATTR_MIN_STACK_SIZE
	.align		4
.L_1187:
        /*1bd8*/ 	.byte	0x04, 0x12
        /*1bda*/ 	.short	(.L_1189 - .L_1188)
	.align		4
.L_1188:
        /*1bdc*/ 	.word	index@(_ZN10layer_norm13ln_bwd_kernelINS_13Kernel_traitsIfffffjLj7168ELj1ELj1ELj8ELj16ENS_18Kernel_traits_baseILj7168EfffffjLj256EEEEELb1ELb1ELb0ELb0EEEvNS_9BwdParamsE)
        /*1be0*/ 	.word	0x00000010


	//----- nvinfo : EIATTR_MIN_STACK_SIZE
	.align		4
.L_1189:
        /*1be4*/ 	.byte	0x04, 0x12
        /*1be6*/ 	.short	(.L_1191 - .L_1190)
	.align		4
.L_1190:
        /*1be8*/ 	.word	index@(_ZN10layer_norm13ln_bwd_kernelINS_13Kernel_traitsIfffffjLj7168ELj1ELj1ELj8ELj16ENS_18Kernel_traits_baseILj7168EfffffjLj256EEEEELb1ELb1ELb0ELb1EEEvNS_9BwdParamsE)
        /*1bec*/ 	.word	0x00000000


	//----- nvinfo : EIATTR_MIN_STACK_SIZE
	.align		4
.L_1191:
        /*1bf0*/ 	.byte	0x04, 0x12
        /*1bf2*/ 	.short	(.L_1193 - .L_1192)
	.align		4
.L_1192:
        /*1bf4*/ 	.word	index@(_ZN10layer_norm22ln_bwd_finalize_kernelINS_22Kernel_traits_finalizeILj7168EfffffjLb1ELj1024ELj4ENS_18Kernel_traits_baseILj7168EfffffjLj1024EEEEELb1ELb0EEEvNS_9BwdParamsE)
        /*1bf8*/ 	.word	0x00000000


	//----- nvinfo : EIATTR_MIN_STACK_SIZE
	.align		4
.L_1193:
        /*1bfc*/ 	.byte	0x04, 0x12
        /*1bfe*/ 	.short	(.L_1195 - .L_1194)
	.align		4
.L_1194:
        /*1c00*/ 	.word	index@(_ZN10layer_norm13ln_bwd_kernelINS_13Kernel_traitsIfffffjLj7168ELj1ELj1ELj8ELj16ENS_18Kernel_traits_baseILj7168EfffffjLj256EEEEELb1ELb1ELb1ELb0EEEvNS_9BwdParamsE)
        /*1c04*/ 	.word	0x00000030


	//----- nvinfo : EIATTR_MIN_STACK_SIZE
	.align		4
.L_1195:
        /*1c08*/ 	.byte	0x04, 0x12
        /*1c0a*/ 	.short	(.L_1197 - .L_1196)
	.align		4
.L_1196:
        /*1c0c*/ 	.word	index@(_ZN10layer_norm22ln_bwd_finalize_kernelINS_22Kernel_traits_finalizeILj7168EfffffjLb1ELj1024ELj4ENS_18Kernel_traits_baseILj7168EfffffjLj1024EEEEELb1ELb1EEEvNS_9BwdParamsE)
        /*1c10*/ 	.word	0x00000000


	//----- nvinfo : EIATTR_MIN_STACK_SIZE
	.align		4
.L_1197:
        /*1c14*/ 	.byte	0x04, 0x12
        /*1c16*/ 	.short	(.L_1199 - .L_1198)
	.align		4
.L_1198:
        /*1c18*/ 	.word	index@(_ZN10layer_norm13ln_bwd_kernelINS_13Kernel_traitsIfffffjLj7168ELj1ELj1ELj8ELj16ENS_18Kernel_traits_baseILj7168EfffffjLj256EEEEELb1ELb1ELb1ELb1EEEvNS_9BwdParamsE)
        /*1c1c*/ 	.word	0x00000000
.L_1199:


//--------------------- .nv.compat                --------------------------
	.section	.nv.compat,"",@"SHT_CUDA_COMPAT_INFO"
	.align	4
        /*0000*/ 	.byte	0x02, 0x09, 0x01, 0x00, 0x02, 0x02, 0x01, 0x00, 0x02, 0x05, 0x05, 0x00, 0x03, 0x07, 0x01, 0x01
        /*0010*/ 	.byte	0x02, 0x03, 0x00, 0x00, 0x02, 0x06, 0x01, 0x00, 0x04, 0x0b, 0x08, 0x00, 0x09, 0x00, 0x00, 0x00
        /*0020*/ 	.byte	0x00, 0x00, 0x00, 0x00


//--------------------- .nv.info._ZN10layer_norm13ln_bwd_kernelINS_13Kernel_traitsI13__nv_bfloat16S2_S2_S2_fjLj7168ELj1ELj1ELj8ELj8ENS_18Kernel_traits_baseILj7168ES2_S2_S2_S2_fjLj256EEEEELb0ELb0ELb0ELb0EEEvNS_9BwdParamsE --------------------------
	.section	.nv.info._ZN10layer_norm13ln_bwd_kernelINS_13Kernel_traitsI13__nv_bfloat16S2_S2_S2_fjLj7168ELj1ELj1ELj8ELj8ENS_18Kernel_traits_baseILj7168ES2_S2_S2_S2_fjLj256EEEEELb0ELb0ELb0ELb0EEEvNS_9BwdParamsE,"",@"SHT_CUDA_INFO"
	.sectionflags	@""
	.align	4


	//----- nvinfo : EIATTR_CUDA_API_VERSION
	.align		4
        /*0000*/ 	.byte	0x04, 0x37
        /*0002*/ 	.short	(.L_1201 - .L_1200)
.L_1200:
        /*0004*/ 	.word	0x00000082


	//----- nvinfo : EIATTR_KPARAM_INFO
	.align		4
.L_1201:
        /*0008*/ 	.byte	0x04, 0x17
        /*000a*/ 	.short	(.L_1203 - .L_1202)
.L_1202:
        /*000c*/ 	.word	0x00000000
        /*0010*/ 	.short	0x0000
        /*0012*/ 	.short	0x0000
        /*0014*/ 	.byte	0x00, 0xf0, 0xa1, 0x04


	//----- nvinfo : EIATTR_SPARSE_MMA_MASK
	.align		4
.L_1203:
        /*0018*/ 	.byte	0x03, 0x50
        /*001a*/ 	.short	0x0000


	//----- nvinfo : EIATTR_MAXREG_COUNT
	.align		4
        /*001c*/ 	.byte	0x03, 0x1b
        /*001e*/ 	.short	0x00ff


	//----- nvinfo : EIATTR_NUM_BARRIERS
	.align		4
        /*0020*/ 	.byte	0x02, 0x4c
        /*0022*/ 	.byte	0x01
	.zero		1


	//----- nvinfo : EIATTR_MERCURY_ISA_VERSION
	.align		4
        /*0024*/ 	.byte	0x03, 0x5f
        /*0026*/ 	.short	0x0101


	//----- nvinfo : EIATTR_COOP_GROUP_MASK_REGIDS
	.align		4
        /*0028*/ 	.byte	0x04, 0x29
        /*002a*/ 	.short	(.L_1205 - .L_1204)


	//   ....[0]....
.L_1204:
        /*002c*/ 	.word	0xffffffff


	//   ....[1]....
        /*0030*/ 	.word	0xffffffff


	//   ....[2]....
        /*0034*/ 	.word	0xffffffff


	//   ....[3]....
        /*0038*/ 	.word	0xffffffff


	//   ....[4]....
        /*003c*/ 	.word	0xffffffff


	//   ....[5]....
        /*0040*/ 	.word	0xffffffff


	//   ....[6]....
        /*0044*/ 	.word	0xffffffff


	//   ....[7]....
        /*0048*/ 	.word	0xffffffff


	//   ....[8]....
        /*004c*/ 	.word	0xffffffff


	//   ....[9]....
        /*0050*/ 	.word	0xffffffff


	//----- nvinfo : EIATTR_COOP_GROUP_INSTR_OFFSETS
	.align		4
.L_1205:
        /*0054*/ 	.byte	0x04, 0x28
        /*0056*/ 	.short	(.L_1207 - .L_1206)


	//   ....[0]....
.L_1206:
        /*0058*/ 	.word	0x00002620


	//   ....[1]....
        /*005c*/ 	.word	0x00002650


	//   ....[2]....
        /*0060*/ 	.word	0x00002680


	//   ....[3]....
        /*0064*/ 	.word	0x00002690


	//   ....[4]....
        /*0068*/ 	.word	0x000026c0


	//   ....[5]....
        /*006c*/ 	.word	0x000026d0


	//   ....[6]....
        /*0070*/ 	.word	0x00002700


	//   ....[7]....
        /*0074*/ 	.word	0x00002710


	//   ....[8]....
        /*0078*/ 	.word	0x00002740


	//   ....[9]....
        /*007c*/ 	.word	0x00002750


	//----- nvinfo : EIATTR_VRC_CTA_INIT_COUNT
	.align		4
.L_1207:
        /*0080*/ 	.byte	0x02, 0x4a
	.zero		1
	.zero		1


	//----- nvinfo : EIATTR_EXIT_INSTR_OFFSETS
	.align		4
        /*0084*/ 	.byte	0x04, 0x1c
        /*0086*/ 	.short	(.L_1209 - .L_1208)


	//   ....[0]....
.L_1208:
        /*0088*/ 	.word	0x00007510


	//   ....[1]....
        /*008c*/ 	.word	0x00007590


	//----- nvinfo : EIATTR_MAX_THREADS
	.align		4
.L_1209:
        /*0090*/ 	.byte	0x04, 0x05
        /*0092*/ 	.short	(.L_1211 - .L_1210)
.L_1210:
        /*0094*/ 	.word	0x00000100
        /*0098*/ 	.word	0x00000001
        /*009c*/ 	.word	0x00000001


	//----- nvinfo : EIATTR_CRS_STACK_SIZE
	.align		4
.L_1211:
        /*00a0*/ 	.byte	0x04, 0x1e
        /*00a2*/ 	.short	(.L_1213 - .L_1212)
.L_1212:
        /*00a4*/ 	.word	0x00000000


	//----- nvinfo : EIATTR_CBANK_PARAM_SIZE
	.align		4
.L_1213:
        /*00a8*/ 	.byte	0x03, 0x19
        /*00aa*/ 	.short	0x0128


	//----- nvinfo : EIATTR_PARAM_CBANK
	.align		4
        /*00ac*/ 	.byte	0x04, 0x0a
        /*00ae*/ 	.short	(.L_1215 - .L_1214)
	.align		4
.L_1214:
        /*00b0*/ 	.word	index@(.nv.constant0._ZN10layer_norm13ln_bwd_kernelINS_13Kernel_traitsI13__nv_bfloat16S2_S2_S2_fjLj7168ELj1ELj1ELj8ELj8ENS_18Kernel_traits_baseILj7168ES2_S2_S2_S2_fjLj256EEEEELb0ELb0ELb0ELb0EEEvNS_9BwdParamsE)
        /*00b4*/ 	.short	0x0380
        /*00b6*/ 	.short	0x0128


	//----- nvinfo : EIATTR_SW_WAR
	.align		4
.L_1215:
        /*00b8*/ 	.byte	0x04, 0x36
        /*00ba*/ 	.short	(.L_1217 - .L_1216)
.L_1216:
        /*00bc*/ 	.word	0x00000008
.L_1217:


//--------------------- .nv.info._ZN10layer_norm13ln_bwd_kernelINS_13Kernel_traitsI13__nv_bfloat16S2_S2_S2_fjLj7168ELj1ELj1ELj8ELj8ENS_18Kernel_traits_baseILj7168ES2_S2_S2_S2_fjLj256EEEEELb0ELb0ELb0ELb1EEEvNS_9BwdParamsE --------------------------
	.section	.nv.info._ZN10layer_norm13ln_bwd_kernelINS_13Kernel_traitsI13__nv_bfloat16S2_S2_S2_fjLj7168ELj1ELj1ELj8ELj8ENS_18Kernel_traits_baseILj7168ES2_S2_S2_S2_fjLj256EEEEELb0ELb0ELb0ELb1EEEvNS_9BwdParamsE,"",@"SHT_CUDA_INFO"
	.sectionflags	@""
	.align	4


	//----- nvinfo : EIATTR_CUDA_API_VERSION
	.align		4
        /*0000*/ 	.byte	0x04, 0x37
        /*0002*/ 	.short	(.L_1219 - .L_1218)
.L_1218:
        /*0004*/ 	.word	0x00000082


	//----- nvinfo : EIATTR_KPARAM_INFO
	.align		4
.L_1219:
        /*0008*/ 	.byte	0x04, 0x17
        /*000a*/ 	.short	(.L_1221 - .L_1220)
.L_1220:
        /*000c*/ 	.word	0x00000000
        /*0010*/ 	.short	0x0000
        /*0012*/ 	.short	0x0000
        /*0014*/ 	.byte	0x00, 0xf0, 0xa1, 0x04


	//----- nvinfo : EIATTR_SPARSE_MMA_MASK
	.align		4
.L_1221:
        /*0018*/ 	.byte	0x03, 0x50
        /*001a*/ 	.short	0x0000


	//----- nvinfo : EIATTR_MAXREG_COUNT
	.align		4
        /*001c*/ 	.byte	0x03, 0x1b
        /*001e*/ 	.short	0x00ff


	//----- nvinfo : EIATTR_NUM_BARRIERS
	.align		4
        /*0020*/ 	.byte	0x02, 0x4c
        /*0022*/ 	.byte	0x01
	.zero		1


	//----- nvinfo : EIATTR_MERCURY_ISA_VERSION
	.align		4
        /*0024*/ 	.byte	0x03, 0x5f
        /*0026*/ 	.short	0x0101


	//----- nvinfo : EIATTR_COOP_GROUP_MASK_REGIDS
	.align		4
        /*0028*/ 	.byte	0x04, 0x29
        /*002a*/ 	.short	(.L_1223 - .L_1222)


	//   ....[0]....
.L_1222:
        /*002c*/ 	.word	0xffffffff


	//   ....[1]....
        /*0030*/ 	.word	0xffffffff


	//   ....[2]....
        /*0034*/ 	.word	0xffffffff


	//   ....[3]....
        /*0038*/ 	.word	0xffffffff


	//   ....[4]....
        /*003c*/ 	.word	0xffffffff


	//   ....[5]....
        /*0040*/ 	.word	0xffffffff


	//   ....[6]....
        /*0044*/ 	.word	0xffffffff


	//   ....[7]....
        /*0048*/ 	.word	0xffffffff


	//   ....[8]....
        /*004c*/ 	.word	0xffffffff


	//   ....[9]....
        /*0050*/ 	.word	0xffffffff


	//----- nvinfo : EIATTR_COOP_GROUP_INSTR_OFFSETS
	.align		4
.L_1223:
        /*0054*/ 	.byte	0x04, 0x28
        /*0056*/ 	.short	(.L_1225 - .L_1224)


	//   ....[0]....
.L_1224:
        /*0058*/ 	.word	0x00002fc0


	//   ....[1]....
        /*005c*/ 	.word	0x00002ff0


	//   ....[2]....
        /*0060*/ 	.word	0x00003020


	//   ....[3]....
        /*0064*/ 	.word	0x00003030


	//   ....[4]....
        /*0068*/ 	.word	0x00003060


	//   ....[5]....
        /*006c*/ 	.word	0x00003070


	//   ....[6]....
        /*0070*/ 	.word	0x000030a0


	//   ....[7]....
        /*0074*/ 	.word	0x000030b0


	//   ....[8]....
        /*0078*/ 	.word	0x000030e0


	//   ....[9]....
        /*007c*/ 	.word	0x000030f0


	//----- nvinfo : EIATTR_VRC_CTA_INIT_COUNT
	.align		4
.L_1225:
        /*0080*/ 	.byte	0x02, 0x4a
	.zero		1
	.zero		1


	//----- nvinfo : EIATTR_EXIT_INSTR_OFFSETS
	.align		4
        /*0084*/ 	.byte	0x04, 0x1c
        /*0086*/ 	.short	(.L_1227 - .L_1226)


	//   ....[0]....
.L_1226:
        /*0088*/ 	.word	0x00007b00


	//----- nvinfo : EIATTR_MAX_THREADS
	.align		4
.L_1227:
        /*008c*/ 	.byte	0x04, 0x05
        /*008e*/ 	.short	(.L_1229 - .L_1228)
.L_1228:
        /*0090*/ 	.word	0x00000100
        /*0094*/ 	.word	0x00000001
        /*0098*/ 	.word	0x00000001


	//----- nvinfo : EIATTR_CRS_STACK_SIZE
	.align		4
.L_1229:
        /*009c*/ 	.byte	0x04, 0x1e
        /*009e*/ 	.short	(.L_1231 - .L_1230)
.L_1230:
        /*00a0*/ 	.word	0x00000000


	//----- nvinfo : EIATTR_CBANK_PARAM_SIZE
	.align		4
.L_1231:
        /*00a4*/ 	.byte	0x03, 0x19
        /*00a6*/ 	.short	0x0128


	//----- nvinfo : EIATTR_PARAM_CBANK
	.align		4
        /*00a8*/ 	.byte	0x04, 0x0a
        /*00aa*/ 	.short	(.L_1233 - .L_1232)
	.align		4
.L_1232:
        /*00ac*/ 	.word	index@(.nv.constant0._ZN10layer_norm13ln_bwd_kernelINS_13Kernel_traitsI13__nv_bfloat16S2_S2_S2_fjLj7168ELj1ELj1ELj8ELj8ENS_18Kernel_traits_baseILj7168ES2_S2_S2_S2_fjLj256EEEEELb0ELb0ELb0ELb1EEEvNS_9BwdParamsE)
        /*00b0*/ 	.short	0x0380
        /*00b2*/ 	.short	0x0128


	//----- nvinfo : EIATTR_SW_WAR
	.align		4
.L_1233:
        /*00b4*/ 	.byte	0x04, 0x36
        /*00b6*/ 	.short	(.L_1235 - .L_1234)
.L_1234:
        /*00b8*/ 	.word	0x00000008
.L_1235:


//--------------------- .nv.info._ZN10layer_norm13ln_bwd_kernelINS_13Kernel_traitsI13__nv_bfloat16S2_S2_S2_fjLj7168ELj1ELj1ELj8ELj8ENS_18Kernel_traits_baseILj7168ES2_S2_S2_S2_fjLj256EEEEELb0ELb0ELb1ELb0EEEvNS_9BwdParamsE --------------------------
	.section	.nv.info._ZN10layer_norm13ln_bwd_kernelINS_13Kernel_traitsI13__nv_bfloat16S2_S2_S2_fjLj7168ELj1ELj1ELj8ELj8ENS_18Kernel_traits_baseILj7168ES2_S2_S2_S2_fjLj256EEEEELb0ELb0ELb1ELb0EEEvNS_9BwdParamsE,"",@"SHT_CUDA_INFO"
	.sectionflags	@""
	.align	4


	//----- nvinfo : EIATTR_CUDA_API_VERSION
	.align		4
        /*0000*/ 	.byte	0x04, 0x37
        /*0002*/ 	.short	(.L_1237 - .L_1236)
.L_1236:
        /*0004*/ 	.word	0x00000082


	//----- nvinfo : EIATTR_KPARAM_INFO
	.align		4
.L_1237:
        /*0008*/ 	.byte	0x04, 0x17
        /*000a*/ 	.short	(.L_1239 - .L_1238)
.L_1238:
        /*000c*/ 	.word	0x00000000
        /*0010*/ 	.short	0x0000
        /*0012*/ 	.short	0x0000
        /*0014*/ 	.byte	0x00, 0xf0, 0xa1, 0x04


	//----- nvinfo : EIATTR_SPARSE_MMA_MASK
	.align		4
.L_1239:
        /*0018*/ 	.byte	0x03, 0x50
        /*001a*/ 	.short	0x0000


	//----- nvinfo : EIATTR_MAXREG_COUNT
	.align		4
        /*001c*/ 	.byte	0x03, 0x1b
        /*001e*/ 	.short	0x00ff


	//----- nvinfo : EIATTR_NUM_BARRIERS
	.align		4
        /*0020*/ 	.byte	0x02, 0x4c
        /*0022*/ 	.byte	0x01
	.zero		1


	//----- nvinfo : EIATTR_MERCURY_ISA_VERSION
	.align		4
        /*0024*/ 	.byte	0x03, 0x5f
        /*0026*/ 	.short	0x0101


	//----- nvinfo : EIATTR_COOP_GROUP_MASK_REGIDS
	.align		4
        /*0028*/ 	.byte	0x04, 0x29
        /*002a*/ 	.short	(.L_1241 - .L_1240)


	//   ....[0]....
.L_1240:
        /*002c*/ 	.word	0xffffffff


	//   ....[1]....
        /*0030*/ 	.word	0xffffffff


	//   ....[2]....
        /*0034*/ 	.word	0xffffffff


	//   ....[3]....
        /*0038*/ 	.word	0xffffffff


	//   ....[4]....
        /*003c*/ 	.word	0xffffffff


	//   ....[5]....
        /*0040*/ 	.word	0xffffffff


	//   ....[6]....
        /*0044*/ 	.word	0xffffffff


	//   ....[7]....
        /*0048*/ 	.word	0xffffffff


	//   ....[8]....
        /*004c*/ 	.word	0xffffffff


	//   ....[9]....
        /*0050*/ 	.word	0xffffffff


	//----- nvinfo : EIATTR_COOP_GROUP_INSTR_OFFSETS
	.align		4
.L_1241:
        /*0054*/ 	.byte	0x04, 0x28
        /*0056*/ 	.short	(.L_1243 - .L_1242)


	//   ....[0]....
.L_1242:
        /*0058*/ 	.word	0x00002aa0


	//   ....[1]....
        /*005c*/ 	.word	0x00002ad0


	//   ....[2]....
        /*0060*/ 	.word	0x00002b00


	//   ....[3]....
        /*0064*/ 	.word	0x00002b10


	//   ....[4]....
        /*0068*/ 	.word	0x00002b40


	//   ....[5]....
        /*006c*/ 	.word	0x00002b50


	//   ....[6]....
        /*0070*/ 	.word	0x00002b80


	//   ....[7]....
        /*0074*/ 	.word	0x00002b90


	//   ....[8]....
        /*0078*/ 	.word	0x00002bc0


	//   ....[9]....
        /*007c*/ 	.word	0x00002bd0


	//----- nvinfo : EIATTR_VRC_CTA_INIT_COUNT
	.align		4
.L_1243:
        /*0080*/ 	.byte	0x02, 0x4a
	.zero		1
	.zero		1


	//----- nvinfo : EIATTR_EXIT_INSTR_OFFSETS
	.align		4
        /*0084*/ 	.byte	0x04, 0x1c
        /*0086*/ 	.short	(.L_1245 - .L_1244)


	//   ....[0]....
.L_1244:
        /*0088*/ 	.word	0x00008110


	//   ....[1]....
        /*008c*/ 	.word	0x00008190


	//----- nvinfo : EIATTR_MAX_THREADS
	.align		4
.L_1245:
        /*0090*/ 	.byte	0x04, 0x05
        /*0092*/ 	.short	(.L_1247 - .L_1246)
.L_1246:
        /*0094*/ 	.word	0x00000100
        /*0098*/ 	.word	0x00000001
        /*009c*/ 	.word	0x00000001


	//----- nvinfo : EIATTR_CRS_STACK_SIZE
	.align		4
.L_1247:
        /*00a0*/ 	.byte	0x04, 0x1e
        /*00a2*/ 	.short	(.L_1249 - .L_1248)
.L_1248:
        /*00a4*/ 	.word	0x00000000


	//----- nvinfo : EIATTR_CBANK_PARAM_SIZE
	.align		4
.L_1249:
        /*00a8*/ 	.byte	0x03, 0x19
        /*00aa*/ 	.short	0x0128


	//----- nvinfo : EIATTR_PARAM_CBANK
	.align		4
        /*00ac*/ 	.byte	0x04, 0x0a
        /*00ae*/ 	.short	(.L_1251 - .L_1250)
	.align		4
.L_1250:
        /*00b0*/ 	.word	index@(.nv.constant0._ZN10layer_norm13ln_bwd_kernelINS_13Kernel_traitsI13__nv_bfloat16S2_S2_S2_fjLj7168ELj1ELj1ELj8ELj8ENS_18Kernel_traits_baseILj7168ES2_S2_S2_S2_fjLj256EEEEELb0ELb0ELb1ELb0EEEvNS_9BwdParamsE)
        /*00b4*/ 	.short	0x0380
        /*00b6*/ 	.short	0x0128


	//----- nvinfo : EIATTR_SW_WAR
	.align		4
.L_1251:
        /*00b8*/ 	.byte	0x04, 0x36
        /*00ba*/ 	.short	(.L_1253 - .L_1252)
.L_1252:
        /*00bc*/ 	.word	0x00000008
.L_1253:


//--------------------- .nv.info._ZN10layer_norm13ln_bwd_kernelINS_13Kernel_traitsI13__nv_bfloat16S2_S2_S2_fjLj7168ELj1ELj1ELj8ELj8ENS_18Kernel_traits_baseILj7168ES2_S2_S2_S2_fjLj256EEEEELb0ELb0ELb1ELb1EEEvNS_9BwdParamsE --------------------------
	.section	.nv.info._ZN10layer_norm13ln_bwd_kernelINS_13Kernel_traitsI13__nv_bfloat16S2_S2_S2_fjLj7168ELj1ELj1ELj8ELj8ENS_18Kernel_traits_baseILj7168ES2_S2_S2_S2_fjLj256EEEEELb0ELb0ELb1ELb1EEEvNS_9BwdParamsE,"",@"SHT_CUDA_INFO"
	.sectionflags	@""
	.align	4


	//----- nvinfo : EIATTR_CUDA_API_VERSION
	.align		4
        /*0000*/ 	.byte	0x04, 0x37
        /*0002*/ 	.short	(.L_1255 - .L_1254)
.L_1254:
        /*0004*/ 	.word	0x00000082


	//----- nvinfo : EIATTR_KPARAM_INFO
	.align		4
.L_1255:
        /*0008*/ 	.byte	0x04, 0x17
        /*000a*/ 	.short	(.L_1257 - .L_1256)
.L_1256:
        /*000c*/ 	.word	0x00000000
        /*0010*/ 	.short	0x0000
        /*0012*/ 	.short	0x0000
        /*0014*/ 	.byte	0x00, 0xf0, 0xa1, 0x04


	//----- nvinfo : EIATTR_SPARSE_MMA_MASK
	.align		4
.L_1257:
        /*0018*/ 	.byte	0x03, 0x50
        /*001a*/ 	.short	0x0000


	//----- nvinfo : EIATTR_MAXREG_COUNT
	.align		4
        /*001c*/ 	.byte	0x03, 0x1b
        /*001e*/ 	.short	0x00ff


	//----- nvinfo : EIATTR_NUM_BARRIERS
	.align		4
        /*0020*/ 	.byte	0x02, 0x4c
        /*0022*/ 	.byte	0x01
	.zero		1


	//----- nvinfo : EIATTR_MERCURY_ISA_VERSION
	.align		4
        /*0024*/ 	.byte	0x03, 0x5f
        /*0026*/ 	.short	0x0101


	//----- nvinfo : EIATTR_COOP_GROUP_MASK_REGIDS
	.align		4
        /*0028*/ 	.byte	0x04, 0x29
        /*002a*/ 	.short	(.L_1259 - .L_1258)


	//   ....[0]....
.L_1258:
        /*002c*/ 	.word	0xffffffff


	//   ....[1]....
        /*0030*/ 	.word	0xffffffff


	//   ....[2]....
        /*0034*/ 	.word	0xffffffff


	//   ....[3]....
        /*0038*/ 	.word	0xffffffff


	//   ....[4]....
        /*003c*/ 	.word	0xffffffff


	//   ....[5]....
        /*0040*/ 	.word	0xffffffff


	//   ....[6]....
        /*0044*/ 	.word	0xffffffff


	//   ....[7]....
        /*0048*/ 	.word	0xffffffff


	//   ....[8]....
        /*004c*/ 	.word	0xffffffff


	//   ....[9]....
        /*0050*/ 	.word	0xffffffff


	//----- nvinfo : EIATTR_COOP_GROUP_INSTR_OFFSETS
	.align		4
.L_1259:
        /*0054*/ 	.byte	0x04, 0x28
        /*0056*/ 	.short	(.L_1261 - .L_1260)


	//   ....[0]....
.L_1260:
        /*0058*/ 	.word	0x00002020


	//   ....[1]....
        /*005c*/ 	.word	0x00002040


	//   ....[2]....
        /*0060*/ 	.word	0x00002080


	//   ....[3]....
        /*0064*/ 	.word	0x00002090


	//   ....[4]....
        /*0068*/ 	.word	0x000020c0


	//   ....[5]....
        /*006c*/ 	.word	0x000020e0


	//   ....[6]....
        /*0070*/ 	.word	0x00002110


	//   ....[7]....
        /*0074*/ 	.word	0x00002120


	//   ....[8]....
        /*0078*/ 	.word	0x00002150


	//   ....[9]....
        /*007c*/ 	.word	0x00002160


	//----- nvinfo : EIATTR_VRC_CTA_INIT_COUNT
	.align		4
.L_1261:
        /*0080*/ 	.byte	0x02, 0x4a
	.zero		1
	.zero		1


	//----- nvinfo : EIATTR_EXIT_INSTR_OFFSETS
	.align		4
        /*0084*/ 	.byte	0x04, 0x1c
        /*0086*/ 	.short	(.L_1263 - .L_1262)


	//   ....[0]....
.L_1262:
        /*0088*/ 	.word	0x000075e0


	//----- nvinfo : EIATTR_MAX_THREADS
	.align		4
.L_1263:
        /*008c*/ 	.byte	0x04, 0x05
        /*008e*/ 	.short	(.L_1265 - .L_1264)
.L_1264:
        /*0090*/ 	.word	0x00000100
        /*0094*/ 	.word	0x00000001
        /*0098*/ 	.word	0x00000001


	//----- nvinfo : EIATTR_CRS_STACK_SIZE
	.align		4
.L_1265:
        /*009c*/ 	.byte	0x04, 0x1e
        /*009e*/ 	.short	(.L_1267 - .L_1266)
.L_1266:
        /*00a0*/ 	.word	0x00000000


	//----- nvinfo : EIATTR_CBANK_PARAM_SIZE
	.align		4
.L_1267:
        /*00a4*/ 	.byte	0x03, 0x19
        /*00a6*/ 	.short	0x0128


	//----- nvinfo : EIATTR_PARAM_CBANK
	.align		4
        /*00a8*/ 	.byte	0x04, 0x0a
        /*00aa*/ 	.short	(.L_1269 - .L_1268)
	.align		4
.L_1268:
        /*00ac*/ 	.word	index@(.nv.constant0._ZN10layer_norm13ln_bwd_kernelINS_13Kernel_traitsI13__nv_bfloat16S2_S2_S2_fjLj7168ELj1ELj1ELj8ELj8ENS_18Kernel_traits_baseILj7168ES2_S2_S2_S2_fjLj256EEEEELb0ELb0ELb1ELb1EEEvNS_9BwdParamsE)
        /*00b0*/ 	.short	0x0380
        /*00b2*/ 	.short	0x0128


	//----- nvinfo : EIATTR_SW_WAR
	.align		4
.L_1269:
        /*00b4*/ 	.byte	0x04, 0x36
        /*00b6*/ 	.short	(.L_1271 - .L_1270)
.L_1270:
        /*00b8*/ 	.word	0x00000008
.L_1271:


//--------------------- .nv.info._ZN10layer_norm13ln_bwd_kernelINS_13Kernel_traitsI13__nv_bfloat16S2_S2_S2_fjLj7168ELj1ELj1ELj8ELj8ENS_18Kernel_traits_baseILj7168ES2_S2_S2_S2_fjLj256EEEEELb0ELb1ELb0ELb0EEEvNS_9BwdParamsE --------------------------
	.section	.nv.info._ZN10layer_norm13ln_bwd_kernelINS_13Kernel_traitsI13__nv_bfloat16S2_S2_S2_fjLj7168ELj1ELj1ELj8ELj8ENS_18Kernel_traits_baseILj7168ES2_S2_S2_S2_fjLj256EEEEELb0ELb1ELb0ELb0EEEvNS_9BwdParamsE,"",@"SHT_CUDA_INFO"
	.sectionflags	@""
	.align	4


	//----- nvinfo : EIATTR_CUDA_API_VERSION
	.align		4
        /*0000*/ 	.byte	0x04, 0x37
        /*0002*/ 	.short	(.L_1273 - .L_1272)
.L_1272:
        /*0004*/ 	.word	0x00000082


	//----- nvinfo : EIATTR_KPARAM_INFO
	.align		4
.L_1273:
        /*0008*/ 	.byte	0x04, 0x17
        /*000a*/ 	.short	(.L_1275 - .L_1274)
.L_1274:
        /*000c*/ 	.word	0x00000000
        /*0010*/ 	.short	0x0000
        /*0012*/ 	.short	0x0000
        /*0014*/ 	.byte	0x00, 0xf0, 0xa1, 0x04


	//----- nvinfo : EIATTR_SPARSE_MMA_MASK
	.align		4
.L_1275:
        /*0018*/ 	.byte	0x03, 0x50
        /*001a*/ 	.short	0x0000


	//----- nvinfo : EIATTR_MAXREG_COUNT
	.align		4
        /*001c*/ 	.byte	0x03, 0x1b
        /*001e*/ 	.short	0x00ff


	//----- nvinfo : EIATTR_NUM_BARRIERS
	.align		4
        /*0020*/ 	.byte	0x02, 0x4c
        /*0022*/ 	.byte	0x01
	.zero		1


	//----- nvinfo : EIATTR_MERCURY_ISA_VERSION
	.align		4
        /*0024*/ 	.byte	0x03, 0x5f
        /*0026*/ 	.short	0x0101


	//----- nvinfo : EIATTR_COOP_GROUP_MASK_REGIDS
	.align		4
        /*0028*/ 	.byte	0x04, 0x29
        /*002a*/ 	.short	(.L_1277 - .L_1276)


	//   ....[0]....
.L_1276:
        /*002c*/ 	.word	0xffffffff


	//   ....[1]....
        /*0030*/ 	.word	0xffffffff


	//   ....[2]....
        /*0034*/ 	.word	0xffffffff


	//   ....[3]....
        /*0038*/ 	.word	0xffffffff


	//   ....[4]....
        /*003c*/ 	.word	0xffffffff


	//   ....[5]....
        /*0040*/ 	.word	0xffffffff


	//   ....[6]....
        /*0044*/ 	.word	0xffffffff


	//   ....[7]....
        /*0048*/ 	.word	0xffffffff


	//   ....[8]....
        /*004c*/ 	.word	0xffffffff


	//   ....[9]....
        /*0050*/ 	.word	0xffffffff


	//----- nvinfo : EIATTR_COOP_GROUP_INSTR_OFFSETS
	.align		4
.L_1277:
        /*0054*/ 	.byte	0x04, 0x28
        /*0056*/ 	.short	(.L_1279 - .L_1278)


	//   ....[0]....
.L_1278:
        /*0058*/ 	.word	0x00002d00


	//   ....[1]....
        /*005c*/ 	.word	0x00002d30


	//   ....[2]....
        /*0060*/ 	.word	0x00002d60


	//   ....[3]....
        /*0064*/ 	.word	0x00002d70


	//   ....[4]....
        /*0068*/ 	.word	0x00002da0


	//   ....[5]....
        /*006c*/ 	.word	0x00002db0


	//   ....[6]....
        /*0070*/ 	.word	0x00002de0


	//   ....[7]....
        /*0074*/ 	.word	0x00002df0


	//   ....[8]....
        /*0078*/ 	.word	0x00002e20


	//   ....[9]....
        /*007c*/ 	.word	0x00002e30


	//----- nvinfo : EIATTR_VRC_CTA_INIT_COUNT
	.align		4
.L_1279:
        /*0080*/ 	.byte	0x02, 0x4a
	.zero		1
	.zero		1


	//----- nvinfo : EIATTR_EXIT_INSTR_OFFSETS
	.align		4
        /*0084*/ 	.byte	0x04, 0x1c
        /*0086*/ 	.short	(.L_1281 - .L_1280)


	//   ....[0]....
.L_1280:
        /*0088*/ 	.word	0x0000a2c0


	//   ....[1]....
        /*008c*/ 	.word	0x0000a360


	//----- nvinfo : EIATTR_MAX_THREADS
	.align		4
.L_1281:
        /*0090*/ 	.byte	0x04, 0x05
        /*0092*/ 	.short	(.L_1283 - .L_1282)
.L_1282:
        /*0094*/ 	.word	0x00000100
        /*0098*/ 	.word	0x00000001
        /*009c*/ 	.word	0x00000001


	//----- nvinfo : EIATTR_CRS_STACK_SIZE
	.align		4
.L_1283:
        /*00a0*/ 	.byte	0x04, 0x1e
        /*00a2*/ 	.short	(.L_1285 - .L_1284)
.L_1284:
        /*00a4*/ 	.word	0x00000000


	//----- nvinfo : EIATTR_CBANK_PARAM_SIZE
	.align		4
.L_1285:
        /*00a8*/ 	.byte	0x03, 0x19
        /*00aa*/ 	.short	0x0128


	//----- nvinfo : EIATTR_PARAM_CBANK
	.align		4
        /*00ac*/ 	.byte	0x04, 0x0a
        /*00ae*/ 	.short	(.L_1287 - .L_1286)
	.align		4
.L_1286:
        /*00b0*/ 	.word	index@(.nv.constant0._ZN10layer_norm13ln_bwd_kernelINS_13Kernel_traitsI13__nv_bfloat16S2_S2_S2_fjLj7168ELj1ELj1ELj8ELj8ENS_18Kernel_traits_baseILj7168ES2_S2_S2_S2_fjLj256EEEEELb0ELb1ELb0ELb0EEEvNS_9BwdParamsE)
        /*00b4*/ 	.short	0x0380
        /*00b6*/ 	.short	0x0128


	//----- nvinfo : EIATTR_SW_WAR
	.align		4
.L_1287:
        /*00b8*/ 	.byte	0x04, 0x36
        /*00ba*/ 	.short	(.L_1289 - .L_1288)
.L_1288:
        /*00bc*/ 	.word	0x00000008
.L_1289:


//--------------------- .nv.info._ZN10layer_norm13ln_bwd_kernelINS_13Kernel_traitsI13__nv_bfloat16S2_S2_S2_fjLj7168ELj1ELj1ELj8ELj8ENS_18Kernel_traits_baseILj7168ES2_S2_S2_S2_fjLj256EEEEELb0ELb1ELb0ELb1EEEvNS_9BwdParamsE --------------------------
	.section	.nv.info._ZN10layer_norm13ln_bwd_kernelINS_13Kernel_traitsI13__nv_bfloat16S2_S2_S2_fjLj7168ELj1ELj1ELj8ELj8ENS_18Kernel_traits_baseILj7168ES2_S2_S2_S2_fjLj256EEEEELb0ELb1ELb0ELb1EEEvNS_9BwdParamsE,"",@"SHT_CUDA_INFO"
	.sectionflags	@""
	.align	4


	//----- nvinfo : EIATTR_CUDA_API_VERSION
	.align		4
        /*0000*/ 	.byte	0x04, 0x37
        /*0002*/ 	.short	(.L_1291 - .L_1290)
.L_1290:
        /*0004*/ 	.word	0x00000082


	//----- nvinfo : EIATTR_KPARAM_INFO
	.align		4
.L_1291:
        /*0008*/ 	.byte	0x04, 0x17
        /*000a*/ 	.short	(.L_1293 - .L_1292)
.L_1292:
        /*000c*/ 	.word	0x00000000
        /*0010*/ 	.short	0x0000
        /*0012*/ 	.short	0x0000
        /*0014*/ 	.byte	0x00, 0xf0, 0xa1, 0x04


	//----- nvinfo : EIATTR_SPARSE_MMA_MASK
	.align		4
.L_1293:
        /*0018*/ 	.byte	0x03, 0x50
        /*001a*/ 	.short	0x0000


	//----- nvinfo : EIATTR_MAXREG_COUNT
	.align		4
        /*001c*/ 	.byte	0x03, 0x1b
        /*001e*/ 	.short	0x00ff


	//----- nvinfo : EIATTR_NUM_BARRIERS
	.align		4
        /*0020*/ 	.byte	0x02, 0x4c
        /*0022*/ 	.byte	0x01
	.zero		1


	//----- nvinfo : EIATTR_ANNOTATIONS
	.align		4
        /*0024*/ 	.byte	0x04, 0x55
        /*0026*/ 	.short	(.L_1295 - .L_1294)


	//   ....[0]....
.L_1294:
        /*0028*/ 	.word	0x00000001
        /*002c*/ 	.byte	0x40, 0x03, 0x00, 0x00, 0x01, 0x00, 0x00, 0x00, 0x50, 0x05, 0x00, 0x00, 0x01, 0x00, 0x00, 0x00
        /*003c*/ 	.byte	0x90, 0x05, 0x00, 0x00, 0x01, 0x00, 0x00, 0x00, 0xd0, 0x05, 0x00, 0x00, 0x01, 0x00, 0x00, 0x00
        /*004c*/ 	.byte	0x70, 0x35, 0x00, 0x00, 0x01, 0x00, 0x00, 0x00, 0x80, 0x35, 0x00, 0x00, 0x01, 0x00, 0x00, 0x00
        /*005c*/ 	.byte	0x90, 0x35, 0x00, 0x00, 0x01, 0x00, 0x00, 0x00, 0xa0, 0x35, 0x00, 0x00, 0x01, 0x00, 0x00, 0x00
        /*006c*/ 	.byte	0x00, 0x3c, 0x00, 0x00, 0x01, 0x00, 0x00, 0x00, 0x10, 0x3c, 0x00, 0x00, 0x01, 0x00, 0x00, 0x00
        /*007c*/ 	.byte	0x20, 0x3c, 0x00, 0x00, 0x01, 0x00, 0x00, 0x00, 0x30, 0x3c, 0x00, 0x00


	//----- nvinfo : EIATTR_MERCURY_ISA_VERSION
	.align		4
.L_1295:
        /*0088*/ 	.byte	0x03, 0x5f
        /*008a*/ 	.short	0x0101


	//----- nvinfo : EIATTR_COOP_GROUP_MASK_REGIDS
	.align		4
        /*008c*/ 	.byte	0x04, 0x29
        /*008e*/ 	.short	(.L_1297 - .L_1296)


	//   ....[0]....
.L_1296:
        /*0090*/ 	.word	0xffffffff


	//   ....[1]....
        /*0094*/ 	.word	0xffffffff


	//   ....[2]....
        /*0098*/ 	.word	0xffffffff


	//   ....[3]....
        /*009c*/ 	.word	0xffffffff


	//   ....[4]....
        /*00a0*/ 	.word	0xffffffff


	//   ....[5]....
        /*00a4*/ 	.word	0xffffffff


	//   ....[6]....
        /*00a8*/ 	.word	0xffffffff


	//   ....[7]....
        /*00ac*/ 	.word	0xffffffff


	//   ....[8]....
        /*00b0*/ 	.word	0xffffffff


	//   ....[9]....
        /*00b4*/ 	.word	0xffffffff


	//----- nvinfo : EIATTR_COOP_GROUP_INSTR_OFFSETS
	.align		4
.L_1297:
        /*00b8*/ 	.byte	0x04, 0x28
        /*00ba*/ 	.short	(.L_1299 - .L_1298)


	//   ....[0]....
.L_1298:
        /*00bc*/ 	.word	0x00003330


	//   ....[1]....
        /*00c0*/ 	.word	0x00003390


	//   ....[2]....
        /*00c4*/ 	.word	0x000033c0


	//   ....[3]....
        /*00c8*/ 	.word	0x000033e0


	//   ....[4]....
        /*00cc*/ 	.word	0x00003400


	//   ....[5]....
        /*00d0*/ 	.word	0x00003420


	//   ....[6]....
        /*00d4*/ 	.word	0x00003440


	//   ....[7]....
        /*00d8*/ 	.word	0x00003450


	//   ....[8]....
        /*00dc*/ 	.word	0x00003480


	//   ....[9]....
        /*00e0*/ 	.word	0x000034a0


	//----- nvinfo : EIATTR_VRC_CTA_INIT_COUNT
	.align		4
.L_1299:
        /*00e4*/ 	.byte	0x02, 0x4a
	.zero		1
	.zero		1


	//----- nvinfo : EIATTR_EXIT_INSTR_OFFSETS
	.align		4
        /*00e8*/ 	.byte	0x04, 0x1c
        /*00ea*/ 	.short	(.L_1301 - .L_1300)


	//   ....[0]....
.L_1300:
        /*00ec*/ 	.word	0x0000a460


	//----- nvinfo : EIATTR_MAX_THREADS
	.align		4
.L_1301:
        /*00f0*/ 	.byte	0x04, 0x05
        /*00f2*/ 	.short	(.L_1303 - .L_1302)
.L_1302:
        /*00f4*/ 	.word	0x00000100
        /*00f8*/ 	.word	0x00000001
        /*00fc*/ 	.word	0x00000001


	//----- nvinfo : EIATTR_CRS_STACK_SIZE
	.align		4
.L_1303:
        /*0100*/ 	.byte	0x04, 0x1e
        /*0102*/ 	.short	(.L_1305 - .L_1304)
.L_1304:
        /*0104*/ 	.word	0x00000000


	//----- nvinfo : EIATTR_CBANK_PARAM_SIZE
	.align		4
.L_1305:
        /*0108*/ 	.byte	0x03, 0x19
        /*010a*/ 	.short	0x0128


	//----- nvinfo : EIATTR_PARAM_CBANK
	.align		4
        /*010c*/ 	.byte	0x04, 0x0a
        /*010e*/ 	.short	(.L_1307 - .L_1306)
	.align		4
.L_1306:
        /*0110*/ 	.word	index@(.nv.constant0._ZN10layer_norm13ln_bwd_kernelINS_13Kernel_traitsI13__nv_bfloat16S2_S2_S2_fjLj7168ELj1ELj1ELj8ELj8ENS_18Kernel_traits_baseILj7168ES2_S2_S2_S2_fjLj256EEEEELb0ELb1ELb0ELb1EEEvNS_9BwdParamsE)
        /*0114*/ 	.short	0x0380
        /*0116*/ 	.short	0x0128


	//----- nvinfo : EIATTR_SW_WAR
	.align		4
.L_1307:
        /*0118*/ 	.byte	0x04, 0x36
        /*011a*/ 	.short	(.L_1309 - .L_1308)
.L_1308:
        /*011c*/ 	.word	0x00000008
.L_1309:


//--------------------- .nv.info._ZN10layer_norm13ln_bwd_kernelINS_13Kernel_traitsI13__nv_bfloat16S2_S2_S2_fjLj7168ELj1ELj1ELj8ELj8ENS_18Kernel_traits_baseILj7168ES2_S2_S2_S2_fjLj256EEEEELb0ELb1ELb1ELb0EEEvNS_9BwdParamsE --------------------------
	.section	.nv.info._ZN10layer_norm13ln_bwd_kernelINS_13Kernel_traitsI13__nv_bfloat16S2_S2_S2_fjLj7168ELj1ELj1ELj8ELj8ENS_18Kernel_traits_baseILj7168ES2_S2_S2_S2_fjLj256EEEEELb0ELb1ELb1ELb0EEEvNS_9BwdParamsE,"",@"SHT_CUDA_INFO"
	.sectionflags	@""
	.align	4


	//----- nvinfo : EIATTR_CUDA_API_VERSION
	.align		4
        /*0000*/ 	.byte	0x04, 0x37
        /*0002*/ 	.short	(.L_1311 - .L_1310)
.L_1310:
        /*0004*/ 	.word	0x00000082


	//----- nvinfo : EIATTR_KPARAM_INFO
	.align		4
.L_1311:
        /*0008*/ 	.byte	0x04, 0x17
        /*000a*/ 	.short	(.L_1313 - .L_1312)
.L_1312:
        /*000c*/ 	.word	0x00000000
        /*0010*/ 	.short	0x0000
        /*0012*/ 	.short	0x0000
        /*0014*/ 	.byte	0x00, 0xf0, 0xa1, 0x04


	//----- nvinfo : EIATTR_SPARSE_MMA_MASK
	.align		4
.L_1313:
        /*0018*/ 	.byte	0x03, 0x50
        /*001a*/ 	.short	0x0000


	//----- nvinfo : EIATTR_MAXREG_COUNT
	.align		4
        /*001c*/ 	.byte	0x03, 0x1b
        /*001e*/ 	.short	0x00ff


	//----- nvinfo : EIATTR_NUM_BARRIERS
	.align		4
        /*0020*/ 	.byte	0x02, 0x4c
        /*0022*/ 	.byte	0x01
	.zero		1


	//----- nvinfo : EIATTR_MERCURY_ISA_VERSION
	.align		4
        /*0024*/ 	.byte	0x03, 0x5f
        /*0026*/ 	.short	0x0101


	//----- nvinfo : EIATTR_COOP_GROUP_MASK_REGIDS
	.align		4
        /*0028*/ 	.byte	0x04, 0x29
        /*002a*/ 	.short	(.L_1315 - .L_1314)


	//   ....[0]....
.L_1314:
        /*002c*/ 	.word	0xffffffff


	//   ....[1]....
        /*0030*/ 	.word	0xffffffff


	//   ....[2]....
        /*0034*/ 	.word	0xffffffff


	//   ....[3]....
        /*0038*/ 	.word	0xffffffff


	//   ....[4]....
        /*003c*/ 	.word	0xffffffff


	//   ....[5]....
        /*0040*/ 	.word	0xffffffff


	//   ....[6]....
        /*0044*/ 	.word	0xffffffff


	//   ....[7]....
        /*0048*/ 	.word	0xffffffff


	//   ....[8]....
        /*004c*/ 	.word	0xffffffff


	//   ....[9]....
        /*0050*/ 	.word	0xffffffff


	//----- nvinfo : EIATTR_COOP_GROUP_INSTR_OFFSETS
	.align		4
.L_1315:
        /*0054*/ 	.byte	0x04, 0x28
        /*0056*/ 	.short	(.L_1317 - .L_1316)


	//   ....[0]....
.L_1316:
        /*0058*/ 	.word	0x00002fb0


	//   ....[1]....
        /*005c*/ 	.word	0x00002fe0


	//   ....[2]....
        /*0060*/ 	.word	0x00003010


	//   ....[3]....
        /*0064*/ 	.word	0x00003020


	//   ....[4]....
        /*0068*/ 	.word	0x00003050


	//   ....[5]....
        /*006c*/ 	.word	0x00003060


	//   ....[6]....
        /*0070*/ 	.word	0x00003090


	//   ....[7]....
        /*0074*/ 	.word	0x000030a0


	//   ....[8]....
        /*0078*/ 	.word	0x000030d0


	//   ....[9]....
        /*007c*/ 	.word	0x000030e0


	//----- nvinfo : EIATTR_VRC_CTA_INIT_COUNT
	.align		4
.L_1317:
        /*0080*/ 	.byte	0x02, 0x4a
	.zero		1
	.zero		1


	//----- nvinfo : EIATTR_EXIT_INSTR_OFFSETS
	.align		4
        /*0084*/ 	.byte	0x04, 0x1c
        /*0086*/ 	.short	(.L_1319 - .L_1318)


	//   ....[0]....
.L_1318:
        /*0088*/ 	.word	0x0000aae0


	//   ....[1]....
        /*008c*/ 	.word	0x0000ab80


	//----- nvinfo : EIATTR_MAX_THREADS
	.align		4
.L_1319:
        /*0090*/ 	.byte	0x04, 0x05
        /*0092*/ 	.short	(.L_1321 - .L_1320)
.L_1320:
        /*0094*/ 	.word	0x00000100
        /*0098*/ 	.word	0x00000001
        /*009c*/ 	.word	0x00000001


	//----- nvinfo : EIATTR_CRS_STACK_SIZE
	.align		4
.L_1321:
        /*00a0*/ 	.byte	0x04, 0x1e
        /*00a2*/ 	.short	(.L_1323 - .L_1322)
.L_1322:
        /*00a4*/ 	.word	0x00000000


	//----- nvinfo : EIATTR_CBANK_PARAM_SIZE
	.align		4
.L_1323:
        /*00a8*/ 	.byte	0x03, 0x19
        /*00aa*/ 	.short	0x0128


	//----- nvinfo : EIATTR_PARAM_CBANK
	.align		4
        /*00ac*/ 	.byte	0x04, 0x0a
        /*00ae*/ 	.short	(.L_1325 - .L_1324)
	.align		4
.L_1324:
        /*00b0*/ 	.word	index@(.nv.constant0._ZN10layer_norm13ln_bwd_kernelINS_13Kernel_traitsI13__nv_bfloat16S2_S2_S2_fjLj7168ELj1ELj1ELj8ELj8ENS_18Kernel_traits_baseILj7168ES2_S2_S2_S2_fjLj256EEEEELb0ELb1ELb1ELb0EEEvNS_9BwdParamsE)
        /*00b4*/ 	.short	0x0380
        /*00b6*/ 	.short	0x0128


	//----- nvinfo : EIATTR_SW_WAR
	.align		4
.L_1325:
        /*00b8*/ 	.byte	0x04, 0x36
        /*00ba*/ 	.short	(.L_1327 - .L_1326)
.L_1326:
        /*00bc*/ 	.word	0x00000008
.L_1327:


//--------------------- .nv.info._ZN10layer_norm13ln_bwd_kernelINS_13Kernel_traitsI13__nv_bfloat16S2_S2_S2_fjLj7168ELj1ELj1ELj8ELj8ENS_18Kernel_traits_baseILj7168ES2_S2_S2_S2_fjLj256EEEEELb0ELb1ELb1ELb1EEEvNS_9BwdParamsE --------------------------
	.section	.nv.info._ZN10layer_norm13ln_bwd_kernelINS_13Kernel_traitsI13__nv_bfloat16S2_S2_S2_fjLj7168ELj1ELj1ELj8ELj8ENS_18Kernel_traits_baseILj7168ES2_S2_S2_S2_fjLj256EEEEELb0ELb1ELb1ELb1EEEvNS_9BwdParamsE,"",@"SHT_CUDA_INFO"
	.sectionflags	@""
	.align	4


	//----- nvinfo : EIATTR_CUDA_API_VERSION
	.align		4
        /*0000*/ 	.byte	0x04, 0x37
        /*0002*/ 	.short	(.L_1329 - .L_1328)
.L_1328:
        /*0004*/ 	.word	0x00000082


	//----- nvinfo : EIATTR_KPARAM_INFO
	.align		4
.L_1329:
        /*0008*/ 	.byte	0x04, 0x17
        /*000a*/ 	.short	(.L_1331 - .L_1330)
.L_1330:
        /*000c*/ 	.word	0x00000000
        /*0010*/ 	.short	0x0000
        /*0012*/ 	.short	0x0000
        /*0014*/ 	.byte	0x00, 0xf0, 0xa1, 0x04


	//----- nvinfo : EIATTR_SPARSE_MMA_MASK
	.align		4
.L_1331:
        /*0018*/ 	.byte	0x03, 0x50
        /*001a*/ 	.short	0x0000


	//----- nvinfo : EIATTR_MAXREG_COUNT
	.align		4
        /*001c*/ 	.byte	0x03, 0x1b
        /*001e*/ 	.short	0x00ff


	//----- nvinfo : EIATTR_NUM_BARRIERS
	.align		4
        /*0020*/ 	.byte	0x02, 0x4c
        /*0022*/ 	.byte	0x01
	.zero		1


	//----- nvinfo : EIATTR_MERCURY_ISA_VERSION
	.align		4
        /*0024*/ 	.byte	0x03, 0x5f
        /*0026*/ 	.short	0x0101


	//----- nvinfo : EIATTR_COOP_GROUP_MASK_REGIDS
	.align		4
        /*0028*/ 	.byte	0x04, 0x29
        /*002a*/ 	.short	(.L_1333 - .L_1332)


	//   ....[0]....
.L_1332:
        /*002c*/ 	.word	0xffffffff


	//   ....[1]....
        /*0030*/ 	.word	0xffffffff


	//   ....[2]....
        /*0034*/ 	.word	0xffffffff


	//   ....[3]....
        /*0038*/ 	.word	0xffffffff


	//   ....[4]....
        /*003c*/ 	.word	0xffffffff


	//   ....[5]....
        /*0040*/ 	.word	0xffffffff


	//   ....[6]....
        /*0044*/ 	.word	0xffffffff


	//   ....[7]....
        /*0048*/ 	.word	0xffffffff


	//   ....[8]....
        /*004c*/ 	.word	0xffffffff


	//   ....[9]....
        /*0050*/ 	.word	0xffffffff


	//----- nvinfo : EIATTR_COOP_GROUP_INSTR_OFFSETS
	.align		4
.L_1333:
        /*0054*/ 	.byte	0x04, 0x28
        /*0056*/ 	.short	(.L_1335 - .L_1334)


	//   ....[0]....
.L_1334:
        /*0058*/ 	.word	0x00002250


	//   ....[1]....
        /*005c*/ 	.word	0x00002290


	//   ....[2]....
        /*0060*/ 	.word	0x00002300


	//   ....[3]....
        /*0064*/ 	.word	0x00002310


	//   ....[4]....
        /*0068*/ 	.word	0x00002350


	//   ....[5]....
        /*006c*/ 	.word	0x00002360


	//   ....[6]....
        /*0070*/ 	.word	0x00002390


	//   ....[7]....
        /*0074*/ 	.word	0x000023b0


	//   ....[8]....
        /*0078*/ 	.word	0x000023f0


	//   ....[9]....
        /*007c*/ 	.word	0x00002410


	//----- nvinfo : EIATTR_VRC_CTA_INIT_COUNT
	.align		4
.L_1335:
        /*0080*/ 	.byte	0x02, 0x4a
	.zero		1
	.zero		1


	//----- nvinfo : EIATTR_EXIT_INSTR_OFFSETS
	.align		4
        /*0084*/ 	.byte	0x04, 0x1c
        /*0086*/ 	.short	(.L_1337 - .L_1336)


	//   ....[0]....
.L_1336:
        /*0088*/ 	.word	0x000096c0


	//----- nvinfo : EIATTR_MAX_THREADS
	.align		4
.L_1337:
        /*008c*/ 	.byte	0x04, 0x05
        /*008e*/ 	.short	(.L_1339 - .L_1338)
.L_1338:
        /*0090*/ 	.word	0x00000100
        /*0094*/ 	.word	0x00000001
        /*0098*/ 	.word	0x00000001


	//----- nvinfo : EIATTR_CRS_STACK_SIZE
	.align		4
.L_1339:
        /*009c*/ 	.byte	0x04, 0x1e
        /*009e*/ 	.short	(.L_1341 - .L_1340)
.L_1340:
        /*00a0*/ 	.word	0x00000000


	//----- nvinfo : EIATTR_CBANK_PARAM_SIZE
	.align		4
.L_1341:
        /*00a4*/ 	.byte	0x03, 0x19
        /*00a6*/ 	.short	0x0128


	//----- nvinfo : EIATTR_PARAM_CBANK
	.align		4
        /*00a8*/ 	.byte	0x04, 0x0a
        /*00aa*/ 	.short	(.L_1343 - .L_1342)
	.align		4
.L_1342:
        /*00ac*/ 	.word	index@(.nv.constant0._ZN10layer_norm13ln_bwd_kernelINS_13Kernel_traitsI13__nv_bfloat16S2_S2_S2_fjLj7168ELj1ELj1ELj8ELj8ENS_18Kernel_traits_baseILj7168ES2_S2_S2_S2_fjLj256EEEEELb0ELb1ELb1ELb1EEEvNS_9BwdParamsE)
        /*00b0*/ 	.short	0x0380
        /*00b2*/ 	.short	0x0128


	//----- nvinfo : EIATTR_SW_WAR
	.align		4
.L_1343:
        /*00b4*/ 	.byte	0x04, 0x36
        /*00b6*/ 	.short	(.L_1345 - .L_1344)
.L_1344:
        /*00b8*/ 	.word	0x00000008
.L_1345:


//--------------------- .nv.info._ZN10layer_norm13ln_bwd_kernelINS_13Kernel_traitsI13__nv_bfloat16S2_S2_S2_fjLj7168ELj1ELj1ELj8ELj8ENS_18Kernel_traits_baseILj7168ES2_S2_S2_S2_fjLj256EEEEELb1ELb0ELb0ELb0EEEvNS_9BwdParamsE --------------------------
	.section	.nv.info._ZN10layer_norm13ln_bwd_kernelINS_13Kernel_traitsI13__nv_bfloat16S2_S2_S2_fjLj7168ELj1ELj1ELj8ELj8ENS_18Kernel_traits_baseILj7168ES2_S2_S2_S2_fjLj256EEEEELb1ELb0ELb0ELb0EEEvNS_9BwdParamsE,"",@"SHT_CUDA_INFO"
	.sectionflags	@""
	.align	4


	//----- nvinfo : EIATTR_CUDA_API_VERSION
	.align		4
        /*0000*/ 	.byte	0x04, 0x37
        /*0002*/ 	.short	(.L_1347 - .L_1346)
.L_1346:
        /*0004*/ 	.word	0x00000082


	//----- nvinfo : EIATTR_KPARAM_INFO
	.align		4
.L_1347:
        /*0008*/ 	.byte	0x04, 0x17
        /*000a*/ 	.short	(.L_1349 - .L_1348)
.L_1348:
        /*000c*/ 	.word	0x00000000
        /*0010*/ 	.short	0x0000
        /*0012*/ 	.short	0x0000
        /*0014*/ 	.byte	0x00, 0xf0, 0xa1, 0x04


	//----- nvinfo : EIATTR_SPARSE_MMA_MASK
	.align		4
.L_1349:
        /*0018*/ 	.byte	0x03, 0x50
        /*001a*/ 	.short	0x0000


	//----- nvinfo : EIATTR_MAXREG_COUNT
	.align		4
        /*001c*/ 	.byte	0x03, 0x1b
        /*001e*/ 	.short	0x00ff


	//----- nvinfo : EIATTR_NUM_BARRIERS
	.align		4
        /*0020*/ 	.byte	0x02, 0x4c
        /*0022*/ 	.byte	0x01
	.zero		1


	//----- nvinfo : EIATTR_MERCURY_ISA_VERSION
	.align		4
        /*0024*/ 	.byte	0x03, 0x5f
        /*0026*/ 	.short	0x0101


	//----- nvinfo : EIATTR_COOP_GROUP_MASK_REGIDS
	.align		4
        /*0028*/ 	.byte	0x04, 0x29
        /*002a*/ 	.short	(.L_1351 - .L_1350)


	//   ....[0]....
.L_1350:
        /*002c*/ 	.word	0xffffffff


	//   ....[1]....
        /*0030*/ 	.word	0xffffffff


	//   ....[2]....
        /*0034*/ 	.word	0xffffffff


	//   ....[3]....
        /*0038*/ 	.word	0xffffffff


	//   ....[4]....
        /*003c*/ 	.word	0xffffffff


	//   ....[5]....
        /*0040*/ 	.word	0xffffffff


	//   ....[6]....
        /*0044*/ 	.word	0xffffffff


	//   ....[7]....
        /*0048*/ 	.word	0xffffffff


	//   ....[8]....
        /*004c*/ 	.word	0xffffffff


	//   ....[9]....
        /*0050*/ 	.word	0xffffffff


	//----- nvinfo : EIATTR_COOP_GROUP_INSTR_OFFSETS
	.align		4
.L_1351:
        /*0054*/ 	.byte	0x04, 0x28
        /*0056*/ 	.short	(.L_1353 - .L_1352)


	//   ....[0]....
.L_1352:
        /*0058*/ 	.word	0x00002780


	//   ....[1]....
        /*005c*/ 	.word	0x000027b0


	//   ....[2]....
        /*0060*/ 	.word	0x000027e0


	//   ....[3]....
        /*0064*/ 	.word	0x000027f0


	//   ....[4]....
        /*0068*/ 	.word	0x00002820


	//   ....[5]....
        /*006c*/ 	.word	0x00002830


	//   ....[6]....
        /*0070*/ 	.word	0x00002860


	//   ....[7]....
        /*0074*/ 	.word	0x00002870


	//   ....[8]....
        /*0078*/ 	.word	0x000028a0


	//   ....[9]....
        /*007c*/ 	.word	0x000028b0


	//----- nvinfo : EIATTR_VRC_CTA_INIT_COUNT
	.align		4
.L_1353:
        /*0080*/ 	.byte	0x02, 0x4a
	.zero		1
	.zero		1


	//----- nvinfo : EIATTR_EXIT_INSTR_OFFSETS
	.align		4
        /*0084*/ 	.byte	0x04, 0x1c
        /*0086*/ 	.short	(.L_1355 - .L_1354)


	//   ....[0]....
.L_1354:
        /*0088*/ 	.word	0x00008b70


	//   ....[1]....
        /*008c*/ 	.word	0x00008bf0


	//----- nvinfo : EIATTR_MAX_THREADS
	.align		4
.L_1355:
        /*0090*/ 	.byte	0x04, 0x05
        /*0092*/ 	.short	(.L_1357 - .L_1356)
.L_1356:
        /*0094*/ 	.word	0x00000100
        /*0098*/ 	.word	0x00000001
        /*009c*/ 	.word	0x00000001


	//----- nvinfo : EIATTR_CRS_STACK_SIZE
	.align		4
.L_1357:
        /*00a0*/ 	.byte	0x04, 0x1e
        /*00a2*/ 	.short	(.L_1359 - .L_1358)
.L_1358:
        /*00a4*/ 	.word	0x00000000


	//----- nvinfo : EIATTR_CBANK_PARAM_SIZE
	.align		4
.L_1359:
        /*00a8*/ 	.byte	0x03, 0x19
        /*00aa*/ 	.short	0x0128


	//----- nvinfo : EIATTR_PARAM_CBANK
	.align		4
        /*00ac*/ 	.byte	0x04, 0x0a
        /*00ae*/ 	.short	(.L_1361 - .L_1360)
	.align		4
.L_1360:
        /*00b0*/ 	.word	index@(.nv.constant0._ZN10layer_norm13ln_bwd_kernelINS_13Kernel_traitsI13__nv_bfloat16S2_S2_S2_fjLj7168ELj1ELj1ELj8ELj8ENS_18Kernel_traits_baseILj7168ES2_S2_S2_S2_fjLj256EEEEELb1ELb0ELb0ELb0EEEvNS_9BwdParamsE)
        /*00b4*/ 	.short	0x0380
        /*00b6*/ 	.short	0x0128


	//----- nvinfo : EIATTR_SW_WAR
	.align		4
.L_1361:
        /*00b8*/ 	.byte	0x04, 0x36
        /*00ba*/ 	.short	(.L_1363 - .L_1362)
.L_1362:
        /*00bc*/ 	.word	0x00000008
.L_1363:


//--------------------- .nv.info._ZN10layer_norm13ln_bwd_kernelINS_13Kernel_traitsI13__nv_bfloat16S2_S2_S2_fjLj7168ELj1ELj1ELj8ELj8ENS_18Kernel_traits_baseILj7168ES2_S2_S2_S2_fjLj256EEEEELb1ELb0ELb0ELb1EEEvNS_9BwdParamsE --------------------------
	.section	.nv.info._ZN10layer_norm13ln_bwd_kernelINS_13Kernel_traitsI13__nv_bfloat16S2_S2_S2_fjLj7168ELj1ELj1ELj8ELj8ENS_18Kernel_traits_baseILj7168ES2_S2_S2_S2_fjLj256EEEEELb1ELb0ELb0ELb1EEEvNS_9BwdParamsE,"",@"SHT_CUDA_INFO"
	.sectionflags	@""
	.align	4


	//----- nvinfo : EIATTR_CUDA_API_VERSION
	.align		4
        /*0000*/ 	.byte	0x04, 0x37
        /*0002*/ 	.short	(.L_1365 - .L_1364)
.L_1364:
        /*0004*/ 	.word	0x00000082


	//----- nvinfo : EIATTR_KPARAM_INFO
	.align		4
.L_1365:
        /*0008*/ 	.byte	0x04, 0x17
        /*000a*/ 	.short	(.L_1367 - .L_1366)
.L_1366:
        /*000c*/ 	.word	0x00000000
        /*0010*/ 	.short	0x0000
        /*0012*/ 	.short	0x0000
        /*0014*/ 	.byte	0x00, 0xf0, 0xa1, 0x04


	//----- nvinfo : EIATTR_SPARSE_MMA_MASK
	.align		4
.L_1367:
        /*0018*/ 	.byte	0x03, 0x50
        /*001a*/ 	.short	0x0000


	//----- nvinfo : EIATTR_MAXREG_COUNT
	.align		4
        /*001c*/ 	.byte	0x03, 0x1b
        /*001e*/ 	.short	0x00ff


	//----- nvinfo : EIATTR_NUM_BARRIERS
	.align		4
        /*0020*/ 	.byte	0x02, 0x4c
        /*0022*/ 	.byte	0x01
	.zero		1


	//----- nvinfo : EIATTR_MERCURY_ISA_VERSION
	.align		4
        /*0024*/ 	.byte	0x03, 0x5f
        /*0026*/ 	.short	0x0101


	//----- nvinfo : EIATTR_COOP_GROUP_MASK_REGIDS
	.align		4
        /*0028*/ 	.byte	0x04, 0x29
        /*002a*/ 	.short	(.L_1369 - .L_1368)


	//   ....[0]....
.L_1368:
        /*002c*/ 	.word	0xffffffff


	//   ....[1]....
        /*0030*/ 	.word	0xffffffff


	//   ....[2]....
        /*0034*/ 	.word	0xffffffff


	//   ....[3]....
        /*0038*/ 	.word	0xffffffff


	//   ....[4]....
        /*003c*/ 	.word	0xffffffff


	//   ....[5]....
        /*0040*/ 	.word	0xffffffff


	//   ....[6]....
        /*0044*/ 	.word	0xffffffff


	//   ....[7]....
        /*0048*/ 	.word	0xffffffff


	//   ....[8]....
        /*004c*/ 	.word	0xffffffff


	//   ....[9]....
        /*0050*/ 	.word	0xffffffff


	//----- nvinfo : EIATTR_COOP_GROUP_INSTR_OFFSETS
	.align		4
.L_1369:
        /*0054*/ 	.byte	0x04, 0x28
        /*0056*/ 	.short	(.L_1371 - .L_1370)


	//   ....[0]....
.L_1370:
        /*0058*/ 	.word	0x00001c50


	//   ....[1]....
        /*005c*/ 	.word	0x00001c60


	//   ....[2]....
        /*0060*/ 	.word	0x00001c90


	//   ....[3]....
        /*0064*/ 	.word	0x00001ca0


	//   ....[4]....
        /*0068*/ 	.word	0x00001cd0


	//   ....[5]....
        /*006c*/ 	.word	0x00001ce0


	//   ....[6]....
        /*0070*/ 	.word	0x00001d30


	//   ....[7]....
        /*0074*/ 	.word	0x00001d40


	//   ....[8]....
        /*0078*/ 	.word	0x00001d90


	//   ....[9]....
        /*007c*/ 	.word	0x00001da0


	//----- nvinfo : EIATTR_VRC_CTA_INIT_COUNT
	.align		4
.L_1371:
        /*0080*/ 	.byte	0x02, 0x4a
	.zero		1
	.zero		1


	//----- nvinfo : EIATTR_EXIT_INSTR_OFFSETS
	.align		4
        /*0084*/ 	.byte	0x04, 0x1c
        /*0086*/ 	.short	(.L_1373 - .L_1372)


	//   ....[0]....
.L_1372:
        /*0088*/ 	.word	0x00007bd0


	//----- nvinfo : EIATTR_MAX_THREADS
	.align		4
.L_1373:
        /*008c*/ 	.byte	0x04, 0x05
        /*008e*/ 	.short	(.L_1375 - .L_1374)
.L_1374:
        /*0090*/ 	.word	0x00000100
        /*0094*/ 	.word	0x00000001
        /*0098*/ 	.word	0x00000001


	//----- nvinfo : EIATTR_CBANK_PARAM_SIZE
	.align		4
.L_1375:
        /*009c*/ 	.byte	0x03, 0x19
        /*009e*/ 	.short	0x0128


	//----- nvinfo : EIATTR_PARAM_CBANK
	.align		4
        /*00a0*/ 	.byte	0x04, 0x0a
        /*00a2*/ 	.short	(.L_1377 - .L_1376)
	.align		4
.L_1376:
        /*00a4*/ 	.word	index@(.nv.constant0._ZN10layer_norm13ln_bwd_kernelINS_13Kernel_traitsI13__nv_bfloat16S2_S2_S2_fjLj7168ELj1ELj1ELj8ELj8ENS_18Kernel_traits_baseILj7168ES2_S2_S2_S2_fjLj256EEEEELb1ELb0ELb0ELb1EEEvNS_9BwdParamsE)
        /*00a8*/ 	.short	0x0380
        /*00aa*/ 	.short	0x0128


	//----- nvinfo : EIATTR_SW_WAR
	.align		4
.L_1377:
        /*00ac*/ 	.byte	0x04, 0x36
        /*00ae*/ 	.short	(.L_1379 - .L_1378)
.L_1378:
        /*00b0*/ 	.word	0x00000008
.L_1379:


//--------------------- .nv.info._ZN10layer_norm22ln_bwd_finalize_kernelINS_22Kernel_traits_finalizeILj7168E13__nv_bfloat16S2_S2_S2_fjLb0ELj1024ELj4ENS_18Kernel_traits_baseILj7168ES2_S2_S2_S2_fjLj1024EEEEELb0ELb0EEEvNS_9BwdParamsE --------------------------
	.section	.nv.info._ZN10layer_norm22ln_bwd_finalize_kernelINS_22Kernel_traits_finalizeILj7168E13__nv_bfloat16S2_S2_S2_fjLb0ELj1024ELj4ENS_18Kernel_traits_baseILj7168ES2_S2_S2_S2_fjLj1024EEEEELb0ELb0EEEvNS_9BwdParamsE,"",@"SHT_CUDA_INFO"
	.sectionflags	@""
	.align	4


	//----- nvinfo : EIATTR_CUDA_API_VERSION
	.align		4
        /*0000*/ 	.byte	0x04, 0x37
        /*0002*/ 	.short	(.L_1381 - .L_1380)
.L_1380:
        /*0004*/ 	.word	0x00000082


	//----- nvinfo : EIATTR_KPARAM_INFO
	.align		4
.L_1381:
        /*0008*/ 	.byte	0x04, 0x17
        /*000a*/ 	.short	(.L_1383 - .L_1382)
.L_1382:
        /*000c*/ 	.word	0x00000000
        /*0010*/ 	.short	0x0000
        /*0012*/ 	.short	0x0000
        /*0014*/ 	.byte	0x00, 0xf0, 0xa1, 0x04


	//----- nvinfo : EIATTR_SPARSE_MMA_MASK
	.align		4
.L_1383:
        /*0018*/ 	.byte	0x03, 0x50
        /*001a*/ 	.short	0x0000


	//----- nvinfo : EIATTR_MAXREG_COUNT
	.align		4
        /*001c*/ 	.byte	0x03, 0x1b
        /*001e*/ 	.short	0x0040


	//----- nvinfo : EIATTR_NUM_BARRIERS
	.align		4
        /*0020*/ 	.byte	0x02, 0x4c
        /*0022*/ 	.byte	0x01
	.zero		1


	//----- nvinfo : EIATTR_MERCURY_ISA_VERSION
	.align		4
        /*0024*/ 	.byte	0x03, 0x5f
        /*0026*/ 	.short	0x0101


	//----- nvinfo : EIATTR_COOP_GROUP_MASK_REGIDS
	.align		4
        /*0028*/ 	.byte	0x04, 0x29
        /*002a*/ 	.short	(.L_1385 - .L_1384)


	//   ....[0]....
.L_1384:
        /*002c*/ 	.word	0xffffffff


	//   ....[1]....
        /*0030*/ 	.word	0xffffffff


	//   ....[2]....
        /*0034*/ 	.word	0xffffffff


	//   ....[3]....
        /*0038*/ 	.word	0xffffffff


	//   ....[4]....
        /*003c*/ 	.word	0xffffffff


	//   ....[5]....
        /*0040*/ 	.word	0xffffffff


	//   ....[6]....
        /*0044*/ 	.word	0xffffffff


	//   ....[7]....
        /*0048*/ 	.word	0xffffffff


	//   ....[8]....
        /*004c*/ 	.word	0xffffffff


	//   ....[9]....
        /*0050*/ 	.word	0xffffffff


	//----- nvinfo : EIATTR_COOP_GROUP_INSTR_OFFSETS
	.align		4
.L_1385:
        /*0054*/ 	.byte	0x04, 0x28
        /*0056*/ 	.short	(.L_1387 - .L_1386)


	//   ....[0]....
.L_1386:
        /*0058*/ 	.word	0x00001540


	//   ....[1]....
        /*005c*/ 	.word	0x00001550


	//   ....[2]....
        /*0060*/ 	.word	0x00001580


	//   ....[3]....
        /*0064*/ 	.word	0x00001590


	//   ....[4]....
        /*0068*/ 	.word	0x000015c0


	//   ....[5]....
        /*006c*/ 	.word	0x000015d0


	//   ....[6]....
        /*0070*/ 	.word	0x00001610


	//   ....[7]....
        /*0074*/ 	.word	0x00001630


	//   ....[8]....
        /*0078*/ 	.word	0x00001680


	//   ....[9]....
        /*007c*/ 	.word	0x00001690


	//----- nvinfo : EIATTR_VRC_CTA_INIT_COUNT
	.align		4
.L_1387:
        /*0080*/ 	.byte	0x02, 0x4a
	.zero		1
	.zero		1


	//----- nvinfo : EIATTR_EXIT_INSTR_OFFSETS
	.align		4
        /*0084*/ 	.byte	0x04, 0x1c
        /*0086*/ 	.short	(.L_1389 - .L_1388)


	//   ....[0]....
.L_1388:
        /*0088*/ 	.word	0x00000060


	//   ....[1]....
        /*008c*/ 	.word	0x000016f0


	//   ....[2]....
        /*0090*/ 	.word	0x00001720


	//   ....[3]....
        /*0094*/ 	.word	0x000017e0


	//----- nvinfo : EIATTR_MAX_THREADS
	.align		4
.L_1389:
        /*0098*/ 	.byte	0x04, 0x05
        /*009a*/ 	.short	(.L_1391 - .L_1390)
.L_1390:
        /*009c*/ 	.word	0x00000400
        /*00a0*/ 	.word	0x00000001
        /*00a4*/ 	.word	0x00000001


	//----- nvinfo : EIATTR_CRS_STACK_SIZE
	.align		4
.L_1391:
        /*00a8*/ 	.byte	0x04, 0x1e
        /*00aa*/ 	.short	(.L_1393 - .L_1392)
.L_1392:
        /*00ac*/ 	.word	0x00000000


	//----- nvinfo : EIATTR_CBANK_PARAM_SIZE
	.align		4
.L_1393:
        /*00b0*/ 	.byte	0x03, 0x19
        /*00b2*/ 	.short	0x0128


	//----- nvinfo : EIATTR_PARAM_CBANK
	.align		4
        /*00b4*/ 	.byte	0x04, 0x0a
        /*00b6*/ 	.short	(.L_1395 - .L_1394)
	.align		4
.L_1394:
        /*00b8*/ 	.word	index@(.nv.constant0._ZN10layer_norm22ln_bwd_finalize_kernelINS_22Kernel_traits_finalizeILj7168E13__nv_bfloat16S2_S2_S2_fjLb0ELj1024ELj4ENS_18Kernel_traits_baseILj7168ES2_S2_S2_S2_fjLj1024EEEEELb0ELb0EEEvNS_9BwdParamsE)
        /*00bc*/ 	.short	0x0380
        /*00be*/ 	.short	0x0128


	//----- nvinfo : EIATTR_SW_WAR
	.align		4
.L_1395:
        /*00c0*/ 	.byte	0x04, 0x36
        /*00c2*/ 	.short	(.L_1397 - .L_1396)
.L_1396:
        /*00c4*/ 	.word	0x00000008
.L_1397:


//--------------------- .nv.info._ZN10layer_norm13ln_bwd_kernelINS_13Kernel_traitsI13__nv_bfloat16S2_S2_S2_fjLj7168ELj1ELj1ELj8ELj8ENS_18Kernel_traits_baseILj7168ES2_S2_S2_S2_fjLj256EEEEELb1ELb0ELb1ELb0EEEvNS_9BwdParamsE --------------------------
	.section	.nv.info._ZN10layer_norm13ln_bwd_kernelINS_13Kernel_traitsI13__nv_bfloat16S2_S2_S2_fjLj7168ELj1ELj1ELj8ELj8ENS_18Kernel_traits_baseILj7168ES2_S2_S2_S2_fjLj256EEEEELb1ELb0ELb1ELb0EEEvNS_9BwdParamsE,"",@"SHT_CUDA_INFO"
	.sectionflags	@""
	.align	4


	//----- nvinfo : EIATTR_CUDA_API_VERSION
	.align		4
        /*0000*/ 	.byte	0x04, 0x37
        /*0002*/ 	.short	(.L_1399 - .L_1398)
.L_1398:
        /*0004*/ 	.word	0x00000082


	//----- nvinfo : EIATTR_KPARAM_INFO
	.align		4
.L_1399:
        /*0008*/ 	.byte	0x04, 0x17
        /*000a*/ 	.short	(.L_1401 - .L_1400)
.L_1400:
        /*000c*/ 	.word	0x00000000
        /*0010*/ 	.short	0x0000
        /*0012*/ 	.short	0x0000
        /*0014*/ 	.byte	0x00, 0xf0, 0xa1, 0x04


	//----- nvinfo : EIATTR_SPARSE_MMA_MASK
	.align		4
.L_1401:
        /*0018*/ 	.byte	0x03, 0x50
        /*001a*/ 	.short	0x0000


	//----- nvinfo : EIATTR_MAXREG_COUNT
	.align		4
        /*001c*/ 	.byte	0x03, 0x1b
        /*001e*/ 	.short	0x00ff


	//----- nvinfo : EIATTR_NUM_BARRIERS
	.align		4
        /*0020*/ 	.byte	0x02, 0x4c
        /*0022*/ 	.byte	0x01
	.zero		1


	//----- nvinfo : EIATTR_MERCURY_ISA_VERSION
	.align		4
        /*0024*/ 	.byte	0x03, 0x5f
        /*0026*/ 	.short	0x0101


	//----- nvinfo : EIATTR_COOP_GROUP_MASK_REGIDS
	.align		4
        /*0028*/ 	.byte	0x04, 0x29
        /*002a*/ 	.short	(.L_1403 - .L_1402)


	//   ....[0]....
.L_1402:
        /*002c*/ 	.word	0xffffffff


	//   ....[1]....
        /*0030*/ 	.word	0xffffffff


	//   ....[2]....
        /*0034*/ 	.word	0xffffffff


	//   ....[3]....
        /*0038*/ 	.word	0xffffffff


	//   ....[4]....
        /*003c*/ 	.word	0xffffffff


	//   ....[5]....
        /*0040*/ 	.word	0xffffffff


	//   ....[6]....
        /*0044*/ 	.word	0xffffffff


	//   ....[7]....
        /*0048*/ 	.word	0xffffffff


	//   ....[8]....
        /*004c*/ 	.word	0xffffffff


	//   ....[9]....
        /*0050*/ 	.word	0xffffffff


	//----- nvinfo : EIATTR_COOP_GROUP_INSTR_OFFSETS
	.align		4
.L_1403:
        /*0054*/ 	.byte	0x04, 0x28
        /*0056*/ 	.short	(.L_1405 - .L_1404)


	//   ....[0]....
.L_1404:
        /*0058*/ 	.word	0x000031e0


	//   ....[1]....
        /*005c*/ 	.word	0x00003210


	//   ....[2]....
        /*0060*/ 	.word	0x00003240


	//   ....[3]....
        /*0064*/ 	.word	0x00003250


	//   ....[4]....
        /*0068*/ 	.word	0x00003280


	//   ....[5]....
        /*006c*/ 	.word	0x00003290


	//   ....[6]....
        /*0070*/ 	.word	0x000032c0


	//   ....[7]....
        /*0074*/ 	.word	0x000032d0


	//   ....[8]....
        /*0078*/ 	.word	0x00003300


	//   ....[9]....
        /*007c*/ 	.word	0x00003310


	//----- nvinfo : EIATTR_VRC_CTA_INIT_COUNT
	.align		4
.L_1405:
        /*0080*/ 	.byte	0x02, 0x4a
	.zero		1
	.zero		1


	//----- nvinfo : EIATTR_EXIT_INSTR_OFFSETS
	.align		4
        /*0084*/ 	.byte	0x04, 0x1c
        /*0086*/ 	.short	(.L_1407 - .L_1406)


	//   ....[0]....
.L_1406:
        /*0088*/ 	.word	0x0000a190


	//   ....[1]....
        /*008c*/ 	.word	0x0000a210


	//----- nvinfo : EIATTR_MAX_THREADS
	.align		4
.L_1407:
        /*0090*/ 	.byte	0x04, 0x05
        /*0092*/ 	.short	(.L_1409 - .L_1408)
.L_1408:
        /*0094*/ 	.word	0x00000100
        /*0098*/ 	.word	0x00000001
        /*009c*/ 	.word	0x00000001


	//----- nvinfo : EIATTR_CRS_STACK_SIZE
	.align		4
.L_1409:
        /*00a0*/ 	.byte	0x04, 0x1e
        /*00a2*/ 	.short	(.L_1411 - .L_1410)
.L_1410:
        /*00a4*/ 	.word	0x00000000


	//----- nvinfo : EIATTR_CBANK_PARAM_SIZE
	.align		4
.L_1411:
        /*00a8*/ 	.byte	0x03, 0x19
        /*00aa*/ 	.short	0x0128


	//----- nvinfo : EIATTR_PARAM_CBANK
	.align		4
        /*00ac*/ 	.byte	0x04, 0x0a
        /*00ae*/ 	.short	(.L_1413 - .L_1412)
	.align		4
.L_1412:
        /*00b0*/ 	.word	index@(.nv.constant0._ZN10layer_norm13ln_bwd_kernelINS_13Kernel_traitsI13__nv_bfloat16S2_S2_S2_fjLj7168ELj1ELj1ELj8ELj8ENS_18Kernel_traits_baseILj7168ES2_S2_S2_S2_fjLj256EEEEELb1ELb0ELb1ELb0EEEvNS_9BwdParamsE)
        /*00b4*/ 	.short	0x0380
        /*00b6*/ 	.short	0x0128


	//----- nvinfo : EIATTR_SW_WAR
	.align		4
.L_1413:
        /*00b8*/ 	.byte	0x04, 0x36
        /*00ba*/ 	.short	(.L_1415 - .L_1414)
.L_1414:
        /*00bc*/ 	.word	0x00000008
.L_1415:


//--------------------- .nv.info._ZN10layer_norm22ln_bwd_finalize_kernelINS_22Kernel_traits_finalizeILj7168E13__nv_bfloat16S2_S2_S2_fjLb0ELj1024ELj4ENS_18Kernel_traits_baseILj7168ES2_S2_S2_S2_fjLj1024EEEEELb0ELb1EEEvNS_9BwdParamsE --------------------------
	.section	.nv.info._ZN10layer_norm22ln_bwd_finalize_kernelINS_22Kernel_traits_finalizeILj7168E13__nv_bfloat16S2_S2_S2_fjLb0ELj1024ELj4ENS_18Kernel_traits_baseILj7168ES2_S2_S2_S2_fjLj1024EEEEELb0ELb1EEEvNS_9BwdParamsE,"",@"SHT_CUDA_INFO"
	.sectionflags	@""
	.align	4


	//----- nvinfo : EIATTR_CUDA_API_VERSION
	.align		4
        /*0000*/ 	.byte	0x04, 0x37
        /*0002*/ 	.short	(.L_1417 - .L_1416)
.L_1416:
        /*0004*/ 	.word	0x00000082


	//----- nvinfo : EIATTR_KPARAM_INFO
	.align		4
.L_1417:
        /*0008*/ 	.byte	0x04, 0x17
        /*000a*/ 	.short	(.L_1419 - .L_1418)
.L_1418:
        /*000c*/ 	.word	0x00000000
        /*0010*/ 	.short	0x0000
        /*0012*/ 	.short	0x0000
        /*0014*/ 	.byte	0x00, 0xf0, 0xa1, 0x04


	//----- nvinfo : EIATTR_SPARSE_MMA_MASK
	.align		4
.L_1419:
        /*0018*/ 	.byte	0x03, 0x50
        /*001a*/ 	.short	0x0000


	//----- nvinfo : EIATTR_MAXREG_COUNT
	.align		4
        /*001c*/ 	.byte	0x03, 0x1b
        /*001e*/ 	.short	0x0040


	//----- nvinfo : EIATTR_NUM_BARRIERS
	.align		4
        /*0020*/ 	.byte	0x02, 0x4c
        /*0022*/ 	.byte	0x01
	.zero		1


	//----- nvinfo : EIATTR_MERCURY_ISA_VERSION
	.align		4
        /*0024*/ 	.byte	0x03, 0x5f
        /*0026*/ 	.short	0x0101


	//----- nvinfo : EIATTR_COOP_GROUP_MASK_REGIDS
	.align		4
        /*0028*/ 	.byte	0x04, 0x29
        /*002a*/ 	.short	(.L_1421 - .L_1420)


	//   ....[0]....
.L_1420:
        /*002c*/ 	.word	0xffffffff


	//   ....[1]....
        /*0030*/ 	.word	0xffffffff


	//   ....[2]....
        /*0034*/ 	.word	0xffffffff


	//   ....[3]....
        /*0038*/ 	.word	0xffffffff


	//   ....[4]....
        /*003c*/ 	.word	0xffffffff


	//   ....[5]....
        /*0040*/ 	.word	0xffffffff


	//   ....[6]....
        /*0044*/ 	.word	0xffffffff


	//   ....[7]....
        /*0048*/ 	.word	0xffffffff


	//   ....[8]....
        /*004c*/ 	.word	0xffffffff


	//   ....[9]....
        /*0050*/ 	.word	0xffffffff


	//----- nvinfo : EIATTR_COOP_GROUP_INSTR_OFFSETS
	.align		4
.L_1421:
        /*0054*/ 	.byte	0x04, 0x28
        /*0056*/ 	.short	(.L_1423 - .L_1422)


	//   ....[0]....
.L_1422:
        /*0058*/ 	.word	0x00001560


	//   ....[1]....
        /*005c*/ 	.word	0x00001570


	//   ....[2]....
        /*0060*/ 	.word	0x000015a0


	//   ....[3]....
        /*0064*/ 	.word	0x000015b0


	//   ....[4]....
        /*0068*/ 	.word	0x000015e0


	//   ....[5]....
        /*006c*/ 	.word	0x000015f0


	//   ....[6]....
        /*0070*/ 	.word	0x00001620


	//   ....[7]....
        /*0074*/ 	.word	0x00001640


	//   ....[8]....
        /*0078*/ 	.word	0x00001670


	//   ....[9]....
        /*007c*/ 	.word	0x00001680


	//----- nvinfo : EIATTR_VRC_CTA_INIT_COUNT
	.align		4
.L_1423:
        /*0080*/ 	.byte	0x02, 0x4a
	.zero		1
	.zero		1


	//----- nvinfo : EIATTR_EXIT_INSTR_OFFSETS
	.align		4
        /*0084*/ 	.byte	0x04, 0x1c
        /*0086*/ 	.short	(.L_1425 - .L_1424)


	//   ....[0]....
.L_1424:
        /*0088*/ 	.word	0x00000060


	//   ....[1]....
        /*008c*/ 	.word	0x000016e0


	//   ....[2]....
        /*0090*/ 	.word	0x000017d0


	//----- nvinfo : EIATTR_MAX_THREADS
	.align		4
.L_1425:
        /*0094*/ 	.byte	0x04, 0x05
        /*0096*/ 	.short	(.L_1427 - .L_1426)
.L_1426:
        /*0098*/ 	.word	0x00000400
        /*009c*/ 	.word	0x00000001
        /*00a0*/ 	.word	0x00000001


	//----- nvinfo : EIATTR_CRS_STACK_SIZE
	.align		4
.L_1427:
        /*00a4*/ 	.byte	0x04, 0x1e
        /*00a6*/ 	.short	(.L_1429 - .L_1428)
.L_1428:
        /*00a8*/ 	.word	0x00000000


	//----- nvinfo : EIATTR_CBANK_PARAM_SIZE
	.align		4
.L_1429:
        /*00ac*/ 	.byte	0x03, 0x19
        /*00ae*/ 	.short	0x0128


	//----- nvinfo : EIATTR_PARAM_CBANK
	.align		4
        /*00b0*/ 	.byte	0x04, 0x0a
        /*00b2*/ 	.short	(.L_1431 - .L_1430)
	.align		4
.L_1430:
        /*00b4*/ 	.word	index@(.nv.constant0._ZN10layer_norm22ln_bwd_finalize_kernelINS_22Kernel_traits_finalizeILj7168E13__nv_bfloat16S2_S2_S2_fjLb0ELj1024ELj4ENS_18Kernel_traits_baseILj7168ES2_S2_S2_S2_fjLj1024EEEEELb0ELb1EEEvNS_9BwdParamsE)
        /*00b8*/ 	.short	0x0380
        /*00ba*/ 	.short	0x0128


	//----- nvinfo : EIATTR_SW_WAR
	.align		4
.L_1431:
        /*00bc*/ 	.byte	0x04, 0x36
        /*00be*/ 	.short	(.L_1433 - .L_1432)
.L_1432:
        /*00c0*/ 	.word	0x00000008
.L_1433:


//--------------------- .nv.info._ZN10layer_norm13ln_bwd_kernelINS_13Kernel_traitsI13__nv_bfloat16S2_S2_S2_fjLj7168ELj1ELj1ELj8ELj8ENS_18Kernel_traits_baseILj7168ES2_S2_S2_S2_fjLj256EEEEELb1ELb0ELb1ELb1EEEvNS_9BwdParamsE --------------------------
	.section	.nv.info._ZN10layer_norm13ln_bwd_kernelINS_13Kernel_traitsI13__nv_bfloat16S2_S2_S2_fjLj7168ELj1ELj1ELj8ELj8ENS_18Kernel_traits_baseILj7168ES2_S2_S2_S2_fjLj256EEEEELb1ELb0ELb1ELb1EEEvNS_9BwdParamsE,"",@"SHT_CUDA_INFO"
	.sectionflags	@""
	.align	4


	//----- nvinfo : EIATTR_CUDA_API_VERSION
	.align		4
        /*0000*/ 	.byte	0x04, 0x37
        /*0002*/ 	.short	(.L_1435 - .L_1434)
.L_1434:
        /*0004*/ 	.word	0x00000082


	//----- nvinfo : EIATTR_KPARAM_INFO
	.align		4
.L_1435:
        /*0008*/ 	.byte	0x04, 0x17
        /*000a*/ 	.short	(.L_1437 - .L_1436)
.L_1436:
        /*000c*/ 	.word	0x00000000
        /*0010*/ 	.short	0x0000
        /*0012*/ 	.short	0x0000
        /*0014*/ 	.byte	0x00, 0xf0, 0xa1, 0x04


	//----- nvinfo : EIATTR_SPARSE_MMA_MASK
	.align		4
.L_1437:
        /*0018*/ 	.byte	0x03, 0x50
        /*001a*/ 	.short	0x0000


	//----- nvinfo : EIATTR_MAXREG_COUNT
	.align		4
        /*001c*/ 	.byte	0x03, 0x1b
        /*001e*/ 	.short	0x00ff


	//----- nvinfo : EIATTR_NUM_BARRIERS
	.align		4
        /*0020*/ 	.byte	0x02, 0x4c
        /*0022*/ 	.byte	0x01
	.zero		1


	//----- nvinfo : EIATTR_MERCURY_ISA_VERSION
	.align		4
        /*0024*/ 	.byte	0x03, 0x5f
        /*0026*/ 	.short	0x0101


	//----- nvinfo : EIATTR_COOP_GROUP_MASK_REGIDS
	.align		4
        /*0028*/ 	.byte	0x04, 0x29
        /*002a*/ 	.short	(.L_1439 - .L_1438)


	//   ....[0]....
.L_1438:
        /*002c*/ 	.word	0xffffffff


	//   ....[1]....
        /*0030*/ 	.word	0xffffffff


	//   ....[2]....
        /*0034*/ 	.word	0xffffffff


	//   ....[3]....
        /*0038*/ 	.word	0xffffffff


	//   ....[4]....
        /*003c*/ 	.word	0xffffffff


	//   ....[5]....
        /*0040*/ 	.word	0xffffffff


	//   ....[6]....
        /*0044*/ 	.word	0xffffffff


	//   ....[7]....
        /*0048*/ 	.word	0xffffffff


	//   ....[8]....
        /*004c*/ 	.word	0xffffffff


	//   ....[9]....
        /*0050*/ 	.word	0xffffffff


	//----- nvinfo : EIATTR_COOP_GROUP_INSTR_OFFSETS
	.align		4
.L_1439:
        /*0054*/ 	.byte	0x04, 0x28
        /*0056*/ 	.short	(.L_1441 - .L_1440)


	//   ....[0]....
.L_1440:
        /*0058*/ 	.word	0x00002530


	//   ....[1]....
        /*005c*/ 	.word	0x00002550


	//   ....[2]....
        /*0060*/ 	.word	0x00002590


	//   ....[3]....
        /*0064*/ 	.word	0x000025a0


	//   ....[4]....
        /*0068*/ 	.word	0x000025d0


	//   ....[5]....
        /*006c*/ 	.word	0x000025f0


	//   ....[6]....
        /*0070*/ 	.word	0x00002620


	//   ....[7]....
        /*0074*/ 	.word	0x00002630


	//   ....[8]....
        /*0078*/ 	.word	0x00002660


	//   ....[9]....
        /*007c*/ 	.word	0x00002670


	//----- nvinfo : EIATTR_VRC_CTA_INIT_COUNT
	.align		4
.L_1441:
        /*0080*/ 	.byte	0x02, 0x4a
	.zero		1
	.zero		1


	//----- nvinfo : EIATTR_EXIT_INSTR_OFFSETS
	.align		4
        /*0084*/ 	.byte	0x04, 0x1c
        /*0086*/ 	.short	(.L_1443 - .L_1442)


	//   ....[0]....
.L_1442:
        /*0088*/ 	.word	0x00009000


	//----- nvinfo : EIATTR_MAX_THREADS
	.align		4
.L_1443:
        /*008c*/ 	.byte	0x04, 0x05
        /*008e*/ 	.short	(.L_1445 - .L_1444)
.L_1444:
        /*0090*/ 	.word	0x00000100
        /*0094*/ 	.word	0x00000001
        /*0098*/ 	.word	0x00000001


	//----- nvinfo : EIATTR_CRS_STACK_SIZE
	.align		4
.L_1445:
        /*009c*/ 	.byte	0x04, 0x1e
        /*009e*/ 	.short	(.L_1447 - .L_1446)
.L_1446:
        /*00a0*/ 	.word	0x00000000


	//----- nvinfo : EIATTR_CBANK_PARAM_SIZE
	.align		4
.L_1447:
        /*00a4*/ 	.byte	0x03, 0x19
        /*00a6*/ 	.short	0x0128


	//----- nvinfo : EIATTR_PARAM_CBANK
	.align		4
        /*00a8*/ 	.byte	0x04, 0x0a
        /*00aa*/ 	.short	(.L_1449 - .L_1448)
	.align		4
.L_1448:
        /*00ac*/ 	.word	index@(.nv.constant0._ZN10layer_norm13ln_bwd_kernelINS_13Kernel_traitsI13__nv_bfloat16S2_S2_S2_fjLj7168ELj1ELj1ELj8ELj8ENS_18Kernel_traits_baseILj7168ES2_S2_S2_S2_fjLj256EEEEELb1ELb0ELb1ELb1EEEvNS_9BwdParamsE)
        /*00b0*/ 	.short	0x0380
        /*00b2*/ 	.short	0x0128


	//----- nvinfo : EIATTR_SW_WAR
	.align		4
.L_1449:
        /*00b4*/ 	.byte	0x04, 0x36
        /*00b6*/ 	.short	(.L_1451 - .L_1450)
.L_1450:
        /*00b8*/ 	.word	0x00000008
.L_1451:


//--------------------- .nv.info._ZN10layer_norm13ln_bwd_kernelINS_13Kernel_traitsI13__nv_bfloat16S2_S2_S2_fjLj7168ELj1ELj1ELj8ELj8ENS_18Kernel_traits_baseILj7168ES2_S2_S2_S2_fjLj256EEEEELb1ELb1ELb0ELb0EEEvNS_9BwdParamsE --------------------------
	.section	.nv.info._ZN10layer_norm13ln_bwd_kernelINS_13Kernel_traitsI13__nv_bfloat16S2_S2_S2_fjLj7168ELj1ELj1ELj8ELj8ENS_18Kernel_traits_baseILj7168ES2_S2_S2_S2_fjLj256EEEEELb1ELb1ELb0ELb0EEEvNS_9BwdParamsE,"",@"SHT_CUDA_INFO"
	.sectionflags	@""
	.align	4


	//----- nvinfo : EIATTR_CUDA_API_VERSION
	.align		4
        /*0000*/ 	.byte	0x04, 0x37
        /*0002*/ 	.short	(.L_1453 - .L_1452)
.L_1452:
        /*0004*/ 	.word	0x00000082


	//----- nvinfo : EIATTR_KPARAM_INFO
	.align		4
.L_1453:
        /*0008*/ 	.byte	0x04, 0x17
        /*000a*/ 	.short	(.L_1455 - .L_1454)
.L_1454:
        /*000c*/ 	.word	0x00000000
        /*0010*/ 	.short	0x0000
        /*0012*/ 	.short	0x0000
        /*0014*/ 	.byte	0x00, 0xf0, 0xa1, 0x04


	//----- nvinfo : EIATTR_SPARSE_MMA_MASK
	.align		4
.L_1455:
        /*0018*/ 	.byte	0x03, 0x50
        /*001a*/ 	.short	0x0000


	//----- nvinfo : EIATTR_MAXREG_COUNT
	.align		4
        /*001c*/ 	.byte	0x03, 0x1b
        /*001e*/ 	.short	0x00ff


	//----- nvinfo : EIATTR_NUM_BARRIERS
	.align		4
        /*0020*/ 	.byte	0x02, 0x4c
        /*0022*/ 	.byte	0x01
	.zero		1


	//----- nvinfo : EIATTR_MERCURY_ISA_VERSION
	.align		4
        /*0024*/ 	.byte	0x03, 0x5f
        /*0026*/ 	.short	0x0101


	//----- nvinfo : EIATTR_COOP_GROUP_MASK_REGIDS
	.align		4
        /*0028*/ 	.byte	0x04, 0x29
        /*002a*/ 	.short	(.L_1457 - .L_1456)


	//   ....[0]....
.L_1456:
        /*002c*/ 	.word	0xffffffff


	//   ....[1]....
        /*0030*/ 	.word	0xffffffff


	//   ....[2]....
        /*0034*/ 	.word	0xffffffff


	//   ....[3]....
        /*0038*/ 	.word	0xffffffff


	//   ....[4]....
        /*003c*/ 	.word	0xffffffff


	//   ....[5]....
        /*0040*/ 	.word	0xffffffff


	//   ....[6]....
        /*0044*/ 	.word	0xffffffff


	//   ....[7]....
        /*0048*/ 	.word	0xffffffff


	//   ....[8]....
        /*004c*/ 	.word	0xffffffff


	//   ....[9]....
        /*0050*/ 	.word	0xffffffff


	//----- nvinfo : EIATTR_COOP_GROUP_INSTR_OFFSETS
	.align		4
.L_1457:
        /*0054*/ 	.byte	0x04, 0x28
        /*0056*/ 	.short	(.L_1459 - .L_1458)


	//   ....[0]....
.L_1458:
        /*0058*/ 	.word	0x00002c50


	//   ....[1]....
        /*005c*/ 	.word	0x00002c80


	//   ....[2]....
        /*0060*/ 	.word	0x00002cb0


	//   ....[3]....
        /*0064*/ 	.word	0x00002cc0


	//   ....[4]....
        /*0068*/ 	.word	0x00002cf0


	//   ....[5]....
        /*006c*/ 	.word	0x00002d00


	//   ....[6]....
        /*0070*/ 	.word	0x00002d30


	//   ....[7]....
        /*0074*/ 	.word	0x00002d40


	//   ....[8]....
        /*0078*/ 	.word	0x00002d70


	//   ....[9]....
        /*007c*/ 	.word	0x00002d80


	//----- nvinfo : EIATTR_VRC_CTA_INIT_COUNT
	.align		4
.L_1459:
        /*0080*/ 	.byte	0x02, 0x4a
	.zero		1
	.zero		1


	//----- nvinfo : EIATTR_EXIT_INSTR_OFFSETS
	.align		4
        /*0084*/ 	.byte	0x04, 0x1c
        /*0086*/ 	.short	(.L_1461 - .L_1460)


	//   ....[0]....
.L_1460:
        /*0088*/ 	.word	0x0000c5c0


	//   ....[1]....
        /*008c*/ 	.word	0x0000c660


	//----- nvinfo : EIATTR_MAX_THREADS
	.align		4
.L_1461:
        /*0090*/ 	.byte	0x04, 0x05
        /*0092*/ 	.short	(.L_1463 - .L_1462)
.L_1462:
        /*0094*/ 	.word	0x00000100
        /*0098*/ 	.word	0x00000001
        /*009c*/ 	.word	0x00000001


	//----- nvinfo : EIATTR_CRS_STACK_SIZE
	.align		4
.L_1463:
        /*00a0*/ 	.byte	0x04, 0x1e
        /*00a2*/ 	.short	(.L_1465 - .L_1464)
.L_1464:
        /*00a4*/ 	.word	0x00000000


	//----- nvinfo : EIATTR_CBANK_PARAM_SIZE
	.align		4
.L_1465:
        /*00a8*/ 	.byte	0x03, 0x19
        /*00aa*/ 	.short	0x0128


	//----- nvinfo : EIATTR_PARAM_CBANK
	.align		4
        /*00ac*/ 	.byte	0x04, 0x0a
        /*00ae*/ 	.short	(.L_1467 - .L_1466)
	.align		4
.L_1466:
        /*00b0*/ 	.word	index@(.nv.constant0._ZN10layer_norm13ln_bwd_kernelINS_13Kernel_traitsI13__nv_bfloat16S2_S2_S2_fjLj7168ELj1ELj1ELj8ELj8ENS_18Kernel_traits_baseILj7168ES2_S2_S2_S2_fjLj256EEEEELb1ELb1ELb0ELb0EEEvNS_9BwdParamsE)
        /*00b4*/ 	.short	0x0380
        /*00b6*/ 	.short	0x0128


	//----- nvinfo : EIATTR_SW_WAR
	.align		4
.L_1467:
        /*00b8*/ 	.byte	0x04, 0x36
        /*00ba*/ 	.short	(.L_1469 - .L_1468)
.L_1468:
        /*00bc*/ 	.word	0x00000008
.L_1469:


//--------------------- .nv.info._ZN10layer_norm13ln_bwd_kernelINS_13Kernel_traitsI13__nv_bfloat16S2_S2_S2_fjLj7168ELj1ELj1ELj8ELj8ENS_18Kernel_traits_baseILj7168ES2_S2_S2_S2_fjLj256EEEEELb1ELb1ELb0ELb1EEEvNS_9BwdParamsE --------------------------
	.section	.nv.info._ZN10layer_norm13ln_bwd_kernelINS_13Kernel_traitsI13__nv_bfloat16S2_S2_S2_fjLj7168ELj1ELj1ELj8ELj8ENS_18Kernel_traits_baseILj7168ES2_S2_S2_S2_fjLj256EEEEELb1ELb1ELb0ELb1EEEvNS_9BwdParamsE,"",@"SHT_CUDA_INFO"
	.sectionflags	@""
	.align	4


	//----- nvinfo : EIATTR_CUDA_API_VERSION
	.align		4
        /*0000*/ 	.byte	0x04, 0x37
        /*0002*/ 	.short	(.L_1471 - .L_1470)
.L_1470:
        /*0004*/ 	.word	0x00000082


	//----- nvinfo : EIATTR_KPARAM_INFO
	.align		4
.L_1471:
        /*0008*/ 	.byte	0x04, 0x17
        /*000a*/ 	.short	(.L_1473 - .L_1472)
.L_1472:
        /*000c*/ 	.word	0x00000000
        /*0010*/ 	.short	0x0000
        /*0012*/ 	.short	0x0000
        /*0014*/ 	.byte	0x00, 0xf0, 0xa1, 0x04


	//----- nvinfo : EIATTR_SPARSE_MMA_MASK
	.align		4
.L_1473:
        /*0018*/ 	.byte	0x03, 0x50
        /*001a*/ 	.short	0x0000


	//----- nvinfo : EIATTR_MAXREG_COUNT
	.align		4
        /*001c*/ 	.byte	0x03, 0x1b
        /*001e*/ 	.short	0x00ff


	//----- nvinfo : EIATTR_NUM_BARRIERS
	.align		4
        /*0020*/ 	.byte	0x02, 0x4c
        /*0022*/ 	.byte	0x01
	.zero		1


	//----- nvinfo : EIATTR_MERCURY_ISA_VERSION
	.align		4
        /*0024*/ 	.byte	0x03, 0x5f
        /*0026*/ 	.short	0x0101


	//----- nvinfo : EIATTR_COOP_GROUP_MASK_REGIDS
	.align		4
        /*0028*/ 	.byte	0x04, 0x29
        /*002a*/ 	.short	(.L_1475 - .L_1474)


	//   ....[0]....
.L_1474:
        /*002c*/ 	.word	0xffffffff


	//   ....[1]....
        /*0030*/ 	.word	0xffffffff


	//   ....[2]....
        /*0034*/ 	.word	0xffffffff


	//   ....[3]....
        /*0038*/ 	.word	0xffffffff


	//   ....[4]....
        /*003c*/ 	.word	0xffffffff


	//   ....[5]....
        /*0040*/ 	.word	0xffffffff


	//   ....[6]....
        /*0044*/ 	.word	0xffffffff


	//   ....[7]....
        /*0048*/ 	.word	0xffffffff


	//   ....[8]....
        /*004c*/ 	.word	0xffffffff


	//   ....[9]....
        /*0050*/ 	.word	0xffffffff


	//----- nvinfo : EIATTR_COOP_GROUP_INSTR_OFFSETS
	.align		4
.L_1475:
        /*0054*/ 	.byte	0x04, 0x28
        /*0056*/ 	.short	(.L_1477 - .L_1476)


	//   ....[0]....
.L_1476:
        /*0058*/ 	.word	0x00001e10


	//   ....[1]....
        /*005c*/ 	.word	0x00001ec0


	//   ....[2]....
        /*0060*/ 	.word	0x00001ed0


	//   ....[3]....
        /*0064*/ 	.word	0x00001f00


	//   ....[4]....
        /*0068*/ 	.word	0x00001f10


	//   ....[5]....
        /*006c*/ 	.word	0x00001f40


	//   ....[6]....
        /*0070*/ 	.word	0x00001f50


	//   ....[7]....
        /*0074*/ 	.word	0x00001f80


	//   ....[8]....
        /*0078*/ 	.word	0x00001f90


	//   ....[9]....
        /*007c*/ 	.word	0x00001fd0


	//----- nvinfo : EIATTR_VRC_CTA_INIT_COUNT
	.align		4
.L_1477:
        /*0080*/ 	.byte	0x02, 0x4a
	.zero		1
	.zero		1


	//----- nvinfo : EIATTR_EXIT_INSTR_OFFSETS
	.align		4
        /*0084*/ 	.byte	0x04, 0x1c
        /*0086*/ 	.short	(.L_1479 - .L_1478)


	//   ....[0]....
.L_1478:
        /*0088*/ 	.word	0x0000b060


	//----- nvinfo : EIATTR_MAX_THREADS
	.align		4
.L_1479:
        /*008c*/ 	.byte	0x04, 0x05
        /*008e*/ 	.short	(.L_1481 - .L_1480)
.L_1480:
        /*0090*/ 	.word	0x00000100
        /*0094*/ 	.word	0x00000001
        /*0098*/ 	.word	0x00000001


	//----- nvinfo : EIATTR_CBANK_PARAM_SIZE
	.align		4
.L_1481:
        /*009c*/ 	.byte	0x03, 0x19
        /*009e*/ 	.short	0x0128


	//----- nvinfo : EIATTR_PARAM_CBANK
	.align		4
        /*00a0*/ 	.byte	0x04, 0x0a
        /*00a2*/ 	.short	(.L_1483 - .L_1482)
	.align		4
.L_1482:
        /*00a4*/ 	.word	index@(.nv.constant0._ZN10layer_norm13ln_bwd_kernelINS_13Kernel_traitsI13__nv_bfloat16S2_S2_S2_fjLj7168ELj1ELj1ELj8ELj8ENS_18Kernel_traits_baseILj7168ES2_S2_S2_S2_fjLj256EEEEELb1ELb1ELb0ELb1EEEvNS_9BwdParamsE)
        /*00a8*/ 	.short	0x0380
        /*00aa*/ 	.short	0x0128


	//----- nvinfo : EIATTR_SW_WAR
	.align		4
.L_1483:
        /*00ac*/ 	.byte	0x04, 0x36
        /*00ae*/ 	.short	(.L_1485 - .L_1484)
.L_1484:
        /*00b0*/ 	.word	0x00000008
.L_1485:


//--------------------- .nv.info._ZN10layer_norm22ln_bwd_finalize_kernelINS_22Kernel_traits_finalizeILj7168E13__nv_bfloat16S2_S2_S2_fjLb1ELj1024ELj4ENS_18Kernel_traits_baseILj7168ES2_S2_S2_S2_fjLj1024EEEEELb1ELb0EEEvNS_9BwdParamsE --------------------------
	.section	.nv.info._ZN10layer_norm22ln_bwd_finalize_kernelINS_22Kernel_traits_finalizeILj7168E13__nv_bfloat16S2_S2_S2_fjLb1ELj1024ELj4ENS_18Kernel_traits_baseILj7168ES2_S2_S2_S2_fjLj1024EEEEELb1ELb0EEEvNS_9BwdParamsE,"",@"SHT_CUDA_INFO"
	.sectionflags	@""
	.align	4


	//----- nvinfo : EIATTR_CUDA_API_VERSION
	.align		4
        /*0000*/ 	.byte	0x04, 0x37
        /*0002*/ 	.short	(.L_1487 - .L_1486)
.L_1486:
        /*0004*/ 	.word	0x00000082


	//----- nvinfo : EIATTR_KPARAM_INFO
	.align		4
.L_1487:
        /*0008*/ 	.byte	0x04, 0x17
        /*000a*/ 	.short	(.L_1489 - .L_1488)
.L_1488:
        /*000c*/ 	.word	0x00000000
        /*0010*/ 	.short	0x0000
        /*0012*/ 	.short	0x0000
        /*0014*/ 	.byte	0x00, 0xf0, 0xa1, 0x04


	//----- nvinfo : EIATTR_SPARSE_MMA_MASK
	.align		4
.L_1489:
        /*0018*/ 	.byte	0x03, 0x50
        /*001a*/ 	.short	0x0000


	//----- nvinfo : EIATTR_MAXREG_COUNT
	.align		4
        /*001c*/ 	.byte	0x03, 0x1b
        /*001e*/ 	.short	0x0040


	//----- nvinfo : EIATTR_NUM_BARRIERS
	.align		4
        /*0020*/ 	.byte	0x02, 0x4c
        /*0022*/ 	.byte	0x01
	.zero		1


	//----- nvinfo : EIATTR_MERCURY_ISA_VERSION
	.align		4
        /*0024*/ 	.byte	0x03, 0x5f
        /*0026*/ 	.short	0x0101


	//----- nvinfo : EIATTR_COOP_GROUP_MASK_REGIDS
	.align		4
        /*0028*/ 	.byte	0x04, 0x29
        /*002a*/ 	.short	(.L_1491 - .L_1490)


	//   ....[0]....
.L_1490:
        /*002c*/ 	.word	0xffffffff


	//   ....[1]....
        /*0030*/ 	.word	0xffffffff


	//   ....[2]....
        /*0034*/ 	.word	0xffffffff


	//   ....[3]....
        /*0038*/ 	.word	0xffffffff


	//   ....[4]....
        /*003c*/ 	.word	0xffffffff


	//   ....[5]....
        /*0040*/ 	.word	0xffffffff


	//   ....[6]....
        /*0044*/ 	.word	0xffffffff


	//   ....[7]....
        /*0048*/ 	.word	0xffffffff


	//   ....[8]....
        /*004c*/ 	.word	0xffffffff


	//   ....[9]....
        /*0050*/ 	.word	0xffffffff


	//   ....[10]....
        /*0054*/ 	.word	0xffffffff


	//   ....[11]....
        /*0058*/ 	.word	0xffffffff


	//   ....[12]....
        /*005c*/ 	.word	0xffffffff


	//   ....[13]....
        /*0060*/ 	.word	0xffffffff


	//   ....[14]....
        /*0064*/ 	.word	0xffffffff


	//----- nvinfo : EIATTR_COOP_GROUP_INSTR_OFFSETS
	.align		4
.L_1491:
        /*0068*/ 	.byte	0x04, 0x28
        /*006a*/ 	.short	(.L_1493 - .L_1492)


	//   ....[0]....
.L_1492:
        /*006c*/ 	.word	0x00001030


	//   ....[1]....
        /*0070*/ 	.word	0x00001040


	//   ....[2]....
        /*0074*/ 	.word	0x00001050


	//   ....[3]....
        /*0078*/ 	.word	0x00001080


	//   ....[4]....
        /*007c*/ 	.word	0x000010a0


	//   ....[5]....
        /*0080*/ 	.word	0x000010b0


	//   ....[6]....
        /*0084*/ 	.word	0x000010f0


	//   ....[7]....
        /*0088*/ 	.word	0x00001100


	//   ....[8]....
        /*008c*/ 	.word	0x00001110


	//   ....[9]....
        /*0090*/ 	.word	0x00001140


	//   ....[10]....
        /*0094*/ 	.word	0x00001170


	//   ....[11]....
        /*0098*/ 	.word	0x00001190


	//   ....[12]....
        /*009c*/ 	.word	0x000011c0


	//   ....[13]....
        /*00a0*/ 	.word	0x000011f0


	//   ....[14]....
        /*00a4*/ 	.word	0x00001220


	//----- nvinfo : EIATTR_VRC_CTA_INIT_COUNT
	.align		4
.L_1493:
        /*00a8*/ 	.byte	0x02, 0x4a
	.zero		1
	.zero		1


	//----- nvinfo : EIATTR_EXIT_INSTR_OFFSETS
	.align		4
        /*00ac*/ 	.byte	0x04, 0x1c
        /*00ae*/ 	.short	(.L_1495 - .L_1494)


	//   ....[0]....
.L_1494:
        /*00b0*/ 	.word	0x00000060


	//   ....[1]....
        /*00b4*/ 	.word	0x000012a0


	//   ....[2]....
        /*00b8*/ 	.word	0x000012d0


	//   ....[3]....
        /*00bc*/ 	.word	0x000013e0


	//----- nvinfo : EIATTR_MAX_THREADS
	.align		4
.L_1495:
        /*00c0*/ 	.byte	0x04, 0x05
        /*00c2*/ 	.short	(.L_1497 - .L_1496)
.L_1496:
        /*00c4*/ 	.word	0x00000400
        /*00c8*/ 	.word	0x00000001
        /*00cc*/ 	.word	0x00000001


	//----- nvinfo : EIATTR_CRS_STACK_SIZE
	.align		4
.L_1497:
        /*00d0*/ 	.byte	0x04, 0x1e
        /*00d2*/ 	.short	(.L_1499 - .L_1498)
.L_1498:
        /*00d4*/ 	.word	0x00000000


	//----- nvinfo : EIATTR_CBANK_PARAM_SIZE
	.align		4
.L_1499:
        /*00d8*/ 	.byte	0x03, 0x19
        /*00da*/ 	.short	0x0128


	//----- nvinfo : EIATTR_PARAM_CBANK
	.align		4
        /*00dc*/ 	.byte	0x04, 0x0a
        /*00de*/ 	.short	(.L_1501 - .L_1500)
	.align		4
.L_1500:
        /*00e0*/ 	.word	index@(.nv.constant0._ZN10layer_norm22ln_bwd_finalize_kernelINS_22Kernel_traits_finalizeILj7168E13__nv_bfloat16S2_S2_S2_fjLb1ELj1024ELj4ENS_18Kernel_traits_baseILj7168ES2_S2_S2_S2_fjLj1024EEEEELb1ELb0EEEvNS_9BwdParamsE)
        /*00e4*/ 	.short	0x0380
        /*00e6*/ 	.short	0x0128


	//----- nvinfo : EIATTR_SW_WAR
	.align		4
.L_1501:
        /*00e8*/ 	.byte	0x04, 0x36
        /*00ea*/ 	.short	(.L_1503 - .L_1502)
.L_1502:
        /*00ec*/ 	.word	0x00000008
.L_1503:


//--------------------- .nv.info._ZN10layer_norm13ln_bwd_kernelINS_13Kernel_traitsI13__nv_bfloat16S2_S2_S2_fjLj7168ELj1ELj1ELj8ELj8ENS_18Kernel_traits_baseILj7168ES2_S2_S2_S2_fjLj256EEEEELb1ELb1ELb1ELb0EEEvNS_9BwdParamsE --------------------------
	.section	.nv.info._ZN10layer_norm13ln_bwd_kernelINS_13Kernel_traitsI13__nv_bfloat16S2_S2_S2_fjLj7168ELj1ELj1ELj8ELj8ENS_18Kernel_traits_baseILj7168ES2_S2_S2_S2_fjLj256EEEEELb1ELb1ELb1ELb0EEEvNS_9BwdParamsE,"",@"SHT_CUDA_INFO"
	.sectionflags	@""
	.align	4


	//----- nvinfo : EIATTR_CUDA_API_VERSION
	.align		4
        /*0000*/ 	.byte	0x04, 0x37
        /*0002*/ 	.short	(.L_1505 - .L_1504)
.L_1504:
        /*0004*/ 	.word	0x00000082


	//----- nvinfo : EIATTR_KPARAM_INFO
	.align		4
.L_1505:
        /*0008*/ 	.byte	0x04, 0x17
        /*000a*/ 	.short	(.L_1507 - .L_1506)
.L_1506:
        /*000c*/ 	.word	0x00000000
        /*0010*/ 	.short	0x0000
        /*0012*/ 	.short	0x0000
        /*0014*/ 	.byte	0x00, 0xf0, 0xa1, 0x04


	//----- nvinfo : EIATTR_SPARSE_MMA_MASK
	.align		4
.L_1507:
        /*0018*/ 	.byte	0x03, 0x50
        /*001a*/ 	.short	0x0000


	//----- nvinfo : EIATTR_MAXREG_COUNT
	.align		4
        /*001c*/ 	.byte	0x03, 0x1b
        /*001e*/ 	.short	0x00ff


	//----- nvinfo : EIATTR_NUM_BARRIERS
	.align		4
        /*0020*/ 	.byte	0x02, 0x4c
        /*0022*/ 	.byte	0x01
	.zero		1


	//----- nvinfo : EIATTR_MERCURY_ISA_VERSION
	.align		4
        /*0024*/ 	.byte	0x03, 0x5f
        /*0026*/ 	.short	0x0101


	//----- nvinfo : EIATTR_COOP_GROUP_MASK_REGIDS
	.align		4
        /*0028*/ 	.byte	0x04, 0x29
        /*002a*/ 	.short	(.L_1509 - .L_1508)


	//   ....[0]....
.L_1508:
        /*002c*/ 	.word	0xffffffff


	//   ....[1]....
        /*0030*/ 	.word	0xffffffff


	//   ....[2]....
        /*0034*/ 	.word	0xffffffff


	//   ....[3]....
        /*0038*/ 	.word	0xffffffff


	//   ....[4]....
        /*003c*/ 	.word	0xffffffff


	//   ....[5]....
        /*0040*/ 	.word	0xffffffff


	//   ....[6]....
        /*0044*/ 	.word	0xffffffff


	//   ....[7]....
        /*0048*/ 	.word	0xffffffff


	//   ....[8]....
        /*004c*/ 	.word	0xffffffff


	//   ....[9]....
        /*0050*/ 	.word	0xffffffff


	//----- nvinfo : EIATTR_COOP_GROUP_INSTR_OFFSETS
	.align		4
.L_1509:
        /*0054*/ 	.byte	0x04, 0x28
        /*0056*/ 	.short	(.L_1511 - .L_1510)


	//   ....[0]....
.L_1510:
        /*0058*/ 	.word	0x000035e0


	//   ....[1]....
        /*005c*/ 	.word	0x00003610


	//   ....[2]....
        /*0060*/ 	.word	0x00003640


	//   ....[3]....
        /*0064*/ 	.word	0x00003650


	//   ....[4]....
        /*0068*/ 	.word	0x00003680


	//   ....[5]....
        /*006c*/ 	.word	0x00003690


	//   ....[6]....
        /*0070*/ 	.word	0x000036c0


	//   ....[7]....
        /*0074*/ 	.word	0x000036d0


	//   ....[8]....
        /*0078*/ 	.word	0x00003700


	//   ....[9]....
        /*007c*/ 	.word	0x00003710


	//----- nvinfo : EIATTR_VRC_CTA_INIT_COUNT
	.align		4
.L_1511:
        /*0080*/ 	.byte	0x02, 0x4a
	.zero		1
	.zero		1


	//----- nvinfo : EIATTR_EXIT_INSTR_OFFSETS
	.align		4
        /*0084*/ 	.byte	0x04, 0x1c
        /*0086*/ 	.short	(.L_1513 - .L_1512)


	//   ....[0]....
.L_1512:
        /*0088*/ 	.word	0x0000d440


	//   ....[1]....
        /*008c*/ 	.word	0x0000d4e0


	//----- nvinfo : EIATTR_MAX_THREADS
	.align		4
.L_1513:
        /*0090*/ 	.byte	0x04, 0x05
        /*0092*/ 	.short	(.L_1515 - .L_1514)
.L_1514:
        /*0094*/ 	.word	0x00000100
        /*0098*/ 	.word	0x00000001
        /*009c*/ 	.word	0x00000001


	//----- nvinfo : EIATTR_CRS_STACK_SIZE
	.align		4
.L_1515:
        /*00a0*/ 	.byte	0x04, 0x1e
        /*00a2*/ 	.short	(.L_1517 - .L_1516)
.L_1516:
        /*00a4*/ 	.word	0x00000000


	//----- nvinfo : EIATTR_CBANK_PARAM_SIZE
	.align		4
.L_1517:
        /*00a8*/ 	.byte	0x03, 0x19
        /*00aa*/ 	.short	0x0128


	//----- nvinfo : EIATTR_PARAM_CBANK
	.align		4
        /*00ac*/ 	.byte	0x04, 0x0a
        /*00ae*/ 	.short	(.L_1519 - .L_1518)
	.align		4
.L_1518:
        /*00b0*/ 	.word	index@(.nv.constant0._ZN10layer_norm13ln_bwd_kernelINS_13Kernel_traitsI13__nv_bfloat16S2_S2_S2_fjLj7168ELj1ELj1ELj8ELj8ENS_18Kernel_traits_baseILj7168ES2_S2_S2_S2_fjLj256EEEEELb1ELb1ELb1ELb0EEEvNS_9BwdParamsE)
        /*00b4*/ 	.short	0x0380
        /*00b6*/ 	.short	0x0128


	//----- nvinfo : EIATTR_SW_WAR
	.align		4
.L_1519:
        /*00b8*/ 	.byte	0x04, 0x36
        /*00ba*/ 	.short	(.L_1521 - .L_1520)
.L_1520:
        /*00bc*/ 	.word	0x00000008
.L_1521:


//--------------------- .nv.info._ZN10layer_norm22ln_bwd_finalize_kernelINS_22Kernel_traits_finalizeILj7168E13__nv_bfloat16S2_S2_S2_fjLb1ELj1024ELj4ENS_18Kernel_traits_baseILj7168ES2_S2_S2_S2_fjLj1024EEEEELb1ELb1EEEvNS_9BwdParamsE --------------------------
	.section	.nv.info._ZN10layer_norm22ln_bwd_finalize_kernelINS_22Kernel_traits_finalizeILj7168E13__nv_bfloat16S2_S2_S2_fjLb1ELj1024ELj4ENS_18Kernel_traits_baseILj7168ES2_S2_S2_S2_fjLj1024EEEEELb1ELb1EEEvNS_9BwdParamsE,"",@"SHT_CUDA_INFO"
	.sectionflags	@""
	.align	4


	//----- nvinfo : EIATTR_CUDA_API_VERSION
	.align		4
        /*0000*/ 	.byte	0x04, 0x37
        /*0002*/ 	.short	(.L_1523 - .L_1522)
.L_1522:
        /*0004*/ 	.word	0x00000082


	//----- nvinfo : EIATTR_KPARAM_INFO
	.align		4
.L_1523:
        /*0008*/ 	.byte	0x04, 0x17
        /*000a*/ 	.short	(.L_1525 - .L_1524)
.L_1524:
        /*000c*/ 	.word	0x00000000
        /*0010*/ 	.short	0x0000
        /*0012*/ 	.short	0x0000
        /*0014*/ 	.byte	0x00, 0xf0, 0xa1, 0x04


	//----- nvinfo : EIATTR_SPARSE_MMA_MASK
	.align		4
.L_1525:
        /*0018*/ 	.byte	0x03, 0x50
        /*001a*/ 	.short	0x0000


	//----- nvinfo : EIATTR_MAXREG_COUNT
	.align		4
        /*001c*/ 	.byte	0x03, 0x1b
        /*001e*/ 	.short	0x0040


	//----- nvinfo : EIATTR_NUM_BARRIERS
	.align		4
        /*0020*/ 	.byte	0x02, 0x4c
        /*0022*/ 	.byte	0x01
	.zero		1


	//----- nvinfo : EIATTR_MERCURY_ISA_VERSION
	.align		4
        /*0024*/ 	.byte	0x03, 0x5f
        /*0026*/ 	.short	0x0101


	//----- nvinfo : EIATTR_COOP_GROUP_MASK_REGIDS
	.align		4
        /*0028*/ 	.byte	0x04, 0x29
        /*002a*/ 	.short	(.L_1527 - .L_1526)


	//   ....[0]....
.L_1526:
        /*002c*/ 	.word	0xffffffff


	//   ....[1]....
        /*0030*/ 	.word	0xffffffff


	//   ....[2]....
        /*0034*/ 	.word	0xffffffff


	//   ....[3]....
        /*0038*/ 	.word	0xffffffff


	//   ....[4]....
        /*003c*/ 	.word	0xffffffff


	//   ....[5]....
        /*0040*/ 	.word	0xffffffff


	//   ....[6]....
        /*0044*/ 	.word	0xffffffff


	//   ....[7]....
        /*0048*/ 	.word	0xffffffff


	//   ....[8]....
        /*004c*/ 	.word	0xffffffff


	//   ....[9]....
        /*0050*/ 	.word	0xffffffff


	//   ....[10]....
        /*0054*/ 	.word	0xffffffff


	//   ....[11]....
        /*0058*/ 	.word	0xffffffff


	//   ....[12]....
        /*005c*/ 	.word	0xffffffff


	//   ....[13]....
        /*0060*/ 	.word	0xffffffff


	//   ....[14]....
        /*0064*/ 	.word	0xffffffff


	//----- nvinfo : EIATTR_COOP_GROUP_INSTR_OFFSETS
	.align		4
.L_1527:
        /*0068*/ 	.byte	0x04, 0x28
        /*006a*/ 	.short	(.L_1529 - .L_1528)


	//   ....[0]....
.L_1528:
        /*006c*/ 	.word	0x00001060


	//   ....[1]....
        /*0070*/ 	.word	0x00001070


	//   ....[2]....
        /*0074*/ 	.word	0x00001080


	//   ....[3]....
        /*0078*/ 	.word	0x000010b0


	//   ....[4]....
        /*007c*/ 	.word	0x000010d0


	//   ....[5]....
        /*0080*/ 	.word	0x000010e0


	//   ....[6]....
        /*0084*/ 	.word	0x00001120


	//   ....[7]....
        /*0088*/ 	.word	0x00001140


	//   ....[8]....
        /*008c*/ 	.word	0x00001150


	//   ....[9]....
        /*0090*/ 	.word	0x00001180


	//   ....[10]....
        /*0094*/ 	.word	0x000011a0


	//   ....[11]....
        /*0098*/ 	.word	0x000011b0


	//   ....[12]....
        /*009c*/ 	.word	0x000011f0


	//   ....[13]....
        /*00a0*/ 	.word	0x00001200


	//   ....[14]....
        /*00a4*/ 	.word	0x00001210


	//----- nvinfo : EIATTR_VRC_CTA_INIT_COUNT
	.align		4
.L_1529:
        /*00a8*/ 	.byte	0x02, 0x4a
	.zero		1
	.zero		1


	//----- nvinfo : EIATTR_EXIT_INSTR_OFFSETS
	.align		4
        /*00ac*/ 	.byte	0x04, 0x1c
        /*00ae*/ 	.short	(.L_1531 - .L_1530)


	//   ....[0]....
.L_1530:
        /*00b0*/ 	.word	0x00000060


	//   ....[1]....
        /*00b4*/ 	.word	0x00001290


	//   ....[2]....
        /*00b8*/ 	.word	0x000013d0


	//----- nvinfo : EIATTR_MAX_THREADS
	.align		4
.L_1531:
        /*00bc*/ 	.byte	0x04, 0x05
        /*00be*/ 	.short	(.L_1533 - .L_1532)
.L_1532:
        /*00c0*/ 	.word	0x00000400
        /*00c4*/ 	.word	0x00000001
        /*00c8*/ 	.word	0x00000001


	//----- nvinfo : EIATTR_CRS_STACK_SIZE
	.align		4
.L_1533:
        /*00cc*/ 	.byte	0x04, 0x1e
        /*00ce*/ 	.short	(.L_1535 - .L_1534)
.L_1534:
        /*00d0*/ 	.word	0x00000000


	//----- nvinfo : EIATTR_CBANK_PARAM_SIZE
	.align		4
.L_1535:
        /*00d4*/ 	.byte	0x03, 0x19
        /*00d6*/ 	.short	0x0128


	//----- nvinfo : EIATTR_PARAM_CBANK
	.align		4
        /*00d8*/ 	.byte	0x04, 0x0a
        /*00da*/ 	.short	(.L_1537 - .L_1536)
	.align		4
.L_1536:
        /*00dc*/ 	.word	index@(.nv.constant0._ZN10layer_norm22ln_bwd_finalize_kernelINS_22Kernel_traits_finalizeILj7168E13__nv_bfloat16S2_S2_S2_fjLb1ELj1024ELj4ENS_18Kernel_traits_baseILj7168ES2_S2_S2_S2_fjLj1024EEEEELb1ELb1EEEvNS_9BwdParamsE)
        /*00e0*/ 	.short	0x0380
        /*00e2*/ 	.short	0x0128


	//----- nvinfo : EIATTR_SW_WAR
	.align		4
.L_1537:
        /*00e4*/ 	.byte	0x04, 0x36
        /*00e6*/ 	.short	(.L_1539 - .L_1538)
.L_1538:
        /*00e8*/ 	.word	0x00000008
.L_1539:


//--------------------- .nv.info._ZN10layer_norm13ln_bwd_kernelINS_13Kernel_traitsI13__nv_bfloat16S2_S2_S2_fjLj7168ELj1ELj1ELj8ELj8ENS_18Kernel_traits_baseILj7168ES2_S2_S2_S2_fjLj256EEEEELb1ELb1ELb1ELb1EEEvNS_9BwdParamsE --------------------------
	.section	.nv.info._ZN10layer_norm13ln_bwd_kernelINS_13Kernel_traitsI13__nv_bfloat16S2_S2_S2_fjLj7168ELj1ELj1ELj8ELj8ENS_18Kernel_traits_baseILj7168ES2_S2_S2_S2_fjLj256EEEEELb1ELb1ELb1ELb1EEEvNS_9BwdParamsE,"",@"SHT_CUDA_INFO"
	.sectionflags	@""
	.align	4


	//----- nvinfo : EIATTR_CUDA_API_VERSION
	.align		4
        /*0000*/ 	.byte	0x04, 0x37
        /*0002*/ 	.short	(.L_1541 - .L_1540)
.L_1540:
        /*0004*/ 	.word	0x00000082


	//----- nvinfo : EIATTR_KPARAM_INFO
	.align		4
.L_1541:
        /*0008*/ 	.byte	0x04, 0x17
        /*000a*/ 	.short	(.L_1543 - .L_1542)
.L_1542:
        /*000c*/ 	.word	0x00000000
        /*0010*/ 	.short	0x0000
        /*0012*/ 	.short	0x0000
        /*0014*/ 	.byte	0x00, 0xf0, 0xa1, 0x04


	//----- nvinfo : EIATTR_SPARSE_MMA_MASK
	.align		4
.L_1543:
        /*0018*/ 	.byte	0x03, 0x50
        /*001a*/ 	.short	0x0000


	//----- nvinfo : EIATTR_MAXREG_COUNT
	.align		4
        /*001c*/ 	.byte	0x03, 0x1b
        /*001e*/ 	.short	0x00ff


	//----- nvinfo : EIATTR_NUM_BARRIERS
	.align		4
        /*0020*/ 	.byte	0x02, 0x4c
        /*0022*/ 	.byte	0x01
	.zero		1


	//----- nvinfo : EIATTR_MERCURY_ISA_VERSION
	.align		4
        /*0024*/ 	.byte	0x03, 0x5f
        /*0026*/ 	.short	0x0101


	//----- nvinfo : EIATTR_COOP_GROUP_MASK_REGIDS
	.align		4
        /*0028*/ 	.byte	0x04, 0x29
        /*002a*/ 	.short	(.L_1545 - .L_1544)


	//   ....[0]....
.L_1544:
        /*002c*/ 	.word	0xffffffff


	//   ....[1]....
        /*0030*/ 	.word	0xffffffff


	//   ....[2]....
        /*0034*/ 	.word	0xffffffff


	//   ....[3]....
        /*0038*/ 	.word	0xffffffff


	//   ....[4]....
        /*003c*/ 	.word	0xffffffff


	//   ....[5]....
        /*0040*/ 	.word	0xffffffff


	//   ....[6]....
        /*0044*/ 	.word	0xffffffff


	//   ....[7]....
        /*0048*/ 	.word	0xffffffff


	//   ....[8]....
        /*004c*/ 	.word	0xffffffff


	//   ....[9]....
        /*0050*/ 	.word	0xffffffff


	//----- nvinfo : EIATTR_COOP_GROUP_INSTR_OFFSETS
	.align		4
.L_1545:
        /*0054*/ 	.byte	0x04, 0x28
        /*0056*/ 	.short	(.L_1547 - .L_1546)


	//   ....[0]....
.L_1546:
        /*0058*/ 	.word	0x000026f0


	//   ....[1]....
        /*005c*/ 	.word	0x00002730


	//   ....[2]....
        /*0060*/ 	.word	0x00002780


	//   ....[3]....
        /*0064*/ 	.word	0x00002790


	//   ....[4]....
        /*0068*/ 	.word	0x000027d0


	//   ....[5]....
        /*006c*/ 	.word	0x000027e0


	//   ....[6]....
        /*0070*/ 	.word	0x00002810


	//   ....[7]....
        /*0074*/ 	.word	0x00002840


	//   ....[8]....
        /*0078*/ 	.word	0x00002890


	//   ....[9]....
        /*007c*/ 	.word	0x000028b0


	//----- nvinfo : EIATTR_VRC_CTA_INIT_COUNT
	.align		4
.L_1547:
        /*0080*/ 	.byte	0x02, 0x4a
	.zero		1
	.zero		1


	//----- nvinfo : EIATTR_EXIT_INSTR_OFFSETS
	.align		4
        /*0084*/ 	.byte	0x04, 0x1c
        /*0086*/ 	.short	(.L_1549 - .L_1548)


	//   ....[0]....
.L_1548:
        /*0088*/ 	.word	0x0000bc80


	//----- nvinfo : EIATTR_MAX_THREADS
	.align		4
.L_1549:
        /*008c*/ 	.byte	0x04, 0x05
        /*008e*/ 	.short	(.L_1551 - .L_1550)
.L_1550:
        /*0090*/ 	.word	0x00000100
        /*0094*/ 	.word	0x00000001
        /*0098*/ 	.word	0x00000001


	//----- nvinfo : EIATTR_CRS_STACK_SIZE
	.align		4
.L_1551:
        /*009c*/ 	.byte	0x04, 0x1e
        /*009e*/ 	.short	(.L_1553 - .L_1552)
.L_1552:
        /*00a0*/ 	.word	0x00000000


	//----- nvinfo : EIATTR_CBANK_PARAM_SIZE
	.align		4
.L_1553:
        /*00a4*/ 	.byte	0x03, 0x19
        /*00a6*/ 	.short	0x0128


	//----- nvinfo : EIATTR_PARAM_CBANK
	.align		4
        /*00a8*/ 	.byte	0x04, 0x0a
        /*00aa*/ 	.short	(.L_1555 - .L_1554)
	.align		4
.L_1554:
        /*00ac*/ 	.word	index@(.nv.constant0._ZN10layer_norm13ln_bwd_kernelINS_13Kernel_traitsI13__nv_bfloat16S2_S2_S2_fjLj7168ELj1ELj1ELj8ELj8ENS_18Kernel_traits_baseILj7168ES2_S2_S2_S2_fjLj256EEEEELb1ELb1ELb1ELb1EEEvNS_9BwdParamsE)
        /*00b0*/ 	.short	0x0380
        /*00b2*/ 	.short	0x0128


	//----- nvinfo : EIATTR_SW_WAR
	.align		4
.L_1555:
        /*00b4*/ 	.byte	0x04, 0x36
        /*00b6*/ 	.short	(.L_1557 - .L_1556)
.L_1556:
        /*00b8*/ 	.word	0x00000008
.L_1557:


//--------------------- .nv.info._ZN10layer_norm13ln_bwd_kernelINS_13Kernel_traitsI6__halfS2_S2_S2_fjLj7168ELj1ELj1ELj8ELj8ENS_18Kernel_traits_baseILj7168ES2_S2_S2_S2_fjLj256EEEEELb0ELb0ELb0ELb0EEEvNS_9BwdParamsE --------------------------
	.section	.nv.info._ZN10layer_norm13ln_bwd_kernelINS_13Kernel_traitsI6__halfS2_S2_S2_fjLj7168ELj1ELj1ELj8ELj8ENS_18Kernel_traits_baseILj7168ES2_S2_S2_S2_fjLj256EEEEELb0ELb0ELb0ELb0EEEvNS_9BwdParamsE,"",@"SHT_CUDA_INFO"
	.sectionflags	@""
	.align	4


	//----- nvinfo : EIATTR_CUDA_API_VERSION
	.align		4
        /*0000*/ 	.byte	0x04, 0x37
        /*0002*/ 	.short	(.L_1559 - .L_1558)
.L_1558:
        /*0004*/ 	.word	0x00000082


	//----- nvinfo : EIATTR_KPARAM_INFO
	.align		4
.L_1559:
        /*0008*/ 	.byte	0x04, 0x17
        /*000a*/ 	.short	(.L_1561 - .L_1560)
.L_1560:
        /*000c*/ 	.word	0x00000000
        /*0010*/ 	.short	0x0000
        /*0012*/ 	.short	0x0000
        /*0014*/ 	.byte	0x00, 0xf0, 0xa1, 0x04


	//----- nvinfo : EIATTR_SPARSE_MMA_MASK
	.align		4
.L_1561:
        /*0018*/ 	.byte	0x03, 0x50
        /*001a*/ 	.short	0x0000


	//----- nvinfo : EIATTR_MAXREG_COUNT
	.align		4
        /*001c*/ 	.byte	0x03, 0x1b
        /*001e*/ 	.short	0x00ff


	//----- nvinfo : EIATTR_NUM_BARRIERS
	.align		4
        /*0020*/ 	.byte	0x02, 0x4c
        /*0022*/ 	.byte	0x01
	.zero		1


	//----- nvinfo : EIATTR_MERCURY_ISA_VERSION
	.align		4
        /*0024*/ 	.byte	0x03, 0x5f
        /*0026*/ 	.short	0x0101


	//----- nvinfo : EIATTR_COOP_GROUP_MASK_REGIDS
	.align		4
        /*0028*/ 	.byte	0x04, 0x29
        /*002a*/ 	.short	(.L_1563 - .L_1562)


	//   ....[0]....
.L_1562:
        /*002c*/ 	.word	0xffffffff


	//   ....[1]....
        /*0030*/ 	.word	0xffffffff


	//   ....[2]....
        /*0034*/ 	.word	0xffffffff


	//   ....[3]....
        /*0038*/ 	.word	0xffffffff


	//   ....[4]....
        /*003c*/ 	.word	0xffffffff


	//   ....[5]....
        /*0040*/ 	.word	0xffffffff


	//   ....[6]....
        /*0044*/ 	.word	0xffffffff


	//   ....[7]....
        /*0048*/ 	.word	0xffffffff


	//   ....[8]....
        /*004c*/ 	.word	0xffffffff


	//   ....[9]....
        /*0050*/ 	.word	0xffffffff


	//----- nvinfo : EIATTR_COOP_GROUP_INSTR_OFFSETS
	.align		4
.L_1563:
        /*0054*/ 	.byte	0x04, 0x28
        /*0056*/ 	.short	(.L_1565 - .L_1564)


	//   ....[0]....
.L_1564:
        /*0058*/ 	.word	0x00002650


	//   ....[1]....
        /*005c*/ 	.word	0x00002680


	//   ....[2]....
        /*0060*/ 	.word	0x000026b0


	//   ....[3]....
        /*0064*/ 	.word	0x000026c0


	//   ....[4]....
        /*0068*/ 	.word	0x000026f0


	//   ....[5]....
        /*006c*/ 	.word	0x00002700


	//   ....[6]....
        /*0070*/ 	.word	0x00002730


	//   ....[7]....
        /*0074*/ 	.word	0x00002740


	//   ....[8]....
        /*0078*/ 	.word	0x00002770


	//   ....[9]....
        /*007c*/ 	.word	0x00002780


	//----- nvinfo : EIATTR_VRC_CTA_INIT_COUNT
	.align		4
.L_1565:
        /*0080*/ 	.byte	0x02, 0x4a
	.zero		1
	.zero		1


	//----- nvinfo : EIATTR_EXIT_INSTR_OFFSETS
	.align		4
        /*0084*/ 	.byte	0x04, 0x1c
        /*0086*/ 	.short	(.L_1567 - .L_1566)


	//   ....[0]....
.L_1566:
        /*0088*/ 	.word	0x00007540


	//   ....[1]....
        /*008c*/ 	.word	0x000075c0


	//----- nvinfo : EIATTR_MAX_THREADS
	.align		4
.L_1567:
        /*0090*/ 	.byte	0x04, 0x05
        /*0092*/ 	.short	(.L_1569 - .L_1568)
.L_1568:
        /*0094*/ 	.word	0x00000100
        /*0098*/ 	.word	0x00000001
        /*009c*/ 	.word	0x00000001


	//----- nvinfo : EIATTR_CRS_STACK_SIZE
	.align		4
.L_1569:
        /*00a0*/ 	.byte	0x04, 0x1e
        /*00a2*/ 	.short	(.L_1571 - .L_1570)
.L_1570:
        /*00a4*/ 	.word	0x00000000


	//----- nvinfo : EIATTR_CBANK_PARAM_SIZE
	.align		4
.L_1571:
        /*00a8*/ 	.byte	0x03, 0x19
        /*00aa*/ 	.short	0x0128


	//----- nvinfo : EIATTR_PARAM_CBANK
	.align		4
        /*00ac*/ 	.byte	0x04, 0x0a
        /*00ae*/ 	.short	(.L_1573 - .L_1572)
	.align		4
.L_1572:
        /*00b0*/ 	.word	index@(.nv.constant0._ZN10layer_norm13ln_bwd_kernelINS_13Kernel_traitsI6__halfS2_S2_S2_fjLj7168ELj1ELj1ELj8ELj8ENS_18Kernel_traits_baseILj7168ES2_S2_S2_S2_fjLj256EEEEELb0ELb0ELb0ELb0EEEvNS_9BwdParamsE)
        /*00b4*/ 	.short	0x0380
        /*00b6*/ 	.short	0x0128


	//----- nvinfo : EIATTR_SW_WAR
	.align		4
.L_1573:
        /*00b8*/ 	.byte	0x04, 0x36
        /*00ba*/ 	.short	(.L_1575 - .L_1574)
.L_1574:
        /*00bc*/ 	.word	0x00000008
.L_1575:


//--------------------- .nv.info._ZN10layer_norm13ln_bwd_kernelINS_13Kernel_traitsI6__halfS2_S2_S2_fjLj7168ELj1ELj1ELj8ELj8ENS_18Kernel_traits_baseILj7168ES2_S2_S2_S2_fjLj256EEEEELb0ELb0ELb0ELb1EEEvNS_9BwdParamsE --------------------------
	.section	.nv.info._ZN10layer_norm13ln_bwd_kernelINS_13Kernel_traitsI6__halfS2_S2_S2_fjLj7168ELj1ELj1ELj8ELj8ENS_18Kernel_traits_baseILj7168ES2_S2_S2_S2_fjLj256EEEEELb0ELb0ELb0ELb1EEEvNS_9BwdParamsE,"",@"SHT_CUDA_INFO"
	.sectionflags	@""
	.align	4


	//----- nvinfo : EIATTR_CUDA_API_VERSION
	.align		4
        /*0000*/ 	.byte	0x04, 0x37
        /*0002*/ 	.short	(.L_1577 - .L_1576)
.L_1576:
        /*0004*/ 	.word	0x00000082


	//----- nvinfo : EIATTR_KPARAM_INFO
	.align		4
.L_1577:
        /*0008*/ 	.byte	0x04, 0x17
        /*000a*/ 	.short	(.L_1579 - .L_1578)
.L_1578:
        /*000c*/ 	.word	0x00000000
        /*0010*/ 	.short	0x0000
        /*0012*/ 	.short	0x0000
        /*0014*/ 	.byte	0x00, 0xf0, 0xa1, 0x04


	//----- nvinfo : EIATTR_SPARSE_MMA_MASK
	.align		4
.L_1579:
        /*0018*/ 	.byte	0x03, 0x50
        /*001a*/ 	.short	0x0000


	//----- nvinfo : EIATTR_MAXREG_COUNT
	.align		4
        /*001c*/ 	.byte	0x03, 0x1b
        /*001e*/ 	.short	0x00ff


	//----- nvinfo : EIATTR_NUM_BARRIERS
	.align		4
        /*0020*/ 	.byte	0x02, 0x4c
        /*0022*/ 	.byte	0x01
	.zero		1


	//----- nvinfo : EIATTR_MERCURY_ISA_VERSION
	.align		4
        /*0024*/ 	.byte	0x03, 0x5f
        /*0026*/ 	.short	0x0101


	//----- nvinfo : EIATTR_COOP_GROUP_MASK_REGIDS
	.align		4
        /*0028*/ 	.byte	0x04, 0x29
        /*002a*/ 	.short	(.L_1581 - .L_1580)


	//   ....[0]....
.L_1580:
        /*002c*/ 	.word	0xffffffff


	//   ....[1]....
        /*0030*/ 	.word	0xffffffff


	//   ....[2]....
        /*0034*/ 	.word	0xffffffff


	//   ....[3]....
        /*0038*/ 	.word	0xffffffff


	//   ....[4]....
        /*003c*/ 	.word	0xffffffff


	//   ....[5]....
        /*0040*/ 	.word	0xffffffff


	//   ....[6]....
        /*0044*/ 	.word	0xffffffff


	//   ....[7]....
        /*0048*/ 	.word	0xffffffff


	//   ....[8]....
        /*004c*/ 	.word	0xffffffff


	//   ....[9]....
        /*0050*/ 	.word	0xffffffff


	//----- nvinfo : EIATTR_COOP_GROUP_INSTR_OFFSETS
	.align		4
.L_1581:
        /*0054*/ 	.byte	0x04, 0x28
        /*0056*/ 	.short	(.L_1583 - .L_1582)


	//   ....[0]....
.L_1582:
        /*0058*/ 	.word	0x00003040


	//   ....[1]....
        /*005c*/ 	.word	0x00003070


	//   ....[2]....
        /*0060*/ 	.word	0x000030a0


	//   ....[3]....
        /*0064*/ 	.word	0x000030b0


	//   ....[4]....
        /*0068*/ 	.word	0x000030e0


	//   ....[5]....
        /*006c*/ 	.word	0x000030f0


	//   ....[6]....
        /*0070*/ 	.word	0x00003120


	//   ....[7]....
        /*0074*/ 	.word	0x00003130


	//   ....[8]....
        /*0078*/ 	.word	0x00003160


	//   ....[9]....
        /*007c*/ 	.word	0x00003170


	//----- nvinfo : EIATTR_VRC_CTA_INIT_COUNT
	.align		4
.L_1583:
        /*0080*/ 	.byte	0x02, 0x4a
	.zero		1
	.zero		1


	//----- nvinfo : EIATTR_EXIT_INSTR_OFFSETS
	.align		4
        /*0084*/ 	.byte	0x04, 0x1c
        /*0086*/ 	.short	(.L_1585 - .L_1584)


	//   ....[0]....
.L_1584:
        /*0088*/ 	.word	0x00007860


	//----- nvinfo : EIATTR_MAX_THREADS
	.align		4
.L_1585:
        /*008c*/ 	.byte	0x04, 0x05
        /*008e*/ 	.short	(.L_1587 - .L_1586)
.L_1586:
        /*0090*/ 	.word	0x00000100
        /*0094*/ 	.word	0x00000001
        /*0098*/ 	.word	0x00000001


	//----- nvinfo : EIATTR_CRS_STACK_SIZE
	.align		4
.L_1587:
        /*009c*/ 	.byte	0x04, 0x1e
        /*009e*/ 	.short	(.L_1589 - .L_1588)
.L_1588:
        /*00a0*/ 	.word	0x00000000


	//----- nvinfo : EIATTR_CBANK_PARAM_SIZE
	.align		4
.L_1589:
        /*00a4*/ 	.byte	0x03, 0x19
        /*00a6*/ 	.short	0x0128


	//----- nvinfo : EIATTR_PARAM_CBANK
	.align		4
        /*00a8*/ 	.byte	0x04, 0x0a
        /*00aa*/ 	.short	(.L_1591 - .L_1590)
	.align		4
.L_1590:
        /*00ac*/ 	.word	index@(.nv.constant0._ZN10layer_norm13ln_bwd_kernelINS_13Kernel_traitsI6__halfS2_S2_S2_fjLj7168ELj1ELj1ELj8ELj8ENS_18Kernel_traits_baseILj7168ES2_S2_S2_S2_fjLj256EEEEELb0ELb0ELb0ELb1EEEvNS_9BwdParamsE)
        /*00b0*/ 	.short	0x0380
        /*00b2*/ 	.short	0x0128


	//----- nvinfo : EIATTR_SW_WAR
	.align		4
.L_1591:
        /*00b4*/ 	.byte	0x04, 0x36
        /*00b6*/ 	.short	(.L_1593 - .L_1592)
.L_1592:
        /*00b8*/ 	.word	0x00000008
.L_1593:


//--------------------- .nv.info._ZN10layer_norm13ln_bwd_kernelINS_13Kernel_traitsI6__halfS2_S2_S2_fjLj7168ELj1ELj1ELj8ELj8ENS_18Kernel_traits_baseILj7168ES2_S2_S2_S2_fjLj256EEEEELb0ELb0ELb1ELb0EEEvNS_9BwdParamsE --------------------------
	.section	.nv.info._ZN10layer_norm13ln_bwd_kernelINS_13Kernel_traitsI6__halfS2_S2_S2_fjLj7168ELj1ELj1ELj8ELj8ENS_18Kernel_traits_baseILj7168ES2_S2_S2_S2_fjLj256EEEEELb0ELb0ELb1ELb0EEEvNS_9BwdParamsE,"",@"SHT_CUDA_INFO"
	.sectionflags	@""
	.align	4


	//----- nvinfo : EIATTR_CUDA_API_VERSION
	.align		4
        /*0000*/ 	.byte	0x04, 0x37
        /*0002*/ 	.short	(.L_1595 - .L_1594)
.L_1594:
        /*0004*/ 	.word	0x00000082


	//----- nvinfo : EIATTR_KPARAM_INFO
	.align		4
.L_1595:
        /*0008*/ 	.byte	0x04, 0x17
        /*000a*/ 	.short	(.L_1597 - .L_1596)
.L_1596:
        /*000c*/ 	.word	0x00000000
        /*0010*/ 	.short	0x0000
        /*0012*/ 	.short	0x0000
        /*0014*/ 	.byte	0x00, 0xf0, 0xa1, 0x04


	//----- nvinfo : EIATTR_SPARSE_MMA_MASK
	.align		4
.L_1597:
        /*0018*/ 	.byte	0x03, 0x50
        /*001a*/ 	.short	0x0000


	//----- nvinfo : EIATTR_MAXREG_COUNT
	.align		4
        /*001c*/ 	.byte	0x03, 0x1b
        /*001e*/ 	.short	0x00ff


	//----- nvinfo : EIATTR_NUM_BARRIERS
	.align		4
        /*0020*/ 	.byte	0x02, 0x4c
        /*0022*/ 	.byte	0x01
	.zero		1


	//----- nvinfo : EIATTR_MERCURY_ISA_VERSION
	.align		4
        /*0024*/ 	.byte	0x03, 0x5f
        /*0026*/ 	.short	0x0101


	//----- nvinfo : EIATTR_COOP_GROUP_MASK_REGIDS
	.align		4
        /*0028*/ 	.byte	0x04, 0x29
        /*002a*/ 	.short	(.L_1599 - .L_1598)


	//   ....[0]....
.L_1598:
        /*002c*/ 	.word	0xffffffff


	//   ....[1]....
        /*0030*/ 	.word	0xffffffff


	//   ....[2]....
        /*0034*/ 	.word	0xffffffff


	//   ....[3]....
        /*0038*/ 	.word	0xffffffff


	//   ....[4]....
        /*003c*/ 	.word	0xffffffff


	//   ....[5]....
        /*0040*/ 	.word	0xffffffff


	//   ....[6]....
        /*0044*/ 	.word	0xffffffff


	//   ....[7]....
        /*0048*/ 	.word	0xffffffff


	//   ....[8]....
        /*004c*/ 	.word	0xffffffff


	//   ....[9]....
        /*0050*/ 	.word	0xffffffff


	//----- nvinfo : EIATTR_COOP_GROUP_INSTR_OFFSETS
	.align		4
.L_1599:
        /*0054*/ 	.byte	0x04, 0x28
        /*0056*/ 	.short	(.L_1601 - .L_1600)


	//   ....[0]....
.L_1600:
        /*0058*/ 	.word	0x00002a20


	//   ....[1]....
        /*005c*/ 	.word	0x00002a50


	//   ....[2]....
        /*0060*/ 	.word	0x00002a80


	//   ....[3]....
        /*0064*/ 	.word	0x00002a90


	//   ....[4]....
        /*0068*/ 	.word	0x00002ac0


	//   ....[5]....
        /*006c*/ 	.word	0x00002ad0


	//   ....[6]....
        /*0070*/ 	.word	0x00002b00


	//   ....[7]....
        /*0074*/ 	.word	0x00002b10


	//   ....[8]....
        /*0078*/ 	.word	0x00002b40


	//   ....[9]....
        /*007c*/ 	.word	0x00002b50


	//----- nvinfo : EIATTR_VRC_CTA_INIT_COUNT
	.align		4
.L_1601:
        /*0080*/ 	.byte	0x02, 0x4a
	.zero		1
	.zero		1


	//----- nvinfo : EIATTR_EXIT_INSTR_OFFSETS
	.align		4
        /*0084*/ 	.byte	0x04, 0x1c
        /*0086*/ 	.short	(.L_1603 - .L_1602)


	//   ....[0]....
.L_1602:
        /*0088*/ 	.word	0x00008610


	//   ....[1]....
        /*008c*/ 	.word	0x00008690


	//----- nvinfo : EIATTR_MAX_THREADS
	.align		4
.L_1603:
        /*0090*/ 	.byte	0x04, 0x05
        /*0092*/ 	.short	(.L_1605 - .L_1604)
.L_1604:
        /*0094*/ 	.word	0x00000100
        /*0098*/ 	.word	0x00000001
        /*009c*/ 	.word	0x00000001


	//----- nvinfo : EIATTR_CRS_STACK_SIZE
	.align		4
.L_1605:
        /*00a0*/ 	.byte	0x04, 0x1e
        /*00a2*/ 	.short	(.L_1607 - .L_1606)
.L_1606:
        /*00a4*/ 	.word	0x00000000


	//----- nvinfo : EIATTR_CBANK_PARAM_SIZE
	.align		4
.L_1607:
        /*00a8*/ 	.byte	0x03, 0x19
        /*00aa*/ 	.short	0x0128


	//----- nvinfo : EIATTR_PARAM_CBANK
	.align		4
        /*00ac*/ 	.byte	0x04, 0x0a
        /*00ae*/ 	.short	(.L_1609 - .L_1608)
	.align		4
.L_1608:
        /*00b0*/ 	.word	index@(.nv.constant0._ZN10layer_norm13ln_bwd_kernelINS_13Kernel_traitsI6__halfS2_S2_S2_fjLj7168ELj1ELj1ELj8ELj8ENS_18Kernel_traits_baseILj7168ES2_S2_S2_S2_fjLj256EEEEELb0ELb0ELb1ELb0EEEvNS_9BwdParamsE)
        /*00b4*/ 	.short	0x0380
        /*00b6*/ 	.short	0x0128


	//----- nvinfo : EIATTR_SW_WAR
	.align		4
.L_1609:
        /*00b8*/ 	.byte	0x04, 0x36
        /*00ba*/ 	.short	(.L_1611 - .L_1610)
.L_1610:
        /*00bc*/ 	.word	0x00000008
.L_1611:


//--------------------- .nv.info._ZN10layer_norm13ln_bwd_kernelINS_13Kernel_traitsI6__halfS2_S2_S2_fjLj7168ELj1ELj1ELj8ELj8ENS_18Kernel_traits_baseILj7168ES2_S2_S2_S2_fjLj256EEEEELb0ELb0ELb1ELb1EEEvNS_9BwdParamsE --------------------------
	.section	.nv.info._ZN10layer_norm13ln_bwd_kernelINS_13Kernel_traitsI6__halfS2_S2_S2_fjLj7168ELj1ELj1ELj8ELj8ENS_18Kernel_traits_baseILj7168ES2_S2_S2_S2_fjLj256EEEEELb0ELb0ELb1ELb1EEEvNS_9BwdParamsE,"",@"SHT_CUDA_INFO"
	.sectionflags	@""
	.align	4


	//----- nvinfo : EIATTR_CUDA_API_VERSION
	.align		4
        /*0000*/ 	.byte	0x04, 0x37
        /*0002*/ 	.short	(.L_1613 - .L_1612)
.L_1612:
        /*0004*/ 	.word	0x00000082


	//----- nvinfo : EIATTR_KPARAM_INFO
	.align		4
.L_1613:
        /*0008*/ 	.byte	0x04, 0x17
        /*000a*/ 	.short	(.L_1615 - .L_1614)
.L_1614:
        /*000c*/ 	.word	0x00000000
        /*0010*/ 	.short	0x0000
        /*0012*/ 	.short	0x0000
        /*0014*/ 	.byte	0x00, 0xf0, 0xa1, 0x04


	//----- nvinfo : EIATTR_SPARSE_MMA_MASK
	.align		4
.L_1615:
        /*0018*/ 	.byte	0x03, 0x50
        /*001a*/ 	.short	0x0000


	//----- nvinfo : EIATTR_MAXREG_COUNT
	.align		4
        /*001c*/ 	.byte	0x03, 0x1b
        /*001e*/ 	.short	0x00ff


	//----- nvinfo : EIATTR_NUM_BARRIERS
	.align		4
        /*0020*/ 	.byte	0x02, 0x4c
        /*0022*/ 	.byte	0x01
	.zero		1


	//----- nvinfo : EIATTR_MERCURY_ISA_VERSION
	.align		4
        /*0024*/ 	.byte	0x03, 0x5f
        /*0026*/ 	.short	0x0101


	//----- nvinfo : EIATTR_COOP_GROUP_MASK_REGIDS
	.align		4
        /*0028*/ 	.byte	0x04, 0x29
        /*002a*/ 	.short	(.L_1617 - .L_1616)


	//   ....[0]....
.L_1616:
        /*002c*/ 	.word	0xffffffff


	//   ....[1]....
        /*0030*/ 	.word	0xffffffff


	//   ....[2]....
        /*0034*/ 	.word	0xffffffff


	//   ....[3]....
        /*0038*/ 	.word	0xffffffff


	//   ....[4]....
        /*003c*/ 	.word	0xffffffff


	//   ....[5]....
        /*0040*/ 	.word	0xffffffff


	//   ....[6]....
        /*0044*/ 	.word	0xffffffff


	//   ....[7]....
        /*0048*/ 	.word	0xffffffff


	//   ....[8]....
        /*004c*/ 	.word	0xffffffff


	//   ....[9]....
        /*0050*/ 	.word	0xffffffff


	//----- nvinfo : EIATTR_COOP_GROUP_INSTR_OFFSETS
	.align		4
.L_1617:
        /*0054*/ 	.byte	0x04, 0x28
        /*0056*/ 	.short	(.L_1619 - .L_1618)


	//   ....[0]....
.L_1618:
        /*0058*/ 	.word	0x000020c0


	//   ....[1]....
        /*005c*/ 	.word	0x000020e0


	//   ....[2]....
        /*0060*/ 	.word	0x00002120


	//   ....[3]....
        /*0064*/ 	.word	0x00002130


	//   ....[4]....
        /*0068*/ 	.word	0x00002160


	//   ....[5]....
        /*006c*/ 	.word	0x00002180


	//   ....[6]....
        /*0070*/ 	.word	0x000021b0


	//   ....[7]....
        /*0074*/ 	.word	0x000021c0


	//   ....[8]....
        /*0078*/ 	.word	0x000021f0


	//   ....[9]....
        /*007c*/ 	.word	0x00002200


	//----- nvinfo : EIATTR_VRC_CTA_INIT_COUNT
	.align		4
.L_1619:
        /*0080*/ 	.byte	0x02, 0x4a
	.zero		1
	.zero		1


	//----- nvinfo : EIATTR_EXIT_INSTR_OFFSETS
	.align		4
        /*0084*/ 	.byte	0x04, 0x1c
        /*0086*/ 	.short	(.L_1621 - .L_1620)


	//   ....[0]....
.L_1620:
        /*0088*/ 	.word	0x00007750


	//----- nvinfo : EIATTR_MAX_THREADS
	.align		4
.L_1621:
        /*008c*/ 	.byte	0x04, 0x05
        /*008e*/ 	.short	(.L_1623 - .L_1622)
.L_1622:
        /*0090*/ 	.word	0x00000100
        /*0094*/ 	.word	0x00000001
        /*0098*/ 	.word	0x00000001


	//----- nvinfo : EIATTR_CRS_STACK_SIZE
	.align		4
.L_1623:
        /*009c*/ 	.byte	0x04, 0x1e
        /*009e*/ 	.short	(.L_1625 - .L_1624)
.L_1624:
        /*00a0*/ 	.word	0x00000000


	//----- nvinfo : EIATTR_CBANK_PARAM_SIZE
	.align		4
.L_1625:
        /*00a4*/ 	.byte	0x03, 0x19
        /*00a6*/ 	.short	0x0128


	//----- nvinfo : EIATTR_PARAM_CBANK
	.align		4
        /*00a8*/ 	.byte	0x04, 0x0a
        /*00aa*/ 	.short	(.L_1627 - .L_1626)
	.align		4
.L_1626:
        /*00ac*/ 	.word	index@(.nv.constant0._ZN10layer_norm13ln_bwd_kernelINS_13Kernel_traitsI6__halfS2_S2_S2_fjLj7168ELj1ELj1ELj8ELj8ENS_18Kernel_traits_baseILj7168ES2_S2_S2_S2_fjLj256EEEEELb0ELb0ELb1ELb1EEEvNS_9BwdParamsE)
        /*00b0*/ 	.short	0x0380
        /*00b2*/ 	.short	0x0128


	//----- nvinfo : EIATTR_SW_WAR
	.align		4
.L_1627:
        /*00b4*/ 	.byte	0x04, 0x36
        /*00b6*/ 	.short	(.L_1629 - .L_1628)
.L_1628:
        /*00b8*/ 	.word	0x00000008
.L_1629:


//--------------------- .nv.info._ZN10layer_norm13ln_bwd_kernelINS_13Kernel_traitsI6__halfS2_S2_S2_fjLj7168ELj1ELj1ELj8ELj8ENS_18Kernel_traits_baseILj7168ES2_S2_S2_S2_fjLj256EEEEELb0ELb1ELb0ELb0EEEvNS_9BwdParamsE --------------------------
	.section	.nv.info._ZN10layer_norm13ln_bwd_kernelINS_13Kernel_traitsI6__halfS2_S2_S2_fjLj7168ELj1ELj1ELj8ELj8ENS_18Kernel_traits_baseILj7168ES2_S2_S2_S2_fjLj256EEEEELb0ELb1ELb0ELb0EEEvNS_9BwdParamsE,"",@"SHT_CUDA_INFO"
	.sectionflags	@""
	.align	4


	//----- nvinfo : EIATTR_CUDA_API_VERSION
	.align		4
        /*0000*/ 	.byte	0x04, 0x37
        /*0002*/ 	.short	(.L_1631 - .L_1630)
.L_1630:
        /*0004*/ 	.word	0x00000082


	//----- nvinfo : EIATTR_KPARAM_INFO
	.align		4
.L_1631:
        /*0008*/ 	.byte	0x04, 0x17
        /*000a*/ 	.short	(.L_1633 - .L_1632)
.L_1632:
        /*000c*/ 	.word	0x00000000
        /*0010*/ 	.short	0x0000
        /*0012*/ 	.short	0x0000
        /*0014*/ 	.byte	0x00, 0xf0, 0xa1, 0x04


	//----- nvinfo : EIATTR_SPARSE_MMA_MASK
	.align		4
.L_1633:
        /*0018*/ 	.byte	0x03, 0x50
        /*001a*/ 	.short	0x0000


	//----- nvinfo : EIATTR_MAXREG_COUNT
	.align		4
        /*001c*/ 	.byte	0x03, 0x1b
        /*001e*/ 	.short	0x00ff


	//----- nvinfo : EIATTR_NUM_BARRIERS
	.align		4
        /*0020*/ 	.byte	0x02, 0x4c
        /*0022*/ 	.byte	0x01
	.zero		1


	//----- nvinfo : EIATTR_MERCURY_ISA_VERSION
	.align		4
        /*0024*/ 	.byte	0x03, 0x5f
        /*0026*/ 	.short	0x0101


	//----- nvinfo : EIATTR_COOP_GROUP_MASK_REGIDS
	.align		4
        /*0028*/ 	.byte	0x04, 0x29
        /*002a*/ 	.short	(.L_1635 - .L_1634)


	//   ....[0]....
.L_1634:
        /*002c*/ 	.word	0xffffffff


	//   ....[1]....
        /*0030*/ 	.word	0xffffffff


	//   ....[2]....
        /*0034*/ 	.word	0xffffffff


	//   ....[3]....
        /*0038*/ 	.word	0xffffffff


	//   ....[4]....
        /*003c*/ 	.word	0xffffffff


	//   ....[5]....
        /*0040*/ 	.word	0xffffffff


	//   ....[6]....
        /*0044*/ 	.word	0xffffffff


	//   ....[7]....
        /*0048*/ 	.word	0xffffffff


	//   ....[8]....
        /*004c*/ 	.word	0xffffffff


	//   ....[9]....
        /*0050*/ 	.word	0xffffffff


	//----- nvinfo : EIATTR_COOP_GROUP_INSTR_OFFSETS
	.align		4
.L_1635:
        /*0054*/ 	.byte	0x04, 0x28
        /*0056*/ 	.short	(.L_1637 - .L_1636)


	//   ....[0]....
.L_1636:
        /*0058*/ 	.word	0x00002c50


	//   ....[1]....
        /*005c*/ 	.word	0x00002c80


	//   ....[2]....
        /*0060*/ 	.word	0x00002cb0


	//   ....[3]....
        /*0064*/ 	.word	0x00002cc0


	//   ....[4]....
        /*0068*/ 	.word	0x00002cf0


	//   ....[5]....
        /*006c*/ 	.word	0x00002d00


	//   ....[6]....
        /*0070*/ 	.word	0x00002d30


	//   ....[7]....
        /*0074*/ 	.word	0x00002d40


	//   ....[8]....
        /*0078*/ 	.word	0x00002d70


	//   ....[9]....
        /*007c*/ 	.word	0x00002d80


	//----- nvinfo : EIATTR_VRC_CTA_INIT_COUNT
	.align		4
.L_1637:
        /*0080*/ 	.byte	0x02, 0x4a
	.zero		1
	.zero		1


	//----- nvinfo : EIATTR_EXIT_INSTR_OFFSETS
	.align		4
        /*0084*/ 	.byte	0x04, 0x1c
        /*0086*/ 	.short	(.L_1639 - .L_1638)


	//   ....[0]....
.L_1638:
        /*0088*/ 	.word	0x0000a210


	//   ....[1]....
        /*008c*/ 	.word	0x0000a2b0


	//----- nvinfo : EIATTR_MAX_THREADS
	.align		4
.L_1639:
        /*0090*/ 	.byte	0x04, 0x05
        /*0092*/ 	.short	(.L_1641 - .L_1640)
.L_1640:
        /*0094*/ 	.word	0x00000100
        /*0098*/ 	.word	0x00000001
        /*009c*/ 	.word	0x00000001


	//----- nvinfo : EIATTR_CRS_STACK_SIZE
	.align		4
.L_1641:
        /*00a0*/ 	.byte	0x04, 0x1e
        /*00a2*/ 	.short	(.L_1643 - .L_1642)
.L_1642:
        /*00a4*/ 	.word	0x00000000


	//----- nvinfo : EIATTR_CBANK_PARAM_SIZE
	.align		4
.L_1643:
        /*00a8*/ 	.byte	0x03, 0x19
        /*00aa*/ 	.short	0x0128


	//----- nvinfo : EIATTR_PARAM_CBANK
	.align		4
        /*00ac*/ 	.byte	0x04, 0x0a
        /*00ae*/ 	.short	(.L_1645 - .L_1644)
	.align		4
.L_1644:
        /*00b0*/ 	.word	index@(.nv.constant0._ZN10layer_norm13ln_bwd_kernelINS_13Kernel_traitsI6__halfS2_S2_S2_fjLj7168ELj1ELj1ELj8ELj8ENS_18Kernel_traits_baseILj7168ES2_S2_S2_S2_fjLj256EEEEELb0ELb1ELb0ELb0EEEvNS_9BwdParamsE)
        /*00b4*/ 	.short	0x0380
        /*00b6*/ 	.short	0x0128


	//----- nvinfo : EIATTR_SW_WAR
	.align		4
.L_1645:
        /*00b8*/ 	.byte	0x04, 0x36
        /*00ba*/ 	.short	(.L_1647 - .L_1646)
.L_1646:
        /*00bc*/ 	.word	0x00000008
.L_1647:


//--------------------- .nv.info._ZN10layer_norm13ln_bwd_kernelINS_13Kernel_traitsI6__halfS2_S2_S2_fjLj7168ELj1ELj1ELj8ELj8ENS_18Kernel_traits_baseILj7168ES2_S2_S2_S2_fjLj256EEEEELb0ELb1ELb0ELb1EEEvNS_9BwdParamsE --------------------------
	.section	.nv.info._ZN10layer_norm13ln_bwd_kernelINS_13Kernel_traitsI6__halfS2_S2_S2_fjLj7168ELj1ELj1ELj8ELj8ENS_18Kernel_traits_baseILj7168ES2_S2_S2_S2_fjLj256EEEEELb0ELb1ELb0ELb1EEEvNS_9BwdParamsE,"",@"SHT_CUDA_INFO"
	.sectionflags	@""
	.align	4


	//----- nvinfo : EIATTR_CUDA_API_VERSION
	.align		4
        /*0000*/ 	.byte	0x04, 0x37
        /*0002*/ 	.short	(.L_1649 - .L_1648)
.L_1648:
        /*0004*/ 	.word	0x00000082


	//----- nvinfo : EIATTR_KPARAM_INFO
	.align		4
.L_1649:
        /*0008*/ 	.byte	0x04, 0x17
        /*000a*/ 	.short	(.L_1651 - .L_1650)
.L_1650:
        /*000c*/ 	.word	0x00000000
        /*0010*/ 	.short	0x0000
        /*0012*/ 	.short	0x0000
        /*0014*/ 	.byte	0x00, 0xf0, 0xa1, 0x04


	//----- nvinfo : EIATTR_SPARSE_MMA_MASK
	.align		4
.L_1651:
        /*0018*/ 	.byte	0x03, 0x50
        /*001a*/ 	.short	0x0000


	//----- nvinfo : EIATTR_MAXREG_COUNT
	.align		4
        /*001c*/ 	.byte	0x03, 0x1b
        /*001e*/ 	.short	0x00ff


	//----- nvinfo : EIATTR_NUM_BARRIERS
	.align		4
        /*0020*/ 	.byte	0x02, 0x4c
        /*0022*/ 	.byte	0x01
	.zero		1


	//----- nvinfo : EIATTR_ANNOTATIONS
	.align		4
        /*0024*/ 	.byte	0x04, 0x55
        /*0026*/ 	.short	(.L_1653 - .L_1652)


	//   ....[0]....
.L_1652:
        /*0028*/ 	.word	0x00000001
        /*002c*/ 	.byte	0x50, 0x03, 0x00, 0x00, 0x01, 0x00, 0x00, 0x00, 0x70, 0x35, 0x00, 0x00, 0x01, 0x00, 0x00, 0x00
        /*003c*/ 	.byte	0x70, 0x3c, 0x00, 0x00


	//----- nvinfo : EIATTR_MERCURY_ISA_VERSION
	.align		4
.L_1653:
        /*0040*/ 	.byte	0x03, 0x5f
        /*0042*/ 	.short	0x0101


	//----- nvinfo : EIATTR_COOP_GROUP_MASK_REGIDS
	.align		4
        /*0044*/ 	.byte	0x04, 0x29
        /*0046*/ 	.short	(.L_1655 - .L_1654)


	//   ....[0]....
.L_1654:
        /*0048*/ 	.word	0xffffffff


	//   ....[1]....
        /*004c*/ 	.word	0xffffffff


	//   ....[2]....
        /*0050*/ 	.word	0xffffffff


	//   ....[3]....
        /*0054*/ 	.word	0xffffffff


	//   ....[4]....
        /*0058*/ 	.word	0xffffffff


	//   ....[5]....
        /*005c*/ 	.word	0xffffffff


	//   ....[6]....
        /*0060*/ 	.word	0xffffffff


	//   ....[7]....
        /*0064*/ 	.word	0xffffffff


	//   ....[8]....
        /*0068*/ 	.word	0xffffffff


	//   ....[9]....
        /*006c*/ 	.word	0xffffffff


	//----- nvinfo : EIATTR_COOP_GROUP_INSTR_OFFSETS
	.align		4
.L_1655:
        /*0070*/ 	.byte	0x04, 0x28
        /*0072*/ 	.short	(.L_1657 - .L_1656)


	//   ....[0]....
.L_1656:
        /*0074*/ 	.word	0x00003330


	//   ....[1]....
        /*0078*/ 	.word	0x00003390


	//   ....[2]....
        /*007c*/ 	.word	0x000033c0


	//   ....[3]....
        /*0080*/ 	.word	0x000033e0


	//   ....[4]....
        /*0084*/ 	.word	0x00003400


	//   ....[5]....
        /*0088*/ 	.word	0x00003420


	//   ....[6]....
        /*008c*/ 	.word	0x00003440


	//   ....[7]....
        /*0090*/ 	.word	0x00003450


	//   ....[8]....
        /*0094*/ 	.word	0x00003480


	//   ....[9]....
        /*0098*/ 	.word	0x000034a0


	//----- nvinfo : EIATTR_VRC_CTA_INIT_COUNT
	.align		4
.L_1657:
        /*009c*/ 	.byte	0x02, 0x4a
	.zero		1
	.zero		1


	//----- nvinfo : EIATTR_EXIT_INSTR_OFFSETS
	.align		4
        /*00a0*/ 	.byte	0x04, 0x1c
        /*00a2*/ 	.short	(.L_1659 - .L_1658)


	//   ....[0]....
.L_1658:
        /*00a4*/ 	.word	0x0000a540


	//----- nvinfo : EIATTR_MAX_THREADS
	.align		4
.L_1659:
        /*00a8*/ 	.byte	0x04, 0x05
        /*00aa*/ 	.short	(.L_1661 - .L_1660)
.L_1660:
        /*00ac*/ 	.word	0x00000100
        /*00b0*/ 	.word	0x00000001
        /*00b4*/ 	.word	0x00000001


	//----- nvinfo : EIATTR_CRS_STACK_SIZE
	.align		4
.L_1661:
        /*00b8*/ 	.byte	0x04, 0x1e
        /*00ba*/ 	.short	(.L_1663 - .L_1662)
.L_1662:
        /*00bc*/ 	.word	0x00000000


	//----- nvinfo : EIATTR_CBANK_PARAM_SIZE
	.align		4
.L_1663:
        /*00c0*/ 	.byte	0x03, 0x19
        /*00c2*/ 	.short	0x0128


	//----- nvinfo : EIATTR_PARAM_CBANK
	.align		4
        /*00c4*/ 	.byte	0x04, 0x0a
        /*00c6*/ 	.short	(.L_1665 - .L_1664)
	.align		4
.L_1664:
        /*00c8*/ 	.word	index@(.nv.constant0._ZN10layer_norm13ln_bwd_kernelINS_13Kernel_traitsI6__halfS2_S2_S2_fjLj7168ELj1ELj1ELj8ELj8ENS_18Kernel_traits_baseILj7168ES2_S2_S2_S2_fjLj256EEEEELb0ELb1ELb0ELb1EEEvNS_9BwdParamsE)
        /*00cc*/ 	.short	0x0380
        /*00ce*/ 	.short	0x0128


	//----- nvinfo : EIATTR_SW_WAR
	.align		4
.L_1665:
        /*00d0*/ 	.byte	0x04, 0x36
        /*00d2*/ 	.short	(.L_1667 - .L_1666)
.L_1666:
        /*00d4*/ 	.word	0x00000008
.L_1667:


//--------------------- .nv.info._ZN10layer_norm13ln_bwd_kernelINS_13Kernel_traitsI6__halfS2_S2_S2_fjLj7168ELj1ELj1ELj8ELj8ENS_18Kernel_traits_baseILj7168ES2_S2_S2_S2_fjLj256EEEEELb0ELb1ELb1ELb0EEEvNS_9BwdParamsE --------------------------
	.section	.nv.info._ZN10layer_norm13ln_bwd_kernelINS_13Kernel_traitsI6__halfS2_S2_S2_fjLj7168ELj1ELj1ELj8ELj8ENS_18Kernel_traits_baseILj7168ES2_S2_S2_S2_fjLj256EEEEELb0ELb1ELb1ELb0EEEvNS_9BwdParamsE,"",@"SHT_CUDA_INFO"
	.sectionflags	@""
	.align	4


	//----- nvinfo : EIATTR_CUDA_API_VERSION
	.align		4
        /*0000*/ 	.byte	0x04, 0x37
        /*0002*/ 	.short	(.L_1669 - .L_1668)
.L_1668:
        /*0004*/ 	.word	0x00000082


	//----- nvinfo : EIATTR_KPARAM_INFO
	.align		4
.L_1669:
        /*0008*/ 	.byte	0x04, 0x17
        /*000a*/ 	.short	(.L_1671 - .L_1670)
.L_1670:
        /*000c*/ 	.word	0x00000000
        /*0010*/ 	.short	0x0000
        /*0012*/ 	.short	0x0000
        /*0014*/ 	.byte	0x00, 0xf0, 0xa1, 0x04


	//----- nvinfo : EIATTR_SPARSE_MMA_MASK
	.align		4
.L_1671:
        /*0018*/ 	.byte	0x03, 0x50
        /*001a*/ 	.short	0x0000


	//----- nvinfo : EIATTR_MAXREG_COUNT
	.align		4
        /*001c*/ 	.byte	0x03, 0x1b
        /*001e*/ 	.short	0x00ff


	//----- nvinfo : EIATTR_NUM_BARRIERS
	.align		4
        /*0020*/ 	.byte	0x02, 0x4c
        /*0022*/ 	.byte	0x01
	.zero		1


	//----- nvinfo : EIATTR_MERCURY_ISA_VERSION
	.align		4
        /*0024*/ 	.byte	0x03, 0x5f
        /*0026*/ 	.short	0x0101


	//----- nvinfo : EIATTR_COOP_GROUP_MASK_REGIDS
	.align		4
        /*0028*/ 	.byte	0x04, 0x29
        /*002a*/ 	.short	(.L_1673 - .L_1672)


	//   ....[0]....
.L_1672:
        /*002c*/ 	.word	0xffffffff


	//   ....[1]....
        /*0030*/ 	.word	0xffffffff


	//   ....[2]....
        /*0034*/ 	.word	0xffffffff


	//   ....[3]....
        /*0038*/ 	.word	0xffffffff


	//   ....[4]....
        /*003c*/ 	.word	0xffffffff


	//   ....[5]....
        /*0040*/ 	.word	0xffffffff


	//   ....[6]....
        /*0044*/ 	.word	0xffffffff


	//   ....[7]....
        /*0048*/ 	.word	0xffffffff


	//   ....[8]....
        /*004c*/ 	.word	0xffffffff


	//   ....[9]....
        /*0050*/ 	.word	0xffffffff


	//----- nvinfo : EIATTR_COOP_GROUP_INSTR_OFFSETS
	.align		4
.L_1673:
        /*0054*/ 	.byte	0x04, 0x28
        /*0056*/ 	.short	(.L_1675 - .L_1674)


	//   ....[0]....
.L_1674:
        /*0058*/ 	.word	0x00003090


	//   ....[1]....
        /*005c*/ 	.word	0x000030c0


	//   ....[2]....
        /*0060*/ 	.word	0x000030f0


	//   ....[3]....
        /*0064*/ 	.word	0x00003100


	//   ....[4]....
        /*0068*/ 	.word	0x00003130


	//   ....[5]....
        /*006c*/ 	.word	0x00003140


	//   ....[6]....
        /*0070*/ 	.word	0x00003170


	//   ....[7]....
        /*0074*/ 	.word	0x00003180


	//   ....[8]....
        /*0078*/ 	.word	0x000031b0


	//   ....[9]....
        /*007c*/ 	.word	0x000031c0


	//----- nvinfo : EIATTR_VRC_CTA_INIT_COUNT
	.align		4
.L_1675:
        /*0080*/ 	.byte	0x02, 0x4a
	.zero		1
	.zero		1


	//----- nvinfo : EIATTR_EXIT_INSTR_OFFSETS
	.align		4
        /*0084*/ 	.byte	0x04, 0x1c
        /*0086*/ 	.short	(.L_1677 - .L_1676)


	//   ....[0]....
.L_1676:
        /*0088*/ 	.word	0x0000ae30


	//   ....[1]....
        /*008c*/ 	.word	0x0000aed0


	//----- nvinfo : EIATTR_MAX_THREADS
	.align		4
.L_1677:
        /*0090*/ 	.byte	0x04, 0x05
        /*0092*/ 	.short	(.L_1679 - .L_1678)
.L_1678:
        /*0094*/ 	.word	0x00000100
        /*0098*/ 	.word	0x00000001
        /*009c*/ 	.word	0x00000001


	//----- nvinfo : EIATTR_CRS_STACK_SIZE
	.align		4
.L_1679:
        /*00a0*/ 	.byte	0x04, 0x1e
        /*00a2*/ 	.short	(.L_1681 - .L_1680)
.L_1680:
        /*00a4*/ 	.word	0x00000000


	//----- nvinfo : EIATTR_CBANK_PARAM_SIZE
	.align		4
.L_1681:
        /*00a8*/ 	.byte	0x03, 0x19
        /*00aa*/ 	.short	0x0128


	//----- nvinfo : EIATTR_PARAM_CBANK
	.align		4
        /*00ac*/ 	.byte	0x04, 0x0a
        /*00ae*/ 	.short	(.L_1683 - .L_1682)
	.align		4
.L_1682:
        /*00b0*/ 	.word	index@(.nv.constant0._ZN10layer_norm13ln_bwd_kernelINS_13Kernel_traitsI6__halfS2_S2_S2_fjLj7168ELj1ELj1ELj8ELj8ENS_18Kernel_traits_baseILj7168ES2_S2_S2_S2_fjLj256EEEEELb0ELb1ELb1ELb0EEEvNS_9BwdParamsE)
        /*00b4*/ 	.short	0x0380
        /*00b6*/ 	.short	0x0128


	//----- nvinfo : EIATTR_SW_WAR
	.align		4
.L_1683:
        /*00b8*/ 	.byte	0x04, 0x36
        /*00ba*/ 	.short	(.L_1685 - .L_1684)
.L_1684:
        /*00bc*/ 	.word	0x00000008
.L_1685:


//--------------------- .nv.info._ZN10layer_norm13ln_bwd_kernelINS_13Kernel_traitsI6__halfS2_S2_S2_fjLj7168ELj1ELj1ELj8ELj8ENS_18Kernel_traits_baseILj7168ES2_S2_S2_S2_fjLj256EEEEELb0ELb1ELb1ELb1EEEvNS_9BwdParamsE --------------------------
	.section	.nv.info._ZN10layer_norm13ln_bwd_kernelINS_13Kernel_traitsI6__halfS2_S2_S2_fjLj7168ELj1ELj1ELj8ELj8ENS_18Kernel_traits_baseILj7168ES2_S2_S2_S2_fjLj256EEEEELb0ELb1ELb1ELb1EEEvNS_9BwdParamsE,"",@"SHT_CUDA_INFO"
	.sectionflags	@""
	.align	4


	//----- nvinfo : EIATTR_CUDA_API_VERSION
	.align		4
        /*0000*/ 	.byte	0x04, 0x37
        /*0002*/ 	.short	(.L_1687 - .L_1686)
.L_1686:
        /*0004*/ 	.word	0x00000082


	//----- nvinfo : EIATTR_KPARAM_INFO
	.align		4
.L_1687:
        /*0008*/ 	.byte	0x04, 0x17
        /*000a*/ 	.short	(.L_1689 - .L_1688)
.L_1688:
        /*000c*/ 	.word	0x00000000
        /*0010*/ 	.short	0x0000
        /*0012*/ 	.short	0x0000
        /*0014*/ 	.byte	0x00, 0xf0, 0xa1, 0x04


	//----- nvinfo : EIATTR_SPARSE_MMA_MASK
	.align		4
.L_1689:
        /*0018*/ 	.byte	0x03, 0x50
        /*001a*/ 	.short	0x0000


	//----- nvinfo : EIATTR_MAXREG_COUNT
	.align		4
        /*001c*/ 	.byte	0x03, 0x1b
        /*001e*/ 	.short	0x00ff


	//----- nvinfo : EIATTR_NUM_BARRIERS
	.align		4
        /*0020*/ 	.byte	0x02, 0x4c
        /*0022*/ 	.byte	0x01
	.zero		1


	//----- nvinfo : EIATTR_MERCURY_ISA_VERSION
	.align		4
        /*0024*/ 	.byte	0x03, 0x5f
        /*0026*/ 	.short	0x0101


	//----- nvinfo : EIATTR_COOP_GROUP_MASK_REGIDS
	.align		4
        /*0028*/ 	.byte	0x04, 0x29
        /*002a*/ 	.short	(.L_1691 - .L_1690)


	//   ....[0]....
.L_1690:
        /*002c*/ 	.word	0xffffffff


	//   ....[1]....
        /*0030*/ 	.word	0xffffffff


	//   ....[2]....
        /*0034*/ 	.word	0xffffffff


	//   ....[3]....
        /*0038*/ 	.word	0xffffffff


	//   ....[4]....
        /*003c*/ 	.word	0xffffffff


	//   ....[5]....
        /*0040*/ 	.word	0xffffffff


	//   ....[6]....
        /*0044*/ 	.word	0xffffffff


	//   ....[7]....
        /*0048*/ 	.word	0xffffffff


	//   ....[8]....
        /*004c*/ 	.word	0xffffffff


	//   ....[9]....
        /*0050*/ 	.word	0xffffffff


	//----- nvinfo : EIATTR_COOP_GROUP_INSTR_OFFSETS
	.align		4
.L_1691:
        /*0054*/ 	.byte	0x04, 0x28
        /*0056*/ 	.short	(.L_1693 - .L_1692)


	//   ....[0]....
.L_1692:
        /*0058*/ 	.word	0x00002370


	//   ....[1]....
        /*005c*/ 	.word	0x000023b0


	//   ....[2]....
        /*0060*/ 	.word	0x00002410


	//   ....[3]....
        /*0064*/ 	.word	0x00002420


	//   ....[4]....
        /*0068*/ 	.word	0x00002450


	//   ....[5]....
        /*006c*/ 	.word	0x00002460


	//   ....[6]....
        /*0070*/ 	.word	0x000024a0


	//   ....[7]....
        /*0074*/ 	.word	0x000024c0


	//   ....[8]....
        /*0078*/ 	.word	0x00002510


	//   ....[9]....
        /*007c*/ 	.word	0x00002530


	//----- nvinfo : EIATTR_VRC_CTA_INIT_COUNT
	.align		4
.L_1693:
        /*0080*/ 	.byte	0x02, 0x4a
	.zero		1
	.zero		1


	//----- nvinfo : EIATTR_EXIT_INSTR_OFFSETS
	.align		4
        /*0084*/ 	.byte	0x04, 0x1c
        /*0086*/ 	.short	(.L_1695 - .L_1694)


	//   ....[0]....
.L_1694:
        /*0088*/ 	.word	0x00009a20


	//----- nvinfo : EIATTR_MAX_THREADS
	.align		4
.L_1695:
        /*008c*/ 	.byte	0x04, 0x05
        /*008e*/ 	.short	(.L_1697 - .L_1696)
.L_1696:
        /*0090*/ 	.word	0x00000100
        /*0094*/ 	.word	0x00000001
        /*0098*/ 	.word	0x00000001


	//----- nvinfo : EIATTR_CRS_STACK_SIZE
	.align		4
.L_1697:
        /*009c*/ 	.byte	0x04, 0x1e
        /*009e*/ 	.short	(.L_1699 - .L_1698)
.L_1698:
        /*00a0*/ 	.word	0x00000000


	//----- nvinfo : EIATTR_CBANK_PARAM_SIZE
	.align		4
.L_1699:
        /*00a4*/ 	.byte	0x03, 0x19
        /*00a6*/ 	.short	0x0128


	//----- nvinfo : EIATTR_PARAM_CBANK
	.align		4
        /*00a8*/ 	.byte	0x04, 0x0a
        /*00aa*/ 	.short	(.L_1701 - .L_1700)
	.align		4
.L_1700:
        /*00ac*/ 	.word	index@(.nv.constant0._ZN10layer_norm13ln_bwd_kernelINS_13Kernel_traitsI6__halfS2_S2_S2_fjLj7168ELj1ELj1ELj8ELj8ENS_18Kernel_traits_baseILj7168ES2_S2_S2_S2_fjLj256EEEEELb0ELb1ELb1ELb1EEEvNS_9BwdParamsE)
        /*00b0*/ 	.short	0x0380
        /*00b2*/ 	.short	0x0128


	//----- nvinfo : EIATTR_SW_WAR
	.align		4
.L_1701:
        /*00b4*/ 	.byte	0x04, 0x36
        /*00b6*/ 	.short	(.L_1703 - .L_1702)
.L_1702:
        /*00b8*/ 	.word	0x00000008
.L_1703:


//--------------------- .nv.info._ZN10layer_norm13ln_bwd_kernelINS_13Kernel_traitsI6__halfS2_S2_S2_fjLj7168ELj1ELj1ELj8ELj8ENS_18Kernel_traits_baseILj7168ES2_S2_S2_S2_fjLj256EEEEELb1ELb0ELb0ELb0EEEvNS_9BwdParamsE --------------------------
	.section	.nv.info._ZN10layer_norm13ln_bwd_kernelINS_13Kernel_traitsI6__halfS2_S2_S2_fjLj7168ELj1ELj1ELj8ELj8ENS_18Kernel_traits_baseILj7168ES2_S2_S2_S2_fjLj256EEEEELb1ELb0ELb0ELb0EEEvNS_9BwdParamsE,"",@"SHT_CUDA_INFO"
	.sectionflags	@""
	.align	4


	//----- nvinfo : EIATTR_CUDA_API_VERSION
	.align		4
        /*0000*/ 	.byte	0x04, 0x37
        /*0002*/ 	.short	(.L_1705 - .L_1704)
.L_1704:
        /*0004*/ 	.word	0x00000082


	//----- nvinfo : EIATTR_KPARAM_INFO
	.align		4
.L_1705:
        /*0008*/ 	.byte	0x04, 0x17
        /*000a*/ 	.short	(.L_1707 - .L_1706)
.L_1706:
        /*000c*/ 	.word	0x00000000
        /*0010*/ 	.short	0x0000
        /*0012*/ 	.short	0x0000
        /*0014*/ 	.byte	0x00, 0xf0, 0xa1, 0x04


	//----- nvinfo : EIATTR_SPARSE_MMA_MASK
	.align		4
.L_1707:
        /*0018*/ 	.byte	0x03, 0x50
        /*001a*/ 	.short	0x0000


	//----- nvinfo : EIATTR_MAXREG_COUNT
	.align		4
        /*001c*/ 	.byte	0x03, 0x1b
        /*001e*/ 	.short	0x00ff


	//----- nvinfo : EIATTR_NUM_BARRIERS
	.align		4
        /*0020*/ 	.byte	0x02, 0x4c
        /*0022*/ 	.byte	0x01
	.zero		1


	//----- nvinfo : EIATTR_MERCURY_ISA_VERSION
	.align		4
        /*0024*/ 	.byte	0x03, 0x5f
        /*0026*/ 	.short	0x0101


	//----- nvinfo : EIATTR_COOP_GROUP_MASK_REGIDS
	.align		4
        /*0028*/ 	.byte	0x04, 0x29
        /*002a*/ 	.short	(.L_1709 - .L_1708)


	//   ....[0]....
.L_1708:
        /*002c*/ 	.word	0xffffffff


	//   ....[1]....
        /*0030*/ 	.word	0xffffffff


	//   ....[2]....
        /*0034*/ 	.word	0xffffffff


	//   ....[3]....
        /*0038*/ 	.word	0xffffffff


	//   ....[4]....
        /*003c*/ 	.word	0xffffffff


	//   ....[5]....
        /*0040*/ 	.word	0xffffffff


	//   ....[6]....
        /*0044*/ 	.word	0xffffffff


	//   ....[7]....
        /*0048*/ 	.word	0xffffffff


	//   ....[8]....
        /*004c*/ 	.word	0xffffffff


	//   ....[9]....
        /*0050*/ 	.word	0xffffffff


	//----- nvinfo : EIATTR_COOP_GROUP_INSTR_OFFSETS
	.align		4
.L_1709:
        /*0054*/ 	.byte	0x04, 0x28
        /*0056*/ 	.short	(.L_1711 - .L_1710)


	//   ....[0]....
.L_1710:
        /*0058*/ 	.word	0x000027b0


	//   ....[1]....
        /*005c*/ 	.word	0x000027e0


	//   ....[2]....
        /*0060*/ 	.word	0x00002810


	//   ....[3]....
        /*0064*/ 	.word	0x00002820


	//   ....[4]....
        /*0068*/ 	.word	0x00002850


	//   ....[5]....
        /*006c*/ 	.word	0x00002860


	//   ....[6]....
        /*0070*/ 	.word	0x00002890


	//   ....[7]....
        /*0074*/ 	.word	0x000028a0


	//   ....[8]....
        /*0078*/ 	.word	0x000028d0


	//   ....[9]....
        /*007c*/ 	.word	0x000028e0


	//----- nvinfo : EIATTR_VRC_CTA_INIT_COUNT
	.align		4
.L_1711:
        /*0080*/ 	.byte	0x02, 0x4a
	.zero		1
	.zero		1


	//----- nvinfo : EIATTR_EXIT_INSTR_OFFSETS
	.align		4
        /*0084*/ 	.byte	0x04, 0x1c
        /*0086*/ 	.short	(.L_1713 - .L_1712)


	//   ....[0]....
.L_1712:
        /*0088*/ 	.word	0x00008b80


	//   ....[1]....
        /*008c*/ 	.word	0x00008c00


	//----- nvinfo : EIATTR_MAX_THREADS
	.align		4
.L_1713:
        /*0090*/ 	.byte	0x04, 0x05
        /*0092*/ 	.short	(.L_1715 - .L_1714)
.L_1714:
        /*0094*/ 	.word	0x00000100
        /*0098*/ 	.word	0x00000001
        /*009c*/ 	.word	0x00000001


	//----- nvinfo : EIATTR_CRS_STACK_SIZE
	.align		4
.L_1715:
        /*00a0*/ 	.byte	0x04, 0x1e
        /*00a2*/ 	.short	(.L_1717 - .L_1716)
.L_1716:
        /*00a4*/ 	.word	0x00000000


	//----- nvinfo : EIATTR_CBANK_PARAM_SIZE
	.align		4
.L_1717:
        /*00a8*/ 	.byte	0x03, 0x19
        /*00aa*/ 	.short	0x0128


	//----- nvinfo : EIATTR_PARAM_CBANK
	.align		4
        /*00ac*/ 	.byte	0x04, 0x0a
        /*00ae*/ 	.short	(.L_1719 - .L_1718)
	.align		4
.L_1718:
        /*00b0*/ 	.word	index@(.nv.constant0._ZN10layer_norm13ln_bwd_kernelINS_13Kernel_traitsI6__halfS2_S2_S2_fjLj7168ELj1ELj1ELj8ELj8ENS_18Kernel_traits_baseILj7168ES2_S2_S2_S2_fjLj256EEEEELb1ELb0ELb0ELb0EEEvNS_9BwdParamsE)
        /*00b4*/ 	.short	0x0380
        /*00b6*/ 	.short	0x0128


	//----- nvinfo : EIATTR_SW_WAR
	.align		4
.L_1719:
        /*00b8*/ 	.byte	0x04, 0x36
        /*00ba*/ 	.short	(.L_1721 - .L_1720)
.L_1720:
        /*00bc*/ 	.word	0x00000008
.L_1721:


//--------------------- .nv.info._ZN10layer_norm13ln_bwd_kernelINS_13Kernel_traitsI6__halfS2_S2_S2_fjLj7168ELj1ELj1ELj8ELj8ENS_18Kernel_traits_baseILj7168ES2_S2_S2_S2_fjLj256EEEEELb1ELb0ELb0ELb1EEEvNS_9BwdParamsE --------------------------
	.section	.nv.info._ZN10layer_norm13ln_bwd_kernelINS_13Kernel_traitsI6__halfS2_S2_S2_fjLj7168ELj1ELj1ELj8ELj8ENS_18Kernel_traits_baseILj7168ES2_S2_S2_S2_fjLj256EEEEELb1ELb0ELb0ELb1EEEvNS_9BwdParamsE,"",@"SHT_CUDA_INFO"
	.sectionflags	@""
	.align	4


	//----- nvinfo : EIATTR_CUDA_API_VERSION
	.align		4
        /*0000*/ 	.byte	0x04, 0x37
        /*0002*/ 	.short	(.L_1723 - .L_1722)
.L_1722:
        /*0004*/ 	.word	0x00000082


	//----- nvinfo : EIATTR_KPARAM_INFO
	.align		4
.L_1723:
        /*0008*/ 	.byte	0x04, 0x17
        /*000a*/ 	.short	(.L_1725 - .L_1724)
.L_1724:
        /*000c*/ 	.word	0x00000000
        /*0010*/ 	.short	0x0000
        /*0012*/ 	.short	0x0000
        /*0014*/ 	.byte	0x00, 0xf0, 0xa1, 0x04


	//----- nvinfo : EIATTR_SPARSE_MMA_MASK
	.align		4
.L_1725:
        /*0018*/ 	.byte	0x03, 0x50
        /*001a*/ 	.short	0x0000


	//----- nvinfo : EIATTR_MAXREG_COUNT
	.align		4
        /*001c*/ 	.byte	0x03, 0x1b
        /*001e*/ 	.short	0x00ff


	//----- nvinfo : EIATTR_NUM_BARRIERS
	.align		4
        /*0020*/ 	.byte	0x02, 0x4c
        /*0022*/ 	.byte	0x01
	.zero		1


	//----- nvinfo : EIATTR_MERCURY_ISA_VERSION
	.align		4
        /*0024*/ 	.byte	0x03, 0x5f
        /*0026*/ 	.short	0x0101


	//----- nvinfo : EIATTR_COOP_GROUP_MASK_REGIDS
	.align		4
        /*0028*/ 	.byte	0x04, 0x29
        /*002a*/ 	.short	(.L_1727 - .L_1726)


	//   ....[0]....
.L_1726:
        /*002c*/ 	.word	0xffffffff


	//   ....[1]....
        /*0030*/ 	.word	0xffffffff


	//   ....[2]....
        /*0034*/ 	.word	0xffffffff


	//   ....[3]....
        /*0038*/ 	.word	0xffffffff


	//   ....[4]....
        /*003c*/ 	.word	0xffffffff


	//   ....[5]....
        /*0040*/ 	.word	0xffffffff


	//   ....[6]....
        /*0044*/ 	.word	0xffffffff


	//   ....[7]....
        /*0048*/ 	.word	0xffffffff


	//   ....[8]....
        /*004c*/ 	.word	0xffffffff


	//   ....[9]....
        /*0050*/ 	.word	0xffffffff


	//----- nvinfo : EIATTR_COOP_GROUP_INSTR_OFFSETS
	.align		4
.L_1727:
        /*0054*/ 	.byte	0x04, 0x28
        /*0056*/ 	.short	(.L_1729 - .L_1728)


	//   ....[0]....
.L_1728:
        /*0058*/ 	.word	0x00001c50


	//   ....[1]....
        /*005c*/ 	.word	0x00001c60


	//   ....[2]....
        /*0060*/ 	.word	0x00001c90


	//   ....[3]....
        /*0064*/ 	.word	0x00001ca0


	//   ....[4]....
        /*0068*/ 	.word	0x00001cd0


	//   ....[5]....
        /*006c*/ 	.word	0x00001ce0


	//   ....[6]....
        /*0070*/ 	.word	0x00001d30


	//   ....[7]....
        /*0074*/ 	.word	0x00001d40


	//   ....[8]....
        /*0078*/ 	.word	0x00001d90


	//   ....[9]....
        /*007c*/ 	.word	0x00001da0


	//----- nvinfo : EIATTR_VRC_CTA_INIT_COUNT
	.align		4
.L_1729:
        /*0080*/ 	.byte	0x02, 0x4a
	.zero		1
	.zero		1


	//----- nvinfo : EIATTR_EXIT_INSTR_OFFSETS
	.align		4
        /*0084*/ 	.byte	0x04, 0x1c
        /*0086*/ 	.short	(.L_1731 - .L_1730)


	//   ....[0]....
.L_1730:
        /*0088*/ 	.word	0x00007bd0


	//----- nvinfo : EIATTR_MAX_THREADS
	.align		4
.L_1731:
        /*008c*/ 	.byte	0x04, 0x05
        /*008e*/ 	.short	(.L_1733 - .L_1732)
.L_1732:
        /*0090*/ 	.word	0x00000100
        /*0094*/ 	.word	0x00000001
        /*0098*/ 	.word	0x00000001


	//----- nvinfo : EIATTR_CBANK_PARAM_SIZE
	.align		4
.L_1733:
        /*009c*/ 	.byte	0x03, 0x19
        /*009e*/ 	.short	0x0128


	//----- nvinfo : EIATTR_PARAM_CBANK
	.align		4
        /*00a0*/ 	.byte	0x04, 0x0a
        /*00a2*/ 	.short	(.L_1735 - .L_1734)
	.align		4
.L_1734:
        /*00a4*/ 	.word	index@(.nv.constant0._ZN10layer_norm13ln_bwd_kernelINS_13Kernel_traitsI6__halfS2_S2_S2_fjLj7168ELj1ELj1ELj8ELj8ENS_18Kernel_traits_baseILj7168ES2_S2_S2_S2_fjLj256EEEEELb1ELb0ELb0ELb1EEEvNS_9BwdParamsE)
        /*00a8*/ 	.short	0x0380
        /*00aa*/ 	.short	0x0128


	//----- nvinfo : EIATTR_SW_WAR
	.align		4
.L_1735:
        /*00ac*/ 	.byte	0x04, 0x36
        /*00ae*/ 	.short	(.L_1737 - .L_1736)
.L_1736:
        /*00b0*/ 	.word	0x00000008
.L_1737:


//--------------------- .nv.info._ZN10layer_norm22ln_bwd_finalize_kernelINS_22Kernel_traits_finalizeILj7168E6__halfS2_S2_S2_fjLb0ELj1024ELj4ENS_18Kernel_traits_baseILj7168ES2_S2_S2_S2_fjLj1024EEEEELb0ELb0EEEvNS_9BwdParamsE --------------------------
	.section	.nv.info._ZN10layer_norm22ln_bwd_finalize_kernelINS_22Kernel_traits_finalizeILj7168E6__halfS2_S2_S2_fjLb0ELj1024ELj4ENS_18Kernel_traits_baseILj7168ES2_S2_S2_S2_fjLj1024EEEEELb0ELb0EEEvNS_9BwdParamsE,"",@"SHT_CUDA_INFO"
	.sectionflags	@""
	.align	4


	//----- nvinfo : EIATTR_CUDA_API_VERSION
	.align		4
        /*0000*/ 	.byte	0x04, 0x37
        /*0002*/ 	.short	(.L_1739 - .L_1738)
.L_1738:
        /*0004*/ 	.word	0x00000082


	//----- nvinfo : EIATTR_KPARAM_INFO
	.align		4
.L_1739:
        /*0008*/ 	.byte	0x04, 0x17
        /*000a*/ 	.short	(.L_1741 - .L_1740)
.L_1740:
        /*000c*/ 	.word	0x00000000
        /*0010*/ 	.short	0x0000
        /*0012*/ 	.short	0x0000
        /*0014*/ 	.byte	0x00, 0xf0, 0xa1, 0x04


	//----- nvinfo : EIATTR_SPARSE_MMA_MASK
	.align		4
.L_1741:
        /*0018*/ 	.byte	0x03, 0x50
        /*001a*/ 	.short	0x0000


	//----- nvinfo : EIATTR_MAXREG_COUNT
	.align		4
        /*001c*/ 	.byte	0x03, 0x1b
        /*001e*/ 	.short	0x0040


	//----- nvinfo : EIATTR_NUM_BARRIERS
	.align		4
        /*0020*/ 	.byte	0x02, 0x4c
        /*0022*/ 	.byte	0x01
	.zero		1


	//----- nvinfo : EIATTR_MERCURY_ISA_VERSION
	.align		4
        /*0024*/ 	.byte	0x03, 0x5f
        /*0026*/ 	.short	0x0101


	//----- nvinfo : EIATTR_COOP_GROUP_MASK_REGIDS
	.align		4
        /*0028*/ 	.byte	0x04, 0x29
        /*002a*/ 	.short	(.L_1743 - .L_1742)


	//   ....[0]....
.L_1742:
        /*002c*/ 	.word	0xffffffff


	//   ....[1]....
        /*0030*/ 	.word	0xffffffff


	//   ....[2]....
        /*0034*/ 	.word	0xffffffff


	//   ....[3]....
        /*0038*/ 	.word	0xffffffff


	//   ....[4]....
        /*003c*/ 	.word	0xffffffff


	//   ....[5]....
        /*0040*/ 	.word	0xffffffff


	//   ....[6]....
        /*0044*/ 	.word	0xffffffff


	//   ....[7]....
        /*0048*/ 	.word	0xffffffff


	//   ....[8]....
        /*004c*/ 	.word	0xffffffff


	//   ....[9]....
        /*0050*/ 	.word	0xffffffff


	//----- nvinfo : EIATTR_COOP_GROUP_INSTR_OFFSETS
	.align		4
.L_1743:
        /*0054*/ 	.byte	0x04, 0x28
        /*0056*/ 	.short	(.L_1745 - .L_1744)


	//   ....[0]....
.L_1744:
        /*0058*/ 	.word	0x00001540


	//   ....[1]....
        /*005c*/ 	.word	0x00001550


	//   ....[2]....
        /*0060*/ 	.word	0x00001580


	//   ....[3]....
        /*0064*/ 	.word	0x00001590


	//   ....[4]....
        /*0068*/ 	.word	0x000015c0


	//   ....[5]....
        /*006c*/ 	.word	0x000015d0


	//   ....[6]....
        /*0070*/ 	.word	0x00001610


	//   ....[7]....
        /*0074*/ 	.word	0x00001630


	//   ....[8]....
        /*0078*/ 	.word	0x00001680


	//   ....[9]....
        /*007c*/ 	.word	0x00001690


	//----- nvinfo : EIATTR_VRC_CTA_INIT_COUNT
	.align		4
.L_1745:
        /*0080*/ 	.byte	0x02, 0x4a
	.zero		1
	.zero		1


	//----- nvinfo : EIATTR_EXIT_INSTR_OFFSETS
	.align		4
        /*0084*/ 	.byte	0x04, 0x1c
        /*0086*/ 	.short	(.L_1747 - .L_1746)


	//   ....[0]....
.L_1746:
        /*0088*/ 	.word	0x00000060


	//   ....[1]....
        /*008c*/ 	.word	0x000016f0


	//   ....[2]....
        /*0090*/ 	.word	0x00001720


	//   ....[3]....
        /*0094*/ 	.word	0x000017e0


	//----- nvinfo : EIATTR_MAX_THREADS
	.align		4
.L_1747:
        /*0098*/ 	.byte	0x04, 0x05
        /*009a*/ 	.short	(.L_1749 - .L_1748)
.L_1748:
        /*009c*/ 	.word	0x00000400
        /*00a0*/ 	.word	0x00000001
        /*00a4*/ 	.word	0x00000001


	//----- nvinfo : EIATTR_CRS_STACK_SIZE
	.align		4
.L_1749:
        /*00a8*/ 	.byte	0x04, 0x1e
        /*00aa*/ 	.short	(.L_1751 - .L_1750)
.L_1750:
        /*00ac*/ 	.word	0x00000000


	//----- nvinfo : EIATTR_CBANK_PARAM_SIZE
	.align		4
.L_1751:
        /*00b0*/ 	.byte	0x03, 0x19
        /*00b2*/ 	.short	0x0128


	//----- nvinfo : EIATTR_PARAM_CBANK
	.align		4
        /*00b4*/ 	.byte	0x04, 0x0a
        /*00b6*/ 	.short	(.L_1753 - .L_1752)
	.align		4
.L_1752:
        /*00b8*/ 	.word	index@(.nv.constant0._ZN10layer_norm22ln_bwd_finalize_kernelINS_22Kernel_traits_finalizeILj7168E6__halfS2_S2_S2_fjLb0ELj1024ELj4ENS_18Kernel_traits_baseILj7168ES2_S2_S2_S2_fjLj1024EEEEELb0ELb0EEEvNS_9BwdParamsE)
        /*00bc*/ 	.short	0x0380
        /*00be*/ 	.short	0x0128


	//----- nvinfo : EIATTR_SW_WAR
	.align		4
.L_1753:
        /*00c0*/ 	.byte	0x04, 0x36
        /*00c2*/ 	.short	(.L_1755 - .L_1754)
.L_1754:
        /*00c4*/ 	.word	0x00000008
.L_1755:


//--------------------- .nv.info._ZN10layer_norm13ln_bwd_kernelINS_13Kernel_traitsI6__halfS2_S2_S2_fjLj7168ELj1ELj1ELj8ELj8ENS_18Kernel_traits_baseILj7168ES2_S2_S2_S2_fjLj256EEEEELb1ELb0ELb1ELb0EEEvNS_9BwdParamsE --------------------------
	.section	.nv.info._ZN10layer_norm13ln_bwd_kernelINS_13Kernel_traitsI6__halfS2_S2_S2_fjLj7168ELj1ELj1ELj8ELj8ENS_18Kernel_traits_baseILj7168ES2_S2_S2_S2_fjLj256EEEEELb1ELb0ELb1ELb0EEEvNS_9BwdParamsE,"",@"SHT_CUDA_INFO"
	.sectionflags	@""
	.align	4


	//----- nvinfo : EIATTR_CUDA_API_VERSION
	.align		4
        /*0000*/ 	.byte	0x04, 0x37
        /*0002*/ 	.short	(.L_1757 - .L_1756)
.L_1756:
        /*0004*/ 	.word	0x00000082


	//----- nvinfo : EIATTR_KPARAM_INFO
	.align		4
.L_1757:
        /*0008*/ 	.byte	0x04, 0x17
        /*000a*/ 	.short	(.L_1759 - .L_1758)
.L_1758:
        /*000c*/ 	.word	0x00000000
        /*0010*/ 	.short	0x0000
        /*0012*/ 	.short	0x0000
        /*0014*/ 	.byte	0x00, 0xf0, 0xa1, 0x04


	//----- nvinfo : EIATTR_SPARSE_MMA_MASK
	.align		4
.L_1759:
        /*0018*/ 	.byte	0x03, 0x50
        /*001a*/ 	.short	0x0000


	//----- nvinfo : EIATTR_MAXREG_COUNT
	.align		4
        /*001c*/ 	.byte	0x03, 0x1b
        /*001e*/ 	.short	0x00ff


	//----- nvinfo : EIATTR_NUM_BARRIERS
	.align		4
        /*0020*/ 	.byte	0x02, 0x4c
        /*0022*/ 	.byte	0x01
	.zero		1


	//----- nvinfo : EIATTR_MERCURY_ISA_VERSION
	.align		4
        /*0024*/ 	.byte	0x03, 0x5f
        /*0026*/ 	.short	0x0101


	//----- nvinfo : EIATTR_COOP_GROUP_MASK_REGIDS
	.align		4
        /*0028*/ 	.byte	0x04, 0x29
        /*002a*/ 	.short	(.L_1761 - .L_1760)


	//   ....[0]....
.L_1760:
        /*002c*/ 	.word	0xffffffff


	//   ....[1]....
        /*0030*/ 	.word	0xffffffff


	//   ....[2]....
        /*0034*/ 	.word	0xffffffff


	//   ....[3]....
        /*0038*/ 	.word	0xffffffff


	//   ....[4]....
        /*003c*/ 	.word	0xffffffff


	//   ....[5]....
        /*0040*/ 	.word	0xffffffff


	//   ....[6]....
        /*0044*/ 	.word	0xffffffff


	//   ....[7]....
        /*0048*/ 	.word	0xffffffff


	//   ....[8]....
        /*004c*/ 	.word	0xffffffff


	//   ....[9]....
        /*0050*/ 	.word	0xffffffff


	//----- nvinfo : EIATTR_COOP_GROUP_INSTR_OFFSETS
	.align		4
.L_1761:
        /*0054*/ 	.byte	0x04, 0x28
        /*0056*/ 	.short	(.L_1763 - .L_1762)


	//   ....[0]....
.L_1762:
        /*0058*/ 	.word	0x000031a0


	//   ....[1]....
        /*005c*/ 	.word	0x000031d0


	//   ....[2]....
        /*0060*/ 	.word	0x00003200


	//   ....[3]....
        /*0064*/ 	.word	0x00003210


	//   ....[4]....
        /*0068*/ 	.word	0x00003240


	//   ....[5]....
        /*006c*/ 	.word	0x00003250


	//   ....[6]....
        /*0070*/ 	.word	0x00003280


	//   ....[7]....
        /*0074*/ 	.word	0x00003290


	//   ....[8]....
        /*0078*/ 	.word	0x000032c0


	//   ....[9]....
        /*007c*/ 	.word	0x000032d0


	//----- nvinfo : EIATTR_VRC_CTA_INIT_COUNT
	.align		4
.L_1763:
        /*0080*/ 	.byte	0x02, 0x4a
	.zero		1
	.zero		1


	//----- nvinfo : EIATTR_EXIT_INSTR_OFFSETS
	.align		4
        /*0084*/ 	.byte	0x04, 0x1c
        /*0086*/ 	.short	(.L_1765 - .L_1764)


	//   ....[0]....
.L_1764:
        /*0088*/ 	.word	0x0000a210


	//   ....[1]....
        /*008c*/ 	.word	0x0000a290


	//----- nvinfo : EIATTR_MAX_THREADS
	.align		4
.L_1765:
        /*0090*/ 	.byte	0x04, 0x05
        /*0092*/ 	.short	(.L_1767 - .L_1766)
.L_1766:
        /*0094*/ 	.word	0x00000100
        /*0098*/ 	.word	0x00000001
        /*009c*/ 	.word	0x00000001


	//----- nvinfo : EIATTR_CRS_STACK_SIZE
	.align		4
.L_1767:
        /*00a0*/ 	.byte	0x04, 0x1e
        /*00a2*/ 	.short	(.L_1769 - .L_1768)
.L_1768:
        /*00a4*/ 	.word	0x00000000


	//----- nvinfo : EIATTR_CBANK_PARAM_SIZE
	.align		4
.L_1769:
        /*00a8*/ 	.byte	0x03, 0x19
        /*00aa*/ 	.short	0x0128


	//----- nvinfo : EIATTR_PARAM_CBANK
	.align		4
        /*00ac*/ 	.byte	0x04, 0x0a
        /*00ae*/ 	.short	(.L_1771 - .L_1770)
	.align		4
.L_1770:
        /*00b0*/ 	.word	index@(.nv.constant0._ZN10layer_norm13ln_bwd_kernelINS_13Kernel_traitsI6__halfS2_S2_S2_fjLj7168ELj1ELj1ELj8ELj8ENS_18Kernel_traits_baseILj7168ES2_S2_S2_S2_fjLj256EEEEELb1ELb0ELb1ELb0EEEvNS_9BwdParamsE)
        /*00b4*/ 	.short	0x0380
        /*00b6*/ 	.short	0x0128


	//----- nvinfo : EIATTR_SW_WAR
	.align		4
.L_1771:
        /*00b8*/ 	.byte	0x04, 0x36
        /*00ba*/ 	.short	(.L_1773 - .L_1772)
.L_1772:
        /*00bc*/ 	.word	0x00000008
.L_1773:


//--------------------- .nv.info._ZN10layer_norm22ln_bwd_finalize_kernelINS_22Kernel_traits_finalizeILj7168E6__halfS2_S2_S2_fjLb0ELj1024ELj4ENS_18Kernel_traits_baseILj7168ES2_S2_S2_S2_fjLj1024EEEEELb0ELb1EEEvNS_9BwdParamsE --------------------------
	.section	.nv.info._ZN10layer_norm22ln_bwd_finalize_kernelINS_22Kernel_traits_finalizeILj7168E6__halfS2_S2_S2_fjLb0ELj1024ELj4ENS_18Kernel_traits_baseILj7168ES2_S2_S2_S2_fjLj1024EEEEELb0ELb1EEEvNS_9BwdParamsE,"",@"SHT_CUDA_INFO"
	.sectionflags	@""
	.align	4


	//----- nvinfo : EIATTR_CUDA_API_VERSION
	.align		4
        /*0000*/ 	.byte	0x04, 0x37
        /*0002*/ 	.short	(.L_1775 - .L_1774)
.L_1774:
        /*0004*/ 	.word	0x00000082


	//----- nvinfo : EIATTR_KPARAM_INFO
	.align		4
.L_1775:
        /*0008*/ 	.byte	0x04, 0x17
        /*000a*/ 	.short	(.L_1777 - .L_1776)
.L_1776:
        /*000c*/ 	.word	0x00000000
        /*0010*/ 	.short	0x0000
        /*0012*/ 	.short	0x0000
        /*0014*/ 	.byte	0x00, 0xf0, 0xa1, 0x04


	//----- nvinfo : EIATTR_SPARSE_MMA_MASK
	.align		4
.L_1777:
        /*0018*/ 	.byte	0x03, 0x50
        /*001a*/ 	.short	0x0000


	//----- nvinfo : EIATTR_MAXREG_COUNT
	.align		4
        /*001c*/ 	.byte	0x03, 0x1b
        /*001e*/ 	.short	0x0040


	//----- nvinfo : EIATTR_NUM_BARRIERS
	.align		4
        /*0020*/ 	.byte	0x02, 0x4c
        /*0022*/ 	.byte	0x01
	.zero		1


	//----- nvinfo : EIATTR_MERCURY_ISA_VERSION
	.align		4
        /*0024*/ 	.byte	0x03, 0x5f
        /*0026*/ 	.short	0x0101


	//----- nvinfo : EIATTR_COOP_GROUP_MASK_REGIDS
	.align		4
        /*0028*/ 	.byte	0x04, 0x29
        /*002a*/ 	.short	(.L_1779 - .L_1778)


	//   ....[0]....
.L_1778:
        /*002c*/ 	.word	0xffffffff


	//   ....[1]....
        /*0030*/ 	.word	0xffffffff


	//   ....[2]....
        /*0034*/ 	.word	0xffffffff


	//   ....[3]....
        /*0038*/ 	.word	0xffffffff


	//   ....[4]....
        /*003c*/ 	.word	0xffffffff


	//   ....[5]....
        /*0040*/ 	.word	0xffffffff


	//   ....[6]....
        /*0044*/ 	.word	0xffffffff


	//   ....[7]....
        /*0048*/ 	.word	0xffffffff


	//   ....[8]....
        /*004c*/ 	.word	0xffffffff


	//   ....[9]....
        /*0050*/ 	.word	0xffffffff


	//----- nvinfo : EIATTR_COOP_GROUP_INSTR_OFFSETS
	.align		4
.L_1779:
        /*0054*/ 	.byte	0x04, 0x28
        /*0056*/ 	.short	(.L_1781 - .L_1780)


	//   ....[0]....
.L_1780:
        /*0058*/ 	.word	0x00001560


	//   ....[1]....
        /*005c*/ 	.word	0x00001570


	//   ....[2]....
        /*0060*/ 	.word	0x000015a0


	//   ....[3]....
        /*0064*/ 	.word	0x000015b0


	//   ....[4]....
        /*0068*/ 	.word	0x000015e0


	//   ....[5]....
        /*006c*/ 	.word	0x000015f0


	//   ....[6]....
        /*0070*/ 	.word	0x00001620


	//   ....[7]....
        /*0074*/ 	.word	0x00001640


	//   ....[8]....
        /*0078*/ 	.word	0x00001670


	//   ....[9]....
        /*007c*/ 	.word	0x00001680


	//----- nvinfo : EIATTR_VRC_CTA_INIT_COUNT
	.align		4
.L_1781:
        /*0080*/ 	.byte	0x02, 0x4a
	.zero		1
	.zero		1


	//----- nvinfo : EIATTR_EXIT_INSTR_OFFSETS
	.align		4
        /*0084*/ 	.byte	0x04, 0x1c
        /*0086*/ 	.short	(.L_1783 - .L_1782)


	//   ....[0]....
.L_1782:
        /*0088*/ 	.word	0x00000060


	//   ....[1]....
        /*008c*/ 	.word	0x000016e0


	//   ....[2]....
        /*0090*/ 	.word	0x000017d0


	//----- nvinfo : EIATTR_MAX_THREADS
	.align		4
.L_1783:
        /*0094*/ 	.byte	0x04, 0x05
        /*0096*/ 	.short	(.L_1785 - .L_1784)
.L_1784:
        /*0098*/ 	.word	0x00000400
        /*009c*/ 	.word	0x00000001
        /*00a0*/ 	.word	0x00000001


	//----- nvinfo : EIATTR_CRS_STACK_SIZE
	.align		4
.L_1785:
        /*00a4*/ 	.byte	0x04, 0x1e
        /*00a6*/ 	.short	(.L_1787 - .L_1786)
.L_1786:
        /*00a8*/ 	.word	0x00000000


	//----- nvinfo : EIATTR_CBANK_PARAM_SIZE
	.align		4
.L_1787:
        /*00ac*/ 	.byte	0x03, 0x19
        /*00ae*/ 	.short	0x0128


	//----- nvinfo : EIATTR_PARAM_CBANK
	.align		4
        /*00b0*/ 	.byte	0x04, 0x0a
        /*00b2*/ 	.short	(.L_1789 - .L_1788)
	.align		4
.L_1788:
        /*00b4*/ 	.word	index@(.nv.constant0._ZN10layer_norm22ln_bwd_finalize_kernelINS_22Kernel_traits_finalizeILj7168E6__halfS2_S2_S2_fjLb0ELj1024ELj4ENS_18Kernel_traits_baseILj7168ES2_S2_S2_S2_fjLj1024EEEEELb0ELb1EEEvNS_9BwdParamsE)
        /*00b8*/ 	.short	0x0380
        /*00ba*/ 	.short	0x0128


	//----- nvinfo : EIATTR_SW_WAR
	.align		4
.L_1789:
        /*00bc*/ 	.byte	0x04, 0x36
        /*00be*/ 	.short	(.L_1791 - .L_1790)
.L_1790:
        /*00c0*/ 	.word	0x00000008
.L_1791:


//--------------------- .nv.info._ZN10layer_norm13ln_bwd_kernelINS_13Kernel_traitsI6__halfS2_S2_S2_fjLj7168ELj1ELj1ELj8ELj8ENS_18Kernel_traits_baseILj7168ES2_S2_S2_S2_fjLj256EEEEELb1ELb0ELb1ELb1EEEvNS_9BwdParamsE --------------------------
	.section	.nv.info._ZN10layer_norm13ln_bwd_kernelINS_13Kernel_traitsI6__halfS2_S2_S2_fjLj7168ELj1ELj1ELj8ELj8ENS_18Kernel_traits_baseILj7168ES2_S2_S2_S2_fjLj256EEEEELb1ELb0ELb1ELb1EEEvNS_9BwdParamsE,"",@"SHT_CUDA_INFO"
	.sectionflags	@""
	.align	4


	//----- nvinfo : EIATTR_CUDA_API_VERSION
	.align		4
        /*0000*/ 	.byte	0x04, 0x37
        /*0002*/ 	.short	(.L_1793 - .L_1792)
.L_1792:
        /*0004*/ 	.word	0x00000082


	//----- nvinfo : EIATTR_KPARAM_INFO
	.align		4
.L_1793:
        /*0008*/ 	.byte	0x04, 0x17
        /*000a*/ 	.short	(.L_1795 - .L_1794)
.L_1794:
        /*000c*/ 	.word	0x00000000
        /*0010*/ 	.short	0x0000
        /*0012*/ 	.short	0x0000
        /*0014*/ 	.byte	0x00, 0xf0, 0xa1, 0x04


	//----- nvinfo : EIATTR_SPARSE_MMA_MASK
	.align		4
.L_1795:
        /*0018*/ 	.byte	0x03, 0x50
        /*001a*/ 	.short	0x0000


	//----- nvinfo : EIATTR_MAXREG_COUNT
	.align		4
        /*001c*/ 	.byte	0x03, 0x1b
        /*001e*/ 	.short	0x00ff


	//----- nvinfo : EIATTR_NUM_BARRIERS
	.align		4
        /*0020*/ 	.byte	0x02, 0x4c
        /*0022*/ 	.byte	0x01
	.zero		1


	//----- nvinfo : EIATTR_MERCURY_ISA_VERSION
	.align		4
        /*0024*/ 	.byte	0x03, 0x5f
        /*0026*/ 	.short	0x0101


	//----- nvinfo : EIATTR_COOP_GROUP_MASK_REGIDS
	.align		4
        /*0028*/ 	.byte	0x04, 0x29
        /*002a*/ 	.short	(.L_1797 - .L_1796)


	//   ....[0]....
.L_1796:
        /*002c*/ 	.word	0xffffffff


	//   ....[1]....
        /*0030*/ 	.word	0xffffffff


	//   ....[2]....
        /*0034*/ 	.word	0xffffffff


	//   ....[3]....
        /*0038*/ 	.word	0xffffffff


	//   ....[4]....
        /*003c*/ 	.word	0xffffffff


	//   ....[5]....
        /*0040*/ 	.word	0xffffffff


	//   ....[6]....
        /*0044*/ 	.word	0xffffffff


	//   ....[7]....
        /*0048*/ 	.word	0xffffffff


	//   ....[8]....
        /*004c*/ 	.word	0xffffffff


	//   ....[9]....
        /*0050*/ 	.word	0xffffffff


	//----- nvinfo : EIATTR_COOP_GROUP_INSTR_OFFSETS
	.align		4
.L_1797:
        /*0054*/ 	.byte	0x04, 0x28
        /*0056*/ 	.short	(.L_1799 - .L_1798)


	//   ....[0]....
.L_1798:
        /*0058*/ 	.word	0x00002530


	//   ....[1]....
        /*005c*/ 	.word	0x00002550


	//   ....[2]....
        /*0060*/ 	.word	0x00002590


	//   ....[3]....
        /*0064*/ 	.word	0x000025a0


	//   ....[4]....
        /*0068*/ 	.word	0x000025d0


	//   ....[5]....
        /*006c*/ 	.word	0x000025f0


	//   ....[6]....
        /*0070*/ 	.word	0x00002620


	//   ....[7]....
        /*0074*/ 	.word	0x00002630


	//   ....[8]....
        /*0078*/ 	.word	0x00002660


	//   ....[9]....
        /*007c*/ 	.word	0x00002670


	//----- nvinfo : EIATTR_VRC_CTA_INIT_COUNT
	.align		4
.L_1799:
        /*0080*/ 	.byte	0x02, 0x4a
	.zero		1
	.zero		1


	//----- nvinfo : EIATTR_EXIT_INSTR_OFFSETS
	.align		4
        /*0084*/ 	.byte	0x04, 0x1c
        /*0086*/ 	.short	(.L_1801 - .L_1800)


	//   ....[0]....
.L_1800:
        /*0088*/ 	.word	0x00009000


	//----- nvinfo : EIATTR_MAX_THREADS
	.align		4
.L_1801:
        /*008c*/ 	.byte	0x04, 0x05
        /*008e*/ 	.short	(.L_1803 - .L_1802)
.L_1802:
        /*0090*/ 	.word	0x00000100
        /*0094*/ 	.word	0x00000001
        /*0098*/ 	.word	0x00000001


	//----- nvinfo : EIATTR_CRS_STACK_SIZE
	.align		4
.L_1803:
        /*009c*/ 	.byte	0x04, 0x1e
        /*009e*/ 	.short	(.L_1805 - .L_1804)
.L_1804:
        /*00a0*/ 	.word	0x00000000


	//----- nvinfo : EIATTR_CBANK_PARAM_SIZE
	.align		4
.L_1805:
        /*00a4*/ 	.byte	0x03, 0x19
        /*00a6*/ 	.short	0x0128


	//----- nvinfo : EIATTR_PARAM_CBANK
	.align		4
        /*00a8*/ 	.byte	0x04, 0x0a
        /*00aa*/ 	.short	(.L_1807 - .L_1806)
	.align		4
.L_1806:
        /*00ac*/ 	.word	index@(.nv.constant0._ZN10layer_norm13ln_bwd_kernelINS_13Kernel_traitsI6__halfS2_S2_S2_fjLj7168ELj1ELj1ELj8ELj8ENS_18Kernel_traits_baseILj7168ES2_S2_S2_S2_fjLj256EEEEELb1ELb0ELb1ELb1EEEvNS_9BwdParamsE)
        /*00b0*/ 	.short	0x0380
        /*00b2*/ 	.short	0x0128


	//----- nvinfo : EIATTR_SW_WAR
	.align		4
.L_1807:
        /*00b4*/ 	.byte	0x04, 0x36
        /*00b6*/ 	.short	(.L_1809 - .L_1808)
.L_1808:
        /*00b8*/ 	.word	0x00000008
.L_1809:


//--------------------- .nv.info._ZN10layer_norm13ln_bwd_kernelINS_13Kernel_traitsI6__halfS2_S2_S2_fjLj7168ELj1ELj1ELj8ELj8ENS_18Kernel_traits_baseILj7168ES2_S2_S2_S2_fjLj256EEEEELb1ELb1ELb0ELb0EEEvNS_9BwdParamsE --------------------------
	.section	.nv.info._ZN10layer_norm13ln_bwd_kernelINS_13Kernel_traitsI6__halfS2_S2_S2_fjLj7168ELj1ELj1ELj8ELj8ENS_18Kernel_traits_baseILj7168ES2_S2_S2_S2_fjLj256EEEEELb1ELb1ELb0ELb0EEEvNS_9BwdParamsE,"",@"SHT_CUDA_INFO"
	.sectionflags	@""
	.align	4


	//----- nvinfo : EIATTR_CUDA_API_VERSION
	.align		4
        /*0000*/ 	.byte	0x04, 0x37
        /*0002*/ 	.short	(.L_1811 - .L_1810)
.L_1810:
        /*0004*/ 	.word	0x00000082


	//----- nvinfo : EIATTR_KPARAM_INFO
	.align		4
.L_1811:
        /*0008*/ 	.byte	0x04, 0x17
        /*000a*/ 	.short	(.L_1813 - .L_1812)
.L_1812:
        /*000c*/ 	.word	0x00000000
        /*0010*/ 	.short	0x0000
        /*0012*/ 	.short	0x0000
        /*0014*/ 	.byte	0x00, 0xf0, 0xa1, 0x04


	//----- nvinfo : EIATTR_SPARSE_MMA_MASK
	.align		4
.L_1813:
        /*0018*/ 	.byte	0x03, 0x50
        /*001a*/ 	.short	0x0000


	//----- nvinfo : EIATTR_MAXREG_COUNT
	.align		4
        /*001c*/ 	.byte	0x03, 0x1b
        /*001e*/ 	.short	0x00ff


	//----- nvinfo : EIATTR_NUM_BARRIERS
	.align		4
        /*0020*/ 	.byte	0x02, 0x4c
        /*0022*/ 	.byte	0x01
	.zero		1


	//----- nvinfo : EIATTR_MERCURY_ISA_VERSION
	.align		4
        /*0024*/ 	.byte	0x03, 0x5f
        /*0026*/ 	.short	0x0101


	//----- nvinfo : EIATTR_COOP_GROUP_MASK_REGIDS
	.align		4
        /*0028*/ 	.byte	0x04, 0x29
        /*002a*/ 	.short	(.L_1815 - .L_1814)


	//   ....[0]....
.L_1814:
        /*002c*/ 	.word	0xffffffff


	//   ....[1]....
        /*0030*/ 	.word	0xffffffff


	//   ....[2]....
        /*0034*/ 	.word	0xffffffff


	//   ....[3]....
        /*0038*/ 	.word	0xffffffff


	//   ....[4]....
        /*003c*/ 	.word	0xffffffff


	//   ....[5]....
        /*0040*/ 	.word	0xffffffff


	//   ....[6]....
        /*0044*/ 	.word	0xffffffff


	//   ....[7]....
        /*0048*/ 	.word	0xffffffff


	//   ....[8]....
        /*004c*/ 	.word	0xffffffff


	//   ....[9]....
        /*0050*/ 	.word	0xffffffff


	//----- nvinfo : EIATTR_COOP_GROUP_INSTR_OFFSETS
	.align		4
.L_1815:
        /*0054*/ 	.byte	0x04, 0x28
        /*0056*/ 	.short	(.L_1817 - .L_1816)


	//   ....[0]....
.L_1816:
        /*0058*/ 	.word	0x00002e10


	//   ....[1]....
        /*005c*/ 	.word	0x00002e40


	//   ....[2]....
        /*0060*/ 	.word	0x00002e70


	//   ....[3]....
        /*0064*/ 	.word	0x00002e80


	//   ....[4]....
        /*0068*/ 	.word	0x00002eb0


	//   ....[5]....
        /*006c*/ 	.word	0x00002ec0


	//   ....[6]....
        /*0070*/ 	.word	0x00002ef0


	//   ....[7]....
        /*0074*/ 	.word	0x00002f00


	//   ....[8]....
        /*0078*/ 	.word	0x00002f30


	//   ....[9]....
        /*007c*/ 	.word	0x00002f40


	//----- nvinfo : EIATTR_VRC_CTA_INIT_COUNT
	.align		4
.L_1817:
        /*0080*/ 	.byte	0x02, 0x4a
	.zero		1
	.zero		1


	//----- nvinfo : EIATTR_EXIT_INSTR_OFFSETS
	.align		4
        /*0084*/ 	.byte	0x04, 0x1c
        /*0086*/ 	.short	(.L_1819 - .L_1818)


	//   ....[0]....
.L_1818:
        /*0088*/ 	.word	0x0000c680


	//   ....[1]....
        /*008c*/ 	.word	0x0000c720


	//----- nvinfo : EIATTR_MAX_THREADS
	.align		4
.L_1819:
        /*0090*/ 	.byte	0x04, 0x05
        /*0092*/ 	.short	(.L_1821 - .L_1820)
.L_1820:
        /*0094*/ 	.word	0x00000100
        /*0098*/ 	.word	0x00000001
        /*009c*/ 	.word	0x00000001


	//----- nvinfo : EIATTR_CRS_STACK_SIZE
	.align		4
.L_1821:
        /*00a0*/ 	.byte	0x04, 0x1e
        /*00a2*/ 	.short	(.L_1823 - .L_1822)
.L_1822:
        /*00a4*/ 	.word	0x00000000


	//----- nvinfo : EIATTR_CBANK_PARAM_SIZE
	.align		4
.L_1823:
        /*00a8*/ 	.byte	0x03, 0x19
        /*00aa*/ 	.short	0x0128


	//----- nvinfo : EIATTR_PARAM_CBANK
	.align		4
        /*00ac*/ 	.byte	0x04, 0x0a
        /*00ae*/ 	.short	(.L_1825 - .L_1824)
	.align		4
.L_1824:
        /*00b0*/ 	.word	index@(.nv.constant0._ZN10layer_norm13ln_bwd_kernelINS_13Kernel_traitsI6__halfS2_S2_S2_fjLj7168ELj1ELj1ELj8ELj8ENS_18Kernel_traits_baseILj7168ES2_S2_S2_S2_fjLj256EEEEELb1ELb1ELb0ELb0EEEvNS_9BwdParamsE)
        /*00b4*/ 	.short	0x0380
        /*00b6*/ 	.short	0x0128


	//----- nvinfo : EIATTR_SW_WAR
	.align		4
.L_1825:
        /*00b8*/ 	.byte	0x04, 0x36
        /*00ba*/ 	.short	(.L_1827 - .L_1826)
.L_1826:
        /*00bc*/ 	.word	0x00000008
.L_1827:


//--------------------- .nv.info._ZN10layer_norm13ln_bwd_kernelINS_13Kernel_traitsI6__halfS2_S2_S2_fjLj7168ELj1ELj1ELj8ELj8ENS_18Kernel_traits_baseILj7168ES2_S2_S2_S2_fjLj256EEEEELb1ELb1ELb0ELb1EEEvNS_9BwdParamsE --------------------------
	.section	.nv.info._ZN10layer_norm13ln_bwd_kernelINS_13Kernel_traitsI6__halfS2_S2_S2_fjLj7168ELj1ELj1ELj8ELj8ENS_18Kernel_traits_baseILj7168ES2_S2_S2_S2_fjLj256EEEEELb1ELb1ELb0ELb1EEEvNS_9BwdParamsE,"",@"SHT_CUDA_INFO"
	.sectionflags	@""
	.align	4


	//----- nvinfo : EIATTR_CUDA_API_VERSION
	.align		4
        /*0000*/ 	.byte	0x04, 0x37
        /*0002*/ 	.short	(.L_1829 - .L_1828)
.L_1828:
        /*0004*/ 	.word	0x00000082


	//----- nvinfo : EIATTR_KPARAM_INFO
	.align		4
.L_1829:
        /*0008*/ 	.byte	0x04, 0x17
        /*000a*/ 	.short	(.L_1831 - .L_1830)
.L_1830:
        /*000c*/ 	.word	0x00000000
        /*0010*/ 	.short	0x0000
        /*0012*/ 	.short	0x0000
        /*0014*/ 	.byte	0x00, 0xf0, 0xa1, 0x04


	//----- nvinfo : EIATTR_SPARSE_MMA_MASK
	.align		4
.L_1831:
        /*0018*/ 	.byte	0x03, 0x50
        /*001a*/ 	.short	0x0000


	//----- nvinfo : EIATTR_MAXREG_COUNT
	.align		4
        /*001c*/ 	.byte	0x03, 0x1b
        /*001e*/ 	.short	0x00ff


	//----- nvinfo : EIATTR_NUM_BARRIERS
	.align		4
        /*0020*/ 	.byte	0x02, 0x4c
        /*0022*/ 	.byte	0x01
	.zero		1


	//----- nvinfo : EIATTR_ANNOTATIONS
	.align		4
        /*0024*/ 	.byte	0x04, 0x55
        /*0026*/ 	.short	(.L_1833 - .L_1832)


	//   ....[0]....
.L_1832:
        /*0028*/ 	.word	0x00000001
        /*002c*/ 	.byte	0xa0, 0x08, 0x00, 0x00, 0x01, 0x00, 0x00, 0x00, 0xb0, 0x08, 0x00, 0x00, 0x01, 0x00, 0x00, 0x00
        /*003c*/ 	.byte	0x10, 0x0c, 0x00, 0x00, 0x01, 0x00, 0x00, 0x00, 0x30, 0x0c, 0x00, 0x00


	//----- nvinfo : EIATTR_MERCURY_ISA_VERSION
	.align		4
.L_1833:
        /*0048*/ 	.byte	0x03, 0x5f
        /*004a*/ 	.short	0x0101


	//----- nvinfo : EIATTR_COOP_GROUP_MASK_REGIDS
	.align		4
        /*004c*/ 	.byte	0x04, 0x29
        /*004e*/ 	.short	(.L_1835 - .L_1834)


	//   ....[0]....
.L_1834:
        /*0050*/ 	.word	0xffffffff


	//   ....[1]....
        /*0054*/ 	.word	0xffffffff


	//   ....[2]....
        /*0058*/ 	.word	0xffffffff


	//   ....[3]....
        /*005c*/ 	.word	0xffffffff


	//   ....[4]....
        /*0060*/ 	.word	0xffffffff


	//   ....[5]....
        /*0064*/ 	.word	0xffffffff


	//   ....[6]....
        /*0068*/ 	.word	0xffffffff


	//   ....[7]....
        /*006c*/ 	.word	0xffffffff


	//   ....[8]....
        /*0070*/ 	.word	0xffffffff


	//   ....[9]....
        /*0074*/ 	.word	0xffffffff


	//----- nvinfo : EIATTR_COOP_GROUP_INSTR_OFFSETS
	.align		4
.L_1835:
        /*0078*/ 	.byte	0x04, 0x28
        /*007a*/ 	.short	(.L_1837 - .L_1836)


	//   ....[0]....
.L_1836:
        /*007c*/ 	.word	0x00001e60


	//   ....[1]....
        /*0080*/ 	.word	0x00001e70


	//   ....[2]....
        /*0084*/ 	.word	0x00001ea0


	//   ....[3]....
        /*0088*/ 	.word	0x00001eb0


	//   ....[4]....
        /*008c*/ 	.word	0x00001ee0


	//   ....[5]....
        /*0090*/ 	.word	0x00001ef0


	//   ....[6]....
        /*0094*/ 	.word	0x00001f20


	//   ....[7]....
        /*0098*/ 	.word	0x00001f30


	//   ....[8]....
        /*009c*/ 	.word	0x00001f90


	//   ....[9]....
        /*00a0*/ 	.word	0x00001fa0


	//----- nvinfo : EIATTR_VRC_CTA_INIT_COUNT
	.align		4
.L_1837:
        /*00a4*/ 	.byte	0x02, 0x4a
	.zero		1
	.zero		1


	//----- nvinfo : EIATTR_EXIT_INSTR_OFFSETS
	.align		4
        /*00a8*/ 	.byte	0x04, 0x1c
        /*00aa*/ 	.short	(.L_1839 - .L_1838)


	//   ....[0]....
.L_1838:
        /*00ac*/ 	.word	0x0000b160


	//----- nvinfo : EIATTR_MAX_THREADS
	.align		4
.L_1839:
        /*00b0*/ 	.byte	0x04, 0x05
        /*00b2*/ 	.short	(.L_1841 - .L_1840)
.L_1840:
        /*00b4*/ 	.word	0x00000100
        /*00b8*/ 	.word	0x00000001
        /*00bc*/ 	.word	0x00000001


	//----- nvinfo : EIATTR_CBANK_PARAM_SIZE
	.align		4
.L_1841:
        /*00c0*/ 	.byte	0x03, 0x19
        /*00c2*/ 	.short	0x0128


	//----- nvinfo : EIATTR_PARAM_CBANK
	.align		4
        /*00c4*/ 	.byte	0x04, 0x0a
        /*00c6*/ 	.short	(.L_1843 - .L_1842)
	.align		4
.L_1842:
        /*00c8*/ 	.word	index@(.nv.constant0._ZN10layer_norm13ln_bwd_kernelINS_13Kernel_traitsI6__halfS2_S2_S2_fjLj7168ELj1ELj1ELj8ELj8ENS_18Kernel_traits_baseILj7168ES2_S2_S2_S2_fjLj256EEEEELb1ELb1ELb0ELb1EEEvNS_9BwdParamsE)
        /*00cc*/ 	.short	0x0380
        /*00ce*/ 	.short	0x0128


	//----- nvinfo : EIATTR_SW_WAR
	.align		4
.L_1843:
        /*00d0*/ 	.byte	0x04, 0x36
        /*00d2*/ 	.short	(.L_1845 - .L_1844)
.L_1844:
        /*00d4*/ 	.word	0x00000008
.L_1845:


//--------------------- .nv.info._ZN10layer_norm22ln_bwd_finalize_kernelINS_22Kernel_traits_finalizeILj7168E6__halfS2_S2_S2_fjLb1ELj1024ELj4ENS_18Kernel_traits_baseILj7168ES2_S2_S2_S2_fjLj1024EEEEELb1ELb0EEEvNS_9BwdParamsE --------------------------
	.section	.nv.info._ZN10layer_norm22ln_bwd_finalize_kernelINS_22Kernel_traits_finalizeILj7168E6__halfS2_S2_S2_fjLb1ELj1024ELj4ENS_18Kernel_traits_baseILj7168ES2_S2_S2_S2_fjLj1024EEEEELb1ELb0EEEvNS_9BwdParamsE,"",@"SHT_CUDA_INFO"
	.sectionflags	@""
	.align	4


	//----- nvinfo : EIATTR_CUDA_API_VERSION
	.align		4
        /*0000*/ 	.byte	0x04, 0x37
        /*0002*/ 	.short	(.L_1847 - .L_1846)
.L_1846:
        /*0004*/ 	.word	0x00000082


	//----- nvinfo : EIATTR_KPARAM_INFO
	.align		4
.L_1847:
        /*0008*/ 	.byte	0x04, 0x17
        /*000a*/ 	.short	(.L_1849 - .L_1848)
.L_1848:
        /*000c*/ 	.word	0x00000000
        /*0010*/ 	.short	0x0000
        /*0012*/ 	.short	0x0000
        /*0014*/ 	.byte	0x00, 0xf0, 0xa1, 0x04


	//----- nvinfo : EIATTR_SPARSE_MMA_MASK
	.align		4
.L_1849:
        /*0018*/ 	.byte	0x03, 0x50
        /*001a*/ 	.short	0x0000


	//----- nvinfo : EIATTR_MAXREG_COUNT
	.align		4
        /*001c*/ 	.byte	0x03, 0x1b
        /*001e*/ 	.short	0x0040


	//----- nvinfo : EIATTR_NUM_BARRIERS
	.align		4
        /*0020*/ 	.byte	0x02, 0x4c
        /*0022*/ 	.byte	0x01
	.zero		1


	//----- nvinfo : EIATTR_MERCURY_ISA_VERSION
	.align		4
        /*0024*/ 	.byte	0x03, 0x5f
        /*0026*/ 	.short	0x0101


	//----- nvinfo : EIATTR_COOP_GROUP_MASK_REGIDS
	.align		4
        /*0028*/ 	.byte	0x04, 0x29
        /*002a*/ 	.short	(.L_1851 - .L_1850)


	//   ....[0]....
.L_1850:
        /*002c*/ 	.word	0xffffffff


	//   ....[1]....
        /*0030*/ 	.word	0xffffffff


	//   ....[2]....
        /*0034*/ 	.word	0xffffffff


	//   ....[3]....
        /*0038*/ 	.word	0xffffffff


	//   ....[4]....
        /*003c*/ 	.word	0xffffffff


	//   ....[5]....
        /*0040*/ 	.word	0xffffffff


	//   ....[6]....
        /*0044*/ 	.word	0xffffffff


	//   ....[7]....
        /*0048*/ 	.word	0xffffffff


	//   ....[8]....
        /*004c*/ 	.word	0xffffffff


	//   ....[9]....
        /*0050*/ 	.word	0xffffffff


	//   ....[10]....
        /*0054*/ 	.word	0xffffffff


	//   ....[11]....
        /*0058*/ 	.word	0xffffffff


	//   ....[12]....
        /*005c*/ 	.word	0xffffffff


	//   ....[13]....
        /*0060*/ 	.word	0xffffffff


	//   ....[14]....
        /*0064*/ 	.word	0xffffffff


	//----- nvinfo : EIATTR_COOP_GROUP_INSTR_OFFSETS
	.align		4
.L_1851:
        /*0068*/ 	.byte	0x04, 0x28
        /*006a*/ 	.short	(.L_1853 - .L_1852)


	//   ....[0]....
.L_1852:
        /*006c*/ 	.word	0x00001030


	//   ....[1]....
        /*0070*/ 	.word	0x00001040


	//   ....[2]....
        /*0074*/ 	.word	0x00001050


	//   ....[3]....
        /*0078*/ 	.word	0x00001080


	//   ....[4]....
        /*007c*/ 	.word	0x000010a0


	//   ....[5]....
        /*0080*/ 	.word	0x000010b0


	//   ....[6]....
        /*0084*/ 	.word	0x000010f0


	//   ....[7]....
        /*0088*/ 	.word	0x00001100


	//   ....[8]....
        /*008c*/ 	.word	0x00001110


	//   ....[9]....
        /*0090*/ 	.word	0x00001140


	//   ....[10]....
        /*0094*/ 	.word	0x00001170


	//   ....[11]....
        /*0098*/ 	.word	0x00001190


	//   ....[12]....
        /*009c*/ 	.word	0x000011c0


	//   ....[13]....
        /*00a0*/ 	.word	0x000011f0


	//   ....[14]....
        /*00a4*/ 	.word	0x00001220


	//----- nvinfo : EIATTR_VRC_CTA_INIT_COUNT
	.align		4
.L_1853:
        /*00a8*/ 	.byte	0x02, 0x4a
	.zero		1
	.zero		1


	//----- nvinfo : EIATTR_EXIT_INSTR_OFFSETS
	.align		4
        /*00ac*/ 	.byte	0x04, 0x1c
        /*00ae*/ 	.short	(.L_1855 - .L_1854)


	//   ....[0]....
.L_1854:
        /*00b0*/ 	.word	0x00000060


	//   ....[1]....
        /*00b4*/ 	.word	0x000012a0


	//   ....[2]....
        /*00b8*/ 	.word	0x000012d0


	//   ....[3]....
        /*00bc*/ 	.word	0x000013e0


	//----- nvinfo : EIATTR_MAX_THREADS
	.align		4
.L_1855:
        /*00c0*/ 	.byte	0x04, 0x05
        /*00c2*/ 	.short	(.L_1857 - .L_1856)
.L_1856:
        /*00c4*/ 	.word	0x00000400
        /*00c8*/ 	.word	0x00000001
        /*00cc*/ 	.word	0x00000001


	//----- nvinfo : EIATTR_CRS_STACK_SIZE
	.align		4
.L_1857:
        /*00d0*/ 	.byte	0x04, 0x1e
        /*00d2*/ 	.short	(.L_1859 - .L_1858)
.L_1858:
        /*00d4*/ 	.word	0x00000000


	//----- nvinfo : EIATTR_CBANK_PARAM_SIZE
	.align		4
.L_1859:
        /*00d8*/ 	.byte	0x03, 0x19
        /*00da*/ 	.short	0x0128


	//----- nvinfo : EIATTR_PARAM_CBANK
	.align		4
        /*00dc*/ 	.byte	0x04, 0x0a
        /*00de*/ 	.short	(.L_1861 - .L_1860)
	.align		4
.L_1860:
        /*00e0*/ 	.word	index@(.nv.constant0._ZN10layer_norm22ln_bwd_finalize_kernelINS_22Kernel_traits_finalizeILj7168E6__halfS2_S2_S2_fjLb1ELj1024ELj4ENS_18Kernel_traits_baseILj7168ES2_S2_S2_S2_fjLj1024EEEEELb1ELb0EEEvNS_9BwdParamsE)
        /*00e4*/ 	.short	0x0380
        /*00e6*/ 	.short	0x0128


	//----- nvinfo : EIATTR_SW_WAR
	.align		4
.L_1861:
        /*00e8*/ 	.byte	0x04, 0x36
        /*00ea*/ 	.short	(.L_1863 - .L_1862)
.L_1862:
        /*00ec*/ 	.word	0x00000008
.L_1863:


//--------------------- .nv.info._ZN10layer_norm13ln_bwd_kernelINS_13Kernel_traitsI6__halfS2_S2_S2_fjLj7168ELj1ELj1ELj8ELj8ENS_18Kernel_traits_baseILj7168ES2_S2_S2_S2_fjLj256EEEEELb1ELb1ELb1ELb0EEEvNS_9BwdParamsE --------------------------
	.section	.nv.info._ZN10layer_norm13ln_bwd_kernelINS_13Kernel_traitsI6__halfS2_S2_S2_fjLj7168ELj1ELj1ELj8ELj8ENS_18Kernel_traits_baseILj7168ES2_S2_S2_S2_fjLj256EEEEELb1ELb1ELb1ELb0EEEvNS_9BwdParamsE,"",@"SHT_CUDA_INFO"
	.sectionflags	@""
	.align	4


	//----- nvinfo : EIATTR_CUDA_API_VERSION
	.align		4
        /*0000*/ 	.byte	0x04, 0x37
        /*0002*/ 	.short	(.L_1865 - .L_1864)
.L_1864:
        /*0004*/ 	.word	0x00000082


	//----- nvinfo : EIATTR_KPARAM_INFO
	.align		4
.L_1865:
        /*0008*/ 	.byte	0x04, 0x17
        /*000a*/ 	.short	(.L_1867 - .L_1866)
.L_1866:
        /*000c*/ 	.word	0x00000000
        /*0010*/ 	.short	0x0000
        /*0012*/ 	.short	0x0000
        /*0014*/ 	.byte	0x00, 0xf0, 0xa1, 0x04


	//----- nvinfo : EIATTR_SPARSE_MMA_MASK
	.align		4
.L_1867:
        /*0018*/ 	.byte	0x03, 0x50
        /*001a*/ 	.short	0x0000


	//----- nvinfo : EIATTR_MAXREG_COUNT
	.align		4
        /*001c*/ 	.byte	0x03, 0x1b
        /*001e*/ 	.short	0x00ff


	//----- nvinfo : EIATTR_NUM_BARRIERS
	.align		4
        /*0020*/ 	.byte	0x02, 0x4c
        /*0022*/ 	.byte	0x01
	.zero		1


	//----- nvinfo : EIATTR_MERCURY_ISA_VERSION
	.align		4
        /*0024*/ 	.byte	0x03, 0x5f
        /*0026*/ 	.short	0x0101


	//----- nvinfo : EIATTR_COOP_GROUP_MASK_REGIDS
	.align		4
        /*0028*/ 	.byte	0x04, 0x29
        /*002a*/ 	.short	(.L_1869 - .L_1868)


	//   ....[0]....
.L_1868:
        /*002c*/ 	.word	0xffffffff


	//   ....[1]....
        /*0030*/ 	.word	0xffffffff


	//   ....[2]....
        /*0034*/ 	.word	0xffffffff


	//   ....[3]....
        /*0038*/ 	.word	0xffffffff


	//   ....[4]....
        /*003c*/ 	.word	0xffffffff


	//   ....[5]....
        /*0040*/ 	.word	0xffffffff


	//   ....[6]....
        /*0044*/ 	.word	0xffffffff


	//   ....[7]....
        /*0048*/ 	.word	0xffffffff


	//   ....[8]....
        /*004c*/ 	.word	0xffffffff


	//   ....[9]....
        /*0050*/ 	.word	0xffffffff


	//----- nvinfo : EIATTR_COOP_GROUP_INSTR_OFFSETS
	.align		4
.L_1869:
        /*0054*/ 	.byte	0x04, 0x28
        /*0056*/ 	.short	(.L_1871 - .L_1870)


	//   ....[0]....
.L_1870:
        /*0058*/ 	.word	0x000037a0


	//   ....[1]....
        /*005c*/ 	.word	0x000037d0


	//   ....[2]....
        /*0060*/ 	.word	0x00003800


	//   ....[3]....
        /*0064*/ 	.word	0x00003810


	//   ....[4]....
        /*0068*/ 	.word	0x00003840


	//   ....[5]....
        /*006c*/ 	.word	0x00003850


	//   ....[6]....
        /*0070*/ 	.word	0x00003880


	//   ....[7]....
        /*0074*/ 	.word	0x00003890


	//   ....[8]....
        /*0078*/ 	.word	0x000038c0


	//   ....[9]....
        /*007c*/ 	.word	0x000038d0


	//----- nvinfo : EIATTR_VRC_CTA_INIT_COUNT
	.align		4
.L_1871:
        /*0080*/ 	.byte	0x02, 0x4a
	.zero		1
	.zero		1


	//----- nvinfo : EIATTR_EXIT_INSTR_OFFSETS
	.align		4
        /*0084*/ 	.byte	0x04, 0x1c
        /*0086*/ 	.short	(.L_1873 - .L_1872)


	//   ....[0]....
.L_1872:
        /*0088*/ 	.word	0x0000d760


	//   ....[1]....
        /*008c*/ 	.word	0x0000d800


	//----- nvinfo : EIATTR_MAX_THREADS
	.align		4
.L_1873:
        /*0090*/ 	.byte	0x04, 0x05
        /*0092*/ 	.short	(.L_1875 - .L_1874)
.L_1874:
        /*0094*/ 	.word	0x00000100
        /*0098*/ 	.word	0x00000001
        /*009c*/ 	.word	0x00000001


	//----- nvinfo : EIATTR_CRS_STACK_SIZE
	.align		4
.L_1875:
        /*00a0*/ 	.byte	0x04, 0x1e
        /*00a2*/ 	.short	(.L_1877 - .L_1876)
.L_1876:
        /*00a4*/ 	.word	0x00000000


	//----- nvinfo : EIATTR_CBANK_PARAM_SIZE
	.align		4
.L_1877:
        /*00a8*/ 	.byte	0x03, 0x19
        /*00aa*/ 	.short	0x0128


	//----- nvinfo : EIATTR_PARAM_CBANK
	.align		4
        /*00ac*/ 	.byte	0x04, 0x0a
        /*00ae*/ 	.short	(.L_1879 - .L_1878)
	.align		4
.L_1878:
        /*00b0*/ 	.word	index@(.nv.constant0._ZN10layer_norm13ln_bwd_kernelINS_13Kernel_traitsI6__halfS2_S2_S2_fjLj7168ELj1ELj1ELj8ELj8ENS_18Kernel_traits_baseILj7168ES2_S2_S2_S2_fjLj256EEEEELb1ELb1ELb1ELb0EEEvNS_9BwdParamsE)
        /*00b4*/ 	.short	0x0380
        /*00b6*/ 	.short	0x0128


	//----- nvinfo : EIATTR_SW_WAR
	.align		4
.L_1879:
        /*00b8*/ 	.byte	0x04, 0x36
        /*00ba*/ 	.short	(.L_1881 - .L_1880)
.L_1880:
        /*00bc*/ 	.word	0x00000008
.L_1881:


//--------------------- .nv.info._ZN10layer_norm22ln_bwd_finalize_kernelINS_22Kernel_traits_finalizeILj7168E6__halfS2_S2_S2_fjLb1ELj1024ELj4ENS_18Kernel_traits_baseILj7168ES2_S2_S2_S2_fjLj1024EEEEELb1ELb1EEEvNS_9BwdParamsE --------------------------
	.section	.nv.info._ZN10layer_norm22ln_bwd_finalize_kernelINS_22Kernel_traits_finalizeILj7168E6__halfS2_S2_S2_fjLb1ELj1024ELj4ENS_18Kernel_traits_baseILj7168ES2_S2_S2_S2_fjLj1024EEEEELb1ELb1EEEvNS_9BwdParamsE,"",@"SHT_CUDA_INFO"
	.sectionflags	@""
	.align	4


	//----- nvinfo : EIATTR_CUDA_API_VERSION
	.align		4
        /*0000*/ 	.byte	0x04, 0x37
        /*0002*/ 	.short	(.L_1883 - .L_1882)
.L_1882:
        /*0004*/ 	.word	0x00000082


	//----- nvinfo : EIATTR_KPARAM_INFO
	.align		4
.L_1883:
        /*0008*/ 	.byte	0x04, 0x17
        /*000a*/ 	.short	(.L_1885 - .L_1884)
.L_1884:
        /*000c*/ 	.word	0x00000000
        /*0010*/ 	.short	0x0000
        /*0012*/ 	.short	0x0000
        /*0014*/ 	.byte	0x00, 0xf0, 0xa1, 0x04


	//----- nvinfo : EIATTR_SPARSE_MMA_MASK
	.align		4
.L_1885:
        /*0018*/ 	.byte	0x03, 0x50
        /*001a*/ 	.short	0x0000


	//----- nvinfo : EIATTR_MAXREG_COUNT
	.align		4
        /*001c*/ 	.byte	0x03, 0x1b
        /*001e*/ 	.short	0x0040


	//----- nvinfo : EIATTR_NUM_BARRIERS
	.align		4
        /*0020*/ 	.byte	0x02, 0x4c
        /*0022*/ 	.byte	0x01
	.zero		1


	//----- nvinfo : EIATTR_MERCURY_ISA_VERSION
	.align		4
        /*0024*/ 	.byte	0x03, 0x5f
        /*0026*/ 	.short	0x0101


	//----- nvinfo : EIATTR_COOP_GROUP_MASK_REGIDS
	.align		4
        /*0028*/ 	.byte	0x04, 0x29
        /*002a*/ 	.short	(.L_1887 - .L_1886)


	//   ....[0]....
.L_1886:
        /*002c*/ 	.word	0xffffffff


	//   ....[1]....
        /*0030*/ 	.word	0xffffffff


	//   ....[2]....
        /*0034*/ 	.word	0xffffffff


	//   ....[3]....
        /*0038*/ 	.word	0xffffffff


	//   ....[4]....
        /*003c*/ 	.word	0xffffffff


	//   ....[5]....
        /*0040*/ 	.word	0xffffffff


	//   ....[6]....
        /*0044*/ 	.word	0xffffffff


	//   ....[7]....
        /*0048*/ 	.word	0xffffffff


	//   ....[8]....
        /*004c*/ 	.word	0xffffffff


	//   ....[9]....
        /*0050*/ 	.word	0xffffffff


	//   ....[10]....
        /*0054*/ 	.word	0xffffffff


	//   ....[11]....
        /*0058*/ 	.word	0xffffffff


	//   ....[12]....
        /*005c*/ 	.word	0xffffffff


	//   ....[13]....
        /*0060*/ 	.word	0xffffffff


	//   ....[14]....
        /*0064*/ 	.word	0xffffffff


	//----- nvinfo : EIATTR_COOP_GROUP_INSTR_OFFSETS
	.align		4
.L_1887:
        /*0068*/ 	.byte	0x04, 0x28
        /*006a*/ 	.short	(.L_1889 - .L_1888)


	//   ....[0]....
.L_1888:
        /*006c*/ 	.word	0x00001060


	//   ....[1]....
        /*0070*/ 	.word	0x00001070


	//   ....[2]....
        /*0074*/ 	.word	0x00001080


	//   ....[3]....
        /*0078*/ 	.word	0x000010b0


	//   ....[4]....
        /*007c*/ 	.word	0x000010d0


	//   ....[5]....
        /*0080*/ 	.word	0x000010e0


	//   ....[6]....
        /*0084*/ 	.word	0x00001120


	//   ....[7]....
        /*0088*/ 	.word	0x00001140


	//   ....[8]....
        /*008c*/ 	.word	0x00001150


	//   ....[9]....
        /*0090*/ 	.word	0x00001180


	//   ....[10]....
        /*0094*/ 	.word	0x000011a0


	//   ....[11]....
        /*0098*/ 	.word	0x000011b0


	//   ....[12]....
        /*009c*/ 	.word	0x000011f0


	//   ....[13]....
        /*00a0*/ 	.word	0x00001200


	//   ....[14]....
        /*00a4*/ 	.word	0x00001210


	//----- nvinfo : EIATTR_VRC_CTA_INIT_COUNT
	.align		4
.L_1889:
        /*00a8*/ 	.byte	0x02, 0x4a
	.zero		1
	.zero		1


	//----- nvinfo : EIATTR_EXIT_INSTR_OFFSETS
	.align		4
        /*00ac*/ 	.byte	0x04, 0x1c
        /*00ae*/ 	.short	(.L_1891 - .L_1890)


	//   ....[0]....
.L_1890:
        /*00b0*/ 	.word	0x00000060


	//   ....[1]....
        /*00b4*/ 	.word	0x00001290


	//   ....[2]....
        /*00b8*/ 	.word	0x000013d0


	//----- nvinfo : EIATTR_MAX_THREADS
	.align		4
.L_1891:
        /*00bc*/ 	.byte	0x04, 0x05
        /*00be*/ 	.short	(.L_1893 - .L_1892)
.L_1892:
        /*00c0*/ 	.word	0x00000400
        /*00c4*/ 	.word	0x00000001
        /*00c8*/ 	.word	0x00000001


	//----- nvinfo : EIATTR_CRS_STACK_SIZE
	.align		4
.L_1893:
        /*00cc*/ 	.byte	0x04, 0x1e
        /*00ce*/ 	.short	(.L_1895 - .L_1894)
.L_1894:
        /*00d0*/ 	.word	0x00000000


	//----- nvinfo : EIATTR_CBANK_PARAM_SIZE
	.align		4
.L_1895:
        /*00d4*/ 	.byte	0x03, 0x19
        /*00d6*/ 	.short	0x0128


	//----- nvinfo : EIATTR_PARAM_CBANK
	.align		4
        /*00d8*/ 	.byte	0x04, 0x0a
        /*00da*/ 	.short	(.L_1897 - .L_1896)
	.align		4
.L_1896:
        /*00dc*/ 	.word	index@(.nv.constant0._ZN10layer_norm22ln_bwd_finalize_kernelINS_22Kernel_traits_finalizeILj7168E6__halfS2_S2_S2_fjLb1ELj1024ELj4ENS_18Kernel_traits_baseILj7168ES2_S2_S2_S2_fjLj1024EEEEELb1ELb1EEEvNS_9BwdParamsE)
        /*00e0*/ 	.short	0x0380
        /*00e2*/ 	.short	0x0128


	//----- nvinfo : EIATTR_SW_WAR
	.align		4
.L_1897:
        /*00e4*/ 	.byte	0x04, 0x36
        /*00e6*/ 	.short	(.L_1899 - .L_1898)
.L_1898:
        /*00e8*/ 	.word	0x00000008
.L_1899:


//--------------------- .nv.info._ZN10layer_norm13ln_bwd_kernelINS_13Kernel_traitsI6__halfS2_S2_S2_fjLj7168ELj1ELj1ELj8ELj8ENS_18Kernel_traits_baseILj7168ES2_S2_S2_S2_fjLj256EEEEELb1ELb1ELb1ELb1EEEvNS_9BwdParamsE --------------------------
	.section	.nv.info._ZN10layer_norm13ln_bwd_kernelINS_13Kernel_traitsI6__halfS2_S2_S2_fjLj7168ELj1ELj1ELj8ELj8ENS_18Kernel_traits_baseILj7168ES2_S2_S2_S2_fjLj256EEEEELb1ELb1ELb1ELb1EEEvNS_9BwdParamsE,"",@"SHT_CUDA_INFO"
	.sectionflags	@""
	.align	4


	//----- nvinfo : EIATTR_CUDA_API_VERSION
	.align		4
        /*0000*/ 	.byte	0x04, 0x37
        /*0002*/ 	.short	(.L_1901 - .L_1900)
.L_1900:
        /*0004*/ 	.word	0x00000082


	//----- nvinfo : EIATTR_KPARAM_INFO
	.align		4
.L_1901:
        /*0008*/ 	.byte	0x04, 0x17
        /*000a*/ 	.short	(.L_1903 - .L_1902)
.L_1902:
        /*000c*/ 	.word	0x00000000
        /*0010*/ 	.short	0x0000
        /*0012*/ 	.short	0x0000
        /*0014*/ 	.byte	0x00, 0xf0, 0xa1, 0x04


	//----- nvinfo : EIATTR_SPARSE_MMA_MASK
	.align		4
.L_1903:
        /*0018*/ 	.byte	0x03, 0x50
        /*001a*/ 	.short	0x0000


	//----- nvinfo : EIATTR_MAXREG_COUNT
	.align		4
        /*001c*/ 	.byte	0x03, 0x1b
        /*001e*/ 	.short	0x00ff


	//----- nvinfo : EIATTR_NUM_BARRIERS
	.align		4
        /*0020*/ 	.byte	0x02, 0x4c
        /*0022*/ 	.byte	0x01
	.zero		1


	//----- nvinfo : EIATTR_MERCURY_ISA_VERSION
	.align		4
        /*0024*/ 	.byte	0x03, 0x5f
        /*0026*/ 	.short	0x0101


	//----- nvinfo : EIATTR_COOP_GROUP_MASK_REGIDS
	.align		4
        /*0028*/ 	.byte	0x04, 0x29
        /*002a*/ 	.short	(.L_1905 - .L_1904)


	//   ....[0]....
.L_1904:
        /*002c*/ 	.word	0xffffffff


	//   ....[1]....
        /*0030*/ 	.word	0xffffffff


	//   ....[2]....
        /*0034*/ 	.word	0xffffffff


	//   ....[3]....
        /*0038*/ 	.word	0xffffffff


	//   ....[4]....
        /*003c*/ 	.word	0xffffffff


	//   ....[5]....
        /*0040*/ 	.word	0xffffffff


	//   ....[6]....
        /*0044*/ 	.word	0xffffffff


	//   ....[7]....
        /*0048*/ 	.word	0xffffffff


	//   ....[8]....
        /*004c*/ 	.word	0xffffffff


	//   ....[9]....
        /*0050*/ 	.word	0xffffffff


	//----- nvinfo : EIATTR_COOP_GROUP_INSTR_OFFSETS
	.align		4
.L_1905:
        /*0054*/ 	.byte	0x04, 0x28
        /*0056*/ 	.short	(.L_1907 - .L_1906)


	//   ....[0]....
.L_1906:
        /*0058*/ 	.word	0x00002770


	//   ....[1]....
        /*005c*/ 	.word	0x000027b0


	//   ....[2]....
        /*0060*/ 	.word	0x00002800


	//   ....[3]....
        /*0064*/ 	.word	0x00002820


	//   ....[4]....
        /*0068*/ 	.word	0x00002870


	//   ....[5]....
        /*006c*/ 	.word	0x00002880


	//   ....[6]....
        /*0070*/ 	.word	0x000028b0


	//   ....[7]....
        /*0074*/ 	.word	0x000028e0


	//   ....[8]....
        /*0078*/ 	.word	0x00002910


	//   ....[9]....
        /*007c*/ 	.word	0x00002930


	//----- nvinfo : EIATTR_VRC_CTA_INIT_COUNT
	.align		4
.L_1907:
        /*0080*/ 	.byte	0x02, 0x4a
	.zero		1
	.zero		1


	//----- nvinfo : EIATTR_EXIT_INSTR_OFFSETS
	.align		4
        /*0084*/ 	.byte	0x04, 0x1c
        /*0086*/ 	.short	(.L_1909 - .L_1908)


	//   ....[0]....
.L_1908:
        /*0088*/ 	.word	0x0000bf60


	//----- nvinfo : EIATTR_MAX_THREADS
	.align		4
.L_1909:
        /*008c*/ 	.byte	0x04, 0x05
        /*008e*/ 	.short	(.L_1911 - .L_1910)
.L_1910:
        /*0090*/ 	.word	0x00000100
        /*0094*/ 	.word	0x00000001
        /*0098*/ 	.word	0x00000001


	//----- nvinfo : EIATTR_CRS_STACK_SIZE
	.align		4
.L_1911:
        /*009c*/ 	.byte	0x04, 0x1e
        /*009e*/ 	.short	(.L_1913 - .L_1912)
.L_1912:
        /*00a0*/ 	.word	0x00000000


	//----- nvinfo : EIATTR_CBANK_PARAM_SIZE
	.align		4
.L_1913:
        /*00a4*/ 	.byte	0x03, 0x19
        /*00a6*/ 	.short	0x0128


	//----- nvinfo : EIATTR_PARAM_CBANK
	.align		4
        /*00a8*/ 	.byte	0x04, 0x0a
        /*00aa*/ 	.short	(.L_1915 - .L_1914)
	.align		4
.L_1914:
        /*00ac*/ 	.word	index@(.nv.constant0._ZN10layer_norm13ln_bwd_kernelINS_13Kernel_traitsI6__halfS2_S2_S2_fjLj7168ELj1ELj1ELj8ELj8ENS_18Kernel_traits_baseILj7168ES2_S2_S2_S2_fjLj256EEEEELb1ELb1ELb1ELb1EEEvNS_9BwdParamsE)
        /*00b0*/ 	.short	0x0380
        /*00b2*/ 	.short	0x0128


	//----- nvinfo : EIATTR_SW_WAR
	.align		4
.L_1915:
        /*00b4*/ 	.byte	0x04, 0x36
        /*00b6*/ 	.short	(.L_1917 - .L_1916)
.L_1916:
        /*00b8*/ 	.word	0x00000008
.L_1917:


//--------------------- .nv.info._ZN10layer_norm13ln_bwd_kernelINS_13Kernel_traitsIf13__nv_bfloat16S2_S2_fjLj7168ELj1ELj1ELj8ELj8ENS_18Kernel_traits_baseILj7168EfS2_S2_S2_fjLj256EEEEELb0ELb0ELb0ELb0EEEvNS_9BwdParamsE --------------------------
	.section	.nv.info._ZN10layer_norm13ln_bwd_kernelINS_13Kernel_traitsIf13__nv_bfloat16S2_S2_fjLj7168ELj1ELj1ELj8ELj8ENS_18Kernel_traits_baseILj7168EfS2_S2_S2_fjLj256EEEEELb0ELb0ELb0ELb0EEEvNS_9BwdParamsE,"",@"SHT_CUDA_INFO"
	.sectionflags	@""
	.align	4


	//----- nvinfo : EIATTR_CUDA_API_VERSION
	.align		4
        /*0000*/ 	.byte	0x04, 0x37
        /*0002*/ 	.short	(.L_1919 - .L_1918)
.L_1918:
        /*0004*/ 	.word	0x00000082


	//----- nvinfo : EIATTR_KPARAM_INFO
	.align		4
.L_1919:
        /*0008*/ 	.byte	0x04, 0x17
        /*000a*/ 	.short	(.L_1921 - .L_1920)
.L_1920:
        /*000c*/ 	.word	0x00000000
        /*0010*/ 	.short	0x0000
        /*0012*/ 	.short	0x0000
        /*0014*/ 	.byte	0x00, 0xf0, 0xa1, 0x04


	//----- nvinfo : EIATTR_SPARSE_MMA_MASK
	.align		4
.L_1921:
        /*0018*/ 	.byte	0x03, 0x50
        /*001a*/ 	.short	0x0000


	//----- nvinfo : EIATTR_MAXREG_COUNT
	.align		4
        /*001c*/ 	.byte	0x03, 0x1b
        /*001e*/ 	.short	0x00ff


	//----- nvinfo : EIATTR_NUM_BARRIERS
	.align		4
        /*0020*/ 	.byte	0x02, 0x4c
        /*0022*/ 	.byte	0x01
	.zero		1


	//----- nvinfo : EIATTR_MERCURY_ISA_VERSION
	.align		4
        /*0024*/ 	.byte	0x03, 0x5f
        /*0026*/ 	.short	0x0101


	//----- nvinfo : EIATTR_COOP_GROUP_MASK_REGIDS
	.align		4
        /*0028*/ 	.byte	0x04, 0x29
        /*002a*/ 	.short	(.L_1923 - .L_1922)


	//   ....[0]....
.L_1922:
        /*002c*/ 	.word	0xffffffff


	//   ....[1]....
        /*0030*/ 	.word	0xffffffff


	//   ....[2]....
        /*0034*/ 	.word	0xffffffff


	//   ....[3]....
        /*0038*/ 	.word	0xffffffff


	//   ....[4]....
        /*003c*/ 	.word	0xffffffff


	//   ....[5]....
        /*0040*/ 	.word	0xffffffff


	//   ....[6]....
        /*0044*/ 	.word	0xffffffff


	//   ....[7]....
        /*0048*/ 	.word	0xffffffff


	//   ....[8]....
        /*004c*/ 	.word	0xffffffff


	//   ....[9]....
        /*0050*/ 	.word	0xffffffff


	//----- nvinfo : EIATTR_COOP_GROUP_INSTR_OFFSETS
	.align		4
.L_1923:
        /*0054*/ 	.byte	0x04, 0x28
        /*0056*/ 	.short	(.L_1925 - .L_1924)


	//   ....[0]....
.L_1924:
        /*0058*/ 	.word	0x000021f0


	//   ....[1]....
        /*005c*/ 	.word	0x00002220


	//   ....[2]....
        /*0060*/ 	.word	0x00002250


	//   ....[3]....
        /*0064*/ 	.word	0x00002260


	//   ....[4]....
        /*0068*/ 	.word	0x00002290


	//   ....[5]....
        /*006c*/ 	.word	0x000022a0


	//   ....[6]....
        /*0070*/ 	.word	0x000022d0


	//   ....[7]....
        /*0074*/ 	.word	0x000022e0


	//   ....[8]....
        /*0078*/ 	.word	0x00002310


	//   ....[9]....
        /*007c*/ 	.word	0x00002320


	//----- nvinfo : EIATTR_VRC_CTA_INIT_COUNT
	.align		4
.L_1925:
        /*0080*/ 	.byte	0x02, 0x4a
	.zero		1
	.zero		1


	//----- nvinfo : EIATTR_EXIT_INSTR_OFFSETS
	.align		4
        /*0084*/ 	.byte	0x04, 0x1c
        /*0086*/ 	.short	(.L_1927 - .L_1926)


	//   ....[0]....
.L_1926:
        /*0088*/ 	.word	0x000070e0


	//   ....[1]....
        /*008c*/ 	.word	0x00007160


	//----- nvinfo : EIATTR_MAX_THREADS
	.align		4
.L_1927:
        /*0090*/ 	.byte	0x04, 0x05
        /*0092*/ 	.short	(.L_1929 - .L_1928)
.L_1928:
        /*0094*/ 	.word	0x00000100
        /*0098*/ 	.word	0x00000001
        /*009c*/ 	.word	0x00000001


	//----- nvinfo : EIATTR_CRS_STACK_SIZE
	.align		4
.L_1929:
        /*00a0*/ 	.byte	0x04, 0x1e
        /*00a2*/ 	.short	(.L_1931 - .L_1930)
.L_1930:
        /*00a4*/ 	.word	0x00000000


	//----- nvinfo : EIATTR_CBANK_PARAM_SIZE
	.align		4
.L_1931:
        /*00a8*/ 	.byte	0x03, 0x19
        /*00aa*/ 	.short	0x0128


	//----- nvinfo : EIATTR_PARAM_CBANK
	.align		4
        /*00ac*/ 	.byte	0x04, 0x0a
        /*00ae*/ 	.short	(.L_1933 - .L_1932)
	.align		4
.L_1932:
        /*00b0*/ 	.word	index@(.nv.constant0._ZN10layer_norm13ln_bwd_kernelINS_13Kernel_traitsIf13__nv_bfloat16S2_S2_fjLj7168ELj1ELj1ELj8ELj8ENS_18Kernel_traits_baseILj7168EfS2_S2_S2_fjLj256EEEEELb0ELb0ELb0ELb0EEEvNS_9BwdParamsE)
        /*00b4*/ 	.short	0x0380
        /*00b6*/ 	.short	0x0128


	//----- nvinfo : EIATTR_SW_WAR
	.align		4
.L_1933:
        /*00b8*/ 	.byte	0x04, 0x36
        /*00ba*/ 	.short	(.L_1935 - .L_1934)
.L_1934:
        /*00bc*/ 	.word	0x00000008
.L_1935:


//--------------------- .nv.info._ZN10layer_norm13ln_bwd_kernelINS_13Kernel_traitsIf13__nv_bfloat16S2_S2_fjLj7168ELj1ELj1ELj8ELj8ENS_18Kernel_traits_baseILj7168EfS2_S2_S2_fjLj256EEEEELb0ELb0ELb0ELb1EEEvNS_9BwdParamsE --------------------------
	.section	.nv.info._ZN10layer_norm13ln_bwd_kernelINS_13Kernel_traitsIf13__nv_bfloat16S2_S2_fjLj7168ELj1ELj1ELj8ELj8ENS_18Kernel_traits_baseILj7168EfS2_S2_S2_fjLj256EEEEELb0ELb0ELb0ELb1EEEvNS_9BwdParamsE,"",@"SHT_CUDA_INFO"
	.sectionflags	@""
	.align	4


	//----- nvinfo : EIATTR_CUDA_API_VERSION
	.align		4
        /*0000*/ 	.byte	0x04, 0x37
        /*0002*/ 	.short	(.L_1937 - .L_1936)
.L_1936:
        /*0004*/ 	.word	0x00000082


	//----- nvinfo : EIATTR_KPARAM_INFO
	.align		4
.L_1937:
        /*0008*/ 	.byte	0x04, 0x17
        /*000a*/ 	.short	(.L_1939 - .L_1938)
.L_1938:
        /*000c*/ 	.word	0x00000000
        /*0010*/ 	.short	0x0000
        /*0012*/ 	.short	0x0000
        /*0014*/ 	.byte	0x00, 0xf0, 0xa1, 0x04


	//----- nvinfo : EIATTR_SPARSE_MMA_MASK
	.align		4
.L_1939:
        /*0018*/ 	.byte	0x03, 0x50
        /*001a*/ 	.short	0x0000


	//----- nvinfo : EIATTR_MAXREG_COUNT
	.align		4
        /*001c*/ 	.byte	0x03, 0x1b
        /*001e*/ 	.short	0x00ff


	//----- nvinfo : EIATTR_NUM_BARRIERS
	.align		4
        /*0020*/ 	.byte	0x02, 0x4c
        /*0022*/ 	.byte	0x01
	.zero		1


	//----- nvinfo : EIATTR_MERCURY_ISA_VERSION
	.align		4
        /*0024*/ 	.byte	0x03, 0x5f
        /*0026*/ 	.short	0x0101


	//----- nvinfo : EIATTR_COOP_GROUP_MASK_REGIDS
	.align		4
        /*0028*/ 	.byte	0x04, 0x29
        /*002a*/ 	.short	(.L_1941 - .L_1940)


	//   ....[0]....
.L_1940:
        /*002c*/ 	.word	0xffffffff


	//   ....[1]....
        /*0030*/ 	.word	0xffffffff


	//   ....[2]....
        /*0034*/ 	.word	0xffffffff


	//   ....[3]....
        /*0038*/ 	.word	0xffffffff


	//   ....[4]....
        /*003c*/ 	.word	0xffffffff


	//   ....[5]....
        /*0040*/ 	.word	0xffffffff


	//   ....[6]....
        /*0044*/ 	.word	0xffffffff


	//   ....[7]....
        /*0048*/ 	.word	0xffffffff


	//   ....[8]....
        /*004c*/ 	.word	0xffffffff


	//   ....[9]....
        /*0050*/ 	.word	0xffffffff


	//----- nvinfo : EIATTR_COOP_GROUP_INSTR_OFFSETS
	.align		4
.L_1941:
        /*0054*/ 	.byte	0x04, 0x28
        /*0056*/ 	.short	(.L_1943 - .L_1942)


	//   ....[0]....
.L_1942:
        /*0058*/ 	.word	0x00002b70


	//   ....[1]....
        /*005c*/ 	.word	0x00002ba0


	//   ....[2]....
        /*0060*/ 	.word	0x00002bd0


	//   ....[3]....
        /*0064*/ 	.word	0x00002be0


	//   ....[4]....
        /*0068*/ 	.word	0x00002c10


	//   ....[5]....
        /*006c*/ 	.word	0x00002c20


	//   ....[6]....
        /*0070*/ 	.word	0x00002c50


	//   ....[7]....
        /*0074*/ 	.word	0x00002c60


	//   ....[8]....
        /*0078*/ 	.word	0x00002c90


	//   ....[9]....
        /*007c*/ 	.word	0x00002ca0


	//----- nvinfo : EIATTR_VRC_CTA_INIT_COUNT
	.align		4
.L_1943:
        /*0080*/ 	.byte	0x02, 0x4a
	.zero		1
	.zero		1


	//----- nvinfo : EIATTR_EXIT_INSTR_OFFSETS
	.align		4
        /*0084*/ 	.byte	0x04, 0x1c
        /*0086*/ 	.short	(.L_1945 - .L_1944)


	//   ....[0]....
.L_1944:
        /*0088*/ 	.word	0x000076a0


	//----- nvinfo : EIATTR_MAX_THREADS
	.align		4
.L_1945:
        /*008c*/ 	.byte	0x04, 0x05
        /*008e*/ 	.short	(.L_1947 - .L_1946)
.L_1946:
        /*0090*/ 	.word	0x00000100
        /*0094*/ 	.word	0x00000001
        /*0098*/ 	.word	0x00000001


	//----- nvinfo : EIATTR_CRS_STACK_SIZE
	.align		4
.L_1947:
        /*009c*/ 	.byte	0x04, 0x1e
        /*009e*/ 	.short	(.L_1949 - .L_1948)
.L_1948:
        /*00a0*/ 	.word	0x00000000


	//----- nvinfo : EIATTR_CBANK_PARAM_SIZE
	.align		4
.L_1949:
        /*00a4*/ 	.byte	0x03, 0x19
        /*00a6*/ 	.short	0x0128


	//----- nvinfo : EIATTR_PARAM_CBANK
	.align		4
        /*00a8*/ 	.byte	0x04, 0x0a
        /*00aa*/ 	.short	(.L_1951 - .L_1950)
	.align		4
.L_1950:
        /*00ac*/ 	.word	index@(.nv.constant0._ZN10layer_norm13ln_bwd_kernelINS_13Kernel_traitsIf13__nv_bfloat16S2_S2_fjLj7168ELj1ELj1ELj8ELj8ENS_18Kernel_traits_baseILj7168EfS2_S2_S2_fjLj256EEEEELb0ELb0ELb0ELb1EEEvNS_9BwdParamsE)
        /*00b0*/ 	.short	0x0380
        /*00b2*/ 	.short	0x0128


	//----- nvinfo : EIATTR_SW_WAR
	.align		4
.L_1951:
        /*00b4*/ 	.byte	0x04, 0x36
        /*00b6*/ 	.short	(.L_1953 - .L_1952)
.L_1952:
        /*00b8*/ 	.word	0x00000008
.L_1953:


//--------------------- .nv.info._ZN10layer_norm13ln_bwd_kernelINS_13Kernel_traitsIf13__nv_bfloat16S2_S2_fjLj7168ELj1ELj1ELj8ELj8ENS_18Kernel_traits_baseILj7168EfS2_S2_S2_fjLj256EEEEELb0ELb0ELb1ELb0EEEvNS_9BwdParamsE --------------------------
	.section	.nv.info._ZN10layer_norm13ln_bwd_kernelINS_13Kernel_traitsIf13__nv_bfloat16S2_S2_fjLj7168ELj1ELj1ELj8ELj8ENS_18Kernel_traits_baseILj7168EfS2_S2_S2_fjLj256EEEEELb0ELb0ELb1ELb0EEEvNS_9BwdParamsE,"",@"SHT_CUDA_INFO"
	.sectionflags	@""
	.align	4


	//----- nvinfo : EIATTR_CUDA_API_VERSION
	.align		4
        /*0000*/ 	.byte	0x04, 0x37
        /*0002*/ 	.short	(.L_1955 - .L_1954)
.L_1954:
        /*0004*/ 	.word	0x00000082


	//----- nvinfo : EIATTR_KPARAM_INFO
	.align		4
.L_1955:
        /*0008*/ 	.byte	0x04, 0x17
        /*000a*/ 	.short	(.L_1957 - .L_1956)
.L_1956:
        /*000c*/ 	.word	0x00000000
        /*0010*/ 	.short	0x0000
        /*0012*/ 	.short	0x0000
        /*0014*/ 	.byte	0x00, 0xf0, 0xa1, 0x04


	//----- nvinfo : EIATTR_SPARSE_MMA_MASK
	.align		4
.L_1957:
        /*0018*/ 	.byte	0x03, 0x50
        /*001a*/ 	.short	0x0000


	//----- nvinfo : EIATTR_MAXREG_COUNT
	.align		4
        /*001c*/ 	.byte	0x03, 0x1b
        /*001e*/ 	.short	0x00ff


	//----- nvinfo : EIATTR_NUM_BARRIERS
	.align		4
        /*0020*/ 	.byte	0x02, 0x4c
        /*0022*/ 	.byte	0x01
	.zero		1


	//----- nvinfo : EIATTR_MERCURY_ISA_VERSION
	.align		4
        /*0024*/ 	.byte	0x03, 0x5f
        /*0026*/ 	.short	0x0101


	//----- nvinfo : EIATTR_COOP_GROUP_MASK_REGIDS
	.align		4
        /*0028*/ 	.byte	0x04, 0x29
        /*002a*/ 	.short	(.L_1959 - .L_1958)


	//   ....[0]....
.L_1958:
        /*002c*/ 	.word	0xffffffff


	//   ....[1]....
        /*0030*/ 	.word	0xffffffff


	//   ....[2]....
        /*0034*/ 	.word	0xffffffff


	//   ....[3]....
        /*0038*/ 	.word	0xffffffff


	//   ....[4]....
        /*003c*/ 	.word	0xffffffff


	//   ....[5]....
        /*0040*/ 	.word	0xffffffff


	//   ....[6]....
        /*0044*/ 	.word	0xffffffff


	//   ....[7]....
        /*0048*/ 	.word	0xffffffff


	//   ....[8]....
        /*004c*/ 	.word	0xffffffff


	//   ....[9]....
        /*0050*/ 	.word	0xffffffff


	//----- nvinfo : EIATTR_COOP_GROUP_INSTR_OFFSETS
	.align		4
.L_1959:
        /*0054*/ 	.byte	0x04, 0x28
        /*0056*/ 	.short	(.L_1961 - .L_1960)


	//   ....[0]....
.L_1960:
        /*0058*/ 	.word	0x00002580


	//   ....[1]....
        /*005c*/ 	.word	0x000025b0


	//   ....[2]....
        /*0060*/ 	.word	0x000025e0


	//   ....[3]....
        /*0064*/ 	.word	0x000025f0


	//   ....[4]....
        /*0068*/ 	.word	0x00002620


	//   ....[5]....
        /*006c*/ 	.word	0x00002630


	//   ....[6]....
        /*0070*/ 	.word	0x00002660


	//   ....[7]....
        /*0074*/ 	.word	0x00002670


	//   ....[8]....
        /*0078*/ 	.word	0x000026a0


	//   ....[9]....
        /*007c*/ 	.word	0x000026b0


	//----- nvinfo : EIATTR_VRC_CTA_INIT_COUNT
	.align		4
.L_1961:
        /*0080*/ 	.byte	0x02, 0x4a
	.zero		1
	.zero		1


	//----- nvinfo : EIATTR_EXIT_INSTR_OFFSETS
	.align		4
        /*0084*/ 	.byte	0x04, 0x1c
        /*0086*/ 	.short	(.L_1963 - .L_1962)


	//   ....[0]....
.L_1962:
        /*0088*/ 	.word	0x000080b0


	//   ....[1]....
        /*008c*/ 	.word	0x00008130


	//----- nvinfo : EIATTR_MAX_THREADS
	.align		4
.L_1963:
        /*0090*/ 	.byte	0x04, 0x05
        /*0092*/ 	.short	(.L_1965 - .L_1964)
.L_1964:
        /*0094*/ 	.word	0x00000100
        /*0098*/ 	.word	0x00000001
        /*009c*/ 	.word	0x00000001


	//----- nvinfo : EIATTR_CRS_STACK_SIZE
	.align		4
.L_1965:
        /*00a0*/ 	.byte	0x04, 0x1e
        /*00a2*/ 	.short	(.L_1967 - .L_1966)
.L_1966:
        /*00a4*/ 	.word	0x00000000


	//----- nvinfo : EIATTR_CBANK_PARAM_SIZE
	.align		4
.L_1967:
        /*00a8*/ 	.byte	0x03, 0x19
        /*00aa*/ 	.short	0x0128


	//----- nvinfo : EIATTR_PARAM_CBANK
	.align		4
        /*00ac*/ 	.byte	0x04, 0x0a
        /*00ae*/ 	.short	(.L_1969 - .L_1968)
	.align		4
.L_1968:
        /*00b0*/ 	.word	index@(.nv.constant0._ZN10layer_norm13ln_bwd_kernelINS_13Kernel_traitsIf13__nv_bfloat16S2_S2_fjLj7168ELj1ELj1ELj8ELj8ENS_18Kernel_traits_baseILj7168EfS2_S2_S2_fjLj256EEEEELb0ELb0ELb1ELb0EEEvNS_9BwdParamsE)
        /*00b4*/ 	.short	0x0380
        /*00b6*/ 	.short	0x0128


	//----- nvinfo : EIATTR_SW_WAR
	.align		4
.L_1969:
        /*00b8*/ 	.byte	0x04, 0x36
        /*00ba*/ 	.short	(.L_1971 - .L_1970)
.L_1970:
        /*00bc*/ 	.word	0x00000008
.L_1971:


//--------------------- .nv.info._ZN10layer_norm13ln_bwd_kernelINS_13Kernel_traitsIf13__nv_bfloat16S2_S2_fjLj7168ELj1ELj1ELj8ELj8ENS_18Kernel_traits_baseILj7168EfS2_S2_S2_fjLj256EEEEELb0ELb0ELb1ELb1EEEvNS_9BwdParamsE --------------------------
	.section	.nv.info._ZN10layer_norm13ln_bwd_kernelINS_13Kernel_traitsIf13__nv_bfloat16S2_S2_fjLj7168ELj1ELj1ELj8ELj8ENS_18Kernel_traits_baseILj7168EfS2_S2_S2_fjLj256EEEEELb0ELb0ELb1ELb1EEEvNS_9BwdParamsE,"",@"SHT_CUDA_INFO"
	.sectionflags	@""
	.align	4


	//----- nvinfo : EIATTR_CUDA_API_VERSION
	.align		4
        /*0000*/ 	.byte	0x04, 0x37
        /*0002*/ 	.short	(.L_1973 - .L_1972)
.L_1972:
        /*0004*/ 	.word	0x00000082


	//----- nvinfo : EIATTR_KPARAM_INFO
	.align		4
.L_1973:
        /*0008*/ 	.byte	0x04, 0x17
        /*000a*/ 	.short	(.L_1975 - .L_1974)
.L_1974:
        /*000c*/ 	.word	0x00000000
        /*0010*/ 	.short	0x0000
        /*0012*/ 	.short	0x0000
        /*0014*/ 	.byte	0x00, 0xf0, 0xa1, 0x04


	//----- nvinfo : EIATTR_SPARSE_MMA_MASK
	.align		4
.L_1975:
        /*0018*/ 	.byte	0x03, 0x50
        /*001a*/ 	.short	0x0000


	//----- nvinfo : EIATTR_MAXREG_COUNT
	.align		4
        /*001c*/ 	.byte	0x03, 0x1b
        /*001e*/ 	.short	0x00ff


	//----- nvinfo : EIATTR_NUM_BARRIERS
	.align		4
        /*0020*/ 	.byte	0x02, 0x4c
        /*0022*/ 	.byte	0x01
	.zero		1


	//----- nvinfo : EIATTR_MERCURY_ISA_VERSION
	.align		4
        /*0024*/ 	.byte	0x03, 0x5f
        /*0026*/ 	.short	0x0101


	//----- nvinfo : EIATTR_COOP_GROUP_MASK_REGIDS
	.align		4
        /*0028*/ 	.byte	0x04, 0x29
        /*002a*/ 	.short	(.L_1977 - .L_1976)


	//   ....[0]....
.L_1976:
        /*002c*/ 	.word	0xffffffff


	//   ....[1]....
        /*0030*/ 	.word	0xffffffff


	//   ....[2]....
        /*0034*/ 	.word	0xffffffff


	//   ....[3]....
        /*0038*/ 	.word	0xffffffff


	//   ....[4]....
        /*003c*/ 	.word	0xffffffff


	//   ....[5]....
        /*0040*/ 	.word	0xffffffff


	//   ....[6]....
        /*0044*/ 	.word	0xffffffff


	//   ....[7]....
        /*0048*/ 	.word	0xffffffff


	//   ....[8]....
        /*004c*/ 	.word	0xffffffff


	//   ....[9]....
        /*0050*/ 	.word	0xffffffff


	//----- nvinfo : EIATTR_COOP_GROUP_INSTR_OFFSETS
	.align		4
.L_1977:
        /*0054*/ 	.byte	0x04, 0x28
        /*0056*/ 	.short	(.L_1979 - .L_1978)


	//   ....[0]....
.L_1978:
        /*0058*/ 	.word	0x00001d60


	//   ....[1]....
        /*005c*/ 	.word	0x00001d80


	//   ....[2]....
        /*0060*/ 	.word	0x00001dc0


	//   ....[3]....
        /*0064*/ 	.word	0x00001dd0


	//   ....[4]....
        /*0068*/ 	.word	0x00001e10


	//   ....[5]....
        /*006c*/ 	.word	0x00001e20


	//   ....[6]....
        /*0070*/ 	.word	0x00001e50


	//   ....[7]....
        /*0074*/ 	.word	0x00001e60


	//   ....[8]....
        /*0078*/ 	.word	0x00001e90


	//   ....[9]....
        /*007c*/ 	.word	0x00001ea0


	//----- nvinfo : EIATTR_VRC_CTA_INIT_COUNT
	.align		4
.L_1979:
        /*0080*/ 	.byte	0x02, 0x4a
	.zero		1
	.zero		1


	//----- nvinfo : EIATTR_EXIT_INSTR_OFFSETS
	.align		4
        /*0084*/ 	.byte	0x04, 0x1c
        /*0086*/ 	.short	(.L_1981 - .L_1980)


	//   ....[0]....
.L_1980:
        /*0088*/ 	.word	0x000072b0


	//----- nvinfo : EIATTR_MAX_THREADS
	.align		4
.L_1981:
        /*008c*/ 	.byte	0x04, 0x05
        /*008e*/ 	.short	(.L_1983 - .L_1982)
.L_1982:
        /*0090*/ 	.word	0x00000100
        /*0094*/ 	.word	0x00000001
        /*0098*/ 	.word	0x00000001


	//----- nvinfo : EIATTR_CRS_STACK_SIZE
	.align		4
.L_1983:
        /*009c*/ 	.byte	0x04, 0x1e
        /*009e*/ 	.short	(.L_1985 - .L_1984)
.L_1984:
        /*00a0*/ 	.word	0x00000000


	//----- nvinfo : EIATTR_CBANK_PARAM_SIZE
	.align		4
.L_1985:
        /*00a4*/ 	.byte	0x03, 0x19
        /*00a6*/ 	.short	0x0128


	//----- nvinfo : EIATTR_PARAM_CBANK
	.align		4
        /*00a8*/ 	.byte	0x04, 0x0a
        /*00aa*/ 	.short	(.L_1987 - .L_1986)
	.align		4
.L_1986:
        /*00ac*/ 	.word	index@(.nv.constant0._ZN10layer_norm13ln_bwd_kernelINS_13Kernel_traitsIf13__nv_bfloat16S2_S2_fjLj7168ELj1ELj1ELj8ELj8ENS_18Kernel_traits_baseILj7168EfS2_S2_S2_fjLj256EEEEELb0ELb0ELb1ELb1EEEvNS_9BwdParamsE)
        /*00b0*/ 	.short	0x0380
        /*00b2*/ 	.short	0x0128


	//----- nvinfo : EIATTR_SW_WAR
	.align		4
.L_1987:
        /*00b4*/ 	.byte	0x04, 0x36
        /*00b6*/ 	.short	(.L_1989 - .L_1988)
.L_1988:
        /*00b8*/ 	.word	0x00000008
.L_1989:


//--------------------- .nv.info._ZN10layer_norm13ln_bwd_kernelINS_13Kernel_traitsIf13__nv_bfloat16S2_S2_fjLj7168ELj1ELj1ELj8ELj8ENS_18Kernel_traits_baseILj7168EfS2_S2_S2_fjLj256EEEEELb0ELb1ELb0ELb0EEEvNS_9BwdParamsE --------------------------
	.section	.nv.info._ZN10layer_norm13ln_bwd_kernelINS_13Kernel_traitsIf13__nv_bfloat16S2_S2_fjLj7168ELj1ELj1ELj8ELj8ENS_18Kernel_traits_baseILj7168EfS2_S2_S2_fjLj256EEEEELb0ELb1ELb0ELb0EEEvNS_9BwdParamsE,"",@"SHT_CUDA_INFO"
	.sectionflags	@""
	.align	4


	//----- nvinfo : EIATTR_CUDA_API_VERSION
	.align		4
        /*0000*/ 	.byte	0x04, 0x37
        /*0002*/ 	.short	(.L_1991 - .L_1990)
.L_1990:
        /*0004*/ 	.word	0x00000082


	//----- nvinfo : EIATTR_KPARAM_INFO
	.align		4
.L_1991:
        /*0008*/ 	.byte	0x04, 0x17
        /*000a*/ 	.short	(.L_1993 - .L_1992)
.L_1992:
        /*000c*/ 	.word	0x00000000
        /*0010*/ 	.short	0x0000
        /*0012*/ 	.short	0x0000
        /*0014*/ 	.byte	0x00, 0xf0, 0xa1, 0x04


	//----- nvinfo : EIATTR_SPARSE_MMA_MASK
	.align		4
.L_1993:
        /*0018*/ 	.byte	0x03, 0x50
        /*001a*/ 	.short	0x0000


	//----- nvinfo : EIATTR_MAXREG_COUNT
	.align		4
        /*001c*/ 	.byte	0x03, 0x1b
        /*001e*/ 	.short	0x00ff


	//----- nvinfo : EIATTR_NUM_BARRIERS
	.align		4
        /*0020*/ 	.byte	0x02, 0x4c
        /*0022*/ 	.byte	0x01
	.zero		1


	//----- nvinfo : EIATTR_MERCURY_ISA_VERSION
	.align		4
        /*0024*/ 	.byte	0x03, 0x5f
        /*0026*/ 	.short	0x0101


	//----- nvinfo : EIATTR_COOP_GROUP_MASK_REGIDS
	.align		4
        /*0028*/ 	.byte	0x04, 0x29
        /*002a*/ 	.short	(.L_1995 - .L_1994)


	//   ....[0]....
.L_1994:
        /*002c*/ 	.word	0xffffffff


	//   ....[1]....
        /*0030*/ 	.word	0xffffffff


	//   ....[2]....
        /*0034*/ 	.word	0xffffffff


	//   ....[3]....
        /*0038*/ 	.word	0xffffffff


	//   ....[4]....
        /*003c*/ 	.word	0xffffffff


	//   ....[5]....
        /*0040*/ 	.word	0xffffffff


	//   ....[6]....
        /*0044*/ 	.word	0xffffffff


	//   ....[7]....
        /*0048*/ 	.word	0xffffffff


	//   ....[8]....
        /*004c*/ 	.word	0xffffffff


	//   ....[9]....
        /*0050*/ 	.word	0xffffffff


	//----- nvinfo : EIATTR_COOP_GROUP_INSTR_OFFSETS
	.align		4
.L_1995:
        /*0054*/ 	.byte	0x04, 0x28
        /*0056*/ 	.short	(.L_1997 - .L_1996)


	//   ....[0]....
.L_1996:
        /*0058*/ 	.word	0x000025a0


	//   ....[1]....
        /*005c*/ 	.word	0x000025d0


	//   ....[2]....
        /*0060*/ 	.word	0x00002600


	//   ....[3]....
        /*0064*/ 	.word	0x00002610


	//   ....[4]....
        /*0068*/ 	.word	0x00002640


	//   ....[5]....
        /*006c*/ 	.word	0x00002650


	//   ....[6]....
        /*0070*/ 	.word	0x00002680


	//   ....[7]....
        /*0074*/ 	.word	0x00002690


	//   ....[8]....
        /*0078*/ 	.word	0x000026c0


	//   ....[9]....
        /*007c*/ 	.word	0x000026d0


	//----- nvinfo : EIATTR_VRC_CTA_INIT_COUNT
	.align		4
.L_1997:
        /*0080*/ 	.byte	0x02, 0x4a
	.zero		1
	.zero		1


	//----- nvinfo : EIATTR_EXIT_INSTR_OFFSETS
	.align		4
        /*0084*/ 	.byte	0x04, 0x1c
        /*0086*/ 	.short	(.L_1999 - .L_1998)


	//   ....[0]....
.L_1998:
        /*0088*/ 	.word	0x00009460


	//   ....[1]....
        /*008c*/ 	.word	0x00009500


	//----- nvinfo : EIATTR_MAX_THREADS
	.align		4
.L_1999:
        /*0090*/ 	.byte	0x04, 0x05
        /*0092*/ 	.short	(.L_2001 - .L_2000)
.L_2000:
        /*0094*/ 	.word	0x00000100
        /*0098*/ 	.word	0x00000001
        /*009c*/ 	.word	0x00000001


	//----- nvinfo : EIATTR_CRS_STACK_SIZE
	.align		4
.L_2001:
        /*00a0*/ 	.byte	0x04, 0x1e
        /*00a2*/ 	.short	(.L_2003 - .L_2002)
.L_2002:
        /*00a4*/ 	.word	0x00000000


	//----- nvinfo : EIATTR_CBANK_PARAM_SIZE
	.align		4
.L_2003:
        /*00a8*/ 	.byte	0x03, 0x19
        /*00aa*/ 	.short	0x0128


	//----- nvinfo : EIATTR_PARAM_CBANK
	.align		4
        /*00ac*/ 	.byte	0x04, 0x0a
        /*00ae*/ 	.short	(.L_2005 - .L_2004)
	.align		4
.L_2004:
        /*00b0*/ 	.word	index@(.nv.constant0._ZN10layer_norm13ln_bwd_kernelINS_13Kernel_traitsIf13__nv_bfloat16S2_S2_fjLj7168ELj1ELj1ELj8ELj8ENS_18Kernel_traits_baseILj7168EfS2_S2_S2_fjLj256EEEEELb0ELb1ELb0ELb0EEEvNS_9BwdParamsE)
        /*00b4*/ 	.short	0x0380
        /*00b6*/ 	.short	0x0128


	//----- nvinfo : EIATTR_SW_WAR
	.align		4
.L_2005:
        /*00b8*/ 	.byte	0x04, 0x36
        /*00ba*/ 	.short	(.L_2007 - .L_2006)
.L_2006:
        /*00bc*/ 	.word	0x00000008
.L_2007:


//--------------------- .nv.info._ZN10layer_norm13ln_bwd_kernelINS_13Kernel_traitsIf13__nv_bfloat16S2_S2_fjLj7168ELj1ELj1ELj8ELj8ENS_18Kernel_traits_baseILj7168EfS2_S2_S2_fjLj256EEEEELb0ELb1ELb0ELb1EEEvNS_9BwdParamsE --------------------------
	.section	.nv.info._ZN10layer_norm13ln_bwd_kernelINS_13Kernel_traitsIf13__nv_bfloat16S2_S2_fjLj7168ELj1ELj1ELj8ELj8ENS_18Kernel_traits_baseILj7168EfS2_S2_S2_fjLj256EEEEELb0ELb1ELb0ELb1EEEvNS_9BwdParamsE,"",@"SHT_CUDA_INFO"
	.sectionflags	@""
	.align	4


	//----- nvinfo : EIATTR_CUDA_API_VERSION
	.align		4
        /*0000*/ 	.byte	0x04, 0x37
        /*0002*/ 	.short	(.L_2009 - .L_2008)
.L_2008:
        /*0004*/ 	.word	0x00000082


	//----- nvinfo : EIATTR_KPARAM_INFO
	.align		4
.L_2009:
        /*0008*/ 	.byte	0x04, 0x17
        /*000a*/ 	.short	(.L_2011 - .L_2010)
.L_2010:
        /*000c*/ 	.word	0x00000000
        /*0010*/ 	.short	0x0000
        /*0012*/ 	.short	0x0000
        /*0014*/ 	.byte	0x00, 0xf0, 0xa1, 0x04


	//----- nvinfo : EIATTR_SPARSE_MMA_MASK
	.align		4
.L_2011:
        /*0018*/ 	.byte	0x03, 0x50
        /*001a*/ 	.short	0x0000


	//----- nvinfo : EIATTR_MAXREG_COUNT
	.align		4
        /*001c*/ 	.byte	0x03, 0x1b
        /*001e*/ 	.short	0x00ff


	//----- nvinfo : EIATTR_NUM_BARRIERS
	.align		4
        /*0020*/ 	.byte	0x02, 0x4c
        /*0022*/ 	.byte	0x01
	.zero		1


	//----- nvinfo : EIATTR_ANNOTATIONS
	.align		4
        /*0024*/ 	.byte	0x04, 0x55
        /*0026*/ 	.short	(.L_2013 - .L_2012)


	//   ....[0]....
.L_2012:
        /*0028*/ 	.word	0x00000001
        /*002c*/ 	.byte	0x10, 0x03, 0x00, 0x00, 0x01, 0x00, 0x00, 0x00, 0x50, 0x03, 0x00, 0x00, 0x01, 0x00, 0x00, 0x00
        /* <DEDUP_REMOVED lines=37> */
        /*028c*/ 	.byte	0x20, 0x96, 0x00, 0x00, 0x01, 0x00, 0x00, 0x00, 0x30, 0x96, 0x00, 0x00


	//----- nvinfo : EIATTR_MERCURY_ISA_VERSION
	.align		4
.L_2013:
        /*0298*/ 	.byte	0x03, 0x5f
        /*029a*/ 	.short	0x0101


	//----- nvinfo : EIATTR_COOP_GROUP_MASK_REGIDS
	.align		4
        /*029c*/ 	.byte	0x04, 0x29
        /*029e*/ 	.short	(.L_2015 - .L_2014)


	//   ....[0]....
.L_2014:
        /*02a0*/ 	.word	0xffffffff


	//   ....[1]....
        /*02a4*/ 	.word	0xffffffff


	//   ....[2]....
        /*02a8*/ 	.word	0xffffffff


	//   ....[3]....
        /*02ac*/ 	.word	0xffffffff


	//   ....[4]....
        /*02b0*/ 	.word	0xffffffff


	//   ....[5]....
        /*02b4*/ 	.word	0xffffffff


	//   ....[6]....
        /*02b8*/ 	.word	0xffffffff


	//   ....[7]....
        /*02bc*/ 	.word	0xffffffff


	//   ....[8]....
        /*02c0*/ 	.word	0xffffffff


	//   ....[9]....
        /*02c4*/ 	.word	0xffffffff


	//----- nvinfo : EIATTR_COOP_GROUP_INSTR_OFFSETS
	.align		4
.L_2015:
        /*02c8*/ 	.byte	0x04, 0x28
        /*02ca*/ 	.short	(.L_2017 - .L_2016)


	//   ....[0]....
.L_2016:
        /*02cc*/ 	.word	0x00002ed0


	//   ....[1]....
        /*02d0*/ 	.word	0x00002f30


	//   ....[2]....
        /*02d4*/ 	.word	0x00002f60


	//   ....[3]....
        /*02d8*/ 	.word	0x00002f80


	//   ....[4]....
        /*02dc*/ 	.word	0x00002fa0


	//   ....[5]....
        /*02e0*/ 	.word	0x00002fc0


	//   ....[6]....
        /*02e4*/ 	.word	0x00002fe0


	//   ....[7]....
        /*02e8*/ 	.word	0x00002ff0


	//   ....[8]....
        /*02ec*/ 	.word	0x00003020


	//   ....[9]....
        /*02f0*/ 	.word	0x00003040


	//----- nvinfo : EIATTR_VRC_CTA_INIT_COUNT
	.align		4
.L_2017:
        /*02f4*/ 	.byte	0x02, 0x4a
	.zero		1
	.zero		1


	//----- nvinfo : EIATTR_EXIT_INSTR_OFFSETS
	.align		4
        /*02f8*/ 	.byte	0x04, 0x1c
        /*02fa*/ 	.short	(.L_2019 - .L_2018)


	//   ....[0]....
.L_2018:
        /*02fc*/ 	.word	0x00009d90


	//----- nvinfo : EIATTR_MAX_THREADS
	.align		4
.L_2019:
        /*0300*/ 	.byte	0x04, 0x05
        /*0302*/ 	.short	(.L_2021 - .L_2020)
.L_2020:
        /*0304*/ 	.word	0x00000100
        /*0308*/ 	.word	0x00000001
        /*030c*/ 	.word	0x00000001


	//----- nvinfo : EIATTR_CRS_STACK_SIZE
	.align		4
.L_2021:
        /*0310*/ 	.byte	0x04, 0x1e
        /*0312*/ 	.short	(.L_2023 - .L_2022)
.L_2022:
        /*0314*/ 	.word	0x00000000


	//----- nvinfo : EIATTR_CBANK_PARAM_SIZE
	.align		4
.L_2023:
        /*0318*/ 	.byte	0x03, 0x19
        /*031a*/ 	.short	0x0128


	//----- nvinfo : EIATTR_PARAM_CBANK
	.align		4
        /*031c*/ 	.byte	0x04, 0x0a
        /*031e*/ 	.short	(.L_2025 - .L_2024)
	.align		4
.L_2024:
        /*0320*/ 	.word	index@(.nv.constant0._ZN10layer_norm13ln_bwd_kernelINS_13Kernel_traitsIf13__nv_bfloat16S2_S2_fjLj7168ELj1ELj1ELj8ELj8ENS_18Kernel_traits_baseILj7168EfS2_S2_S2_fjLj256EEEEELb0ELb1ELb0ELb1EEEvNS_9BwdParamsE)
        /*0324*/ 	.short	0x0380
        /*0326*/ 	.short	0x0128


	//----- nvinfo : EIATTR_SW_WAR
	.align		4
.L_2025:
        /*0328*/ 	.byte	0x04, 0x36
        /*032a*/ 	.short	(.L_2027 - .L_2026)
.L_2026:
        /*032c*/ 	.word	0x00000008
.L_2027:


//--------------------- .nv.info._ZN10layer_norm13ln_bwd_kernelINS_13Kernel_traitsIf13__nv_bfloat16S2_S2_fjLj7168ELj1ELj1ELj8ELj8ENS_18Kernel_traits_baseILj7168EfS2_S2_S2_fjLj256EEEEELb0ELb1ELb1ELb0EEEvNS_9BwdParamsE --------------------------
	.section	.nv.info._ZN10layer_norm13ln_bwd_kernelINS_13Kernel_traitsIf13__nv_bfloat16S2_S2_fjLj7168ELj1ELj1ELj8ELj8ENS_18Kernel_traits_baseILj7168EfS2_S2_S2_fjLj256EEEEELb0ELb1ELb1ELb0EEEvNS_9BwdParamsE,"",@"SHT_CUDA_INFO"
	.sectionflags	@""
	.align	4


	//----- nvinfo : EIATTR_CUDA_API_VERSION
	.align		4
        /*0000*/ 	.byte	0x04, 0x37
        /*0002*/ 	.short	(.L_2029 - .L_2028)
.L_2028:
        /*0004*/ 	.word	0x00000082


	//----- nvinfo : EIATTR_KPARAM_INFO
	.align		4
.L_2029:
        /*0008*/ 	.byte	0x04, 0x17
        /*000a*/ 	.short	(.L_2031 - .L_2030)
.L_2030:
        /*000c*/ 	.word	0x00000000
        /*0010*/ 	.short	0x0000
        /*0012*/ 	.short	0x0000
        /*0014*/ 	.byte	0x00, 0xf0, 0xa1, 0x04


	//----- nvinfo : EIATTR_SPARSE_MMA_MASK
	.align		4
.L_2031:
        /*0018*/ 	.byte	0x03, 0x50
        /*001a*/ 	.short	0x0000


	//----- nvinfo : EIATTR_MAXREG_COUNT
	.align		4
        /*001c*/ 	.byte	0x03, 0x1b
        /*001e*/ 	.short	0x00ff


	//----- nvinfo : EIATTR_NUM_BARRIERS
	.align		4
        /*0020*/ 	.byte	0x02, 0x4c
        /*0022*/ 	.byte	0x01
	.zero		1


	//----- nvinfo : EIATTR_MERCURY_ISA_VERSION
	.align		4
        /*0024*/ 	.byte	0x03, 0x5f
        /*0026*/ 	.short	0x0101


	//----- nvinfo : EIATTR_COOP_GROUP_MASK_REGIDS
	.align		4
        /*0028*/ 	.byte	0x04, 0x29
        /*002a*/ 	.short	(.L_2033 - .L_2032)


	//   ....[0]....
.L_2032:
        /*002c*/ 	.word	0xffffffff


	//   ....[1]....
        /*0030*/ 	.word	0xffffffff


	//   ....[2]....
        /*0034*/ 	.word	0xffffffff


	//   ....[3]....
        /*0038*/ 	.word	0xffffffff


	//   ....[4]....
        /*003c*/ 	.word	0xffffffff


	//   ....[5]....
        /*0040*/ 	.word	0xffffffff


	//   ....[6]....
        /*0044*/ 	.word	0xffffffff


	//   ....[7]....
        /*0048*/ 	.word	0xffffffff


	//   ....[8]....
        /*004c*/ 	.word	0xffffffff


	//   ....[9]....
        /*0050*/ 	.word	0xffffffff


	//----- nvinfo : EIATTR_COOP_GROUP_INSTR_OFFSETS
	.align		4
.L_2033:
        /*0054*/ 	.byte	0x04, 0x28
        /*0056*/ 	.short	(.L_2035 - .L_2034)


	//   ....[0]....
.L_2034:
        /*0058*/ 	.word	0x000028b0


	//   ....[1]....
        /*005c*/ 	.word	0x000028e0


	//   ....[2]....
        /*0060*/ 	.word	0x00002910


	//   ....[3]....
        /*0064*/ 	.word	0x00002920


	//   ....[4]....
        /*0068*/ 	.word	0x00002950


	//   ....[5]....
        /*006c*/ 	.word	0x00002960


	//   ....[6]....
        /*0070*/ 	.word	0x00002990


	//   ....[7]....
        /*0074*/ 	.word	0x000029a0


	//   ....[8]....
        /*0078*/ 	.word	0x000029d0


	//   ....[9]....
        /*007c*/ 	.word	0x000029e0


	//----- nvinfo : EIATTR_VRC_CTA_INIT_COUNT
	.align		4
.L_2035:
        /*0080*/ 	.byte	0x02, 0x4a
	.zero		1
	.zero		1


	//----- nvinfo : EIATTR_EXIT_INSTR_OFFSETS
	.align		4
        /*0084*/ 	.byte	0x04, 0x1c
        /*0086*/ 	.short	(.L_2037 - .L_2036)


	//   ....[0]....
.L_2036:
        /*0088*/ 	.word	0x00009d20


	//   ....[1]....
        /*008c*/ 	.word	0x00009dc0


	//----- nvinfo : EIATTR_MAX_THREADS
	.align		4
.L_2037:
        /*0090*/ 	.byte	0x04, 0x05
        /*0092*/ 	.short	(.L_2039 - .L_2038)
.L_2038:
        /*0094*/ 	.word	0x00000100
        /*0098*/ 	.word	0x00000001
        /*009c*/ 	.word	0x00000001


	//----- nvinfo : EIATTR_CRS_STACK_SIZE
	.align		4
.L_2039:
        /*00a0*/ 	.byte	0x04, 0x1e
        /*00a2*/ 	.short	(.L_2041 - .L_2040)
.L_2040:
        /*00a4*/ 	.word	0x00000000


	//----- nvinfo : EIATTR_CBANK_PARAM_SIZE
	.align		4
.L_2041:
        /*00a8*/ 	.byte	0x03, 0x19
        /*00aa*/ 	.short	0x0128


	//----- nvinfo : EIATTR_PARAM_CBANK
	.align		4
        /*00ac*/ 	.byte	0x04, 0x0a
        /*00ae*/ 	.short	(.L_2043 - .L_2042)
	.align		4
.L_2042:
        /*00b0*/ 	.word	index@(.nv.constant0._ZN10layer_norm13ln_bwd_kernelINS_13Kernel_traitsIf13__nv_bfloat16S2_S2_fjLj7168ELj1ELj1ELj8ELj8ENS_18Kernel_traits_baseILj7168EfS2_S2_S2_fjLj256EEEEELb0ELb1ELb1ELb0EEEvNS_9BwdParamsE)
        /*00b4*/ 	.short	0x0380
        /*00b6*/ 	.short	0x0128


	//----- nvinfo : EIATTR_SW_WAR
	.align		4
.L_2043:
        /*00b8*/ 	.byte	0x04, 0x36
        /*00ba*/ 	.short	(.L_2045 - .L_2044)
.L_2044:
        /*00bc*/ 	.word	0x00000008
.L_2045:


//--------------------- .nv.info._ZN10layer_norm13ln_bwd_kernelINS_13Kernel_traitsIf13__nv_bfloat16S2_S2_fjLj7168ELj1ELj1ELj8ELj8ENS_18Kernel_traits_baseILj7168EfS2_S2_S2_fjLj256EEEEELb0ELb1ELb1ELb1EEEvNS_9BwdParamsE --------------------------
	.section	.nv.info._ZN10layer_norm13ln_bwd_kernelINS_13Kernel_traitsIf13__nv_bfloat16S2_S2_fjLj7168ELj1ELj1ELj8ELj8ENS_18Kernel_traits_baseILj7168EfS2_S2_S2_fjLj256EEEEELb0ELb1ELb1ELb1EEEvNS_9BwdParamsE,"",@"SHT_CUDA_INFO"
	.sectionflags	@""
	.align	4


	//----- nvinfo : EIATTR_CUDA_API_VERSION
	.align		4
        /*0000*/ 	.byte	0x04, 0x37
        /*0002*/ 	.short	(.L_2047 - .L_2046)
.L_2046:
        /*0004*/ 	.word	0x00000082


	//----- nvinfo : EIATTR_KPARAM_INFO
	.align		4
.L_2047:
        /*0008*/ 	.byte	0x04, 0x17
        /*000a*/ 	.short	(.L_2049 - .L_2048)
.L_2048:
        /*000c*/ 	.word	0x00000000
        /*0010*/ 	.short	0x0000
        /*0012*/ 	.short	0x0000
        /*0014*/ 	.byte	0x00, 0xf0, 0xa1, 0x04


	//----- nvinfo : EIATTR_SPARSE_MMA_MASK
	.align		4
.L_2049:
        /*0018*/ 	.byte	0x03, 0x50
        /*001a*/ 	.short	0x0000


	//----- nvinfo : EIATTR_MAXREG_COUNT
	.align		4
        /*001c*/ 	.byte	0x03, 0x1b
        /*001e*/ 	.short	0x00ff


	//----- nvinfo : EIATTR_NUM_BARRIERS
	.align		4
        /*0020*/ 	.byte	0x02, 0x4c
        /*0022*/ 	.byte	0x01
	.zero		1


	//----- nvinfo : EIATTR_MERCURY_ISA_VERSION
	.align		4
        /*0024*/ 	.byte	0x03, 0x5f
        /*0026*/ 	.short	0x0101


	//----- nvinfo : EIATTR_COOP_GROUP_MASK_REGIDS
	.align		4
        /*0028*/ 	.byte	0x04, 0x29
        /*002a*/ 	.short	(.L_2051 - .L_2050)


	//   ....[0]....
.L_2050:
        /*002c*/ 	.word	0xffffffff


	//   ....[1]....
        /*0030*/ 	.word	0xffffffff


	//   ....[2]....
        /*0034*/ 	.word	0xffffffff


	//   ....[3]....
        /*0038*/ 	.word	0xffffffff


	//   ....[4]....
        /*003c*/ 	.word	0xffffffff


	//   ....[5]....
        /*0040*/ 	.word	0xffffffff


	//   ....[6]....
        /*0044*/ 	.word	0xffffffff


	//   ....[7]....
        /*0048*/ 	.word	0xffffffff


	//   ....[8]....
        /*004c*/ 	.word	0xffffffff


	//   ....[9]....
        /*0050*/ 	.word	0xffffffff


	//----- nvinfo : EIATTR_COOP_GROUP_INSTR_OFFSETS
	.align		4
.L_2051:
        /*0054*/ 	.byte	0x04, 0x28
        /*0056*/ 	.short	(.L_2053 - .L_2052)


	//   ....[0]....
.L_2052:
        /*0058*/ 	.word	0x00001ed0


	//   ....[1]....
        /*005c*/ 	.word	0x00001f10


	//   ....[2]....
        /*0060*/ 	.word	0x00001f80


	//   ....[3]....
        /*0064*/ 	.word	0x00001f90


	//   ....[4]....
        /*0068*/ 	.word	0x00001fd0


	//   ....[5]....
        /*006c*/ 	.word	0x00001fe0


	//   ....[6]....
        /*0070*/ 	.word	0x00002010


	//   ....[7]....
        /*0074*/ 	.word	0x00002030


	//   ....[8]....
        /*0078*/ 	.word	0x00002070


	//   ....[9]....
        /*007c*/ 	.word	0x00002090


	//----- nvinfo : EIATTR_VRC_CTA_INIT_COUNT
	.align		4
.L_2053:
        /*0080*/ 	.byte	0x02, 0x4a
	.zero		1
	.zero		1


	//----- nvinfo : EIATTR_EXIT_INSTR_OFFSETS
	.align		4
        /*0084*/ 	.byte	0x04, 0x1c
        /*0086*/ 	.short	(.L_2055 - .L_2054)


	//   ....[0]....
.L_2054:
        /*0088*/ 	.word	0x00008d30


	//----- nvinfo : EIATTR_MAX_THREADS
	.align		4
.L_2055:
        /*008c*/ 	.byte	0x04, 0x05
        /*008e*/ 	.short	(.L_2057 - .L_2056)
.L_2056:
        /*0090*/ 	.word	0x00000100
        /*0094*/ 	.word	0x00000001
        /*0098*/ 	.word	0x00000001


	//----- nvinfo : EIATTR_CRS_STACK_SIZE
	.align		4
.L_2057:
        /*009c*/ 	.byte	0x04, 0x1e
        /*009e*/ 	.short	(.L_2059 - .L_2058)
.L_2058:
        /*00a0*/ 	.word	0x00000000


	//----- nvinfo : EIATTR_CBANK_PARAM_SIZE
	.align		4
.L_2059:
        /*00a4*/ 	.byte	0x03, 0x19
        /*00a6*/ 	.short	0x0128


	//----- nvinfo : EIATTR_PARAM_CBANK
	.align		4
        /*00a8*/ 	.byte	0x04, 0x0a
        /*00aa*/ 	.short	(.L_2061 - .L_2060)
	.align		4
.L_2060:
        /*00ac*/ 	.word	index@(.nv.constant0._ZN10layer_norm13ln_bwd_kernelINS_13Kernel_traitsIf13__nv_bfloat16S2_S2_fjLj7168ELj1ELj1ELj8ELj8ENS_18Kernel_traits_baseILj7168EfS2_S2_S2_fjLj256EEEEELb0ELb1ELb1ELb1EEEvNS_9BwdParamsE)
        /*00b0*/ 	.short	0x0380
        /*00b2*/ 	.short	0x0128


	//----- nvinfo : EIATTR_SW_WAR
	.align		4
.L_2061:
        /*00b4*/ 	.byte	0x04, 0x36
        /*00b6*/ 	.short	(.L_2063 - .L_2062)
.L_2062:
        /*00b8*/ 	.word	0x00000008
.L_2063:


//--------------------- .nv.info._ZN10layer_norm13ln_bwd_kernelINS_13Kernel_traitsIf13__nv_bfloat16S2_S2_fjLj7168ELj1ELj1ELj8ELj8ENS_18Kernel_traits_baseILj7168EfS2_S2_S2_fjLj256EEEEELb1ELb0ELb0ELb0EEEvNS_9BwdParamsE --------------------------
	.section	.nv.info._ZN10layer_norm13ln_bwd_kernelINS_13Kernel_traitsIf13__nv_bfloat16S2_S2_fjLj7168ELj1ELj1ELj8ELj8ENS_18Kernel_traits_baseILj7168EfS2_S2_S2_fjLj256EEEEELb1ELb0ELb0ELb0EEEvNS_9BwdParamsE,"",@"SHT_CUDA_INFO"
	.sectionflags	@""
	.align	4


	//----- nvinfo : EIATTR_CUDA_API_VERSION
	.align		4
        /*0000*/ 	.byte	0x04, 0x37
        /*0002*/ 	.short	(.L_2065 - .L_2064)
.L_2064:
        /*0004*/ 	.word	0x00000082


	//----- nvinfo : EIATTR_KPARAM_INFO
	.align		4
.L_2065:
        /*0008*/ 	.byte	0x04, 0x17
        /*000a*/ 	.short	(.L_2067 - .L_2066)
.L_2066:
        /*000c*/ 	.word	0x00000000
        /*0010*/ 	.short	0x0000
        /*0012*/ 	.short	0x0000
        /*0014*/ 	.byte	0x00, 0xf0, 0xa1, 0x04


	//----- nvinfo : EIATTR_SPARSE_MMA_MASK
	.align		4
.L_2067:
        /*0018*/ 	.byte	0x03, 0x50
        /*001a*/ 	.short	0x0000


	//----- nvinfo : EIATTR_MAXREG_COUNT
	.align		4
        /*001c*/ 	.byte	0x03, 0x1b
        /*001e*/ 	.short	0x00ff


	//----- nvinfo : EIATTR_NUM_BARRIERS
	.align		4
        /*0020*/ 	.byte	0x02, 0x4c
        /*0022*/ 	.byte	0x01
	.zero		1


	//----- nvinfo : EIATTR_MERCURY_ISA_VERSION
	.align		4
        /*0024*/ 	.byte	0x03, 0x5f
        /*0026*/ 	.short	0x0101


	//----- nvinfo : EIATTR_COOP_GROUP_MASK_REGIDS
	.align		4
        /*0028*/ 	.byte	0x04, 0x29
        /*002a*/ 	.short	(.L_2069 - .L_2068)


	//   ....[0]....
.L_2068:
        /*002c*/ 	.word	0xffffffff


	//   ....[1]....
        /*0030*/ 	.word	0xffffffff


	//   ....[2]....
        /*0034*/ 	.word	0xffffffff


	//   ....[3]....
        /*0038*/ 	.word	0xffffffff


	//   ....[4]....
        /*003c*/ 	.word	0xffffffff


	//   ....[5]....
        /*0040*/ 	.word	0xffffffff


	//   ....[6]....
        /*0044*/ 	.word	0xffffffff


	//   ....[7]....
        /*0048*/ 	.word	0xffffffff


	//   ....[8]....
        /*004c*/ 	.word	0xffffffff


	//   ....[9]....
        /*0050*/ 	.word	0xffffffff


	//----- nvinfo : EIATTR_COOP_GROUP_INSTR_OFFSETS
	.align		4
.L_2069:
        /*0054*/ 	.byte	0x04, 0x28
        /*0056*/ 	.short	(.L_2071 - .L_2070)


	//   ....[0]....
.L_2070:
        /*0058*/ 	.word	0x00002350


	//   ....[1]....
        /*005c*/ 	.word	0x00002380


	//   ....[2]....
        /*0060*/ 	.word	0x000023b0


	//   ....[3]....
        /*0064*/ 	.word	0x000023c0


	//   ....[4]....
        /*0068*/ 	.word	0x000023f0


	//   ....[5]....
        /*006c*/ 	.word	0x00002400


	//   ....[6]....
        /*0070*/ 	.word	0x00002430


	//   ....[7]....
        /*0074*/ 	.word	0x00002440


	//   ....[8]....
        /*0078*/ 	.word	0x00002470


	//   ....[9]....
        /*007c*/ 	.word	0x00002480


	//----- nvinfo : EIATTR_VRC_CTA_INIT_COUNT
	.align		4
.L_2071:
        /*0080*/ 	.byte	0x02, 0x4a
	.zero		1
	.zero		1


	//----- nvinfo : EIATTR_EXIT_INSTR_OFFSETS
	.align		4
        /*0084*/ 	.byte	0x04, 0x1c
        /*0086*/ 	.short	(.L_2073 - .L_2072)


	//   ....[0]....
.L_2072:
        /*0088*/ 	.word	0x00008740


	//   ....[1]....
        /*008c*/ 	.word	0x000087c0


	//----- nvinfo : EIATTR_MAX_THREADS
	.align		4
.L_2073:
        /*0090*/ 	.byte	0x04, 0x05
        /*0092*/ 	.short	(.L_2075 - .L_2074)
.L_2074:
        /*0094*/ 	.word	0x00000100
        /*0098*/ 	.word	0x00000001
        /*009c*/ 	.word	0x00000001


	//----- nvinfo : EIATTR_CRS_STACK_SIZE
	.align		4
.L_2075:
        /*00a0*/ 	.byte	0x04, 0x1e
        /*00a2*/ 	.short	(.L_2077 - .L_2076)
.L_2076:
        /*00a4*/ 	.word	0x00000000


	//----- nvinfo : EIATTR_CBANK_PARAM_SIZE
	.align		4
.L_2077:
        /*00a8*/ 	.byte	0x03, 0x19
        /*00aa*/ 	.short	0x0128


	//----- nvinfo : EIATTR_PARAM_CBANK
	.align		4
        /*00ac*/ 	.byte	0x04, 0x0a
        /*00ae*/ 	.short	(.L_2079 - .L_2078)
	.align		4
.L_2078:
        /*00b0*/ 	.word	index@(.nv.constant0._ZN10layer_norm13ln_bwd_kernelINS_13Kernel_traitsIf13__nv_bfloat16S2_S2_fjLj7168ELj1ELj1ELj8ELj8ENS_18Kernel_traits_baseILj7168EfS2_S2_S2_fjLj256EEEEELb1ELb0ELb0ELb0EEEvNS_9BwdParamsE)
        /*00b4*/ 	.short	0x0380
        /*00b6*/ 	.short	0x0128


	//----- nvinfo : EIATTR_SW_WAR
	.align		4
.L_2079:
        /*00b8*/ 	.byte	0x04, 0x36
        /*00ba*/ 	.short	(.L_2081 - .L_2080)
.L_2080:
        /*00bc*/ 	.word	0x00000008
.L_2081:


//--------------------- .nv.info._ZN10layer_norm13ln_bwd_kernelINS_13Kernel_traitsIf13__nv_bfloat16S2_S2_fjLj7168ELj1ELj1ELj8ELj8ENS_18Kernel_traits_baseILj7168EfS2_S2_S2_fjLj256EEEEELb1ELb0ELb0ELb1EEEvNS_9BwdParamsE --------------------------
	.section	.nv.info._ZN10layer_norm13ln_bwd_kernelINS_13Kernel_traitsIf13__nv_bfloat16S2_S2_fjLj7168ELj1ELj1ELj8ELj8ENS_18Kernel_traits_baseILj7168EfS2_S2_S2_fjLj256EEEEELb1ELb0ELb0ELb1EEEvNS_9BwdParamsE,"",@"SHT_CUDA_INFO"
	.sectionflags	@""
	.align	4


	//----- nvinfo : EIATTR_CUDA_API_VERSION
	.align		4
        /*0000*/ 	.byte	0x04, 0x37
        /*0002*/ 	.short	(.L_2083 - .L_2082)
.L_2082:
        /*0004*/ 	.word	0x00000082


	//----- nvinfo : EIATTR_KPARAM_INFO
	.align		4
.L_2083:
        /*0008*/ 	.byte	0x04, 0x17
        /*000a*/ 	.short	(.L_2085 - .L_2084)
.L_2084:
        /*000c*/ 	.word	0x00000000
        /*0010*/ 	.short	0x0000
        /*0012*/ 	.short	0x0000
        /*0014*/ 	.byte	0x00, 0xf0, 0xa1, 0x04


	//----- nvinfo : EIATTR_SPARSE_MMA_MASK
	.align		4
.L_2085:
        /*0018*/ 	.byte	0x03, 0x50
        /*001a*/ 	.short	0x0000


	//----- nvinfo : EIATTR_MAXREG_COUNT
	.align		4
        /*001c*/ 	.byte	0x03, 0x1b
        /*001e*/ 	.short	0x00ff


	//----- nvinfo : EIATTR_NUM_BARRIERS
	.align		4
        /*0020*/ 	.byte	0x02, 0x4c
        /*0022*/ 	.byte	0x01
	.zero		1


	//----- nvinfo : EIATTR_MERCURY_ISA_VERSION
	.align		4
        /*0024*/ 	.byte	0x03, 0x5f
        /*0026*/ 	.short	0x0101


	//----- nvinfo : EIATTR_COOP_GROUP_MASK_REGIDS
	.align		4
        /*0028*/ 	.byte	0x04, 0x29
        /*002a*/ 	.short	(.L_2087 - .L_2086)


	//   ....[0]....
.L_2086:
        /*002c*/ 	.word	0xffffffff


	//   ....[1]....
        /*0030*/ 	.word	0xffffffff


	//   ....[2]....
        /*0034*/ 	.word	0xffffffff


	//   ....[3]....
        /*0038*/ 	.word	0xffffffff


	//   ....[4]....
        /*003c*/ 	.word	0xffffffff


	//   ....[5]....
        /*0040*/ 	.word	0xffffffff


	//   ....[6]....
        /*0044*/ 	.word	0xffffffff


	//   ....[7]....
        /*0048*/ 	.word	0xffffffff


	//   ....[8]....
        /*004c*/ 	.word	0xffffffff


	//   ....[9]....
        /*0050*/ 	.word	0xffffffff


	//----- nvinfo : EIATTR_COOP_GROUP_INSTR_OFFSETS
	.align		4
.L_2087:
        /*0054*/ 	.byte	0x04, 0x28
        /*0056*/ 	.short	(.L_2089 - .L_2088)


	//   ....[0]....
.L_2088:
        /*0058*/ 	.word	0x000019e0


	//   ....[1]....
        /*005c*/ 	.word	0x000019f0


	//   ....[2]....
        /*0060*/ 	.word	0x00001a20


	//   ....[3]....
        /*0064*/ 	.word	0x00001a30


	//   ....[4]....
        /*0068*/ 	.word	0x00001a60


	//   ....[5]....
        /*006c*/ 	.word	0x00001a70


	//   ....[6]....
        /*0070*/ 	.word	0x00001ab0


	//   ....[7]....
        /*0074*/ 	.word	0x00001ac0


	//   ....[8]....
        /*0078*/ 	.word	0x00001b20


	//   ....[9]....
        /*007c*/ 	.word	0x00001b30


	//----- nvinfo : EIATTR_VRC_CTA_INIT_COUNT
	.align		4
.L_2089:
        /*0080*/ 	.byte	0x02, 0x4a
	.zero		1
	.zero		1


	//----- nvinfo : EIATTR_EXIT_INSTR_OFFSETS
	.align		4
        /*0084*/ 	.byte	0x04, 0x1c
        /*0086*/ 	.short	(.L_2091 - .L_2090)


	//   ....[0]....
.L_2090:
        /*0088*/ 	.word	0x000079d0


	//----- nvinfo : EIATTR_MAX_THREADS
	.align		4
.L_2091:
        /*008c*/ 	.byte	0x04, 0x05
        /*008e*/ 	.short	(.L_2093 - .L_2092)
.L_2092:
        /*0090*/ 	.word	0x00000100
        /*0094*/ 	.word	0x00000001
        /*0098*/ 	.word	0x00000001


	//----- nvinfo : EIATTR_CBANK_PARAM_SIZE
	.align		4
.L_2093:
        /*009c*/ 	.byte	0x03, 0x19
        /*009e*/ 	.short	0x0128


	//----- nvinfo : EIATTR_PARAM_CBANK
	.align		4
        /*00a0*/ 	.byte	0x04, 0x0a
        /*00a2*/ 	.short	(.L_2095 - .L_2094)
	.align		4
.L_2094:
        /*00a4*/ 	.word	index@(.nv.constant0._ZN10layer_norm13ln_bwd_kernelINS_13Kernel_traitsIf13__nv_bfloat16S2_S2_fjLj7168ELj1ELj1ELj8ELj8ENS_18Kernel_traits_baseILj7168EfS2_S2_S2_fjLj256EEEEELb1ELb0ELb0ELb1EEEvNS_9BwdParamsE)
        /*00a8*/ 	.short	0x0380
        /*00aa*/ 	.short	0x0128


	//----- nvinfo : EIATTR_SW_WAR
	.align		4
.L_2095:
        /*00ac*/ 	.byte	0x04, 0x36
        /*00ae*/ 	.short	(.L_2097 - .L_2096)
.L_2096:
        /*00b0*/ 	.word	0x00000008
.L_2097:


//--------------------- .nv.info._ZN10layer_norm22ln_bwd_finalize_kernelINS_22Kernel_traits_finalizeILj7168Ef13__nv_bfloat16S2_S2_fjLb0ELj1024ELj4ENS_18Kernel_traits_baseILj7168EfS2_S2_S2_fjLj1024EEEEELb0ELb0EEEvNS_9BwdParamsE --------------------------
	.section	.nv.info._ZN10layer_norm22ln_bwd_finalize_kernelINS_22Kernel_traits_finalizeILj7168Ef13__nv_bfloat16S2_S2_fjLb0ELj1024ELj4ENS_18Kernel_traits_baseILj7168EfS2_S2_S2_fjLj1024EEEEELb0ELb0EEEvNS_9BwdParamsE,"",@"SHT_CUDA_INFO"
	.sectionflags	@""
	.align	4


	//----- nvinfo : EIATTR_CUDA_API_VERSION
	.align		4
        /*0000*/ 	.byte	0x04, 0x37
        /*0002*/ 	.short	(.L_2099 - .L_2098)
.L_2098:
        /*0004*/ 	.word	0x00000082


	//----- nvinfo : EIATTR_KPARAM_INFO
	.align		4
.L_2099:
        /*0008*/ 	.byte	0x04, 0x17
        /*000a*/ 	.short	(.L_2101 - .L_2100)
.L_2100:
        /*000c*/ 	.word	0x00000000
        /*0010*/ 	.short	0x0000
        /*0012*/ 	.short	0x0000
        /*0014*/ 	.byte	0x00, 0xf0, 0xa1, 0x04


	//----- nvinfo : EIATTR_SPARSE_MMA_MASK
	.align		4
.L_2101:
        /*0018*/ 	.byte	0x03, 0x50
        /*001a*/ 	.short	0x0000


	//----- nvinfo : EIATTR_MAXREG_COUNT
	.align		4
        /*001c*/ 	.byte	0x03, 0x1b
        /*001e*/ 	.short	0x0040


	//----- nvinfo : EIATTR_NUM_BARRIERS
	.align		4
        /*0020*/ 	.byte	0x02, 0x4c
        /*0022*/ 	.byte	0x01
	.zero		1


	//----- nvinfo : EIATTR_MERCURY_ISA_VERSION
	.align		4
        /*0024*/ 	.byte	0x03, 0x5f
        /*0026*/ 	.short	0x0101


	//----- nvinfo : EIATTR_COOP_GROUP_MASK_REGIDS
	.align		4
        /*0028*/ 	.byte	0x04, 0x29
        /*002a*/ 	.short	(.L_2103 - .L_2102)


	//   ....[0]....
.L_2102:
        /*002c*/ 	.word	0xffffffff


	//   ....[1]....
        /*0030*/ 	.word	0xffffffff


	//   ....[2]....
        /*0034*/ 	.word	0xffffffff


	//   ....[3]....
        /*0038*/ 	.word	0xffffffff


	//   ....[4]....
        /*003c*/ 	.word	0xffffffff


	//   ....[5]....
        /*0040*/ 	.word	0xffffffff


	//   ....[6]....
        /*0044*/ 	.word	0xffffffff


	//   ....[7]....
        /*0048*/ 	.word	0xffffffff


	//   ....[8]....
        /*004c*/ 	.word	0xffffffff


	//   ....[9]....
        /*0050*/ 	.word	0xffffffff


	//----- nvinfo : EIATTR_COOP_GROUP_INSTR_OFFSETS
	.align		4
.L_2103:
        /*0054*/ 	.byte	0x04, 0x28
        /*0056*/ 	.short	(.L_2105 - .L_2104)


	//   ....[0]....
.L_2104:
        /*0058*/ 	.word	0x00001550


	//   ....[1]....
        /*005c*/ 	.word	0x00001560


	//   ....[2]....
        /*0060*/ 	.word	0x00001590


	//   ....[3]....
        /*0064*/ 	.word	0x000015a0


	//   ....[4]....
        /*0068*/ 	.word	0x000015d0


	//   ....[5]....
        /*006c*/ 	.word	0x000015e0


	//   ....[6]....
        /*0070*/ 	.word	0x00001610


	//   ....[7]....
        /*0074*/ 	.word	0x00001630


	//   ....[8]....
        /*0078*/ 	.word	0x00001680


	//   ....[9]....
        /*007c*/ 	.word	0x00001690


	//----- nvinfo : EIATTR_VRC_CTA_INIT_COUNT
	.align		4
.L_2105:
        /*0080*/ 	.byte	0x02, 0x4a
	.zero		1
	.zero		1


	//----- nvinfo : EIATTR_EXIT_INSTR_OFFSETS
	.align		4
        /*0084*/ 	.byte	0x04, 0x1c
        /*0086*/ 	.short	(.L_2107 - .L_2106)


	//   ....[0]....
.L_2106:
        /*0088*/ 	.word	0x00000060


	//   ....[1]....
        /*008c*/ 	.word	0x000016f0


	//   ....[2]....
        /*0090*/ 	.word	0x00001720


	//   ....[3]....
        /*0094*/ 	.word	0x000017c0


	//----- nvinfo : EIATTR_MAX_THREADS
	.align		4
.L_2107:
        /*0098*/ 	.byte	0x04, 0x05
        /*009a*/ 	.short	(.L_2109 - .L_2108)
.L_2108:
        /*009c*/ 	.word	0x00000400
        /*00a0*/ 	.word	0x00000001
        /*00a4*/ 	.word	0x00000001


	//----- nvinfo : EIATTR_CRS_STACK_SIZE
	.align		4
.L_2109:
        /*00a8*/ 	.byte	0x04, 0x1e
        /*00aa*/ 	.short	(.L_2111 - .L_2110)
.L_2110:
        /*00ac*/ 	.word	0x00000000


	//----- nvinfo : EIATTR_CBANK_PARAM_SIZE
	.align		4
.L_2111:
        /*00b0*/ 	.byte	0x03, 0x19
        /*00b2*/ 	.short	0x0128


	//----- nvinfo : EIATTR_PARAM_CBANK
	.align		4
        /*00b4*/ 	.byte	0x04, 0x0a
        /*00b6*/ 	.short	(.L_2113 - .L_2112)
	.align		4
.L_2112:
        /*00b8*/ 	.word	index@(.nv.constant0._ZN10layer_norm22ln_bwd_finalize_kernelINS_22Kernel_traits_finalizeILj7168Ef13__nv_bfloat16S2_S2_fjLb0ELj1024ELj4ENS_18Kernel_traits_baseILj7168EfS2_S2_S2_fjLj1024EEEEELb0ELb0EEEvNS_9BwdParamsE)
        /*00bc*/ 	.short	0x0380
        /*00be*/ 	.short	0x0128


	//----- nvinfo : EIATTR_SW_WAR
	.align		4
.L_2113:
        /*00c0*/ 	.byte	0x04, 0x36
        /*00c2*/ 	.short	(.L_2115 - .L_2114)
.L_2114:
        /*00c4*/ 	.word	0x00000008
.L_2115:


//--------------------- .nv.info._ZN10layer_norm13ln_bwd_kernelINS_13Kernel_traitsIf13__nv_bfloat16S2_S2_fjLj7168ELj1ELj1ELj8ELj8ENS_18Kernel_traits_baseILj7168EfS2_S2_S2_fjLj256EEEEELb1ELb0ELb1ELb0EEEvNS_9BwdParamsE --------------------------
	.section	.nv.info._ZN10layer_norm13ln_bwd_kernelINS_13Kernel_traitsIf13__nv_bfloat16S2_S2_fjLj7168ELj1ELj1ELj8ELj8ENS_18Kernel_traits_baseILj7168EfS2_S2_S2_fjLj256EEEEELb1ELb0ELb1ELb0EEEvNS_9BwdParamsE,"",@"SHT_CUDA_INFO"
	.sectionflags	@""
	.align	4


	//----- nvinfo : EIATTR_CUDA_API_VERSION
	.align		4
        /*0000*/ 	.byte	0x04, 0x37
        /*0002*/ 	.short	(.L_2117 - .L_2116)
.L_2116:
        /*0004*/ 	.word	0x00000082


	//----- nvinfo : EIATTR_KPARAM_INFO
	.align		4
.L_2117:
        /*0008*/ 	.byte	0x04, 0x17
        /*000a*/ 	.short	(.L_2119 - .L_2118)
.L_2118:
        /*000c*/ 	.word	0x00000000
        /*0010*/ 	.short	0x0000
        /*0012*/ 	.short	0x0000
        /*0014*/ 	.byte	0x00, 0xf0, 0xa1, 0x04


	//----- nvinfo : EIATTR_SPARSE_MMA_MASK
	.align		4
.L_2119:
        /*0018*/ 	.byte	0x03, 0x50
        /*001a*/ 	.short	0x0000


	//----- nvinfo : EIATTR_MAXREG_COUNT
	.align		4
        /*001c*/ 	.byte	0x03, 0x1b
        /*001e*/ 	.short	0x00ff


	//----- nvinfo : EIATTR_NUM_BARRIERS
	.align		4
        /*0020*/ 	.byte	0x02, 0x4c
        /*0022*/ 	.byte	0x01
	.zero		1


	//----- nvinfo : EIATTR_MERCURY_ISA_VERSION
	.align		4
        /*0024*/ 	.byte	0x03, 0x5f
        /*0026*/ 	.short	0x0101


	//----- nvinfo : EIATTR_COOP_GROUP_MASK_REGIDS
	.align		4
        /*0028*/ 	.byte	0x04, 0x29
        /*002a*/ 	.short	(.L_2121 - .L_2120)


	//   ....[0]....
.L_2120:
        /*002c*/ 	.word	0xffffffff


	//   ....[1]....
        /*0030*/ 	.word	0xffffffff


	//   ....[2]....
        /*0034*/ 	.word	0xffffffff


	//   ....[3]....
        /*0038*/ 	.word	0xffffffff


	//   ....[4]....
        /*003c*/ 	.word	0xffffffff


	//   ....[5]....
        /*0040*/ 	.word	0xffffffff


	//   ....[6]....
        /*0044*/ 	.word	0xffffffff


	//   ....[7]....
        /*0048*/ 	.word	0xffffffff


	//   ....[8]....
        /*004c*/ 	.word	0xffffffff


	//   ....[9]....
        /*0050*/ 	.word	0xffffffff


	//----- nvinfo : EIATTR_COOP_GROUP_INSTR_OFFSETS
	.align		4
.L_2121:
        /*0054*/ 	.byte	0x04, 0x28
        /*0056*/ 	.short	(.L_2123 - .L_2122)


	//   ....[0]....
.L_2122:
        /*0058*/ 	.word	0x00002d00


	//   ....[1]....
        /*005c*/ 	.word	0x00002d30


	//   ....[2]....
        /*0060*/ 	.word	0x00002d60


	//   ....[3]....
        /*0064*/ 	.word	0x00002d70


	//   ....[4]....
        /*0068*/ 	.word	0x00002da0


	//   ....[5]....
        /*006c*/ 	.word	0x00002db0


	//   ....[6]....
        /*0070*/ 	.word	0x00002de0


	//   ....[7]....
        /*0074*/ 	.word	0x00002df0


	//   ....[8]....
        /*0078*/ 	.word	0x00002e20


	//   ....[9]....
        /*007c*/ 	.word	0x00002e30


	//----- nvinfo : EIATTR_VRC_CTA_INIT_COUNT
	.align		4
.L_2123:
        /*0080*/ 	.byte	0x02, 0x4a
	.zero		1
	.zero		1


	//----- nvinfo : EIATTR_EXIT_INSTR_OFFSETS
	.align		4
        /*0084*/ 	.byte	0x04, 0x1c
        /*0086*/ 	.short	(.L_2125 - .L_2124)


	//   ....[0]....
.L_2124:
        /*0088*/ 	.word	0x00009cb0


	//   ....[1]....
        /*008c*/ 	.word	0x00009d30


	//----- nvinfo : EIATTR_MAX_THREADS
	.align		4
.L_2125:
        /*0090*/ 	.byte	0x04, 0x05
        /*0092*/ 	.short	(.L_2127 - .L_2126)
.L_2126:
        /*0094*/ 	.word	0x00000100
        /*0098*/ 	.word	0x00000001
        /*009c*/ 	.word	0x00000001


	//----- nvinfo : EIATTR_CRS_STACK_SIZE
	.align		4
.L_2127:
        /*00a0*/ 	.byte	0x04, 0x1e
        /*00a2*/ 	.short	(.L_2129 - .L_2128)
.L_2128:
        /*00a4*/ 	.word	0x00000000


	//----- nvinfo : EIATTR_CBANK_PARAM_SIZE
	.align		4
.L_2129:
        /*00a8*/ 	.byte	0x03, 0x19
        /*00aa*/ 	.short	0x0128


	//----- nvinfo : EIATTR_PARAM_CBANK
	.align		4
        /*00ac*/ 	.byte	0x04, 0x0a
        /*00ae*/ 	.short	(.L_2131 - .L_2130)
	.align		4
.L_2130:
        /*00b0*/ 	.word	index@(.nv.constant0._ZN10layer_norm13ln_bwd_kernelINS_13Kernel_traitsIf13__nv_bfloat16S2_S2_fjLj7168ELj1ELj1ELj8ELj8ENS_18Kernel_traits_baseILj7168EfS2_S2_S2_fjLj256EEEEELb1ELb0ELb1ELb0EEEvNS_9BwdParamsE)
        /*00b4*/ 	.short	0x0380
        /*00b6*/ 	.short	0x0128


	//----- nvinfo : EIATTR_SW_WAR
	.align		4
.L_2131:
        /*00b8*/ 	.byte	0x04, 0x36
        /*00ba*/ 	.short	(.L_2133 - .L_2132)
.L_2132:
        /*00bc*/ 	.word	0x00000008
.L_2133:


//--------------------- .nv.info._ZN10layer_norm22ln_bwd_finalize_kernelINS_22Kernel_traits_finalizeILj7168Ef13__nv_bfloat16S2_S2_fjLb0ELj1024ELj4ENS_18Kernel_traits_baseILj7168EfS2_S2_S2_fjLj1024EEEEELb0ELb1EEEvNS_9BwdParamsE --------------------------
	.section	.nv.info._ZN10layer_norm22ln_bwd_finalize_kernelINS_22Kernel_traits_finalizeILj7168Ef13__nv_bfloat16S2_S2_fjLb0ELj1024ELj4ENS_18Kernel_traits_baseILj7168EfS2_S2_S2_fjLj1024EEEEELb0ELb1EEEvNS_9BwdParamsE,"",@"SHT_CUDA_INFO"
	.sectionflags	@""
	.align	4


	//----- nvinfo : EIATTR_CUDA_API_VERSION
	.align		4
        /*0000*/ 	.byte	0x04, 0x37
        /*0002*/ 	.short	(.L_2135 - .L_2134)
.L_2134:
        /*0004*/ 	.word	0x00000082


	//----- nvinfo : EIATTR_KPARAM_INFO
	.align		4
.L_2135:
        /*0008*/ 	.byte	0x04, 0x17
        /*000a*/ 	.short	(.L_2137 - .L_2136)
.L_2136:
        /*000c*/ 	.word	0x00000000
        /*0010*/ 	.short	0x0000
        /*0012*/ 	.short	0x0000
        /*0014*/ 	.byte	0x00, 0xf0, 0xa1, 0x04


	//----- nvinfo : EIATTR_SPARSE_MMA_MASK
	.align		4
.L_2137:
        /*0018*/ 	.byte	0x03, 0x50
        /*001a*/ 	.short	0x0000


	//----- nvinfo : EIATTR_MAXREG_COUNT
	.align		4
        /*001c*/ 	.byte	0x03, 0x1b
        /*001e*/ 	.short	0x0040


	//----- nvinfo : EIATTR_NUM_BARRIERS
	.align		4
        /*0020*/ 	.byte	0x02, 0x4c
        /*0022*/ 	.byte	0x01
	.zero		1


	//----- nvinfo : EIATTR_MERCURY_ISA_VERSION
	.align		4
        /*0024*/ 	.byte	0x03, 0x5f
        /*0026*/ 	.short	0x0101


	//----- nvinfo : EIATTR_COOP_GROUP_MASK_REGIDS
	.align		4
        /*0028*/ 	.byte	0x04, 0x29
        /*002a*/ 	.short	(.L_2139 - .L_2138)


	//   ....[0]....
.L_2138:
        /*002c*/ 	.word	0xffffffff


	//   ....[1]....
        /*0030*/ 	.word	0xffffffff


	//   ....[2]....
        /*0034*/ 	.word	0xffffffff


	//   ....[3]....
        /*0038*/ 	.word	0xffffffff


	//   ....[4]....
        /*003c*/ 	.word	0xffffffff


	//   ....[5]....
        /*0040*/ 	.word	0xffffffff


	//   ....[6]....
        /*0044*/ 	.word	0xffffffff


	//   ....[7]....
        /*0048*/ 	.word	0xffffffff


	//   ....[8]....
        /*004c*/ 	.word	0xffffffff


	//   ....[9]....
        /*0050*/ 	.word	0xffffffff


	//----- nvinfo : EIATTR_COOP_GROUP_INSTR_OFFSETS
	.align		4
.L_2139:
        /*0054*/ 	.byte	0x04, 0x28
        /*0056*/ 	.short	(.L_2141 - .L_2140)


	//   ....[0]....
.L_2140:
        /*0058*/ 	.word	0x00001560


	//   ....[1]....
        /*005c*/ 	.word	0x00001570


	//   ....[2]....
        /*0060*/ 	.word	0x000015a0


	//   ....[3]....
        /*0064*/ 	.word	0x000015b0


	//   ....[4]....
        /*0068*/ 	.word	0x000015e0


	//   ....[5]....
        /*006c*/ 	.word	0x000015f0


	//   ....[6]....
        /*0070*/ 	.word	0x00001620


	//   ....[7]....
        /*0074*/ 	.word	0x00001640


	//   ....[8]....
        /*0078*/ 	.word	0x00001670


	//   ....[9]....
        /*007c*/ 	.word	0x00001680


	//----- nvinfo : EIATTR_VRC_CTA_INIT_COUNT
	.align		4
.L_2141:
        /*0080*/ 	.byte	0x02, 0x4a
	.zero		1
	.zero		1


	//----- nvinfo : EIATTR_EXIT_INSTR_OFFSETS
	.align		4
        /*0084*/ 	.byte	0x04, 0x1c
        /*0086*/ 	.short	(.L_2143 - .L_2142)


	//   ....[0]....
.L_2142:
        /*0088*/ 	.word	0x00000060


	//   ....[1]....
        /*008c*/ 	.word	0x000016e0


	//   ....[2]....
        /*0090*/ 	.word	0x000017b0


	//----- nvinfo : EIATTR_MAX_THREADS
	.align		4
.L_2143:
        /*0094*/ 	.byte	0x04, 0x05
        /*0096*/ 	.short	(.L_2145 - .L_2144)
.L_2144:
        /*0098*/ 	.word	0x00000400
        /*009c*/ 	.word	0x00000001
        /*00a0*/ 	.word	0x00000001


	//----- nvinfo : EIATTR_CRS_STACK_SIZE
	.align		4
.L_2145:
        /*00a4*/ 	.byte	0x04, 0x1e
        /*00a6*/ 	.short	(.L_2147 - .L_2146)
.L_2146:
        /*00a8*/ 	.word	0x00000000


	//----- nvinfo : EIATTR_CBANK_PARAM_SIZE
	.align		4
.L_2147:
        /*00ac*/ 	.byte	0x03, 0x19
        /*00ae*/ 	.short	0x0128


	//----- nvinfo : EIATTR_PARAM_CBANK
	.align		4
        /*00b0*/ 	.byte	0x04, 0x0a
        /*00b2*/ 	.short	(.L_2149 - .L_2148)
	.align		4
.L_2148:
        /*00b4*/ 	.word	index@(.nv.constant0._ZN10layer_norm22ln_bwd_finalize_kernelINS_22Kernel_traits_finalizeILj7168Ef13__nv_bfloat16S2_S2_fjLb0ELj1024ELj4ENS_18Kernel_traits_baseILj7168EfS2_S2_S2_fjLj1024EEEEELb0ELb1EEEvNS_9BwdParamsE)
        /*00b8*/ 	.short	0x0380
        /*00ba*/ 	.short	0x0128


	//----- nvinfo : EIATTR_SW_WAR
	.align		4
.L_2149:
        /*00bc*/ 	.byte	0x04, 0x36
        /*00be*/ 	.short	(.L_2151 - .L_2150)
.L_2150:
        /*00c0*/ 	.word	0x00000008
.L_2151:


//--------------------- .nv.info._ZN10layer_norm13ln_bwd_kernelINS_13Kernel_traitsIf13__nv_bfloat16S2_S2_fjLj7168ELj1ELj1ELj8ELj8ENS_18Kernel_traits_baseILj7168EfS2_S2_S2_fjLj256EEEEELb1ELb0ELb1ELb1EEEvNS_9BwdParamsE --------------------------
	.section	.nv.info._ZN10layer_norm13ln_bwd_kernelINS_13Kernel_traitsIf13__nv_bfloat16S2_S2_fjLj7168ELj1ELj1ELj8ELj8ENS_18Kernel_traits_baseILj7168EfS2_S2_S2_fjLj256EEEEELb1ELb0ELb1ELb1EEEvNS_9BwdParamsE,"",@"SHT_CUDA_INFO"
	.sectionflags	@""
	.align	4


	//----- nvinfo : EIATTR_CUDA_API_VERSION
	.align		4
        /*0000*/ 	.byte	0x04, 0x37
        /*0002*/ 	.short	(.L_2153 - .L_2152)
.L_2152:
        /*0004*/ 	.word	0x00000082


	//----- nvinfo : EIATTR_KPARAM_INFO
	.align		4
.L_2153:
        /*0008*/ 	.byte	0x04, 0x17
        /*000a*/ 	.short	(.L_2155 - .L_2154)
.L_2154:
        /*000c*/ 	.word	0x00000000
        /*0010*/ 	.short	0x0000
        /*0012*/ 	.short	0x0000
        /*0014*/ 	.byte	0x00, 0xf0, 0xa1, 0x04


	//----- nvinfo : EIATTR_SPARSE_MMA_MASK
	.align		4
.L_2155:
        /*0018*/ 	.byte	0x03, 0x50
        /*001a*/ 	.short	0x0000


	//----- nvinfo : EIATTR_MAXREG_COUNT
	.align		4
        /*001c*/ 	.byte	0x03, 0x1b
        /*001e*/ 	.short	0x00ff


	//----- nvinfo : EIATTR_NUM_BARRIERS
	.align		4
        /*0020*/ 	.byte	0x02, 0x4c
        /*0022*/ 	.byte	0x01
	.zero		1


	//----- nvinfo : EIATTR_MERCURY_ISA_VERSION
	.align		4
        /*0024*/ 	.byte	0x03, 0x5f
        /*0026*/ 	.short	0x0101


	//----- nvinfo : EIATTR_COOP_GROUP_MASK_REGIDS
	.align		4
        /*0028*/ 	.byte	0x04, 0x29
        /*002a*/ 	.short	(.L_2157 - .L_2156)


	//   ....[0]....
.L_2156:
        /*002c*/ 	.word	0xffffffff


	//   ....[1]....
        /*0030*/ 	.word	0xffffffff


	//   ....[2]....
        /*0034*/ 	.word	0xffffffff


	//   ....[3]....
        /*0038*/ 	.word	0xffffffff


	//   ....[4]....
        /*003c*/ 	.word	0xffffffff


	//   ....[5]....
        /*0040*/ 	.word	0xffffffff


	//   ....[6]....
        /*0044*/ 	.word	0xffffffff


	//   ....[7]....
        /*0048*/ 	.word	0xffffffff


	//   ....[8]....
        /*004c*/ 	.word	0xffffffff


	//   ....[9]....
        /*0050*/ 	.word	0xffffffff


	//----- nvinfo : EIATTR_COOP_GROUP_INSTR_OFFSETS
	.align		4
.L_2157:
        /*0054*/ 	.byte	0x04, 0x28
        /*0056*/ 	.short	(.L_2159 - .L_2158)


	//   ....[0]....
.L_2158:
        /*0058*/ 	.word	0x00002290


	//   ....[1]....
        /*005c*/ 	.word	0x000022b0


	//   ....[2]....
        /*0060*/ 	.word	0x000022e0


	//   ....[3]....
        /*0064*/ 	.word	0x000022f0


	//   ....[4]....
        /*0068*/ 	.word	0x00002330


	//   ....[5]....
        /*006c*/ 	.word	0x00002340


	//   ....[6]....
        /*0070*/ 	.word	0x00002380


	//   ....[7]....
        /*0074*/ 	.word	0x00002390


	//   ....[8]....
        /*0078*/ 	.word	0x000023c0


	//   ....[9]....
        /*007c*/ 	.word	0x000023d0


	//----- nvinfo : EIATTR_VRC_CTA_INIT_COUNT
	.align		4
.L_2159:
        /*0080*/ 	.byte	0x02, 0x4a
	.zero		1
	.zero		1


	//----- nvinfo : EIATTR_EXIT_INSTR_OFFSETS
	.align		4
        /*0084*/ 	.byte	0x04, 0x1c
        /*0086*/ 	.short	(.L_2161 - .L_2160)


	//   ....[0]....
.L_2160:
        /*0088*/ 	.word	0x00008d10


	//----- nvinfo : EIATTR_MAX_THREADS
	.align		4
.L_2161:
        /*008c*/ 	.byte	0x04, 0x05
        /*008e*/ 	.short	(.L_2163 - .L_2162)
.L_2162:
        /*0090*/ 	.word	0x00000100
        /*0094*/ 	.word	0x00000001
        /*0098*/ 	.word	0x00000001


	//----- nvinfo : EIATTR_CRS_STACK_SIZE
	.align		4
.L_2163:
        /*009c*/ 	.byte	0x04, 0x1e
        /*009e*/ 	.short	(.L_2165 - .L_2164)
.L_2164:
        /*00a0*/ 	.word	0x00000000


	//----- nvinfo : EIATTR_CBANK_PARAM_SIZE
	.align		4
.L_2165:
        /*00a4*/ 	.byte	0x03, 0x19
        /*00a6*/ 	.short	0x0128


	//----- nvinfo : EIATTR_PARAM_CBANK
	.align		4
        /*00a8*/ 	.byte	0x04, 0x0a
        /*00aa*/ 	.short	(.L_2167 - .L_2166)
	.align		4
.L_2166:
        /*00ac*/ 	.word	index@(.nv.constant0._ZN10layer_norm13ln_bwd_kernelINS_13Kernel_traitsIf13__nv_bfloat16S2_S2_fjLj7168ELj1ELj1ELj8ELj8ENS_18Kernel_traits_baseILj7168EfS2_S2_S2_fjLj256EEEEELb1ELb0ELb1ELb1EEEvNS_9BwdParamsE)
        /*00b0*/ 	.short	0x0380
        /*00b2*/ 	.short	0x0128


	//----- nvinfo : EIATTR_SW_WAR
	.align		4
.L_2167:
        /*00b4*/ 	.byte	0x04, 0x36
        /*00b6*/ 	.short	(.L_2169 - .L_2168)
.L_2168:
        /*00b8*/ 	.word	0x00000008
.L_2169:


//--------------------- .nv.info._ZN10layer_norm13ln_bwd_kernelINS_13Kernel_traitsIf13__nv_bfloat16S2_S2_fjLj7168ELj1ELj1ELj8ELj8ENS_18Kernel_traits_baseILj7168EfS2_S2_S2_fjLj256EEEEELb1ELb1ELb0ELb0EEEvNS_9BwdParamsE --------------------------
	.section	.nv.info._ZN10layer_norm13ln_bwd_kernelINS_13Kernel_traitsIf13__nv_bfloat16S2_S2_fjLj7168ELj1ELj1ELj8ELj8ENS_18Kernel_traits_baseILj7168EfS2_S2_S2_fjLj256EEEEELb1ELb1ELb0ELb0EEEvNS_9BwdParamsE,"",@"SHT_CUDA_INFO"
	.sectionflags	@""
	.align	4


	//----- nvinfo : EIATTR_CUDA_API_VERSION
	.align		4
        /*0000*/ 	.byte	0x04, 0x37
        /*0002*/ 	.short	(.L_2171 - .L_2170)
.L_2170:
        /*0004*/ 	.word	0x00000082


	//----- nvinfo : EIATTR_KPARAM_INFO
	.align		4
.L_2171:
        /*0008*/ 	.byte	0x04, 0x17
        /*000a*/ 	.short	(.L_2173 - .L_2172)
.L_2172:
        /*000c*/ 	.word	0x00000000
        /*0010*/ 	.short	0x0000
        /*0012*/ 	.short	0x0000
        /*0014*/ 	.byte	0x00, 0xf0, 0xa1, 0x04


	//----- nvinfo : EIATTR_SPARSE_MMA_MASK
	.align		4
.L_2173:
        /*0018*/ 	.byte	0x03, 0x50
        /*001a*/ 	.short	0x0000


	//----- nvinfo : EIATTR_MAXREG_COUNT
	.align		4
        /*001c*/ 	.byte	0x03, 0x1b
        /*001e*/ 	.short	0x00ff


	//----- nvinfo : EIATTR_NUM_BARRIERS
	.align		4
        /*0020*/ 	.byte	0x02, 0x4c
        /*0022*/ 	.byte	0x01
	.zero		1


	//----- nvinfo : EIATTR_MERCURY_ISA_VERSION
	.align		4
        /*0024*/ 	.byte	0x03, 0x5f
        /*0026*/ 	.short	0x0101


	//----- nvinfo : EIATTR_COOP_GROUP_MASK_REGIDS
	.align		4
        /*0028*/ 	.byte	0x04, 0x29
        /*002a*/ 	.short	(.L_2175 - .L_2174)


	//   ....[0]....
.L_2174:
        /*002c*/ 	.word	0xffffffff


	//   ....[1]....
        /*0030*/ 	.word	0xffffffff


	//   ....[2]....
        /*0034*/ 	.word	0xffffffff


	//   ....[3]....
        /*0038*/ 	.word	0xffffffff


	//   ....[4]....
        /*003c*/ 	.word	0xffffffff


	//   ....[5]....
        /*0040*/ 	.word	0xffffffff


	//   ....[6]....
        /*0044*/ 	.word	0xffffffff


	//   ....[7]....
        /*0048*/ 	.word	0xffffffff


	//   ....[8]....
        /*004c*/ 	.word	0xffffffff


	//   ....[9]....
        /*0050*/ 	.word	0xffffffff


	//----- nvinfo : EIATTR_COOP_GROUP_INSTR_OFFSETS
	.align		4
.L_2175:
        /*0054*/ 	.byte	0x04, 0x28
        /*0056*/ 	.short	(.L_2177 - .L_2176)


	//   ....[0]....
.L_2176:
        /*0058*/ 	.word	0x000026f0


	//   ....[1]....
        /*005c*/ 	.word	0x00002720


	//   ....[2]....
        /*0060*/ 	.word	0x00002750


	//   ....[3]....
        /*0064*/ 	.word	0x00002760


	//   ....[4]....
        /*0068*/ 	.word	0x00002790


	//   ....[5]....
        /*006c*/ 	.word	0x000027a0


	//   ....[6]....
        /*0070*/ 	.word	0x000027d0


	//   ....[7]....
        /*0074*/ 	.word	0x000027e0


	//   ....[8]....
        /*0078*/ 	.word	0x00002810


	//   ....[9]....
        /*007c*/ 	.word	0x00002820


	//----- nvinfo : EIATTR_VRC_CTA_INIT_COUNT
	.align		4
.L_2177:
        /*0080*/ 	.byte	0x02, 0x4a
	.zero		1
	.zero		1


	//----- nvinfo : EIATTR_EXIT_INSTR_OFFSETS
	.align		4
        /*0084*/ 	.byte	0x04, 0x1c
        /*0086*/ 	.short	(.L_2179 - .L_2178)


	//   ....[0]....
.L_2178:
        /*0088*/ 	.word	0x0000bad0


	//   ....[1]....
        /*008c*/ 	.word	0x0000bb70


	//----- nvinfo : EIATTR_MAX_THREADS
	.align		4
.L_2179:
        /*0090*/ 	.byte	0x04, 0x05
        /*0092*/ 	.short	(.L_2181 - .L_2180)
.L_2180:
        /*0094*/ 	.word	0x00000100
        /*0098*/ 	.word	0x00000001
        /*009c*/ 	.word	0x00000001


	//----- nvinfo : EIATTR_CRS_STACK_SIZE
	.align		4
.L_2181:
        /*00a0*/ 	.byte	0x04, 0x1e
        /*00a2*/ 	.short	(.L_2183 - .L_2182)
.L_2182:
        /*00a4*/ 	.word	0x00000000


	//----- nvinfo : EIATTR_CBANK_PARAM_SIZE
	.align		4
.L_2183:
        /*00a8*/ 	.byte	0x03, 0x19
        /*00aa*/ 	.short	0x0128


	//----- nvinfo : EIATTR_PARAM_CBANK
	.align		4
        /*00ac*/ 	.byte	0x04, 0x0a
        /*00ae*/ 	.short	(.L_2185 - .L_2184)
	.align		4
.L_2184:
        /*00b0*/ 	.word	index@(.nv.constant0._ZN10layer_norm13ln_bwd_kernelINS_13Kernel_traitsIf13__nv_bfloat16S2_S2_fjLj7168ELj1ELj1ELj8ELj8ENS_18Kernel_traits_baseILj7168EfS2_S2_S2_fjLj256EEEEELb1ELb1ELb0ELb0EEEvNS_9BwdParamsE)
        /*00b4*/ 	.short	0x0380
        /*00b6*/ 	.short	0x0128


	//----- nvinfo : EIATTR_SW_WAR
	.align		4
.L_2185:
        /*00b8*/ 	.byte	0x04, 0x36
        /*00ba*/ 	.short	(.L_2187 - .L_2186)
.L_2186:
        /*00bc*/ 	.word	0x00000008
.L_2187:


//--------------------- .nv.info._ZN10layer_norm13ln_bwd_kernelINS_13Kernel_traitsIf13__nv_bfloat16S2_S2_fjLj7168ELj1ELj1ELj8ELj8ENS_18Kernel_traits_baseILj7168EfS2_S2_S2_fjLj256EEEEELb1ELb1ELb0ELb1EEEvNS_9BwdParamsE --------------------------
	.section	.nv.info._ZN10layer_norm13ln_bwd_kernelINS_13Kernel_traitsIf13__nv_bfloat16S2_S2_fjLj7168ELj1ELj1ELj8ELj8ENS_18Kernel_traits_baseILj7168EfS2_S2_S2_fjLj256EEEEELb1ELb1ELb0ELb1EEEvNS_9BwdParamsE,"",@"SHT_CUDA_INFO"
	.sectionflags	@""
	.align	4


	//----- nvinfo : EIATTR_CUDA_API_VERSION
	.align		4
        /*0000*/ 	.byte	0x04, 0x37
        /*0002*/ 	.short	(.L_2189 - .L_2188)
.L_2188:
        /*0004*/ 	.word	0x00000082


	//----- nvinfo : EIATTR_KPARAM_INFO
	.align		4
.L_2189:
        /*0008*/ 	.byte	0x04, 0x17
        /*000a*/ 	.short	(.L_2191 - .L_2190)
.L_2190:
        /*000c*/ 	.word	0x00000000
        /*0010*/ 	.short	0x0000
        /*0012*/ 	.short	0x0000
        /*0014*/ 	.byte	0x00, 0xf0, 0xa1, 0x04


	//----- nvinfo : EIATTR_SPARSE_MMA_MASK
	.align		4
.L_2191:
        /*0018*/ 	.byte	0x03, 0x50
        /*001a*/ 	.short	0x0000


	//----- nvinfo : EIATTR_MAXREG_COUNT
	.align		4
        /*001c*/ 	.byte	0x03, 0x1b
        /*001e*/ 	.short	0x00ff


	//----- nvinfo : EIATTR_NUM_BARRIERS
	.align		4
        /*0020*/ 	.byte	0x02, 0x4c
        /*0022*/ 	.byte	0x01
	.zero		1


	//----- nvinfo : EIATTR_MERCURY_ISA_VERSION
	.align		4
        /*0024*/ 	.byte	0x03, 0x5f
        /*0026*/ 	.short	0x0101


	//----- nvinfo : EIATTR_COOP_GROUP_MASK_REGIDS
	.align		4
        /*0028*/ 	.byte	0x04, 0x29
        /*002a*/ 	.short	(.L_2193 - .L_2192)


	//   ....[0]....
.L_2192:
        /*002c*/ 	.word	0xffffffff


	//   ....[1]....
        /*0030*/ 	.word	0xffffffff


	//   ....[2]....
        /*0034*/ 	.word	0xffffffff


	//   ....[3]....
        /*0038*/ 	.word	0xffffffff


	//   ....[4]....
        /*003c*/ 	.word	0xffffffff


	//   ....[5]....
        /*0040*/ 	.word	0xffffffff


	//   ....[6]....
        /*0044*/ 	.word	0xffffffff


	//   ....[7]....
        /*0048*/ 	.word	0xffffffff


	//   ....[8]....
        /*004c*/ 	.word	0xffffffff


	//   ....[9]....
        /*0050*/ 	.word	0xffffffff


	//----- nvinfo : EIATTR_COOP_GROUP_INSTR_OFFSETS
	.align		4
.L_2193:
        /*0054*/ 	.byte	0x04, 0x28
        /*0056*/ 	.short	(.L_2195 - .L_2194)


	//   ....[0]....
.L_2194:
        /*0058*/ 	.word	0x00001aa0


	//   ....[1]....
        /*005c*/ 	.word	0x00001b50


	//   ....[2]....
        /*0060*/ 	.word	0x00001b60


	//   ....[3]....
        /*0064*/ 	.word	0x00001b90


	//   ....[4]....
        /*0068*/ 	.word	0x00001bb0


	//   ....[5]....
        /*006c*/ 	.word	0x00001bd0


	//   ....[6]....
        /*0070*/ 	.word	0x00001bf0


	//   ....[7]....
        /*0074*/ 	.word	0x00001c10


	//   ....[8]....
        /*0078*/ 	.word	0x00001c20


	//   ....[9]....
        /*007c*/ 	.word	0x00001c50


	//----- nvinfo : EIATTR_VRC_CTA_INIT_COUNT
	.align		4
.L_2195:
        /*0080*/ 	.byte	0x02, 0x4a
	.zero		1
	.zero		1


	//----- nvinfo : EIATTR_EXIT_INSTR_OFFSETS
	.align		4
        /*0084*/ 	.byte	0x04, 0x1c
        /*0086*/ 	.short	(.L_2197 - .L_2196)


	//   ....[0]....
.L_2196:
        /*0088*/ 	.word	0x0000a5c0


	//----- nvinfo : EIATTR_MAX_THREADS
	.align		4
.L_2197:
        /*008c*/ 	.byte	0x04, 0x05
        /*008e*/ 	.short	(.L_2199 - .L_2198)
.L_2198:
        /*0090*/ 	.word	0x00000100
        /*0094*/ 	.word	0x00000001
        /*0098*/ 	.word	0x00000001


	//----- nvinfo : EIATTR_CBANK_PARAM_SIZE
	.align		4
.L_2199:
        /*009c*/ 	.byte	0x03, 0x19
        /*009e*/ 	.short	0x0128


	//----- nvinfo : EIATTR_PARAM_CBANK
	.align		4
        /*00a0*/ 	.byte	0x04, 0x0a
        /*00a2*/ 	.short	(.L_2201 - .L_2200)
	.align		4
.L_2200:
        /*00a4*/ 	.word	index@(.nv.constant0._ZN10layer_norm13ln_bwd_kernelINS_13Kernel_traitsIf13__nv_bfloat16S2_S2_fjLj7168ELj1ELj1ELj8ELj8ENS_18Kernel_traits_baseILj7168EfS2_S2_S2_fjLj256EEEEELb1ELb1ELb0ELb1EEEvNS_9BwdParamsE)
        /*00a8*/ 	.short	0x0380
        /*00aa*/ 	.short	0x0128


	//----- nvinfo : EIATTR_SW_WAR
	.align		4
.L_2201:
        /*00ac*/ 	.byte	0x04, 0x36
        /*00ae*/ 	.short	(.L_2203 - .L_2202)
.L_2202:
        /*00b0*/ 	.word	0x00000008
.L_2203:


//--------------------- .nv.info._ZN10layer_norm22ln_bwd_finalize_kernelINS_22Kernel_traits_finalizeILj7168Ef13__nv_bfloat16S2_S2_fjLb1ELj1024ELj4ENS_18Kernel_traits_baseILj7168EfS2_S2_S2_fjLj1024EEEEELb1ELb0EEEvNS_9BwdParamsE --------------------------
	.section	.nv.info._ZN10layer_norm22ln_bwd_finalize_kernelINS_22Kernel_traits_finalizeILj7168Ef13__nv_bfloat16S2_S2_fjLb1ELj1024ELj4ENS_18Kernel_traits_baseILj7168EfS2_S2_S2_fjLj1024EEEEELb1ELb0EEEvNS_9BwdParamsE,"",@"SHT_CUDA_INFO"
	.sectionflags	@""
	.align	4


	//----- nvinfo : EIATTR_CUDA_API_VERSION
	.align		4
        /*0000*/ 	.byte	0x04, 0x37
        /*0002*/ 	.short	(.L_2205 - .L_2204)
.L_2204:
        /*0004*/ 	.word	0x00000082


	//----- nvinfo : EIATTR_KPARAM_INFO
	.align		4
.L_2205:
        /*0008*/ 	.byte	0x04, 0x17
        /*000a*/ 	.short	(.L_2207 - .L_2206)
.L_2206:
        /*000c*/ 	.word	0x00000000
        /*0010*/ 	.short	0x0000
        /*0012*/ 	.short	0x0000
        /*0014*/ 	.byte	0x00, 0xf0, 0xa1, 0x04


	//----- nvinfo : EIATTR_SPARSE_MMA_MASK
	.align		4
.L_2207:
        /*0018*/ 	.byte	0x03, 0x50
        /*001a*/ 	.short	0x0000


	//----- nvinfo : EIATTR_MAXREG_COUNT
	.align		4
        /*001c*/ 	.byte	0x03, 0x1b
        /*001e*/ 	.short	0x0040


	//----- nvinfo : EIATTR_NUM_BARRIERS
	.align		4
        /*0020*/ 	.byte	0x02, 0x4c
        /*0022*/ 	.byte	0x01
	.zero		1


	//----- nvinfo : EIATTR_MERCURY_ISA_VERSION
	.align		4
        /*0024*/ 	.byte	0x03, 0x5f
        /*0026*/ 	.short	0x0101


	//----- nvinfo : EIATTR_COOP_GROUP_MASK_REGIDS
	.align		4
        /*0028*/ 	.byte	0x04, 0x29
        /*002a*/ 	.short	(.L_2209 - .L_2208)


	//   ....[0]....
.L_2208:
        /*002c*/ 	.word	0xffffffff


	//   ....[1]....
        /*0030*/ 	.word	0xffffffff


	//   ....[2]....
        /*0034*/ 	.word	0xffffffff


	//   ....[3]....
        /*0038*/ 	.word	0xffffffff


	//   ....[4]....
        /*003c*/ 	.word	0xffffffff


	//   ....[5]....
        /*0040*/ 	.word	0xffffffff


	//   ....[6]....
        /*0044*/ 	.word	0xffffffff


	//   ....[7]....
        /*0048*/ 	.word	0xffffffff


	//   ....[8]....
        /*004c*/ 	.word	0xffffffff


	//   ....[9]....
        /*0050*/ 	.word	0xffffffff


	//   ....[10]....
        /*0054*/ 	.word	0xffffffff


	//   ....[11]....
        /*0058*/ 	.word	0xffffffff


	//   ....[12]....
        /*005c*/ 	.word	0xffffffff


	//   ....[13]....
        /*0060*/ 	.word	0xffffffff


	//   ....[14]....
        /*0064*/ 	.word	0xffffffff


	//----- nvinfo : EIATTR_COOP_GROUP_INSTR_OFFSETS
	.align		4
.L_2209:
        /*0068*/ 	.byte	0x04, 0x28
        /*006a*/ 	.short	(.L_2211 - .L_2210)


	//   ....[0]....
.L_2210:
        /*006c*/ 	.word	0x00001030


	//   ....[1]....
        /*0070*/ 	.word	0x00001040


	//   ....[2]....
        /*0074*/ 	.word	0x00001050


	//   ....[3]....
        /*0078*/ 	.word	0x00001090


	//   ....[4]....
        /*007c*/ 	.word	0x000010a0


	//   ....[5]....
        /*0080*/ 	.word	0x000010b0


	//   ....[6]....
        /*0084*/ 	.word	0x000010e0


	//   ....[7]....
        /*0088*/ 	.word	0x00001100


	//   ....[8]....
        /*008c*/ 	.word	0x00001120


	//   ....[9]....
        /*0090*/ 	.word	0x00001160


	//   ....[10]....
        /*0094*/ 	.word	0x00001180


	//   ....[11]....
        /*0098*/ 	.word	0x00001190


	//   ....[12]....
        /*009c*/ 	.word	0x000011e0


	//   ....[13]....
        /*00a0*/ 	.word	0x00001210


	//   ....[14]....
        /*00a4*/ 	.word	0x00001220


	//----- nvinfo : EIATTR_VRC_CTA_INIT_COUNT
	.align		4
.L_2211:
        /*00a8*/ 	.byte	0x02, 0x4a
	.zero		1
	.zero		1


	//----- nvinfo : EIATTR_EXIT_INSTR_OFFSETS
	.align		4
        /*00ac*/ 	.byte	0x04, 0x1c
        /*00ae*/ 	.short	(.L_2213 - .L_2212)


	//   ....[0]....
.L_2212:
        /*00b0*/ 	.word	0x00000060


	//   ....[1]....
        /*00b4*/ 	.word	0x000012a0


	//   ....[2]....
        /*00b8*/ 	.word	0x000012d0


	//   ....[3]....
        /*00bc*/ 	.word	0x000013b0


	//----- nvinfo : EIATTR_MAX_THREADS
	.align		4
.L_2213:
        /*00c0*/ 	.byte	0x04, 0x05
        /*00c2*/ 	.short	(.L_2215 - .L_2214)
.L_2214:
        /*00c4*/ 	.word	0x00000400
        /*00c8*/ 	.word	0x00000001
        /*00cc*/ 	.word	0x00000001


	//----- nvinfo : EIATTR_CRS_STACK_SIZE
	.align		4
.L_2215:
        /*00d0*/ 	.byte	0x04, 0x1e
        /*00d2*/ 	.short	(.L_2217 - .L_2216)
.L_2216:
        /*00d4*/ 	.word	0x00000000


	//----- nvinfo : EIATTR_CBANK_PARAM_SIZE
	.align		4
.L_2217:
        /*00d8*/ 	.byte	0x03, 0x19
        /*00da*/ 	.short	0x0128


	//----- nvinfo : EIATTR_PARAM_CBANK
	.align		4
        /*00dc*/ 	.byte	0x04, 0x0a
        /*00de*/ 	.short	(.L_2219 - .L_2218)
	.align		4
.L_2218:
        /*00e0*/ 	.word	index@(.nv.constant0._ZN10layer_norm22ln_bwd_finalize_kernelINS_22Kernel_traits_finalizeILj7168Ef13__nv_bfloat16S2_S2_fjLb1ELj1024ELj4ENS_18Kernel_traits_baseILj7168EfS2_S2_S2_fjLj1024EEEEELb1ELb0EEEvNS_9BwdParamsE)
        /*00e4*/ 	.short	0x0380
        /*00e6*/ 	.short	0x0128


	//----- nvinfo : EIATTR_SW_WAR
	.align		4
.L_2219:
        /*00e8*/ 	.byte	0x04, 0x36
        /*00ea*/ 	.short	(.L_2221 - .L_2220)
.L_2220:
        /*00ec*/ 	.word	0x00000008
.L_2221:


//--------------------- .nv.info._ZN10layer_norm13ln_bwd_kernelINS_13Kernel_traitsIf13__nv_bfloat16S2_S2_fjLj7168ELj1ELj1ELj8ELj8ENS_18Kernel_traits_baseILj7168EfS2_S2_S2_fjLj256EEEEELb1ELb1ELb1ELb0EEEvNS_9BwdParamsE --------------------------
	.section	.nv.info._ZN10layer_norm13ln_bwd_kernelINS_13Kernel_traitsIf13__nv_bfloat16S2_S2_fjLj7168ELj1ELj1ELj8ELj8ENS_18Kernel_traits_baseILj7168EfS2_S2_S2_fjLj256EEEEELb1ELb1ELb1ELb0EEEvNS_9BwdParamsE,"",@"SHT_CUDA_INFO"
	.sectionflags	@""
	.align	4


	//----- nvinfo : EIATTR_CUDA_API_VERSION
	.align		4
        /*0000*/ 	.byte	0x04, 0x37
        /*0002*/ 	.short	(.L_2223 - .L_2222)
.L_2222:
        /*0004*/ 	.word	0x00000082


	//----- nvinfo : EIATTR_KPARAM_INFO
	.align		4
.L_2223:
        /*0008*/ 	.byte	0x04, 0x17
        /*000a*/ 	.short	(.L_2225 - .L_2224)
.L_2224:
        /*000c*/ 	.word	0x00000000
        /*0010*/ 	.short	0x0000
        /*0012*/ 	.short	0x0000
        /*0014*/ 	.byte	0x00, 0xf0, 0xa1, 0x04


	//----- nvinfo : EIATTR_SPARSE_MMA_MASK
	.align		4
.L_2225:
        /*0018*/ 	.byte	0x03, 0x50
        /*001a*/ 	.short	0x0000


	//----- nvinfo : EIATTR_MAXREG_COUNT
	.align		4
        /*001c*/ 	.byte	0x03, 0x1b
        /*001e*/ 	.short	0x00ff


	//----- nvinfo : EIATTR_NUM_BARRIERS
	.align		4
        /*0020*/ 	.byte	0x02, 0x4c
        /*0022*/ 	.byte	0x01
	.zero		1


	//----- nvinfo : EIATTR_MERCURY_ISA_VERSION
	.align		4
        /*0024*/ 	.byte	0x03, 0x5f
        /*0026*/ 	.short	0x0101


	//----- nvinfo : EIATTR_COOP_GROUP_MASK_REGIDS
	.align		4
        /*0028*/ 	.byte	0x04, 0x29
        /*002a*/ 	.short	(.L_2227 - .L_2226)


	//   ....[0]....
.L_2226:
        /*002c*/ 	.word	0xffffffff


	//   ....[1]....
        /*0030*/ 	.word	0xffffffff


	//   ....[2]....
        /*0034*/ 	.word	0xffffffff


	//   ....[3]....
        /*0038*/ 	.word	0xffffffff


	//   ....[4]....
        /*003c*/ 	.word	0xffffffff


	//   ....[5]....
        /*0040*/ 	.word	0xffffffff


	//   ....[6]....
        /*0044*/ 	.word	0xffffffff


	//   ....[7]....
        /*0048*/ 	.word	0xffffffff


	//   ....[8]....
        /*004c*/ 	.word	0xffffffff


	//   ....[9]....
        /*0050*/ 	.word	0xffffffff


	//----- nvinfo : EIATTR_COOP_GROUP_INSTR_OFFSETS
	.align		4
.L_2227:
        /*0054*/ 	.byte	0x04, 0x28
        /*0056*/ 	.short	(.L_2229 - .L_2228)


	//   ....[0]....
.L_2228:
        /*0058*/ 	.word	0x00003060


	//   ....[1]....
        /*005c*/ 	.word	0x00003090


	//   ....[2]....
        /*0060*/ 	.word	0x000030c0


	//   ....[3]....
        /*0064*/ 	.word	0x000030d0


	//   ....[4]....
        /*0068*/ 	.word	0x00003100


	//   ....[5]....
        /*006c*/ 	.word	0x00003110


	//   ....[6]....
        /*0070*/ 	.word	0x00003140


	//   ....[7]....
        /*0074*/ 	.word	0x00003150


	//   ....[8]....
        /*0078*/ 	.word	0x00003180


	//   ....[9]....
        /*007c*/ 	.word	0x00003190


	//----- nvinfo : EIATTR_VRC_CTA_INIT_COUNT
	.align		4
.L_2229:
        /*0080*/ 	.byte	0x02, 0x4a
	.zero		1
	.zero		1


	//----- nvinfo : EIATTR_EXIT_INSTR_OFFSETS
	.align		4
        /*0084*/ 	.byte	0x04, 0x1c
        /*0086*/ 	.short	(.L_2231 - .L_2230)


	//   ....[0]....
.L_2230:
        /*0088*/ 	.word	0x0000c790


	//   ....[1]....
        /*008c*/ 	.word	0x0000c830


	//----- nvinfo : EIATTR_MAX_THREADS
	.align		4
.L_2231:
        /*0090*/ 	.byte	0x04, 0x05
        /*0092*/ 	.short	(.L_2233 - .L_2232)
.L_2232:
        /*0094*/ 	.word	0x00000100
        /*0098*/ 	.word	0x00000001
        /*009c*/ 	.word	0x00000001


	//----- nvinfo : EIATTR_CRS_STACK_SIZE
	.align		4
.L_2233:
        /*00a0*/ 	.byte	0x04, 0x1e
        /*00a2*/ 	.short	(.L_2235 - .L_2234)
.L_2234:
        /*00a4*/ 	.word	0x00000000


	//----- nvinfo : EIATTR_CBANK_PARAM_SIZE
	.align		4
.L_2235:
        /*00a8*/ 	.byte	0x03, 0x19
        /*00aa*/ 	.short	0x0128


	//----- nvinfo : EIATTR_PARAM_CBANK
	.align		4
        /*00ac*/ 	.byte	0x04, 0x0a
        /*00ae*/ 	.short	(.L_2237 - .L_2236)
	.align		4
.L_2236:
        /*00b0*/ 	.word	index@(.nv.constant0._ZN10layer_norm13ln_bwd_kernelINS_13Kernel_traitsIf13__nv_bfloat16S2_S2_fjLj7168ELj1ELj1ELj8ELj8ENS_18Kernel_traits_baseILj7168EfS2_S2_S2_fjLj256EEEEELb1ELb1ELb1ELb0EEEvNS_9BwdParamsE)
        /*00b4*/ 	.short	0x0380
        /*00b6*/ 	.short	0x0128


	//----- nvinfo : EIATTR_SW_WAR
	.align		4
.L_2237:
        /*00b8*/ 	.byte	0x04, 0x36
        /*00ba*/ 	.short	(.L_2239 - .L_2238)
.L_2238:
        /*00bc*/ 	.word	0x00000008
.L_2239:


//--------------------- .nv.info._ZN10layer_norm22ln_bwd_finalize_kernelINS_22Kernel_traits_finalizeILj7168Ef13__nv_bfloat16S2_S2_fjLb1ELj1024ELj4ENS_18Kernel_traits_baseILj7168EfS2_S2_S2_fjLj1024EEEEELb1ELb1EEEvNS_9BwdParamsE --------------------------
	.section	.nv.info._ZN10layer_norm22ln_bwd_finalize_kernelINS_22Kernel_traits_finalizeILj7168Ef13__nv_bfloat16S2_S2_fjLb1ELj1024ELj4ENS_18Kernel_traits_baseILj7168EfS2_S2_S2_fjLj1024EEEEELb1ELb1EEEvNS_9BwdParamsE,"",@"SHT_CUDA_INFO"
	.sectionflags	@""
	.align	4


	//----- nvinfo : EIATTR_CUDA_API_VERSION
	.align		4
        /*0000*/ 	.byte	0x04, 0x37
        /*0002*/ 	.short	(.L_2241 - .L_2240)
.L_2240:
        /*0004*/ 	.word	0x00000082


	//----- nvinfo : EIATTR_KPARAM_INFO
	.align		4
.L_2241:
        /*0008*/ 	.byte	0x04, 0x17
        /*000a*/ 	.short	(.L_2243 - .L_2242)
.L_2242:
        /*000c*/ 	.word	0x00000000
        /*0010*/ 	.short	0x0000
        /*0012*/ 	.short	0x0000
        /*0014*/ 	.byte	0x00, 0xf0, 0xa1, 0x04


	//----- nvinfo : EIATTR_SPARSE_MMA_MASK
	.align		4
.L_2243:
        /*0018*/ 	.byte	0x03, 0x50
        /*001a*/ 	.short	0x0000


	//----- nvinfo : EIATTR_MAXREG_COUNT
	.align		4
        /*001c*/ 	.byte	0x03, 0x1b
        /*001e*/ 	.short	0x0040


	//----- nvinfo : EIATTR_NUM_BARRIERS
	.align		4
        /*0020*/ 	.byte	0x02, 0x4c
        /*0022*/ 	.byte	0x01
	.zero		1


	//----- nvinfo : EIATTR_MERCURY_ISA_VERSION
	.align		4
        /*0024*/ 	.byte	0x03, 0x5f
        /*0026*/ 	.short	0x0101


	//----- nvinfo : EIATTR_COOP_GROUP_MASK_REGIDS
	.align		4
        /*0028*/ 	.byte	0x04, 0x29
        /*002a*/ 	.short	(.L_2245 - .L_2244)


	//   ....[0]....
.L_2244:
        /*002c*/ 	.word	0xffffffff


	//   ....[1]....
        /*0030*/ 	.word	0xffffffff


	//   ....[2]....
        /*0034*/ 	.word	0xffffffff


	//   ....[3]....
        /*0038*/ 	.word	0xffffffff


	//   ....[4]....
        /*003c*/ 	.word	0xffffffff


	//   ....[5]....
        /*0040*/ 	.word	0xffffffff


	//   ....[6]....
        /*0044*/ 	.word	0xffffffff


	//   ....[7]....
        /*0048*/ 	.word	0xffffffff


	//   ....[8]....
        /*004c*/ 	.word	0xffffffff


	//   ....[9]....
        /*0050*/ 	.word	0xffffffff


	//   ....[10]....
        /*0054*/ 	.word	0xffffffff


	//   ....[11]....
        /*0058*/ 	.word	0xffffffff


	//   ....[12]....
        /*005c*/ 	.word	0xffffffff


	//   ....[13]....
        /*0060*/ 	.word	0xffffffff


	//   ....[14]....
        /*0064*/ 	.word	0xffffffff


	//----- nvinfo : EIATTR_COOP_GROUP_INSTR_OFFSETS
	.align		4
.L_2245:
        /*0068*/ 	.byte	0x04, 0x28
        /*006a*/ 	.short	(.L_2247 - .L_2246)


	//   ....[0]....
.L_2246:
        /*006c*/ 	.word	0x00001070


	//   ....[1]....
        /*0070*/ 	.word	0x00001080


	//   ....[2]....
        /*0074*/ 	.word	0x00001090


	//   ....[3]....
        /*0078*/ 	.word	0x000010c0


	//   ....[4]....
        /*007c*/ 	.word	0x000010e0


	//   ....[5]....
        /*0080*/ 	.word	0x000010f0


	//   ....[6]....
        /*0084*/ 	.word	0x00001120


	//   ....[7]....
        /*0088*/ 	.word	0x00001140


	//   ....[8]....
        /*008c*/ 	.word	0x00001150


	//   ....[9]....
        /*0090*/ 	.word	0x00001180


	//   ....[10]....
        /*0094*/ 	.word	0x000011a0


	//   ....[11]....
        /*0098*/ 	.word	0x000011b0


	//   ....[12]....
        /*009c*/ 	.word	0x000011e0


	//   ....[13]....
        /*00a0*/ 	.word	0x00001200


	//   ....[14]....
        /*00a4*/ 	.word	0x00001210


	//----- nvinfo : EIATTR_VRC_CTA_INIT_COUNT
	.align		4
.L_2247:
        /*00a8*/ 	.byte	0x02, 0x4a
	.zero		1
	.zero		1


	//----- nvinfo : EIATTR_EXIT_INSTR_OFFSETS
	.align		4
        /*00ac*/ 	.byte	0x04, 0x1c
        /*00ae*/ 	.short	(.L_2249 - .L_2248)


	//   ....[0]....
.L_2248:
        /*00b0*/ 	.word	0x00000060


	//   ....[1]....
        /*00b4*/ 	.word	0x00001290


	//   ....[2]....
        /*00b8*/ 	.word	0x000013a0


	//----- nvinfo : EIATTR_MAX_THREADS
	.align		4
.L_2249:
        /*00bc*/ 	.byte	0x04, 0x05
        /*00be*/ 	.short	(.L_2251 - .L_2250)
.L_2250:
        /*00c0*/ 	.word	0x00000400
        /*00c4*/ 	.word	0x00000001
        /*00c8*/ 	.word	0x00000001


	//----- nvinfo : EIATTR_CRS_STACK_SIZE
	.align		4
.L_2251:
        /*00cc*/ 	.byte	0x04, 0x1e
        /*00ce*/ 	.short	(.L_2253 - .L_2252)
.L_2252:
        /*00d0*/ 	.word	0x00000000


	//----- nvinfo : EIATTR_CBANK_PARAM_SIZE
	.align		4
.L_2253:
        /*00d4*/ 	.byte	0x03, 0x19
        /*00d6*/ 	.short	0x0128


	//----- nvinfo : EIATTR_PARAM_CBANK
	.align		4
        /*00d8*/ 	.byte	0x04, 0x0a
        /*00da*/ 	.short	(.L_2255 - .L_2254)
	.align		4
.L_2254:
        /*00dc*/ 	.word	index@(.nv.constant0._ZN10layer_norm22ln_bwd_finalize_kernelINS_22Kernel_traits_finalizeILj7168Ef13__nv_bfloat16S2_S2_fjLb1ELj1024ELj4ENS_18Kernel_traits_baseILj7168EfS2_S2_S2_fjLj1024EEEEELb1ELb1EEEvNS_9BwdParamsE)
        /*00e0*/ 	.short	0x0380
        /*00e2*/ 	.short	0x0128


	//----- nvinfo : EIATTR_SW_WAR
	.align		4
.L_2255:
        /*00e4*/ 	.byte	0x04, 0x36
        /*00e6*/ 	.short	(.L_2257 - .L_2256)
.L_2256:
        /*00e8*/ 	.word	0x00000008
.L_2257:


//--------------------- .nv.info._ZN10layer_norm13ln_bwd_kernelINS_13Kernel_traitsIf13__nv_bfloat16S2_S2_fjLj7168ELj1ELj1ELj8ELj8ENS_18Kernel_traits_baseILj7168EfS2_S2_S2_fjLj256EEEEELb1ELb1ELb1ELb1EEEvNS_9BwdParamsE --------------------------
	.section	.nv.info._ZN10layer_norm13ln_bwd_kernelINS_13Kernel_traitsIf13__nv_bfloat16S2_S2_fjLj7168ELj1ELj1ELj8ELj8ENS_18Kernel_traits_baseILj7168EfS2_S2_S2_fjLj256EEEEELb1ELb1ELb1ELb1EEEvNS_9BwdParamsE,"",@"SHT_CUDA_INFO"
	.sectionflags	@""
	.align	4


	//----- nvinfo : EIATTR_CUDA_API_VERSION
	.align		4
        /*0000*/ 	.byte	0x04, 0x37
        /*0002*/ 	.short	(.L_2259 - .L_2258)
.L_2258:
        /*0004*/ 	.word	0x00000082


	//----- nvinfo : EIATTR_KPARAM_INFO
	.align		4
.L_2259:
        /*0008*/ 	.byte	0x04, 0x17
        /*000a*/ 	.short	(.L_2261 - .L_2260)
.L_2260:
        /*000c*/ 	.word	0x00000000
        /*0010*/ 	.short	0x0000
        /*0012*/ 	.short	0x0000
        /*0014*/ 	.byte	0x00, 0xf0, 0xa1, 0x04


	//----- nvinfo : EIATTR_SPARSE_MMA_MASK
	.align		4
.L_2261:
        /*0018*/ 	.byte	0x03, 0x50
        /*001a*/ 	.short	0x0000


	//----- nvinfo : EIATTR_MAXREG_COUNT
	.align		4
        /*001c*/ 	.byte	0x03, 0x1b
        /*001e*/ 	.short	0x00ff


	//----- nvinfo : EIATTR_NUM_BARRIERS
	.align		4
        /*0020*/ 	.byte	0x02, 0x4c
        /*0022*/ 	.byte	0x01
	.zero		1


	//----- nvinfo : EIATTR_MERCURY_ISA_VERSION
	.align		4
        /*0024*/ 	.byte	0x03, 0x5f
        /*0026*/ 	.short	0x0101


	//----- nvinfo : EIATTR_COOP_GROUP_MASK_REGIDS
	.align		4
        /*0028*/ 	.byte	0x04, 0x29
        /*002a*/ 	.short	(.L_2263 - .L_2262)


	//   ....[0]....
.L_2262:
        /*002c*/ 	.word	0xffffffff


	//   ....[1]....
        /*0030*/ 	.word	0xffffffff


	//   ....[2]....
        /*0034*/ 	.word	0xffffffff


	//   ....[3]....
        /*0038*/ 	.word	0xffffffff


	//   ....[4]....
        /*003c*/ 	.word	0xffffffff


	//   ....[5]....
        /*0040*/ 	.word	0xffffffff


	//   ....[6]....
        /*0044*/ 	.word	0xffffffff


	//   ....[7]....
        /*0048*/ 	.word	0xffffffff


	//   ....[8]....
        /*004c*/ 	.word	0xffffffff


	//   ....[9]....
        /*0050*/ 	.word	0xffffffff


	//----- nvinfo : EIATTR_COOP_GROUP_INSTR_OFFSETS
	.align		4
.L_2263:
        /*0054*/ 	.byte	0x04, 0x28
        /*0056*/ 	.short	(.L_2265 - .L_2264)


	//   ....[0]....
.L_2264:
        /*0058*/ 	.word	0x000023d0


	//   ....[1]....
        /*005c*/ 	.word	0x00002410


	//   ....[2]....
        /*0060*/ 	.word	0x00002470


	//   ....[3]....
        /*0064*/ 	.word	0x00002480


	//   ....[4]....
        /*0068*/ 	.word	0x000024c0


	//   ....[5]....
        /*006c*/ 	.word	0x000024d0


	//   ....[6]....
        /*0070*/ 	.word	0x00002510


	//   ....[7]....
        /*0074*/ 	.word	0x00002530


	//   ....[8]....
        /*0078*/ 	.word	0x00002570


	//   ....[9]....
        /*007c*/ 	.word	0x00002590


	//----- nvinfo : EIATTR_VRC_CTA_INIT_COUNT
	.align		4
.L_2265:
        /*0080*/ 	.byte	0x02, 0x4a
	.zero		1
	.zero		1


	//----- nvinfo : EIATTR_EXIT_INSTR_OFFSETS
	.align		4
        /*0084*/ 	.byte	0x04, 0x1c
        /*0086*/ 	.short	(.L_2267 - .L_2266)


	//   ....[0]....
.L_2266:
        /*0088*/ 	.word	0x0000b470


	//----- nvinfo : EIATTR_MAX_THREADS
	.align		4
.L_2267:
        /*008c*/ 	.byte	0x04, 0x05
        /*008e*/ 	.short	(.L_2269 - .L_2268)
.L_2268:
        /*0090*/ 	.word	0x00000100
        /*0094*/ 	.word	0x00000001
        /*0098*/ 	.word	0x00000001


	//----- nvinfo : EIATTR_CRS_STACK_SIZE
	.align		4
.L_2269:
        /*009c*/ 	.byte	0x04, 0x1e
        /*009e*/ 	.short	(.L_2271 - .L_2270)
.L_2270:
        /*00a0*/ 	.word	0x00000000


	//----- nvinfo : EIATTR_CBANK_PARAM_SIZE
	.align		4
.L_2271:
        /*00a4*/ 	.byte	0x03, 0x19
        /*00a6*/ 	.short	0x0128


	//----- nvinfo : EIATTR_PARAM_CBANK
	.align		4
        /*00a8*/ 	.byte	0x04, 0x0a
        /*00aa*/ 	.short	(.L_2273 - .L_2272)
	.align		4
.L_2272:
        /*00ac*/ 	.word	index@(.nv.constant0._ZN10layer_norm13ln_bwd_kernelINS_13Kernel_traitsIf13__nv_bfloat16S2_S2_fjLj7168ELj1ELj1ELj8ELj8ENS_18Kernel_traits_baseILj7168EfS2_S2_S2_fjLj256EEEEELb1ELb1ELb1ELb1EEEvNS_9BwdParamsE)
        /*00b0*/ 	.short	0x0380
        /*00b2*/ 	.short	0x0128


	//----- nvinfo : EIATTR_SW_WAR
	.align		4
.L_2273:
        /*00b4*/ 	.byte	0x04, 0x36
        /*00b6*/ 	.short	(.L_2275 - .L_2274)
.L_2274:
        /*00b8*/ 	.word	0x00000008
.L_2275:


//--------------------- .nv.info._ZN10layer_norm13ln_bwd_kernelINS_13Kernel_traitsI13__nv_bfloat16S2_fS2_fjLj7168ELj1ELj1ELj8ELj8ENS_18Kernel_traits_baseILj7168ES2_S2_fS2_fjLj256EEEEELb0ELb0ELb0ELb0EEEvNS_9BwdParamsE --------------------------
	.section	.nv.info._ZN10layer_norm13ln_bwd_kernelINS_13Kernel_traitsI13__nv_bfloat16S2_fS2_fjLj7168ELj1ELj1ELj8ELj8ENS_18Kernel_traits_baseILj7168ES2_S2_fS2_fjLj256EEEEELb0ELb0ELb0ELb0EEEvNS_9BwdParamsE,"",@"SHT_CUDA_INFO"
	.sectionflags	@""
	.align	4


	//----- nvinfo : EIATTR_CUDA_API_VERSION
	.align		4
        /*0000*/ 	.byte	0x04, 0x37
        /*0002*/ 	.short	(.L_2277 - .L_2276)
.L_2276:
        /*0004*/ 	.word	0x00000082


	//----- nvinfo : EIATTR_KPARAM_INFO
	.align		4
.L_2277:
        /*0008*/ 	.byte	0x04, 0x17
        /*000a*/ 	.short	(.L_2279 - .L_2278)
.L_2278:
        /*000c*/ 	.word	0x00000000
        /*0010*/ 	.short	0x0000
        /*0012*/ 	.short	0x0000
        /*0014*/ 	.byte	0x00, 0xf0, 0xa1, 0x04


	//----- nvinfo : EIATTR_SPARSE_MMA_MASK
	.align		4
.L_2279:
        /*0018*/ 	.byte	0x03, 0x50
        /*001a*/ 	.short	0x0000


	//----- nvinfo : EIATTR_MAXREG_COUNT
	.align		4
        /*001c*/ 	.byte	0x03, 0x1b
        /*001e*/ 	.short	0x00ff


	//----- nvinfo : EIATTR_NUM_BARRIERS
	.align		4
        /*0020*/ 	.byte	0x02, 0x4c
        /*0022*/ 	.byte	0x01
	.zero		1


	//----- nvinfo : EIATTR_MERCURY_ISA_VERSION
	.align		4
        /*0024*/ 	.byte	0x03, 0x5f
        /*0026*/ 	.short	0x0101


	//----- nvinfo : EIATTR_COOP_GROUP_MASK_REGIDS
	.align		4
        /*0028*/ 	.byte	0x04, 0x29
        /*002a*/ 	.short	(.L_2281 - .L_2280)


	//   ....[0]....
.L_2280:
        /*002c*/ 	.word	0xffffffff


	//   ....[1]....
        /*0030*/ 	.word	0xffffffff


	//   ....[2]....
        /*0034*/ 	.word	0xffffffff


	//   ....[3]....
        /*0038*/ 	.word	0xffffffff


	//   ....[4]....
        /*003c*/ 	.word	0xffffffff


	//   ....[5]....
        /*0040*/ 	.word	0xffffffff


	//   ....[6]....
        /*0044*/ 	.word	0xffffffff


	//   ....[7]....
        /*0048*/ 	.word	0xffffffff


	//   ....[8]....
        /*004c*/ 	.word	0xffffffff


	//   ....[9]....
        /*0050*/ 	.word	0xffffffff


	//----- nvinfo : EIATTR_COOP_GROUP_INSTR_OFFSETS
	.align		4
.L_2281:
        /*0054*/ 	.byte	0x04, 0x28
        /*0056*/ 	.short	(.L_2283 - .L_2282)


	//   ....[0]....
.L_2282:
        /*0058*/ 	.word	0x00002380


	//   ....[1]....
        /*005c*/ 	.word	0x000023b0


	//   ....[2]....
        /*0060*/ 	.word	0x000023e0


	//   ....[3]....
        /*0064*/ 	.word	0x000023f0


	//   ....[4]....
        /*0068*/ 	.word	0x00002420


	//   ....[5]....
        /*006c*/ 	.word	0x00002430


	//   ....[6]....
        /*0070*/ 	.word	0x00002460


	//   ....[7]....
        /*0074*/ 	.word	0x00002470


	//   ....[8]....
        /*0078*/ 	.word	0x000024a0


	//   ....[9]....
        /*007c*/ 	.word	0x000024b0


	//----- nvinfo : EIATTR_VRC_CTA_INIT_COUNT
	.align		4
.L_2283:
        /*0080*/ 	.byte	0x02, 0x4a
	.zero		1
	.zero		1


	//----- nvinfo : EIATTR_EXIT_INSTR_OFFSETS
	.align		4
        /*0084*/ 	.byte	0x04, 0x1c
        /*0086*/ 	.short	(.L_2285 - .L_2284)


	//   ....[0]....
.L_2284:
        /*0088*/ 	.word	0x00006470


	//   ....[1]....
        /*008c*/ 	.word	0x000064f0


	//----- nvinfo : EIATTR_MAX_THREADS
	.align		4
.L_2285:
        /*0090*/ 	.byte	0x04, 0x05
        /*0092*/ 	.short	(.L_2287 - .L_2286)
.L_2286:
        /*0094*/ 	.word	0x00000100
        /*0098*/ 	.word	0x00000001
        /*009c*/ 	.word	0x00000001


	//----- nvinfo : EIATTR_CRS_STACK_SIZE
	.align		4
.L_2287:
        /*00a0*/ 	.byte	0x04, 0x1e
        /*00a2*/ 	.short	(.L_2289 - .L_2288)
.L_2288:
        /*00a4*/ 	.word	0x00000000


	//----- nvinfo : EIATTR_CBANK_PARAM_SIZE
	.align		4
.L_2289:
        /*00a8*/ 	.byte	0x03, 0x19
        /*00aa*/ 	.short	0x0128


	//----- nvinfo : EIATTR_PARAM_CBANK
	.align		4
        /*00ac*/ 	.byte	0x04, 0x0a
        /*00ae*/ 	.short	(.L_2291 - .L_2290)
	.align		4
.L_2290:
        /*00b0*/ 	.word	index@(.nv.constant0._ZN10layer_norm13ln_bwd_kernelINS_13Kernel_traitsI13__nv_bfloat16S2_fS2_fjLj7168ELj1ELj1ELj8ELj8ENS_18Kernel_traits_baseILj7168ES2_S2_fS2_fjLj256EEEEELb0ELb0ELb0ELb0EEEvNS_9BwdParamsE)
        /*00b4*/ 	.short	0x0380
        /*00b6*/ 	.short	0x0128


	//----- nvinfo : EIATTR_SW_WAR
	.align		4
.L_2291:
        /*00b8*/ 	.byte	0x04, 0x36
        /*00ba*/ 	.short	(.L_2293 - .L_2292)
.L_2292:
        /*00bc*/ 	.word	0x00000008
.L_2293:


//--------------------- .nv.info._ZN10layer_norm13ln_bwd_kernelINS_13Kernel_traitsI13__nv_bfloat16S2_fS2_fjLj7168ELj1ELj1ELj8ELj8ENS_18Kernel_traits_baseILj7168ES2_S2_fS2_fjLj256EEEEELb0ELb0ELb0ELb1EEEvNS_9BwdParamsE --------------------------
	.section	.nv.info._ZN10layer_norm13ln_bwd_kernelINS_13Kernel_traitsI13__nv_bfloat16S2_fS2_fjLj7168ELj1ELj1ELj8ELj8ENS_18Kernel_traits_baseILj7168ES2_S2_fS2_fjLj256EEEEELb0ELb0ELb0ELb1EEEvNS_9BwdParamsE,"",@"SHT_CUDA_INFO"
	.sectionflags	@""
	.align	4


	//----- nvinfo : EIATTR_CUDA_API_VERSION
	.align		4
        /*0000*/ 	.byte	0x04, 0x37
        /*0002*/ 	.short	(.L_2295 - .L_2294)
.L_2294:
        /*0004*/ 	.word	0x00000082


	//----- nvinfo : EIATTR_KPARAM_INFO
	.align		4
.L_2295:
        /*0008*/ 	.byte	0x04, 0x17
        /*000a*/ 	.short	(.L_2297 - .L_2296)
.L_2296:
        /*000c*/ 	.word	0x00000000
        /*0010*/ 	.short	0x0000
        /*0012*/ 	.short	0x0000
        /*0014*/ 	.byte	0x00, 0xf0, 0xa1, 0x04


	//----- nvinfo : EIATTR_SPARSE_MMA_MASK
	.align		4
.L_2297:
        /*0018*/ 	.byte	0x03, 0x50
        /*001a*/ 	.short	0x0000


	//----- nvinfo : EIATTR_MAXREG_COUNT
	.align		4
        /*001c*/ 	.byte	0x03, 0x1b
        /*001e*/ 	.short	0x00ff


	//----- nvinfo : EIATTR_NUM_BARRIERS
	.align		4
        /*0020*/ 	.byte	0x02, 0x4c
        /*0022*/ 	.byte	0x01
	.zero		1


	//----- nvinfo : EIATTR_MERCURY_ISA_VERSION
	.align		4
        /*0024*/ 	.byte	0x03, 0x5f
        /*0026*/ 	.short	0x0101


	//----- nvinfo : EIATTR_COOP_GROUP_MASK_REGIDS
	.align		4
        /*0028*/ 	.byte	0x04, 0x29
        /*002a*/ 	.short	(.L_2299 - .L_2298)


	//   ....[0]....
.L_2298:
        /*002c*/ 	.word	0xffffffff


	//   ....[1]....
        /*0030*/ 	.word	0xffffffff


	//   ....[2]....
        /*0034*/ 	.word	0xffffffff


	//   ....[3]....
        /*0038*/ 	.word	0xffffffff


	//   ....[4]....
        /*003c*/ 	.word	0xffffffff


	//   ....[5]....
        /*0040*/ 	.word	0xffffffff


	//   ....[6]....
        /*0044*/ 	.word	0xffffffff


	//   ....[7]....
        /*0048*/ 	.word	0xffffffff


	//   ....[8]....
        /*004c*/ 	.word	0xffffffff


	//   ....[9]....
        /*0050*/ 	.word	0xffffffff


	//----- nvinfo : EIATTR_COOP_GROUP_INSTR_OFFSETS
	.align		4
.L_2299:
        /*0054*/ 	.byte	0x04, 0x28
        /*0056*/ 	.short	(.L_2301 - .L_2300)


	//   ....[0]....
.L_2300:
        /*0058*/ 	.word	0x000018b0


	//   ....[1]....
        /*005c*/ 	.word	0x000018c0


	//   ....[2]....
        /*0060*/ 	.word	0x000018f0


	//   ....[3]....
        /*0064*/ 	.word	0x00001900


	//   ....[4]....
        /*0068*/ 	.word	0x00001930


	//   ....[5]....
        /*006c*/ 	.word	0x00001940


	//   ....[6]....
        /*0070*/ 	.word	0x00001970


	//   ....[7]....
        /*0074*/ 	.word	0x00001980


	//   ....[8]....
        /*0078*/ 	.word	0x000019c0


	//   ....[9]....
        /*007c*/ 	.word	0x000019d0


	//----- nvinfo : EIATTR_VRC_CTA_INIT_COUNT
	.align		4
.L_2301:
        /*0080*/ 	.byte	0x02, 0x4a
	.zero		1
	.zero		1


	//----- nvinfo : EIATTR_EXIT_INSTR_OFFSETS
	.align		4
        /*0084*/ 	.byte	0x04, 0x1c
        /*0086*/ 	.short	(.L_2303 - .L_2302)


	//   ....[0]....
.L_2302:
        /*0088*/ 	.word	0x00005560


	//----- nvinfo : EIATTR_MAX_THREADS
	.align		4
.L_2303:
        /*008c*/ 	.byte	0x04, 0x05
        /*008e*/ 	.short	(.L_2305 - .L_2304)
.L_2304:
        /*0090*/ 	.word	0x00000100
        /*0094*/ 	.word	0x00000001
        /*0098*/ 	.word	0x00000001


	//----- nvinfo : EIATTR_CRS_STACK_SIZE
	.align		4
.L_2305:
        /*009c*/ 	.byte	0x04, 0x1e
        /*009e*/ 	.short	(.L_2307 - .L_2306)
.L_2306:
        /*00a0*/ 	.word	0x00000000


	//----- nvinfo : EIATTR_CBANK_PARAM_SIZE
	.align		4
.L_2307:
        /*00a4*/ 	.byte	0x03, 0x19
        /*00a6*/ 	.short	0x0128


	//----- nvinfo : EIATTR_PARAM_CBANK
	.align		4
        /*00a8*/ 	.byte	0x04, 0x0a
        /*00aa*/ 	.short	(.L_2309 - .L_2308)
	.align		4
.L_2308:
        /*00ac*/ 	.word	index@(.nv.constant0._ZN10layer_norm13ln_bwd_kernelINS_13Kernel_traitsI13__nv_bfloat16S2_fS2_fjLj7168ELj1ELj1ELj8ELj8ENS_18Kernel_traits_baseILj7168ES2_S2_fS2_fjLj256EEEEELb0ELb0ELb0ELb1EEEvNS_9BwdParamsE)
        /*00b0*/ 	.short	0x0380
        /*00b2*/ 	.short	0x0128


	//----- nvinfo : EIATTR_SW_WAR
	.align		4
.L_2309:
        /*00b4*/ 	.byte	0x04, 0x36
        /*00b6*/ 	.short	(.L_2311 - .L_2310)
.L_2310:
        /*00b8*/ 	.word	0x00000008
.L_2311:


//--------------------- .nv.info._ZN10layer_norm13ln_bwd_kernelINS_13Kernel_traitsI13__nv_bfloat16S2_fS2_fjLj7168ELj1ELj1ELj8ELj8ENS_18Kernel_traits_baseILj7168ES2_S2_fS2_fjLj256EEEEELb0ELb0ELb1ELb0EEEvNS_9BwdParamsE --------------------------
	.section	.nv.info._ZN10layer_norm13ln_bwd_kernelINS_13Kernel_traitsI13__nv_bfloat16S2_fS2_fjLj7168ELj1ELj1ELj8ELj8ENS_18Kernel_traits_baseILj7168ES2_S2_fS2_fjLj256EEEEELb0ELb0ELb1ELb0EEEvNS_9BwdParamsE,"",@"SHT_CUDA_INFO"
	.sectionflags	@""
	.align	4


	//----- nvinfo : EIATTR_CUDA_API_VERSION
	.align		4
        /*0000*/ 	.byte	0x04, 0x37
        /*0002*/ 	.short	(.L_2313 - .L_2312)
.L_2312:
        /*0004*/ 	.word	0x00000082


	//----- nvinfo : EIATTR_KPARAM_INFO
	.align		4
.L_2313:
        /*0008*/ 	.byte	0x04, 0x17
        /*000a*/ 	.short	(.L_2315 - .L_2314)
.L_2314:
        /*000c*/ 	.word	0x00000000
        /*0010*/ 	.short	0x0000
        /*0012*/ 	.short	0x0000
        /*0014*/ 	.byte	0x00, 0xf0, 0xa1, 0x04


	//----- nvinfo : EIATTR_SPARSE_MMA_MASK
	.align		4
.L_2315:
        /*0018*/ 	.byte	0x03, 0x50
        /*001a*/ 	.short	0x0000


	//----- nvinfo : EIATTR_MAXREG_COUNT
	.align		4
        /*001c*/ 	.byte	0x03, 0x1b
        /*001e*/ 	.short	0x00ff


	//----- nvinfo : EIATTR_NUM_BARRIERS
	.align		4
        /*0020*/ 	.byte	0x02, 0x4c
        /*0022*/ 	.byte	0x01
	.zero		1


	//----- nvinfo : EIATTR_MERCURY_ISA_VERSION
	.align		4
        /*0024*/ 	.byte	0x03, 0x5f
        /*0026*/ 	.short	0x0101


	//----- nvinfo : EIATTR_COOP_GROUP_MASK_REGIDS
	.align		4
        /*0028*/ 	.byte	0x04, 0x29
        /*002a*/ 	.short	(.L_2317 - .L_2316)


	//   ....[0]....
.L_2316:
        /*002c*/ 	.word	0xffffffff


	//   ....[1]....
        /*0030*/ 	.word	0xffffffff


	//   ....[2]....
        /*0034*/ 	.word	0xffffffff


	//   ....[3]....
        /*0038*/ 	.word	0xffffffff


	//   ....[4]....
        /*003c*/ 	.word	0xffffffff


	//   ....[5]....
        /*0040*/ 	.word	0xffffffff


	//   ....[6]....
        /*0044*/ 	.word	0xffffffff


	//   ....[7]....
        /*0048*/ 	.word	0xffffffff


	//   ....[8]....
        /*004c*/ 	.word	0xffffffff


	//   ....[9]....
        /*0050*/ 	.word	0xffffffff


	//----- nvinfo : EIATTR_COOP_GROUP_INSTR_OFFSETS
	.align		4
.L_2317:
        /*0054*/ 	.byte	0x04, 0x28
        /*0056*/ 	.short	(.L_2319 - .L_2318)


	//   ....[0]....
.L_2318:
        /*0058*/ 	.word	0x00002700


	//   ....[1]....
        /*005c*/ 	.word	0x00002730


	//   ....[2]....
        /*0060*/ 	.word	0x00002760


	//   ....[3]....
        /*0064*/ 	.word	0x00002770


	//   ....[4]....
        /*0068*/ 	.word	0x000027a0


	//   ....[5]....
        /*006c*/ 	.word	0x000027b0


	//   ....[6]....
        /*0070*/ 	.word	0x000027e0


	//   ....[7]....
        /*0074*/ 	.word	0x000027f0


	//   ....[8]....
        /*0078*/ 	.word	0x00002820


	//   ....[9]....
        /*007c*/ 	.word	0x00002830


	//----- nvinfo : EIATTR_VRC_CTA_INIT_COUNT
	.align		4
.L_2319:
        /*0080*/ 	.byte	0x02, 0x4a
	.zero		1
	.zero		1


	//----- nvinfo : EIATTR_EXIT_INSTR_OFFSETS
	.align		4
        /*0084*/ 	.byte	0x04, 0x1c
        /*0086*/ 	.short	(.L_2321 - .L_2320)


	//   ....[0]....
.L_2320:
        /*0088*/ 	.word	0x00007b70


	//   ....[1]....
        /*008c*/ 	.word	0x00007bf0


	//----- nvinfo : EIATTR_MAX_THREADS
	.align		4
.L_2321:
        /*0090*/ 	.byte	0x04, 0x05
        /*0092*/ 	.short	(.L_2323 - .L_2322)
.L_2322:
        /*0094*/ 	.word	0x00000100
        /*0098*/ 	.word	0x00000001
        /*009c*/ 	.word	0x00000001


	//----- nvinfo : EIATTR_CRS_STACK_SIZE
	.align		4
.L_2323:
        /*00a0*/ 	.byte	0x04, 0x1e
        /*00a2*/ 	.short	(.L_2325 - .L_2324)
.L_2324:
        /*00a4*/ 	.word	0x00000000


	//----- nvinfo : EIATTR_CBANK_PARAM_SIZE
	.align		4
.L_2325:
        /*00a8*/ 	.byte	0x03, 0x19
        /*00aa*/ 	.short	0x0128


	//----- nvinfo : EIATTR_PARAM_CBANK
	.align		4
        /*00ac*/ 	.byte	0x04, 0x0a
        /*00ae*/ 	.short	(.L_2327 - .L_2326)
	.align		4
.L_2326:
        /*00b0*/ 	.word	index@(.nv.constant0._ZN10layer_norm13ln_bwd_kernelINS_13Kernel_traitsI13__nv_bfloat16S2_fS2_fjLj7168ELj1ELj1ELj8ELj8ENS_18Kernel_traits_baseILj7168ES2_S2_fS2_fjLj256EEEEELb0ELb0ELb1ELb0EEEvNS_9BwdParamsE)
        /*00b4*/ 	.short	0x0380
        /*00b6*/ 	.short	0x0128


	//----- nvinfo : EIATTR_SW_WAR
	.align		4
.L_2327:
        /*00b8*/ 	.byte	0x04, 0x36
        /*00ba*/ 	.short	(.L_2329 - .L_2328)
.L_2328:
        /*00bc*/ 	.word	0x00000008
.L_2329:


//--------------------- .nv.info._ZN10layer_norm13ln_bwd_kernelINS_13Kernel_traitsI13__nv_bfloat16S2_fS2_fjLj7168ELj1ELj1ELj8ELj8ENS_18Kernel_traits_baseILj7168ES2_S2_fS2_fjLj256EEEEELb0ELb0ELb1ELb1EEEvNS_9BwdParamsE --------------------------
	.section	.nv.info._ZN10layer_norm13ln_bwd_kernelINS_13Kernel_traitsI13__nv_bfloat16S2_fS2_fjLj7168ELj1ELj1ELj8ELj8ENS_18Kernel_traits_baseILj7168ES2_S2_fS2_fjLj256EEEEELb0ELb0ELb1ELb1EEEvNS_9BwdParamsE,"",@"SHT_CUDA_INFO"
	.sectionflags	@""
	.align	4


	//----- nvinfo : EIATTR_CUDA_API_VERSION
	.align		4
        /*0000*/ 	.byte	0x04, 0x37
        /*0002*/ 	.short	(.L_2331 - .L_2330)
.L_2330:
        /*0004*/ 	.word	0x00000082


	//----- nvinfo : EIATTR_KPARAM_INFO
	.align		4
.L_2331:
        /*0008*/ 	.byte	0x04, 0x17
        /*000a*/ 	.short	(.L_2333 - .L_2332)
.L_2332:
        /*000c*/ 	.word	0x00000000
        /*0010*/ 	.short	0x0000
        /*0012*/ 	.short	0x0000
        /*0014*/ 	.byte	0x00, 0xf0, 0xa1, 0x04


	//----- nvinfo : EIATTR_SPARSE_MMA_MASK
	.align		4
.L_2333:
        /*0018*/ 	.byte	0x03, 0x50
        /*001a*/ 	.short	0x0000


	//----- nvinfo : EIATTR_MAXREG_COUNT
	.align		4
        /*001c*/ 	.byte	0x03, 0x1b
        /*001e*/ 	.short	0x00ff


	//----- nvinfo : EIATTR_NUM_BARRIERS
	.align		4
        /*0020*/ 	.byte	0x02, 0x4c
        /*0022*/ 	.byte	0x01
	.zero		1


	//----- nvinfo : EIATTR_MERCURY_ISA_VERSION
	.align		4
        /*0024*/ 	.byte	0x03, 0x5f
        /*0026*/ 	.short	0x0101


	//----- nvinfo : EIATTR_COOP_GROUP_MASK_REGIDS
	.align		4
        /*0028*/ 	.byte	0x04, 0x29
        /*002a*/ 	.short	(.L_2335 - .L_2334)


	//   ....[0]....
.L_2334:
        /*002c*/ 	.word	0xffffffff


	//   ....[1]....
        /*0030*/ 	.word	0xffffffff


	//   ....[2]....
        /*0034*/ 	.word	0xffffffff


	//   ....[3]....
        /*0038*/ 	.word	0xffffffff


	//   ....[4]....
        /*003c*/ 	.word	0xffffffff


	//   ....[5]....
        /*0040*/ 	.word	0xffffffff


	//   ....[6]....
        /*0044*/ 	.word	0xffffffff


	//   ....[7]....
        /*0048*/ 	.word	0xffffffff


	//   ....[8]....
        /*004c*/ 	.word	0xffffffff


	//   ....[9]....
        /*0050*/ 	.word	0xffffffff


	//----- nvinfo : EIATTR_COOP_GROUP_INSTR_OFFSETS
	.align		4
.L_2335:
        /*0054*/ 	.byte	0x04, 0x28
        /*0056*/ 	.short	(.L_2337 - .L_2336)


	//   ....[0]....
.L_2336:
        /*0058*/ 	.word	0x00001d70


	//   ....[1]....
        /*005c*/ 	.word	0x00001d90


	//   ....[2]....
        /*0060*/ 	.word	0x00001dd0


	//   ....[3]....
        /*0064*/ 	.word	0x00001de0


	//   ....[4]....
        /*0068*/ 	.word	0x00001e10


	//   ....[5]....
        /*006c*/ 	.word	0x00001e30


	//   ....[6]....
        /*0070*/ 	.word	0x00001e60


	//   ....[7]....
        /*0074*/ 	.word	0x00001e70


	//   ....[8]....
        /*0078*/ 	.word	0x00001ea0


	//   ....[9]....
        /*007c*/ 	.word	0x00001eb0


	//----- nvinfo : EIATTR_VRC_CTA_INIT_COUNT
	.align		4
.L_2337:
        /*0080*/ 	.byte	0x02, 0x4a
	.zero		1
	.zero		1


	//----- nvinfo : EIATTR_EXIT_INSTR_OFFSETS
	.align		4
        /*0084*/ 	.byte	0x04, 0x1c
        /*0086*/ 	.short	(.L_2339 - .L_2338)


	//   ....[0]....
.L_2338:
        /*0088*/ 	.word	0x00006f20


	//----- nvinfo : EIATTR_MAX_THREADS
	.align		4
.L_2339:
        /*008c*/ 	.byte	0x04, 0x05
        /*008e*/ 	.short	(.L_2341 - .L_2340)
.L_2340:
        /*0090*/ 	.word	0x00000100
        /*0094*/ 	.word	0x00000001
        /*0098*/ 	.word	0x00000001


	//----- nvinfo : EIATTR_CRS_STACK_SIZE
	.align		4
.L_2341:
        /*009c*/ 	.byte	0x04, 0x1e
        /*009e*/ 	.short	(.L_2343 - .L_2342)
.L_2342:
        /*00a0*/ 	.word	0x00000000


	//----- nvinfo : EIATTR_CBANK_PARAM_SIZE
	.align		4
.L_2343:
        /*00a4*/ 	.byte	0x03, 0x19
        /*00a6*/ 	.short	0x0128


	//----- nvinfo : EIATTR_PARAM_CBANK
	.align		4
        /*00a8*/ 	.byte	0x04, 0x0a
        /*00aa*/ 	.short	(.L_2345 - .L_2344)
	.align		4
.L_2344:
        /*00ac*/ 	.word	index@(.nv.constant0._ZN10layer_norm13ln_bwd_kernelINS_13Kernel_traitsI13__nv_bfloat16S2_fS2_fjLj7168ELj1ELj1ELj8ELj8ENS_18Kernel_traits_baseILj7168ES2_S2_fS2_fjLj256EEEEELb0ELb0ELb1ELb1EEEvNS_9BwdParamsE)
        /*00b0*/ 	.short	0x0380
        /*00b2*/ 	.short	0x0128


	//----- nvinfo : EIATTR_SW_WAR
	.align		4
.L_2345:
        /*00b4*/ 	.byte	0x04, 0x36
        /*00b6*/ 	.short	(.L_2347 - .L_2346)
.L_2346:
        /*00b8*/ 	.word	0x00000008
.L_2347:


//--------------------- .nv.info._ZN10layer_norm13ln_bwd_kernelINS_13Kernel_traitsI13__nv_bfloat16S2_fS2_fjLj7168ELj1ELj1ELj8ELj8ENS_18Kernel_traits_baseILj7168ES2_S2_fS2_fjLj256EEEEELb0ELb1ELb0ELb0EEEvNS_9BwdParamsE --------------------------
	.section	.nv.info._ZN10layer_norm13ln_bwd_kernelINS_13Kernel_traitsI13__nv_bfloat16S2_fS2_fjLj7168ELj1ELj1ELj8ELj8ENS_18Kernel_traits_baseILj7168ES2_S2_fS2_fjLj256EEEEELb0ELb1ELb0ELb0EEEvNS_9BwdParamsE,"",@"SHT_CUDA_INFO"
	.sectionflags	@""
	.align	4


	//----- nvinfo : EIATTR_CUDA_API_VERSION
	.align		4
        /*0000*/ 	.byte	0x04, 0x37
        /*0002*/ 	.short	(.L_2349 - .L_2348)
.L_2348:
        /*0004*/ 	.word	0x00000082


	//----- nvinfo : EIATTR_KPARAM_INFO
	.align		4
.L_2349:
        /*0008*/ 	.byte	0x04, 0x17
        /*000a*/ 	.short	(.L_2351 - .L_2350)
.L_2350:
        /*000c*/ 	.word	0x00000000
        /*0010*/ 	.short	0x0000
        /*0012*/ 	.short	0x0000
        /*0014*/ 	.byte	0x00, 0xf0, 0xa1, 0x04


	//----- nvinfo : EIATTR_SPARSE_MMA_MASK
	.align		4
.L_2351:
        /*0018*/ 	.byte	0x03, 0x50
        /*001a*/ 	.short	0x0000


	//----- nvinfo : EIATTR_MAXREG_COUNT
	.align		4
        /*001c*/ 	.byte	0x03, 0x1b
        /*001e*/ 	.short	0x00ff


	//----- nvinfo : EIATTR_NUM_BARRIERS
	.align		4
        /*0020*/ 	.byte	0x02, 0x4c
        /*0022*/ 	.byte	0x01
	.zero		1


	//----- nvinfo : EIATTR_MERCURY_ISA_VERSION
	.align		4
        /*0024*/ 	.byte	0x03, 0x5f
        /*0026*/ 	.short	0x0101


	//----- nvinfo : EIATTR_COOP_GROUP_MASK_REGIDS
	.align		4
        /*0028*/ 	.byte	0x04, 0x29
        /*002a*/ 	.short	(.L_2353 - .L_2352)


	//   ....[0]....
.L_2352:
        /*002c*/ 	.word	0xffffffff


	//   ....[1]....
        /*0030*/ 	.word	0xffffffff


	//   ....[2]....
        /*0034*/ 	.word	0xffffffff


	//   ....[3]....
        /*0038*/ 	.word	0xffffffff


	//   ....[4]....
        /*003c*/ 	.word	0xffffffff


	//   ....[5]....
        /*0040*/ 	.word	0xffffffff


	//   ....[6]....
        /*0044*/ 	.word	0xffffffff


	//   ....[7]....
        /*0048*/ 	.word	0xffffffff


	//   ....[8]....
        /*004c*/ 	.word	0xffffffff


	//   ....[9]....
        /*0050*/ 	.word	0xffffffff


	//----- nvinfo : EIATTR_COOP_GROUP_INSTR_OFFSETS
	.align		4
.L_2353:
        /*0054*/ 	.byte	0x04, 0x28
        /*0056*/ 	.short	(.L_2355 - .L_2354)


	//   ....[0]....
.L_2354:
        /*0058*/ 	.word	0x00002a10


	//   ....[1]....
        /*005c*/ 	.word	0x00002a40


	//   ....[2]....
        /*0060*/ 	.word	0x00002a70


	//   ....[3]....
        /*0064*/ 	.word	0x00002a80


	//   ....[4]....
        /*0068*/ 	.word	0x00002ab0


	//   ....[5]....
        /*006c*/ 	.word	0x00002ac0


	//   ....[6]....
        /*0070*/ 	.word	0x00002af0


	//   ....[7]....
        /*0074*/ 	.word	0x00002b00


	//   ....[8]....
        /*0078*/ 	.word	0x00002b30


	//   ....[9]....
        /*007c*/ 	.word	0x00002b40


	//----- nvinfo : EIATTR_VRC_CTA_INIT_COUNT
	.align		4
.L_2355:
        /*0080*/ 	.byte	0x02, 0x4a
	.zero		1
	.zero		1


	//----- nvinfo : EIATTR_EXIT_INSTR_OFFSETS
	.align		4
        /*0084*/ 	.byte	0x04, 0x1c
        /*0086*/ 	.short	(.L_2357 - .L_2356)


	//   ....[0]....
.L_2356:
        /*0088*/ 	.word	0x00009070


	//   ....[1]....
        /*008c*/ 	.word	0x00009110


	//----- nvinfo : EIATTR_MAX_THREADS
	.align		4
.L_2357:
        /*0090*/ 	.byte	0x04, 0x05
        /*0092*/ 	.short	(.L_2359 - .L_2358)
.L_2358:
        /*0094*/ 	.word	0x00000100
        /*0098*/ 	.word	0x00000001
        /*009c*/ 	.word	0x00000001


	//----- nvinfo : EIATTR_CRS_STACK_SIZE
	.align		4
.L_2359:
        /*00a0*/ 	.byte	0x04, 0x1e
        /*00a2*/ 	.short	(.L_2361 - .L_2360)
.L_2360:
        /*00a4*/ 	.word	0x00000000


	//----- nvinfo : EIATTR_CBANK_PARAM_SIZE
	.align		4
.L_2361:
        /*00a8*/ 	.byte	0x03, 0x19
        /*00aa*/ 	.short	0x0128


	//----- nvinfo : EIATTR_PARAM_CBANK
	.align		4
        /*00ac*/ 	.byte	0x04, 0x0a
        /*00ae*/ 	.short	(.L_2363 - .L_2362)
	.align		4
.L_2362:
        /*00b0*/ 	.word	index@(.nv.constant0._ZN10layer_norm13ln_bwd_kernelINS_13Kernel_traitsI13__nv_bfloat16S2_fS2_fjLj7168ELj1ELj1ELj8ELj8ENS_18Kernel_traits_baseILj7168ES2_S2_fS2_fjLj256EEEEELb0ELb1ELb0ELb0EEEvNS_9BwdParamsE)
        /*00b4*/ 	.short	0x0380
        /*00b6*/ 	.short	0x0128


	//----- nvinfo : EIATTR_SW_WAR
	.align		4
.L_2363:
        /*00b8*/ 	.byte	0x04, 0x36
        /*00ba*/ 	.short	(.L_2365 - .L_2364)
.L_2364:
        /*00bc*/ 	.word	0x00000008
.L_2365:


//--------------------- .nv.info._ZN10layer_norm13ln_bwd_kernelINS_13Kernel_traitsI13__nv_bfloat16S2_fS2_fjLj7168ELj1ELj1ELj8ELj8ENS_18Kernel_traits_baseILj7168ES2_S2_fS2_fjLj256EEEEELb0ELb1ELb0ELb1EEEvNS_9BwdParamsE --------------------------
	.section	.nv.info._ZN10layer_norm13ln_bwd_kernelINS_13Kernel_traitsI13__nv_bfloat16S2_fS2_fjLj7168ELj1ELj1ELj8ELj8ENS_18Kernel_traits_baseILj7168ES2_S2_fS2_fjLj256EEEEELb0ELb1ELb0ELb1EEEvNS_9BwdParamsE,"",@"SHT_CUDA_INFO"
	.sectionflags	@""
	.align	4


	//----- nvinfo : EIATTR_CUDA_API_VERSION
	.align		4
        /*0000*/ 	.byte	0x04, 0x37
        /*0002*/ 	.short	(.L_2367 - .L_2366)
.L_2366:
        /*0004*/ 	.word	0x00000082


	//----- nvinfo : EIATTR_KPARAM_INFO
	.align		4
.L_2367:
        /*0008*/ 	.byte	0x04, 0x17
        /*000a*/ 	.short	(.L_2369 - .L_2368)
.L_2368:
        /*000c*/ 	.word	0x00000000
        /*0010*/ 	.short	0x0000
        /*0012*/ 	.short	0x0000
        /*0014*/ 	.byte	0x00, 0xf0, 0xa1, 0x04


	//----- nvinfo : EIATTR_SPARSE_MMA_MASK
	.align		4
.L_2369:
        /*0018*/ 	.byte	0x03, 0x50
        /*001a*/ 	.short	0x0000


	//----- nvinfo : EIATTR_MAXREG_COUNT
	.align		4
        /*001c*/ 	.byte	0x03, 0x1b
        /*001e*/ 	.short	0x00ff


	//----- nvinfo : EIATTR_NUM_BARRIERS
	.align		4
        /*0020*/ 	.byte	0x02, 0x4c
        /*0022*/ 	.byte	0x01
	.zero		1


	//----- nvinfo : EIATTR_MERCURY_ISA_VERSION
	.align		4
        /*0024*/ 	.byte	0x03, 0x5f
        /*0026*/ 	.short	0x0101


	//----- nvinfo : EIATTR_COOP_GROUP_MASK_REGIDS
	.align		4
        /*0028*/ 	.byte	0x04, 0x29
        /*002a*/ 	.short	(.L_2371 - .L_2370)


	//   ....[0]....
.L_2370:
        /*002c*/ 	.word	0xffffffff


	//   ....[1]....
        /*0030*/ 	.word	0xffffffff


	//   ....[2]....
        /*0034*/ 	.word	0xffffffff


	//   ....[3]....
        /*0038*/ 	.word	0xffffffff


	//   ....[4]....
        /*003c*/ 	.word	0xffffffff


	//   ....[5]....
        /*0040*/ 	.word	0xffffffff


	//   ....[6]....
        /*0044*/ 	.word	0xffffffff


	//   ....[7]....
        /*0048*/ 	.word	0xffffffff


	//   ....[8]....
        /*004c*/ 	.word	0xffffffff


	//   ....[9]....
        /*0050*/ 	.word	0xffffffff


	//----- nvinfo : EIATTR_COOP_GROUP_INSTR_OFFSETS
	.align		4
.L_2371:
        /*0054*/ 	.byte	0x04, 0x28
        /*0056*/ 	.short	(.L_2373 - .L_2372)


	//   ....[0]....
.L_2372:
        /*0058*/ 	.word	0x00001d90


	//   ....[1]....
        /*005c*/ 	.word	0x00001e40


	//   ....[2]....
        /*0060*/ 	.word	0x00001e50


	//   ....[3]....
        /*0064*/ 	.word	0x00001e80


	//   ....[4]....
        /*0068*/ 	.word	0x00001e90


	//   ....[5]....
        /*006c*/ 	.word	0x00001ec0


	//   ....[6]....
        /*0070*/ 	.word	0x00001ed0


	//   ....[7]....
        /*0074*/ 	.word	0x00001ef0


	//   ....[8]....
        /*0078*/ 	.word	0x00001f40


	//   ....[9]....
        /*007c*/ 	.word	0x00001f60


	//----- nvinfo : EIATTR_VRC_CTA_INIT_COUNT
	.align		4
.L_2373:
        /*0080*/ 	.byte	0x02, 0x4a
	.zero		1
	.zero		1


	//----- nvinfo : EIATTR_EXIT_INSTR_OFFSETS
	.align		4
        /*0084*/ 	.byte	0x04, 0x1c
        /*0086*/ 	.short	(.L_2375 - .L_2374)


	//   ....[0]....
.L_2374:
        /*0088*/ 	.word	0x000080d0


	//----- nvinfo : EIATTR_MAX_THREADS
	.align		4
.L_2375:
        /*008c*/ 	.byte	0x04, 0x05
        /*008e*/ 	.short	(.L_2377 - .L_2376)
.L_2376:
        /*0090*/ 	.word	0x00000100
        /*0094*/ 	.word	0x00000001
        /*0098*/ 	.word	0x00000001


	//----- nvinfo : EIATTR_CRS_STACK_SIZE
	.align		4
.L_2377:
        /*009c*/ 	.byte	0x04, 0x1e
        /*009e*/ 	.short	(.L_2379 - .L_2378)
.L_2378:
        /*00a0*/ 	.word	0x00000000


	//----- nvinfo : EIATTR_CBANK_PARAM_SIZE
	.align		4
.L_2379:
        /*00a4*/ 	.byte	0x03, 0x19
        /*00a6*/ 	.short	0x0128


	//----- nvinfo : EIATTR_PARAM_CBANK
	.align		4
        /*00a8*/ 	.byte	0x04, 0x0a
        /*00aa*/ 	.short	(.L_2381 - .L_2380)
	.align		4
.L_2380:
        /*00ac*/ 	.word	index@(.nv.constant0._ZN10layer_norm13ln_bwd_kernelINS_13Kernel_traitsI13__nv_bfloat16S2_fS2_fjLj7168ELj1ELj1ELj8ELj8ENS_18Kernel_traits_baseILj7168ES2_S2_fS2_fjLj256EEEEELb0ELb1ELb0ELb1EEEvNS_9BwdParamsE)
        /*00b0*/ 	.short	0x0380
        /*00b2*/ 	.short	0x0128


	//----- nvinfo : EIATTR_SW_WAR
	.align		4
.L_2381:
        /*00b4*/ 	.byte	0x04, 0x36
        /*00b6*/ 	.short	(.L_2383 - .L_2382)
.L_2382:
        /*00b8*/ 	.word	0x00000008
.L_2383:


//--------------------- .nv.info._ZN10layer_norm13ln_bwd_kernelINS_13Kernel_traitsI13__nv_bfloat16S2_fS2_fjLj7168ELj1ELj1ELj8ELj8ENS_18Kernel_traits_baseILj7168ES2_S2_fS2_fjLj256EEEEELb0ELb1ELb1ELb0EEEvNS_9BwdParamsE --------------------------
	.section	.nv.info._ZN10layer_norm13ln_bwd_kernelINS_13Kernel_traitsI13__nv_bfloat16S2_fS2_fjLj7168ELj1ELj1ELj8ELj8ENS_18Kernel_traits_baseILj7168ES2_S2_fS2_fjLj256EEEEELb0ELb1ELb1ELb0EEEvNS_9BwdParamsE,"",@"SHT_CUDA_INFO"
	.sectionflags	@""
	.align	4


	//----- nvinfo : EIATTR_CUDA_API_VERSION
	.align		4
        /*0000*/ 	.byte	0x04, 0x37
        /*0002*/ 	.short	(.L_2385 - .L_2384)
.L_2384:
        /*0004*/ 	.word	0x00000082


	//----- nvinfo : EIATTR_KPARAM_INFO
	.align		4
.L_2385:
        /*0008*/ 	.byte	0x04, 0x17
        /*000a*/ 	.short	(.L_2387 - .L_2386)
.L_2386:
        /*000c*/ 	.word	0x00000000
        /*0010*/ 	.short	0x0000
        /*0012*/ 	.short	0x0000
        /*0014*/ 	.byte	0x00, 0xf0, 0xa1, 0x04


	//----- nvinfo : EIATTR_SPARSE_MMA_MASK
	.align		4
.L_2387:
        /*0018*/ 	.byte	0x03, 0x50
        /*001a*/ 	.short	0x0000


	//----- nvinfo : EIATTR_MAXREG_COUNT
	.align		4
        /*001c*/ 	.byte	0x03, 0x1b
        /*001e*/ 	.short	0x00ff


	//----- nvinfo : EIATTR_NUM_BARRIERS
	.align		4
        /*0020*/ 	.byte	0x02, 0x4c
        /*0022*/ 	.byte	0x01
	.zero		1


	//----- nvinfo : EIATTR_MERCURY_ISA_VERSION
	.align		4
        /*0024*/ 	.byte	0x03, 0x5f
        /*0026*/ 	.short	0x0101


	//----- nvinfo : EIATTR_COOP_GROUP_MASK_REGIDS
	.align		4
        /*0028*/ 	.byte	0x04, 0x29
        /*002a*/ 	.short	(.L_2389 - .L_2388)


	//   ....[0]....
.L_2388:
        /*002c*/ 	.word	0xffffffff


	//   ....[1]....
        /*0030*/ 	.word	0xffffffff


	//   ....[2]....
        /*0034*/ 	.word	0xffffffff


	//   ....[3]....
        /*0038*/ 	.word	0xffffffff


	//   ....[4]....
        /*003c*/ 	.word	0xffffffff


	//   ....[5]....
        /*0040*/ 	.word	0xffffffff


	//   ....[6]....
        /*0044*/ 	.word	0xffffffff


	//   ....[7]....
        /*0048*/ 	.word	0xffffffff


	//   ....[8]....
        /*004c*/ 	.word	0xffffffff


	//   ....[9]....
        /*0050*/ 	.word	0xffffffff


	//----- nvinfo : EIATTR_COOP_GROUP_INSTR_OFFSETS
	.align		4
.L_2389:
        /*0054*/ 	.byte	0x04, 0x28
        /*0056*/ 	.short	(.L_2391 - .L_2390)


	//   ....[0]....
.L_2390:
        /*0058*/ 	.word	0x00002dc0


	//   ....[1]....
        /*005c*/ 	.word	0x00002df0


	//   ....[2]....
        /*0060*/ 	.word	0x00002e20


	//   ....[3]....
        /*0064*/ 	.word	0x00002e30


	//   ....[4]....
        /*0068*/ 	.word	0x00002e60


	//   ....[5]....
        /*006c*/ 	.word	0x00002e70


	//   ....[6]....
        /*0070*/ 	.word	0x00002ea0


	//   ....[7]....
        /*0074*/ 	.word	0x00002eb0


	//   ....[8]....
        /*0078*/ 	.word	0x00002ee0


	//   ....[9]....
        /*007c*/ 	.word	0x00002ef0


	//----- nvinfo : EIATTR_VRC_CTA_INIT_COUNT
	.align		4
.L_2391:
        /*0080*/ 	.byte	0x02, 0x4a
	.zero		1
	.zero		1


	//----- nvinfo : EIATTR_EXIT_INSTR_OFFSETS
	.align		4
        /*0084*/ 	.byte	0x04, 0x1c
        /*0086*/ 	.short	(.L_2393 - .L_2392)


	//   ....[0]....
.L_2392:
        /*0088*/ 	.word	0x0000b0f0


	//   ....[1]....
        /*008c*/ 	.word	0x0000b190


	//----- nvinfo : EIATTR_MAX_THREADS
	.align		4
.L_2393:
        /*0090*/ 	.byte	0x04, 0x05
        /*0092*/ 	.short	(.L_2395 - .L_2394)
.L_2394:
        /*0094*/ 	.word	0x00000100
        /*0098*/ 	.word	0x00000001
        /*009c*/ 	.word	0x00000001


	//----- nvinfo : EIATTR_CRS_STACK_SIZE
	.align		4
.L_2395:
        /*00a0*/ 	.byte	0x04, 0x1e
        /*00a2*/ 	.short	(.L_2397 - .L_2396)
.L_2396:
        /*00a4*/ 	.word	0x00000000


	//----- nvinfo : EIATTR_CBANK_PARAM_SIZE
	.align		4
.L_2397:
        /*00a8*/ 	.byte	0x03, 0x19
        /*00aa*/ 	.short	0x0128


	//----- nvinfo : EIATTR_PARAM_CBANK
	.align		4
        /*00ac*/ 	.byte	0x04, 0x0a
        /*00ae*/ 	.short	(.L_2399 - .L_2398)
	.align		4
.L_2398:
        /*00b0*/ 	.word	index@(.nv.constant0._ZN10layer_norm13ln_bwd_kernelINS_13Kernel_traitsI13__nv_bfloat16S2_fS2_fjLj7168ELj1ELj1ELj8ELj8ENS_18Kernel_traits_baseILj7168ES2_S2_fS2_fjLj256EEEEELb0ELb1ELb1ELb0EEEvNS_9BwdParamsE)
        /*00b4*/ 	.short	0x0380
        /*00b6*/ 	.short	0x0128


	//----- nvinfo : EIATTR_SW_WAR
	.align		4
.L_2399:
        /*00b8*/ 	.byte	0x04, 0x36
        /*00ba*/ 	.short	(.L_2401 - .L_2400)
.L_2400:
        /*00bc*/ 	.word	0x00000008
.L_2401:


//--------------------- .nv.info._ZN10layer_norm13ln_bwd_kernelINS_13Kernel_traitsI13__nv_bfloat16S2_fS2_fjLj7168ELj1ELj1ELj8ELj8ENS_18Kernel_traits_baseILj7168ES2_S2_fS2_fjLj256EEEEELb0ELb1ELb1ELb1EEEvNS_9BwdParamsE --------------------------
	.section	.nv.info._ZN10layer_norm13ln_bwd_kernelINS_13Kernel_traitsI13__nv_bfloat16S2_fS2_fjLj7168ELj1ELj1ELj8ELj8ENS_18Kernel_traits_baseILj7168ES2_S2_fS2_fjLj256EEEEELb0ELb1ELb1ELb1EEEvNS_9BwdParamsE,"",@"SHT_CUDA_INFO"
	.sectionflags	@""
	.align	4


	//----- nvinfo : EIATTR_CUDA_API_VERSION
	.align		4
        /*0000*/ 	.byte	0x04, 0x37
        /*0002*/ 	.short	(.L_2403 - .L_2402)
.L_2402:
        /*0004*/ 	.word	0x00000082


	//----- nvinfo : EIATTR_KPARAM_INFO
	.align		4
.L_2403:
        /*0008*/ 	.byte	0x04, 0x17
        /*000a*/ 	.short	(.L_2405 - .L_2404)
.L_2404:
        /*000c*/ 	.word	0x00000000
        /*0010*/ 	.short	0x0000
        /*0012*/ 	.short	0x0000
        /*0014*/ 	.byte	0x00, 0xf0, 0xa1, 0x04


	//----- nvinfo : EIATTR_SPARSE_MMA_MASK
	.align		4
.L_2405:
        /*0018*/ 	.byte	0x03, 0x50
        /*001a*/ 	.short	0x0000


	//----- nvinfo : EIATTR_MAXREG_COUNT
	.align		4
        /*001c*/ 	.byte	0x03, 0x1b
        /*001e*/ 	.short	0x00ff


	//----- nvinfo : EIATTR_NUM_BARRIERS
	.align		4
        /*0020*/ 	.byte	0x02, 0x4c
        /*0022*/ 	.byte	0x01
	.zero		1


	//----- nvinfo : EIATTR_MERCURY_ISA_VERSION
	.align		4
        /*0024*/ 	.byte	0x03, 0x5f
        /*0026*/ 	.short	0x0101


	//----- nvinfo : EIATTR_COOP_GROUP_MASK_REGIDS
	.align		4
        /*0028*/ 	.byte	0x04, 0x29
        /*002a*/ 	.short	(.L_2407 - .L_2406)


	//   ....[0]....
.L_2406:
        /*002c*/ 	.word	0xffffffff


	//   ....[1]....
        /*0030*/ 	.word	0xffffffff


	//   ....[2]....
        /*0034*/ 	.word	0xffffffff


	//   ....[3]....
        /*0038*/ 	.word	0xffffffff


	//   ....[4]....
        /*003c*/ 	.word	0xffffffff


	//   ....[5]....
        /*0040*/ 	.word	0xffffffff


	//   ....[6]....
        /*0044*/ 	.word	0xffffffff


	//   ....[7]....
        /*0048*/ 	.word	0xffffffff


	//   ....[8]....
        /*004c*/ 	.word	0xffffffff


	//   ....[9]....
        /*0050*/ 	.word	0xffffffff


	//----- nvinfo : EIATTR_COOP_GROUP_INSTR_OFFSETS
	.align		4
.L_2407:
        /*0054*/ 	.byte	0x04, 0x28
        /*0056*/ 	.short	(.L_2409 - .L_2408)


	//   ....[0]....
.L_2408:
        /*0058*/ 	.word	0x00002010


	//   ....[1]....
        /*005c*/ 	.word	0x00002050


	//   ....[2]....
        /*0060*/ 	.word	0x000020b0


	//   ....[3]....
        /*0064*/ 	.word	0x000020c0


	//   ....[4]....
        /*0068*/ 	.word	0x00002100


	//   ....[5]....
        /*006c*/ 	.word	0x00002120


	//   ....[6]....
        /*0070*/ 	.word	0x00002150


	//   ....[7]....
        /*0074*/ 	.word	0x00002160


	//   ....[8]....
        /*0078*/ 	.word	0x000021a0


	//   ....[9]....
        /*007c*/ 	.word	0x000021c0


	//----- nvinfo : EIATTR_VRC_CTA_INIT_COUNT
	.align		4
.L_2409:
        /*0080*/ 	.byte	0x02, 0x4a
	.zero		1
	.zero		1


	//----- nvinfo : EIATTR_EXIT_INSTR_OFFSETS
	.align		4
        /*0084*/ 	.byte	0x04, 0x1c
        /*0086*/ 	.short	(.L_2411 - .L_2410)


	//   ....[0]....
.L_2410:
        /*0088*/ 	.word	0x00009160


	//----- nvinfo : EIATTR_MAX_THREADS
	.align		4
.L_2411:
        /*008c*/ 	.byte	0x04, 0x05
        /*008e*/ 	.short	(.L_2413 - .L_2412)
.L_2412:
        /*0090*/ 	.word	0x00000100
        /*0094*/ 	.word	0x00000001
        /*0098*/ 	.word	0x00000001


	//----- nvinfo : EIATTR_CRS_STACK_SIZE
	.align		4
.L_2413:
        /*009c*/ 	.byte	0x04, 0x1e
        /*009e*/ 	.short	(.L_2415 - .L_2414)
.L_2414:
        /*00a0*/ 	.word	0x00000000


	//----- nvinfo : EIATTR_CBANK_PARAM_SIZE
	.align		4
.L_2415:
        /*00a4*/ 	.byte	0x03, 0x19
        /*00a6*/ 	.short	0x0128


	//----- nvinfo : EIATTR_PARAM_CBANK
	.align		4
        /*00a8*/ 	.byte	0x04, 0x0a
        /*00aa*/ 	.short	(.L_2417 - .L_2416)
	.align		4
.L_2416:
        /*00ac*/ 	.word	index@(.nv.constant0._ZN10layer_norm13ln_bwd_kernelINS_13Kernel_traitsI13__nv_bfloat16S2_fS2_fjLj7168ELj1ELj1ELj8ELj8ENS_18Kernel_traits_baseILj7168ES2_S2_fS2_fjLj256EEEEELb0ELb1ELb1ELb1EEEvNS_9BwdParamsE)
        /*00b0*/ 	.short	0x0380
        /*00b2*/ 	.short	0x0128


	//----- nvinfo : EIATTR_SW_WAR
	.align		4
.L_2417:
        /*00b4*/ 	.byte	0x04, 0x36
        /*00b6*/ 	.short	(.L_2419 - .L_2418)
.L_2418:
        /*00b8*/ 	.word	0x00000008
.L_2419:


//--------------------- .nv.info._ZN10layer_norm13ln_bwd_kernelINS_13Kernel_traitsI13__nv_bfloat16S2_fS2_fjLj7168ELj1ELj1ELj8ELj8ENS_18Kernel_traits_baseILj7168ES2_S2_fS2_fjLj256EEEEELb1ELb0ELb0ELb0EEEvNS_9BwdParamsE --------------------------
	.section	.nv.info._ZN10layer_norm13ln_bwd_kernelINS_13Kernel_traitsI13__nv_bfloat16S2_fS2_fjLj7168ELj1ELj1ELj8ELj8ENS_18Kernel_traits_baseILj7168ES2_S2_fS2_fjLj256EEEEELb1ELb0ELb0ELb0EEEvNS_9BwdParamsE,"",@"SHT_CUDA_INFO"
	.sectionflags	@""
	.align	4


	//----- nvinfo : EIATTR_CUDA_API_VERSION
	.align		4
        /*0000*/ 	.byte	0x04, 0x37
        /*0002*/ 	.short	(.L_2421 - .L_2420)
.L_2420:
        /*0004*/ 	.word	0x00000082


	//----- nvinfo : EIATTR_KPARAM_INFO
	.align		4
.L_2421:
        /*0008*/ 	.byte	0x04, 0x17
        /*000a*/ 	.short	(.L_2423 - .L_2422)
.L_2422:
        /*000c*/ 	.word	0x00000000
        /*0010*/ 	.short	0x0000
        /*0012*/ 	.short	0x0000
        /*0014*/ 	.byte	0x00, 0xf0, 0xa1, 0x04


	//----- nvinfo : EIATTR_SPARSE_MMA_MASK
	.align		4
.L_2423:
        /*0018*/ 	.byte	0x03, 0x50
        /*001a*/ 	.short	0x0000


	//----- nvinfo : EIATTR_MAXREG_COUNT
	.align		4
        /*001c*/ 	.byte	0x03, 0x1b
        /*001e*/ 	.short	0x00ff


	//----- nvinfo : EIATTR_NUM_BARRIERS
	.align		4
        /*0020*/ 	.byte	0x02, 0x4c
        /*0022*/ 	.byte	0x01
	.zero		1


	//----- nvinfo : EIATTR_MERCURY_ISA_VERSION
	.align		4
        /*0024*/ 	.byte	0x03, 0x5f
        /*0026*/ 	.short	0x0101


	//----- nvinfo : EIATTR_COOP_GROUP_MASK_REGIDS
	.align		4
        /*0028*/ 	.byte	0x04, 0x29
        /*002a*/ 	.short	(.L_2425 - .L_2424)


	//   ....[0]....
.L_2424:
        /*002c*/ 	.word	0xffffffff


	//   ....[1]....
        /*0030*/ 	.word	0xffffffff


	//   ....[2]....
        /*0034*/ 	.word	0xffffffff


	//   ....[3]....
        /*0038*/ 	.word	0xffffffff


	//   ....[4]....
        /*003c*/ 	.word	0xffffffff


	//   ....[5]....
        /*0040*/ 	.word	0xffffffff


	//   ....[6]....
        /*0044*/ 	.word	0xffffffff


	//   ....[7]....
        /*0048*/ 	.word	0xffffffff


	//   ....[8]....
        /*004c*/ 	.word	0xffffffff


	//   ....[9]....
        /*0050*/ 	.word	0xffffffff


	//----- nvinfo : EIATTR_COOP_GROUP_INSTR_OFFSETS
	.align		4
.L_2425:
        /*0054*/ 	.byte	0x04, 0x28
        /*0056*/ 	.short	(.L_2427 - .L_2426)


	//   ....[0]....
.L_2426:
        /*0058*/ 	.word	0x00002450


	//   ....[1]....
        /*005c*/ 	.word	0x00002480


	//   ....[2]....
        /*0060*/ 	.word	0x000024b0


	//   ....[3]....
        /*0064*/ 	.word	0x000024c0


	//   ....[4]....
        /*0068*/ 	.word	0x000024f0


	//   ....[5]....
        /*006c*/ 	.word	0x00002500


	//   ....[6]....
        /*0070*/ 	.word	0x00002530


	//   ....[7]....
        /*0074*/ 	.word	0x00002540


	//   ....[8]....
        /*0078*/ 	.word	0x00002570


	//   ....[9]....
        /*007c*/ 	.word	0x00002580


	//----- nvinfo : EIATTR_VRC_CTA_INIT_COUNT
	.align		4
.L_2427:
        /*0080*/ 	.byte	0x02, 0x4a
	.zero		1
	.zero		1


	//----- nvinfo : EIATTR_EXIT_INSTR_OFFSETS
	.align		4
        /*0084*/ 	.byte	0x04, 0x1c
        /*0086*/ 	.short	(.L_2429 - .L_2428)


	//   ....[0]....
.L_2428:
        /*0088*/ 	.word	0x00007a40


	//   ....[1]....
        /*008c*/ 	.word	0x00007ac0


	//----- nvinfo : EIATTR_MAX_THREADS
	.align		4
.L_2429:
        /*0090*/ 	.byte	0x04, 0x05
        /*0092*/ 	.short	(.L_2431 - .L_2430)
.L_2430:
        /*0094*/ 	.word	0x00000100
        /*0098*/ 	.word	0x00000001
        /*009c*/ 	.word	0x00000001


	//----- nvinfo : EIATTR_CRS_STACK_SIZE
	.align		4
.L_2431:
        /*00a0*/ 	.byte	0x04, 0x1e
        /*00a2*/ 	.short	(.L_2433 - .L_2432)
.L_2432:
        /*00a4*/ 	.word	0x00000000


	//----- nvinfo : EIATTR_CBANK_PARAM_SIZE
	.align		4
.L_2433:
        /*00a8*/ 	.byte	0x03, 0x19
        /*00aa*/ 	.short	0x0128


	//----- nvinfo : EIATTR_PARAM_CBANK
	.align		4
        /*00ac*/ 	.byte	0x04, 0x0a
        /*00ae*/ 	.short	(.L_2435 - .L_2434)
	.align		4
.L_2434:
        /*00b0*/ 	.word	index@(.nv.constant0._ZN10layer_norm13ln_bwd_kernelINS_13Kernel_traitsI13__nv_bfloat16S2_fS2_fjLj7168ELj1ELj1ELj8ELj8ENS_18Kernel_traits_baseILj7168ES2_S2_fS2_fjLj256EEEEELb1ELb0ELb0ELb0EEEvNS_9BwdParamsE)
        /*00b4*/ 	.short	0x0380
        /*00b6*/ 	.short	0x0128


	//----- nvinfo : EIATTR_SW_WAR
	.align		4
.L_2435:
        /*00b8*/ 	.byte	0x04, 0x36
        /*00ba*/ 	.short	(.L_2437 - .L_2436)
.L_2436:
        /*00bc*/ 	.word	0x00000008
.L_2437:


//--------------------- .nv.info._ZN10layer_norm13ln_bwd_kernelINS_13Kernel_traitsI13__nv_bfloat16S2_fS2_fjLj7168ELj1ELj1ELj8ELj8ENS_18Kernel_traits_baseILj7168ES2_S2_fS2_fjLj256EEEEELb1ELb0ELb0ELb1EEEvNS_9BwdParamsE --------------------------
	.section	.nv.info._ZN10layer_norm13ln_bwd_kernelINS_13Kernel_traitsI13__nv_bfloat16S2_fS2_fjLj7168ELj1ELj1ELj8ELj8ENS_18Kernel_traits_baseILj7168ES2_S2_fS2_fjLj256EEEEELb1ELb0ELb0ELb1EEEvNS_9BwdParamsE,"",@"SHT_CUDA_INFO"
	.sectionflags	@""
	.align	4


	//----- nvinfo : EIATTR_CUDA_API_VERSION
	.align		4
        /*0000*/ 	.byte	0x04, 0x37
        /*0002*/ 	.short	(.L_2439 - .L_2438)
.L_2438:
        /*0004*/ 	.word	0x00000082


	//----- nvinfo : EIATTR_KPARAM_INFO
	.align		4
.L_2439:
        /*0008*/ 	.byte	0x04, 0x17
        /*000a*/ 	.short	(.L_2441 - .L_2440)
.L_2440:
        /*000c*/ 	.word	0x00000000
        /*0010*/ 	.short	0x0000
        /*0012*/ 	.short	0x0000
        /*0014*/ 	.byte	0x00, 0xf0, 0xa1, 0x04


	//----- nvinfo : EIATTR_SPARSE_MMA_MASK
	.align		4
.L_2441:
        /*0018*/ 	.byte	0x03, 0x50
        /*001a*/ 	.short	0x0000


	//----- nvinfo : EIATTR_MAXREG_COUNT
	.align		4
        /*001c*/ 	.byte	0x03, 0x1b
        /*001e*/ 	.short	0x00ff


	//----- nvinfo : EIATTR_NUM_BARRIERS
	.align		4
        /*0020*/ 	.byte	0x02, 0x4c
        /*0022*/ 	.byte	0x01
	.zero		1


	//----- nvinfo : EIATTR_MERCURY_ISA_VERSION
	.align		4
        /*0024*/ 	.byte	0x03, 0x5f
        /*0026*/ 	.short	0x0101


	//----- nvinfo : EIATTR_COOP_GROUP_MASK_REGIDS
	.align		4
        /*0028*/ 	.byte	0x04, 0x29
        /*002a*/ 	.short	(.L_2443 - .L_2442)


	//   ....[0]....
.L_2442:
        /*002c*/ 	.word	0xffffffff


	//   ....[1]....
        /*0030*/ 	.word	0xffffffff


	//   ....[2]....
        /*0034*/ 	.word	0xffffffff


	//   ....[3]....
        /*0038*/ 	.word	0xffffffff


	//   ....[4]....
        /*003c*/ 	.word	0xffffffff


	//   ....[5]....
        /*0040*/ 	.word	0xffffffff


	//   ....[6]....
        /*0044*/ 	.word	0xffffffff


	//   ....[7]....
        /*0048*/ 	.word	0xffffffff


	//   ....[8]....
        /*004c*/ 	.word	0xffffffff


	//   ....[9]....
        /*0050*/ 	.word	0xffffffff


	//----- nvinfo : EIATTR_COOP_GROUP_INSTR_OFFSETS
	.align		4
.L_2443:
        /*0054*/ 	.byte	0x04, 0x28
        /*0056*/ 	.short	(.L_2445 - .L_2444)


	//   ....[0]....
.L_2444:
        /*0058*/ 	.word	0x000019a0


	//   ....[1]....
        /*005c*/ 	.word	0x000019b0


	//   ....[2]....
        /*0060*/ 	.word	0x000019e0


	//   ....[3]....
        /*0064*/ 	.word	0x000019f0


	//   ....[4]....
        /*0068*/ 	.word	0x00001a20


	//   ....[5]....
        /*006c*/ 	.word	0x00001a30


	//   ....[6]....
        /*0070*/ 	.word	0x00001a70


	//   ....[7]....
        /*0074*/ 	.word	0x00001a80


	//   ....[8]....
        /*0078*/ 	.word	0x00001ae0


	//   ....[9]....
        /*007c*/ 	.word	0x00001af0


	//----- nvinfo : EIATTR_VRC_CTA_INIT_COUNT
	.align		4
.L_2445:
        /*0080*/ 	.byte	0x02, 0x4a
	.zero		1
	.zero		1


	//----- nvinfo : EIATTR_EXIT_INSTR_OFFSETS
	.align		4
        /*0084*/ 	.byte	0x04, 0x1c
        /*0086*/ 	.short	(.L_2447 - .L_2446)


	//   ....[0]....
.L_2446:
        /*0088*/ 	.word	0x00006be0


	//----- nvinfo : EIATTR_MAX_THREADS
	.align		4
.L_2447:
        /*008c*/ 	.byte	0x04, 0x05
        /*008e*/ 	.short	(.L_2449 - .L_2448)
.L_2448:
        /*0090*/ 	.word	0x00000100
        /*0094*/ 	.word	0x00000001
        /*0098*/ 	.word	0x00000001


	//----- nvinfo : EIATTR_CBANK_PARAM_SIZE
	.align		4
.L_2449:
        /*009c*/ 	.byte	0x03, 0x19
        /*009e*/ 	.short	0x0128


	//----- nvinfo : EIATTR_PARAM_CBANK
	.align		4
        /*00a0*/ 	.byte	0x04, 0x0a
        /*00a2*/ 	.short	(.L_2451 - .L_2450)
	.align		4
.L_2450:
        /*00a4*/ 	.word	index@(.nv.constant0._ZN10layer_norm13ln_bwd_kernelINS_13Kernel_traitsI13__nv_bfloat16S2_fS2_fjLj7168ELj1ELj1ELj8ELj8ENS_18Kernel_traits_baseILj7168ES2_S2_fS2_fjLj256EEEEELb1ELb0ELb0ELb1EEEvNS_9BwdParamsE)
        /*00a8*/ 	.short	0x0380
        /*00aa*/ 	.short	0x0128


	//----- nvinfo : EIATTR_SW_WAR
	.align		4
.L_2451:
        /*00ac*/ 	.byte	0x04, 0x36
        /*00ae*/ 	.short	(.L_2453 - .L_2452)
.L_2452:
        /*00b0*/ 	.word	0x00000008
.L_2453:


//--------------------- .nv.info._ZN10layer_norm22ln_bwd_finalize_kernelINS_22Kernel_traits_finalizeILj7168E13__nv_bfloat16S2_fS2_fjLb0ELj1024ELj4ENS_18Kernel_traits_baseILj7168ES2_S2_fS2_fjLj1024EEEEELb0ELb0EEEvNS_9BwdParamsE --------------------------
	.section	.nv.info._ZN10layer_norm22ln_bwd_finalize_kernelINS_22Kernel_traits_finalizeILj7168E13__nv_bfloat16S2_fS2_fjLb0ELj1024ELj4ENS_18Kernel_traits_baseILj7168ES2_S2_fS2_fjLj1024EEEEELb0ELb0EEEvNS_9BwdParamsE,"",@"SHT_CUDA_INFO"
	.sectionflags	@""
	.align	4


	//----- nvinfo : EIATTR_CUDA_API_VERSION
	.align		4
        /*0000*/ 	.byte	0x04, 0x37
        /*0002*/ 	.short	(.L_2455 - .L_2454)
.L_2454:
        /*0004*/ 	.word	0x00000082


	//----- nvinfo : EIATTR_KPARAM_INFO
	.align		4
.L_2455:
        /*0008*/ 	.byte	0x04, 0x17
        /*000a*/ 	.short	(.L_2457 - .L_2456)
.L_2456:
        /*000c*/ 	.word	0x00000000
        /*0010*/ 	.short	0x0000
        /*0012*/ 	.short	0x0000
        /*0014*/ 	.byte	0x00, 0xf0, 0xa1, 0x04


	//----- nvinfo : EIATTR_SPARSE_MMA_MASK
	.align		4
.L_2457:
        /*0018*/ 	.byte	0x03, 0x50
        /*001a*/ 	.short	0x0000


	//----- nvinfo : EIATTR_MAXREG_COUNT
	.align		4
        /*001c*/ 	.byte	0x03, 0x1b
        /*001e*/ 	.short	0x0040


	//----- nvinfo : EIATTR_NUM_BARRIERS
	.align		4
        /*0020*/ 	.byte	0x02, 0x4c
        /*0022*/ 	.byte	0x01
	.zero		1


	//----- nvinfo : EIATTR_MERCURY_ISA_VERSION
	.align		4
        /*0024*/ 	.byte	0x03, 0x5f
        /*0026*/ 	.short	0x0101


	//----- nvinfo : EIATTR_COOP_GROUP_MASK_REGIDS
	.align		4
        /*0028*/ 	.byte	0x04, 0x29
        /*002a*/ 	.short	(.L_2459 - .L_2458)


	//   ....[0]....
.L_2458:
        /*002c*/ 	.word	0xffffffff


	//   ....[1]....
        /*0030*/ 	.word	0xffffffff


	//   ....[2]....
        /*0034*/ 	.word	0xffffffff


	//   ....[3]....
        /*0038*/ 	.word	0xffffffff


	//   ....[4]....
        /*003c*/ 	.word	0xffffffff


	//   ....[5]....
        /*0040*/ 	.word	0xffffffff


	//   ....[6]....
        /*0044*/ 	.word	0xffffffff


	//   ....[7]....
        /*0048*/ 	.word	0xffffffff


	//   ....[8]....
        /*004c*/ 	.word	0xffffffff


	//   ....[9]....
        /*0050*/ 	.word	0xffffffff


	//----- nvinfo : EIATTR_COOP_GROUP_INSTR_OFFSETS
	.align		4
.L_2459:
        /*0054*/ 	.byte	0x04, 0x28
        /*0056*/ 	.short	(.L_2461 - .L_2460)


	//   ....[0]....
.L_2460:
        /*0058*/ 	.word	0x00001540


	//   ....[1]....
        /*005c*/ 	.word	0x00001550


	//   ....[2]....
        /*0060*/ 	.word	0x00001580


	//   ....[3]....
        /*0064*/ 	.word	0x00001590


	//   ....[4]....
        /*0068*/ 	.word	0x000015c0


	//   ....[5]....
        /*006c*/ 	.word	0x000015d0


	//   ....[6]....
        /*0070*/ 	.word	0x00001610


	//   ....[7]....
        /*0074*/ 	.word	0x00001630


	//   ....[8]....
        /*0078*/ 	.word	0x00001680


	//   ....[9]....
        /*007c*/ 	.word	0x00001690


	//----- nvinfo : EIATTR_VRC_CTA_INIT_COUNT
	.align		4
.L_2461:
        /*0080*/ 	.byte	0x02, 0x4a
	.zero		1
	.zero		1


	//----- nvinfo : EIATTR_EXIT_INSTR_OFFSETS
	.align		4
        /*0084*/ 	.byte	0x04, 0x1c
        /*0086*/ 	.short	(.L_2463 - .L_2462)


	//   ....[0]....
.L_2462:
        /*0088*/ 	.word	0x00000060


	//   ....[1]....
        /*008c*/ 	.word	0x000016f0


	//   ....[2]....
        /*0090*/ 	.word	0x00001720


	//   ....[3]....
        /*0094*/ 	.word	0x000017e0


	//----- nvinfo : EIATTR_MAX_THREADS
	.align		4
.L_2463:
        /*0098*/ 	.byte	0x04, 0x05
        /*009a*/ 	.short	(.L_2465 - .L_2464)
.L_2464:
        /*009c*/ 	.word	0x00000400
        /*00a0*/ 	.word	0x00000001
        /*00a4*/ 	.word	0x00000001


	//----- nvinfo : EIATTR_CRS_STACK_SIZE
	.align		4
.L_2465:
        /*00a8*/ 	.byte	0x04, 0x1e
        /*00aa*/ 	.short	(.L_2467 - .L_2466)
.L_2466:
        /*00ac*/ 	.word	0x00000000


	//----- nvinfo : EIATTR_CBANK_PARAM_SIZE
	.align		4
.L_2467:
        /*00b0*/ 	.byte	0x03, 0x19
        /*00b2*/ 	.short	0x0128


	//----- nvinfo : EIATTR_PARAM_CBANK
	.align		4
        /*00b4*/ 	.byte	0x04, 0x0a
        /*00b6*/ 	.short	(.L_2469 - .L_2468)
	.align		4
.L_2468:
        /*00b8*/ 	.word	index@(.nv.constant0._ZN10layer_norm22ln_bwd_finalize_kernelINS_22Kernel_traits_finalizeILj7168E13__nv_bfloat16S2_fS2_fjLb0ELj1024ELj4ENS_18Kernel_traits_baseILj7168ES2_S2_fS2_fjLj1024EEEEELb0ELb0EEEvNS_9BwdParamsE)
        /*00bc*/ 	.short	0x0380
        /*00be*/ 	.short	0x0128


	//----- nvinfo : EIATTR_SW_WAR
	.align		4
.L_2469:
        /*00c0*/ 	.byte	0x04, 0x36
        /*00c2*/ 	.short	(.L_2471 - .L_2470)
.L_2470:
        /*00c4*/ 	.word	0x00000008
.L_2471:


//--------------------- .nv.info._ZN10layer_norm13ln_bwd_kernelINS_13Kernel_traitsI13__nv_bfloat16S2_fS2_fjLj7168ELj1ELj1ELj8ELj8ENS_18Kernel_traits_baseILj7168ES2_S2_fS2_fjLj256EEEEELb1ELb0ELb1ELb0EEEvNS_9BwdParamsE --------------------------
	.section	.nv.info._ZN10layer_norm13ln_bwd_kernelINS_13Kernel_traitsI13__nv_bfloat16S2_fS2_fjLj7168ELj1ELj1ELj8ELj8ENS_18Kernel_traits_baseILj7168ES2_S2_fS2_fjLj256EEEEELb1ELb0ELb1ELb0EEEvNS_9BwdParamsE,"",@"SHT_CUDA_INFO"
	.sectionflags	@""
	.align	4


	//----- nvinfo : EIATTR_CUDA_API_VERSION
	.align		4
        /*0000*/ 	.byte	0x04, 0x37
        /*0002*/ 	.short	(.L_2473 - .L_2472)
.L_2472:
        /*0004*/ 	.word	0x00000082


	//----- nvinfo : EIATTR_KPARAM_INFO
	.align		4
.L_2473:
        /*0008*/ 	.byte	0x04, 0x17
        /*000a*/ 	.short	(.L_2475 - .L_2474)
.L_2474:
        /*000c*/ 	.word	0x00000000
        /*0010*/ 	.short	0x0000
        /*0012*/ 	.short	0x0000
        /*0014*/ 	.byte	0x00, 0xf0, 0xa1, 0x04


	//----- nvinfo : EIATTR_SPARSE_MMA_MASK
	.align		4
.L_2475:
        /*0018*/ 	.byte	0x03, 0x50
        /*001a*/ 	.short	0x0000


	//----- nvinfo : EIATTR_MAXREG_COUNT
	.align		4
        /*001c*/ 	.byte	0x03, 0x1b
        /*001e*/ 	.short	0x00ff


	//----- nvinfo : EIATTR_NUM_BARRIERS
	.align		4
        /*0020*/ 	.byte	0x02, 0x4c
        /*0022*/ 	.byte	0x01
	.zero		1


	//----- nvinfo : EIATTR_MERCURY_ISA_VERSION
	.align		4
        /*0024*/ 	.byte	0x03, 0x5f
        /*0026*/ 	.short	0x0101


	//----- nvinfo : EIATTR_COOP_GROUP_MASK_REGIDS
	.align		4
        /*0028*/ 	.byte	0x04, 0x29
        /*002a*/ 	.short	(.L_2477 - .L_2476)


	//   ....[0]....
.L_2476:
        /*002c*/ 	.word	0xffffffff


	//   ....[1]....
        /*0030*/ 	.word	0xffffffff


	//   ....[2]....
        /*0034*/ 	.word	0xffffffff


	//   ....[3]....
        /*0038*/ 	.word	0xffffffff


	//   ....[4]....
        /*003c*/ 	.word	0xffffffff


	//   ....[5]....
        /*0040*/ 	.word	0xffffffff


	//   ....[6]....
        /*0044*/ 	.word	0xffffffff


	//   ....[7]....
        /*0048*/ 	.word	0xffffffff


	//   ....[8]....
        /*004c*/ 	.word	0xffffffff


	//   ....[9]....
        /*0050*/ 	.word	0xffffffff


	//----- nvinfo : EIATTR_COOP_GROUP_INSTR_OFFSETS
	.align		4
.L_2477:
        /*0054*/ 	.byte	0x04, 0x28
        /*0056*/ 	.short	(.L_2479 - .L_2478)


	//   ....[0]....
.L_2478:
        /*0058*/ 	.word	0x00002fc0


	//   ....[1]....
        /*005c*/ 	.word	0x00002ff0


	//   ....[2]....
        /*0060*/ 	.word	0x00003020


	//   ....[3]....
        /*0064*/ 	.word	0x00003030


	//   ....[4]....
        /*0068*/ 	.word	0x00003060


	//   ....[5]....
        /*006c*/ 	.word	0x00003070


	//   ....[6]....
        /*0070*/ 	.word	0x000030a0


	//   ....[7]....
        /*0074*/ 	.word	0x000030b0


	//   ....[8]....
        /*0078*/ 	.word	0x000030e0


	//   ....[9]....
        /*007c*/ 	.word	0x000030f0


	//----- nvinfo : EIATTR_VRC_CTA_INIT_COUNT
	.align		4
.L_2479:
        /*0080*/ 	.byte	0x02, 0x4a
	.zero		1
	.zero		1


	//----- nvinfo : EIATTR_EXIT_INSTR_OFFSETS
	.align		4
        /*0084*/ 	.byte	0x04, 0x1c
        /*0086*/ 	.short	(.L_2481 - .L_2480)


	//   ....[0]....
.L_2480:
        /*0088*/ 	.word	0x00009c40


	//   ....[1]....
        /*008c*/ 	.word	0x00009cc0


	//----- nvinfo : EIATTR_MAX_THREADS
	.align		4
.L_2481:
        /*0090*/ 	.byte	0x04, 0x05
        /*0092*/ 	.short	(.L_2483 - .L_2482)
.L_2482:
        /*0094*/ 	.word	0x00000100
        /*0098*/ 	.word	0x00000001
        /*009c*/ 	.word	0x00000001


	//----- nvinfo : EIATTR_CRS_STACK_SIZE
	.align		4
.L_2483:
        /*00a0*/ 	.byte	0x04, 0x1e
        /*00a2*/ 	.short	(.L_2485 - .L_2484)
.L_2484:
        /*00a4*/ 	.word	0x00000000


	//----- nvinfo : EIATTR_CBANK_PARAM_SIZE
	.align		4
.L_2485:
        /*00a8*/ 	.byte	0x03, 0x19
        /*00aa*/ 	.short	0x0128


	//----- nvinfo : EIATTR_PARAM_CBANK
	.align		4
        /*00ac*/ 	.byte	0x04, 0x0a
        /*00ae*/ 	.short	(.L_2487 - .L_2486)
	.align		4
.L_2486:
        /*00b0*/ 	.word	index@(.nv.constant0._ZN10layer_norm13ln_bwd_kernelINS_13Kernel_traitsI13__nv_bfloat16S2_fS2_fjLj7168ELj1ELj1ELj8ELj8ENS_18Kernel_traits_baseILj7168ES2_S2_fS2_fjLj256EEEEELb1ELb0ELb1ELb0EEEvNS_9BwdParamsE)
        /*00b4*/ 	.short	0x0380
        /*00b6*/ 	.short	0x0128


	//----- nvinfo : EIATTR_SW_WAR
	.align		4
.L_2487:
        /*00b8*/ 	.byte	0x04, 0x36
        /*00ba*/ 	.short	(.L_2489 - .L_2488)
.L_2488:
        /*00bc*/ 	.word	0x00000008
.L_2489:


//--------------------- .nv.info._ZN10layer_norm22ln_bwd_finalize_kernelINS_22Kernel_traits_finalizeILj7168E13__nv_bfloat16S2_fS2_fjLb0ELj1024ELj4ENS_18Kernel_traits_baseILj7168ES2_S2_fS2_fjLj1024EEEEELb0ELb1EEEvNS_9BwdParamsE --------------------------
	.section	.nv.info._ZN10layer_norm22ln_bwd_finalize_kernelINS_22Kernel_traits_finalizeILj7168E13__nv_bfloat16S2_fS2_fjLb0ELj1024ELj4ENS_18Kernel_traits_baseILj7168ES2_S2_fS2_fjLj1024EEEEELb0ELb1EEEvNS_9BwdParamsE,"",@"SHT_CUDA_INFO"
	.sectionflags	@""
	.align	4


	//----- nvinfo : EIATTR_CUDA_API_VERSION
	.align		4
        /*0000*/ 	.byte	0x04, 0x37
        /*0002*/ 	.short	(.L_2491 - .L_2490)
.L_2490:
        /*0004*/ 	.word	0x00000082


	//----- nvinfo : EIATTR_KPARAM_INFO
	.align		4
.L_2491:
        /*0008*/ 	.byte	0x04, 0x17
        /*000a*/ 	.short	(.L_2493 - .L_2492)
.L_2492:
        /*000c*/ 	.word	0x00000000
        /*0010*/ 	.short	0x0000
        /*0012*/ 	.short	0x0000
        /*0014*/ 	.byte	0x00, 0xf0, 0xa1, 0x04


	//----- nvinfo : EIATTR_SPARSE_MMA_MASK
	.align		4
.L_2493:
        /*0018*/ 	.byte	0x03, 0x50
        /*001a*/ 	.short	0x0000


	//----- nvinfo : EIATTR_MAXREG_COUNT
	.align		4
        /*001c*/ 	.byte	0x03, 0x1b
        /*001e*/ 	.short	0x0040


	//----- nvinfo : EIATTR_NUM_BARRIERS
	.align		4
        /*0020*/ 	.byte	0x02, 0x4c
        /*0022*/ 	.byte	0x01
	.zero		1


	//----- nvinfo : EIATTR_MERCURY_ISA_VERSION
	.align		4
        /*0024*/ 	.byte	0x03, 0x5f
        /*0026*/ 	.short	0x0101


	//----- nvinfo : EIATTR_COOP_GROUP_MASK_REGIDS
	.align		4
        /*0028*/ 	.byte	0x04, 0x29
        /*002a*/ 	.short	(.L_2495 - .L_2494)


	//   ....[0]....
.L_2494:
        /*002c*/ 	.word	0xffffffff


	//   ....[1]....
        /*0030*/ 	.word	0xffffffff


	//   ....[2]....
        /*0034*/ 	.word	0xffffffff


	//   ....[3]....
        /*0038*/ 	.word	0xffffffff


	//   ....[4]....
        /*003c*/ 	.word	0xffffffff


	//   ....[5]....
        /*0040*/ 	.word	0xffffffff


	//   ....[6]....
        /*0044*/ 	.word	0xffffffff


	//   ....[7]....
        /*0048*/ 	.word	0xffffffff


	//   ....[8]....
        /*004c*/ 	.word	0xffffffff


	//   ....[9]....
        /*0050*/ 	.word	0xffffffff


	//----- nvinfo : EIATTR_COOP_GROUP_INSTR_OFFSETS
	.align		4
.L_2495:
        /*0054*/ 	.byte	0x04, 0x28
        /*0056*/ 	.short	(.L_2497 - .L_2496)


	//   ....[0]....
.L_2496:
        /*0058*/ 	.word	0x00001560


	//   ....[1]....
        /*005c*/ 	.word	0x00001570


	//   ....[2]....
        /*0060*/ 	.word	0x000015a0


	//   ....[3]....
        /*0064*/ 	.word	0x000015b0


	//   ....[4]....
        /*0068*/ 	.word	0x000015e0


	//   ....[5]....
        /*006c*/ 	.word	0x000015f0


	//   ....[6]....
        /*0070*/ 	.word	0x00001620


	//   ....[7]....
        /*0074*/ 	.word	0x00001640


	//   ....[8]....
        /*0078*/ 	.word	0x00001670


	//   ....[9]....
        /*007c*/ 	.word	0x00001680


	//----- nvinfo : EIATTR_VRC_CTA_INIT_COUNT
	.align		4
.L_2497:
        /*0080*/ 	.byte	0x02, 0x4a
	.zero		1
	.zero		1


	//----- nvinfo : EIATTR_EXIT_INSTR_OFFSETS
	.align		4
        /*0084*/ 	.byte	0x04, 0x1c
        /*0086*/ 	.short	(.L_2499 - .L_2498)


	//   ....[0]....
.L_2498:
        /*0088*/ 	.word	0x00000060


	//   ....[1]....
        /*008c*/ 	.word	0x000016e0


	//   ....[2]....
        /*0090*/ 	.word	0x000017d0


	//----- nvinfo : EIATTR_MAX_THREADS
	.align		4
.L_2499:
        /*0094*/ 	.byte	0x04, 0x05
        /*0096*/ 	.short	(.L_2501 - .L_2500)
.L_2500:
        /*0098*/ 	.word	0x00000400
        /*009c*/ 	.word	0x00000001
        /*00a0*/ 	.word	0x00000001


	//----- nvinfo : EIATTR_CRS_STACK_SIZE
	.align		4
.L_2501:
        /*00a4*/ 	.byte	0x04, 0x1e
        /*00a6*/ 	.short	(.L_2503 - .L_2502)
.L_2502:
        /*00a8*/ 	.word	0x00000000


	//----- nvinfo : EIATTR_CBANK_PARAM_SIZE
	.align		4
.L_2503:
        /*00ac*/ 	.byte	0x03, 0x19
        /*00ae*/ 	.short	0x0128


	//----- nvinfo : EIATTR_PARAM_CBANK
	.align		4
        /*00b0*/ 	.byte	0x04, 0x0a
        /*00b2*/ 	.short	(.L_2505 - .L_2504)
	.align		4
.L_2504:
        /*00b4*/ 	.word	index@(.nv.constant0._ZN10layer_norm22ln_bwd_finalize_kernelINS_22Kernel_traits_finalizeILj7168E13__nv_bfloat16S2_fS2_fjLb0ELj1024ELj4ENS_18Kernel_traits_baseILj7168ES2_S2_fS2_fjLj1024EEEEELb0ELb1EEEvNS_9BwdParamsE)
        /*00b8*/ 	.short	0x0380
        /*00ba*/ 	.short	0x0128


	//----- nvinfo : EIATTR_SW_WAR
	.align		4
.L_2505:
        /*00bc*/ 	.byte	0x04, 0x36
        /*00be*/ 	.short	(.L_2507 - .L_2506)
.L_2506:
        /*00c0*/ 	.word	0x00000008
.L_2507:


//--------------------- .nv.info._ZN10layer_norm13ln_bwd_kernelINS_13Kernel_traitsI13__nv_bfloat16S2_fS2_fjLj7168ELj1ELj1ELj8ELj8ENS_18Kernel_traits_baseILj7168ES2_S2_fS2_fjLj256EEEEELb1ELb0ELb1ELb1EEEvNS_9BwdParamsE --------------------------
	.section	.nv.info._ZN10layer_norm13ln_bwd_kernelINS_13Kernel_traitsI13__nv_bfloat16S2_fS2_fjLj7168ELj1ELj1ELj8ELj8ENS_18Kernel_traits_baseILj7168ES2_S2_fS2_fjLj256EEEEELb1ELb0ELb1ELb1EEEvNS_9BwdParamsE,"",@"SHT_CUDA_INFO"
	.sectionflags	@""
	.align	4


	//----- nvinfo : EIATTR_CUDA_API_VERSION
	.align		4
        /*0000*/ 	.byte	0x04, 0x37
        /*0002*/ 	.short	(.L_2509 - .L_2508)
.L_2508:
        /*0004*/ 	.word	0x00000082


	//----- nvinfo : EIATTR_KPARAM_INFO
	.align		4
.L_2509:
        /*0008*/ 	.byte	0x04, 0x17
        /*000a*/ 	.short	(.L_2511 - .L_2510)
.L_2510:
        /*000c*/ 	.word	0x00000000
        /*0010*/ 	.short	0x0000
        /*0012*/ 	.short	0x0000
        /*0014*/ 	.byte	0x00, 0xf0, 0xa1, 0x04


	//----- nvinfo : EIATTR_SPARSE_MMA_MASK
	.align		4
.L_2511:
        /*0018*/ 	.byte	0x03, 0x50
        /*001a*/ 	.short	0x0000


	//----- nvinfo : EIATTR_MAXREG_COUNT
	.align		4
        /*001c*/ 	.byte	0x03, 0x1b
        /*001e*/ 	.short	0x00ff


	//----- nvinfo : EIATTR_NUM_BARRIERS
	.align		4
        /*0020*/ 	.byte	0x02, 0x4c
        /*0022*/ 	.byte	0x01
	.zero		1


	//----- nvinfo : EIATTR_MERCURY_ISA_VERSION
	.align		4
        /*0024*/ 	.byte	0x03, 0x5f
        /*0026*/ 	.short	0x0101


	//----- nvinfo : EIATTR_COOP_GROUP_MASK_REGIDS
	.align		4
        /*0028*/ 	.byte	0x04, 0x29
        /*002a*/ 	.short	(.L_2513 - .L_2512)


	//   ....[0]....
.L_2512:
        /*002c*/ 	.word	0xffffffff


	//   ....[1]....
        /*0030*/ 	.word	0xffffffff


	//   ....[2]....
        /*0034*/ 	.word	0xffffffff


	//   ....[3]....
        /*0038*/ 	.word	0xffffffff


	//   ....[4]....
        /*003c*/ 	.word	0xffffffff


	//   ....[5]....
        /*0040*/ 	.word	0xffffffff


	//   ....[6]....
        /*0044*/ 	.word	0xffffffff


	//   ....[7]....
        /*0048*/ 	.word	0xffffffff


	//   ....[8]....
        /*004c*/ 	.word	0xffffffff


	//   ....[9]....
        /*0050*/ 	.word	0xffffffff


	//----- nvinfo : EIATTR_COOP_GROUP_INSTR_OFFSETS
	.align		4
.L_2513:
        /*0054*/ 	.byte	0x04, 0x28
        /*0056*/ 	.short	(.L_2515 - .L_2514)


	//   ....[0]....
.L_2514:
        /*0058*/ 	.word	0x00002280


	//   ....[1]....
        /*005c*/ 	.word	0x000022a0


	//   ....[2]....
        /*0060*/ 	.word	0x000022e0


	//   ....[3]....
        /*0064*/ 	.word	0x000022f0


	//   ....[4]....
        /*0068*/ 	.word	0x00002330


	//   ....[5]....
        /*006c*/ 	.word	0x00002340


	//   ....[6]....
        /*0070*/ 	.word	0x00002370


	//   ....[7]....
        /*0074*/ 	.word	0x00002380


	//   ....[8]....
        /*0078*/ 	.word	0x000023b0


	//   ....[9]....
        /*007c*/ 	.word	0x000023c0


	//----- nvinfo : EIATTR_VRC_CTA_INIT_COUNT
	.align		4
.L_2515:
        /*0080*/ 	.byte	0x02, 0x4a
	.zero		1
	.zero		1


	//----- nvinfo : EIATTR_EXIT_INSTR_OFFSETS
	.align		4
        /*0084*/ 	.byte	0x04, 0x1c
        /*0086*/ 	.short	(.L_2517 - .L_2516)


	//   ....[0]....
.L_2516:
        /*0088*/ 	.word	0x000088e0


	//----- nvinfo : EIATTR_MAX_THREADS
	.align		4
.L_2517:
        /*008c*/ 	.byte	0x04, 0x05
        /*008e*/ 	.short	(.L_2519 - .L_2518)
.L_2518:
        /*0090*/ 	.word	0x00000100
        /*0094*/ 	.word	0x00000001
        /*0098*/ 	.word	0x00000001


	//----- nvinfo : EIATTR_CRS_STACK_SIZE
	.align		4
.L_2519:
        /*009c*/ 	.byte	0x04, 0x1e
        /*009e*/ 	.short	(.L_2521 - .L_2520)
.L_2520:
        /*00a0*/ 	.word	0x00000000


	//----- nvinfo : EIATTR_CBANK_PARAM_SIZE
	.align		4
.L_2521:
        /*00a4*/ 	.byte	0x03, 0x19
        /*00a6*/ 	.short	0x0128


	//----- nvinfo : EIATTR_PARAM_CBANK
	.align		4
        /*00a8*/ 	.byte	0x04, 0x0a
        /*00aa*/ 	.short	(.L_2523 - .L_2522)
	.align		4
.L_2522:
        /*00ac*/ 	.word	index@(.nv.constant0._ZN10layer_norm13ln_bwd_kernelINS_13Kernel_traitsI13__nv_bfloat16S2_fS2_fjLj7168ELj1ELj1ELj8ELj8ENS_18Kernel_traits_baseILj7168ES2_S2_fS2_fjLj256EEEEELb1ELb0ELb1ELb1EEEvNS_9BwdParamsE)
        /*00b0*/ 	.short	0x0380
        /*00b2*/ 	.short	0x0128


	//----- nvinfo : EIATTR_SW_WAR
	.align		4
.L_2523:
        /*00b4*/ 	.byte	0x04, 0x36
        /*00b6*/ 	.short	(.L_2525 - .L_2524)
.L_2524:
        /*00b8*/ 	.word	0x00000008
.L_2525:


//--------------------- .nv.info._ZN10layer_norm13ln_bwd_kernelINS_13Kernel_traitsI13__nv_bfloat16S2_fS2_fjLj7168ELj1ELj1ELj8ELj8ENS_18Kernel_traits_baseILj7168ES2_S2_fS2_fjLj256EEEEELb1ELb1ELb0ELb0EEEvNS_9BwdParamsE --------------------------
	.section	.nv.info._ZN10layer_norm13ln_bwd_kernelINS_13Kernel_traitsI13__nv_bfloat16S2_fS2_fjLj7168ELj1ELj1ELj8ELj8ENS_18Kernel_traits_baseILj7168ES2_S2_fS2_fjLj256EEEEELb1ELb1ELb0ELb0EEEvNS_9BwdParamsE,"",@"SHT_CUDA_INFO"
	.sectionflags	@""
	.align	4


	//----- nvinfo : EIATTR_CUDA_API_VERSION
	.align		4
        /*0000*/ 	.byte	0x04, 0x37
        /*0002*/ 	.short	(.L_2527 - .L_2526)
.L_2526:
        /*0004*/ 	.word	0x00000082


	//----- nvinfo : EIATTR_KPARAM_INFO
	.align		4
.L_2527:
        /*0008*/ 	.byte	0x04, 0x17
        /*000a*/ 	.short	(.L_2529 - .L_2528)
.L_2528:
        /*000c*/ 	.word	0x00000000
        /*0010*/ 	.short	0x0000
        /*0012*/ 	.short	0x0000
        /*0014*/ 	.byte	0x00, 0xf0, 0xa1, 0x04


	//----- nvinfo : EIATTR_SPARSE_MMA_MASK
	.align		4
.L_2529:
        /*0018*/ 	.byte	0x03, 0x50
        /*001a*/ 	.short	0x0000


	//----- nvinfo : EIATTR_MAXREG_COUNT
	.align		4
        /*001c*/ 	.byte	0x03, 0x1b
        /*001e*/ 	.short	0x00ff


	//----- nvinfo : EIATTR_NUM_BARRIERS
	.align		4
        /*0020*/ 	.byte	0x02, 0x4c
        /*0022*/ 	.byte	0x01
	.zero		1


	//----- nvinfo : EIATTR_ANNOTATIONS
	.align		4
        /*0024*/ 	.byte	0x04, 0x55
        /*0026*/ 	.short	(.L_2531 - .L_2530)


	//   ....[0]....
.L_2530:
        /*0028*/ 	.word	0x00000001
        /*002c*/ 	.byte	0x70, 0x08, 0x00, 0x00, 0x01, 0x00, 0x00, 0x00, 0xb0, 0x08, 0x00, 0x00, 0x01, 0x00, 0x00, 0x00
        /*003c*/ 	.byte	0xf0, 0x08, 0x00, 0x00, 0x01, 0x00, 0x00, 0x00, 0x30, 0x09, 0x00, 0x00, 0x01, 0x00, 0x00, 0x00
        /*004c*/ 	.byte	0xf0, 0x10, 0x00, 0x00, 0x01, 0x00, 0x00, 0x00, 0x00, 0x11, 0x00, 0x00, 0x01, 0x00, 0x00, 0x00
        /*005c*/ 	.byte	0x20, 0x11, 0x00, 0x00, 0x01, 0x00, 0x00, 0x00, 0x30, 0x11, 0x00, 0x00


	//----- nvinfo : EIATTR_MERCURY_ISA_VERSION
	.align		4
.L_2531:
        /*0068*/ 	.byte	0x03, 0x5f
        /*006a*/ 	.short	0x0101


	//----- nvinfo : EIATTR_COOP_GROUP_MASK_REGIDS
	.align		4
        /*006c*/ 	.byte	0x04, 0x29
        /*006e*/ 	.short	(.L_2533 - .L_2532)


	//   ....[0]....
.L_2532:
        /*0070*/ 	.word	0xffffffff


	//   ....[1]....
        /*0074*/ 	.word	0xffffffff


	//   ....[2]....
        /*0078*/ 	.word	0xffffffff


	//   ....[3]....
        /*007c*/ 	.word	0xffffffff


	//   ....[4]....
        /*0080*/ 	.word	0xffffffff


	//   ....[5]....
        /*0084*/ 	.word	0xffffffff


	//   ....[6]....
        /*0088*/ 	.word	0xffffffff


	//   ....[7]....
        /*008c*/ 	.word	0xffffffff


	//   ....[8]....
        /*0090*/ 	.word	0xffffffff


	//   ....[9]....
        /*0094*/ 	.word	0xffffffff


	//----- nvinfo : EIATTR_COOP_GROUP_INSTR_OFFSETS
	.align		4
.L_2533:
        /*0098*/ 	.byte	0x04, 0x28
        /*009a*/ 	.short	(.L_2535 - .L_2534)


	//   ....[0]....
.L_2534:
        /*009c*/ 	.word	0x00002a80


	//   ....[1]....
        /*00a0*/ 	.word	0x00002ab0


	//   ....[2]....
        /*00a4*/ 	.word	0x00002ae0


	//   ....[3]....
        /*00a8*/ 	.word	0x00002af0


	//   ....[4]....
        /*00ac*/ 	.word	0x00002b20


	//   ....[5]....
        /*00b0*/ 	.word	0x00002b30


	//   ....[6]....
        /*00b4*/ 	.word	0x00002b60


	//   ....[7]....
        /*00b8*/ 	.word	0x00002b70


	//   ....[8]....
        /*00bc*/ 	.word	0x00002ba0


	//   ....[9]....
        /*00c0*/ 	.word	0x00002bb0


	//----- nvinfo : EIATTR_VRC_CTA_INIT_COUNT
	.align		4
.L_2535:
        /*00c4*/ 	.byte	0x02, 0x4a
	.zero		1
	.zero		1


	//----- nvinfo : EIATTR_EXIT_INSTR_OFFSETS
	.align		4
        /*00c8*/ 	.byte	0x04, 0x1c
        /*00ca*/ 	.short	(.L_2537 - .L_2536)


	//   ....[0]....
.L_2536:
        /*00cc*/ 	.word	0x0000e270


	//   ....[1]....
        /*00d0*/ 	.word	0x0000e310


	//----- nvinfo : EIATTR_MAX_THREADS
	.align		4
.L_2537:
        /*00d4*/ 	.byte	0x04, 0x05
        /*00d6*/ 	.short	(.L_2539 - .L_2538)
.L_2538:
        /*00d8*/ 	.word	0x00000100
        /*00dc*/ 	.word	0x00000001
        /*00e0*/ 	.word	0x00000001


	//----- nvinfo : EIATTR_CRS_STACK_SIZE
	.align		4
.L_2539:
        /*00e4*/ 	.byte	0x04, 0x1e
        /*00e6*/ 	.short	(.L_2541 - .L_2540)
.L_2540:
        /*00e8*/ 	.word	0x00000000


	//----- nvinfo : EIATTR_CBANK_PARAM_SIZE
	.align		4
.L_2541:
        /*00ec*/ 	.byte	0x03, 0x19
        /*00ee*/ 	.short	0x0128


	//----- nvinfo : EIATTR_PARAM_CBANK
	.align		4
        /*00f0*/ 	.byte	0x04, 0x0a
        /*00f2*/ 	.short	(.L_2543 - .L_2542)
	.align		4
.L_2542:
        /*00f4*/ 	.word	index@(.nv.constant0._ZN10layer_norm13ln_bwd_kernelINS_13Kernel_traitsI13__nv_bfloat16S2_fS2_fjLj7168ELj1ELj1ELj8ELj8ENS_18Kernel_traits_baseILj7168ES2_S2_fS2_fjLj256EEEEELb1ELb1ELb0ELb0EEEvNS_9BwdParamsE)
        /*00f8*/ 	.short	0x0380
        /*00fa*/ 	.short	0x0128


	//----- nvinfo : EIATTR_SW_WAR
	.align		4
.L_2543:
        /*00fc*/ 	.byte	0x04, 0x36
        /*00fe*/ 	.short	(.L_2545 - .L_2544)
.L_2544:
        /*0100*/ 	.word	0x00000008
.L_2545:


//--------------------- .nv.info._ZN10layer_norm13ln_bwd_kernelINS_13Kernel_traitsI13__nv_bfloat16S2_fS2_fjLj7168ELj1ELj1ELj8ELj8ENS_18Kernel_traits_baseILj7168ES2_S2_fS2_fjLj256EEEEELb1ELb1ELb0ELb1EEEvNS_9BwdParamsE --------------------------
	.section	.nv.info._ZN10layer_norm13ln_bwd_kernelINS_13Kernel_traitsI13__nv_bfloat16S2_fS2_fjLj7168ELj1ELj1ELj8ELj8ENS_18Kernel_traits_baseILj7168ES2_S2_fS2_fjLj256EEEEELb1ELb1ELb0ELb1EEEvNS_9BwdParamsE,"",@"SHT_CUDA_INFO"
	.sectionflags	@""
	.align	4


	//----- nvinfo : EIATTR_CUDA_API_VERSION
	.align		4
        /*0000*/ 	.byte	0x04, 0x37
        /*0002*/ 	.short	(.L_2547 - .L_2546)
.L_2546:
        /*0004*/ 	.word	0x00000082


	//----- nvinfo : EIATTR_KPARAM_INFO
	.align		4
.L_2547:
        /*0008*/ 	.byte	0x04, 0x17
        /*000a*/ 	.short	(.L_2549 - .L_2548)
.L_2548:
        /*000c*/ 	.word	0x00000000
        /*0010*/ 	.short	0x0000
        /*0012*/ 	.short	0x0000
        /*0014*/ 	.byte	0x00, 0xf0, 0xa1, 0x04


	//----- nvinfo : EIATTR_SPARSE_MMA_MASK
	.align		4
.L_2549:
        /*0018*/ 	.byte	0x03, 0x50
        /*001a*/ 	.short	0x0000


	//----- nvinfo : EIATTR_MAXREG_COUNT
	.align		4
        /*001c*/ 	.byte	0x03, 0x1b
        /*001e*/ 	.short	0x00ff


	//----- nvinfo : EIATTR_NUM_BARRIERS
	.align		4
        /*0020*/ 	.byte	0x02, 0x4c
        /*0022*/ 	.byte	0x01
	.zero		1


	//----- nvinfo : EIATTR_ANNOTATIONS
	.align		4
        /*0024*/ 	.byte	0x04, 0x55
        /*0026*/ 	.short	(.L_2551 - .L_2550)


	//   ....[0]....
.L_2550:
        /*0028*/ 	.word	0x00000001
        /*002c*/ 	.byte	0x50, 0x08, 0x00, 0x00, 0x01, 0x00, 0x00, 0x00, 0xb0, 0x0b, 0x00, 0x00


	//----- nvinfo : EIATTR_MERCURY_ISA_VERSION
	.align		4
.L_2551:
        /*0038*/ 	.byte	0x03, 0x5f
        /*003a*/ 	.short	0x0101


	//----- nvinfo : EIATTR_COOP_GROUP_MASK_REGIDS
	.align		4
        /*003c*/ 	.byte	0x04, 0x29
        /*003e*/ 	.short	(.L_2553 - .L_2552)


	//   ....[0]....
.L_2552:
        /*0040*/ 	.word	0xffffffff


	//   ....[1]....
        /*0044*/ 	.word	0xffffffff


	//   ....[2]....
        /*0048*/ 	.word	0xffffffff


	//   ....[3]....
        /*004c*/ 	.word	0xffffffff


	//   ....[4]....
        /*0050*/ 	.word	0xffffffff


	//   ....[5]....
        /*0054*/ 	.word	0xffffffff


	//   ....[6]....
        /*0058*/ 	.word	0xffffffff


	//   ....[7]....
        /*005c*/ 	.word	0xffffffff


	//   ....[8]....
        /*0060*/ 	.word	0xffffffff


	//   ....[9]....
        /*0064*/ 	.word	0xffffffff


	//----- nvinfo : EIATTR_COOP_GROUP_INSTR_OFFSETS
	.align		4
.L_2553:
        /*0068*/ 	.byte	0x04, 0x28
        /*006a*/ 	.short	(.L_2555 - .L_2554)


	//   ....[0]....
.L_2554:
        /*006c*/ 	.word	0x00001d60


	//   ....[1]....
        /*0070*/ 	.word	0x00001e10


	//   ....[2]....
        /*0074*/ 	.word	0x00001e20


	//   ....[3]....
        /*0078*/ 	.word	0x00001e50


	//   ....[4]....
        /*007c*/ 	.word	0x00001e70


	//   ....[5]....
        /*0080*/ 	.word	0x00001eb0


	//   ....[6]....
        /*0084*/ 	.word	0x00001ed0


	//   ....[7]....
        /*0088*/ 	.word	0x00001f10


	//   ....[8]....
        /*008c*/ 	.word	0x00001f20


	//   ....[9]....
        /*0090*/ 	.word	0x00001f60


	//----- nvinfo : EIATTR_VRC_CTA_INIT_COUNT
	.align		4
.L_2555:
        /*0094*/ 	.byte	0x02, 0x4a
	.zero		1
	.zero		1


	//----- nvinfo : EIATTR_EXIT_INSTR_OFFSETS
	.align		4
        /*0098*/ 	.byte	0x04, 0x1c
        /*009a*/ 	.short	(.L_2557 - .L_2556)


	//   ....[0]....
.L_2556:
        /*009c*/ 	.word	0x0000ab90


	//----- nvinfo : EIATTR_MAX_THREADS
	.align		4
.L_2557:
        /*00a0*/ 	.byte	0x04, 0x05
        /*00a2*/ 	.short	(.L_2559 - .L_2558)
.L_2558:
        /*00a4*/ 	.word	0x00000100
        /*00a8*/ 	.word	0x00000001
        /*00ac*/ 	.word	0x00000001


	//----- nvinfo : EIATTR_CBANK_PARAM_SIZE
	.align		4
.L_2559:
        /*00b0*/ 	.byte	0x03, 0x19
        /*00b2*/ 	.short	0x0128


	//----- nvinfo : EIATTR_PARAM_CBANK
	.align		4
        /*00b4*/ 	.byte	0x04, 0x0a
        /*00b6*/ 	.short	(.L_2561 - .L_2560)
	.align		4
.L_2560:
        /*00b8*/ 	.word	index@(.nv.constant0._ZN10layer_norm13ln_bwd_kernelINS_13Kernel_traitsI13__nv_bfloat16S2_fS2_fjLj7168ELj1ELj1ELj8ELj8ENS_18Kernel_traits_baseILj7168ES2_S2_fS2_fjLj256EEEEELb1ELb1ELb0ELb1EEEvNS_9BwdParamsE)
        /*00bc*/ 	.short	0x0380
        /*00be*/ 	.short	0x0128


	//----- nvinfo : EIATTR_SW_WAR
	.align		4
.L_2561:
        /*00c0*/ 	.byte	0x04, 0x36
        /*00c2*/ 	.short	(.L_2563 - .L_2562)
.L_2562:
        /*00c4*/ 	.word	0x00000008
.L_2563:


//--------------------- .nv.info._ZN10layer_norm22ln_bwd_finalize_kernelINS_22Kernel_traits_finalizeILj7168E13__nv_bfloat16S2_fS2_fjLb1ELj1024ELj4ENS_18Kernel_traits_baseILj7168ES2_S2_fS2_fjLj1024EEEEELb1ELb0EEEvNS_9BwdParamsE --------------------------
	.section	.nv.info._ZN10layer_norm22ln_bwd_finalize_kernelINS_22Kernel_traits_finalizeILj7168E13__nv_bfloat16S2_fS2_fjLb1ELj1024ELj4ENS_18Kernel_traits_baseILj7168ES2_S2_fS2_fjLj1024EEEEELb1ELb0EEEvNS_9BwdParamsE,"",@"SHT_CUDA_INFO"
	.sectionflags	@""
	.align	4


	//----- nvinfo : EIATTR_CUDA_API_VERSION
	.align		4
        /*0000*/ 	.byte	0x04, 0x37
        /*0002*/ 	.short	(.L_2565 - .L_2564)
.L_2564:
        /*0004*/ 	.word	0x00000082


	//----- nvinfo : EIATTR_KPARAM_INFO
	.align		4
.L_2565:
        /*0008*/ 	.byte	0x04, 0x17
        /*000a*/ 	.short	(.L_2567 - .L_2566)
.L_2566:
        /*000c*/ 	.word	0x00000000
        /*0010*/ 	.short	0x0000
        /*0012*/ 	.short	0x0000
        /*0014*/ 	.byte	0x00, 0xf0, 0xa1, 0x04


	//----- nvinfo : EIATTR_SPARSE_MMA_MASK
	.align		4
.L_2567:
        /*0018*/ 	.byte	0x03, 0x50
        /*001a*/ 	.short	0x0000


	//----- nvinfo : EIATTR_MAXREG_COUNT
	.align		4
        /*001c*/ 	.byte	0x03, 0x1b
        /*001e*/ 	.short	0x0040


	//----- nvinfo : EIATTR_NUM_BARRIERS
	.align		4
        /*0020*/ 	.byte	0x02, 0x4c
        /*0022*/ 	.byte	0x01
	.zero		1


	//----- nvinfo : EIATTR_MERCURY_ISA_VERSION
	.align		4
        /*0024*/ 	.byte	0x03, 0x5f
        /*0026*/ 	.short	0x0101


	//----- nvinfo : EIATTR_COOP_GROUP_MASK_REGIDS
	.align		4
        /*0028*/ 	.byte	0x04, 0x29
        /*002a*/ 	.short	(.L_2569 - .L_2568)


	//   ....[0]....
.L_2568:
        /*002c*/ 	.word	0xffffffff


	//   ....[1]....
        /*0030*/ 	.word	0xffffffff


	//   ....[2]....
        /*0034*/ 	.word	0xffffffff


	//   ....[3]....
        /*0038*/ 	.word	0xffffffff


	//   ....[4]....
        /*003c*/ 	.word	0xffffffff


	//   ....[5]....
        /*0040*/ 	.word	0xffffffff


	//   ....[6]....
        /*0044*/ 	.word	0xffffffff


	//   ....[7]....
        /*0048*/ 	.word	0xffffffff


	//   ....[8]....
        /*004c*/ 	.word	0xffffffff


	//   ....[9]....
        /*0050*/ 	.word	0xffffffff


	//   ....[10]....
        /*0054*/ 	.word	0xffffffff


	//   ....[11]....
        /*0058*/ 	.word	0xffffffff


	//   ....[12]....
        /*005c*/ 	.word	0xffffffff


	//   ....[13]....
        /*0060*/ 	.word	0xffffffff


	//   ....[14]....
        /*0064*/ 	.word	0xffffffff


	//----- nvinfo : EIATTR_COOP_GROUP_INSTR_OFFSETS
	.align		4
.L_2569:
        /*0068*/ 	.byte	0x04, 0x28
        /*006a*/ 	.short	(.L_2571 - .L_2570)


	//   ....[0]....
.L_2570:
        /*006c*/ 	.word	0x00001030


	//   ....[1]....
        /*0070*/ 	.word	0x00001040


	//   ....[2]....
        /*0074*/ 	.word	0x00001050


	//   ....[3]....
        /*0078*/ 	.word	0x00001080


	//   ....[4]....
        /*007c*/ 	.word	0x000010a0


	//   ....[5]....
        /*0080*/ 	.word	0x000010b0


	//   ....[6]....
        /*0084*/ 	.word	0x000010f0


	//   ....[7]....
        /*0088*/ 	.word	0x00001100


	//   ....[8]....
        /*008c*/ 	.word	0x00001110


	//   ....[9]....
        /*0090*/ 	.word	0x00001140


	//   ....[10]....
        /*0094*/ 	.word	0x00001170


	//   ....[11]....
        /*0098*/ 	.word	0x00001190


	//   ....[12]....
        /*009c*/ 	.word	0x000011c0


	//   ....[13]....
        /*00a0*/ 	.word	0x000011f0


	//   ....[14]....
        /*00a4*/ 	.word	0x00001220


	//----- nvinfo : EIATTR_VRC_CTA_INIT_COUNT
	.align		4
.L_2571:
        /*00a8*/ 	.byte	0x02, 0x4a
	.zero		1
	.zero		1


	//----- nvinfo : EIATTR_EXIT_INSTR_OFFSETS
	.align		4
        /*00ac*/ 	.byte	0x04, 0x1c
        /*00ae*/ 	.short	(.L_2573 - .L_2572)


	//   ....[0]....
.L_2572:
        /*00b0*/ 	.word	0x00000060


	//   ....[1]....
        /*00b4*/ 	.word	0x000012a0


	//   ....[2]....
        /*00b8*/ 	.word	0x000012d0


	//   ....[3]....
        /*00bc*/ 	.word	0x000013e0


	//----- nvinfo : EIATTR_MAX_THREADS
	.align		4
.L_2573:
        /*00c0*/ 	.byte	0x04, 0x05
        /*00c2*/ 	.short	(.L_2575 - .L_2574)
.L_2574:
        /*00c4*/ 	.word	0x00000400
        /*00c8*/ 	.word	0x00000001
        /*00cc*/ 	.word	0x00000001


	//----- nvinfo : EIATTR_CRS_STACK_SIZE
	.align		4
.L_2575:
        /*00d0*/ 	.byte	0x04, 0x1e
        /*00d2*/ 	.short	(.L_2577 - .L_2576)
.L_2576:
        /*00d4*/ 	.word	0x00000000


	//----- nvinfo : EIATTR_CBANK_PARAM_SIZE
	.align		4
.L_2577:
        /*00d8*/ 	.byte	0x03, 0x19
        /*00da*/ 	.short	0x0128


	//----- nvinfo : EIATTR_PARAM_CBANK
	.align		4
        /*00dc*/ 	.byte	0x04, 0x0a
        /*00de*/ 	.short	(.L_2579 - .L_2578)
	.align		4
.L_2578:
        /*00e0*/ 	.word	index@(.nv.constant0._ZN10layer_norm22ln_bwd_finalize_kernelINS_22Kernel_traits_finalizeILj7168E13__nv_bfloat16S2_fS2_fjLb1ELj1024ELj4ENS_18Kernel_traits_baseILj7168ES2_S2_fS2_fjLj1024EEEEELb1ELb0EEEvNS_9BwdParamsE)
        /*00e4*/ 	.short	0x0380
        /*00e6*/ 	.short	0x0128


	//----- nvinfo : EIATTR_SW_WAR
	.align		4
.L_2579:
        /*00e8*/ 	.byte	0x04, 0x36
        /*00ea*/ 	.short	(.L_2581 - .L_2580)
.L_2580:
        /*00ec*/ 	.word	0x00000008
.L_2581:


//--------------------- .nv.info._ZN10layer_norm13ln_bwd_kernelINS_13Kernel_traitsI13__nv_bfloat16S2_fS2_fjLj7168ELj1ELj1ELj8ELj8ENS_18Kernel_traits_baseILj7168ES2_S2_fS2_fjLj256EEEEELb1ELb1ELb1ELb0EEEvNS_9BwdParamsE --------------------------
	.section	.nv.info._ZN10layer_norm13ln_bwd_kernelINS_13Kernel_traitsI13__nv_bfloat16S2_fS2_fjLj7168ELj1ELj1ELj8ELj8ENS_18Kernel_traits_baseILj7168ES2_S2_fS2_fjLj256EEEEELb1ELb1ELb1ELb0EEEvNS_9BwdParamsE,"",@"SHT_CUDA_INFO"
	.sectionflags	@""
	.align	4


	//----- nvinfo : EIATTR_CUDA_API_VERSION
	.align		4
        /*0000*/ 	.byte	0x04, 0x37
        /*0002*/ 	.short	(.L_2583 - .L_2582)
.L_2582:
        /*0004*/ 	.word	0x00000082


	//----- nvinfo : EIATTR_KPARAM_INFO
	.align		4
.L_2583:
        /*0008*/ 	.byte	0x04, 0x17
        /*000a*/ 	.short	(.L_2585 - .L_2584)
.L_2584:
        /*000c*/ 	.word	0x00000000
        /*0010*/ 	.short	0x0000
        /*0012*/ 	.short	0x0000
        /*0014*/ 	.byte	0x00, 0xf0, 0xa1, 0x04


	//----- nvinfo : EIATTR_SPARSE_MMA_MASK
	.align		4
.L_2585:
        /*0018*/ 	.byte	0x03, 0x50
        /*001a*/ 	.short	0x0000


	//----- nvinfo : EIATTR_MAXREG_COUNT
	.align		4
        /*001c*/ 	.byte	0x03, 0x1b
        /*001e*/ 	.short	0x00ff


	//----- nvinfo : EIATTR_NUM_BARRIERS
	.align		4
        /*0020*/ 	.byte	0x02, 0x4c
        /*0022*/ 	.byte	0x01
	.zero		1


	//----- nvinfo : EIATTR_ANNOTATIONS
	.align		4
        /*0024*/ 	.byte	0x04, 0x55
        /*0026*/ 	.short	(.L_2587 - .L_2586)


	//   ....[0]....
.L_2586:
        /*0028*/ 	.word	0x00000001
        /*002c*/ 	.byte	0x80, 0x08, 0x00, 0x00, 0x01, 0x00, 0x00, 0x00, 0x20, 0x09, 0x00, 0x00, 0x01, 0x00, 0x00, 0x00
        /*003c*/ 	.byte	0x60, 0x09, 0x00, 0x00, 0x01, 0x00, 0x00, 0x00, 0xa0, 0x09, 0x00, 0x00, 0x01, 0x00, 0x00, 0x00
        /*004c*/ 	.byte	0xe0, 0x09, 0x00, 0x00, 0x01, 0x00, 0x00, 0x00, 0x20, 0x0a, 0x00, 0x00, 0x01, 0x00, 0x00, 0x00
        /*005c*/ 	.byte	0x50, 0x12, 0x00, 0x00, 0x01, 0x00, 0x00, 0x00, 0x60, 0x12, 0x00, 0x00, 0x01, 0x00, 0x00, 0x00
        /*006c*/ 	.byte	0x80, 0x12, 0x00, 0x00, 0x01, 0x00, 0x00, 0x00, 0x90, 0x12, 0x00, 0x00, 0x01, 0x00, 0x00, 0x00
        /*007c*/ 	.byte	0x50, 0x16, 0x00, 0x00, 0x01, 0x00, 0x00, 0x00, 0x60, 0x16, 0x00, 0x00


	//----- nvinfo : EIATTR_MERCURY_ISA_VERSION
	.align		4
.L_2587:
        /*0088*/ 	.byte	0x03, 0x5f
        /*008a*/ 	.short	0x0101


	//----- nvinfo : EIATTR_COOP_GROUP_MASK_REGIDS
	.align		4
        /*008c*/ 	.byte	0x04, 0x29
        /*008e*/ 	.short	(.L_2589 - .L_2588)


	//   ....[0]....
.L_2588:
        /*0090*/ 	.word	0xffffffff


	//   ....[1]....
        /*0094*/ 	.word	0xffffffff


	//   ....[2]....
        /*0098*/ 	.word	0xffffffff


	//   ....[3]....
        /*009c*/ 	.word	0xffffffff


	//   ....[4]....
        /*00a0*/ 	.word	0xffffffff


	//   ....[5]....
        /*00a4*/ 	.word	0xffffffff


	//   ....[6]....
        /*00a8*/ 	.word	0xffffffff


	//   ....[7]....
        /*00ac*/ 	.word	0xffffffff


	//   ....[8]....
        /*00b0*/ 	.word	0xffffffff


	//   ....[9]....
        /*00b4*/ 	.word	0xffffffff


	//----- nvinfo : EIATTR_COOP_GROUP_INSTR_OFFSETS
	.align		4
.L_2589:
        /*00b8*/ 	.byte	0x04, 0x28
        /*00ba*/ 	.short	(.L_2591 - .L_2590)


	//   ....[0]....
.L_2590:
        /*00bc*/ 	.word	0x00003470


	//   ....[1]....
        /*00c0*/ 	.word	0x00003490


	//   ....[2]....
        /*00c4*/ 	.word	0x000034c0


	//   ....[3]....
        /*00c8*/ 	.word	0x000034d0


	//   ....[4]....
        /*00cc*/ 	.word	0x00003500


	//   ....[5]....
        /*00d0*/ 	.word	0x00003510


	//   ....[6]....
        /*00d4*/ 	.word	0x00003540


	//   ....[7]....
        /*00d8*/ 	.word	0x00003550


	//   ....[8]....
        /*00dc*/ 	.word	0x00003580


	//   ....[9]....
        /*00e0*/ 	.word	0x00003590


	//----- nvinfo : EIATTR_VRC_CTA_INIT_COUNT
	.align		4
.L_2591:
        /*00e4*/ 	.byte	0x02, 0x4a
	.zero		1
	.zero		1


	//----- nvinfo : EIATTR_EXIT_INSTR_OFFSETS
	.align		4
        /*00e8*/ 	.byte	0x04, 0x1c
        /*00ea*/ 	.short	(.L_2593 - .L_2592)


	//   ....[0]....
.L_2592:
        /*00ec*/ 	.word	0x000108e0


	//   ....[1]....
        /*00f0*/ 	.word	0x00010980


	//----- nvinfo : EIATTR_MAX_THREADS
	.align		4
.L_2593:
        /*00f4*/ 	.byte	0x04, 0x05
        /*00f6*/ 	.short	(.L_2595 - .L_2594)
.L_2594:
        /*00f8*/ 	.word	0x00000100
        /*00fc*/ 	.word	0x00000001
        /*0100*/ 	.word	0x00000001


	//----- nvinfo : EIATTR_CRS_STACK_SIZE
	.align		4
.L_2595:
        /*0104*/ 	.byte	0x04, 0x1e
        /*0106*/ 	.short	(.L_2597 - .L_2596)
.L_2596:
        /*0108*/ 	.word	0x00000000


	//----- nvinfo : EIATTR_CBANK_PARAM_SIZE
	.align		4
.L_2597:
        /*010c*/ 	.byte	0x03, 0x19
        /*010e*/ 	.short	0x0128


	//----- nvinfo : EIATTR_PARAM_CBANK
	.align		4
        /*0110*/ 	.byte	0x04, 0x0a
        /*0112*/ 	.short	(.L_2599 - .L_2598)
	.align		4
.L_2598:
        /*0114*/ 	.word	index@(.nv.constant0._ZN10layer_norm13ln_bwd_kernelINS_13Kernel_traitsI13__nv_bfloat16S2_fS2_fjLj7168ELj1ELj1ELj8ELj8ENS_18Kernel_traits_baseILj7168ES2_S2_fS2_fjLj256EEEEELb1ELb1ELb1ELb0EEEvNS_9BwdParamsE)
        /*0118*/ 	.short	0x0380
        /*011a*/ 	.short	0x0128


	//----- nvinfo : EIATTR_SW_WAR
	.align		4
.L_2599:
        /*011c*/ 	.byte	0x04, 0x36
        /*011e*/ 	.short	(.L_2601 - .L_2600)
.L_2600:
        /*0120*/ 	.word	0x00000008
.L_2601:


//--------------------- .nv.info._ZN10layer_norm22ln_bwd_finalize_kernelINS_22Kernel_traits_finalizeILj7168E13__nv_bfloat16S2_fS2_fjLb1ELj1024ELj4ENS_18Kernel_traits_baseILj7168ES2_S2_fS2_fjLj1024EEEEELb1ELb1EEEvNS_9BwdParamsE --------------------------
	.section	.nv.info._ZN10layer_norm22ln_bwd_finalize_kernelINS_22Kernel_traits_finalizeILj7168E13__nv_bfloat16S2_fS2_fjLb1ELj1024ELj4ENS_18Kernel_traits_baseILj7168ES2_S2_fS2_fjLj1024EEEEELb1ELb1EEEvNS_9BwdParamsE,"",@"SHT_CUDA_INFO"
	.sectionflags	@""
	.align	4


	//----- nvinfo : EIATTR_CUDA_API_VERSION
	.align		4
        /*0000*/ 	.byte	0x04, 0x37
        /*0002*/ 	.short	(.L_2603 - .L_2602)
.L_2602:
        /*0004*/ 	.word	0x00000082


	//----- nvinfo : EIATTR_KPARAM_INFO
	.align		4
.L_2603:
        /*0008*/ 	.byte	0x04, 0x17
        /*000a*/ 	.short	(.L_2605 - .L_2604)
.L_2604:
        /*000c*/ 	.word	0x00000000
        /*0010*/ 	.short	0x0000
        /*0012*/ 	.short	0x0000
        /*0014*/ 	.byte	0x00, 0xf0, 0xa1, 0x04


	//----- nvinfo : EIATTR_SPARSE_MMA_MASK
	.align		4
.L_2605:
        /*0018*/ 	.byte	0x03, 0x50
        /*001a*/ 	.short	0x0000


	//----- nvinfo : EIATTR_MAXREG_COUNT
	.align		4
        /*001c*/ 	.byte	0x03, 0x1b
        /*001e*/ 	.short	0x0040


	//----- nvinfo : EIATTR_NUM_BARRIERS
	.align		4
        /*0020*/ 	.byte	0x02, 0x4c
        /*0022*/ 	.byte	0x01
	.zero		1


	//----- nvinfo : EIATTR_MERCURY_ISA_VERSION
	.align		4
        /*0024*/ 	.byte	0x03, 0x5f
        /*0026*/ 	.short	0x0101


	//----- nvinfo : EIATTR_COOP_GROUP_MASK_REGIDS
	.align		4
        /*0028*/ 	.byte	0x04, 0x29
        /*002a*/ 	.short	(.L_2607 - .L_2606)


	//   ....[0]....
.L_2606:
        /*002c*/ 	.word	0xffffffff


	//   ....[1]....
        /*0030*/ 	.word	0xffffffff


	//   ....[2]....
        /*0034*/ 	.word	0xffffffff


	//   ....[3]....
        /*0038*/ 	.word	0xffffffff


	//   ....[4]....
        /*003c*/ 	.word	0xffffffff


	//   ....[5]....
        /*0040*/ 	.word	0xffffffff


	//   ....[6]....
        /*0044*/ 	.word	0xffffffff


	//   ....[7]....
        /*0048*/ 	.word	0xffffffff


	//   ....[8]....
        /*004c*/ 	.word	0xffffffff


	//   ....[9]....
        /*0050*/ 	.word	0xffffffff


	//   ....[10]....
        /*0054*/ 	.word	0xffffffff


	//   ....[11]....
        /*0058*/ 	.word	0xffffffff


	//   ....[12]....
        /*005c*/ 	.word	0xffffffff


	//   ....[13]....
        /*0060*/ 	.word	0xffffffff


	//   ....[14]....
        /*0064*/ 	.word	0xffffffff


	//----- nvinfo : EIATTR_COOP_GROUP_INSTR_OFFSETS
	.align		4
.L_2607:
        /*0068*/ 	.byte	0x04, 0x28
        /*006a*/ 	.short	(.L_2609 - .L_2608)


	//   ....[0]....
.L_2608:
        /*006c*/ 	.word	0x00001060


	//   ....[1]....
        /*0070*/ 	.word	0x00001070


	//   ....[2]....
        /*0074*/ 	.word	0x00001080


	//   ....[3]....
        /*0078*/ 	.word	0x000010b0


	//   ....[4]....
        /*007c*/ 	.word	0x000010d0


	//   ....[5]....
        /*0080*/ 	.word	0x000010e0


	//   ....[6]....
        /*0084*/ 	.word	0x00001120


	//   ....[7]....
        /*0088*/ 	.word	0x00001140


	//   ....[8]....
        /*008c*/ 	.word	0x00001150


	//   ....[9]....
        /*0090*/ 	.word	0x00001180


	//   ....[10]....
        /*0094*/ 	.word	0x000011a0


	//   ....[11]....
        /*0098*/ 	.word	0x000011b0


	//   ....[12]....
        /*009c*/ 	.word	0x000011f0


	//   ....[13]....
        /*00a0*/ 	.word	0x00001200


	//   ....[14]....
        /*00a4*/ 	.word	0x00001210


	//----- nvinfo : EIATTR_VRC_CTA_INIT_COUNT
	.align		4
.L_2609:
        /*00a8*/ 	.byte	0x02, 0x4a
	.zero		1
	.zero		1


	//----- nvinfo : EIATTR_EXIT_INSTR_OFFSETS
	.align		4
        /*00ac*/ 	.byte	0x04, 0x1c
        /*00ae*/ 	.short	(.L_2611 - .L_2610)


	//   ....[0]....
.L_2610:
        /*00b0*/ 	.word	0x00000060


	//   ....[1]....
        /*00b4*/ 	.word	0x00001290


	//   ....[2]....
        /*00b8*/ 	.word	0x000013d0


	//----- nvinfo : EIATTR_MAX_THREADS
	.align		4
.L_2611:
        /*00bc*/ 	.byte	0x04, 0x05
        /*00be*/ 	.short	(.L_2613 - .L_2612)
.L_2612:
        /*00c0*/ 	.word	0x00000400
        /*00c4*/ 	.word	0x00000001
        /*00c8*/ 	.word	0x00000001


	//----- nvinfo : EIATTR_CRS_STACK_SIZE
	.align		4
.L_2613:
        /*00cc*/ 	.byte	0x04, 0x1e
        /*00ce*/ 	.short	(.L_2615 - .L_2614)
.L_2614:
        /*00d0*/ 	.word	0x00000000


	//----- nvinfo : EIATTR_CBANK_PARAM_SIZE
	.align		4
.L_2615:
        /*00d4*/ 	.byte	0x03, 0x19
        /*00d6*/ 	.short	0x0128


	//----- nvinfo : EIATTR_PARAM_CBANK
	.align		4
        /*00d8*/ 	.byte	0x04, 0x0a
        /*00da*/ 	.short	(.L_2617 - .L_2616)
	.align		4
.L_2616:
        /*00dc*/ 	.word	index@(.nv.constant0._ZN10layer_norm22ln_bwd_finalize_kernelINS_22Kernel_traits_finalizeILj7168E13__nv_bfloat16S2_fS2_fjLb1ELj1024ELj4ENS_18Kernel_traits_baseILj7168ES2_S2_fS2_fjLj1024EEEEELb1ELb1EEEvNS_9BwdParamsE)
        /*00e0*/ 	.short	0x0380
        /*00e2*/ 	.short	0x0128


	//----- nvinfo : EIATTR_SW_WAR
	.align		4
.L_2617:
        /*00e4*/ 	.byte	0x04, 0x36
        /*00e6*/ 	.short	(.L_2619 - .L_2618)
.L_2618:
        /*00e8*/ 	.word	0x00000008
.L_2619:


//--------------------- .nv.info._ZN10layer_norm13ln_bwd_kernelINS_13Kernel_traitsI13__nv_bfloat16S2_fS2_fjLj7168ELj1ELj1ELj8ELj8ENS_18Kernel_traits_baseILj7168ES2_S2_fS2_fjLj256EEEEELb1ELb1ELb1ELb1EEEvNS_9BwdParamsE --------------------------
	.section	.nv.info._ZN10layer_norm13ln_bwd_kernelINS_13Kernel_traitsI13__nv_bfloat16S2_fS2_fjLj7168ELj1ELj1ELj8ELj8ENS_18Kernel_traits_baseILj7168ES2_S2_fS2_fjLj256EEEEELb1ELb1ELb1ELb1EEEvNS_9BwdParamsE,"",@"SHT_CUDA_INFO"
	.sectionflags	@""
	.align	4


	//----- nvinfo : EIATTR_CUDA_API_VERSION
	.align		4
        /*0000*/ 	.byte	0x04, 0x37
        /*0002*/ 	.short	(.L_2621 - .L_2620)
.L_2620:
        /*0004*/ 	.word	0x00000082


	//----- nvinfo : EIATTR_KPARAM_INFO
	.align		4
.L_2621:
        /*0008*/ 	.byte	0x04, 0x17
        /*000a*/ 	.short	(.L_2623 - .L_2622)
.L_2622:
        /*000c*/ 	.word	0x00000000
        /*0010*/ 	.short	0x0000
        /*0012*/ 	.short	0x0000
        /*0014*/ 	.byte	0x00, 0xf0, 0xa1, 0x04


	//----- nvinfo : EIATTR_SPARSE_MMA_MASK
	.align		4
.L_2623:
        /*0018*/ 	.byte	0x03, 0x50
        /*001a*/ 	.short	0x0000


	//----- nvinfo : EIATTR_MAXREG_COUNT
	.align		4
        /*001c*/ 	.byte	0x03, 0x1b
        /*001e*/ 	.short	0x00ff


	//----- nvinfo : EIATTR_NUM_BARRIERS
	.align		4
        /*0020*/ 	.byte	0x02, 0x4c
        /*0022*/ 	.byte	0x01
	.zero		1


	//----- nvinfo : EIATTR_MERCURY_ISA_VERSION
	.align		4
        /*0024*/ 	.byte	0x03, 0x5f
        /*0026*/ 	.short	0x0101


	//----- nvinfo : EIATTR_COOP_GROUP_MASK_REGIDS
	.align		4
        /*0028*/ 	.byte	0x04, 0x29
        /*002a*/ 	.short	(.L_2625 - .L_2624)


	//   ....[0]....
.L_2624:
        /*002c*/ 	.word	0xffffffff


	//   ....[1]....
        /*0030*/ 	.word	0xffffffff


	//   ....[2]....
        /*0034*/ 	.word	0xffffffff


	//   ....[3]....
        /*0038*/ 	.word	0xffffffff


	//   ....[4]....
        /*003c*/ 	.word	0xffffffff


	//   ....[5]....
        /*0040*/ 	.word	0xffffffff


	//   ....[6]....
        /*0044*/ 	.word	0xffffffff


	//   ....[7]....
        /*0048*/ 	.word	0xffffffff


	//   ....[8]....
        /*004c*/ 	.word	0xffffffff


	//   ....[9]....
        /*0050*/ 	.word	0xffffffff


	//----- nvinfo : EIATTR_COOP_GROUP_INSTR_OFFSETS
	.align		4
.L_2625:
        /*0054*/ 	.byte	0x04, 0x28
        /*0056*/ 	.short	(.L_2627 - .L_2626)


	//   ....[0]....
.L_2626:
        /*0058*/ 	.word	0x000024d0


	//   ....[1]....
        /*005c*/ 	.word	0x00002510


	//   ....[2]....
        /*0060*/ 	.word	0x00002560


	//   ....[3]....
        /*0064*/ 	.word	0x00002580


	//   ....[4]....
        /*0068*/ 	.word	0x000025d0


	//   ....[5]....
        /*006c*/ 	.word	0x000025e0


	//   ....[6]....
        /*0070*/ 	.word	0x00002630


	//   ....[7]....
        /*0074*/ 	.word	0x00002650


	//   ....[8]....
        /*0078*/ 	.word	0x00002680


	//   ....[9]....
        /*007c*/ 	.word	0x00002690


	//----- nvinfo : EIATTR_VRC_CTA_INIT_COUNT
	.align		4
.L_2627:
        /*0080*/ 	.byte	0x02, 0x4a
	.zero		1
	.zero		1


	//----- nvinfo : EIATTR_EXIT_INSTR_OFFSETS
	.align		4
        /*0084*/ 	.byte	0x04, 0x1c
        /*0086*/ 	.short	(.L_2629 - .L_2628)


	//   ....[0]....
.L_2628:
        /*0088*/ 	.word	0x0000e720


	//----- nvinfo : EIATTR_MAX_THREADS
	.align		4
.L_2629:
        /*008c*/ 	.byte	0x04, 0x05
        /*008e*/ 	.short	(.L_2631 - .L_2630)
.L_2630:
        /*0090*/ 	.word	0x00000100
        /*0094*/ 	.word	0x00000001
        /*0098*/ 	.word	0x00000001


	//----- nvinfo : EIATTR_CRS_STACK_SIZE
	.align		4
.L_2631:
        /*009c*/ 	.byte	0x04, 0x1e
        /*009e*/ 	.short	(.L_2633 - .L_2632)
.L_2632:
        /*00a0*/ 	.word	0x00000000


	//----- nvinfo : EIATTR_CBANK_PARAM_SIZE
	.align		4
.L_2633:
        /*00a4*/ 	.byte	0x03, 0x19
        /*00a6*/ 	.short	0x0128


	//----- nvinfo : EIATTR_PARAM_CBANK
	.align		4
        /*00a8*/ 	.byte	0x04, 0x0a
        /*00aa*/ 	.short	(.L_2635 - .L_2634)
	.align		4
.L_2634:
        /*00ac*/ 	.word	index@(.nv.constant0._ZN10layer_norm13ln_bwd_kernelINS_13Kernel_traitsI13__nv_bfloat16S2_fS2_fjLj7168ELj1ELj1ELj8ELj8ENS_18Kernel_traits_baseILj7168ES2_S2_fS2_fjLj256EEEEELb1ELb1ELb1ELb1EEEvNS_9BwdParamsE)
        /*00b0*/ 	.short	0x0380
        /*00b2*/ 	.short	0x0128


	//----- nvinfo : EIATTR_SW_WAR
	.align		4
.L_2635:
        /*00b4*/ 	.byte	0x04, 0x36
        /*00b6*/ 	.short	(.L_2637 - .L_2636)
.L_2636:
        /*00b8*/ 	.word	0x00000008
.L_2637:


//--------------------- .nv.info._ZN10layer_norm13ln_bwd_kernelINS_13Kernel_traitsIf13__nv_bfloat16fS2_fjLj7168ELj1ELj1ELj8ELj8ENS_18Kernel_traits_baseILj7168EfS2_fS2_fjLj256EEEEELb0ELb0ELb0ELb0EEEvNS_9BwdParamsE --------------------------
	.section	.nv.info._ZN10layer_norm13ln_bwd_kernelINS_13Kernel_traitsIf13__nv_bfloat16fS2_fjLj7168ELj1ELj1ELj8ELj8ENS_18Kernel_traits_baseILj7168EfS2_fS2_fjLj256EEEEELb0ELb0ELb0ELb0EEEvNS_9BwdParamsE,"",@"SHT_CUDA_INFO"
	.sectionflags	@""
	.align	4


	//----- nvinfo : EIATTR_CUDA_API_VERSION
	.align		4
        /*0000*/ 	.byte	0x04, 0x37
        /*0002*/ 	.short	(.L_2639 - .L_2638)
.L_2638:
        /*0004*/ 	.word	0x00000082


	//----- nvinfo : EIATTR_KPARAM_INFO
	.align		4
.L_2639:
        /*0008*/ 	.byte	0x04, 0x17
        /*000a*/ 	.short	(.L_2641 - .L_2640)
.L_2640:
        /*000c*/ 	.word	0x00000000
        /*0010*/ 	.short	0x0000
        /*0012*/ 	.short	0x0000
        /*0014*/ 	.byte	0x00, 0xf0, 0xa1, 0x04


	//----- nvinfo : EIATTR_SPARSE_MMA_MASK
	.align		4
.L_2641:
        /*0018*/ 	.byte	0x03, 0x50
        /*001a*/ 	.short	0x0000


	//----- nvinfo : EIATTR_MAXREG_COUNT
	.align		4
        /*001c*/ 	.byte	0x03, 0x1b
        /*001e*/ 	.short	0x00ff


	//----- nvinfo : EIATTR_NUM_BARRIERS
	.align		4
        /*0020*/ 	.byte	0x02, 0x4c
        /*0022*/ 	.byte	0x01
	.zero		1


	//----- nvinfo : EIATTR_MERCURY_ISA_VERSION
	.align		4
        /*0024*/ 	.byte	0x03, 0x5f
        /*0026*/ 	.short	0x0101


	//----- nvinfo : EIATTR_COOP_GROUP_MASK_REGIDS
	.align		4
        /*0028*/ 	.byte	0x04, 0x29
        /*002a*/ 	.short	(.L_2643 - .L_2642)


	//   ....[0]....
.L_2642:
        /*002c*/ 	.word	0xffffffff


	//   ....[1]....
        /*0030*/ 	.word	0xffffffff


	//   ....[2]....
        /*0034*/ 	.word	0xffffffff


	//   ....[3]....
        /*0038*/ 	.word	0xffffffff


	//   ....[4]....
        /*003c*/ 	.word	0xffffffff


	//   ....[5]....
        /*0040*/ 	.word	0xffffffff


	//   ....[6]....
        /*0044*/ 	.word	0xffffffff


	//   ....[7]....
        /*0048*/ 	.word	0xffffffff


	//   ....[8]....
        /*004c*/ 	.word	0xffffffff


	//   ....[9]....
        /*0050*/ 	.word	0xffffffff


	//----- nvinfo : EIATTR_COOP_GROUP_INSTR_OFFSETS
	.align		4
.L_2643:
        /*0054*/ 	.byte	0x04, 0x28
        /*0056*/ 	.short	(.L_2645 - .L_2644)


	//   ....[0]....
.L_2644:
        /*0058*/ 	.word	0x00001f50


	//   ....[1]....
        /*005c*/ 	.word	0x00001f80


	//   ....[2]....
        /*0060*/ 	.word	0x00001fb0


	//   ....[3]....
        /*0064*/ 	.word	0x00001fc0


	//   ....[4]....
        /*0068*/ 	.word	0x00001ff0


	//   ....[5]....
        /*006c*/ 	.word	0x00002000


	//   ....[6]....
        /*0070*/ 	.word	0x00002030


	//   ....[7]....
        /*0074*/ 	.word	0x00002040


	//   ....[8]....
        /*0078*/ 	.word	0x00002070


	//   ....[9]....
        /*007c*/ 	.word	0x00002080


	//----- nvinfo : EIATTR_VRC_CTA_INIT_COUNT
	.align		4
.L_2645:
        /*0080*/ 	.byte	0x02, 0x4a
	.zero		1
	.zero		1


	//----- nvinfo : EIATTR_EXIT_INSTR_OFFSETS
	.align		4
        /*0084*/ 	.byte	0x04, 0x1c
        /*0086*/ 	.short	(.L_2647 - .L_2646)


	//   ....[0]....
.L_2646:
        /*0088*/ 	.word	0x00006040


	//   ....[1]....
        /*008c*/ 	.word	0x000060c0


	//----- nvinfo : EIATTR_MAX_THREADS
	.align		4
.L_2647:
        /*0090*/ 	.byte	0x04, 0x05
        /*0092*/ 	.short	(.L_2649 - .L_2648)
.L_2648:
        /*0094*/ 	.word	0x00000100
        /*0098*/ 	.word	0x00000001
        /*009c*/ 	.word	0x00000001


	//----- nvinfo : EIATTR_CRS_STACK_SIZE
	.align		4
.L_2649:
        /*00a0*/ 	.byte	0x04, 0x1e
        /*00a2*/ 	.short	(.L_2651 - .L_2650)
.L_2650:
        /*00a4*/ 	.word	0x00000000


	//----- nvinfo : EIATTR_CBANK_PARAM_SIZE
	.align		4
.L_2651:
        /*00a8*/ 	.byte	0x03, 0x19
        /*00aa*/ 	.short	0x0128


	//----- nvinfo : EIATTR_PARAM_CBANK
	.align		4
        /*00ac*/ 	.byte	0x04, 0x0a
        /*00ae*/ 	.short	(.L_2653 - .L_2652)
	.align		4
.L_2652:
        /*00b0*/ 	.word	index@(.nv.constant0._ZN10layer_norm13ln_bwd_kernelINS_13Kernel_traitsIf13__nv_bfloat16fS2_fjLj7168ELj1ELj1ELj8ELj8ENS_18Kernel_traits_baseILj7168EfS2_fS2_fjLj256EEEEELb0ELb0ELb0ELb0EEEvNS_9BwdParamsE)
        /*00b4*/ 	.short	0x0380
        /*00b6*/ 	.short	0x0128


	//----- nvinfo : EIATTR_SW_WAR
	.align		4
.L_2653:
        /*00b8*/ 	.byte	0x04, 0x36
        /*00ba*/ 	.short	(.L_2655 - .L_2654)
.L_2654:
        /*00bc*/ 	.word	0x00000008
.L_2655:


//--------------------- .nv.info._ZN10layer_norm13ln_bwd_kernelINS_13Kernel_traitsIf13__nv_bfloat16fS2_fjLj7168ELj1ELj1ELj8ELj8ENS_18Kernel_traits_baseILj7168EfS2_fS2_fjLj256EEEEELb0ELb0ELb0ELb1EEEvNS_9BwdParamsE --------------------------
	.section	.nv.info._ZN10layer_norm13ln_bwd_kernelINS_13Kernel_traitsIf13__nv_bfloat16fS2_fjLj7168ELj1ELj1ELj8ELj8ENS_18Kernel_traits_baseILj7168EfS2_fS2_fjLj256EEEEELb0ELb0ELb0ELb1EEEvNS_9BwdParamsE,"",@"SHT_CUDA_INFO"
	.sectionflags	@""
	.align	4


	//----- nvinfo : EIATTR_CUDA_API_VERSION
	.align		4
        /*0000*/ 	.byte	0x04, 0x37
        /*0002*/ 	.short	(.L_2657 - .L_2656)
.L_2656:
        /*0004*/ 	.word	0x00000082


	//----- nvinfo : EIATTR_KPARAM_INFO
	.align		4
.L_2657:
        /*0008*/ 	.byte	0x04, 0x17
        /*000a*/ 	.short	(.L_2659 - .L_2658)
.L_2658:
        /*000c*/ 	.word	0x00000000
        /*0010*/ 	.short	0x0000
        /*0012*/ 	.short	0x0000
        /*0014*/ 	.byte	0x00, 0xf0, 0xa1, 0x04


	//----- nvinfo : EIATTR_SPARSE_MMA_MASK
	.align		4
.L_2659:
        /*0018*/ 	.byte	0x03, 0x50
        /*001a*/ 	.short	0x0000


	//----- nvinfo : EIATTR_MAXREG_COUNT
	.align		4
        /*001c*/ 	.byte	0x03, 0x1b
        /*001e*/ 	.short	0x00ff


	//----- nvinfo : EIATTR_NUM_BARRIERS
	.align		4
        /*0020*/ 	.byte	0x02, 0x4c
        /*0022*/ 	.byte	0x01
	.zero		1


	//----- nvinfo : EIATTR_MERCURY_ISA_VERSION
	.align		4
        /*0024*/ 	.byte	0x03, 0x5f
        /*0026*/ 	.short	0x0101


	//----- nvinfo : EIATTR_COOP_GROUP_MASK_REGIDS
	.align		4
        /*0028*/ 	.byte	0x04, 0x29
        /*002a*/ 	.short	(.L_2661 - .L_2660)


	//   ....[0]....
.L_2660:
        /*002c*/ 	.word	0xffffffff


	//   ....[1]....
        /*0030*/ 	.word	0xffffffff


	//   ....[2]....
        /*0034*/ 	.word	0xffffffff


	//   ....[3]....
        /*0038*/ 	.word	0xffffffff


	//   ....[4]....
        /*003c*/ 	.word	0xffffffff


	//   ....[5]....
        /*0040*/ 	.word	0xffffffff


	//   ....[6]....
        /*0044*/ 	.word	0xffffffff


	//   ....[7]....
        /*0048*/ 	.word	0xffffffff


	//   ....[8]....
        /*004c*/ 	.word	0xffffffff


	//   ....[9]....
        /*0050*/ 	.word	0xffffffff


	//----- nvinfo : EIATTR_COOP_GROUP_INSTR_OFFSETS
	.align		4
.L_2661:
        /*0054*/ 	.byte	0x04, 0x28
        /*0056*/ 	.short	(.L_2663 - .L_2662)


	//   ....[0]....
.L_2662:
        /*0058*/ 	.word	0x00001610


	//   ....[1]....
        /*005c*/ 	.word	0x00001620


	//   ....[2]....
        /*0060*/ 	.word	0x00001650


	//   ....[3]....
        /*0064*/ 	.word	0x00001660


	//   ....[4]....
        /*0068*/ 	.word	0x00001690


	//   ....[5]....
        /*006c*/ 	.word	0x000016a0


	//   ....[6]....
        /*0070*/ 	.word	0x000016d0


	//   ....[7]....
        /*0074*/ 	.word	0x000016e0


	//   ....[8]....
        /*0078*/ 	.word	0x00001720


	//   ....[9]....
        /*007c*/ 	.word	0x00001730


	//----- nvinfo : EIATTR_VRC_CTA_INIT_COUNT
	.align		4
.L_2663:
        /*0080*/ 	.byte	0x02, 0x4a
	.zero		1
	.zero		1


	//----- nvinfo : EIATTR_EXIT_INSTR_OFFSETS
	.align		4
        /*0084*/ 	.byte	0x04, 0x1c
        /*0086*/ 	.short	(.L_2665 - .L_2664)


	//   ....[0]....
.L_2664:
        /*0088*/ 	.word	0x00005390


	//----- nvinfo : EIATTR_MAX_THREADS
	.align		4
.L_2665:
        /*008c*/ 	.byte	0x04, 0x05
        /*008e*/ 	.short	(.L_2667 - .L_2666)
.L_2666:
        /*0090*/ 	.word	0x00000100
        /*0094*/ 	.word	0x00000001
        /*0098*/ 	.word	0x00000001


	//----- nvinfo : EIATTR_CRS_STACK_SIZE
	.align		4
.L_2667:
        /*009c*/ 	.byte	0x04, 0x1e
        /*009e*/ 	.short	(.L_2669 - .L_2668)
.L_2668:
        /*00a0*/ 	.word	0x00000000


	//----- nvinfo : EIATTR_CBANK_PARAM_SIZE
	.align		4
.L_2669:
        /*00a4*/ 	.byte	0x03, 0x19
        /*00a6*/ 	.short	0x0128


	//----- nvinfo : EIATTR_PARAM_CBANK
	.align		4
        /*00a8*/ 	.byte	0x04, 0x0a
        /*00aa*/ 	.short	(.L_2671 - .L_2670)
	.align		4
.L_2670:
        /*00ac*/ 	.word	index@(.nv.constant0._ZN10layer_norm13ln_bwd_kernelINS_13Kernel_traitsIf13__nv_bfloat16fS2_fjLj7168ELj1ELj1ELj8ELj8ENS_18Kernel_traits_baseILj7168EfS2_fS2_fjLj256EEEEELb0ELb0ELb0ELb1EEEvNS_9BwdParamsE)
        /*00b0*/ 	.short	0x0380
        /*00b2*/ 	.short	0x0128


	//----- nvinfo : EIATTR_SW_WAR
	.align		4
.L_2671:
        /*00b4*/ 	.byte	0x04, 0x36
        /*00b6*/ 	.short	(.L_2673 - .L_2672)
.L_2672:
        /*00b8*/ 	.word	0x00000008
.L_2673:


//--------------------- .nv.info._ZN10layer_norm13ln_bwd_kernelINS_13Kernel_traitsIf13__nv_bfloat16fS2_fjLj7168ELj1ELj1ELj8ELj8ENS_18Kernel_traits_baseILj7168EfS2_fS2_fjLj256EEEEELb0ELb0ELb1ELb0EEEvNS_9BwdParamsE --------------------------
	.section	.nv.info._ZN10layer_norm13ln_bwd_kernelINS_13Kernel_traitsIf13__nv_bfloat16fS2_fjLj7168ELj1ELj1ELj8ELj8ENS_18Kernel_traits_baseILj7168EfS2_fS2_fjLj256EEEEELb0ELb0ELb1ELb0EEEvNS_9BwdParamsE,"",@"SHT_CUDA_INFO"
	.sectionflags	@""
	.align	4


	//----- nvinfo : EIATTR_CUDA_API_VERSION
	.align		4
        /*0000*/ 	.byte	0x04, 0x37
        /*0002*/ 	.short	(.L_2675 - .L_2674)
.L_2674:
        /*0004*/ 	.word	0x00000082


	//----- nvinfo : EIATTR_KPARAM_INFO
	.align		4
.L_2675:
        /*0008*/ 	.byte	0x04, 0x17
        /*000a*/ 	.short	(.L_2677 - .L_2676)
.L_2676:
        /*000c*/ 	.word	0x00000000
        /*0010*/ 	.short	0x0000
        /*0012*/ 	.short	0x0000
        /*0014*/ 	.byte	0x00, 0xf0, 0xa1, 0x04


	//----- nvinfo : EIATTR_SPARSE_MMA_MASK
	.align		4
.L_2677:
        /*0018*/ 	.byte	0x03, 0x50
        /*001a*/ 	.short	0x0000


	//----- nvinfo : EIATTR_MAXREG_COUNT
	.align		4
        /*001c*/ 	.byte	0x03, 0x1b
        /*001e*/ 	.short	0x00ff


	//----- nvinfo : EIATTR_NUM_BARRIERS
	.align		4
        /*0020*/ 	.byte	0x02, 0x4c
        /*0022*/ 	.byte	0x01
	.zero		1


	//----- nvinfo : EIATTR_MERCURY_ISA_VERSION
	.align		4
        /*0024*/ 	.byte	0x03, 0x5f
        /*0026*/ 	.short	0x0101


	//----- nvinfo : EIATTR_COOP_GROUP_MASK_REGIDS
	.align		4
        /*0028*/ 	.byte	0x04, 0x29
        /*002a*/ 	.short	(.L_2679 - .L_2678)


	//   ....[0]....
.L_2678:
        /*002c*/ 	.word	0xffffffff


	//   ....[1]....
        /*0030*/ 	.word	0xffffffff


	//   ....[2]....
        /*0034*/ 	.word	0xffffffff


	//   ....[3]....
        /*0038*/ 	.word	0xffffffff


	//   ....[4]....
        /*003c*/ 	.word	0xffffffff


	//   ....[5]....
        /*0040*/ 	.word	0xffffffff


	//   ....[6]....
        /*0044*/ 	.word	0xffffffff


	//   ....[7]....
        /*0048*/ 	.word	0xffffffff


	//   ....[8]....
        /*004c*/ 	.word	0xffffffff


	//   ....[9]....
        /*0050*/ 	.word	0xffffffff


	//----- nvinfo : EIATTR_COOP_GROUP_INSTR_OFFSETS
	.align		4
.L_2679:
        /*0054*/ 	.byte	0x04, 0x28
        /*0056*/ 	.short	(.L_2681 - .L_2680)


	//   ....[0]....
.L_2680:
        /*0058*/ 	.word	0x000022f0


	//   ....[1]....
        /*005c*/ 	.word	0x00002320


	//   ....[2]....
        /*0060*/ 	.word	0x00002350


	//   ....[3]....
        /*0064*/ 	.word	0x00002360


	//   ....[4]....
        /*0068*/ 	.word	0x00002390


	//   ....[5]....
        /*006c*/ 	.word	0x000023a0


	//   ....[6]....
        /*0070*/ 	.word	0x000023d0


	//   ....[7]....
        /*0074*/ 	.word	0x000023e0


	//   ....[8]....
        /*0078*/ 	.word	0x00002410


	//   ....[9]....
        /*007c*/ 	.word	0x00002420


	//----- nvinfo : EIATTR_VRC_CTA_INIT_COUNT
	.align		4
.L_2681:
        /*0080*/ 	.byte	0x02, 0x4a
	.zero		1
	.zero		1


	//----- nvinfo : EIATTR_EXIT_INSTR_OFFSETS
	.align		4
        /*0084*/ 	.byte	0x04, 0x1c
        /*0086*/ 	.short	(.L_2683 - .L_2682)


	//   ....[0]....
.L_2682:
        /*0088*/ 	.word	0x00007710


	//   ....[1]....
        /*008c*/ 	.word	0x00007790


	//----- nvinfo : EIATTR_MAX_THREADS
	.align		4
.L_2683:
        /*0090*/ 	.byte	0x04, 0x05
        /*0092*/ 	.short	(.L_2685 - .L_2684)
.L_2684:
        /*0094*/ 	.word	0x00000100
        /*0098*/ 	.word	0x00000001
        /*009c*/ 	.word	0x00000001


	//----- nvinfo : EIATTR_CRS_STACK_SIZE
	.align		4
.L_2685:
        /*00a0*/ 	.byte	0x04, 0x1e
        /*00a2*/ 	.short	(.L_2687 - .L_2686)
.L_2686:
        /*00a4*/ 	.word	0x00000000


	//----- nvinfo : EIATTR_CBANK_PARAM_SIZE
	.align		4
.L_2687:
        /*00a8*/ 	.byte	0x03, 0x19
        /*00aa*/ 	.short	0x0128


	//----- nvinfo : EIATTR_PARAM_CBANK
	.align		4
        /*00ac*/ 	.byte	0x04, 0x0a
        /*00ae*/ 	.short	(.L_2689 - .L_2688)
	.align		4
.L_2688:
        /*00b0*/ 	.word	index@(.nv.constant0._ZN10layer_norm13ln_bwd_kernelINS_13Kernel_traitsIf13__nv_bfloat16fS2_fjLj7168ELj1ELj1ELj8ELj8ENS_18Kernel_traits_baseILj7168EfS2_fS2_fjLj256EEEEELb0ELb0ELb1ELb0EEEvNS_9BwdParamsE)
        /*00b4*/ 	.short	0x0380
        /*00b6*/ 	.short	0x0128


	//----- nvinfo : EIATTR_SW_WAR
	.align		4
.L_2689:
        /*00b8*/ 	.byte	0x04, 0x36
        /*00ba*/ 	.short	(.L_2691 - .L_2690)
.L_2690:
        /*00bc*/ 	.word	0x00000008
.L_2691:


//--------------------- .nv.info._ZN10layer_norm13ln_bwd_kernelINS_13Kernel_traitsIf13__nv_bfloat16fS2_fjLj7168ELj1ELj1ELj8ELj8ENS_18Kernel_traits_baseILj7168EfS2_fS2_fjLj256EEEEELb0ELb0ELb1ELb1EEEvNS_9BwdParamsE --------------------------
	.section	.nv.info._ZN10layer_norm13ln_bwd_kernelINS_13Kernel_traitsIf13__nv_bfloat16fS2_fjLj7168ELj1ELj1ELj8ELj8ENS_18Kernel_traits_baseILj7168EfS2_fS2_fjLj256EEEEELb0ELb0ELb1ELb1EEEvNS_9BwdParamsE,"",@"SHT_CUDA_INFO"
	.sectionflags	@""
	.align	4


	//----- nvinfo : EIATTR_CUDA_API_VERSION
	.align		4
        /*0000*/ 	.byte	0x04, 0x37
        /*0002*/ 	.short	(.L_2693 - .L_2692)
.L_2692:
        /*0004*/ 	.word	0x00000082


	//----- nvinfo : EIATTR_KPARAM_INFO
	.align		4
.L_2693:
        /*0008*/ 	.byte	0x04, 0x17
        /*000a*/ 	.short	(.L_2695 - .L_2694)
.L_2694:
        /*000c*/ 	.word	0x00000000
        /*0010*/ 	.short	0x0000
        /*0012*/ 	.short	0x0000
        /*0014*/ 	.byte	0x00, 0xf0, 0xa1, 0x04


	//----- nvinfo : EIATTR_SPARSE_MMA_MASK
	.align		4
.L_2695:
        /*0018*/ 	.byte	0x03, 0x50
        /*001a*/ 	.short	0x0000


	//----- nvinfo : EIATTR_MAXREG_COUNT
	.align		4
        /*001c*/ 	.byte	0x03, 0x1b
        /*001e*/ 	.short	0x00ff


	//----- nvinfo : EIATTR_NUM_BARRIERS
	.align		4
        /*0020*/ 	.byte	0x02, 0x4c
        /*0022*/ 	.byte	0x01
	.zero		1


	//----- nvinfo : EIATTR_MERCURY_ISA_VERSION
	.align		4
        /*0024*/ 	.byte	0x03, 0x5f
        /*0026*/ 	.short	0x0101


	//----- nvinfo : EIATTR_COOP_GROUP_MASK_REGIDS
	.align		4
        /*0028*/ 	.byte	0x04, 0x29
        /*002a*/ 	.short	(.L_2697 - .L_2696)


	//   ....[0]....
.L_2696:
        /*002c*/ 	.word	0xffffffff


	//   ....[1]....
        /*0030*/ 	.word	0xffffffff


	//   ....[2]....
        /*0034*/ 	.word	0xffffffff


	//   ....[3]....
        /*0038*/ 	.word	0xffffffff


	//   ....[4]....
        /*003c*/ 	.word	0xffffffff


	//   ....[5]....
        /*0040*/ 	.word	0xffffffff


	//   ....[6]....
        /*0044*/ 	.word	0xffffffff


	//   ....[7]....
        /*0048*/ 	.word	0xffffffff


	//   ....[8]....
        /*004c*/ 	.word	0xffffffff


	//   ....[9]....
        /*0050*/ 	.word	0xffffffff


	//----- nvinfo : EIATTR_COOP_GROUP_INSTR_OFFSETS
	.align		4
.L_2697:
        /*0054*/ 	.byte	0x04, 0x28
        /*0056*/ 	.short	(.L_2699 - .L_2698)


	//   ....[0]....
.L_2698:
        /*0058*/ 	.word	0x00001ad0


	//   ....[1]....
        /*005c*/ 	.word	0x00001af0


	//   ....[2]....
        /*0060*/ 	.word	0x00001b30


	//   ....[3]....
        /*0064*/ 	.word	0x00001b40


	//   ....[4]....
        /*0068*/ 	.word	0x00001b70


	//   ....[5]....
        /*006c*/ 	.word	0x00001b90


	//   ....[6]....
        /*0070*/ 	.word	0x00001bc0


	//   ....[7]....
        /*0074*/ 	.word	0x00001bd0


	//   ....[8]....
        /*0078*/ 	.word	0x00001c00


	//   ....[9]....
        /*007c*/ 	.word	0x00001c10


	//----- nvinfo : EIATTR_VRC_CTA_INIT_COUNT
	.align		4
.L_2699:
        /*0080*/ 	.byte	0x02, 0x4a
	.zero		1
	.zero		1


	//----- nvinfo : EIATTR_EXIT_INSTR_OFFSETS
	.align		4
        /*0084*/ 	.byte	0x04, 0x1c
        /*0086*/ 	.short	(.L_2701 - .L_2700)


	//   ....[0]....
.L_2700:
        /*0088*/ 	.word	0x00006c80


	//----- nvinfo : EIATTR_MAX_THREADS
	.align		4
.L_2701:
        /*008c*/ 	.byte	0x04, 0x05
        /*008e*/ 	.short	(.L_2703 - .L_2702)
.L_2702:
        /*0090*/ 	.word	0x00000100
        /*0094*/ 	.word	0x00000001
        /*0098*/ 	.word	0x00000001


	//----- nvinfo : EIATTR_CRS_STACK_SIZE
	.align		4
.L_2703:
        /*009c*/ 	.byte	0x04, 0x1e
        /*009e*/ 	.short	(.L_2705 - .L_2704)
.L_2704:
        /*00a0*/ 	.word	0x00000000


	//----- nvinfo : EIATTR_CBANK_PARAM_SIZE
	.align		4
.L_2705:
        /*00a4*/ 	.byte	0x03, 0x19
        /*00a6*/ 	.short	0x0128


	//----- nvinfo : EIATTR_PARAM_CBANK
	.align		4
        /*00a8*/ 	.byte	0x04, 0x0a
        /*00aa*/ 	.short	(.L_2707 - .L_2706)
	.align		4
.L_2706:
        /*00ac*/ 	.word	index@(.nv.constant0._ZN10layer_norm13ln_bwd_kernelINS_13Kernel_traitsIf13__nv_bfloat16fS2_fjLj7168ELj1ELj1ELj8ELj8ENS_18Kernel_traits_baseILj7168EfS2_fS2_fjLj256EEEEELb0ELb0ELb1ELb1EEEvNS_9BwdParamsE)
        /*00b0*/ 	.short	0x0380
        /*00b2*/ 	.short	0x0128


	//----- nvinfo : EIATTR_SW_WAR
	.align		4
.L_2707:
        /*00b4*/ 	.byte	0x04, 0x36
        /*00b6*/ 	.short	(.L_2709 - .L_2708)
.L_2708:
        /*00b8*/ 	.word	0x00000008
.L_2709:


//--------------------- .nv.info._ZN10layer_norm13ln_bwd_kernelINS_13Kernel_traitsIf13__nv_bfloat16fS2_fjLj7168ELj1ELj1ELj8ELj8ENS_18Kernel_traits_baseILj7168EfS2_fS2_fjLj256EEEEELb0ELb1ELb0ELb0EEEvNS_9BwdParamsE --------------------------
	.section	.nv.info._ZN10layer_norm13ln_bwd_kernelINS_13Kernel_traitsIf13__nv_bfloat16fS2_fjLj7168ELj1ELj1ELj8ELj8ENS_18Kernel_traits_baseILj7168EfS2_fS2_fjLj256EEEEELb0ELb1ELb0ELb0EEEvNS_9BwdParamsE,"",@"SHT_CUDA_INFO"
	.sectionflags	@""
	.align	4


	//----- nvinfo : EIATTR_CUDA_API_VERSION
	.align		4
        /*0000*/ 	.byte	0x04, 0x37
        /*0002*/ 	.short	(.L_2711 - .L_2710)
.L_2710:
        /*0004*/ 	.word	0x00000082


	//----- nvinfo : EIATTR_KPARAM_INFO
	.align		4
.L_2711:
        /*0008*/ 	.byte	0x04, 0x17
        /*000a*/ 	.short	(.L_2713 - .L_2712)
.L_2712:
        /*000c*/ 	.word	0x00000000
        /*0010*/ 	.short	0x0000
        /*0012*/ 	.short	0x0000
        /*0014*/ 	.byte	0x00, 0xf0, 0xa1, 0x04


	//----- nvinfo : EIATTR_SPARSE_MMA_MASK
	.align		4
.L_2713:
        /*0018*/ 	.byte	0x03, 0x50
        /*001a*/ 	.short	0x0000


	//----- nvinfo : EIATTR_MAXREG_COUNT
	.align		4
        /*001c*/ 	.byte	0x03, 0x1b
        /*001e*/ 	.short	0x00ff


	//----- nvinfo : EIATTR_NUM_BARRIERS
	.align		4
        /*0020*/ 	.byte	0x02, 0x4c
        /*0022*/ 	.byte	0x01
	.zero		1


	//----- nvinfo : EIATTR_MERCURY_ISA_VERSION
	.align		4
        /*0024*/ 	.byte	0x03, 0x5f
        /*0026*/ 	.short	0x0101


	//----- nvinfo : EIATTR_COOP_GROUP_MASK_REGIDS
	.align		4
        /*0028*/ 	.byte	0x04, 0x29
        /*002a*/ 	.short	(.L_2715 - .L_2714)


	//   ....[0]....
.L_2714:
        /*002c*/ 	.word	0xffffffff


	//   ....[1]....
        /*0030*/ 	.word	0xffffffff


	//   ....[2]....
        /*0034*/ 	.word	0xffffffff


	//   ....[3]....
        /*0038*/ 	.word	0xffffffff


	//   ....[4]....
        /*003c*/ 	.word	0xffffffff


	//   ....[5]....
        /*0040*/ 	.word	0xffffffff


	//   ....[6]....
        /*0044*/ 	.word	0xffffffff


	//   ....[7]....
        /*0048*/ 	.word	0xffffffff


	//   ....[8]....
        /*004c*/ 	.word	0xffffffff


	//   ....[9]....
        /*0050*/ 	.word	0xffffffff


	//----- nvinfo : EIATTR_COOP_GROUP_INSTR_OFFSETS
	.align		4
.L_2715:
        /*0054*/ 	.byte	0x04, 0x28
        /*0056*/ 	.short	(.L_2717 - .L_2716)


	//   ....[0]....
.L_2716:
        /*0058*/ 	.word	0x00002310


	//   ....[1]....
        /*005c*/ 	.word	0x00002340


	//   ....[2]....
        /*0060*/ 	.word	0x00002370


	//   ....[3]....
        /*0064*/ 	.word	0x00002380


	//   ....[4]....
        /*0068*/ 	.word	0x000023b0


	//   ....[5]....
        /*006c*/ 	.word	0x000023c0


	//   ....[6]....
        /*0070*/ 	.word	0x000023f0


	//   ....[7]....
        /*0074*/ 	.word	0x00002400


	//   ....[8]....
        /*0078*/ 	.word	0x00002430


	//   ....[9]....
        /*007c*/ 	.word	0x00002440


	//----- nvinfo : EIATTR_VRC_CTA_INIT_COUNT
	.align		4
.L_2717:
        /*0080*/ 	.byte	0x02, 0x4a
	.zero		1
	.zero		1


	//----- nvinfo : EIATTR_EXIT_INSTR_OFFSETS
	.align		4
        /*0084*/ 	.byte	0x04, 0x1c
        /*0086*/ 	.short	(.L_2719 - .L_2718)


	//   ....[0]....
.L_2718:
        /*0088*/ 	.word	0x000081d0


	//   ....[1]....
        /*008c*/ 	.word	0x00008270


	//----- nvinfo : EIATTR_MAX_THREADS
	.align		4
.L_2719:
        /*0090*/ 	.byte	0x04, 0x05
        /*0092*/ 	.short	(.L_2721 - .L_2720)
.L_2720:
        /*0094*/ 	.word	0x00000100
        /*0098*/ 	.word	0x00000001
        /*009c*/ 	.word	0x00000001


	//----- nvinfo : EIATTR_CRS_STACK_SIZE
	.align		4
.L_2721:
        /*00a0*/ 	.byte	0x04, 0x1e
        /*00a2*/ 	.short	(.L_2723 - .L_2722)
.L_2722:
        /*00a4*/ 	.word	0x00000000


	//----- nvinfo : EIATTR_CBANK_PARAM_SIZE
	.align		4
.L_2723:
        /*00a8*/ 	.byte	0x03, 0x19
        /*00aa*/ 	.short	0x0128


	//----- nvinfo : EIATTR_PARAM_CBANK
	.align		4
        /*00ac*/ 	.byte	0x04, 0x0a
        /*00ae*/ 	.short	(.L_2725 - .L_2724)
	.align		4
.L_2724:
        /*00b0*/ 	.word	index@(.nv.constant0._ZN10layer_norm13ln_bwd_kernelINS_13Kernel_traitsIf13__nv_bfloat16fS2_fjLj7168ELj1ELj1ELj8ELj8ENS_18Kernel_traits_baseILj7168EfS2_fS2_fjLj256EEEEELb0ELb1ELb0ELb0EEEvNS_9BwdParamsE)
        /*00b4*/ 	.short	0x0380
        /*00b6*/ 	.short	0x0128


	//----- nvinfo : EIATTR_SW_WAR
	.align		4
.L_2725:
        /*00b8*/ 	.byte	0x04, 0x36
        /*00ba*/ 	.short	(.L_2727 - .L_2726)
.L_2726:
        /*00bc*/ 	.word	0x00000008
.L_2727:


//--------------------- .nv.info._ZN10layer_norm13ln_bwd_kernelINS_13Kernel_traitsIf13__nv_bfloat16fS2_fjLj7168ELj1ELj1ELj8ELj8ENS_18Kernel_traits_baseILj7168EfS2_fS2_fjLj256EEEEELb0ELb1ELb0ELb1EEEvNS_9BwdParamsE --------------------------
	.section	.nv.info._ZN10layer_norm13ln_bwd_kernelINS_13Kernel_traitsIf13__nv_bfloat16fS2_fjLj7168ELj1ELj1ELj8ELj8ENS_18Kernel_traits_baseILj7168EfS2_fS2_fjLj256EEEEELb0ELb1ELb0ELb1EEEvNS_9BwdParamsE,"",@"SHT_CUDA_INFO"
	.sectionflags	@""
	.align	4


	//----- nvinfo : EIATTR_CUDA_API_VERSION
	.align		4
        /*0000*/ 	.byte	0x04, 0x37
        /*0002*/ 	.short	(.L_2729 - .L_2728)
.L_2728:
        /*0004*/ 	.word	0x00000082


	//----- nvinfo : EIATTR_KPARAM_INFO
	.align		4
.L_2729:
        /*0008*/ 	.byte	0x04, 0x17
        /*000a*/ 	.short	(.L_2731 - .L_2730)
.L_2730:
        /*000c*/ 	.word	0x00000000
        /*0010*/ 	.short	0x0000
        /*0012*/ 	.short	0x0000
        /*0014*/ 	.byte	0x00, 0xf0, 0xa1, 0x04


	//----- nvinfo : EIATTR_SPARSE_MMA_MASK
	.align		4
.L_2731:
        /*0018*/ 	.byte	0x03, 0x50
        /*001a*/ 	.short	0x0000


	//----- nvinfo : EIATTR_MAXREG_COUNT
	.align		4
        /*001c*/ 	.byte	0x03, 0x1b
        /*001e*/ 	.short	0x00ff


	//----- nvinfo : EIATTR_NUM_BARRIERS
	.align		4
        /*0020*/ 	.byte	0x02, 0x4c
        /*0022*/ 	.byte	0x01
	.zero		1


	//----- nvinfo : EIATTR_MERCURY_ISA_VERSION
	.align		4
        /*0024*/ 	.byte	0x03, 0x5f
        /*0026*/ 	.short	0x0101


	//----- nvinfo : EIATTR_COOP_GROUP_MASK_REGIDS
	.align		4
        /*0028*/ 	.byte	0x04, 0x29
        /*002a*/ 	.short	(.L_2733 - .L_2732)


	//   ....[0]....
.L_2732:
        /*002c*/ 	.word	0xffffffff


	//   ....[1]....
        /*0030*/ 	.word	0xffffffff


	//   ....[2]....
        /*0034*/ 	.word	0xffffffff


	//   ....[3]....
        /*0038*/ 	.word	0xffffffff


	//   ....[4]....
        /*003c*/ 	.word	0xffffffff


	//   ....[5]....
        /*0040*/ 	.word	0xffffffff


	//   ....[6]....
        /*0044*/ 	.word	0xffffffff


	//   ....[7]....
        /*0048*/ 	.word	0xffffffff


	//   ....[8]....
        /*004c*/ 	.word	0xffffffff


	//   ....[9]....
        /*0050*/ 	.word	0xffffffff


	//----- nvinfo : EIATTR_COOP_GROUP_INSTR_OFFSETS
	.align		4
.L_2733:
        /*0054*/ 	.byte	0x04, 0x28
        /*0056*/ 	.short	(.L_2735 - .L_2734)


	//   ....[0]....
.L_2734:
        /*0058*/ 	.word	0x00001a00


	//   ....[1]....
        /*005c*/ 	.word	0x00001ac0


	//   ....[2]....
        /*0060*/ 	.word	0x00001ad0


	//   ....[3]....
        /*0064*/ 	.word	0x00001b00


	//   ....[4]....
        /*0068*/ 	.word	0x00001b10


	//   ....[5]....
        /*006c*/ 	.word	0x00001b40


	//   ....[6]....
        /*0070*/ 	.word	0x00001b50


	//   ....[7]....
        /*0074*/ 	.word	0x00001b90


	//   ....[8]....
        /*0078*/ 	.word	0x00001bc0


	//   ....[9]....
        /*007c*/ 	.word	0x00001bf0


	//----- nvinfo : EIATTR_VRC_CTA_INIT_COUNT
	.align		4
.L_2735:
        /*0080*/ 	.byte	0x02, 0x4a
	.zero		1
	.zero		1


	//----- nvinfo : EIATTR_EXIT_INSTR_OFFSETS
	.align		4
        /*0084*/ 	.byte	0x04, 0x1c
        /*0086*/ 	.short	(.L_2737 - .L_2736)


	//   ....[0]....
.L_2736:
        /*0088*/ 	.word	0x00007640


	//----- nvinfo : EIATTR_MAX_THREADS
	.align		4
.L_2737:
        /*008c*/ 	.byte	0x04, 0x05
        /*008e*/ 	.short	(.L_2739 - .L_2738)
.L_2738:
        /*0090*/ 	.word	0x00000100
        /*0094*/ 	.word	0x00000001
        /*0098*/ 	.word	0x00000001


	//----- nvinfo : EIATTR_CRS_STACK_SIZE
	.align		4
.L_2739:
        /*009c*/ 	.byte	0x04, 0x1e
        /*009e*/ 	.short	(.L_2741 - .L_2740)
.L_2740:
        /*00a0*/ 	.word	0x00000000


	//----- nvinfo : EIATTR_CBANK_PARAM_SIZE
	.align		4
.L_2741:
        /*00a4*/ 	.byte	0x03, 0x19
        /*00a6*/ 	.short	0x0128


	//----- nvinfo : EIATTR_PARAM_CBANK
	.align		4
        /*00a8*/ 	.byte	0x04, 0x0a
        /*00aa*/ 	.short	(.L_2743 - .L_2742)
	.align		4
.L_2742:
        /*00ac*/ 	.word	index@(.nv.constant0._ZN10layer_norm13ln_bwd_kernelINS_13Kernel_traitsIf13__nv_bfloat16fS2_fjLj7168ELj1ELj1ELj8ELj8ENS_18Kernel_traits_baseILj7168EfS2_fS2_fjLj256EEEEELb0ELb1ELb0ELb1EEEvNS_9BwdParamsE)
        /*00b0*/ 	.short	0x0380
        /*00b2*/ 	.short	0x0128


	//----- nvinfo : EIATTR_SW_WAR
	.align		4
.L_2743:
        /*00b4*/ 	.byte	0x04, 0x36
        /*00b6*/ 	.short	(.L_2745 - .L_2744)
.L_2744:
        /*00b8*/ 	.word	0x00000008
.L_2745:


//--------------------- .nv.info._ZN10layer_norm13ln_bwd_kernelINS_13Kernel_traitsIf13__nv_bfloat16fS2_fjLj7168ELj1ELj1ELj8ELj8ENS_18Kernel_traits_baseILj7168EfS2_fS2_fjLj256EEEEELb0ELb1ELb1ELb0EEEvNS_9BwdParamsE --------------------------
	.section	.nv.info._ZN10layer_norm13ln_bwd_kernelINS_13Kernel_traitsIf13__nv_bfloat16fS2_fjLj7168ELj1ELj1ELj8ELj8ENS_18Kernel_traits_baseILj7168EfS2_fS2_fjLj256EEEEELb0ELb1ELb1ELb0EEEvNS_9BwdParamsE,"",@"SHT_CUDA_INFO"
	.sectionflags	@""
	.align	4


	//----- nvinfo : EIATTR_CUDA_API_VERSION
	.align		4
        /*0000*/ 	.byte	0x04, 0x37
        /*0002*/ 	.short	(.L_2747 - .L_2746)
.L_2746:
        /*0004*/ 	.word	0x00000082


	//----- nvinfo : EIATTR_KPARAM_INFO
	.align		4
.L_2747:
        /*0008*/ 	.byte	0x04, 0x17
        /*000a*/ 	.short	(.L_2749 - .L_2748)
.L_2748:
        /*000c*/ 	.word	0x00000000
        /*0010*/ 	.short	0x0000
        /*0012*/ 	.short	0x0000
        /*0014*/ 	.byte	0x00, 0xf0, 0xa1, 0x04


	//----- nvinfo : EIATTR_SPARSE_MMA_MASK
	.align		4
.L_2749:
        /*0018*/ 	.byte	0x03, 0x50
        /*001a*/ 	.short	0x0000


	//----- nvinfo : EIATTR_MAXREG_COUNT
	.align		4
        /*001c*/ 	.byte	0x03, 0x1b
        /*001e*/ 	.short	0x00ff


	//----- nvinfo : EIATTR_NUM_BARRIERS
	.align		4
        /*0020*/ 	.byte	0x02, 0x4c
        /*0022*/ 	.byte	0x01
	.zero		1


	//----- nvinfo : EIATTR_MERCURY_ISA_VERSION
	.align		4
        /*0024*/ 	.byte	0x03, 0x5f
        /*0026*/ 	.short	0x0101


	//----- nvinfo : EIATTR_COOP_GROUP_MASK_REGIDS
	.align		4
        /*0028*/ 	.byte	0x04, 0x29
        /*002a*/ 	.short	(.L_2751 - .L_2750)


	//   ....[0]....
.L_2750:
        /*002c*/ 	.word	0xffffffff


	//   ....[1]....
        /*0030*/ 	.word	0xffffffff


	//   ....[2]....
        /*0034*/ 	.word	0xffffffff


	//   ....[3]....
        /*0038*/ 	.word	0xffffffff


	//   ....[4]....
        /*003c*/ 	.word	0xffffffff


	//   ....[5]....
        /*0040*/ 	.word	0xffffffff


	//   ....[6]....
        /*0044*/ 	.word	0xffffffff


	//   ....[7]....
        /*0048*/ 	.word	0xffffffff


	//   ....[8]....
        /*004c*/ 	.word	0xffffffff


	//   ....[9]....
        /*0050*/ 	.word	0xffffffff


	//----- nvinfo : EIATTR_COOP_GROUP_INSTR_OFFSETS
	.align		4
.L_2751:
        /*0054*/ 	.byte	0x04, 0x28
        /*0056*/ 	.short	(.L_2753 - .L_2752)


	//   ....[0]....
.L_2752:
        /*0058*/ 	.word	0x000026c0


	//   ....[1]....
        /*005c*/ 	.word	0x000026f0


	//   ....[2]....
        /*0060*/ 	.word	0x00002720


	//   ....[3]....
        /*0064*/ 	.word	0x00002730


	//   ....[4]....
        /*0068*/ 	.word	0x00002760


	//   ....[5]....
        /*006c*/ 	.word	0x00002770


	//   ....[6]....
        /*0070*/ 	.word	0x000027a0


	//   ....[7]....
        /*0074*/ 	.word	0x000027b0


	//   ....[8]....
        /*0078*/ 	.word	0x000027e0


	//   ....[9]....
        /*007c*/ 	.word	0x000027f0


	//----- nvinfo : EIATTR_VRC_CTA_INIT_COUNT
	.align		4
.L_2753:
        /*0080*/ 	.byte	0x02, 0x4a
	.zero		1
	.zero		1


	//----- nvinfo : EIATTR_EXIT_INSTR_OFFSETS
	.align		4
        /*0084*/ 	.byte	0x04, 0x1c
        /*0086*/ 	.short	(.L_2755 - .L_2754)


	//   ....[0]....
.L_2754:
        /*0088*/ 	.word	0x00009ee0


	//   ....[1]....
        /*008c*/ 	.word	0x00009f80


	//----- nvinfo : EIATTR_MAX_THREADS
	.align		4
.L_2755:
        /*0090*/ 	.byte	0x04, 0x05
        /*0092*/ 	.short	(.L_2757 - .L_2756)
.L_2756:
        /*0094*/ 	.word	0x00000100
        /*0098*/ 	.word	0x00000001
        /*009c*/ 	.word	0x00000001


	//----- nvinfo : EIATTR_CRS_STACK_SIZE
	.align		4
.L_2757:
        /*00a0*/ 	.byte	0x04, 0x1e
        /*00a2*/ 	.short	(.L_2759 - .L_2758)
.L_2758:
        /*00a4*/ 	.word	0x00000000


	//----- nvinfo : EIATTR_CBANK_PARAM_SIZE
	.align		4
.L_2759:
        /*00a8*/ 	.byte	0x03, 0x19
        /*00aa*/ 	.short	0x0128


	//----- nvinfo : EIATTR_PARAM_CBANK
	.align		4
        /*00ac*/ 	.byte	0x04, 0x0a
        /*00ae*/ 	.short	(.L_2761 - .L_2760)
	.align		4
.L_2760:
        /*00b0*/ 	.word	index@(.nv.constant0._ZN10layer_norm13ln_bwd_kernelINS_13Kernel_traitsIf13__nv_bfloat16fS2_fjLj7168ELj1ELj1ELj8ELj8ENS_18Kernel_traits_baseILj7168EfS2_fS2_fjLj256EEEEELb0ELb1ELb1ELb0EEEvNS_9BwdParamsE)
        /*00b4*/ 	.short	0x0380
        /*00b6*/ 	.short	0x0128


	//----- nvinfo : EIATTR_SW_WAR
	.align		4
.L_2761:
        /*00b8*/ 	.byte	0x04, 0x36
        /*00ba*/ 	.short	(.L_2763 - .L_2762)
.L_2762:
        /*00bc*/ 	.word	0x00000008
.L_2763:


//--------------------- .nv.info._ZN10layer_norm13ln_bwd_kernelINS_13Kernel_traitsIf13__nv_bfloat16fS2_fjLj7168ELj1ELj1ELj8ELj8ENS_18Kernel_traits_baseILj7168EfS2_fS2_fjLj256EEEEELb0ELb1ELb1ELb1EEEvNS_9BwdParamsE --------------------------
	.section	.nv.info._ZN10layer_norm13ln_bwd_kernelINS_13Kernel_traitsIf13__nv_bfloat16fS2_fjLj7168ELj1ELj1ELj8ELj8ENS_18Kernel_traits_baseILj7168EfS2_fS2_fjLj256EEEEELb0ELb1ELb1ELb1EEEvNS_9BwdParamsE,"",@"SHT_CUDA_INFO"
	.sectionflags	@""
	.align	4


	//----- nvinfo : EIATTR_CUDA_API_VERSION
	.align		4
        /*0000*/ 	.byte	0x04, 0x37
        /*0002*/ 	.short	(.L_2765 - .L_2764)
.L_2764:
        /*0004*/ 	.word	0x00000082


	//----- nvinfo : EIATTR_KPARAM_INFO
	.align		4
.L_2765:
        /*0008*/ 	.byte	0x04, 0x17
        /*000a*/ 	.short	(.L_2767 - .L_2766)
.L_2766:
        /*000c*/ 	.word	0x00000000
        /*0010*/ 	.short	0x0000
        /*0012*/ 	.short	0x0000
        /*0014*/ 	.byte	0x00, 0xf0, 0xa1, 0x04


	//----- nvinfo : EIATTR_SPARSE_MMA_MASK
	.align		4
.L_2767:
        /*0018*/ 	.byte	0x03, 0x50
        /*001a*/ 	.short	0x0000


	//----- nvinfo : EIATTR_MAXREG_COUNT
	.align		4
        /*001c*/ 	.byte	0x03, 0x1b
        /*001e*/ 	.short	0x00ff


	//----- nvinfo : EIATTR_NUM_BARRIERS
	.align		4
        /*0020*/ 	.byte	0x02, 0x4c
        /*0022*/ 	.byte	0x01
	.zero		1


	//----- nvinfo : EIATTR_MERCURY_ISA_VERSION
	.align		4
        /*0024*/ 	.byte	0x03, 0x5f
        /*0026*/ 	.short	0x0101


	//----- nvinfo : EIATTR_COOP_GROUP_MASK_REGIDS
	.align		4
        /*0028*/ 	.byte	0x04, 0x29
        /*002a*/ 	.short	(.L_2769 - .L_2768)


	//   ....[0]....
.L_2768:
        /*002c*/ 	.word	0xffffffff


	//   ....[1]....
        /*0030*/ 	.word	0xffffffff


	//   ....[2]....
        /*0034*/ 	.word	0xffffffff


	//   ....[3]....
        /*0038*/ 	.word	0xffffffff


	//   ....[4]....
        /*003c*/ 	.word	0xffffffff


	//   ....[5]....
        /*0040*/ 	.word	0xffffffff


	//   ....[6]....
        /*0044*/ 	.word	0xffffffff


	//   ....[7]....
        /*0048*/ 	.word	0xffffffff


	//   ....[8]....
        /*004c*/ 	.word	0xffffffff


	//   ....[9]....
        /*0050*/ 	.word	0xffffffff


	//----- nvinfo : EIATTR_COOP_GROUP_INSTR_OFFSETS
	.align		4
.L_2769:
        /*0054*/ 	.byte	0x04, 0x28
        /*0056*/ 	.short	(.L_2771 - .L_2770)


	//   ....[0]....
.L_2770:
        /*0058*/ 	.word	0x00001c50


	//   ....[1]....
        /*005c*/ 	.word	0x00001c70


	//   ....[2]....
        /*0060*/ 	.word	0x00001cb0


	//   ....[3]....
        /*0064*/ 	.word	0x00001cc0


	//   ....[4]....
        /*0068*/ 	.word	0x00001d00


	//   ....[5]....
        /*006c*/ 	.word	0x00001d10


	//   ....[6]....
        /*0070*/ 	.word	0x00001d40


	//   ....[7]....
        /*0074*/ 	.word	0x00001d50


	//   ....[8]....
        /*0078*/ 	.word	0x00001d80


	//   ....[9]....
        /*007c*/ 	.word	0x00001d90


	//----- nvinfo : EIATTR_VRC_CTA_INIT_COUNT
	.align		4
.L_2771:
        /*0080*/ 	.byte	0x02, 0x4a
	.zero		1
	.zero		1


	//----- nvinfo : EIATTR_EXIT_INSTR_OFFSETS
	.align		4
        /*0084*/ 	.byte	0x04, 0x1c
        /*0086*/ 	.short	(.L_2773 - .L_2772)


	//   ....[0]....
.L_2772:
        /*0088*/ 	.word	0x000086a0


	//----- nvinfo : EIATTR_MAX_THREADS
	.align		4
.L_2773:
        /*008c*/ 	.byte	0x04, 0x05
        /*008e*/ 	.short	(.L_2775 - .L_2774)
.L_2774:
        /*0090*/ 	.word	0x00000100
        /*0094*/ 	.word	0x00000001
        /*0098*/ 	.word	0x00000001


	//----- nvinfo : EIATTR_CRS_STACK_SIZE
	.align		4
.L_2775:
        /*009c*/ 	.byte	0x04, 0x1e
        /*009e*/ 	.short	(.L_2777 - .L_2776)
.L_2776:
        /*00a0*/ 	.word	0x00000000


	//----- nvinfo : EIATTR_CBANK_PARAM_SIZE
	.align		4
.L_2777:
        /*00a4*/ 	.byte	0x03, 0x19
        /*00a6*/ 	.short	0x0128


	//----- nvinfo : EIATTR_PARAM_CBANK
	.align		4
        /*00a8*/ 	.byte	0x04, 0x0a
        /*00aa*/ 	.short	(.L_2779 - .L_2778)
	.align		4
.L_2778:
        /*00ac*/ 	.word	index@(.nv.constant0._ZN10layer_norm13ln_bwd_kernelINS_13Kernel_traitsIf13__nv_bfloat16fS2_fjLj7168ELj1ELj1ELj8ELj8ENS_18Kernel_traits_baseILj7168EfS2_fS2_fjLj256EEEEELb0ELb1ELb1ELb1EEEvNS_9BwdParamsE)
        /*00b0*/ 	.short	0x0380
        /*00b2*/ 	.short	0x0128


	//----- nvinfo : EIATTR_SW_WAR
	.align		4
.L_2779:
        /*00b4*/ 	.byte	0x04, 0x36
        /*00b6*/ 	.short	(.L_2781 - .L_2780)
.L_2780:
        /*00b8*/ 	.word	0x00000008
.L_2781:


//--------------------- .nv.info._ZN10layer_norm13ln_bwd_kernelINS_13Kernel_traitsIf13__nv_bfloat16fS2_fjLj7168ELj1ELj1ELj8ELj8ENS_18Kernel_traits_baseILj7168EfS2_fS2_fjLj256EEEEELb1ELb0ELb0ELb0EEEvNS_9BwdParamsE --------------------------
	.section	.nv.info._ZN10layer_norm13ln_bwd_kernelINS_13Kernel_traitsIf13__nv_bfloat16fS2_fjLj7168ELj1ELj1ELj8ELj8ENS_18Kernel_traits_baseILj7168EfS2_fS2_fjLj256EEEEELb1ELb0ELb0ELb0EEEvNS_9BwdParamsE,"",@"SHT_CUDA_INFO"
	.sectionflags	@""
	.align	4


	//----- nvinfo : EIATTR_CUDA_API_VERSION
	.align		4
        /*0000*/ 	.byte	0x04, 0x37
        /*0002*/ 	.short	(.L_2783 - .L_2782)
.L_2782:
        /*0004*/ 	.word	0x00000082


	//----- nvinfo : EIATTR_KPARAM_INFO
	.align		4
.L_2783:
        /*0008*/ 	.byte	0x04, 0x17
        /*000a*/ 	.short	(.L_2785 - .L_2784)
.L_2784:
        /*000c*/ 	.word	0x00000000
        /*0010*/ 	.short	0x0000
        /*0012*/ 	.short	0x0000
        /*0014*/ 	.byte	0x00, 0xf0, 0xa1, 0x04


	//----- nvinfo : EIATTR_SPARSE_MMA_MASK
	.align		4
.L_2785:
        /*0018*/ 	.byte	0x03, 0x50
        /*001a*/ 	.short	0x0000


	//----- nvinfo : EIATTR_MAXREG_COUNT
	.align		4
        /*001c*/ 	.byte	0x03, 0x1b
        /*001e*/ 	.short	0x00ff


	//----- nvinfo : EIATTR_NUM_BARRIERS
	.align		4
        /*0020*/ 	.byte	0x02, 0x4c
        /*0022*/ 	.byte	0x01
	.zero		1


	//----- nvinfo : EIATTR_MERCURY_ISA_VERSION
	.align		4
        /*0024*/ 	.byte	0x03, 0x5f
        /*0026*/ 	.short	0x0101


	//----- nvinfo : EIATTR_COOP_GROUP_MASK_REGIDS
	.align		4
        /*0028*/ 	.byte	0x04, 0x29
        /*002a*/ 	.short	(.L_2787 - .L_2786)


	//   ....[0]....
.L_2786:
        /*002c*/ 	.word	0xffffffff


	//   ....[1]....
        /*0030*/ 	.word	0xffffffff


	//   ....[2]....
        /*0034*/ 	.word	0xffffffff


	//   ....[3]....
        /*0038*/ 	.word	0xffffffff


	//   ....[4]....
        /*003c*/ 	.word	0xffffffff


	//   ....[5]....
        /*0040*/ 	.word	0xffffffff


	//   ....[6]....
        /*0044*/ 	.word	0xffffffff


	//   ....[7]....
        /*0048*/ 	.word	0xffffffff


	//   ....[8]....
        /*004c*/ 	.word	0xffffffff


	//   ....[9]....
        /*0050*/ 	.word	0xffffffff


	//----- nvinfo : EIATTR_COOP_GROUP_INSTR_OFFSETS
	.align		4
.L_2787:
        /*0054*/ 	.byte	0x04, 0x28
        /*0056*/ 	.short	(.L_2789 - .L_2788)


	//   ....[0]....
.L_2788:
        /*0058*/ 	.word	0x000020a0


	//   ....[1]....
        /*005c*/ 	.word	0x000020d0


	//   ....[2]....
        /*0060*/ 	.word	0x00002100


	//   ....[3]....
        /*0064*/ 	.word	0x00002110


	//   ....[4]....
        /*0068*/ 	.word	0x00002140


	//   ....[5]....
        /*006c*/ 	.word	0x00002150


	//   ....[6]....
        /*0070*/ 	.word	0x00002180


	//   ....[7]....
        /*0074*/ 	.word	0x00002190


	//   ....[8]....
        /*0078*/ 	.word	0x000021c0


	//   ....[9]....
        /*007c*/ 	.word	0x000021d0


	//----- nvinfo : EIATTR_VRC_CTA_INIT_COUNT
	.align		4
.L_2789:
        /*0080*/ 	.byte	0x02, 0x4a
	.zero		1
	.zero		1


	//----- nvinfo : EIATTR_EXIT_INSTR_OFFSETS
	.align		4
        /*0084*/ 	.byte	0x04, 0x1c
        /*0086*/ 	.short	(.L_2791 - .L_2790)


	//   ....[0]....
.L_2790:
        /*0088*/ 	.word	0x00007690


	//   ....[1]....
        /*008c*/ 	.word	0x00007710


	//----- nvinfo : EIATTR_MAX_THREADS
	.align		4
.L_2791:
        /*0090*/ 	.byte	0x04, 0x05
        /*0092*/ 	.short	(.L_2793 - .L_2792)
.L_2792:
        /*0094*/ 	.word	0x00000100
        /*0098*/ 	.word	0x00000001
        /*009c*/ 	.word	0x00000001


	//----- nvinfo : EIATTR_CRS_STACK_SIZE
	.align		4
.L_2793:
        /*00a0*/ 	.byte	0x04, 0x1e
        /*00a2*/ 	.short	(.L_2795 - .L_2794)
.L_2794:
        /*00a4*/ 	.word	0x00000000


	//----- nvinfo : EIATTR_CBANK_PARAM_SIZE
	.align		4
.L_2795:
        /*00a8*/ 	.byte	0x03, 0x19
        /*00aa*/ 	.short	0x0128


	//----- nvinfo : EIATTR_PARAM_CBANK
	.align		4
        /*00ac*/ 	.byte	0x04, 0x0a
        /*00ae*/ 	.short	(.L_2797 - .L_2796)
	.align		4
.L_2796:
        /*00b0*/ 	.word	index@(.nv.constant0._ZN10layer_norm13ln_bwd_kernelINS_13Kernel_traitsIf13__nv_bfloat16fS2_fjLj7168ELj1ELj1ELj8ELj8ENS_18Kernel_traits_baseILj7168EfS2_fS2_fjLj256EEEEELb1ELb0ELb0ELb0EEEvNS_9BwdParamsE)
        /*00b4*/ 	.short	0x0380
        /*00b6*/ 	.short	0x0128


	//----- nvinfo : EIATTR_SW_WAR
	.align		4
.L_2797:
        /*00b8*/ 	.byte	0x04, 0x36
        /*00ba*/ 	.short	(.L_2799 - .L_2798)
.L_2798:
        /*00bc*/ 	.word	0x00000008
.L_2799:


//--------------------- .nv.info._ZN10layer_norm13ln_bwd_kernelINS_13Kernel_traitsIf13__nv_bfloat16fS2_fjLj7168ELj1ELj1ELj8ELj8ENS_18Kernel_traits_baseILj7168EfS2_fS2_fjLj256EEEEELb1ELb0ELb0ELb1EEEvNS_9BwdParamsE --------------------------
	.section	.nv.info._ZN10layer_norm13ln_bwd_kernelINS_13Kernel_traitsIf13__nv_bfloat16fS2_fjLj7168ELj1ELj1ELj8ELj8ENS_18Kernel_traits_baseILj7168EfS2_fS2_fjLj256EEEEELb1ELb0ELb0ELb1EEEvNS_9BwdParamsE,"",@"SHT_CUDA_INFO"
	.sectionflags	@""
	.align	4


	//----- nvinfo : EIATTR_CUDA_API_VERSION
	.align		4
        /*0000*/ 	.byte	0x04, 0x37
        /*0002*/ 	.short	(.L_2801 - .L_2800)
.L_2800:
        /*0004*/ 	.word	0x00000082


	//----- nvinfo : EIATTR_KPARAM_INFO
	.align		4
.L_2801:
        /*0008*/ 	.byte	0x04, 0x17
        /*000a*/ 	.short	(.L_2803 - .L_2802)
.L_2802:
        /*000c*/ 	.word	0x00000000
        /*0010*/ 	.short	0x0000
        /*0012*/ 	.short	0x0000
        /*0014*/ 	.byte	0x00, 0xf0, 0xa1, 0x04


	//----- nvinfo : EIATTR_SPARSE_MMA_MASK
	.align		4
.L_2803:
        /*0018*/ 	.byte	0x03, 0x50
        /*001a*/ 	.short	0x0000


	//----- nvinfo : EIATTR_MAXREG_COUNT
	.align		4
        /*001c*/ 	.byte	0x03, 0x1b
        /*001e*/ 	.short	0x00ff


	//----- nvinfo : EIATTR_NUM_BARRIERS
	.align		4
        /*0020*/ 	.byte	0x02, 0x4c
        /*0022*/ 	.byte	0x01
	.zero		1


	//----- nvinfo : EIATTR_MERCURY_ISA_VERSION
	.align		4
        /*0024*/ 	.byte	0x03, 0x5f
        /*0026*/ 	.short	0x0101


	//----- nvinfo : EIATTR_COOP_GROUP_MASK_REGIDS
	.align		4
        /*0028*/ 	.byte	0x04, 0x29
        /*002a*/ 	.short	(.L_2805 - .L_2804)


	//   ....[0]....
.L_2804:
        /*002c*/ 	.word	0xffffffff


	//   ....[1]....
        /*0030*/ 	.word	0xffffffff


	//   ....[2]....
        /*0034*/ 	.word	0xffffffff


	//   ....[3]....
        /*0038*/ 	.word	0xffffffff


	//   ....[4]....
        /*003c*/ 	.word	0xffffffff


	//   ....[5]....
        /*0040*/ 	.word	0xffffffff


	//   ....[6]....
        /*0044*/ 	.word	0xffffffff


	//   ....[7]....
        /*0048*/ 	.word	0xffffffff


	//   ....[8]....
        /*004c*/ 	.word	0xffffffff


	//   ....[9]....
        /*0050*/ 	.word	0xffffffff


	//----- nvinfo : EIATTR_COOP_GROUP_INSTR_OFFSETS
	.align		4
.L_2805:
        /*0054*/ 	.byte	0x04, 0x28
        /*0056*/ 	.short	(.L_2807 - .L_2806)


	//   ....[0]....
.L_2806:
        /*0058*/ 	.word	0x000016b0


	//   ....[1]....
        /*005c*/ 	.word	0x000016c0


	//   ....[2]....
        /*0060*/ 	.word	0x00001750


	//   ....[3]....
        /*0064*/ 	.word	0x00001760


	//   ....[4]....
        /*0068*/ 	.word	0x00001790


	//   ....[5]....
        /*006c*/ 	.word	0x000017a0


	//   ....[6]....
        /*0070*/ 	.word	0x000017e0


	//   ....[7]....
        /*0074*/ 	.word	0x000017f0


	//   ....[8]....
        /*0078*/ 	.word	0x00001850


	//   ....[9]....
        /*007c*/ 	.word	0x00001860


	//----- nvinfo : EIATTR_VRC_CTA_INIT_COUNT
	.align		4
.L_2807:
        /*0080*/ 	.byte	0x02, 0x4a
	.zero		1
	.zero		1


	//----- nvinfo : EIATTR_EXIT_INSTR_OFFSETS
	.align		4
        /*0084*/ 	.byte	0x04, 0x1c
        /*0086*/ 	.short	(.L_2809 - .L_2808)


	//   ....[0]....
.L_2808:
        /*0088*/ 	.word	0x000068f0


	//----- nvinfo : EIATTR_MAX_THREADS
	.align		4
.L_2809:
        /*008c*/ 	.byte	0x04, 0x05
        /*008e*/ 	.short	(.L_2811 - .L_2810)
.L_2810:
        /*0090*/ 	.word	0x00000100
        /*0094*/ 	.word	0x00000001
        /*0098*/ 	.word	0x00000001


	//----- nvinfo : EIATTR_CBANK_PARAM_SIZE
	.align		4
.L_2811:
        /*009c*/ 	.byte	0x03, 0x19
        /*009e*/ 	.short	0x0128


	//----- nvinfo : EIATTR_PARAM_CBANK
	.align		4
        /*00a0*/ 	.byte	0x04, 0x0a
        /*00a2*/ 	.short	(.L_2813 - .L_2812)
	.align		4
.L_2812:
        /*00a4*/ 	.word	index@(.nv.constant0._ZN10layer_norm13ln_bwd_kernelINS_13Kernel_traitsIf13__nv_bfloat16fS2_fjLj7168ELj1ELj1ELj8ELj8ENS_18Kernel_traits_baseILj7168EfS2_fS2_fjLj256EEEEELb1ELb0ELb0ELb1EEEvNS_9BwdParamsE)
        /*00a8*/ 	.short	0x0380
        /*00aa*/ 	.short	0x0128


	//----- nvinfo : EIATTR_SW_WAR
	.align		4
.L_2813:
        /*00ac*/ 	.byte	0x04, 0x36
        /*00ae*/ 	.short	(.L_2815 - .L_2814)
.L_2814:
        /*00b0*/ 	.word	0x00000008
.L_2815:


//--------------------- .nv.info._ZN10layer_norm22ln_bwd_finalize_kernelINS_22Kernel_traits_finalizeILj7168Ef13__nv_bfloat16fS2_fjLb0ELj1024ELj4ENS_18Kernel_traits_baseILj7168EfS2_fS2_fjLj1024EEEEELb0ELb0EEEvNS_9BwdParamsE --------------------------
	.section	.nv.info._ZN10layer_norm22ln_bwd_finalize_kernelINS_22Kernel_traits_finalizeILj7168Ef13__nv_bfloat16fS2_fjLb0ELj1024ELj4ENS_18Kernel_traits_baseILj7168EfS2_fS2_fjLj1024EEEEELb0ELb0EEEvNS_9BwdParamsE,"",@"SHT_CUDA_INFO"
	.sectionflags	@""
	.align	4


	//----- nvinfo : EIATTR_CUDA_API_VERSION
	.align		4
        /*0000*/ 	.byte	0x04, 0x37
        /*0002*/ 	.short	(.L_2817 - .L_2816)
.L_2816:
        /*0004*/ 	.word	0x00000082


	//----- nvinfo : EIATTR_KPARAM_INFO
	.align		4
.L_2817:
        /*0008*/ 	.byte	0x04, 0x17
        /*000a*/ 	.short	(.L_2819 - .L_2818)
.L_2818:
        /*000c*/ 	.word	0x00000000
        /*0010*/ 	.short	0x0000
        /*0012*/ 	.short	0x0000
        /*0014*/ 	.byte	0x00, 0xf0, 0xa1, 0x04


	//----- nvinfo : EIATTR_SPARSE_MMA_MASK
	.align		4
.L_2819:
        /*0018*/ 	.byte	0x03, 0x50
        /*001a*/ 	.short	0x0000


	//----- nvinfo : EIATTR_MAXREG_COUNT
	.align		4
        /*001c*/ 	.byte	0x03, 0x1b
        /*001e*/ 	.short	0x0040


	//----- nvinfo : EIATTR_NUM_BARRIERS
	.align		4
        /*0020*/ 	.byte	0x02, 0x4c
        /*0022*/ 	.byte	0x01
	.zero		1


	//----- nvinfo : EIATTR_MERCURY_ISA_VERSION
	.align		4
        /*0024*/ 	.byte	0x03, 0x5f
        /*0026*/ 	.short	0x0101


	//----- nvinfo : EIATTR_COOP_GROUP_MASK_REGIDS
	.align		4
        /*0028*/ 	.byte	0x04, 0x29
        /*002a*/ 	.short	(.L_2821 - .L_2820)


	//   ....[0]....
.L_2820:
        /*002c*/ 	.word	0xffffffff


	//   ....[1]....
        /*0030*/ 	.word	0xffffffff


	//   ....[2]....
        /*0034*/ 	.word	0xffffffff


	//   ....[3]....
        /*0038*/ 	.word	0xffffffff


	//   ....[4]....
        /*003c*/ 	.word	0xffffffff


	//   ....[5]....
        /*0040*/ 	.word	0xffffffff


	//   ....[6]....
        /*0044*/ 	.word	0xffffffff


	//   ....[7]....
        /*0048*/ 	.word	0xffffffff


	//   ....[8]....
        /*004c*/ 	.word	0xffffffff


	//   ....[9]....
        /*0050*/ 	.word	0xffffffff


	//----- nvinfo : EIATTR_COOP_GROUP_INSTR_OFFSETS
	.align		4
.L_2821:
        /*0054*/ 	.byte	0x04, 0x28
        /*0056*/ 	.short	(.L_2823 - .L_2822)


	//   ....[0]....
.L_2822:
        /*0058*/ 	.word	0x00001550


	//   ....[1]....
        /*005c*/ 	.word	0x00001560


	//   ....[2]....
        /*0060*/ 	.word	0x00001590


	//   ....[3]....
        /*0064*/ 	.word	0x000015a0


	//   ....[4]....
        /*0068*/ 	.word	0x000015d0


	//   ....[5]....
        /*006c*/ 	.word	0x000015e0


	//   ....[6]....
        /*0070*/ 	.word	0x00001610


	//   ....[7]....
        /*0074*/ 	.word	0x00001630


	//   ....[8]....
        /*0078*/ 	.word	0x00001680


	//   ....[9]....
        /*007c*/ 	.word	0x00001690


	//----- nvinfo : EIATTR_VRC_CTA_INIT_COUNT
	.align		4
.L_2823:
        /*0080*/ 	.byte	0x02, 0x4a
	.zero		1
	.zero		1


	//----- nvinfo : EIATTR_EXIT_INSTR_OFFSETS
	.align		4
        /*0084*/ 	.byte	0x04, 0x1c
        /*0086*/ 	.short	(.L_2825 - .L_2824)


	//   ....[0]....
.L_2824:
        /*0088*/ 	.word	0x00000060


	//   ....[1]....
        /*008c*/ 	.word	0x000016f0


	//   ....[2]....
        /*0090*/ 	.word	0x00001720


	//   ....[3]....
        /*0094*/ 	.word	0x000017c0


	//----- nvinfo : EIATTR_MAX_THREADS
	.align		4
.L_2825:
        /*0098*/ 	.byte	0x04, 0x05
        /*009a*/ 	.short	(.L_2827 - .L_2826)
.L_2826:
        /*009c*/ 	.word	0x00000400
        /*00a0*/ 	.word	0x00000001
        /*00a4*/ 	.word	0x00000001


	//----- nvinfo : EIATTR_CRS_STACK_SIZE
	.align		4
.L_2827:
        /*00a8*/ 	.byte	0x04, 0x1e
        /*00aa*/ 	.short	(.L_2829 - .L_2828)
.L_2828:
        /*00ac*/ 	.word	0x00000000


	//----- nvinfo : EIATTR_CBANK_PARAM_SIZE
	.align		4
.L_2829:
        /*00b0*/ 	.byte	0x03, 0x19
        /*00b2*/ 	.short	0x0128


	//----- nvinfo : EIATTR_PARAM_CBANK
	.align		4
        /*00b4*/ 	.byte	0x04, 0x0a
        /*00b6*/ 	.short	(.L_2831 - .L_2830)
	.align		4
.L_2830:
        /*00b8*/ 	.word	index@(.nv.constant0._ZN10layer_norm22ln_bwd_finalize_kernelINS_22Kernel_traits_finalizeILj7168Ef13__nv_bfloat16fS2_fjLb0ELj1024ELj4ENS_18Kernel_traits_baseILj7168EfS2_fS2_fjLj1024EEEEELb0ELb0EEEvNS_9BwdParamsE)
        /*00bc*/ 	.short	0x0380
        /*00be*/ 	.short	0x0128


	//----- nvinfo : EIATTR_SW_WAR
	.align		4
.L_2831:
        /*00c0*/ 	.byte	0x04, 0x36
        /*00c2*/ 	.short	(.L_2833 - .L_2832)
.L_2832:
        /*00c4*/ 	.word	0x00000008
.L_2833:


//--------------------- .nv.info._ZN10layer_norm13ln_bwd_kernelINS_13Kernel_traitsIf13__nv_bfloat16fS2_fjLj7168ELj1ELj1ELj8ELj8ENS_18Kernel_traits_baseILj7168EfS2_fS2_fjLj256EEEEELb1ELb0ELb1ELb0EEEvNS_9BwdParamsE --------------------------
	.section	.nv.info._ZN10layer_norm13ln_bwd_kernelINS_13Kernel_traitsIf13__nv_bfloat16fS2_fjLj7168ELj1ELj1ELj8ELj8ENS_18Kernel_traits_baseILj7168EfS2_fS2_fjLj256EEEEELb1ELb0ELb1ELb0EEEvNS_9BwdParamsE,"",@"SHT_CUDA_INFO"
	.sectionflags	@""
	.align	4


	//----- nvinfo : EIATTR_CUDA_API_VERSION
	.align		4
        /*0000*/ 	.byte	0x04, 0x37
        /*0002*/ 	.short	(.L_2835 - .L_2834)
.L_2834:
        /*0004*/ 	.word	0x00000082


	//----- nvinfo : EIATTR_KPARAM_INFO
	.align		4
.L_2835:
        /*0008*/ 	.byte	0x04, 0x17
        /*000a*/ 	.short	(.L_2837 - .L_2836)
.L_2836:
        /*000c*/ 	.word	0x00000000
        /*0010*/ 	.short	0x0000
        /*0012*/ 	.short	0x0000
        /*0014*/ 	.byte	0x00, 0xf0, 0xa1, 0x04


	//----- nvinfo : EIATTR_SPARSE_MMA_MASK
	.align		4
.L_2837:
        /*0018*/ 	.byte	0x03, 0x50
        /*001a*/ 	.short	0x0000


	//----- nvinfo : EIATTR_MAXREG_COUNT
	.align		4
        /*001c*/ 	.byte	0x03, 0x1b
        /*001e*/ 	.short	0x00ff


	//----- nvinfo : EIATTR_NUM_BARRIERS
	.align		4
        /*0020*/ 	.byte	0x02, 0x4c
        /*0022*/ 	.byte	0x01
	.zero		1


	//----- nvinfo : EIATTR_MERCURY_ISA_VERSION
	.align		4
        /*0024*/ 	.byte	0x03, 0x5f
        /*0026*/ 	.short	0x0101


	//----- nvinfo : EIATTR_COOP_GROUP_MASK_REGIDS
	.align		4
        /*0028*/ 	.byte	0x04, 0x29
        /*002a*/ 	.short	(.L_2839 - .L_2838)


	//   ....[0]....
.L_2838:
        /*002c*/ 	.word	0xffffffff


	//   ....[1]....
        /*0030*/ 	.word	0xffffffff


	//   ....[2]....
        /*0034*/ 	.word	0xffffffff


	//   ....[3]....
        /*0038*/ 	.word	0xffffffff


	//   ....[4]....
        /*003c*/ 	.word	0xffffffff


	//   ....[5]....
        /*0040*/ 	.word	0xffffffff


	//   ....[6]....
        /*0044*/ 	.word	0xffffffff


	//   ....[7]....
        /*0048*/ 	.word	0xffffffff


	//   ....[8]....
        /*004c*/ 	.word	0xffffffff


	//   ....[9]....
        /*0050*/ 	.word	0xffffffff


	//----- nvinfo : EIATTR_COOP_GROUP_INSTR_OFFSETS
	.align		4
.L_2839:
        /*0054*/ 	.byte	0x04, 0x28
        /*0056*/ 	.short	(.L_2841 - .L_2840)


	//   ....[0]....
.L_2840:
        /*0058*/ 	.word	0x00002aa0


	//   ....[1]....
        /*005c*/ 	.word	0x00002ad0


	//   ....[2]....
        /*0060*/ 	.word	0x00002b00


	//   ....[3]....
        /*0064*/ 	.word	0x00002b10


	//   ....[4]....
        /*0068*/ 	.word	0x00002b40


	//   ....[5]....
        /*006c*/ 	.word	0x00002b50


	//   ....[6]....
        /*0070*/ 	.word	0x00002b80


	//   ....[7]....
        /*0074*/ 	.word	0x00002b90


	//   ....[8]....
        /*0078*/ 	.word	0x00002bc0


	//   ....[9]....
        /*007c*/ 	.word	0x00002bd0


	//----- nvinfo : EIATTR_VRC_CTA_INIT_COUNT
	.align		4
.L_2841:
        /*0080*/ 	.byte	0x02, 0x4a
	.zero		1
	.zero		1


	//----- nvinfo : EIATTR_EXIT_INSTR_OFFSETS
	.align		4
        /*0084*/ 	.byte	0x04, 0x1c
        /*0086*/ 	.short	(.L_2843 - .L_2842)


	//   ....[0]....
.L_2842:
        /*0088*/ 	.word	0x000093c0


	//   ....[1]....
        /*008c*/ 	.word	0x00009440


	//----- nvinfo : EIATTR_MAX_THREADS
	.align		4
.L_2843:
        /*0090*/ 	.byte	0x04, 0x05
        /*0092*/ 	.short	(.L_2845 - .L_2844)
.L_2844:
        /*0094*/ 	.word	0x00000100
        /*0098*/ 	.word	0x00000001
        /*009c*/ 	.word	0x00000001


	//----- nvinfo : EIATTR_CRS_STACK_SIZE
	.align		4
.L_2845:
        /*00a0*/ 	.byte	0x04, 0x1e
        /*00a2*/ 	.short	(.L_2847 - .L_2846)
.L_2846:
        /*00a4*/ 	.word	0x00000000


	//----- nvinfo : EIATTR_CBANK_PARAM_SIZE
	.align		4
.L_2847:
        /*00a8*/ 	.byte	0x03, 0x19
        /*00aa*/ 	.short	0x0128


	//----- nvinfo : EIATTR_PARAM_CBANK
	.align		4
        /*00ac*/ 	.byte	0x04, 0x0a
        /*00ae*/ 	.short	(.L_2849 - .L_2848)
	.align		4
.L_2848:
        /*00b0*/ 	.word	index@(.nv.constant0._ZN10layer_norm13ln_bwd_kernelINS_13Kernel_traitsIf13__nv_bfloat16fS2_fjLj7168ELj1ELj1ELj8ELj8ENS_18Kernel_traits_baseILj7168EfS2_fS2_fjLj256EEEEELb1ELb0ELb1ELb0EEEvNS_9BwdParamsE)
        /*00b4*/ 	.short	0x0380
        /*00b6*/ 	.short	0x0128


	//----- nvinfo : EIATTR_SW_WAR
	.align		4
.L_2849:
        /*00b8*/ 	.byte	0x04, 0x36
        /*00ba*/ 	.short	(.L_2851 - .L_2850)
.L_2850:
        /*00bc*/ 	.word	0x00000008
.L_2851:


//--------------------- .nv.info._ZN10layer_norm22ln_bwd_finalize_kernelINS_22Kernel_traits_finalizeILj7168Ef13__nv_bfloat16fS2_fjLb0ELj1024ELj4ENS_18Kernel_traits_baseILj7168EfS2_fS2_fjLj1024EEEEELb0ELb1EEEvNS_9BwdParamsE --------------------------
	.section	.nv.info._ZN10layer_norm22ln_bwd_finalize_kernelINS_22Kernel_traits_finalizeILj7168Ef13__nv_bfloat16fS2_fjLb0ELj1024ELj4ENS_18Kernel_traits_baseILj7168EfS2_fS2_fjLj1024EEEEELb0ELb1EEEvNS_9BwdParamsE,"",@"SHT_CUDA_INFO"
	.sectionflags	@""
	.align	4


	//----- nvinfo : EIATTR_CUDA_API_VERSION
	.align		4
        /*0000*/ 	.byte	0x04, 0x37
        /*0002*/ 	.short	(.L_2853 - .L_2852)
.L_2852:
        /*0004*/ 	.word	0x00000082


	//----- nvinfo : EIATTR_KPARAM_INFO
	.align		4
.L_2853:
        /*0008*/ 	.byte	0x04, 0x17
        /*000a*/ 	.short	(.L_2855 - .L_2854)
.L_2854:
        /*000c*/ 	.word	0x00000000
        /*0010*/ 	.short	0x0000
        /*0012*/ 	.short	0x0000
        /*0014*/ 	.byte	0x00, 0xf0, 0xa1, 0x04


	//----- nvinfo : EIATTR_SPARSE_MMA_MASK
	.align		4
.L_2855:
        /*0018*/ 	.byte	0x03, 0x50
        /*001a*/ 	.short	0x0000


	//----- nvinfo : EIATTR_MAXREG_COUNT
	.align		4
        /*001c*/ 	.byte	0x03, 0x1b
        /*001e*/ 	.short	0x0040


	//----- nvinfo : EIATTR_NUM_BARRIERS
	.align		4
        /*0020*/ 	.byte	0x02, 0x4c
        /*0022*/ 	.byte	0x01
	.zero		1


	//----- nvinfo : EIATTR_MERCURY_ISA_VERSION
	.align		4
        /*0024*/ 	.byte	0x03, 0x5f
        /*0026*/ 	.short	0x0101


	//----- nvinfo : EIATTR_COOP_GROUP_MASK_REGIDS
	.align		4
        /*0028*/ 	.byte	0x04, 0x29
        /*002a*/ 	.short	(.L_2857 - .L_2856)


	//   ....[0]....
.L_2856:
        /*002c*/ 	.word	0xffffffff


	//   ....[1]....
        /*0030*/ 	.word	0xffffffff


	//   ....[2]....
        /*0034*/ 	.word	0xffffffff


	//   ....[3]....
        /*0038*/ 	.word	0xffffffff


	//   ....[4]....
        /*003c*/ 	.word	0xffffffff


	//   ....[5]....
        /*0040*/ 	.word	0xffffffff


	//   ....[6]....
        /*0044*/ 	.word	0xffffffff


	//   ....[7]....
        /*0048*/ 	.word	0xffffffff


	//   ....[8]....
        /*004c*/ 	.word	0xffffffff


	//   ....[9]....
        /*0050*/ 	.word	0xffffffff


	//----- nvinfo : EIATTR_COOP_GROUP_INSTR_OFFSETS
	.align		4
.L_2857:
        /*0054*/ 	.byte	0x04, 0x28
        /*0056*/ 	.short	(.L_2859 - .L_2858)


	//   ....[0]....
.L_2858:
        /*0058*/ 	.word	0x00001560


	//   ....[1]....
        /*005c*/ 	.word	0x00001570


	//   ....[2]....
        /*0060*/ 	.word	0x000015a0


	//   ....[3]....
        /*0064*/ 	.word	0x000015b0


	//   ....[4]....
        /*0068*/ 	.word	0x000015e0


	//   ....[5]....
        /*006c*/ 	.word	0x000015f0


	//   ....[6]....
        /*0070*/ 	.word	0x00001620


	//   ....[7]....
        /*0074*/ 	.word	0x00001640


	//   ....[8]....
        /*0078*/ 	.word	0x00001670


	//   ....[9]....
        /*007c*/ 	.word	0x00001680


	//----- nvinfo : EIATTR_VRC_CTA_INIT_COUNT
	.align		4
.L_2859:
        /*0080*/ 	.byte	0x02, 0x4a
	.zero		1
	.zero		1


	//----- nvinfo : EIATTR_EXIT_INSTR_OFFSETS
	.align		4
        /*0084*/ 	.byte	0x04, 0x1c
        /*0086*/ 	.short	(.L_2861 - .L_2860)


	//   ....[0]....
.L_2860:
        /*0088*/ 	.word	0x00000060


	//   ....[1]....
        /*008c*/ 	.word	0x000016e0


	//   ....[2]....
        /*0090*/ 	.word	0x000017b0


	//----- nvinfo : EIATTR_MAX_THREADS
	.align		4
.L_2861:
        /*0094*/ 	.byte	0x04, 0x05
        /*0096*/ 	.short	(.L_2863 - .L_2862)
.L_2862:
        /*0098*/ 	.word	0x00000400
        /*009c*/ 	.word	0x00000001
        /*00a0*/ 	.word	0x00000001


	//----- nvinfo : EIATTR_CRS_STACK_SIZE
	.align		4
.L_2863:
        /*00a4*/ 	.byte	0x04, 0x1e
        /*00a6*/ 	.short	(.L_2865 - .L_2864)
.L_2864:
        /*00a8*/ 	.word	0x00000000


	//----- nvinfo : EIATTR_CBANK_PARAM_SIZE
	.align		4
.L_2865:
        /*00ac*/ 	.byte	0x03, 0x19
        /*00ae*/ 	.short	0x0128


	//----- nvinfo : EIATTR_PARAM_CBANK
	.align		4
        /*00b0*/ 	.byte	0x04, 0x0a
        /*00b2*/ 	.short	(.L_2867 - .L_2866)
	.align		4
.L_2866:
        /*00b4*/ 	.word	index@(.nv.constant0._ZN10layer_norm22ln_bwd_finalize_kernelINS_22Kernel_traits_finalizeILj7168Ef13__nv_bfloat16fS2_fjLb0ELj1024ELj4ENS_18Kernel_traits_baseILj7168EfS2_fS2_fjLj1024EEEEELb0ELb1EEEvNS_9BwdParamsE)
        /*00b8*/ 	.short	0x0380
        /*00ba*/ 	.short	0x0128


	//----- nvinfo : EIATTR_SW_WAR
	.align		4
.L_2867:
        /*00bc*/ 	.byte	0x04, 0x36
        /*00be*/ 	.short	(.L_2869 - .L_2868)
.L_2868:
        /*00c0*/ 	.word	0x00000008
.L_2869:


//--------------------- .nv.info._ZN10layer_norm13ln_bwd_kernelINS_13Kernel_traitsIf13__nv_bfloat16fS2_fjLj7168ELj1ELj1ELj8ELj8ENS_18Kernel_traits_baseILj7168EfS2_fS2_fjLj256EEEEELb1ELb0ELb1ELb1EEEvNS_9BwdParamsE --------------------------
	.section	.nv.info._ZN10layer_norm13ln_bwd_kernelINS_13Kernel_traitsIf13__nv_bfloat16fS2_fjLj7168ELj1ELj1ELj8ELj8ENS_18Kernel_traits_baseILj7168EfS2_fS2_fjLj256EEEEELb1ELb0ELb1ELb1EEEvNS_9BwdParamsE,"",@"SHT_CUDA_INFO"
	.sectionflags	@""
	.align	4


	//----- nvinfo : EIATTR_CUDA_API_VERSION
	.align		4
        /*0000*/ 	.byte	0x04, 0x37
        /*0002*/ 	.short	(.L_2871 - .L_2870)
.L_2870:
        /*0004*/ 	.word	0x00000082


	//----- nvinfo : EIATTR_KPARAM_INFO
	.align		4
.L_2871:
        /*0008*/ 	.byte	0x04, 0x17
        /*000a*/ 	.short	(.L_2873 - .L_2872)
.L_2872:
        /*000c*/ 	.word	0x00000000
        /*0010*/ 	.short	0x0000
        /*0012*/ 	.short	0x0000
        /*0014*/ 	.byte	0x00, 0xf0, 0xa1, 0x04


	//----- nvinfo : EIATTR_SPARSE_MMA_MASK
	.align		4
.L_2873:
        /*0018*/ 	.byte	0x03, 0x50
        /*001a*/ 	.short	0x0000


	//----- nvinfo : EIATTR_MAXREG_COUNT
	.align		4
        /*001c*/ 	.byte	0x03, 0x1b
        /*001e*/ 	.short	0x00ff


	//----- nvinfo : EIATTR_NUM_BARRIERS
	.align		4
        /*0020*/ 	.byte	0x02, 0x4c
        /*0022*/ 	.byte	0x01
	.zero		1


	//----- nvinfo : EIATTR_MERCURY_ISA_VERSION
	.align		4
        /*0024*/ 	.byte	0x03, 0x5f
        /*0026*/ 	.short	0x0101


	//----- nvinfo : EIATTR_COOP_GROUP_MASK_REGIDS
	.align		4
        /*0028*/ 	.byte	0x04, 0x29
        /*002a*/ 	.short	(.L_2875 - .L_2874)


	//   ....[0]....
.L_2874:
        /*002c*/ 	.word	0xffffffff


	//   ....[1]....
        /*0030*/ 	.word	0xffffffff


	//   ....[2]....
        /*0034*/ 	.word	0xffffffff


	//   ....[3]....
        /*0038*/ 	.word	0xffffffff


	//   ....[4]....
        /*003c*/ 	.word	0xffffffff


	//   ....[5]....
        /*0040*/ 	.word	0xffffffff


	//   ....[6]....
        /*0044*/ 	.word	0xffffffff


	//   ....[7]....
        /*0048*/ 	.word	0xffffffff


	//   ....[8]....
        /*004c*/ 	.word	0xffffffff


	//   ....[9]....
        /*0050*/ 	.word	0xffffffff


	//----- nvinfo : EIATTR_COOP_GROUP_INSTR_OFFSETS
	.align		4
.L_2875:
        /*0054*/ 	.byte	0x04, 0x28
        /*0056*/ 	.short	(.L_2877 - .L_2876)


	//   ....[0]....
.L_2876:
        /*0058*/ 	.word	0x00001ff0


	//   ....[1]....
        /*005c*/ 	.word	0x00002010


	//   ....[2]....
        /*0060*/ 	.word	0x00002050


	//   ....[3]....
        /*0064*/ 	.word	0x00002060


	//   ....[4]....
        /*0068*/ 	.word	0x00002090


	//   ....[5]....
        /*006c*/ 	.word	0x000020b0


	//   ....[6]....
        /*0070*/ 	.word	0x000020e0


	//   ....[7]....
        /*0074*/ 	.word	0x000020f0


	//   ....[8]....
        /*0078*/ 	.word	0x00002120


	//   ....[9]....
        /*007c*/ 	.word	0x00002130


	//----- nvinfo : EIATTR_VRC_CTA_INIT_COUNT
	.align		4
.L_2877:
        /*0080*/ 	.byte	0x02, 0x4a
	.zero		1
	.zero		1


	//----- nvinfo : EIATTR_EXIT_INSTR_OFFSETS
	.align		4
        /*0084*/ 	.byte	0x04, 0x1c
        /*0086*/ 	.short	(.L_2879 - .L_2878)


	//   ....[0]....
.L_2878:
        /*0088*/ 	.word	0x00008650


	//----- nvinfo : EIATTR_MAX_THREADS
	.align		4
.L_2879:
        /*008c*/ 	.byte	0x04, 0x05
        /*008e*/ 	.short	(.L_2881 - .L_2880)
.L_2880:
        /*0090*/ 	.word	0x00000100
        /*0094*/ 	.word	0x00000001
        /*0098*/ 	.word	0x00000001


	//----- nvinfo : EIATTR_CRS_STACK_SIZE
	.align		4
.L_2881:
        /*009c*/ 	.byte	0x04, 0x1e
        /*009e*/ 	.short	(.L_2883 - .L_2882)
.L_2882:
        /*00a0*/ 	.word	0x00000000


	//----- nvinfo : EIATTR_CBANK_PARAM_SIZE
	.align		4
.L_2883:
        /*00a4*/ 	.byte	0x03, 0x19
        /*00a6*/ 	.short	0x0128


	//----- nvinfo : EIATTR_PARAM_CBANK
	.align		4
        /*00a8*/ 	.byte	0x04, 0x0a
        /*00aa*/ 	.short	(.L_2885 - .L_2884)
	.align		4
.L_2884:
        /*00ac*/ 	.word	index@(.nv.constant0._ZN10layer_norm13ln_bwd_kernelINS_13Kernel_traitsIf13__nv_bfloat16fS2_fjLj7168ELj1ELj1ELj8ELj8ENS_18Kernel_traits_baseILj7168EfS2_fS2_fjLj256EEEEELb1ELb0ELb1ELb1EEEvNS_9BwdParamsE)
        /*00b0*/ 	.short	0x0380
        /*00b2*/ 	.short	0x0128


	//----- nvinfo : EIATTR_SW_WAR
	.align		4
.L_2885:
        /*00b4*/ 	.byte	0x04, 0x36
        /*00b6*/ 	.short	(.L_2887 - .L_2886)
.L_2886:
        /*00b8*/ 	.word	0x00000008
.L_2887:


//--------------------- .nv.info._ZN10layer_norm13ln_bwd_kernelINS_13Kernel_traitsIf13__nv_bfloat16fS2_fjLj7168ELj1ELj1ELj8ELj8ENS_18Kernel_traits_baseILj7168EfS2_fS2_fjLj256EEEEELb1ELb1ELb0ELb0EEEvNS_9BwdParamsE --------------------------
	.section	.nv.info._ZN10layer_norm13ln_bwd_kernelINS_13Kernel_traitsIf13__nv_bfloat16fS2_fjLj7168ELj1ELj1ELj8ELj8ENS_18Kernel_traits_baseILj7168EfS2_fS2_fjLj256EEEEELb1ELb1ELb0ELb0EEEvNS_9BwdParamsE,"",@"SHT_CUDA_INFO"
	.sectionflags	@""
	.align	4


	//----- nvinfo : EIATTR_CUDA_API_VERSION
	.align		4
        /*0000*/ 	.byte	0x04, 0x37
        /*0002*/ 	.short	(.L_2889 - .L_2888)
.L_2888:
        /*0004*/ 	.word	0x00000082


	//----- nvinfo : EIATTR_KPARAM_INFO
	.align		4
.L_2889:
        /*0008*/ 	.byte	0x04, 0x17
        /*000a*/ 	.short	(.L_2891 - .L_2890)
.L_2890:
        /*000c*/ 	.word	0x00000000
        /*0010*/ 	.short	0x0000
        /*0012*/ 	.short	0x0000
        /*0014*/ 	.byte	0x00, 0xf0, 0xa1, 0x04


	//----- nvinfo : EIATTR_SPARSE_MMA_MASK
	.align		4
.L_2891:
        /*0018*/ 	.byte	0x03, 0x50
        /*001a*/ 	.short	0x0000


	//----- nvinfo : EIATTR_MAXREG_COUNT
	.align		4
        /*001c*/ 	.byte	0x03, 0x1b
        /*001e*/ 	.short	0x00ff


	//----- nvinfo : EIATTR_NUM_BARRIERS
	.align		4
        /*0020*/ 	.byte	0x02, 0x4c
        /*0022*/ 	.byte	0x01
	.zero		1


	//----- nvinfo : EIATTR_ANNOTATIONS
	.align		4
        /*0024*/ 	.byte	0x04, 0x55
        /*0026*/ 	.short	(.L_2893 - .L_2892)


	//   ....[0]....
.L_2892:
        /*0028*/ 	.word	0x00000001
        /*002c*/ 	.byte	0x40, 0x00, 0x00, 0x00, 0x01, 0x00, 0x00, 0x00, 0x50, 0x00, 0x00, 0x00, 0x01, 0x00, 0x00, 0x00
        /*003c*/ 	.byte	0x30, 0x07, 0x00, 0x00, 0x01, 0x00, 0x00, 0x00, 0x40, 0x07, 0x00, 0x00, 0x01, 0x00, 0x00, 0x00
        /*004c*/ 	.byte	0x30, 0x0d, 0x00, 0x00, 0x01, 0x00, 0x00, 0x00, 0x40, 0x0d, 0x00, 0x00, 0x01, 0x00, 0x00, 0x00
        /*005c*/ 	.byte	0x60, 0x0d, 0x00, 0x00, 0x01, 0x00, 0x00, 0x00, 0x70, 0x0d, 0x00, 0x00


	//----- nvinfo : EIATTR_MERCURY_ISA_VERSION
	.align		4
.L_2893:
        /*0068*/ 	.byte	0x03, 0x5f
        /*006a*/ 	.short	0x0101


	//----- nvinfo : EIATTR_COOP_GROUP_MASK_REGIDS
	.align		4
        /*006c*/ 	.byte	0x04, 0x29
        /*006e*/ 	.short	(.L_2895 - .L_2894)


	//   ....[0]....
.L_2894:
        /*0070*/ 	.word	0xffffffff


	//   ....[1]....
        /*0074*/ 	.word	0xffffffff


	//   ....[2]....
        /*0078*/ 	.word	0xffffffff


	//   ....[3]....
        /*007c*/ 	.word	0xffffffff


	//   ....[4]....
        /*0080*/ 	.word	0xffffffff


	//   ....[5]....
        /*0084*/ 	.word	0xffffffff


	//   ....[6]....
        /*0088*/ 	.word	0xffffffff


	//   ....[7]....
        /*008c*/ 	.word	0xffffffff


	//   ....[8]....
        /*0090*/ 	.word	0xffffffff


	//   ....[9]....
        /*0094*/ 	.word	0xffffffff


	//----- nvinfo : EIATTR_COOP_GROUP_INSTR_OFFSETS
	.align		4
.L_2895:
        /*0098*/ 	.byte	0x04, 0x28
        /*009a*/ 	.short	(.L_2897 - .L_2896)


	//   ....[0]....
.L_2896:
        /*009c*/ 	.word	0x00002500


	//   ....[1]....
        /*00a0*/ 	.word	0x00002530


	//   ....[2]....
        /*00a4*/ 	.word	0x00002560


	//   ....[3]....
        /*00a8*/ 	.word	0x00002570


	//   ....[4]....
        /*00ac*/ 	.word	0x000025a0


	//   ....[5]....
        /*00b0*/ 	.word	0x000025b0


	//   ....[6]....
        /*00b4*/ 	.word	0x000025e0


	//   ....[7]....
        /*00b8*/ 	.word	0x000025f0


	//   ....[8]....
        /*00bc*/ 	.word	0x00002620


	//   ....[9]....
        /*00c0*/ 	.word	0x00002630


	//----- nvinfo : EIATTR_VRC_CTA_INIT_COUNT
	.align		4
.L_2897:
        /*00c4*/ 	.byte	0x02, 0x4a
	.zero		1
	.zero		1


	//----- nvinfo : EIATTR_EXIT_INSTR_OFFSETS
	.align		4
        /*00c8*/ 	.byte	0x04, 0x1c
        /*00ca*/ 	.short	(.L_2899 - .L_2898)


	//   ....[0]....
.L_2898:
        /*00cc*/ 	.word	0x0000a880


	//   ....[1]....
        /*00d0*/ 	.word	0x0000a920


	//----- nvinfo : EIATTR_MAX_THREADS
	.align		4
.L_2899:
        /*00d4*/ 	.byte	0x04, 0x05
        /*00d6*/ 	.short	(.L_2901 - .L_2900)
.L_2900:
        /*00d8*/ 	.word	0x00000100
        /*00dc*/ 	.word	0x00000001
        /*00e0*/ 	.word	0x00000001


	//----- nvinfo : EIATTR_CRS_STACK_SIZE
	.align		4
.L_2901:
        /*00e4*/ 	.byte	0x04, 0x1e
        /*00e6*/ 	.short	(.L_2903 - .L_2902)
.L_2902:
        /*00e8*/ 	.word	0x00000000


	//----- nvinfo : EIATTR_CBANK_PARAM_SIZE
	.align		4
.L_2903:
        /*00ec*/ 	.byte	0x03, 0x19
        /*00ee*/ 	.short	0x0128


	//----- nvinfo : EIATTR_PARAM_CBANK
	.align		4
        /*00f0*/ 	.byte	0x04, 0x0a
        /*00f2*/ 	.short	(.L_2905 - .L_2904)
	.align		4
.L_2904:
        /*00f4*/ 	.word	index@(.nv.constant0._ZN10layer_norm13ln_bwd_kernelINS_13Kernel_traitsIf13__nv_bfloat16fS2_fjLj7168ELj1ELj1ELj8ELj8ENS_18Kernel_traits_baseILj7168EfS2_fS2_fjLj256EEEEELb1ELb1ELb0ELb0EEEvNS_9BwdParamsE)
        /*00f8*/ 	.short	0x0380
        /*00fa*/ 	.short	0x0128


	//----- nvinfo : EIATTR_SW_WAR
	.align		4
.L_2905:
        /*00fc*/ 	.byte	0x04, 0x36
        /*00fe*/ 	.short	(.L_2907 - .L_2906)
.L_2906:
        /*0100*/ 	.word	0x00000008
.L_2907:


//--------------------- .nv.info._ZN10layer_norm13ln_bwd_kernelINS_13Kernel_traitsIf13__nv_bfloat16fS2_fjLj7168ELj1ELj1ELj8ELj8ENS_18Kernel_traits_baseILj7168EfS2_fS2_fjLj256EEEEELb1ELb1ELb0ELb1EEEvNS_9BwdParamsE --------------------------
	.section	.nv.info._ZN10layer_norm13ln_bwd_kernelINS_13Kernel_traitsIf13__nv_bfloat16fS2_fjLj7168ELj1ELj1ELj8ELj8ENS_18Kernel_traits_baseILj7168EfS2_fS2_fjLj256EEEEELb1ELb1ELb0ELb1EEEvNS_9BwdParamsE,"",@"SHT_CUDA_INFO"
	.sectionflags	@""
	.align	4


	//----- nvinfo : EIATTR_CUDA_API_VERSION
	.align		4
        /*0000*/ 	.byte	0x04, 0x37
        /*0002*/ 	.short	(.L_2909 - .L_2908)
.L_2908:
        /*0004*/ 	.word	0x00000082


	//----- nvinfo : EIATTR_KPARAM_INFO
	.align		4
.L_2909:
        /*0008*/ 	.byte	0x04, 0x17
        /*000a*/ 	.short	(.L_2911 - .L_2910)
.L_2910:
        /*000c*/ 	.word	0x00000000
        /*0010*/ 	.short	0x0000
        /*0012*/ 	.short	0x0000
        /*0014*/ 	.byte	0x00, 0xf0, 0xa1, 0x04


	//----- nvinfo : EIATTR_SPARSE_MMA_MASK
	.align		4
.L_2911:
        /*0018*/ 	.byte	0x03, 0x50
        /*001a*/ 	.short	0x0000


	//----- nvinfo : EIATTR_MAXREG_COUNT
	.align		4
        /*001c*/ 	.byte	0x03, 0x1b
        /*001e*/ 	.short	0x00ff


	//----- nvinfo : EIATTR_NUM_BARRIERS
	.align		4
        /*0020*/ 	.byte	0x02, 0x4c
        /*0022*/ 	.byte	0x01
	.zero		1


	//----- nvinfo : EIATTR_MERCURY_ISA_VERSION
	.align		4
        /*0024*/ 	.byte	0x03, 0x5f
        /*0026*/ 	.short	0x0101


	//----- nvinfo : EIATTR_COOP_GROUP_MASK_REGIDS
	.align		4
        /*0028*/ 	.byte	0x04, 0x29
        /*002a*/ 	.short	(.L_2913 - .L_2912)


	//   ....[0]....
.L_2912:
        /*002c*/ 	.word	0xffffffff


	//   ....[1]....
        /*0030*/ 	.word	0xffffffff


	//   ....[2]....
        /*0034*/ 	.word	0xffffffff


	//   ....[3]....
        /*0038*/ 	.word	0xffffffff


	//   ....[4]....
        /*003c*/ 	.word	0xffffffff


	//   ....[5]....
        /*0040*/ 	.word	0xffffffff


	//   ....[6]....
        /*0044*/ 	.word	0xffffffff


	//   ....[7]....
        /*0048*/ 	.word	0xffffffff


	//   ....[8]....
        /*004c*/ 	.word	0xffffffff


	//   ....[9]....
        /*0050*/ 	.word	0xffffffff


	//----- nvinfo : EIATTR_COOP_GROUP_INSTR_OFFSETS
	.align		4
.L_2913:
        /*0054*/ 	.byte	0x04, 0x28
        /*0056*/ 	.short	(.L_2915 - .L_2914)


	//   ....[0]....
.L_2914:
        /*0058*/ 	.word	0x00001990


	//   ....[1]....
        /*005c*/ 	.word	0x00001a60


	//   ....[2]....
        /*0060*/ 	.word	0x00001a70


	//   ....[3]....
        /*0064*/ 	.word	0x00001ac0


	//   ....[4]....
        /*0068*/ 	.word	0x00001ad0


	//   ....[5]....
        /*006c*/ 	.word	0x00001b00


	//   ....[6]....
        /*0070*/ 	.word	0x00001b10


	//   ....[7]....
        /*0074*/ 	.word	0x00001b40


	//   ....[8]....
        /*0078*/ 	.word	0x00001b70


	//   ....[9]....
        /*007c*/ 	.word	0x00001be0


	//----- nvinfo : EIATTR_VRC_CTA_INIT_COUNT
	.align		4
.L_2915:
        /*0080*/ 	.byte	0x02, 0x4a
	.zero		1
	.zero		1


	//----- nvinfo : EIATTR_EXIT_INSTR_OFFSETS
	.align		4
        /*0084*/ 	.byte	0x04, 0x1c
        /*0086*/ 	.short	(.L_2917 - .L_2916)


	//   ....[0]....
.L_2916:
        /*0088*/ 	.word	0x000096e0


	//----- nvinfo : EIATTR_MAX_THREADS
	.align		4
.L_2917:
        /*008c*/ 	.byte	0x04, 0x05
        /*008e*/ 	.short	(.L_2919 - .L_2918)
.L_2918:
        /*0090*/ 	.word	0x00000100
        /*0094*/ 	.word	0x00000001
        /*0098*/ 	.word	0x00000001


	//----- nvinfo : EIATTR_CBANK_PARAM_SIZE
	.align		4
.L_2919:
        /*009c*/ 	.byte	0x03, 0x19
        /*009e*/ 	.short	0x0128


	//----- nvinfo : EIATTR_PARAM_CBANK
	.align		4
        /*00a0*/ 	.byte	0x04, 0x0a
        /*00a2*/ 	.short	(.L_2921 - .L_2920)
	.align		4
.L_2920:
        /*00a4*/ 	.word	index@(.nv.constant0._ZN10layer_norm13ln_bwd_kernelINS_13Kernel_traitsIf13__nv_bfloat16fS2_fjLj7168ELj1ELj1ELj8ELj8ENS_18Kernel_traits_baseILj7168EfS2_fS2_fjLj256EEEEELb1ELb1ELb0ELb1EEEvNS_9BwdParamsE)
        /*00a8*/ 	.short	0x0380
        /*00aa*/ 	.short	0x0128


	//----- nvinfo : EIATTR_SW_WAR
	.align		4
.L_2921:
        /*00ac*/ 	.byte	0x04, 0x36
        /*00ae*/ 	.short	(.L_2923 - .L_2922)
.L_2922:
        /*00b0*/ 	.word	0x00000008
.L_2923:


//--------------------- .nv.info._ZN10layer_norm22ln_bwd_finalize_kernelINS_22Kernel_traits_finalizeILj7168Ef13__nv_bfloat16fS2_fjLb1ELj1024ELj4ENS_18Kernel_traits_baseILj7168EfS2_fS2_fjLj1024EEEEELb1ELb0EEEvNS_9BwdParamsE --------------------------
	.section	.nv.info._ZN10layer_norm22ln_bwd_finalize_kernelINS_22Kernel_traits_finalizeILj7168Ef13__nv_bfloat16fS2_fjLb1ELj1024ELj4ENS_18Kernel_traits_baseILj7168EfS2_fS2_fjLj1024EEEEELb1ELb0EEEvNS_9BwdParamsE,"",@"SHT_CUDA_INFO"
	.sectionflags	@""
	.align	4


	//----- nvinfo : EIATTR_CUDA_API_VERSION
	.align		4
        /*0000*/ 	.byte	0x04, 0x37
        /*0002*/ 	.short	(.L_2925 - .L_2924)
.L_2924:
        /*0004*/ 	.word	0x00000082


	//----- nvinfo : EIATTR_KPARAM_INFO
	.align		4
.L_2925:
        /*0008*/ 	.byte	0x04, 0x17
        /*000a*/ 	.short	(.L_2927 - .L_2926)
.L_2926:
        /*000c*/ 	.word	0x00000000
        /*0010*/ 	.short	0x0000
        /*0012*/ 	.short	0x0000
        /*0014*/ 	.byte	0x00, 0xf0, 0xa1, 0x04


	//----- nvinfo : EIATTR_SPARSE_MMA_MASK
	.align		4
.L_2927:
        /*0018*/ 	.byte	0x03, 0x50
        /*001a*/ 	.short	0x0000


	//----- nvinfo : EIATTR_MAXREG_COUNT
	.align		4
        /*001c*/ 	.byte	0x03, 0x1b
        /*001e*/ 	.short	0x0040


	//----- nvinfo : EIATTR_NUM_BARRIERS
	.align		4
        /*0020*/ 	.byte	0x02, 0x4c
        /*0022*/ 	.byte	0x01
	.zero		1


	//----- nvinfo : EIATTR_MERCURY_ISA_VERSION
	.align		4
        /*0024*/ 	.byte	0x03, 0x5f
        /*0026*/ 	.short	0x0101


	//----- nvinfo : EIATTR_COOP_GROUP_MASK_REGIDS
	.align		4
        /*0028*/ 	.byte	0x04, 0x29
        /*002a*/ 	.short	(.L_2929 - .L_2928)


	//   ....[0]....
.L_2928:
        /*002c*/ 	.word	0xffffffff


	//   ....[1]....
        /*0030*/ 	.word	0xffffffff


	//   ....[2]....
        /*0034*/ 	.word	0xffffffff


	//   ....[3]....
        /*0038*/ 	.word	0xffffffff


	//   ....[4]....
        /*003c*/ 	.word	0xffffffff


	//   ....[5]....
        /*0040*/ 	.word	0xffffffff


	//   ....[6]....
        /*0044*/ 	.word	0xffffffff


	//   ....[7]....
        /*0048*/ 	.word	0xffffffff


	//   ....[8]....
        /*004c*/ 	.word	0xffffffff


	//   ....[9]....
        /*0050*/ 	.word	0xffffffff


	//   ....[10]....
        /*0054*/ 	.word	0xffffffff


	//   ....[11]....
        /*0058*/ 	.word	0xffffffff


	//   ....[12]....
        /*005c*/ 	.word	0xffffffff


	//   ....[13]....
        /*0060*/ 	.word	0xffffffff


	//   ....[14]....
        /*0064*/ 	.word	0xffffffff


	//----- nvinfo : EIATTR_COOP_GROUP_INSTR_OFFSETS
	.align		4
.L_2929:
        /*0068*/ 	.byte	0x04, 0x28
        /*006a*/ 	.short	(.L_2931 - .L_2930)


	//   ....[0]....
.L_2930:
        /*006c*/ 	.word	0x00001030


	//   ....[1]....
        /*0070*/ 	.word	0x00001040


	//   ....[2]....
        /*0074*/ 	.word	0x00001050


	//   ....[3]....
        /*0078*/ 	.word	0x00001090


	//   ....[4]....
        /*007c*/ 	.word	0x000010a0


	//   ....[5]....
        /*0080*/ 	.word	0x000010b0


	//   ....[6]....
        /*0084*/ 	.word	0x000010e0


	//   ....[7]....
        /*0088*/ 	.word	0x00001100


	//   ....[8]....
        /*008c*/ 	.word	0x00001120


	//   ....[9]....
        /*0090*/ 	.word	0x00001160


	//   ....[10]....
        /*0094*/ 	.word	0x00001180


	//   ....[11]....
        /*0098*/ 	.word	0x00001190


	//   ....[12]....
        /*009c*/ 	.word	0x000011e0


	//   ....[13]....
        /*00a0*/ 	.word	0x00001210


	//   ....[14]....
        /*00a4*/ 	.word	0x00001220


	//----- nvinfo : EIATTR_VRC_CTA_INIT_COUNT
	.align		4
.L_2931:
        /*00a8*/ 	.byte	0x02, 0x4a
	.zero		1
	.zero		1


	//----- nvinfo : EIATTR_EXIT_INSTR_OFFSETS
	.align		4
        /*00ac*/ 	.byte	0x04, 0x1c
        /*00ae*/ 	.short	(.L_2933 - .L_2932)


	//   ....[0]....
.L_2932:
        /*00b0*/ 	.word	0x00000060


	//   ....[1]....
        /*00b4*/ 	.word	0x000012a0


	//   ....[2]....
        /*00b8*/ 	.word	0x000012d0


	//   ....[3]....
        /*00bc*/ 	.word	0x000013b0


	//----- nvinfo : EIATTR_MAX_THREADS
	.align		4
.L_2933:
        /*00c0*/ 	.byte	0x04, 0x05
        /*00c2*/ 	.short	(.L_2935 - .L_2934)
.L_2934:
        /*00c4*/ 	.word	0x00000400
        /*00c8*/ 	.word	0x00000001
        /*00cc*/ 	.word	0x00000001


	//----- nvinfo : EIATTR_CRS_STACK_SIZE
	.align		4
.L_2935:
        /*00d0*/ 	.byte	0x04, 0x1e
        /*00d2*/ 	.short	(.L_2937 - .L_2936)
.L_2936:
        /*00d4*/ 	.word	0x00000000


	//----- nvinfo : EIATTR_CBANK_PARAM_SIZE
	.align		4
.L_2937:
        /*00d8*/ 	.byte	0x03, 0x19
        /*00da*/ 	.short	0x0128


	//----- nvinfo : EIATTR_PARAM_CBANK
	.align		4
        /*00dc*/ 	.byte	0x04, 0x0a
        /*00de*/ 	.short	(.L_2939 - .L_2938)
	.align		4
.L_2938:
        /*00e0*/ 	.word	index@(.nv.constant0._ZN10layer_norm22ln_bwd_finalize_kernelINS_22Kernel_traits_finalizeILj7168Ef13__nv_bfloat16fS2_fjLb1ELj1024ELj4ENS_18Kernel_traits_baseILj7168EfS2_fS2_fjLj1024EEEEELb1ELb0EEEvNS_9BwdParamsE)
        /*00e4*/ 	.short	0x0380
        /*00e6*/ 	.short	0x0128


	//----- nvinfo : EIATTR_SW_WAR
	.align		4
.L_2939:
        /*00e8*/ 	.byte	0x04, 0x36
        /*00ea*/ 	.short	(.L_2941 - .L_2940)
.L_2940:
        /*00ec*/ 	.word	0x00000008
.L_2941:


//--------------------- .nv.info._ZN10layer_norm13ln_bwd_kernelINS_13Kernel_traitsIf13__nv_bfloat16fS2_fjLj7168ELj1ELj1ELj8ELj8ENS_18Kernel_traits_baseILj7168EfS2_fS2_fjLj256EEEEELb1ELb1ELb1ELb0EEEvNS_9BwdParamsE --------------------------
	.section	.nv.info._ZN10layer_norm13ln_bwd_kernelINS_13Kernel_traitsIf13__nv_bfloat16fS2_fjLj7168ELj1ELj1ELj8ELj8ENS_18Kernel_traits_baseILj7168EfS2_fS2_fjLj256EEEEELb1ELb1ELb1ELb0EEEvNS_9BwdParamsE,"",@"SHT_CUDA_INFO"
	.sectionflags	@""
	.align	4


	//----- nvinfo : EIATTR_CUDA_API_VERSION
	.align		4
        /*0000*/ 	.byte	0x04, 0x37
        /*0002*/ 	.short	(.L_2943 - .L_2942)
.L_2942:
        /*0004*/ 	.word	0x00000082


	//----- nvinfo : EIATTR_KPARAM_INFO
	.align		4
.L_2943:
        /*0008*/ 	.byte	0x04, 0x17
        /*000a*/ 	.short	(.L_2945 - .L_2944)
.L_2944:
        /*000c*/ 	.word	0x00000000
        /*0010*/ 	.short	0x0000
        /*0012*/ 	.short	0x0000
        /*0014*/ 	.byte	0x00, 0xf0, 0xa1, 0x04


	//----- nvinfo : EIATTR_SPARSE_MMA_MASK
	.align		4
.L_2945:
        /*0018*/ 	.byte	0x03, 0x50
        /*001a*/ 	.short	0x0000


	//----- nvinfo : EIATTR_MAXREG_COUNT
	.align		4
        /*001c*/ 	.byte	0x03, 0x1b
        /*001e*/ 	.short	0x00ff


	//----- nvinfo : EIATTR_NUM_BARRIERS
	.align		4
        /*0020*/ 	.byte	0x02, 0x4c
        /*0022*/ 	.byte	0x01
	.zero		1


	//----- nvinfo : EIATTR_ANNOTATIONS
	.align		4
        /*0024*/ 	.byte	0x04, 0x55
        /*0026*/ 	.short	(.L_2947 - .L_2946)


	//   ....[0]....
.L_2946:
        /* <DEDUP_REMOVED lines=9> */


	//----- nvinfo : EIATTR_MERCURY_ISA_VERSION
	.align		4
.L_2947:
        /*00a8*/ 	.byte	0x03, 0x5f
        /*00aa*/ 	.short	0x0101


	//----- nvinfo : EIATTR_COOP_GROUP_MASK_REGIDS
	.align		4
        /*00ac*/ 	.byte	0x04, 0x29
        /*00ae*/ 	.short	(.L_2949 - .L_2948)


	//   ....[0]....
.L_2948:
        /*00b0*/ 	.word	0xffffffff


	//   ....[1]....
        /*00b4*/ 	.word	0xffffffff


	//   ....[2]....
        /*00b8*/ 	.word	0xffffffff


	//   ....[3]....
        /*00bc*/ 	.word	0xffffffff


	//   ....[4]....
        /*00c0*/ 	.word	0xffffffff


	//   ....[5]....
        /*00c4*/ 	.word	0xffffffff


	//   ....[6]....
        /*00c8*/ 	.word	0xffffffff


	//   ....[7]....
        /*00cc*/ 	.word	0xffffffff


	//   ....[8]....
        /*00d0*/ 	.word	0xffffffff


	//   ....[9]....
        /*00d4*/ 	.word	0xffffffff


	//----- nvinfo : EIATTR_COOP_GROUP_INSTR_OFFSETS
	.align		4
.L_2949:
        /*00d8*/ 	.byte	0x04, 0x28
        /*00da*/ 	.short	(.L_2951 - .L_2950)


	//   ....[0]....
.L_2950:
        /*00dc*/ 	.word	0x00002f10


	//   ....[1]....
        /*00e0*/ 	.word	0x00002f30


	//   ....[2]....
        /*00e4*/ 	.word	0x00002f70


	//   ....[3]....
        /*00e8*/ 	.word	0x00002f80


	//   ....[4]....
        /*00ec*/ 	.word	0x00002fc0


	//   ....[5]....
        /*00f0*/ 	.word	0x00002fd0


	//   ....[6]....
        /*00f4*/ 	.word	0x00003000


	//   ....[7]....
        /*00f8*/ 	.word	0x00003010


	//   ....[8]....
        /*00fc*/ 	.word	0x00003040


	//   ....[9]....
        /*0100*/ 	.word	0x00003050


	//----- nvinfo : EIATTR_VRC_CTA_INIT_COUNT
	.align		4
.L_2951:
        /*0104*/ 	.byte	0x02, 0x4a
	.zero		1
	.zero		1


	//----- nvinfo : EIATTR_EXIT_INSTR_OFFSETS
	.align		4
        /*0108*/ 	.byte	0x04, 0x1c
        /*010a*/ 	.short	(.L_2953 - .L_2952)


	//   ....[0]....
.L_2952:
        /*010c*/ 	.word	0x0000e8f0


	//   ....[1]....
        /*0110*/ 	.word	0x0000e990


	//----- nvinfo : EIATTR_MAX_THREADS
	.align		4
.L_2953:
        /*0114*/ 	.byte	0x04, 0x05
        /*0116*/ 	.short	(.L_2955 - .L_2954)
.L_2954:
        /*0118*/ 	.word	0x00000100
        /*011c*/ 	.word	0x00000001
        /*0120*/ 	.word	0x00000001


	//----- nvinfo : EIATTR_CRS_STACK_SIZE
	.align		4
.L_2955:
        /*0124*/ 	.byte	0x04, 0x1e
        /*0126*/ 	.short	(.L_2957 - .L_2956)
.L_2956:
        /*0128*/ 	.word	0x00000000


	//----- nvinfo : EIATTR_CBANK_PARAM_SIZE
	.align		4
.L_2957:
        /*012c*/ 	.byte	0x03, 0x19
        /*012e*/ 	.short	0x0128


	//----- nvinfo : EIATTR_PARAM_CBANK
	.align		4
        /*0130*/ 	.byte	0x04, 0x0a
        /*0132*/ 	.short	(.L_2959 - .L_2958)
	.align		4
.L_2958:
        /*0134*/ 	.word	index@(.nv.constant0._ZN10layer_norm13ln_bwd_kernelINS_13Kernel_traitsIf13__nv_bfloat16fS2_fjLj7168ELj1ELj1ELj8ELj8ENS_18Kernel_traits_baseILj7168EfS2_fS2_fjLj256EEEEELb1ELb1ELb1ELb0EEEvNS_9BwdParamsE)
        /*0138*/ 	.short	0x0380
        /*013a*/ 	.short	0x0128


	//----- nvinfo : EIATTR_SW_WAR
	.align		4
.L_2959:
        /*013c*/ 	.byte	0x04, 0x36
        /*013e*/ 	.short	(.L_2961 - .L_2960)
.L_2960:
        /*0140*/ 	.word	0x00000008
.L_2961:


//--------------------- .nv.info._ZN10layer_norm22ln_bwd_finalize_kernelINS_22Kernel_traits_finalizeILj7168Ef13__nv_bfloat16fS2_fjLb1ELj1024ELj4ENS_18Kernel_traits_baseILj7168EfS2_fS2_fjLj1024EEEEELb1ELb1EEEvNS_9BwdParamsE --------------------------
	.section	.nv.info._ZN10layer_norm22ln_bwd_finalize_kernelINS_22Kernel_traits_finalizeILj7168Ef13__nv_bfloat16fS2_fjLb1ELj1024ELj4ENS_18Kernel_traits_baseILj7168EfS2_fS2_fjLj1024EEEEELb1ELb1EEEvNS_9BwdParamsE,"",@"SHT_CUDA_INFO"
	.sectionflags	@""
	.align	4


	//----- nvinfo : EIATTR_CUDA_API_VERSION
	.align		4
        /*0000*/ 	.byte	0x04, 0x37
        /*0002*/ 	.short	(.L_2963 - .L_2962)
.L_2962:
        /*0004*/ 	.word	0x00000082


	//----- nvinfo : EIATTR_KPARAM_INFO
	.align		4
.L_2963:
        /*0008*/ 	.byte	0x04, 0x17
        /*000a*/ 	.short	(.L_2965 - .L_2964)
.L_2964:
        /*000c*/ 	.word	0x00000000
        /*0010*/ 	.short	0x0000
        /*0012*/ 	.short	0x0000
        /*0014*/ 	.byte	0x00, 0xf0, 0xa1, 0x04


	//----- nvinfo : EIATTR_SPARSE_MMA_MASK
	.align		4
.L_2965:
        /*0018*/ 	.byte	0x03, 0x50
        /*001a*/ 	.short	0x0000


	//----- nvinfo : EIATTR_MAXREG_COUNT
	.align		4
        /*001c*/ 	.byte	0x03, 0x1b
        /*001e*/ 	.short	0x0040


	//----- nvinfo : EIATTR_NUM_BARRIERS
	.align		4
        /*0020*/ 	.byte	0x02, 0x4c
        /*0022*/ 	.byte	0x01
	.zero		1


	//----- nvinfo : EIATTR_MERCURY_ISA_VERSION
	.align		4
        /*0024*/ 	.byte	0x03, 0x5f
        /*0026*/ 	.short	0x0101


	//----- nvinfo : EIATTR_COOP_GROUP_MASK_REGIDS
	.align		4
        /*0028*/ 	.byte	0x04, 0x29
        /*002a*/ 	.short	(.L_2967 - .L_2966)


	//   ....[0]....
.L_2966:
        /*002c*/ 	.word	0xffffffff


	//   ....[1]....
        /*0030*/ 	.word	0xffffffff


	//   ....[2]....
        /*0034*/ 	.word	0xffffffff


	//   ....[3]....
        /*0038*/ 	.word	0xffffffff


	//   ....[4]....
        /*003c*/ 	.word	0xffffffff


	//   ....[5]....
        /*0040*/ 	.word	0xffffffff


	//   ....[6]....
        /*0044*/ 	.word	0xffffffff


	//   ....[7]....
        /*0048*/ 	.word	0xffffffff


	//   ....[8]....
        /*004c*/ 	.word	0xffffffff


	//   ....[9]....
        /*0050*/ 	.word	0xffffffff


	//   ....[10]....
        /*0054*/ 	.word	0xffffffff


	//   ....[11]....
        /*0058*/ 	.word	0xffffffff


	//   ....[12]....
        /*005c*/ 	.word	0xffffffff


	//   ....[13]....
        /*0060*/ 	.word	0xffffffff


	//   ....[14]....
        /*0064*/ 	.word	0xffffffff


	//----- nvinfo : EIATTR_COOP_GROUP_INSTR_OFFSETS
	.align		4
.L_2967:
        /*0068*/ 	.byte	0x04, 0x28
        /*006a*/ 	.short	(.L_2969 - .L_2968)


	//   ....[0]....
.L_2968:
        /*006c*/ 	.word	0x00001070


	//   ....[1]....
        /*0070*/ 	.word	0x00001080


	//   ....[2]....
        /*0074*/ 	.word	0x00001090


	//   ....[3]....
        /*0078*/ 	.word	0x000010c0


	//   ....[4]....
        /*007c*/ 	.word	0x000010e0


	//   ....[5]....
        /*0080*/ 	.word	0x000010f0


	//   ....[6]....
        /*0084*/ 	.word	0x00001120


	//   ....[7]....
        /*0088*/ 	.word	0x00001140


	//   ....[8]....
        /*008c*/ 	.word	0x00001150


	//   ....[9]....
        /*0090*/ 	.word	0x00001180


	//   ....[10]....
        /*0094*/ 	.word	0x000011a0


	//   ....[11]....
        /*0098*/ 	.word	0x000011b0


	//   ....[12]....
        /*009c*/ 	.word	0x000011e0


	//   ....[13]....
        /*00a0*/ 	.word	0x00001200


	//   ....[14]....
        /*00a4*/ 	.word	0x00001210


	//----- nvinfo : EIATTR_VRC_CTA_INIT_COUNT
	.align		4
.L_2969:
        /*00a8*/ 	.byte	0x02, 0x4a
	.zero		1
	.zero		1


	//----- nvinfo : EIATTR_EXIT_INSTR_OFFSETS
	.align		4
        /*00ac*/ 	.byte	0x04, 0x1c
        /*00ae*/ 	.short	(.L_2971 - .L_2970)


	//   ....[0]....
.L_2970:
        /*00b0*/ 	.word	0x00000060


	//   ....[1]....
        /*00b4*/ 	.word	0x00001290


	//   ....[2]....
        /*00b8*/ 	.word	0x000013a0


	//----- nvinfo : EIATTR_MAX_THREADS
	.align		4
.L_2971:
        /*00bc*/ 	.byte	0x04, 0x05
        /*00be*/ 	.short	(.L_2973 - .L_2972)
.L_2972:
        /*00c0*/ 	.word	0x00000400
        /*00c4*/ 	.word	0x00000001
        /*00c8*/ 	.word	0x00000001


	//----- nvinfo : EIATTR_CRS_STACK_SIZE
	.align		4
.L_2973:
        /*00cc*/ 	.byte	0x04, 0x1e
        /*00ce*/ 	.short	(.L_2975 - .L_2974)
.L_2974:
        /*00d0*/ 	.word	0x00000000


	//----- nvinfo : EIATTR_CBANK_PARAM_SIZE
	.align		4
.L_2975:
        /*00d4*/ 	.byte	0x03, 0x19
        /*00d6*/ 	.short	0x0128


	//----- nvinfo : EIATTR_PARAM_CBANK
	.align		4
        /*00d8*/ 	.byte	0x04, 0x0a
        /*00da*/ 	.short	(.L_2977 - .L_2976)
	.align		4
.L_2976:
        /*00dc*/ 	.word	index@(.nv.constant0._ZN10layer_norm22ln_bwd_finalize_kernelINS_22Kernel_traits_finalizeILj7168Ef13__nv_bfloat16fS2_fjLb1ELj1024ELj4ENS_18Kernel_traits_baseILj7168EfS2_fS2_fjLj1024EEEEELb1ELb1EEEvNS_9BwdParamsE)
        /*00e0*/ 	.short	0x0380
        /*00e2*/ 	.short	0x0128


	//----- nvinfo : EIATTR_SW_WAR
	.align		4
.L_2977:
        /*00e4*/ 	.byte	0x04, 0x36
        /*00e6*/ 	.short	(.L_2979 - .L_2978)
.L_2978:
        /*00e8*/ 	.word	0x00000008
.L_2979:


//--------------------- .nv.info._ZN10layer_norm13ln_bwd_kernelINS_13Kernel_traitsIf13__nv_bfloat16fS2_fjLj7168ELj1ELj1ELj8ELj8ENS_18Kernel_traits_baseILj7168EfS2_fS2_fjLj256EEEEELb1ELb1ELb1ELb1EEEvNS_9BwdParamsE --------------------------
	.section	.nv.info._ZN10layer_norm13ln_bwd_kernelINS_13Kernel_traitsIf13__nv_bfloat16fS2_fjLj7168ELj1ELj1ELj8ELj8ENS_18Kernel_traits_baseILj7168EfS2_fS2_fjLj256EEEEELb1ELb1ELb1ELb1EEEvNS_9BwdParamsE,"",@"SHT_CUDA_INFO"
	.sectionflags	@""
	.align	4


	//----- nvinfo : EIATTR_CUDA_API_VERSION
	.align		4
        /*0000*/ 	.byte	0x04, 0x37
        /*0002*/ 	.short	(.L_2981 - .L_2980)
.L_2980:
        /*0004*/ 	.word	0x00000082


	//----- nvinfo : EIATTR_KPARAM_INFO
	.align		4
.L_2981:
        /*0008*/ 	.byte	0x04, 0x17
        /*000a*/ 	.short	(.L_2983 - .L_2982)
.L_2982:
        /*000c*/ 	.word	0x00000000
        /*0010*/ 	.short	0x0000
        /*0012*/ 	.short	0x0000
        /*0014*/ 	.byte	0x00, 0xf0, 0xa1, 0x04


	//----- nvinfo : EIATTR_SPARSE_MMA_MASK
	.align		4
.L_2983:
        /*0018*/ 	.byte	0x03, 0x50
        /*001a*/ 	.short	0x0000


	//----- nvinfo : EIATTR_MAXREG_COUNT
	.align		4
        /*001c*/ 	.byte	0x03, 0x1b
        /*001e*/ 	.short	0x00ff


	//----- nvinfo : EIATTR_NUM_BARRIERS
	.align		4
        /*0020*/ 	.byte	0x02, 0x4c
        /*0022*/ 	.byte	0x01
	.zero		1


	//----- nvinfo : EIATTR_MERCURY_ISA_VERSION
	.align		4
        /*0024*/ 	.byte	0x03, 0x5f
        /*0026*/ 	.short	0x0101


	//----- nvinfo : EIATTR_COOP_GROUP_MASK_REGIDS
	.align		4
        /*0028*/ 	.byte	0x04, 0x29
        /*002a*/ 	.short	(.L_2985 - .L_2984)


	//   ....[0]....
.L_2984:
        /*002c*/ 	.word	0xffffffff


	//   ....[1]....
        /*0030*/ 	.word	0xffffffff


	//   ....[2]....
        /*0034*/ 	.word	0xffffffff


	//   ....[3]....
        /*0038*/ 	.word	0xffffffff


	//   ....[4]....
        /*003c*/ 	.word	0xffffffff


	//   ....[5]....
        /*0040*/ 	.word	0xffffffff


	//   ....[6]....
        /*0044*/ 	.word	0xffffffff


	//   ....[7]....
        /*0048*/ 	.word	0xffffffff


	//   ....[8]....
        /*004c*/ 	.word	0xffffffff


	//   ....[9]....
        /*0050*/ 	.word	0xffffffff


	//----- nvinfo : EIATTR_COOP_GROUP_INSTR_OFFSETS
	.align		4
.L_2985:
        /*0054*/ 	.byte	0x04, 0x28
        /*0056*/ 	.short	(.L_2987 - .L_2986)


	//   ....[0]....
.L_2986:
        /*0058*/ 	.word	0x00002220


	//   ....[1]....
        /*005c*/ 	.word	0x00002240


	//   ....[2]....
        /*0060*/ 	.word	0x00002270


	//   ....[3]....
        /*0064*/ 	.word	0x00002280


	//   ....[4]....
        /*0068*/ 	.word	0x000022b0


	//   ....[5]....
        /*006c*/ 	.word	0x000022c0


	//   ....[6]....
        /*0070*/ 	.word	0x000022f0


	//   ....[7]....
        /*0074*/ 	.word	0x00002300


	//   ....[8]....
        /*0078*/ 	.word	0x00002340


	//   ....[9]....
        /*007c*/ 	.word	0x00002350


	//----- nvinfo : EIATTR_VRC_CTA_INIT_COUNT
	.align		4
.L_2987:
        /*0080*/ 	.byte	0x02, 0x4a
	.zero		1
	.zero		1


	//----- nvinfo : EIATTR_EXIT_INSTR_OFFSETS
	.align		4
        /*0084*/ 	.byte	0x04, 0x1c
        /*0086*/ 	.short	(.L_2989 - .L_2988)


	//   ....[0]....
.L_2988:
        /*0088*/ 	.word	0x0000cb70


	//----- nvinfo : EIATTR_MAX_THREADS
	.align		4
.L_2989:
        /*008c*/ 	.byte	0x04, 0x05
        /*008e*/ 	.short	(.L_2991 - .L_2990)
.L_2990:
        /*0090*/ 	.word	0x00000100
        /*0094*/ 	.word	0x00000001
        /*0098*/ 	.word	0x00000001


	//----- nvinfo : EIATTR_CRS_STACK_SIZE
	.align		4
.L_2991:
        /*009c*/ 	.byte	0x04, 0x1e
        /*009e*/ 	.short	(.L_2993 - .L_2992)
.L_2992:
        /*00a0*/ 	.word	0x00000000


	//----- nvinfo : EIATTR_CBANK_PARAM_SIZE
	.align		4
.L_2993:
        /*00a4*/ 	.byte	0x03, 0x19
        /*00a6*/ 	.short	0x0128


	//----- nvinfo : EIATTR_PARAM_CBANK
	.align		4
        /*00a8*/ 	.byte	0x04, 0x0a
        /*00aa*/ 	.short	(.L_2995 - .L_2994)
	.align		4
.L_2994:
        /*00ac*/ 	.word	index@(.nv.constant0._ZN10layer_norm13ln_bwd_kernelINS_13Kernel_traitsIf13__nv_bfloat16fS2_fjLj7168ELj1ELj1ELj8ELj8ENS_18Kernel_traits_baseILj7168EfS2_fS2_fjLj256EEEEELb1ELb1ELb1ELb1EEEvNS_9BwdParamsE)
        /*00b0*/ 	.short	0x0380
        /*00b2*/ 	.short	0x0128


	//----- nvinfo : EIATTR_SW_WAR
	.align		4
.L_2995:
        /*00b4*/ 	.byte	0x04, 0x36
        /*00b6*/ 	.short	(.L_2997 - .L_2996)
.L_2996:
        /*00b8*/ 	.word	0x00000008
.L_2997:


//--------------------- .nv.info._ZN10layer_norm13ln_bwd_kernelINS_13Kernel_traitsIf6__halfS2_S2_fjLj7168ELj1ELj1ELj8ELj8ENS_18Kernel_traits_baseILj7168EfS2_S2_S2_fjLj256EEEEELb0ELb0ELb0ELb0EEEvNS_9BwdParamsE --------------------------
	.section	.nv.info._ZN10layer_norm13ln_bwd_kernelINS_13Kernel_traitsIf6__halfS2_S2_fjLj7168ELj1ELj1ELj8ELj8ENS_18Kernel_traits_baseILj7168EfS2_S2_S2_fjLj256EEEEELb0ELb0ELb0ELb0EEEvNS_9BwdParamsE,"",@"SHT_CUDA_INFO"
	.sectionflags	@""
	.align	4


	//----- nvinfo : EIATTR_CUDA_API_VERSION
	.align		4
        /*0000*/ 	.byte	0x04, 0x37
        /*0002*/ 	.short	(.L_2999 - .L_2998)
.L_2998:
        /*0004*/ 	.word	0x00000082


	//----- nvinfo : EIATTR_KPARAM_INFO
	.align		4
.L_2999:
        /*0008*/ 	.byte	0x04, 0x17
        /*000a*/ 	.short	(.L_3001 - .L_3000)
.L_3000:
        /*000c*/ 	.word	0x00000000
        /*0010*/ 	.short	0x0000
        /*0012*/ 	.short	0x0000
        /*0014*/ 	.byte	0x00, 0xf0, 0xa1, 0x04


	//----- nvinfo : EIATTR_SPARSE_MMA_MASK
	.align		4
.L_3001:
        /*0018*/ 	.byte	0x03, 0x50
        /*001a*/ 	.short	0x0000


	//----- nvinfo : EIATTR_MAXREG_COUNT
	.align		4
        /*001c*/ 	.byte	0x03, 0x1b
        /*001e*/ 	.short	0x00ff


	//----- nvinfo : EIATTR_NUM_BARRIERS
	.align		4
        /*0020*/ 	.byte	0x02, 0x4c
        /*0022*/ 	.byte	0x01
	.zero		1


	//----- nvinfo : EIATTR_MERCURY_ISA_VERSION
	.align		4
        /*0024*/ 	.byte	0x03, 0x5f
        /*0026*/ 	.short	0x0101


	//----- nvinfo : EIATTR_COOP_GROUP_MASK_REGIDS
	.align		4
        /*0028*/ 	.byte	0x04, 0x29
        /*002a*/ 	.short	(.L_3003 - .L_3002)


	//   ....[0]....
.L_3002:
        /*002c*/ 	.word	0xffffffff


	//   ....[1]....
        /*0030*/ 	.word	0xffffffff


	//   ....[2]....
        /*0034*/ 	.word	0xffffffff


	//   ....[3]....
        /*0038*/ 	.word	0xffffffff


	//   ....[4]....
        /*003c*/ 	.word	0xffffffff


	//   ....[5]....
        /*0040*/ 	.word	0xffffffff


	//   ....[6]....
        /*0044*/ 	.word	0xffffffff


	//   ....[7]....
        /*0048*/ 	.word	0xffffffff


	//   ....[8]....
        /*004c*/ 	.word	0xffffffff


	//   ....[9]....
        /*0050*/ 	.word	0xffffffff


	//----- nvinfo : EIATTR_COOP_GROUP_INSTR_OFFSETS
	.align		4
.L_3003:
        /*0054*/ 	.byte	0x04, 0x28
        /*0056*/ 	.short	(.L_3005 - .L_3004)


	//   ....[0]....
.L_3004:
        /*0058*/ 	.word	0x000021f0


	//   ....[1]....
        /*005c*/ 	.word	0x00002220


	//   ....[2]....
        /*0060*/ 	.word	0x00002250


	//   ....[3]....
        /*0064*/ 	.word	0x00002260


	//   ....[4]....
        /*0068*/ 	.word	0x00002290


	//   ....[5]....
        /*006c*/ 	.word	0x000022a0


	//   ....[6]....
        /*0070*/ 	.word	0x000022d0


	//   ....[7]....
        /*0074*/ 	.word	0x000022e0


	//   ....[8]....
        /*0078*/ 	.word	0x00002310


	//   ....[9]....
        /*007c*/ 	.word	0x00002320


	//----- nvinfo : EIATTR_VRC_CTA_INIT_COUNT
	.align		4
.L_3005:
        /*0080*/ 	.byte	0x02, 0x4a
	.zero		1
	.zero		1


	//----- nvinfo : EIATTR_EXIT_INSTR_OFFSETS
	.align		4
        /*0084*/ 	.byte	0x04, 0x1c
        /*0086*/ 	.short	(.L_3007 - .L_3006)


	//   ....[0]....
.L_3006:
        /*0088*/ 	.word	0x000070e0


	//   ....[1]....
        /*008c*/ 	.word	0x00007160


	//----- nvinfo : EIATTR_MAX_THREADS
	.align		4
.L_3007:
        /*0090*/ 	.byte	0x04, 0x05
        /*0092*/ 	.short	(.L_3009 - .L_3008)
.L_3008:
        /*0094*/ 	.word	0x00000100
        /*0098*/ 	.word	0x00000001
        /*009c*/ 	.word	0x00000001


	//----- nvinfo : EIATTR_CRS_STACK_SIZE
	.align		4
.L_3009:
        /*00a0*/ 	.byte	0x04, 0x1e
        /*00a2*/ 	.short	(.L_3011 - .L_3010)
.L_3010:
        /*00a4*/ 	.word	0x00000000


	//----- nvinfo : EIATTR_CBANK_PARAM_SIZE
	.align		4
.L_3011:
        /*00a8*/ 	.byte	0x03, 0x19
        /*00aa*/ 	.short	0x0128


	//----- nvinfo : EIATTR_PARAM_CBANK
	.align		4
        /*00ac*/ 	.byte	0x04, 0x0a
        /*00ae*/ 	.short	(.L_3013 - .L_3012)
	.align		4
.L_3012:
        /*00b0*/ 	.word	index@(.nv.constant0._ZN10layer_norm13ln_bwd_kernelINS_13Kernel_traitsIf6__halfS2_S2_fjLj7168ELj1ELj1ELj8ELj8ENS_18Kernel_traits_baseILj7168EfS2_S2_S2_fjLj256EEEEELb0ELb0ELb0ELb0EEEvNS_9BwdParamsE)
        /*00b4*/ 	.short	0x0380
        /*00b6*/ 	.short	0x0128


	//----- nvinfo : EIATTR_SW_WAR
	.align		4
.L_3013:
        /*00b8*/ 	.byte	0x04, 0x36
        /*00ba*/ 	.short	(.L_3015 - .L_3014)
.L_3014:
        /*00bc*/ 	.word	0x00000008
.L_3015:


//--------------------- .nv.info._ZN10layer_norm13ln_bwd_kernelINS_13Kernel_traitsIf6__halfS2_S2_fjLj7168ELj1ELj1ELj8ELj8ENS_18Kernel_traits_baseILj7168EfS2_S2_S2_fjLj256EEEEELb0ELb0ELb0ELb1EEEvNS_9BwdParamsE --------------------------
	.section	.nv.info._ZN10layer_norm13ln_bwd_kernelINS_13Kernel_traitsIf6__halfS2_S2_fjLj7168ELj1ELj1ELj8ELj8ENS_18Kernel_traits_baseILj7168EfS2_S2_S2_fjLj256EEEEELb0ELb0ELb0ELb1EEEvNS_9BwdParamsE,"",@"SHT_CUDA_INFO"
	.sectionflags	@""
	.align	4


	//----- nvinfo : EIATTR_CUDA_API_VERSION
	.align		4
        /*0000*/ 	.byte	0x04, 0x37
        /*0002*/ 	.short	(.L_3017 - .L_3016)
.L_3016:
        /*0004*/ 	.word	0x00000082


	//----- nvinfo : EIATTR_KPARAM_INFO
	.align		4
.L_3017:
        /*0008*/ 	.byte	0x04, 0x17
        /*000a*/ 	.short	(.L_3019 - .L_3018)
.L_3018:
        /*000c*/ 	.word	0x00000000
        /*0010*/ 	.short	0x0000
        /*0012*/ 	.short	0x0000
        /*0014*/ 	.byte	0x00, 0xf0, 0xa1, 0x04


	//----- nvinfo : EIATTR_SPARSE_MMA_MASK
	.align		4
.L_3019:
        /*0018*/ 	.byte	0x03, 0x50
        /*001a*/ 	.short	0x0000


	//----- nvinfo : EIATTR_MAXREG_COUNT
	.align		4
        /*001c*/ 	.byte	0x03, 0x1b
        /*001e*/ 	.short	0x00ff


	//----- nvinfo : EIATTR_NUM_BARRIERS
	.align		4
        /*0020*/ 	.byte	0x02, 0x4c
        /*0022*/ 	.byte	0x01
	.zero		1


	//----- nvinfo : EIATTR_MERCURY_ISA_VERSION
	.align		4
        /*0024*/ 	.byte	0x03, 0x5f
        /*0026*/ 	.short	0x0101


	//----- nvinfo : EIATTR_COOP_GROUP_MASK_REGIDS
	.align		4
        /*0028*/ 	.byte	0x04, 0x29
        /*002a*/ 	.short	(.L_3021 - .L_3020)


	//   ....[0]....
.L_3020:
        /*002c*/ 	.word	0xffffffff


	//   ....[1]....
        /*0030*/ 	.word	0xffffffff


	//   ....[2]....
        /*0034*/ 	.word	0xffffffff


	//   ....[3]....
        /*0038*/ 	.word	0xffffffff


	//   ....[4]....
        /*003c*/ 	.word	0xffffffff


	//   ....[5]....
        /*0040*/ 	.word	0xffffffff


	//   ....[6]....
        /*0044*/ 	.word	0xffffffff


	//   ....[7]....
        /*0048*/ 	.word	0xffffffff


	//   ....[8]....
        /*004c*/ 	.word	0xffffffff


	//   ....[9]....
        /*0050*/ 	.word	0xffffffff


	//----- nvinfo : EIATTR_COOP_GROUP_INSTR_OFFSETS
	.align		4
.L_3021:
        /*0054*/ 	.byte	0x04, 0x28
        /*0056*/ 	.short	(.L_3023 - .L_3022)


	//   ....[0]....
.L_3022:
        /*0058*/ 	.word	0x00002b70


	//   ....[1]....
        /*005c*/ 	.word	0x00002ba0


	//   ....[2]....
        /*0060*/ 	.word	0x00002bd0


	//   ....[3]....
        /*0064*/ 	.word	0x00002be0


	//   ....[4]....
        /*0068*/ 	.word	0x00002c10


	//   ....[5]....
        /*006c*/ 	.word	0x00002c20


	//   ....[6]....
        /*0070*/ 	.word	0x00002c50


	//   ....[7]....
        /*0074*/ 	.word	0x00002c60


	//   ....[8]....
        /*0078*/ 	.word	0x00002c90


	//   ....[9]....
        /*007c*/ 	.word	0x00002ca0


	//----- nvinfo : EIATTR_VRC_CTA_INIT_COUNT
	.align		4
.L_3023:
        /*0080*/ 	.byte	0x02, 0x4a
	.zero		1
	.zero		1


	//----- nvinfo : EIATTR_EXIT_INSTR_OFFSETS
	.align		4
        /*0084*/ 	.byte	0x04, 0x1c
        /*0086*/ 	.short	(.L_3025 - .L_3024)


	//   ....[0]....
.L_3024:
        /*0088*/ 	.word	0x000076a0


	//----- nvinfo : EIATTR_MAX_THREADS
	.align		4
.L_3025:
        /*008c*/ 	.byte	0x04, 0x05
        /*008e*/ 	.short	(.L_3027 - .L_3026)
.L_3026:
        /*0090*/ 	.word	0x00000100
        /*0094*/ 	.word	0x00000001
        /*0098*/ 	.word	0x00000001


	//----- nvinfo : EIATTR_CRS_STACK_SIZE
	.align		4
.L_3027:
        /*009c*/ 	.byte	0x04, 0x1e
        /*009e*/ 	.short	(.L_3029 - .L_3028)
.L_3028:
        /*00a0*/ 	.word	0x00000000


	//----- nvinfo : EIATTR_CBANK_PARAM_SIZE
	.align		4
.L_3029:
        /*00a4*/ 	.byte	0x03, 0x19
        /*00a6*/ 	.short	0x0128


	//----- nvinfo : EIATTR_PARAM_CBANK
	.align		4
        /*00a8*/ 	.byte	0x04, 0x0a
        /*00aa*/ 	.short	(.L_3031 - .L_3030)
	.align		4
.L_3030:
        /*00ac*/ 	.word	index@(.nv.constant0._ZN10layer_norm13ln_bwd_kernelINS_13Kernel_traitsIf6__halfS2_S2_fjLj7168ELj1ELj1ELj8ELj8ENS_18Kernel_traits_baseILj7168EfS2_S2_S2_fjLj256EEEEELb0ELb0ELb0ELb1EEEvNS_9BwdParamsE)
        /*00b0*/ 	.short	0x0380
        /*00b2*/ 	.short	0x0128


	//----- nvinfo : EIATTR_SW_WAR
	.align		4
.L_3031:
        /*00b4*/ 	.byte	0x04, 0x36
        /*00b6*/ 	.short	(.L_3033 - .L_3032)
.L_3032:
        /*00b8*/ 	.word	0x00000008
.L_3033:


//--------------------- .nv.info._ZN10layer_norm13ln_bwd_kernelINS_13Kernel_traitsIf6__halfS2_S2_fjLj7168ELj1ELj1ELj8ELj8ENS_18Kernel_traits_baseILj7168EfS2_S2_S2_fjLj256EEEEELb0ELb0ELb1ELb0EEEvNS_9BwdParamsE --------------------------
	.section	.nv.info._ZN10layer_norm13ln_bwd_kernelINS_13Kernel_traitsIf6__halfS2_S2_fjLj7168ELj1ELj1ELj8ELj8ENS_18Kernel_traits_baseILj7168EfS2_S2_S2_fjLj256EEEEELb0ELb0ELb1ELb0EEEvNS_9BwdParamsE,"",@"SHT_CUDA_INFO"
	.sectionflags	@""
	.align	4


	//----- nvinfo : EIATTR_CUDA_API_VERSION
	.align		4
        /*0000*/ 	.byte	0x04, 0x37
        /*0002*/ 	.short	(.L_3035 - .L_3034)
.L_3034:
        /*0004*/ 	.word	0x00000082


	//----- nvinfo : EIATTR_KPARAM_INFO
	.align		4
.L_3035:
        /*0008*/ 	.byte	0x04, 0x17
        /*000a*/ 	.short	(.L_3037 - .L_3036)
.L_3036:
        /*000c*/ 	.word	0x00000000
        /*0010*/ 	.short	0x0000
        /*0012*/ 	.short	0x0000
        /*0014*/ 	.byte	0x00, 0xf0, 0xa1, 0x04


	//----- nvinfo : EIATTR_SPARSE_MMA_MASK
	.align		4
.L_3037:
        /*0018*/ 	.byte	0x03, 0x50
        /*001a*/ 	.short	0x0000


	//----- nvinfo : EIATTR_MAXREG_COUNT
	.align		4
        /*001c*/ 	.byte	0x03, 0x1b
        /*001e*/ 	.short	0x00ff


	//----- nvinfo : EIATTR_NUM_BARRIERS
	.align		4
        /*0020*/ 	.byte	0x02, 0x4c
        /*0022*/ 	.byte	0x01
	.zero		1


	//----- nvinfo : EIATTR_MERCURY_ISA_VERSION
	.align		4
        /*0024*/ 	.byte	0x03, 0x5f
        /*0026*/ 	.short	0x0101


	//----- nvinfo : EIATTR_COOP_GROUP_MASK_REGIDS
	.align		4
        /*0028*/ 	.byte	0x04, 0x29
        /*002a*/ 	.short	(.L_3039 - .L_3038)


	//   ....[0]....
.L_3038:
        /*002c*/ 	.word	0xffffffff


	//   ....[1]....
        /*0030*/ 	.word	0xffffffff


	//   ....[2]....
        /*0034*/ 	.word	0xffffffff


	//   ....[3]....
        /*0038*/ 	.word	0xffffffff


	//   ....[4]....
        /*003c*/ 	.word	0xffffffff


	//   ....[5]....
        /*0040*/ 	.word	0xffffffff


	//   ....[6]....
        /*0044*/ 	.word	0xffffffff


	//   ....[7]....
        /*0048*/ 	.word	0xffffffff


	//   ....[8]....
        /*004c*/ 	.word	0xffffffff


	//   ....[9]....
        /*0050*/ 	.word	0xffffffff


	//----- nvinfo : EIATTR_COOP_GROUP_INSTR_OFFSETS
	.align		4
.L_3039:
        /*0054*/ 	.byte	0x04, 0x28
        /*0056*/ 	.short	(.L_3041 - .L_3040)


	//   ....[0]....
.L_3040:
        /*0058*/ 	.word	0x00002580


	//   ....[1]....
        /*005c*/ 	.word	0x000025b0


	//   ....[2]....
        /*0060*/ 	.word	0x000025e0


	//   ....[3]....
        /*0064*/ 	.word	0x000025f0


	//   ....[4]....
        /*0068*/ 	.word	0x00002620


	//   ....[5]....
        /*006c*/ 	.word	0x00002630


	//   ....[6]....
        /*0070*/ 	.word	0x00002660


	//   ....[7]....
        /*0074*/ 	.word	0x00002670


	//   ....[8]....
        /*0078*/ 	.word	0x000026a0


	//   ....[9]....
        /*007c*/ 	.word	0x000026b0


	//----- nvinfo : EIATTR_VRC_CTA_INIT_COUNT
	.align		4
.L_3041:
        /*0080*/ 	.byte	0x02, 0x4a
	.zero		1
	.zero		1


	//----- nvinfo : EIATTR_EXIT_INSTR_OFFSETS
	.align		4
        /*0084*/ 	.byte	0x04, 0x1c
        /*0086*/ 	.short	(.L_3043 - .L_3042)


	//   ....[0]....
.L_3042:
        /*0088*/ 	.word	0x000080b0


	//   ....[1]....
        /*008c*/ 	.word	0x00008130


	//----- nvinfo : EIATTR_MAX_THREADS
	.align		4
.L_3043:
        /*0090*/ 	.byte	0x04, 0x05
        /*0092*/ 	.short	(.L_3045 - .L_3044)
.L_3044:
        /*0094*/ 	.word	0x00000100
        /*0098*/ 	.word	0x00000001
        /*009c*/ 	.word	0x00000001


	//----- nvinfo : EIATTR_CRS_STACK_SIZE
	.align		4
.L_3045:
        /*00a0*/ 	.byte	0x04, 0x1e
        /*00a2*/ 	.short	(.L_3047 - .L_3046)
.L_3046:
        /*00a4*/ 	.word	0x00000000


	//----- nvinfo : EIATTR_CBANK_PARAM_SIZE
	.align		4
.L_3047:
        /*00a8*/ 	.byte	0x03, 0x19
        /*00aa*/ 	.short	0x0128


	//----- nvinfo : EIATTR_PARAM_CBANK
	.align		4
        /*00ac*/ 	.byte	0x04, 0x0a
        /*00ae*/ 	.short	(.L_3049 - .L_3048)
	.align		4
.L_3048:
        /*00b0*/ 	.word	index@(.nv.constant0._ZN10layer_norm13ln_bwd_kernelINS_13Kernel_traitsIf6__halfS2_S2_fjLj7168ELj1ELj1ELj8ELj8ENS_18Kernel_traits_baseILj7168EfS2_S2_S2_fjLj256EEEEELb0ELb0ELb1ELb0EEEvNS_9BwdParamsE)
        /*00b4*/ 	.short	0x0380
        /*00b6*/ 	.short	0x0128


	//----- nvinfo : EIATTR_SW_WAR
	.align		4
.L_3049:
        /*00b8*/ 	.byte	0x04, 0x36
        /*00ba*/ 	.short	(.L_3051 - .L_3050)
.L_3050:
        /*00bc*/ 	.word	0x00000008
.L_3051:


//--------------------- .nv.info._ZN10layer_norm13ln_bwd_kernelINS_13Kernel_traitsIf6__halfS2_S2_fjLj7168ELj1ELj1ELj8ELj8ENS_18Kernel_traits_baseILj7168EfS2_S2_S2_fjLj256EEEEELb0ELb0ELb1ELb1EEEvNS_9BwdParamsE --------------------------
	.section	.nv.info._ZN10layer_norm13ln_bwd_kernelINS_13Kernel_traitsIf6__halfS2_S2_fjLj7168ELj1ELj1ELj8ELj8ENS_18Kernel_traits_baseILj7168EfS2_S2_S2_fjLj256EEEEELb0ELb0ELb1ELb1EEEvNS_9BwdParamsE,"",@"SHT_CUDA_INFO"
	.sectionflags	@""
	.align	4


	//----- nvinfo : EIATTR_CUDA_API_VERSION
	.align		4
        /*0000*/ 	.byte	0x04, 0x37
        /*0002*/ 	.short	(.L_3053 - .L_3052)
.L_3052:
        /*0004*/ 	.word	0x00000082


	//----- nvinfo : EIATTR_KPARAM_INFO
	.align		4
.L_3053:
        /*0008*/ 	.byte	0x04, 0x17
        /*000a*/ 	.short	(.L_3055 - .L_3054)
.L_3054:
        /*000c*/ 	.word	0x00000000
        /*0010*/ 	.short	0x0000
        /*0012*/ 	.short	0x0000
        /*0014*/ 	.byte	0x00, 0xf0, 0xa1, 0x04


	//----- nvinfo : EIATTR_SPARSE_MMA_MASK
	.align		4
.L_3055:
        /*0018*/ 	.byte	0x03, 0x50
        /*001a*/ 	.short	0x0000


	//----- nvinfo : EIATTR_MAXREG_COUNT
	.align		4
        /*001c*/ 	.byte	0x03, 0x1b
        /*001e*/ 	.short	0x00ff


	//----- nvinfo : EIATTR_NUM_BARRIERS
	.align		4
        /*0020*/ 	.byte	0x02, 0x4c
        /*0022*/ 	.byte	0x01
	.zero		1


	//----- nvinfo : EIATTR_MERCURY_ISA_VERSION
	.align		4
        /*0024*/ 	.byte	0x03, 0x5f
        /*0026*/ 	.short	0x0101


	//----- nvinfo : EIATTR_COOP_GROUP_MASK_REGIDS
	.align		4
        /*0028*/ 	.byte	0x04, 0x29
        /*002a*/ 	.short	(.L_3057 - .L_3056)


	//   ....[0]....
.L_3056:
        /*002c*/ 	.word	0xffffffff


	//   ....[1]....
        /*0030*/ 	.word	0xffffffff


	//   ....[2]....
        /*0034*/ 	.word	0xffffffff


	//   ....[3]....
        /*0038*/ 	.word	0xffffffff


	//   ....[4]....
        /*003c*/ 	.word	0xffffffff


	//   ....[5]....
        /*0040*/ 	.word	0xffffffff


	//   ....[6]....
        /*0044*/ 	.word	0xffffffff


	//   ....[7]....
        /*0048*/ 	.word	0xffffffff


	//   ....[8]....
        /*004c*/ 	.word	0xffffffff


	//   ....[9]....
        /*0050*/ 	.word	0xffffffff


	//----- nvinfo : EIATTR_COOP_GROUP_INSTR_OFFSETS
	.align		4
.L_3057:
        /*0054*/ 	.byte	0x04, 0x28
        /*0056*/ 	.short	(.L_3059 - .L_3058)


	//   ....[0]....
.L_3058:
        /*0058*/ 	.word	0x00001d60


	//   ....[1]....
        /*005c*/ 	.word	0x00001d80


	//   ....[2]....
        /*0060*/ 	.word	0x00001dc0


	//   ....[3]....
        /*0064*/ 	.word	0x00001dd0


	//   ....[4]....
        /*0068*/ 	.word	0x00001e10


	//   ....[5]....
        /*006c*/ 	.word	0x00001e20


	//   ....[6]....
        /*0070*/ 	.word	0x00001e50


	//   ....[7]....
        /*0074*/ 	.word	0x00001e60


	//   ....[8]....
        /*0078*/ 	.word	0x00001e90


	//   ....[9]....
        /*007c*/ 	.word	0x00001ea0


	//----- nvinfo : EIATTR_VRC_CTA_INIT_COUNT
	.align		4
.L_3059:
        /*0080*/ 	.byte	0x02, 0x4a
	.zero		1
	.zero		1


	//----- nvinfo : EIATTR_EXIT_INSTR_OFFSETS
	.align		4
        /*0084*/ 	.byte	0x04, 0x1c
        /*0086*/ 	.short	(.L_3061 - .L_3060)


	//   ....[0]....
.L_3060:
        /*0088*/ 	.word	0x000072b0


	//----- nvinfo : EIATTR_MAX_THREADS
	.align		4
.L_3061:
        /*008c*/ 	.byte	0x04, 0x05
        /*008e*/ 	.short	(.L_3063 - .L_3062)
.L_3062:
        /*0090*/ 	.word	0x00000100
        /*0094*/ 	.word	0x00000001
        /*0098*/ 	.word	0x00000001


	//----- nvinfo : EIATTR_CRS_STACK_SIZE
	.align		4
.L_3063:
        /*009c*/ 	.byte	0x04, 0x1e
        /*009e*/ 	.short	(.L_3065 - .L_3064)
.L_3064:
        /*00a0*/ 	.word	0x00000000


	//----- nvinfo : EIATTR_CBANK_PARAM_SIZE
	.align		4
.L_3065:
        /*00a4*/ 	.byte	0x03, 0x19
        /*00a6*/ 	.short	0x0128


	//----- nvinfo : EIATTR_PARAM_CBANK
	.align		4
        /*00a8*/ 	.byte	0x04, 0x0a
        /*00aa*/ 	.short	(.L_3067 - .L_3066)
	.align		4
.L_3066:
        /*00ac*/ 	.word	index@(.nv.constant0._ZN10layer_norm13ln_bwd_kernelINS_13Kernel_traitsIf6__halfS2_S2_fjLj7168ELj1ELj1ELj8ELj8ENS_18Kernel_traits_baseILj7168EfS2_S2_S2_fjLj256EEEEELb0ELb0ELb1ELb1EEEvNS_9BwdParamsE)
        /*00b0*/ 	.short	0x0380
        /*00b2*/ 	.short	0x0128


	//----- nvinfo : EIATTR_SW_WAR
	.align		4
.L_3067:
        /*00b4*/ 	.byte	0x04, 0x36
        /*00b6*/ 	.short	(.L_3069 - .L_3068)
.L_3068:
        /*00b8*/ 	.word	0x00000008
.L_3069:


//--------------------- .nv.info._ZN10layer_norm13ln_bwd_kernelINS_13Kernel_traitsIf6__halfS2_S2_fjLj7168ELj1ELj1ELj8ELj8ENS_18Kernel_traits_baseILj7168EfS2_S2_S2_fjLj256EEEEELb0ELb1ELb0ELb0EEEvNS_9BwdParamsE --------------------------
	.section	.nv.info._ZN10layer_norm13ln_bwd_kernelINS_13Kernel_traitsIf6__halfS2_S2_fjLj7168ELj1ELj1ELj8ELj8ENS_18Kernel_traits_baseILj7168EfS2_S2_S2_fjLj256EEEEELb0ELb1ELb0ELb0EEEvNS_9BwdParamsE,"",@"SHT_CUDA_INFO"
	.sectionflags	@""
	.align	4


	//----- nvinfo : EIATTR_CUDA_API_VERSION
	.align		4
        /*0000*/ 	.byte	0x04, 0x37
        /*0002*/ 	.short	(.L_3071 - .L_3070)
.L_3070:
        /*0004*/ 	.word	0x00000082


	//----- nvinfo : EIATTR_KPARAM_INFO
	.align		4
.L_3071:
        /*0008*/ 	.byte	0x04, 0x17
        /*000a*/ 	.short	(.L_3073 - .L_3072)
.L_3072:
        /*000c*/ 	.word	0x00000000
        /*0010*/ 	.short	0x0000
        /*0012*/ 	.short	0x0000
        /*0014*/ 	.byte	0x00, 0xf0, 0xa1, 0x04


	//----- nvinfo : EIATTR_SPARSE_MMA_MASK
	.align		4
.L_3073:
        /*0018*/ 	.byte	0x03, 0x50
        /*001a*/ 	.short	0x0000


	//----- nvinfo : EIATTR_MAXREG_COUNT
	.align		4
        /*001c*/ 	.byte	0x03, 0x1b
        /*001e*/ 	.short	0x00ff


	//----- nvinfo : EIATTR_NUM_BARRIERS
	.align		4
        /*0020*/ 	.byte	0x02, 0x4c
        /*0022*/ 	.byte	0x01
	.zero		1


	//----- nvinfo : EIATTR_MERCURY_ISA_VERSION
	.align		4
        /*0024*/ 	.byte	0x03, 0x5f
        /*0026*/ 	.short	0x0101


	//----- nvinfo : EIATTR_COOP_GROUP_MASK_REGIDS
	.align		4
        /*0028*/ 	.byte	0x04, 0x29
        /*002a*/ 	.short	(.L_3075 - .L_3074)


	//   ....[0]....
.L_3074:
        /*002c*/ 	.word	0xffffffff


	//   ....[1]....
        /*0030*/ 	.word	0xffffffff


	//   ....[2]....
        /*0034*/ 	.word	0xffffffff


	//   ....[3]....
        /*0038*/ 	.word	0xffffffff


	//   ....[4]....
        /*003c*/ 	.word	0xffffffff


	//   ....[5]....
        /*0040*/ 	.word	0xffffffff


	//   ....[6]....
        /*0044*/ 	.word	0xffffffff


	//   ....[7]....
        /*0048*/ 	.word	0xffffffff


	//   ....[8]....
        /*004c*/ 	.word	0xffffffff


	//   ....[9]....
        /*0050*/ 	.word	0xffffffff


	//----- nvinfo : EIATTR_COOP_GROUP_INSTR_OFFSETS
	.align		4
.L_3075:
        /*0054*/ 	.byte	0x04, 0x28
        /*0056*/ 	.short	(.L_3077 - .L_3076)


	//   ....[0]....
.L_3076:
        /*0058*/ 	.word	0x000025b0


	//   ....[1]....
        /*005c*/ 	.word	0x000025e0


	//   ....[2]....
        /*0060*/ 	.word	0x00002610


	//   ....[3]....
        /*0064*/ 	.word	0x00002620


	//   ....[4]....
        /*0068*/ 	.word	0x00002650


	//   ....[5]....
        /*006c*/ 	.word	0x00002660


	//   ....[6]....
        /*0070*/ 	.word	0x00002690


	//   ....[7]....
        /*0074*/ 	.word	0x000026a0


	//   ....[8]....
        /*0078*/ 	.word	0x000026d0


	//   ....[9]....
        /*007c*/ 	.word	0x000026e0


	//----- nvinfo : EIATTR_VRC_CTA_INIT_COUNT
	.align		4
.L_3077:
        /*0080*/ 	.byte	0x02, 0x4a
	.zero		1
	.zero		1


	//----- nvinfo : EIATTR_EXIT_INSTR_OFFSETS
	.align		4
        /*0084*/ 	.byte	0x04, 0x1c
        /*0086*/ 	.short	(.L_3079 - .L_3078)


	//   ....[0]....
.L_3078:
        /*0088*/ 	.word	0x00009470


	//   ....[1]....
        /*008c*/ 	.word	0x00009510


	//----- nvinfo : EIATTR_MAX_THREADS
	.align		4
.L_3079:
        /*0090*/ 	.byte	0x04, 0x05
        /*0092*/ 	.short	(.L_3081 - .L_3080)
.L_3080:
        /*0094*/ 	.word	0x00000100
        /*0098*/ 	.word	0x00000001
        /*009c*/ 	.word	0x00000001


	//----- nvinfo : EIATTR_CRS_STACK_SIZE
	.align		4
.L_3081:
        /*00a0*/ 	.byte	0x04, 0x1e
        /*00a2*/ 	.short	(.L_3083 - .L_3082)
.L_3082:
        /*00a4*/ 	.word	0x00000000


	//----- nvinfo : EIATTR_CBANK_PARAM_SIZE
	.align		4
.L_3083:
        /*00a8*/ 	.byte	0x03, 0x19
        /*00aa*/ 	.short	0x0128


	//----- nvinfo : EIATTR_PARAM_CBANK
	.align		4
        /*00ac*/ 	.byte	0x04, 0x0a
        /*00ae*/ 	.short	(.L_3085 - .L_3084)
	.align		4
.L_3084:
        /*00b0*/ 	.word	index@(.nv.constant0._ZN10layer_norm13ln_bwd_kernelINS_13Kernel_traitsIf6__halfS2_S2_fjLj7168ELj1ELj1ELj8ELj8ENS_18Kernel_traits_baseILj7168EfS2_S2_S2_fjLj256EEEEELb0ELb1ELb0ELb0EEEvNS_9BwdParamsE)
        /*00b4*/ 	.short	0x0380
        /*00b6*/ 	.short	0x0128


	//----- nvinfo : EIATTR_SW_WAR
	.align		4
.L_3085:
        /*00b8*/ 	.byte	0x04, 0x36
        /*00ba*/ 	.short	(.L_3087 - .L_3086)
.L_3086:
        /*00bc*/ 	.word	0x00000008
.L_3087:


//--------------------- .nv.info._ZN10layer_norm13ln_bwd_kernelINS_13Kernel_traitsIf6__halfS2_S2_fjLj7168ELj1ELj1ELj8ELj8ENS_18Kernel_traits_baseILj7168EfS2_S2_S2_fjLj256EEEEELb0ELb1ELb0ELb1EEEvNS_9BwdParamsE --------------------------
	.section	.nv.info._ZN10layer_norm13ln_bwd_kernelINS_13Kernel_traitsIf6__halfS2_S2_fjLj7168ELj1ELj1ELj8ELj8ENS_18Kernel_traits_baseILj7168EfS2_S2_S2_fjLj256EEEEELb0ELb1ELb0ELb1EEEvNS_9BwdParamsE,"",@"SHT_CUDA_INFO"
	.sectionflags	@""
	.align	4


	//----- nvinfo : EIATTR_CUDA_API_VERSION
	.align		4
        /*0000*/ 	.byte	0x04, 0x37
        /*0002*/ 	.short	(.L_3089 - .L_3088)
.L_3088:
        /*0004*/ 	.word	0x00000082


	//----- nvinfo : EIATTR_KPARAM_INFO
	.align		4
.L_3089:
        /*0008*/ 	.byte	0x04, 0x17
        /*000a*/ 	.short	(.L_3091 - .L_3090)
.L_3090:
        /*000c*/ 	.word	0x00000000
        /*0010*/ 	.short	0x0000
        /*0012*/ 	.short	0x0000
        /*0014*/ 	.byte	0x00, 0xf0, 0xa1, 0x04


	//----- nvinfo : EIATTR_SPARSE_MMA_MASK
	.align		4
.L_3091:
        /*0018*/ 	.byte	0x03, 0x50
        /*001a*/ 	.short	0x0000


	//----- nvinfo : EIATTR_MAXREG_COUNT
	.align		4
        /*001c*/ 	.byte	0x03, 0x1b
        /*001e*/ 	.short	0x00ff


	//----- nvinfo : EIATTR_NUM_BARRIERS
	.align		4
        /*0020*/ 	.byte	0x02, 0x4c
        /*0022*/ 	.byte	0x01
	.zero		1


	//----- nvinfo : EIATTR_ANNOTATIONS
	.align		4
        /*0024*/ 	.byte	0x04, 0x55
        /*0026*/ 	.short	(.L_3093 - .L_3092)


	//   ....[0]....
.L_3092:
        /* <DEDUP_REMOVED lines=40> */


	//----- nvinfo : EIATTR_MERCURY_ISA_VERSION
	.align		4
.L_3093:
        /*0298*/ 	.byte	0x03, 0x5f
        /*029a*/ 	.short	0x0101


	//----- nvinfo : EIATTR_COOP_GROUP_MASK_REGIDS
	.align		4
        /*029c*/ 	.byte	0x04, 0x29
        /*029e*/ 	.short	(.L_3095 - .L_3094)


	//   ....[0]....
.L_3094:
        /*02a0*/ 	.word	0xffffffff


	//   ....[1]....
        /*02a4*/ 	.word	0xffffffff


	//   ....[2]....
        /*02a8*/ 	.word	0xffffffff


	//   ....[3]....
        /*02ac*/ 	.word	0xffffffff


	//   ....[4]....
        /*02b0*/ 	.word	0xffffffff


	//   ....[5]....
        /*02b4*/ 	.word	0xffffffff


	//   ....[6]....
        /*02b8*/ 	.word	0xffffffff


	//   ....[7]....
        /*02bc*/ 	.word	0xffffffff


	//   ....[8]....
        /*02c0*/ 	.word	0xffffffff


	//   ....[9]....
        /*02c4*/ 	.word	0xffffffff


	//----- nvinfo : EIATTR_COOP_GROUP_INSTR_OFFSETS
	.align		4
.L_3095:
        /*02c8*/ 	.byte	0x04, 0x28
        /*02ca*/ 	.short	(.L_3097 - .L_3096)


	//   ....[0]....
.L_3096:
        /*02cc*/ 	.word	0x00002ed0


	//   ....[1]....
        /*02d0*/ 	.word	0x00002f30


	//   ....[2]....
        /*02d4*/ 	.word	0x00002f60


	//   ....[3]....
        /*02d8*/ 	.word	0x00002f80


	//   ....[4]....
        /*02dc*/ 	.word	0x00002fa0


	//   ....[5]....
        /*02e0*/ 	.word	0x00002fc0


	//   ....[6]....
        /*02e4*/ 	.word	0x00002fe0


	//   ....[7]....
        /*02e8*/ 	.word	0x00002ff0


	//   ....[8]....
        /*02ec*/ 	.word	0x00003020


	//   ....[9]....
        /*02f0*/ 	.word	0x00003040


	//----- nvinfo : EIATTR_VRC_CTA_INIT_COUNT
	.align		4
.L_3097:
        /*02f4*/ 	.byte	0x02, 0x4a
	.zero		1
	.zero		1


	//----- nvinfo : EIATTR_EXIT_INSTR_OFFSETS
	.align		4
        /*02f8*/ 	.byte	0x04, 0x1c
        /*02fa*/ 	.short	(.L_3099 - .L_3098)


	//   ....[0]....
.L_3098:
        /*02fc*/ 	.word	0x00009d90


	//----- nvinfo : EIATTR_MAX_THREADS
	.align		4
.L_3099:
        /*0300*/ 	.byte	0x04, 0x05
        /*0302*/ 	.short	(.L_3101 - .L_3100)
.L_3100:
        /*0304*/ 	.word	0x00000100
        /*0308*/ 	.word	0x00000001
        /*030c*/ 	.word	0x00000001


	//----- nvinfo : EIATTR_CRS_STACK_SIZE
	.align		4
.L_3101:
        /*0310*/ 	.byte	0x04, 0x1e
        /*0312*/ 	.short	(.L_3103 - .L_3102)
.L_3102:
        /*0314*/ 	.word	0x00000000


	//----- nvinfo : EIATTR_CBANK_PARAM_SIZE
	.align		4
.L_3103:
        /*0318*/ 	.byte	0x03, 0x19
        /*031a*/ 	.short	0x0128


	//----- nvinfo : EIATTR_PARAM_CBANK
	.align		4
        /*031c*/ 	.byte	0x04, 0x0a
        /*031e*/ 	.short	(.L_3105 - .L_3104)
	.align		4
.L_3104:
        /*0320*/ 	.word	index@(.nv.constant0._ZN10layer_norm13ln_bwd_kernelINS_13Kernel_traitsIf6__halfS2_S2_fjLj7168ELj1ELj1ELj8ELj8ENS_18Kernel_traits_baseILj7168EfS2_S2_S2_fjLj256EEEEELb0ELb1ELb0ELb1EEEvNS_9BwdParamsE)
        /*0324*/ 	.short	0x0380
        /*0326*/ 	.short	0x0128


	//----- nvinfo : EIATTR_SW_WAR
	.align		4
.L_3105:
        /*0328*/ 	.byte	0x04, 0x36
        /*032a*/ 	.short	(.L_3107 - .L_3106)
.L_3106:
        /*032c*/ 	.word	0x00000008
.L_3107:


//--------------------- .nv.info._ZN10layer_norm13ln_bwd_kernelINS_13Kernel_traitsIf6__halfS2_S2_fjLj7168ELj1ELj1ELj8ELj8ENS_18Kernel_traits_baseILj7168EfS2_S2_S2_fjLj256EEEEELb0ELb1ELb1ELb0EEEvNS_9BwdParamsE --------------------------
	.section	.nv.info._ZN10layer_norm13ln_bwd_kernelINS_13Kernel_traitsIf6__halfS2_S2_fjLj7168ELj1ELj1ELj8ELj8ENS_18Kernel_traits_baseILj7168EfS2_S2_S2_fjLj256EEEEELb0ELb1ELb1ELb0EEEvNS_9BwdParamsE,"",@"SHT_CUDA_INFO"
	.sectionflags	@""
	.align	4


	//----- nvinfo : EIATTR_CUDA_API_VERSION
	.align		4
        /*0000*/ 	.byte	0x04, 0x37
        /*0002*/ 	.short	(.L_3109 - .L_3108)
.L_3108:
        /*0004*/ 	.word	0x00000082


	//----- nvinfo : EIATTR_KPARAM_INFO
	.align		4
.L_3109:
        /*0008*/ 	.byte	0x04, 0x17
        /*000a*/ 	.short	(.L_3111 - .L_3110)
.L_3110:
        /*000c*/ 	.word	0x00000000
        /*0010*/ 	.short	0x0000
        /*0012*/ 	.short	0x0000
        /*0014*/ 	.byte	0x00, 0xf0, 0xa1, 0x04


	//----- nvinfo : EIATTR_SPARSE_MMA_MASK
	.align		4
.L_3111:
        /*0018*/ 	.byte	0x03, 0x50
        /*001a*/ 	.short	0x0000


	//----- nvinfo : EIATTR_MAXREG_COUNT
	.align		4
        /*001c*/ 	.byte	0x03, 0x1b
        /*001e*/ 	.short	0x00ff


	//----- nvinfo : EIATTR_NUM_BARRIERS
	.align		4
        /*0020*/ 	.byte	0x02, 0x4c
        /*0022*/ 	.byte	0x01
	.zero		1


	//----- nvinfo : EIATTR_MERCURY_ISA_VERSION
	.align		4
        /*0024*/ 	.byte	0x03, 0x5f
        /*0026*/ 	.short	0x0101


	//----- nvinfo : EIATTR_COOP_GROUP_MASK_REGIDS
	.align		4
        /*0028*/ 	.byte	0x04, 0x29
        /*002a*/ 	.short	(.L_3113 - .L_3112)


	//   ....[0]....
.L_3112:
        /*002c*/ 	.word	0xffffffff


	//   ....[1]....
        /*0030*/ 	.word	0xffffffff


	//   ....[2]....
        /*0034*/ 	.word	0xffffffff


	//   ....[3]....
        /*0038*/ 	.word	0xffffffff


	//   ....[4]....
        /*003c*/ 	.word	0xffffffff


	//   ....[5]....
        /*0040*/ 	.word	0xffffffff


	//   ....[6]....
        /*0044*/ 	.word	0xffffffff


	//   ....[7]....
        /*0048*/ 	.word	0xffffffff


	//   ....[8]....
        /*004c*/ 	.word	0xffffffff


	//   ....[9]....
        /*0050*/ 	.word	0xffffffff


	//----- nvinfo : EIATTR_COOP_GROUP_INSTR_OFFSETS
	.align		4
.L_3113:
        /*0054*/ 	.byte	0x04, 0x28
        /*0056*/ 	.short	(.L_3115 - .L_3114)


	//   ....[0]....
.L_3114:
        /*0058*/ 	.word	0x000028b0


	//   ....[1]....
        /*005c*/ 	.word	0x000028e0


	//   ....[2]....
        /*0060*/ 	.word	0x00002910


	//   ....[3]....
        /*0064*/ 	.word	0x00002920


	//   ....[4]....
        /*0068*/ 	.word	0x00002950


	//   ....[5]....
        /*006c*/ 	.word	0x00002960


	//   ....[6]....
        /*0070*/ 	.word	0x00002990


	//   ....[7]....
        /*0074*/ 	.word	0x000029a0


	//   ....[8]....
        /*0078*/ 	.word	0x000029d0


	//   ....[9]....
        /*007c*/ 	.word	0x000029e0


	//----- nvinfo : EIATTR_VRC_CTA_INIT_COUNT
	.align		4
.L_3115:
        /*0080*/ 	.byte	0x02, 0x4a
	.zero		1
	.zero		1


	//----- nvinfo : EIATTR_EXIT_INSTR_OFFSETS
	.align		4
        /*0084*/ 	.byte	0x04, 0x1c
        /*0086*/ 	.short	(.L_3117 - .L_3116)


	//   ....[0]....
.L_3116:
        /*0088*/ 	.word	0x00009d50


	//   ....[1]....
        /*008c*/ 	.word	0x00009df0


	//----- nvinfo : EIATTR_MAX_THREADS
	.align		4
.L_3117:
        /*0090*/ 	.byte	0x04, 0x05
        /*0092*/ 	.short	(.L_3119 - .L_3118)
.L_3118:
        /*0094*/ 	.word	0x00000100
        /*0098*/ 	.word	0x00000001
        /*009c*/ 	.word	0x00000001


	//----- nvinfo : EIATTR_CRS_STACK_SIZE
	.align		4
.L_3119:
        /*00a0*/ 	.byte	0x04, 0x1e
        /*00a2*/ 	.short	(.L_3121 - .L_3120)
.L_3120:
        /*00a4*/ 	.word	0x00000000


	//----- nvinfo : EIATTR_CBANK_PARAM_SIZE
	.align		4
.L_3121:
        /*00a8*/ 	.byte	0x03, 0x19
        /*00aa*/ 	.short	0x0128


	//----- nvinfo : EIATTR_PARAM_CBANK
	.align		4
        /*00ac*/ 	.byte	0x04, 0x0a
        /*00ae*/ 	.short	(.L_3123 - .L_3122)
	.align		4
.L_3122:
        /*00b0*/ 	.word	index@(.nv.constant0._ZN10layer_norm13ln_bwd_kernelINS_13Kernel_traitsIf6__halfS2_S2_fjLj7168ELj1ELj1ELj8ELj8ENS_18Kernel_traits_baseILj7168EfS2_S2_S2_fjLj256EEEEELb0ELb1ELb1ELb0EEEvNS_9BwdParamsE)
        /*00b4*/ 	.short	0x0380
        /*00b6*/ 	.short	0x0128


	//----- nvinfo : EIATTR_SW_WAR
	.align		4
.L_3123:
        /*00b8*/ 	.byte	0x04, 0x36
        /*00ba*/ 	.short	(.L_3125 - .L_3124)
.L_3124:
        /*00bc*/ 	.word	0x00000008
.L_3125:


//--------------------- .nv.info._ZN10layer_norm13ln_bwd_kernelINS_13Kernel_traitsIf6__halfS2_S2_fjLj7168ELj1ELj1ELj8ELj8ENS_18Kernel_traits_baseILj7168EfS2_S2_S2_fjLj256EEEEELb0ELb1ELb1ELb1EEEvNS_9BwdParamsE --------------------------
	.section	.nv.info._ZN10layer_norm13ln_bwd_kernelINS_13Kernel_traitsIf6__halfS2_S2_fjLj7168ELj1ELj1ELj8ELj8ENS_18Kernel_traits_baseILj7168EfS2_S2_S2_fjLj256EEEEELb0ELb1ELb1ELb1EEEvNS_9BwdParamsE,"",@"SHT_CUDA_INFO"
	.sectionflags	@""
	.align	4


	//----- nvinfo : EIATTR_CUDA_API_VERSION
	.align		4
        /*0000*/ 	.byte	0x04, 0x37
        /*0002*/ 	.short	(.L_3127 - .L_3126)
.L_3126:
        /*0004*/ 	.word	0x00000082


	//----- nvinfo : EIATTR_KPARAM_INFO
	.align		4
.L_3127:
        /*0008*/ 	.byte	0x04, 0x17
        /*000a*/ 	.short	(.L_3129 - .L_3128)
.L_3128:
        /*000c*/ 	.word	0x00000000
        /*0010*/ 	.short	0x0000
        /*0012*/ 	.short	0x0000
        /*0014*/ 	.byte	0x00, 0xf0, 0xa1, 0x04


	//----- nvinfo : EIATTR_SPARSE_MMA_MASK
	.align		4
.L_3129:
        /*0018*/ 	.byte	0x03, 0x50
        /*001a*/ 	.short	0x0000


	//----- nvinfo : EIATTR_MAXREG_COUNT
	.align		4
        /*001c*/ 	.byte	0x03, 0x1b
        /*001e*/ 	.short	0x00ff


	//----- nvinfo : EIATTR_NUM_BARRIERS
	.align		4
        /*0020*/ 	.byte	0x02, 0x4c
        /*0022*/ 	.byte	0x01
	.zero		1


	//----- nvinfo : EIATTR_MERCURY_ISA_VERSION
	.align		4
        /*0024*/ 	.byte	0x03, 0x5f
        /*0026*/ 	.short	0x0101


	//----- nvinfo : EIATTR_COOP_GROUP_MASK_REGIDS
	.align		4
        /*0028*/ 	.byte	0x04, 0x29
        /*002a*/ 	.short	(.L_3131 - .L_3130)


	//   ....[0]....
.L_3130:
        /*002c*/ 	.word	0xffffffff


	//   ....[1]....
        /*0030*/ 	.word	0xffffffff


	//   ....[2]....
        /*0034*/ 	.word	0xffffffff


	//   ....[3]....
        /*0038*/ 	.word	0xffffffff


	//   ....[4]....
        /*003c*/ 	.word	0xffffffff


	//   ....[5]....
        /*0040*/ 	.word	0xffffffff


	//   ....[6]....
        /*0044*/ 	.word	0xffffffff


	//   ....[7]....
        /*0048*/ 	.word	0xffffffff


	//   ....[8]....
        /*004c*/ 	.word	0xffffffff


	//   ....[9]....
        /*0050*/ 	.word	0xffffffff


	//----- nvinfo : EIATTR_COOP_GROUP_INSTR_OFFSETS
	.align		4
.L_3131:
        /*0054*/ 	.byte	0x04, 0x28
        /*0056*/ 	.short	(.L_3133 - .L_3132)


	//   ....[0]....
.L_3132:
        /*0058*/ 	.word	0x00001ed0


	//   ....[1]....
        /*005c*/ 	.word	0x00001f10


	//   ....[2]....
        /*0060*/ 	.word	0x00001f80


	//   ....[3]....
        /*0064*/ 	.word	0x00001f90


	//   ....[4]....
        /*0068*/ 	.word	0x00001fd0


	//   ....[5]....
        /*006c*/ 	.word	0x00001fe0


	//   ....[6]....
        /*0070*/ 	.word	0x00002010


	//   ....[7]....
        /*0074*/ 	.word	0x00002030


	//   ....[8]....
        /*0078*/ 	.word	0x00002070


	//   ....[9]....
        /*007c*/ 	.word	0x00002090


	//----- nvinfo : EIATTR_VRC_CTA_INIT_COUNT
	.align		4
.L_3133:
        /*0080*/ 	.byte	0x02, 0x4a
	.zero		1
	.zero		1


	//----- nvinfo : EIATTR_EXIT_INSTR_OFFSETS
	.align		4
        /*0084*/ 	.byte	0x04, 0x1c
        /*0086*/ 	.short	(.L_3135 - .L_3134)


	//   ....[0]....
.L_3134:
        /*0088*/ 	.word	0x00008d00


	//----- nvinfo : EIATTR_MAX_THREADS
	.align		4
.L_3135:
        /*008c*/ 	.byte	0x04, 0x05
        /*008e*/ 	.short	(.L_3137 - .L_3136)
.L_3136:
        /*0090*/ 	.word	0x00000100
        /*0094*/ 	.word	0x00000001
        /*0098*/ 	.word	0x00000001


	//----- nvinfo : EIATTR_CRS_STACK_SIZE
	.align		4
.L_3137:
        /*009c*/ 	.byte	0x04, 0x1e
        /*009e*/ 	.short	(.L_3139 - .L_3138)
.L_3138:
        /*00a0*/ 	.word	0x00000000


	//----- nvinfo : EIATTR_CBANK_PARAM_SIZE
	.align		4
.L_3139:
        /*00a4*/ 	.byte	0x03, 0x19
        /*00a6*/ 	.short	0x0128


	//----- nvinfo : EIATTR_PARAM_CBANK
	.align		4
        /*00a8*/ 	.byte	0x04, 0x0a
        /*00aa*/ 	.short	(.L_3141 - .L_3140)
	.align		4
.L_3140:
        /*00ac*/ 	.word	index@(.nv.constant0._ZN10layer_norm13ln_bwd_kernelINS_13Kernel_traitsIf6__halfS2_S2_fjLj7168ELj1ELj1ELj8ELj8ENS_18Kernel_traits_baseILj7168EfS2_S2_S2_fjLj256EEEEELb0ELb1ELb1ELb1EEEvNS_9BwdParamsE)
        /*00b0*/ 	.short	0x0380
        /*00b2*/ 	.short	0x0128


	//----- nvinfo : EIATTR_SW_WAR
	.align		4
.L_3141:
        /*00b4*/ 	.byte	0x04, 0x36
        /*00b6*/ 	.short	(.L_3143 - .L_3142)
.L_3142:
        /*00b8*/ 	.word	0x00000008
.L_3143:


//--------------------- .nv.info._ZN10layer_norm13ln_bwd_kernelINS_13Kernel_traitsIf6__halfS2_S2_fjLj7168ELj1ELj1ELj8ELj8ENS_18Kernel_traits_baseILj7168EfS2_S2_S2_fjLj256EEEEELb1ELb0ELb0ELb0EEEvNS_9BwdParamsE --------------------------
	.section	.nv.info._ZN10layer_norm13ln_bwd_kernelINS_13Kernel_traitsIf6__halfS2_S2_fjLj7168ELj1ELj1ELj8ELj8ENS_18Kernel_traits_baseILj7168EfS2_S2_S2_fjLj256EEEEELb1ELb0ELb0ELb0EEEvNS_9BwdParamsE,"",@"SHT_CUDA_INFO"
	.sectionflags	@""
	.align	4


	//----- nvinfo : EIATTR_CUDA_API_VERSION
	.align		4
        /*0000*/ 	.byte	0x04, 0x37
        /*0002*/ 	.short	(.L_3145 - .L_3144)
.L_3144:
        /*0004*/ 	.word	0x00000082


	//----- nvinfo : EIATTR_KPARAM_INFO
	.align		4
.L_3145:
        /*0008*/ 	.byte	0x04, 0x17
        /*000a*/ 	.short	(.L_3147 - .L_3146)
.L_3146:
        /*000c*/ 	.word	0x00000000
        /*0010*/ 	.short	0x0000
        /*0012*/ 	.short	0x0000
        /*0014*/ 	.byte	0x00, 0xf0, 0xa1, 0x04


	//----- nvinfo : EIATTR_SPARSE_MMA_MASK
	.align		4
.L_3147:
        /*0018*/ 	.byte	0x03, 0x50
        /*001a*/ 	.short	0x0000


	//----- nvinfo : EIATTR_MAXREG_COUNT
	.align		4
        /*001c*/ 	.byte	0x03, 0x1b
        /*001e*/ 	.short	0x00ff


	//----- nvinfo : EIATTR_NUM_BARRIERS
	.align		4
        /*0020*/ 	.byte	0x02, 0x4c
        /*0022*/ 	.byte	0x01
	.zero		1


	//----- nvinfo : EIATTR_MERCURY_ISA_VERSION
	.align		4
        /*0024*/ 	.byte	0x03, 0x5f
        /*0026*/ 	.short	0x0101


	//----- nvinfo : EIATTR_COOP_GROUP_MASK_REGIDS
	.align		4
        /*0028*/ 	.byte	0x04, 0x29
        /*002a*/ 	.short	(.L_3149 - .L_3148)


	//   ....[0]....
.L_3148:
        /*002c*/ 	.word	0xffffffff


	//   ....[1]....
        /*0030*/ 	.word	0xffffffff


	//   ....[2]....
        /*0034*/ 	.word	0xffffffff


	//   ....[3]....
        /*0038*/ 	.word	0xffffffff


	//   ....[4]....
        /*003c*/ 	.word	0xffffffff


	//   ....[5]....
        /*0040*/ 	.word	0xffffffff


	//   ....[6]....
        /*0044*/ 	.word	0xffffffff


	//   ....[7]....
        /*0048*/ 	.word	0xffffffff


	//   ....[8]....
        /*004c*/ 	.word	0xffffffff


	//   ....[9]....
        /*0050*/ 	.word	0xffffffff


	//----- nvinfo : EIATTR_COOP_GROUP_INSTR_OFFSETS
	.align		4
.L_3149:
        /*0054*/ 	.byte	0x04, 0x28
        /*0056*/ 	.short	(.L_3151 - .L_3150)


	//   ....[0]....
.L_3150:
        /*0058*/ 	.word	0x00002350


	//   ....[1]....
        /*005c*/ 	.word	0x00002380


	//   ....[2]....
        /*0060*/ 	.word	0x000023b0


	//   ....[3]....
        /*0064*/ 	.word	0x000023c0


	//   ....[4]....
        /*0068*/ 	.word	0x000023f0


	//   ....[5]....
        /*006c*/ 	.word	0x00002400


	//   ....[6]....
        /*0070*/ 	.word	0x00002430


	//   ....[7]....
        /*0074*/ 	.word	0x00002440


	//   ....[8]....
        /*0078*/ 	.word	0x00002470


	//   ....[9]....
        /*007c*/ 	.word	0x00002480


	//----- nvinfo : EIATTR_VRC_CTA_INIT_COUNT
	.align		4
.L_3151:
        /*0080*/ 	.byte	0x02, 0x4a
	.zero		1
	.zero		1


	//----- nvinfo : EIATTR_EXIT_INSTR_OFFSETS
	.align		4
        /*0084*/ 	.byte	0x04, 0x1c
        /*0086*/ 	.short	(.L_3153 - .L_3152)


	//   ....[0]....
.L_3152:
        /*0088*/ 	.word	0x00008740


	//   ....[1]....
        /*008c*/ 	.word	0x000087c0


	//----- nvinfo : EIATTR_MAX_THREADS
	.align		4
.L_3153:
        /*0090*/ 	.byte	0x04, 0x05
        /*0092*/ 	.short	(.L_3155 - .L_3154)
.L_3154:
        /*0094*/ 	.word	0x00000100
        /*0098*/ 	.word	0x00000001
        /*009c*/ 	.word	0x00000001


	//----- nvinfo : EIATTR_CRS_STACK_SIZE
	.align		4
.L_3155:
        /*00a0*/ 	.byte	0x04, 0x1e
        /*00a2*/ 	.short	(.L_3157 - .L_3156)
.L_3156:
        /*00a4*/ 	.word	0x00000000


	//----- nvinfo : EIATTR_CBANK_PARAM_SIZE
	.align		4
.L_3157:
        /*00a8*/ 	.byte	0x03, 0x19
        /*00aa*/ 	.short	0x0128


	//----- nvinfo : EIATTR_PARAM_CBANK
	.align		4
        /*00ac*/ 	.byte	0x04, 0x0a
        /*00ae*/ 	.short	(.L_3159 - .L_3158)
	.align		4
.L_3158:
        /*00b0*/ 	.word	index@(.nv.constant0._ZN10layer_norm13ln_bwd_kernelINS_13Kernel_traitsIf6__halfS2_S2_fjLj7168ELj1ELj1ELj8ELj8ENS_18Kernel_traits_baseILj7168EfS2_S2_S2_fjLj256EEEEELb1ELb0ELb0ELb0EEEvNS_9BwdParamsE)
        /*00b4*/ 	.short	0x0380
        /*00b6*/ 	.short	0x0128


	//----- nvinfo : EIATTR_SW_WAR
	.align		4
.L_3159:
        /*00b8*/ 	.byte	0x04, 0x36
        /*00ba*/ 	.short	(.L_3161 - .L_3160)
.L_3160:
        /*00bc*/ 	.word	0x00000008
.L_3161:


//--------------------- .nv.info._ZN10layer_norm13ln_bwd_kernelINS_13Kernel_traitsIf6__halfS2_S2_fjLj7168ELj1ELj1ELj8ELj8ENS_18Kernel_traits_baseILj7168EfS2_S2_S2_fjLj256EEEEELb1ELb0ELb0ELb1EEEvNS_9BwdParamsE --------------------------
	.section	.nv.info._ZN10layer_norm13ln_bwd_kernelINS_13Kernel_traitsIf6__halfS2_S2_fjLj7168ELj1ELj1ELj8ELj8ENS_18Kernel_traits_baseILj7168EfS2_S2_S2_fjLj256EEEEELb1ELb0ELb0ELb1EEEvNS_9BwdParamsE,"",@"SHT_CUDA_INFO"
	.sectionflags	@""
	.align	4


	//----- nvinfo : EIATTR_CUDA_API_VERSION
	.align		4
        /*0000*/ 	.byte	0x04, 0x37
        /*0002*/ 	.short	(.L_3163 - .L_3162)
.L_3162:
        /*0004*/ 	.word	0x00000082


	//----- nvinfo : EIATTR_KPARAM_INFO
	.align		4
.L_3163:
        /*0008*/ 	.byte	0x04, 0x17
        /*000a*/ 	.short	(.L_3165 - .L_3164)
.L_3164:
        /*000c*/ 	.word	0x00000000
        /*0010*/ 	.short	0x0000
        /*0012*/ 	.short	0x0000
        /*0014*/ 	.byte	0x00, 0xf0, 0xa1, 0x04


	//----- nvinfo : EIATTR_SPARSE_MMA_MASK
	.align		4
.L_3165:
        /*0018*/ 	.byte	0x03, 0x50
        /*001a*/ 	.short	0x0000


	//----- nvinfo : EIATTR_MAXREG_COUNT
	.align		4
        /*001c*/ 	.byte	0x03, 0x1b
        /*001e*/ 	.short	0x00ff


	//----- nvinfo : EIATTR_NUM_BARRIERS
	.align		4
        /*0020*/ 	.byte	0x02, 0x4c
        /*0022*/ 	.byte	0x01
	.zero		1


	//----- nvinfo : EIATTR_MERCURY_ISA_VERSION
	.align		4
        /*0024*/ 	.byte	0x03, 0x5f
        /*0026*/ 	.short	0x0101


	//----- nvinfo : EIATTR_COOP_GROUP_MASK_REGIDS
	.align		4
        /*0028*/ 	.byte	0x04, 0x29
        /*002a*/ 	.short	(.L_3167 - .L_3166)


	//   ....[0]....
.L_3166:
        /*002c*/ 	.word	0xffffffff


	//   ....[1]....
        /*0030*/ 	.word	0xffffffff


	//   ....[2]....
        /*0034*/ 	.word	0xffffffff


	//   ....[3]....
        /*0038*/ 	.word	0xffffffff


	//   ....[4]....
        /*003c*/ 	.word	0xffffffff


	//   ....[5]....
        /*0040*/ 	.word	0xffffffff


	//   ....[6]....
        /*0044*/ 	.word	0xffffffff


	//   ....[7]....
        /*0048*/ 	.word	0xffffffff


	//   ....[8]....
        /*004c*/ 	.word	0xffffffff


	//   ....[9]....
        /*0050*/ 	.word	0xffffffff


	//----- nvinfo : EIATTR_COOP_GROUP_INSTR_OFFSETS
	.align		4
.L_3167:
        /*0054*/ 	.byte	0x04, 0x28
        /*0056*/ 	.short	(.L_3169 - .L_3168)


	//   ....[0]....
.L_3168:
        /*0058*/ 	.word	0x000019e0


	//   ....[1]....
        /*005c*/ 	.word	0x000019f0


	//   ....[2]....
        /*0060*/ 	.word	0x00001a20


	//   ....[3]....
        /*0064*/ 	.word	0x00001a30


	//   ....[4]....
        /*0068*/ 	.word	0x00001a60


	//   ....[5]....
        /*006c*/ 	.word	0x00001a70


	//   ....[6]....
        /*0070*/ 	.word	0x00001ab0


	//   ....[7]....
        /*0074*/ 	.word	0x00001ac0


	//   ....[8]....
        /*0078*/ 	.word	0x00001b20


	//   ....[9]....
        /*007c*/ 	.word	0x00001b30


	//----- nvinfo : EIATTR_VRC_CTA_INIT_COUNT
	.align		4
.L_3169:
        /*0080*/ 	.byte	0x02, 0x4a
	.zero		1
	.zero		1


	//----- nvinfo : EIATTR_EXIT_INSTR_OFFSETS
	.align		4
        /*0084*/ 	.byte	0x04, 0x1c
        /*0086*/ 	.short	(.L_3171 - .L_3170)


	//   ....[0]....
.L_3170:
        /*0088*/ 	.word	0x000079d0


	//----- nvinfo : EIATTR_MAX_THREADS
	.align		4
.L_3171:
        /*008c*/ 	.byte	0x04, 0x05
        /*008e*/ 	.short	(.L_3173 - .L_3172)
.L_3172:
        /*0090*/ 	.word	0x00000100
        /*0094*/ 	.word	0x00000001
        /*0098*/ 	.word	0x00000001


	//----- nvinfo : EIATTR_CBANK_PARAM_SIZE
	.align		4
.L_3173:
        /*009c*/ 	.byte	0x03, 0x19
        /*009e*/ 	.short	0x0128


	//----- nvinfo : EIATTR_PARAM_CBANK
	.align		4
        /*00a0*/ 	.byte	0x04, 0x0a
        /*00a2*/ 	.short	(.L_3175 - .L_3174)
	.align		4
.L_3174:
        /*00a4*/ 	.word	index@(.nv.constant0._ZN10layer_norm13ln_bwd_kernelINS_13Kernel_traitsIf6__halfS2_S2_fjLj7168ELj1ELj1ELj8ELj8ENS_18Kernel_traits_baseILj7168EfS2_S2_S2_fjLj256EEEEELb1ELb0ELb0ELb1EEEvNS_9BwdParamsE)
        /*00a8*/ 	.short	0x0380
        /*00aa*/ 	.short	0x0128


	//----- nvinfo : EIATTR_SW_WAR
	.align		4
.L_3175:
        /*00ac*/ 	.byte	0x04, 0x36
        /*00ae*/ 	.short	(.L_3177 - .L_3176)
.L_3176:
        /*00b0*/ 	.word	0x00000008
.L_3177:


//--------------------- .nv.info._ZN10layer_norm22ln_bwd_finalize_kernelINS_22Kernel_traits_finalizeILj7168Ef6__halfS2_S2_fjLb0ELj1024ELj4ENS_18Kernel_traits_baseILj7168EfS2_S2_S2_fjLj1024EEEEELb0ELb0EEEvNS_9BwdParamsE --------------------------
	.section	.nv.info._ZN10layer_norm22ln_bwd_finalize_kernelINS_22Kernel_traits_finalizeILj7168Ef6__halfS2_S2_fjLb0ELj1024ELj4ENS_18Kernel_traits_baseILj7168EfS2_S2_S2_fjLj1024EEEEELb0ELb0EEEvNS_9BwdParamsE,"",@"SHT_CUDA_INFO"
	.sectionflags	@""
	.align	4


	//----- nvinfo : EIATTR_CUDA_API_VERSION
	.align		4
        /*0000*/ 	.byte	0x04, 0x37
        /*0002*/ 	.short	(.L_3179 - .L_3178)
.L_3178:
        /*0004*/ 	.word	0x00000082


	//----- nvinfo : EIATTR_KPARAM_INFO
	.align		4
.L_3179:
        /*0008*/ 	.byte	0x04, 0x17
        /*000a*/ 	.short	(.L_3181 - .L_3180)
.L_3180:
        /*000c*/ 	.word	0x00000000
        /*0010*/ 	.short	0x0000
        /*0012*/ 	.short	0x0000
        /*0014*/ 	.byte	0x00, 0xf0, 0xa1, 0x04


	//----- nvinfo : EIATTR_SPARSE_MMA_MASK
	.align		4
.L_3181:
        /*0018*/ 	.byte	0x03, 0x50
        /*001a*/ 	.short	0x0000


	//----- nvinfo : EIATTR_MAXREG_COUNT
	.align		4
        /*001c*/ 	.byte	0x03, 0x1b
        /*001e*/ 	.short	0x0040


	//----- nvinfo : EIATTR_NUM_BARRIERS
	.align		4
        /*0020*/ 	.byte	0x02, 0x4c
        /*0022*/ 	.byte	0x01
	.zero		1


	//----- nvinfo : EIATTR_MERCURY_ISA_VERSION
	.align		4
        /*0024*/ 	.byte	0x03, 0x5f
        /*0026*/ 	.short	0x0101


	//----- nvinfo : EIATTR_COOP_GROUP_MASK_REGIDS
	.align		4
        /*0028*/ 	.byte	0x04, 0x29
        /*002a*/ 	.short	(.L_3183 - .L_3182)


	//   ....[0]....
.L_3182:
        /*002c*/ 	.word	0xffffffff


	//   ....[1]....
        /*0030*/ 	.word	0xffffffff


	//   ....[2]....
        /*0034*/ 	.word	0xffffffff


	//   ....[3]....
        /*0038*/ 	.word	0xffffffff


	//   ....[4]....
        /*003c*/ 	.word	0xffffffff


	//   ....[5]....
        /*0040*/ 	.word	0xffffffff


	//   ....[6]....
        /*0044*/ 	.word	0xffffffff


	//   ....[7]....
        /*0048*/ 	.word	0xffffffff


	//   ....[8]....
        /*004c*/ 	.word	0xffffffff


	//   ....[9]....
        /*0050*/ 	.word	0xffffffff


	//----- nvinfo : EIATTR_COOP_GROUP_INSTR_OFFSETS
	.align		4
.L_3183:
        /*0054*/ 	.byte	0x04, 0x28
        /*0056*/ 	.short	(.L_3185 - .L_3184)


	//   ....[0]....
.L_3184:
        /*0058*/ 	.word	0x00001550


	//   ....[1]....
        /*005c*/ 	.word	0x00001560


	//   ....[2]....
        /*0060*/ 	.word	0x00001590


	//   ....[3]....
        /*0064*/ 	.word	0x000015a0


	//   ....[4]....
        /*0068*/ 	.word	0x000015d0


	//   ....[5]....
        /*006c*/ 	.word	0x000015e0


	//   ....[6]....
        /*0070*/ 	.word	0x00001610


	//   ....[7]....
        /*0074*/ 	.word	0x00001630


	//   ....[8]....
        /*0078*/ 	.word	0x00001680


	//   ....[9]....
        /*007c*/ 	.word	0x00001690


	//----- nvinfo : EIATTR_VRC_CTA_INIT_COUNT
	.align		4
.L_3185:
        /*0080*/ 	.byte	0x02, 0x4a
	.zero		1
	.zero		1


	//----- nvinfo : EIATTR_EXIT_INSTR_OFFSETS
	.align		4
        /*0084*/ 	.byte	0x04, 0x1c
        /*0086*/ 	.short	(.L_3187 - .L_3186)


	//   ....[0]....
.L_3186:
        /*0088*/ 	.word	0x00000060


	//   ....[1]....
        /*008c*/ 	.word	0x000016f0


	//   ....[2]....
        /*0090*/ 	.word	0x00001720


	//   ....[3]....
        /*0094*/ 	.word	0x000017c0


	//----- nvinfo : EIATTR_MAX_THREADS
	.align		4
.L_3187:
        /*0098*/ 	.byte	0x04, 0x05
        /*009a*/ 	.short	(.L_3189 - .L_3188)
.L_3188:
        /*009c*/ 	.word	0x00000400
        /*00a0*/ 	.word	0x00000001
        /*00a4*/ 	.word	0x00000001


	//----- nvinfo : EIATTR_CRS_STACK_SIZE
	.align		4
.L_3189:
        /*00a8*/ 	.byte	0x04, 0x1e
        /*00aa*/ 	.short	(.L_3191 - .L_3190)
.L_3190:
        /*00ac*/ 	.word	0x00000000


	//----- nvinfo : EIATTR_CBANK_PARAM_SIZE
	.align		4
.L_3191:
        /*00b0*/ 	.byte	0x03, 0x19
        /*00b2*/ 	.short	0x0128


	//----- nvinfo : EIATTR_PARAM_CBANK
	.align		4
        /*00b4*/ 	.byte	0x04, 0x0a
        /*00b6*/ 	.short	(.L_3193 - .L_3192)
	.align		4
.L_3192:
        /*00b8*/ 	.word	index@(.nv.constant0._ZN10layer_norm22ln_bwd_finalize_kernelINS_22Kernel_traits_finalizeILj7168Ef6__halfS2_S2_fjLb0ELj1024ELj4ENS_18Kernel_traits_baseILj7168EfS2_S2_S2_fjLj1024EEEEELb0ELb0EEEvNS_9BwdParamsE)
        /*00bc*/ 	.short	0x0380
        /*00be*/ 	.short	0x0128


	//----- nvinfo : EIATTR_SW_WAR
	.align		4
.L_3193:
        /*00c0*/ 	.byte	0x04, 0x36
        /*00c2*/ 	.short	(.L_3195 - .L_3194)
.L_3194:
        /*00c4*/ 	.word	0x00000008
.L_3195:


//--------------------- .nv.info._ZN10layer_norm13ln_bwd_kernelINS_13Kernel_traitsIf6__halfS2_S2_fjLj7168ELj1ELj1ELj8ELj8ENS_18Kernel_traits_baseILj7168EfS2_S2_S2_fjLj256EEEEELb1ELb0ELb1ELb0EEEvNS_9BwdParamsE --------------------------
	.section	.nv.info._ZN10layer_norm13ln_bwd_kernelINS_13Kernel_traitsIf6__halfS2_S2_fjLj7168ELj1ELj1ELj8ELj8ENS_18Kernel_traits_baseILj7168EfS2_S2_S2_fjLj256EEEEELb1ELb0ELb1ELb0EEEvNS_9BwdParamsE,"",@"SHT_CUDA_INFO"
	.sectionflags	@""
	.align	4


	//----- nvinfo : EIATTR_CUDA_API_VERSION
	.align		4
        /*0000*/ 	.byte	0x04, 0x37
        /*0002*/ 	.short	(.L_3197 - .L_3196)
.L_3196:
        /*0004*/ 	.word	0x00000082


	//----- nvinfo : EIATTR_KPARAM_INFO
	.align		4
.L_3197:
        /*0008*/ 	.byte	0x04, 0x17
        /*000a*/ 	.short	(.L_3199 - .L_3198)
.L_3198:
        /*000c*/ 	.word	0x00000000
        /*0010*/ 	.short	0x0000
        /*0012*/ 	.short	0x0000
        /*0014*/ 	.byte	0x00, 0xf0, 0xa1, 0x04


	//----- nvinfo : EIATTR_SPARSE_MMA_MASK
	.align		4
.L_3199:
        /*0018*/ 	.byte	0x03, 0x50
        /*001a*/ 	.short	0x0000


	//----- nvinfo : EIATTR_MAXREG_COUNT
	.align		4
        /*001c*/ 	.byte	0x03, 0x1b
        /*001e*/ 	.short	0x00ff


	//----- nvinfo : EIATTR_NUM_BARRIERS
	.align		4
        /*0020*/ 	.byte	0x02, 0x4c
        /*0022*/ 	.byte	0x01
	.zero		1


	//----- nvinfo : EIATTR_MERCURY_ISA_VERSION
	.align		4
        /*0024*/ 	.byte	0x03, 0x5f
        /*0026*/ 	.short	0x0101


	//----- nvinfo : EIATTR_COOP_GROUP_MASK_REGIDS
	.align		4
        /*0028*/ 	.byte	0x04, 0x29
        /*002a*/ 	.short	(.L_3201 - .L_3200)


	//   ....[0]....
.L_3200:
        /*002c*/ 	.word	0xffffffff


	//   ....[1]....
        /*0030*/ 	.word	0xffffffff


	//   ....[2]....
        /*0034*/ 	.word	0xffffffff


	//   ....[3]....
        /*0038*/ 	.word	0xffffffff


	//   ....[4]....
        /*003c*/ 	.word	0xffffffff


	//   ....[5]....
        /*0040*/ 	.word	0xffffffff


	//   ....[6]....
        /*0044*/ 	.word	0xffffffff


	//   ....[7]....
        /*0048*/ 	.word	0xffffffff


	//   ....[8]....
        /*004c*/ 	.word	0xffffffff


	//   ....[9]....
        /*0050*/ 	.word	0xffffffff


	//----- nvinfo : EIATTR_COOP_GROUP_INSTR_OFFSETS
	.align		4
.L_3201:
        /*0054*/ 	.byte	0x04, 0x28
        /*0056*/ 	.short	(.L_3203 - .L_3202)


	//   ....[0]....
.L_3202:
        /*0058*/ 	.word	0x00002d00


	//   ....[1]....
        /*005c*/ 	.word	0x00002d30


	//   ....[2]....
        /*0060*/ 	.word	0x00002d60


	//   ....[3]....
        /*0064*/ 	.word	0x00002d70


	//   ....[4]....
        /*0068*/ 	.word	0x00002da0


	//   ....[5]....
        /*006c*/ 	.word	0x00002db0


	//   ....[6]....
        /*0070*/ 	.word	0x00002de0


	//   ....[7]....
        /*0074*/ 	.word	0x00002df0


	//   ....[8]....
        /*0078*/ 	.word	0x00002e20


	//   ....[9]....
        /*007c*/ 	.word	0x00002e30


	//----- nvinfo : EIATTR_VRC_CTA_INIT_COUNT
	.align		4
.L_3203:
        /*0080*/ 	.byte	0x02, 0x4a
	.zero		1
	.zero		1


	//----- nvinfo : EIATTR_EXIT_INSTR_OFFSETS
	.align		4
        /*0084*/ 	.byte	0x04, 0x1c
        /*0086*/ 	.short	(.L_3205 - .L_3204)


	//   ....[0]....
.L_3204:
        /*0088*/ 	.word	0x00009cb0


	//   ....[1]....
        /*008c*/ 	.word	0x00009d30


	//----- nvinfo : EIATTR_MAX_THREADS
	.align		4
.L_3205:
        /*0090*/ 	.byte	0x04, 0x05
        /*0092*/ 	.short	(.L_3207 - .L_3206)
.L_3206:
        /*0094*/ 	.word	0x00000100
        /*0098*/ 	.word	0x00000001
        /*009c*/ 	.word	0x00000001


	//----- nvinfo : EIATTR_CRS_STACK_SIZE
	.align		4
.L_3207:
        /*00a0*/ 	.byte	0x04, 0x1e
        /*00a2*/ 	.short	(.L_3209 - .L_3208)
.L_3208:
        /*00a4*/ 	.word	0x00000000


	//----- nvinfo : EIATTR_CBANK_PARAM_SIZE
	.align		4
.L_3209:
        /*00a8*/ 	.byte	0x03, 0x19
        /*00aa*/ 	.short	0x0128


	//----- nvinfo : EIATTR_PARAM_CBANK
	.align		4
        /*00ac*/ 	.byte	0x04, 0x0a
        /*00ae*/ 	.short	(.L_3211 - .L_3210)
	.align		4
.L_3210:
        /*00b0*/ 	.word	index@(.nv.constant0._ZN10layer_norm13ln_bwd_kernelINS_13Kernel_traitsIf6__halfS2_S2_fjLj7168ELj1ELj1ELj8ELj8ENS_18Kernel_traits_baseILj7168EfS2_S2_S2_fjLj256EEEEELb1ELb0ELb1ELb0EEEvNS_9BwdParamsE)
        /*00b4*/ 	.short	0x0380
        /*00b6*/ 	.short	0x0128


	//----- nvinfo : EIATTR_SW_WAR
	.align		4
.L_3211:
        /*00b8*/ 	.byte	0x04, 0x36
        /*00ba*/ 	.short	(.L_3213 - .L_3212)
.L_3212:
        /*00bc*/ 	.word	0x00000008
.L_3213:


//--------------------- .nv.info._ZN10layer_norm22ln_bwd_finalize_kernelINS_22Kernel_traits_finalizeILj7168Ef6__halfS2_S2_fjLb0ELj1024ELj4ENS_18Kernel_traits_baseILj7168EfS2_S2_S2_fjLj1024EEEEELb0ELb1EEEvNS_9BwdParamsE --------------------------
	.section	.nv.info._ZN10layer_norm22ln_bwd_finalize_kernelINS_22Kernel_traits_finalizeILj7168Ef6__halfS2_S2_fjLb0ELj1024ELj4ENS_18Kernel_traits_baseILj7168EfS2_S2_S2_fjLj1024EEEEELb0ELb1EEEvNS_9BwdParamsE,"",@"SHT_CUDA_INFO"
	.sectionflags	@""
	.align	4


	//----- nvinfo : EIATTR_CUDA_API_VERSION
	.align		4
        /*0000*/ 	.byte	0x04, 0x37
        /*0002*/ 	.short	(.L_3215 - .L_3214)
.L_3214:
        /*0004*/ 	.word	0x00000082


	//----- nvinfo : EIATTR_KPARAM_INFO
	.align		4
.L_3215:
        /*0008*/ 	.byte	0x04, 0x17
        /*000a*/ 	.short	(.L_3217 - .L_3216)
.L_3216:
        /*000c*/ 	.word	0x00000000
        /*0010*/ 	.short	0x0000
        /*0012*/ 	.short	0x0000
        /*0014*/ 	.byte	0x00, 0xf0, 0xa1, 0x04


	//----- nvinfo : EIATTR_SPARSE_MMA_MASK
	.align		4
.L_3217:
        /*0018*/ 	.byte	0x03, 0x50
        /*001a*/ 	.short	0x0000


	//----- nvinfo : EIATTR_MAXREG_COUNT
	.align		4
        /*001c*/ 	.byte	0x03, 0x1b
        /*001e*/ 	.short	0x0040


	//----- nvinfo : EIATTR_NUM_BARRIERS
	.align		4
        /*0020*/ 	.byte	0x02, 0x4c
        /*0022*/ 	.byte	0x01
	.zero		1


	//----- nvinfo : EIATTR_MERCURY_ISA_VERSION
	.align		4
        /*0024*/ 	.byte	0x03, 0x5f
        /*0026*/ 	.short	0x0101


	//----- nvinfo : EIATTR_COOP_GROUP_MASK_REGIDS
	.align		4
        /*0028*/ 	.byte	0x04, 0x29
        /*002a*/ 	.short	(.L_3219 - .L_3218)


	//   ....[0]....
.L_3218:
        /*002c*/ 	.word	0xffffffff


	//   ....[1]....
        /*0030*/ 	.word	0xffffffff


	//   ....[2]....
        /*0034*/ 	.word	0xffffffff


	//   ....[3]....
        /*0038*/ 	.word	0xffffffff


	//   ....[4]....
        /*003c*/ 	.word	0xffffffff


	//   ....[5]....
        /*0040*/ 	.word	0xffffffff


	//   ....[6]....
        /*0044*/ 	.word	0xffffffff


	//   ....[7]....
        /*0048*/ 	.word	0xffffffff


	//   ....[8]....
        /*004c*/ 	.word	0xffffffff


	//   ....[9]....
        /*0050*/ 	.word	0xffffffff


	//----- nvinfo : EIATTR_COOP_GROUP_INSTR_OFFSETS
	.align		4
.L_3219:
        /*0054*/ 	.byte	0x04, 0x28
        /*0056*/ 	.short	(.L_3221 - .L_3220)


	//   ....[0]....
.L_3220:
        /*0058*/ 	.word	0x00001560


	//   ....[1]....
        /*005c*/ 	.word	0x00001570


	//   ....[2]....
        /*0060*/ 	.word	0x000015a0


	//   ....[3]....
        /*0064*/ 	.word	0x000015b0


	//   ....[4]....
        /*0068*/ 	.word	0x000015e0


	//   ....[5]....
        /*006c*/ 	.word	0x000015f0


	//   ....[6]....
        /*0070*/ 	.word	0x00001620


	//   ....[7]....
        /*0074*/ 	.word	0x00001640


	//   ....[8]....
        /*0078*/ 	.word	0x00001670


	//   ....[9]....
        /*007c*/ 	.word	0x00001680


	//----- nvinfo : EIATTR_VRC_CTA_INIT_COUNT
	.align		4
.L_3221:
        /*0080*/ 	.byte	0x02, 0x4a
	.zero		1
	.zero		1


	//----- nvinfo : EIATTR_EXIT_INSTR_OFFSETS
	.align		4
        /*0084*/ 	.byte	0x04, 0x1c
        /*0086*/ 	.short	(.L_3223 - .L_3222)


	//   ....[0]....
.L_3222:
        /*0088*/ 	.word	0x00000060


	//   ....[1]....
        /*008c*/ 	.word	0x000016e0


	//   ....[2]....
        /*0090*/ 	.word	0x000017b0


	//----- nvinfo : EIATTR_MAX_THREADS
	.align		4
.L_3223:
        /*0094*/ 	.byte	0x04, 0x05
        /*0096*/ 	.short	(.L_3225 - .L_3224)
.L_3224:
        /*0098*/ 	.word	0x00000400
        /*009c*/ 	.word	0x00000001
        /*00a0*/ 	.word	0x00000001


	//----- nvinfo : EIATTR_CRS_STACK_SIZE
	.align		4
.L_3225:
        /*00a4*/ 	.byte	0x04, 0x1e
        /*00a6*/ 	.short	(.L_3227 - .L_3226)
.L_3226:
        /*00a8*/ 	.word	0x00000000


	//----- nvinfo : EIATTR_CBANK_PARAM_SIZE
	.align		4
.L_3227:
        /*00ac*/ 	.byte	0x03, 0x19
        /*00ae*/ 	.short	0x0128


	//----- nvinfo : EIATTR_PARAM_CBANK
	.align		4
        /*00b0*/ 	.byte	0x04, 0x0a
        /*00b2*/ 	.short	(.L_3229 - .L_3228)
	.align		4
.L_3228:
        /*00b4*/ 	.word	index@(.nv.constant0._ZN10layer_norm22ln_bwd_finalize_kernelINS_22Kernel_traits_finalizeILj7168Ef6__halfS2_S2_fjLb0ELj1024ELj4ENS_18Kernel_traits_baseILj7168EfS2_S2_S2_fjLj1024EEEEELb0ELb1EEEvNS_9BwdParamsE)
        /*00b8*/ 	.short	0x0380
        /*00ba*/ 	.short	0x0128


	//----- nvinfo : EIATTR_SW_WAR
	.align		4
.L_3229:
        /*00bc*/ 	.byte	0x04, 0x36
        /*00be*/ 	.short	(.L_3231 - .L_3230)
.L_3230:
        /*00c0*/ 	.word	0x00000008
.L_3231:


//--------------------- .nv.info._ZN10layer_norm13ln_bwd_kernelINS_13Kernel_traitsIf6__halfS2_S2_fjLj7168ELj1ELj1ELj8ELj8ENS_18Kernel_traits_baseILj7168EfS2_S2_S2_fjLj256EEEEELb1ELb0ELb1ELb1EEEvNS_9BwdParamsE --------------------------
	.section	.nv.info._ZN10layer_norm13ln_bwd_kernelINS_13Kernel_traitsIf6__halfS2_S2_fjLj7168ELj1ELj1ELj8ELj8ENS_18Kernel_traits_baseILj7168EfS2_S2_S2_fjLj256EEEEELb1ELb0ELb1ELb1EEEvNS_9BwdParamsE,"",@"SHT_CUDA_INFO"
	.sectionflags	@""
	.align	4


	//----- nvinfo : EIATTR_CUDA_API_VERSION
	.align		4
        /*0000*/ 	.byte	0x04, 0x37
        /*0002*/ 	.short	(.L_3233 - .L_3232)
.L_3232:
        /*0004*/ 	.word	0x00000082


	//----- nvinfo : EIATTR_KPARAM_INFO
	.align		4
.L_3233:
        /*0008*/ 	.byte	0x04, 0x17
        /*000a*/ 	.short	(.L_3235 - .L_3234)
.L_3234:
        /*000c*/ 	.word	0x00000000
        /*0010*/ 	.short	0x0000
        /*0012*/ 	.short	0x0000
        /*0014*/ 	.byte	0x00, 0xf0, 0xa1, 0x04


	//----- nvinfo : EIATTR_SPARSE_MMA_MASK
	.align		4
.L_3235:
        /*0018*/ 	.byte	0x03, 0x50
        /*001a*/ 	.short	0x0000


	//----- nvinfo : EIATTR_MAXREG_COUNT
	.align		4
        /*001c*/ 	.byte	0x03, 0x1b
        /*001e*/ 	.short	0x00ff


	//----- nvinfo : EIATTR_NUM_BARRIERS
	.align		4
        /*0020*/ 	.byte	0x02, 0x4c
        /*0022*/ 	.byte	0x01
	.zero		1


	//----- nvinfo : EIATTR_MERCURY_ISA_VERSION
	.align		4
        /*0024*/ 	.byte	0x03, 0x5f
        /*0026*/ 	.short	0x0101


	//----- nvinfo : EIATTR_COOP_GROUP_MASK_REGIDS
	.align		4
        /*0028*/ 	.byte	0x04, 0x29
        /*002a*/ 	.short	(.L_3237 - .L_3236)


	//   ....[0]....
.L_3236:
        /*002c*/ 	.word	0xffffffff


	//   ....[1]....
        /*0030*/ 	.word	0xffffffff


	//   ....[2]....
        /*0034*/ 	.word	0xffffffff


	//   ....[3]....
        /*0038*/ 	.word	0xffffffff


	//   ....[4]....
        /*003c*/ 	.word	0xffffffff


	//   ....[5]....
        /*0040*/ 	.word	0xffffffff


	//   ....[6]....
        /*0044*/ 	.word	0xffffffff


	//   ....[7]....
        /*0048*/ 	.word	0xffffffff


	//   ....[8]....
        /*004c*/ 	.word	0xffffffff


	//   ....[9]....
        /*0050*/ 	.word	0xffffffff


	//----- nvinfo : EIATTR_COOP_GROUP_INSTR_OFFSETS
	.align		4
.L_3237:
        /*0054*/ 	.byte	0x04, 0x28
        /*0056*/ 	.short	(.L_3239 - .L_3238)


	//   ....[0]....
.L_3238:
        /*0058*/ 	.word	0x00002290


	//   ....[1]....
        /*005c*/ 	.word	0x000022b0


	//   ....[2]....
        /*0060*/ 	.word	0x000022e0


	//   ....[3]....
        /*0064*/ 	.word	0x000022f0


	//   ....[4]....
        /*0068*/ 	.word	0x00002330


	//   ....[5]....
        /*006c*/ 	.word	0x00002340


	//   ....[6]....
        /*0070*/ 	.word	0x00002380


	//   ....[7]....
        /*0074*/ 	.word	0x00002390


	//   ....[8]....
        /*0078*/ 	.word	0x000023c0


	//   ....[9]....
        /*007c*/ 	.word	0x000023d0


	//----- nvinfo : EIATTR_VRC_CTA_INIT_COUNT
	.align		4
.L_3239:
        /*0080*/ 	.byte	0x02, 0x4a
	.zero		1
	.zero		1


	//----- nvinfo : EIATTR_EXIT_INSTR_OFFSETS
	.align		4
        /*0084*/ 	.byte	0x04, 0x1c
        /*0086*/ 	.short	(.L_3241 - .L_3240)


	//   ....[0]....
.L_3240:
        /*0088*/ 	.word	0x00008d40


	//----- nvinfo : EIATTR_MAX_THREADS
	.align		4
.L_3241:
        /*008c*/ 	.byte	0x04, 0x05
        /*008e*/ 	.short	(.L_3243 - .L_3242)
.L_3242:
        /*0090*/ 	.word	0x00000100
        /*0094*/ 	.word	0x00000001
        /*0098*/ 	.word	0x00000001


	//----- nvinfo : EIATTR_CRS_STACK_SIZE
	.align		4
.L_3243:
        /*009c*/ 	.byte	0x04, 0x1e
        /*009e*/ 	.short	(.L_3245 - .L_3244)
.L_3244:
        /*00a0*/ 	.word	0x00000000


	//----- nvinfo : EIATTR_CBANK_PARAM_SIZE
	.align		4
.L_3245:
        /*00a4*/ 	.byte	0x03, 0x19
        /*00a6*/ 	.short	0x0128


	//----- nvinfo : EIATTR_PARAM_CBANK
	.align		4
        /*00a8*/ 	.byte	0x04, 0x0a
        /*00aa*/ 	.short	(.L_3247 - .L_3246)
	.align		4
.L_3246:
        /*00ac*/ 	.word	index@(.nv.constant0._ZN10layer_norm13ln_bwd_kernelINS_13Kernel_traitsIf6__halfS2_S2_fjLj7168ELj1ELj1ELj8ELj8ENS_18Kernel_traits_baseILj7168EfS2_S2_S2_fjLj256EEEEELb1ELb0ELb1ELb1EEEvNS_9BwdParamsE)
        /*00b0*/ 	.short	0x0380
        /*00b2*/ 	.short	0x0128


	//----- nvinfo : EIATTR_SW_WAR
	.align		4
.L_3247:
        /*00b4*/ 	.byte	0x04, 0x36
        /*00b6*/ 	.short	(.L_3249 - .L_3248)
.L_3248:
        /*00b8*/ 	.word	0x00000008
.L_3249:


//--------------------- .nv.info._ZN10layer_norm13ln_bwd_kernelINS_13Kernel_traitsIf6__halfS2_S2_fjLj7168ELj1ELj1ELj8ELj8ENS_18Kernel_traits_baseILj7168EfS2_S2_S2_fjLj256EEEEELb1ELb1ELb0ELb0EEEvNS_9BwdParamsE --------------------------
	.section	.nv.info._ZN10layer_norm13ln_bwd_kernelINS_13Kernel_traitsIf6__halfS2_S2_fjLj7168ELj1ELj1ELj8ELj8ENS_18Kernel_traits_baseILj7168EfS2_S2_S2_fjLj256EEEEELb1ELb1ELb0ELb0EEEvNS_9BwdParamsE,"",@"SHT_CUDA_INFO"
	.sectionflags	@""
	.align	4


	//----- nvinfo : EIATTR_CUDA_API_VERSION
	.align		4
        /*0000*/ 	.byte	0x04, 0x37
        /*0002*/ 	.short	(.L_3251 - .L_3250)
.L_3250:
        /*0004*/ 	.word	0x00000082


	//----- nvinfo : EIATTR_KPARAM_INFO
	.align		4
.L_3251:
        /*0008*/ 	.byte	0x04, 0x17
        /*000a*/ 	.short	(.L_3253 - .L_3252)
.L_3252:
        /*000c*/ 	.word	0x00000000
        /*0010*/ 	.short	0x0000
        /*0012*/ 	.short	0x0000
        /*0014*/ 	.byte	0x00, 0xf0, 0xa1, 0x04


	//----- nvinfo : EIATTR_SPARSE_MMA_MASK
	.align		4
.L_3253:
        /*0018*/ 	.byte	0x03, 0x50
        /*001a*/ 	.short	0x0000


	//----- nvinfo : EIATTR_MAXREG_COUNT
	.align		4
        /*001c*/ 	.byte	0x03, 0x1b
        /*001e*/ 	.short	0x00ff


	//----- nvinfo : EIATTR_NUM_BARRIERS
	.align		4
        /*0020*/ 	.byte	0x02, 0x4c
        /*0022*/ 	.byte	0x01
	.zero		1


	//----- nvinfo : EIATTR_MERCURY_ISA_VERSION
	.align		4
        /*0024*/ 	.byte	0x03, 0x5f
        /*0026*/ 	.short	0x0101


	//----- nvinfo : EIATTR_COOP_GROUP_MASK_REGIDS
	.align		4
        /*0028*/ 	.byte	0x04, 0x29
        /*002a*/ 	.short	(.L_3255 - .L_3254)


	//   ....[0]....
.L_3254:
        /*002c*/ 	.word	0xffffffff


	//   ....[1]....
        /*0030*/ 	.word	0xffffffff


	//   ....[2]....
        /*0034*/ 	.word	0xffffffff


	//   ....[3]....
        /*0038*/ 	.word	0xffffffff


	//   ....[4]....
        /*003c*/ 	.word	0xffffffff


	//   ....[5]....
        /*0040*/ 	.word	0xffffffff


	//   ....[6]....
        /*0044*/ 	.word	0xffffffff


	//   ....[7]....
        /*0048*/ 	.word	0xffffffff


	//   ....[8]....
        /*004c*/ 	.word	0xffffffff


	//   ....[9]....
        /*0050*/ 	.word	0xffffffff


	//----- nvinfo : EIATTR_COOP_GROUP_INSTR_OFFSETS
	.align		4
.L_3255:
        /*0054*/ 	.byte	0x04, 0x28
        /*0056*/ 	.short	(.L_3257 - .L_3256)


	//   ....[0]....
.L_3256:
        /*0058*/ 	.word	0x00002700


	//   ....[1]....
        /*005c*/ 	.word	0x00002730


	//   ....[2]....
        /*0060*/ 	.word	0x00002760


	//   ....[3]....
        /*0064*/ 	.word	0x00002770


	//   ....[4]....
        /*0068*/ 	.word	0x000027a0


	//   ....[5]....
        /*006c*/ 	.word	0x000027b0


	//   ....[6]....
        /*0070*/ 	.word	0x000027e0


	//   ....[7]....
        /*0074*/ 	.word	0x000027f0


	//   ....[8]....
        /*0078*/ 	.word	0x00002820


	//   ....[9]....
        /*007c*/ 	.word	0x00002830


	//----- nvinfo : EIATTR_VRC_CTA_INIT_COUNT
	.align		4
.L_3257:
        /*0080*/ 	.byte	0x02, 0x4a
	.zero		1
	.zero		1


	//----- nvinfo : EIATTR_EXIT_INSTR_OFFSETS
	.align		4
        /*0084*/ 	.byte	0x04, 0x1c
        /*0086*/ 	.short	(.L_3259 - .L_3258)


	//   ....[0]....
.L_3258:
        /*0088*/ 	.word	0x0000bae0


	//   ....[1]....
        /*008c*/ 	.word	0x0000bb80


	//----- nvinfo : EIATTR_MAX_THREADS
	.align		4
.L_3259:
        /*0090*/ 	.byte	0x04, 0x05
        /*0092*/ 	.short	(.L_3261 - .L_3260)
.L_3260:
        /*0094*/ 	.word	0x00000100
        /*0098*/ 	.word	0x00000001
        /*009c*/ 	.word	0x00000001


	//----- nvinfo : EIATTR_CRS_STACK_SIZE
	.align		4
.L_3261:
        /*00a0*/ 	.byte	0x04, 0x1e
        /*00a2*/ 	.short	(.L_3263 - .L_3262)
.L_3262:
        /*00a4*/ 	.word	0x00000000


	//----- nvinfo : EIATTR_CBANK_PARAM_SIZE
	.align		4
.L_3263:
        /*00a8*/ 	.byte	0x03, 0x19
        /*00aa*/ 	.short	0x0128


	//----- nvinfo : EIATTR_PARAM_CBANK
	.align		4
        /*00ac*/ 	.byte	0x04, 0x0a
        /*00ae*/ 	.short	(.L_3265 - .L_3264)
	.align		4
.L_3264:
        /*00b0*/ 	.word	index@(.nv.constant0._ZN10layer_norm13ln_bwd_kernelINS_13Kernel_traitsIf6__halfS2_S2_fjLj7168ELj1ELj1ELj8ELj8ENS_18Kernel_traits_baseILj7168EfS2_S2_S2_fjLj256EEEEELb1ELb1ELb0ELb0EEEvNS_9BwdParamsE)
        /*00b4*/ 	.short	0x0380
        /*00b6*/ 	.short	0x0128


	//----- nvinfo : EIATTR_SW_WAR
	.align		4
.L_3265:
        /*00b8*/ 	.byte	0x04, 0x36
        /*00ba*/ 	.short	(.L_3267 - .L_3266)
.L_3266:
        /*00bc*/ 	.word	0x00000008
.L_3267:


//--------------------- .nv.info._ZN10layer_norm13ln_bwd_kernelINS_13Kernel_traitsIf6__halfS2_S2_fjLj7168ELj1ELj1ELj8ELj8ENS_18Kernel_traits_baseILj7168EfS2_S2_S2_fjLj256EEEEELb1ELb1ELb0ELb1EEEvNS_9BwdParamsE --------------------------
	.section	.nv.info._ZN10layer_norm13ln_bwd_kernelINS_13Kernel_traitsIf6__halfS2_S2_fjLj7168ELj1ELj1ELj8ELj8ENS_18Kernel_traits_baseILj7168EfS2_S2_S2_fjLj256EEEEELb1ELb1ELb0ELb1EEEvNS_9BwdParamsE,"",@"SHT_CUDA_INFO"
	.sectionflags	@""
	.align	4


	//----- nvinfo : EIATTR_CUDA_API_VERSION
	.align		4
        /*0000*/ 	.byte	0x04, 0x37
        /*0002*/ 	.short	(.L_3269 - .L_3268)
.L_3268:
        /*0004*/ 	.word	0x00000082


	//----- nvinfo : EIATTR_KPARAM_INFO
	.align		4
.L_3269:
        /*0008*/ 	.byte	0x04, 0x17
        /*000a*/ 	.short	(.L_3271 - .L_3270)
.L_3270:
        /*000c*/ 	.word	0x00000000
        /*0010*/ 	.short	0x0000
        /*0012*/ 	.short	0x0000
        /*0014*/ 	.byte	0x00, 0xf0, 0xa1, 0x04


	//----- nvinfo : EIATTR_SPARSE_MMA_MASK
	.align		4
.L_3271:
        /*0018*/ 	.byte	0x03, 0x50
        /*001a*/ 	.short	0x0000


	//----- nvinfo : EIATTR_MAXREG_COUNT
	.align		4
        /*001c*/ 	.byte	0x03, 0x1b
        /*001e*/ 	.short	0x00ff


	//----- nvinfo : EIATTR_NUM_BARRIERS
	.align		4
        /*0020*/ 	.byte	0x02, 0x4c
        /*0022*/ 	.byte	0x01
	.zero		1


	//----- nvinfo : EIATTR_MERCURY_ISA_VERSION
	.align		4
        /*0024*/ 	.byte	0x03, 0x5f
        /*0026*/ 	.short	0x0101


	//----- nvinfo : EIATTR_COOP_GROUP_MASK_REGIDS
	.align		4
        /*0028*/ 	.byte	0x04, 0x29
        /*002a*/ 	.short	(.L_3273 - .L_3272)


	//   ....[0]....
.L_3272:
        /*002c*/ 	.word	0xffffffff


	//   ....[1]....
        /*0030*/ 	.word	0xffffffff


	//   ....[2]....
        /*0034*/ 	.word	0xffffffff


	//   ....[3]....
        /*0038*/ 	.word	0xffffffff


	//   ....[4]....
        /*003c*/ 	.word	0xffffffff


	//   ....[5]....
        /*0040*/ 	.word	0xffffffff


	//   ....[6]....
        /*0044*/ 	.word	0xffffffff


	//   ....[7]....
        /*0048*/ 	.word	0xffffffff


	//   ....[8]....
        /*004c*/ 	.word	0xffffffff


	//   ....[9]....
        /*0050*/ 	.word	0xffffffff


	//----- nvinfo : EIATTR_COOP_GROUP_INSTR_OFFSETS
	.align		4
.L_3273:
        /*0054*/ 	.byte	0x04, 0x28
        /*0056*/ 	.short	(.L_3275 - .L_3274)


	//   ....[0]....
.L_3274:
        /*0058*/ 	.word	0x00001aa0


	//   ....[1]....
        /*005c*/ 	.word	0x00001b50


	//   ....[2]....
        /*0060*/ 	.word	0x00001b60


	//   ....[3]....
        /*0064*/ 	.word	0x00001b90


	//   ....[4]....
        /*0068*/ 	.word	0x00001ba0


	//   ....[5]....
        /*006c*/ 	.word	0x00001bd0


	//   ....[6]....
        /*0070*/ 	.word	0x00001be0


	//   ....[7]....
        /*0074*/ 	.word	0x00001c10


	//   ....[8]....
        /*0078*/ 	.word	0x00001c20


	//   ....[9]....
        /*007c*/ 	.word	0x00001c60


	//----- nvinfo : EIATTR_VRC_CTA_INIT_COUNT
	.align		4
.L_3275:
        /*0080*/ 	.byte	0x02, 0x4a
	.zero		1
	.zero		1


	//----- nvinfo : EIATTR_EXIT_INSTR_OFFSETS
	.align		4
        /*0084*/ 	.byte	0x04, 0x1c
        /*0086*/ 	.short	(.L_3277 - .L_3276)


	//   ....[0]....
.L_3276:
        /*0088*/ 	.word	0x0000a660


	//----- nvinfo : EIATTR_MAX_THREADS
	.align		4
.L_3277:
        /*008c*/ 	.byte	0x04, 0x05
        /*008e*/ 	.short	(.L_3279 - .L_3278)
.L_3278:
        /*0090*/ 	.word	0x00000100
        /*0094*/ 	.word	0x00000001
        /*0098*/ 	.word	0x00000001


	//----- nvinfo : EIATTR_CBANK_PARAM_SIZE
	.align		4
.L_3279:
        /*009c*/ 	.byte	0x03, 0x19
        /*009e*/ 	.short	0x0128


	//----- nvinfo : EIATTR_PARAM_CBANK
	.align		4
        /*00a0*/ 	.byte	0x04, 0x0a
        /*00a2*/ 	.short	(.L_3281 - .L_3280)
	.align		4
.L_3280:
        /*00a4*/ 	.word	index@(.nv.constant0._ZN10layer_norm13ln_bwd_kernelINS_13Kernel_traitsIf6__halfS2_S2_fjLj7168ELj1ELj1ELj8ELj8ENS_18Kernel_traits_baseILj7168EfS2_S2_S2_fjLj256EEEEELb1ELb1ELb0ELb1EEEvNS_9BwdParamsE)
        /*00a8*/ 	.short	0x0380
        /*00aa*/ 	.short	0x0128


	//----- nvinfo : EIATTR_SW_WAR
	.align		4
.L_3281:
        /*00ac*/ 	.byte	0x04, 0x36
        /*00ae*/ 	.short	(.L_3283 - .L_3282)
.L_3282:
        /*00b0*/ 	.word	0x00000008
.L_3283:


//--------------------- .nv.info._ZN10layer_norm22ln_bwd_finalize_kernelINS_22Kernel_traits_finalizeILj7168Ef6__halfS2_S2_fjLb1ELj1024ELj4ENS_18Kernel_traits_baseILj7168EfS2_S2_S2_fjLj1024EEEEELb1ELb0EEEvNS_9BwdParamsE --------------------------
	.section	.nv.info._ZN10layer_norm22ln_bwd_finalize_kernelINS_22Kernel_traits_finalizeILj7168Ef6__halfS2_S2_fjLb1ELj1024ELj4ENS_18Kernel_traits_baseILj7168EfS2_S2_S2_fjLj1024EEEEELb1ELb0EEEvNS_9BwdParamsE,"",@"SHT_CUDA_INFO"
	.sectionflags	@""
	.align	4


	//----- nvinfo : EIATTR_CUDA_API_VERSION
	.align		4
        /*0000*/ 	.byte	0x04, 0x37
        /*0002*/ 	.short	(.L_3285 - .L_3284)
.L_3284:
        /*0004*/ 	.word	0x00000082


	//----- nvinfo : EIATTR_KPARAM_INFO
	.align		4
.L_3285:
        /*0008*/ 	.byte	0x04, 0x17
        /*000a*/ 	.short	(.L_3287 - .L_3286)
.L_3286:
        /*000c*/ 	.word	0x00000000
        /*0010*/ 	.short	0x0000
        /*0012*/ 	.short	0x0000
        /*0014*/ 	.byte	0x00, 0xf0, 0xa1, 0x04


	//----- nvinfo : EIATTR_SPARSE_MMA_MASK
	.align		4
.L_3287:
        /*0018*/ 	.byte	0x03, 0x50
        /*001a*/ 	.short	0x0000


	//----- nvinfo : EIATTR_MAXREG_COUNT
	.align		4
        /*001c*/ 	.byte	0x03, 0x1b
        /*001e*/ 	.short	0x0040


	//----- nvinfo : EIATTR_NUM_BARRIERS
	.align		4
        /*0020*/ 	.byte	0x02, 0x4c
        /*0022*/ 	.byte	0x01
	.zero		1


	//----- nvinfo : EIATTR_MERCURY_ISA_VERSION
	.align		4
        /*0024*/ 	.byte	0x03, 0x5f
        /*0026*/ 	.short	0x0101


	//----- nvinfo : EIATTR_COOP_GROUP_MASK_REGIDS
	.align		4
        /*0028*/ 	.byte	0x04, 0x29
        /*002a*/ 	.short	(.L_3289 - .L_3288)


	//   ....[0]....
.L_3288:
        /*002c*/ 	.word	0xffffffff


	//   ....[1]....
        /*0030*/ 	.word	0xffffffff


	//   ....[2]....
        /*0034*/ 	.word	0xffffffff


	//   ....[3]....
        /*0038*/ 	.word	0xffffffff


	//   ....[4]....
        /*003c*/ 	.word	0xffffffff


	//   ....[5]....
        /*0040*/ 	.word	0xffffffff


	//   ....[6]....
        /*0044*/ 	.word	0xffffffff


	//   ....[7]....
        /*0048*/ 	.word	0xffffffff


	//   ....[8]....
        /*004c*/ 	.word	0xffffffff


	//   ....[9]....
        /*0050*/ 	.word	0xffffffff


	//   ....[10]....
        /*0054*/ 	.word	0xffffffff


	//   ....[11]....
        /*0058*/ 	.word	0xffffffff


	//   ....[12]....
        /*005c*/ 	.word	0xffffffff


	//   ....[13]....
        /*0060*/ 	.word	0xffffffff


	//   ....[14]....
        /*0064*/ 	.word	0xffffffff


	//----- nvinfo : EIATTR_COOP_GROUP_INSTR_OFFSETS
	.align		4
.L_3289:
        /*0068*/ 	.byte	0x04, 0x28
        /*006a*/ 	.short	(.L_3291 - .L_3290)


	//   ....[0]....
.L_3290:
        /*006c*/ 	.word	0x00001030


	//   ....[1]....
        /*0070*/ 	.word	0x00001040


	//   ....[2]....
        /*0074*/ 	.word	0x00001050


	//   ....[3]....
        /*0078*/ 	.word	0x00001090


	//   ....[4]....
        /*007c*/ 	.word	0x000010a0


	//   ....[5]....
        /*0080*/ 	.word	0x000010b0


	//   ....[6]....
        /*0084*/ 	.word	0x000010e0


	//   ....[7]....
        /*0088*/ 	.word	0x00001100


	//   ....[8]....
        /*008c*/ 	.word	0x00001120


	//   ....[9]....
        /*0090*/ 	.word	0x00001160


	//   ....[10]....
        /*0094*/ 	.word	0x00001180


	//   ....[11]....
        /*0098*/ 	.word	0x00001190


	//   ....[12]....
        /*009c*/ 	.word	0x000011e0


	//   ....[13]....
        /*00a0*/ 	.word	0x00001210


	//   ....[14]....
        /*00a4*/ 	.word	0x00001220


	//----- nvinfo : EIATTR_VRC_CTA_INIT_COUNT
	.align		4
.L_3291:
        /*00a8*/ 	.byte	0x02, 0x4a
	.zero		1
	.zero		1


	//----- nvinfo : EIATTR_EXIT_INSTR_OFFSETS
	.align		4
        /*00ac*/ 	.byte	0x04, 0x1c
        /*00ae*/ 	.short	(.L_3293 - .L_3292)


	//   ....[0]....
.L_3292:
        /*00b0*/ 	.word	0x00000060


	//   ....[1]....
        /*00b4*/ 	.word	0x000012a0


	//   ....[2]....
        /*00b8*/ 	.word	0x000012d0


	//   ....[3]....
        /*00bc*/ 	.word	0x000013b0


	//----- nvinfo : EIATTR_MAX_THREADS
	.align		4
.L_3293:
        /*00c0*/ 	.byte	0x04, 0x05
        /*00c2*/ 	.short	(.L_3295 - .L_3294)
.L_3294:
        /*00c4*/ 	.word	0x00000400
        /*00c8*/ 	.word	0x00000001
        /*00cc*/ 	.word	0x00000001


	//----- nvinfo : EIATTR_CRS_STACK_SIZE
	.align		4
.L_3295:
        /*00d0*/ 	.byte	0x04, 0x1e
        /*00d2*/ 	.short	(.L_3297 - .L_3296)
.L_3296:
        /*00d4*/ 	.word	0x00000000


	//----- nvinfo : EIATTR_CBANK_PARAM_SIZE
	.align		4
.L_3297:
        /*00d8*/ 	.byte	0x03, 0x19
        /*00da*/ 	.short	0x0128


	//----- nvinfo : EIATTR_PARAM_CBANK
	.align		4
        /*00dc*/ 	.byte	0x04, 0x0a
        /*00de*/ 	.short	(.L_3299 - .L_3298)
	.align		4
.L_3298:
        /*00e0*/ 	.word	index@(.nv.constant0._ZN10layer_norm22ln_bwd_finalize_kernelINS_22Kernel_traits_finalizeILj7168Ef6__halfS2_S2_fjLb1ELj1024ELj4ENS_18Kernel_traits_baseILj7168EfS2_S2_S2_fjLj1024EEEEELb1ELb0EEEvNS_9BwdParamsE)
        /*00e4*/ 	.short	0x0380
        /*00e6*/ 	.short	0x0128


	//----- nvinfo : EIATTR_SW_WAR
	.align		4
.L_3299:
        /*00e8*/ 	.byte	0x04, 0x36
        /*00ea*/ 	.short	(.L_3301 - .L_3300)
.L_3300:
        /*00ec*/ 	.word	0x00000008
.L_3301:


//--------------------- .nv.info._ZN10layer_norm13ln_bwd_kernelINS_13Kernel_traitsIf6__halfS2_S2_fjLj7168ELj1ELj1ELj8ELj8ENS_18Kernel_traits_baseILj7168EfS2_S2_S2_fjLj256EEEEELb1ELb1ELb1ELb0EEEvNS_9BwdParamsE --------------------------
	.section	.nv.info._ZN10layer_norm13ln_bwd_kernelINS_13Kernel_traitsIf6__halfS2_S2_fjLj7168ELj1ELj1ELj8ELj8ENS_18Kernel_traits_baseILj7168EfS2_S2_S2_fjLj256EEEEELb1ELb1ELb1ELb0EEEvNS_9BwdParamsE,"",@"SHT_CUDA_INFO"
	.sectionflags	@""
	.align	4


	//----- nvinfo : EIATTR_CUDA_API_VERSION
	.align		4
        /*0000*/ 	.byte	0x04, 0x37
        /*0002*/ 	.short	(.L_3303 - .L_3302)
.L_3302:
        /*0004*/ 	.word	0x00000082


	//----- nvinfo : EIATTR_KPARAM_INFO
	.align		4
.L_3303:
        /*0008*/ 	.byte	0x04, 0x17
        /*000a*/ 	.short	(.L_3305 - .L_3304)
.L_3304:
        /*000c*/ 	.word	0x00000000
        /*0010*/ 	.short	0x0000
        /*0012*/ 	.short	0x0000
        /*0014*/ 	.byte	0x00, 0xf0, 0xa1, 0x04


	//----- nvinfo : EIATTR_SPARSE_MMA_MASK
	.align		4
.L_3305:
        /*0018*/ 	.byte	0x03, 0x50
        /*001a*/ 	.short	0x0000


	//----- nvinfo : EIATTR_MAXREG_COUNT
	.align		4
        /*001c*/ 	.byte	0x03, 0x1b
        /*001e*/ 	.short	0x00ff


	//----- nvinfo : EIATTR_NUM_BARRIERS
	.align		4
        /*0020*/ 	.byte	0x02, 0x4c
        /*0022*/ 	.byte	0x01
	.zero		1


	//----- nvinfo : EIATTR_MERCURY_ISA_VERSION
	.align		4
        /*0024*/ 	.byte	0x03, 0x5f
        /*0026*/ 	.short	0x0101


	//----- nvinfo : EIATTR_COOP_GROUP_MASK_REGIDS
	.align		4
        /*0028*/ 	.byte	0x04, 0x29
        /*002a*/ 	.short	(.L_3307 - .L_3306)


	//   ....[0]....
.L_3306:
        /*002c*/ 	.word	0xffffffff


	//   ....[1]....
        /*0030*/ 	.word	0xffffffff


	//   ....[2]....
        /*0034*/ 	.word	0xffffffff


	//   ....[3]....
        /*0038*/ 	.word	0xffffffff


	//   ....[4]....
        /*003c*/ 	.word	0xffffffff


	//   ....[5]....
        /*0040*/ 	.word	0xffffffff


	//   ....[6]....
        /*0044*/ 	.word	0xffffffff


	//   ....[7]....
        /*0048*/ 	.word	0xffffffff


	//   ....[8]....
        /*004c*/ 	.word	0xffffffff


	//   ....[9]....
        /*0050*/ 	.word	0xffffffff


	//----- nvinfo : EIATTR_COOP_GROUP_INSTR_OFFSETS
	.align		4
.L_3307:
        /*0054*/ 	.byte	0x04, 0x28
        /*0056*/ 	.short	(.L_3309 - .L_3308)


	//   ....[0]....
.L_3308:
        /*0058*/ 	.word	0x00003060


	//   ....[1]....
        /*005c*/ 	.word	0x00003090


	//   ....[2]....
        /*0060*/ 	.word	0x000030c0


	//   ....[3]....
        /*0064*/ 	.word	0x000030d0


	//   ....[4]....
        /*0068*/ 	.word	0x00003100


	//   ....[5]....
        /*006c*/ 	.word	0x00003110


	//   ....[6]....
        /*0070*/ 	.word	0x00003140


	//   ....[7]....
        /*0074*/ 	.word	0x00003150


	//   ....[8]....
        /*0078*/ 	.word	0x00003180


	//   ....[9]....
        /*007c*/ 	.word	0x00003190


	//----- nvinfo : EIATTR_VRC_CTA_INIT_COUNT
	.align		4
.L_3309:
        /*0080*/ 	.byte	0x02, 0x4a
	.zero		1
	.zero		1


	//----- nvinfo : EIATTR_EXIT_INSTR_OFFSETS
	.align		4
        /*0084*/ 	.byte	0x04, 0x1c
        /*0086*/ 	.short	(.L_3311 - .L_3310)


	//   ....[0]....
.L_3310:
        /*0088*/ 	.word	0x0000c870


	//   ....[1]....
        /*008c*/ 	.word	0x0000c910


	//----- nvinfo : EIATTR_MAX_THREADS
	.align		4
.L_3311:
        /*0090*/ 	.byte	0x04, 0x05
        /*0092*/ 	.short	(.L_3313 - .L_3312)
.L_3312:
        /*0094*/ 	.word	0x00000100
        /*0098*/ 	.word	0x00000001
        /*009c*/ 	.word	0x00000001


	//----- nvinfo : EIATTR_CRS_STACK_SIZE
	.align		4
.L_3313:
        /*00a0*/ 	.byte	0x04, 0x1e
        /*00a2*/ 	.short	(.L_3315 - .L_3314)
.L_3314:
        /*00a4*/ 	.word	0x00000000


	//----- nvinfo : EIATTR_CBANK_PARAM_SIZE
	.align		4
.L_3315:
        /*00a8*/ 	.byte	0x03, 0x19
        /*00aa*/ 	.short	0x0128


	//----- nvinfo : EIATTR_PARAM_CBANK
	.align		4
        /*00ac*/ 	.byte	0x04, 0x0a
        /*00ae*/ 	.short	(.L_3317 - .L_3316)
	.align		4
.L_3316:
        /*00b0*/ 	.word	index@(.nv.constant0._ZN10layer_norm13ln_bwd_kernelINS_13Kernel_traitsIf6__halfS2_S2_fjLj7168ELj1ELj1ELj8ELj8ENS_18Kernel_traits_baseILj7168EfS2_S2_S2_fjLj256EEEEELb1ELb1ELb1ELb0EEEvNS_9BwdParamsE)
        /*00b4*/ 	.short	0x0380
        /*00b6*/ 	.short	0x0128


	//----- nvinfo : EIATTR_SW_WAR
	.align		4
.L_3317:
        /*00b8*/ 	.byte	0x04, 0x36
        /*00ba*/ 	.short	(.L_3319 - .L_3318)
.L_3318:
        /*00bc*/ 	.word	0x00000008
.L_3319:


//--------------------- .nv.info._ZN10layer_norm22ln_bwd_finalize_kernelINS_22Kernel_traits_finalizeILj7168Ef6__halfS2_S2_fjLb1ELj1024ELj4ENS_18Kernel_traits_baseILj7168EfS2_S2_S2_fjLj1024EEEEELb1ELb1EEEvNS_9BwdParamsE --------------------------
	.section	.nv.info._ZN10layer_norm22ln_bwd_finalize_kernelINS_22Kernel_traits_finalizeILj7168Ef6__halfS2_S2_fjLb1ELj1024ELj4ENS_18Kernel_traits_baseILj7168EfS2_S2_S2_fjLj1024EEEEELb1ELb1EEEvNS_9BwdParamsE,"",@"SHT_CUDA_INFO"
	.sectionflags	@""
	.align	4


	//----- nvinfo : EIATTR_CUDA_API_VERSION
	.align		4
        /*0000*/ 	.byte	0x04, 0x37
        /*0002*/ 	.short	(.L_3321 - .L_3320)
.L_3320:
        /*0004*/ 	.word	0x00000082


	//----- nvinfo : EIATTR_KPARAM_INFO
	.align		4
.L_3321:
        /*0008*/ 	.byte	0x04, 0x17
        /*000a*/ 	.short	(.L_3323 - .L_3322)
.L_3322:
        /*000c*/ 	.word	0x00000000
        /*0010*/ 	.short	0x0000
        /*0012*/ 	.short	0x0000
        /*0014*/ 	.byte	0x00, 0xf0, 0xa1, 0x04


	//----- nvinfo : EIATTR_SPARSE_MMA_MASK
	.align		4
.L_3323:
        /*0018*/ 	.byte	0x03, 0x50
        /*001a*/ 	.short	0x0000


	//----- nvinfo : EIATTR_MAXREG_COUNT
	.align		4
        /*001c*/ 	.byte	0x03, 0x1b
        /*001e*/ 	.short	0x0040


	//----- nvinfo : EIATTR_NUM_BARRIERS
	.align		4
        /*0020*/ 	.byte	0x02, 0x4c
        /*0022*/ 	.byte	0x01
	.zero		1


	//----- nvinfo : EIATTR_MERCURY_ISA_VERSION
	.align		4
        /*0024*/ 	.byte	0x03, 0x5f
        /*0026*/ 	.short	0x0101


	//----- nvinfo : EIATTR_COOP_GROUP_MASK_REGIDS
	.align		4
        /*0028*/ 	.byte	0x04, 0x29
        /*002a*/ 	.short	(.L_3325 - .L_3324)


	//   ....[0]....
.L_3324:
        /*002c*/ 	.word	0xffffffff


	//   ....[1]....
        /*0030*/ 	.word	0xffffffff


	//   ....[2]....
        /*0034*/ 	.word	0xffffffff


	//   ....[3]....
        /*0038*/ 	.word	0xffffffff


	//   ....[4]....
        /*003c*/ 	.word	0xffffffff


	//   ....[5]....
        /*0040*/ 	.word	0xffffffff


	//   ....[6]....
        /*0044*/ 	.word	0xffffffff


	//   ....[7]....
        /*0048*/ 	.word	0xffffffff


	//   ....[8]....
        /*004c*/ 	.word	0xffffffff


	//   ....[9]....
        /*0050*/ 	.word	0xffffffff


	//   ....[10]....
        /*0054*/ 	.word	0xffffffff


	//   ....[11]....
        /*0058*/ 	.word	0xffffffff


	//   ....[12]....
        /*005c*/ 	.word	0xffffffff


	//   ....[13]....
        /*0060*/ 	.word	0xffffffff


	//   ....[14]....
        /*0064*/ 	.word	0xffffffff


	//----- nvinfo : EIATTR_COOP_GROUP_INSTR_OFFSETS
	.align		4
.L_3325:
        /*0068*/ 	.byte	0x04, 0x28
        /*006a*/ 	.short	(.L_3327 - .L_3326)


	//   ....[0]....
.L_3326:
        /*006c*/ 	.word	0x00001070


	//   ....[1]....
        /*0070*/ 	.word	0x00001080


	//   ....[2]....
        /*0074*/ 	.word	0x00001090


	//   ....[3]....
        /*0078*/ 	.word	0x000010c0


	//   ....[4]....
        /*007c*/ 	.word	0x000010e0


	//   ....[5]....
        /*0080*/ 	.word	0x000010f0


	//   ....[6]....
        /*0084*/ 	.word	0x00001120


	//   ....[7]....
        /*0088*/ 	.word	0x00001140


	//   ....[8]....
        /*008c*/ 	.word	0x00001150


	//   ....[9]....
        /*0090*/ 	.word	0x00001180


	//   ....[10]....
        /*0094*/ 	.word	0x000011a0


	//   ....[11]....
        /*0098*/ 	.word	0x000011b0


	//   ....[12]....
        /*009c*/ 	.word	0x000011e0


	//   ....[13]....
        /*00a0*/ 	.word	0x00001200


	//   ....[14]....
        /*00a4*/ 	.word	0x00001210


	//----- nvinfo : EIATTR_VRC_CTA_INIT_COUNT
	.align		4
.L_3327:
        /*00a8*/ 	.byte	0x02, 0x4a
	.zero		1
	.zero		1


	//----- nvinfo : EIATTR_EXIT_INSTR_OFFSETS
	.align		4
        /*00ac*/ 	.byte	0x04, 0x1c
        /*00ae*/ 	.short	(.L_3329 - .L_3328)


	//   ....[0]....
.L_3328:
        /*00b0*/ 	.word	0x00000060


	//   ....[1]....
        /*00b4*/ 	.word	0x00001290


	//   ....[2]....
        /*00b8*/ 	.word	0x000013a0


	//----- nvinfo : EIATTR_MAX_THREADS
	.align		4
.L_3329:
        /*00bc*/ 	.byte	0x04, 0x05
        /*00be*/ 	.short	(.L_3331 - .L_3330)
.L_3330:
        /*00c0*/ 	.word	0x00000400
        /*00c4*/ 	.word	0x00000001
        /*00c8*/ 	.word	0x00000001


	//----- nvinfo : EIATTR_CRS_STACK_SIZE
	.align		4
.L_3331:
        /*00cc*/ 	.byte	0x04, 0x1e
        /*00ce*/ 	.short	(.L_3333 - .L_3332)
.L_3332:
        /*00d0*/ 	.word	0x00000000


	//----- nvinfo : EIATTR_CBANK_PARAM_SIZE
	.align		4
.L_3333:
        /*00d4*/ 	.byte	0x03, 0x19
        /*00d6*/ 	.short	0x0128


	//----- nvinfo : EIATTR_PARAM_CBANK
	.align		4
        /*00d8*/ 	.byte	0x04, 0x0a
        /*00da*/ 	.short	(.L_3335 - .L_3334)
	.align		4
.L_3334:
        /*00dc*/ 	.word	index@(.nv.constant0._ZN10layer_norm22ln_bwd_finalize_kernelINS_22Kernel_traits_finalizeILj7168Ef6__halfS2_S2_fjLb1ELj1024ELj4ENS_18Kernel_traits_baseILj7168EfS2_S2_S2_fjLj1024EEEEELb1ELb1EEEvNS_9BwdParamsE)
        /*00e0*/ 	.short	0x0380
        /*00e2*/ 	.short	0x0128


	//----- nvinfo : EIATTR_SW_WAR
	.align		4
.L_3335:
        /*00e4*/ 	.byte	0x04, 0x36
        /*00e6*/ 	.short	(.L_3337 - .L_3336)
.L_3336:
        /*00e8*/ 	.word	0x00000008
.L_3337:


//--------------------- .nv.info._ZN10layer_norm13ln_bwd_kernelINS_13Kernel_traitsIf6__halfS2_S2_fjLj7168ELj1ELj1ELj8ELj8ENS_18Kernel_traits_baseILj7168EfS2_S2_S2_fjLj256EEEEELb1ELb1ELb1ELb1EEEvNS_9BwdParamsE --------------------------
	.section	.nv.info._ZN10layer_norm13ln_bwd_kernelINS_13Kernel_traitsIf6__halfS2_S2_fjLj7168ELj1ELj1ELj8ELj8ENS_18Kernel_traits_baseILj7168EfS2_S2_S2_fjLj256EEEEELb1ELb1ELb1ELb1EEEvNS_9BwdParamsE,"",@"SHT_CUDA_INFO"
	.sectionflags	@""
	.align	4


	//----- nvinfo : EIATTR_CUDA_API_VERSION
	.align		4
        /*0000*/ 	.byte	0x04, 0x37
        /*0002*/ 	.short	(.L_3339 - .L_3338)
.L_3338:
        /*0004*/ 	.word	0x00000082


	//----- nvinfo : EIATTR_KPARAM_INFO
	.align		4
.L_3339:
        /*0008*/ 	.byte	0x04, 0x17
        /*000a*/ 	.short	(.L_3341 - .L_3340)
.L_3340:
        /*000c*/ 	.word	0x00000000
        /*0010*/ 	.short	0x0000
        /*0012*/ 	.short	0x0000
        /*0014*/ 	.byte	0x00, 0xf0, 0xa1, 0x04


	//----- nvinfo : EIATTR_SPARSE_MMA_MASK
	.align		4
.L_3341:
        /*0018*/ 	.byte	0x03, 0x50
        /*001a*/ 	.short	0x0000


	//----- nvinfo : EIATTR_MAXREG_COUNT
	.align		4
        /*001c*/ 	.byte	0x03, 0x1b
        /*001e*/ 	.short	0x00ff


	//----- nvinfo : EIATTR_NUM_BARRIERS
	.align		4
        /*0020*/ 	.byte	0x02, 0x4c
        /*0022*/ 	.byte	0x01
	.zero		1


	//----- nvinfo : EIATTR_MERCURY_ISA_VERSION
	.align		4
        /*0024*/ 	.byte	0x03, 0x5f
        /*0026*/ 	.short	0x0101


	//----- nvinfo : EIATTR_COOP_GROUP_MASK_REGIDS
	.align		4
        /*0028*/ 	.byte	0x04, 0x29
        /*002a*/ 	.short	(.L_3343 - .L_3342)


	//   ....[0]....
.L_3342:
        /*002c*/ 	.word	0xffffffff


	//   ....[1]....
        /*0030*/ 	.word	0xffffffff


	//   ....[2]....
        /*0034*/ 	.word	0xffffffff


	//   ....[3]....
        /*0038*/ 	.word	0xffffffff


	//   ....[4]....
        /*003c*/ 	.word	0xffffffff


	//   ....[5]....
        /*0040*/ 	.word	0xffffffff


	//   ....[6]....
        /*0044*/ 	.word	0xffffffff


	//   ....[7]....
        /*0048*/ 	.word	0xffffffff


	//   ....[8]....
        /*004c*/ 	.word	0xffffffff


	//   ....[9]....
        /*0050*/ 	.word	0xffffffff


	//----- nvinfo : EIATTR_COOP_GROUP_INSTR_OFFSETS
	.align		4
.L_3343:
        /*0054*/ 	.byte	0x04, 0x28
        /*0056*/ 	.short	(.L_3345 - .L_3344)


	//   ....[0]....
.L_3344:
        /*0058*/ 	.word	0x000023d0


	//   ....[1]....
        /*005c*/ 	.word	0x00002410


	//   ....[2]....
        /*0060*/ 	.word	0x00002460


	//   ....[3]....
        /*0064*/ 	.word	0x00002470


	//   ....[4]....
        /*0068*/ 	.word	0x000024b0


	//   ....[5]....
        /*006c*/ 	.word	0x000024c0


	//   ....[6]....
        /*0070*/ 	.word	0x00002500


	//   ....[7]....
        /*0074*/ 	.word	0x00002520


	//   ....[8]....
        /*0078*/ 	.word	0x00002580


	//   ....[9]....
        /*007c*/ 	.word	0x00002590


	//----- nvinfo : EIATTR_VRC_CTA_INIT_COUNT
	.align		4
.L_3345:
        /*0080*/ 	.byte	0x02, 0x4a
	.zero		1
	.zero		1


	//----- nvinfo : EIATTR_EXIT_INSTR_OFFSETS
	.align		4
        /*0084*/ 	.byte	0x04, 0x1c
        /*0086*/ 	.short	(.L_3347 - .L_3346)


	//   ....[0]....
.L_3346:
        /*0088*/ 	.word	0x0000b480


	//----- nvinfo : EIATTR_MAX_THREADS
	.align		4
.L_3347:
        /*008c*/ 	.byte	0x04, 0x05
        /*008e*/ 	.short	(.L_3349 - .L_3348)
.L_3348:
        /*0090*/ 	.word	0x00000100
        /*0094*/ 	.word	0x00000001
        /*0098*/ 	.word	0x00000001


	//----- nvinfo : EIATTR_CRS_STACK_SIZE
	.align		4
.L_3349:
        /*009c*/ 	.byte	0x04, 0x1e
        /*009e*/ 	.short	(.L_3351 - .L_3350)
.L_3350:
        /*00a0*/ 	.word	0x00000000


	//----- nvinfo : EIATTR_CBANK_PARAM_SIZE
	.align		4
.L_3351:
        /*00a4*/ 	.byte	0x03, 0x19
        /*00a6*/ 	.short	0x0128


	//----- nvinfo : EIATTR_PARAM_CBANK
	.align		4
        /*00a8*/ 	.byte	0x04, 0x0a
        /*00aa*/ 	.short	(.L_3353 - .L_3352)
	.align		4
.L_3352:
        /*00ac*/ 	.word	index@(.nv.constant0._ZN10layer_norm13ln_bwd_kernelINS_13Kernel_traitsIf6__halfS2_S2_fjLj7168ELj1ELj1ELj8ELj8ENS_18Kernel_traits_baseILj7168EfS2_S2_S2_fjLj256EEEEELb1ELb1ELb1ELb1EEEvNS_9BwdParamsE)
        /*00b0*/ 	.short	0x0380
        /*00b2*/ 	.short	0x0128


	//----- nvinfo : EIATTR_SW_WAR
	.align		4
.L_3353:
        /*00b4*/ 	.byte	0x04, 0x36
        /*00b6*/ 	.short	(.L_3355 - .L_3354)
.L_3354:
        /*00b8*/ 	.word	0x00000008
.L_3355:


//--------------------- .nv.info._ZN10layer_norm13ln_bwd_kernelINS_13Kernel_traitsI6__halfS2_fS2_fjLj7168ELj1ELj1ELj8ELj8ENS_18Kernel_traits_baseILj7168ES2_S2_fS2_fjLj256EEEEELb0ELb0ELb0ELb0EEEvNS_9BwdParamsE --------------------------
	.section	.nv.info._ZN10layer_norm13ln_bwd_kernelINS_13Kernel_traitsI6__halfS2_fS2_fjLj7168ELj1ELj1ELj8ELj8ENS_18Kernel_traits_baseILj7168ES2_S2_fS2_fjLj256EEEEELb0ELb0ELb0ELb0EEEvNS_9BwdParamsE,"",@"SHT_CUDA_INFO"
	.sectionflags	@""
	.align	4


	//----- nvinfo : EIATTR_CUDA_API_VERSION
	.align		4
        /*0000*/ 	.byte	0x04, 0x37
        /*0002*/ 	.short	(.L_3357 - .L_3356)
.L_3356:
        /*0004*/ 	.word	0x00000082


	//----- nvinfo : EIATTR_KPARAM_INFO
	.align		4
.L_3357:
        /*0008*/ 	.byte	0x04, 0x17
        /*000a*/ 	.short	(.L_3359 - .L_3358)
.L_3358:
        /*000c*/ 	.word	0x00000000
        /*0010*/ 	.short	0x0000
        /*0012*/ 	.short	0x0000
        /*0014*/ 	.byte	0x00, 0xf0, 0xa1, 0x04


	//----- nvinfo : EIATTR_SPARSE_MMA_MASK
	.align		4
.L_3359:
        /*0018*/ 	.byte	0x03, 0x50
        /*001a*/ 	.short	0x0000


	//----- nvinfo : EIATTR_MAXREG_COUNT
	.align		4
        /*001c*/ 	.byte	0x03, 0x1b
        /*001e*/ 	.short	0x00ff


	//----- nvinfo : EIATTR_NUM_BARRIERS
	.align		4
        /*0020*/ 	.byte	0x02, 0x4c
        /*0022*/ 	.byte	0x01
	.zero		1


	//----- nvinfo : EIATTR_MERCURY_ISA_VERSION
	.align		4
        /*0024*/ 	.byte	0x03, 0x5f
        /*0026*/ 	.short	0x0101


	//----- nvinfo : EIATTR_COOP_GROUP_MASK_REGIDS
	.align		4
        /*0028*/ 	.byte	0x04, 0x29
        /*002a*/ 	.short	(.L_3361 - .L_3360)


	//   ....[0]....
.L_3360:
        /*002c*/ 	.word	0xffffffff


	//   ....[1]....
        /*0030*/ 	.word	0xffffffff


	//   ....[2]....
        /*0034*/ 	.word	0xffffffff


	//   ....[3]....
        /*0038*/ 	.word	0xffffffff


	//   ....[4]....
        /*003c*/ 	.word	0xffffffff


	//   ....[5]....
        /*0040*/ 	.word	0xffffffff


	//   ....[6]....
        /*0044*/ 	.word	0xffffffff


	//   ....[7]....
        /*0048*/ 	.word	0xffffffff


	//   ....[8]....
        /*004c*/ 	.word	0xffffffff


	//   ....[9]....
        /*0050*/ 	.word	0xffffffff


	//----- nvinfo : EIATTR_COOP_GROUP_INSTR_OFFSETS
	.align		4
.L_3361:
        /*0054*/ 	.byte	0x04, 0x28
        /*0056*/ 	.short	(.L_3363 - .L_3362)


	//   ....[0]....
.L_3362:
        /*0058*/ 	.word	0x000023b0


	//   ....[1]....
        /*005c*/ 	.word	0x000023e0


	//   ....[2]....
        /*0060*/ 	.word	0x00002410


	//   ....[3]....
        /*0064*/ 	.word	0x00002420


	//   ....[4]....
        /*0068*/ 	.word	0x00002450


	//   ....[5]....
        /*006c*/ 	.word	0x00002460


	//   ....[6]....
        /*0070*/ 	.word	0x00002490


	//   ....[7]....
        /*0074*/ 	.word	0x000024a0


	//   ....[8]....
        /*0078*/ 	.word	0x000024d0


	//   ....[9]....
        /*007c*/ 	.word	0x000024e0


	//----- nvinfo : EIATTR_VRC_CTA_INIT_COUNT
	.align		4
.L_3363:
        /*0080*/ 	.byte	0x02, 0x4a
	.zero		1
	.zero		1


	//----- nvinfo : EIATTR_EXIT_INSTR_OFFSETS
	.align		4
        /*0084*/ 	.byte	0x04, 0x1c
        /*0086*/ 	.short	(.L_3365 - .L_3364)


	//   ....[0]....
.L_3364:
        /*0088*/ 	.word	0x000064a0


	//   ....[1]....
        /*008c*/ 	.word	0x00006520


	//----- nvinfo : EIATTR_MAX_THREADS
	.align		4
.L_3365:
        /*0090*/ 	.byte	0x04, 0x05
        /*0092*/ 	.short	(.L_3367 - .L_3366)
.L_3366:
        /*0094*/ 	.word	0x00000100
        /*0098*/ 	.word	0x00000001
        /*009c*/ 	.word	0x00000001


	//----- nvinfo : EIATTR_CRS_STACK_SIZE
	.align		4
.L_3367:
        /*00a0*/ 	.byte	0x04, 0x1e
        /*00a2*/ 	.short	(.L_3369 - .L_3368)
.L_3368:
        /*00a4*/ 	.word	0x00000000


	//----- nvinfo : EIATTR_CBANK_PARAM_SIZE
	.align		4
.L_3369:
        /*00a8*/ 	.byte	0x03, 0x19
        /*00aa*/ 	.short	0x0128


	//----- nvinfo : EIATTR_PARAM_CBANK
	.align		4
        /*00ac*/ 	.byte	0x04, 0x0a
        /*00ae*/ 	.short	(.L_3371 - .L_3370)
	.align		4
.L_3370:
        /*00b0*/ 	.word	index@(.nv.constant0._ZN10layer_norm13ln_bwd_kernelINS_13Kernel_traitsI6__halfS2_fS2_fjLj7168ELj1ELj1ELj8ELj8ENS_18Kernel_traits_baseILj7168ES2_S2_fS2_fjLj256EEEEELb0ELb0ELb0ELb0EEEvNS_9BwdParamsE)
        /*00b4*/ 	.short	0x0380
        /*00b6*/ 	.short	0x0128


	//----- nvinfo : EIATTR_SW_WAR
	.align		4
.L_3371:
        /*00b8*/ 	.byte	0x04, 0x36
        /*00ba*/ 	.short	(.L_3373 - .L_3372)
.L_3372:
        /*00bc*/ 	.word	0x00000008
.L_3373:


//--------------------- .nv.info._ZN10layer_norm13ln_bwd_kernelINS_13Kernel_traitsI6__halfS2_fS2_fjLj7168ELj1ELj1ELj8ELj8ENS_18Kernel_traits_baseILj7168ES2_S2_fS2_fjLj256EEEEELb0ELb0ELb0ELb1EEEvNS_9BwdParamsE --------------------------
	.section	.nv.info._ZN10layer_norm13ln_bwd_kernelINS_13Kernel_traitsI6__halfS2_fS2_fjLj7168ELj1ELj1ELj8ELj8ENS_18Kernel_traits_baseILj7168ES2_S2_fS2_fjLj256EEEEELb0ELb0ELb0ELb1EEEvNS_9BwdParamsE,"",@"SHT_CUDA_INFO"
	.sectionflags	@""
	.align	4


	//----- nvinfo : EIATTR_CUDA_API_VERSION
	.align		4
        /*0000*/ 	.byte	0x04, 0x37
        /*0002*/ 	.short	(.L_3375 - .L_3374)
.L_3374:
        /*0004*/ 	.word	0x00000082


	//----- nvinfo : EIATTR_KPARAM_INFO
	.align		4
.L_3375:
        /*0008*/ 	.byte	0x04, 0x17
        /*000a*/ 	.short	(.L_3377 - .L_3376)
.L_3376:
        /*000c*/ 	.word	0x00000000
        /*0010*/ 	.short	0x0000
        /*0012*/ 	.short	0x0000
        /*0014*/ 	.byte	0x00, 0xf0, 0xa1, 0x04


	//----- nvinfo : EIATTR_SPARSE_MMA_MASK
	.align		4
.L_3377:
        /*0018*/ 	.byte	0x03, 0x50
        /*001a*/ 	.short	0x0000


	//----- nvinfo : EIATTR_MAXREG_COUNT
	.align		4
        /*001c*/ 	.byte	0x03, 0x1b
        /*001e*/ 	.short	0x00ff


	//----- nvinfo : EIATTR_NUM_BARRIERS
	.align		4
        /*0020*/ 	.byte	0x02, 0x4c
        /*0022*/ 	.byte	0x01
	.zero		1


	//----- nvinfo : EIATTR_MERCURY_ISA_VERSION
	.align		4
        /*0024*/ 	.byte	0x03, 0x5f
        /*0026*/ 	.short	0x0101


	//----- nvinfo : EIATTR_COOP_GROUP_MASK_REGIDS
	.align		4
        /*0028*/ 	.byte	0x04, 0x29
        /*002a*/ 	.short	(.L_3379 - .L_3378)


	//   ....[0]....
.L_3378:
        /*002c*/ 	.word	0xffffffff


	//   ....[1]....
        /*0030*/ 	.word	0xffffffff


	//   ....[2]....
        /*0034*/ 	.word	0xffffffff


	//   ....[3]....
        /*0038*/ 	.word	0xffffffff


	//   ....[4]....
        /*003c*/ 	.word	0xffffffff


	//   ....[5]....
        /*0040*/ 	.word	0xffffffff


	//   ....[6]....
        /*0044*/ 	.word	0xffffffff


	//   ....[7]....
        /*0048*/ 	.word	0xffffffff


	//   ....[8]....
        /*004c*/ 	.word	0xffffffff


	//   ....[9]....
        /*0050*/ 	.word	0xffffffff


	//----- nvinfo : EIATTR_COOP_GROUP_INSTR_OFFSETS
	.align		4
.L_3379:
        /*0054*/ 	.byte	0x04, 0x28
        /*0056*/ 	.short	(.L_3381 - .L_3380)


	//   ....[0]....
.L_3380:
        /*0058*/ 	.word	0x000018b0


	//   ....[1]....
        /*005c*/ 	.word	0x000018c0


	//   ....[2]....
        /*0060*/ 	.word	0x000018f0


	//   ....[3]....
        /*0064*/ 	.word	0x00001900


	//   ....[4]....
        /*0068*/ 	.word	0x00001930


	//   ....[5]....
        /*006c*/ 	.word	0x00001940


	//   ....[6]....
        /*0070*/ 	.word	0x00001970


	//   ....[7]....
        /*0074*/ 	.word	0x00001980


	//   ....[8]....
        /*0078*/ 	.word	0x000019c0


	//   ....[9]....
        /*007c*/ 	.word	0x000019d0


	//----- nvinfo : EIATTR_VRC_CTA_INIT_COUNT
	.align		4
.L_3381:
        /*0080*/ 	.byte	0x02, 0x4a
	.zero		1
	.zero		1


	//----- nvinfo : EIATTR_EXIT_INSTR_OFFSETS
	.align		4
        /*0084*/ 	.byte	0x04, 0x1c
        /*0086*/ 	.short	(.L_3383 - .L_3382)


	//   ....[0]....
.L_3382:
        /*0088*/ 	.word	0x00005560


	//----- nvinfo : EIATTR_MAX_THREADS
	.align		4
.L_3383:
        /*008c*/ 	.byte	0x04, 0x05
        /*008e*/ 	.short	(.L_3385 - .L_3384)
.L_3384:
        /*0090*/ 	.word	0x00000100
        /*0094*/ 	.word	0x00000001
        /*0098*/ 	.word	0x00000001


	//----- nvinfo : EIATTR_CRS_STACK_SIZE
	.align		4
.L_3385:
        /*009c*/ 	.byte	0x04, 0x1e
        /*009e*/ 	.short	(.L_3387 - .L_3386)
.L_3386:
        /*00a0*/ 	.word	0x00000000


	//----- nvinfo : EIATTR_CBANK_PARAM_SIZE
	.align		4
.L_3387:
        /*00a4*/ 	.byte	0x03, 0x19
        /*00a6*/ 	.short	0x0128


	//----- nvinfo : EIATTR_PARAM_CBANK
	.align		4
        /*00a8*/ 	.byte	0x04, 0x0a
        /*00aa*/ 	.short	(.L_3389 - .L_3388)
	.align		4
.L_3388:
        /*00ac*/ 	.word	index@(.nv.constant0._ZN10layer_norm13ln_bwd_kernelINS_13Kernel_traitsI6__halfS2_fS2_fjLj7168ELj1ELj1ELj8ELj8ENS_18Kernel_traits_baseILj7168ES2_S2_fS2_fjLj256EEEEELb0ELb0ELb0ELb1EEEvNS_9BwdParamsE)
        /*00b0*/ 	.short	0x0380
        /*00b2*/ 	.short	0x0128


	//----- nvinfo : EIATTR_SW_WAR
	.align		4
.L_3389:
        /*00b4*/ 	.byte	0x04, 0x36
        /*00b6*/ 	.short	(.L_3391 - .L_3390)
.L_3390:
        /*00b8*/ 	.word	0x00000008
.L_3391:


//--------------------- .nv.info._ZN10layer_norm13ln_bwd_kernelINS_13Kernel_traitsI6__halfS2_fS2_fjLj7168ELj1ELj1ELj8ELj8ENS_18Kernel_traits_baseILj7168ES2_S2_fS2_fjLj256EEEEELb0ELb0ELb1ELb0EEEvNS_9BwdParamsE --------------------------
	.section	.nv.info._ZN10layer_norm13ln_bwd_kernelINS_13Kernel_traitsI6__halfS2_fS2_fjLj7168ELj1ELj1ELj8ELj8ENS_18Kernel_traits_baseILj7168ES2_S2_fS2_fjLj256EEEEELb0ELb0ELb1ELb0EEEvNS_9BwdParamsE,"",@"SHT_CUDA_INFO"
	.sectionflags	@""
	.align	4


	//----- nvinfo : EIATTR_CUDA_API_VERSION
	.align		4
        /*0000*/ 	.byte	0x04, 0x37
        /*0002*/ 	.short	(.L_3393 - .L_3392)
.L_3392:
        /*0004*/ 	.word	0x00000082


	//----- nvinfo : EIATTR_KPARAM_INFO
	.align		4
.L_3393:
        /*0008*/ 	.byte	0x04, 0x17
        /*000a*/ 	.short	(.L_3395 - .L_3394)
.L_3394:
        /*000c*/ 	.word	0x00000000
        /*0010*/ 	.short	0x0000
        /*0012*/ 	.short	0x0000
        /*0014*/ 	.byte	0x00, 0xf0, 0xa1, 0x04


	//----- nvinfo : EIATTR_SPARSE_MMA_MASK
	.align		4
.L_3395:
        /*0018*/ 	.byte	0x03, 0x50
        /*001a*/ 	.short	0x0000


	//----- nvinfo : EIATTR_MAXREG_COUNT
	.align		4
        /*001c*/ 	.byte	0x03, 0x1b
        /*001e*/ 	.short	0x00ff


	//----- nvinfo : EIATTR_NUM_BARRIERS
	.align		4
        /*0020*/ 	.byte	0x02, 0x4c
        /*0022*/ 	.byte	0x01
	.zero		1


	//----- nvinfo : EIATTR_MERCURY_ISA_VERSION
	.align		4
        /*0024*/ 	.byte	0x03, 0x5f
        /*0026*/ 	.short	0x0101


	//----- nvinfo : EIATTR_COOP_GROUP_MASK_REGIDS
	.align		4
        /*0028*/ 	.byte	0x04, 0x29
        /*002a*/ 	.short	(.L_3397 - .L_3396)


	//   ....[0]....
.L_3396:
        /*002c*/ 	.word	0xffffffff


	//   ....[1]....
        /*0030*/ 	.word	0xffffffff


	//   ....[2]....
        /*0034*/ 	.word	0xffffffff


	//   ....[3]....
        /*0038*/ 	.word	0xffffffff


	//   ....[4]....
        /*003c*/ 	.word	0xffffffff


	//   ....[5]....
        /*0040*/ 	.word	0xffffffff


	//   ....[6]....
        /*0044*/ 	.word	0xffffffff


	//   ....[7]....
        /*0048*/ 	.word	0xffffffff


	//   ....[8]....
        /*004c*/ 	.word	0xffffffff


	//   ....[9]....
        /*0050*/ 	.word	0xffffffff


	//----- nvinfo : EIATTR_COOP_GROUP_INSTR_OFFSETS
	.align		4
.L_3397:
        /*0054*/ 	.byte	0x04, 0x28
        /*0056*/ 	.short	(.L_3399 - .L_3398)


	//   ....[0]....
.L_3398:
        /*0058*/ 	.word	0x00002770


	//   ....[1]....
        /*005c*/ 	.word	0x000027a0


	//   ....[2]....
        /*0060*/ 	.word	0x000027d0


	//   ....[3]....
        /*0064*/ 	.word	0x000027e0


	//   ....[4]....
        /*0068*/ 	.word	0x00002810


	//   ....[5]....
        /*006c*/ 	.word	0x00002820


	//   ....[6]....
        /*0070*/ 	.word	0x00002850


	//   ....[7]....
        /*0074*/ 	.word	0x00002860


	//   ....[8]....
        /*0078*/ 	.word	0x00002890


	//   ....[9]....
        /*007c*/ 	.word	0x000028a0


	//----- nvinfo : EIATTR_VRC_CTA_INIT_COUNT
	.align		4
.L_3399:
        /*0080*/ 	.byte	0x02, 0x4a
	.zero		1
	.zero		1


	//----- nvinfo : EIATTR_EXIT_INSTR_OFFSETS
	.align		4
        /*0084*/ 	.byte	0x04, 0x1c
        /*0086*/ 	.short	(.L_3401 - .L_3400)


	//   ....[0]....
.L_3400:
        /*0088*/ 	.word	0x00007fc0


	//   ....[1]....
        /*008c*/ 	.word	0x00008040


	//----- nvinfo : EIATTR_MAX_THREADS
	.align		4
.L_3401:
        /*0090*/ 	.byte	0x04, 0x05
        /*0092*/ 	.short	(.L_3403 - .L_3402)
.L_3402:
        /*0094*/ 	.word	0x00000100
        /*0098*/ 	.word	0x00000001
        /*009c*/ 	.word	0x00000001


	//----- nvinfo : EIATTR_CRS_STACK_SIZE
	.align		4
.L_3403:
        /*00a0*/ 	.byte	0x04, 0x1e
        /*00a2*/ 	.short	(.L_3405 - .L_3404)
.L_3404:
        /*00a4*/ 	.word	0x00000000


	//----- nvinfo : EIATTR_CBANK_PARAM_SIZE
	.align		4
.L_3405:
        /*00a8*/ 	.byte	0x03, 0x19
        /*00aa*/ 	.short	0x0128


	//----- nvinfo : EIATTR_PARAM_CBANK
	.align		4
        /*00ac*/ 	.byte	0x04, 0x0a
        /*00ae*/ 	.short	(.L_3407 - .L_3406)
	.align		4
.L_3406:
        /*00b0*/ 	.word	index@(.nv.constant0._ZN10layer_norm13ln_bwd_kernelINS_13Kernel_traitsI6__halfS2_fS2_fjLj7168ELj1ELj1ELj8ELj8ENS_18Kernel_traits_baseILj7168ES2_S2_fS2_fjLj256EEEEELb0ELb0ELb1ELb0EEEvNS_9BwdParamsE)
        /*00b4*/ 	.short	0x0380
        /*00b6*/ 	.short	0x0128


	//----- nvinfo : EIATTR_SW_WAR
	.align		4
.L_3407:
        /*00b8*/ 	.byte	0x04, 0x36
        /*00ba*/ 	.short	(.L_3409 - .L_3408)
.L_3408:
        /*00bc*/ 	.word	0x00000008
.L_3409:


//--------------------- .nv.info._ZN10layer_norm13ln_bwd_kernelINS_13Kernel_traitsI6__halfS2_fS2_fjLj7168ELj1ELj1ELj8ELj8ENS_18Kernel_traits_baseILj7168ES2_S2_fS2_fjLj256EEEEELb0ELb0ELb1ELb1EEEvNS_9BwdParamsE --------------------------
	.section	.nv.info._ZN10layer_norm13ln_bwd_kernelINS_13Kernel_traitsI6__halfS2_fS2_fjLj7168ELj1ELj1ELj8ELj8ENS_18Kernel_traits_baseILj7168ES2_S2_fS2_fjLj256EEEEELb0ELb0ELb1ELb1EEEvNS_9BwdParamsE,"",@"SHT_CUDA_INFO"
	.sectionflags	@""
	.align	4


	//----- nvinfo : EIATTR_CUDA_API_VERSION
	.align		4
        /*0000*/ 	.byte	0x04, 0x37
        /*0002*/ 	.short	(.L_3411 - .L_3410)
.L_3410:
        /*0004*/ 	.word	0x00000082


	//----- nvinfo : EIATTR_KPARAM_INFO
	.align		4
.L_3411:
        /*0008*/ 	.byte	0x04, 0x17
        /*000a*/ 	.short	(.L_3413 - .L_3412)
.L_3412:
        /*000c*/ 	.word	0x00000000
        /*0010*/ 	.short	0x0000
        /*0012*/ 	.short	0x0000
        /*0014*/ 	.byte	0x00, 0xf0, 0xa1, 0x04


	//----- nvinfo : EIATTR_SPARSE_MMA_MASK
	.align		4
.L_3413:
        /*0018*/ 	.byte	0x03, 0x50
        /*001a*/ 	.short	0x0000


	//----- nvinfo : EIATTR_MAXREG_COUNT
	.align		4
        /*001c*/ 	.byte	0x03, 0x1b
        /*001e*/ 	.short	0x00ff


	//----- nvinfo : EIATTR_NUM_BARRIERS
	.align		4
        /*0020*/ 	.byte	0x02, 0x4c
        /*0022*/ 	.byte	0x01
	.zero		1


	//----- nvinfo : EIATTR_MERCURY_ISA_VERSION
	.align		4
        /*0024*/ 	.byte	0x03, 0x5f
        /*0026*/ 	.short	0x0101


	//----- nvinfo : EIATTR_COOP_GROUP_MASK_REGIDS
	.align		4
        /*0028*/ 	.byte	0x04, 0x29
        /*002a*/ 	.short	(.L_3415 - .L_3414)


	//   ....[0]....
.L_3414:
        /*002c*/ 	.word	0xffffffff


	//   ....[1]....
        /*0030*/ 	.word	0xffffffff


	//   ....[2]....
        /*0034*/ 	.word	0xffffffff


	//   ....[3]....
        /*0038*/ 	.word	0xffffffff


	//   ....[4]....
        /*003c*/ 	.word	0xffffffff


	//   ....[5]....
        /*0040*/ 	.word	0xffffffff


	//   ....[6]....
        /*0044*/ 	.word	0xffffffff


	//   ....[7]....
        /*0048*/ 	.word	0xffffffff


	//   ....[8]....
        /*004c*/ 	.word	0xffffffff


	//   ....[9]....
        /*0050*/ 	.word	0xffffffff


	//----- nvinfo : EIATTR_COOP_GROUP_INSTR_OFFSETS
	.align		4
.L_3415:
        /*0054*/ 	.byte	0x04, 0x28
        /*0056*/ 	.short	(.L_3417 - .L_3416)


	//   ....[0]....
.L_3416:
        /*0058*/ 	.word	0x00001e00


	//   ....[1]....
        /*005c*/ 	.word	0x00001e20


	//   ....[2]....
        /*0060*/ 	.word	0x00001e60


	//   ....[3]....
        /*0064*/ 	.word	0x00001e70


	//   ....[4]....
        /*0068*/ 	.word	0x00001ea0


	//   ....[5]....
        /*006c*/ 	.word	0x00001ec0


	//   ....[6]....
        /*0070*/ 	.word	0x00001ef0


	//   ....[7]....
        /*0074*/ 	.word	0x00001f00


	//   ....[8]....
        /*0078*/ 	.word	0x00001f30


	//   ....[9]....
        /*007c*/ 	.word	0x00001f40


	//----- nvinfo : EIATTR_VRC_CTA_INIT_COUNT
	.align		4
.L_3417:
        /*0080*/ 	.byte	0x02, 0x4a
	.zero		1
	.zero		1


	//----- nvinfo : EIATTR_EXIT_INSTR_OFFSETS
	.align		4
        /*0084*/ 	.byte	0x04, 0x1c
        /*0086*/ 	.short	(.L_3419 - .L_3418)


	//   ....[0]....
.L_3418:
        /*0088*/ 	.word	0x00006ff0


	//----- nvinfo : EIATTR_MAX_THREADS
	.align		4
.L_3419:
        /*008c*/ 	.byte	0x04, 0x05
        /*008e*/ 	.short	(.L_3421 - .L_3420)
.L_3420:
        /*0090*/ 	.word	0x00000100
        /*0094*/ 	.word	0x00000001
        /*0098*/ 	.word	0x00000001


	//----- nvinfo : EIATTR_CRS_STACK_SIZE
	.align		4
.L_3421:
        /*009c*/ 	.byte	0x04, 0x1e
        /*009e*/ 	.short	(.L_3423 - .L_3422)
.L_3422:
        /*00a0*/ 	.word	0x00000000


	//----- nvinfo : EIATTR_CBANK_PARAM_SIZE
	.align		4
.L_3423:
        /*00a4*/ 	.byte	0x03, 0x19
        /*00a6*/ 	.short	0x0128


	//----- nvinfo : EIATTR_PARAM_CBANK
	.align		4
        /*00a8*/ 	.byte	0x04, 0x0a
        /*00aa*/ 	.short	(.L_3425 - .L_3424)
	.align		4
.L_3424:
        /*00ac*/ 	.word	index@(.nv.constant0._ZN10layer_norm13ln_bwd_kernelINS_13Kernel_traitsI6__halfS2_fS2_fjLj7168ELj1ELj1ELj8ELj8ENS_18Kernel_traits_baseILj7168ES2_S2_fS2_fjLj256EEEEELb0ELb0ELb1ELb1EEEvNS_9BwdParamsE)
        /*00b0*/ 	.short	0x0380
        /*00b2*/ 	.short	0x0128


	//----- nvinfo : EIATTR_SW_WAR
	.align		4
.L_3425:
        /*00b4*/ 	.byte	0x04, 0x36
        /*00b6*/ 	.short	(.L_3427 - .L_3426)
.L_3426:
        /*00b8*/ 	.word	0x00000008
.L_3427:


//--------------------- .nv.info._ZN10layer_norm13ln_bwd_kernelINS_13Kernel_traitsI6__halfS2_fS2_fjLj7168ELj1ELj1ELj8ELj8ENS_18Kernel_traits_baseILj7168ES2_S2_fS2_fjLj256EEEEELb0ELb1ELb0ELb0EEEvNS_9BwdParamsE --------------------------
	.section	.nv.info._ZN10layer_norm13ln_bwd_kernelINS_13Kernel_traitsI6__halfS2_fS2_fjLj7168ELj1ELj1ELj8ELj8ENS_18Kernel_traits_baseILj7168ES2_S2_fS2_fjLj256EEEEELb0ELb1ELb0ELb0EEEvNS_9BwdParamsE,"",@"SHT_CUDA_INFO"
	.sectionflags	@""
	.align	4


	//----- nvinfo : EIATTR_CUDA_API_VERSION
	.align		4
        /*0000*/ 	.byte	0x04, 0x37
        /*0002*/ 	.short	(.L_3429 - .L_3428)
.L_3428:
        /*0004*/ 	.word	0x00000082


	//----- nvinfo : EIATTR_KPARAM_INFO
	.align		4
.L_3429:
        /*0008*/ 	.byte	0x04, 0x17
        /*000a*/ 	.short	(.L_3431 - .L_3430)
.L_3430:
        /*000c*/ 	.word	0x00000000
        /*0010*/ 	.short	0x0000
        /*0012*/ 	.short	0x0000
        /*0014*/ 	.byte	0x00, 0xf0, 0xa1, 0x04


	//----- nvinfo : EIATTR_SPARSE_MMA_MASK
	.align		4
.L_3431:
        /*0018*/ 	.byte	0x03, 0x50
        /*001a*/ 	.short	0x0000


	//----- nvinfo : EIATTR_MAXREG_COUNT
	.align		4
        /*001c*/ 	.byte	0x03, 0x1b
        /*001e*/ 	.short	0x00ff


	//----- nvinfo : EIATTR_NUM_BARRIERS
	.align		4
        /*0020*/ 	.byte	0x02, 0x4c
        /*0022*/ 	.byte	0x01
	.zero		1


	//----- nvinfo : EIATTR_MERCURY_ISA_VERSION
	.align		4
        /*0024*/ 	.byte	0x03, 0x5f
        /*0026*/ 	.short	0x0101


	//----- nvinfo : EIATTR_COOP_GROUP_MASK_REGIDS
	.align		4
        /*0028*/ 	.byte	0x04, 0x29
        /*002a*/ 	.short	(.L_3433 - .L_3432)


	//   ....[0]....
.L_3432:
        /*002c*/ 	.word	0xffffffff


	//   ....[1]....
        /*0030*/ 	.word	0xffffffff


	//   ....[2]....
        /*0034*/ 	.word	0xffffffff


	//   ....[3]....
        /*0038*/ 	.word	0xffffffff


	//   ....[4]....
        /*003c*/ 	.word	0xffffffff


	//   ....[5]....
        /*0040*/ 	.word	0xffffffff


	//   ....[6]....
        /*0044*/ 	.word	0xffffffff


	//   ....[7]....
        /*0048*/ 	.word	0xffffffff


	//   ....[8]....
        /*004c*/ 	.word	0xffffffff


	//   ....[9]....
        /*0050*/ 	.word	0xffffffff


	//----- nvinfo : EIATTR_COOP_GROUP_INSTR_OFFSETS
	.align		4
.L_3433:
        /*0054*/ 	.byte	0x04, 0x28
        /*0056*/ 	.short	(.L_3435 - .L_3434)


	//   ....[0]....
.L_3434:
        /*0058*/ 	.word	0x00002a20


	//   ....[1]....
        /*005c*/ 	.word	0x00002a50


	//   ....[2]....
        /*0060*/ 	.word	0x00002a80


	//   ....[3]....
        /*0064*/ 	.word	0x00002a90


	//   ....[4]....
        /*0068*/ 	.word	0x00002ac0


	//   ....[5]....
        /*006c*/ 	.word	0x00002ad0


	//   ....[6]....
        /*0070*/ 	.word	0x00002b00


	//   ....[7]....
        /*0074*/ 	.word	0x00002b10


	//   ....[8]....
        /*0078*/ 	.word	0x00002b40


	//   ....[9]....
        /*007c*/ 	.word	0x00002b50


	//----- nvinfo : EIATTR_VRC_CTA_INIT_COUNT
	.align		4
.L_3435:
        /*0080*/ 	.byte	0x02, 0x4a
	.zero		1
	.zero		1


	//----- nvinfo : EIATTR_EXIT_INSTR_OFFSETS
	.align		4
        /*0084*/ 	.byte	0x04, 0x1c
        /*0086*/ 	.short	(.L_3437 - .L_3436)


	//   ....[0]....
.L_3436:
        /*0088*/ 	.word	0x000090d0


	//   ....[1]....
        /*008c*/ 	.word	0x00009170


	//----- nvinfo : EIATTR_MAX_THREADS
	.align		4
.L_3437:
        /*0090*/ 	.byte	0x04, 0x05
        /*0092*/ 	.short	(.L_3439 - .L_3438)
.L_3438:
        /*0094*/ 	.word	0x00000100
        /*0098*/ 	.word	0x00000001
        /*009c*/ 	.word	0x00000001


	//----- nvinfo : EIATTR_CRS_STACK_SIZE
	.align		4
.L_3439:
        /*00a0*/ 	.byte	0x04, 0x1e
        /*00a2*/ 	.short	(.L_3441 - .L_3440)
.L_3440:
        /*00a4*/ 	.word	0x00000000


	//----- nvinfo : EIATTR_CBANK_PARAM_SIZE
	.align		4
.L_3441:
        /*00a8*/ 	.byte	0x03, 0x19
        /*00aa*/ 	.short	0x0128


	//----- nvinfo : EIATTR_PARAM_CBANK
	.align		4
        /*00ac*/ 	.byte	0x04, 0x0a
        /*00ae*/ 	.short	(.L_3443 - .L_3442)
	.align		4
.L_3442:
        /*00b0*/ 	.word	index@(.nv.constant0._ZN10layer_norm13ln_bwd_kernelINS_13Kernel_traitsI6__halfS2_fS2_fjLj7168ELj1ELj1ELj8ELj8ENS_18Kernel_traits_baseILj7168ES2_S2_fS2_fjLj256EEEEELb0ELb1ELb0ELb0EEEvNS_9BwdParamsE)
        /*00b4*/ 	.short	0x0380
        /*00b6*/ 	.short	0x0128


	//----- nvinfo : EIATTR_SW_WAR
	.align		4
.L_3443:
        /*00b8*/ 	.byte	0x04, 0x36
        /*00ba*/ 	.short	(.L_3445 - .L_3444)
.L_3444:
        /*00bc*/ 	.word	0x00000008
.L_3445:


//--------------------- .nv.info._ZN10layer_norm13ln_bwd_kernelINS_13Kernel_traitsI6__halfS2_fS2_fjLj7168ELj1ELj1ELj8ELj8ENS_18Kernel_traits_baseILj7168ES2_S2_fS2_fjLj256EEEEELb0ELb1ELb0ELb1EEEvNS_9BwdParamsE --------------------------
	.section	.nv.info._ZN10layer_norm13ln_bwd_kernelINS_13Kernel_traitsI6__halfS2_fS2_fjLj7168ELj1ELj1ELj8ELj8ENS_18Kernel_traits_baseILj7168ES2_S2_fS2_fjLj256EEEEELb0ELb1ELb0ELb1EEEvNS_9BwdParamsE,"",@"SHT_CUDA_INFO"
	.sectionflags	@""
	.align	4


	//----- nvinfo : EIATTR_CUDA_API_VERSION
	.align		4
        /*0000*/ 	.byte	0x04, 0x37
        /*0002*/ 	.short	(.L_3447 - .L_3446)
.L_3446:
        /*0004*/ 	.word	0x00000082


	//----- nvinfo : EIATTR_KPARAM_INFO
	.align		4
.L_3447:
        /*0008*/ 	.byte	0x04, 0x17
        /*000a*/ 	.short	(.L_3449 - .L_3448)
.L_3448:
        /*000c*/ 	.word	0x00000000
        /*0010*/ 	.short	0x0000
        /*0012*/ 	.short	0x0000
        /*0014*/ 	.byte	0x00, 0xf0, 0xa1, 0x04


	//----- nvinfo : EIATTR_SPARSE_MMA_MASK
	.align		4
.L_3449:
        /*0018*/ 	.byte	0x03, 0x50
        /*001a*/ 	.short	0x0000


	//----- nvinfo : EIATTR_MAXREG_COUNT
	.align		4
        /*001c*/ 	.byte	0x03, 0x1b
        /*001e*/ 	.short	0x00ff


	//----- nvinfo : EIATTR_NUM_BARRIERS
	.align		4
        /*0020*/ 	.byte	0x02, 0x4c
        /*0022*/ 	.byte	0x01
	.zero		1


	//----- nvinfo : EIATTR_MERCURY_ISA_VERSION
	.align		4
        /*0024*/ 	.byte	0x03, 0x5f
        /*0026*/ 	.short	0x0101


	//----- nvinfo : EIATTR_COOP_GROUP_MASK_REGIDS
	.align		4
        /*0028*/ 	.byte	0x04, 0x29
        /*002a*/ 	.short	(.L_3451 - .L_3450)


	//   ....[0]....
.L_3450:
        /*002c*/ 	.word	0xffffffff


	//   ....[1]....
        /*0030*/ 	.word	0xffffffff


	//   ....[2]....
        /*0034*/ 	.word	0xffffffff


	//   ....[3]....
        /*0038*/ 	.word	0xffffffff


	//   ....[4]....
        /*003c*/ 	.word	0xffffffff


	//   ....[5]....
        /*0040*/ 	.word	0xffffffff


	//   ....[6]....
        /*0044*/ 	.word	0xffffffff


	//   ....[7]....
        /*0048*/ 	.word	0xffffffff


	//   ....[8]....
        /*004c*/ 	.word	0xffffffff


	//   ....[9]....
        /*0050*/ 	.word	0xffffffff


	//----- nvinfo : EIATTR_COOP_GROUP_INSTR_OFFSETS
	.align		4
.L_3451:
        /*0054*/ 	.byte	0x04, 0x28
        /*0056*/ 	.short	(.L_3453 - .L_3452)


	//   ....[0]....
.L_3452:
        /*0058*/ 	.word	0x00001db0


	//   ....[1]....
        /*005c*/ 	.word	0x00001dd0


	//   ....[2]....
        /*0060*/ 	.word	0x00001e00


	//   ....[3]....
        /*0064*/ 	.word	0x00001e20


	//   ....[4]....
        /*0068*/ 	.word	0x00001e40


	//   ....[5]....
        /*006c*/ 	.word	0x00001e60


	//   ....[6]....
        /*0070*/ 	.word	0x00001e80


	//   ....[7]....
        /*0074*/ 	.word	0x00001ea0


	//   ....[8]....
        /*0078*/ 	.word	0x00001ee0


	//   ....[9]....
        /*007c*/ 	.word	0x00001f20


	//----- nvinfo : EIATTR_VRC_CTA_INIT_COUNT
	.align		4
.L_3453:
        /*0080*/ 	.byte	0x02, 0x4a
	.zero		1
	.zero		1


	//----- nvinfo : EIATTR_EXIT_INSTR_OFFSETS
	.align		4
        /*0084*/ 	.byte	0x04, 0x1c
        /*0086*/ 	.short	(.L_3455 - .L_3454)


	//   ....[0]....
.L_3454:
        /*0088*/ 	.word	0x00008150


	//----- nvinfo : EIATTR_MAX_THREADS
	.align		4
.L_3455:
        /*008c*/ 	.byte	0x04, 0x05
        /*008e*/ 	.short	(.L_3457 - .L_3456)
.L_3456:
        /*0090*/ 	.word	0x00000100
        /*0094*/ 	.word	0x00000001
        /*0098*/ 	.word	0x00000001


	//----- nvinfo : EIATTR_CRS_STACK_SIZE
	.align		4
.L_3457:
        /*009c*/ 	.byte	0x04, 0x1e
        /*009e*/ 	.short	(.L_3459 - .L_3458)
.L_3458:
        /*00a0*/ 	.word	0x00000000


	//----- nvinfo : EIATTR_CBANK_PARAM_SIZE
	.align		4
.L_3459:
        /*00a4*/ 	.byte	0x03, 0x19
        /*00a6*/ 	.short	0x0128


	//----- nvinfo : EIATTR_PARAM_CBANK
	.align		4
        /*00a8*/ 	.byte	0x04, 0x0a
        /*00aa*/ 	.short	(.L_3461 - .L_3460)
	.align		4
.L_3460:
        /*00ac*/ 	.word	index@(.nv.constant0._ZN10layer_norm13ln_bwd_kernelINS_13Kernel_traitsI6__halfS2_fS2_fjLj7168ELj1ELj1ELj8ELj8ENS_18Kernel_traits_baseILj7168ES2_S2_fS2_fjLj256EEEEELb0ELb1ELb0ELb1EEEvNS_9BwdParamsE)
        /*00b0*/ 	.short	0x0380
        /*00b2*/ 	.short	0x0128


	//----- nvinfo : EIATTR_SW_WAR
	.align		4
.L_3461:
        /*00b4*/ 	.byte	0x04, 0x36
        /*00b6*/ 	.short	(.L_3463 - .L_3462)
.L_3462:
        /*00b8*/ 	.word	0x00000008
.L_3463:


//--------------------- .nv.info._ZN10layer_norm13ln_bwd_kernelINS_13Kernel_traitsI6__halfS2_fS2_fjLj7168ELj1ELj1ELj8ELj8ENS_18Kernel_traits_baseILj7168ES2_S2_fS2_fjLj256EEEEELb0ELb1ELb1ELb0EEEvNS_9BwdParamsE --------------------------
	.section	.nv.info._ZN10layer_norm13ln_bwd_kernelINS_13Kernel_traitsI6__halfS2_fS2_fjLj7168ELj1ELj1ELj8ELj8ENS_18Kernel_traits_baseILj7168ES2_S2_fS2_fjLj256EEEEELb0ELb1ELb1ELb0EEEvNS_9BwdParamsE,"",@"SHT_CUDA_INFO"
	.sectionflags	@""
	.align	4


	//----- nvinfo : EIATTR_CUDA_API_VERSION
	.align		4
        /*0000*/ 	.byte	0x04, 0x37
        /*0002*/ 	.short	(.L_3465 - .L_3464)
.L_3464:
        /*0004*/ 	.word	0x00000082


	//----- nvinfo : EIATTR_KPARAM_INFO
	.align		4
.L_3465:
        /*0008*/ 	.byte	0x04, 0x17
        /*000a*/ 	.short	(.L_3467 - .L_3466)
.L_3466:
        /*000c*/ 	.word	0x00000000
        /*0010*/ 	.short	0x0000
        /*0012*/ 	.short	0x0000
        /*0014*/ 	.byte	0x00, 0xf0, 0xa1, 0x04


	//----- nvinfo : EIATTR_SPARSE_MMA_MASK
	.align		4
.L_3467:
        /*0018*/ 	.byte	0x03, 0x50
        /*001a*/ 	.short	0x0000


	//----- nvinfo : EIATTR_MAXREG_COUNT
	.align		4
        /*001c*/ 	.byte	0x03, 0x1b
        /*001e*/ 	.short	0x00ff


	//----- nvinfo : EIATTR_NUM_BARRIERS
	.align		4
        /*0020*/ 	.byte	0x02, 0x4c
        /*0022*/ 	.byte	0x01
	.zero		1


	//----- nvinfo : EIATTR_MERCURY_ISA_VERSION
	.align		4
        /*0024*/ 	.byte	0x03, 0x5f
        /*0026*/ 	.short	0x0101


	//----- nvinfo : EIATTR_COOP_GROUP_MASK_REGIDS
	.align		4
        /*0028*/ 	.byte	0x04, 0x29
        /*002a*/ 	.short	(.L_3469 - .L_3468)


	//   ....[0]....
.L_3468:
        /*002c*/ 	.word	0xffffffff


	//   ....[1]....
        /*0030*/ 	.word	0xffffffff


	//   ....[2]....
        /*0034*/ 	.word	0xffffffff


	//   ....[3]....
        /*0038*/ 	.word	0xffffffff


	//   ....[4]....
        /*003c*/ 	.word	0xffffffff


	//   ....[5]....
        /*0040*/ 	.word	0xffffffff


	//   ....[6]....
        /*0044*/ 	.word	0xffffffff


	//   ....[7]....
        /*0048*/ 	.word	0xffffffff


	//   ....[8]....
        /*004c*/ 	.word	0xffffffff


	//   ....[9]....
        /*0050*/ 	.word	0xffffffff


	//----- nvinfo : EIATTR_COOP_GROUP_INSTR_OFFSETS
	.align		4
.L_3469:
        /*0054*/ 	.byte	0x04, 0x28
        /*0056*/ 	.short	(.L_3471 - .L_3470)


	//   ....[0]....
.L_3470:
        /*0058*/ 	.word	0x00002dc0


	//   ....[1]....
        /*005c*/ 	.word	0x00002df0


	//   ....[2]....
        /*0060*/ 	.word	0x00002e20


	//   ....[3]....
        /*0064*/ 	.word	0x00002e30


	//   ....[4]....
        /*0068*/ 	.word	0x00002e60


	//   ....[5]....
        /*006c*/ 	.word	0x00002e70


	//   ....[6]....
        /*0070*/ 	.word	0x00002ea0


	//   ....[7]....
        /*0074*/ 	.word	0x00002eb0


	//   ....[8]....
        /*0078*/ 	.word	0x00002ee0


	//   ....[9]....
        /*007c*/ 	.word	0x00002ef0


	//----- nvinfo : EIATTR_VRC_CTA_INIT_COUNT
	.align		4
.L_3471:
        /*0080*/ 	.byte	0x02, 0x4a
	.zero		1
	.zero		1


	//----- nvinfo : EIATTR_EXIT_INSTR_OFFSETS
	.align		4
        /*0084*/ 	.byte	0x04, 0x1c
        /*0086*/ 	.short	(.L_3473 - .L_3472)


	//   ....[0]....
.L_3472:
        /*0088*/ 	.word	0x0000b0f0


	//   ....[1]....
        /*008c*/ 	.word	0x0000b190


	//----- nvinfo : EIATTR_MAX_THREADS
	.align		4
.L_3473:
        /*0090*/ 	.byte	0x04, 0x05
        /*0092*/ 	.short	(.L_3475 - .L_3474)
.L_3474:
        /*0094*/ 	.word	0x00000100
        /*0098*/ 	.word	0x00000001
        /*009c*/ 	.word	0x00000001


	//----- nvinfo : EIATTR_CRS_STACK_SIZE
	.align		4
.L_3475:
        /*00a0*/ 	.byte	0x04, 0x1e
        /*00a2*/ 	.short	(.L_3477 - .L_3476)
.L_3476:
        /*00a4*/ 	.word	0x00000000


	//----- nvinfo : EIATTR_CBANK_PARAM_SIZE
	.align		4
.L_3477:
        /*00a8*/ 	.byte	0x03, 0x19
        /*00aa*/ 	.short	0x0128


	//----- nvinfo : EIATTR_PARAM_CBANK
	.align		4
        /*00ac*/ 	.byte	0x04, 0x0a
        /*00ae*/ 	.short	(.L_3479 - .L_3478)
	.align		4
.L_3478:
        /*00b0*/ 	.word	index@(.nv.constant0._ZN10layer_norm13ln_bwd_kernelINS_13Kernel_traitsI6__halfS2_fS2_fjLj7168ELj1ELj1ELj8ELj8ENS_18Kernel_traits_baseILj7168ES2_S2_fS2_fjLj256EEEEELb0ELb1ELb1ELb0EEEvNS_9BwdParamsE)
        /*00b4*/ 	.short	0x0380
        /*00b6*/ 	.short	0x0128


	//----- nvinfo : EIATTR_SW_WAR
	.align		4
.L_3479:
        /*00b8*/ 	.byte	0x04, 0x36
        /*00ba*/ 	.short	(.L_3481 - .L_3480)
.L_3480:
        /*00bc*/ 	.word	0x00000008
.L_3481:


//--------------------- .nv.info._ZN10layer_norm13ln_bwd_kernelINS_13Kernel_traitsI6__halfS2_fS2_fjLj7168ELj1ELj1ELj8ELj8ENS_18Kernel_traits_baseILj7168ES2_S2_fS2_fjLj256EEEEELb0ELb1ELb1ELb1EEEvNS_9BwdParamsE --------------------------
	.section	.nv.info._ZN10layer_norm13ln_bwd_kernelINS_13Kernel_traitsI6__halfS2_fS2_fjLj7168ELj1ELj1ELj8ELj8ENS_18Kernel_traits_baseILj7168ES2_S2_fS2_fjLj256EEEEELb0ELb1ELb1ELb1EEEvNS_9BwdParamsE,"",@"SHT_CUDA_INFO"
	.sectionflags	@""
	.align	4


	//----- nvinfo : EIATTR_CUDA_API_VERSION
	.align		4
        /*0000*/ 	.byte	0x04, 0x37
        /*0002*/ 	.short	(.L_3483 - .L_3482)
.L_3482:
        /*0004*/ 	.word	0x00000082


	//----- nvinfo : EIATTR_KPARAM_INFO
	.align		4
.L_3483:
        /*0008*/ 	.byte	0x04, 0x17
        /*000a*/ 	.short	(.L_3485 - .L_3484)
.L_3484:
        /*000c*/ 	.word	0x00000000
        /*0010*/ 	.short	0x0000
        /*0012*/ 	.short	0x0000
        /*0014*/ 	.byte	0x00, 0xf0, 0xa1, 0x04


	//----- nvinfo : EIATTR_SPARSE_MMA_MASK
	.align		4
.L_3485:
        /*0018*/ 	.byte	0x03, 0x50
        /*001a*/ 	.short	0x0000


	//----- nvinfo : EIATTR_MAXREG_COUNT
	.align		4
        /*001c*/ 	.byte	0x03, 0x1b
        /*001e*/ 	.short	0x00ff


	//----- nvinfo : EIATTR_NUM_BARRIERS
	.align		4
        /*0020*/ 	.byte	0x02, 0x4c
        /*0022*/ 	.byte	0x01
	.zero		1


	//----- nvinfo : EIATTR_MERCURY_ISA_VERSION
	.align		4
        /*0024*/ 	.byte	0x03, 0x5f
        /*0026*/ 	.short	0x0101


	//----- nvinfo : EIATTR_COOP_GROUP_MASK_REGIDS
	.align		4
        /*0028*/ 	.byte	0x04, 0x29
        /*002a*/ 	.short	(.L_3487 - .L_3486)


	//   ....[0]....
.L_3486:
        /*002c*/ 	.word	0xffffffff


	//   ....[1]....
        /*0030*/ 	.word	0xffffffff


	//   ....[2]....
        /*0034*/ 	.word	0xffffffff


	//   ....[3]....
        /*0038*/ 	.word	0xffffffff


	//   ....[4]....
        /*003c*/ 	.word	0xffffffff


	//   ....[5]....
        /*0040*/ 	.word	0xffffffff


	//   ....[6]....
        /*0044*/ 	.word	0xffffffff


	//   ....[7]....
        /*0048*/ 	.word	0xffffffff


	//   ....[8]....
        /*004c*/ 	.word	0xffffffff


	//   ....[9]....
        /*0050*/ 	.word	0xffffffff


	//----- nvinfo : EIATTR_COOP_GROUP_INSTR_OFFSETS
	.align		4
.L_3487:
        /*0054*/ 	.byte	0x04, 0x28
        /*0056*/ 	.short	(.L_3489 - .L_3488)


	//   ....[0]....
.L_3488:
        /*0058*/ 	.word	0x000020d0


	//   ....[1]....
        /*005c*/ 	.word	0x00002110


	//   ....[2]....
        /*0060*/ 	.word	0x00002170


	//   ....[3]....
        /*0064*/ 	.word	0x00002180


	//   ....[4]....
        /*0068*/ 	.word	0x000021c0


	//   ....[5]....
        /*006c*/ 	.word	0x000021d0


	//   ....[6]....
        /*0070*/ 	.word	0x00002220


	//   ....[7]....
        /*0074*/ 	.word	0x00002240


	//   ....[8]....
        /*0078*/ 	.word	0x000022a0


	//   ....[9]....
        /*007c*/ 	.word	0x000022b0


	//----- nvinfo : EIATTR_VRC_CTA_INIT_COUNT
	.align		4
.L_3489:
        /*0080*/ 	.byte	0x02, 0x4a
	.zero		1
	.zero		1


	//----- nvinfo : EIATTR_EXIT_INSTR_OFFSETS
	.align		4
        /*0084*/ 	.byte	0x04, 0x1c
        /*0086*/ 	.short	(.L_3491 - .L_3490)


	//   ....[0]....
.L_3490:
        /*0088*/ 	.word	0x00009230


	//----- nvinfo : EIATTR_MAX_THREADS
	.align		4
.L_3491:
        /*008c*/ 	.byte	0x04, 0x05
        /*008e*/ 	.short	(.L_3493 - .L_3492)
.L_3492:
        /*0090*/ 	.word	0x00000100
        /*0094*/ 	.word	0x00000001
        /*0098*/ 	.word	0x00000001


	//----- nvinfo : EIATTR_CRS_STACK_SIZE
	.align		4
.L_3493:
        /*009c*/ 	.byte	0x04, 0x1e
        /*009e*/ 	.short	(.L_3495 - .L_3494)
.L_3494:
        /*00a0*/ 	.word	0x00000000


	//----- nvinfo : EIATTR_CBANK_PARAM_SIZE
	.align		4
.L_3495:
        /*00a4*/ 	.byte	0x03, 0x19
        /*00a6*/ 	.short	0x0128


	//----- nvinfo : EIATTR_PARAM_CBANK
	.align		4
        /*00a8*/ 	.byte	0x04, 0x0a
        /*00aa*/ 	.short	(.L_3497 - .L_3496)
	.align		4
.L_3496:
        /*00ac*/ 	.word	index@(.nv.constant0._ZN10layer_norm13ln_bwd_kernelINS_13Kernel_traitsI6__halfS2_fS2_fjLj7168ELj1ELj1ELj8ELj8ENS_18Kernel_traits_baseILj7168ES2_S2_fS2_fjLj256EEEEELb0ELb1ELb1ELb1EEEvNS_9BwdParamsE)
        /*00b0*/ 	.short	0x0380
        /*00b2*/ 	.short	0x0128


	//----- nvinfo : EIATTR_SW_WAR
	.align		4
.L_3497:
        /*00b4*/ 	.byte	0x04, 0x36
        /*00b6*/ 	.short	(.L_3499 - .L_3498)
.L_3498:
        /*00b8*/ 	.word	0x00000008
.L_3499:


//--------------------- .nv.info._ZN10layer_norm13ln_bwd_kernelINS_13Kernel_traitsI6__halfS2_fS2_fjLj7168ELj1ELj1ELj8ELj8ENS_18Kernel_traits_baseILj7168ES2_S2_fS2_fjLj256EEEEELb1ELb0ELb0ELb0EEEvNS_9BwdParamsE --------------------------
	.section	.nv.info._ZN10layer_norm13ln_bwd_kernelINS_13Kernel_traitsI6__halfS2_fS2_fjLj7168ELj1ELj1ELj8ELj8ENS_18Kernel_traits_baseILj7168ES2_S2_fS2_fjLj256EEEEELb1ELb0ELb0ELb0EEEvNS_9BwdParamsE,"",@"SHT_CUDA_INFO"
	.sectionflags	@""
	.align	4


	//----- nvinfo : EIATTR_CUDA_API_VERSION
	.align		4
        /*0000*/ 	.byte	0x04, 0x37
        /*0002*/ 	.short	(.L_3501 - .L_3500)
.L_3500:
        /*0004*/ 	.word	0x00000082


	//----- nvinfo : EIATTR_KPARAM_INFO
	.align		4
.L_3501:
        /*0008*/ 	.byte	0x04, 0x17
        /*000a*/ 	.short	(.L_3503 - .L_3502)
.L_3502:
        /*000c*/ 	.word	0x00000000
        /*0010*/ 	.short	0x0000
        /*0012*/ 	.short	0x0000
        /*0014*/ 	.byte	0x00, 0xf0, 0xa1, 0x04


	//----- nvinfo : EIATTR_SPARSE_MMA_MASK
	.align		4
.L_3503:
        /*0018*/ 	.byte	0x03, 0x50
        /*001a*/ 	.short	0x0000


	//----- nvinfo : EIATTR_MAXREG_COUNT
	.align		4
        /*001c*/ 	.byte	0x03, 0x1b
        /*001e*/ 	.short	0x00ff


	//----- nvinfo : EIATTR_NUM_BARRIERS
	.align		4
        /*0020*/ 	.byte	0x02, 0x4c
        /*0022*/ 	.byte	0x01
	.zero		1


	//----- nvinfo : EIATTR_MERCURY_ISA_VERSION
	.align		4
        /*0024*/ 	.byte	0x03, 0x5f
        /*0026*/ 	.short	0x0101


	//----- nvinfo : EIATTR_COOP_GROUP_MASK_REGIDS
	.align		4
        /*0028*/ 	.byte	0x04, 0x29
        /*002a*/ 	.short	(.L_3505 - .L_3504)


	//   ....[0]....
.L_3504:
        /*002c*/ 	.word	0xffffffff


	//   ....[1]....
        /*0030*/ 	.word	0xffffffff


	//   ....[2]....
        /*0034*/ 	.word	0xffffffff


	//   ....[3]....
        /*0038*/ 	.word	0xffffffff


	//   ....[4]....
        /*003c*/ 	.word	0xffffffff


	//   ....[5]....
        /*0040*/ 	.word	0xffffffff


	//   ....[6]....
        /*0044*/ 	.word	0xffffffff


	//   ....[7]....
        /*0048*/ 	.word	0xffffffff


	//   ....[8]....
        /*004c*/ 	.word	0xffffffff


	//   ....[9]....
        /*0050*/ 	.word	0xffffffff


	//----- nvinfo : EIATTR_COOP_GROUP_INSTR_OFFSETS
	.align		4
.L_3505:
        /*0054*/ 	.byte	0x04, 0x28
        /*0056*/ 	.short	(.L_3507 - .L_3506)


	//   ....[0]....
.L_3506:
        /*0058*/ 	.word	0x00002500


	//   ....[1]....
        /*005c*/ 	.word	0x00002530


	//   ....[2]....
        /*0060*/ 	.word	0x00002560


	//   ....[3]....
        /*0064*/ 	.word	0x00002570


	//   ....[4]....
        /*0068*/ 	.word	0x000025a0


	//   ....[5]....
        /*006c*/ 	.word	0x000025b0


	//   ....[6]....
        /*0070*/ 	.word	0x000025e0


	//   ....[7]....
        /*0074*/ 	.word	0x000025f0


	//   ....[8]....
        /*0078*/ 	.word	0x00002620


	//   ....[9]....
        /*007c*/ 	.word	0x00002630


	//----- nvinfo : EIATTR_VRC_CTA_INIT_COUNT
	.align		4
.L_3507:
        /*0080*/ 	.byte	0x02, 0x4a
	.zero		1
	.zero		1


	//----- nvinfo : EIATTR_EXIT_INSTR_OFFSETS
	.align		4
        /*0084*/ 	.byte	0x04, 0x1c
        /*0086*/ 	.short	(.L_3509 - .L_3508)


	//   ....[0]....
.L_3508:
        /*0088*/ 	.word	0x00007af0


	//   ....[1]....
        /*008c*/ 	.word	0x00007b70


	//----- nvinfo : EIATTR_MAX_THREADS
	.align		4
.L_3509:
        /*0090*/ 	.byte	0x04, 0x05
        /*0092*/ 	.short	(.L_3511 - .L_3510)
.L_3510:
        /*0094*/ 	.word	0x00000100
        /*0098*/ 	.word	0x00000001
        /*009c*/ 	.word	0x00000001


	//----- nvinfo : EIATTR_CRS_STACK_SIZE
	.align		4
.L_3511:
        /*00a0*/ 	.byte	0x04, 0x1e
        /*00a2*/ 	.short	(.L_3513 - .L_3512)
.L_3512:
        /*00a4*/ 	.word	0x00000000


	//----- nvinfo : EIATTR_CBANK_PARAM_SIZE
	.align		4
.L_3513:
        /*00a8*/ 	.byte	0x03, 0x19
        /*00aa*/ 	.short	0x0128


	//----- nvinfo : EIATTR_PARAM_CBANK
	.align		4
        /*00ac*/ 	.byte	0x04, 0x0a
        /*00ae*/ 	.short	(.L_3515 - .L_3514)
	.align		4
.L_3514:
        /*00b0*/ 	.word	index@(.nv.constant0._ZN10layer_norm13ln_bwd_kernelINS_13Kernel_traitsI6__halfS2_fS2_fjLj7168ELj1ELj1ELj8ELj8ENS_18Kernel_traits_baseILj7168ES2_S2_fS2_fjLj256EEEEELb1ELb0ELb0ELb0EEEvNS_9BwdParamsE)
        /*00b4*/ 	.short	0x0380
        /*00b6*/ 	.short	0x0128


	//----- nvinfo : EIATTR_SW_WAR
	.align		4
.L_3515:
        /*00b8*/ 	.byte	0x04, 0x36
        /*00ba*/ 	.short	(.L_3517 - .L_3516)
.L_3516:
        /*00bc*/ 	.word	0x00000008
.L_3517:


//--------------------- .nv.info._ZN10layer_norm13ln_bwd_kernelINS_13Kernel_traitsI6__halfS2_fS2_fjLj7168ELj1ELj1ELj8ELj8ENS_18Kernel_traits_baseILj7168ES2_S2_fS2_fjLj256EEEEELb1ELb0ELb0ELb1EEEvNS_9BwdParamsE --------------------------
	.section	.nv.info._ZN10layer_norm13ln_bwd_kernelINS_13Kernel_traitsI6__halfS2_fS2_fjLj7168ELj1ELj1ELj8ELj8ENS_18Kernel_traits_baseILj7168ES2_S2_fS2_fjLj256EEEEELb1ELb0ELb0ELb1EEEvNS_9BwdParamsE,"",@"SHT_CUDA_INFO"
	.sectionflags	@""
	.align	4


	//----- nvinfo : EIATTR_CUDA_API_VERSION
	.align		4
        /*0000*/ 	.byte	0x04, 0x37
        /*0002*/ 	.short	(.L_3519 - .L_3518)
.L_3518:
        /*0004*/ 	.word	0x00000082


	//----- nvinfo : EIATTR_KPARAM_INFO
	.align		4
.L_3519:
        /*0008*/ 	.byte	0x04, 0x17
        /*000a*/ 	.short	(.L_3521 - .L_3520)
.L_3520:
        /*000c*/ 	.word	0x00000000
        /*0010*/ 	.short	0x0000
        /*0012*/ 	.short	0x0000
        /*0014*/ 	.byte	0x00, 0xf0, 0xa1, 0x04


	//----- nvinfo : EIATTR_SPARSE_MMA_MASK
	.align		4
.L_3521:
        /*0018*/ 	.byte	0x03, 0x50
        /*001a*/ 	.short	0x0000


	//----- nvinfo : EIATTR_MAXREG_COUNT
	.align		4
        /*001c*/ 	.byte	0x03, 0x1b
        /*001e*/ 	.short	0x00ff


	//----- nvinfo : EIATTR_NUM_BARRIERS
	.align		4
        /*0020*/ 	.byte	0x02, 0x4c
        /*0022*/ 	.byte	0x01
	.zero		1


	//----- nvinfo : EIATTR_MERCURY_ISA_VERSION
	.align		4
        /*0024*/ 	.byte	0x03, 0x5f
        /*0026*/ 	.short	0x0101


	//----- nvinfo : EIATTR_COOP_GROUP_MASK_REGIDS
	.align		4
        /*0028*/ 	.byte	0x04, 0x29
        /*002a*/ 	.short	(.L_3523 - .L_3522)


	//   ....[0]....
.L_3522:
        /*002c*/ 	.word	0xffffffff


	//   ....[1]....
        /*0030*/ 	.word	0xffffffff


	//   ....[2]....
        /*0034*/ 	.word	0xffffffff


	//   ....[3]....
        /*0038*/ 	.word	0xffffffff


	//   ....[4]....
        /*003c*/ 	.word	0xffffffff


	//   ....[5]....
        /*0040*/ 	.word	0xffffffff


	//   ....[6]....
        /*0044*/ 	.word	0xffffffff


	//   ....[7]....
        /*0048*/ 	.word	0xffffffff


	//   ....[8]....
        /*004c*/ 	.word	0xffffffff


	//   ....[9]....
        /*0050*/ 	.word	0xffffffff


	//----- nvinfo : EIATTR_COOP_GROUP_INSTR_OFFSETS
	.align		4
.L_3523:
        /*0054*/ 	.byte	0x04, 0x28
        /*0056*/ 	.short	(.L_3525 - .L_3524)


	//   ....[0]....
.L_3524:
        /*0058*/ 	.word	0x000019a0


	//   ....[1]....
        /*005c*/ 	.word	0x000019b0


	//   ....[2]....
        /*0060*/ 	.word	0x000019e0


	//   ....[3]....
        /*0064*/ 	.word	0x000019f0


	//   ....[4]....
        /*0068*/ 	.word	0x00001a20


	//   ....[5]....
        /*006c*/ 	.word	0x00001a30


	//   ....[6]....
        /*0070*/ 	.word	0x00001a70


	//   ....[7]....
        /*0074*/ 	.word	0x00001a80


	//   ....[8]....
        /*0078*/ 	.word	0x00001ae0


	//   ....[9]....
        /*007c*/ 	.word	0x00001af0


	//----- nvinfo : EIATTR_VRC_CTA_INIT_COUNT
	.align		4
.L_3525:
        /*0080*/ 	.byte	0x02, 0x4a
	.zero		1
	.zero		1


	//----- nvinfo : EIATTR_EXIT_INSTR_OFFSETS
	.align		4
        /*0084*/ 	.byte	0x04, 0x1c
        /*0086*/ 	.short	(.L_3527 - .L_3526)


	//   ....[0]....
.L_3526:
        /*0088*/ 	.word	0x00006be0


	//----- nvinfo : EIATTR_MAX_THREADS
	.align		4
.L_3527:
        /*008c*/ 	.byte	0x04, 0x05
        /*008e*/ 	.short	(.L_3529 - .L_3528)
.L_3528:
        /*0090*/ 	.word	0x00000100
        /*0094*/ 	.word	0x00000001
        /*0098*/ 	.word	0x00000001


	//----- nvinfo : EIATTR_CBANK_PARAM_SIZE
	.align		4
.L_3529:
        /*009c*/ 	.byte	0x03, 0x19
        /*009e*/ 	.short	0x0128


	//----- nvinfo : EIATTR_PARAM_CBANK
	.align		4
        /*00a0*/ 	.byte	0x04, 0x0a
        /*00a2*/ 	.short	(.L_3531 - .L_3530)
	.align		4
.L_3530:
        /*00a4*/ 	.word	index@(.nv.constant0._ZN10layer_norm13ln_bwd_kernelINS_13Kernel_traitsI6__halfS2_fS2_fjLj7168ELj1ELj1ELj8ELj8ENS_18Kernel_traits_baseILj7168ES2_S2_fS2_fjLj256EEEEELb1ELb0ELb0ELb1EEEvNS_9BwdParamsE)
        /*00a8*/ 	.short	0x0380
        /*00aa*/ 	.short	0x0128


	//----- nvinfo : EIATTR_SW_WAR
	.align		4
.L_3531:
        /*00ac*/ 	.byte	0x04, 0x36
        /*00ae*/ 	.short	(.L_3533 - .L_3532)
.L_3532:
        /*00b0*/ 	.word	0x00000008
.L_3533:


//--------------------- .nv.info._ZN10layer_norm22ln_bwd_finalize_kernelINS_22Kernel_traits_finalizeILj7168E6__halfS2_fS2_fjLb0ELj1024ELj4ENS_18Kernel_traits_baseILj7168ES2_S2_fS2_fjLj1024EEEEELb0ELb0EEEvNS_9BwdParamsE --------------------------
	.section	.nv.info._ZN10layer_norm22ln_bwd_finalize_kernelINS_22Kernel_traits_finalizeILj7168E6__halfS2_fS2_fjLb0ELj1024ELj4ENS_18Kernel_traits_baseILj7168ES2_S2_fS2_fjLj1024EEEEELb0ELb0EEEvNS_9BwdParamsE,"",@"SHT_CUDA_INFO"
	.sectionflags	@""
	.align	4


	//----- nvinfo : EIATTR_CUDA_API_VERSION
	.align		4
        /*0000*/ 	.byte	0x04, 0x37
        /*0002*/ 	.short	(.L_3535 - .L_3534)
.L_3534:
        /*0004*/ 	.word	0x00000082


	//----- nvinfo : EIATTR_KPARAM_INFO
	.align		4
.L_3535:
        /*0008*/ 	.byte	0x04, 0x17
        /*000a*/ 	.short	(.L_3537 - .L_3536)
.L_3536:
        /*000c*/ 	.word	0x00000000
        /*0010*/ 	.short	0x0000
        /*0012*/ 	.short	0x0000
        /*0014*/ 	.byte	0x00, 0xf0, 0xa1, 0x04


	//----- nvinfo : EIATTR_SPARSE_MMA_MASK
	.align		4
.L_3537:
        /*0018*/ 	.byte	0x03, 0x50
        /*001a*/ 	.short	0x0000


	//----- nvinfo : EIATTR_MAXREG_COUNT
	.align		4
        /*001c*/ 	.byte	0x03, 0x1b
        /*001e*/ 	.short	0x0040


	//----- nvinfo : EIATTR_NUM_BARRIERS
	.align		4
        /*0020*/ 	.byte	0x02, 0x4c
        /*0022*/ 	.byte	0x01
	.zero		1


	//----- nvinfo : EIATTR_MERCURY_ISA_VERSION
	.align		4
        /*0024*/ 	.byte	0x03, 0x5f
        /*0026*/ 	.short	0x0101


	//----- nvinfo : EIATTR_COOP_GROUP_MASK_REGIDS
	.align		4
        /*0028*/ 	.byte	0x04, 0x29
        /*002a*/ 	.short	(.L_3539 - .L_3538)


	//   ....[0]....
.L_3538:
        /*002c*/ 	.word	0xffffffff


	//   ....[1]....
        /*0030*/ 	.word	0xffffffff


	//   ....[2]....
        /*0034*/ 	.word	0xffffffff


	//   ....[3]....
        /*0038*/ 	.word	0xffffffff


	//   ....[4]....
        /*003c*/ 	.word	0xffffffff


	//   ....[5]....
        /*0040*/ 	.word	0xffffffff


	//   ....[6]....
        /*0044*/ 	.word	0xffffffff


	//   ....[7]....
        /*0048*/ 	.word	0xffffffff


	//   ....[8]....
        /*004c*/ 	.word	0xffffffff


	//   ....[9]....
        /*0050*/ 	.word	0xffffffff


	//----- nvinfo : EIATTR_COOP_GROUP_INSTR_OFFSETS
	.align		4
.L_3539:
        /*0054*/ 	.byte	0x04, 0x28
        /*0056*/ 	.short	(.L_3541 - .L_3540)


	//   ....[0]....
.L_3540:
        /*0058*/ 	.word	0x00001540


	//   ....[1]....
        /*005c*/ 	.word	0x00001550


	//   ....[2]....
        /*0060*/ 	.word	0x00001580


	//   ....[3]....
        /*0064*/ 	.word	0x00001590


	//   ....[4]....
        /*0068*/ 	.word	0x000015c0


	//   ....[5]....
        /*006c*/ 	.word	0x000015d0


	//   ....[6]....
        /*0070*/ 	.word	0x00001610


	//   ....[7]....
        /*0074*/ 	.word	0x00001630


	//   ....[8]....
        /*0078*/ 	.word	0x00001680


	//   ....[9]....
        /*007c*/ 	.word	0x00001690


	//----- nvinfo : EIATTR_VRC_CTA_INIT_COUNT
	.align		4
.L_3541:
        /*0080*/ 	.byte	0x02, 0x4a
	.zero		1
	.zero		1


	//----- nvinfo : EIATTR_EXIT_INSTR_OFFSETS
	.align		4
        /*0084*/ 	.byte	0x04, 0x1c
        /*0086*/ 	.short	(.L_3543 - .L_3542)


	//   ....[0]....
.L_3542:
        /*0088*/ 	.word	0x00000060


	//   ....[1]....
        /*008c*/ 	.word	0x000016f0


	//   ....[2]....
        /*0090*/ 	.word	0x00001720


	//   ....[3]....
        /*0094*/ 	.word	0x000017e0


	//----- nvinfo : EIATTR_MAX_THREADS
	.align		4
.L_3543:
        /*0098*/ 	.byte	0x04, 0x05
        /*009a*/ 	.short	(.L_3545 - .L_3544)
.L_3544:
        /*009c*/ 	.word	0x00000400
        /*00a0*/ 	.word	0x00000001
        /*00a4*/ 	.word	0x00000001


	//----- nvinfo : EIATTR_CRS_STACK_SIZE
	.align		4
.L_3545:
        /*00a8*/ 	.byte	0x04, 0x1e
        /*00aa*/ 	.short	(.L_3547 - .L_3546)
.L_3546:
        /*00ac*/ 	.word	0x00000000


	//----- nvinfo : EIATTR_CBANK_PARAM_SIZE
	.align		4
.L_3547:
        /*00b0*/ 	.byte	0x03, 0x19
        /*00b2*/ 	.short	0x0128


	//----- nvinfo : EIATTR_PARAM_CBANK
	.align		4
        /*00b4*/ 	.byte	0x04, 0x0a
        /*00b6*/ 	.short	(.L_3549 - .L_3548)
	.align		4
.L_3548:
        /*00b8*/ 	.word	index@(.nv.constant0._ZN10layer_norm22ln_bwd_finalize_kernelINS_22Kernel_traits_finalizeILj7168E6__halfS2_fS2_fjLb0ELj1024ELj4ENS_18Kernel_traits_baseILj7168ES2_S2_fS2_fjLj1024EEEEELb0ELb0EEEvNS_9BwdParamsE)
        /*00bc*/ 	.short	0x0380
        /*00be*/ 	.short	0x0128


	//----- nvinfo : EIATTR_SW_WAR
	.align		4
.L_3549:
        /*00c0*/ 	.byte	0x04, 0x36
        /*00c2*/ 	.short	(.L_3551 - .L_3550)
.L_3550:
        /*00c4*/ 	.word	0x00000008
.L_3551:


//--------------------- .nv.info._ZN10layer_norm13ln_bwd_kernelINS_13Kernel_traitsI6__halfS2_fS2_fjLj7168ELj1ELj1ELj8ELj8ENS_18Kernel_traits_baseILj7168ES2_S2_fS2_fjLj256EEEEELb1ELb0ELb1ELb0EEEvNS_9BwdParamsE --------------------------
	.section	.nv.info._ZN10layer_norm13ln_bwd_kernelINS_13Kernel_traitsI6__halfS2_fS2_fjLj7168ELj1ELj1ELj8ELj8ENS_18Kernel_traits_baseILj7168ES2_S2_fS2_fjLj256EEEEELb1ELb0ELb1ELb0EEEvNS_9BwdParamsE,"",@"SHT_CUDA_INFO"
	.sectionflags	@""
	.align	4


	//----- nvinfo : EIATTR_CUDA_API_VERSION
	.align		4
        /*0000*/ 	.byte	0x04, 0x37
        /*0002*/ 	.short	(.L_3553 - .L_3552)
.L_3552:
        /*0004*/ 	.word	0x00000082


	//----- nvinfo : EIATTR_KPARAM_INFO
	.align		4
.L_3553:
        /*0008*/ 	.byte	0x04, 0x17
        /*000a*/ 	.short	(.L_3555 - .L_3554)
.L_3554:
        /*000c*/ 	.word	0x00000000
        /*0010*/ 	.short	0x0000
        /*0012*/ 	.short	0x0000
        /*0014*/ 	.byte	0x00, 0xf0, 0xa1, 0x04


	//----- nvinfo : EIATTR_SPARSE_MMA_MASK
	.align		4
.L_3555:
        /*0018*/ 	.byte	0x03, 0x50
        /*001a*/ 	.short	0x0000


	//----- nvinfo : EIATTR_MAXREG_COUNT
	.align		4
        /*001c*/ 	.byte	0x03, 0x1b
        /*001e*/ 	.short	0x00ff


	//----- nvinfo : EIATTR_NUM_BARRIERS
	.align		4
        /*0020*/ 	.byte	0x02, 0x4c
        /*0022*/ 	.byte	0x01
	.zero		1


	//----- nvinfo : EIATTR_MERCURY_ISA_VERSION
	.align		4
        /*0024*/ 	.byte	0x03, 0x5f
        /*0026*/ 	.short	0x0101


	//----- nvinfo : EIATTR_COOP_GROUP_MASK_REGIDS
	.align		4
        /*0028*/ 	.byte	0x04, 0x29
        /*002a*/ 	.short	(.L_3557 - .L_3556)


	//   ....[0]....
.L_3556:
        /*002c*/ 	.word	0xffffffff


	//   ....[1]....
        /*0030*/ 	.word	0xffffffff


	//   ....[2]....
        /*0034*/ 	.word	0xffffffff


	//   ....[3]....
        /*0038*/ 	.word	0xffffffff


	//   ....[4]....
        /*003c*/ 	.word	0xffffffff


	//   ....[5]....
        /*0040*/ 	.word	0xffffffff


	//   ....[6]....
        /*0044*/ 	.word	0xffffffff


	//   ....[7]....
        /*0048*/ 	.word	0xffffffff


	//   ....[8]....
        /*004c*/ 	.word	0xffffffff


	//   ....[9]....
        /*0050*/ 	.word	0xffffffff


	//----- nvinfo : EIATTR_COOP_GROUP_INSTR_OFFSETS
	.align		4
.L_3557:
        /*0054*/ 	.byte	0x04, 0x28
        /*0056*/ 	.short	(.L_3559 - .L_3558)


	//   ....[0]....
.L_3558:
        /*0058*/ 	.word	0x00002f20


	//   ....[1]....
        /*005c*/ 	.word	0x00002f50


	//   ....[2]....
        /*0060*/ 	.word	0x00002f80


	//   ....[3]....
        /*0064*/ 	.word	0x00002f90


	//   ....[4]....
        /*0068*/ 	.word	0x00002fc0


	//   ....[5]....
        /*006c*/ 	.word	0x00002fd0


	//   ....[6]....
        /*0070*/ 	.word	0x00003000


	//   ....[7]....
        /*0074*/ 	.word	0x00003010


	//   ....[8]....
        /*0078*/ 	.word	0x00003040


	//   ....[9]....
        /*007c*/ 	.word	0x00003050


	//----- nvinfo : EIATTR_VRC_CTA_INIT_COUNT
	.align		4
.L_3559:
        /*0080*/ 	.byte	0x02, 0x4a
	.zero		1
	.zero		1


	//----- nvinfo : EIATTR_EXIT_INSTR_OFFSETS
	.align		4
        /*0084*/ 	.byte	0x04, 0x1c
        /*0086*/ 	.short	(.L_3561 - .L_3560)


	//   ....[0]....
.L_3560:
        /*0088*/ 	.word	0x00009be0


	//   ....[1]....
        /*008c*/ 	.word	0x00009c60


	//----- nvinfo : EIATTR_MAX_THREADS
	.align		4
.L_3561:
        /*0090*/ 	.byte	0x04, 0x05
        /*0092*/ 	.short	(.L_3563 - .L_3562)
.L_3562:
        /*0094*/ 	.word	0x00000100
        /*0098*/ 	.word	0x00000001
        /*009c*/ 	.word	0x00000001


	//----- nvinfo : EIATTR_CRS_STACK_SIZE
	.align		4
.L_3563:
        /*00a0*/ 	.byte	0x04, 0x1e
        /*00a2*/ 	.short	(.L_3565 - .L_3564)
.L_3564:
        /*00a4*/ 	.word	0x00000000


	//----- nvinfo : EIATTR_CBANK_PARAM_SIZE
	.align		4
.L_3565:
        /*00a8*/ 	.byte	0x03, 0x19
        /*00aa*/ 	.short	0x0128


	//----- nvinfo : EIATTR_PARAM_CBANK
	.align		4
        /*00ac*/ 	.byte	0x04, 0x0a
        /*00ae*/ 	.short	(.L_3567 - .L_3566)
	.align		4
.L_3566:
        /*00b0*/ 	.word	index@(.nv.constant0._ZN10layer_norm13ln_bwd_kernelINS_13Kernel_traitsI6__halfS2_fS2_fjLj7168ELj1ELj1ELj8ELj8ENS_18Kernel_traits_baseILj7168ES2_S2_fS2_fjLj256EEEEELb1ELb0ELb1ELb0EEEvNS_9BwdParamsE)
        /*00b4*/ 	.short	0x0380
        /*00b6*/ 	.short	0x0128


	//----- nvinfo : EIATTR_SW_WAR
	.align		4
.L_3567:
        /*00b8*/ 	.byte	0x04, 0x36
        /*00ba*/ 	.short	(.L_3569 - .L_3568)
.L_3568:
        /*00bc*/ 	.word	0x00000008
.L_3569:


//--------------------- .nv.info._ZN10layer_norm22ln_bwd_finalize_kernelINS_22Kernel_traits_finalizeILj7168E6__halfS2_fS2_fjLb0ELj1024ELj4ENS_18Kernel_traits_baseILj7168ES2_S2_fS2_fjLj1024EEEEELb0ELb1EEEvNS_9BwdParamsE --------------------------
	.section	.nv.info._ZN10layer_norm22ln_bwd_finalize_kernelINS_22Kernel_traits_finalizeILj7168E6__halfS2_fS2_fjLb0ELj1024ELj4ENS_18Kernel_traits_baseILj7168ES2_S2_fS2_fjLj1024EEEEELb0ELb1EEEvNS_9BwdParamsE,"",@"SHT_CUDA_INFO"
	.sectionflags	@""
	.align	4


	//----- nvinfo : EIATTR_CUDA_API_VERSION
	.align		4
        /*0000*/ 	.byte	0x04, 0x37
        /*0002*/ 	.short	(.L_3571 - .L_3570)
.L_3570:
        /*0004*/ 	.word	0x00000082


	//----- nvinfo : EIATTR_KPARAM_INFO
	.align		4
.L_3571:
        /*0008*/ 	.byte	0x04, 0x17
        /*000a*/ 	.short	(.L_3573 - .L_3572)
.L_3572:
        /*000c*/ 	.word	0x00000000
        /*0010*/ 	.short	0x0000
        /*0012*/ 	.short	0x0000
        /*0014*/ 	.byte	0x00, 0xf0, 0xa1, 0x04


	//----- nvinfo : EIATTR_SPARSE_MMA_MASK
	.align		4
.L_3573:
        /*0018*/ 	.byte	0x03, 0x50
        /*001a*/ 	.short	0x0000


	//----- nvinfo : EIATTR_MAXREG_COUNT
	.align		4
        /*001c*/ 	.byte	0x03, 0x1b
        /*001e*/ 	.short	0x0040


	//----- nvinfo : EIATTR_NUM_BARRIERS
	.align		4
        /*0020*/ 	.byte	0x02, 0x4c
        /*0022*/ 	.byte	0x01
	.zero		1


	//----- nvinfo : EIATTR_MERCURY_ISA_VERSION
	.align		4
        /*0024*/ 	.byte	0x03, 0x5f
        /*0026*/ 	.short	0x0101


	//----- nvinfo : EIATTR_COOP_GROUP_MASK_REGIDS
	.align		4
        /*0028*/ 	.byte	0x04, 0x29
        /*002a*/ 	.short	(.L_3575 - .L_3574)


	//   ....[0]....
.L_3574:
        /*002c*/ 	.word	0xffffffff


	//   ....[1]....
        /*0030*/ 	.word	0xffffffff


	//   ....[2]....
        /*0034*/ 	.word	0xffffffff


	//   ....[3]....
        /*0038*/ 	.word	0xffffffff


	//   ....[4]....
        /*003c*/ 	.word	0xffffffff


	//   ....[5]....
        /*0040*/ 	.word	0xffffffff


	//   ....[6]....
        /*0044*/ 	.word	0xffffffff


	//   ....[7]....
        /*0048*/ 	.word	0xffffffff


	//   ....[8]....
        /*004c*/ 	.word	0xffffffff


	//   ....[9]....
        /*0050*/ 	.word	0xffffffff


	//----- nvinfo : EIATTR_COOP_GROUP_INSTR_OFFSETS
	.align		4
.L_3575:
        /*0054*/ 	.byte	0x04, 0x28
        /*0056*/ 	.short	(.L_3577 - .L_3576)


	//   ....[0]....
.L_3576:
        /*0058*/ 	.word	0x00001560


	//   ....[1]....
        /*005c*/ 	.word	0x00001570


	//   ....[2]....
        /*0060*/ 	.word	0x000015a0


	//   ....[3]....
        /*0064*/ 	.word	0x000015b0


	//   ....[4]....
        /*0068*/ 	.word	0x000015e0


	//   ....[5]....
        /*006c*/ 	.word	0x000015f0


	//   ....[6]....
        /*0070*/ 	.word	0x00001620


	//   ....[7]....
        /*0074*/ 	.word	0x00001640


	//   ....[8]....
        /*0078*/ 	.word	0x00001670


	//   ....[9]....
        /*007c*/ 	.word	0x00001680


	//----- nvinfo : EIATTR_VRC_CTA_INIT_COUNT
	.align		4
.L_3577:
        /*0080*/ 	.byte	0x02, 0x4a
	.zero		1
	.zero		1


	//----- nvinfo : EIATTR_EXIT_INSTR_OFFSETS
	.align		4
        /*0084*/ 	.byte	0x04, 0x1c
        /*0086*/ 	.short	(.L_3579 - .L_3578)


	//   ....[0]....
.L_3578:
        /*0088*/ 	.word	0x00000060


	//   ....[1]....
        /*008c*/ 	.word	0x000016e0


	//   ....[2]....
        /*0090*/ 	.word	0x000017d0


	//----- nvinfo : EIATTR_MAX_THREADS
	.align		4
.L_3579:
        /*0094*/ 	.byte	0x04, 0x05
        /*0096*/ 	.short	(.L_3581 - .L_3580)
.L_3580:
        /*0098*/ 	.word	0x00000400
        /*009c*/ 	.word	0x00000001
        /*00a0*/ 	.word	0x00000001


	//----- nvinfo : EIATTR_CRS_STACK_SIZE
	.align		4
.L_3581:
        /*00a4*/ 	.byte	0x04, 0x1e
        /*00a6*/ 	.short	(.L_3583 - .L_3582)
.L_3582:
        /*00a8*/ 	.word	0x00000000


	//----- nvinfo : EIATTR_CBANK_PARAM_SIZE
	.align		4
.L_3583:
        /*00ac*/ 	.byte	0x03, 0x19
        /*00ae*/ 	.short	0x0128


	//----- nvinfo : EIATTR_PARAM_CBANK
	.align		4
        /*00b0*/ 	.byte	0x04, 0x0a
        /*00b2*/ 	.short	(.L_3585 - .L_3584)
	.align		4
.L_3584:
        /*00b4*/ 	.word	index@(.nv.constant0._ZN10layer_norm22ln_bwd_finalize_kernelINS_22Kernel_traits_finalizeILj7168E6__halfS2_fS2_fjLb0ELj1024ELj4ENS_18Kernel_traits_baseILj7168ES2_S2_fS2_fjLj1024EEEEELb0ELb1EEEvNS_9BwdParamsE)
        /*00b8*/ 	.short	0x0380
        /*00ba*/ 	.short	0x0128


	//----- nvinfo : EIATTR_SW_WAR
	.align		4
.L_3585:
        /*00bc*/ 	.byte	0x04, 0x36
        /*00be*/ 	.short	(.L_3587 - .L_3586)
.L_3586:
        /*00c0*/ 	.word	0x00000008
.L_3587:


//--------------------- .nv.info._ZN10layer_norm13ln_bwd_kernelINS_13Kernel_traitsI6__halfS2_fS2_fjLj7168ELj1ELj1ELj8ELj8ENS_18Kernel_traits_baseILj7168ES2_S2_fS2_fjLj256EEEEELb1ELb0ELb1ELb1EEEvNS_9BwdParamsE --------------------------
	.section	.nv.info._ZN10layer_norm13ln_bwd_kernelINS_13Kernel_traitsI6__halfS2_fS2_fjLj7168ELj1ELj1ELj8ELj8ENS_18Kernel_traits_baseILj7168ES2_S2_fS2_fjLj256EEEEELb1ELb0ELb1ELb1EEEvNS_9BwdParamsE,"",@"SHT_CUDA_INFO"
	.sectionflags	@""
	.align	4


	//----- nvinfo : EIATTR_CUDA_API_VERSION
	.align		4
        /*0000*/ 	.byte	0x04, 0x37
        /*0002*/ 	.short	(.L_3589 - .L_3588)
.L_3588:
        /*0004*/ 	.word	0x00000082


	//----- nvinfo : EIATTR_KPARAM_INFO
	.align		4
.L_3589:
        /*0008*/ 	.byte	0x04, 0x17
        /*000a*/ 	.short	(.L_3591 - .L_3590)
.L_3590:
        /*000c*/ 	.word	0x00000000
        /*0010*/ 	.short	0x0000
        /*0012*/ 	.short	0x0000
        /*0014*/ 	.byte	0x00, 0xf0, 0xa1, 0x04


	//----- nvinfo : EIATTR_SPARSE_MMA_MASK
	.align		4
.L_3591:
        /*0018*/ 	.byte	0x03, 0x50
        /*001a*/ 	.short	0x0000


	//----- nvinfo : EIATTR_MAXREG_COUNT
	.align		4
        /*001c*/ 	.byte	0x03, 0x1b
        /*001e*/ 	.short	0x00ff


	//----- nvinfo : EIATTR_NUM_BARRIERS
	.align		4
        /*0020*/ 	.byte	0x02, 0x4c
        /*0022*/ 	.byte	0x01
	.zero		1


	//----- nvinfo : EIATTR_MERCURY_ISA_VERSION
	.align		4
        /*0024*/ 	.byte	0x03, 0x5f
        /*0026*/ 	.short	0x0101


	//----- nvinfo : EIATTR_COOP_GROUP_MASK_REGIDS
	.align		4
        /*0028*/ 	.byte	0x04, 0x29
        /*002a*/ 	.short	(.L_3593 - .L_3592)


	//   ....[0]....
.L_3592:
        /*002c*/ 	.word	0xffffffff


	//   ....[1]....
        /*0030*/ 	.word	0xffffffff


	//   ....[2]....
        /*0034*/ 	.word	0xffffffff


	//   ....[3]....
        /*0038*/ 	.word	0xffffffff


	//   ....[4]....
        /*003c*/ 	.word	0xffffffff


	//   ....[5]....
        /*0040*/ 	.word	0xffffffff


	//   ....[6]....
        /*0044*/ 	.word	0xffffffff


	//   ....[7]....
        /*0048*/ 	.word	0xffffffff


	//   ....[8]....
        /*004c*/ 	.word	0xffffffff


	//   ....[9]....
        /*0050*/ 	.word	0xffffffff


	//----- nvinfo : EIATTR_COOP_GROUP_INSTR_OFFSETS
	.align		4
.L_3593:
        /*0054*/ 	.byte	0x04, 0x28
        /*0056*/ 	.short	(.L_3595 - .L_3594)


	//   ....[0]....
.L_3594:
        /*0058*/ 	.word	0x00002280


	//   ....[1]....
        /*005c*/ 	.word	0x000022a0


	//   ....[2]....
        /*0060*/ 	.word	0x000022e0


	//   ....[3]....
        /*0064*/ 	.word	0x000022f0


	//   ....[4]....
        /*0068*/ 	.word	0x00002330


	//   ....[5]....
        /*006c*/ 	.word	0x00002340


	//   ....[6]....
        /*0070*/ 	.word	0x00002370


	//   ....[7]....
        /*0074*/ 	.word	0x00002380


	//   ....[8]....
        /*0078*/ 	.word	0x000023b0


	//   ....[9]....
        /*007c*/ 	.word	0x000023c0


	//----- nvinfo : EIATTR_VRC_CTA_INIT_COUNT
	.align		4
.L_3595:
        /*0080*/ 	.byte	0x02, 0x4a
	.zero		1
	.zero		1


	//----- nvinfo : EIATTR_EXIT_INSTR_OFFSETS
	.align		4
        /*0084*/ 	.byte	0x04, 0x1c
        /*0086*/ 	.short	(.L_3597 - .L_3596)


	//   ....[0]....
.L_3596:
        /*0088*/ 	.word	0x000088e0


	//----- nvinfo : EIATTR_MAX_THREADS
	.align		4
.L_3597:
        /*008c*/ 	.byte	0x04, 0x05
        /*008e*/ 	.short	(.L_3599 - .L_3598)
.L_3598:
        /*0090*/ 	.word	0x00000100
        /*0094*/ 	.word	0x00000001
        /*0098*/ 	.word	0x00000001


	//----- nvinfo : EIATTR_CRS_STACK_SIZE
	.align		4
.L_3599:
        /*009c*/ 	.byte	0x04, 0x1e
        /*009e*/ 	.short	(.L_3601 - .L_3600)
.L_3600:
        /*00a0*/ 	.word	0x00000000


	//----- nvinfo : EIATTR_CBANK_PARAM_SIZE
	.align		4
.L_3601:
        /*00a4*/ 	.byte	0x03, 0x19
        /*00a6*/ 	.short	0x0128


	//----- nvinfo : EIATTR_PARAM_CBANK
	.align		4
        /*00a8*/ 	.byte	0x04, 0x0a
        /*00aa*/ 	.short	(.L_3603 - .L_3602)
	.align		4
.L_3602:
        /*00ac*/ 	.word	index@(.nv.constant0._ZN10layer_norm13ln_bwd_kernelINS_13Kernel_traitsI6__halfS2_fS2_fjLj7168ELj1ELj1ELj8ELj8ENS_18Kernel_traits_baseILj7168ES2_S2_fS2_fjLj256EEEEELb1ELb0ELb1ELb1EEEvNS_9BwdParamsE)
        /*00b0*/ 	.short	0x0380
        /*00b2*/ 	.short	0x0128


	//----- nvinfo : EIATTR_SW_WAR
	.align		4
.L_3603:
        /*00b4*/ 	.byte	0x04, 0x36
        /*00b6*/ 	.short	(.L_3605 - .L_3604)
.L_3604:
        /*00b8*/ 	.word	0x00000008
.L_3605:


//--------------------- .nv.info._ZN10layer_norm13ln_bwd_kernelINS_13Kernel_traitsI6__halfS2_fS2_fjLj7168ELj1ELj1ELj8ELj8ENS_18Kernel_traits_baseILj7168ES2_S2_fS2_fjLj256EEEEELb1ELb1ELb0ELb0EEEvNS_9BwdParamsE --------------------------
	.section	.nv.info._ZN10layer_norm13ln_bwd_kernelINS_13Kernel_traitsI6__halfS2_fS2_fjLj7168ELj1ELj1ELj8ELj8ENS_18Kernel_traits_baseILj7168ES2_S2_fS2_fjLj256EEEEELb1ELb1ELb0ELb0EEEvNS_9BwdParamsE,"",@"SHT_CUDA_INFO"
	.sectionflags	@""
	.align	4


	//----- nvinfo : EIATTR_CUDA_API_VERSION
	.align		4
        /*0000*/ 	.byte	0x04, 0x37
        /*0002*/ 	.short	(.L_3607 - .L_3606)
.L_3606:
        /*0004*/ 	.word	0x00000082


	//----- nvinfo : EIATTR_KPARAM_INFO
	.align		4
.L_3607:
        /*0008*/ 	.byte	0x04, 0x17
        /*000a*/ 	.short	(.L_3609 - .L_3608)
.L_3608:
        /*000c*/ 	.word	0x00000000
        /*0010*/ 	.short	0x0000
        /*0012*/ 	.short	0x0000
        /*0014*/ 	.byte	0x00, 0xf0, 0xa1, 0x04


	//----- nvinfo : EIATTR_SPARSE_MMA_MASK
	.align		4
.L_3609:
        /*0018*/ 	.byte	0x03, 0x50
        /*001a*/ 	.short	0x0000


	//----- nvinfo : EIATTR_MAXREG_COUNT
	.align		4
        /*001c*/ 	.byte	0x03, 0x1b
        /*001e*/ 	.short	0x00ff


	//----- nvinfo : EIATTR_NUM_BARRIERS
	.align		4
        /*0020*/ 	.byte	0x02, 0x4c
        /*0022*/ 	.byte	0x01
	.zero		1


	//----- nvinfo : EIATTR_MERCURY_ISA_VERSION
	.align		4
        /*0024*/ 	.byte	0x03, 0x5f
        /*0026*/ 	.short	0x0101


	//----- nvinfo : EIATTR_COOP_GROUP_MASK_REGIDS
	.align		4
        /*0028*/ 	.byte	0x04, 0x29
        /*002a*/ 	.short	(.L_3611 - .L_3610)


	//   ....[0]....
.L_3610:
        /*002c*/ 	.word	0xffffffff


	//   ....[1]....
        /*0030*/ 	.word	0xffffffff


	//   ....[2]....
        /*0034*/ 	.word	0xffffffff


	//   ....[3]....
        /*0038*/ 	.word	0xffffffff


	//   ....[4]....
        /*003c*/ 	.word	0xffffffff


	//   ....[5]....
        /*0040*/ 	.word	0xffffffff


	//   ....[6]....
        /*0044*/ 	.word	0xffffffff


	//   ....[7]....
        /*0048*/ 	.word	0xffffffff


	//   ....[8]....
        /*004c*/ 	.word	0xffffffff


	//   ....[9]....
        /*0050*/ 	.word	0xffffffff


	//----- nvinfo : EIATTR_COOP_GROUP_INSTR_OFFSETS
	.align		4
.L_3611:
        /*0054*/ 	.byte	0x04, 0x28
        /*0056*/ 	.short	(.L_3613 - .L_3612)


	//   ....[0]....
.L_3612:
        /*0058*/ 	.word	0x00002b80


	//   ....[1]....
        /*005c*/ 	.word	0x00002bb0


	//   ....[2]....
        /*0060*/ 	.word	0x00002be0


	//   ....[3]....
        /*0064*/ 	.word	0x00002bf0


	//   ....[4]....
        /*0068*/ 	.word	0x00002c20


	//   ....[5]....
        /*006c*/ 	.word	0x00002c30


	//   ....[6]....
        /*0070*/ 	.word	0x00002c60


	//   ....[7]....
        /*0074*/ 	.word	0x00002c70


	//   ....[8]....
        /*0078*/ 	.word	0x00002ca0


	//   ....[9]....
        /*007c*/ 	.word	0x00002cb0


	//----- nvinfo : EIATTR_VRC_CTA_INIT_COUNT
	.align		4
.L_3613:
        /*0080*/ 	.byte	0x02, 0x4a
	.zero		1
	.zero		1


	//----- nvinfo : EIATTR_EXIT_INSTR_OFFSETS
	.align		4
        /*0084*/ 	.byte	0x04, 0x1c
        /*0086*/ 	.short	(.L_3615 - .L_3614)


	//   ....[0]....
.L_3614:
        /*0088*/ 	.word	0x0000e500


	//   ....[1]....
        /*008c*/ 	.word	0x0000e5a0


	//----- nvinfo : EIATTR_MAX_THREADS
	.align		4
.L_3615:
        /*0090*/ 	.byte	0x04, 0x05
        /*0092*/ 	.short	(.L_3617 - .L_3616)
.L_3616:
        /*0094*/ 	.word	0x00000100
        /*0098*/ 	.word	0x00000001
        /*009c*/ 	.word	0x00000001


	//----- nvinfo : EIATTR_CRS_STACK_SIZE
	.align		4
.L_3617:
        /*00a0*/ 	.byte	0x04, 0x1e
        /*00a2*/ 	.short	(.L_3619 - .L_3618)
.L_3618:
        /*00a4*/ 	.word	0x00000000


	//----- nvinfo : EIATTR_CBANK_PARAM_SIZE
	.align		4
.L_3619:
        /*00a8*/ 	.byte	0x03, 0x19
        /*00aa*/ 	.short	0x0128


	//----- nvinfo : EIATTR_PARAM_CBANK
	.align		4
        /*00ac*/ 	.byte	0x04, 0x0a
        /*00ae*/ 	.short	(.L_3621 - .L_3620)
	.align		4
.L_3620:
        /*00b0*/ 	.word	index@(.nv.constant0._ZN10layer_norm13ln_bwd_kernelINS_13Kernel_traitsI6__halfS2_fS2_fjLj7168ELj1ELj1ELj8ELj8ENS_18Kernel_traits_baseILj7168ES2_S2_fS2_fjLj256EEEEELb1ELb1ELb0ELb0EEEvNS_9BwdParamsE)
        /*00b4*/ 	.short	0x0380
        /*00b6*/ 	.short	0x0128


	//----- nvinfo : EIATTR_SW_WAR
	.align		4
.L_3621:
        /*00b8*/ 	.byte	0x04, 0x36
        /*00ba*/ 	.short	(.L_3623 - .L_3622)
.L_3622:
        /*00bc*/ 	.word	0x00000008
.L_3623:


//--------------------- .nv.info._ZN10layer_norm13ln_bwd_kernelINS_13Kernel_traitsI6__halfS2_fS2_fjLj7168ELj1ELj1ELj8ELj8ENS_18Kernel_traits_baseILj7168ES2_S2_fS2_fjLj256EEEEELb1ELb1ELb0ELb1EEEvNS_9BwdParamsE --------------------------
	.section	.nv.info._ZN10layer_norm13ln_bwd_kernelINS_13Kernel_traitsI6__halfS2_fS2_fjLj7168ELj1ELj1ELj8ELj8ENS_18Kernel_traits_baseILj7168ES2_S2_fS2_fjLj256EEEEELb1ELb1ELb0ELb1EEEvNS_9BwdParamsE,"",@"SHT_CUDA_INFO"
	.sectionflags	@""
	.align	4


	//----- nvinfo : EIATTR_CUDA_API_VERSION
	.align		4
        /*0000*/ 	.byte	0x04, 0x37
        /*0002*/ 	.short	(.L_3625 - .L_3624)
.L_3624:
        /*0004*/ 	.word	0x00000082


	//----- nvinfo : EIATTR_KPARAM_INFO
	.align		4
.L_3625:
        /*0008*/ 	.byte	0x04, 0x17
        /*000a*/ 	.short	(.L_3627 - .L_3626)
.L_3626:
        /*000c*/ 	.word	0x00000000
        /*0010*/ 	.short	0x0000
        /*0012*/ 	.short	0x0000
        /*0014*/ 	.byte	0x00, 0xf0, 0xa1, 0x04


	//----- nvinfo : EIATTR_SPARSE_MMA_MASK
	.align		4
.L_3627:
        /*0018*/ 	.byte	0x03, 0x50
        /*001a*/ 	.short	0x0000


	//----- nvinfo : EIATTR_MAXREG_COUNT
	.align		4
        /*001c*/ 	.byte	0x03, 0x1b
        /*001e*/ 	.short	0x00ff


	//----- nvinfo : EIATTR_NUM_BARRIERS
	.align		4
        /*0020*/ 	.byte	0x02, 0x4c
        /*0022*/ 	.byte	0x01
	.zero		1


	//----- nvinfo : EIATTR_MERCURY_ISA_VERSION
	.align		4
        /*0024*/ 	.byte	0x03, 0x5f
        /*0026*/ 	.short	0x0101


	//----- nvinfo : EIATTR_COOP_GROUP_MASK_REGIDS
	.align		4
        /*0028*/ 	.byte	0x04, 0x29
        /*002a*/ 	.short	(.L_3629 - .L_3628)


	//   ....[0]....
.L_3628:
        /*002c*/ 	.word	0xffffffff


	//   ....[1]....
        /*0030*/ 	.word	0xffffffff


	//   ....[2]....
        /*0034*/ 	.word	0xffffffff


	//   ....[3]....
        /*0038*/ 	.word	0xffffffff


	//   ....[4]....
        /*003c*/ 	.word	0xffffffff


	//   ....[5]....
        /*0040*/ 	.word	0xffffffff


	//   ....[6]....
        /*0044*/ 	.word	0xffffffff


	//   ....[7]....
        /*0048*/ 	.word	0xffffffff


	//   ....[8]....
        /*004c*/ 	.word	0xffffffff


	//   ....[9]....
        /*0050*/ 	.word	0xffffffff


	//----- nvinfo : EIATTR_COOP_GROUP_INSTR_OFFSETS
	.align		4
.L_3629:
        /*0054*/ 	.byte	0x04, 0x28
        /*0056*/ 	.short	(.L_3631 - .L_3630)


	//   ....[0]....
.L_3630:
        /*0058*/ 	.word	0x00001cd0


	//   ....[1]....
        /*005c*/ 	.word	0x00001d80


	//   ....[2]....
        /*0060*/ 	.word	0x00001da0


	//   ....[3]....
        /*0064*/ 	.word	0x00001dc0


	//   ....[4]....
        /*0068*/ 	.word	0x00001de0


	//   ....[5]....
        /*006c*/ 	.word	0x00001e00


	//   ....[6]....
        /*0070*/ 	.word	0x00001e20


	//   ....[7]....
        /*0074*/ 	.word	0x00001e40


	//   ....[8]....
        /*0078*/ 	.word	0x00001e60


	//   ....[9]....
        /*007c*/ 	.word	0x00001ea0


	//----- nvinfo : EIATTR_VRC_CTA_INIT_COUNT
	.align		4
.L_3631:
        /*0080*/ 	.byte	0x02, 0x4a
	.zero		1
	.zero		1


	//----- nvinfo : EIATTR_EXIT_INSTR_OFFSETS
	.align		4
        /*0084*/ 	.byte	0x04, 0x1c
        /*0086*/ 	.short	(.L_3633 - .L_3632)


	//   ....[0]....
.L_3632:
        /*0088*/ 	.word	0x0000ab90


	//----- nvinfo : EIATTR_MAX_THREADS
	.align		4
.L_3633:
        /*008c*/ 	.byte	0x04, 0x05
        /*008e*/ 	.short	(.L_3635 - .L_3634)
.L_3634:
        /*0090*/ 	.word	0x00000100
        /*0094*/ 	.word	0x00000001
        /*0098*/ 	.word	0x00000001


	//----- nvinfo : EIATTR_CBANK_PARAM_SIZE
	.align		4
.L_3635:
        /*009c*/ 	.byte	0x03, 0x19
        /*009e*/ 	.short	0x0128


	//----- nvinfo : EIATTR_PARAM_CBANK
	.align		4
        /*00a0*/ 	.byte	0x04, 0x0a
        /*00a2*/ 	.short	(.L_3637 - .L_3636)
	.align		4
.L_3636:
        /*00a4*/ 	.word	index@(.nv.constant0._ZN10layer_norm13ln_bwd_kernelINS_13Kernel_traitsI6__halfS2_fS2_fjLj7168ELj1ELj1ELj8ELj8ENS_18Kernel_traits_baseILj7168ES2_S2_fS2_fjLj256EEEEELb1ELb1ELb0ELb1EEEvNS_9BwdParamsE)
        /*00a8*/ 	.short	0x0380
        /*00aa*/ 	.short	0x0128


	//----- nvinfo : EIATTR_SW_WAR
	.align		4
.L_3637:
        /*00ac*/ 	.byte	0x04, 0x36
        /*00ae*/ 	.short	(.L_3639 - .L_3638)
.L_3638:
        /*00b0*/ 	.word	0x00000008
.L_3639:


//--------------------- .nv.info._ZN10layer_norm22ln_bwd_finalize_kernelINS_22Kernel_traits_finalizeILj7168E6__halfS2_fS2_fjLb1ELj1024ELj4ENS_18Kernel_traits_baseILj7168ES2_S2_fS2_fjLj1024EEEEELb1ELb0EEEvNS_9BwdParamsE --------------------------
	.section	.nv.info._ZN10layer_norm22ln_bwd_finalize_kernelINS_22Kernel_traits_finalizeILj7168E6__halfS2_fS2_fjLb1ELj1024ELj4ENS_18Kernel_traits_baseILj7168ES2_S2_fS2_fjLj1024EEEEELb1ELb0EEEvNS_9BwdParamsE,"",@"SHT_CUDA_INFO"
	.sectionflags	@""
	.align	4


	//----- nvinfo : EIATTR_CUDA_API_VERSION
	.align		4
        /*0000*/ 	.byte	0x04, 0x37
        /*0002*/ 	.short	(.L_3641 - .L_3640)
.L_3640:
        /*0004*/ 	.word	0x00000082


	//----- nvinfo : EIATTR_KPARAM_INFO
	.align		4
.L_3641:
        /*0008*/ 	.byte	0x04, 0x17
        /*000a*/ 	.short	(.L_3643 - .L_3642)
.L_3642:
        /*000c*/ 	.word	0x00000000
        /*0010*/ 	.short	0x0000
        /*0012*/ 	.short	0x0000
        /*0014*/ 	.byte	0x00, 0xf0, 0xa1, 0x04


	//----- nvinfo : EIATTR_SPARSE_MMA_MASK
	.align		4
.L_3643:
        /*0018*/ 	.byte	0x03, 0x50
        /*001a*/ 	.short	0x0000


	//----- nvinfo : EIATTR_MAXREG_COUNT
	.align		4
        /*001c*/ 	.byte	0x03, 0x1b
        /*001e*/ 	.short	0x0040


	//----- nvinfo : EIATTR_NUM_BARRIERS
	.align		4
        /*0020*/ 	.byte	0x02, 0x4c
        /*0022*/ 	.byte	0x01
	.zero		1


	//----- nvinfo : EIATTR_MERCURY_ISA_VERSION
	.align		4
        /*0024*/ 	.byte	0x03, 0x5f
        /*0026*/ 	.short	0x0101


	//----- nvinfo : EIATTR_COOP_GROUP_MASK_REGIDS
	.align		4
        /*0028*/ 	.byte	0x04, 0x29
        /*002a*/ 	.short	(.L_3645 - .L_3644)


	//   ....[0]....
.L_3644:
        /*002c*/ 	.word	0xffffffff


	//   ....[1]....
        /*0030*/ 	.word	0xffffffff


	//   ....[2]....
        /*0034*/ 	.word	0xffffffff


	//   ....[3]....
        /*0038*/ 	.word	0xffffffff


	//   ....[4]....
        /*003c*/ 	.word	0xffffffff


	//   ....[5]....
        /*0040*/ 	.word	0xffffffff


	//   ....[6]....
        /*0044*/ 	.word	0xffffffff


	//   ....[7]....
        /*0048*/ 	.word	0xffffffff


	//   ....[8]....
        /*004c*/ 	.word	0xffffffff


	//   ....[9]....
        /*0050*/ 	.word	0xffffffff


	//   ....[10]....
        /*0054*/ 	.word	0xffffffff


	//   ....[11]....
        /*0058*/ 	.word	0xffffffff


	//   ....[12]....
        /*005c*/ 	.word	0xffffffff


	//   ....[13]....
        /*0060*/ 	.word	0xffffffff


	//   ....[14]....
        /*0064*/ 	.word	0xffffffff


	//----- nvinfo : EIATTR_COOP_GROUP_INSTR_OFFSETS
	.align		4
.L_3645:
        /*0068*/ 	.byte	0x04, 0x28
        /*006a*/ 	.short	(.L_3647 - .L_3646)


	//   ....[0]....
.L_3646:
        /*006c*/ 	.word	0x00001030


	//   ....[1]....
        /*0070*/ 	.word	0x00001040


	//   ....[2]....
        /*0074*/ 	.word	0x00001050


	//   ....[3]....
        /*0078*/ 	.word	0x00001080


	//   ....[4]....
        /*007c*/ 	.word	0x000010a0


	//   ....[5]....
        /*0080*/ 	.word	0x000010b0


	//   ....[6]....
        /*0084*/ 	.word	0x000010f0


	//   ....[7]....
        /*0088*/ 	.word	0x00001100


	//   ....[8]....
        /*008c*/ 	.word	0x00001110


	//   ....[9]....
        /*0090*/ 	.word	0x00001140


	//   ....[10]....
        /*0094*/ 	.word	0x00001170


	//   ....[11]....
        /*0098*/ 	.word	0x00001190


	//   ....[12]....
        /*009c*/ 	.word	0x000011c0


	//   ....[13]....
        /*00a0*/ 	.word	0x000011f0


	//   ....[14]....
        /*00a4*/ 	.word	0x00001220


	//----- nvinfo : EIATTR_VRC_CTA_INIT_COUNT
	.align		4
.L_3647:
        /*00a8*/ 	.byte	0x02, 0x4a
	.zero		1
	.zero		1


	//----- nvinfo : EIATTR_EXIT_INSTR_OFFSETS
	.align		4
        /*00ac*/ 	.byte	0x04, 0x1c
        /*00ae*/ 	.short	(.L_3649 - .L_3648)


	//   ....[0]....
.L_3648:
        /*00b0*/ 	.word	0x00000060


	//   ....[1]....
        /*00b4*/ 	.word	0x000012a0


	//   ....[2]....
        /*00b8*/ 	.word	0x000012d0


	//   ....[3]....
        /*00bc*/ 	.word	0x000013e0


	//----- nvinfo : EIATTR_MAX_THREADS
	.align		4
.L_3649:
        /*00c0*/ 	.byte	0x04, 0x05
        /*00c2*/ 	.short	(.L_3651 - .L_3650)
.L_3650:
        /*00c4*/ 	.word	0x00000400
        /*00c8*/ 	.word	0x00000001
        /*00cc*/ 	.word	0x00000001


	//----- nvinfo : EIATTR_CRS_STACK_SIZE
	.align		4
.L_3651:
        /*00d0*/ 	.byte	0x04, 0x1e
        /*00d2*/ 	.short	(.L_3653 - .L_3652)
.L_3652:
        /*00d4*/ 	.word	0x00000000


	//----- nvinfo : EIATTR_CBANK_PARAM_SIZE
	.align		4
.L_3653:
        /*00d8*/ 	.byte	0x03, 0x19
        /*00da*/ 	.short	0x0128


	//----- nvinfo : EIATTR_PARAM_CBANK
	.align		4
        /*00dc*/ 	.byte	0x04, 0x0a
        /*00de*/ 	.short	(.L_3655 - .L_3654)
	.align		4
.L_3654:
        /*00e0*/ 	.word	index@(.nv.constant0._ZN10layer_norm22ln_bwd_finalize_kernelINS_22Kernel_traits_finalizeILj7168E6__halfS2_fS2_fjLb1ELj1024ELj4ENS_18Kernel_traits_baseILj7168ES2_S2_fS2_fjLj1024EEEEELb1ELb0EEEvNS_9BwdParamsE)
        /*00e4*/ 	.short	0x0380
        /*00e6*/ 	.short	0x0128


	//----- nvinfo : EIATTR_SW_WAR
	.align		4
.L_3655:
        /*00e8*/ 	.byte	0x04, 0x36
        /*00ea*/ 	.short	(.L_3657 - .L_3656)
.L_3656:
        /*00ec*/ 	.word	0x00000008
.L_3657:


//--------------------- .nv.info._ZN10layer_norm13ln_bwd_kernelINS_13Kernel_traitsI6__halfS2_fS2_fjLj7168ELj1ELj1ELj8ELj8ENS_18Kernel_traits_baseILj7168ES2_S2_fS2_fjLj256EEEEELb1ELb1ELb1ELb0EEEvNS_9BwdParamsE --------------------------
	.section	.nv.info._ZN10layer_norm13ln_bwd_kernelINS_13Kernel_traitsI6__halfS2_fS2_fjLj7168ELj1ELj1ELj8ELj8ENS_18Kernel_traits_baseILj7168ES2_S2_fS2_fjLj256EEEEELb1ELb1ELb1ELb0EEEvNS_9BwdParamsE,"",@"SHT_CUDA_INFO"
	.sectionflags	@""
	.align	4


	//----- nvinfo : EIATTR_CUDA_API_VERSION
	.align		4
        /*0000*/ 	.byte	0x04, 0x37
        /*0002*/ 	.short	(.L_3659 - .L_3658)
.L_3658:
        /*0004*/ 	.word	0x00000082


	//----- nvinfo : EIATTR_KPARAM_INFO
	.align		4
.L_3659:
        /*0008*/ 	.byte	0x04, 0x17
        /*000a*/ 	.short	(.L_3661 - .L_3660)
.L_3660:
        /*000c*/ 	.word	0x00000000
        /*0010*/ 	.short	0x0000
        /*0012*/ 	.short	0x0000
        /*0014*/ 	.byte	0x00, 0xf0, 0xa1, 0x04


	//----- nvinfo : EIATTR_SPARSE_MMA_MASK
	.align		4
.L_3661:
        /*0018*/ 	.byte	0x03, 0x50
        /*001a*/ 	.short	0x0000


	//----- nvinfo : EIATTR_MAXREG_COUNT
	.align		4
        /*001c*/ 	.byte	0x03, 0x1b
        /*001e*/ 	.short	0x00ff


	//----- nvinfo : EIATTR_NUM_BARRIERS
	.align		4
        /*0020*/ 	.byte	0x02, 0x4c
        /*0022*/ 	.byte	0x01
	.zero		1


	//----- nvinfo : EIATTR_MERCURY_ISA_VERSION
	.align		4
        /*0024*/ 	.byte	0x03, 0x5f
        /*0026*/ 	.short	0x0101


	//----- nvinfo : EIATTR_COOP_GROUP_MASK_REGIDS
	.align		4
        /*0028*/ 	.byte	0x04, 0x29
        /*002a*/ 	.short	(.L_3663 - .L_3662)


	//   ....[0]....
.L_3662:
        /*002c*/ 	.word	0xffffffff


	//   ....[1]....
        /*0030*/ 	.word	0xffffffff


	//   ....[2]....
        /*0034*/ 	.word	0xffffffff


	//   ....[3]....
        /*0038*/ 	.word	0xffffffff


	//   ....[4]....
        /*003c*/ 	.word	0xffffffff


	//   ....[5]....
        /*0040*/ 	.word	0xffffffff


	//   ....[6]....
        /*0044*/ 	.word	0xffffffff


	//   ....[7]....
        /*0048*/ 	.word	0xffffffff


	//   ....[8]....
        /*004c*/ 	.word	0xffffffff


	//   ....[9]....
        /*0050*/ 	.word	0xffffffff


	//----- nvinfo : EIATTR_COOP_GROUP_INSTR_OFFSETS
	.align		4
.L_3663:
        /*0054*/ 	.byte	0x04, 0x28
        /*0056*/ 	.short	(.L_3665 - .L_3664)


	//   ....[0]....
.L_3664:
        /*0058*/ 	.word	0x00003520


	//   ....[1]....
        /*005c*/ 	.word	0x00003550


	//   ....[2]....
        /*0060*/ 	.word	0x00003580


	//   ....[3]....
        /*0064*/ 	.word	0x00003590


	//   ....[4]....
        /*0068*/ 	.word	0x000035c0


	//   ....[5]....
        /*006c*/ 	.word	0x000035d0


	//   ....[6]....
        /*0070*/ 	.word	0x00003600


	//   ....[7]....
        /*0074*/ 	.word	0x00003610


	//   ....[8]....
        /*0078*/ 	.word	0x00003640


	//   ....[9]....
        /*007c*/ 	.word	0x00003650


	//----- nvinfo : EIATTR_VRC_CTA_INIT_COUNT
	.align		4
.L_3665:
        /*0080*/ 	.byte	0x02, 0x4a
	.zero		1
	.zero		1


	//----- nvinfo : EIATTR_EXIT_INSTR_OFFSETS
	.align		4
        /*0084*/ 	.byte	0x04, 0x1c
        /*0086*/ 	.short	(.L_3667 - .L_3666)


	//   ....[0]....
.L_3666:
        /*0088*/ 	.word	0x00010ce0


	//   ....[1]....
        /*008c*/ 	.word	0x00010d80


	//----- nvinfo : EIATTR_MAX_THREADS
	.align		4
.L_3667:
        /*0090*/ 	.byte	0x04, 0x05
        /*0092*/ 	.short	(.L_3669 - .L_3668)
.L_3668:
        /*0094*/ 	.word	0x00000100
        /*0098*/ 	.word	0x00000001
        /*009c*/ 	.word	0x00000001


	//----- nvinfo : EIATTR_CRS_STACK_SIZE
	.align		4
.L_3669:
        /*00a0*/ 	.byte	0x04, 0x1e
        /*00a2*/ 	.short	(.L_3671 - .L_3670)
.L_3670:
        /*00a4*/ 	.word	0x00000000


	//----- nvinfo : EIATTR_CBANK_PARAM_SIZE
	.align		4
.L_3671:
        /*00a8*/ 	.byte	0x03, 0x19
        /*00aa*/ 	.short	0x0128


	//----- nvinfo : EIATTR_PARAM_CBANK
	.align		4
        /*00ac*/ 	.byte	0x04, 0x0a
        /*00ae*/ 	.short	(.L_3673 - .L_3672)
	.align		4
.L_3672:
        /*00b0*/ 	.word	index@(.nv.constant0._ZN10layer_norm13ln_bwd_kernelINS_13Kernel_traitsI6__halfS2_fS2_fjLj7168ELj1ELj1ELj8ELj8ENS_18Kernel_traits_baseILj7168ES2_S2_fS2_fjLj256EEEEELb1ELb1ELb1ELb0EEEvNS_9BwdParamsE)
        /*00b4*/ 	.short	0x0380
        /*00b6*/ 	.short	0x0128


	//----- nvinfo : EIATTR_SW_WAR
	.align		4
.L_3673:
        /*00b8*/ 	.byte	0x04, 0x36
        /*00ba*/ 	.short	(.L_3675 - .L_3674)
.L_3674:
        /*00bc*/ 	.word	0x00000008
.L_3675:


//--------------------- .nv.info._ZN10layer_norm22ln_bwd_finalize_kernelINS_22Kernel_traits_finalizeILj7168E6__halfS2_fS2_fjLb1ELj1024ELj4ENS_18Kernel_traits_baseILj7168ES2_S2_fS2_fjLj1024EEEEELb1ELb1EEEvNS_9BwdParamsE --------------------------
	.section	.nv.info._ZN10layer_norm22ln_bwd_finalize_kernelINS_22Kernel_traits_finalizeILj7168E6__halfS2_fS2_fjLb1ELj1024ELj4ENS_18Kernel_traits_baseILj7168ES2_S2_fS2_fjLj1024EEEEELb1ELb1EEEvNS_9BwdParamsE,"",@"SHT_CUDA_INFO"
	.sectionflags	@""
	.align	4


	//----- nvinfo : EIATTR_CUDA_API_VERSION
	.align		4
        /*0000*/ 	.byte	0x04, 0x37
        /*0002*/ 	.short	(.L_3677 - .L_3676)
.L_3676:
        /*0004*/ 	.word	0x00000082


	//----- nvinfo : EIATTR_KPARAM_INFO
	.align		4
.L_3677:
        /*0008*/ 	.byte	0x04, 0x17
        /*000a*/ 	.short	(.L_3679 - .L_3678)
.L_3678:
        /*000c*/ 	.word	0x00000000
        /*0010*/ 	.short	0x0000
        /*0012*/ 	.short	0x0000
        /*0014*/ 	.byte	0x00, 0xf0, 0xa1, 0x04


	//----- nvinfo : EIATTR_SPARSE_MMA_MASK
	.align		4
.L_3679:
        /*0018*/ 	.byte	0x03, 0x50
        /*001a*/ 	.short	0x0000


	//----- nvinfo : EIATTR_MAXREG_COUNT
	.align		4
        /*001c*/ 	.byte	0x03, 0x1b
        /*001e*/ 	.short	0x0040


	//----- nvinfo : EIATTR_NUM_BARRIERS
	.align		4
        /*0020*/ 	.byte	0x02, 0x4c
        /*0022*/ 	.byte	0x01
	.zero		1


	//----- nvinfo : EIATTR_MERCURY_ISA_VERSION
	.align		4
        /*0024*/ 	.byte	0x03, 0x5f
        /*0026*/ 	.short	0x0101


	//----- nvinfo : EIATTR_COOP_GROUP_MASK_REGIDS
	.align		4
        /*0028*/ 	.byte	0x04, 0x29
        /*002a*/ 	.short	(.L_3681 - .L_3680)


	//   ....[0]....
.L_3680:
        /*002c*/ 	.word	0xffffffff


	//   ....[1]....
        /*0030*/ 	.word	0xffffffff


	//   ....[2]....
        /*0034*/ 	.word	0xffffffff


	//   ....[3]....
        /*0038*/ 	.word	0xffffffff


	//   ....[4]....
        /*003c*/ 	.word	0xffffffff


	//   ....[5]....
        /*0040*/ 	.word	0xffffffff


	//   ....[6]....
        /*0044*/ 	.word	0xffffffff


	//   ....[7]....
        /*0048*/ 	.word	0xffffffff


	//   ....[8]....
        /*004c*/ 	.word	0xffffffff


	//   ....[9]....
        /*0050*/ 	.word	0xffffffff


	//   ....[10]....
        /*0054*/ 	.word	0xffffffff


	//   ....[11]....
        /*0058*/ 	.word	0xffffffff


	//   ....[12]....
        /*005c*/ 	.word	0xffffffff


	//   ....[13]....
        /*0060*/ 	.word	0xffffffff


	//   ....[14]....
        /*0064*/ 	.word	0xffffffff


	//----- nvinfo : EIATTR_COOP_GROUP_INSTR_OFFSETS
	.align		4
.L_3681:
        /*0068*/ 	.byte	0x04, 0x28
        /*006a*/ 	.short	(.L_3683 - .L_3682)


	//   ....[0]....
.L_3682:
        /*006c*/ 	.word	0x00001060


	//   ....[1]....
        /*0070*/ 	.word	0x00001070


	//   ....[2]....
        /*0074*/ 	.word	0x00001080


	//   ....[3]....
        /*0078*/ 	.word	0x000010b0


	//   ....[4]....
        /*007c*/ 	.word	0x000010d0


	//   ....[5]....
        /*0080*/ 	.word	0x000010e0


	//   ....[6]....
        /*0084*/ 	.word	0x00001120


	//   ....[7]....
        /*0088*/ 	.word	0x00001140


	//   ....[8]....
        /*008c*/ 	.word	0x00001150


	//   ....[9]....
        /*0090*/ 	.word	0x00001180


	//   ....[10]....
        /*0094*/ 	.word	0x000011a0


	//   ....[11]....
        /*0098*/ 	.word	0x000011b0


	//   ....[12]....
        /*009c*/ 	.word	0x000011f0


	//   ....[13]....
        /*00a0*/ 	.word	0x00001200


	//   ....[14]....
        /*00a4*/ 	.word	0x00001210


	//----- nvinfo : EIATTR_VRC_CTA_INIT_COUNT
	.align		4
.L_3683:
        /*00a8*/ 	.byte	0x02, 0x4a
	.zero		1
	.zero		1


	//----- nvinfo : EIATTR_EXIT_INSTR_OFFSETS
	.align		4
        /*00ac*/ 	.byte	0x04, 0x1c
        /*00ae*/ 	.short	(.L_3685 - .L_3684)


	//   ....[0]....
.L_3684:
        /*00b0*/ 	.word	0x00000060


	//   ....[1]....
        /*00b4*/ 	.word	0x00001290


	//   ....[2]....
        /*00b8*/ 	.word	0x000013d0


	//----- nvinfo : EIATTR_MAX_THREADS
	.align		4
.L_3685:
        /*00bc*/ 	.byte	0x04, 0x05
        /*00be*/ 	.short	(.L_3687 - .L_3686)
.L_3686:
        /*00c0*/ 	.word	0x00000400
        /*00c4*/ 	.word	0x00000001
        /*00c8*/ 	.word	0x00000001


	//----- nvinfo : EIATTR_CRS_STACK_SIZE
	.align		4
.L_3687:
        /*00cc*/ 	.byte	0x04, 0x1e
        /*00ce*/ 	.short	(.L_3689 - .L_3688)
.L_3688:
        /*00d0*/ 	.word	0x00000000


	//----- nvinfo : EIATTR_CBANK_PARAM_SIZE
	.align		4
.L_3689:
        /*00d4*/ 	.byte	0x03, 0x19
        /*00d6*/ 	.short	0x0128


	//----- nvinfo : EIATTR_PARAM_CBANK
	.align		4
        /*00d8*/ 	.byte	0x04, 0x0a
        /*00da*/ 	.short	(.L_3691 - .L_3690)
	.align		4
.L_3690:
        /*00dc*/ 	.word	index@(.nv.constant0._ZN10layer_norm22ln_bwd_finalize_kernelINS_22Kernel_traits_finalizeILj7168E6__halfS2_fS2_fjLb1ELj1024ELj4ENS_18Kernel_traits_baseILj7168ES2_S2_fS2_fjLj1024EEEEELb1ELb1EEEvNS_9BwdParamsE)
        /*00e0*/ 	.short	0x0380
        /*00e2*/ 	.short	0x0128


	//----- nvinfo : EIATTR_SW_WAR
	.align		4
.L_3691:
        /*00e4*/ 	.byte	0x04, 0x36
        /*00e6*/ 	.short	(.L_3693 - .L_3692)
.L_3692:
        /*00e8*/ 	.word	0x00000008
.L_3693:


//--------------------- .nv.info._ZN10layer_norm13ln_bwd_kernelINS_13Kernel_traitsI6__halfS2_fS2_fjLj7168ELj1ELj1ELj8ELj8ENS_18Kernel_traits_baseILj7168ES2_S2_fS2_fjLj256EEEEELb1ELb1ELb1ELb1EEEvNS_9BwdParamsE --------------------------
	.section	.nv.info._ZN10layer_norm13ln_bwd_kernelINS_13Kernel_traitsI6__halfS2_fS2_fjLj7168ELj1ELj1ELj8ELj8ENS_18Kernel_traits_baseILj7168ES2_S2_fS2_fjLj256EEEEELb1ELb1ELb1ELb1EEEvNS_9BwdParamsE,"",@"SHT_CUDA_INFO"
	.sectionflags	@""
	.align	4


	//----- nvinfo : EIATTR_CUDA_API_VERSION
	.align		4
        /*0000*/ 	.byte	0x04, 0x37
        /*0002*/ 	.short	(.L_3695 - .L_3694)
.L_3694:
        /*0004*/ 	.word	0x00000082


	//----- nvinfo : EIATTR_KPARAM_INFO
	.align		4
.L_3695:
        /*0008*/ 	.byte	0x04, 0x17
        /*000a*/ 	.short	(.L_3697 - .L_3696)
.L_3696:
        /*000c*/ 	.word	0x00000000
        /*0010*/ 	.short	0x0000
        /*0012*/ 	.short	0x0000
        /*0014*/ 	.byte	0x00, 0xf0, 0xa1, 0x04


	//----- nvinfo : EIATTR_SPARSE_MMA_MASK
	.align		4
.L_3697:
        /*0018*/ 	.byte	0x03, 0x50
        /*001a*/ 	.short	0x0000


	//----- nvinfo : EIATTR_MAXREG_COUNT
	.align		4
        /*001c*/ 	.byte	0x03, 0x1b
        /*001e*/ 	.short	0x00ff


	//----- nvinfo : EIATTR_NUM_BARRIERS
	.align		4
        /*0020*/ 	.byte	0x02, 0x4c
        /*0022*/ 	.byte	0x01
	.zero		1


	//----- nvinfo : EIATTR_MERCURY_ISA_VERSION
	.align		4
        /*0024*/ 	.byte	0x03, 0x5f
        /*0026*/ 	.short	0x0101


	//----- nvinfo : EIATTR_COOP_GROUP_MASK_REGIDS
	.align		4
        /*0028*/ 	.byte	0x04, 0x29
        /*002a*/ 	.short	(.L_3699 - .L_3698)


	//   ....[0]....
.L_3698:
        /*002c*/ 	.word	0xffffffff


	//   ....[1]....
        /*0030*/ 	.word	0xffffffff


	//   ....[2]....
        /*0034*/ 	.word	0xffffffff


	//   ....[3]....
        /*0038*/ 	.word	0xffffffff


	//   ....[4]....
        /*003c*/ 	.word	0xffffffff


	//   ....[5]....
        /*0040*/ 	.word	0xffffffff


	//   ....[6]....
        /*0044*/ 	.word	0xffffffff


	//   ....[7]....
        /*0048*/ 	.word	0xffffffff


	//   ....[8]....
        /*004c*/ 	.word	0xffffffff


	//   ....[9]....
        /*0050*/ 	.word	0xffffffff


	//----- nvinfo : EIATTR_COOP_GROUP_INSTR_OFFSETS
	.align		4
.L_3699:
        /*0054*/ 	.byte	0x04, 0x28
        /*0056*/ 	.short	(.L_3701 - .L_3700)


	//   ....[0]....
.L_3700:
        /*0058*/ 	.word	0x00002540


	//   ....[1]....
        /*005c*/ 	.word	0x00002580


	//   ....[2]....
        /*0060*/ 	.word	0x000025e0


	//   ....[3]....
        /*0064*/ 	.word	0x00002600


	//   ....[4]....
        /*0068*/ 	.word	0x00002660


	//   ....[5]....
        /*006c*/ 	.word	0x00002680


	//   ....[6]....
        /*0070*/ 	.word	0x000026c0


	//   ....[7]....
        /*0074*/ 	.word	0x000026d0


	//   ....[8]....
        /*0078*/ 	.word	0x00002700


	//   ....[9]....
        /*007c*/ 	.word	0x00002710


	//----- nvinfo : EIATTR_VRC_CTA_INIT_COUNT
	.align		4
.L_3701:
        /*0080*/ 	.byte	0x02, 0x4a
	.zero		1
	.zero		1


	//----- nvinfo : EIATTR_EXIT_INSTR_OFFSETS
	.align		4
        /*0084*/ 	.byte	0x04, 0x1c
        /*0086*/ 	.short	(.L_3703 - .L_3702)


	//   ....[0]....
.L_3702:
        /*0088*/ 	.word	0x0000e9f0


	//----- nvinfo : EIATTR_MAX_THREADS
	.align		4
.L_3703:
        /*008c*/ 	.byte	0x04, 0x05
        /*008e*/ 	.short	(.L_3705 - .L_3704)
.L_3704:
        /*0090*/ 	.word	0x00000100
        /*0094*/ 	.word	0x00000001
        /*0098*/ 	.word	0x00000001


	//----- nvinfo : EIATTR_CRS_STACK_SIZE
	.align		4
.L_3705:
        /*009c*/ 	.byte	0x04, 0x1e
        /*009e*/ 	.short	(.L_3707 - .L_3706)
.L_3706:
        /*00a0*/ 	.word	0x00000000


	//----- nvinfo : EIATTR_CBANK_PARAM_SIZE
	.align		4
.L_3707:
        /*00a4*/ 	.byte	0x03, 0x19
        /*00a6*/ 	.short	0x0128


	//----- nvinfo : EIATTR_PARAM_CBANK
	.align		4
        /*00a8*/ 	.byte	0x04, 0x0a
        /*00aa*/ 	.short	(.L_3709 - .L_3708)
	.align		4
.L_3708:
        /*00ac*/ 	.word	index@(.nv.constant0._ZN10layer_norm13ln_bwd_kernelINS_13Kernel_traitsI6__halfS2_fS2_fjLj7168ELj1ELj1ELj8ELj8ENS_18Kernel_traits_baseILj7168ES2_S2_fS2_fjLj256EEEEELb1ELb1ELb1ELb1EEEvNS_9BwdParamsE)
        /*00b0*/ 	.short	0x0380
        /*00b2*/ 	.short	0x0128


	//----- nvinfo : EIATTR_SW_WAR
	.align		4
.L_3709:
        /*00b4*/ 	.byte	0x04, 0x36
        /*00b6*/ 	.short	(.L_3711 - .L_3710)
.L_3710:
        /*00b8*/ 	.word	0x00000008
.L_3711:


//--------------------- .nv.info._ZN10layer_norm13ln_bwd_kernelINS_13Kernel_traitsIf6__halffS2_fjLj7168ELj1ELj1ELj8ELj8ENS_18Kernel_traits_baseILj7168EfS2_fS2_fjLj256EEEEELb0ELb0ELb0ELb0EEEvNS_9BwdParamsE --------------------------
	.section	.nv.info._ZN10layer_norm13ln_bwd_kernelINS_13Kernel_traitsIf6__halffS2_fjLj7168ELj1ELj1ELj8ELj8ENS_18Kernel_traits_baseILj7168EfS2_fS2_fjLj256EEEEELb0ELb0ELb0ELb0EEEvNS_9BwdParamsE,"",@"SHT_CUDA_INFO"
	.sectionflags	@""
	.align	4


	//----- nvinfo : EIATTR_CUDA_API_VERSION
	.align		4
        /*0000*/ 	.byte	0x04, 0x37
        /*0002*/ 	.short	(.L_3713 - .L_3712)
.L_3712:
        /*0004*/ 	.word	0x00000082


	//----- nvinfo : EIATTR_KPARAM_INFO
	.align		4
.L_3713:
        /*0008*/ 	.byte	0x04, 0x17
        /*000a*/ 	.short	(.L_3715 - .L_3714)
.L_3714:
        /*000c*/ 	.word	0x00000000
        /*0010*/ 	.short	0x0000
        /*0012*/ 	.short	0x0000
        /*0014*/ 	.byte	0x00, 0xf0, 0xa1, 0x04


	//----- nvinfo : EIATTR_SPARSE_MMA_MASK
	.align		4
.L_3715:
        /*0018*/ 	.byte	0x03, 0x50
        /*001a*/ 	.short	0x0000


	//----- nvinfo : EIATTR_MAXREG_COUNT
	.align		4
        /*001c*/ 	.byte	0x03, 0x1b
        /*001e*/ 	.short	0x00ff


	//----- nvinfo : EIATTR_NUM_BARRIERS
	.align		4
        /*0020*/ 	.byte	0x02, 0x4c
        /*0022*/ 	.byte	0x01
	.zero		1


	//----- nvinfo : EIATTR_MERCURY_ISA_VERSION
	.align		4
        /*0024*/ 	.byte	0x03, 0x5f
        /*0026*/ 	.short	0x0101


	//----- nvinfo : EIATTR_COOP_GROUP_MASK_REGIDS
	.align		4
        /*0028*/ 	.byte	0x04, 0x29
        /*002a*/ 	.short	(.L_3717 - .L_3716)


	//   ....[0]....
.L_3716:
        /*002c*/ 	.word	0xffffffff


	//   ....[1]....
        /*0030*/ 	.word	0xffffffff


	//   ....[2]....
        /*0034*/ 	.word	0xffffffff


	//   ....[3]....
        /*0038*/ 	.word	0xffffffff


	//   ....[4]....
        /*003c*/ 	.word	0xffffffff


	//   ....[5]....
        /*0040*/ 	.word	0xffffffff


	//   ....[6]....
        /*0044*/ 	.word	0xffffffff


	//   ....[7]....
        /*0048*/ 	.word	0xffffffff


	//   ....[8]....
        /*004c*/ 	.word	0xffffffff


	//   ....[9]....
        /*0050*/ 	.word	0xffffffff


	//----- nvinfo : EIATTR_COOP_GROUP_INSTR_OFFSETS
	.align		4
.L_3717:
        /*0054*/ 	.byte	0x04, 0x28
        /*0056*/ 	.short	(.L_3719 - .L_3718)


	//   ....[0]....
.L_3718:
        /*0058*/ 	.word	0x00001f50


	//   ....[1]....
        /*005c*/ 	.word	0x00001f80


	//   ....[2]....
        /*0060*/ 	.word	0x00001fb0


	//   ....[3]....
        /*0064*/ 	.word	0x00001fc0


	//   ....[4]....
        /*0068*/ 	.word	0x00001ff0


	//   ....[5]....
        /*006c*/ 	.word	0x00002000


	//   ....[6]....
        /*0070*/ 	.word	0x00002030


	//   ....[7]....
        /*0074*/ 	.word	0x00002040


	//   ....[8]....
        /*0078*/ 	.word	0x00002070


	//   ....[9]....
        /*007c*/ 	.word	0x00002080


	//----- nvinfo : EIATTR_VRC_CTA_INIT_COUNT
	.align		4
.L_3719:
        /*0080*/ 	.byte	0x02, 0x4a
	.zero		1
	.zero		1


	//----- nvinfo : EIATTR_EXIT_INSTR_OFFSETS
	.align		4
        /*0084*/ 	.byte	0x04, 0x1c
        /*0086*/ 	.short	(.L_3721 - .L_3720)


	//   ....[0]....
.L_3720:
        /*0088*/ 	.word	0x00006040


	//   ....[1]....
        /*008c*/ 	.word	0x000060c0


	//----- nvinfo : EIATTR_MAX_THREADS
	.align		4
.L_3721:
        /*0090*/ 	.byte	0x04, 0x05
        /*0092*/ 	.short	(.L_3723 - .L_3722)
.L_3722:
        /*0094*/ 	.word	0x00000100
        /*0098*/ 	.word	0x00000001
        /*009c*/ 	.word	0x00000001


	//----- nvinfo : EIATTR_CRS_STACK_SIZE
	.align		4
.L_3723:
        /*00a0*/ 	.byte	0x04, 0x1e
        /*00a2*/ 	.short	(.L_3725 - .L_3724)
.L_3724:
        /*00a4*/ 	.word	0x00000000


	//----- nvinfo : EIATTR_CBANK_PARAM_SIZE
	.align		4
.L_3725:
        /*00a8*/ 	.byte	0x03, 0x19
        /*00aa*/ 	.short	0x0128


	//----- nvinfo : EIATTR_PARAM_CBANK
	.align		4
        /*00ac*/ 	.byte	0x04, 0x0a
        /*00ae*/ 	.short	(.L_3727 - .L_3726)
	.align		4
.L_3726:
        /*00b0*/ 	.word	index@(.nv.constant0._ZN10layer_norm13ln_bwd_kernelINS_13Kernel_traitsIf6__halffS2_fjLj7168ELj1ELj1ELj8ELj8ENS_18Kernel_traits_baseILj7168EfS2_fS2_fjLj256EEEEELb0ELb0ELb0ELb0EEEvNS_9BwdParamsE)
        /*00b4*/ 	.short	0x0380
        /*00b6*/ 	.short	0x0128


	//----- nvinfo : EIATTR_SW_WAR
	.align		4
.L_3727:
        /*00b8*/ 	.byte	0x04, 0x36
        /*00ba*/ 	.short	(.L_3729 - .L_3728)
.L_3728:
        /*00bc*/ 	.word	0x00000008
.L_3729:


//--------------------- .nv.info._ZN10layer_norm13ln_bwd_kernelINS_13Kernel_traitsIf6__halffS2_fjLj7168ELj1ELj1ELj8ELj8ENS_18Kernel_traits_baseILj7168EfS2_fS2_fjLj256EEEEELb0ELb0ELb0ELb1EEEvNS_9BwdParamsE --------------------------
	.section	.nv.info._ZN10layer_norm13ln_bwd_kernelINS_13Kernel_traitsIf6__halffS2_fjLj7168ELj1ELj1ELj8ELj8ENS_18Kernel_traits_baseILj7168EfS2_fS2_fjLj256EEEEELb0ELb0ELb0ELb1EEEvNS_9BwdParamsE,"",@"SHT_CUDA_INFO"
	.sectionflags	@""
	.align	4


	//----- nvinfo : EIATTR_CUDA_API_VERSION
	.align		4
        /*0000*/ 	.byte	0x04, 0x37
        /*0002*/ 	.short	(.L_3731 - .L_3730)
.L_3730:
        /*0004*/ 	.word	0x00000082


	//----- nvinfo : EIATTR_KPARAM_INFO
	.align		4
.L_3731:
        /*0008*/ 	.byte	0x04, 0x17
        /*000a*/ 	.short	(.L_3733 - .L_3732)
.L_3732:
        /*000c*/ 	.word	0x00000000
        /*0010*/ 	.short	0x0000
        /*0012*/ 	.short	0x0000
        /*0014*/ 	.byte	0x00, 0xf0, 0xa1, 0x04


	//----- nvinfo : EIATTR_SPARSE_MMA_MASK
	.align		4
.L_3733:
        /*0018*/ 	.byte	0x03, 0x50
        /*001a*/ 	.short	0x0000


	//----- nvinfo : EIATTR_MAXREG_COUNT
	.align		4
        /*001c*/ 	.byte	0x03, 0x1b
        /*001e*/ 	.short	0x00ff


	//----- nvinfo : EIATTR_NUM_BARRIERS
	.align		4
        /*0020*/ 	.byte	0x02, 0x4c
        /*0022*/ 	.byte	0x01
	.zero		1


	//----- nvinfo : EIATTR_MERCURY_ISA_VERSION
	.align		4
        /*0024*/ 	.byte	0x03, 0x5f
        /*0026*/ 	.short	0x0101


	//----- nvinfo : EIATTR_COOP_GROUP_MASK_REGIDS
	.align		4
        /*0028*/ 	.byte	0x04, 0x29
        /*002a*/ 	.short	(.L_3735 - .L_3734)


	//   ....[0]....
.L_3734:
        /*002c*/ 	.word	0xffffffff


	//   ....[1]....
        /*0030*/ 	.word	0xffffffff


	//   ....[2]....
        /*0034*/ 	.word	0xffffffff


	//   ....[3]....
        /*0038*/ 	.word	0xffffffff


	//   ....[4]....
        /*003c*/ 	.word	0xffffffff


	//   ....[5]....
        /*0040*/ 	.word	0xffffffff


	//   ....[6]....
        /*0044*/ 	.word	0xffffffff


	//   ....[7]....
        /*0048*/ 	.word	0xffffffff


	//   ....[8]....
        /*004c*/ 	.word	0xffffffff


	//   ....[9]....
        /*0050*/ 	.word	0xffffffff


	//----- nvinfo : EIATTR_COOP_GROUP_INSTR_OFFSETS
	.align		4
.L_3735:
        /*0054*/ 	.byte	0x04, 0x28
        /*0056*/ 	.short	(.L_3737 - .L_3736)


	//   ....[0]....
.L_3736:
        /*0058*/ 	.word	0x00001610


	//   ....[1]....
        /*005c*/ 	.word	0x00001620


	//   ....[2]....
        /*0060*/ 	.word	0x00001650


	//   ....[3]....
        /*0064*/ 	.word	0x00001660


	//   ....[4]....
        /*0068*/ 	.word	0x00001690


	//   ....[5]....
        /*006c*/ 	.word	0x000016a0


	//   ....[6]....
        /*0070*/ 	.word	0x000016d0


	//   ....[7]....
        /*0074*/ 	.word	0x000016e0


	//   ....[8]....
        /*0078*/ 	.word	0x00001720


	//   ....[9]....
        /*007c*/ 	.word	0x00001730


	//----- nvinfo : EIATTR_VRC_CTA_INIT_COUNT
	.align		4
.L_3737:
        /*0080*/ 	.byte	0x02, 0x4a
	.zero		1
	.zero		1


	//----- nvinfo : EIATTR_EXIT_INSTR_OFFSETS
	.align		4
        /*0084*/ 	.byte	0x04, 0x1c
        /*0086*/ 	.short	(.L_3739 - .L_3738)


	//   ....[0]....
.L_3738:
        /*0088*/ 	.word	0x00005390


	//----- nvinfo : EIATTR_MAX_THREADS
	.align		4
.L_3739:
        /*008c*/ 	.byte	0x04, 0x05
        /*008e*/ 	.short	(.L_3741 - .L_3740)
.L_3740:
        /*0090*/ 	.word	0x00000100
        /*0094*/ 	.word	0x00000001
        /*0098*/ 	.word	0x00000001


	//----- nvinfo : EIATTR_CRS_STACK_SIZE
	.align		4
.L_3741:
        /*009c*/ 	.byte	0x04, 0x1e
        /*009e*/ 	.short	(.L_3743 - .L_3742)
.L_3742:
        /*00a0*/ 	.word	0x00000000


	//----- nvinfo : EIATTR_CBANK_PARAM_SIZE
	.align		4
.L_3743:
        /*00a4*/ 	.byte	0x03, 0x19
        /*00a6*/ 	.short	0x0128


	//----- nvinfo : EIATTR_PARAM_CBANK
	.align		4
        /*00a8*/ 	.byte	0x04, 0x0a
        /*00aa*/ 	.short	(.L_3745 - .L_3744)
	.align		4
.L_3744:
        /*00ac*/ 	.word	index@(.nv.constant0._ZN10layer_norm13ln_bwd_kernelINS_13Kernel_traitsIf6__halffS2_fjLj7168ELj1ELj1ELj8ELj8ENS_18Kernel_traits_baseILj7168EfS2_fS2_fjLj256EEEEELb0ELb0ELb0ELb1EEEvNS_9BwdParamsE)
        /*00b0*/ 	.short	0x0380
        /*00b2*/ 	.short	0x0128


	//----- nvinfo : EIATTR_SW_WAR
	.align		4
.L_3745:
        /*00b4*/ 	.byte	0x04, 0x36
        /*00b6*/ 	.short	(.L_3747 - .L_3746)
.L_3746:
        /*00b8*/ 	.word	0x00000008
.L_3747:


//--------------------- .nv.info._ZN10layer_norm13ln_bwd_kernelINS_13Kernel_traitsIf6__halffS2_fjLj7168ELj1ELj1ELj8ELj8ENS_18Kernel_traits_baseILj7168EfS2_fS2_fjLj256EEEEELb0ELb0ELb1ELb0EEEvNS_9BwdParamsE --------------------------
	.section	.nv.info._ZN10layer_norm13ln_bwd_kernelINS_13Kernel_traitsIf6__halffS2_fjLj7168ELj1ELj1ELj8ELj8ENS_18Kernel_traits_baseILj7168EfS2_fS2_fjLj256EEEEELb0ELb0ELb1ELb0EEEvNS_9BwdParamsE,"",@"SHT_CUDA_INFO"
	.sectionflags	@""
	.align	4


	//----- nvinfo : EIATTR_CUDA_API_VERSION
	.align		4
        /*0000*/ 	.byte	0x04, 0x37
        /*0002*/ 	.short	(.L_3749 - .L_3748)
.L_3748:
        /*0004*/ 	.word	0x00000082


	//----- nvinfo : EIATTR_KPARAM_INFO
	.align		4
.L_3749:
        /*0008*/ 	.byte	0x04, 0x17
        /*000a*/ 	.short	(.L_3751 - .L_3750)
.L_3750:
        /*000c*/ 	.word	0x00000000
        /*0010*/ 	.short	0x0000
        /*0012*/ 	.short	0x0000
        /*0014*/ 	.byte	0x00, 0xf0, 0xa1, 0x04


	//----- nvinfo : EIATTR_SPARSE_MMA_MASK
	.align		4
.L_3751:
        /*0018*/ 	.byte	0x03, 0x50
        /*001a*/ 	.short	0x0000


	//----- nvinfo : EIATTR_MAXREG_COUNT
	.align		4
        /*001c*/ 	.byte	0x03, 0x1b
        /*001e*/ 	.short	0x00ff


	//----- nvinfo : EIATTR_NUM_BARRIERS
	.align		4
        /*0020*/ 	.byte	0x02, 0x4c
        /*0022*/ 	.byte	0x01
	.zero		1


	//----- nvinfo : EIATTR_MERCURY_ISA_VERSION
	.align		4
        /*0024*/ 	.byte	0x03, 0x5f
        /*0026*/ 	.short	0x0101


	//----- nvinfo : EIATTR_COOP_GROUP_MASK_REGIDS
	.align		4
        /*0028*/ 	.byte	0x04, 0x29
        /*002a*/ 	.short	(.L_3753 - .L_3752)


	//   ....[0]....
.L_3752:
        /*002c*/ 	.word	0xffffffff


	//   ....[1]....
        /*0030*/ 	.word	0xffffffff


	//   ....[2]....
        /*0034*/ 	.word	0xffffffff


	//   ....[3]....
        /*0038*/ 	.word	0xffffffff


	//   ....[4]....
        /*003c*/ 	.word	0xffffffff


	//   ....[5]....
        /*0040*/ 	.word	0xffffffff


	//   ....[6]....
        /*0044*/ 	.word	0xffffffff


	//   ....[7]....
        /*0048*/ 	.word	0xffffffff


	//   ....[8]....
        /*004c*/ 	.word	0xffffffff


	//   ....[9]....
        /*0050*/ 	.word	0xffffffff


	//----- nvinfo : EIATTR_COOP_GROUP_INSTR_OFFSETS
	.align		4
.L_3753:
        /*0054*/ 	.byte	0x04, 0x28
        /*0056*/ 	.short	(.L_3755 - .L_3754)


	//   ....[0]....
.L_3754:
        /*0058*/ 	.word	0x000022f0


	//   ....[1]....
        /*005c*/ 	.word	0x00002320


	//   ....[2]....
        /*0060*/ 	.word	0x00002350


	//   ....[3]....
        /*0064*/ 	.word	0x00002360


	//   ....[4]....
        /*0068*/ 	.word	0x00002390


	//   ....[5]....
        /*006c*/ 	.word	0x000023a0


	//   ....[6]....
        /*0070*/ 	.word	0x000023d0


	//   ....[7]....
        /*0074*/ 	.word	0x000023e0


	//   ....[8]....
        /*0078*/ 	.word	0x00002410


	//   ....[9]....
        /*007c*/ 	.word	0x00002420


	//----- nvinfo : EIATTR_VRC_CTA_INIT_COUNT
	.align		4
.L_3755:
        /*0080*/ 	.byte	0x02, 0x4a
	.zero		1
	.zero		1


	//----- nvinfo : EIATTR_EXIT_INSTR_OFFSETS
	.align		4
        /*0084*/ 	.byte	0x04, 0x1c
        /*0086*/ 	.short	(.L_3757 - .L_3756)


	//   ....[0]....
.L_3756:
        /*0088*/ 	.word	0x00007710


	//   ....[1]....
        /*008c*/ 	.word	0x00007790


	//----- nvinfo : EIATTR_MAX_THREADS
	.align		4
.L_3757:
        /*0090*/ 	.byte	0x04, 0x05
        /*0092*/ 	.short	(.L_3759 - .L_3758)
.L_3758:
        /*0094*/ 	.word	0x00000100
        /*0098*/ 	.word	0x00000001
        /*009c*/ 	.word	0x00000001


	//----- nvinfo : EIATTR_CRS_STACK_SIZE
	.align		4
.L_3759:
        /*00a0*/ 	.byte	0x04, 0x1e
        /*00a2*/ 	.short	(.L_3761 - .L_3760)
.L_3760:
        /*00a4*/ 	.word	0x00000000


	//----- nvinfo : EIATTR_CBANK_PARAM_SIZE
	.align		4
.L_3761:
        /*00a8*/ 	.byte	0x03, 0x19
        /*00aa*/ 	.short	0x0128


	//----- nvinfo : EIATTR_PARAM_CBANK
	.align		4
        /*00ac*/ 	.byte	0x04, 0x0a
        /*00ae*/ 	.short	(.L_3763 - .L_3762)
	.align		4
.L_3762:
        /*00b0*/ 	.word	index@(.nv.constant0._ZN10layer_norm13ln_bwd_kernelINS_13Kernel_traitsIf6__halffS2_fjLj7168ELj1ELj1ELj8ELj8ENS_18Kernel_traits_baseILj7168EfS2_fS2_fjLj256EEEEELb0ELb0ELb1ELb0EEEvNS_9BwdParamsE)
        /*00b4*/ 	.short	0x0380
        /*00b6*/ 	.short	0x0128


	//----- nvinfo : EIATTR_SW_WAR
	.align		4
.L_3763:
        /*00b8*/ 	.byte	0x04, 0x36
        /*00ba*/ 	.short	(.L_3765 - .L_3764)
.L_3764:
        /*00bc*/ 	.word	0x00000008
.L_3765:


//--------------------- .nv.info._ZN10layer_norm13ln_bwd_kernelINS_13Kernel_traitsIf6__halffS2_fjLj7168ELj1ELj1ELj8ELj8ENS_18Kernel_traits_baseILj7168EfS2_fS2_fjLj256EEEEELb0ELb0ELb1ELb1EEEvNS_9BwdParamsE --------------------------
	.section	.nv.info._ZN10layer_norm13ln_bwd_kernelINS_13Kernel_traitsIf6__halffS2_fjLj7168ELj1ELj1ELj8ELj8ENS_18Kernel_traits_baseILj7168EfS2_fS2_fjLj256EEEEELb0ELb0ELb1ELb1EEEvNS_9BwdParamsE,"",@"SHT_CUDA_INFO"
	.sectionflags	@""
	.align	4


	//----- nvinfo : EIATTR_CUDA_API_VERSION
	.align		4
        /*0000*/ 	.byte	0x04, 0x37
        /*0002*/ 	.short	(.L_3767 - .L_3766)
.L_3766:
        /*0004*/ 	.word	0x00000082


	//----- nvinfo : EIATTR_KPARAM_INFO
	.align		4
.L_3767:
        /*0008*/ 	.byte	0x04, 0x17
        /*000a*/ 	.short	(.L_3769 - .L_3768)
.L_3768:
        /*000c*/ 	.word	0x00000000
        /*0010*/ 	.short	0x0000
        /*0012*/ 	.short	0x0000
        /*0014*/ 	.byte	0x00, 0xf0, 0xa1, 0x04


	//----- nvinfo : EIATTR_SPARSE_MMA_MASK
	.align		4
.L_3769:
        /*0018*/ 	.byte	0x03, 0x50
        /*001a*/ 	.short	0x0000


	//----- nvinfo : EIATTR_MAXREG_COUNT
	.align		4
        /*001c*/ 	.byte	0x03, 0x1b
        /*001e*/ 	.short	0x00ff


	//----- nvinfo : EIATTR_NUM_BARRIERS
	.align		4
        /*0020*/ 	.byte	0x02, 0x4c
        /*0022*/ 	.byte	0x01
	.zero		1


	//----- nvinfo : EIATTR_MERCURY_ISA_VERSION
	.align		4
        /*0024*/ 	.byte	0x03, 0x5f
        /*0026*/ 	.short	0x0101


	//----- nvinfo : EIATTR_COOP_GROUP_MASK_REGIDS
	.align		4
        /*0028*/ 	.byte	0x04, 0x29
        /*002a*/ 	.short	(.L_3771 - .L_3770)


	//   ....[0]....
.L_3770:
        /*002c*/ 	.word	0xffffffff


	//   ....[1]....
        /*0030*/ 	.word	0xffffffff


	//   ....[2]....
        /*0034*/ 	.word	0xffffffff


	//   ....[3]....
        /*0038*/ 	.word	0xffffffff


	//   ....[4]....
        /*003c*/ 	.word	0xffffffff


	//   ....[5]....
        /*0040*/ 	.word	0xffffffff


	//   ....[6]....
        /*0044*/ 	.word	0xffffffff


	//   ....[7]....
        /*0048*/ 	.word	0xffffffff


	//   ....[8]....
        /*004c*/ 	.word	0xffffffff


	//   ....[9]....
        /*0050*/ 	.word	0xffffffff


	//----- nvinfo : EIATTR_COOP_GROUP_INSTR_OFFSETS
	.align		4
.L_3771:
        /*0054*/ 	.byte	0x04, 0x28
        /*0056*/ 	.short	(.L_3773 - .L_3772)


	//   ....[0]....
.L_3772:
        /*0058*/ 	.word	0x00001ad0


	//   ....[1]....
        /*005c*/ 	.word	0x00001af0


	//   ....[2]....
        /*0060*/ 	.word	0x00001b30


	//   ....[3]....
        /*0064*/ 	.word	0x00001b40


	//   ....[4]....
        /*0068*/ 	.word	0x00001b70


	//   ....[5]....
        /*006c*/ 	.word	0x00001b90


	//   ....[6]....
        /*0070*/ 	.word	0x00001bc0


	//   ....[7]....
        /*0074*/ 	.word	0x00001bd0


	//   ....[8]....
        /*0078*/ 	.word	0x00001c00


	//   ....[9]....
        /*007c*/ 	.word	0x00001c10


	//----- nvinfo : EIATTR_VRC_CTA_INIT_COUNT
	.align		4
.L_3773:
        /*0080*/ 	.byte	0x02, 0x4a
	.zero		1
	.zero		1


	//----- nvinfo : EIATTR_EXIT_INSTR_OFFSETS
	.align		4
        /*0084*/ 	.byte	0x04, 0x1c
        /*0086*/ 	.short	(.L_3775 - .L_3774)


	//   ....[0]....
.L_3774:
        /*0088*/ 	.word	0x00006c80


	//----- nvinfo : EIATTR_MAX_THREADS
	.align		4
.L_3775:
        /*008c*/ 	.byte	0x04, 0x05
        /*008e*/ 	.short	(.L_3777 - .L_3776)
.L_3776:
        /*0090*/ 	.word	0x00000100
        /*0094*/ 	.word	0x00000001
        /*0098*/ 	.word	0x00000001


	//----- nvinfo : EIATTR_CRS_STACK_SIZE
	.align		4
.L_3777:
        /*009c*/ 	.byte	0x04, 0x1e
        /*009e*/ 	.short	(.L_3779 - .L_3778)
.L_3778:
        /*00a0*/ 	.word	0x00000000


	//----- nvinfo : EIATTR_CBANK_PARAM_SIZE
	.align		4
.L_3779:
        /*00a4*/ 	.byte	0x03, 0x19
        /*00a6*/ 	.short	0x0128


	//----- nvinfo : EIATTR_PARAM_CBANK
	.align		4
        /*00a8*/ 	.byte	0x04, 0x0a
        /*00aa*/ 	.short	(.L_3781 - .L_3780)
	.align		4
.L_3780:
        /*00ac*/ 	.word	index@(.nv.constant0._ZN10layer_norm13ln_bwd_kernelINS_13Kernel_traitsIf6__halffS2_fjLj7168ELj1ELj1ELj8ELj8ENS_18Kernel_traits_baseILj7168EfS2_fS2_fjLj256EEEEELb0ELb0ELb1ELb1EEEvNS_9BwdParamsE)
        /*00b0*/ 	.short	0x0380
        /*00b2*/ 	.short	0x0128


	//----- nvinfo : EIATTR_SW_WAR
	.align		4
.L_3781:
        /*00b4*/ 	.byte	0x04, 0x36
        /*00b6*/ 	.short	(.L_3783 - .L_3782)
.L_3782:
        /*00b8*/ 	.word	0x00000008
.L_3783:


//--------------------- .nv.info._ZN10layer_norm13ln_bwd_kernelINS_13Kernel_traitsIf6__halffS2_fjLj7168ELj1ELj1ELj8ELj8ENS_18Kernel_traits_baseILj7168EfS2_fS2_fjLj256EEEEELb0ELb1ELb0ELb0EEEvNS_9BwdParamsE --------------------------
	.section	.nv.info._ZN10layer_norm13ln_bwd_kernelINS_13Kernel_traitsIf6__halffS2_fjLj7168ELj1ELj1ELj8ELj8ENS_18Kernel_traits_baseILj7168EfS2_fS2_fjLj256EEEEELb0ELb1ELb0ELb0EEEvNS_9BwdParamsE,"",@"SHT_CUDA_INFO"
	.sectionflags	@""
	.align	4


	//----- nvinfo : EIATTR_CUDA_API_VERSION
	.align		4
        /*0000*/ 	.byte	0x04, 0x37
        /*0002*/ 	.short	(.L_3785 - .L_3784)
.L_3784:
        /*0004*/ 	.word	0x00000082


	//----- nvinfo : EIATTR_KPARAM_INFO
	.align		4
.L_3785:
        /*0008*/ 	.byte	0x04, 0x17
        /*000a*/ 	.short	(.L_3787 - .L_3786)
.L_3786:
        /*000c*/ 	.word	0x00000000
        /*0010*/ 	.short	0x0000
        /*0012*/ 	.short	0x0000
        /*0014*/ 	.byte	0x00, 0xf0, 0xa1, 0x04


	//----- nvinfo : EIATTR_SPARSE_MMA_MASK
	.align		4
.L_3787:
        /*0018*/ 	.byte	0x03, 0x50
        /*001a*/ 	.short	0x0000


	//----- nvinfo : EIATTR_MAXREG_COUNT
	.align		4
        /*001c*/ 	.byte	0x03, 0x1b
        /*001e*/ 	.short	0x00ff


	//----- nvinfo : EIATTR_NUM_BARRIERS
	.align		4
        /*0020*/ 	.byte	0x02, 0x4c
        /*0022*/ 	.byte	0x01
	.zero		1


	//----- nvinfo : EIATTR_MERCURY_ISA_VERSION
	.align		4
        /*0024*/ 	.byte	0x03, 0x5f
        /*0026*/ 	.short	0x0101


	//----- nvinfo : EIATTR_COOP_GROUP_MASK_REGIDS
	.align		4
        /*0028*/ 	.byte	0x04, 0x29
        /*002a*/ 	.short	(.L_3789 - .L_3788)


	//   ....[0]....
.L_3788:
        /*002c*/ 	.word	0xffffffff


	//   ....[1]....
        /*0030*/ 	.word	0xffffffff


	//   ....[2]....
        /*0034*/ 	.word	0xffffffff


	//   ....[3]....
        /*0038*/ 	.word	0xffffffff


	//   ....[4]....
        /*003c*/ 	.word	0xffffffff


	//   ....[5]....
        /*0040*/ 	.word	0xffffffff


	//   ....[6]....
        /*0044*/ 	.word	0xffffffff


	//   ....[7]....
        /*0048*/ 	.word	0xffffffff


	//   ....[8]....
        /*004c*/ 	.word	0xffffffff


	//   ....[9]....
        /*0050*/ 	.word	0xffffffff


	//----- nvinfo : EIATTR_COOP_GROUP_INSTR_OFFSETS
	.align		4
.L_3789:
        /*0054*/ 	.byte	0x04, 0x28
        /*0056*/ 	.short	(.L_3791 - .L_3790)


	//   ....[0]....
.L_3790:
        /*0058*/ 	.word	0x00002320


	//   ....[1]....
        /*005c*/ 	.word	0x00002350


	//   ....[2]....
        /*0060*/ 	.word	0x00002380


	//   ....[3]....
        /*0064*/ 	.word	0x00002390


	//   ....[4]....
        /*0068*/ 	.word	0x000023c0


	//   ....[5]....
        /*006c*/ 	.word	0x000023d0


	//   ....[6]....
        /*0070*/ 	.word	0x00002400


	//   ....[7]....
        /*0074*/ 	.word	0x00002410


	//   ....[8]....
        /*0078*/ 	.word	0x00002440


	//   ....[9]....
        /*007c*/ 	.word	0x00002450


	//----- nvinfo : EIATTR_VRC_CTA_INIT_COUNT
	.align		4
.L_3791:
        /*0080*/ 	.byte	0x02, 0x4a
	.zero		1
	.zero		1


	//----- nvinfo : EIATTR_EXIT_INSTR_OFFSETS
	.align		4
        /*0084*/ 	.byte	0x04, 0x1c
        /*0086*/ 	.short	(.L_3793 - .L_3792)


	//   ....[0]....
.L_3792:
        /*0088*/ 	.word	0x00008240


	//   ....[1]....
        /*008c*/ 	.word	0x000082e0


	//----- nvinfo : EIATTR_MAX_THREADS
	.align		4
.L_3793:
        /*0090*/ 	.byte	0x04, 0x05
        /*0092*/ 	.short	(.L_3795 - .L_3794)
.L_3794:
        /*0094*/ 	.word	0x00000100
        /*0098*/ 	.word	0x00000001
        /*009c*/ 	.word	0x00000001


	//----- nvinfo : EIATTR_CRS_STACK_SIZE
	.align		4
.L_3795:
        /*00a0*/ 	.byte	0x04, 0x1e
        /*00a2*/ 	.short	(.L_3797 - .L_3796)
.L_3796:
        /*00a4*/ 	.word	0x00000000


	//----- nvinfo : EIATTR_CBANK_PARAM_SIZE
	.align		4
.L_3797:
        /*00a8*/ 	.byte	0x03, 0x19
        /*00aa*/ 	.short	0x0128


	//----- nvinfo : EIATTR_PARAM_CBANK
	.align		4
        /*00ac*/ 	.byte	0x04, 0x0a
        /*00ae*/ 	.short	(.L_3799 - .L_3798)
	.align		4
.L_3798:
        /*00b0*/ 	.word	index@(.nv.constant0._ZN10layer_norm13ln_bwd_kernelINS_13Kernel_traitsIf6__halffS2_fjLj7168ELj1ELj1ELj8ELj8ENS_18Kernel_traits_baseILj7168EfS2_fS2_fjLj256EEEEELb0ELb1ELb0ELb0EEEvNS_9BwdParamsE)
        /*00b4*/ 	.short	0x0380
        /*00b6*/ 	.short	0x0128


	//----- nvinfo : EIATTR_SW_WAR
	.align		4
.L_3799:
        /*00b8*/ 	.byte	0x04, 0x36
        /*00ba*/ 	.short	(.L_3801 - .L_3800)
.L_3800:
        /*00bc*/ 	.word	0x00000008
.L_3801:


//--------------------- .nv.info._ZN10layer_norm13ln_bwd_kernelINS_13Kernel_traitsIf6__halffS2_fjLj7168ELj1ELj1ELj8ELj8ENS_18Kernel_traits_baseILj7168EfS2_fS2_fjLj256EEEEELb0ELb1ELb0ELb1EEEvNS_9BwdParamsE --------------------------
	.section	.nv.info._ZN10layer_norm13ln_bwd_kernelINS_13Kernel_traitsIf6__halffS2_fjLj7168ELj1ELj1ELj8ELj8ENS_18Kernel_traits_baseILj7168EfS2_fS2_fjLj256EEEEELb0ELb1ELb0ELb1EEEvNS_9BwdParamsE,"",@"SHT_CUDA_INFO"
	.sectionflags	@""
	.align	4


	//----- nvinfo : EIATTR_CUDA_API_VERSION
	.align		4
        /*0000*/ 	.byte	0x04, 0x37
        /*0002*/ 	.short	(.L_3803 - .L_3802)
.L_3802:
        /*0004*/ 	.word	0x00000082


	//----- nvinfo : EIATTR_KPARAM_INFO
	.align		4
.L_3803:
        /*0008*/ 	.byte	0x04, 0x17
        /*000a*/ 	.short	(.L_3805 - .L_3804)
.L_3804:
        /*000c*/ 	.word	0x00000000
        /*0010*/ 	.short	0x0000
        /*0012*/ 	.short	0x0000
        /*0014*/ 	.byte	0x00, 0xf0, 0xa1, 0x04


	//----- nvinfo : EIATTR_SPARSE_MMA_MASK
	.align		4
.L_3805:
        /*0018*/ 	.byte	0x03, 0x50
        /*001a*/ 	.short	0x0000


	//----- nvinfo : EIATTR_MAXREG_COUNT
	.align		4
        /*001c*/ 	.byte	0x03, 0x1b
        /*001e*/ 	.short	0x00ff


	//----- nvinfo : EIATTR_NUM_BARRIERS
	.align		4
        /*0020*/ 	.byte	0x02, 0x4c
        /*0022*/ 	.byte	0x01
	.zero		1


	//----- nvinfo : EIATTR_MERCURY_ISA_VERSION
	.align		4
        /*0024*/ 	.byte	0x03, 0x5f
        /*0026*/ 	.short	0x0101


	//----- nvinfo : EIATTR_COOP_GROUP_MASK_REGIDS
	.align		4
        /*0028*/ 	.byte	0x04, 0x29
        /*002a*/ 	.short	(.L_3807 - .L_3806)


	//   ....[0]....
.L_3806:
        /*002c*/ 	.word	0xffffffff


	//   ....[1]....
        /*0030*/ 	.word	0xffffffff


	//   ....[2]....
        /*0034*/ 	.word	0xffffffff


	//   ....[3]....
        /*0038*/ 	.word	0xffffffff


	//   ....[4]....
        /*003c*/ 	.word	0xffffffff


	//   ....[5]....
        /*0040*/ 	.word	0xffffffff


	//   ....[6]....
        /*0044*/ 	.word	0xffffffff


	//   ....[7]....
        /*0048*/ 	.word	0xffffffff


	//   ....[8]....
        /*004c*/ 	.word	0xffffffff


	//   ....[9]....
        /*0050*/ 	.word	0xffffffff


	//----- nvinfo : EIATTR_COOP_GROUP_INSTR_OFFSETS
	.align		4
.L_3807:
        /*0054*/ 	.byte	0x04, 0x28
        /*0056*/ 	.short	(.L_3809 - .L_3808)


	//   ....[0]....
.L_3808:
        /*0058*/ 	.word	0x00001a10


	//   ....[1]....
        /*005c*/ 	.word	0x00001ad0


	//   ....[2]....
        /*0060*/ 	.word	0x00001ae0


	//   ....[3]....
        /*0064*/ 	.word	0x00001b10


	//   ....[4]....
        /*0068*/ 	.word	0x00001b20


	//   ....[5]....
        /*006c*/ 	.word	0x00001b50


	//   ....[6]....
        /*0070*/ 	.word	0x00001b60


	//   ....[7]....
        /*0074*/ 	.word	0x00001ba0


	//   ....[8]....
        /*0078*/ 	.word	0x00001bd0


	//   ....[9]....
        /*007c*/ 	.word	0x00001c00


	//----- nvinfo : EIATTR_VRC_CTA_INIT_COUNT
	.align		4
.L_3809:
        /*0080*/ 	.byte	0x02, 0x4a
	.zero		1
	.zero		1


	//----- nvinfo : EIATTR_EXIT_INSTR_OFFSETS
	.align		4
        /*0084*/ 	.byte	0x04, 0x1c
        /*0086*/ 	.short	(.L_3811 - .L_3810)


	//   ....[0]....
.L_3810:
        /*0088*/ 	.word	0x00007650


	//----- nvinfo : EIATTR_MAX_THREADS
	.align		4
.L_3811:
        /*008c*/ 	.byte	0x04, 0x05
        /*008e*/ 	.short	(.L_3813 - .L_3812)
.L_3812:
        /*0090*/ 	.word	0x00000100
        /*0094*/ 	.word	0x00000001
        /*0098*/ 	.word	0x00000001


	//----- nvinfo : EIATTR_CRS_STACK_SIZE
	.align		4
.L_3813:
        /*009c*/ 	.byte	0x04, 0x1e
        /*009e*/ 	.short	(.L_3815 - .L_3814)
.L_3814:
        /*00a0*/ 	.word	0x00000000


	//----- nvinfo : EIATTR_CBANK_PARAM_SIZE
	.align		4
.L_3815:
        /*00a4*/ 	.byte	0x03, 0x19
        /*00a6*/ 	.short	0x0128


	//----- nvinfo : EIATTR_PARAM_CBANK
	.align		4
        /*00a8*/ 	.byte	0x04, 0x0a
        /*00aa*/ 	.short	(.L_3817 - .L_3816)
	.align		4
.L_3816:
        /*00ac*/ 	.word	index@(.nv.constant0._ZN10layer_norm13ln_bwd_kernelINS_13Kernel_traitsIf6__halffS2_fjLj7168ELj1ELj1ELj8ELj8ENS_18Kernel_traits_baseILj7168EfS2_fS2_fjLj256EEEEELb0ELb1ELb0ELb1EEEvNS_9BwdParamsE)
        /*00b0*/ 	.short	0x0380
        /*00b2*/ 	.short	0x0128


	//----- nvinfo : EIATTR_SW_WAR
	.align		4
.L_3817:
        /*00b4*/ 	.byte	0x04, 0x36
        /*00b6*/ 	.short	(.L_3819 - .L_3818)
.L_3818:
        /*00b8*/ 	.word	0x00000008
.L_3819:


//--------------------- .nv.info._ZN10layer_norm13ln_bwd_kernelINS_13Kernel_traitsIf6__halffS2_fjLj7168ELj1ELj1ELj8ELj8ENS_18Kernel_traits_baseILj7168EfS2_fS2_fjLj256EEEEELb0ELb1ELb1ELb0EEEvNS_9BwdParamsE --------------------------
	.section	.nv.info._ZN10layer_norm13ln_bwd_kernelINS_13Kernel_traitsIf6__halffS2_fjLj7168ELj1ELj1ELj8ELj8ENS_18Kernel_traits_baseILj7168EfS2_fS2_fjLj256EEEEELb0ELb1ELb1ELb0EEEvNS_9BwdParamsE,"",@"SHT_CUDA_INFO"
	.sectionflags	@""
	.align	4


	//----- nvinfo : EIATTR_CUDA_API_VERSION
	.align		4
        /*0000*/ 	.byte	0x04, 0x37
        /*0002*/ 	.short	(.L_3821 - .L_3820)
.L_3820:
        /*0004*/ 	.word	0x00000082


	//----- nvinfo : EIATTR_KPARAM_INFO
	.align		4
.L_3821:
        /*0008*/ 	.byte	0x04, 0x17
        /*000a*/ 	.short	(.L_3823 - .L_3822)
.L_3822:
        /*000c*/ 	.word	0x00000000
        /*0010*/ 	.short	0x0000
        /*0012*/ 	.short	0x0000
        /*0014*/ 	.byte	0x00, 0xf0, 0xa1, 0x04


	//----- nvinfo : EIATTR_SPARSE_MMA_MASK
	.align		4
.L_3823:
        /*0018*/ 	.byte	0x03, 0x50
        /*001a*/ 	.short	0x0000


	//----- nvinfo : EIATTR_MAXREG_COUNT
	.align		4
        /*001c*/ 	.byte	0x03, 0x1b
        /*001e*/ 	.short	0x00ff


	//----- nvinfo : EIATTR_NUM_BARRIERS
	.align		4
        /*0020*/ 	.byte	0x02, 0x4c
        /*0022*/ 	.byte	0x01
	.zero		1


	//----- nvinfo : EIATTR_MERCURY_ISA_VERSION
	.align		4
        /*0024*/ 	.byte	0x03, 0x5f
        /*0026*/ 	.short	0x0101


	//----- nvinfo : EIATTR_COOP_GROUP_MASK_REGIDS
	.align		4
        /*0028*/ 	.byte	0x04, 0x29
        /*002a*/ 	.short	(.L_3825 - .L_3824)


	//   ....[0]....
.L_3824:
        /*002c*/ 	.word	0xffffffff


	//   ....[1]....
        /*0030*/ 	.word	0xffffffff


	//   ....[2]....
        /*0034*/ 	.word	0xffffffff


	//   ....[3]....
        /*0038*/ 	.word	0xffffffff


	//   ....[4]....
        /*003c*/ 	.word	0xffffffff


	//   ....[5]....
        /*0040*/ 	.word	0xffffffff


	//   ....[6]....
        /*0044*/ 	.word	0xffffffff


	//   ....[7]....
        /*0048*/ 	.word	0xffffffff


	//   ....[8]....
        /*004c*/ 	.word	0xffffffff


	//   ....[9]....
        /*0050*/ 	.word	0xffffffff


	//----- nvinfo : EIATTR_COOP_GROUP_INSTR_OFFSETS
	.align		4
.L_3825:
        /*0054*/ 	.byte	0x04, 0x28
        /*0056*/ 	.short	(.L_3827 - .L_3826)


	//   ....[0]....
.L_3826:
        /*0058*/ 	.word	0x000026c0


	//   ....[1]....
        /*005c*/ 	.word	0x000026f0


	//   ....[2]....
        /*0060*/ 	.word	0x00002720


	//   ....[3]....
        /*0064*/ 	.word	0x00002730


	//   ....[4]....
        /*0068*/ 	.word	0x00002760


	//   ....[5]....
        /*006c*/ 	.word	0x00002770


	//   ....[6]....
        /*0070*/ 	.word	0x000027a0


	//   ....[7]....
        /*0074*/ 	.word	0x000027b0


	//   ....[8]....
        /*0078*/ 	.word	0x000027e0


	//   ....[9]....
        /*007c*/ 	.word	0x000027f0


	//----- nvinfo : EIATTR_VRC_CTA_INIT_COUNT
	.align		4
.L_3827:
        /*0080*/ 	.byte	0x02, 0x4a
	.zero		1
	.zero		1


	//----- nvinfo : EIATTR_EXIT_INSTR_OFFSETS
	.align		4
        /*0084*/ 	.byte	0x04, 0x1c
        /*0086*/ 	.short	(.L_3829 - .L_3828)


	//   ....[0]....
.L_3828:
        /*0088*/ 	.word	0x00009ee0


	//   ....[1]....
        /*008c*/ 	.word	0x00009f80


	//----- nvinfo : EIATTR_MAX_THREADS
	.align		4
.L_3829:
        /*0090*/ 	.byte	0x04, 0x05
        /*0092*/ 	.short	(.L_3831 - .L_3830)
.L_3830:
        /*0094*/ 	.word	0x00000100
        /*0098*/ 	.word	0x00000001
        /*009c*/ 	.word	0x00000001


	//----- nvinfo : EIATTR_CRS_STACK_SIZE
	.align		4
.L_3831:
        /*00a0*/ 	.byte	0x04, 0x1e
        /*00a2*/ 	.short	(.L_3833 - .L_3832)
.L_3832:
        /*00a4*/ 	.word	0x00000000


	//----- nvinfo : EIATTR_CBANK_PARAM_SIZE
	.align		4
.L_3833:
        /*00a8*/ 	.byte	0x03, 0x19
        /*00aa*/ 	.short	0x0128


	//----- nvinfo : EIATTR_PARAM_CBANK
	.align		4
        /*00ac*/ 	.byte	0x04, 0x0a
        /*00ae*/ 	.short	(.L_3835 - .L_3834)
	.align		4
.L_3834:
        /*00b0*/ 	.word	index@(.nv.constant0._ZN10layer_norm13ln_bwd_kernelINS_13Kernel_traitsIf6__halffS2_fjLj7168ELj1ELj1ELj8ELj8ENS_18Kernel_traits_baseILj7168EfS2_fS2_fjLj256EEEEELb0ELb1ELb1ELb0EEEvNS_9BwdParamsE)
        /*00b4*/ 	.short	0x0380
        /*00b6*/ 	.short	0x0128


	//----- nvinfo : EIATTR_SW_WAR
	.align		4
.L_3835:
        /*00b8*/ 	.byte	0x04, 0x36
        /*00ba*/ 	.short	(.L_3837 - .L_3836)
.L_3836:
        /*00bc*/ 	.word	0x00000008
.L_3837:


//--------------------- .nv.info._ZN10layer_norm13ln_bwd_kernelINS_13Kernel_traitsIf6__halffS2_fjLj7168ELj1ELj1ELj8ELj8ENS_18Kernel_traits_baseILj7168EfS2_fS2_fjLj256EEEEELb0ELb1ELb1ELb1EEEvNS_9BwdParamsE --------------------------
	.section	.nv.info._ZN10layer_norm13ln_bwd_kernelINS_13Kernel_traitsIf6__halffS2_fjLj7168ELj1ELj1ELj8ELj8ENS_18Kernel_traits_baseILj7168EfS2_fS2_fjLj256EEEEELb0ELb1ELb1ELb1EEEvNS_9BwdParamsE,"",@"SHT_CUDA_INFO"
	.sectionflags	@""
	.align	4


	//----- nvinfo : EIATTR_CUDA_API_VERSION
	.align		4
        /*0000*/ 	.byte	0x04, 0x37
        /*0002*/ 	.short	(.L_3839 - .L_3838)
.L_3838:
        /*0004*/ 	.word	0x00000082


	//----- nvinfo : EIATTR_KPARAM_INFO
	.align		4
.L_3839:
        /*0008*/ 	.byte	0x04, 0x17
        /*000a*/ 	.short	(.L_3841 - .L_3840)
.L_3840:
        /*000c*/ 	.word	0x00000000
        /*0010*/ 	.short	0x0000
        /*0012*/ 	.short	0x0000
        /*0014*/ 	.byte	0x00, 0xf0, 0xa1, 0x04


	//----- nvinfo : EIATTR_SPARSE_MMA_MASK
	.align		4
.L_3841:
        /*0018*/ 	.byte	0x03, 0x50
        /*001a*/ 	.short	0x0000


	//----- nvinfo : EIATTR_MAXREG_COUNT
	.align		4
        /*001c*/ 	.byte	0x03, 0x1b
        /*001e*/ 	.short	0x00ff


	//----- nvinfo : EIATTR_NUM_BARRIERS
	.align		4
        /*0020*/ 	.byte	0x02, 0x4c
        /*0022*/ 	.byte	0x01
	.zero		1


	//----- nvinfo : EIATTR_MERCURY_ISA_VERSION
	.align		4
        /*0024*/ 	.byte	0x03, 0x5f
        /*0026*/ 	.short	0x0101


	//----- nvinfo : EIATTR_COOP_GROUP_MASK_REGIDS
	.align		4
        /*0028*/ 	.byte	0x04, 0x29
        /*002a*/ 	.short	(.L_3843 - .L_3842)


	//   ....[0]....
.L_3842:
        /*002c*/ 	.word	0xffffffff


	//   ....[1]....
        /*0030*/ 	.word	0xffffffff


	//   ....[2]....
        /*0034*/ 	.word	0xffffffff


	//   ....[3]....
        /*0038*/ 	.word	0xffffffff


	//   ....[4]....
        /*003c*/ 	.word	0xffffffff


	//   ....[5]....
        /*0040*/ 	.word	0xffffffff


	//   ....[6]....
        /*0044*/ 	.word	0xffffffff


	//   ....[7]....
        /*0048*/ 	.word	0xffffffff


	//   ....[8]....
        /*004c*/ 	.word	0xffffffff


	//   ....[9]....
        /*0050*/ 	.word	0xffffffff


	//----- nvinfo : EIATTR_COOP_GROUP_INSTR_OFFSETS
	.align		4
.L_3843:
        /*0054*/ 	.byte	0x04, 0x28
        /*0056*/ 	.short	(.L_3845 - .L_3844)


	//   ....[0]....
.L_3844:
        /*0058*/ 	.word	0x00001c50


	//   ....[1]....
        /*005c*/ 	.word	0x00001c90


	//   ....[2]....
        /*0060*/ 	.word	0x00001d00


	//   ....[3]....
        /*0064*/ 	.word	0x00001d10


	//   ....[4]....
        /*0068*/ 	.word	0x00001d50


	//   ....[5]....
        /*006c*/ 	.word	0x00001d60


	//   ....[6]....
        /*0070*/ 	.word	0x00001d90


	//   ....[7]....
        /*0074*/ 	.word	0x00001db0


	//   ....[8]....
        /*0078*/ 	.word	0x00001df0


	//   ....[9]....
        /*007c*/ 	.word	0x00001e10


	//----- nvinfo : EIATTR_VRC_CTA_INIT_COUNT
	.align		4
.L_3845:
        /*0080*/ 	.byte	0x02, 0x4a
	.zero		1
	.zero		1


	//----- nvinfo : EIATTR_EXIT_INSTR_OFFSETS
	.align		4
        /*0084*/ 	.byte	0x04, 0x1c
        /*0086*/ 	.short	(.L_3847 - .L_3846)


	//   ....[0]....
.L_3846:
        /*0088*/ 	.word	0x000086a0


	//----- nvinfo : EIATTR_MAX_THREADS
	.align		4
.L_3847:
        /*008c*/ 	.byte	0x04, 0x05
        /*008e*/ 	.short	(.L_3849 - .L_3848)
.L_3848:
        /*0090*/ 	.word	0x00000100
        /*0094*/ 	.word	0x00000001
        /*0098*/ 	.word	0x00000001


	//----- nvinfo : EIATTR_CRS_STACK_SIZE
	.align		4
.L_3849:
        /*009c*/ 	.byte	0x04, 0x1e
        /*009e*/ 	.short	(.L_3851 - .L_3850)
.L_3850:
        /*00a0*/ 	.word	0x00000000


	//----- nvinfo : EIATTR_CBANK_PARAM_SIZE
	.align		4
.L_3851:
        /*00a4*/ 	.byte	0x03, 0x19
        /*00a6*/ 	.short	0x0128


	//----- nvinfo : EIATTR_PARAM_CBANK
	.align		4
        /*00a8*/ 	.byte	0x04, 0x0a
        /*00aa*/ 	.short	(.L_3853 - .L_3852)
	.align		4
.L_3852:
        /*00ac*/ 	.word	index@(.nv.constant0._ZN10layer_norm13ln_bwd_kernelINS_13Kernel_traitsIf6__halffS2_fjLj7168ELj1ELj1ELj8ELj8ENS_18Kernel_traits_baseILj7168EfS2_fS2_fjLj256EEEEELb0ELb1ELb1ELb1EEEvNS_9BwdParamsE)
        /*00b0*/ 	.short	0x0380
        /*00b2*/ 	.short	0x0128


	//----- nvinfo : EIATTR_SW_WAR
	.align		4
.L_3853:
        /*00b4*/ 	.byte	0x04, 0x36
        /*00b6*/ 	.short	(.L_3855 - .L_3854)
.L_3854:
        /*00b8*/ 	.word	0x00000008
.L_3855:


//--------------------- .nv.info._ZN10layer_norm13ln_bwd_kernelINS_13Kernel_traitsIf6__halffS2_fjLj7168ELj1ELj1ELj8ELj8ENS_18Kernel_traits_baseILj7168EfS2_fS2_fjLj256EEEEELb1ELb0ELb0ELb0EEEvNS_9BwdParamsE --------------------------
	.section	.nv.info._ZN10layer_norm13ln_bwd_kernelINS_13Kernel_traitsIf6__halffS2_fjLj7168ELj1ELj1ELj8ELj8ENS_18Kernel_traits_baseILj7168EfS2_fS2_fjLj256EEEEELb1ELb0ELb0ELb0EEEvNS_9BwdParamsE,"",@"SHT_CUDA_INFO"
	.sectionflags	@""
	.align	4


	//----- nvinfo : EIATTR_CUDA_API_VERSION
	.align		4
        /*0000*/ 	.byte	0x04, 0x37
        /*0002*/ 	.short	(.L_3857 - .L_3856)
.L_3856:
        /*0004*/ 	.word	0x00000082


	//----- nvinfo : EIATTR_KPARAM_INFO
	.align		4
.L_3857:
        /*0008*/ 	.byte	0x04, 0x17
        /*000a*/ 	.short	(.L_3859 - .L_3858)
.L_3858:
        /*000c*/ 	.word	0x00000000
        /*0010*/ 	.short	0x0000
        /*0012*/ 	.short	0x0000
        /*0014*/ 	.byte	0x00, 0xf0, 0xa1, 0x04


	//----- nvinfo : EIATTR_SPARSE_MMA_MASK
	.align		4
.L_3859:
        /*0018*/ 	.byte	0x03, 0x50
        /*001a*/ 	.short	0x0000


	//----- nvinfo : EIATTR_MAXREG_COUNT
	.align		4
        /*001c*/ 	.byte	0x03, 0x1b
        /*001e*/ 	.short	0x00ff


	//----- nvinfo : EIATTR_NUM_BARRIERS
	.align		4
        /*0020*/ 	.byte	0x02, 0x4c
        /*0022*/ 	.byte	0x01
	.zero		1


	//----- nvinfo : EIATTR_MERCURY_ISA_VERSION
	.align		4
        /*0024*/ 	.byte	0x03, 0x5f
        /*0026*/ 	.short	0x0101


	//----- nvinfo : EIATTR_COOP_GROUP_MASK_REGIDS
	.align		4
        /*0028*/ 	.byte	0x04, 0x29
        /*002a*/ 	.short	(.L_3861 - .L_3860)


	//   ....[0]....
.L_3860:
        /*002c*/ 	.word	0xffffffff


	//   ....[1]....
        /*0030*/ 	.word	0xffffffff


	//   ....[2]....
        /*0034*/ 	.word	0xffffffff


	//   ....[3]....
        /*0038*/ 	.word	0xffffffff


	//   ....[4]....
        /*003c*/ 	.word	0xffffffff


	//   ....[5]....
        /*0040*/ 	.word	0xffffffff


	//   ....[6]....
        /*0044*/ 	.word	0xffffffff


	//   ....[7]....
        /*0048*/ 	.word	0xffffffff


	//   ....[8]....
        /*004c*/ 	.word	0xffffffff


	//   ....[9]....
        /*0050*/ 	.word	0xffffffff


	//----- nvinfo : EIATTR_COOP_GROUP_INSTR_OFFSETS
	.align		4
.L_3861:
        /*0054*/ 	.byte	0x04, 0x28
        /*0056*/ 	.short	(.L_3863 - .L_3862)


	//   ....[0]....
.L_3862:
        /*0058*/ 	.word	0x000020a0


	//   ....[1]....
        /*005c*/ 	.word	0x000020d0


	//   ....[2]....
        /*0060*/ 	.word	0x00002100


	//   ....[3]....
        /*0064*/ 	.word	0x00002110


	//   ....[4]....
        /*0068*/ 	.word	0x00002140


	//   ....[5]....
        /*006c*/ 	.word	0x00002150


	//   ....[6]....
        /*0070*/ 	.word	0x00002180


	//   ....[7]....
        /*0074*/ 	.word	0x00002190


	//   ....[8]....
        /*0078*/ 	.word	0x000021c0


	//   ....[9]....
        /*007c*/ 	.word	0x000021d0


	//----- nvinfo : EIATTR_VRC_CTA_INIT_COUNT
	.align		4
.L_3863:
        /*0080*/ 	.byte	0x02, 0x4a
	.zero		1
	.zero		1


	//----- nvinfo : EIATTR_EXIT_INSTR_OFFSETS
	.align		4
        /*0084*/ 	.byte	0x04, 0x1c
        /*0086*/ 	.short	(.L_3865 - .L_3864)


	//   ....[0]....
.L_3864:
        /*0088*/ 	.word	0x00007690


	//   ....[1]....
        /*008c*/ 	.word	0x00007710


	//----- nvinfo : EIATTR_MAX_THREADS
	.align		4
.L_3865:
        /*0090*/ 	.byte	0x04, 0x05
        /*0092*/ 	.short	(.L_3867 - .L_3866)
.L_3866:
        /*0094*/ 	.word	0x00000100
        /*0098*/ 	.word	0x00000001
        /*009c*/ 	.word	0x00000001


	//----- nvinfo : EIATTR_CRS_STACK_SIZE
	.align		4
.L_3867:
        /*00a0*/ 	.byte	0x04, 0x1e
        /*00a2*/ 	.short	(.L_3869 - .L_3868)
.L_3868:
        /*00a4*/ 	.word	0x00000000


	//----- nvinfo : EIATTR_CBANK_PARAM_SIZE
	.align		4
.L_3869:
        /*00a8*/ 	.byte	0x03, 0x19
        /*00aa*/ 	.short	0x0128


	//----- nvinfo : EIATTR_PARAM_CBANK
	.align		4
        /*00ac*/ 	.byte	0x04, 0x0a
        /*00ae*/ 	.short	(.L_3871 - .L_3870)
	.align		4
.L_3870:
        /*00b0*/ 	.word	index@(.nv.constant0._ZN10layer_norm13ln_bwd_kernelINS_13Kernel_traitsIf6__halffS2_fjLj7168ELj1ELj1ELj8ELj8ENS_18Kernel_traits_baseILj7168EfS2_fS2_fjLj256EEEEELb1ELb0ELb0ELb0EEEvNS_9BwdParamsE)
        /*00b4*/ 	.short	0x0380
        /*00b6*/ 	.short	0x0128


	//----- nvinfo : EIATTR_SW_WAR
	.align		4
.L_3871:
        /*00b8*/ 	.byte	0x04, 0x36
        /*00ba*/ 	.short	(.L_3873 - .L_3872)
.L_3872:
        /*00bc*/ 	.word	0x00000008
.L_3873:


//--------------------- .nv.info._ZN10layer_norm13ln_bwd_kernelINS_13Kernel_traitsIf6__halffS2_fjLj7168ELj1ELj1ELj8ELj8ENS_18Kernel_traits_baseILj7168EfS2_fS2_fjLj256EEEEELb1ELb0ELb0ELb1EEEvNS_9BwdParamsE --------------------------
	.section	.nv.info._ZN10layer_norm13ln_bwd_kernelINS_13Kernel_traitsIf6__halffS2_fjLj7168ELj1ELj1ELj8ELj8ENS_18Kernel_traits_baseILj7168EfS2_fS2_fjLj256EEEEELb1ELb0ELb0ELb1EEEvNS_9BwdParamsE,"",@"SHT_CUDA_INFO"
	.sectionflags	@""
	.align	4


	//----- nvinfo : EIATTR_CUDA_API_VERSION
	.align		4
        /*0000*/ 	.byte	0x04, 0x37
        /*0002*/ 	.short	(.L_3875 - .L_3874)
.L_3874:
        /*0004*/ 	.word	0x00000082


	//----- nvinfo : EIATTR_KPARAM_INFO
	.align		4
.L_3875:
        /*0008*/ 	.byte	0x04, 0x17
        /*000a*/ 	.short	(.L_3877 - .L_3876)
.L_3876:
        /*000c*/ 	.word	0x00000000
        /*0010*/ 	.short	0x0000
        /*0012*/ 	.short	0x0000
        /*0014*/ 	.byte	0x00, 0xf0, 0xa1, 0x04


	//----- nvinfo : EIATTR_SPARSE_MMA_MASK
	.align		4
.L_3877:
        /*0018*/ 	.byte	0x03, 0x50
        /*001a*/ 	.short	0x0000


	//----- nvinfo : EIATTR_MAXREG_COUNT
	.align		4
        /*001c*/ 	.byte	0x03, 0x1b
        /*001e*/ 	.short	0x00ff


	//----- nvinfo : EIATTR_NUM_BARRIERS
	.align		4
        /*0020*/ 	.byte	0x02, 0x4c
        /*0022*/ 	.byte	0x01
	.zero		1


	//----- nvinfo : EIATTR_MERCURY_ISA_VERSION
	.align		4
        /*0024*/ 	.byte	0x03, 0x5f
        /*0026*/ 	.short	0x0101


	//----- nvinfo : EIATTR_COOP_GROUP_MASK_REGIDS
	.align		4
        /*0028*/ 	.byte	0x04, 0x29
        /*002a*/ 	.short	(.L_3879 - .L_3878)


	//   ....[0]....
.L_3878:
        /*002c*/ 	.word	0xffffffff


	//   ....[1]....
        /*0030*/ 	.word	0xffffffff


	//   ....[2]....
        /*0034*/ 	.word	0xffffffff


	//   ....[3]....
        /*0038*/ 	.word	0xffffffff


	//   ....[4]....
        /*003c*/ 	.word	0xffffffff


	//   ....[5]....
        /*0040*/ 	.word	0xffffffff


	//   ....[6]....
        /*0044*/ 	.word	0xffffffff


	//   ....[7]....
        /*0048*/ 	.word	0xffffffff


	//   ....[8]....
        /*004c*/ 	.word	0xffffffff


	//   ....[9]....
        /*0050*/ 	.word	0xffffffff


	//----- nvinfo : EIATTR_COOP_GROUP_INSTR_OFFSETS
	.align		4
.L_3879:
        /*0054*/ 	.byte	0x04, 0x28
        /*0056*/ 	.short	(.L_3881 - .L_3880)


	//   ....[0]....
.L_3880:
        /*0058*/ 	.word	0x000016b0


	//   ....[1]....
        /*005c*/ 	.word	0x000016c0


	//   ....[2]....
        /*0060*/ 	.word	0x00001750


	//   ....[3]....
        /*0064*/ 	.word	0x00001760


	//   ....[4]....
        /*0068*/ 	.word	0x00001790


	//   ....[5]....
        /*006c*/ 	.word	0x000017a0


	//   ....[6]....
        /*0070*/ 	.word	0x000017e0


	//   ....[7]....
        /*0074*/ 	.word	0x000017f0


	//   ....[8]....
        /*0078*/ 	.word	0x00001850


	//   ....[9]....
        /*007c*/ 	.word	0x00001860


	//----- nvinfo : EIATTR_VRC_CTA_INIT_COUNT
	.align		4
.L_3881:
        /*0080*/ 	.byte	0x02, 0x4a
	.zero		1
	.zero		1


	//----- nvinfo : EIATTR_EXIT_INSTR_OFFSETS
	.align		4
        /*0084*/ 	.byte	0x04, 0x1c
        /*0086*/ 	.short	(.L_3883 - .L_3882)


	//   ....[0]....
.L_3882:
        /*0088*/ 	.word	0x000068f0


	//----- nvinfo : EIATTR_MAX_THREADS
	.align		4
.L_3883:
        /*008c*/ 	.byte	0x04, 0x05
        /*008e*/ 	.short	(.L_3885 - .L_3884)
.L_3884:
        /*0090*/ 	.word	0x00000100
        /*0094*/ 	.word	0x00000001
        /*0098*/ 	.word	0x00000001


	//----- nvinfo : EIATTR_CBANK_PARAM_SIZE
	.align		4
.L_3885:
        /*009c*/ 	.byte	0x03, 0x19
        /*009e*/ 	.short	0x0128


	//----- nvinfo : EIATTR_PARAM_CBANK
	.align		4
        /*00a0*/ 	.byte	0x04, 0x0a
        /*00a2*/ 	.short	(.L_3887 - .L_3886)
	.align		4
.L_3886:
        /*00a4*/ 	.word	index@(.nv.constant0._ZN10layer_norm13ln_bwd_kernelINS_13Kernel_traitsIf6__halffS2_fjLj7168ELj1ELj1ELj8ELj8ENS_18Kernel_traits_baseILj7168EfS2_fS2_fjLj256EEEEELb1ELb0ELb0ELb1EEEvNS_9BwdParamsE)
        /*00a8*/ 	.short	0x0380
        /*00aa*/ 	.short	0x0128


	//----- nvinfo : EIATTR_SW_WAR
	.align		4
.L_3887:
        /*00ac*/ 	.byte	0x04, 0x36
        /*00ae*/ 	.short	(.L_3889 - .L_3888)
.L_3888:
        /*00b0*/ 	.word	0x00000008
.L_3889:


//--------------------- .nv.info._ZN10layer_norm22ln_bwd_finalize_kernelINS_22Kernel_traits_finalizeILj7168Ef6__halffS2_fjLb0ELj1024ELj4ENS_18Kernel_traits_baseILj7168EfS2_fS2_fjLj1024EEEEELb0ELb0EEEvNS_9BwdParamsE --------------------------
	.section	.nv.info._ZN10layer_norm22ln_bwd_finalize_kernelINS_22Kernel_traits_finalizeILj7168Ef6__halffS2_fjLb0ELj1024ELj4ENS_18Kernel_traits_baseILj7168EfS2_fS2_fjLj1024EEEEELb0ELb0EEEvNS_9BwdParamsE,"",@"SHT_CUDA_INFO"
	.sectionflags	@""
	.align	4


	//----- nvinfo : EIATTR_CUDA_API_VERSION
	.align		4
        /*0000*/ 	.byte	0x04, 0x37
        /*0002*/ 	.short	(.L_3891 - .L_3890)
.L_3890:
        /*0004*/ 	.word	0x00000082


	//----- nvinfo : EIATTR_KPARAM_INFO
	.align		4
.L_3891:
        /*0008*/ 	.byte	0x04, 0x17
        /*000a*/ 	.short	(.L_3893 - .L_3892)
.L_3892:
        /*000c*/ 	.word	0x00000000
        /*0010*/ 	.short	0x0000
        /*0012*/ 	.short	0x0000
        /*0014*/ 	.byte	0x00, 0xf0, 0xa1, 0x04


	//----- nvinfo : EIATTR_SPARSE_MMA_MASK
	.align		4
.L_3893:
        /*0018*/ 	.byte	0x03, 0x50
        /*001a*/ 	.short	0x0000


	//----- nvinfo : EIATTR_MAXREG_COUNT
	.align		4
        /*001c*/ 	.byte	0x03, 0x1b
        /*001e*/ 	.short	0x0040


	//----- nvinfo : EIATTR_NUM_BARRIERS
	.align		4
        /*0020*/ 	.byte	0x02, 0x4c
        /*0022*/ 	.byte	0x01
	.zero		1


	//----- nvinfo : EIATTR_MERCURY_ISA_VERSION
	.align		4
        /*0024*/ 	.byte	0x03, 0x5f
        /*0026*/ 	.short	0x0101


	//----- nvinfo : EIATTR_COOP_GROUP_MASK_REGIDS
	.align		4
        /*0028*/ 	.byte	0x04, 0x29
        /*002a*/ 	.short	(.L_3895 - .L_3894)


	//   ....[0]....
.L_3894:
        /*002c*/ 	.word	0xffffffff


	//   ....[1]....
        /*0030*/ 	.word	0xffffffff


	//   ....[2]....
        /*0034*/ 	.word	0xffffffff


	//   ....[3]....
        /*0038*/ 	.word	0xffffffff


	//   ....[4]....
        /*003c*/ 	.word	0xffffffff


	//   ....[5]....
        /*0040*/ 	.word	0xffffffff


	//   ....[6]....
        /*0044*/ 	.word	0xffffffff


	//   ....[7]....
        /*0048*/ 	.word	0xffffffff


	//   ....[8]....
        /*004c*/ 	.word	0xffffffff


	//   ....[9]....
        /*0050*/ 	.word	0xffffffff


	//----- nvinfo : EIATTR_COOP_GROUP_INSTR_OFFSETS
	.align		4
.L_3895:
        /*0054*/ 	.byte	0x04, 0x28
        /*0056*/ 	.short	(.L_3897 - .L_3896)


	//   ....[0]....
.L_3896:
        /*0058*/ 	.word	0x00001550


	//   ....[1]....
        /*005c*/ 	.word	0x00001560


	//   ....[2]....
        /*0060*/ 	.word	0x00001590


	//   ....[3]....
        /*0064*/ 	.word	0x000015a0


	//   ....[4]....
        /*0068*/ 	.word	0x000015d0


	//   ....[5]....
        /*006c*/ 	.word	0x000015e0


	//   ....[6]....
        /*0070*/ 	.word	0x00001610


	//   ....[7]....
        /*0074*/ 	.word	0x00001630


	//   ....[8]....
        /*0078*/ 	.word	0x00001680


	//   ....[9]....
        /*007c*/ 	.word	0x00001690


	//----- nvinfo : EIATTR_VRC_CTA_INIT_COUNT
	.align		4
.L_3897:
        /*0080*/ 	.byte	0x02, 0x4a
	.zero		1
	.zero		1


	//----- nvinfo : EIATTR_EXIT_INSTR_OFFSETS
	.align		4
        /*0084*/ 	.byte	0x04, 0x1c
        /*0086*/ 	.short	(.L_3899 - .L_3898)


	//   ....[0]....
.L_3898:
        /*0088*/ 	.word	0x00000060


	//   ....[1]....
        /*008c*/ 	.word	0x000016f0


	//   ....[2]....
        /*0090*/ 	.word	0x00001720


	//   ....[3]....
        /*0094*/ 	.word	0x000017c0


	//----- nvinfo : EIATTR_MAX_THREADS
	.align		4
.L_3899:
        /*0098*/ 	.byte	0x04, 0x05
        /*009a*/ 	.short	(.L_3901 - .L_3900)
.L_3900:
        /*009c*/ 	.word	0x00000400
        /*00a0*/ 	.word	0x00000001
        /*00a4*/ 	.word	0x00000001


	//----- nvinfo : EIATTR_CRS_STACK_SIZE
	.align		4
.L_3901:
        /*00a8*/ 	.byte	0x04, 0x1e
        /*00aa*/ 	.short	(.L_3903 - .L_3902)
.L_3902:
        /*00ac*/ 	.word	0x00000000


	//----- nvinfo : EIATTR_CBANK_PARAM_SIZE
	.align		4
.L_3903:
        /*00b0*/ 	.byte	0x03, 0x19
        /*00b2*/ 	.short	0x0128


	//----- nvinfo : EIATTR_PARAM_CBANK
	.align		4
        /*00b4*/ 	.byte	0x04, 0x0a
        /*00b6*/ 	.short	(.L_3905 - .L_3904)
	.align		4
.L_3904:
        /*00b8*/ 	.word	index@(.nv.constant0._ZN10layer_norm22ln_bwd_finalize_kernelINS_22Kernel_traits_finalizeILj7168Ef6__halffS2_fjLb0ELj1024ELj4ENS_18Kernel_traits_baseILj7168EfS2_fS2_fjLj1024EEEEELb0ELb0EEEvNS_9BwdParamsE)
        /*00bc*/ 	.short	0x0380
        /*00be*/ 	.short	0x0128


	//----- nvinfo : EIATTR_SW_WAR
	.align		4
.L_3905:
        /*00c0*/ 	.byte	0x04, 0x36
        /*00c2*/ 	.short	(.L_3907 - .L_3906)
.L_3906:
        /*00c4*/ 	.word	0x00000008
.L_3907:


//--------------------- .nv.info._ZN10layer_norm13ln_bwd_kernelINS_13Kernel_traitsIf6__halffS2_fjLj7168ELj1ELj1ELj8ELj8ENS_18Kernel_traits_baseILj7168EfS2_fS2_fjLj256EEEEELb1ELb0ELb1ELb0EEEvNS_9BwdParamsE --------------------------
	.section	.nv.info._ZN10layer_norm13ln_bwd_kernelINS_13Kernel_traitsIf6__halffS2_fjLj7168ELj1ELj1ELj8ELj8ENS_18Kernel_traits_baseILj7168EfS2_fS2_fjLj256EEEEELb1ELb0ELb1ELb0EEEvNS_9BwdParamsE,"",@"SHT_CUDA_INFO"
	.sectionflags	@""
	.align	4


	//----- nvinfo : EIATTR_CUDA_API_VERSION
	.align		4
        /*0000*/ 	.byte	0x04, 0x37
        /*0002*/ 	.short	(.L_3909 - .L_3908)
.L_3908:
        /*0004*/ 	.word	0x00000082


	//----- nvinfo : EIATTR_KPARAM_INFO
	.align		4
.L_3909:
        /*0008*/ 	.byte	0x04, 0x17
        /*000a*/ 	.short	(.L_3911 - .L_3910)
.L_3910:
        /*000c*/ 	.word	0x00000000
        /*0010*/ 	.short	0x0000
        /*0012*/ 	.short	0x0000
        /*0014*/ 	.byte	0x00, 0xf0, 0xa1, 0x04


	//----- nvinfo : EIATTR_SPARSE_MMA_MASK
	.align		4
.L_3911:
        /*0018*/ 	.byte	0x03, 0x50
        /*001a*/ 	.short	0x0000


	//----- nvinfo : EIATTR_MAXREG_COUNT
	.align		4
        /*001c*/ 	.byte	0x03, 0x1b
        /*001e*/ 	.short	0x00ff


	//----- nvinfo : EIATTR_NUM_BARRIERS
	.align		4
        /*0020*/ 	.byte	0x02, 0x4c
        /*0022*/ 	.byte	0x01
	.zero		1


	//----- nvinfo : EIATTR_MERCURY_ISA_VERSION
	.align		4
        /*0024*/ 	.byte	0x03, 0x5f
        /*0026*/ 	.short	0x0101


	//----- nvinfo : EIATTR_COOP_GROUP_MASK_REGIDS
	.align		4
        /*0028*/ 	.byte	0x04, 0x29
        /*002a*/ 	.short	(.L_3913 - .L_3912)


	//   ....[0]....
.L_3912:
        /*002c*/ 	.word	0xffffffff


	//   ....[1]....
        /*0030*/ 	.word	0xffffffff


	//   ....[2]....
        /*0034*/ 	.word	0xffffffff


	//   ....[3]....
        /*0038*/ 	.word	0xffffffff


	//   ....[4]....
        /*003c*/ 	.word	0xffffffff


	//   ....[5]....
        /*0040*/ 	.word	0xffffffff


	//   ....[6]....
        /*0044*/ 	.word	0xffffffff


	//   ....[7]....
        /*0048*/ 	.word	0xffffffff


	//   ....[8]....
        /*004c*/ 	.word	0xffffffff


	//   ....[9]....
        /*0050*/ 	.word	0xffffffff


	//----- nvinfo : EIATTR_COOP_GROUP_INSTR_OFFSETS
	.align		4
.L_3913:
        /*0054*/ 	.byte	0x04, 0x28
        /*0056*/ 	.short	(.L_3915 - .L_3914)


	//   ....[0]....
.L_3914:
        /*0058*/ 	.word	0x00002aa0


	//   ....[1]....
        /*005c*/ 	.word	0x00002ad0


	//   ....[2]....
        /*0060*/ 	.word	0x00002b00


	//   ....[3]....
        /*0064*/ 	.word	0x00002b10


	//   ....[4]....
        /*0068*/ 	.word	0x00002b40


	//   ....[5]....
        /*006c*/ 	.word	0x00002b50


	//   ....[6]....
        /*0070*/ 	.word	0x00002b80


	//   ....[7]....
        /*0074*/ 	.word	0x00002b90


	//   ....[8]....
        /*0078*/ 	.word	0x00002bc0


	//   ....[9]....
        /*007c*/ 	.word	0x00002bd0


	//----- nvinfo : EIATTR_VRC_CTA_INIT_COUNT
	.align		4
.L_3915:
        /*0080*/ 	.byte	0x02, 0x4a
	.zero		1
	.zero		1


	//----- nvinfo : EIATTR_EXIT_INSTR_OFFSETS
	.align		4
        /*0084*/ 	.byte	0x04, 0x1c
        /*0086*/ 	.short	(.L_3917 - .L_3916)


	//   ....[0]....
.L_3916:
        /*0088*/ 	.word	0x000093c0


	//   ....[1]....
        /*008c*/ 	.word	0x00009440


	//----- nvinfo : EIATTR_MAX_THREADS
	.align		4
.L_3917:
        /*0090*/ 	.byte	0x04, 0x05
        /*0092*/ 	.short	(.L_3919 - .L_3918)
.L_3918:
        /*0094*/ 	.word	0x00000100
        /*0098*/ 	.word	0x00000001
        /*009c*/ 	.word	0x00000001


	//----- nvinfo : EIATTR_CRS_STACK_SIZE
	.align		4
.L_3919:
        /*00a0*/ 	.byte	0x04, 0x1e
        /*00a2*/ 	.short	(.L_3921 - .L_3920)
.L_3920:
        /*00a4*/ 	.word	0x00000000


	//----- nvinfo : EIATTR_CBANK_PARAM_SIZE
	.align		4
.L_3921:
        /*00a8*/ 	.byte	0x03, 0x19
        /*00aa*/ 	.short	0x0128


	//----- nvinfo : EIATTR_PARAM_CBANK
	.align		4
        /*00ac*/ 	.byte	0x04, 0x0a
        /*00ae*/ 	.short	(.L_3923 - .L_3922)
	.align		4
.L_3922:
        /*00b0*/ 	.word	index@(.nv.constant0._ZN10layer_norm13ln_bwd_kernelINS_13Kernel_traitsIf6__halffS2_fjLj7168ELj1ELj1ELj8ELj8ENS_18Kernel_traits_baseILj7168EfS2_fS2_fjLj256EEEEELb1ELb0ELb1ELb0EEEvNS_9BwdParamsE)
        /*00b4*/ 	.short	0x0380
        /*00b6*/ 	.short	0x0128


	//----- nvinfo : EIATTR_SW_WAR
	.align		4
.L_3923:
        /*00b8*/ 	.byte	0x04, 0x36
        /*00ba*/ 	.short	(.L_3925 - .L_3924)
.L_3924:
        /*00bc*/ 	.word	0x00000008
.L_3925:


//--------------------- .nv.info._ZN10layer_norm22ln_bwd_finalize_kernelINS_22Kernel_traits_finalizeILj7168Ef6__halffS2_fjLb0ELj1024ELj4ENS_18Kernel_traits_baseILj7168EfS2_fS2_fjLj1024EEEEELb0ELb1EEEvNS_9BwdParamsE --------------------------
	.section	.nv.info._ZN10layer_norm22ln_bwd_finalize_kernelINS_22Kernel_traits_finalizeILj7168Ef6__halffS2_fjLb0ELj1024ELj4ENS_18Kernel_traits_baseILj7168EfS2_fS2_fjLj1024EEEEELb0ELb1EEEvNS_9BwdParamsE,"",@"SHT_CUDA_INFO"
	.sectionflags	@""
	.align	4


	//----- nvinfo : EIATTR_CUDA_API_VERSION
	.align		4
        /*0000*/ 	.byte	0x04, 0x37
        /*0002*/ 	.short	(.L_3927 - .L_3926)
.L_3926:
        /*0004*/ 	.word	0x00000082


	//----- nvinfo : EIATTR_KPARAM_INFO
	.align		4
.L_3927:
        /*0008*/ 	.byte	0x04, 0x17
        /*000a*/ 	.short	(.L_3929 - .L_3928)
.L_3928:
        /*000c*/ 	.word	0x00000000
        /*0010*/ 	.short	0x0000
        /*0012*/ 	.short	0x0000
        /*0014*/ 	.byte	0x00, 0xf0, 0xa1, 0x04


	//----- nvinfo : EIATTR_SPARSE_MMA_MASK
	.align		4
.L_3929:
        /*0018*/ 	.byte	0x03, 0x50
        /*001a*/ 	.short	0x0000


	//----- nvinfo : EIATTR_MAXREG_COUNT
	.align		4
        /*001c*/ 	.byte	0x03, 0x1b
        /*001e*/ 	.short	0x0040


	//----- nvinfo : EIATTR_NUM_BARRIERS
	.align		4
        /*0020*/ 	.byte	0x02, 0x4c
        /*0022*/ 	.byte	0x01
	.zero		1


	//----- nvinfo : EIATTR_MERCURY_ISA_VERSION
	.align		4
        /*0024*/ 	.byte	0x03, 0x5f
        /*0026*/ 	.short	0x0101


	//----- nvinfo : EIATTR_COOP_GROUP_MASK_REGIDS
	.align		4
        /*0028*/ 	.byte	0x04, 0x29
        /*002a*/ 	.short	(.L_3931 - .L_3930)


	//   ....[0]....
.L_3930:
        /*002c*/ 	.word	0xffffffff


	//   ....[1]....
        /*0030*/ 	.word	0xffffffff


	//   ....[2]....
        /*0034*/ 	.word	0xffffffff


	//   ....[3]....
        /*0038*/ 	.word	0xffffffff


	//   ....[4]....
        /*003c*/ 	.word	0xffffffff


	//   ....[5]....
        /*0040*/ 	.word	0xffffffff


	//   ....[6]....
        /*0044*/ 	.word	0xffffffff


	//   ....[7]....
        /*0048*/ 	.word	0xffffffff


	//   ....[8]....
        /*004c*/ 	.word	0xffffffff


	//   ....[9]....
        /*0050*/ 	.word	0xffffffff


	//----- nvinfo : EIATTR_COOP_GROUP_INSTR_OFFSETS
	.align		4
.L_3931:
        /*0054*/ 	.byte	0x04, 0x28
        /*0056*/ 	.short	(.L_3933 - .L_3932)


	//   ....[0]....
.L_3932:
        /*0058*/ 	.word	0x00001560


	//   ....[1]....
        /*005c*/ 	.word	0x00001570


	//   ....[2]....
        /*0060*/ 	.word	0x000015a0


	//   ....[3]....
        /*0064*/ 	.word	0x000015b0


	//   ....[4]....
        /*0068*/ 	.word	0x000015e0


	//   ....[5]....
        /*006c*/ 	.word	0x000015f0


	//   ....[6]....
        /*0070*/ 	.word	0x00001620


	//   ....[7]....
        /*0074*/ 	.word	0x00001640


	//   ....[8]....
        /*0078*/ 	.word	0x00001670


	//   ....[9]....
        /*007c*/ 	.word	0x00001680


	//----- nvinfo : EIATTR_VRC_CTA_INIT_COUNT
	.align		4
.L_3933:
        /*0080*/ 	.byte	0x02, 0x4a
	.zero		1
	.zero		1


	//----- nvinfo : EIATTR_EXIT_INSTR_OFFSETS
	.align		4
        /*0084*/ 	.byte	0x04, 0x1c
        /*0086*/ 	.short	(.L_3935 - .L_3934)


	//   ....[0]....
.L_3934:
        /*0088*/ 	.word	0x00000060


	//   ....[1]....
        /*008c*/ 	.word	0x000016e0


	//   ....[2]....
        /*0090*/ 	.word	0x000017b0


	//----- nvinfo : EIATTR_MAX_THREADS
	.align		4
.L_3935:
        /*0094*/ 	.byte	0x04, 0x05
        /*0096*/ 	.short	(.L_3937 - .L_3936)
.L_3936:
        /*0098*/ 	.word	0x00000400
        /*009c*/ 	.word	0x00000001
        /*00a0*/ 	.word	0x00000001


	//----- nvinfo : EIATTR_CRS_STACK_SIZE
	.align		4
.L_3937:
        /*00a4*/ 	.byte	0x04, 0x1e
        /*00a6*/ 	.short	(.L_3939 - .L_3938)
.L_3938:
        /*00a8*/ 	.word	0x00000000


	//----- nvinfo : EIATTR_CBANK_PARAM_SIZE
	.align		4
.L_3939:
        /*00ac*/ 	.byte	0x03, 0x19
        /*00ae*/ 	.short	0x0128


	//----- nvinfo : EIATTR_PARAM_CBANK
	.align		4
        /*00b0*/ 	.byte	0x04, 0x0a
        /*00b2*/ 	.short	(.L_3941 - .L_3940)
	.align		4
.L_3940:
        /*00b4*/ 	.word	index@(.nv.constant0._ZN10layer_norm22ln_bwd_finalize_kernelINS_22Kernel_traits_finalizeILj7168Ef6__halffS2_fjLb0ELj1024ELj4ENS_18Kernel_traits_baseILj7168EfS2_fS2_fjLj1024EEEEELb0ELb1EEEvNS_9BwdParamsE)
        /*00b8*/ 	.short	0x0380
        /*00ba*/ 	.short	0x0128


	//----- nvinfo : EIATTR_SW_WAR
	.align		4
.L_3941:
        /*00bc*/ 	.byte	0x04, 0x36
        /*00be*/ 	.short	(.L_3943 - .L_3942)
.L_3942:
        /*00c0*/ 	.word	0x00000008
.L_3943:


//--------------------- .nv.info._ZN10layer_norm13ln_bwd_kernelINS_13Kernel_traitsIf6__halffS2_fjLj7168ELj1ELj1ELj8ELj8ENS_18Kernel_traits_baseILj7168EfS2_fS2_fjLj256EEEEELb1ELb0ELb1ELb1EEEvNS_9BwdParamsE --------------------------
	.section	.nv.info._ZN10layer_norm13ln_bwd_kernelINS_13Kernel_traitsIf6__halffS2_fjLj7168ELj1ELj1ELj8ELj8ENS_18Kernel_traits_baseILj7168EfS2_fS2_fjLj256EEEEELb1ELb0ELb1ELb1EEEvNS_9BwdParamsE,"",@"SHT_CUDA_INFO"
	.sectionflags	@""
	.align	4


	//----- nvinfo : EIATTR_CUDA_API_VERSION
	.align		4
        /*0000*/ 	.byte	0x04, 0x37
        /*0002*/ 	.short	(.L_3945 - .L_3944)
.L_3944:
        /*0004*/ 	.word	0x00000082


	//----- nvinfo : EIATTR_KPARAM_INFO
	.align		4
.L_3945:
        /*0008*/ 	.byte	0x04, 0x17
        /*000a*/ 	.short	(.L_3947 - .L_3946)
.L_3946:
        /*000c*/ 	.word	0x00000000
        /*0010*/ 	.short	0x0000
        /*0012*/ 	.short	0x0000
        /*0014*/ 	.byte	0x00, 0xf0, 0xa1, 0x04


	//----- nvinfo : EIATTR_SPARSE_MMA_MASK
	.align		4
.L_3947:
        /*0018*/ 	.byte	0x03, 0x50
        /*001a*/ 	.short	0x0000


	//----- nvinfo : EIATTR_MAXREG_COUNT
	.align		4
        /*001c*/ 	.byte	0x03, 0x1b
        /*001e*/ 	.short	0x00ff


	//----- nvinfo : EIATTR_NUM_BARRIERS
	.align		4
        /*0020*/ 	.byte	0x02, 0x4c
        /*0022*/ 	.byte	0x01
	.zero		1


	//----- nvinfo : EIATTR_MERCURY_ISA_VERSION
	.align		4
        /*0024*/ 	.byte	0x03, 0x5f
        /*0026*/ 	.short	0x0101


	//----- nvinfo : EIATTR_COOP_GROUP_MASK_REGIDS
	.align		4
        /*0028*/ 	.byte	0x04, 0x29
        /*002a*/ 	.short	(.L_3949 - .L_3948)


	//   ....[0]....
.L_3948:
        /*002c*/ 	.word	0xffffffff


	//   ....[1]....
        /*0030*/ 	.word	0xffffffff


	//   ....[2]....
        /*0034*/ 	.word	0xffffffff


	//   ....[3]....
        /*0038*/ 	.word	0xffffffff


	//   ....[4]....
        /*003c*/ 	.word	0xffffffff


	//   ....[5]....
        /*0040*/ 	.word	0xffffffff


	//   ....[6]....
        /*0044*/ 	.word	0xffffffff


	//   ....[7]....
        /*0048*/ 	.word	0xffffffff


	//   ....[8]....
        /*004c*/ 	.word	0xffffffff


	//   ....[9]....
        /*0050*/ 	.word	0xffffffff


	//----- nvinfo : EIATTR_COOP_GROUP_INSTR_OFFSETS
	.align		4
.L_3949:
        /*0054*/ 	.byte	0x04, 0x28
        /*0056*/ 	.short	(.L_3951 - .L_3950)


	//   ....[0]....
.L_3950:
        /*0058*/ 	.word	0x00001ff0


	//   ....[1]....
        /*005c*/ 	.word	0x00002010


	//   ....[2]....
        /*0060*/ 	.word	0x00002050


	//   ....[3]....
        /*0064*/ 	.word	0x00002060


	//   ....[4]....
        /*0068*/ 	.word	0x00002090


	//   ....[5]....
        /*006c*/ 	.word	0x000020b0


	//   ....[6]....
        /*0070*/ 	.word	0x000020e0


	//   ....[7]....
        /*0074*/ 	.word	0x000020f0


	//   ....[8]....
        /*0078*/ 	.word	0x00002120


	//   ....[9]....
        /*007c*/ 	.word	0x00002130


	//----- nvinfo : EIATTR_VRC_CTA_INIT_COUNT
	.align		4
.L_3951:
        /*0080*/ 	.byte	0x02, 0x4a
	.zero		1
	.zero		1


	//----- nvinfo : EIATTR_EXIT_INSTR_OFFSETS
	.align		4
        /*0084*/ 	.byte	0x04, 0x1c
        /*0086*/ 	.short	(.L_3953 - .L_3952)


	//   ....[0]....
.L_3952:
        /*0088*/ 	.word	0x00008650


	//----- nvinfo : EIATTR_MAX_THREADS
	.align		4
.L_3953:
        /*008c*/ 	.byte	0x04, 0x05
        /*008e*/ 	.short	(.L_3955 - .L_3954)
.L_3954:
        /*0090*/ 	.word	0x00000100
        /*0094*/ 	.word	0x00000001
        /*0098*/ 	.word	0x00000001


	//----- nvinfo : EIATTR_CRS_STACK_SIZE
	.align		4
.L_3955:
        /*009c*/ 	.byte	0x04, 0x1e
        /*009e*/ 	.short	(.L_3957 - .L_3956)
.L_3956:
        /*00a0*/ 	.word	0x00000000


	//----- nvinfo : EIATTR_CBANK_PARAM_SIZE
	.align		4
.L_3957:
        /*00a4*/ 	.byte	0x03, 0x19
        /*00a6*/ 	.short	0x0128


	//----- nvinfo : EIATTR_PARAM_CBANK
	.align		4
        /*00a8*/ 	.byte	0x04, 0x0a
        /*00aa*/ 	.short	(.L_3959 - .L_3958)
	.align		4
.L_3958:
        /*00ac*/ 	.word	index@(.nv.constant0._ZN10layer_norm13ln_bwd_kernelINS_13Kernel_traitsIf6__halffS2_fjLj7168ELj1ELj1ELj8ELj8ENS_18Kernel_traits_baseILj7168EfS2_fS2_fjLj256EEEEELb1ELb0ELb1ELb1EEEvNS_9BwdParamsE)
        /*00b0*/ 	.short	0x0380
        /*00b2*/ 	.short	0x0128


	//----- nvinfo : EIATTR_SW_WAR
	.align		4
.L_3959:
        /*00b4*/ 	.byte	0x04, 0x36
        /*00b6*/ 	.short	(.L_3961 - .L_3960)
.L_3960:
        /*00b8*/ 	.word	0x00000008
.L_3961:


//--------------------- .nv.info._ZN10layer_norm13ln_bwd_kernelINS_13Kernel_traitsIf6__halffS2_fjLj7168ELj1ELj1ELj8ELj8ENS_18Kernel_traits_baseILj7168EfS2_fS2_fjLj256EEEEELb1ELb1ELb0ELb0EEEvNS_9BwdParamsE --------------------------
	.section	.nv.info._ZN10layer_norm13ln_bwd_kernelINS_13Kernel_traitsIf6__halffS2_fjLj7168ELj1ELj1ELj8ELj8ENS_18Kernel_traits_baseILj7168EfS2_fS2_fjLj256EEEEELb1ELb1ELb0ELb0EEEvNS_9BwdParamsE,"",@"SHT_CUDA_INFO"
	.sectionflags	@""
	.align	4


	//----- nvinfo : EIATTR_CUDA_API_VERSION
	.align		4
        /*0000*/ 	.byte	0x04, 0x37
        /*0002*/ 	.short	(.L_3963 - .L_3962)
.L_3962:
        /*0004*/ 	.word	0x00000082


	//----- nvinfo : EIATTR_KPARAM_INFO
	.align		4
.L_3963:
        /*0008*/ 	.byte	0x04, 0x17
        /*000a*/ 	.short	(.L_3965 - .L_3964)
.L_3964:
        /*000c*/ 	.word	0x00000000
        /*0010*/ 	.short	0x0000
        /*0012*/ 	.short	0x0000
        /*0014*/ 	.byte	0x00, 0xf0, 0xa1, 0x04


	//----- nvinfo : EIATTR_SPARSE_MMA_MASK
	.align		4
.L_3965:
        /*0018*/ 	.byte	0x03, 0x50
        /*001a*/ 	.short	0x0000


	//----- nvinfo : EIATTR_MAXREG_COUNT
	.align		4
        /*001c*/ 	.byte	0x03, 0x1b
        /*001e*/ 	.short	0x00ff


	//----- nvinfo : EIATTR_NUM_BARRIERS
	.align		4
        /*0020*/ 	.byte	0x02, 0x4c
        /*0022*/ 	.byte	0x01
	.zero		1


	//----- nvinfo : EIATTR_ANNOTATIONS
	.align		4
        /*0024*/ 	.byte	0x04, 0x55
        /*0026*/ 	.short	(.L_3967 - .L_3966)


	//   ....[0]....
.L_3966:
        /*0028*/ 	.word	0x00000001
        /*002c*/ 	.byte	0x40, 0x00, 0x00, 0x00, 0x01, 0x00, 0x00, 0x00, 0x50, 0x00, 0x00, 0x00, 0x01, 0x00, 0x00, 0x00
        /*003c*/ 	.byte	0x30, 0x07, 0x00, 0x00, 0x01, 0x00, 0x00, 0x00, 0x40, 0x07, 0x00, 0x00, 0x01, 0x00, 0x00, 0x00
        /*004c*/ 	.byte	0x40, 0x0d, 0x00, 0x00, 0x01, 0x00, 0x00, 0x00, 0x50, 0x0d, 0x00, 0x00, 0x01, 0x00, 0x00, 0x00
        /*005c*/ 	.byte	0x70, 0x0d, 0x00, 0x00, 0x01, 0x00, 0x00, 0x00, 0x80, 0x0d, 0x00, 0x00


	//----- nvinfo : EIATTR_MERCURY_ISA_VERSION
	.align		4
.L_3967:
        /*0068*/ 	.byte	0x03, 0x5f
        /*006a*/ 	.short	0x0101


	//----- nvinfo : EIATTR_COOP_GROUP_MASK_REGIDS
	.align		4
        /*006c*/ 	.byte	0x04, 0x29
        /*006e*/ 	.short	(.L_3969 - .L_3968)


	//   ....[0]....
.L_3968:
        /*0070*/ 	.word	0xffffffff


	//   ....[1]....
        /*0074*/ 	.word	0xffffffff


	//   ....[2]....
        /*0078*/ 	.word	0xffffffff


	//   ....[3]....
        /*007c*/ 	.word	0xffffffff


	//   ....[4]....
        /*0080*/ 	.word	0xffffffff


	//   ....[5]....
        /*0084*/ 	.word	0xffffffff


	//   ....[6]....
        /*0088*/ 	.word	0xffffffff


	//   ....[7]....
        /*008c*/ 	.word	0xffffffff


	//   ....[8]....
        /*0090*/ 	.word	0xffffffff


	//   ....[9]....
        /*0094*/ 	.word	0xffffffff


	//----- nvinfo : EIATTR_COOP_GROUP_INSTR_OFFSETS
	.align		4
.L_3969:
        /*0098*/ 	.byte	0x04, 0x28
        /*009a*/ 	.short	(.L_3971 - .L_3970)


	//   ....[0]....
.L_3970:
        /*009c*/ 	.word	0x00002510


	//   ....[1]....
        /*00a0*/ 	.word	0x00002540


	//   ....[2]....
        /*00a4*/ 	.word	0x00002570


	//   ....[3]....
        /*00a8*/ 	.word	0x00002580


	//   ....[4]....
        /*00ac*/ 	.word	0x000025b0


	//   ....[5]....
        /*00b0*/ 	.word	0x000025c0


	//   ....[6]....
        /*00b4*/ 	.word	0x000025f0


	//   ....[7]....
        /*00b8*/ 	.word	0x00002600


	//   ....[8]....
        /*00bc*/ 	.word	0x00002630


	//   ....[9]....
        /*00c0*/ 	.word	0x00002640


	//----- nvinfo : EIATTR_VRC_CTA_INIT_COUNT
	.align		4
.L_3971:
        /*00c4*/ 	.byte	0x02, 0x4a
	.zero		1
	.zero		1


	//----- nvinfo : EIATTR_EXIT_INSTR_OFFSETS
	.align		4
        /*00c8*/ 	.byte	0x04, 0x1c
        /*00ca*/ 	.short	(.L_3973 - .L_3972)


	//   ....[0]....
.L_3972:
        /*00cc*/ 	.word	0x0000a920


	//   ....[1]....
        /*00d0*/ 	.word	0x0000a9c0


	//----- nvinfo : EIATTR_MAX_THREADS
	.align		4
.L_3973:
        /*00d4*/ 	.byte	0x04, 0x05
        /*00d6*/ 	.short	(.L_3975 - .L_3974)
.L_3974:
        /*00d8*/ 	.word	0x00000100
        /*00dc*/ 	.word	0x00000001
        /*00e0*/ 	.word	0x00000001


	//----- nvinfo : EIATTR_CRS_STACK_SIZE
	.align		4
.L_3975:
        /*00e4*/ 	.byte	0x04, 0x1e
        /*00e6*/ 	.short	(.L_3977 - .L_3976)
.L_3976:
        /*00e8*/ 	.word	0x00000000


	//----- nvinfo : EIATTR_CBANK_PARAM_SIZE
	.align		4
.L_3977:
        /*00ec*/ 	.byte	0x03, 0x19
        /*00ee*/ 	.short	0x0128


	//----- nvinfo : EIATTR_PARAM_CBANK
	.align		4
        /*00f0*/ 	.byte	0x04, 0x0a
        /*00f2*/ 	.short	(.L_3979 - .L_3978)
	.align		4
.L_3978:
        /*00f4*/ 	.word	index@(.nv.constant0._ZN10layer_norm13ln_bwd_kernelINS_13Kernel_traitsIf6__halffS2_fjLj7168ELj1ELj1ELj8ELj8ENS_18Kernel_traits_baseILj7168EfS2_fS2_fjLj256EEEEELb1ELb1ELb0ELb0EEEvNS_9BwdParamsE)
        /*00f8*/ 	.short	0x0380
        /*00fa*/ 	.short	0x0128


	//----- nvinfo : EIATTR_SW_WAR
	.align		4
.L_3979:
        /*00fc*/ 	.byte	0x04, 0x36
        /*00fe*/ 	.short	(.L_3981 - .L_3980)
.L_3980:
        /*0100*/ 	.word	0x00000008
.L_3981:


//--------------------- .nv.info._ZN10layer_norm13ln_bwd_kernelINS_13Kernel_traitsIf6__halffS2_fjLj7168ELj1ELj1ELj8ELj8ENS_18Kernel_traits_baseILj7168EfS2_fS2_fjLj256EEEEELb1ELb1ELb0ELb1EEEvNS_9BwdParamsE --------------------------
	.section	.nv.info._ZN10layer_norm13ln_bwd_kernelINS_13Kernel_traitsIf6__halffS2_fjLj7168ELj1ELj1ELj8ELj8ENS_18Kernel_traits_baseILj7168EfS2_fS2_fjLj256EEEEELb1ELb1ELb0ELb1EEEvNS_9BwdParamsE,"",@"SHT_CUDA_INFO"
	.sectionflags	@""
	.align	4


	//----- nvinfo : EIATTR_CUDA_API_VERSION
	.align		4
        /*0000*/ 	.byte	0x04, 0x37
        /*0002*/ 	.short	(.L_3983 - .L_3982)
.L_3982:
        /*0004*/ 	.word	0x00000082


	//----- nvinfo : EIATTR_KPARAM_INFO
	.align		4
.L_3983:
        /*0008*/ 	.byte	0x04, 0x17
        /*000a*/ 	.short	(.L_3985 - .L_3984)
.L_3984:
        /*000c*/ 	.word	0x00000000
        /*0010*/ 	.short	0x0000
        /*0012*/ 	.short	0x0000
        /*0014*/ 	.byte	0x00, 0xf0, 0xa1, 0x04


	//----- nvinfo : EIATTR_SPARSE_MMA_MASK
	.align		4
.L_3985:
        /*0018*/ 	.byte	0x03, 0x50
        /*001a*/ 	.short	0x0000


	//----- nvinfo : EIATTR_MAXREG_COUNT
	.align		4
        /*001c*/ 	.byte	0x03, 0x1b
        /*001e*/ 	.short	0x00ff


	//----- nvinfo : EIATTR_NUM_BARRIERS
	.align		4
        /*0020*/ 	.byte	0x02, 0x4c
        /*0022*/ 	.byte	0x01
	.zero		1


	//----- nvinfo : EIATTR_MERCURY_ISA_VERSION
	.align		4
        /*0024*/ 	.byte	0x03, 0x5f
        /*0026*/ 	.short	0x0101


	//----- nvinfo : EIATTR_COOP_GROUP_MASK_REGIDS
	.align		4
        /*0028*/ 	.byte	0x04, 0x29
        /*002a*/ 	.short	(.L_3987 - .L_3986)


	//   ....[0]....
.L_3986:
        /*002c*/ 	.word	0xffffffff


	//   ....[1]....
        /*0030*/ 	.word	0xffffffff


	//   ....[2]....
        /*0034*/ 	.word	0xffffffff


	//   ....[3]....
        /*0038*/ 	.word	0xffffffff


	//   ....[4]....
        /*003c*/ 	.word	0xffffffff


	//   ....[5]....
        /*0040*/ 	.word	0xffffffff


	//   ....[6]....
        /*0044*/ 	.word	0xffffffff


	//   ....[7]....
        /*0048*/ 	.word	0xffffffff


	//   ....[8]....
        /*004c*/ 	.word	0xffffffff


	//   ....[9]....
        /*0050*/ 	.word	0xffffffff


	//----- nvinfo : EIATTR_COOP_GROUP_INSTR_OFFSETS
	.align		4
.L_3987:
        /*0054*/ 	.byte	0x04, 0x28
        /*0056*/ 	.short	(.L_3989 - .L_3988)


	//   ....[0]....
.L_3988:
        /*0058*/ 	.word	0x000019e0


	//   ....[1]....
        /*005c*/ 	.word	0x00001a90


	//   ....[2]....
        /*0060*/ 	.word	0x00001aa0


	//   ....[3]....
        /*0064*/ 	.word	0x00001ad0


	//   ....[4]....
        /*0068*/ 	.word	0x00001af0


	//   ....[5]....
        /*006c*/ 	.word	0x00001b10


	//   ....[6]....
        /*0070*/ 	.word	0x00001b20


	//   ....[7]....
        /*0074*/ 	.word	0x00001b40


	//   ....[8]....
        /*0078*/ 	.word	0x00001b80


	//   ....[9]....
        /*007c*/ 	.word	0x00001be0


	//----- nvinfo : EIATTR_VRC_CTA_INIT_COUNT
	.align		4
.L_3989:
        /*0080*/ 	.byte	0x02, 0x4a
	.zero		1
	.zero		1


	//----- nvinfo : EIATTR_EXIT_INSTR_OFFSETS
	.align		4
        /*0084*/ 	.byte	0x04, 0x1c
        /*0086*/ 	.short	(.L_3991 - .L_3990)


	//   ....[0]....
.L_3990:
        /*0088*/ 	.word	0x00009700


	//----- nvinfo : EIATTR_MAX_THREADS
	.align		4
.L_3991:
        /*008c*/ 	.byte	0x04, 0x05
        /*008e*/ 	.short	(.L_3993 - .L_3992)
.L_3992:
        /*0090*/ 	.word	0x00000100
        /*0094*/ 	.word	0x00000001
        /*0098*/ 	.word	0x00000001


	//----- nvinfo : EIATTR_CBANK_PARAM_SIZE
	.align		4
.L_3993:
        /*009c*/ 	.byte	0x03, 0x19
        /*009e*/ 	.short	0x0128


	//----- nvinfo : EIATTR_PARAM_CBANK
	.align		4
        /*00a0*/ 	.byte	0x04, 0x0a
        /*00a2*/ 	.short	(.L_3995 - .L_3994)
	.align		4
.L_3994:
        /*00a4*/ 	.word	index@(.nv.constant0._ZN10layer_norm13ln_bwd_kernelINS_13Kernel_traitsIf6__halffS2_fjLj7168ELj1ELj1ELj8ELj8ENS_18Kernel_traits_baseILj7168EfS2_fS2_fjLj256EEEEELb1ELb1ELb0ELb1EEEvNS_9BwdParamsE)
        /*00a8*/ 	.short	0x0380
        /*00aa*/ 	.short	0x0128


	//----- nvinfo : EIATTR_SW_WAR
	.align		4
.L_3995:
        /*00ac*/ 	.byte	0x04, 0x36
        /*00ae*/ 	.short	(.L_3997 - .L_3996)
.L_3996:
        /*00b0*/ 	.word	0x00000008
.L_3997:


//--------------------- .nv.info._ZN10layer_norm22ln_bwd_finalize_kernelINS_22Kernel_traits_finalizeILj7168Ef6__halffS2_fjLb1ELj1024ELj4ENS_18Kernel_traits_baseILj7168EfS2_fS2_fjLj1024EEEEELb1ELb0EEEvNS_9BwdParamsE --------------------------
	.section	.nv.info._ZN10layer_norm22ln_bwd_finalize_kernelINS_22Kernel_traits_finalizeILj7168Ef6__halffS2_fjLb1ELj1024ELj4ENS_18Kernel_traits_baseILj7168EfS2_fS2_fjLj1024EEEEELb1ELb0EEEvNS_9BwdParamsE,"",@"SHT_CUDA_INFO"
	.sectionflags	@""
	.align	4


	//----- nvinfo : EIATTR_CUDA_API_VERSION
	.align		4
        /*0000*/ 	.byte	0x04, 0x37
        /*0002*/ 	.short	(.L_3999 - .L_3998)
.L_3998:
        /*0004*/ 	.word	0x00000082


	//----- nvinfo : EIATTR_KPARAM_INFO
	.align		4
.L_3999:
        /*0008*/ 	.byte	0x04, 0x17
        /*000a*/ 	.short	(.L_4001 - .L_4000)
.L_4000:
        /*000c*/ 	.word	0x00000000
        /*0010*/ 	.short	0x0000
        /*0012*/ 	.short	0x0000
        /*0014*/ 	.byte	0x00, 0xf0, 0xa1, 0x04


	//----- nvinfo : EIATTR_SPARSE_MMA_MASK
	.align		4
.L_4001:
        /*0018*/ 	.byte	0x03, 0x50
        /*001a*/ 	.short	0x0000


	//----- nvinfo : EIATTR_MAXREG_COUNT
	.align		4
        /*001c*/ 	.byte	0x03, 0x1b
        /*001e*/ 	.short	0x0040


	//----- nvinfo : EIATTR_NUM_BARRIERS
	.align		4
        /*0020*/ 	.byte	0x02, 0x4c
        /*0022*/ 	.byte	0x01
	.zero		1


	//----- nvinfo : EIATTR_MERCURY_ISA_VERSION
	.align		4
        /*0024*/ 	.byte	0x03, 0x5f
        /*0026*/ 	.short	0x0101


	//----- nvinfo : EIATTR_COOP_GROUP_MASK_REGIDS
	.align		4
        /*0028*/ 	.byte	0x04, 0x29
        /*002a*/ 	.short	(.L_4003 - .L_4002)


	//   ....[0]....
.L_4002:
        /*002c*/ 	.word	0xffffffff


	//   ....[1]....
        /*0030*/ 	.word	0xffffffff


	//   ....[2]....
        /*0034*/ 	.word	0xffffffff


	//   ....[3]....
        /*0038*/ 	.word	0xffffffff


	//   ....[4]....
        /*003c*/ 	.word	0xffffffff


	//   ....[5]....
        /*0040*/ 	.word	0xffffffff


	//   ....[6]....
        /*0044*/ 	.word	0xffffffff


	//   ....[7]....
        /*0048*/ 	.word	0xffffffff


	//   ....[8]....
        /*004c*/ 	.word	0xffffffff


	//   ....[9]....
        /*0050*/ 	.word	0xffffffff


	//   ....[10]....
        /*0054*/ 	.word	0xffffffff


	//   ....[11]....
        /*0058*/ 	.word	0xffffffff


	//   ....[12]....
        /*005c*/ 	.word	0xffffffff


	//   ....[13]....
        /*0060*/ 	.word	0xffffffff


	//   ....[14]....
        /*0064*/ 	.word	0xffffffff


	//----- nvinfo : EIATTR_COOP_GROUP_INSTR_OFFSETS
	.align		4
.L_4003:
        /*0068*/ 	.byte	0x04, 0x28
        /*006a*/ 	.short	(.L_4005 - .L_4004)


	//   ....[0]....
.L_4004:
        /*006c*/ 	.word	0x00001030


	//   ....[1]....
        /*0070*/ 	.word	0x00001040


	//   ....[2]....
        /*0074*/ 	.word	0x00001050


	//   ....[3]....
        /*0078*/ 	.word	0x00001090


	//   ....[4]....
        /*007c*/ 	.word	0x000010a0


	//   ....[5]....
        /*0080*/ 	.word	0x000010b0


	//   ....[6]....
        /*0084*/ 	.word	0x000010e0


	//   ....[7]....
        /*0088*/ 	.word	0x00001100


	//   ....[8]....
        /*008c*/ 	.word	0x00001120


	//   ....[9]....
        /*0090*/ 	.word	0x00001160


	//   ....[10]....
        /*0094*/ 	.word	0x00001180


	//   ....[11]....
        /*0098*/ 	.word	0x00001190


	//   ....[12]....
        /*009c*/ 	.word	0x000011e0


	//   ....[13]....
        /*00a0*/ 	.word	0x00001210


	//   ....[14]....
        /*00a4*/ 	.word	0x00001220


	//----- nvinfo : EIATTR_VRC_CTA_INIT_COUNT
	.align		4
.L_4005:
        /*00a8*/ 	.byte	0x02, 0x4a
	.zero		1
	.zero		1


	//----- nvinfo : EIATTR_EXIT_INSTR_OFFSETS
	.align		4
        /*00ac*/ 	.byte	0x04, 0x1c
        /*00ae*/ 	.short	(.L_4007 - .L_4006)


	//   ....[0]....
.L_4006:
        /*00b0*/ 	.word	0x00000060


	//   ....[1]....
        /*00b4*/ 	.word	0x000012a0


	//   ....[2]....
        /*00b8*/ 	.word	0x000012d0


	//   ....[3]....
        /*00bc*/ 	.word	0x000013b0


	//----- nvinfo : EIATTR_MAX_THREADS
	.align		4
.L_4007:
        /*00c0*/ 	.byte	0x04, 0x05
        /*00c2*/ 	.short	(.L_4009 - .L_4008)
.L_4008:
        /*00c4*/ 	.word	0x00000400
        /*00c8*/ 	.word	0x00000001
        /*00cc*/ 	.word	0x00000001


	//----- nvinfo : EIATTR_CRS_STACK_SIZE
	.align		4
.L_4009:
        /*00d0*/ 	.byte	0x04, 0x1e
        /*00d2*/ 	.short	(.L_4011 - .L_4010)
.L_4010:
        /*00d4*/ 	.word	0x00000000


	//----- nvinfo : EIATTR_CBANK_PARAM_SIZE
	.align		4
.L_4011:
        /*00d8*/ 	.byte	0x03, 0x19
        /*00da*/ 	.short	0x0128


	//----- nvinfo : EIATTR_PARAM_CBANK
	.align		4
        /*00dc*/ 	.byte	0x04, 0x0a
        /*00de*/ 	.short	(.L_4013 - .L_4012)
	.align		4
.L_4012:
        /*00e0*/ 	.word	index@(.nv.constant0._ZN10layer_norm22ln_bwd_finalize_kernelINS_22Kernel_traits_finalizeILj7168Ef6__halffS2_fjLb1ELj1024ELj4ENS_18Kernel_traits_baseILj7168EfS2_fS2_fjLj1024EEEEELb1ELb0EEEvNS_9BwdParamsE)
        /*00e4*/ 	.short	0x0380
        /*00e6*/ 	.short	0x0128


	//----- nvinfo : EIATTR_SW_WAR
	.align		4
.L_4013:
        /*00e8*/ 	.byte	0x04, 0x36
        /*00ea*/ 	.short	(.L_4015 - .L_4014)
.L_4014:
        /*00ec*/ 	.word	0x00000008
.L_4015:


//--------------------- .nv.info._ZN10layer_norm13ln_bwd_kernelINS_13Kernel_traitsIf6__halffS2_fjLj7168ELj1ELj1ELj8ELj8ENS_18Kernel_traits_baseILj7168EfS2_fS2_fjLj256EEEEELb1ELb1ELb1ELb0EEEvNS_9BwdParamsE --------------------------
	.section	.nv.info._ZN10layer_norm13ln_bwd_kernelINS_13Kernel_traitsIf6__halffS2_fjLj7168ELj1ELj1ELj8ELj8ENS_18Kernel_traits_baseILj7168EfS2_fS2_fjLj256EEEEELb1ELb1ELb1ELb0EEEvNS_9BwdParamsE,"",@"SHT_CUDA_INFO"
	.sectionflags	@""
	.align	4


	//----- nvinfo : EIATTR_CUDA_API_VERSION
	.align		4
        /*0000*/ 	.byte	0x04, 0x37
        /*0002*/ 	.short	(.L_4017 - .L_4016)
.L_4016:
        /*0004*/ 	.word	0x00000082


	//----- nvinfo : EIATTR_KPARAM_INFO
	.align		4
.L_4017:
        /*0008*/ 	.byte	0x04, 0x17
        /*000a*/ 	.short	(.L_4019 - .L_4018)
.L_4018:
        /*000c*/ 	.word	0x00000000
        /*0010*/ 	.short	0x0000
        /*0012*/ 	.short	0x0000
        /*0014*/ 	.byte	0x00, 0xf0, 0xa1, 0x04


	//----- nvinfo : EIATTR_SPARSE_MMA_MASK
	.align		4
.L_4019:
        /*0018*/ 	.byte	0x03, 0x50
        /*001a*/ 	.short	0x0000


	//----- nvinfo : EIATTR_MAXREG_COUNT
	.align		4
        /*001c*/ 	.byte	0x03, 0x1b
        /*001e*/ 	.short	0x00ff


	//----- nvinfo : EIATTR_NUM_BARRIERS
	.align		4
        /*0020*/ 	.byte	0x02, 0x4c
        /*0022*/ 	.byte	0x01
	.zero		1


	//----- nvinfo : EIATTR_ANNOTATIONS
	.align		4
        /*0024*/ 	.byte	0x04, 0x55
        /*0026*/ 	.short	(.L_4021 - .L_4020)


	//   ....[0]....
.L_4020:
        /*0028*/ 	.word	0x00000001
        /*002c*/ 	.byte	0x40, 0x00, 0x00, 0x00, 0x01, 0x00, 0x00, 0x00, 0x50, 0x00, 0x00, 0x00, 0x01, 0x00, 0x00, 0x00
        /*003c*/ 	.byte	0x10, 0x07, 0x00, 0x00, 0x01, 0x00, 0x00, 0x00, 0x20, 0x07, 0x00, 0x00, 0x01, 0x00, 0x00, 0x00
        /*004c*/ 	.byte	0x30, 0x0e, 0x00, 0x00, 0x01, 0x00, 0x00, 0x00, 0x00, 0x0f, 0x00, 0x00, 0x01, 0x00, 0x00, 0x00
        /*005c*/ 	.byte	0x10, 0x0f, 0x00, 0x00, 0x01, 0x00, 0x00, 0x00, 0x60, 0x0f, 0x00, 0x00


	//----- nvinfo : EIATTR_MERCURY_ISA_VERSION
	.align		4
.L_4021:
        /*0068*/ 	.byte	0x03, 0x5f
        /*006a*/ 	.short	0x0101


	//----- nvinfo : EIATTR_COOP_GROUP_MASK_REGIDS
	.align		4
        /*006c*/ 	.byte	0x04, 0x29
        /*006e*/ 	.short	(.L_4023 - .L_4022)


	//   ....[0]....
.L_4022:
        /*0070*/ 	.word	0xffffffff


	//   ....[1]....
        /*0074*/ 	.word	0xffffffff


	//   ....[2]....
        /*0078*/ 	.word	0xffffffff


	//   ....[3]....
        /*007c*/ 	.word	0xffffffff


	//   ....[4]....
        /*0080*/ 	.word	0xffffffff


	//   ....[5]....
        /*0084*/ 	.word	0xffffffff


	//   ....[6]....
        /*0088*/ 	.word	0xffffffff


	//   ....[7]....
        /*008c*/ 	.word	0xffffffff


	//   ....[8]....
        /*0090*/ 	.word	0xffffffff


	//   ....[9]....
        /*0094*/ 	.word	0xffffffff


	//----- nvinfo : EIATTR_COOP_GROUP_INSTR_OFFSETS
	.align		4
.L_4023:
        /*0098*/ 	.byte	0x04, 0x28
        /*009a*/ 	.short	(.L_4025 - .L_4024)


	//   ....[0]....
.L_4024:
        /*009c*/ 	.word	0x00002e50


	//   ....[1]....
        /*00a0*/ 	.word	0x00002e80


	//   ....[2]....
        /*00a4*/ 	.word	0x00002eb0


	//   ....[3]....
        /*00a8*/ 	.word	0x00002ec0


	//   ....[4]....
        /*00ac*/ 	.word	0x00002ef0


	//   ....[5]....
        /*00b0*/ 	.word	0x00002f00


	//   ....[6]....
        /*00b4*/ 	.word	0x00002f30


	//   ....[7]....
        /*00b8*/ 	.word	0x00002f40


	//   ....[8]....
        /*00bc*/ 	.word	0x00002f70


	//   ....[9]....
        /*00c0*/ 	.word	0x00002f80


	//----- nvinfo : EIATTR_VRC_CTA_INIT_COUNT
	.align		4
.L_4025:
        /*00c4*/ 	.byte	0x02, 0x4a
	.zero		1
	.zero		1


	//----- nvinfo : EIATTR_EXIT_INSTR_OFFSETS
	.align		4
        /*00c8*/ 	.byte	0x04, 0x1c
        /*00ca*/ 	.short	(.L_4027 - .L_4026)


	//   ....[0]....
.L_4026:
        /*00cc*/ 	.word	0x0000e690


	//   ....[1]....
        /*00d0*/ 	.word	0x0000e730


	//----- nvinfo : EIATTR_MAX_THREADS
	.align		4
.L_4027:
        /*00d4*/ 	.byte	0x04, 0x05
        /*00d6*/ 	.short	(.L_4029 - .L_4028)
.L_4028:
        /*00d8*/ 	.word	0x00000100
        /*00dc*/ 	.word	0x00000001
        /*00e0*/ 	.word	0x00000001


	//----- nvinfo : EIATTR_CRS_STACK_SIZE
	.align		4
.L_4029:
        /*00e4*/ 	.byte	0x04, 0x1e
        /*00e6*/ 	.short	(.L_4031 - .L_4030)
.L_4030:
        /*00e8*/ 	.word	0x00000000


	//----- nvinfo : EIATTR_CBANK_PARAM_SIZE
	.align		4
.L_4031:
        /*00ec*/ 	.byte	0x03, 0x19
        /*00ee*/ 	.short	0x0128


	//----- nvinfo : EIATTR_PARAM_CBANK
	.align		4
        /*00f0*/ 	.byte	0x04, 0x0a
        /*00f2*/ 	.short	(.L_4033 - .L_4032)
	.align		4
.L_4032:
        /*00f4*/ 	.word	index@(.nv.constant0._ZN10layer_norm13ln_bwd_kernelINS_13Kernel_traitsIf6__halffS2_fjLj7168ELj1ELj1ELj8ELj8ENS_18Kernel_traits_baseILj7168EfS2_fS2_fjLj256EEEEELb1ELb1ELb1ELb0EEEvNS_9BwdParamsE)
        /*00f8*/ 	.short	0x0380
        /*00fa*/ 	.short	0x0128


	//----- nvinfo : EIATTR_SW_WAR
	.align		4
.L_4033:
        /*00fc*/ 	.byte	0x04, 0x36
        /*00fe*/ 	.short	(.L_4035 - .L_4034)
.L_4034:
        /*0100*/ 	.word	0x00000008
.L_4035:


//--------------------- .nv.info._ZN10layer_norm22ln_bwd_finalize_kernelINS_22Kernel_traits_finalizeILj7168Ef6__halffS2_fjLb1ELj1024ELj4ENS_18Kernel_traits_baseILj7168EfS2_fS2_fjLj1024EEEEELb1ELb1EEEvNS_9BwdParamsE --------------------------
	.section	.nv.info._ZN10layer_norm22ln_bwd_finalize_kernelINS_22Kernel_traits_finalizeILj7168Ef6__halffS2_fjLb1ELj1024ELj4ENS_18Kernel_traits_baseILj7168EfS2_fS2_fjLj1024EEEEELb1ELb1EEEvNS_9BwdParamsE,"",@"SHT_CUDA_INFO"
	.sectionflags	@""
	.align	4


	//----- nvinfo : EIATTR_CUDA_API_VERSION
	.align		4
        /*0000*/ 	.byte	0x04, 0x37
        /*0002*/ 	.short	(.L_4037 - .L_4036)
.L_4036:
        /*0004*/ 	.word	0x00000082


	//----- nvinfo : EIATTR_KPARAM_INFO
	.align		4
.L_4037:
        /*0008*/ 	.byte	0x04, 0x17
        /*000a*/ 	.short	(.L_4039 - .L_4038)
.L_4038:
        /*000c*/ 	.word	0x00000000
        /*0010*/ 	.short	0x0000
        /*0012*/ 	.short	0x0000
        /*0014*/ 	.byte	0x00, 0xf0, 0xa1, 0x04


	//----- nvinfo : EIATTR_SPARSE_MMA_MASK
	.align		4
.L_4039:
        /*0018*/ 	.byte	0x03, 0x50
        /*001a*/ 	.short	0x0000


	//----- nvinfo : EIATTR_MAXREG_COUNT
	.align		4
        /*001c*/ 	.byte	0x03, 0x1b
        /*001e*/ 	.short	0x0040


	//----- nvinfo : EIATTR_NUM_BARRIERS
	.align		4
        /*0020*/ 	.byte	0x02, 0x4c
        /*0022*/ 	.byte	0x01
	.zero		1


	//----- nvinfo : EIATTR_MERCURY_ISA_VERSION
	.align		4
        /*0024*/ 	.byte	0x03, 0x5f
        /*0026*/ 	.short	0x0101


	//----- nvinfo : EIATTR_COOP_GROUP_MASK_REGIDS
	.align		4
        /*0028*/ 	.byte	0x04, 0x29
        /*002a*/ 	.short	(.L_4041 - .L_4040)


	//   ....[0]....
.L_4040:
        /*002c*/ 	.word	0xffffffff


	//   ....[1]....
        /*0030*/ 	.word	0xffffffff


	//   ....[2]....
        /*0034*/ 	.word	0xffffffff


	//   ....[3]....
        /*0038*/ 	.word	0xffffffff


	//   ....[4]....
        /*003c*/ 	.word	0xffffffff


	//   ....[5]....
        /*0040*/ 	.word	0xffffffff


	//   ....[6]....
        /*0044*/ 	.word	0xffffffff


	//   ....[7]....
        /*0048*/ 	.word	0xffffffff


	//   ....[8]....
        /*004c*/ 	.word	0xffffffff


	//   ....[9]....
        /*0050*/ 	.word	0xffffffff


	//   ....[10]....
        /*0054*/ 	.word	0xffffffff


	//   ....[11]....
        /*0058*/ 	.word	0xffffffff


	//   ....[12]....
        /*005c*/ 	.word	0xffffffff


	//   ....[13]....
        /*0060*/ 	.word	0xffffffff


	//   ....[14]....
        /*0064*/ 	.word	0xffffffff


	//----- nvinfo : EIATTR_COOP_GROUP_INSTR_OFFSETS
	.align		4
.L_4041:
        /*0068*/ 	.byte	0x04, 0x28
        /*006a*/ 	.short	(.L_4043 - .L_4042)


	//   ....[0]....
.L_4042:
        /*006c*/ 	.word	0x00001070


	//   ....[1]....
        /*0070*/ 	.word	0x00001080


	//   ....[2]....
        /*0074*/ 	.word	0x00001090


	//   ....[3]....
        /*0078*/ 	.word	0x000010c0


	//   ....[4]....
        /*007c*/ 	.word	0x000010e0


	//   ....[5]....
        /*0080*/ 	.word	0x000010f0


	//   ....[6]....
        /*0084*/ 	.word	0x00001120


	//   ....[7]....
        /*0088*/ 	.word	0x00001140


	//   ....[8]....
        /*008c*/ 	.word	0x00001150


	//   ....[9]....
        /*0090*/ 	.word	0x00001180


	//   ....[10]....
        /*0094*/ 	.word	0x000011a0


	//   ....[11]....
        /*0098*/ 	.word	0x000011b0


	//   ....[12]....
        /*009c*/ 	.word	0x000011e0


	//   ....[13]....
        /*00a0*/ 	.word	0x00001200


	//   ....[14]....
        /*00a4*/ 	.word	0x00001210


	//----- nvinfo : EIATTR_VRC_CTA_INIT_COUNT
	.align		4
.L_4043:
        /*00a8*/ 	.byte	0x02, 0x4a
	.zero		1
	.zero		1


	//----- nvinfo : EIATTR_EXIT_INSTR_OFFSETS
	.align		4
        /*00ac*/ 	.byte	0x04, 0x1c
        /*00ae*/ 	.short	(.L_4045 - .L_4044)


	//   ....[0]....
.L_4044:
        /*00b0*/ 	.word	0x00000060


	//   ....[1]....
        /*00b4*/ 	.word	0x00001290


	//   ....[2]....
        /*00b8*/ 	.word	0x000013a0


	//----- nvinfo : EIATTR_MAX_THREADS
	.align		4
.L_4045:
        /*00bc*/ 	.byte	0x04, 0x05
        /*00be*/ 	.short	(.L_4047 - .L_4046)
.L_4046:
        /*00c0*/ 	.word	0x00000400
        /*00c4*/ 	.word	0x00000001
        /*00c8*/ 	.word	0x00000001


	//----- nvinfo : EIATTR_CRS_STACK_SIZE
	.align		4
.L_4047:
        /*00cc*/ 	.byte	0x04, 0x1e
        /*00ce*/ 	.short	(.L_4049 - .L_4048)
.L_4048:
        /*00d0*/ 	.word	0x00000000


	//----- nvinfo : EIATTR_CBANK_PARAM_SIZE
	.align		4
.L_4049:
        /*00d4*/ 	.byte	0x03, 0x19
        /*00d6*/ 	.short	0x0128


	//----- nvinfo : EIATTR_PARAM_CBANK
	.align		4
        /*00d8*/ 	.byte	0x04, 0x0a
        /*00da*/ 	.short	(.L_4051 - .L_4050)
	.align		4
.L_4050:
        /*00dc*/ 	.word	index@(.nv.constant0._ZN10layer_norm22ln_bwd_finalize_kernelINS_22Kernel_traits_finalizeILj7168Ef6__halffS2_fjLb1ELj1024ELj4ENS_18Kernel_traits_baseILj7168EfS2_fS2_fjLj1024EEEEELb1ELb1EEEvNS_9BwdParamsE)
        /*00e0*/ 	.short	0x0380
        /*00e2*/ 	.short	0x0128


	//----- nvinfo : EIATTR_SW_WAR
	.align		4
.L_4051:
        /*00e4*/ 	.byte	0x04, 0x36
        /*00e6*/ 	.short	(.L_4053 - .L_4052)
.L_4052:
        /*00e8*/ 	.word	0x00000008
.L_4053:


//--------------------- .nv.info._ZN10layer_norm13ln_bwd_kernelINS_13Kernel_traitsIf6__halffS2_fjLj7168ELj1ELj1ELj8ELj8ENS_18Kernel_traits_baseILj7168EfS2_fS2_fjLj256EEEEELb1ELb1ELb1ELb1EEEvNS_9BwdParamsE --------------------------
	.section	.nv.info._ZN10layer_norm13ln_bwd_kernelINS_13Kernel_traitsIf6__halffS2_fjLj7168ELj1ELj1ELj8ELj8ENS_18Kernel_traits_baseILj7168EfS2_fS2_fjLj256EEEEELb1ELb1ELb1ELb1EEEvNS_9BwdParamsE,"",@"SHT_CUDA_INFO"
	.sectionflags	@""
	.align	4


	//----- nvinfo : EIATTR_CUDA_API_VERSION
	.align		4
        /*0000*/ 	.byte	0x04, 0x37
        /*0002*/ 	.short	(.L_4055 - .L_4054)
.L_4054:
        /*0004*/ 	.word	0x00000082


	//----- nvinfo : EIATTR_KPARAM_INFO
	.align		4
.L_4055:
        /*0008*/ 	.byte	0x04, 0x17
        /*000a*/ 	.short	(.L_4057 - .L_4056)
.L_4056:
        /*000c*/ 	.word	0x00000000
        /*0010*/ 	.short	0x0000
        /*0012*/ 	.short	0x0000
        /*0014*/ 	.byte	0x00, 0xf0, 0xa1, 0x04


	//----- nvinfo : EIATTR_SPARSE_MMA_MASK
	.align		4
.L_4057:
        /*0018*/ 	.byte	0x03, 0x50
        /*001a*/ 	.short	0x0000


	//----- nvinfo : EIATTR_MAXREG_COUNT
	.align		4
        /*001c*/ 	.byte	0x03, 0x1b
        /*001e*/ 	.short	0x00ff


	//----- nvinfo : EIATTR_NUM_BARRIERS
	.align		4
        /*0020*/ 	.byte	0x02, 0x4c
        /*0022*/ 	.byte	0x01
	.zero		1


	//----- nvinfo : EIATTR_ANNOTATIONS
	.align		4
        /*0024*/ 	.byte	0x04, 0x55
        /*0026*/ 	.short	(.L_4059 - .L_4058)


	//   ....[0]....
.L_4058:
        /* <DEDUP_REMOVED lines=33> */


	//----- nvinfo : EIATTR_MERCURY_ISA_VERSION
	.align		4
.L_4059:
        /*0228*/ 	.byte	0x03, 0x5f
        /*022a*/ 	.short	0x0101


	//----- nvinfo : EIATTR_COOP_GROUP_MASK_REGIDS
	.align		4
        /*022c*/ 	.byte	0x04, 0x29
        /*022e*/ 	.short	(.L_4061 - .L_4060)


	//   ....[0]....
.L_4060:
        /*0230*/ 	.word	0xffffffff


	//   ....[1]....
        /*0234*/ 	.word	0xffffffff


	//   ....[2]....
        /*0238*/ 	.word	0xffffffff


	//   ....[3]....
        /*023c*/ 	.word	0xffffffff


	//   ....[4]....
        /*0240*/ 	.word	0xffffffff


	//   ....[5]....
        /*0244*/ 	.word	0xffffffff


	//   ....[6]....
        /*0248*/ 	.word	0xffffffff


	//   ....[7]....
        /*024c*/ 	.word	0xffffffff


	//   ....[8]....
        /*0250*/ 	.word	0xffffffff


	//   ....[9]....
        /*0254*/ 	.word	0xffffffff


	//----- nvinfo : EIATTR_COOP_GROUP_INSTR_OFFSETS
	.align		4
.L_4061:
        /*0258*/ 	.byte	0x04, 0x28
        /*025a*/ 	.short	(.L_4063 - .L_4062)


	//   ....[0]....
.L_4062:
        /*025c*/ 	.word	0x00002230


	//   ....[1]....
        /*0260*/ 	.word	0x00002250


	//   ....[2]....
        /*0264*/ 	.word	0x00002290


	//   ....[3]....
        /*0268*/ 	.word	0x000022a0


	//   ....[4]....
        /*026c*/ 	.word	0x000022d0


	//   ....[5]....
        /*0270*/ 	.word	0x000022f0


	//   ....[6]....
        /*0274*/ 	.word	0x00002320


	//   ....[7]....
        /*0278*/ 	.word	0x00002330


	//   ....[8]....
        /*027c*/ 	.word	0x00002360


	//   ....[9]....
        /*0280*/ 	.word	0x00002370


	//----- nvinfo : EIATTR_VRC_CTA_INIT_COUNT
	.align		4
.L_4063:
        /*0284*/ 	.byte	0x02, 0x4a
	.zero		1
	.zero		1


	//----- nvinfo : EIATTR_EXIT_INSTR_OFFSETS
	.align		4
        /*0288*/ 	.byte	0x04, 0x1c
        /*028a*/ 	.short	(.L_4065 - .L_4064)


	//   ....[0]....
.L_4064:
        /*028c*/ 	.word	0x0000d3d0


	//----- nvinfo : EIATTR_MAX_THREADS
	.align		4
.L_4065:
        /*0290*/ 	.byte	0x04, 0x05
        /*0292*/ 	.short	(.L_4067 - .L_4066)
.L_4066:
        /*0294*/ 	.word	0x00000100
        /*0298*/ 	.word	0x00000001
        /*029c*/ 	.word	0x00000001


	//----- nvinfo : EIATTR_CRS_STACK_SIZE
	.align		4
.L_4067:
        /*02a0*/ 	.byte	0x04, 0x1e
        /*02a2*/ 	.short	(.L_4069 - .L_4068)
.L_4068:
        /*02a4*/ 	.word	0x00000000


	//----- nvinfo : EIATTR_CBANK_PARAM_SIZE
	.align		4
.L_4069:
        /*02a8*/ 	.byte	0x03, 0x19
        /*02aa*/ 	.short	0x0128


	//----- nvinfo : EIATTR_PARAM_CBANK
	.align		4
        /*02ac*/ 	.byte	0x04, 0x0a
        /*02ae*/ 	.short	(.L_4071 - .L_4070)
	.align		4
.L_4070:
        /*02b0*/ 	.word	index@(.nv.constant0._ZN10layer_norm13ln_bwd_kernelINS_13Kernel_traitsIf6__halffS2_fjLj7168ELj1ELj1ELj8ELj8ENS_18Kernel_traits_baseILj7168EfS2_fS2_fjLj256EEEEELb1ELb1ELb1ELb1EEEvNS_9BwdParamsE)
        /*02b4*/ 	.short	0x0380
        /*02b6*/ 	.short	0x0128


	//----- nvinfo : EIATTR_SW_WAR
	.align		4
.L_4071:
        /*02b8*/ 	.byte	0x04, 0x36
        /*02ba*/ 	.short	(.L_4073 - .L_4072)
.L_4072:
        /*02bc*/ 	.word	0x00000008
.L_4073:


//--------------------- .nv.info._ZN10layer_norm13ln_bwd_kernelINS_13Kernel_traitsI6__halfffffjLj7168ELj1ELj1ELj8ELj16ENS_18Kernel_traits_baseILj7168ES2_ffffjLj256EEEEELb0ELb0ELb0ELb0EEEvNS_9BwdParamsE --------------------------
	.section	.nv.info._ZN10layer_norm13ln_bwd_kernelINS_13Kernel_traitsI6__halfffffjLj7168ELj1ELj1ELj8ELj16ENS_18Kernel_traits_baseILj7168ES2_ffffjLj256EEEEELb0ELb0ELb0ELb0EEEvNS_9BwdParamsE,"",@"SHT_CUDA_INFO"
	.sectionflags	@""
	.align	4


	//----- nvinfo : EIATTR_CUDA_API_VERSION
	.align		4
        /*0000*/ 	.byte	0x04, 0x37
        /*0002*/ 	.short	(.L_4075 - .L_4074)
.L_4074:
        /*0004*/ 	.word	0x00000082


	//----- nvinfo : EIATTR_KPARAM_INFO
	.align		4
.L_4075:
        /*0008*/ 	.byte	0x04, 0x17
        /*000a*/ 	.short	(.L_4077 - .L_4076)
.L_4076:
        /*000c*/ 	.word	0x00000000
        /*0010*/ 	.short	0x0000
        /*0012*/ 	.short	0x0000
        /*0014*/ 	.byte	0x00, 0xf0, 0xa1, 0x04


	//----- nvinfo : EIATTR_SPARSE_MMA_MASK
	.align		4
.L_4077:
        /*0018*/ 	.byte	0x03, 0x50
        /*001a*/ 	.short	0x0000


	//----- nvinfo : EIATTR_MAXREG_COUNT
	.align		4
        /*001c*/ 	.byte	0x03, 0x1b
        /*001e*/ 	.short	0x00ff


	//----- nvinfo : EIATTR_NUM_BARRIERS
	.align		4
        /*0020*/ 	.byte	0x02, 0x4c
        /*0022*/ 	.byte	0x01
	.zero		1


	//----- nvinfo : EIATTR_MERCURY_ISA_VERSION
	.align		4
        /*0024*/ 	.byte	0x03, 0x5f
        /*0026*/ 	.short	0x0101


	//----- nvinfo : EIATTR_COOP_GROUP_MASK_REGIDS
	.align		4
        /*0028*/ 	.byte	0x04, 0x29
        /*002a*/ 	.short	(.L_4079 - .L_4078)


	//   ....[0]....
.L_4078:
        /*002c*/ 	.word	0xffffffff


	//   ....[1]....
        /*0030*/ 	.word	0xffffffff


	//   ....[2]....
        /*0034*/ 	.word	0xffffffff


	//   ....[3]....
        /*0038*/ 	.word	0xffffffff


	//   ....[4]....
        /*003c*/ 	.word	0xffffffff


	//   ....[5]....
        /*0040*/ 	.word	0xffffffff


	//   ....[6]....
        /*0044*/ 	.word	0xffffffff


	//   ....[7]....
        /*0048*/ 	.word	0xffffffff


	//   ....[8]....
        /*004c*/ 	.word	0xffffffff


	//   ....[9]....
        /*0050*/ 	.word	0xffffffff


	//----- nvinfo : EIATTR_COOP_GROUP_INSTR_OFFSETS
	.align		4
.L_4079:
        /*0054*/ 	.byte	0x04, 0x28
        /*0056*/ 	.short	(.L_4081 - .L_4080)


	//   ....[0]....
.L_4080:
        /*0058*/ 	.word	0x00002050


	//   ....[1]....
        /*005c*/ 	.word	0x00002080


	//   ....[2]....
        /*0060*/ 	.word	0x000020b0


	//   ....[3]....
        /*0064*/ 	.word	0x000020c0


	//   ....[4]....
        /*0068*/ 	.word	0x000020f0


	//   ....[5]....
        /*006c*/ 	.word	0x00002100


	//   ....[6]....
        /*0070*/ 	.word	0x00002130


	//   ....[7]....
        /*0074*/ 	.word	0x00002140


	//   ....[8]....
        /*0078*/ 	.word	0x00002170


	//   ....[9]....
        /*007c*/ 	.word	0x00002180


	//----- nvinfo : EIATTR_VRC_CTA_INIT_COUNT
	.align		4
.L_4081:
        /*0080*/ 	.byte	0x02, 0x4a
	.zero		1
	.zero		1


	//----- nvinfo : EIATTR_EXIT_INSTR_OFFSETS
	.align		4
        /*0084*/ 	.byte	0x04, 0x1c
        /*0086*/ 	.short	(.L_4083 - .L_4082)


	//   ....[0]....
.L_4082:
        /*0088*/ 	.word	0x000051b0


	//   ....[1]....
        /*008c*/ 	.word	0x00005230


	//----- nvinfo : EIATTR_MAX_THREADS
	.align		4
.L_4083:
        /*0090*/ 	.byte	0x04, 0x05
        /*0092*/ 	.short	(.L_4085 - .L_4084)
.L_4084:
        /*0094*/ 	.word	0x00000100
        /*0098*/ 	.word	0x00000001
        /*009c*/ 	.word	0x00000001


	//----- nvinfo : EIATTR_CRS_STACK_SIZE
	.align		4
.L_4085:
        /*00a0*/ 	.byte	0x04, 0x1e
        /*00a2*/ 	.short	(.L_4087 - .L_4086)
.L_4086:
        /*00a4*/ 	.word	0x00000000


	//----- nvinfo : EIATTR_CBANK_PARAM_SIZE
	.align		4
.L_4087:
        /*00a8*/ 	.byte	0x03, 0x19
        /*00aa*/ 	.short	0x0128


	//----- nvinfo : EIATTR_PARAM_CBANK
	.align		4
        /*00ac*/ 	.byte	0x04, 0x0a
        /*00ae*/ 	.short	(.L_4089 - .L_4088)
	.align		4
.L_4088:
        /*00b0*/ 	.word	index@(.nv.constant0._ZN10layer_norm13ln_bwd_kernelINS_13Kernel_traitsI6__halfffffjLj7168ELj1ELj1ELj8ELj16ENS_18Kernel_traits_baseILj7168ES2_ffffjLj256EEEEELb0ELb0ELb0ELb0EEEvNS_9BwdParamsE)
        /*00b4*/ 	.short	0x0380
        /*00b6*/ 	.short	0x0128


	//----- nvinfo : EIATTR_SW_WAR
	.align		4
.L_4089:
        /*00b8*/ 	.byte	0x04, 0x36
        /*00ba*/ 	.short	(.L_4091 - .L_4090)
.L_4090:
        /*00bc*/ 	.word	0x00000008
.L_4091:


//--------------------- .nv.info._ZN10layer_norm13ln_bwd_kernelINS_13Kernel_traitsI6__halfffffjLj7168ELj1ELj1ELj8ELj16ENS_18Kernel_traits_baseILj7168ES2_ffffjLj256EEEEELb0ELb0ELb0ELb1EEEvNS_9BwdParamsE --------------------------
	.section	.nv.info._ZN10layer_norm13ln_bwd_kernelINS_13Kernel_traitsI6__halfffffjLj7168ELj1ELj1ELj8ELj16ENS_18Kernel_traits_baseILj7168ES2_ffffjLj256EEEEELb0ELb0ELb0ELb1EEEvNS_9BwdParamsE,"",@"SHT_CUDA_INFO"
	.sectionflags	@""
	.align	4


	//----- nvinfo : EIATTR_CUDA_API_VERSION
	.align		4
        /*0000*/ 	.byte	0x04, 0x37
        /*0002*/ 	.short	(.L_4093 - .L_4092)
.L_4092:
        /*0004*/ 	.word	0x00000082


	//----- nvinfo : EIATTR_KPARAM_INFO
	.align		4
.L_4093:
        /*0008*/ 	.byte	0x04, 0x17
        /*000a*/ 	.short	(.L_4095 - .L_4094)
.L_4094:
        /*000c*/ 	.word	0x00000000
        /*0010*/ 	.short	0x0000
        /*0012*/ 	.short	0x0000
        /*0014*/ 	.byte	0x00, 0xf0, 0xa1, 0x04


	//----- nvinfo : EIATTR_SPARSE_MMA_MASK
	.align		4
.L_4095:
        /*0018*/ 	.byte	0x03, 0x50
        /*001a*/ 	.short	0x0000


	//----- nvinfo : EIATTR_MAXREG_COUNT
	.align		4
        /*001c*/ 	.byte	0x03, 0x1b
        /*001e*/ 	.short	0x00ff


	//----- nvinfo : EIATTR_NUM_BARRIERS
	.align		4
        /*0020*/ 	.byte	0x02, 0x4c
        /*0022*/ 	.byte	0x01
	.zero		1


	//----- nvinfo : EIATTR_MERCURY_ISA_VERSION
	.align		4
        /*0024*/ 	.byte	0x03, 0x5f
        /*0026*/ 	.short	0x0101


	//----- nvinfo : EIATTR_COOP_GROUP_MASK_REGIDS
	.align		4
        /*0028*/ 	.byte	0x04, 0x29
        /*002a*/ 	.short	(.L_4097 - .L_4096)


	//   ....[0]....
.L_4096:
        /*002c*/ 	.word	0xffffffff


	//   ....[1]....
        /*0030*/ 	.word	0xffffffff


	//   ....[2]....
        /*0034*/ 	.word	0xffffffff


	//   ....[3]....
        /*0038*/ 	.word	0xffffffff


	//   ....[4]....
        /*003c*/ 	.word	0xffffffff


	//   ....[5]....
        /*0040*/ 	.word	0xffffffff


	//   ....[6]....
        /*0044*/ 	.word	0xffffffff


	//   ....[7]....
        /*0048*/ 	.word	0xffffffff


	//   ....[8]....
        /*004c*/ 	.word	0xffffffff


	//   ....[9]....
        /*0050*/ 	.word	0xffffffff


	//----- nvinfo : EIATTR_COOP_GROUP_INSTR_OFFSETS
	.align		4
.L_4097:
        /*0054*/ 	.byte	0x04, 0x28
        /*0056*/ 	.short	(.L_4099 - .L_4098)


	//   ....[0]....
.L_4098:
        /*0058*/ 	.word	0x00001530


	//   ....[1]....
        /*005c*/ 	.word	0x00001540


	//   ....[2]....
        /*0060*/ 	.word	0x00001570


	//   ....[3]....
        /*0064*/ 	.word	0x00001580


	//   ....[4]....
        /*0068*/ 	.word	0x000015b0


	//   ....[5]....
        /*006c*/ 	.word	0x000015c0


	//   ....[6]....
        /*0070*/ 	.word	0x000015f0


	//   ....[7]....
        /*0074*/ 	.word	0x00001600


	//   ....[8]....
        /*0078*/ 	.word	0x00001640


	//   ....[9]....
        /*007c*/ 	.word	0x00001650


	//----- nvinfo : EIATTR_VRC_CTA_INIT_COUNT
	.align		4
.L_4099:
        /*0080*/ 	.byte	0x02, 0x4a
	.zero		1
	.zero		1


	//----- nvinfo : EIATTR_EXIT_INSTR_OFFSETS
	.align		4
        /*0084*/ 	.byte	0x04, 0x1c
        /*0086*/ 	.short	(.L_4101 - .L_4100)


	//   ....[0]....
.L_4100:
        /*0088*/ 	.word	0x00004490


	//----- nvinfo : EIATTR_MAX_THREADS
	.align		4
.L_4101:
        /*008c*/ 	.byte	0x04, 0x05
        /*008e*/ 	.short	(.L_4103 - .L_4102)
.L_4102:
        /*0090*/ 	.word	0x00000100
        /*0094*/ 	.word	0x00000001
        /*0098*/ 	.word	0x00000001


	//----- nvinfo : EIATTR_CRS_STACK_SIZE
	.align		4
.L_4103:
        /*009c*/ 	.byte	0x04, 0x1e
        /*009e*/ 	.short	(.L_4105 - .L_4104)
.L_4104:
        /*00a0*/ 	.word	0x00000000


	//----- nvinfo : EIATTR_CBANK_PARAM_SIZE
	.align		4
.L_4105:
        /*00a4*/ 	.byte	0x03, 0x19
        /*00a6*/ 	.short	0x0128


	//----- nvinfo : EIATTR_PARAM_CBANK
	.align		4
        /*00a8*/ 	.byte	0x04, 0x0a
        /*00aa*/ 	.short	(.L_4107 - .L_4106)
	.align		4
.L_4106:
        /*00ac*/ 	.word	index@(.nv.constant0._ZN10layer_norm13ln_bwd_kernelINS_13Kernel_traitsI6__halfffffjLj7168ELj1ELj1ELj8ELj16ENS_18Kernel_traits_baseILj7168ES2_ffffjLj256EEEEELb0ELb0ELb0ELb1EEEvNS_9BwdParamsE)
        /*00b0*/ 	.short	0x0380
        /*00b2*/ 	.short	0x0128


	//----- nvinfo : EIATTR_SW_WAR
	.align		4
.L_4107:
        /*00b4*/ 	.byte	0x04, 0x36
        /*00b6*/ 	.short	(.L_4109 - .L_4108)
.L_4108:
        /*00b8*/ 	.word	0x00000008
.L_4109:


//--------------------- .nv.info._ZN10layer_norm13ln_bwd_kernelINS_13Kernel_traitsI6__halfffffjLj7168ELj1ELj1ELj8ELj16ENS_18Kernel_traits_baseILj7168ES2_ffffjLj256EEEEELb0ELb0ELb1ELb0EEEvNS_9BwdParamsE --------------------------
	.section	.nv.info._ZN10layer_norm13ln_bwd_kernelINS_13Kernel_traitsI6__halfffffjLj7168ELj1ELj1ELj8ELj16ENS_18Kernel_traits_baseILj7168ES2_ffffjLj256EEEEELb0ELb0ELb1ELb0EEEvNS_9BwdParamsE,"",@"SHT_CUDA_INFO"
	.sectionflags	@""
	.align	4


	//----- nvinfo : EIATTR_CUDA_API_VERSION
	.align		4
        /*0000*/ 	.byte	0x04, 0x37
        /*0002*/ 	.short	(.L_4111 - .L_4110)
.L_4110:
        /*0004*/ 	.word	0x00000082


	//----- nvinfo : EIATTR_KPARAM_INFO
	.align		4
.L_4111:
        /*0008*/ 	.byte	0x04, 0x17
        /*000a*/ 	.short	(.L_4113 - .L_4112)
.L_4112:
        /*000c*/ 	.word	0x00000000
        /*0010*/ 	.short	0x0000
        /*0012*/ 	.short	0x0000
        /*0014*/ 	.byte	0x00, 0xf0, 0xa1, 0x04


	//----- nvinfo : EIATTR_SPARSE_MMA_MASK
	.align		4
.L_4113:
        /*0018*/ 	.byte	0x03, 0x50
        /*001a*/ 	.short	0x0000


	//----- nvinfo : EIATTR_MAXREG_COUNT
	.align		4
        /*001c*/ 	.byte	0x03, 0x1b
        /*001e*/ 	.short	0x00ff


	//----- nvinfo : EIATTR_NUM_BARRIERS
	.align		4
        /*0020*/ 	.byte	0x02, 0x4c
        /*0022*/ 	.byte	0x01
	.zero		1


	//----- nvinfo : EIATTR_MERCURY_ISA_VERSION
	.align		4
        /*0024*/ 	.byte	0x03, 0x5f
        /*0026*/ 	.short	0x0101


	//----- nvinfo : EIATTR_COOP_GROUP_MASK_REGIDS
	.align		4
        /*0028*/ 	.byte	0x04, 0x29
        /*002a*/ 	.short	(.L_4115 - .L_4114)


	//   ....[0]....
.L_4114:
        /*002c*/ 	.word	0xffffffff


	//   ....[1]....
        /*0030*/ 	.word	0xffffffff


	//   ....[2]....
        /*0034*/ 	.word	0xffffffff


	//   ....[3]....
        /*0038*/ 	.word	0xffffffff


	//   ....[4]....
        /*003c*/ 	.word	0xffffffff


	//   ....[5]....
        /*0040*/ 	.word	0xffffffff


	//   ....[6]....
        /*0044*/ 	.word	0xffffffff


	//   ....[7]....
        /*0048*/ 	.word	0xffffffff


	//   ....[8]....
        /*004c*/ 	.word	0xffffffff


	//   ....[9]....
        /*0050*/ 	.word	0xffffffff


	//----- nvinfo : EIATTR_COOP_GROUP_INSTR_OFFSETS
	.align		4
.L_4115:
        /*0054*/ 	.byte	0x04, 0x28
        /*0056*/ 	.short	(.L_4117 - .L_4116)


	//   ....[0]....
.L_4116:
        /*0058*/ 	.word	0x000023d0


	//   ....[1]....
        /*005c*/ 	.word	0x00002400


	//   ....[2]....
        /*0060*/ 	.word	0x00002430


	//   ....[3]....
        /*0064*/ 	.word	0x00002440


	//   ....[4]....
        /*0068*/ 	.word	0x00002470


	//   ....[5]....
        /*006c*/ 	.word	0x00002480


	//   ....[6]....
        /*0070*/ 	.word	0x000024b0


	//   ....[7]....
        /*0074*/ 	.word	0x000024c0


	//   ....[8]....
        /*0078*/ 	.word	0x000024f0


	//   ....[9]....
        /*007c*/ 	.word	0x00002500


	//----- nvinfo : EIATTR_VRC_CTA_INIT_COUNT
	.align		4
.L_4117:
        /*0080*/ 	.byte	0x02, 0x4a
	.zero		1
	.zero		1


	//----- nvinfo : EIATTR_EXIT_INSTR_OFFSETS
	.align		4
        /*0084*/ 	.byte	0x04, 0x1c
        /*0086*/ 	.short	(.L_4119 - .L_4118)


	//   ....[0]....
.L_4118:
        /*0088*/ 	.word	0x00006570


	//   ....[1]....
        /*008c*/ 	.word	0x000065f0


	//----- nvinfo : EIATTR_MAX_THREADS
	.align		4
.L_4119:
        /*0090*/ 	.byte	0x04, 0x05
        /*0092*/ 	.short	(.L_4121 - .L_4120)
.L_4120:
        /*0094*/ 	.word	0x00000100
        /*0098*/ 	.word	0x00000001
        /*009c*/ 	.word	0x00000001


	//----- nvinfo : EIATTR_CRS_STACK_SIZE
	.align		4
.L_4121:
        /*00a0*/ 	.byte	0x04, 0x1e
        /*00a2*/ 	.short	(.L_4123 - .L_4122)
.L_4122:
        /*00a4*/ 	.word	0x00000000


	//----- nvinfo : EIATTR_CBANK_PARAM_SIZE
	.align		4
.L_4123:
        /*00a8*/ 	.byte	0x03, 0x19
        /*00aa*/ 	.short	0x0128


	//----- nvinfo : EIATTR_PARAM_CBANK
	.align		4
        /*00ac*/ 	.byte	0x04, 0x0a
        /*00ae*/ 	.short	(.L_4125 - .L_4124)
	.align		4
.L_4124:
        /*00b0*/ 	.word	index@(.nv.constant0._ZN10layer_norm13ln_bwd_kernelINS_13Kernel_traitsI6__halfffffjLj7168ELj1ELj1ELj8ELj16ENS_18Kernel_traits_baseILj7168ES2_ffffjLj256EEEEELb0ELb0ELb1ELb0EEEvNS_9BwdParamsE)
        /*00b4*/ 	.short	0x0380
        /*00b6*/ 	.short	0x0128


	//----- nvinfo : EIATTR_SW_WAR
	.align		4
.L_4125:
        /*00b8*/ 	.byte	0x04, 0x36
        /*00ba*/ 	.short	(.L_4127 - .L_4126)
.L_4126:
        /*00bc*/ 	.word	0x00000008
.L_4127:


//--------------------- .nv.info._ZN10layer_norm13ln_bwd_kernelINS_13Kernel_traitsI6__halfffffjLj7168ELj1ELj1ELj8ELj16ENS_18Kernel_traits_baseILj7168ES2_ffffjLj256EEEEELb0ELb0ELb1ELb1EEEvNS_9BwdParamsE --------------------------
	.section	.nv.info._ZN10layer_norm13ln_bwd_kernelINS_13Kernel_traitsI6__halfffffjLj7168ELj1ELj1ELj8ELj16ENS_18Kernel_traits_baseILj7168ES2_ffffjLj256EEEEELb0ELb0ELb1ELb1EEEvNS_9BwdParamsE,"",@"SHT_CUDA_INFO"
	.sectionflags	@""
	.align	4


	//----- nvinfo : EIATTR_CUDA_API_VERSION
	.align		4
        /*0000*/ 	.byte	0x04, 0x37
        /*0002*/ 	.short	(.L_4129 - .L_4128)
.L_4128:
        /*0004*/ 	.word	0x00000082


	//----- nvinfo : EIATTR_KPARAM_INFO
	.align		4
.L_4129:
        /*0008*/ 	.byte	0x04, 0x17
        /*000a*/ 	.short	(.L_4131 - .L_4130)
.L_4130:
        /*000c*/ 	.word	0x00000000
        /*0010*/ 	.short	0x0000
        /*0012*/ 	.short	0x0000
        /*0014*/ 	.byte	0x00, 0xf0, 0xa1, 0x04


	//----- nvinfo : EIATTR_SPARSE_MMA_MASK
	.align		4
.L_4131:
        /*0018*/ 	.byte	0x03, 0x50
        /*001a*/ 	.short	0x0000


	//----- nvinfo : EIATTR_MAXREG_COUNT
	.align		4
        /*001c*/ 	.byte	0x03, 0x1b
        /*001e*/ 	.short	0x00ff


	//----- nvinfo : EIATTR_NUM_BARRIERS
	.align		4
        /*0020*/ 	.byte	0x02, 0x4c
        /*0022*/ 	.byte	0x01
	.zero		1


	//----- nvinfo : EIATTR_MERCURY_ISA_VERSION
	.align		4
        /*0024*/ 	.byte	0x03, 0x5f
        /*0026*/ 	.short	0x0101


	//----- nvinfo : EIATTR_COOP_GROUP_MASK_REGIDS
	.align		4
        /*0028*/ 	.byte	0x04, 0x29
        /*002a*/ 	.short	(.L_4133 - .L_4132)


	//   ....[0]....
.L_4132:
        /*002c*/ 	.word	0xffffffff


	//   ....[1]....
        /*0030*/ 	.word	0xffffffff


	//   ....[2]....
        /*0034*/ 	.word	0xffffffff


	//   ....[3]....
        /*0038*/ 	.word	0xffffffff


	//   ....[4]....
        /*003c*/ 	.word	0xffffffff


	//   ....[5]....
        /*0040*/ 	.word	0xffffffff


	//   ....[6]....
        /*0044*/ 	.word	0xffffffff


	//   ....[7]....
        /*0048*/ 	.word	0xffffffff


	//   ....[8]....
        /*004c*/ 	.word	0xffffffff


	//   ....[9]....
        /*0050*/ 	.word	0xffffffff


	//----- nvinfo : EIATTR_COOP_GROUP_INSTR_OFFSETS
	.align		4
.L_4133:
        /*0054*/ 	.byte	0x04, 0x28
        /*0056*/ 	.short	(.L_4135 - .L_4134)


	//   ....[0]....
.L_4134:
        /*0058*/ 	.word	0x00001ab0


	//   ....[1]....
        /*005c*/ 	.word	0x00001ad0


	//   ....[2]....
        /*0060*/ 	.word	0x00001b10


	//   ....[3]....
        /*0064*/ 	.word	0x00001b20


	//   ....[4]....
        /*0068*/ 	.word	0x00001b60


	//   ....[5]....
        /*006c*/ 	.word	0x00001b70


	//   ....[6]....
        /*0070*/ 	.word	0x00001ba0


	//   ....[7]....
        /*0074*/ 	.word	0x00001bb0


	//   ....[8]....
        /*0078*/ 	.word	0x00001be0


	//   ....[9]....
        /*007c*/ 	.word	0x00001bf0


	//----- nvinfo : EIATTR_VRC_CTA_INIT_COUNT
	.align		4
.L_4135:
        /*0080*/ 	.byte	0x02, 0x4a
	.zero		1
	.zero		1


	//----- nvinfo : EIATTR_EXIT_INSTR_OFFSETS
	.align		4
        /*0084*/ 	.byte	0x04, 0x1c
        /*0086*/ 	.short	(.L_4137 - .L_4136)


	//   ....[0]....
.L_4136:
        /*0088*/ 	.word	0x00005360


	//----- nvinfo : EIATTR_MAX_THREADS
	.align		4
.L_4137:
        /*008c*/ 	.byte	0x04, 0x05
        /*008e*/ 	.short	(.L_4139 - .L_4138)
.L_4138:
        /*0090*/ 	.word	0x00000100
        /*0094*/ 	.word	0x00000001
        /*0098*/ 	.word	0x00000001


	//----- nvinfo : EIATTR_CRS_STACK_SIZE
	.align		4
.L_4139:
        /*009c*/ 	.byte	0x04, 0x1e
        /*009e*/ 	.short	(.L_4141 - .L_4140)
.L_4140:
        /*00a0*/ 	.word	0x00000000


	//----- nvinfo : EIATTR_CBANK_PARAM_SIZE
	.align		4
.L_4141:
        /*00a4*/ 	.byte	0x03, 0x19
        /*00a6*/ 	.short	0x0128


	//----- nvinfo : EIATTR_PARAM_CBANK
	.align		4
        /*00a8*/ 	.byte	0x04, 0x0a
        /*00aa*/ 	.short	(.L_4143 - .L_4142)
	.align		4
.L_4142:
        /*00ac*/ 	.word	index@(.nv.constant0._ZN10layer_norm13ln_bwd_kernelINS_13Kernel_traitsI6__halfffffjLj7168ELj1ELj1ELj8ELj16ENS_18Kernel_traits_baseILj7168ES2_ffffjLj256EEEEELb0ELb0ELb1ELb1EEEvNS_9BwdParamsE)
        /*00b0*/ 	.short	0x0380
        /*00b2*/ 	.short	0x0128


	//----- nvinfo : EIATTR_SW_WAR
	.align		4
.L_4143:
        /*00b4*/ 	.byte	0x04, 0x36
        /*00b6*/ 	.short	(.L_4145 - .L_4144)
.L_4144:
        /*00b8*/ 	.word	0x00000008
.L_4145:


//--------------------- .nv.info._ZN10layer_norm13ln_bwd_kernelINS_13Kernel_traitsI6__halfffffjLj7168ELj1ELj1ELj8ELj16ENS_18Kernel_traits_baseILj7168ES2_ffffjLj256EEEEELb0ELb1ELb0ELb0EEEvNS_9BwdParamsE --------------------------
	.section	.nv.info._ZN10layer_norm13ln_bwd_kernelINS_13Kernel_traitsI6__halfffffjLj7168ELj1ELj1ELj8ELj16ENS_18Kernel_traits_baseILj7168ES2_ffffjLj256EEEEELb0ELb1ELb0ELb0EEEvNS_9BwdParamsE,"",@"SHT_CUDA_INFO"
	.sectionflags	@""
	.align	4


	//----- nvinfo : EIATTR_CUDA_API_VERSION
	.align		4
        /*0000*/ 	.byte	0x04, 0x37
        /*0002*/ 	.short	(.L_4147 - .L_4146)
.L_4146:
        /*0004*/ 	.word	0x00000082


	//----- nvinfo : EIATTR_KPARAM_INFO
	.align		4
.L_4147:
        /*0008*/ 	.byte	0x04, 0x17
        /*000a*/ 	.short	(.L_4149 - .L_4148)
.L_4148:
        /*000c*/ 	.word	0x00000000
        /*0010*/ 	.short	0x0000
        /*0012*/ 	.short	0x0000
        /*0014*/ 	.byte	0x00, 0xf0, 0xa1, 0x04


	//----- nvinfo : EIATTR_SPARSE_MMA_MASK
	.align		4
.L_4149:
        /*0018*/ 	.byte	0x03, 0x50
        /*001a*/ 	.short	0x0000


	//----- nvinfo : EIATTR_MAXREG_COUNT
	.align		4
        /*001c*/ 	.byte	0x03, 0x1b
        /*001e*/ 	.short	0x00ff


	//----- nvinfo : EIATTR_NUM_BARRIERS
	.align		4
        /*0020*/ 	.byte	0x02, 0x4c
        /*0022*/ 	.byte	0x01
	.zero		1


	//----- nvinfo : EIATTR_MERCURY_ISA_VERSION
	.align		4
        /*0024*/ 	.byte	0x03, 0x5f
        /*0026*/ 	.short	0x0101


	//----- nvinfo : EIATTR_COOP_GROUP_MASK_REGIDS
	.align		4
        /*0028*/ 	.byte	0x04, 0x29
        /*002a*/ 	.short	(.L_4151 - .L_4150)


	//   ....[0]....
.L_4150:
        /*002c*/ 	.word	0xffffffff


	//   ....[1]....
        /*0030*/ 	.word	0xffffffff


	//   ....[2]....
        /*0034*/ 	.word	0xffffffff


	//   ....[3]....
        /*0038*/ 	.word	0xffffffff


	//   ....[4]....
        /*003c*/ 	.word	0xffffffff


	//   ....[5]....
        /*0040*/ 	.word	0xffffffff


	//   ....[6]....
        /*0044*/ 	.word	0xffffffff


	//   ....[7]....
        /*0048*/ 	.word	0xffffffff


	//   ....[8]....
        /*004c*/ 	.word	0xffffffff


	//   ....[9]....
        /*0050*/ 	.word	0xffffffff


	//----- nvinfo : EIATTR_COOP_GROUP_INSTR_OFFSETS
	.align		4
.L_4151:
        /*0054*/ 	.byte	0x04, 0x28
        /*0056*/ 	.short	(.L_4153 - .L_4152)


	//   ....[0]....
.L_4152:
        /*0058*/ 	.word	0x00002680


	//   ....[1]....
        /*005c*/ 	.word	0x000026b0


	//   ....[2]....
        /*0060*/ 	.word	0x000026e0


	//   ....[3]....
        /*0064*/ 	.word	0x000026f0


	//   ....[4]....
        /*0068*/ 	.word	0x00002720


	//   ....[5]....
        /*006c*/ 	.word	0x00002730


	//   ....[6]....
        /*0070*/ 	.word	0x00002760


	//   ....[7]....
        /*0074*/ 	.word	0x00002770


	//   ....[8]....
        /*0078*/ 	.word	0x000027a0


	//   ....[9]....
        /*007c*/ 	.word	0x000027b0


	//----- nvinfo : EIATTR_VRC_CTA_INIT_COUNT
	.align		4
.L_4153:
        /*0080*/ 	.byte	0x02, 0x4a
	.zero		1
	.zero		1


	//----- nvinfo : EIATTR_EXIT_INSTR_OFFSETS
	.align		4
        /*0084*/ 	.byte	0x04, 0x1c
        /*0086*/ 	.short	(.L_4155 - .L_4154)


	//   ....[0]....
.L_4154:
        /*0088*/ 	.word	0x000071c0


	//   ....[1]....
        /*008c*/ 	.word	0x00007260


	//----- nvinfo : EIATTR_MAX_THREADS
	.align		4
.L_4155:
        /*0090*/ 	.byte	0x04, 0x05
        /*0092*/ 	.short	(.L_4157 - .L_4156)
.L_4156:
        /*0094*/ 	.word	0x00000100
        /*0098*/ 	.word	0x00000001
        /*009c*/ 	.word	0x00000001


	//----- nvinfo : EIATTR_CRS_STACK_SIZE
	.align		4
.L_4157:
        /*00a0*/ 	.byte	0x04, 0x1e
        /*00a2*/ 	.short	(.L_4159 - .L_4158)
.L_4158:
        /*00a4*/ 	.word	0x00000000


	//----- nvinfo : EIATTR_CBANK_PARAM_SIZE
	.align		4
.L_4159:
        /*00a8*/ 	.byte	0x03, 0x19
        /*00aa*/ 	.short	0x0128


	//----- nvinfo : EIATTR_PARAM_CBANK
	.align		4
        /*00ac*/ 	.byte	0x04, 0x0a
        /*00ae*/ 	.short	(.L_4161 - .L_4160)
	.align		4
.L_4160:
        /*00b0*/ 	.word	index@(.nv.constant0._ZN10layer_norm13ln_bwd_kernelINS_13Kernel_traitsI6__halfffffjLj7168ELj1ELj1ELj8ELj16ENS_18Kernel_traits_baseILj7168ES2_ffffjLj256EEEEELb0ELb1ELb0ELb0EEEvNS_9BwdParamsE)
        /*00b4*/ 	.short	0x0380
        /*00b6*/ 	.short	0x0128


	//----- nvinfo : EIATTR_SW_WAR
	.align		4
.L_4161:
        /*00b8*/ 	.byte	0x04, 0x36
        /*00ba*/ 	.short	(.L_4163 - .L_4162)
.L_4162:
        /*00bc*/ 	.word	0x00000008
.L_4163:


//--------------------- .nv.info._ZN10layer_norm13ln_bwd_kernelINS_13Kernel_traitsI6__halfffffjLj7168ELj1ELj1ELj8ELj16ENS_18Kernel_traits_baseILj7168ES2_ffffjLj256EEEEELb0ELb1ELb0ELb1EEEvNS_9BwdParamsE --------------------------
	.section	.nv.info._ZN10layer_norm13ln_bwd_kernelINS_13Kernel_traitsI6__halfffffjLj7168ELj1ELj1ELj8ELj16ENS_18Kernel_traits_baseILj7168ES2_ffffjLj256EEEEELb0ELb1ELb0ELb1EEEvNS_9BwdParamsE,"",@"SHT_CUDA_INFO"
	.sectionflags	@""
	.align	4


	//----- nvinfo : EIATTR_CUDA_API_VERSION
	.align		4
        /*0000*/ 	.byte	0x04, 0x37
        /*0002*/ 	.short	(.L_4165 - .L_4164)
.L_4164:
        /*0004*/ 	.word	0x00000082


	//----- nvinfo : EIATTR_KPARAM_INFO
	.align		4
.L_4165:
        /*0008*/ 	.byte	0x04, 0x17
        /*000a*/ 	.short	(.L_4167 - .L_4166)
.L_4166:
        /*000c*/ 	.word	0x00000000
        /*0010*/ 	.short	0x0000
        /*0012*/ 	.short	0x0000
        /*0014*/ 	.byte	0x00, 0xf0, 0xa1, 0x04


	//----- nvinfo : EIATTR_SPARSE_MMA_MASK
	.align		4
.L_4167:
        /*0018*/ 	.byte	0x03, 0x50
        /*001a*/ 	.short	0x0000


	//----- nvinfo : EIATTR_MAXREG_COUNT
	.align		4
        /*001c*/ 	.byte	0x03, 0x1b
        /*001e*/ 	.short	0x00ff


	//----- nvinfo : EIATTR_NUM_BARRIERS
	.align		4
        /*0020*/ 	.byte	0x02, 0x4c
        /*0022*/ 	.byte	0x01
	.zero		1


	//----- nvinfo : EIATTR_MERCURY_ISA_VERSION
	.align		4
        /*0024*/ 	.byte	0x03, 0x5f
        /*0026*/ 	.short	0x0101


	//----- nvinfo : EIATTR_COOP_GROUP_MASK_REGIDS
	.align		4
        /*0028*/ 	.byte	0x04, 0x29
        /*002a*/ 	.short	(.L_4169 - .L_4168)


	//   ....[0]....
.L_4168:
        /*002c*/ 	.word	0xffffffff


	//   ....[1]....
        /*0030*/ 	.word	0xffffffff


	//   ....[2]....
        /*0034*/ 	.word	0xffffffff


	//   ....[3]....
        /*0038*/ 	.word	0xffffffff


	//   ....[4]....
        /*003c*/ 	.word	0xffffffff


	//   ....[5]....
        /*0040*/ 	.word	0xffffffff


	//   ....[6]....
        /*0044*/ 	.word	0xffffffff


	//   ....[7]....
        /*0048*/ 	.word	0xffffffff


	//   ....[8]....
        /*004c*/ 	.word	0xffffffff


	//   ....[9]....
        /*0050*/ 	.word	0xffffffff


	//----- nvinfo : EIATTR_COOP_GROUP_INSTR_OFFSETS
	.align		4
.L_4169:
        /*0054*/ 	.byte	0x04, 0x28
        /*0056*/ 	.short	(.L_4171 - .L_4170)


	//   ....[0]....
.L_4170:
        /*0058*/ 	.word	0x00001a30


	//   ....[1]....
        /*005c*/ 	.word	0x00001b10


	//   ....[2]....
        /*0060*/ 	.word	0x00001b30


	//   ....[3]....
        /*0064*/ 	.word	0x00001b50


	//   ....[4]....
        /*0068*/ 	.word	0x00001b70


	//   ....[5]....
        /*006c*/ 	.word	0x00001b90


	//   ....[6]....
        /*0070*/ 	.word	0x00001bb0


	//   ....[7]....
        /*0074*/ 	.word	0x00001bd0


	//   ....[8]....
        /*0078*/ 	.word	0x00001c00


	//   ....[9]....
        /*007c*/ 	.word	0x00001c30


	//----- nvinfo : EIATTR_VRC_CTA_INIT_COUNT
	.align		4
.L_4171:
        /*0080*/ 	.byte	0x02, 0x4a
	.zero		1
	.zero		1


	//----- nvinfo : EIATTR_EXIT_INSTR_OFFSETS
	.align		4
        /*0084*/ 	.byte	0x04, 0x1c
        /*0086*/ 	.short	(.L_4173 - .L_4172)


	//   ....[0]....
.L_4172:
        /*0088*/ 	.word	0x00006390


	//----- nvinfo : EIATTR_MAX_THREADS
	.align		4
.L_4173:
        /*008c*/ 	.byte	0x04, 0x05
        /*008e*/ 	.short	(.L_4175 - .L_4174)
.L_4174:
        /*0090*/ 	.word	0x00000100
        /*0094*/ 	.word	0x00000001
        /*0098*/ 	.word	0x00000001


	//----- nvinfo : EIATTR_CRS_STACK_SIZE
	.align		4
.L_4175:
        /*009c*/ 	.byte	0x04, 0x1e
        /*009e*/ 	.short	(.L_4177 - .L_4176)
.L_4176:
        /*00a0*/ 	.word	0x00000000


	//----- nvinfo : EIATTR_CBANK_PARAM_SIZE
	.align		4
.L_4177:
        /*00a4*/ 	.byte	0x03, 0x19
        /*00a6*/ 	.short	0x0128


	//----- nvinfo : EIATTR_PARAM_CBANK
	.align		4
        /*00a8*/ 	.byte	0x04, 0x0a
        /*00aa*/ 	.short	(.L_4179 - .L_4178)
	.align		4
.L_4178:
        /*00ac*/ 	.word	index@(.nv.constant0._ZN10layer_norm13ln_bwd_kernelINS_13Kernel_traitsI6__halfffffjLj7168ELj1ELj1ELj8ELj16ENS_18Kernel_traits_baseILj7168ES2_ffffjLj256EEEEELb0ELb1ELb0ELb1EEEvNS_9BwdParamsE)
        /*00b0*/ 	.short	0x0380
        /*00b2*/ 	.short	0x0128


	//----- nvinfo : EIATTR_SW_WAR
	.align		4
.L_4179:
        /*00b4*/ 	.byte	0x04, 0x36
        /*00b6*/ 	.short	(.L_4181 - .L_4180)
.L_4180:
        /*00b8*/ 	.word	0x00000008
.L_4181:


//--------------------- .nv.info._ZN10layer_norm13ln_bwd_kernelINS_13Kernel_traitsI6__halfffffjLj7168ELj1ELj1ELj8ELj16ENS_18Kernel_traits_baseILj7168ES2_ffffjLj256EEEEELb0ELb1ELb1ELb0EEEvNS_9BwdParamsE --------------------------
	.section	.nv.info._ZN10layer_norm13ln_bwd_kernelINS_13Kernel_traitsI6__halfffffjLj7168ELj1ELj1ELj8ELj16ENS_18Kernel_traits_baseILj7168ES2_ffffjLj256EEEEELb0ELb1ELb1ELb0EEEvNS_9BwdParamsE,"",@"SHT_CUDA_INFO"
	.sectionflags	@""
	.align	4


	//----- nvinfo : EIATTR_CUDA_API_VERSION
	.align		4
        /*0000*/ 	.byte	0x04, 0x37
        /*0002*/ 	.short	(.L_4183 - .L_4182)
.L_4182:
        /*0004*/ 	.word	0x00000082


	//----- nvinfo : EIATTR_KPARAM_INFO
	.align		4
.L_4183:
        /*0008*/ 	.byte	0x04, 0x17
        /*000a*/ 	.short	(.L_4185 - .L_4184)
.L_4184:
        /*000c*/ 	.word	0x00000000
        /*0010*/ 	.short	0x0000
        /*0012*/ 	.short	0x0000
        /*0014*/ 	.byte	0x00, 0xf0, 0xa1, 0x04


	//----- nvinfo : EIATTR_SPARSE_MMA_MASK
	.align		4
.L_4185:
        /*0018*/ 	.byte	0x03, 0x50
        /*001a*/ 	.short	0x0000


	//----- nvinfo : EIATTR_MAXREG_COUNT
	.align		4
        /*001c*/ 	.byte	0x03, 0x1b
        /*001e*/ 	.short	0x00ff


	//----- nvinfo : EIATTR_NUM_BARRIERS
	.align		4
        /*0020*/ 	.byte	0x02, 0x4c
        /*0022*/ 	.byte	0x01
	.zero		1


	//----- nvinfo : EIATTR_MERCURY_ISA_VERSION
	.align		4
        /*0024*/ 	.byte	0x03, 0x5f
        /*0026*/ 	.short	0x0101


	//----- nvinfo : EIATTR_COOP_GROUP_MASK_REGIDS
	.align		4
        /*0028*/ 	.byte	0x04, 0x29
        /*002a*/ 	.short	(.L_4187 - .L_4186)


	//   ....[0]....
.L_4186:
        /*002c*/ 	.word	0xffffffff


	//   ....[1]....
        /*0030*/ 	.word	0xffffffff


	//   ....[2]....
        /*0034*/ 	.word	0xffffffff


	//   ....[3]....
        /*0038*/ 	.word	0xffffffff


	//   ....[4]....
        /*003c*/ 	.word	0xffffffff


	//   ....[5]....
        /*0040*/ 	.word	0xffffffff


	//   ....[6]....
        /*0044*/ 	.word	0xffffffff


	//   ....[7]....
        /*0048*/ 	.word	0xffffffff


	//   ....[8]....
        /*004c*/ 	.word	0xffffffff


	//   ....[9]....
        /*0050*/ 	.word	0xffffffff


	//----- nvinfo : EIATTR_COOP_GROUP_INSTR_OFFSETS
	.align		4
.L_4187:
        /*0054*/ 	.byte	0x04, 0x28
        /*0056*/ 	.short	(.L_4189 - .L_4188)


	//   ....[0]....
.L_4188:
        /*0058*/ 	.word	0x00002a40


	//   ....[1]....
        /*005c*/ 	.word	0x00002a70


	//   ....[2]....
        /*0060*/ 	.word	0x00002aa0


	//   ....[3]....
        /*0064*/ 	.word	0x00002ab0


	//   ....[4]....
        /*0068*/ 	.word	0x00002ae0


	//   ....[5]....
        /*006c*/ 	.word	0x00002af0


	//   ....[6]....
        /*0070*/ 	.word	0x00002b20


	//   ....[7]....
        /*0074*/ 	.word	0x00002b30


	//   ....[8]....
        /*0078*/ 	.word	0x00002b60


	//   ....[9]....
        /*007c*/ 	.word	0x00002b70


	//----- nvinfo : EIATTR_VRC_CTA_INIT_COUNT
	.align		4
.L_4189:
        /*0080*/ 	.byte	0x02, 0x4a
	.zero		1
	.zero		1


	//----- nvinfo : EIATTR_EXIT_INSTR_OFFSETS
	.align		4
        /*0084*/ 	.byte	0x04, 0x1c
        /*0086*/ 	.short	(.L_4191 - .L_4190)


	//   ....[0]....
.L_4190:
        /*0088*/ 	.word	0x00008dd0


	//   ....[1]....
        /*008c*/ 	.word	0x00008e70


	//----- nvinfo : EIATTR_MAX_THREADS
	.align		4
.L_4191:
        /*0090*/ 	.byte	0x04, 0x05
        /*0092*/ 	.short	(.L_4193 - .L_4192)
.L_4192:
        /*0094*/ 	.word	0x00000100
        /*0098*/ 	.word	0x00000001
        /*009c*/ 	.word	0x00000001


	//----- nvinfo : EIATTR_CRS_STACK_SIZE
	.align		4
.L_4193:
        /*00a0*/ 	.byte	0x04, 0x1e
        /*00a2*/ 	.short	(.L_4195 - .L_4194)
.L_4194:
        /*00a4*/ 	.word	0x00000000


	//----- nvinfo : EIATTR_CBANK_PARAM_SIZE
	.align		4
.L_4195:
        /*00a8*/ 	.byte	0x03, 0x19
        /*00aa*/ 	.short	0x0128


	//----- nvinfo : EIATTR_PARAM_CBANK
	.align		4
        /*00ac*/ 	.byte	0x04, 0x0a
        /*00ae*/ 	.short	(.L_4197 - .L_4196)
	.align		4
.L_4196:
        /*00b0*/ 	.word	index@(.nv.constant0._ZN10layer_norm13ln_bwd_kernelINS_13Kernel_traitsI6__halfffffjLj7168ELj1ELj1ELj8ELj16ENS_18Kernel_traits_baseILj7168ES2_ffffjLj256EEEEELb0ELb1ELb1ELb0EEEvNS_9BwdParamsE)
        /*00b4*/ 	.short	0x0380
        /*00b6*/ 	.short	0x0128


	//----- nvinfo : EIATTR_SW_WAR
	.align		4
.L_4197:
        /*00b8*/ 	.byte	0x04, 0x36
        /*00ba*/ 	.short	(.L_4199 - .L_4198)
.L_4198:
        /*00bc*/ 	.word	0x00000008
.L_4199:


//--------------------- .nv.info._ZN10layer_norm13ln_bwd_kernelINS_13Kernel_traitsI6__halfffffjLj7168ELj1ELj1ELj8ELj16ENS_18Kernel_traits_baseILj7168ES2_ffffjLj256EEEEELb0ELb1ELb1ELb1EEEvNS_9BwdParamsE --------------------------
	.section	.nv.info._ZN10layer_norm13ln_bwd_kernelINS_13Kernel_traitsI6__halfffffjLj7168ELj1ELj1ELj8ELj16ENS_18Kernel_traits_baseILj7168ES2_ffffjLj256EEEEELb0ELb1ELb1ELb1EEEvNS_9BwdParamsE,"",@"SHT_CUDA_INFO"
	.sectionflags	@""
	.align	4


	//----- nvinfo : EIATTR_CUDA_API_VERSION
	.align		4
        /*0000*/ 	.byte	0x04, 0x37
        /*0002*/ 	.short	(.L_4201 - .L_4200)
.L_4200:
        /*0004*/ 	.word	0x00000082


	//----- nvinfo : EIATTR_KPARAM_INFO
	.align		4
.L_4201:
        /*0008*/ 	.byte	0x04, 0x17
        /*000a*/ 	.short	(.L_4203 - .L_4202)
.L_4202:
        /*000c*/ 	.word	0x00000000
        /*0010*/ 	.short	0x0000
        /*0012*/ 	.short	0x0000
        /*0014*/ 	.byte	0x00, 0xf0, 0xa1, 0x04


	//----- nvinfo : EIATTR_SPARSE_MMA_MASK
	.align		4
.L_4203:
        /*0018*/ 	.byte	0x03, 0x50
        /*001a*/ 	.short	0x0000


	//----- nvinfo : EIATTR_MAXREG_COUNT
	.align		4
        /*001c*/ 	.byte	0x03, 0x1b
        /*001e*/ 	.short	0x00ff


	//----- nvinfo : EIATTR_NUM_BARRIERS
	.align		4
        /*0020*/ 	.byte	0x02, 0x4c
        /*0022*/ 	.byte	0x01
	.zero		1


	//----- nvinfo : EIATTR_MERCURY_ISA_VERSION
	.align		4
        /*0024*/ 	.byte	0x03, 0x5f
        /*0026*/ 	.short	0x0101


	//----- nvinfo : EIATTR_COOP_GROUP_MASK_REGIDS
	.align		4
        /*0028*/ 	.byte	0x04, 0x29
        /*002a*/ 	.short	(.L_4205 - .L_4204)


	//   ....[0]....
.L_4204:
        /*002c*/ 	.word	0xffffffff


	//   ....[1]....
        /*0030*/ 	.word	0xffffffff


	//   ....[2]....
        /*0034*/ 	.word	0xffffffff


	//   ....[3]....
        /*0038*/ 	.word	0xffffffff


	//   ....[4]....
        /*003c*/ 	.word	0xffffffff


	//   ....[5]....
        /*0040*/ 	.word	0xffffffff


	//   ....[6]....
        /*0044*/ 	.word	0xffffffff


	//   ....[7]....
        /*0048*/ 	.word	0xffffffff


	//   ....[8]....
        /*004c*/ 	.word	0xffffffff


	//   ....[9]....
        /*0050*/ 	.word	0xffffffff


	//----- nvinfo : EIATTR_COOP_GROUP_INSTR_OFFSETS
	.align		4
.L_4205:
        /*0054*/ 	.byte	0x04, 0x28
        /*0056*/ 	.short	(.L_4207 - .L_4206)


	//   ....[0]....
.L_4206:
        /*0058*/ 	.word	0x00001d20


	//   ....[1]....
        /*005c*/ 	.word	0x00001d60


	//   ....[2]....
        /*0060*/ 	.word	0x00001dd0


	//   ....[3]....
        /*0064*/ 	.word	0x00001de0


	//   ....[4]....
        /*0068*/ 	.word	0x00001e20


	//   ....[5]....
        /*006c*/ 	.word	0x00001e30


	//   ....[6]....
        /*0070*/ 	.word	0x00001e60


	//   ....[7]....
        /*0074*/ 	.word	0x00001e80


	//   ....[8]....
        /*0078*/ 	.word	0x00001eb0


	//   ....[9]....
        /*007c*/ 	.word	0x00001ed0


	//----- nvinfo : EIATTR_VRC_CTA_INIT_COUNT
	.align		4
.L_4207:
        /*0080*/ 	.byte	0x02, 0x4a
	.zero		1
	.zero		1


	//----- nvinfo : EIATTR_EXIT_INSTR_OFFSETS
	.align		4
        /*0084*/ 	.byte	0x04, 0x1c
        /*0086*/ 	.short	(.L_4209 - .L_4208)


	//   ....[0]....
.L_4208:
        /*0088*/ 	.word	0x00006ee0


	//----- nvinfo : EIATTR_MAX_THREADS
	.align		4
.L_4209:
        /*008c*/ 	.byte	0x04, 0x05
        /*008e*/ 	.short	(.L_4211 - .L_4210)
.L_4210:
        /*0090*/ 	.word	0x00000100
        /*0094*/ 	.word	0x00000001
        /*0098*/ 	.word	0x00000001


	//----- nvinfo : EIATTR_CRS_STACK_SIZE
	.align		4
.L_4211:
        /*009c*/ 	.byte	0x04, 0x1e
        /*009e*/ 	.short	(.L_4213 - .L_4212)
.L_4212:
        /*00a0*/ 	.word	0x00000000


	//----- nvinfo : EIATTR_CBANK_PARAM_SIZE
	.align		4
.L_4213:
        /*00a4*/ 	.byte	0x03, 0x19
        /*00a6*/ 	.short	0x0128


	//----- nvinfo : EIATTR_PARAM_CBANK
	.align		4
        /*00a8*/ 	.byte	0x04, 0x0a
        /*00aa*/ 	.short	(.L_4215 - .L_4214)
	.align		4
.L_4214:
        /*00ac*/ 	.word	index@(.nv.constant0._ZN10layer_norm13ln_bwd_kernelINS_13Kernel_traitsI6__halfffffjLj7168ELj1ELj1ELj8ELj16ENS_18Kernel_traits_baseILj7168ES2_ffffjLj256EEEEELb0ELb1ELb1ELb1EEEvNS_9BwdParamsE)
        /*00b0*/ 	.short	0x0380
        /*00b2*/ 	.short	0x0128


	//----- nvinfo : EIATTR_SW_WAR
	.align		4
.L_4215:
        /*00b4*/ 	.byte	0x04, 0x36
        /*00b6*/ 	.short	(.L_4217 - .L_4216)
.L_4216:
        /*00b8*/ 	.word	0x00000008
.L_4217:


//--------------------- .nv.info._ZN10layer_norm13ln_bwd_kernelINS_13Kernel_traitsI6__halfffffjLj7168ELj1ELj1ELj8ELj16ENS_18Kernel_traits_baseILj7168ES2_ffffjLj256EEEEELb1ELb0ELb0ELb0EEEvNS_9BwdParamsE --------------------------
	.section	.nv.info._ZN10layer_norm13ln_bwd_kernelINS_13Kernel_traitsI6__halfffffjLj7168ELj1ELj1ELj8ELj16ENS_18Kernel_traits_baseILj7168ES2_ffffjLj256EEEEELb1ELb0ELb0ELb0EEEvNS_9BwdParamsE,"",@"SHT_CUDA_INFO"
	.sectionflags	@""
	.align	4


	//----- nvinfo : EIATTR_CUDA_API_VERSION
	.align		4
        /*0000*/ 	.byte	0x04, 0x37
        /*0002*/ 	.short	(.L_4219 - .L_4218)
.L_4218:
        /*0004*/ 	.word	0x00000082


	//----- nvinfo : EIATTR_KPARAM_INFO
	.align		4
.L_4219:
        /*0008*/ 	.byte	0x04, 0x17
        /*000a*/ 	.short	(.L_4221 - .L_4220)
.L_4220:
        /*000c*/ 	.word	0x00000000
        /*0010*/ 	.short	0x0000
        /*0012*/ 	.short	0x0000
        /*0014*/ 	.byte	0x00, 0xf0, 0xa1, 0x04


	//----- nvinfo : EIATTR_SPARSE_MMA_MASK
	.align		4
.L_4221:
        /*0018*/ 	.byte	0x03, 0x50
        /*001a*/ 	.short	0x0000


	//----- nvinfo : EIATTR_MAXREG_COUNT
	.align		4
        /*001c*/ 	.byte	0x03, 0x1b
        /*001e*/ 	.short	0x00ff


	//----- nvinfo : EIATTR_NUM_BARRIERS
	.align		4
        /*0020*/ 	.byte	0x02, 0x4c
        /*0022*/ 	.byte	0x01
	.zero		1


	//----- nvinfo : EIATTR_MERCURY_ISA_VERSION
	.align		4
        /*0024*/ 	.byte	0x03, 0x5f
        /*0026*/ 	.short	0x0101


	//----- nvinfo : EIATTR_COOP_GROUP_MASK_REGIDS
	.align		4
        /*0028*/ 	.byte	0x04, 0x29
        /*002a*/ 	.short	(.L_4223 - .L_4222)


	//   ....[0]....
.L_4222:
        /*002c*/ 	.word	0xffffffff


	//   ....[1]....
        /*0030*/ 	.word	0xffffffff


	//   ....[2]....
        /*0034*/ 	.word	0xffffffff


	//   ....[3]....
        /*0038*/ 	.word	0xffffffff


	//   ....[4]....
        /*003c*/ 	.word	0xffffffff


	//   ....[5]....
        /*0040*/ 	.word	0xffffffff


	//   ....[6]....
        /*0044*/ 	.word	0xffffffff


	//   ....[7]....
        /*0048*/ 	.word	0xffffffff


	//   ....[8]....
        /*004c*/ 	.word	0xffffffff


	//   ....[9]....
        /*0050*/ 	.word	0xffffffff


	//----- nvinfo : EIATTR_COOP_GROUP_INSTR_OFFSETS
	.align		4
.L_4223:
        /*0054*/ 	.byte	0x04, 0x28
        /*0056*/ 	.short	(.L_4225 - .L_4224)


	//   ....[0]....
.L_4224:
        /*0058*/ 	.word	0x000021b0


	//   ....[1]....
        /*005c*/ 	.word	0x000021e0


	//   ....[2]....
        /*0060*/ 	.word	0x00002210


	//   ....[3]....
        /*0064*/ 	.word	0x00002220


	//   ....[4]....
        /*0068*/ 	.word	0x00002250


	//   ....[5]....
        /*006c*/ 	.word	0x00002260


	//   ....[6]....
        /*0070*/ 	.word	0x00002290


	//   ....[7]....
        /*0074*/ 	.word	0x000022a0


	//   ....[8]....
        /*0078*/ 	.word	0x000022d0


	//   ....[9]....
        /*007c*/ 	.word	0x000022e0


	//----- nvinfo : EIATTR_VRC_CTA_INIT_COUNT
	.align		4
.L_4225:
        /*0080*/ 	.byte	0x02, 0x4a
	.zero		1
	.zero		1


	//----- nvinfo : EIATTR_EXIT_INSTR_OFFSETS
	.align		4
        /*0084*/ 	.byte	0x04, 0x1c
        /*0086*/ 	.short	(.L_4227 - .L_4226)


	//   ....[0]....
.L_4226:
        /*0088*/ 	.word	0x00006810


	//   ....[1]....
        /*008c*/ 	.word	0x00006890


	//----- nvinfo : EIATTR_MAX_THREADS
	.align		4
.L_4227:
        /*0090*/ 	.byte	0x04, 0x05
        /*0092*/ 	.short	(.L_4229 - .L_4228)
.L_4228:
        /*0094*/ 	.word	0x00000100
        /*0098*/ 	.word	0x00000001
        /*009c*/ 	.word	0x00000001


	//----- nvinfo : EIATTR_CRS_STACK_SIZE
	.align		4
.L_4229:
        /*00a0*/ 	.byte	0x04, 0x1e
        /*00a2*/ 	.short	(.L_4231 - .L_4230)
.L_4230:
        /*00a4*/ 	.word	0x00000000


	//----- nvinfo : EIATTR_CBANK_PARAM_SIZE
	.align		4
.L_4231:
        /*00a8*/ 	.byte	0x03, 0x19
        /*00aa*/ 	.short	0x0128


	//----- nvinfo : EIATTR_PARAM_CBANK
	.align		4
        /*00ac*/ 	.byte	0x04, 0x0a
        /*00ae*/ 	.short	(.L_4233 - .L_4232)
	.align		4
.L_4232:
        /*00b0*/ 	.word	index@(.nv.constant0._ZN10layer_norm13ln_bwd_kernelINS_13Kernel_traitsI6__halfffffjLj7168ELj1ELj1ELj8ELj16ENS_18Kernel_traits_baseILj7168ES2_ffffjLj256EEEEELb1ELb0ELb0ELb0EEEvNS_9BwdParamsE)
        /*00b4*/ 	.short	0x0380
        /*00b6*/ 	.short	0x0128


	//----- nvinfo : EIATTR_SW_WAR
	.align		4
.L_4233:
        /*00b8*/ 	.byte	0x04, 0x36
        /*00ba*/ 	.short	(.L_4235 - .L_4234)
.L_4234:
        /*00bc*/ 	.word	0x00000008
.L_4235:


//--------------------- .nv.info._ZN10layer_norm13ln_bwd_kernelINS_13Kernel_traitsI6__halfffffjLj7168ELj1ELj1ELj8ELj16ENS_18Kernel_traits_baseILj7168ES2_ffffjLj256EEEEELb1ELb0ELb0ELb1EEEvNS_9BwdParamsE --------------------------
	.section	.nv.info._ZN10layer_norm13ln_bwd_kernelINS_13Kernel_traitsI6__halfffffjLj7168ELj1ELj1ELj8ELj16ENS_18Kernel_traits_baseILj7168ES2_ffffjLj256EEEEELb1ELb0ELb0ELb1EEEvNS_9BwdParamsE,"",@"SHT_CUDA_INFO"
	.sectionflags	@""
	.align	4


	//----- nvinfo : EIATTR_CUDA_API_VERSION
	.align		4
        /*0000*/ 	.byte	0x04, 0x37
        /*0002*/ 	.short	(.L_4237 - .L_4236)
.L_4236:
        /*0004*/ 	.word	0x00000082


	//----- nvinfo : EIATTR_KPARAM_INFO
	.align		4
.L_4237:
        /*0008*/ 	.byte	0x04, 0x17
        /*000a*/ 	.short	(.L_4239 - .L_4238)
.L_4238:
        /*000c*/ 	.word	0x00000000
        /*0010*/ 	.short	0x0000
        /*0012*/ 	.short	0x0000
        /*0014*/ 	.byte	0x00, 0xf0, 0xa1, 0x04


	//----- nvinfo : EIATTR_SPARSE_MMA_MASK
	.align		4
.L_4239:
        /*0018*/ 	.byte	0x03, 0x50
        /*001a*/ 	.short	0x0000


	//----- nvinfo : EIATTR_MAXREG_COUNT
	.align		4
        /*001c*/ 	.byte	0x03, 0x1b
        /*001e*/ 	.short	0x00ff


	//----- nvinfo : EIATTR_NUM_BARRIERS
	.align		4
        /*0020*/ 	.byte	0x02, 0x4c
        /*0022*/ 	.byte	0x01
	.zero		1


	//----- nvinfo : EIATTR_MERCURY_ISA_VERSION
	.align		4
        /*0024*/ 	.byte	0x03, 0x5f
        /*0026*/ 	.short	0x0101


	//----- nvinfo : EIATTR_COOP_GROUP_MASK_REGIDS
	.align		4
        /*0028*/ 	.byte	0x04, 0x29
        /*002a*/ 	.short	(.L_4241 - .L_4240)


	//   ....[0]....
.L_4240:
        /*002c*/ 	.word	0xffffffff


	//   ....[1]....
        /*0030*/ 	.word	0xffffffff


	//   ....[2]....
        /*0034*/ 	.word	0xffffffff


	//   ....[3]....
        /*0038*/ 	.word	0xffffffff


	//   ....[4]....
        /*003c*/ 	.word	0xffffffff


	//   ....[5]....
        /*0040*/ 	.word	0xffffffff


	//   ....[6]....
        /*0044*/ 	.word	0xffffffff


	//   ....[7]....
        /*0048*/ 	.word	0xffffffff


	//   ....[8]....
        /*004c*/ 	.word	0xffffffff


	//   ....[9]....
        /*0050*/ 	.word	0xffffffff


	//----- nvinfo : EIATTR_COOP_GROUP_INSTR_OFFSETS
	.align		4
.L_4241:
        /*0054*/ 	.byte	0x04, 0x28
        /*0056*/ 	.short	(.L_4243 - .L_4242)


	//   ....[0]....
.L_4242:
        /*0058*/ 	.word	0x00001590


	//   ....[1]....
        /*005c*/ 	.word	0x000015b0


	//   ....[2]....
        /*0060*/ 	.word	0x00001610


	//   ....[3]....
        /*0064*/ 	.word	0x00001620


	//   ....[4]....
        /*0068*/ 	.word	0x00001670


	//   ....[5]....
        /*006c*/ 	.word	0x00001680


	//   ....[6]....
        /*0070*/ 	.word	0x000016d0


	//   ....[7]....
        /*0074*/ 	.word	0x000016e0


	//   ....[8]....
        /*0078*/ 	.word	0x00001740


	//   ....[9]....
        /*007c*/ 	.word	0x00001750


	//----- nvinfo : EIATTR_VRC_CTA_INIT_COUNT
	.align		4
.L_4243:
        /*0080*/ 	.byte	0x02, 0x4a
	.zero		1
	.zero		1


	//----- nvinfo : EIATTR_EXIT_INSTR_OFFSETS
	.align		4
        /*0084*/ 	.byte	0x04, 0x1c
        /*0086*/ 	.short	(.L_4245 - .L_4244)


	//   ....[0]....
.L_4244:
        /*0088*/ 	.word	0x00005a70


	//----- nvinfo : EIATTR_MAX_THREADS
	.align		4
.L_4245:
        /*008c*/ 	.byte	0x04, 0x05
        /*008e*/ 	.short	(.L_4247 - .L_4246)
.L_4246:
        /*0090*/ 	.word	0x00000100
        /*0094*/ 	.word	0x00000001
        /*0098*/ 	.word	0x00000001


	//----- nvinfo : EIATTR_CBANK_PARAM_SIZE
	.align		4
.L_4247:
        /*009c*/ 	.byte	0x03, 0x19
        /*009e*/ 	.short	0x0128


	//----- nvinfo : EIATTR_PARAM_CBANK
	.align		4
        /*00a0*/ 	.byte	0x04, 0x0a
        /*00a2*/ 	.short	(.L_4249 - .L_4248)
	.align		4
.L_4248:
        /*00a4*/ 	.word	index@(.nv.constant0._ZN10layer_norm13ln_bwd_kernelINS_13Kernel_traitsI6__halfffffjLj7168ELj1ELj1ELj8ELj16ENS_18Kernel_traits_baseILj7168ES2_ffffjLj256EEEEELb1ELb0ELb0ELb1EEEvNS_9BwdParamsE)
        /*00a8*/ 	.short	0x0380
        /*00aa*/ 	.short	0x0128


	//----- nvinfo : EIATTR_SW_WAR
	.align		4
.L_4249:
        /*00ac*/ 	.byte	0x04, 0x36
        /*00ae*/ 	.short	(.L_4251 - .L_4250)
.L_4250:
        /*00b0*/ 	.word	0x00000008
.L_4251:


//--------------------- .nv.info._ZN10layer_norm22ln_bwd_finalize_kernelINS_22Kernel_traits_finalizeILj7168E6__halfffffjLb0ELj1024ELj4ENS_18Kernel_traits_baseILj7168ES2_ffffjLj1024EEEEELb0ELb0EEEvNS_9BwdParamsE --------------------------
	.section	.nv.info._ZN10layer_norm22ln_bwd_finalize_kernelINS_22Kernel_traits_finalizeILj7168E6__halfffffjLb0ELj1024ELj4ENS_18Kernel_traits_baseILj7168ES2_ffffjLj1024EEEEELb0ELb0EEEvNS_9BwdParamsE,"",@"SHT_CUDA_INFO"
	.sectionflags	@""
	.align	4


	//----- nvinfo : EIATTR_CUDA_API_VERSION
	.align		4
        /*0000*/ 	.byte	0x04, 0x37
        /*0002*/ 	.short	(.L_4253 - .L_4252)
.L_4252:
        /*0004*/ 	.word	0x00000082


	//----- nvinfo : EIATTR_KPARAM_INFO
	.align		4
.L_4253:
        /*0008*/ 	.byte	0x04, 0x17
        /*000a*/ 	.short	(.L_4255 - .L_4254)
.L_4254:
        /*000c*/ 	.word	0x00000000
        /*0010*/ 	.short	0x0000
        /*0012*/ 	.short	0x0000
        /*0014*/ 	.byte	0x00, 0xf0, 0xa1, 0x04


	//----- nvinfo : EIATTR_SPARSE_MMA_MASK
	.align		4
.L_4255:
        /*0018*/ 	.byte	0x03, 0x50
        /*001a*/ 	.short	0x0000


	//----- nvinfo : EIATTR_MAXREG_COUNT
	.align		4
        /*001c*/ 	.byte	0x03, 0x1b
        /*001e*/ 	.short	0x0040


	//----- nvinfo : EIATTR_NUM_BARRIERS
	.align		4
        /*0020*/ 	.byte	0x02, 0x4c
        /*0022*/ 	.byte	0x01
	.zero		1


	//----- nvinfo : EIATTR_MERCURY_ISA_VERSION
	.align		4
        /*0024*/ 	.byte	0x03, 0x5f
        /*0026*/ 	.short	0x0101


	//----- nvinfo : EIATTR_COOP_GROUP_MASK_REGIDS
	.align		4
        /*0028*/ 	.byte	0x04, 0x29
        /*002a*/ 	.short	(.L_4257 - .L_4256)


	//   ....[0]....
.L_4256:
        /*002c*/ 	.word	0xffffffff


	//   ....[1]....
        /*0030*/ 	.word	0xffffffff


	//   ....[2]....
        /*0034*/ 	.word	0xffffffff


	//   ....[3]....
        /*0038*/ 	.word	0xffffffff


	//   ....[4]....
        /*003c*/ 	.word	0xffffffff


	//   ....[5]....
        /*0040*/ 	.word	0xffffffff


	//   ....[6]....
        /*0044*/ 	.word	0xffffffff


	//   ....[7]....
        /*0048*/ 	.word	0xffffffff


	//   ....[8]....
        /*004c*/ 	.word	0xffffffff


	//   ....[9]....
        /*0050*/ 	.word	0xffffffff


	//----- nvinfo : EIATTR_COOP_GROUP_INSTR_OFFSETS
	.align		4
.L_4257:
        /*0054*/ 	.byte	0x04, 0x28
        /*0056*/ 	.short	(.L_4259 - .L_4258)


	//   ....[0]....
.L_4258:
        /*0058*/ 	.word	0x00001540


	//   ....[1]....
        /*005c*/ 	.word	0x00001550


	//   ....[2]....
        /*0060*/ 	.word	0x00001580


	//   ....[3]....
        /*0064*/ 	.word	0x00001590


	//   ....[4]....
        /*0068*/ 	.word	0x000015c0


	//   ....[5]....
        /*006c*/ 	.word	0x000015d0


	//   ....[6]....
        /*0070*/ 	.word	0x00001610


	//   ....[7]....
        /*0074*/ 	.word	0x00001630


	//   ....[8]....
        /*0078*/ 	.word	0x00001680


	//   ....[9]....
        /*007c*/ 	.word	0x00001690


	//----- nvinfo : EIATTR_VRC_CTA_INIT_COUNT
	.align		4
.L_4259:
        /*0080*/ 	.byte	0x02, 0x4a
	.zero		1
	.zero		1


	//----- nvinfo : EIATTR_EXIT_INSTR_OFFSETS
	.align		4
        /*0084*/ 	.byte	0x04, 0x1c
        /*0086*/ 	.short	(.L_4261 - .L_4260)


	//   ....[0]....
.L_4260:
        /*0088*/ 	.word	0x00000060


	//   ....[1]....
        /*008c*/ 	.word	0x000016f0


	//   ....[2]....
        /*0090*/ 	.word	0x00001720


	//   ....[3]....
        /*0094*/ 	.word	0x000017e0


	//----- nvinfo : EIATTR_MAX_THREADS
	.align		4
.L_4261:
        /*0098*/ 	.byte	0x04, 0x05
        /*009a*/ 	.short	(.L_4263 - .L_4262)
.L_4262:
        /*009c*/ 	.word	0x00000400
        /*00a0*/ 	.word	0x00000001
        /*00a4*/ 	.word	0x00000001


	//----- nvinfo : EIATTR_CRS_STACK_SIZE
	.align		4
.L_4263:
        /*00a8*/ 	.byte	0x04, 0x1e
        /*00aa*/ 	.short	(.L_4265 - .L_4264)
.L_4264:
        /*00ac*/ 	.word	0x00000000


	//----- nvinfo : EIATTR_CBANK_PARAM_SIZE
	.align		4
.L_4265:
        /*00b0*/ 	.byte	0x03, 0x19
        /*00b2*/ 	.short	0x0128


	//----- nvinfo : EIATTR_PARAM_CBANK
	.align		4
        /*00b4*/ 	.byte	0x04, 0x0a
        /*00b6*/ 	.short	(.L_4267 - .L_4266)
	.align		4
.L_4266:
        /*00b8*/ 	.word	index@(.nv.constant0._ZN10layer_norm22ln_bwd_finalize_kernelINS_22Kernel_traits_finalizeILj7168E6__halfffffjLb0ELj1024ELj4ENS_18Kernel_traits_baseILj7168ES2_ffffjLj1024EEEEELb0ELb0EEEvNS_9BwdParamsE)
        /*00bc*/ 	.short	0x0380
        /*00be*/ 	.short	0x0128


	//----- nvinfo : EIATTR_SW_WAR
	.align		4
.L_4267:
        /*00c0*/ 	.byte	0x04, 0x36
        /*00c2*/ 	.short	(.L_4269 - .L_4268)
.L_4268:
        /*00c4*/ 	.word	0x00000008
.L_4269:


//--------------------- .nv.info._ZN10layer_norm13ln_bwd_kernelINS_13Kernel_traitsI6__halfffffjLj7168ELj1ELj1ELj8ELj16ENS_18Kernel_traits_baseILj7168ES2_ffffjLj256EEEEELb1ELb0ELb1ELb0EEEvNS_9BwdParamsE --------------------------
	.section	.nv.info._ZN10layer_norm13ln_bwd_kernelINS_13Kernel_traitsI6__halfffffjLj7168ELj1ELj1ELj8ELj16ENS_18Kernel_traits_baseILj7168ES2_ffffjLj256EEEEELb1ELb0ELb1ELb0EEEvNS_9BwdParamsE,"",@"SHT_CUDA_INFO"
	.sectionflags	@""
	.align	4


	//----- nvinfo : EIATTR_CUDA_API_VERSION
	.align		4
        /*0000*/ 	.byte	0x04, 0x37
        /*0002*/ 	.short	(.L_4271 - .L_4270)
.L_4270:
        /*0004*/ 	.word	0x00000082


	//----- nvinfo : EIATTR_KPARAM_INFO
	.align		4
.L_4271:
        /*0008*/ 	.byte	0x04, 0x17
        /*000a*/ 	.short	(.L_4273 - .L_4272)
.L_4272:
        /*000c*/ 	.word	0x00000000
        /*0010*/ 	.short	0x0000
        /*0012*/ 	.short	0x0000
        /*0014*/ 	.byte	0x00, 0xf0, 0xa1, 0x04


	//----- nvinfo : EIATTR_SPARSE_MMA_MASK
	.align		4
.L_4273:
        /*0018*/ 	.byte	0x03, 0x50
        /*001a*/ 	.short	0x0000


	//----- nvinfo : EIATTR_MAXREG_COUNT
	.align		4
        /*001c*/ 	.byte	0x03, 0x1b
        /*001e*/ 	.short	0x00ff


	//----- nvinfo : EIATTR_NUM_BARRIERS
	.align		4
        /*0020*/ 	.byte	0x02, 0x4c
        /*0022*/ 	.byte	0x01
	.zero		1


	//----- nvinfo : EIATTR_MERCURY_ISA_VERSION
	.align		4
        /*0024*/ 	.byte	0x03, 0x5f
        /*0026*/ 	.short	0x0101


	//----- nvinfo : EIATTR_COOP_GROUP_MASK_REGIDS
	.align		4
        /*0028*/ 	.byte	0x04, 0x29
        /*002a*/ 	.short	(.L_4275 - .L_4274)


	//   ....[0]....
.L_4274:
        /*002c*/ 	.word	0xffffffff


	//   ....[1]....
        /*0030*/ 	.word	0xffffffff


	//   ....[2]....
        /*0034*/ 	.word	0xffffffff


	//   ....[3]....
        /*0038*/ 	.word	0xffffffff


	//   ....[4]....
        /*003c*/ 	.word	0xffffffff


	//   ....[5]....
        /*0040*/ 	.word	0xffffffff


	//   ....[6]....
        /*0044*/ 	.word	0xffffffff


	//   ....[7]....
        /*0048*/ 	.word	0xffffffff


	//   ....[8]....
        /*004c*/ 	.word	0xffffffff


	//   ....[9]....
        /*0050*/ 	.word	0xffffffff


	//----- nvinfo : EIATTR_COOP_GROUP_INSTR_OFFSETS
	.align		4
.L_4275:
        /*0054*/ 	.byte	0x04, 0x28
        /*0056*/ 	.short	(.L_4277 - .L_4276)


	//   ....[0]....
.L_4276:
        /*0058*/ 	.word	0x00002bb0


	//   ....[1]....
        /*005c*/ 	.word	0x00002be0


	//   ....[2]....
        /*0060*/ 	.word	0x00002c10


	//   ....[3]....
        /*0064*/ 	.word	0x00002c20


	//   ....[4]....
        /*0068*/ 	.word	0x00002c50


	//   ....[5]....
        /*006c*/ 	.word	0x00002c60


	//   ....[6]....
        /*0070*/ 	.word	0x00002c90


	//   ....[7]....
        /*0074*/ 	.word	0x00002ca0


	//   ....[8]....
        /*0078*/ 	.word	0x00002cd0


	//   ....[9]....
        /*007c*/ 	.word	0x00002ce0


	//----- nvinfo : EIATTR_VRC_CTA_INIT_COUNT
	.align		4
.L_4277:
        /*0080*/ 	.byte	0x02, 0x4a
	.zero		1
	.zero		1


	//----- nvinfo : EIATTR_EXIT_INSTR_OFFSETS
	.align		4
        /*0084*/ 	.byte	0x04, 0x1c
        /*0086*/ 	.short	(.L_4279 - .L_4278)


	//   ....[0]....
.L_4278:
        /*0088*/ 	.word	0x000086e0


	//   ....[1]....
        /*008c*/ 	.word	0x00008760


	//----- nvinfo : EIATTR_MAX_THREADS
	.align		4
.L_4279:
        /*0090*/ 	.byte	0x04, 0x05
        /*0092*/ 	.short	(.L_4281 - .L_4280)
.L_4280:
        /*0094*/ 	.word	0x00000100
        /*0098*/ 	.word	0x00000001
        /*009c*/ 	.word	0x00000001


	//----- nvinfo : EIATTR_CRS_STACK_SIZE
	.align		4
.L_4281:
        /*00a0*/ 	.byte	0x04, 0x1e
        /*00a2*/ 	.short	(.L_4283 - .L_4282)
.L_4282:
        /*00a4*/ 	.word	0x00000000


	//----- nvinfo : EIATTR_CBANK_PARAM_SIZE
	.align		4
.L_4283:
        /*00a8*/ 	.byte	0x03, 0x19
        /*00aa*/ 	.short	0x0128


	//----- nvinfo : EIATTR_PARAM_CBANK
	.align		4
        /*00ac*/ 	.byte	0x04, 0x0a
        /*00ae*/ 	.short	(.L_4285 - .L_4284)
	.align		4
.L_4284:
        /*00b0*/ 	.word	index@(.nv.constant0._ZN10layer_norm13ln_bwd_kernelINS_13Kernel_traitsI6__halfffffjLj7168ELj1ELj1ELj8ELj16ENS_18Kernel_traits_baseILj7168ES2_ffffjLj256EEEEELb1ELb0ELb1ELb0EEEvNS_9BwdParamsE)
        /*00b4*/ 	.short	0x0380
        /*00b6*/ 	.short	0x0128


	//----- nvinfo : EIATTR_SW_WAR
	.align		4
.L_4285:
        /*00b8*/ 	.byte	0x04, 0x36
        /*00ba*/ 	.short	(.L_4287 - .L_4286)
.L_4286:
        /*00bc*/ 	.word	0x00000008
.L_4287:


//--------------------- .nv.info._ZN10layer_norm22ln_bwd_finalize_kernelINS_22Kernel_traits_finalizeILj7168E6__halfffffjLb0ELj1024ELj4ENS_18Kernel_traits_baseILj7168ES2_ffffjLj1024EEEEELb0ELb1EEEvNS_9BwdParamsE --------------------------
	.section	.nv.info._ZN10layer_norm22ln_bwd_finalize_kernelINS_22Kernel_traits_finalizeILj7168E6__halfffffjLb0ELj1024ELj4ENS_18Kernel_traits_baseILj7168ES2_ffffjLj1024EEEEELb0ELb1EEEvNS_9BwdParamsE,"",@"SHT_CUDA_INFO"
	.sectionflags	@""
	.align	4


	//----- nvinfo : EIATTR_CUDA_API_VERSION
	.align		4
        /*0000*/ 	.byte	0x04, 0x37
        /*0002*/ 	.short	(.L_4289 - .L_4288)
.L_4288:
        /*0004*/ 	.word	0x00000082


	//----- nvinfo : EIATTR_KPARAM_INFO
	.align		4
.L_4289:
        /*0008*/ 	.byte	0x04, 0x17
        /*000a*/ 	.short	(.L_4291 - .L_4290)
.L_4290:
        /*000c*/ 	.word	0x00000000
        /*0010*/ 	.short	0x0000
        /*0012*/ 	.short	0x0000
        /*0014*/ 	.byte	0x00, 0xf0, 0xa1, 0x04


	//----- nvinfo : EIATTR_SPARSE_MMA_MASK
	.align		4
.L_4291:
        /*0018*/ 	.byte	0x03, 0x50
        /*001a*/ 	.short	0x0000


	//----- nvinfo : EIATTR_MAXREG_COUNT
	.align		4
        /*001c*/ 	.byte	0x03, 0x1b
        /*001e*/ 	.short	0x0040


	//----- nvinfo : EIATTR_NUM_BARRIERS
	.align		4
        /*0020*/ 	.byte	0x02, 0x4c
        /*0022*/ 	.byte	0x01
	.zero		1


	//----- nvinfo : EIATTR_MERCURY_ISA_VERSION
	.align		4
        /*0024*/ 	.byte	0x03, 0x5f
        /*0026*/ 	.short	0x0101


	//----- nvinfo : EIATTR_COOP_GROUP_MASK_REGIDS
	.align		4
        /*0028*/ 	.byte	0x04, 0x29
        /*002a*/ 	.short	(.L_4293 - .L_4292)


	//   ....[0]....
.L_4292:
        /*002c*/ 	.word	0xffffffff


	//   ....[1]....
        /*0030*/ 	.word	0xffffffff


	//   ....[2]....
        /*0034*/ 	.word	0xffffffff


	//   ....[3]....
        /*0038*/ 	.word	0xffffffff


	//   ....[4]....
        /*003c*/ 	.word	0xffffffff


	//   ....[5]....
        /*0040*/ 	.word	0xffffffff


	//   ....[6]....
        /*0044*/ 	.word	0xffffffff


	//   ....[7]....
        /*0048*/ 	.word	0xffffffff


	//   ....[8]....
        /*004c*/ 	.word	0xffffffff


	//   ....[9]....
        /*0050*/ 	.word	0xffffffff


	//----- nvinfo : EIATTR_COOP_GROUP_INSTR_OFFSETS
	.align		4
.L_4293:
        /*0054*/ 	.byte	0x04, 0x28
        /*0056*/ 	.short	(.L_4295 - .L_4294)


	//   ....[0]....
.L_4294:
        /*0058*/ 	.word	0x00001560


	//   ....[1]....
        /*005c*/ 	.word	0x00001570


	//   ....[2]....
        /*0060*/ 	.word	0x000015a0


	//   ....[3]....
        /*0064*/ 	.word	0x000015b0


	//   ....[4]....
        /*0068*/ 	.word	0x000015e0


	//   ....[5]....
        /*006c*/ 	.word	0x000015f0


	//   ....[6]....
        /*0070*/ 	.word	0x00001620


	//   ....[7]....
        /*0074*/ 	.word	0x00001640


	//   ....[8]....
        /*0078*/ 	.word	0x00001670


	//   ....[9]....
        /*007c*/ 	.word	0x00001680


	//----- nvinfo : EIATTR_VRC_CTA_INIT_COUNT
	.align		4
.L_4295:
        /*0080*/ 	.byte	0x02, 0x4a
	.zero		1
	.zero		1


	//----- nvinfo : EIATTR_EXIT_INSTR_OFFSETS
	.align		4
        /*0084*/ 	.byte	0x04, 0x1c
        /*0086*/ 	.short	(.L_4297 - .L_4296)


	//   ....[0]....
.L_4296:
        /*0088*/ 	.word	0x00000060


	//   ....[1]....
        /*008c*/ 	.word	0x000016e0


	//   ....[2]....
        /*0090*/ 	.word	0x000017d0


	//----- nvinfo : EIATTR_MAX_THREADS
	.align		4
.L_4297:
        /*0094*/ 	.byte	0x04, 0x05
        /*0096*/ 	.short	(.L_4299 - .L_4298)
.L_4298:
        /*0098*/ 	.word	0x00000400
        /*009c*/ 	.word	0x00000001
        /*00a0*/ 	.word	0x00000001


	//----- nvinfo : EIATTR_CRS_STACK_SIZE
	.align		4
.L_4299:
        /*00a4*/ 	.byte	0x04, 0x1e
        /*00a6*/ 	.short	(.L_4301 - .L_4300)
.L_4300:
        /*00a8*/ 	.word	0x00000000


	//----- nvinfo : EIATTR_CBANK_PARAM_SIZE
	.align		4
.L_4301:
        /*00ac*/ 	.byte	0x03, 0x19
        /*00ae*/ 	.short	0x0128


	//----- nvinfo : EIATTR_PARAM_CBANK
	.align		4
        /*00b0*/ 	.byte	0x04, 0x0a
        /*00b2*/ 	.short	(.L_4303 - .L_4302)
	.align		4
.L_4302:
        /*00b4*/ 	.word	index@(.nv.constant0._ZN10layer_norm22ln_bwd_finalize_kernelINS_22Kernel_traits_finalizeILj7168E6__halfffffjLb0ELj1024ELj4ENS_18Kernel_traits_baseILj7168ES2_ffffjLj1024EEEEELb0ELb1EEEvNS_9BwdParamsE)
        /*00b8*/ 	.short	0x0380
        /*00ba*/ 	.short	0x0128


	//----- nvinfo : EIATTR_SW_WAR
	.align		4
.L_4303:
        /*00bc*/ 	.byte	0x04, 0x36
        /*00be*/ 	.short	(.L_4305 - .L_4304)
.L_4304:
        /*00c0*/ 	.word	0x00000008
.L_4305:


//--------------------- .nv.info._ZN10layer_norm13ln_bwd_kernelINS_13Kernel_traitsI6__halfffffjLj7168ELj1ELj1ELj8ELj16ENS_18Kernel_traits_baseILj7168ES2_ffffjLj256EEEEELb1ELb0ELb1ELb1EEEvNS_9BwdParamsE --------------------------
	.section	.nv.info._ZN10layer_norm13ln_bwd_kernelINS_13Kernel_traitsI6__halfffffjLj7168ELj1ELj1ELj8ELj16ENS_18Kernel_traits_baseILj7168ES2_ffffjLj256EEEEELb1ELb0ELb1ELb1EEEvNS_9BwdParamsE,"",@"SHT_CUDA_INFO"
	.sectionflags	@""
	.align	4


	//----- nvinfo : EIATTR_CUDA_API_VERSION
	.align		4
        /*0000*/ 	.byte	0x04, 0x37
        /*0002*/ 	.short	(.L_4307 - .L_4306)
.L_4306:
        /*0004*/ 	.word	0x00000082


	//----- nvinfo : EIATTR_KPARAM_INFO
	.align		4
.L_4307:
        /*0008*/ 	.byte	0x04, 0x17
        /*000a*/ 	.short	(.L_4309 - .L_4308)
.L_4308:
        /*000c*/ 	.word	0x00000000
        /*0010*/ 	.short	0x0000
        /*0012*/ 	.short	0x0000
        /*0014*/ 	.byte	0x00, 0xf0, 0xa1, 0x04


	//----- nvinfo : EIATTR_SPARSE_MMA_MASK
	.align		4
.L_4309:
        /*0018*/ 	.byte	0x03, 0x50
        /*001a*/ 	.short	0x0000


	//----- nvinfo : EIATTR_MAXREG_COUNT
	.align		4
        /*001c*/ 	.byte	0x03, 0x1b
        /*001e*/ 	.short	0x00ff


	//----- nvinfo : EIATTR_NUM_BARRIERS
	.align		4
        /*0020*/ 	.byte	0x02, 0x4c
        /*0022*/ 	.byte	0x01
	.zero		1


	//----- nvinfo : EIATTR_MERCURY_ISA_VERSION
	.align		4
        /*0024*/ 	.byte	0x03, 0x5f
        /*0026*/ 	.short	0x0101


	//----- nvinfo : EIATTR_COOP_GROUP_MASK_REGIDS
	.align		4
        /*0028*/ 	.byte	0x04, 0x29
        /*002a*/ 	.short	(.L_4311 - .L_4310)


	//   ....[0]....
.L_4310:
        /*002c*/ 	.word	0xffffffff


	//   ....[1]....
        /*0030*/ 	.word	0xffffffff


	//   ....[2]....
        /*0034*/ 	.word	0xffffffff


	//   ....[3]....
        /*0038*/ 	.word	0xffffffff


	//   ....[4]....
        /*003c*/ 	.word	0xffffffff


	//   ....[5]....
        /*0040*/ 	.word	0xffffffff


	//   ....[6]....
        /*0044*/ 	.word	0xffffffff


	//   ....[7]....
        /*0048*/ 	.word	0xffffffff


	//   ....[8]....
        /*004c*/ 	.word	0xffffffff


	//   ....[9]....
        /*0050*/ 	.word	0xffffffff


	//----- nvinfo : EIATTR_COOP_GROUP_INSTR_OFFSETS
	.align		4
.L_4311:
        /*0054*/ 	.byte	0x04, 0x28
        /*0056*/ 	.short	(.L_4313 - .L_4312)


	//   ....[0]....
.L_4312:
        /*0058*/ 	.word	0x00001f00


	//   ....[1]....
        /*005c*/ 	.word	0x00001f20


	//   ....[2]....
        /*0060*/ 	.word	0x00001f60


	//   ....[3]....
        /*0064*/ 	.word	0x00001f70


	//   ....[4]....
        /*0068*/ 	.word	0x00001fb0


	//   ....[5]....
        /*006c*/ 	.word	0x00001fc0


	//   ....[6]....
        /*0070*/ 	.word	0x00001ff0


	//   ....[7]....
        /*0074*/ 	.word	0x00002000


	//   ....[8]....
        /*0078*/ 	.word	0x00002030


	//   ....[9]....
        /*007c*/ 	.word	0x00002040


	//----- nvinfo : EIATTR_VRC_CTA_INIT_COUNT
	.align		4
.L_4313:
        /*0080*/ 	.byte	0x02, 0x4a
	.zero		1
	.zero		1


	//----- nvinfo : EIATTR_EXIT_INSTR_OFFSETS
	.align		4
        /*0084*/ 	.byte	0x04, 0x1c
        /*0086*/ 	.short	(.L_4315 - .L_4314)


	//   ....[0]....
.L_4314:
        /*0088*/ 	.word	0x00007450


	//----- nvinfo : EIATTR_MAX_THREADS
	.align		4
.L_4315:
        /*008c*/ 	.byte	0x04, 0x05
        /*008e*/ 	.short	(.L_4317 - .L_4316)
.L_4316:
        /*0090*/ 	.word	0x00000100
        /*0094*/ 	.word	0x00000001
        /*0098*/ 	.word	0x00000001


	//----- nvinfo : EIATTR_CRS_STACK_SIZE
	.align		4
.L_4317:
        /*009c*/ 	.byte	0x04, 0x1e
        /*009e*/ 	.short	(.L_4319 - .L_4318)
.L_4318:
        /*00a0*/ 	.word	0x00000000


	//----- nvinfo : EIATTR_CBANK_PARAM_SIZE
	.align		4
.L_4319:
        /*00a4*/ 	.byte	0x03, 0x19
        /*00a6*/ 	.short	0x0128


	//----- nvinfo : EIATTR_PARAM_CBANK
	.align		4
        /*00a8*/ 	.byte	0x04, 0x0a
        /*00aa*/ 	.short	(.L_4321 - .L_4320)
	.align		4
.L_4320:
        /*00ac*/ 	.word	index@(.nv.constant0._ZN10layer_norm13ln_bwd_kernelINS_13Kernel_traitsI6__halfffffjLj7168ELj1ELj1ELj8ELj16ENS_18Kernel_traits_baseILj7168ES2_ffffjLj256EEEEELb1ELb0ELb1ELb1EEEvNS_9BwdParamsE)
        /*00b0*/ 	.short	0x0380
        /*00b2*/ 	.short	0x0128


	//----- nvinfo : EIATTR_SW_WAR
	.align		4
.L_4321:
        /*00b4*/ 	.byte	0x04, 0x36
        /*00b6*/ 	.short	(.L_4323 - .L_4322)
.L_4322:
        /*00b8*/ 	.word	0x00000008
.L_4323:


//--------------------- .nv.info._ZN10layer_norm13ln_bwd_kernelINS_13Kernel_traitsI6__halfffffjLj7168ELj1ELj1ELj8ELj16ENS_18Kernel_traits_baseILj7168ES2_ffffjLj256EEEEELb1ELb1ELb0ELb0EEEvNS_9BwdParamsE --------------------------
	.section	.nv.info._ZN10layer_norm13ln_bwd_kernelINS_13Kernel_traitsI6__halfffffjLj7168ELj1ELj1ELj8ELj16ENS_18Kernel_traits_baseILj7168ES2_ffffjLj256EEEEELb1ELb1ELb0ELb0EEEvNS_9BwdParamsE,"",@"SHT_CUDA_INFO"
	.sectionflags	@""
	.align	4


	//----- nvinfo : EIATTR_CUDA_API_VERSION
	.align		4
        /*0000*/ 	.byte	0x04, 0x37
        /*0002*/ 	.short	(.L_4325 - .L_4324)
.L_4324:
        /*0004*/ 	.word	0x00000082


	//----- nvinfo : EIATTR_KPARAM_INFO
	.align		4
.L_4325:
        /*0008*/ 	.byte	0x04, 0x17
        /*000a*/ 	.short	(.L_4327 - .L_4326)
.L_4326:
        /*000c*/ 	.word	0x00000000
        /*0010*/ 	.short	0x0000
        /*0012*/ 	.short	0x0000
        /*0014*/ 	.byte	0x00, 0xf0, 0xa1, 0x04


	//----- nvinfo : EIATTR_SPARSE_MMA_MASK
	.align		4
.L_4327:
        /*0018*/ 	.byte	0x03, 0x50
        /*001a*/ 	.short	0x0000


	//----- nvinfo : EIATTR_MAXREG_COUNT
	.align		4
        /*001c*/ 	.byte	0x03, 0x1b
        /*001e*/ 	.short	0x00ff


	//----- nvinfo : EIATTR_NUM_BARRIERS
	.align		4
        /*0020*/ 	.byte	0x02, 0x4c
        /*0022*/ 	.byte	0x01
	.zero		1


	//----- nvinfo : EIATTR_MERCURY_ISA_VERSION
	.align		4
        /*0024*/ 	.byte	0x03, 0x5f
        /*0026*/ 	.short	0x0101


	//----- nvinfo : EIATTR_COOP_GROUP_MASK_REGIDS
	.align		4
        /*0028*/ 	.byte	0x04, 0x29
        /*002a*/ 	.short	(.L_4329 - .L_4328)


	//   ....[0]....
.L_4328:
        /*002c*/ 	.word	0xffffffff


	//   ....[1]....
        /*0030*/ 	.word	0xffffffff


	//   ....[2]....
        /*0034*/ 	.word	0xffffffff


	//   ....[3]....
        /*0038*/ 	.word	0xffffffff


	//   ....[4]....
        /*003c*/ 	.word	0xffffffff


	//   ....[5]....
        /*0040*/ 	.word	0xffffffff


	//   ....[6]....
        /*0044*/ 	.word	0xffffffff


	//   ....[7]....
        /*0048*/ 	.word	0xffffffff


	//   ....[8]....
        /*004c*/ 	.word	0xffffffff


	//   ....[9]....
        /*0050*/ 	.word	0xffffffff


	//----- nvinfo : EIATTR_COOP_GROUP_INSTR_OFFSETS
	.align		4
.L_4329:
        /*0054*/ 	.byte	0x04, 0x28
        /*0056*/ 	.short	(.L_4331 - .L_4330)


	//   ....[0]....
.L_4330:
        /*0058*/ 	.word	0x000027e0


	//   ....[1]....
        /*005c*/ 	.word	0x00002810


	//   ....[2]....
        /*0060*/ 	.word	0x00002840


	//   ....[3]....
        /*0064*/ 	.word	0x00002850


	//   ....[4]....
        /*0068*/ 	.word	0x00002880


	//   ....[5]....
        /*006c*/ 	.word	0x00002890


	//   ....[6]....
        /*0070*/ 	.word	0x000028c0


	//   ....[7]....
        /*0074*/ 	.word	0x000028d0


	//   ....[8]....
        /*0078*/ 	.word	0x00002900


	//   ....[9]....
        /*007c*/ 	.word	0x00002910


	//----- nvinfo : EIATTR_VRC_CTA_INIT_COUNT
	.align		4
.L_4331:
        /*0080*/ 	.byte	0x02, 0x4a
	.zero		1
	.zero		1


	//----- nvinfo : EIATTR_EXIT_INSTR_OFFSETS
	.align		4
        /*0084*/ 	.byte	0x04, 0x1c
        /*0086*/ 	.short	(.L_4333 - .L_4332)


	//   ....[0]....
.L_4332:
        /*0088*/ 	.word	0x000096d0


	//   ....[1]....
        /*008c*/ 	.word	0x00009770


	//----- nvinfo : EIATTR_MAX_THREADS
	.align		4
.L_4333:
        /*0090*/ 	.byte	0x04, 0x05
        /*0092*/ 	.short	(.L_4335 - .L_4334)
.L_4334:
        /*0094*/ 	.word	0x00000100
        /*0098*/ 	.word	0x00000001
        /*009c*/ 	.word	0x00000001


	//----- nvinfo : EIATTR_CRS_STACK_SIZE
	.align		4
.L_4335:
        /*00a0*/ 	.byte	0x04, 0x1e
        /*00a2*/ 	.short	(.L_4337 - .L_4336)
.L_4336:
        /*00a4*/ 	.word	0x00000000


	//----- nvinfo : EIATTR_CBANK_PARAM_SIZE
	.align		4
.L_4337:
        /*00a8*/ 	.byte	0x03, 0x19
        /*00aa*/ 	.short	0x0128


	//----- nvinfo : EIATTR_PARAM_CBANK
	.align		4
        /*00ac*/ 	.byte	0x04, 0x0a
        /*00ae*/ 	.short	(.L_4339 - .L_4338)
	.align		4
.L_4338:
        /*00b0*/ 	.word	index@(.nv.constant0._ZN10layer_norm13ln_bwd_kernelINS_13Kernel_traitsI6__halfffffjLj7168ELj1ELj1ELj8ELj16ENS_18Kernel_traits_baseILj7168ES2_ffffjLj256EEEEELb1ELb1ELb0ELb0EEEvNS_9BwdParamsE)
        /*00b4*/ 	.short	0x0380
        /*00b6*/ 	.short	0x0128


	//----- nvinfo : EIATTR_SW_WAR
	.align		4
.L_4339:
        /*00b8*/ 	.byte	0x04, 0x36
        /*00ba*/ 	.short	(.L_4341 - .L_4340)
.L_4340:
        /*00bc*/ 	.word	0x00000008
.L_4341:


//--------------------- .nv.info._ZN10layer_norm13ln_bwd_kernelINS_13Kernel_traitsI6__halfffffjLj7168ELj1ELj1ELj8ELj16ENS_18Kernel_traits_baseILj7168ES2_ffffjLj256EEEEELb1ELb1ELb0ELb1EEEvNS_9BwdParamsE --------------------------
	.section	.nv.info._ZN10layer_norm13ln_bwd_kernelINS_13Kernel_traitsI6__halfffffjLj7168ELj1ELj1ELj8ELj16ENS_18Kernel_traits_baseILj7168ES2_ffffjLj256EEEEELb1ELb1ELb0ELb1EEEvNS_9BwdParamsE,"",@"SHT_CUDA_INFO"
	.sectionflags	@""
	.align	4


	//----- nvinfo : EIATTR_CUDA_API_VERSION
	.align		4
        /*0000*/ 	.byte	0x04, 0x37
        /*0002*/ 	.short	(.L_4343 - .L_4342)
.L_4342:
        /*0004*/ 	.word	0x00000082


	//----- nvinfo : EIATTR_KPARAM_INFO
	.align		4
.L_4343:
        /*0008*/ 	.byte	0x04, 0x17
        /*000a*/ 	.short	(.L_4345 - .L_4344)
.L_4344:
        /*000c*/ 	.word	0x00000000
        /*0010*/ 	.short	0x0000
        /*0012*/ 	.short	0x0000
        /*0014*/ 	.byte	0x00, 0xf0, 0xa1, 0x04


	//----- nvinfo : EIATTR_SPARSE_MMA_MASK
	.align		4
.L_4345:
        /*0018*/ 	.byte	0x03, 0x50
        /*001a*/ 	.short	0x0000


	//----- nvinfo : EIATTR_MAXREG_COUNT
	.align		4
        /*001c*/ 	.byte	0x03, 0x1b
        /*001e*/ 	.short	0x00ff


	//----- nvinfo : EIATTR_NUM_BARRIERS
	.align		4
        /*0020*/ 	.byte	0x02, 0x4c
        /*0022*/ 	.byte	0x01
	.zero		1


	//----- nvinfo : EIATTR_MERCURY_ISA_VERSION
	.align		4
        /*0024*/ 	.byte	0x03, 0x5f
        /*0026*/ 	.short	0x0101


	//----- nvinfo : EIATTR_COOP_GROUP_MASK_REGIDS
	.align		4
        /*0028*/ 	.byte	0x04, 0x29
        /*002a*/ 	.short	(.L_4347 - .L_4346)


	//   ....[0]....
.L_4346:
        /*002c*/ 	.word	0xffffffff


	//   ....[1]....
        /*0030*/ 	.word	0xffffffff


	//   ....[2]....
        /*0034*/ 	.word	0xffffffff


	//   ....[3]....
        /*0038*/ 	.word	0xffffffff


	//   ....[4]....
        /*003c*/ 	.word	0xffffffff


	//   ....[5]....
        /*0040*/ 	.word	0xffffffff


	//   ....[6]....
        /*0044*/ 	.word	0xffffffff


	//   ....[7]....
        /*0048*/ 	.word	0xffffffff


	//   ....[8]....
        /*004c*/ 	.word	0xffffffff


	//   ....[9]....
        /*0050*/ 	.word	0xffffffff


	//----- nvinfo : EIATTR_COOP_GROUP_INSTR_OFFSETS
	.align		4
.L_4347:
        /*0054*/ 	.byte	0x04, 0x28
        /*0056*/ 	.short	(.L_4349 - .L_4348)


	//   ....[0]....
.L_4348:
        /*0058*/ 	.word	0x00001980


	//   ....[1]....
        /*005c*/ 	.word	0x00001a30


	//   ....[2]....
        /*0060*/ 	.word	0x00001a50


	//   ....[3]....
        /*0064*/ 	.word	0x00001a70


	//   ....[4]....
        /*0068*/ 	.word	0x00001a90


	//   ....[5]....
        /*006c*/ 	.word	0x00001ab0


	//   ....[6]....
        /*0070*/ 	.word	0x00001ad0


	//   ....[7]....
        /*0074*/ 	.word	0x00001af0


	//   ....[8]....
        /*0078*/ 	.word	0x00001b10


	//   ....[9]....
        /*007c*/ 	.word	0x00001b70


	//----- nvinfo : EIATTR_VRC_CTA_INIT_COUNT
	.align		4
.L_4349:
        /*0080*/ 	.byte	0x02, 0x4a
	.zero		1
	.zero		1


	//----- nvinfo : EIATTR_EXIT_INSTR_OFFSETS
	.align		4
        /*0084*/ 	.byte	0x04, 0x1c
        /*0086*/ 	.short	(.L_4351 - .L_4350)


	//   ....[0]....
.L_4350:
        /*0088*/ 	.word	0x000082a0


	//----- nvinfo : EIATTR_MAX_THREADS
	.align		4
.L_4351:
        /*008c*/ 	.byte	0x04, 0x05
        /*008e*/ 	.short	(.L_4353 - .L_4352)
.L_4352:
        /*0090*/ 	.word	0x00000100
        /*0094*/ 	.word	0x00000001
        /*0098*/ 	.word	0x00000001


	//----- nvinfo : EIATTR_CRS_STACK_SIZE
	.align		4
.L_4353:
        /*009c*/ 	.byte	0x04, 0x1e
        /*009e*/ 	.short	(.L_4355 - .L_4354)
.L_4354:
        /*00a0*/ 	.word	0x00000000


	//----- nvinfo : EIATTR_CBANK_PARAM_SIZE
	.align		4
.L_4355:
        /*00a4*/ 	.byte	0x03, 0x19
        /*00a6*/ 	.short	0x0128


	//----- nvinfo : EIATTR_PARAM_CBANK
	.align		4
        /*00a8*/ 	.byte	0x04, 0x0a
        /*00aa*/ 	.short	(.L_4357 - .L_4356)
	.align		4
.L_4356:
        /*00ac*/ 	.word	index@(.nv.constant0._ZN10layer_norm13ln_bwd_kernelINS_13Kernel_traitsI6__halfffffjLj7168ELj1ELj1ELj8ELj16ENS_18Kernel_traits_baseILj7168ES2_ffffjLj256EEEEELb1ELb1ELb0ELb1EEEvNS_9BwdParamsE)
        /*00b0*/ 	.short	0x0380
        /*00b2*/ 	.short	0x0128


	//----- nvinfo : EIATTR_SW_WAR
	.align		4
.L_4357:
        /*00b4*/ 	.byte	0x04, 0x36
        /*00b6*/ 	.short	(.L_4359 - .L_4358)
.L_4358:
        /*00b8*/ 	.word	0x00000008
.L_4359:


//--------------------- .nv.info._ZN10layer_norm22ln_bwd_finalize_kernelINS_22Kernel_traits_finalizeILj7168E6__halfffffjLb1ELj1024ELj4ENS_18Kernel_traits_baseILj7168ES2_ffffjLj1024EEEEELb1ELb0EEEvNS_9BwdParamsE --------------------------
	.section	.nv.info._ZN10layer_norm22ln_bwd_finalize_kernelINS_22Kernel_traits_finalizeILj7168E6__halfffffjLb1ELj1024ELj4ENS_18Kernel_traits_baseILj7168ES2_ffffjLj1024EEEEELb1ELb0EEEvNS_9BwdParamsE,"",@"SHT_CUDA_INFO"
	.sectionflags	@""
	.align	4


	//----- nvinfo : EIATTR_CUDA_API_VERSION
	.align		4
        /*0000*/ 	.byte	0x04, 0x37
        /*0002*/ 	.short	(.L_4361 - .L_4360)
.L_4360:
        /*0004*/ 	.word	0x00000082


	//----- nvinfo : EIATTR_KPARAM_INFO
	.align		4
.L_4361:
        /*0008*/ 	.byte	0x04, 0x17
        /*000a*/ 	.short	(.L_4363 - .L_4362)
.L_4362:
        /*000c*/ 	.word	0x00000000
        /*0010*/ 	.short	0x0000
        /*0012*/ 	.short	0x0000
        /*0014*/ 	.byte	0x00, 0xf0, 0xa1, 0x04


	//----- nvinfo : EIATTR_SPARSE_MMA_MASK
	.align		4
.L_4363:
        /*0018*/ 	.byte	0x03, 0x50
        /*001a*/ 	.short	0x0000


	//----- nvinfo : EIATTR_MAXREG_COUNT
	.align		4
        /*001c*/ 	.byte	0x03, 0x1b
        /*001e*/ 	.short	0x0040


	//----- nvinfo : EIATTR_NUM_BARRIERS
	.align		4
        /*0020*/ 	.byte	0x02, 0x4c
        /*0022*/ 	.byte	0x01
	.zero		1


	//----- nvinfo : EIATTR_MERCURY_ISA_VERSION
	.align		4
        /*0024*/ 	.byte	0x03, 0x5f
        /*0026*/ 	.short	0x0101


	//----- nvinfo : EIATTR_COOP_GROUP_MASK_REGIDS
	.align		4
        /*0028*/ 	.byte	0x04, 0x29
        /*002a*/ 	.short	(.L_4365 - .L_4364)


	//   ....[0]....
.L_4364:
        /*002c*/ 	.word	0xffffffff


	//   ....[1]....
        /*0030*/ 	.word	0xffffffff


	//   ....[2]....
        /*0034*/ 	.word	0xffffffff


	//   ....[3]....
        /*0038*/ 	.word	0xffffffff


	//   ....[4]....
        /*003c*/ 	.word	0xffffffff


	//   ....[5]....
        /*0040*/ 	.word	0xffffffff


	//   ....[6]....
        /*0044*/ 	.word	0xffffffff


	//   ....[7]....
        /*0048*/ 	.word	0xffffffff


	//   ....[8]....
        /*004c*/ 	.word	0xffffffff


	//   ....[9]....
        /*0050*/ 	.word	0xffffffff


	//   ....[10]....
        /*0054*/ 	.word	0xffffffff


	//   ....[11]....
        /*0058*/ 	.word	0xffffffff


	//   ....[12]....
        /*005c*/ 	.word	0xffffffff


	//   ....[13]....
        /*0060*/ 	.word	0xffffffff


	//   ....[14]....
        /*0064*/ 	.word	0xffffffff


	//----- nvinfo : EIATTR_COOP_GROUP_INSTR_OFFSETS
	.align		4
.L_4365:
        /*0068*/ 	.byte	0x04, 0x28
        /*006a*/ 	.short	(.L_4367 - .L_4366)


	//   ....[0]....
.L_4366:
        /*006c*/ 	.word	0x00001030


	//   ....[1]....
        /*0070*/ 	.word	0x00001040


	//   ....[2]....
        /*0074*/ 	.word	0x00001050


	//   ....[3]....
        /*0078*/ 	.word	0x00001080


	//   ....[4]....
        /*007c*/ 	.word	0x000010a0


	//   ....[5]....
        /*0080*/ 	.word	0x000010b0


	//   ....[6]....
        /*0084*/ 	.word	0x000010f0


	//   ....[7]....
        /*0088*/ 	.word	0x00001100


	//   ....[8]....
        /*008c*/ 	.word	0x00001110


	//   ....[9]....
        /*0090*/ 	.word	0x00001140


	//   ....[10]....
        /*0094*/ 	.word	0x00001170


	//   ....[11]....
        /*0098*/ 	.word	0x00001190


	//   ....[12]....
        /*009c*/ 	.word	0x000011c0


	//   ....[13]....
        /*00a0*/ 	.word	0x000011f0


	//   ....[14]....
        /*00a4*/ 	.word	0x00001220


	//----- nvinfo : EIATTR_VRC_CTA_INIT_COUNT
	.align		4
.L_4367:
        /*00a8*/ 	.byte	0x02, 0x4a
	.zero		1
	.zero		1


	//----- nvinfo : EIATTR_EXIT_INSTR_OFFSETS
	.align		4
        /*00ac*/ 	.byte	0x04, 0x1c
        /*00ae*/ 	.short	(.L_4369 - .L_4368)


	//   ....[0]....
.L_4368:
        /*00b0*/ 	.word	0x00000060


	//   ....[1]....
        /*00b4*/ 	.word	0x000012a0


	//   ....[2]....
        /*00b8*/ 	.word	0x000012d0


	//   ....[3]....
        /*00bc*/ 	.word	0x000013e0


	//----- nvinfo : EIATTR_MAX_THREADS
	.align		4
.L_4369:
        /*00c0*/ 	.byte	0x04, 0x05
        /*00c2*/ 	.short	(.L_4371 - .L_4370)
.L_4370:
        /*00c4*/ 	.word	0x00000400
        /*00c8*/ 	.word	0x00000001
        /*00cc*/ 	.word	0x00000001


	//----- nvinfo : EIATTR_CRS_STACK_SIZE
	.align		4
.L_4371:
        /*00d0*/ 	.byte	0x04, 0x1e
        /*00d2*/ 	.short	(.L_4373 - .L_4372)
.L_4372:
        /*00d4*/ 	.word	0x00000000


	//----- nvinfo : EIATTR_CBANK_PARAM_SIZE
	.align		4
.L_4373:
        /*00d8*/ 	.byte	0x03, 0x19
        /*00da*/ 	.short	0x0128


	//----- nvinfo : EIATTR_PARAM_CBANK
	.align		4
        /*00dc*/ 	.byte	0x04, 0x0a
        /*00de*/ 	.short	(.L_4375 - .L_4374)
	.align		4
.L_4374:
        /*00e0*/ 	.word	index@(.nv.constant0._ZN10layer_norm22ln_bwd_finalize_kernelINS_22Kernel_traits_finalizeILj7168E6__halfffffjLb1ELj1024ELj4ENS_18Kernel_traits_baseILj7168ES2_ffffjLj1024EEEEELb1ELb0EEEvNS_9BwdParamsE)
        /*00e4*/ 	.short	0x0380
        /*00e6*/ 	.short	0x0128


	//----- nvinfo : EIATTR_SW_WAR
	.align		4
.L_4375:
        /*00e8*/ 	.byte	0x04, 0x36
        /*00ea*/ 	.short	(.L_4377 - .L_4376)
.L_4376:
        /*00ec*/ 	.word	0x00000008
.L_4377:


//--------------------- .nv.info._ZN10layer_norm13ln_bwd_kernelINS_13Kernel_traitsI6__halfffffjLj7168ELj1ELj1ELj8ELj16ENS_18Kernel_traits_baseILj7168ES2_ffffjLj256EEEEELb1ELb1ELb1ELb0EEEvNS_9BwdParamsE --------------------------
	.section	.nv.info._ZN10layer_norm13ln_bwd_kernelINS_13Kernel_traitsI6__halfffffjLj7168ELj1ELj1ELj8ELj16ENS_18Kernel_traits_baseILj7168ES2_ffffjLj256EEEEELb1ELb1ELb1ELb0EEEvNS_9BwdParamsE,"",@"SHT_CUDA_INFO"
	.sectionflags	@""
	.align	4


	//----- nvinfo : EIATTR_CUDA_API_VERSION
	.align		4
        /*0000*/ 	.byte	0x04, 0x37
        /*0002*/ 	.short	(.L_4379 - .L_4378)
.L_4378:
        /*0004*/ 	.word	0x00000082


	//----- nvinfo : EIATTR_KPARAM_INFO
	.align		4
.L_4379:
        /*0008*/ 	.byte	0x04, 0x17
        /*000a*/ 	.short	(.L_4381 - .L_4380)
.L_4380:
        /*000c*/ 	.word	0x00000000
        /*0010*/ 	.short	0x0000
        /*0012*/ 	.short	0x0000
        /*0014*/ 	.byte	0x00, 0xf0, 0xa1, 0x04


	//----- nvinfo : EIATTR_SPARSE_MMA_MASK
	.align		4
.L_4381:
        /*0018*/ 	.byte	0x03, 0x50
        /*001a*/ 	.short	0x0000


	//----- nvinfo : EIATTR_MAXREG_COUNT
	.align		4
        /*001c*/ 	.byte	0x03, 0x1b
        /*001e*/ 	.short	0x00ff


	//----- nvinfo : EIATTR_NUM_BARRIERS
	.align		4
        /*0020*/ 	.byte	0x02, 0x4c
        /*0022*/ 	.byte	0x01
	.zero		1


	//----- nvinfo : EIATTR_MERCURY_ISA_VERSION
	.align		4
        /*0024*/ 	.byte	0x03, 0x5f
        /*0026*/ 	.short	0x0101


	//----- nvinfo : EIATTR_COOP_GROUP_MASK_REGIDS
	.align		4
        /*0028*/ 	.byte	0x04, 0x29
        /*002a*/ 	.short	(.L_4383 - .L_4382)


	//   ....[0]....
.L_4382:
        /*002c*/ 	.word	0xffffffff


	//   ....[1]....
        /*0030*/ 	.word	0xffffffff


	//   ....[2]....
        /*0034*/ 	.word	0xffffffff


	//   ....[3]....
        /*0038*/ 	.word	0xffffffff


	//   ....[4]....
        /*003c*/ 	.word	0xffffffff


	//   ....[5]....
        /*0040*/ 	.word	0xffffffff


	//   ....[6]....
        /*0044*/ 	.word	0xffffffff


	//   ....[7]....
        /*0048*/ 	.word	0xffffffff


	//   ....[8]....
        /*004c*/ 	.word	0xffffffff


	//   ....[9]....
        /*0050*/ 	.word	0xffffffff


	//----- nvinfo : EIATTR_COOP_GROUP_INSTR_OFFSETS
	.align		4
.L_4383:
        /*0054*/ 	.byte	0x04, 0x28
        /*0056*/ 	.short	(.L_4385 - .L_4384)


	//   ....[0]....
.L_4384:
        /*0058*/ 	.word	0x00003170


	//   ....[1]....
        /*005c*/ 	.word	0x000031a0


	//   ....[2]....
        /*0060*/ 	.word	0x000031d0


	//   ....[3]....
        /*0064*/ 	.word	0x000031e0


	//   ....[4]....
        /*0068*/ 	.word	0x00003210


	//   ....[5]....
        /*006c*/ 	.word	0x00003220


	//   ....[6]....
        /*0070*/ 	.word	0x00003250


	//   ....[7]....
        /*0074*/ 	.word	0x00003260


	//   ....[8]....
        /*0078*/ 	.word	0x00003290


	//   ....[9]....
        /*007c*/ 	.word	0x000032a0


	//----- nvinfo : EIATTR_VRC_CTA_INIT_COUNT
	.align		4
.L_4385:
        /*0080*/ 	.byte	0x02, 0x4a
	.zero		1
	.zero		1


	//----- nvinfo : EIATTR_EXIT_INSTR_OFFSETS
	.align		4
        /*0084*/ 	.byte	0x04, 0x1c
        /*0086*/ 	.short	(.L_4387 - .L_4386)


	//   ....[0]....
.L_4386:
        /*0088*/ 	.word	0x0000c7d0


	//   ....[1]....
        /*008c*/ 	.word	0x0000c870


	//----- nvinfo : EIATTR_MAX_THREADS
	.align		4
.L_4387:
        /*0090*/ 	.byte	0x04, 0x05
        /*0092*/ 	.short	(.L_4389 - .L_4388)
.L_4388:
        /*0094*/ 	.word	0x00000100
        /*0098*/ 	.word	0x00000001
        /*009c*/ 	.word	0x00000001


	//----- nvinfo : EIATTR_CRS_STACK_SIZE
	.align		4
.L_4389:
        /*00a0*/ 	.byte	0x04, 0x1e
        /*00a2*/ 	.short	(.L_4391 - .L_4390)
.L_4390:
        /*00a4*/ 	.word	0x00000000


	//----- nvinfo : EIATTR_CBANK_PARAM_SIZE
	.align		4
.L_4391:
        /*00a8*/ 	.byte	0x03, 0x19
        /*00aa*/ 	.short	0x0128


	//----- nvinfo : EIATTR_PARAM_CBANK
	.align		4
        /*00ac*/ 	.byte	0x04, 0x0a
        /*00ae*/ 	.short	(.L_4393 - .L_4392)
	.align		4
.L_4392:
        /*00b0*/ 	.word	index@(.nv.constant0._ZN10layer_norm13ln_bwd_kernelINS_13Kernel_traitsI6__halfffffjLj7168ELj1ELj1ELj8ELj16ENS_18Kernel_traits_baseILj7168ES2_ffffjLj256EEEEELb1ELb1ELb1ELb0EEEvNS_9BwdParamsE)
        /*00b4*/ 	.short	0x0380
        /*00b6*/ 	.short	0x0128


	//----- nvinfo : EIATTR_SW_WAR
	.align		4
.L_4393:
        /*00b8*/ 	.byte	0x04, 0x36
        /*00ba*/ 	.short	(.L_4395 - .L_4394)
.L_4394:
        /*00bc*/ 	.word	0x00000008
.L_4395:


//--------------------- .nv.info._ZN10layer_norm22ln_bwd_finalize_kernelINS_22Kernel_traits_finalizeILj7168E6__halfffffjLb1ELj1024ELj4ENS_18Kernel_traits_baseILj7168ES2_ffffjLj1024EEEEELb1ELb1EEEvNS_9BwdParamsE --------------------------
	.section	.nv.info._ZN10layer_norm22ln_bwd_finalize_kernelINS_22Kernel_traits_finalizeILj7168E6__halfffffjLb1ELj1024ELj4ENS_18Kernel_traits_baseILj7168ES2_ffffjLj1024EEEEELb1ELb1EEEvNS_9BwdParamsE,"",@"SHT_CUDA_INFO"
	.sectionflags	@""
	.align	4


	//----- nvinfo : EIATTR_CUDA_API_VERSION
	.align		4
        /*0000*/ 	.byte	0x04, 0x37
        /*0002*/ 	.short	(.L_4397 - .L_4396)
.L_4396:
        /*0004*/ 	.word	0x00000082


	//----- nvinfo : EIATTR_KPARAM_INFO
	.align		4
.L_4397:
        /*0008*/ 	.byte	0x04, 0x17
        /*000a*/ 	.short	(.L_4399 - .L_4398)
.L_4398:
        /*000c*/ 	.word	0x00000000
        /*0010*/ 	.short	0x0000
        /*0012*/ 	.short	0x0000
        /*0014*/ 	.byte	0x00, 0xf0, 0xa1, 0x04


	//----- nvinfo : EIATTR_SPARSE_MMA_MASK
	.align		4
.L_4399:
        /*0018*/ 	.byte	0x03, 0x50
        /*001a*/ 	.short	0x0000


	//----- nvinfo : EIATTR_MAXREG_COUNT
	.align		4
        /*001c*/ 	.byte	0x03, 0x1b
        /*001e*/ 	.short	0x0040


	//----- nvinfo : EIATTR_NUM_BARRIERS
	.align		4
        /*0020*/ 	.byte	0x02, 0x4c
        /*0022*/ 	.byte	0x01
	.zero		1


	//----- nvinfo : EIATTR_MERCURY_ISA_VERSION
	.align		4
        /*0024*/ 	.byte	0x03, 0x5f
        /*0026*/ 	.short	0x0101


	//----- nvinfo : EIATTR_COOP_GROUP_MASK_REGIDS
	.align		4
        /*0028*/ 	.byte	0x04, 0x29
        /*002a*/ 	.short	(.L_4401 - .L_4400)


	//   ....[0]....
.L_4400:
        /*002c*/ 	.word	0xffffffff


	//   ....[1]....
        /*0030*/ 	.word	0xffffffff


	//   ....[2]....
        /*0034*/ 	.word	0xffffffff


	//   ....[3]....
        /*0038*/ 	.word	0xffffffff


	//   ....[4]....
        /*003c*/ 	.word	0xffffffff


	//   ....[5]....
        /*0040*/ 	.word	0xffffffff


	//   ....[6]....
        /*0044*/ 	.word	0xffffffff


	//   ....[7]....
        /*0048*/ 	.word	0xffffffff


	//   ....[8]....
        /*004c*/ 	.word	0xffffffff


	//   ....[9]....
        /*0050*/ 	.word	0xffffffff


	//   ....[10]....
        /*0054*/ 	.word	0xffffffff


	//   ....[11]....
        /*0058*/ 	.word	0xffffffff


	//   ....[12]....
        /*005c*/ 	.word	0xffffffff


	//   ....[13]....
        /*0060*/ 	.word	0xffffffff


	//   ....[14]....
        /*0064*/ 	.word	0xffffffff


	//----- nvinfo : EIATTR_COOP_GROUP_INSTR_OFFSETS
	.align		4
.L_4401:
        /*0068*/ 	.byte	0x04, 0x28
        /*006a*/ 	.short	(.L_4403 - .L_4402)


	//   ....[0]....
.L_4402:
        /*006c*/ 	.word	0x00001060


	//   ....[1]....
        /*0070*/ 	.word	0x00001070


	//   ....[2]....
        /*0074*/ 	.word	0x00001080


	//   ....[3]....
        /*0078*/ 	.word	0x000010b0


	//   ....[4]....
        /*007c*/ 	.word	0x000010d0


	//   ....[5]....
        /*0080*/ 	.word	0x000010e0


	//   ....[6]....
        /*0084*/ 	.word	0x00001120


	//   ....[7]....
        /*0088*/ 	.word	0x00001140


	//   ....[8]....
        /*008c*/ 	.word	0x00001150


	//   ....[9]....
        /*0090*/ 	.word	0x00001180


	//   ....[10]....
        /*0094*/ 	.word	0x000011a0


	//   ....[11]....
        /*0098*/ 	.word	0x000011b0


	//   ....[12]....
        /*009c*/ 	.word	0x000011f0


	//   ....[13]....
        /*00a0*/ 	.word	0x00001200


	//   ....[14]....
        /*00a4*/ 	.word	0x00001210


	//----- nvinfo : EIATTR_VRC_CTA_INIT_COUNT
	.align		4
.L_4403:
        /*00a8*/ 	.byte	0x02, 0x4a
	.zero		1
	.zero		1


	//----- nvinfo : EIATTR_EXIT_INSTR_OFFSETS
	.align		4
        /*00ac*/ 	.byte	0x04, 0x1c
        /*00ae*/ 	.short	(.L_4405 - .L_4404)


	//   ....[0]....
.L_4404:
        /*00b0*/ 	.word	0x00000060


	//   ....[1]....
        /*00b4*/ 	.word	0x00001290


	//   ....[2]....
        /*00b8*/ 	.word	0x000013d0


	//----- nvinfo : EIATTR_MAX_THREADS
	.align		4
.L_4405:
        /*00bc*/ 	.byte	0x04, 0x05
        /*00be*/ 	.short	(.L_4407 - .L_4406)
.L_4406:
        /*00c0*/ 	.word	0x00000400
        /*00c4*/ 	.word	0x00000001
        /*00c8*/ 	.word	0x00000001


	//----- nvinfo : EIATTR_CRS_STACK_SIZE
	.align		4
.L_4407:
        /*00cc*/ 	.byte	0x04, 0x1e
        /*00ce*/ 	.short	(.L_4409 - .L_4408)
.L_4408:
        /*00d0*/ 	.word	0x00000000


	//----- nvinfo : EIATTR_CBANK_PARAM_SIZE
	.align		4
.L_4409:
        /*00d4*/ 	.byte	0x03, 0x19
        /*00d6*/ 	.short	0x0128


	//----- nvinfo : EIATTR_PARAM_CBANK
	.align		4
        /*00d8*/ 	.byte	0x04, 0x0a
        /*00da*/ 	.short	(.L_4411 - .L_4410)
	.align		4
.L_4410:
        /*00dc*/ 	.word	index@(.nv.constant0._ZN10layer_norm22ln_bwd_finalize_kernelINS_22Kernel_traits_finalizeILj7168E6__halfffffjLb1ELj1024ELj4ENS_18Kernel_traits_baseILj7168ES2_ffffjLj1024EEEEELb1ELb1EEEvNS_9BwdParamsE)
        /*00e0*/ 	.short	0x0380
        /*00e2*/ 	.short	0x0128


	//----- nvinfo : EIATTR_SW_WAR
	.align		4
.L_4411:
        /*00e4*/ 	.byte	0x04, 0x36
        /*00e6*/ 	.short	(.L_4413 - .L_4412)
.L_4412:
        /*00e8*/ 	.word	0x00000008
.L_4413:


//--------------------- .nv.info._ZN10layer_norm13ln_bwd_kernelINS_13Kernel_traitsI6__halfffffjLj7168ELj1ELj1ELj8ELj16ENS_18Kernel_traits_baseILj7168ES2_ffffjLj256EEEEELb1ELb1ELb1ELb1EEEvNS_9BwdParamsE --------------------------
	.section	.nv.info._ZN10layer_norm13ln_bwd_kernelINS_13Kernel_traitsI6__halfffffjLj7168ELj1ELj1ELj8ELj16ENS_18Kernel_traits_baseILj7168ES2_ffffjLj256EEEEELb1ELb1ELb1ELb1EEEvNS_9BwdParamsE,"",@"SHT_CUDA_INFO"
	.sectionflags	@""
	.align	4


	//----- nvinfo : EIATTR_CUDA_API_VERSION
	.align		4
        /*0000*/ 	.byte	0x04, 0x37
        /*0002*/ 	.short	(.L_4415 - .L_4414)
.L_4414:
        /*0004*/ 	.word	0x00000082


	//----- nvinfo : EIATTR_KPARAM_INFO
	.align		4
.L_4415:
        /*0008*/ 	.byte	0x04, 0x17
        /*000a*/ 	.short	(.L_4417 - .L_4416)
.L_4416:
        /*000c*/ 	.word	0x00000000
        /*0010*/ 	.short	0x0000
        /*0012*/ 	.short	0x0000
        /*0014*/ 	.byte	0x00, 0xf0, 0xa1, 0x04


	//----- nvinfo : EIATTR_SPARSE_MMA_MASK
	.align		4
.L_4417:
        /*0018*/ 	.byte	0x03, 0x50
        /*001a*/ 	.short	0x0000


	//----- nvinfo : EIATTR_MAXREG_COUNT
	.align		4
        /*001c*/ 	.byte	0x03, 0x1b
        /*001e*/ 	.short	0x00ff


	//----- nvinfo : EIATTR_NUM_BARRIERS
	.align		4
        /*0020*/ 	.byte	0x02, 0x4c
        /*0022*/ 	.byte	0x01
	.zero		1


	//----- nvinfo : EIATTR_MERCURY_ISA_VERSION
	.align		4
        /*0024*/ 	.byte	0x03, 0x5f
        /*0026*/ 	.short	0x0101


	//----- nvinfo : EIATTR_COOP_GROUP_MASK_REGIDS
	.align		4
        /*0028*/ 	.byte	0x04, 0x29
        /*002a*/ 	.short	(.L_4419 - .L_4418)


	//   ....[0]....
.L_4418:
        /*002c*/ 	.word	0xffffffff


	//   ....[1]....
        /*0030*/ 	.word	0xffffffff


	//   ....[2]....
        /*0034*/ 	.word	0xffffffff


	//   ....[3]....
        /*0038*/ 	.word	0xffffffff


	//   ....[4]....
        /*003c*/ 	.word	0xffffffff


	//   ....[5]....
        /*0040*/ 	.word	0xffffffff


	//   ....[6]....
        /*0044*/ 	.word	0xffffffff


	//   ....[7]....
        /*0048*/ 	.word	0xffffffff


	//   ....[8]....
        /*004c*/ 	.word	0xffffffff


	//   ....[9]....
        /*0050*/ 	.word	0xffffffff


	//----- nvinfo : EIATTR_COOP_GROUP_INSTR_OFFSETS
	.align		4
.L_4419:
        /*0054*/ 	.byte	0x04, 0x28
        /*0056*/ 	.short	(.L_4421 - .L_4420)


	//   ....[0]....
.L_4420:
        /*0058*/ 	.word	0x00002190


	//   ....[1]....
        /*005c*/ 	.word	0x000021d0


	//   ....[2]....
        /*0060*/ 	.word	0x00002230


	//   ....[3]....
        /*0064*/ 	.word	0x00002250


	//   ....[4]....
        /*0068*/ 	.word	0x000022b0


	//   ....[5]....
        /*006c*/ 	.word	0x000022c0


	//   ....[6]....
        /*0070*/ 	.word	0x000022f0


	//   ....[7]....
        /*0074*/ 	.word	0x00002300


	//   ....[8]....
        /*0078*/ 	.word	0x00002330


	//   ....[9]....
        /*007c*/ 	.word	0x00002350


	//----- nvinfo : EIATTR_VRC_CTA_INIT_COUNT
	.align		4
.L_4421:
        /*0080*/ 	.byte	0x02, 0x4a
	.zero		1
	.zero		1


	//----- nvinfo : EIATTR_EXIT_INSTR_OFFSETS
	.align		4
        /*0084*/ 	.byte	0x04, 0x1c
        /*0086*/ 	.short	(.L_4423 - .L_4422)


	//   ....[0]....
.L_4422:
        /*0088*/ 	.word	0x0000a680


	//----- nvinfo : EIATTR_MAX_THREADS
	.align		4
.L_4423:
        /*008c*/ 	.byte	0x04, 0x05
        /*008e*/ 	.short	(.L_4425 - .L_4424)
.L_4424:
        /*0090*/ 	.word	0x00000100
        /*0094*/ 	.word	0x00000001
        /*0098*/ 	.word	0x00000001


	//----- nvinfo : EIATTR_CRS_STACK_SIZE
	.align		4
.L_4425:
        /*009c*/ 	.byte	0x04, 0x1e
        /*009e*/ 	.short	(.L_4427 - .L_4426)
.L_4426:
        /*00a0*/ 	.word	0x00000000


	//----- nvinfo : EIATTR_CBANK_PARAM_SIZE
	.align		4
.L_4427:
        /*00a4*/ 	.byte	0x03, 0x19
        /*00a6*/ 	.short	0x0128


	//----- nvinfo : EIATTR_PARAM_CBANK
	.align		4
        /*00a8*/ 	.byte	0x04, 0x0a
        /*00aa*/ 	.short	(.L_4429 - .L_4428)
	.align		4
.L_4428:
        /*00ac*/ 	.word	index@(.nv.constant0._ZN10layer_norm13ln_bwd_kernelINS_13Kernel_traitsI6__halfffffjLj7168ELj1ELj1ELj8ELj16ENS_18Kernel_traits_baseILj7168ES2_ffffjLj256EEEEELb1ELb1ELb1ELb1EEEvNS_9BwdParamsE)
        /*00b0*/ 	.short	0x0380
        /*00b2*/ 	.short	0x0128


	//----- nvinfo : EIATTR_SW_WAR
	.align		4
.L_4429:
        /*00b4*/ 	.byte	0x04, 0x36
        /*00b6*/ 	.short	(.L_4431 - .L_4430)
.L_4430:
        /*00b8*/ 	.word	0x00000008
.L_4431:


//--------------------- .nv.info._ZN10layer_norm13ln_bwd_kernelINS_13Kernel_traitsIfffffjLj7168ELj1ELj1ELj8ELj16ENS_18Kernel_traits_baseILj7168EfffffjLj256EEEEELb0ELb0ELb0ELb0EEEvNS_9BwdParamsE --------------------------
	.section	.nv.info._ZN10layer_norm13ln_bwd_kernelINS_13Kernel_traitsIfffffjLj7168ELj1ELj1ELj8ELj16ENS_18Kernel_traits_baseILj7168EfffffjLj256EEEEELb0ELb0ELb0ELb0EEEvNS_9BwdParamsE,"",@"SHT_CUDA_INFO"
	.sectionflags	@""
	.align	4


	//----- nvinfo : EIATTR_CUDA_API_VERSION
	.align		4
        /*0000*/ 	.byte	0x04, 0x37
        /*0002*/ 	.short	(.L_4433 - .L_4432)
.L_4432:
        /*0004*/ 	.word	0x00000082


	//----- nvinfo : EIATTR_KPARAM_INFO
	.align		4
.L_4433:
        /*0008*/ 	.byte	0x04, 0x17
        /*000a*/ 	.short	(.L_4435 - .L_4434)
.L_4434:
        /*000c*/ 	.word	0x00000000
        /*0010*/ 	.short	0x0000
        /*0012*/ 	.short	0x0000
        /*0014*/ 	.byte	0x00, 0xf0, 0xa1, 0x04


	//----- nvinfo : EIATTR_SPARSE_MMA_MASK
	.align		4
.L_4435:
        /*0018*/ 	.byte	0x03, 0x50
        /*001a*/ 	.short	0x0000


	//----- nvinfo : EIATTR_MAXREG_COUNT
	.align		4
        /*001c*/ 	.byte	0x03, 0x1b
        /*001e*/ 	.short	0x00ff


	//----- nvinfo : EIATTR_NUM_BARRIERS
	.align		4
        /*0020*/ 	.byte	0x02, 0x4c
        /*0022*/ 	.byte	0x01
	.zero		1


	//----- nvinfo : EIATTR_MERCURY_ISA_VERSION
	.align		4
        /*0024*/ 	.byte	0x03, 0x5f
        /*0026*/ 	.short	0x0101


	//----- nvinfo : EIATTR_COOP_GROUP_MASK_REGIDS
	.align		4
        /*0028*/ 	.byte	0x04, 0x29
        /*002a*/ 	.short	(.L_4437 - .L_4436)


	//   ....[0]....
.L_4436:
        /*002c*/ 	.word	0xffffffff


	//   ....[1]....
        /*0030*/ 	.word	0xffffffff


	//   ....[2]....
        /*0034*/ 	.word	0xffffffff


	//   ....[3]....
        /*0038*/ 	.word	0xffffffff


	//   ....[4]....
        /*003c*/ 	.word	0xffffffff


	//   ....[5]....
        /*0040*/ 	.word	0xffffffff


	//   ....[6]....
        /*0044*/ 	.word	0xffffffff


	//   ....[7]....
        /*0048*/ 	.word	0xffffffff


	//   ....[8]....
        /*004c*/ 	.word	0xffffffff


	//   ....[9]....
        /*0050*/ 	.word	0xffffffff


	//----- nvinfo : EIATTR_COOP_GROUP_INSTR_OFFSETS
	.align		4
.L_4437:
        /*0054*/ 	.byte	0x04, 0x28
        /*0056*/ 	.short	(.L_4439 - .L_4438)


	//   ....[0]....
.L_4438:
        /*0058*/ 	.word	0x00001bf0


	//   ....[1]....
        /*005c*/ 	.word	0x00001c20


	//   ....[2]....
        /*0060*/ 	.word	0x00001c50


	//   ....[3]....
        /*0064*/ 	.word	0x00001c60


	//   ....[4]....
        /*0068*/ 	.word	0x00001c90


	//   ....[5]....
        /*006c*/ 	.word	0x00001ca0


	//   ....[6]....
        /*0070*/ 	.word	0x00001cd0


	//   ....[7]....
        /*0074*/ 	.word	0x00001ce0


	//   ....[8]....
        /*0078*/ 	.word	0x00001d10


	//   ....[9]....
        /*007c*/ 	.word	0x00001d20


	//----- nvinfo : EIATTR_VRC_CTA_INIT_COUNT
	.align		4
.L_4439:
        /*0080*/ 	.byte	0x02, 0x4a
	.zero		1
	.zero		1


	//----- nvinfo : EIATTR_EXIT_INSTR_OFFSETS
	.align		4
        /*0084*/ 	.byte	0x04, 0x1c
        /*0086*/ 	.short	(.L_4441 - .L_4440)


	//   ....[0]....
.L_4440:
        /*0088*/ 	.word	0x00004d50


	//   ....[1]....
        /*008c*/ 	.word	0x00004dd0


	//----- nvinfo : EIATTR_MAX_THREADS
	.align		4
.L_4441:
        /*0090*/ 	.byte	0x04, 0x05
        /*0092*/ 	.short	(.L_4443 - .L_4442)
.L_4442:
        /*0094*/ 	.word	0x00000100
        /*0098*/ 	.word	0x00000001
        /*009c*/ 	.word	0x00000001


	//----- nvinfo : EIATTR_CRS_STACK_SIZE
	.align		4
.L_4443:
        /*00a0*/ 	.byte	0x04, 0x1e
        /*00a2*/ 	.short	(.L_4445 - .L_4444)
.L_4444:
        /*00a4*/ 	.word	0x00000000


	//----- nvinfo : EIATTR_CBANK_PARAM_SIZE
	.align		4
.L_4445:
        /*00a8*/ 	.byte	0x03, 0x19
        /*00aa*/ 	.short	0x0128


	//----- nvinfo : EIATTR_PARAM_CBANK
	.align		4
        /*00ac*/ 	.byte	0x04, 0x0a
        /*00ae*/ 	.short	(.L_4447 - .L_4446)
	.align		4
.L_4446:
        /*00b0*/ 	.word	index@(.nv.constant0._ZN10layer_norm13ln_bwd_kernelINS_13Kernel_traitsIfffffjLj7168ELj1ELj1ELj8ELj16ENS_18Kernel_traits_baseILj7168EfffffjLj256EEEEELb0ELb0ELb0ELb0EEEvNS_9BwdParamsE)
        /*00b4*/ 	.short	0x0380
        /*00b6*/ 	.short	0x0128


	//----- nvinfo : EIATTR_SW_WAR
	.align		4
.L_4447:
        /*00b8*/ 	.byte	0x04, 0x36
        /*00ba*/ 	.short	(.L_4449 - .L_4448)
.L_4448:
        /*00bc*/ 	.word	0x00000008
.L_4449:


//--------------------- .nv.info._ZN10layer_norm13ln_bwd_kernelINS_13Kernel_traitsIfffffjLj7168ELj1ELj1ELj8ELj16ENS_18Kernel_traits_baseILj7168EfffffjLj256EEEEELb0ELb0ELb0ELb1EEEvNS_9BwdParamsE --------------------------
	.section	.nv.info._ZN10layer_norm13ln_bwd_kernelINS_13Kernel_traitsIfffffjLj7168ELj1ELj1ELj8ELj16ENS_18Kernel_traits_baseILj7168EfffffjLj256EEEEELb0ELb0ELb0ELb1EEEvNS_9BwdParamsE,"",@"SHT_CUDA_INFO"
	.sectionflags	@""
	.align	4


	//----- nvinfo : EIATTR_CUDA_API_VERSION
	.align		4
        /*0000*/ 	.byte	0x04, 0x37
        /*0002*/ 	.short	(.L_4451 - .L_4450)
.L_4450:
        /*0004*/ 	.word	0x00000082


	//----- nvinfo : EIATTR_KPARAM_INFO
	.align		4
.L_4451:
        /*0008*/ 	.byte	0x04, 0x17
        /*000a*/ 	.short	(.L_4453 - .L_4452)
.L_4452:
        /*000c*/ 	.word	0x00000000
        /*0010*/ 	.short	0x0000
        /*0012*/ 	.short	0x0000
        /*0014*/ 	.byte	0x00, 0xf0, 0xa1, 0x04


	//----- nvinfo : EIATTR_SPARSE_MMA_MASK
	.align		4
.L_4453:
        /*0018*/ 	.byte	0x03, 0x50
        /*001a*/ 	.short	0x0000


	//----- nvinfo : EIATTR_MAXREG_COUNT
	.align		4
        /*001c*/ 	.byte	0x03, 0x1b
        /*001e*/ 	.short	0x00ff


	//----- nvinfo : EIATTR_NUM_BARRIERS
	.align		4
        /*0020*/ 	.byte	0x02, 0x4c
        /*0022*/ 	.byte	0x01
	.zero		1


	//----- nvinfo : EIATTR_MERCURY_ISA_VERSION
	.align		4
        /*0024*/ 	.byte	0x03, 0x5f
        /*0026*/ 	.short	0x0101


	//----- nvinfo : EIATTR_COOP_GROUP_MASK_REGIDS
	.align		4
        /*0028*/ 	.byte	0x04, 0x29
        /*002a*/ 	.short	(.L_4455 - .L_4454)


	//   ....[0]....
.L_4454:
        /*002c*/ 	.word	0xffffffff


	//   ....[1]....
        /*0030*/ 	.word	0xffffffff


	//   ....[2]....
        /*0034*/ 	.word	0xffffffff


	//   ....[3]....
        /*0038*/ 	.word	0xffffffff


	//   ....[4]....
        /*003c*/ 	.word	0xffffffff


	//   ....[5]....
        /*0040*/ 	.word	0xffffffff


	//   ....[6]....
        /*0044*/ 	.word	0xffffffff


	//   ....[7]....
        /*0048*/ 	.word	0xffffffff


	//   ....[8]....
        /*004c*/ 	.word	0xffffffff


	//   ....[9]....
        /*0050*/ 	.word	0xffffffff


	//----- nvinfo : EIATTR_COOP_GROUP_INSTR_OFFSETS
	.align		4
.L_4455:
        /*0054*/ 	.byte	0x04, 0x28
        /*0056*/ 	.short	(.L_4457 - .L_4456)


	//   ....[0]....
.L_4456:
        /*0058*/ 	.word	0x00001290


	//   ....[1]....
        /*005c*/ 	.word	0x000012a0


	//   ....[2]....
        /*0060*/ 	.word	0x000012d0


	//   ....[3]....
        /*0064*/ 	.word	0x000012e0


	//   ....[4]....
        /*0068*/ 	.word	0x00001310


	//   ....[5]....
        /*006c*/ 	.word	0x00001320


	//   ....[6]....
        /*0070*/ 	.word	0x00001350


	//   ....[7]....
        /*0074*/ 	.word	0x00001360


	//   ....[8]....
        /*0078*/ 	.word	0x000013a0


	//   ....[9]....
        /*007c*/ 	.word	0x000013b0


	//----- nvinfo : EIATTR_VRC_CTA_INIT_COUNT
	.align		4
.L_4457:
        /*0080*/ 	.byte	0x02, 0x4a
	.zero		1
	.zero		1


	//----- nvinfo : EIATTR_EXIT_INSTR_OFFSETS
	.align		4
        /*0084*/ 	.byte	0x04, 0x1c
        /*0086*/ 	.short	(.L_4459 - .L_4458)


	//   ....[0]....
.L_4458:
        /*0088*/ 	.word	0x000041f0


	//----- nvinfo : EIATTR_MAX_THREADS
	.align		4
.L_4459:
        /*008c*/ 	.byte	0x04, 0x05
        /*008e*/ 	.short	(.L_4461 - .L_4460)
.L_4460:
        /*0090*/ 	.word	0x00000100
        /*0094*/ 	.word	0x00000001
        /*0098*/ 	.word	0x00000001


	//----- nvinfo : EIATTR_CRS_STACK_SIZE
	.align		4
.L_4461:
        /*009c*/ 	.byte	0x04, 0x1e
        /*009e*/ 	.short	(.L_4463 - .L_4462)
.L_4462:
        /*00a0*/ 	.word	0x00000000


	//----- nvinfo : EIATTR_CBANK_PARAM_SIZE
	.align		4
.L_4463:
        /*00a4*/ 	.byte	0x03, 0x19
        /*00a6*/ 	.short	0x0128


	//----- nvinfo : EIATTR_PARAM_CBANK
	.align		4
        /*00a8*/ 	.byte	0x04, 0x0a
        /*00aa*/ 	.short	(.L_4465 - .L_4464)
	.align		4
.L_4464:
        /*00ac*/ 	.word	index@(.nv.constant0._ZN10layer_norm13ln_bwd_kernelINS_13Kernel_traitsIfffffjLj7168ELj1ELj1ELj8ELj16ENS_18Kernel_traits_baseILj7168EfffffjLj256EEEEELb0ELb0ELb0ELb1EEEvNS_9BwdParamsE)
        /*00b0*/ 	.short	0x0380
        /*00b2*/ 	.short	0x0128


	//----- nvinfo : EIATTR_SW_WAR
	.align		4
.L_4465:
        /*00b4*/ 	.byte	0x04, 0x36
        /*00b6*/ 	.short	(.L_4467 - .L_4466)
.L_4466:
        /*00b8*/ 	.word	0x00000008
.L_4467:


//--------------------- .nv.info._ZN10layer_norm13ln_bwd_kernelINS_13Kernel_traitsIfffffjLj7168ELj1ELj1ELj8ELj16ENS_18Kernel_traits_baseILj7168EfffffjLj256EEEEELb0ELb0ELb1ELb0EEEvNS_9BwdParamsE --------------------------
	.section	.nv.info._ZN10layer_norm13ln_bwd_kernelINS_13Kernel_traitsIfffffjLj7168ELj1ELj1ELj8ELj16ENS_18Kernel_traits_baseILj7168EfffffjLj256EEEEELb0ELb0ELb1ELb0EEEvNS_9BwdParamsE,"",@"SHT_CUDA_INFO"
	.sectionflags	@""
	.align	4


	//----- nvinfo : EIATTR_CUDA_API_VERSION
	.align		4
        /*0000*/ 	.byte	0x04, 0x37
        /*0002*/ 	.short	(.L_4469 - .L_4468)
.L_4468:
        /*0004*/ 	.word	0x00000082


	//----- nvinfo : EIATTR_KPARAM_INFO
	.align		4
.L_4469:
        /*0008*/ 	.byte	0x04, 0x17
        /*000a*/ 	.short	(.L_4471 - .L_4470)
.L_4470:
        /*000c*/ 	.word	0x00000000
        /*0010*/ 	.short	0x0000
        /*0012*/ 	.short	0x0000
        /*0014*/ 	.byte	0x00, 0xf0, 0xa1, 0x04


	//----- nvinfo : EIATTR_SPARSE_MMA_MASK
	.align		4
.L_4471:
        /*0018*/ 	.byte	0x03, 0x50
        /*001a*/ 	.short	0x0000


	//----- nvinfo : EIATTR_MAXREG_COUNT
	.align		4
        /*001c*/ 	.byte	0x03, 0x1b
        /*001e*/ 	.short	0x00ff


	//----- nvinfo : EIATTR_NUM_BARRIERS
	.align		4
        /*0020*/ 	.byte	0x02, 0x4c
        /*0022*/ 	.byte	0x01
	.zero		1


	//----- nvinfo : EIATTR_MERCURY_ISA_VERSION
	.align		4
        /*0024*/ 	.byte	0x03, 0x5f
        /*0026*/ 	.short	0x0101


	//----- nvinfo : EIATTR_COOP_GROUP_MASK_REGIDS
	.align		4
        /*0028*/ 	.byte	0x04, 0x29
        /*002a*/ 	.short	(.L_4473 - .L_4472)


	//   ....[0]....
.L_4472:
        /*002c*/ 	.word	0xffffffff


	//   ....[1]....
        /*0030*/ 	.word	0xffffffff


	//   ....[2]....
        /*0034*/ 	.word	0xffffffff


	//   ....[3]....
        /*0038*/ 	.word	0xffffffff


	//   ....[4]....
        /*003c*/ 	.word	0xffffffff


	//   ....[5]....
        /*0040*/ 	.word	0xffffffff


	//   ....[6]....
        /*0044*/ 	.word	0xffffffff


	//   ....[7]....
        /*0048*/ 	.word	0xffffffff


	//   ....[8]....
        /*004c*/ 	.word	0xffffffff


	//   ....[9]....
        /*0050*/ 	.word	0xffffffff


	//----- nvinfo : EIATTR_COOP_GROUP_INSTR_OFFSETS
	.align		4
.L_4473:
        /*0054*/ 	.byte	0x04, 0x28
        /*0056*/ 	.short	(.L_4475 - .L_4474)


	//   ....[0]....
.L_4474:
        /*0058*/ 	.word	0x00001f70


	//   ....[1]....
        /*005c*/ 	.word	0x00001fa0


	//   ....[2]....
        /*0060*/ 	.word	0x00001fd0


	//   ....[3]....
        /*0064*/ 	.word	0x00001fe0


	//   ....[4]....
        /*0068*/ 	.word	0x00002010


	//   ....[5]....
        /*006c*/ 	.word	0x00002020


	//   ....[6]....
        /*0070*/ 	.word	0x00002050


	//   ....[7]....
        /*0074*/ 	.word	0x00002060


	//   ....[8]....
        /*0078*/ 	.word	0x00002090


	//   ....[9]....
        /*007c*/ 	.word	0x000020a0


	//----- nvinfo : EIATTR_VRC_CTA_INIT_COUNT
	.align		4
.L_4475:
        /*0080*/ 	.byte	0x02, 0x4a
	.zero		1
	.zero		1


	//----- nvinfo : EIATTR_EXIT_INSTR_OFFSETS
	.align		4
        /*0084*/ 	.byte	0x04, 0x1c
        /*0086*/ 	.short	(.L_4477 - .L_4476)


	//   ....[0]....
.L_4476:
        /*0088*/ 	.word	0x00006110


	//   ....[1]....
        /*008c*/ 	.word	0x00006190


	//----- nvinfo : EIATTR_MAX_THREADS
	.align		4
.L_4477:
        /*0090*/ 	.byte	0x04, 0x05
        /*0092*/ 	.short	(.L_4479 - .L_4478)
.L_4478:
        /*0094*/ 	.word	0x00000100
        /*0098*/ 	.word	0x00000001
        /*009c*/ 	.word	0x00000001


	//----- nvinfo : EIATTR_CRS_STACK_SIZE
	.align		4
.L_4479:
        /*00a0*/ 	.byte	0x04, 0x1e
        /*00a2*/ 	.short	(.L_4481 - .L_4480)
.L_4480:
        /*00a4*/ 	.word	0x00000000


	//----- nvinfo : EIATTR_CBANK_PARAM_SIZE
	.align		4
.L_4481:
        /*00a8*/ 	.byte	0x03, 0x19
        /*00aa*/ 	.short	0x0128


	//----- nvinfo : EIATTR_PARAM_CBANK
	.align		4
        /*00ac*/ 	.byte	0x04, 0x0a
        /*00ae*/ 	.short	(.L_4483 - .L_4482)
	.align		4
.L_4482:
        /*00b0*/ 	.word	index@(.nv.constant0._ZN10layer_norm13ln_bwd_kernelINS_13Kernel_traitsIfffffjLj7168ELj1ELj1ELj8ELj16ENS_18Kernel_traits_baseILj7168EfffffjLj256EEEEELb0ELb0ELb1ELb0EEEvNS_9BwdParamsE)
        /*00b4*/ 	.short	0x0380
        /*00b6*/ 	.short	0x0128


	//----- nvinfo : EIATTR_SW_WAR
	.align		4
.L_4483:
        /*00b8*/ 	.byte	0x04, 0x36
        /*00ba*/ 	.short	(.L_4485 - .L_4484)
.L_4484:
        /*00bc*/ 	.word	0x00000008
.L_4485:


//--------------------- .nv.info._ZN10layer_norm13ln_bwd_kernelINS_13Kernel_traitsIfffffjLj7168ELj1ELj1ELj8ELj16ENS_18Kernel_traits_baseILj7168EfffffjLj256EEEEELb0ELb0ELb1ELb1EEEvNS_9BwdParamsE --------------------------
	.section	.nv.info._ZN10layer_norm13ln_bwd_kernelINS_13Kernel_traitsIfffffjLj7168ELj1ELj1ELj8ELj16ENS_18Kernel_traits_baseILj7168EfffffjLj256EEEEELb0ELb0ELb1ELb1EEEvNS_9BwdParamsE,"",@"SHT_CUDA_INFO"
	.sectionflags	@""
	.align	4


	//----- nvinfo : EIATTR_CUDA_API_VERSION
	.align		4
        /*0000*/ 	.byte	0x04, 0x37
        /*0002*/ 	.short	(.L_4487 - .L_4486)
.L_4486:
        /*0004*/ 	.word	0x00000082


	//----- nvinfo : EIATTR_KPARAM_INFO
	.align		4
.L_4487:
        /*0008*/ 	.byte	0x04, 0x17
        /*000a*/ 	.short	(.L_4489 - .L_4488)
.L_4488:
        /*000c*/ 	.word	0x00000000
        /*0010*/ 	.short	0x0000
        /*0012*/ 	.short	0x0000
        /*0014*/ 	.byte	0x00, 0xf0, 0xa1, 0x04


	//----- nvinfo : EIATTR_SPARSE_MMA_MASK
	.align		4
.L_4489:
        /*0018*/ 	.byte	0x03, 0x50
        /*001a*/ 	.short	0x0000


	//----- nvinfo : EIATTR_MAXREG_COUNT
	.align		4
        /*001c*/ 	.byte	0x03, 0x1b
        /*001e*/ 	.short	0x00ff


	//----- nvinfo : EIATTR_NUM_BARRIERS
	.align		4
        /*0020*/ 	.byte	0x02, 0x4c
        /*0022*/ 	.byte	0x01
	.zero		1


	//----- nvinfo : EIATTR_MERCURY_ISA_VERSION
	.align		4
        /*0024*/ 	.byte	0x03, 0x5f
        /*0026*/ 	.short	0x0101


	//----- nvinfo : EIATTR_COOP_GROUP_MASK_REGIDS
	.align		4
        /*0028*/ 	.byte	0x04, 0x29
        /*002a*/ 	.short	(.L_4491 - .L_4490)


	//   ....[0]....
.L_4490:
        /*002c*/ 	.word	0xffffffff


	//   ....[1]....
        /*0030*/ 	.word	0xffffffff


	//   ....[2]....
        /*0034*/ 	.word	0xffffffff


	//   ....[3]....
        /*0038*/ 	.word	0xffffffff


	//   ....[4]....
        /*003c*/ 	.word	0xffffffff


	//   ....[5]....
        /*0040*/ 	.word	0xffffffff


	//   ....[6]....
        /*0044*/ 	.word	0xffffffff


	//   ....[7]....
        /*0048*/ 	.word	0xffffffff


	//   ....[8]....
        /*004c*/ 	.word	0xffffffff


	//   ....[9]....
        /*0050*/ 	.word	0xffffffff


	//----- nvinfo : EIATTR_COOP_GROUP_INSTR_OFFSETS
	.align		4
.L_4491:
        /*0054*/ 	.byte	0x04, 0x28
        /*0056*/ 	.short	(.L_4493 - .L_4492)


	//   ....[0]....
.L_4492:
        /*0058*/ 	.word	0x00001780


	//   ....[1]....
        /*005c*/ 	.word	0x000017a0


	//   ....[2]....
        /*0060*/ 	.word	0x000017e0


	//   ....[3]....
        /*0064*/ 	.word	0x000017f0


	//   ....[4]....
        /*0068*/ 	.word	0x00001830


	//   ....[5]....
        /*006c*/ 	.word	0x00001840


	//   ....[6]....
        /*0070*/ 	.word	0x00001870


	//   ....[7]....
        /*0074*/ 	.word	0x00001880


	//   ....[8]....
        /*0078*/ 	.word	0x000018b0


	//   ....[9]....
        /*007c*/ 	.word	0x000018c0


	//----- nvinfo : EIATTR_VRC_CTA_INIT_COUNT
	.align		4
.L_4493:
        /*0080*/ 	.byte	0x02, 0x4a
	.zero		1
	.zero		1


	//----- nvinfo : EIATTR_EXIT_INSTR_OFFSETS
	.align		4
        /*0084*/ 	.byte	0x04, 0x1c
        /*0086*/ 	.short	(.L_4495 - .L_4494)


	//   ....[0]....
.L_4494:
        /*0088*/ 	.word	0x00005030


	//----- nvinfo : EIATTR_MAX_THREADS
	.align		4
.L_4495:
        /*008c*/ 	.byte	0x04, 0x05
        /*008e*/ 	.short	(.L_4497 - .L_4496)
.L_4496:
        /*0090*/ 	.word	0x00000100
        /*0094*/ 	.word	0x00000001
        /*0098*/ 	.word	0x00000001


	//----- nvinfo : EIATTR_CRS_STACK_SIZE
	.align		4
.L_4497:
        /*009c*/ 	.byte	0x04, 0x1e
        /*009e*/ 	.short	(.L_4499 - .L_4498)
.L_4498:
        /*00a0*/ 	.word	0x00000000


	//----- nvinfo : EIATTR_CBANK_PARAM_SIZE
	.align		4
.L_4499:
        /*00a4*/ 	.byte	0x03, 0x19
        /*00a6*/ 	.short	0x0128


	//----- nvinfo : EIATTR_PARAM_CBANK
	.align		4
        /*00a8*/ 	.byte	0x04, 0x0a
        /*00aa*/ 	.short	(.L_4501 - .L_4500)
	.align		4
.L_4500:
        /*00ac*/ 	.word	index@(.nv.constant0._ZN10layer_norm13ln_bwd_kernelINS_13Kernel_traitsIfffffjLj7168ELj1ELj1ELj8ELj16ENS_18Kernel_traits_baseILj7168EfffffjLj256EEEEELb0ELb0ELb1ELb1EEEvNS_9BwdParamsE)
        /*00b0*/ 	.short	0x0380
        /*00b2*/ 	.short	0x0128


	//----- nvinfo : EIATTR_SW_WAR
	.align		4
.L_4501:
        /*00b4*/ 	.byte	0x04, 0x36
        /*00b6*/ 	.short	(.L_4503 - .L_4502)
.L_4502:
        /*00b8*/ 	.word	0x00000008
.L_4503:


//--------------------- .nv.info._ZN10layer_norm13ln_bwd_kernelINS_13Kernel_traitsIfffffjLj7168ELj1ELj1ELj8ELj16ENS_18Kernel_traits_baseILj7168EfffffjLj256EEEEELb0ELb1ELb0ELb0EEEvNS_9BwdParamsE --------------------------
	.section	.nv.info._ZN10layer_norm13ln_bwd_kernelINS_13Kernel_traitsIfffffjLj7168ELj1ELj1ELj8ELj16ENS_18Kernel_traits_baseILj7168EfffffjLj256EEEEELb0ELb1ELb0ELb0EEEvNS_9BwdParamsE,"",@"SHT_CUDA_INFO"
	.sectionflags	@""
	.align	4


	//----- nvinfo : EIATTR_CUDA_API_VERSION
	.align		4
        /*0000*/ 	.byte	0x04, 0x37
        /*0002*/ 	.short	(.L_4505 - .L_4504)
.L_4504:
        /*0004*/ 	.word	0x00000082


	//----- nvinfo : EIATTR_KPARAM_INFO
	.align		4
.L_4505:
        /*0008*/ 	.byte	0x04, 0x17
        /*000a*/ 	.short	(.L_4507 - .L_4506)
.L_4506:
        /*000c*/ 	.word	0x00000000
        /*0010*/ 	.short	0x0000
        /*0012*/ 	.short	0x0000
        /*0014*/ 	.byte	0x00, 0xf0, 0xa1, 0x04


	//----- nvinfo : EIATTR_SPARSE_MMA_MASK
	.align		4
.L_4507:
        /*0018*/ 	.byte	0x03, 0x50
        /*001a*/ 	.short	0x0000


	//----- nvinfo : EIATTR_MAXREG_COUNT
	.align		4
        /*001c*/ 	.byte	0x03, 0x1b
        /*001e*/ 	.short	0x00ff


	//----- nvinfo : EIATTR_NUM_BARRIERS
	.align		4
        /*0020*/ 	.byte	0x02, 0x4c
        /*0022*/ 	.byte	0x01
	.zero		1


	//----- nvinfo : EIATTR_MERCURY_ISA_VERSION
	.align		4
        /*0024*/ 	.byte	0x03, 0x5f
        /*0026*/ 	.short	0x0101


	//----- nvinfo : EIATTR_COOP_GROUP_MASK_REGIDS
	.align		4
        /*0028*/ 	.byte	0x04, 0x29
        /*002a*/ 	.short	(.L_4509 - .L_4508)


	//   ....[0]....
.L_4508:
        /*002c*/ 	.word	0xffffffff


	//   ....[1]....
        /*0030*/ 	.word	0xffffffff


	//   ....[2]....
        /*0034*/ 	.word	0xffffffff


	//   ....[3]....
        /*0038*/ 	.word	0xffffffff


	//   ....[4]....
        /*003c*/ 	.word	0xffffffff


	//   ....[5]....
        /*0040*/ 	.word	0xffffffff


	//   ....[6]....
        /*0044*/ 	.word	0xffffffff


	//   ....[7]....
        /*0048*/ 	.word	0xffffffff


	//   ....[8]....
        /*004c*/ 	.word	0xffffffff


	//   ....[9]....
        /*0050*/ 	.word	0xffffffff


	//----- nvinfo : EIATTR_COOP_GROUP_INSTR_OFFSETS
	.align		4
.L_4509:
        /*0054*/ 	.byte	0x04, 0x28
        /*0056*/ 	.short	(.L_4511 - .L_4510)


	//   ....[0]....
.L_4510:
        /*0058*/ 	.word	0x00001f80


	//   ....[1]....
        /*005c*/ 	.word	0x00001fb0


	//   ....[2]....
        /*0060*/ 	.word	0x00001fe0


	//   ....[3]....
        /*0064*/ 	.word	0x00001ff0


	//   ....[4]....
        /*0068*/ 	.word	0x00002020


	//   ....[5]....
        /*006c*/ 	.word	0x00002030


	//   ....[6]....
        /*0070*/ 	.word	0x00002060


	//   ....[7]....
        /*0074*/ 	.word	0x00002070


	//   ....[8]....
        /*0078*/ 	.word	0x000020a0


	//   ....[9]....
        /*007c*/ 	.word	0x000020b0


	//----- nvinfo : EIATTR_VRC_CTA_INIT_COUNT
	.align		4
.L_4511:
        /*0080*/ 	.byte	0x02, 0x4a
	.zero		1
	.zero		1


	//----- nvinfo : EIATTR_EXIT_INSTR_OFFSETS
	.align		4
        /*0084*/ 	.byte	0x04, 0x1c
        /*0086*/ 	.short	(.L_4513 - .L_4512)


	//   ....[0]....
.L_4512:
        /*0088*/ 	.word	0x00005f60


	//   ....[1]....
        /*008c*/ 	.word	0x00006000


	//----- nvinfo : EIATTR_MAX_THREADS
	.align		4
.L_4513:
        /*0090*/ 	.byte	0x04, 0x05
        /*0092*/ 	.short	(.L_4515 - .L_4514)
.L_4514:
        /*0094*/ 	.word	0x00000100
        /*0098*/ 	.word	0x00000001
        /*009c*/ 	.word	0x00000001


	//----- nvinfo : EIATTR_CRS_STACK_SIZE
	.align		4
.L_4515:
        /*00a0*/ 	.byte	0x04, 0x1e
        /*00a2*/ 	.short	(.L_4517 - .L_4516)
.L_4516:
        /*00a4*/ 	.word	0x00000000


	//----- nvinfo : EIATTR_CBANK_PARAM_SIZE
	.align		4
.L_4517:
        /*00a8*/ 	.byte	0x03, 0x19
        /*00aa*/ 	.short	0x0128


	//----- nvinfo : EIATTR_PARAM_CBANK
	.align		4
        /*00ac*/ 	.byte	0x04, 0x0a
        /*00ae*/ 	.short	(.L_4519 - .L_4518)
	.align		4
.L_4518:
        /*00b0*/ 	.word	index@(.nv.constant0._ZN10layer_norm13ln_bwd_kernelINS_13Kernel_traitsIfffffjLj7168ELj1ELj1ELj8ELj16ENS_18Kernel_traits_baseILj7168EfffffjLj256EEEEELb0ELb1ELb0ELb0EEEvNS_9BwdParamsE)
        /*00b4*/ 	.short	0x0380
        /*00b6*/ 	.short	0x0128


	//----- nvinfo : EIATTR_SW_WAR
	.align		4
.L_4519:
        /*00b8*/ 	.byte	0x04, 0x36
        /*00ba*/ 	.short	(.L_4521 - .L_4520)
.L_4520:
        /*00bc*/ 	.word	0x00000008
.L_4521:


//--------------------- .nv.info._ZN10layer_norm13ln_bwd_kernelINS_13Kernel_traitsIfffffjLj7168ELj1ELj1ELj8ELj16ENS_18Kernel_traits_baseILj7168EfffffjLj256EEEEELb0ELb1ELb0ELb1EEEvNS_9BwdParamsE --------------------------
	.section	.nv.info._ZN10layer_norm13ln_bwd_kernelINS_13Kernel_traitsIfffffjLj7168ELj1ELj1ELj8ELj16ENS_18Kernel_traits_baseILj7168EfffffjLj256EEEEELb0ELb1ELb0ELb1EEEvNS_9BwdParamsE,"",@"SHT_CUDA_INFO"
	.sectionflags	@""
	.align	4


	//----- nvinfo : EIATTR_CUDA_API_VERSION
	.align		4
        /*0000*/ 	.byte	0x04, 0x37
        /*0002*/ 	.short	(.L_4523 - .L_4522)
.L_4522:
        /*0004*/ 	.word	0x00000082


	//----- nvinfo : EIATTR_KPARAM_INFO
	.align		4
.L_4523:
        /*0008*/ 	.byte	0x04, 0x17
        /*000a*/ 	.short	(.L_4525 - .L_4524)
.L_4524:
        /*000c*/ 	.word	0x00000000
        /*0010*/ 	.short	0x0000
        /*0012*/ 	.short	0x0000
        /*0014*/ 	.byte	0x00, 0xf0, 0xa1, 0x04


	//----- nvinfo : EIATTR_SPARSE_MMA_MASK
	.align		4
.L_4525:
        /*0018*/ 	.byte	0x03, 0x50
        /*001a*/ 	.short	0x0000


	//----- nvinfo : EIATTR_MAXREG_COUNT
	.align		4
        /*001c*/ 	.byte	0x03, 0x1b
        /*001e*/ 	.short	0x00ff


	//----- nvinfo : EIATTR_NUM_BARRIERS
	.align		4
        /*0020*/ 	.byte	0x02, 0x4c
        /*0022*/ 	.byte	0x01
	.zero		1


	//----- nvinfo : EIATTR_ANNOTATIONS
	.align		4
        /*0024*/ 	.byte	0x04, 0x55
        /*0026*/ 	.short	(.L_4527 - .L_4526)


	//   ....[0]....
.L_4526:
        /*0028*/ 	.word	0x00000001
        /*002c*/ 	.byte	0x40, 0x03, 0x00, 0x00, 0x01, 0x00, 0x00, 0x00, 0x30, 0x1a, 0x00, 0x00, 0x01, 0x00, 0x00, 0x00
        /*003c*/ 	.byte	0xb0, 0x1d, 0x00, 0x00, 0x01, 0x00, 0x00, 0x00, 0x90, 0x52, 0x00, 0x00


	//----- nvinfo : EIATTR_MERCURY_ISA_VERSION
	.align		4
.L_4527:
        /*0048*/ 	.byte	0x03, 0x5f
        /*004a*/ 	.short	0x0101


	//----- nvinfo : EIATTR_COOP_GROUP_MASK_REGIDS
	.align		4
        /*004c*/ 	.byte	0x04, 0x29
        /*004e*/ 	.short	(.L_4529 - .L_4528)


	//   ....[0]....
.L_4528:
        /*0050*/ 	.word	0xffffffff


	//   ....[1]....
        /*0054*/ 	.word	0xffffffff


	//   ....[2]....
        /*0058*/ 	.word	0xffffffff


	//   ....[3]....
        /*005c*/ 	.word	0xffffffff


	//   ....[4]....
        /*0060*/ 	.word	0xffffffff


	//   ....[5]....
        /*0064*/ 	.word	0xffffffff


	//   ....[6]....
        /*0068*/ 	.word	0xffffffff


	//   ....[7]....
        /*006c*/ 	.word	0xffffffff


	//   ....[8]....
        /*0070*/ 	.word	0xffffffff


	//   ....[9]....
        /*0074*/ 	.word	0xffffffff


	//----- nvinfo : EIATTR_COOP_GROUP_INSTR_OFFSETS
	.align		4
.L_4529:
        /*0078*/ 	.byte	0x04, 0x28
        /*007a*/ 	.short	(.L_4531 - .L_4530)


	//   ....[0]....
.L_4530:
        /*007c*/ 	.word	0x00001760


	//   ....[1]....
        /*0080*/ 	.word	0x00001810


	//   ....[2]....
        /*0084*/ 	.word	0x00001820


	//   ....[3]....
        /*0088*/ 	.word	0x00001850


	//   ....[4]....
        /*008c*/ 	.word	0x00001860


	//   ....[5]....
        /*0090*/ 	.word	0x00001880


	//   ....[6]....
        /*0094*/ 	.word	0x000018b0


	//   ....[7]....
        /*0098*/ 	.word	0x000018e0


	//   ....[8]....
        /*009c*/ 	.word	0x00001910


	//   ....[9]....
        /*00a0*/ 	.word	0x00001920


	//----- nvinfo : EIATTR_VRC_CTA_INIT_COUNT
	.align		4
.L_4531:
        /*00a4*/ 	.byte	0x02, 0x4a
	.zero		1
	.zero		1


	//----- nvinfo : EIATTR_EXIT_INSTR_OFFSETS
	.align		4
        /*00a8*/ 	.byte	0x04, 0x1c
        /*00aa*/ 	.short	(.L_4533 - .L_4532)


	//   ....[0]....
.L_4532:
        /*00ac*/ 	.word	0x00005950


	//----- nvinfo : EIATTR_MAX_THREADS
	.align		4
.L_4533:
        /*00b0*/ 	.byte	0x04, 0x05
        /*00b2*/ 	.short	(.L_4535 - .L_4534)
.L_4534:
        /*00b4*/ 	.word	0x00000100
        /*00b8*/ 	.word	0x00000001
        /*00bc*/ 	.word	0x00000001


	//----- nvinfo : EIATTR_CRS_STACK_SIZE
	.align		4
.L_4535:
        /*00c0*/ 	.byte	0x04, 0x1e
        /*00c2*/ 	.short	(.L_4537 - .L_4536)
.L_4536:
        /*00c4*/ 	.word	0x00000000


	//----- nvinfo : EIATTR_CBANK_PARAM_SIZE
	.align		4
.L_4537:
        /*00c8*/ 	.byte	0x03, 0x19
        /*00ca*/ 	.short	0x0128


	//----- nvinfo : EIATTR_PARAM_CBANK
	.align		4
        /*00cc*/ 	.byte	0x04, 0x0a
        /*00ce*/ 	.short	(.L_4539 - .L_4538)
	.align		4
.L_4538:
        /*00d0*/ 	.word	index@(.nv.constant0._ZN10layer_norm13ln_bwd_kernelINS_13Kernel_traitsIfffffjLj7168ELj1ELj1ELj8ELj16ENS_18Kernel_traits_baseILj7168EfffffjLj256EEEEELb0ELb1ELb0ELb1EEEvNS_9BwdParamsE)
        /*00d4*/ 	.short	0x0380
        /*00d6*/ 	.short	0x0128


	//----- nvinfo : EIATTR_SW_WAR
	.align		4
.L_4539:
        /*00d8*/ 	.byte	0x04, 0x36
        /*00da*/ 	.short	(.L_4541 - .L_4540)
.L_4540:
        /*00dc*/ 	.word	0x00000008
.L_4541:


//--------------------- .nv.info._ZN10layer_norm13ln_bwd_kernelINS_13Kernel_traitsIfffffjLj7168ELj1ELj1ELj8ELj16ENS_18Kernel_traits_baseILj7168EfffffjLj256EEEEELb0ELb1ELb1ELb0EEEvNS_9BwdParamsE --------------------------
	.section	.nv.info._ZN10layer_norm13ln_bwd_kernelINS_13Kernel_traitsIfffffjLj7168ELj1ELj1ELj8ELj16ENS_18Kernel_traits_baseILj7168EfffffjLj256EEEEELb0ELb1ELb1ELb0EEEvNS_9BwdParamsE,"",@"SHT_CUDA_INFO"
	.sectionflags	@""
	.align	4


	//----- nvinfo : EIATTR_CUDA_API_VERSION
	.align		4
        /*0000*/ 	.byte	0x04, 0x37
        /*0002*/ 	.short	(.L_4543 - .L_4542)
.L_4542:
        /*0004*/ 	.word	0x00000082


	//----- nvinfo : EIATTR_KPARAM_INFO
	.align		4
.L_4543:
        /*0008*/ 	.byte	0x04, 0x17
        /*000a*/ 	.short	(.L_4545 - .L_4544)
.L_4544:
        /*000c*/ 	.word	0x00000000
        /*0010*/ 	.short	0x0000
        /*0012*/ 	.short	0x0000
        /*0014*/ 	.byte	0x00, 0xf0, 0xa1, 0x04


	//----- nvinfo : EIATTR_SPARSE_MMA_MASK
	.align		4
.L_4545:
        /*0018*/ 	.byte	0x03, 0x50
        /*001a*/ 	.short	0x0000


	//----- nvinfo : EIATTR_MAXREG_COUNT
	.align		4
        /*001c*/ 	.byte	0x03, 0x1b
        /*001e*/ 	.short	0x00ff


	//----- nvinfo : EIATTR_NUM_BARRIERS
	.align		4
        /*0020*/ 	.byte	0x02, 0x4c
        /*0022*/ 	.byte	0x01
	.zero		1


	//----- nvinfo : EIATTR_ANNOTATIONS
	.align		4
        /*0024*/ 	.byte	0x04, 0x55
        /*0026*/ 	.short	(.L_4547 - .L_4546)


	//   ....[0]....
.L_4546:
        /*0028*/ 	.word	0x00000001
        /*002c*/ 	.byte	0x40, 0x00, 0x00, 0x00, 0x01, 0x00, 0x00, 0x00, 0x50, 0x00, 0x00, 0x00, 0x01, 0x00, 0x00, 0x00
        /*003c*/ 	.byte	0x20, 0x07, 0x00, 0x00, 0x01, 0x00, 0x00, 0x00, 0x30, 0x07, 0x00, 0x00, 0x01, 0x00, 0x00, 0x00
        /*004c*/ 	.byte	0x00, 0x0e, 0x00, 0x00, 0x01, 0x00, 0x00, 0x00, 0x10, 0x0e, 0x00, 0x00, 0x01, 0x00, 0x00, 0x00
        /*005c*/ 	.byte	0x30, 0x0e, 0x00, 0x00, 0x01, 0x00, 0x00, 0x00, 0x40, 0x0e, 0x00, 0x00


	//----- nvinfo : EIATTR_MERCURY_ISA_VERSION
	.align		4
.L_4547:
        /*0068*/ 	.byte	0x03, 0x5f
        /*006a*/ 	.short	0x0101


	//----- nvinfo : EIATTR_COOP_GROUP_MASK_REGIDS
	.align		4
        /*006c*/ 	.byte	0x04, 0x29
        /*006e*/ 	.short	(.L_4549 - .L_4548)


	//   ....[0]....
.L_4548:
        /*0070*/ 	.word	0xffffffff


	//   ....[1]....
        /*0074*/ 	.word	0xffffffff


	//   ....[2]....
        /*0078*/ 	.word	0xffffffff


	//   ....[3]....
        /*007c*/ 	.word	0xffffffff


	//   ....[4]....
        /*0080*/ 	.word	0xffffffff


	//   ....[5]....
        /*0084*/ 	.word	0xffffffff


	//   ....[6]....
        /*0088*/ 	.word	0xffffffff


	//   ....[7]....
        /*008c*/ 	.word	0xffffffff


	//   ....[8]....
        /*0090*/ 	.word	0xffffffff


	//   ....[9]....
        /*0094*/ 	.word	0xffffffff


	//----- nvinfo : EIATTR_COOP_GROUP_INSTR_OFFSETS
	.align		4
.L_4549:
        /*0098*/ 	.byte	0x04, 0x28
        /*009a*/ 	.short	(.L_4551 - .L_4550)


	//   ....[0]....
.L_4550:
        /*009c*/ 	.word	0x000023f0


	//   ....[1]....
        /*00a0*/ 	.word	0x00002420


	//   ....[2]....
        /*00a4*/ 	.word	0x00002450


	//   ....[3]....
        /*00a8*/ 	.word	0x00002460


	//   ....[4]....
        /*00ac*/ 	.word	0x00002490


	//   ....[5]....
        /*00b0*/ 	.word	0x000024a0


	//   ....[6]....
        /*00b4*/ 	.word	0x000024d0


	//   ....[7]....
        /*00b8*/ 	.word	0x000024e0


	//   ....[8]....
        /*00bc*/ 	.word	0x00002510


	//   ....[9]....
        /*00c0*/ 	.word	0x00002520


	//----- nvinfo : EIATTR_VRC_CTA_INIT_COUNT
	.align		4
.L_4551:
        /*00c4*/ 	.byte	0x02, 0x4a
	.zero		1
	.zero		1


	//----- nvinfo : EIATTR_EXIT_INSTR_OFFSETS
	.align		4
        /*00c8*/ 	.byte	0x04, 0x1c
        /*00ca*/ 	.short	(.L_4553 - .L_4552)


	//   ....[0]....
.L_4552:
        /*00cc*/ 	.word	0x000080c0


	//   ....[1]....
        /*00d0*/ 	.word	0x00008160


	//----- nvinfo : EIATTR_MAX_THREADS
	.align		4
.L_4553:
        /*00d4*/ 	.byte	0x04, 0x05
        /*00d6*/ 	.short	(.L_4555 - .L_4554)
.L_4554:
        /*00d8*/ 	.word	0x00000100
        /*00dc*/ 	.word	0x00000001
        /*00e0*/ 	.word	0x00000001


	//----- nvinfo : EIATTR_CRS_STACK_SIZE
	.align		4
.L_4555:
        /*00e4*/ 	.byte	0x04, 0x1e
        /*00e6*/ 	.short	(.L_4557 - .L_4556)
.L_4556:
        /*00e8*/ 	.word	0x00000000


	//----- nvinfo : EIATTR_CBANK_PARAM_SIZE
	.align		4
.L_4557:
        /*00ec*/ 	.byte	0x03, 0x19
        /*00ee*/ 	.short	0x0128


	//----- nvinfo : EIATTR_PARAM_CBANK
	.align		4
        /*00f0*/ 	.byte	0x04, 0x0a
        /*00f2*/ 	.short	(.L_4559 - .L_4558)
	.align		4
.L_4558:
        /*00f4*/ 	.word	index@(.nv.constant0._ZN10layer_norm13ln_bwd_kernelINS_13Kernel_traitsIfffffjLj7168ELj1ELj1ELj8ELj16ENS_18Kernel_traits_baseILj7168EfffffjLj256EEEEELb0ELb1ELb1ELb0EEEvNS_9BwdParamsE)
        /*00f8*/ 	.short	0x0380
        /*00fa*/ 	.short	0x0128


	//----- nvinfo : EIATTR_SW_WAR
	.align		4
.L_4559:
        /*00fc*/ 	.byte	0x04, 0x36
        /*00fe*/ 	.short	(.L_4561 - .L_4560)
.L_4560:
        /*0100*/ 	.word	0x00000008
.L_4561:


//--------------------- .nv.info._ZN10layer_norm13ln_bwd_kernelINS_13Kernel_traitsIfffffjLj7168ELj1ELj1ELj8ELj16ENS_18Kernel_traits_baseILj7168EfffffjLj256EEEEELb0ELb1ELb1ELb1EEEvNS_9BwdParamsE --------------------------
	.section	.nv.info._ZN10layer_norm13ln_bwd_kernelINS_13Kernel_traitsIfffffjLj7168ELj1ELj1ELj8ELj16ENS_18Kernel_traits_baseILj7168EfffffjLj256EEEEELb0ELb1ELb1ELb1EEEvNS_9BwdParamsE,"",@"SHT_CUDA_INFO"
	.sectionflags	@""
	.align	4


	//----- nvinfo : EIATTR_CUDA_API_VERSION
	.align		4
        /*0000*/ 	.byte	0x04, 0x37
        /*0002*/ 	.short	(.L_4563 - .L_4562)
.L_4562:
        /*0004*/ 	.word	0x00000082


	//----- nvinfo : EIATTR_KPARAM_INFO
	.align		4
.L_4563:
        /*0008*/ 	.byte	0x04, 0x17
        /*000a*/ 	.short	(.L_4565 - .L_4564)
.L_4564:
        /*000c*/ 	.word	0x00000000
        /*0010*/ 	.short	0x0000
        /*0012*/ 	.short	0x0000
        /*0014*/ 	.byte	0x00, 0xf0, 0xa1, 0x04


	//----- nvinfo : EIATTR_SPARSE_MMA_MASK
	.align		4
.L_4565:
        /*0018*/ 	.byte	0x03, 0x50
        /*001a*/ 	.short	0x0000


	//----- nvinfo : EIATTR_MAXREG_COUNT
	.align		4
        /*001c*/ 	.byte	0x03, 0x1b
        /*001e*/ 	.short	0x00ff


	//----- nvinfo : EIATTR_NUM_BARRIERS
	.align		4
        /*0020*/ 	.byte	0x02, 0x4c
        /*0022*/ 	.byte	0x01
	.zero		1


	//----- nvinfo : EIATTR_MERCURY_ISA_VERSION
	.align		4
        /*0024*/ 	.byte	0x03, 0x5f
        /*0026*/ 	.short	0x0101


	//----- nvinfo : EIATTR_COOP_GROUP_MASK_REGIDS
	.align		4
        /*0028*/ 	.byte	0x04, 0x29
        /*002a*/ 	.short	(.L_4567 - .L_4566)


	//   ....[0]....
.L_4566:
        /*002c*/ 	.word	0xffffffff


	//   ....[1]....
        /*0030*/ 	.word	0xffffffff


	//   ....[2]....
        /*0034*/ 	.word	0xffffffff


	//   ....[3]....
        /*0038*/ 	.word	0xffffffff


	//   ....[4]....
        /*003c*/ 	.word	0xffffffff


	//   ....[5]....
        /*0040*/ 	.word	0xffffffff


	//   ....[6]....
        /*0044*/ 	.word	0xffffffff


	//   ....[7]....
        /*0048*/ 	.word	0xffffffff


	//   ....[8]....
        /*004c*/ 	.word	0xffffffff


	//   ....[9]....
        /*0050*/ 	.word	0xffffffff


	//----- nvinfo : EIATTR_COOP_GROUP_INSTR_OFFSETS
	.align		4
.L_4567:
        /*0054*/ 	.byte	0x04, 0x28
        /*0056*/ 	.short	(.L_4569 - .L_4568)


	//   ....[0]....
.L_4568:
        /*0058*/ 	.word	0x000018d0


	//   ....[1]....
        /*005c*/ 	.word	0x000018f0


	//   ....[2]....
        /*0060*/ 	.word	0x00001930


	//   ....[3]....
        /*0064*/ 	.word	0x00001940


	//   ....[4]....
        /*0068*/ 	.word	0x00001980


	//   ....[5]....
        /*006c*/ 	.word	0x00001990


	//   ....[6]....
        /*0070*/ 	.word	0x000019c0


	//   ....[7]....
        /*0074*/ 	.word	0x000019d0


	//   ....[8]....
        /*0078*/ 	.word	0x00001a00


	//   ....[9]....
        /*007c*/ 	.word	0x00001a10


	//----- nvinfo : EIATTR_VRC_CTA_INIT_COUNT
	.align		4
.L_4569:
        /*0080*/ 	.byte	0x02, 0x4a
	.zero		1
	.zero		1


	//----- nvinfo : EIATTR_EXIT_INSTR_OFFSETS
	.align		4
        /*0084*/ 	.byte	0x04, 0x1c
        /*0086*/ 	.short	(.L_4571 - .L_4570)


	//   ....[0]....
.L_4570:
        /*0088*/ 	.word	0x00006370


	//----- nvinfo : EIATTR_MAX_THREADS
	.align		4
.L_4571:
        /*008c*/ 	.byte	0x04, 0x05
        /*008e*/ 	.short	(.L_4573 - .L_4572)
.L_4572:
        /*0090*/ 	.word	0x00000100
        /*0094*/ 	.word	0x00000001
        /*0098*/ 	.word	0x00000001


	//----- nvinfo : EIATTR_CRS_STACK_SIZE
	.align		4
.L_4573:
        /*009c*/ 	.byte	0x04, 0x1e
        /*009e*/ 	.short	(.L_4575 - .L_4574)
.L_4574:
        /*00a0*/ 	.word	0x00000000


	//----- nvinfo : EIATTR_CBANK_PARAM_SIZE
	.align		4
.L_4575:
        /*00a4*/ 	.byte	0x03, 0x19
        /*00a6*/ 	.short	0x0128


	//----- nvinfo : EIATTR_PARAM_CBANK
	.align		4
        /*00a8*/ 	.byte	0x04, 0x0a
        /*00aa*/ 	.short	(.L_4577 - .L_4576)
	.align		4
.L_4576:
        /*00ac*/ 	.word	index@(.nv.constant0._ZN10layer_norm13ln_bwd_kernelINS_13Kernel_traitsIfffffjLj7168ELj1ELj1ELj8ELj16ENS_18Kernel_traits_baseILj7168EfffffjLj256EEEEELb0ELb1ELb1ELb1EEEvNS_9BwdParamsE)
        /*00b0*/ 	.short	0x0380
        /*00b2*/ 	.short	0x0128


	//----- nvinfo : EIATTR_SW_WAR
	.align		4
.L_4577:
        /*00b4*/ 	.byte	0x04, 0x36
        /*00b6*/ 	.short	(.L_4579 - .L_4578)
.L_4578:
        /*00b8*/ 	.word	0x00000008
.L_4579:


//--------------------- .nv.info._ZN10layer_norm13ln_bwd_kernelINS_13Kernel_traitsIfffffjLj7168ELj1ELj1ELj8ELj16ENS_18Kernel_traits_baseILj7168EfffffjLj256EEEEELb1ELb0ELb0ELb0EEEvNS_9BwdParamsE --------------------------
	.section	.nv.info._ZN10layer_norm13ln_bwd_kernelINS_13Kernel_traitsIfffffjLj7168ELj1ELj1ELj8ELj16ENS_18Kernel_traits_baseILj7168EfffffjLj256EEEEELb1ELb0ELb0ELb0EEEvNS_9BwdParamsE,"",@"SHT_CUDA_INFO"
	.sectionflags	@""
	.align	4


	//----- nvinfo : EIATTR_CUDA_API_VERSION
	.align		4
        /*0000*/ 	.byte	0x04, 0x37
        /*0002*/ 	.short	(.L_4581 - .L_4580)
.L_4580:
        /*0004*/ 	.word	0x00000082


	//----- nvinfo : EIATTR_KPARAM_INFO
	.align		4
.L_4581:
        /*0008*/ 	.byte	0x04, 0x17
        /*000a*/ 	.short	(.L_4583 - .L_4582)
.L_4582:
        /*000c*/ 	.word	0x00000000
        /*0010*/ 	.short	0x0000
        /*0012*/ 	.short	0x0000
        /*0014*/ 	.byte	0x00, 0xf0, 0xa1, 0x04


	//----- nvinfo : EIATTR_SPARSE_MMA_MASK
	.align		4
.L_4583:
        /*0018*/ 	.byte	0x03, 0x50
        /*001a*/ 	.short	0x0000


	//----- nvinfo : EIATTR_MAXREG_COUNT
	.align		4
        /*001c*/ 	.byte	0x03, 0x1b
        /*001e*/ 	.short	0x00ff


	//----- nvinfo : EIATTR_NUM_BARRIERS
	.align		4
        /*0020*/ 	.byte	0x02, 0x4c
        /*0022*/ 	.byte	0x01
	.zero		1


	//----- nvinfo : EIATTR_MERCURY_ISA_VERSION
	.align		4
        /*0024*/ 	.byte	0x03, 0x5f
        /*0026*/ 	.short	0x0101


	//----- nvinfo : EIATTR_COOP_GROUP_MASK_REGIDS
	.align		4
        /*0028*/ 	.byte	0x04, 0x29
        /*002a*/ 	.short	(.L_4585 - .L_4584)


	//   ....[0]....
.L_4584:
        /*002c*/ 	.word	0xffffffff


	//   ....[1]....
        /*0030*/ 	.word	0xffffffff


	//   ....[2]....
        /*0034*/ 	.word	0xffffffff


	//   ....[3]....
        /*0038*/ 	.word	0xffffffff


	//   ....[4]....
        /*003c*/ 	.word	0xffffffff


	//   ....[5]....
        /*0040*/ 	.word	0xffffffff


	//   ....[6]....
        /*0044*/ 	.word	0xffffffff


	//   ....[7]....
        /*0048*/ 	.word	0xffffffff


	//   ....[8]....
        /*004c*/ 	.word	0xffffffff


	//   ....[9]....
        /*0050*/ 	.word	0xffffffff


	//----- nvinfo : EIATTR_COOP_GROUP_INSTR_OFFSETS
	.align		4
.L_4585:
        /*0054*/ 	.byte	0x04, 0x28
        /*0056*/ 	.short	(.L_4587 - .L_4586)


	//   ....[0]....
.L_4586:
        /*0058*/ 	.word	0x00001d40


	//   ....[1]....
        /*005c*/ 	.word	0x00001d70


	//   ....[2]....
        /*0060*/ 	.word	0x00001da0


	//   ....[3]....
        /*0064*/ 	.word	0x00001db0


	//   ....[4]....
        /*0068*/ 	.word	0x00001de0


	//   ....[5]....
        /*006c*/ 	.word	0x00001df0


	//   ....[6]....
        /*0070*/ 	.word	0x00001e20


	//   ....[7]....
        /*0074*/ 	.word	0x00001e30


	//   ....[8]....
        /*0078*/ 	.word	0x00001e60


	//   ....[9]....
        /*007c*/ 	.word	0x00001e70


	//----- nvinfo : EIATTR_VRC_CTA_INIT_COUNT
	.align		4
.L_4587:
        /*0080*/ 	.byte	0x02, 0x4a
	.zero		1
	.zero		1


	//----- nvinfo : EIATTR_EXIT_INSTR_OFFSETS
	.align		4
        /*0084*/ 	.byte	0x04, 0x1c
        /*0086*/ 	.short	(.L_4589 - .L_4588)


	//   ....[0]....
.L_4588:
        /*0088*/ 	.word	0x000063a0


	//   ....[1]....
        /*008c*/ 	.word	0x00006420


	//----- nvinfo : EIATTR_MAX_THREADS
	.align		4
.L_4589:
        /*0090*/ 	.byte	0x04, 0x05
        /*0092*/ 	.short	(.L_4591 - .L_4590)
.L_4590:
        /*0094*/ 	.word	0x00000100
        /*0098*/ 	.word	0x00000001
        /*009c*/ 	.word	0x00000001


	//----- nvinfo : EIATTR_CRS_STACK_SIZE
	.align		4
.L_4591:
        /*00a0*/ 	.byte	0x04, 0x1e
        /*00a2*/ 	.short	(.L_4593 - .L_4592)
.L_4592:
        /*00a4*/ 	.word	0x00000000


	//----- nvinfo : EIATTR_CBANK_PARAM_SIZE
	.align		4
.L_4593:
        /*00a8*/ 	.byte	0x03, 0x19
        /*00aa*/ 	.short	0x0128


	//----- nvinfo : EIATTR_PARAM_CBANK
	.align		4
        /*00ac*/ 	.byte	0x04, 0x0a
        /*00ae*/ 	.short	(.L_4595 - .L_4594)
	.align		4
.L_4594:
        /*00b0*/ 	.word	index@(.nv.constant0._ZN10layer_norm13ln_bwd_kernelINS_13Kernel_traitsIfffffjLj7168ELj1ELj1ELj8ELj16ENS_18Kernel_traits_baseILj7168EfffffjLj256EEEEELb1ELb0ELb0ELb0EEEvNS_9BwdParamsE)
        /*00b4*/ 	.short	0x0380
        /*00b6*/ 	.short	0x0128


	//----- nvinfo : EIATTR_SW_WAR
	.align		4
.L_4595:
        /*00b8*/ 	.byte	0x04, 0x36
        /*00ba*/ 	.short	(.L_4597 - .L_4596)
.L_4596:
        /*00bc*/ 	.word	0x00000008
.L_4597:


//--------------------- .nv.info._ZN10layer_norm13ln_bwd_kernelINS_13Kernel_traitsIfffffjLj7168ELj1ELj1ELj8ELj16ENS_18Kernel_traits_baseILj7168EfffffjLj256EEEEELb1ELb0ELb0ELb1EEEvNS_9BwdParamsE --------------------------
	.section	.nv.info._ZN10layer_norm13ln_bwd_kernelINS_13Kernel_traitsIfffffjLj7168ELj1ELj1ELj8ELj16ENS_18Kernel_traits_baseILj7168EfffffjLj256EEEEELb1ELb0ELb0ELb1EEEvNS_9BwdParamsE,"",@"SHT_CUDA_INFO"
	.sectionflags	@""
	.align	4


	//----- nvinfo : EIATTR_CUDA_API_VERSION
	.align		4
        /*0000*/ 	.byte	0x04, 0x37
        /*0002*/ 	.short	(.L_4599 - .L_4598)
.L_4598:
        /*0004*/ 	.word	0x00000082


	//----- nvinfo : EIATTR_KPARAM_INFO
	.align		4
.L_4599:
        /*0008*/ 	.byte	0x04, 0x17
        /*000a*/ 	.short	(.L_4601 - .L_4600)
.L_4600:
        /*000c*/ 	.word	0x00000000
        /*0010*/ 	.short	0x0000
        /*0012*/ 	.short	0x0000
        /*0014*/ 	.byte	0x00, 0xf0, 0xa1, 0x04


	//----- nvinfo : EIATTR_SPARSE_MMA_MASK
	.align		4
.L_4601:
        /*0018*/ 	.byte	0x03, 0x50
        /*001a*/ 	.short	0x0000


	//----- nvinfo : EIATTR_MAXREG_COUNT
	.align		4
        /*001c*/ 	.byte	0x03, 0x1b
        /*001e*/ 	.short	0x00ff


	//----- nvinfo : EIATTR_NUM_BARRIERS
	.align		4
        /*0020*/ 	.byte	0x02, 0x4c
        /*0022*/ 	.byte	0x01
	.zero		1


	//----- nvinfo : EIATTR_MERCURY_ISA_VERSION
	.align		4
        /*0024*/ 	.byte	0x03, 0x5f
        /*0026*/ 	.short	0x0101


	//----- nvinfo : EIATTR_COOP_GROUP_MASK_REGIDS
	.align		4
        /*0028*/ 	.byte	0x04, 0x29
        /*002a*/ 	.short	(.L_4603 - .L_4602)


	//   ....[0]....
.L_4602:
        /*002c*/ 	.word	0xffffffff


	//   ....[1]....
        /*0030*/ 	.word	0xffffffff


	//   ....[2]....
        /*0034*/ 	.word	0xffffffff


	//   ....[3]....
        /*0038*/ 	.word	0xffffffff


	//   ....[4]....
        /*003c*/ 	.word	0xffffffff


	//   ....[5]....
        /*0040*/ 	.word	0xffffffff


	//   ....[6]....
        /*0044*/ 	.word	0xffffffff


	//   ....[7]....
        /*0048*/ 	.word	0xffffffff


	//   ....[8]....
        /*004c*/ 	.word	0xffffffff


	//   ....[9]....
        /*0050*/ 	.word	0xffffffff


	//----- nvinfo : EIATTR_COOP_GROUP_INSTR_OFFSETS
	.align		4
.L_4603:
        /*0054*/ 	.byte	0x04, 0x28
        /*0056*/ 	.short	(.L_4605 - .L_4604)


	//   ....[0]....
.L_4604:
        /*0058*/ 	.word	0x000012e0


	//   ....[1]....
        /*005c*/ 	.word	0x00001300


	//   ....[2]....
        /*0060*/ 	.word	0x00001350


	//   ....[3]....
        /*0064*/ 	.word	0x00001360


	//   ....[4]....
        /*0068*/ 	.word	0x000013b0


	//   ....[5]....
        /*006c*/ 	.word	0x000013c0


	//   ....[6]....
        /*0070*/ 	.word	0x00001410


	//   ....[7]....
        /*0074*/ 	.word	0x00001420


	//   ....[8]....
        /*0078*/ 	.word	0x00001480


	//   ....[9]....
        /*007c*/ 	.word	0x00001490


	//----- nvinfo : EIATTR_VRC_CTA_INIT_COUNT
	.align		4
.L_4605:
        /*0080*/ 	.byte	0x02, 0x4a
	.zero		1
	.zero		1


	//----- nvinfo : EIATTR_EXIT_INSTR_OFFSETS
	.align		4
        /*0084*/ 	.byte	0x04, 0x1c
        /*0086*/ 	.short	(.L_4607 - .L_4606)


	//   ....[0]....
.L_4606:
        /*0088*/ 	.word	0x000057c0


	//----- nvinfo : EIATTR_MAX_THREADS
	.align		4
.L_4607:
        /*008c*/ 	.byte	0x04, 0x05
        /*008e*/ 	.short	(.L_4609 - .L_4608)
.L_4608:
        /*0090*/ 	.word	0x00000100
        /*0094*/ 	.word	0x00000001
        /*0098*/ 	.word	0x00000001


	//----- nvinfo : EIATTR_CBANK_PARAM_SIZE
	.align		4
.L_4609:
        /*009c*/ 	.byte	0x03, 0x19
        /*009e*/ 	.short	0x0128


	//----- nvinfo : EIATTR_PARAM_CBANK
	.align		4
        /*00a0*/ 	.byte	0x04, 0x0a
        /*00a2*/ 	.short	(.L_4611 - .L_4610)
	.align		4
.L_4610:
        /*00a4*/ 	.word	index@(.nv.constant0._ZN10layer_norm13ln_bwd_kernelINS_13Kernel_traitsIfffffjLj7168ELj1ELj1ELj8ELj16ENS_18Kernel_traits_baseILj7168EfffffjLj256EEEEELb1ELb0ELb0ELb1EEEvNS_9BwdParamsE)
        /*00a8*/ 	.short	0x0380
        /*00aa*/ 	.short	0x0128


	//----- nvinfo : EIATTR_SW_WAR
	.align		4
.L_4611:
        /*00ac*/ 	.byte	0x04, 0x36
        /*00ae*/ 	.short	(.L_4613 - .L_4612)
.L_4612:
        /*00b0*/ 	.word	0x00000008
.L_4613:


//--------------------- .nv.info._ZN10layer_norm22ln_bwd_finalize_kernelINS_22Kernel_traits_finalizeILj7168EfffffjLb0ELj1024ELj4ENS_18Kernel_traits_baseILj7168EfffffjLj1024EEEEELb0ELb0EEEvNS_9BwdParamsE --------------------------
	.section	.nv.info._ZN10layer_norm22ln_bwd_finalize_kernelINS_22Kernel_traits_finalizeILj7168EfffffjLb0ELj1024ELj4ENS_18Kernel_traits_baseILj7168EfffffjLj1024EEEEELb0ELb0EEEvNS_9BwdParamsE,"",@"SHT_CUDA_INFO"
	.sectionflags	@""
	.align	4


	//----- nvinfo : EIATTR_CUDA_API_VERSION
	.align		4
        /*0000*/ 	.byte	0x04, 0x37
        /*0002*/ 	.short	(.L_4615 - .L_4614)
.L_4614:
        /*0004*/ 	.word	0x00000082


	//----- nvinfo : EIATTR_KPARAM_INFO
	.align		4
.L_4615:
        /*0008*/ 	.byte	0x04, 0x17
        /*000a*/ 	.short	(.L_4617 - .L_4616)
.L_4616:
        /*000c*/ 	.word	0x00000000
        /*0010*/ 	.short	0x0000
        /*0012*/ 	.short	0x0000
        /*0014*/ 	.byte	0x00, 0xf0, 0xa1, 0x04


	//----- nvinfo : EIATTR_SPARSE_MMA_MASK
	.align		4
.L_4617:
        /*0018*/ 	.byte	0x03, 0x50
        /*001a*/ 	.short	0x0000


	//----- nvinfo : EIATTR_MAXREG_COUNT
	.align		4
        /*001c*/ 	.byte	0x03, 0x1b
        /*001e*/ 	.short	0x0040


	//----- nvinfo : EIATTR_NUM_BARRIERS
	.align		4
        /*0020*/ 	.byte	0x02, 0x4c
        /*0022*/ 	.byte	0x01
	.zero		1


	//----- nvinfo : EIATTR_MERCURY_ISA_VERSION
	.align		4
        /*0024*/ 	.byte	0x03, 0x5f
        /*0026*/ 	.short	0x0101


	//----- nvinfo : EIATTR_COOP_GROUP_MASK_REGIDS
	.align		4
        /*0028*/ 	.byte	0x04, 0x29
        /*002a*/ 	.short	(.L_4619 - .L_4618)


	//   ....[0]....
.L_4618:
        /*002c*/ 	.word	0xffffffff


	//   ....[1]....
        /*0030*/ 	.word	0xffffffff


	//   ....[2]....
        /*0034*/ 	.word	0xffffffff


	//   ....[3]....
        /*0038*/ 	.word	0xffffffff


	//   ....[4]....
        /*003c*/ 	.word	0xffffffff


	//   ....[5]....
        /*0040*/ 	.word	0xffffffff


	//   ....[6]....
        /*0044*/ 	.word	0xffffffff


	//   ....[7]....
        /*0048*/ 	.word	0xffffffff


	//   ....[8]....
        /*004c*/ 	.word	0xffffffff


	//   ....[9]....
        /*0050*/ 	.word	0xffffffff


	//----- nvinfo : EIATTR_COOP_GROUP_INSTR_OFFSETS
	.align		4
.L_4619:
        /*0054*/ 	.byte	0x04, 0x28
        /*0056*/ 	.short	(.L_4621 - .L_4620)


	//   ....[0]....
.L_4620:
        /*0058*/ 	.word	0x00001550


	//   ....[1]....
        /*005c*/ 	.word	0x00001560


	//   ....[2]....
        /*0060*/ 	.word	0x00001590


	//   ....[3]....
        /*0064*/ 	.word	0x000015a0


	//   ....[4]....
        /*0068*/ 	.word	0x000015d0


	//   ....[5]....
        /*006c*/ 	.word	0x000015e0


	//   ....[6]....
        /*0070*/ 	.word	0x00001610


	//   ....[7]....
        /*0074*/ 	.word	0x00001630


	//   ....[8]....
        /*0078*/ 	.word	0x00001680


	//   ....[9]....
        /*007c*/ 	.word	0x00001690


	//----- nvinfo : EIATTR_VRC_CTA_INIT_COUNT
	.align		4
.L_4621:
        /*0080*/ 	.byte	0x02, 0x4a
	.zero		1
	.zero		1


	//----- nvinfo : EIATTR_EXIT_INSTR_OFFSETS
	.align		4
        /*0084*/ 	.byte	0x04, 0x1c
        /*0086*/ 	.short	(.L_4623 - .L_4622)


	//   ....[0]....
.L_4622:
        /*0088*/ 	.word	0x00000060


	//   ....[1]....
        /*008c*/ 	.word	0x000016f0


	//   ....[2]....
        /*0090*/ 	.word	0x00001720


	//   ....[3]....
        /*0094*/ 	.word	0x000017c0


	//----- nvinfo : EIATTR_MAX_THREADS
	.align		4
.L_4623:
        /*0098*/ 	.byte	0x04, 0x05
        /*009a*/ 	.short	(.L_4625 - .L_4624)
.L_4624:
        /*009c*/ 	.word	0x00000400
        /*00a0*/ 	.word	0x00000001
        /*00a4*/ 	.word	0x00000001


	//----- nvinfo : EIATTR_CRS_STACK_SIZE
	.align		4
.L_4625:
        /*00a8*/ 	.byte	0x04, 0x1e
        /*00aa*/ 	.short	(.L_4627 - .L_4626)
.L_4626:
        /*00ac*/ 	.word	0x00000000


	//----- nvinfo : EIATTR_CBANK_PARAM_SIZE
	.align		4
.L_4627:
        /*00b0*/ 	.byte	0x03, 0x19
        /*00b2*/ 	.short	0x0128


	//----- nvinfo : EIATTR_PARAM_CBANK
	.align		4
        /*00b4*/ 	.byte	0x04, 0x0a
        /*00b6*/ 	.short	(.L_4629 - .L_4628)
	.align		4
.L_4628:
        /*00b8*/ 	.word	index@(.nv.constant0._ZN10layer_norm22ln_bwd_finalize_kernelINS_22Kernel_traits_finalizeILj7168EfffffjLb0ELj1024ELj4ENS_18Kernel_traits_baseILj7168EfffffjLj1024EEEEELb0ELb0EEEvNS_9BwdParamsE)
        /*00bc*/ 	.short	0x0380
        /*00be*/ 	.short	0x0128


	//----- nvinfo : EIATTR_SW_WAR
	.align		4
.L_4629:
        /*00c0*/ 	.byte	0x04, 0x36
        /*00c2*/ 	.short	(.L_4631 - .L_4630)
.L_4630:
        /*00c4*/ 	.word	0x00000008
.L_4631:


//--------------------- .nv.info._ZN10layer_norm13ln_bwd_kernelINS_13Kernel_traitsIfffffjLj7168ELj1ELj1ELj8ELj16ENS_18Kernel_traits_baseILj7168EfffffjLj256EEEEELb1ELb0ELb1ELb0EEEvNS_9BwdParamsE --------------------------
	.section	.nv.info._ZN10layer_norm13ln_bwd_kernelINS_13Kernel_traitsIfffffjLj7168ELj1ELj1ELj8ELj16ENS_18Kernel_traits_baseILj7168EfffffjLj256EEEEELb1ELb0ELb1ELb0EEEvNS_9BwdParamsE,"",@"SHT_CUDA_INFO"
	.sectionflags	@""
	.align	4


	//----- nvinfo : EIATTR_CUDA_API_VERSION
	.align		4
        /*0000*/ 	.byte	0x04, 0x37
        /*0002*/ 	.short	(.L_4633 - .L_4632)
.L_4632:
        /*0004*/ 	.word	0x00000082


	//----- nvinfo : EIATTR_KPARAM_INFO
	.align		4
.L_4633:
        /*0008*/ 	.byte	0x04, 0x17
        /*000a*/ 	.short	(.L_4635 - .L_4634)
.L_4634:
        /*000c*/ 	.word	0x00000000
        /*0010*/ 	.short	0x0000
        /*0012*/ 	.short	0x0000
        /*0014*/ 	.byte	0x00, 0xf0, 0xa1, 0x04


	//----- nvinfo : EIATTR_SPARSE_MMA_MASK
	.align		4
.L_4635:
        /*0018*/ 	.byte	0x03, 0x50
        /*001a*/ 	.short	0x0000


	//----- nvinfo : EIATTR_MAXREG_COUNT
	.align		4
        /*001c*/ 	.byte	0x03, 0x1b
        /*001e*/ 	.short	0x00ff


	//----- nvinfo : EIATTR_NUM_BARRIERS
	.align		4
        /*0020*/ 	.byte	0x02, 0x4c
        /*0022*/ 	.byte	0x01
	.zero		1


	//----- nvinfo : EIATTR_MERCURY_ISA_VERSION
	.align		4
        /*0024*/ 	.byte	0x03, 0x5f
        /*0026*/ 	.short	0x0101


	//----- nvinfo : EIATTR_COOP_GROUP_MASK_REGIDS
	.align		4
        /*0028*/ 	.byte	0x04, 0x29
        /*002a*/ 	.short	(.L_4637 - .L_4636)


	//   ....[0]....
.L_4636:
        /*002c*/ 	.word	0xffffffff


	//   ....[1]....
        /*0030*/ 	.word	0xffffffff


	//   ....[2]....
        /*0034*/ 	.word	0xffffffff


	//   ....[3]....
        /*0038*/ 	.word	0xffffffff


	//   ....[4]....
        /*003c*/ 	.word	0xffffffff


	//   ....[5]....
        /*0040*/ 	.word	0xffffffff


	//   ....[6]....
        /*0044*/ 	.word	0xffffffff


	//   ....[7]....
        /*0048*/ 	.word	0xffffffff


	//   ....[8]....
        /*004c*/ 	.word	0xffffffff


	//   ....[9]....
        /*0050*/ 	.word	0xffffffff


	//----- nvinfo : EIATTR_COOP_GROUP_INSTR_OFFSETS
	.align		4
.L_4637:
        /*0054*/ 	.byte	0x04, 0x28
        /*0056*/ 	.short	(.L_4639 - .L_4638)


	//   ....[0]....
.L_4638:
        /*0058*/ 	.word	0x00002720


	//   ....[1]....
        /*005c*/ 	.word	0x00002750


	//   ....[2]....
        /*0060*/ 	.word	0x00002780


	//   ....[3]....
        /*0064*/ 	.word	0x00002790


	//   ....[4]....
        /*0068*/ 	.word	0x000027c0


	//   ....[5]....
        /*006c*/ 	.word	0x000027d0


	//   ....[6]....
        /*0070*/ 	.word	0x00002800


	//   ....[7]....
        /*0074*/ 	.word	0x00002810


	//   ....[8]....
        /*0078*/ 	.word	0x00002840


	//   ....[9]....
        /*007c*/ 	.word	0x00002850


	//----- nvinfo : EIATTR_VRC_CTA_INIT_COUNT
	.align		4
.L_4639:
        /*0080*/ 	.byte	0x02, 0x4a
	.zero		1
	.zero		1


	//----- nvinfo : EIATTR_EXIT_INSTR_OFFSETS
	.align		4
        /*0084*/ 	.byte	0x04, 0x1c
        /*0086*/ 	.short	(.L_4641 - .L_4640)


	//   ....[0]....
.L_4640:
        /*0088*/ 	.word	0x00008250


	//   ....[1]....
        /*008c*/ 	.word	0x000082d0


	//----- nvinfo : EIATTR_MAX_THREADS
	.align		4
.L_4641:
        /*0090*/ 	.byte	0x04, 0x05
        /*0092*/ 	.short	(.L_4643 - .L_4642)
.L_4642:
        /*0094*/ 	.word	0x00000100
        /*0098*/ 	.word	0x00000001
        /*009c*/ 	.word	0x00000001


	//----- nvinfo : EIATTR_CRS_STACK_SIZE
	.align		4
.L_4643:
        /*00a0*/ 	.byte	0x04, 0x1e
        /*00a2*/ 	.short	(.L_4645 - .L_4644)
.L_4644:
        /*00a4*/ 	.word	0x00000000


	//----- nvinfo : EIATTR_CBANK_PARAM_SIZE
	.align		4
.L_4645:
        /*00a8*/ 	.byte	0x03, 0x19
        /*00aa*/ 	.short	0x0128


	//----- nvinfo : EIATTR_PARAM_CBANK
	.align		4
        /*00ac*/ 	.byte	0x04, 0x0a
        /*00ae*/ 	.short	(.L_4647 - .L_4646)
	.align		4
.L_4646:
        /*00b0*/ 	.word	index@(.nv.constant0._ZN10layer_norm13ln_bwd_kernelINS_13Kernel_traitsIfffffjLj7168ELj1ELj1ELj8ELj16ENS_18Kernel_traits_baseILj7168EfffffjLj256EEEEELb1ELb0ELb1ELb0EEEvNS_9BwdParamsE)
        /*00b4*/ 	.short	0x0380
        /*00b6*/ 	.short	0x0128


	//----- nvinfo : EIATTR_SW_WAR
	.align		4
.L_4647:
        /*00b8*/ 	.byte	0x04, 0x36
        /*00ba*/ 	.short	(.L_4649 - .L_4648)
.L_4648:
        /*00bc*/ 	.word	0x00000008
.L_4649:


//--------------------- .nv.info._ZN10layer_norm22ln_bwd_finalize_kernelINS_22Kernel_traits_finalizeILj7168EfffffjLb0ELj1024ELj4ENS_18Kernel_traits_baseILj7168EfffffjLj1024EEEEELb0ELb1EEEvNS_9BwdParamsE --------------------------
	.section	.nv.info._ZN10layer_norm22ln_bwd_finalize_kernelINS_22Kernel_traits_finalizeILj7168EfffffjLb0ELj1024ELj4ENS_18Kernel_traits_baseILj7168EfffffjLj1024EEEEELb0ELb1EEEvNS_9BwdParamsE,"",@"SHT_CUDA_INFO"
	.sectionflags	@""
	.align	4


	//----- nvinfo : EIATTR_CUDA_API_VERSION
	.align		4
        /*0000*/ 	.byte	0x04, 0x37
        /*0002*/ 	.short	(.L_4651 - .L_4650)
.L_4650:
        /*0004*/ 	.word	0x00000082


	//----- nvinfo : EIATTR_KPARAM_INFO
	.align		4
.L_4651:
        /*0008*/ 	.byte	0x04, 0x17
        /*000a*/ 	.short	(.L_4653 - .L_4652)
.L_4652:
        /*000c*/ 	.word	0x00000000
        /*0010*/ 	.short	0x0000
        /*0012*/ 	.short	0x0000
        /*0014*/ 	.byte	0x00, 0xf0, 0xa1, 0x04


	//----- nvinfo : EIATTR_SPARSE_MMA_MASK
	.align		4
.L_4653:
        /*0018*/ 	.byte	0x03, 0x50
        /*001a*/ 	.short	0x0000


	//----- nvinfo : EIATTR_MAXREG_COUNT
	.align		4
        /*001c*/ 	.byte	0x03, 0x1b
        /*001e*/ 	.short	0x0040


	//----- nvinfo : EIATTR_NUM_BARRIERS
	.align		4
        /*0020*/ 	.byte	0x02, 0x4c
        /*0022*/ 	.byte	0x01
	.zero		1


	//----- nvinfo : EIATTR_MERCURY_ISA_VERSION
	.align		4
        /*0024*/ 	.byte	0x03, 0x5f
        /*0026*/ 	.short	0x0101


	//----- nvinfo : EIATTR_COOP_GROUP_MASK_REGIDS
	.align		4
        /*0028*/ 	.byte	0x04, 0x29
        /*002a*/ 	.short	(.L_4655 - .L_4654)


	//   ....[0]....
.L_4654:
        /*002c*/ 	.word	0xffffffff


	//   ....[1]....
        /*0030*/ 	.word	0xffffffff


	//   ....[2]....
        /*0034*/ 	.word	0xffffffff


	//   ....[3]....
        /*0038*/ 	.word	0xffffffff


	//   ....[4]....
        /*003c*/ 	.word	0xffffffff


	//   ....[5]....
        /*0040*/ 	.word	0xffffffff


	//   ....[6]....
        /*0044*/ 	.word	0xffffffff


	//   ....[7]....
        /*0048*/ 	.word	0xffffffff


	//   ....[8]....
        /*004c*/ 	.word	0xffffffff


	//   ....[9]....
        /*0050*/ 	.word	0xffffffff


	//----- nvinfo : EIATTR_COOP_GROUP_INSTR_OFFSETS
	.align		4
.L_4655:
        /*0054*/ 	.byte	0x04, 0x28
        /*0056*/ 	.short	(.L_4657 - .L_4656)


	//   ....[0]....
.L_4656:
        /*0058*/ 	.word	0x00001560


	//   ....[1]....
        /*005c*/ 	.word	0x00001570


	//   ....[2]....
        /*0060*/ 	.word	0x000015a0


	//   ....[3]....
        /*0064*/ 	.word	0x000015b0


	//   ....[4]....
        /*0068*/ 	.word	0x000015e0


	//   ....[5]....
        /*006c*/ 	.word	0x000015f0


	//   ....[6]....
        /*0070*/ 	.word	0x00001620


	//   ....[7]....
        /*0074*/ 	.word	0x00001640


	//   ....[8]....
        /*0078*/ 	.word	0x00001670


	//   ....[9]....
        /*007c*/ 	.word	0x00001680


	//----- nvinfo : EIATTR_VRC_CTA_INIT_COUNT
	.align		4
.L_4657:
        /*0080*/ 	.byte	0x02, 0x4a
	.zero		1
	.zero		1


	//----- nvinfo : EIATTR_EXIT_INSTR_OFFSETS
	.align		4
        /*0084*/ 	.byte	0x04, 0x1c
        /*0086*/ 	.short	(.L_4659 - .L_4658)


	//   ....[0]....
.L_4658:
        /*0088*/ 	.word	0x00000060


	//   ....[1]....
        /*008c*/ 	.word	0x000016e0


	//   ....[2]....
        /*0090*/ 	.word	0x000017b0


	//----- nvinfo : EIATTR_MAX_THREADS
	.align		4
.L_4659:
        /*0094*/ 	.byte	0x04, 0x05
        /*0096*/ 	.short	(.L_4661 - .L_4660)
.L_4660:
        /*0098*/ 	.word	0x00000400
        /*009c*/ 	.word	0x00000001
        /*00a0*/ 	.word	0x00000001


	//----- nvinfo : EIATTR_CRS_STACK_SIZE
	.align		4
.L_4661:
        /*00a4*/ 	.byte	0x04, 0x1e
        /*00a6*/ 	.short	(.L_4663 - .L_4662)
.L_4662:
        /*00a8*/ 	.word	0x00000000


	//----- nvinfo : EIATTR_CBANK_PARAM_SIZE
	.align		4
.L_4663:
        /*00ac*/ 	.byte	0x03, 0x19
        /*00ae*/ 	.short	0x0128


	//----- nvinfo : EIATTR_PARAM_CBANK
	.align		4
        /*00b0*/ 	.byte	0x04, 0x0a
        /*00b2*/ 	.short	(.L_4665 - .L_4664)
	.align		4
.L_4664:
        /*00b4*/ 	.word	index@(.nv.constant0._ZN10layer_norm22ln_bwd_finalize_kernelINS_22Kernel_traits_finalizeILj7168EfffffjLb0ELj1024ELj4ENS_18Kernel_traits_baseILj7168EfffffjLj1024EEEEELb0ELb1EEEvNS_9BwdParamsE)
        /*00b8*/ 	.short	0x0380
        /*00ba*/ 	.short	0x0128


	//----- nvinfo : EIATTR_SW_WAR
	.align		4
.L_4665:
        /*00bc*/ 	.byte	0x04, 0x36
        /*00be*/ 	.short	(.L_4667 - .L_4666)
.L_4666:
        /*00c0*/ 	.word	0x00000008
.L_4667:


//--------------------- .nv.info._ZN10layer_norm13ln_bwd_kernelINS_13Kernel_traitsIfffffjLj7168ELj1ELj1ELj8ELj16ENS_18Kernel_traits_baseILj7168EfffffjLj256EEEEELb1ELb0ELb1ELb1EEEvNS_9BwdParamsE --------------------------
	.section	.nv.info._ZN10layer_norm13ln_bwd_kernelINS_13Kernel_traitsIfffffjLj7168ELj1ELj1ELj8ELj16ENS_18Kernel_traits_baseILj7168EfffffjLj256EEEEELb1ELb0ELb1ELb1EEEvNS_9BwdParamsE,"",@"SHT_CUDA_INFO"
	.sectionflags	@""
	.align	4


	//----- nvinfo : EIATTR_CUDA_API_VERSION
	.align		4
        /*0000*/ 	.byte	0x04, 0x37
        /*0002*/ 	.short	(.L_4669 - .L_4668)
.L_4668:
        /*0004*/ 	.word	0x00000082


	//----- nvinfo : EIATTR_KPARAM_INFO
	.align		4
.L_4669:
        /*0008*/ 	.byte	0x04, 0x17
        /*000a*/ 	.short	(.L_4671 - .L_4670)
.L_4670:
        /*000c*/ 	.word	0x00000000
        /*0010*/ 	.short	0x0000
        /*0012*/ 	.short	0x0000
        /*0014*/ 	.byte	0x00, 0xf0, 0xa1, 0x04


	//----- nvinfo : EIATTR_SPARSE_MMA_MASK
	.align		4
.L_4671:
        /*0018*/ 	.byte	0x03, 0x50
        /*001a*/ 	.short	0x0000


	//----- nvinfo : EIATTR_MAXREG_COUNT
	.align		4
        /*001c*/ 	.byte	0x03, 0x1b
        /*001e*/ 	.short	0x00ff


	//----- nvinfo : EIATTR_NUM_BARRIERS
	.align		4
        /*0020*/ 	.byte	0x02, 0x4c
        /*0022*/ 	.byte	0x01
	.zero		1


	//----- nvinfo : EIATTR_MERCURY_ISA_VERSION
	.align		4
        /*0024*/ 	.byte	0x03, 0x5f
        /*0026*/ 	.short	0x0101


	//----- nvinfo : EIATTR_COOP_GROUP_MASK_REGIDS
	.align		4
        /*0028*/ 	.byte	0x04, 0x29
        /*002a*/ 	.short	(.L_4673 - .L_4672)


	//   ....[0]....
.L_4672:
        /*002c*/ 	.word	0xffffffff


	//   ....[1]....
        /*0030*/ 	.word	0xffffffff


	//   ....[2]....
        /*0034*/ 	.word	0xffffffff


	//   ....[3]....
        /*0038*/ 	.word	0xffffffff


	//   ....[4]....
        /*003c*/ 	.word	0xffffffff


	//   ....[5]....
        /*0040*/ 	.word	0xffffffff


	//   ....[6]....
        /*0044*/ 	.word	0xffffffff


	//   ....[7]....
        /*0048*/ 	.word	0xffffffff


	//   ....[8]....
        /*004c*/ 	.word	0xffffffff


	//   ....[9]....
        /*0050*/ 	.word	0xffffffff


	//----- nvinfo : EIATTR_COOP_GROUP_INSTR_OFFSETS
	.align		4
.L_4673:
        /*0054*/ 	.byte	0x04, 0x28
        /*0056*/ 	.short	(.L_4675 - .L_4674)


	//   ....[0]....
.L_4674:
        /*0058*/ 	.word	0x00001c60


	//   ....[1]....
        /*005c*/ 	.word	0x00001c80


	//   ....[2]....
        /*0060*/ 	.word	0x00001cc0


	//   ....[3]....
        /*0064*/ 	.word	0x00001cd0


	//   ....[4]....
        /*0068*/ 	.word	0x00001d10


	//   ....[5]....
        /*006c*/ 	.word	0x00001d20


	//   ....[6]....
        /*0070*/ 	.word	0x00001d50


	//   ....[7]....
        /*0074*/ 	.word	0x00001d60


	//   ....[8]....
        /*0078*/ 	.word	0x00001d90


	//   ....[9]....
        /*007c*/ 	.word	0x00001da0


	//----- nvinfo : EIATTR_VRC_CTA_INIT_COUNT
	.align		4
.L_4675:
        /*0080*/ 	.byte	0x02, 0x4a
	.zero		1
	.zero		1


	//----- nvinfo : EIATTR_EXIT_INSTR_OFFSETS
	.align		4
        /*0084*/ 	.byte	0x04, 0x1c
        /*0086*/ 	.short	(.L_4677 - .L_4676)


	//   ....[0]....
.L_4676:
        /*0088*/ 	.word	0x000071b0


	//----- nvinfo : EIATTR_MAX_THREADS
	.align		4
.L_4677:
        /*008c*/ 	.byte	0x04, 0x05
        /*008e*/ 	.short	(.L_4679 - .L_4678)
.L_4678:
        /*0090*/ 	.word	0x00000100
        /*0094*/ 	.word	0x00000001
        /*0098*/ 	.word	0x00000001


	//----- nvinfo : EIATTR_CRS_STACK_SIZE
	.align		4
.L_4679:
        /*009c*/ 	.byte	0x04, 0x1e
        /*009e*/ 	.short	(.L_4681 - .L_4680)
.L_4680:
        /*00a0*/ 	.word	0x00000000


	//----- nvinfo : EIATTR_CBANK_PARAM_SIZE
	.align		4
.L_4681:
        /*00a4*/ 	.byte	0x03, 0x19
        /*00a6*/ 	.short	0x0128


	//----- nvinfo : EIATTR_PARAM_CBANK
	.align		4
        /*00a8*/ 	.byte	0x04, 0x0a
        /*00aa*/ 	.short	(.L_4683 - .L_4682)
	.align		4
.L_4682:
        /*00ac*/ 	.word	index@(.nv.constant0._ZN10layer_norm13ln_bwd_kernelINS_13Kernel_traitsIfffffjLj7168ELj1ELj1ELj8ELj16ENS_18Kernel_traits_baseILj7168EfffffjLj256EEEEELb1ELb0ELb1ELb1EEEvNS_9BwdParamsE)
        /*00b0*/ 	.short	0x0380
        /*00b2*/ 	.short	0x0128


	//----- nvinfo : EIATTR_SW_WAR
	.align		4
.L_4683:
        /*00b4*/ 	.byte	0x04, 0x36
        /*00b6*/ 	.short	(.L_4685 - .L_4684)
.L_4684:
        /*00b8*/ 	.word	0x00000008
.L_4685:


//--------------------- .nv.info._ZN10layer_norm13ln_bwd_kernelINS_13Kernel_traitsIfffffjLj7168ELj1ELj1ELj8ELj16ENS_18Kernel_traits_baseILj7168EfffffjLj256EEEEELb1ELb1ELb0ELb0EEEvNS_9BwdParamsE --------------------------
	.section	.nv.info._ZN10layer_norm13ln_bwd_kernelINS_13Kernel_traitsIfffffjLj7168ELj1ELj1ELj8ELj16ENS_18Kernel_traits_baseILj7168EfffffjLj256EEEEELb1ELb1ELb0ELb0EEEvNS_9BwdParamsE,"",@"SHT_CUDA_INFO"
	.sectionflags	@""
	.align	4


	//----- nvinfo : EIATTR_CUDA_API_VERSION
	.align		4
        /*0000*/ 	.byte	0x04, 0x37
        /*0002*/ 	.short	(.L_4687 - .L_4686)
.L_4686:
        /*0004*/ 	.word	0x00000082


	//----- nvinfo : EIATTR_KPARAM_INFO
	.align		4
.L_4687:
        /*0008*/ 	.byte	0x04, 0x17
        /*000a*/ 	.short	(.L_4689 - .L_4688)
.L_4688:
        /*000c*/ 	.word	0x00000000
        /*0010*/ 	.short	0x0000
        /*0012*/ 	.short	0x0000
        /*0014*/ 	.byte	0x00, 0xf0, 0xa1, 0x04


	//----- nvinfo : EIATTR_SPARSE_MMA_MASK
	.align		4
.L_4689:
        /*0018*/ 	.byte	0x03, 0x50
        /*001a*/ 	.short	0x0000


	//----- nvinfo : EIATTR_MAXREG_COUNT
	.align		4
        /*001c*/ 	.byte	0x03, 0x1b
        /*001e*/ 	.short	0x00ff


	//----- nvinfo : EIATTR_NUM_BARRIERS
	.align		4
        /*0020*/ 	.byte	0x02, 0x4c
        /*0022*/ 	.byte	0x01
	.zero		1


	//----- nvinfo : EIATTR_ANNOTATIONS
	.align		4
        /*0024*/ 	.byte	0x04, 0x55
        /*0026*/ 	.short	(.L_4691 - .L_4690)


	//   ....[0]....
.L_4690:
        /*0028*/ 	.word	0x00000001
        /*002c*/ 	.byte	0x40, 0x00, 0x00, 0x00, 0x01, 0x00, 0x00, 0x00, 0x50, 0x00, 0x00, 0x00, 0x01, 0x00, 0x00, 0x00
        /*003c*/ 	.byte	0x10, 0x07, 0x00, 0x00, 0x01, 0x00, 0x00, 0x00, 0x20, 0x07, 0x00, 0x00, 0x01, 0x00, 0x00, 0x00
        /*004c*/ 	.byte	0x20, 0x0d, 0x00, 0x00, 0x01, 0x00, 0x00, 0x00, 0x30, 0x0d, 0x00, 0x00, 0x01, 0x00, 0x00, 0x00
        /*005c*/ 	.byte	0x50, 0x0d, 0x00, 0x00, 0x01, 0x00, 0x00, 0x00, 0x60, 0x0d, 0x00, 0x00


	//----- nvinfo : EIATTR_MERCURY_ISA_VERSION
	.align		4
.L_4691:
        /*0068*/ 	.byte	0x03, 0x5f
        /*006a*/ 	.short	0x0101


	//----- nvinfo : EIATTR_COOP_GROUP_MASK_REGIDS
	.align		4
        /*006c*/ 	.byte	0x04, 0x29
        /*006e*/ 	.short	(.L_4693 - .L_4692)


	//   ....[0]....
.L_4692:
        /*0070*/ 	.word	0xffffffff


	//   ....[1]....
        /*0074*/ 	.word	0xffffffff


	//   ....[2]....
        /*0078*/ 	.word	0xffffffff


	//   ....[3]....
        /*007c*/ 	.word	0xffffffff


	//   ....[4]....
        /*0080*/ 	.word	0xffffffff


	//   ....[5]....
        /*0084*/ 	.word	0xffffffff


	//   ....[6]....
        /*0088*/ 	.word	0xffffffff


	//   ....[7]....
        /*008c*/ 	.word	0xffffffff


	//   ....[8]....
        /*0090*/ 	.word	0xffffffff


	//   ....[9]....
        /*0094*/ 	.word	0xffffffff


	//----- nvinfo : EIATTR_COOP_GROUP_INSTR_OFFSETS
	.align		4
.L_4693:
        /*0098*/ 	.byte	0x04, 0x28
        /*009a*/ 	.short	(.L_4695 - .L_4694)


	//   ....[0]....
.L_4694:
        /*009c*/ 	.word	0x00002170


	//   ....[1]....
        /*00a0*/ 	.word	0x000021a0


	//   ....[2]....
        /*00a4*/ 	.word	0x000021d0


	//   ....[3]....
        /*00a8*/ 	.word	0x000021e0


	//   ....[4]....
        /*00ac*/ 	.word	0x00002210


	//   ....[5]....
        /*00b0*/ 	.word	0x00002220


	//   ....[6]....
        /*00b4*/ 	.word	0x00002250


	//   ....[7]....
        /*00b8*/ 	.word	0x00002260


	//   ....[8]....
        /*00bc*/ 	.word	0x00002290


	//   ....[9]....
        /*00c0*/ 	.word	0x000022a0


	//----- nvinfo : EIATTR_VRC_CTA_INIT_COUNT
	.align		4
.L_4695:
        /*00c4*/ 	.byte	0x02, 0x4a
	.zero		1
	.zero		1


	//----- nvinfo : EIATTR_EXIT_INSTR_OFFSETS
	.align		4
        /*00c8*/ 	.byte	0x04, 0x1c
        /*00ca*/ 	.short	(.L_4697 - .L_4696)


	//   ....[0]....
.L_4696:
        /*00cc*/ 	.word	0x00008940


	//   ....[1]....
        /*00d0*/ 	.word	0x000089e0


	//----- nvinfo : EIATTR_MAX_THREADS
	.align		4
.L_4697:
        /*00d4*/ 	.byte	0x04, 0x05
        /*00d6*/ 	.short	(.L_4699 - .L_4698)
.L_4698:
        /*00d8*/ 	.word	0x00000100
        /*00dc*/ 	.word	0x00000001
        /*00e0*/ 	.word	0x00000001


	//----- nvinfo : EIATTR_CRS_STACK_SIZE
	.align		4
.L_4699:
        /*00e4*/ 	.byte	0x04, 0x1e
        /*00e6*/ 	.short	(.L_4701 - .L_4700)
.L_4700:
        /*00e8*/ 	.word	0x00000000


	//----- nvinfo : EIATTR_CBANK_PARAM_SIZE
	.align		4
.L_4701:
        /*00ec*/ 	.byte	0x03, 0x19
        /*00ee*/ 	.short	0x0128


	//----- nvinfo : EIATTR_PARAM_CBANK
	.align		4
        /*00f0*/ 	.byte	0x04, 0x0a
        /*00f2*/ 	.short	(.L_4703 - .L_4702)
	.align		4
.L_4702:
        /*00f4*/ 	.word	index@(.nv.constant0._ZN10layer_norm13ln_bwd_kernelINS_13Kernel_traitsIfffffjLj7168ELj1ELj1ELj8ELj16ENS_18Kernel_traits_baseILj7168EfffffjLj256EEEEELb1ELb1ELb0ELb0EEEvNS_9BwdParamsE)
        /*00f8*/ 	.short	0x0380
        /*00fa*/ 	.short	0x0128


	//----- nvinfo : EIATTR_SW_WAR
	.align		4
.L_4703:
        /*00fc*/ 	.byte	0x04, 0x36
        /*00fe*/ 	.short	(.L_4705 - .L_4704)
.L_4704:
        /*0100*/ 	.word	0x00000008
.L_4705:


//--------------------- .nv.info._ZN10layer_norm13ln_bwd_kernelINS_13Kernel_traitsIfffffjLj7168ELj1ELj1ELj8ELj16ENS_18Kernel_traits_baseILj7168EfffffjLj256EEEEELb1ELb1ELb0ELb1EEEvNS_9BwdParamsE --------------------------
	.section	.nv.info._ZN10layer_norm13ln_bwd_kernelINS_13Kernel_traitsIfffffjLj7168ELj1ELj1ELj8ELj16ENS_18Kernel_traits_baseILj7168EfffffjLj256EEEEELb1ELb1ELb0ELb1EEEvNS_9BwdParamsE,"",@"SHT_CUDA_INFO"
	.sectionflags	@""
	.align	4


	//----- nvinfo : EIATTR_CUDA_API_VERSION
	.align		4
        /*0000*/ 	.byte	0x04, 0x37
        /*0002*/ 	.short	(.L_4707 - .L_4706)
.L_4706:
        /*0004*/ 	.word	0x00000082


	//----- nvinfo : EIATTR_KPARAM_INFO
	.align		4
.L_4707:
        /*0008*/ 	.byte	0x04, 0x17
        /*000a*/ 	.short	(.L_4709 - .L_4708)
.L_4708:
        /*000c*/ 	.word	0x00000000
        /*0010*/ 	.short	0x0000
        /*0012*/ 	.short	0x0000
        /*0014*/ 	.byte	0x00, 0xf0, 0xa1, 0x04


	//----- nvinfo : EIATTR_SPARSE_MMA_MASK
	.align		4
.L_4709:
        /*0018*/ 	.byte	0x03, 0x50
        /*001a*/ 	.short	0x0000


	//----- nvinfo : EIATTR_MAXREG_COUNT
	.align		4
        /*001c*/ 	.byte	0x03, 0x1b
        /*001e*/ 	.short	0x00ff


	//----- nvinfo : EIATTR_NUM_BARRIERS
	.align		4
        /*0020*/ 	.byte	0x02, 0x4c
        /*0022*/ 	.byte	0x01
	.zero		1


	//----- nvinfo : EIATTR_MERCURY_ISA_VERSION
	.align		4
        /*0024*/ 	.byte	0x03, 0x5f
        /*0026*/ 	.short	0x0101


	//----- nvinfo : EIATTR_COOP_GROUP_MASK_REGIDS
	.align		4
        /*0028*/ 	.byte	0x04, 0x29
        /*002a*/ 	.short	(.L_4711 - .L_4710)


	//   ....[0]....
.L_4710:
        /*002c*/ 	.word	0xffffffff


	//   ....[1]....
        /*0030*/ 	.word	0xffffffff


	//   ....[2]....
        /*0034*/ 	.word	0xffffffff


	//   ....[3]....
        /*0038*/ 	.word	0xffffffff


	//   ....[4]....
        /*003c*/ 	.word	0xffffffff


	//   ....[5]....
        /*0040*/ 	.word	0xffffffff


	//   ....[6]....
        /*0044*/ 	.word	0xffffffff


	//   ....[7]....
        /*0048*/ 	.word	0xffffffff


	//   ....[8]....
        /*004c*/ 	.word	0xffffffff


	//   ....[9]....
        /*0050*/ 	.word	0xffffffff


	//----- nvinfo : EIATTR_COOP_GROUP_INSTR_OFFSETS
	.align		4
.L_4711:
        /*0054*/ 	.byte	0x04, 0x28
        /*0056*/ 	.short	(.L_4713 - .L_4712)


	//   ....[0]....
.L_4712:
        /*0058*/ 	.word	0x00001660


	//   ....[1]....
        /*005c*/ 	.word	0x00001710


	//   ....[2]....
        /*0060*/ 	.word	0x00001720


	//   ....[3]....
        /*0064*/ 	.word	0x000017b0


	//   ....[4]....
        /*0068*/ 	.word	0x000017d0


	//   ....[5]....
        /*006c*/ 	.word	0x00001800


	//   ....[6]....
        /*0070*/ 	.word	0x00001810


	//   ....[7]....
        /*0074*/ 	.word	0x00001830


	//   ....[8]....
        /*0078*/ 	.word	0x00001860


	//   ....[9]....
        /*007c*/ 	.word	0x000018c0


	//----- nvinfo : EIATTR_VRC_CTA_INIT_COUNT
	.align		4
.L_4713:
        /*0080*/ 	.byte	0x02, 0x4a
	.zero		1
	.zero		1


	//----- nvinfo : EIATTR_EXIT_INSTR_OFFSETS
	.align		4
        /*0084*/ 	.byte	0x04, 0x1c
        /*0086*/ 	.short	(.L_4715 - .L_4714)


	//   ....[0]....
.L_4714:
        /*0088*/ 	.word	0x000076c0


	//----- nvinfo : EIATTR_MAX_THREADS
	.align		4
.L_4715:
        /*008c*/ 	.byte	0x04, 0x05
        /*008e*/ 	.short	(.L_4717 - .L_4716)
.L_4716:
        /*0090*/ 	.word	0x00000100
        /*0094*/ 	.word	0x00000001
        /*0098*/ 	.word	0x00000001


	//----- nvinfo : EIATTR_CBANK_PARAM_SIZE
	.align		4
.L_4717:
        /*009c*/ 	.byte	0x03, 0x19
        /*009e*/ 	.short	0x0128


	//----- nvinfo : EIATTR_PARAM_CBANK
	.align		4
        /*00a0*/ 	.byte	0x04, 0x0a
        /*00a2*/ 	.short	(.L_4719 - .L_4718)
	.align		4
.L_4718:
        /*00a4*/ 	.word	index@(.nv.constant0._ZN10layer_norm13ln_bwd_kernelINS_13Kernel_traitsIfffffjLj7168ELj1ELj1ELj8ELj16ENS_18Kernel_traits_baseILj7168EfffffjLj256EEEEELb1ELb1ELb0ELb1EEEvNS_9BwdParamsE)
        /*00a8*/ 	.short	0x0380
        /*00aa*/ 	.short	0x0128


	//----- nvinfo : EIATTR_SW_WAR
	.align		4
.L_4719:
        /*00ac*/ 	.byte	0x04, 0x36
        /*00ae*/ 	.short	(.L_4721 - .L_4720)
.L_4720:
        /*00b0*/ 	.word	0x00000008
.L_4721:


//--------------------- .nv.info._ZN10layer_norm22ln_bwd_finalize_kernelINS_22Kernel_traits_finalizeILj7168EfffffjLb1ELj1024ELj4ENS_18Kernel_traits_baseILj7168EfffffjLj1024EEEEELb1ELb0EEEvNS_9BwdParamsE --------------------------
	.section	.nv.info._ZN10layer_norm22ln_bwd_finalize_kernelINS_22Kernel_traits_finalizeILj7168EfffffjLb1ELj1024ELj4ENS_18Kernel_traits_baseILj7168EfffffjLj1024EEEEELb1ELb0EEEvNS_9BwdParamsE,"",@"SHT_CUDA_INFO"
	.sectionflags	@""
	.align	4


	//----- nvinfo : EIATTR_CUDA_API_VERSION
	.align		4
        /*0000*/ 	.byte	0x04, 0x37
        /*0002*/ 	.short	(.L_4723 - .L_4722)
.L_4722:
        /*0004*/ 	.word	0x00000082


	//----- nvinfo : EIATTR_KPARAM_INFO
	.align		4
.L_4723:
        /*0008*/ 	.byte	0x04, 0x17
        /*000a*/ 	.short	(.L_4725 - .L_4724)
.L_4724:
        /*000c*/ 	.word	0x00000000
        /*0010*/ 	.short	0x0000
        /*0012*/ 	.short	0x0000
        /*0014*/ 	.byte	0x00, 0xf0, 0xa1, 0x04


	//----- nvinfo : EIATTR_SPARSE_MMA_MASK
	.align		4
.L_4725:
        /*0018*/ 	.byte	0x03, 0x50
        /*001a*/ 	.short	0x0000


	//----- nvinfo : EIATTR_MAXREG_COUNT
	.align		4
        /*001c*/ 	.byte	0x03, 0x1b
        /*001e*/ 	.short	0x0040


	//----- nvinfo : EIATTR_NUM_BARRIERS
	.align		4
        /*0020*/ 	.byte	0x02, 0x4c
        /*0022*/ 	.byte	0x01
	.zero		1


	//----- nvinfo : EIATTR_MERCURY_ISA_VERSION
	.align		4
        /*0024*/ 	.byte	0x03, 0x5f
        /*0026*/ 	.short	0x0101


	//----- nvinfo : EIATTR_COOP_GROUP_MASK_REGIDS
	.align		4
        /*0028*/ 	.byte	0x04, 0x29
        /*002a*/ 	.short	(.L_4727 - .L_4726)


	//   ....[0]....
.L_4726:
        /*002c*/ 	.word	0xffffffff


	//   ....[1]....
        /*0030*/ 	.word	0xffffffff


	//   ....[2]....
        /*0034*/ 	.word	0xffffffff


	//   ....[3]....
        /*0038*/ 	.word	0xffffffff


	//   ....[4]....
        /*003c*/ 	.word	0xffffffff


	//   ....[5]....
        /*0040*/ 	.word	0xffffffff


	//   ....[6]....
        /*0044*/ 	.word	0xffffffff


	//   ....[7]....
        /*0048*/ 	.word	0xffffffff


	//   ....[8]....
        /*004c*/ 	.word	0xffffffff


	//   ....[9]....
        /*0050*/ 	.word	0xffffffff


	//   ....[10]....
        /*0054*/ 	.word	0xffffffff


	//   ....[11]....
        /*0058*/ 	.word	0xffffffff


	//   ....[12]....
        /*005c*/ 	.word	0xffffffff


	//   ....[13]....
        /*0060*/ 	.word	0xffffffff


	//   ....[14]....
        /*0064*/ 	.word	0xffffffff


	//----- nvinfo : EIATTR_COOP_GROUP_INSTR_OFFSETS
	.align		4
.L_4727:
        /*0068*/ 	.byte	0x04, 0x28
        /*006a*/ 	.short	(.L_4729 - .L_4728)


	//   ....[0]....
.L_4728:
        /*006c*/ 	.word	0x00001030


	//   ....[1]....
        /*0070*/ 	.word	0x00001040


	//   ....[2]....
        /*0074*/ 	.word	0x00001050


	//   ....[3]....
        /*0078*/ 	.word	0x00001090


	//   ....[4]....
        /*007c*/ 	.word	0x000010a0


	//   ....[5]....
        /*0080*/ 	.word	0x000010b0


	//   ....[6]....
        /*0084*/ 	.word	0x000010e0


	//   ....[7]....
        /*0088*/ 	.word	0x00001100


	//   ....[8]....
        /*008c*/ 	.word	0x00001120


	//   ....[9]....
        /*0090*/ 	.word	0x00001160


	//   ....[10]....
        /*0094*/ 	.word	0x00001180


	//   ....[11]....
        /*0098*/ 	.word	0x00001190


	//   ....[12]....
        /*009c*/ 	.word	0x000011e0


	//   ....[13]....
        /*00a0*/ 	.word	0x00001210


	//   ....[14]....
        /*00a4*/ 	.word	0x00001220


	//----- nvinfo : EIATTR_VRC_CTA_INIT_COUNT
	.align		4
.L_4729:
        /*00a8*/ 	.byte	0x02, 0x4a
	.zero		1
	.zero		1


	//----- nvinfo : EIATTR_EXIT_INSTR_OFFSETS
	.align		4
        /*00ac*/ 	.byte	0x04, 0x1c
        /*00ae*/ 	.short	(.L_4731 - .L_4730)


	//   ....[0]....
.L_4730:
        /*00b0*/ 	.word	0x00000060


	//   ....[1]....
        /*00b4*/ 	.word	0x000012a0


	//   ....[2]....
        /*00b8*/ 	.word	0x000012d0


	//   ....[3]....
        /*00bc*/ 	.word	0x000013b0


	//----- nvinfo : EIATTR_MAX_THREADS
	.align		4
.L_4731:
        /*00c0*/ 	.byte	0x04, 0x05
        /*00c2*/ 	.short	(.L_4733 - .L_4732)
.L_4732:
        /*00c4*/ 	.word	0x00000400
        /*00c8*/ 	.word	0x00000001
        /*00cc*/ 	.word	0x00000001


	//----- nvinfo : EIATTR_CRS_STACK_SIZE
	.align		4
.L_4733:
        /*00d0*/ 	.byte	0x04, 0x1e
        /*00d2*/ 	.short	(.L_4735 - .L_4734)
.L_4734:
        /*00d4*/ 	.word	0x00000000


	//----- nvinfo : EIATTR_CBANK_PARAM_SIZE
	.align		4
.L_4735:
        /*00d8*/ 	.byte	0x03, 0x19
        /*00da*/ 	.short	0x0128


	//----- nvinfo : EIATTR_PARAM_CBANK
	.align		4
        /*00dc*/ 	.byte	0x04, 0x0a
        /*00de*/ 	.short	(.L_4737 - .L_4736)
	.align		4
.L_4736:
        /*00e0*/ 	.word	index@(.nv.constant0._ZN10layer_norm22ln_bwd_finalize_kernelINS_22Kernel_traits_finalizeILj7168EfffffjLb1ELj1024ELj4ENS_18Kernel_traits_baseILj7168EfffffjLj1024EEEEELb1ELb0EEEvNS_9BwdParamsE)
        /*00e4*/ 	.short	0x0380
        /*00e6*/ 	.short	0x0128


	//----- nvinfo : EIATTR_SW_WAR
	.align		4
.L_4737:
        /*00e8*/ 	.byte	0x04, 0x36
        /*00ea*/ 	.short	(.L_4739 - .L_4738)
.L_4738:
        /*00ec*/ 	.word	0x00000008
.L_4739:


//--------------------- .nv.info._ZN10layer_norm13ln_bwd_kernelINS_13Kernel_traitsIfffffjLj7168ELj1ELj1ELj8ELj16ENS_18Kernel_traits_baseILj7168EfffffjLj256EEEEELb1ELb1ELb1ELb0EEEvNS_9BwdParamsE --------------------------
	.section	.nv.info._ZN10layer_norm13ln_bwd_kernelINS_13Kernel_traitsIfffffjLj7168ELj1ELj1ELj8ELj16ENS_18Kernel_traits_baseILj7168EfffffjLj256EEEEELb1ELb1ELb1ELb0EEEvNS_9BwdParamsE,"",@"SHT_CUDA_INFO"
	.sectionflags	@""
	.align	4


	//----- nvinfo : EIATTR_CUDA_API_VERSION
	.align		4
        /*0000*/ 	.byte	0x04, 0x37
        /*0002*/ 	.short	(.L_4741 - .L_4740)
.L_4740:
        /*0004*/ 	.word	0x00000082


	//----- nvinfo : EIATTR_KPARAM_INFO
	.align		4
.L_4741:
        /*0008*/ 	.byte	0x04, 0x17
        /*000a*/ 	.short	(.L_4743 - .L_4742)
.L_4742:
        /*000c*/ 	.word	0x00000000
        /*0010*/ 	.short	0x0000
        /*0012*/ 	.short	0x0000
        /*0014*/ 	.byte	0x00, 0xf0, 0xa1, 0x04


	//----- nvinfo : EIATTR_SPARSE_MMA_MASK
	.align		4
.L_4743:
        /*0018*/ 	.byte	0x03, 0x50
        /*001a*/ 	.short	0x0000


	//----- nvinfo : EIATTR_MAXREG_COUNT
	.align		4
        /*001c*/ 	.byte	0x03, 0x1b
        /*001e*/ 	.short	0x00ff


	//----- nvinfo : EIATTR_NUM_BARRIERS
	.align		4
        /*0020*/ 	.byte	0x02, 0x4c
        /*0022*/ 	.byte	0x01
	.zero		1


	//----- nvinfo : EIATTR_ANNOTATIONS
	.align		4
        /*0024*/ 	.byte	0x04, 0x55
        /*0026*/ 	.short	(.L_4745 - .L_4744)


	//   ....[0]....
.L_4744:
        /* <DEDUP_REMOVED lines=13> */


	//----- nvinfo : EIATTR_MERCURY_ISA_VERSION
	.align		4
.L_4745:
        /*00e8*/ 	.byte	0x03, 0x5f
        /*00ea*/ 	.short	0x0101


	//----- nvinfo : EIATTR_COOP_GROUP_MASK_REGIDS
	.align		4
        /*00ec*/ 	.byte	0x04, 0x29
        /*00ee*/ 	.short	(.L_4747 - .L_4746)


	//   ....[0]....
.L_4746:
        /*00f0*/ 	.word	0xffffffff


	//   ....[1]....
        /*00f4*/ 	.word	0xffffffff


	//   ....[2]....
        /*00f8*/ 	.word	0xffffffff


	//   ....[3]....
        /*00fc*/ 	.word	0xffffffff


	//   ....[4]....
        /*0100*/ 	.word	0xffffffff


	//   ....[5]....
        /*0104*/ 	.word	0xffffffff


	//   ....[6]....
        /*0108*/ 	.word	0xffffffff


	//   ....[7]....
        /*010c*/ 	.word	0xffffffff


	//   ....[8]....
        /*0110*/ 	.word	0xffffffff


	//   ....[9]....
        /*0114*/ 	.word	0xffffffff


	//----- nvinfo : EIATTR_COOP_GROUP_INSTR_OFFSETS
	.align		4
.L_4747:
        /*0118*/ 	.byte	0x04, 0x28
        /*011a*/ 	.short	(.L_4749 - .L_4748)


	//   ....[0]....
.L_4748:
        /*011c*/ 	.word	0x00002c00


	//   ....[1]....
        /*0120*/ 	.word	0x00002c30


	//   ....[2]....
        /*0124*/ 	.word	0x00002c60


	//   ....[3]....
        /*0128*/ 	.word	0x00002c70


	//   ....[4]....
        /*012c*/ 	.word	0x00002ca0


	//   ....[5]....
        /*0130*/ 	.word	0x00002cb0


	//   ....[6]....
        /*0134*/ 	.word	0x00002ce0


	//   ....[7]....
        /*0138*/ 	.word	0x00002cf0


	//   ....[8]....
        /*013c*/ 	.word	0x00002d20


	//   ....[9]....
        /*0140*/ 	.word	0x00002d30


	//----- nvinfo : EIATTR_VRC_CTA_INIT_COUNT
	.align		4
.L_4749:
        /*0144*/ 	.byte	0x02, 0x4a
	.zero		1
	.zero		1


	//----- nvinfo : EIATTR_EXIT_INSTR_OFFSETS
	.align		4
        /*0148*/ 	.byte	0x04, 0x1c
        /*014a*/ 	.short	(.L_4751 - .L_4750)


	//   ....[0]....
.L_4750:
        /*014c*/ 	.word	0x0000b2b0


	//   ....[1]....
        /*0150*/ 	.word	0x0000b350


	//----- nvinfo : EIATTR_MAX_THREADS
	.align		4
.L_4751:
        /*0154*/ 	.byte	0x04, 0x05
        /*0156*/ 	.short	(.L_4753 - .L_4752)
.L_4752:
        /*0158*/ 	.word	0x00000100
        /*015c*/ 	.word	0x00000001
        /*0160*/ 	.word	0x00000001


	//----- nvinfo : EIATTR_CRS_STACK_SIZE
	.align		4
.L_4753:
        /*0164*/ 	.byte	0x04, 0x1e
        /*0166*/ 	.short	(.L_4755 - .L_4754)
.L_4754:
        /*0168*/ 	.word	0x00000000


	//----- nvinfo : EIATTR_CBANK_PARAM_SIZE
	.align		4
.L_4755:
        /*016c*/ 	.byte	0x03, 0x19
        /*016e*/ 	.short	0x0128


	//----- nvinfo : EIATTR_PARAM_CBANK
	.align		4
        /*0170*/ 	.byte	0x04, 0x0a
        /*0172*/ 	.short	(.L_4757 - .L_4756)
	.align		4
.L_4756:
        /*0174*/ 	.word	index@(.nv.constant0._ZN10layer_norm13ln_bwd_kernelINS_13Kernel_traitsIfffffjLj7168ELj1ELj1ELj8ELj16ENS_18Kernel_traits_baseILj7168EfffffjLj256EEEEELb1ELb1ELb1ELb0EEEvNS_9BwdParamsE)
        /*0178*/ 	.short	0x0380
        /*017a*/ 	.short	0x0128


	//----- nvinfo : EIATTR_SW_WAR
	.align		4
.L_4757:
        /*017c*/ 	.byte	0x04, 0x36
        /*017e*/ 	.short	(.L_4759 - .L_4758)
.L_4758:
        /*0180*/ 	.word	0x00000008
.L_4759:


//--------------------- .nv.info._ZN10layer_norm22ln_bwd_finalize_kernelINS_22Kernel_traits_finalizeILj7168EfffffjLb1ELj1024ELj4ENS_18Kernel_traits_baseILj7168EfffffjLj1024EEEEELb1ELb1EEEvNS_9BwdParamsE --------------------------
	.section	.nv.info._ZN10layer_norm22ln_bwd_finalize_kernelINS_22Kernel_traits_finalizeILj7168EfffffjLb1ELj1024ELj4ENS_18Kernel_traits_baseILj7168EfffffjLj1024EEEEELb1ELb1EEEvNS_9BwdParamsE,"",@"SHT_CUDA_INFO"
	.sectionflags	@""
	.align	4


	//----- nvinfo : EIATTR_CUDA_API_VERSION
	.align		4
        /*0000*/ 	.byte	0x04, 0x37
        /*0002*/ 	.short	(.L_4761 - .L_4760)
.L_4760:
        /*0004*/ 	.word	0x00000082


	//----- nvinfo : EIATTR_KPARAM_INFO
	.align		4
.L_4761:
        /*0008*/ 	.byte	0x04, 0x17
        /*000a*/ 	.short	(.L_4763 - .L_4762)
.L_4762:
        /*000c*/ 	.word	0x00000000
        /*0010*/ 	.short	0x0000
        /*0012*/ 	.short	0x0000
        /*0014*/ 	.byte	0x00, 0xf0, 0xa1, 0x04


	//----- nvinfo : EIATTR_SPARSE_MMA_MASK
	.align		4
.L_4763:
        /*0018*/ 	.byte	0x03, 0x50
        /*001a*/ 	.short	0x0000


	//----- nvinfo : EIATTR_MAXREG_COUNT
	.align		4
        /*001c*/ 	.byte	0x03, 0x1b
        /*001e*/ 	.short	0x0040


	//----- nvinfo : EIATTR_NUM_BARRIERS
	.align		4
        /*0020*/ 	.byte	0x02, 0x4c
        /*0022*/ 	.byte	0x01
	.zero		1


	//----- nvinfo : EIATTR_MERCURY_ISA_VERSION
	.align		4
        /*0024*/ 	.byte	0x03, 0x5f
        /*0026*/ 	.short	0x0101


	//----- nvinfo : EIATTR_COOP_GROUP_MASK_REGIDS
	.align		4
        /*0028*/ 	.byte	0x04, 0x29
        /*002a*/ 	.short	(.L_4765 - .L_4764)


	//   ....[0]....
.L_4764:
        /*002c*/ 	.word	0xffffffff


	//   ....[1]....
        /*0030*/ 	.word	0xffffffff


	//   ....[2]....
        /*0034*/ 	.word	0xffffffff


	//   ....[3]....
        /*0038*/ 	.word	0xffffffff


	//   ....[4]....
        /*003c*/ 	.word	0xffffffff


	//   ....[5]....
        /*0040*/ 	.word	0xffffffff


	//   ....[6]....
        /*0044*/ 	.word	0xffffffff


	//   ....[7]....
        /*0048*/ 	.word	0xffffffff


	//   ....[8]....
        /*004c*/ 	.word	0xffffffff


	//   ....[9]....
        /*0050*/ 	.word	0xffffffff


	//   ....[10]....
        /*0054*/ 	.word	0xffffffff


	//   ....[11]....
        /*0058*/ 	.word	0xffffffff


	//   ....[12]....
        /*005c*/ 	.word	0xffffffff


	//   ....[13]....
        /*0060*/ 	.word	0xffffffff


	//   ....[14]....
        /*0064*/ 	.word	0xffffffff


	//----- nvinfo : EIATTR_COOP_GROUP_INSTR_OFFSETS
	.align		4
.L_4765:
        /*0068*/ 	.byte	0x04, 0x28
        /*006a*/ 	.short	(.L_4767 - .L_4766)


	//   ....[0]....
.L_4766:
        /*006c*/ 	.word	0x00001070


	//   ....[1]....
        /*0070*/ 	.word	0x00001080


	//   ....[2]....
        /*0074*/ 	.word	0x00001090


	//   ....[3]....
        /*0078*/ 	.word	0x000010c0


	//   ....[4]....
        /*007c*/ 	.word	0x000010e0


	//   ....[5]....
        /*0080*/ 	.word	0x000010f0


	//   ....[6]....
        /*0084*/ 	.word	0x00001120


	//   ....[7]....
        /*0088*/ 	.word	0x00001140


	//   ....[8]....
        /*008c*/ 	.word	0x00001150


	//   ....[9]....
        /*0090*/ 	.word	0x00001180


	//   ....[10]....
        /*0094*/ 	.word	0x000011a0


	//   ....[11]....
        /*0098*/ 	.word	0x000011b0


	//   ....[12]....
        /*009c*/ 	.word	0x000011e0


	//   ....[13]....
        /*00a0*/ 	.word	0x00001200


	//   ....[14]....
        /*00a4*/ 	.word	0x00001210


	//----- nvinfo : EIATTR_VRC_CTA_INIT_COUNT
	.align		4
.L_4767:
        /*00a8*/ 	.byte	0x02, 0x4a
	.zero		1
	.zero		1


	//----- nvinfo : EIATTR_EXIT_INSTR_OFFSETS
	.align		4
        /*00ac*/ 	.byte	0x04, 0x1c
        /*00ae*/ 	.short	(.L_4769 - .L_4768)


	//   ....[0]....
.L_4768:
        /*00b0*/ 	.word	0x00000060


	//   ....[1]....
        /*00b4*/ 	.word	0x00001290


	//   ....[2]....
        /*00b8*/ 	.word	0x000013a0


	//----- nvinfo : EIATTR_MAX_THREADS
	.align		4
.L_4769:
        /*00bc*/ 	.byte	0x04, 0x05
        /*00be*/ 	.short	(.L_4771 - .L_4770)
.L_4770:
        /*00c0*/ 	.word	0x00000400
        /*00c4*/ 	.word	0x00000001
        /*00c8*/ 	.word	0x00000001


	//----- nvinfo : EIATTR_CRS_STACK_SIZE
	.align		4
.L_4771:
        /*00cc*/ 	.byte	0x04, 0x1e
        /*00ce*/ 	.short	(.L_4773 - .L_4772)
.L_4772:
        /*00d0*/ 	.word	0x00000000


	//----- nvinfo : EIATTR_CBANK_PARAM_SIZE
	.align		4
.L_4773:
        /*00d4*/ 	.byte	0x03, 0x19
        /*00d6*/ 	.short	0x0128


	//----- nvinfo : EIATTR_PARAM_CBANK
	.align		4
        /*00d8*/ 	.byte	0x04, 0x0a
        /*00da*/ 	.short	(.L_4775 - .L_4774)
	.align		4
.L_4774:
        /*00dc*/ 	.word	index@(.nv.constant0._ZN10layer_norm22ln_bwd_finalize_kernelINS_22Kernel_traits_finalizeILj7168EfffffjLb1ELj1024ELj4ENS_18Kernel_traits_baseILj7168EfffffjLj1024EEEEELb1ELb1EEEvNS_9BwdParamsE)
        /*00e0*/ 	.short	0x0380
        /*00e2*/ 	.short	0x0128


	//----- nvinfo : EIATTR_SW_WAR
	.align		4
.L_4775:
        /*00e4*/ 	.byte	0x04, 0x36
        /*00e6*/ 	.short	(.L_4777 - .L_4776)
.L_4776:
        /*00e8*/ 	.word	0x00000008
.L_4777:


//--------------------- .nv.info._ZN10layer_norm13ln_bwd_kernelINS_13Kernel_traitsIfffffjLj7168ELj1ELj1ELj8ELj16ENS_18Kernel_traits_baseILj7168EfffffjLj256EEEEELb1ELb1ELb1ELb1EEEvNS_9BwdParamsE --------------------------
	.section	.nv.info._ZN10layer_norm13ln_bwd_kernelINS_13Kernel_traitsIfffffjLj7168ELj1ELj1ELj8ELj16ENS_18Kernel_traits_baseILj7168EfffffjLj256EEEEELb1ELb1ELb1ELb1EEEvNS_9BwdParamsE,"",@"SHT_CUDA_INFO"
	.sectionflags	@""
	.align	4


	//----- nvinfo : EIATTR_CUDA_API_VERSION
	.align		4
        /*0000*/ 	.byte	0x04, 0x37
        /*0002*/ 	.short	(.L_4779 - .L_4778)
.L_4778:
        /*0004*/ 	.word	0x00000082


	//----- nvinfo : EIATTR_KPARAM_INFO
	.align		4
.L_4779:
        /*0008*/ 	.byte	0x04, 0x17
        /*000a*/ 	.short	(.L_4781 - .L_4780)
.L_4780:
        /*000c*/ 	.word	0x00000000
        /*0010*/ 	.short	0x0000
        /*0012*/ 	.short	0x0000
        /*0014*/ 	.byte	0x00, 0xf0, 0xa1, 0x04


	//----- nvinfo : EIATTR_SPARSE_MMA_MASK
	.align		4
.L_4781:
        /*0018*/ 	.byte	0x03, 0x50
        /*001a*/ 	.short	0x0000


	//----- nvinfo : EIATTR_MAXREG_COUNT
	.align		4
        /*001c*/ 	.byte	0x03, 0x1b
        /*001e*/ 	.short	0x00ff


	//----- nvinfo : EIATTR_NUM_BARRIERS
	.align		4
        /*0020*/ 	.byte	0x02, 0x4c
        /*0022*/ 	.byte	0x01
	.zero		1


	//----- nvinfo : EIATTR_MERCURY_ISA_VERSION
	.align		4
        /*0024*/ 	.byte	0x03, 0x5f
        /*0026*/ 	.short	0x0101


	//----- nvinfo : EIATTR_COOP_GROUP_MASK_REGIDS
	.align		4
        /*0028*/ 	.byte	0x04, 0x29
        /*002a*/ 	.short	(.L_4783 - .L_4782)


	//   ....[0]....
.L_4782:
        /*002c*/ 	.word	0xffffffff


	//   ....[1]....
        /*0030*/ 	.word	0xffffffff


	//   ....[2]....
        /*0034*/ 	.word	0xffffffff


	//   ....[3]....
        /*0038*/ 	.word	0xffffffff


	//   ....[4]....
        /*003c*/ 	.word	0xffffffff


	//   ....[5]....
        /*0040*/ 	.word	0xffffffff


	//   ....[6]....
        /*0044*/ 	.word	0xffffffff


	//   ....[7]....
        /*0048*/ 	.word	0xffffffff


	//   ....[8]....
        /*004c*/ 	.word	0xffffffff


	//   ....[9]....
        /*0050*/ 	.word	0xffffffff


	//----- nvinfo : EIATTR_COOP_GROUP_INSTR_OFFSETS
	.align		4
.L_4783:
        /*0054*/ 	.byte	0x04, 0x28
        /*0056*/ 	.short	(.L_4785 - .L_4784)


	//   ....[0]....
.L_4784:
        /*0058*/ 	.word	0x00001e50


	//   ....[1]....
        /*005c*/ 	.word	0x00001e70


	//   ....[2]....
        /*0060*/ 	.word	0x00001eb0


	//   ....[3]....
        /*0064*/ 	.word	0x00001ec0


	//   ....[4]....
        /*0068*/ 	.word	0x00001ef0


	//   ....[5]....
        /*006c*/ 	.word	0x00001f10


	//   ....[6]....
        /*0070*/ 	.word	0x00001f40


	//   ....[7]....
        /*0074*/ 	.word	0x00001f50


	//   ....[8]....
        /*0078*/ 	.word	0x00001f80


	//   ....[9]....
        /*007c*/ 	.word	0x00001f90


	//----- nvinfo : EIATTR_VRC_CTA_INIT_COUNT
	.align		4
.L_4785:
        /*0080*/ 	.byte	0x02, 0x4a
	.zero		1
	.zero		1


	//----- nvinfo : EIATTR_EXIT_INSTR_OFFSETS
	.align		4
        /*0084*/ 	.byte	0x04, 0x1c
        /*0086*/ 	.short	(.L_4787 - .L_4786)


	//   ....[0]....
.L_4786:
        /*0088*/ 	.word	0x00009420


	//----- nvinfo : EIATTR_MAX_THREADS
	.align		4
.L_4787:
        /*008c*/ 	.byte	0x04, 0x05
        /*008e*/ 	.short	(.L_4789 - .L_4788)
.L_4788:
        /*0090*/ 	.word	0x00000100
        /*0094*/ 	.word	0x00000001
        /*0098*/ 	.word	0x00000001


	//----- nvinfo : EIATTR_CRS_STACK_SIZE
	.align		4
.L_4789:
        /*009c*/ 	.byte	0x04, 0x1e
        /*009e*/ 	.short	(.L_4791 - .L_4790)
.L_4790:
        /*00a0*/ 	.word	0x00000000


	//----- nvinfo : EIATTR_CBANK_PARAM_SIZE
	.align		4
.L_4791:
        /*00a4*/ 	.byte	0x03, 0x19
        /*00a6*/ 	.short	0x0128


	//----- nvinfo : EIATTR_PARAM_CBANK
	.align		4
        /*00a8*/ 	.byte	0x04, 0x0a
        /*00aa*/ 	.short	(.L_4793 - .L_4792)
	.align		4
.L_4792:
        /*00ac*/ 	.word	index@(.nv.constant0._ZN10layer_norm13ln_bwd_kernelINS_13Kernel_traitsIfffffjLj7168ELj1ELj1ELj8ELj16ENS_18Kernel_traits_baseILj7168EfffffjLj256EEEEELb1ELb1ELb1ELb1EEEvNS_9BwdParamsE)
        /*00b0*/ 	.short	0x0380
        /*00b2*/ 	.short	0x0128


	//----- nvinfo : EIATTR_SW_WAR
	.align		4
.L_4793:
        /*00b4*/ 	.byte	0x04, 0x36
        /*00b6*/ 	.short	(.L_4795 - .L_4794)
.L_4794:
        /*00b8*/ 	.word	0x00000008
.L_4795:


//--------------------- .nv.callgraph             --------------------------
	.section	.nv.callgraph,"",@"SHT_CUDA_CALLGRAPH"
	.align	4
	.sectionentsize	8
	.align		4
        /*0000*/ 	.word	0x00000000
	.align		4
        /*0004*/ 	.word	0xffffffff
	.align		4
        /*0008*/ 	.word	0x00000000
	.align		4
        /*000c*/ 	.word	0xfffffffe
	.align		4
        /*0010*/ 	.word	0x00000000
	.align		4
        /*0014*/ 	.word	0xfffffffd
	.align		4
        /*0018*/ 	.word	0x00000000
	.align		4
        /*001c*/ 	.word	0xfffffffc


//--------------------- .text._ZN10layer_norm13ln_bwd_kernelINS_13Kernel_traitsI13__nv_bfloat16S2_S2_S2_fjLj7168ELj1ELj1ELj8ELj8ENS_18Kernel_traits_baseILj7168ES2_S2_S2_S2_fjLj256EEEEELb0ELb0ELb0ELb0EEEvNS_9BwdParamsE --------------------------
	.section	.text._ZN10layer_norm13ln_bwd_kernelINS_13Kernel_traitsI13__nv_bfloat16S2_S2_S2_fjLj7168ELj1ELj1ELj8ELj8ENS_18Kernel_traits_baseILj7168ES2_S2_S2_S2_fjLj256EEEEELb0ELb0ELb0ELb0EEEvNS_9BwdParamsE,"ax",@progbits
	.align	128
        .global         _ZN10layer_norm13ln_bwd_kernelINS_13Kernel_traitsI13__nv_bfloat16S2_S2_S2_fjLj7168ELj1ELj1ELj8ELj8ENS_18Kernel_traits_baseILj7168ES2_S2_S2_S2_fjLj256EEEEELb0ELb0ELb0ELb0EEEvNS_9BwdParamsE
        .type           _ZN10layer_norm13ln_bwd_kernelINS_13Kernel_traitsI13__nv_bfloat16S2_S2_S2_fjLj7168ELj1ELj1ELj8ELj8ENS_18Kernel_traits_baseILj7168ES2_S2_S2_S2_fjLj256EEEEELb0ELb0ELb0ELb0EEEvNS_9BwdParamsE,@function
        .size           _ZN10layer_norm13ln_bwd_kernelINS_13Kernel_traitsI13__nv_bfloat16S2_S2_S2_fjLj7168ELj1ELj1ELj8ELj8ENS_18Kernel_traits_baseILj7168ES2_S2_S2_S2_fjLj256EEEEELb0ELb0ELb0ELb0EEEvNS_9BwdParamsE,(.L_x_14286 - _ZN10layer_norm13ln_bwd_kernelINS_13Kernel_traitsI13__nv_bfloat16S2_S2_S2_fjLj7168ELj1ELj1ELj8ELj8ENS_18Kernel_traits_baseILj7168ES2_S2_S2_S2_fjLj256EEEEELb0ELb0ELb0ELb0EEEvNS_9BwdParamsE)
        .other          _ZN10layer_norm13ln_bwd_kernelINS_13Kernel_traitsI13__nv_bfloat16S2_S2_S2_fjLj7168ELj1ELj1ELj8ELj8ENS_18Kernel_traits_baseILj7168ES2_S2_S2_S2_fjLj256EEEEELb0ELb0ELb0ELb0EEEvNS_9BwdParamsE,@"STO_CUDA_ENTRY STV_DEFAULT"
_ZN10layer_norm13ln_bwd_kernelINS_13Kernel_traitsI13__nv_bfloat16S2_S2_S2_fjLj7168ELj1ELj1ELj8ELj8ENS_18Kernel_traits_baseILj7168ES2_S2_S2_S2_fjLj256EEEEELb0ELb0ELb0ELb0EEEvNS_9BwdParamsE:
.text._ZN10layer_norm13ln_bwd_kernelINS_13Kernel_traitsI13__nv_bfloat16S2_S2_S2_fjLj7168ELj1ELj1ELj8ELj8ENS_18Kernel_traits_baseILj7168ES2_S2_S2_S2_fjLj256EEEEELb0ELb0ELb0ELb0EEEvNS_9BwdParamsE:
[----:B------:R-:W-:Y:S01]  /*0000*/  LDC R1, c[0x0][0x37c] ;  /* 0x0000df00ff017b82 */ /* 0x000fe20000000800 */
[----:B------:R-:W0:Y:S01]  /*0010*/  S2R R33, SR_TID.X ;  /* 0x0000000000217919 */ /* 0x000e220000002100 */
[----:B------:R-:W1:Y:S01]  /*0020*/  LDCU UR4, c[0x0][0x388] ;  /* 0x00007100ff0477ac */ /* 0x000e620008000800 */
[----:B------:R-:W2:Y:S01]  /*0030*/  LDCU.64 UR8, c[0x0][0x358] ;  /* 0x00006b00ff0877ac */ /* 0x000ea20008000a00 */
[----:B------:R-:W3:Y:S01]  /*0040*/  LDCU UR5, c[0x0][0x384] ;  /* 0x00007080ff0577ac */ /* 0x000ee20008000800 */
[----:B-1----:R-:W-:-:S04]  /*0050*/  MOV R34, UR4 ;  /* 0x0000000400227c02 */ /* 0x002fc80008000f00 */
[----:B------:R-:W-:-:S04]  /*0060*/  SHF.R.S32.HI R3, RZ, 0x1f, R34 ;  /* 0x0000001fff037819 */ /* 0x000fc80000011422 */
[----:B------:R-:W-:Y:S02]  /*0070*/  LEA.HI R3, R3, R34, RZ, 0x2 ;  /* 0x0000002203037211 */ /* 0x000fe400078f10ff */
[----:B0-----:R-:W-:Y:S02]  /*0080*/  LOP3.LUT R32, R33, 0xff, RZ, 0x3c, !PT ;  /* 0x000000ff21207812 */ /* 0x001fe400078e3cff */
[----:B------:R-:W-:Y:S02]  /*0090*/  MOV R31, R33 ;  /* 0x00000021001f7202 */ /* 0x000fe40000000f00 */
[----:B------:R-:W-:-:S04]  /*00a0*/  LEA.HI.SX32 R32, R3, R32, 0x1e ;  /* 0x0000002003207211 */ /* 0x000fc800078ff2ff */
[C---:B------:R-:W-:Y:S02]  /*00b0*/  ISETP.GE.U32.AND P6, PT, R32.reuse, 0x100, PT ;  /* 0x000001002000780c */ /* 0x040fe40003fc6070 */
[C---:B------:R-:W-:Y:S02]  /*00c0*/  ISETP.GE.U32.AND P0, PT, R32.reuse, 0x200, PT ;  /* 0x000002002000780c */ /* 0x040fe40003f06070 */
[C---:B------:R-:W-:Y:S02]  /*00d0*/  ISETP.GE.U32.AND P1, PT, R32.reuse, 0x300, PT ;  /* 0x000003002000780c */ /* 0x040fe40003f26070 */
[C---:B------:R-:W-:Y:S02]  /*00e0*/  ISETP.GE.U32.AND P2, PT, R32.reuse, 0x400, PT ;  /* 0x000004002000780c */ /* 0x040fe40003f46070 */
[C---:B------:R-:W-:Y:S02]  /*00f0*/  ISETP.GE.U32.AND P3, PT, R32.reuse, 0x500, PT ;  /* 0x000005002000780c */ /* 0x040fe40003f66070 */
[----:B------:R-:W-:-:S02]  /*0100*/  ISETP.GE.U32.AND P4, PT, R32, 0x600, PT ;  /* 0x000006002000780c */ /* 0x000fc40003f86070 */
[----:B------:R-:W-:Y:S01]  /*0110*/  ISETP.GE.U32.AND P5, PT, R32, 0x700, PT ;  /* 0x000007002000780c */ /* 0x000fe20003fa6070 */
[----:B------:R-:W0:Y:S01]  /*0120*/  @P6 LDC.64 R2, c[0x0][0x3d0] ;  /* 0x0000f400ff026b82 */ /* 0x000e220000000a00 */
[----:B------:R-:W-:-:S07]  /*0130*/  P2R R175, PR, RZ, 0x40 ;  /* 0x00000040ffaf7803 */ /* 0x000fce0000000000 */
[----:B------:R-:W1:Y:S08]  /*0140*/  @P0 LDC.64 R16, c[0x0][0x3d0] ;  /* 0x0000f400ff100b82 */ /* 0x000e700000000a00 */
[----:B------:R-:W4:Y:S08]  /*0150*/  @P1 LDC.64 R22, c[0x0][0x3d0] ;  /* 0x0000f400ff161b82 */ /* 0x000f300000000a00 */
[----:B------:R-:W3:Y:S01]  /*0160*/  @P2 LDC.64 R24, c[0x0][0x3d0] ;  /* 0x0000f400ff182b82 */ /* 0x000ee20000000a00 */
[C---:B0-----:R-:W-:Y:S01]  /*0170*/  @P6 IMAD.WIDE.U32 R2, R31.reuse, 0x8, R2 ;  /* 0x000000081f026825 */ /* 0x041fe200078e0002 */
[----:B------:R-:W-:-:S04]  /*0180*/  @P6 LOP3.LUT R31, R31, 0x100, RZ, 0xfc, !PT ;  /* 0x000001001f1f6812 */ /* 0x000fc800078efcff */
[----:B--2---:R0:W5:Y:S02]  /*0190*/  @P6 LDG.E.64 R4, desc[UR8][R2.64] ;  /* 0x0000000802046981 */ /* 0x004164000c1e1b00 */
[----:B------:R-:W2:Y:S01]  /*01a0*/  @P3 LDC.64 R26, c[0x0][0x3d0] ;  /* 0x0000f400ff1a3b82 */ /* 0x000ea20000000a00 */
[C---:B-1----:R-:W-:Y:S01]  /*01b0*/  @P0 IMAD.WIDE.U32 R20, R31.reuse, 0x8, R16 ;  /* 0x000000081f140825 */ /* 0x042fe200078e0010 */
[----:B------:R-:W-:-:S04]  /*01c0*/  @P0 IADD3 R31, PT, PT, R31, 0x100, RZ ;  /* 0x000001001f1f0810 */ /* 0x000fc80007ffe0ff */
[----:B------:R0:W5:Y:S02]  /*01d0*/  @P0 LDG.E.64 R6, desc[UR8][R20.64] ;  /* 0x0000000814060981 */ /* 0x000164000c1e1b00 */
[----:B------:R-:W1:Y:S01]  /*01e0*/  @P4 LDC.64 R28, c[0x0][0x3d0] ;  /* 0x0000f400ff1c4b82 */ /* 0x000e620000000a00 */
[C---:B----4-:R-:W-:Y:S01]  /*01f0*/  @P1 IMAD.WIDE.U32 R22, R31.reuse, 0x8, R22 ;  /* 0x000000081f161825 */ /* 0x050fe200078e0016 */
[----:B------:R-:W-:-:S04]  /*0200*/  @P1 IADD3 R31, PT, PT, R31, 0x100, RZ ;  /* 0x000001001f1f1810 */ /* 0x000fc80007ffe0ff */
[----:B------:R0:W5:Y:S02]  /*0210*/  @P1 LDG.E.64 R8, desc[UR8][R22.64] ;  /* 0x0000000816081981 */ /* 0x000164000c1e1b00 */
[----:B------:R-:W4:Y:S01]  /*0220*/  @P5 LDC.64 R16, c[0x0][0x3d0] ;  /* 0x0000f400ff105b82 */ /* 0x000f220000000a00 */
[C---:B---3--:R-:W-:Y:S01]  /*0230*/  @P2 IMAD.WIDE.U32 R24, R31.reuse, 0x8, R24 ;  /* 0x000000081f182825 */ /* 0x048fe200078e0018 */
[----:B------:R-:W-:-:S04]  /*0240*/  @P2 IADD3 R31, PT, PT, R31, 0x100, RZ ;  /* 0x000001001f1f2810 */ /* 0x000fc80007ffe0ff */
[----:B------:R0:W5:Y:S01]  /*0250*/  @P2 LDG.E.64 R10, desc[UR8][R24.64] ;  /* 0x00000008180a2981 */ /* 0x000162000c1e1b00 */
[C---:B--2---:R-:W-:Y:S01]  /*0260*/  @P3 IMAD.WIDE.U32 R26, R31.reuse, 0x8, R26 ;  /* 0x000000081f1a3825 */ /* 0x044fe200078e001a */
[----:B------:R-:W-:-:S04]  /*0270*/  @P3 IADD3 R31, PT, PT, R31, 0x100, RZ ;  /* 0x000001001f1f3810 */ /* 0x000fc80007ffe0ff */
[----:B------:R0:W5:Y:S01]  /*0280*/  @P3 LDG.E.64 R12, desc[UR8][R26.64] ;  /* 0x000000081a0c3981 */ /* 0x000162000c1e1b00 */
[C---:B-1----:R-:W-:Y:S01]  /*0290*/  @P4 IMAD.WIDE.U32 R28, R31.reuse, 0x8, R28 ;  /* 0x000000081f1c4825 */ /* 0x042fe200078e001c */
[----:B------:R-:W-:-:S04]  /*02a0*/  @P4 IADD3 R31, PT, PT, R31, 0x100, RZ ;  /* 0x000001001f1f4810 */ /* 0x000fc80007ffe0ff */
[----:B------:R0:W5:Y:S01]  /*02b0*/  @P4 LDG.E.64 R14, desc[UR8][R28.64] ;  /* 0x000000081c0e4981 */ /* 0x000162000c1e1b00 */
[----:B----4-:R-:W-:-:S05]  /*02c0*/  @P5 IMAD.WIDE.U32 R16, R31, 0x8, R16 ;  /* 0x000000081f105825 */ /* 0x010fca00078e0010 */
[----:B------:R0:W5:Y:S01]  /*02d0*/  @P5 LDG.E.64 R18, desc[UR8][R16.64] ;  /* 0x0000000810125981 */ /* 0x000162000c1e1b00 */
[----:B------:R-:W1:Y:S01]  /*02e0*/  S2UR UR4, SR_CTAID.X ;  /* 0x00000000000479c3 */ /* 0x000e620000002500 */
[----:B------:R-:W-:Y:S02]  /*02f0*/  CS2R R100, SRZ ;  /* 0x0000000000647805 */ /* 0x000fe4000001ff00 */
[----:B------:R-:W-:Y:S02]  /*0300*/  CS2R R102, SRZ ;  /* 0x0000000000667805 */ /* 0x000fe4000001ff00 */
[----:B------:R-:W-:Y:S02]  /*0310*/  CS2R R96, SRZ ;  /* 0x0000000000607805 */ /* 0x000fe4000001ff00 */
[----:B------:R-:W-:Y:S02]  /*0320*/  CS2R R98, SRZ ;  /* 0x0000000000627805 */ /* 0x000fe4000001ff00 */
[----:B------:R-:W-:-:S02]  /*0330*/  CS2R R92, SRZ ;  /* 0x00000000005c7805 */ /* 0x000fc4000001ff00 */
[----:B-1----:R-:W-:-:S04]  /*0340*/  MOV R31, UR4 ;  /* 0x00000004001f7c02 */ /* 0x002fc80008000f00 */
[----:B------:R-:W-:Y:S02]  /*0350*/  ISETP.GE.AND P6, PT, R31, UR5, PT ;  /* 0x000000051f007c0c */ /* 0x000fe4000bfc6270 */
[----:B------:R-:W-:Y:S02]  /*0360*/  CS2R R94, SRZ ;  /* 0x00000000005e7805 */ /* 0x000fe4000001ff00 */
[----:B------:R-:W-:Y:S02]  /*0370*/  CS2R R88, SRZ ;  /* 0x0000000000587805 */ /* 0x000fe4000001ff00 */
[----:B------:R-:W-:Y:S02]  /*0380*/  CS2R R90, SRZ ;  /* 0x00000000005a7805 */ /* 0x000fe4000001ff00 */
[----:B------:R-:W-:Y:S02]  /*0390*/  CS2R R84, SRZ ;  /* 0x0000000000547805 */ /* 0x000fe4000001ff00 */
[----:B------:R-:W-:-:S02]  /*03a0*/  CS2R R86, SRZ ;  /* 0x0000000000567805 */ /* 0x000fc4000001ff00 */
[----:B------:R-:W-:Y:S02]  /*03b0*/  CS2R R80, SRZ ;  /* 0x0000000000507805 */ /* 0x000fe4000001ff00 */
        /* <DEDUP_REMOVED lines=16> */
[----:B------:R-:W-:Y:S01]  /*04c0*/  CS2R R50, SRZ ;  /* 0x0000000000327805 */ /* 0x000fe2000001ff00 */
[----:B0-----:R-:W-:Y:S06]  /*04d0*/  @P6 BRA `(.L_x_0) ;  /* 0x0000006c00586947 */ /* 0x001fec0003800000 */
[----:B------:R-:W0:Y:S01]  /*04e0*/  LDC.64 R38, c[0x0][0x3e0] ;  /* 0x0000f800ff267b82 */ /* 0x000e220000000a00 */
[----:B-----5:R-:W-:Y:S02]  /*04f0*/  MOV R30, R4 ;  /* 0x00000004001e7202 */ /* 0x020fe40000000f00 */
[----:B------:R-:W-:Y:S02]  /*0500*/  CS2R R100, SRZ ;  /* 0x0000000000647805 */ /* 0x000fe4000001ff00 */
[----:B------:R-:W-:Y:S02]  /*0510*/  SHF.R.U64 R29, R4, 0x10, R5 ;  /* 0x00000010041d7819 */ /* 0x000fe40000001205 */
[----:B------:R-:W-:Y:S02]  /*0520*/  CS2R R102, SRZ ;  /* 0x0000000000667805 */ /* 0x000fe4000001ff00 */
[----:B------:R-:W-:Y:S02]  /*0530*/  MOV R28, R5 ;  /* 0x00000005001c7202 */ /* 0x000fe40000000f00 */
[----:B------:R-:W-:-:S02]  /*0540*/  CS2R R96, SRZ ;  /* 0x0000000000607805 */ /* 0x000fc4000001ff00 */
[----:B------:R-:W-:Y:S02]  /*0550*/  SHF.R.U32.HI R27, RZ, 0x10, R5 ;  /* 0x00000010ff1b7819 */ /* 0x000fe40000011605 */
[----:B------:R-:W-:Y:S02]  /*0560*/  CS2R R98, SRZ ;  /* 0x0000000000627805 */ /* 0x000fe4000001ff00 */
[----:B------:R-:W-:Y:S02]  /*0570*/  MOV R26, R6 ;  /* 0x00000006001a7202 */ /* 0x000fe40000000f00 */
[----:B------:R-:W-:Y:S02]  /*0580*/  CS2R R92, SRZ ;  /* 0x00000000005c7805 */ /* 0x000fe4000001ff00 */
[----:B------:R-:W-:Y:S02]  /*0590*/  SHF.R.U64 R25, R6, 0x10, R7 ;  /* 0x0000001006197819 */ /* 0x000fe40000001207 */
[----:B------:R-:W-:-:S02]  /*05a0*/  CS2R R94, SRZ ;  /* 0x00000000005e7805 */ /* 0x000fc4000001ff00 */
[----:B------:R-:W-:Y:S02]  /*05b0*/  MOV R24, R7 ;  /* 0x0000000700187202 */ /* 0x000fe40000000f00 */
[----:B------:R-:W-:Y:S02]  /*05c0*/  CS2R R88, SRZ ;  /* 0x0000000000587805 */ /* 0x000fe4000001ff00 */
[----:B------:R-:W-:Y:S02]  /*05d0*/  SHF.R.U32.HI R23, RZ, 0x10, R7 ;  /* 0x00000010ff177819 */ /* 0x000fe40000011607 */
[----:B------:R-:W-:Y:S02]  /*05e0*/  CS2R R90, SRZ ;  /* 0x00000000005a7805 */ /* 0x000fe4000001ff00 */
[----:B------:R-:W-:Y:S02]  /*05f0*/  SHF.R.U32.HI R2, RZ, 0x10, R9 ;  /* 0x00000010ff027819 */ /* 0x000fe40000011609 */
[----:B------:R-:W-:-:S02]  /*0600*/  CS2R R84, SRZ ;  /* 0x0000000000547805 */ /* 0x000fc4000001ff00 */
[----:B------:R-:W-:Y:S02]  /*0610*/  SHF.R.U32.HI R4, RZ, 0x10, R11 ;  /* 0x00000010ff047819 */ /* 0x000fe4000001160b */
[----:B------:R-:W-:Y:S02]  /*0620*/  CS2R R86, SRZ ;  /* 0x0000000000567805 */ /* 0x000fe4000001ff00 */
[----:B------:R-:W-:Y:S02]  /*0630*/  MOV R5, R12 ;  /* 0x0000000c00057202 */ /* 0x000fe40000000f00 */
[----:B------:R-:W-:Y:S02]  /*0640*/  CS2R R80, SRZ ;  /* 0x0000000000507805 */ /* 0x000fe4000001ff00 */
[----:B------:R-:W-:Y:S02]  /*0650*/  SHF.R.U64 R6, R12, 0x10, R13 ;  /* 0x000000100c067819 */ /* 0x000fe4000000120d */
[----:B------:R-:W-:-:S02]  /*0660*/  CS2R R82, SRZ ;  /* 0x0000000000527805 */ /* 0x000fc4000001ff00 */
[----:B0-----:R-:W-:Y:S02]  /*0670*/  ISETP.NE.U32.AND P0, PT, R38, RZ, PT ;  /* 0x000000ff2600720c */ /* 0x001fe40003f05070 */
[----:B------:R-:W-:Y:S02]  /*0680*/  CS2R R76, SRZ ;  /* 0x00000000004c7805 */ /* 0x000fe4000001ff00 */
[----:B------:R-:W-:Y:S02]  /*0690*/  MOV R7, R13 ;  /* 0x0000000d00077202 */ /* 0x000fe40000000f00 */
        /* <DEDUP_REMOVED lines=13> */
[----:B------:R-:W-:Y:S02]  /*0770*/  ISETP.NE.AND.EX P0, PT, R39, RZ, PT, P0 ;  /* 0x000000ff2700720c */ /* 0x000fe40003f05300 */
[----:B------:R-:W-:-:S02]  /*0780*/  CS2R R60, SRZ ;  /* 0x00000000003c7805 */ /* 0x000fc4000001ff00 */
[----:B------:R-:W-:Y:S02]  /*0790*/  MOV R22, R8 ;  /* 0x0000000800167202 */ /* 0x000fe40000000f00 */
[----:B------:R-:W-:Y:S02]  /*07a0*/  CS2R R62, SRZ ;  /* 0x00000000003e7805 */ /* 0x000fe4000001ff00 */
[----:B------:R-:W-:Y:S02]  /*07b0*/  SHF.R.U64 R21, R8, 0x10, R9 ;  /* 0x0000001008157819 */ /* 0x000fe40000001209 */
[----:B------:R-:W-:Y:S02]  /*07c0*/  CS2R R56, SRZ ;  /* 0x0000000000387805 */ /* 0x000fe4000001ff00 */
[----:B------:R-:W-:Y:S02]  /*07d0*/  MOV R20, R9 ;  /* 0x0000000900147202 */ /* 0x000fe40000000f00 */
[----:B------:R-:W-:-:S02]  /*07e0*/  CS2R R58, SRZ ;  /* 0x00000000003a7805 */ /* 0x000fc4000001ff00 */
[----:B------:R-:W-:Y:S02]  /*07f0*/  SHF.R.U64 R17, R10, 0x10, R11 ;  /* 0x000000100a117819 */ /* 0x000fe4000000120b */
[----:B------:R-:W-:Y:S02]  /*0800*/  CS2R R52, SRZ ;  /* 0x0000000000347805 */ /* 0x000fe4000001ff00 */
[----:B------:R-:W-:Y:S02]  /*0810*/  MOV R16, R11 ;  /* 0x0000000b00107202 */ /* 0x000fe40000000f00 */
[----:B------:R-:W-:Y:S02]  /*0820*/  CS2R R54, SRZ ;  /* 0x0000000000367805 */ /* 0x000fe4000001ff00 */
[----:B------:R-:W-:Y:S02]  /*0830*/  SHF.R.U32.HI R11, RZ, 0x10, R13 ;  /* 0x00000010ff0b7819 */ /* 0x000fe4000001160d */
[----:B------:R-:W-:-:S02]  /*0840*/  CS2R R48, SRZ ;  /* 0x0000000000307805 */ /* 0x000fc4000001ff00 */
[----:B------:R-:W-:Y:S02]  /*0850*/  MOV R10, R14 ;  /* 0x0000000e000a7202 */ /* 0x000fe40000000f00 */
[----:B------:R-:W-:Y:S02]  /*0860*/  CS2R R50, SRZ ;  /* 0x0000000000327805 */ /* 0x000fe4000001ff00 */
[----:B------:R-:W-:Y:S01]  /*0870*/  SHF.R.U64 R9, R14, 0x10, R15 ;  /* 0x000000100e097819 */ /* 0x000fe2000000120f */
[----:B------:R-:W-:Y:S01]  /*0880*/  UPLOP3.LUT UP1, UPT, UPT, UPT, UPT, 0x40, 0x4 ;  /* 0x000000000004789c */ /* 0x000fe20003f2e870 */
[----:B------:R-:W-:Y:S01]  /*0890*/  MOV R8, R15 ;  /* 0x0000000f00087202 */ /* 0x000fe20000000f00 */
[----:B------:R-:W0:Y:S01]  /*08a0*/  LDCU.U8 UR7, c[0x0][0x410] ;  /* 0x00008200ff0777ac */ /* 0x000e220008000000 */
[----:B------:R-:W-:Y:S02]  /*08b0*/  PRMT R19, R2, 0x7610, R19 ;  /* 0x0000761002137816 */ /* 0x000fe40000000013 */
[----:B------:R-:W-:Y:S01]  /*08c0*/  PRMT R15, R4, 0x7610, R15 ;  /* 0x00007610040f7816 */ /* 0x000fe2000000000f */
[----:B------:R-:W1:Y:S01]  /*08d0*/  LDCU UR12, c[0x0][0x400] ;  /* 0x00008000ff0c77ac */ /* 0x000e620008000800 */
[----:B------:R-:W-:-:S02]  /*08e0*/  PRMT R14, R5, 0x7610, R14 ;  /* 0x00007610050e7816 */ /* 0x000fc4000000000e */
[----:B------:R-:W-:Y:S01]  /*08f0*/  PRMT R13, R6, 0x7610, R13 ;  /* 0x00007610060d7816 */ /* 0x000fe2000000000d */
[----:B------:R-:W2:Y:S01]  /*0900*/  LDCU.64 UR10, c[0x0][0x438] ;  /* 0x00008700ff0a77ac */ /* 0x000ea20008000a00 */
[----:B------:R-:W-:Y:S02]  /*0910*/  PRMT R12, R7, 0x7610, R12 ;  /* 0x00007610070c7816 */ /* 0x000fe4000000000c */
[----:B------:R-:W-:Y:S01]  /*0920*/  P2R R0, PR, RZ, 0x1 ;  /* 0x00000001ff007803 */ /* 0x000fe20000000000 */
[----:B------:R-:W3:Y:S01]  /*0930*/  LDCU.64 UR14, c[0x0][0x478] ;  /* 0x00008f00ff0e77ac */ /* 0x000ee20008000a00 */
[----:B------:R-:W-:Y:S02]  /*0940*/  PRMT R18, R3, 0x7610, R18 ;  /* 0x0000761003127816 */ /* 0x000fe40000000012 */
[----:B------:R-:W-:Y:S02]  /*0950*/  PRMT R7, R33, 0x7610, R7 ;  /* 0x0000761021077816 */ /* 0x000fe40000000007 */
[----:B------:R-:W-:-:S02]  /*0960*/  PRMT R6, R34, 0x7610, R6 ;  /* 0x0000761022067816 */ /* 0x000fc40000000006 */
[----:B------:R-:W-:Y:S02]  /*0970*/  PRMT R5, R35, 0x7610, R5 ;  /* 0x0000761023057816 */ /* 0x000fe40000000005 */
[----:B------:R-:W-:Y:S02]  /*0980*/  PRMT R4, R36, 0x7610, R4 ;  /* 0x0000761024047816 */ /* 0x000fe40000000004 */
[----:B01----:R-:W-:-:S07]  /*0990*/  PRMT R2, R37, 0x7610, R2 ;  /* 0x0000761025027816 */ /* 0x003fce0000000002 */
.L_x_70:
[----:B------:R-:W0:Y:S01]  /*09a0*/  LDC.64 R106, c[0x0][0x3c0] ;  /* 0x0000f000ff6a7b82 */ /* 0x000e220000000a00 */
[----:B------:R-:W-:-:S07]  /*09b0*/  ISETP.NE.AND P0, PT, R0, RZ, PT ;  /* 0x000000ff0000720c */ /* 0x000fce0003f05270 */
[----:B------:R-:W1:Y:S08]  /*09c0*/  LDC R34, c[0x0][0x388] ;  /* 0x0000e200ff227b82 */ /* 0x000e700000000800 */
[----:B------:R-:W4:Y:S01]  /*09d0*/  @P0 LDC.64 R104, c[0x0][0x3e0] ;  /* 0x0000f800ff680b82 */ /* 0x000f220000000a00 */
[----:B0-----:R-:W-:-:S06]  /*09e0*/  IMAD.WIDE R106, R31, 0x4, R106 ;  /* 0x000000041f6a7825 */ /* 0x001fcc00078e026a */
[----:B------:R-:W2:Y:S01]  /*09f0*/  LDG.E R106, desc[UR8][R106.64] ;  /* 0x000000086a6a7981 */ /* 0x000ea2000c1e1900 */
[----:B------:R-:W0:Y:S01]  /*0a00*/  S2R R33, SR_TID.X ;  /* 0x0000000000217919 */ /* 0x000e220000002100 */
[C---:B----4-:R-:W-:Y:S02]  /*0a10*/  @P0 IMAD.WIDE R178, R31.reuse, 0x2, R104 ;  /* 0x000000021fb20825 */ /* 0x050fe400078e0268 */
[----:B------:R-:W4:Y:S02]  /*0a20*/  LDC.64 R104, c[0x0][0x3c8] ;  /* 0x0000f200ff687b82 */ /* 0x000f240000000a00 */
[----:B-1----:R-:W-:Y:S01]  /*0a30*/  IMAD R108, R31, R34, RZ ;  /* 0x000000221f6c7224 */ /* 0x002fe200078e02ff */
[C---:B------:R-:W-:Y:S01]  /*0a40*/  ISETP.GE.U32.AND P3, PT, R32.reuse, 0x100, PT ;  /* 0x000001002000780c */ /* 0x040fe20003f66070 */
[----:B------:R0:W5:Y:S01]  /*0a50*/  @P0 LDG.E.U16 R178, desc[UR8][R178.64] ;  /* 0x00000008b2b20981 */ /* 0x000162000c1e1500 */
[----:B------:R-:W-:Y:S02]  /*0a60*/  ISETP.NE.AND P4, PT, RZ, UR7, PT ;  /* 0x00000007ff007c0c */ /* 0x000fe4000bf85270 */
[----:B------:R-:W-:Y:S01]  /*0a70*/  SHF.R.S32.HI R109, RZ, 0x1f, R108 ;  /* 0x0000001fff6d7819 */ /* 0x000fe2000001146c */
[----:B------:R-:W-:Y:S01]  /*0a80*/  BSSY.RECONVERGENT B0, `(.L_x_1) ;  /* 0x0000049000007945 */ /* 0x000fe20003800200 */
[----:B------:R-:W-:Y:S01]  /*0a90*/  HFMA2 R113, -RZ, RZ, 0, 0 ;  /* 0x00000000ff717431 */ /* 0x000fe200000001ff */
[----:B------:R-:W-:-:S02]  /*0aa0*/  ISETP.GE.U32.AND P0, PT, R32, 0x200, PT ;  /* 0x000002002000780c */ /* 0x000fc40003f06070 */
[----:B------:R-:W-:Y:S02]  /*0ab0*/  LEA.HI R108, R109, R108, RZ, 0x2 ;  /* 0x0000006c6d6c7211 */ /* 0x000fe400078f10ff */
[C---:B------:R-:W-:Y:S02]  /*0ac0*/  ISETP.GE.U32.AND P1, PT, R32.reuse, 0x300, PT ;  /* 0x000003002000780c */ /* 0x040fe40003f26070 */
[----:B------:R-:W-:Y:S02]  /*0ad0*/  ISETP.GE.U32.AND P2, PT, R32, 0x400, PT ;  /* 0x000004002000780c */ /* 0x000fe40003f46070 */
[----:B------:R-:W-:Y:S01]  /*0ae0*/  P2R R175, PR, RZ, 0x8 ;  /* 0x00000008ffaf7803 */ /* 0x000fe20000000000 */
[----:B----4-:R-:W-:Y:S01]  /*0af0*/  IMAD.WIDE R104, R31, 0x4, R104 ;  /* 0x000000041f687825 */ /* 0x010fe200078e0268 */
[----:B0-----:R-:W-:Y:S02]  /*0b00*/  LEA.HI.SX32 R179, R108, R33, 0x1e ;  /* 0x000000216cb37211 */ /* 0x001fe400078ff2ff */
[----:B------:R-:W-:-:S02]  /*0b10*/  MOV R114, RZ ;  /* 0x000000ff00727202 */ /* 0x000fc40000000f00 */
[----:B------:R0:W5:Y:S01]  /*0b20*/  LDG.E R177, desc[UR8][R104.64] ;  /* 0x0000000868b17981 */ /* 0x000162000c1e1900 */
[----:B------:R-:W-:Y:S02]  /*0b30*/  MOV R115, R179 ;  /* 0x000000b300737202 */ /* 0x000fe40000000f00 */
[----:B0-----:R-:W-:Y:S02]  /*0b40*/  P2R R104, PR, RZ, 0x10 ;  /* 0x00000010ff687803 */ /* 0x001fe40000000000 */
[----:B--2---:R-:W-:Y:S01]  /*0b50*/  FSEL R112, R106, RZ, !P4 ;  /* 0x000000ff6a707208 */ /* 0x004fe20006000000 */
[----:B------:R-:W-:Y:S06]  /*0b60*/  @!P3 BRA `(.L_x_2) ;  /* 0x0000000000e8b947 */ /* 0x000fec0003800000 */
[----:B------:R-:W0:Y:S08]  /*0b70*/  LDC.64 R38, c[0x0][0x3a8] ;  /* 0x0000ea00ff267b82 */ /* 0x000e300000000a00 */
[----:B------:R-:W1:Y:S01]  /*0b80*/  LDC.64 R36, c[0x0][0x428] ;  /* 0x00010a00ff247b82 */ /* 0x000e620000000a00 */
[----:B0-----:R-:W-:-:S06]  /*0b90*/  IMAD.WIDE.U32 R38, R179, 0x8, R38 ;  /* 0x00000008b3267825 */ /* 0x001fcc00078e0026 */
[----:B------:R-:W2:Y:S01]  /*0ba0*/  LDG.E.64 R38, desc[UR8][R38.64] ;  /* 0x0000000826267981 */ /* 0x000ea2000c1e1b00 */
[----:B-1----:R-:W-:-:S06]  /*0bb0*/  IMAD.WIDE.U32 R36, R179, 0x8, R36 ;  /* 0x00000008b3247825 */ /* 0x002fcc00078e0024 */
[----:B------:R-:W4:Y:S01]  /*0bc0*/  LDG.E.64 R36, desc[UR8][R36.64] ;  /* 0x0000000824247981 */ /* 0x000f22000c1e1b00 */
[----:B------:R-:W-:-:S04]  /*0bd0*/  ISETP.NE.U32.AND P3, PT, RZ, UR10, PT ;  /* 0x0000000aff007c0c */ /* 0x000fc8000bf65070 */
[----:B------:R-:W-:-:S13]  /*0be0*/  ISETP.NE.AND.EX P3, PT, RZ, UR11, PT, P3 ;  /* 0x0000000bff007c0c */ /* 0x000fda000bf65330 */
[----:B------:R-:W0:Y:S01]  /*0bf0*/  @P3 LDC.64 R104, c[0x0][0x438] ;  /* 0x00010e00ff683b82 */ /* 0x000e220000000a00 */
[----:B------:R-:W-:Y:S02]  /*0c00*/  SHF.L.U32 R35, R30, 0x10, RZ ;  /* 0x000000101e237819 */ /* 0x000fe400000006ff */
[----:B------:R-:W-:Y:S01]  /*0c10*/  SHF.L.U32 R42, R28, 0x10, RZ ;  /* 0x000000101c2a7819 */ /* 0x000fe200000006ff */
[----:B0-----:R-:W-:-:S05]  /*0c20*/  @P3 IMAD.WIDE.U32 R104, R179, 0x8, R104 ;  /* 0x00000008b3683825 */ /* 0x001fca00078e0068 */
[----:B------:R0:W5:Y:S02]  /*0c30*/  @P3 LDG.E.64 R168, desc[UR8][R104.64] ;  /* 0x0000000868a83981 */ /* 0x000164000c1e1b00 */
[----:B0-----:R-:W-:Y:S02]  /*0c40*/  SHF.L.U32 R104, R27, 0x10, RZ ;  /* 0x000000101b687819 */ /* 0x001fe400000006ff */
[----:B------:R-:W-:Y:S02]  /*0c50*/  IADD3 R115, PT, PT, R179, 0x100, RZ ;  /* 0x00000100b3737810 */ /* 0x000fe40007ffe0ff */
[----:B--2---:R-:W-:Y:S02]  /*0c60*/  SHF.L.U32 R3, R38, 0x10, RZ ;  /* 0x0000001026037819 */ /* 0x004fe400000006ff */
[----:B------:R-:W-:Y:S02]  /*0c70*/  SHF.R.U32.HI R109, RZ, 0x10, R39 ;  /* 0x00000010ff6d7819 */ /* 0x000fe40000011627 */
[----:B----4-:R-:W-:-:S02]  /*0c80*/  MOV R40, R36 ;  /* 0x0000002400287202 */ /* 0x010fc40000000f00 */
[----:B------:R-:W-:Y:S01]  /*0c90*/  SHF.R.U64 R107, R36, 0x10, R37 ;  /* 0x00000010246b7819 */ /* 0x000fe20000001225 */
[----:B------:R-:W-:Y:S01]  /*0ca0*/  FADD.FTZ R36, -R112, R3 ;  /* 0x0000000370247221 */ /* 0x000fe20000010100 */
[----:B------:R-:W-:Y:S02]  /*0cb0*/  MOV R106, R37 ;  /* 0x00000025006a7202 */ /* 0x000fe40000000f00 */
[----:B------:R-:W-:Y:S02]  /*0cc0*/  SHF.R.U32.HI R108, RZ, 0x10, R37 ;  /* 0x00000010ff6c7819 */ /* 0x000fe40000011625 */
[----:B------:R-:W-:Y:S02]  /*0cd0*/  SHF.R.U64 R37, R38, 0x10, R39 ;  /* 0x0000001026257819 */ /* 0x000fe40000001227 */
[----:B------:R-:W-:Y:S01]  /*0ce0*/  SHF.L.U32 R39, R39, 0x10, RZ ;  /* 0x0000001027277819 */ /* 0x000fe200000006ff */
[----:B-----5:R-:W-:Y:S01]  /*0cf0*/  FMUL.FTZ R3, R177, R36 ;  /* 0x00000024b1037220 */ /* 0x020fe20000410000 */
[----:B------:R-:W-:-:S02]  /*0d00*/  SHF.L.U32 R40, R40, 0x10, RZ ;  /* 0x0000001028287819 */ /* 0x000fc400000006ff */
[----:B------:R-:W-:Y:S01]  /*0d10*/  SHF.L.U32 R37, R37, 0x10, RZ ;  /* 0x0000001025257819 */ /* 0x000fe200000006ff */
[----:B------:R-:W-:Y:S01]  /*0d20*/  FADD.FTZ R38, -R112, R39 ;  /* 0x0000002770267221 */ /* 0x000fe20000010100 */
[----:B------:R-:W-:Y:S01]  /*0d30*/  SHF.L.U32 R105, R106, 0x10, RZ ;  /* 0x000000106a697819 */ /* 0x000fe200000006ff */
[-C--:B------:R-:W-:Y:S01]  /*0d40*/  FMUL.FTZ R36, R35, R40.reuse ;  /* 0x0000002823247220 */ /* 0x080fe20000410000 */
[----:B------:R-:W-:Y:S01]  /*0d50*/  FADD.FTZ R72, R72, R40 ;  /* 0x0000002848487221 */ /* 0x000fe20000010000 */
[----:B------:R-:W-:Y:S01]  /*0d60*/  FFMA.FTZ R100, R3, R40, R100 ;  /* 0x0000002803647223 */ /* 0x000fe20000010064 */
[----:B------:R-:W-:Y:S01]  /*0d70*/  FADD.FTZ R40, -R112, R37 ;  /* 0x0000002570287221 */ /* 0x000fe20000010100 */
[----:B------:R-:W-:Y:S01]  /*0d80*/  FMUL.FTZ R35, R177, R38 ;  /* 0x00000026b1237220 */ /* 0x000fe20000410000 */
[-C--:B------:R-:W-:Y:S01]  /*0d90*/  FMUL.FTZ R38, R42, R105.reuse ;  /* 0x000000692a267220 */ /* 0x080fe20000410000 */
[----:B------:R-:W-:Y:S01]  /*0da0*/  SHF.L.U32 R39, R29, 0x10, RZ ;  /* 0x000000101d277819 */ /* 0x000fe200000006ff */
[----:B------:R-:W-:Y:S01]  /*0db0*/  FMUL.FTZ R40, R177, R40 ;  /* 0x00000028b1287220 */ /* 0x000fe20000410000 */
[----:B------:R-:W-:Y:S01]  /*0dc0*/  SHF.L.U32 R42, R107, 0x10, RZ ;  /* 0x000000106b2a7819 */ /* 0x000fe200000006ff */
[----:B------:R-:W-:Y:S01]  /*0dd0*/  FADD.FTZ R74, R74, R105 ;  /* 0x000000694a4a7221 */ /* 0x000fe20000010000 */
[----:B------:R-:W-:Y:S01]  /*0de0*/  SHF.L.U32 R108, R108, 0x10, RZ ;  /* 0x000000106c6c7819 */ /* 0x000fe200000006ff */
[----:B------:R-:W-:Y:S01]  /*0df0*/  FFMA.FTZ R102, R35, R105, R102 ;  /* 0x0000006923667223 */ /* 0x000fe20000010066 */
[----:B------:R-:W-:Y:S01]  /*0e00*/  SHF.L.U32 R107, R109, 0x10, RZ ;  /* 0x000000106d6b7819 */ /* 0x000fe200000006ff */
[-C--:B------:R-:W-:Y:S01]  /*0e10*/  FMUL.FTZ R37, R39, R42.reuse ;  /* 0x0000002a27257220 */ /* 0x080fe20000410000 */
[----:B------:R-:W-:Y:S01]  /*0e20*/  FADD.FTZ R73, R73, R42 ;  /* 0x0000002a49497221 */ /* 0x000fe20000010000 */
[----:B------:R-:W-:Y:S01]  /*0e30*/  FFMA.FTZ R101, R40, R42, R101 ;  /* 0x0000002a28657223 */ /* 0x000fe20000010065 */
[----:B------:R-:W-:Y:S01]  /*0e40*/  FADD.FTZ R42, RZ, R36 ;  /* 0x00000024ff2a7221 */ /* 0x000fe20000010000 */
[----:B------:R-:W-:Y:S01]  /*0e50*/  FFMA.FTZ R105, R3, R36, RZ ;  /* 0x0000002403697223 */ /* 0x000fe200000100ff */
[----:B------:R-:W-:Y:S01]  /*0e60*/  FADD.FTZ R106, -R112, R107 ;  /* 0x0000006b706a7221 */ /* 0x000fe20000010100 */
[----:B------:R-:W-:Y:S01]  /*0e70*/  FMUL.FTZ R39, R104, R108 ;  /* 0x0000006c68277220 */ /* 0x000fe20000410000 */
[----:B------:R-:W-:Y:S01]  /*0e80*/  FADD.FTZ R107, R42, R37 ;  /* 0x000000252a6b7221 */ /* 0x000fe20000010000 */
[----:B------:R-:W-:Y:S01]  /*0e90*/  FFMA.FTZ R104, R40, R37, R105 ;  /* 0x0000002528687223 */ /* 0x000fe20000010069 */
[----:B------:R-:W-:-:S02]  /*0ea0*/  FMUL.FTZ R42, R177, R106 ;  /* 0x0000006ab12a7220 */ /* 0x000fc40000410000 */
[----:B------:R-:W-:Y:S01]  /*0eb0*/  FADD.FTZ R106, R107, R38 ;  /* 0x000000266b6a7221 */ /* 0x000fe20000010000 */
[----:B------:R-:W-:Y:S01]  /*0ec0*/  FFMA.FTZ R104, R35, R38, R104 ;  /* 0x0000002623687223 */ /* 0x000fe20000010068 */
[----:B------:R-:W-:Y:S01]  /*0ed0*/  FADD.FTZ R75, R75, R108 ;  /* 0x0000006c4b4b7221 */ /* 0x000fe20000010000 */
[----:B------:R-:W-:Y:S01]  /*0ee0*/  FFMA.FTZ R103, R42, R108, R103 ;  /* 0x0000006c2a677223 */ /* 0x000fe20000010067 */
[----:B------:R-:W-:Y:S01]  /*0ef0*/  FADD.FTZ R113, R106, R39 ;  /* 0x000000276a717221 */ /* 0x000fe20000010000 */
[----:B------:R-:W-:-:S07]  /*0f00*/  FFMA.FTZ R114, R42, R39, R104 ;  /* 0x000000272a727223 */ /* 0x000fce0000010068 */
.L_x_2:
[----:B---3--:R-:W-:Y:S05]  /*0f10*/  BSYNC.RECONVERGENT B0 ;  /* 0x0000000000007941 */ /* 0x008fea0003800200 */
.L_x_1:
[----:B------:R-:W-:Y:S04]  /*0f20*/  BSSY.RECONVERGENT B0, `(.L_x_3) ;  /* 0x000003c000007945 */ /* 0x000fe80003800200 */
[----:B------:R-:W-:Y:S05]  /*0f30*/  @!P0 BRA `(.L_x_4) ;  /* 0x0000000000e88947 */ /* 0x000fea0003800000 */
[----:B------:R-:W0:Y:S08]  /*0f40*/  LDC.64 R44, c[0x0][0x3a8] ;  /* 0x0000ea00ff2c7b82 */ /* 0x000e300000000a00 */
[----:B------:R-:W1:Y:S01]  /*0f50*/  LDC.64 R104, c[0x0][0x428] ;  /* 0x00010a00ff687b82 */ /* 0x000e620000000a00 */
[----:B0-----:R-:W-:-:S06]  /*0f60*/  IMAD.WIDE.U32 R46, R115, 0x8, R44 ;  /* 0x00000008732e7825 */ /* 0x001fcc00078e002c */
[----:B------:R-:W2:Y:S01]  /*0f70*/  LDG.E.64 R46, desc[UR8][R46.64] ;  /* 0x000000082e2e7981 */ /* 0x000ea2000c1e1b00 */
[----:B-1----:R-:W-:-:S05]  /*0f80*/  IMAD.WIDE.U32 R104, R115, 0x8, R104 ;  /* 0x0000000873687825 */ /* 0x002fca00078e0068 */
[----:B------:R0:W3:Y:S01]  /*0f90*/  LDG.E.64 R44, desc[UR8][R104.64] ;  /* 0x00000008682c7981 */ /* 0x0000e2000c1e1b00 */
[----:B------:R-:W-:-:S04]  /*0fa0*/  ISETP.NE.U32.AND P3, PT, RZ, UR10, PT ;  /* 0x0000000aff007c0c */ /* 0x000fc8000bf65070 */
[----:B------:R-:W-:-:S13]  /*0fb0*/  ISETP.NE.AND.EX P3, PT, RZ, UR11, PT, P3 ;  /* 0x0000000bff007c0c */ /* 0x000fda000bf65330 */
[----:B------:R-:W1:Y:S01]  /*0fc0*/  @P3 LDC.64 R106, c[0x0][0x438] ;  /* 0x00010e00ff6a3b82 */ /* 0x000e620000000a00 */
[----:B------:R-:W-:Y:S02]  /*0fd0*/  SHF.L.U32 R43, R26, 0x10, RZ ;  /* 0x000000101a2b7819 */ /* 0x000fe400000006ff */
[----:B0-----:R-:W-:Y:S01]  /*0fe0*/  SHF.L.U32 R104, R24, 0x10, RZ ;  /* 0x0000001018687819 */ /* 0x001fe200000006ff */
[----:B-1----:R-:W-:-:S05]  /*0ff0*/  @P3 IMAD.WIDE.U32 R106, R115, 0x8, R106 ;  /* 0x00000008736a3825 */ /* 0x002fca00078e006a */
[----:B------:R0:W5:Y:S02]  /*1000*/  @P3 LDG.E.64 R166, desc[UR8][R106.64] ;  /* 0x000000086aa63981 */ /* 0x000164000c1e1b00 */
[----:B0-----:R-:W-:Y:S02]  /*1010*/  SHF.L.U32 R106, R23, 0x10, RZ ;  /* 0x00000010176a7819 */ /* 0x001fe400000006ff */
[----:B------:R-:W-:Y:S02]  /*1020*/  IADD3 R115, PT, PT, R115, 0x100, RZ ;  /* 0x0000010073737810 */ /* 0x000fe40007ffe0ff */
[----:B--2---:R-:W-:Y:S02]  /*1030*/  SHF.L.U32 R41, R46, 0x10, RZ ;  /* 0x000000102e297819 */ /* 0x004fe400000006ff */
[----:B------:R-:W-:Y:S02]  /*1040*/  SHF.R.U32.HI R105, RZ, 0x10, R47 ;  /* 0x00000010ff697819 */ /* 0x000fe4000001162f */
[----:B---3--:R-:W-:-:S02]  /*1050*/  SHF.R.U64 R111, R44, 0x10, R45 ;  /* 0x000000102c6f7819 */ /* 0x008fc4000000122d */
[----:B------:R-:W-:Y:S02]  /*1060*/  MOV R109, R45 ;  /* 0x0000002d006d7202 */ /* 0x000fe40000000f00 */
[----:B------:R-:W-:Y:S02]  /*1070*/  SHF.R.U32.HI R110, RZ, 0x10, R45 ;  /* 0x00000010ff6e7819 */ /* 0x000fe4000001162d */
[----:B------:R-:W-:Y:S02]  /*1080*/  MOV R108, R44 ;  /* 0x0000002c006c7202 */ /* 0x000fe40000000f00 */
[----:B------:R-:W-:Y:S02]  /*1090*/  SHF.R.U64 R45, R46, 0x10, R47 ;  /* 0x000000102e2d7819 */ /* 0x000fe4000000122f */
[----:B------:R-:W-:Y:S01]  /*10a0*/  SHF.L.U32 R47, R47, 0x10, RZ ;  /* 0x000000102f2f7819 */ /* 0x000fe200000006ff */
[----:B------:R-:W-:Y:S01]  /*10b0*/  FADD.FTZ R44, -R112, R41 ;  /* 0x00000029702c7221 */ /* 0x000fe20000010100 */
[----:B------:R-:W-:-:S02]  /*10c0*/  SHF.L.U32 R108, R108, 0x10, RZ ;  /* 0x000000106c6c7819 */ /* 0x000fc400000006ff */
[----:B------:R-:W-:Y:S01]  /*10d0*/  SHF.L.U32 R45, R45, 0x10, RZ ;  /* 0x000000102d2d7819 */ /* 0x000fe200000006ff */
[C---:B------:R-:W-:Y:S01]  /*10e0*/  FADD.FTZ R46, -R112.reuse, R47 ;  /* 0x0000002f702e7221 */ /* 0x040fe20000010100 */
[----:B------:R-:W-:Y:S01]  /*10f0*/  SHF.L.U32 R109, R109, 0x10, RZ ;  /* 0x000000106d6d7819 */ /* 0x000fe200000006ff */
[----:B-----5:R-:W-:Y:S01]  /*1100*/  FMUL.FTZ R41, R177, R44 ;  /* 0x0000002cb1297220 */ /* 0x020fe20000410000 */
[----:B------:R-:W-:Y:S01]  /*1110*/  FMUL.FTZ R44, R43, R108 ;  /* 0x0000006c2b2c7220 */ /* 0x000fe20000410000 */
[----:B------:R-:W-:Y:S01]  /*1120*/  FADD.FTZ R120, -R112, R45 ;  /* 0x0000002d70787221 */ /* 0x000fe20000010100 */
[----:B------:R-:W-:Y:S01]  /*1130*/  FMUL.FTZ R43, R177, R46 ;  /* 0x0000002eb12b7220 */ /* 0x000fe20000410000 */
[----:B------:R-:W-:Y:S01]  /*1140*/  FMUL.FTZ R46, R104, R109 ;  /* 0x0000006d682e7220 */ /* 0x000fe20000410000 */
[----:B------:R-:W-:Y:S01]  /*1150*/  SHF.L.U32 R47, R25, 0x10, RZ ;  /* 0x00000010192f7819 */ /* 0x000fe200000006ff */
[----:B------:R-:W-:Y:S01]  /*1160*/  FMUL.FTZ R120, R177, R120 ;  /* 0x00000078b1787220 */ /* 0x000fe20000410000 */
[----:B------:R-:W-:-:S02]  /*1170*/  SHF.L.U32 R104, R111, 0x10, RZ ;  /* 0x000000106f687819 */ /* 0x000fc400000006ff */
[----:B------:R-:W-:Y:S01]  /*1180*/  SHF.L.U32 R107, R105, 0x10, RZ ;  /* 0x00000010696b7819 */ /* 0x000fe200000006ff */
[----:B------:R-:W-:Y:S02]  /*1190*/  FFMA.FTZ R105, R41, R44, R114 ;  /* 0x0000002c29697223 */ /* 0x000fe40000010072 */
[-C--:B------:R-:W-:Y:S01]  /*11a0*/  FMUL.FTZ R45, R47, R104.reuse ;  /* 0x000000682f2d7220 */ /* 0x080fe20000410000 */
[----:B------:R-:W-:Y:S01]  /*11b0*/  FADD.FTZ R69, R69, R104 ;  /* 0x0000006845457221 */ /* 0x000fe20000010000 */
[----:B------:R-:W-:Y:S01]  /*11c0*/  FFMA.FTZ R97, R120, R104, R97 ;  /* 0x0000006878617223 */ /* 0x000fe20000010061 */
[----:B------:R-:W-:Y:S01]  /*11d0*/  FADD.FTZ R104, R113, R44 ;  /* 0x0000002c71687221 */ /* 0x000fe20000010000 */
[----:B------:R-:W-:Y:S01]  /*11e0*/  FADD.FTZ R68, R68, R108 ;  /* 0x0000006c44447221 */ /* 0x000fe20000010000 */
[----:B------:R-:W-:Y:S01]  /*11f0*/  FFMA.FTZ R96, R41, R108, R96 ;  /* 0x0000006c29607223 */ /* 0x000fe20000010060 */
[----:B------:R-:W-:Y:S01]  /*1200*/  SHF.L.U32 R108, R110, 0x10, RZ ;  /* 0x000000106e6c7819 */ /* 0x000fe200000006ff */
[----:B------:R-:W-:Y:S01]  /*1210*/  FADD.FTZ R122, -R112, R107 ;  /* 0x0000006b707a7221 */ /* 0x000fe20000010100 */
[----:B------:R-:W-:Y:S01]  /*1220*/  FADD.FTZ R107, R104, R45 ;  /* 0x0000002d686b7221 */ /* 0x000fe20000010000 */
[----:B------:R-:W-:-:S02]  /*1230*/  FFMA.FTZ R104, R120, R45, R105 ;  /* 0x0000002d78687223 */ /* 0x000fc40000010069 */
[----:B------:R-:W-:Y:S01]  /*1240*/  FMUL.FTZ R47, R106, R108 ;  /* 0x0000006c6a2f7220 */ /* 0x000fe20000410000 */
[----:B------:R-:W-:Y:S01]  /*1250*/  FMUL.FTZ R122, R177, R122 ;  /* 0x0000007ab17a7220 */ /* 0x000fe20000410000 */
[----:B------:R-:W-:Y:S01]  /*1260*/  FADD.FTZ R106, R107, R46 ;  /* 0x0000002e6b6a7221 */ /* 0x000fe20000010000 */
[C---:B------:R-:W-:Y:S01]  /*1270*/  FFMA.FTZ R104, R43.reuse, R46, R104 ;  /* 0x0000002e2b687223 */ /* 0x040fe20000010068 */
[----:B------:R-:W-:Y:S01]  /*1280*/  FADD.FTZ R70, R70, R109 ;  /* 0x0000006d46467221 */ /* 0x000fe20000010000 */
[----:B------:R-:W-:Y:S01]  /*1290*/  FFMA.FTZ R98, R43, R109, R98 ;  /* 0x0000006d2b627223 */ /* 0x000fe20000010062 */
[----:B------:R-:W-:Y:S01]  /*12a0*/  FADD.FTZ R71, R71, R108 ;  /* 0x0000006c47477221 */ /* 0x000fe20000010000 */
[----:B------:R-:W-:Y:S01]  /*12b0*/  FFMA.FTZ R99, R122, R108, R99 ;  /* 0x0000006c7a637223 */ /* 0x000fe20000010063 */
[----:B------:R-:W-:Y:S01]  /*12c0*/  FADD.FTZ R113, R106, R47 ;  /* 0x0000002f6a717221 */ /* 0x000fe20000010000 */
[----:B------:R-:W-:-:S07]  /*12d0*/  FFMA.FTZ R114, R122, R47, R104 ;  /* 0x0000002f7a727223 */ /* 0x000fce0000010068 */
.L_x_4:
[----:B------:R-:W-:Y:S05]  /*12e0*/  BSYNC.RECONVERGENT B0 ;  /* 0x0000000000007941 */ /* 0x000fea0003800200 */
.L_x_3:
[----:B------:R-:W-:Y:S04]  /*12f0*/  BSSY.RECONVERGENT B0, `(.L_x_5) ;  /* 0x000003c000007945 */ /* 0x000fe80003800200 */
[----:B------:R-:W-:Y:S05]  /*1300*/  @!P1 BRA `(.L_x_6) ;  /* 0x0000000000e89947 */ /* 0x000fea0003800000 */
[----:B------:R-:W0:Y:S08]  /*1310*/  LDC.64 R108, c[0x0][0x428] ;  /* 0x00010a00ff6c7b82 */ /* 0x000e300000000a00 */
[----:B------:R-:W1:Y:S01]  /*1320*/  LDC.64 R104, c[0x0][0x3a8] ;  /* 0x0000ea00ff687b82 */ /* 0x000e620000000a00 */
[----:B------:R-:W-:-:S04]  /*1330*/  ISETP.NE.U32.AND P3, PT, RZ, UR10, PT ;  /* 0x0000000aff007c0c */ /* 0x000fc8000bf65070 */
[----:B------:R-:W-:Y:S01]  /*1340*/  ISETP.NE.AND.EX P3, PT, RZ, UR11, PT, P3 ;  /* 0x0000000bff007c0c */ /* 0x000fe2000bf65330 */
[----:B0-----:R-:W-:-:S12]  /*1350*/  IMAD.WIDE.U32 R108, R115, 0x8, R108 ;  /* 0x00000008736c7825 */ /* 0x001fd800078e006c */
[----:B------:R-:W0:Y:S01]  /*1360*/  @P3 LDC.64 R110, c[0x0][0x438] ;  /* 0x00010e00ff6e3b82 */ /* 0x000e220000000a00 */
[C---:B-1----:R-:W-:Y:S02]  /*1370*/  IMAD.WIDE.U32 R106, R115.reuse, 0x8, R104 ;  /* 0x00000008736a7825 */ /* 0x042fe400078e0068 */
[----:B------:R-:W2:Y:S04]  /*1380*/  LDG.E.64 R104, desc[UR8][R108.64] ;  /* 0x000000086c687981 */ /* 0x000ea8000c1e1b00 */
[----:B------:R-:W3:Y:S01]  /*1390*/  LDG.E.64 R106, desc[UR8][R106.64] ;  /* 0x000000086a6a7981 */ /* 0x000ee2000c1e1b00 */
[----:B0-----:R-:W-:-:S05]  /*13a0*/  @P3 IMAD.WIDE.U32 R110, R115, 0x8, R110 ;  /* 0x00000008736e3825 */ /* 0x001fca00078e006e */
[----:B------:R0:W5:Y:S01]  /*13b0*/  @P3 LDG.E.64 R164, desc[UR8][R110.64] ;  /* 0x000000086ea43981 */ /* 0x000162000c1e1b00 */
[----:B------:R-:W-:Y:S02]  /*13c0*/  SHF.L.U32 R124, R22, 0x10, RZ ;  /* 0x00000010167c7819 */ /* 0x000fe400000006ff */
[----:B------:R-:W-:Y:S02]  /*13d0*/  SHF.L.U32 R125, R21, 0x10, RZ ;  /* 0x00000010157d7819 */ /* 0x000fe400000006ff */
[----:B------:R-:W-:Y:S02]  /*13e0*/  SHF.L.U32 R126, R20, 0x10, RZ ;  /* 0x00000010147e7819 */ /* 0x000fe400000006ff */
[----:B------:R-:W-:Y:S02]  /*13f0*/  SHF.L.U32 R127, R19, 0x10, RZ ;  /* 0x00000010137f7819 */ /* 0x000fe400000006ff */
[----:B------:R-:W-:Y:S02]  /*1400*/  IADD3 R115, PT, PT, R115, 0x100, RZ ;  /* 0x0000010073737810 */ /* 0x000fe40007ffe0ff */
[----:B--2---:R-:W-:-:S02]  /*1410*/  MOV R116, R104 ;  /* 0x0000006800747202 */ /* 0x004fc40000000f00 */
[--C-:B------:R-:W-:Y:S02]  /*1420*/  SHF.R.U64 R104, R104, 0x10, R105.reuse ;  /* 0x0000001068687819 */ /* 0x100fe40000001269 */
[----:B------:R-:W-:Y:S02]  /*1430*/  MOV R117, R105 ;  /* 0x0000006900757202 */ /* 0x000fe40000000f00 */
[----:B------:R-:W-:Y:S02]  /*1440*/  SHF.R.U32.HI R118, RZ, 0x10, R105 ;  /* 0x00000010ff767819 */ /* 0x000fe40000011669 */
[C---:B---3--:R-:W-:Y:S02]  /*1450*/  SHF.L.U32 R105, R106.reuse, 0x10, RZ ;  /* 0x000000106a697819 */ /* 0x048fe400000006ff */
[--C-:B------:R-:W-:Y:S02]  /*1460*/  SHF.R.U64 R106, R106, 0x10, R107.reuse ;  /* 0x000000106a6a7819 */ /* 0x100fe4000000126b */
[----:B------:R-:W-:Y:S01]  /*1470*/  SHF.R.U32.HI R109, RZ, 0x10, R107 ;  /* 0x00000010ff6d7819 */ /* 0x000fe2000001166b */
[----:B------:R-:W-:Y:S01]  /*1480*/  FADD.FTZ R108, -R112, R105 ;  /* 0x00000069706c7221 */ /* 0x000fe20000010100 */
[----:B------:R-:W-:-:S02]  /*1490*/  SHF.L.U32 R105, R116, 0x10, RZ ;  /* 0x0000001074697819 */ /* 0x000fc400000006ff */
[----:B------:R-:W-:Y:S01]  /*14a0*/  SHF.L.U32 R107, R107, 0x10, RZ ;  /* 0x000000106b6b7819 */ /* 0x000fe200000006ff */
[----:B-----5:R-:W-:Y:S01]  /*14b0*/  FMUL.FTZ R121, R177, R108 ;  /* 0x0000006cb1797220 */ /* 0x020fe20000410000 */
[----:B------:R-:W-:Y:S01]  /*14c0*/  SHF.L.U32 R104, R104, 0x10, RZ ;  /* 0x0000001068687819 */ /* 0x000fe200000006ff */
[-C--:B------:R-:W-:Y:S01]  /*14d0*/  FMUL.FTZ R124, R124, R105.reuse ;  /* 0x000000697c7c7220 */ /* 0x080fe20000410000 */
[----:B------:R-:W-:Y:S01]  /*14e0*/  FADD.FTZ R64, R64, R105 ;  /* 0x0000006940407221 */ /* 0x000fe20000010000 */
[----:B------:R-:W-:Y:S01]  /*14f0*/  FFMA.FTZ R92, R121, R105, R92 ;  /* 0x00000069795c7223 */ /* 0x000fe2000001005c */
[----:B------:R-:W-:Y:S01]  /*1500*/  SHF.L.U32 R105, R106, 0x10, RZ ;  /* 0x000000106a697819 */ /* 0x000fe200000006ff */
[C---:B------:R-:W-:Y:S01]  /*1510*/  FADD.FTZ R108, -R112.reuse, R107 ;  /* 0x0000006b706c7221 */ /* 0x040fe20000010100 */
[----:B------:R-:W-:Y:S01]  /*1520*/  FMUL.FTZ R125, R125, R104 ;  /* 0x000000687d7d7220 */ /* 0x000fe20000410000 */
[----:B------:R-:W-:Y:S01]  /*1530*/  FADD.FTZ R65, R65, R104 ;  /* 0x0000006841417221 */ /* 0x000fe20000010000 */
[----:B------:R-:W-:Y:S01]  /*1540*/  SHF.L.U32 R117, R117, 0x10, RZ ;  /* 0x0000001075757819 */ /* 0x000fe200000006ff */
[----:B------:R-:W-:Y:S01]  /*1550*/  FADD.FTZ R128, -R112, R105 ;  /* 0x0000006970807221 */ /* 0x000fe20000010100 */
[----:B------:R-:W-:Y:S01]  /*1560*/  SHF.L.U32 R109, R109, 0x10, RZ ;  /* 0x000000106d6d7819 */ /* 0x000fe200000006ff */
[----:B------:R-:W-:Y:S01]  /*1570*/  FFMA.FTZ R105, R121, R124, R114 ;  /* 0x0000007c79697223 */ /* 0x000fe20000010072 */
[C---:B------:R-:W-:Y:S01]  /*1580*/  FMUL.FTZ R123, R177.reuse, R108 ;  /* 0x0000006cb17b7220 */ /* 0x040fe20000410000 */
[----:B------:R-:W-:Y:S01]  /*1590*/  FMUL.FTZ R128, R177, R128 ;  /* 0x00000080b1807220 */ /* 0x000fe20000410000 */
[----:B------:R-:W-:Y:S01]  /*15a0*/  SHF.L.U32 R108, R118, 0x10, RZ ;  /* 0x00000010766c7819 */ /* 0x000fe200000006ff */
[----:B------:R-:W-:Y:S01]  /*15b0*/  FMUL.FTZ R126, R126, R117 ;  /* 0x000000757e7e7220 */ /* 0x000fe20000410000 */
[----:B------:R-:W-:Y:S01]  /*15c0*/  FADD.FTZ R130, -R112, R109 ;  /* 0x0000006d70827221 */ /* 0x000fe20000010100 */
[----:B------:R-:W-:Y:S01]  /*15d0*/  FFMA.FTZ R93, R128, R104, R93 ;  /* 0x00000068805d7223 */ /* 0x000fe2000001005d */
[----:B------:R-:W-:Y:S01]  /*15e0*/  FADD.FTZ R104, R113, R124 ;  /* 0x0000007c71687221 */ /* 0x000fe20000010000 */
[----:B------:R-:W-:Y:S01]  /*15f0*/  FMUL.FTZ R127, R127, R108 ;  /* 0x0000006c7f7f7220 */ /* 0x000fe20000410000 */
[----:B------:R-:W-:Y:S01]  /*1600*/  FMUL.FTZ R130, R177, R130 ;  /* 0x00000082b1827220 */ /* 0x000fe20000410000 */
[----:B------:R-:W-:Y:S01]  /*1610*/  FADD.FTZ R66, R66, R117 ;  /* 0x0000007542427221 */ /* 0x000fe20000010000 */
[----:B------:R-:W-:Y:S01]  /*1620*/  FADD.FTZ R107, R104, R125 ;  /* 0x0000007d686b7221 */ /* 0x000fe20000010000 */
[----:B------:R-:W-:Y:S01]  /*1630*/  FFMA.FTZ R104, R128, R125, R105 ;  /* 0x0000007d80687223 */ /* 0x000fe20000010069 */
[----:B------:R-:W-:Y:S01]  /*1640*/  FFMA.FTZ R94, R123, R117, R94 ;  /* 0x000000757b5e7223 */ /* 0x000fe2000001005e */
[----:B------:R-:W-:Y:S01]  /*1650*/  FADD.FTZ R67, R67, R108 ;  /* 0x0000006c43437221 */ /* 0x000fe20000010000 */
[----:B------:R-:W-:Y:S01]  /*1660*/  FADD.FTZ R106, R107, R126 ;  /* 0x0000007e6b6a7221 */ /* 0x000fe20000010000 */
[----:B------:R-:W-:Y:S01]  /*1670*/  FFMA.FTZ R104, R123, R126, R104 ;  /* 0x0000007e7b687223 */ /* 0x000fe20000010068 */
[----:B------:R-:W-:-:S02]  /*1680*/  FFMA.FTZ R95, R130, R108, R95 ;  /* 0x0000006c825f7223 */ /* 0x000fc4000001005f */
[----:B------:R-:W-:Y:S01]  /*1690*/  FADD.FTZ R113, R106, R127 ;  /* 0x0000007f6a717221 */ /* 0x000fe20000010000 */
[----:B0-----:R-:W-:-:S07]  /*16a0*/  FFMA.FTZ R114, R130, R127, R104 ;  /* 0x0000007f82727223 */ /* 0x001fce0000010068 */
.L_x_6:
[----:B------:R-:W-:Y:S05]  /*16b0*/  BSYNC.RECONVERGENT B0 ;  /* 0x0000000000007941 */ /* 0x000fea0003800200 */
.L_x_5:
        /* <DEDUP_REMOVED lines=60> */
.L_x_8:
[----:B------:R-:W-:Y:S05]  /*1a80*/  BSYNC.RECONVERGENT B0 ;  /* 0x0000000000007941 */ /* 0x000fea0003800200 */
.L_x_7:
[----:B------:R-:W-:Y:S01]  /*1a90*/  ISETP.GE.U32.AND P3, PT, R32, 0x500, PT ;  /* 0x000005002000780c */ /* 0x000fe20003f66070 */
[----:B------:R-:W-:-:S12]  /*1aa0*/  BSSY.RECONVERGENT B0, `(.L_x_9) ;  /* 0x000003c000007945 */ /* 0x000fd80003800200 */
[----:B------:R-:W-:Y:S05]  /*1ab0*/  @!P3 BRA `(.L_x_10) ;  /* 0x0000000000e8b947 */ /* 0x000fea0003800000 */
[----:B------:R-:W-:Y:S01]  /*1ac0*/  ISETP.NE.U32.AND P4, PT, RZ, UR10, PT ;  /* 0x0000000aff007c0c */ /* 0x000fe2000bf85070 */
[----:B------:R-:W0:Y:S03]  /*1ad0*/  LDC.64 R106, c[0x0][0x428] ;  /* 0x00010a00ff6a7b82 */ /* 0x000e260000000a00 */
[----:B------:R-:W-:-:S13]  /*1ae0*/  ISETP.NE.AND.EX P4, PT, RZ, UR11, PT, P4 ;  /* 0x0000000bff007c0c */ /* 0x000fda000bf85340 */
[----:B------:R-:W1:Y:S02]  /*1af0*/  @P4 LDC.64 R104, c[0x0][0x438] ;  /* 0x00010e00ff684b82 */ /* 0x000e640000000a00 */
[----:B-1----:R-:W-:-:S06]  /*1b00*/  @P4 IMAD.WIDE.U32 R108, R115, 0x8, R104 ;  /* 0x00000008736c4825 */ /* 0x002fcc00078e0068 */
[----:B------:R-:W1:Y:S01]  /*1b10*/  LDC.64 R104, c[0x0][0x3a8] ;  /* 0x0000ea00ff687b82 */ /* 0x000e620000000a00 */
[C---:B0-----:R-:W-:Y:S01]  /*1b20*/  IMAD.WIDE.U32 R106, R115.reuse, 0x8, R106 ;  /* 0x00000008736a7825 */ /* 0x041fe200078e006a */
[----:B------:R0:W5:Y:S05]  /*1b30*/  @P4 LDG.E.64 R160, desc[UR8][R108.64] ;  /* 0x000000086ca04981 */ /* 0x00016a000c1e1b00 */
[----:B------:R-:W2:Y:S01]  /*1b40*/  LDG.E.64 R106, desc[UR8][R106.64] ;  /* 0x000000086a6a7981 */ /* 0x000ea2000c1e1b00 */
[----:B-1----:R-:W-:-:S06]  /*1b50*/  IMAD.WIDE.U32 R104, R115, 0x8, R104 ;  /* 0x0000000873687825 */ /* 0x002fcc00078e0068 */
[----:B------:R-:W3:Y:S01]  /*1b60*/  LDG.E.64 R104, desc[UR8][R104.64] ;  /* 0x0000000868687981 */ /* 0x000ee2000c1e1b00 */
[----:B------:R-:W-:Y:S02]  /*1b70*/  SHF.L.U32 R140, R14, 0x10, RZ ;  /* 0x000000100e8c7819 */ /* 0x000fe400000006ff */
[----:B------:R-:W-:Y:S02]  /*1b80*/  SHF.L.U32 R141, R13, 0x10, RZ ;  /* 0x000000100d8d7819 */ /* 0x000fe400000006ff */
[----:B------:R-:W-:Y:S02]  /*1b90*/  SHF.L.U32 R142, R12, 0x10, RZ ;  /* 0x000000100c8e7819 */ /* 0x000fe400000006ff */
[----:B------:R-:W-:Y:S02]  /*1ba0*/  SHF.L.U32 R143, R11, 0x10, RZ ;  /* 0x000000100b8f7819 */ /* 0x000fe400000006ff */
[----:B------:R-:W-:Y:S02]  /*1bb0*/  IADD3 R115, PT, PT, R115, 0x100, RZ ;  /* 0x0000010073737810 */ /* 0x000fe40007ffe0ff */
[----:B--2---:R-:W-:-:S02]  /*1bc0*/  MOV R110, R106 ;  /* 0x0000006a006e7202 */ /* 0x004fc40000000f00 */
[----:B------:R-:W-:Y:S02]  /*1bd0*/  SHF.R.U64 R117, R106, 0x10, R107 ;  /* 0x000000106a757819 */ /* 0x000fe4000000126b */
[C---:B---3--:R-:W-:Y:S02]  /*1be0*/  SHF.L.U32 R119, R104.reuse, 0x10, RZ ;  /* 0x0000001068777819 */ /* 0x048fe400000006ff */
[----:B0-----:R-:W-:-:S03]  /*1bf0*/  SHF.R.U64 R108, R104, 0x10, R105 ;  /* 0x00000010686c7819 */ /* 0x001fc60000001269 */
[----:B------:R-:W-:Y:S01]  /*1c00*/  FADD.FTZ R106, -R112, R119 ;  /* 0x00000077706a7221 */ /* 0x000fe20000010100 */
[----:B------:R-:W-:Y:S02]  /*1c10*/  SHF.R.U32.HI R109, RZ, 0x10, R105 ;  /* 0x00000010ff6d7819 */ /* 0x000fe40000011669 */
[----:B------:R-:W-:Y:S01]  /*1c20*/  SHF.L.U32 R139, R105, 0x10, RZ ;  /* 0x00000010698b7819 */ /* 0x000fe200000006ff */
[----:B-----5:R-:W-:Y:S01]  /*1c30*/  FMUL.FTZ R137, R177, R106 ;  /* 0x0000006ab1897220 */ /* 0x020fe20000410000 */
[----:B------:R-:W-:-:S05]  /*1c40*/  SHF.L.U32 R105, R110, 0x10, RZ ;  /* 0x000000106e697819 */ /* 0x000fca00000006ff */
[-C--:B------:R-:W-:Y:S01]  /*1c50*/  FMUL.FTZ R140, R140, R105.reuse ;  /* 0x000000698c8c7220 */ /* 0x080fe20000410000 */
[----:B------:R-:W-:Y:S01]  /*1c60*/  FADD.FTZ R56, R56, R105 ;  /* 0x0000006938387221 */ /* 0x000fe20000010000 */
[----:B------:R-:W-:Y:S01]  /*1c70*/  FFMA.FTZ R84, R137, R105, R84 ;  /* 0x0000006989547223 */ /* 0x000fe20000010054 */
[----:B------:R-:W-:Y:S01]  /*1c80*/  SHF.L.U32 R105, R108, 0x10, RZ ;  /* 0x000000106c697819 */ /* 0x000fe200000006ff */
[----:B------:R-:W-:-:S04]  /*1c90*/  FADD.FTZ R104, -R112, R139 ;  /* 0x0000008b70687221 */ /* 0x000fc80000010100 */
[----:B------:R-:W-:Y:S01]  /*1ca0*/  FADD.FTZ R144, -R112, R105 ;  /* 0x0000006970907221 */ /* 0x000fe20000010100 */
[----:B------:R-:W-:Y:S01]  /*1cb0*/  FMUL.FTZ R139, R177, R104 ;  /* 0x00000068b18b7220 */ /* 0x000fe20000410000 */
[----:B------:R-:W-:Y:S02]  /*1cc0*/  SHF.L.U32 R104, R117, 0x10, RZ ;  /* 0x0000001075687819 */ /* 0x000fe400000006ff */
[----:B------:R-:W-:Y:S01]  /*1cd0*/  FMUL.FTZ R144, R177, R144 ;  /* 0x00000090b1907220 */ /* 0x000fe20000410000 */
[----:B------:R-:W-:Y:S02]  /*1ce0*/  MOV R111, R107 ;  /* 0x0000006b006f7202 */ /* 0x000fe40000000f00 */
[-C--:B------:R-:W-:Y:S01]  /*1cf0*/  FMUL.FTZ R141, R141, R104.reuse ;  /* 0x000000688d8d7220 */ /* 0x080fe20000410000 */
[----:B------:R-:W-:Y:S01]  /*1d00*/  FADD.FTZ R57, R57, R104 ;  /* 0x0000006839397221 */ /* 0x000fe20000010000 */
[----:B------:R-:W-:Y:S01]  /*1d10*/  FFMA.FTZ R85, R144, R104, R85 ;  /* 0x0000006890557223 */ /* 0x000fe20000010055 */
[----:B------:R-:W-:Y:S01]  /*1d20*/  SHF.R.U32.HI R116, RZ, 0x10, R107 ;  /* 0x00000010ff747819 */ /* 0x000fe2000001166b */
[----:B------:R-:W-:Y:S01]  /*1d30*/  FADD.FTZ R104, R113, R140 ;  /* 0x0000008c71687221 */ /* 0x000fe20000010000 */
[----:B------:R-:W-:Y:S01]  /*1d40*/  SHF.L.U32 R111, R111, 0x10, RZ ;  /* 0x000000106f6f7819 */ /* 0x000fe200000006ff */
[----:B------:R-:W-:Y:S01]  /*1d50*/  FFMA.FTZ R105, R137, R140, R114 ;  /* 0x0000008c89697223 */ /* 0x000fe20000010072 */
[----:B------:R-:W-:Y:S01]  /*1d60*/  SHF.L.U32 R109, R109, 0x10, RZ ;  /* 0x000000106d6d7819 */ /* 0x000fe200000006ff */
[----:B------:R-:W-:Y:S01]  /*1d70*/  FADD.FTZ R107, R104, R141 ;  /* 0x0000008d686b7221 */ /* 0x000fe20000010000 */
[----:B------:R-:W-:Y:S01]  /*1d80*/  SHF.L.U32 R108, R116, 0x10, RZ ;  /* 0x00000010746c7819 */ /* 0x000fe200000006ff */
[----:B------:R-:W-:Y:S01]  /*1d90*/  FMUL.FTZ R142, R142, R111 ;  /* 0x0000006f8e8e7220 */ /* 0x000fe20000410000 */
[----:B------:R-:W-:Y:S01]  /*1da0*/  FFMA.FTZ R104, R144, R141, R105 ;  /* 0x0000008d90687223 */ /* 0x000fe20000010069 */
[----:B------:R-:W-:-:S02]  /*1db0*/  FADD.FTZ R146, -R112, R109 ;  /* 0x0000006d70927221 */ /* 0x000fc40000010100 */
[----:B------:R-:W-:Y:S01]  /*1dc0*/  FMUL.FTZ R143, R143, R108 ;  /* 0x0000006c8f8f7220 */ /* 0x000fe20000410000 */
[----:B------:R-:W-:Y:S01]  /*1dd0*/  FADD.FTZ R106, R107, R142 ;  /* 0x0000008e6b6a7221 */ /* 0x000fe20000010000 */
[----:B------:R-:W-:Y:S01]  /*1de0*/  FMUL.FTZ R146, R177, R146 ;  /* 0x00000092b1927220 */ /* 0x000fe20000410000 */
[C---:B------:R-:W-:Y:S01]  /*1df0*/  FFMA.FTZ R104, R139.reuse, R142, R104 ;  /* 0x0000008e8b687223 */ /* 0x040fe20000010068 */
[----:B------:R-:W-:Y:S01]  /*1e00*/  FADD.FTZ R58, R58, R111 ;  /* 0x0000006f3a3a7221 */ /* 0x000fe20000010000 */
[----:B------:R-:W-:Y:S01]  /*1e10*/  FFMA.FTZ R86, R139, R111, R86 ;  /* 0x0000006f8b567223 */ /* 0x000fe20000010056 */
[----:B------:R-:W-:Y:S01]  /*1e20*/  FADD.FTZ R59, R59, R108 ;  /* 0x0000006c3b3b7221 */ /* 0x000fe20000010000 */
[----:B------:R-:W-:Y:S01]  /*1e30*/  FFMA.FTZ R87, R146, R108, R87 ;  /* 0x0000006c92577223 */ /* 0x000fe20000010057 */
[----:B------:R-:W-:Y:S01]  /*1e40*/  FADD.FTZ R113, R106, R143 ;  /* 0x0000008f6a717221 */ /* 0x000fe20000010000 */
[----:B------:R-:W-:-:S07]  /*1e50*/  FFMA.FTZ R114, R146, R143, R104 ;  /* 0x0000008f92727223 */ /* 0x000fce0000010068 */
.L_x_10:
[----:B------:R-:W-:Y:S05]  /*1e60*/  BSYNC.RECONVERGENT B0 ;  /* 0x0000000000007941 */ /* 0x000fea0003800200 */
.L_x_9:
        /* <DEDUP_REMOVED lines=61> */
.L_x_12:
[----:B------:R-:W-:Y:S05]  /*2240*/  BSYNC.RECONVERGENT B0 ;  /* 0x0000000000007941 */ /* 0x000fea0003800200 */
.L_x_11:
[----:B------:R-:W-:Y:S01]  /*2250*/  ISETP.GE.U32.AND P5, PT, R32, 0x700, PT ;  /* 0x000007002000780c */ /* 0x000fe20003fa6070 */
[----:B------:R-:W-:-:S12]  /*2260*/  BSSY.RECONVERGENT B0, `(.L_x_13) ;  /* 0x000003b000007945 */ /* 0x000fd80003800200 */
[----:B------:R-:W-:Y:S05]  /*2270*/  @!P5 BRA `(.L_x_14) ;  /* 0x0000000000e4d947 */ /* 0x000fea0003800000 */
[----:B------:R-:W0:Y:S01]  /*2280*/  LDC.64 R104, c[0x0][0x3a8] ;  /* 0x0000ea00ff687b82 */ /* 0x000e220000000a00 */
[----:B------:R-:W-:-:S04]  /*2290*/  ISETP.NE.U32.AND P6, PT, RZ, UR10, PT ;  /* 0x0000000aff007c0c */ /* 0x000fc8000bfc5070 */
[----:B------:R-:W-:-:S03]  /*22a0*/  ISETP.NE.AND.EX P6, PT, RZ, UR11, PT, P6 ;  /* 0x0000000bff007c0c */ /* 0x000fc6000bfc5360 */
[----:B------:R-:W1:Y:S10]  /*22b0*/  LDC.64 R106, c[0x0][0x428] ;  /* 0x00010a00ff6a7b82 */ /* 0x000e740000000a00 */
[----:B------:R-:W2:Y:S01]  /*22c0*/  @P6 LDC.64 R108, c[0x0][0x438] ;  /* 0x00010e00ff6c6b82 */ /* 0x000ea20000000a00 */
[----:B0-----:R-:W-:-:S06]  /*22d0*/  IMAD.WIDE.U32 R104, R115, 0x8, R104 ;  /* 0x0000000873687825 */ /* 0x001fcc00078e0068 */
[----:B------:R-:W3:Y:S01]  /*22e0*/  LDG.E.64 R104, desc[UR8][R104.64] ;  /* 0x0000000868687981 */ /* 0x000ee2000c1e1b00 */
[----:B-1----:R-:W-:-:S06]  /*22f0*/  IMAD.WIDE.U32 R106, R115, 0x8, R106 ;  /* 0x00000008736a7825 */ /* 0x002fcc00078e006a */
[----:B------:R-:W4:Y:S01]  /*2300*/  LDG.E.64 R106, desc[UR8][R106.64] ;  /* 0x000000086a6a7981 */ /* 0x000f22000c1e1b00 */
[----:B--2---:R-:W-:-:S05]  /*2310*/  @P6 IMAD.WIDE.U32 R108, R115, 0x8, R108 ;  /* 0x00000008736c6825 */ /* 0x004fca00078e006c */
[----:B------:R0:W5:Y:S01]  /*2320*/  @P6 LDG.E.64 R156, desc[UR8][R108.64] ;  /* 0x000000086c9c6981 */ /* 0x000162000c1e1b00 */
[----:B------:R-:W-:Y:S02]  /*2330*/  SHF.L.U32 R170, R6, 0x10, RZ ;  /* 0x0000001006aa7819 */ /* 0x000fe400000006ff */
[----:B------:R-:W-:Y:S02]  /*2340*/  SHF.L.U32 R171, R5, 0x10, RZ ;  /* 0x0000001005ab7819 */ /* 0x000fe400000006ff */
[----:B------:R-:W-:Y:S02]  /*2350*/  SHF.L.U32 R172, R4, 0x10, RZ ;  /* 0x0000001004ac7819 */ /* 0x000fe400000006ff */
[----:B------:R-:W-:Y:S02]  /*2360*/  SHF.L.U32 R173, R2, 0x10, RZ ;  /* 0x0000001002ad7819 */ /* 0x000fe400000006ff */
[----:B---3--:R-:W-:Y:S02]  /*2370*/  SHF.L.U32 R111, R105, 0x10, RZ ;  /* 0x00000010696f7819 */ /* 0x008fe400000006ff */
[----:B0-----:R-:W-:-:S02]  /*2380*/  SHF.R.U64 R108, R104, 0x10, R105 ;  /* 0x00000010686c7819 */ /* 0x001fc40000001269 */
[----:B------:R-:W-:Y:S02]  /*2390*/  SHF.L.U32 R109, R104, 0x10, RZ ;  /* 0x00000010686d7819 */ /* 0x000fe400000006ff */
[----:B----4-:R-:W-:Y:S02]  /*23a0*/  MOV R110, R106 ;  /* 0x0000006a006e7202 */ /* 0x010fe40000000f00 */
[----:B------:R-:W-:Y:S01]  /*23b0*/  SHF.R.U64 R118, R106, 0x10, R107 ;  /* 0x000000106a767819 */ /* 0x000fe2000000126b */
[C---:B------:R-:W-:Y:S01]  /*23c0*/  FADD.FTZ R106, -R112.reuse, R111 ;  /* 0x0000006f706a7221 */ /* 0x040fe20000010100 */
[----:B------:R-:W-:Y:S02]  /*23d0*/  MOV R115, R107 ;  /* 0x0000006b00737202 */ /* 0x000fe40000000f00 */
[----:B------:R-:W-:Y:S02]  /*23e0*/  SHF.R.U32.HI R116, RZ, 0x10, R107 ;  /* 0x00000010ff747819 */ /* 0x000fe4000001166b */
[----:B------:R-:W-:Y:S01]  /*23f0*/  SHF.R.U32.HI R117, RZ, 0x10, R105 ;  /* 0x00000010ff757819 */ /* 0x000fe20000011669 */
[----:B------:R-:W-:Y:S01]  /*2400*/  FADD.FTZ R104, -R112, R109 ;  /* 0x0000006d70687221 */ /* 0x000fe20000010100 */
[----:B------:R-:W-:-:S02]  /*2410*/  SHF.L.U32 R107, R108, 0x10, RZ ;  /* 0x000000106c6b7819 */ /* 0x000fc400000006ff */
[----:B------:R-:W-:Y:S01]  /*2420*/  SHF.L.U32 R105, R110, 0x10, RZ ;  /* 0x000000106e697819 */ /* 0x000fe200000006ff */
[C---:B-----5:R-:W-:Y:S01]  /*2430*/  FMUL.FTZ R155, R177.reuse, R106 ;  /* 0x0000006ab19b7220 */ /* 0x060fe20000410000 */
[----:B------:R-:W-:Y:S01]  /*2440*/  SHF.L.U32 R106, R118, 0x10, RZ ;  /* 0x00000010766a7819 */ /* 0x000fe200000006ff */
[----:B------:R-:W-:Y:S01]  /*2450*/  FADD.FTZ R174, -R112, R107 ;  /* 0x0000006b70ae7221 */ /* 0x000fe20000010100 */
[----:B------:R-:W-:Y:S01]  /*2460*/  FMUL.FTZ R153, R177, R104 ;  /* 0x00000068b1997220 */ /* 0x000fe20000410000 */
[-C--:B------:R-:W-:Y:S01]  /*2470*/  FMUL.FTZ R170, R170, R105.reuse ;  /* 0x00000069aaaa7220 */ /* 0x080fe20000410000 */
[----:B------:R-:W-:Y:S01]  /*2480*/  SHF.L.U32 R117, R117, 0x10, RZ ;  /* 0x0000001075757819 */ /* 0x000fe200000006ff */
[----:B------:R-:W-:Y:S01]  /*2490*/  FMUL.FTZ R171, R171, R106 ;  /* 0x0000006aabab7220 */ /* 0x000fe20000410000 */
[----:B------:R-:W-:Y:S01]  /*24a0*/  SHF.L.U32 R115, R115, 0x10, RZ ;  /* 0x0000001073737819 */ /* 0x000fe200000006ff */
[----:B------:R-:W-:Y:S01]  /*24b0*/  FMUL.FTZ R174, R177, R174 ;  /* 0x000000aeb1ae7220 */ /* 0x000fe20000410000 */
[----:B------:R-:W-:Y:S01]  /*24c0*/  FADD.FTZ R104, R113, R170 ;  /* 0x000000aa71687221 */ /* 0x000fe20000010000 */
[C---:B------:R-:W-:Y:S01]  /*24d0*/  FFMA.FTZ R114, R153.reuse, R170, R114 ;  /* 0x000000aa99727223 */ /* 0x040fe20000010072 */
[----:B------:R-:W-:Y:S01]  /*24e0*/  FADD.FTZ R48, R48, R105 ;  /* 0x0000006930307221 */ /* 0x000fe20000010000 */
[----:B------:R-:W-:Y:S01]  /*24f0*/  FFMA.FTZ R76, R153, R105, R76 ;  /* 0x00000069994c7223 */ /* 0x000fe2000001004c */
[----:B------:R-:W-:Y:S01]  /*2500*/  SHF.L.U32 R108, R116, 0x10, RZ ;  /* 0x00000010746c7819 */ /* 0x000fe200000006ff */
[----:B------:R-:W-:Y:S01]  /*2510*/  FADD.FTZ R176, -R112, R117 ;  /* 0x0000007570b07221 */ /* 0x000fe20000010100 */
[----:B------:R-:W-:Y:S01]  /*2520*/  FMUL.FTZ R172, R172, R115 ;  /* 0x00000073acac7220 */ /* 0x000fe20000410000 */
[----:B------:R-:W-:Y:S01]  /*2530*/  FADD.FTZ R105, R104, R171 ;  /* 0x000000ab68697221 */ /* 0x000fe20000010000 */
[----:B------:R-:W-:Y:S01]  /*2540*/  FFMA.FTZ R114, R174, R171, R114 ;  /* 0x000000abae727223 */ /* 0x000fe20000010072 */
        /* <DEDUP_REMOVED lines=9> */
[----:B------:R-:W-:Y:S01]  /*25e0*/  FFMA.FTZ R79, R176, R108, R79 ;  /* 0x0000006cb04f7223 */ /* 0x000fe2000001004f */
[----:B------:R-:W-:Y:S01]  /*25f0*/  FADD.FTZ R113, R104, R173 ;  /* 0x000000ad68717221 */ /* 0x000fe20000010000 */
[----:B------:R-:W-:-:S07]  /*2600*/  FFMA.FTZ R114, R176, R173, R114 ;  /* 0x000000adb0727223 */ /* 0x000fce0000010072 */
.L_x_14:
[----:B------:R-:W-:Y:S05]  /*2610*/  BSYNC.RECONVERGENT B0 ;  /* 0x0000000000007941 */ /* 0x000fea0003800200 */
.L_x_13:
[----:B------:R-:W0:Y:S01]  /*2620*/  SHFL.DOWN PT, R104, R113, 0x10, 0x1f ;  /* 0x0a001f0071687f89 */ /* 0x000e2200000e0000 */
[----:B------:R-:W-:Y:S01]  /*2630*/  LOP3.LUT P6, RZ, R33, 0x1f, RZ, 0xc0, !PT ;  /* 0x0000001f21ff7812 */ /* 0x000fe200078cc0ff */
[----:B------:R-:W-:Y:S02]  /*2640*/  BSSY.RECONVERGENT B0, `(.L_x_15) ;  /* 0x000001d000007945 */ /* 0x000fe40003800200 */
[----:B------:R-:W1:Y:S01]  /*2650*/  SHFL.DOWN PT, R105, R114, 0x10, 0x1f ;  /* 0x0a001f0072697f89 */ /* 0x000e6200000e0000 */
[----:B0-----:R-:W-:Y:S01]  /*2660*/  FADD.FTZ R104, R104, R113 ;  /* 0x0000007168687221 */ /* 0x001fe20000010000 */
[----:B-1----:R-:W-:-:S04]  /*2670*/  FADD.FTZ R105, R105, R114 ;  /* 0x0000007269697221 */ /* 0x002fc80000010000 */
[----:B------:R-:W0:Y:S04]  /*2680*/  SHFL.DOWN PT, R107, R104, 0x8, 0x1f ;  /* 0x09001f00686b7f89 */ /* 0x000e2800000e0000 */
        /* <DEDUP_REMOVED lines=14> */
[----:B-1----:R-:W-:Y:S01]  /*2770*/  FADD.FTZ R105, R110, R105 ;  /* 0x000000696e697221 */ /* 0x002fe20000010000 */
[----:B------:R-:W-:Y:S06]  /*2780*/  @P6 BRA `(.L_x_16) ;  /* 0x0000000000206947 */ /* 0x000fec0003800000 */
[----:B------:R-:W0:Y:S01]  /*2790*/  S2UR UR5, SR_CgaCtaId ;  /* 0x00000000000579c3 */ /* 0x000e220000008800 */
[----:B------:R-:W-:Y:S01]  /*27a0*/  UMOV UR4, 0x400 ;  /* 0x0000040000047882 */ /* 0x000fe20000000000 */
[----:B------:R-:W-:-:S04]  /*27b0*/  SHF.R.U32.HI R106, RZ, 0x2, R33 ;  /* 0x00000002ff6a7819 */ /* 0x000fc80000011621 */
[----:B------:R-:W-:Y:S01]  /*27c0*/  LOP3.LUT R106, R106, 0x38, RZ, 0xc0, !PT ;  /* 0x000000386a6a7812 */ /* 0x000fe200078ec0ff */
[----:B0-----:R-:W-:-:S04]  /*27d0*/  ULEA UR4, UR5, UR4, 0x18 ;  /* 0x0000000405047291 */ /* 0x001fc8000f8ec0ff */
[----:B------:R-:W-:Y:S02]  /*27e0*/  UIADD3 UR5, UPT, UPT, UR4, 0x7040, URZ ;  /* 0x0000704004057890 */ /* 0x000fe4000fffe0ff */
[----:B------:R-:W-:-:S09]  /*27f0*/  @!UP1 UIADD3 UR5, UPT, UPT, UR4, 0x7000, URZ ;  /* 0x0000700004059890 */ /* 0x000fd2000fffe0ff */
[----:B------:R0:W-:Y:S03]  /*2800*/  STS.64 [R106+UR5], R104 ;  /* 0x000000686a007988 */ /* 0x0001e60008000a05 */
.L_x_16:
[----:B------:R-:W-:Y:S05]  /*2810*/  BSYNC.RECONVERGENT B0 ;  /* 0x0000000000007941 */ /* 0x000fea0003800200 */
.L_x_15:
[----:B------:R-:W1:Y:S08]  /*2820*/  S2UR UR5, SR_CgaCtaId ;  /* 0x00000000000579c3 */ /* 0x000e700000008800 */
[----:B------:R-:W-:Y:S01]  /*2830*/  BAR.SYNC.DEFER_BLOCKING 0x0 ;  /* 0x0000000000007b1d */ /* 0x000fe20000010000 */
[----:B------:R-:W-:Y:S01]  /*2840*/  UISETP.NE.U32.AND UP0, UPT, UR10, URZ, UPT ;  /* 0x000000ff0a00728c */ /* 0x000fe2000bf05070 */
[----:B------:R-:W-:-:S02]  /*2850*/  ISETP.NE.AND P6, PT, R0, RZ, PT ;  /* 0x000000ff0000720c */ /* 0x000fc40003fc5270 */
[----:B------:R-:W-:Y:S01]  /*2860*/  P2R R180, PR, RZ, 0x1 ;  /* 0x00000001ffb47803 */ /* 0x000fe20000000000 */
[----:B------:R-:W-:Y:S01]  /*2870*/  UISETP.NE.AND.EX UP0, UPT, UR11, URZ, UPT, UP0 ;  /* 0x000000ff0b00728c */ /* 0x000fe2000bf05300 */
[----:B------:R-:W-:Y:S01]  /*2880*/  ISETP.NE.AND P0, PT, RZ, UR7, PT ;  /* 0x00000007ff007c0c */ /* 0x000fe2000bf05270 */
[----:B------:R-:W-:Y:S01]  /*2890*/  UMOV UR4, 0x400 ;  /* 0x0000040000047882 */ /* 0x000fe20000000000 */
[----:B------:R-:W-:Y:S01]  /*28a0*/  BSSY.RECONVERGENT B0, `(.L_x_17) ;  /* 0x0000494000007945 */ /* 0x000fe20003800200 */
[----:B-1----:R-:W-:-:S04]  /*28b0*/  ULEA UR4, UR5, UR4, 0x18 ;  /* 0x0000000405047291 */ /* 0x002fc8000f8ec0ff */
[----:B------:R-:W-:Y:S02]  /*28c0*/  UIADD3 UR5, UPT, UPT, UR4, 0x7040, URZ ;  /* 0x0000704004057890 */ /* 0x000fe4000fffe0ff */
[----:B------:R-:W-:Y:S02]  /*28d0*/  @!UP1 UIADD3 UR5, UPT, UPT, UR4, 0x7000, URZ ;  /* 0x0000700004059890 */ /* 0x000fe4000fffe0ff */
[----:B------:R-:W-:Y:S02]  /*28e0*/  UIADD3 UR6, UPT, UPT, UR4, 0x7050, URZ ;  /* 0x0000705004067890 */ /* 0x000fe4000fffe0ff */
[----:B------:R-:W-:-:S05]  /*28f0*/  @!UP1 UIADD3 UR6, UPT, UPT, UR4, 0x7010, URZ ;  /* 0x0000701004069890 */ /* 0x000fca000fffe0ff */
[----:B0-----:R-:W0:Y:S01]  /*2900*/  LDS.128 R104, [UR5] ;  /* 0x00000005ff687984 */ /* 0x001e220008000c00 */
[----:B------:R-:W-:Y:S02]  /*2910*/  UIADD3 UR5, UPT, UPT, UR4, 0x7060, URZ ;  /* 0x0000706004057890 */ /* 0x000fe4000fffe0ff */
[----:B------:R-:W-:Y:S01]  /*2920*/  @!UP1 UIADD3 UR5, UPT, UPT, UR4, 0x7020, URZ ;  /* 0x0000702004059890 */ /* 0x000fe2000fffe0ff */
[----:B------:R-:W1:Y:S01]  /*2930*/  LDS.128 R108, [UR6] ;  /* 0x00000006ff6c7984 */ /* 0x000e620008000c00 */
[----:B------:R-:W-:Y:S02]  /*2940*/  UIADD3 UR6, UPT, UPT, UR4, 0x7070, URZ ;  /* 0x0000707004067890 */ /* 0x000fe4000fffe0ff */
[----:B------:R-:W-:-:S05]  /*2950*/  @!UP1 UIADD3 UR6, UPT, UPT, UR4, 0x7030, URZ ;  /* 0x0000703004069890 */ /* 0x000fca000fffe0ff */
[----:B------:R-:W2:Y:S04]  /*2960*/  LDS.128 R112, [UR5] ;  /* 0x00000005ff707984 */ /* 0x000ea80008000c00 */
[----:B------:R-:W3:Y:S01]  /*2970*/  LDS.128 R116, [UR6] ;  /* 0x00000006ff747984 */ /* 0x000ee20008000c00 */
[----:B0-----:R-:W-:Y:S01]  /*2980*/  FADD.FTZ R181, RZ, R104 ;  /* 0x00000068ffb57221 */ /* 0x001fe20000010000 */
[----:B------:R-:W-:-:S03]  /*2990*/  FADD.FTZ R104, RZ, R105 ;  /* 0x00000069ff687221 */ /* 0x000fc60000010000 */
[----:B------:R-:W-:Y:S01]  /*29a0*/  FADD.FTZ R181, R106, R181 ;  /* 0x000000b56ab57221 */ /* 0x000fe20000010000 */
[----:B------:R-:W-:-:S03]  /*29b0*/  FADD.FTZ R104, R107, R104 ;  /* 0x000000686b687221 */ /* 0x000fc60000010000 */
[----:B-1----:R-:W-:Y:S01]  /*29c0*/  FADD.FTZ R181, R181, R108 ;  /* 0x0000006cb5b57221 */ /* 0x002fe20000010000 */
[----:B------:R-:W-:-:S03]  /*29d0*/  FADD.FTZ R104, R104, R109 ;  /* 0x0000006d68687221 */ /* 0x000fc60000010000 */
[----:B------:R-:W-:Y:S01]  /*29e0*/  FADD.FTZ R181, R110, R181 ;  /* 0x000000b56eb57221 */ /* 0x000fe20000010000 */
[----:B------:R-:W-:-:S03]  /*29f0*/  FADD.FTZ R104, R111, R104 ;  /* 0x000000686f687221 */ /* 0x000fc60000010000 */
[----:B--2---:R-:W-:Y:S01]  /*2a00*/  FADD.FTZ R181, R181, R112 ;  /* 0x00000070b5b57221 */ /* 0x004fe20000010000 */
[----:B------:R-:W-:Y:S01]  /*2a10*/  FADD.FTZ R104, R104, R113 ;  /* 0x0000007168687221 */ /* 0x000fe20000010000 */
[----:B------:R-:W-:Y:S02]  /*2a20*/  HFMA2 R113, -RZ, RZ, 1.875, 0 ;  /* 0x3f800000ff717431 */ /* 0x000fe400000001ff */
[----:B------:R-:W-:Y:S01]  /*2a30*/  FADD.FTZ R181, R114, R181 ;  /* 0x000000b572b57221 */ /* 0x000fe20000010000 */
[----:B------:R-:W-:-:S03]  /*2a40*/  FADD.FTZ R104, R115, R104 ;  /* 0x0000006873687221 */ /* 0x000fc60000010000 */
[----:B---3--:R-:W-:Y:S01]  /*2a50*/  FADD.FTZ R181, R181, R116 ;  /* 0x00000074b5b57221 */ /* 0x008fe20000010000 */
[----:B------:R-:W-:Y:S01]  /*2a60*/  FADD.FTZ R104, R104, R117 ;  /* 0x0000007568687221 */ /* 0x000fe20000010000 */
[----:B-----5:R-:W-:Y:S02]  /*2a70*/  @P6 SHF.L.U32 R113, R178, 0x10, RZ ;  /* 0x00000010b2716819 */ /* 0x020fe400000006ff */
[----:B------:R-:W-:Y:S01]  /*2a80*/  FADD.FTZ R118, R118, R181 ;  /* 0x000000b576767221 */ /* 0x000fe20000010000 */
[----:B------:R-:W-:-:S03]  /*2a90*/  FADD.FTZ R104, R119, R104 ;  /* 0x0000006877687221 */ /* 0x000fc60000010000 */
[----:B------:R-:W-:Y:S01]  /*2aa0*/  FMUL.FTZ R112, R118, UR12 ;  /* 0x0000000c76707c20 */ /* 0x000fe20008410000 */
[----:B------:R-:W-:-:S04]  /*2ab0*/  FMUL.FTZ R115, R104, UR12 ;  /* 0x0000000c68737c20 */ /* 0x000fc80008410000 */
[----:B------:R-:W-:Y:S02]  /*2ac0*/  FSEL R112, R112, RZ, !P0 ;  /* 0x000000ff70707208 */ /* 0x000fe40004000000 */
[----:B------:R-:W-:Y:S01]  /*2ad0*/  ISETP.NE.AND P0, PT, R180, RZ, PT ;  /* 0x000000ffb400720c */ /* 0x000fe20003f05270 */
[----:B------:R-:W-:-:S12]  /*2ae0*/  BRA.U UP0, `(.L_x_18) ;  /* 0x0000002100007547 */ /* 0x000fd8000b800000 */
[----:B------:R-:W-:-:S04]  /*2af0*/  UISETP.NE.U32.AND UP0, UPT, UR14, URZ, UPT ;  /* 0x000000ff0e00728c */ /* 0x000fc8000bf05070 */
[----:B------:R-:W-:-:S09]  /*2b00*/  UISETP.NE.AND.EX UP0, UPT, UR15, URZ, UPT, UP0 ;  /* 0x000000ff0f00728c */ /* 0x000fd2000bf05300 */
[----:B------:R-:W-:Y:S05]  /*2b10*/  BRA.U UP0, `(.L_x_19) ;  /* 0x0000000d00607547 */ /* 0x000fea000b800000 */
[----:B------:R-:W-:Y:S01]  /*2b20*/  ISETP.GT.U32.AND P6, PT, R32, 0xff, PT ;  /* 0x000000ff2000780c */ /* 0x000fe20003fc4070 */
[----:B------:R-:W-:-:S12]  /*2b30*/  BSSY.RECONVERGENT B1, `(.L_x_20) ;  /* 0x000001e000017945 */ /* 0x000fd80003800200 */
[----:B------:R-:W-:Y:S05]  /*2b40*/  @!P6 BRA `(.L_x_21) ;  /* 0x000000000070e947 */ /* 0x000fea0003800000 */
[-CC-:B------:R-:W-:Y:S01]  /*2b50*/  FFMA.FTZ R105, R35, R115.reuse, R112.reuse ;  /* 0x0000007323697223 */ /* 0x180fe20000010070 */
[----:B------:R-:W-:-:S03]  /*2b60*/  FFMA.FTZ R106, R42, R115, R112 ;  /* 0x000000732a6a7223 */ /* 0x000fc60000010070 */
[----:B------:R-:W-:Y:S01]  /*2b70*/  FADD.FTZ R104, R38, -R105 ;  /* 0x8000006926687221 */ /* 0x000fe20000010000 */
[----:B------:R-:W-:Y:S01]  /*2b80*/  FADD.FTZ R106, R39, -R106 ;  /* 0x8000006a276a7221 */ /* 0x000fe20000010000 */
[----:B------:R-:W-:Y:S02]  /*2b90*/  FFMA.FTZ R105, R3, R115, R112 ;  /* 0x0000007303697223 */ /* 0x000fe40000010070 */
[C---:B------:R-:W-:Y:S01]  /*2ba0*/  FMUL.FTZ R104, R177.reuse, R104 ;  /* 0x00000068b1687220 */ /* 0x040fe20000410000 */
[----:B------:R-:W-:-:S03]  /*2bb0*/  FMUL.FTZ R106, R177, R106 ;  /* 0x0000006ab16a7220 */ /* 0x000fc60000410000 */
[----:B------:R-:W-:Y:S01]  /*2bc0*/  FMUL.FTZ R108, R104, R113 ;  /* 0x00000071686c7220 */ /* 0x000fe20000410000 */
[----:B------:R-:W-:Y:S01]  /*2bd0*/  FFMA.FTZ R104, R40, R115, R112 ;  /* 0x0000007328687223 */ /* 0x000fe20000010070 */
[----:B------:R-:W-:Y:S01]  /*2be0*/  FMUL.FTZ R114, R106, R113 ;  /* 0x000000716a727220 */ /* 0x000fe20000410000 */
[----:B------:R-:W-:Y:S01]  /*2bf0*/  FADD.FTZ R106, R36, -R105 ;  /* 0x80000069246a7221 */ /* 0x000fe20000010000 */
[----:B------:R0:W-:Y:S01]  /*2c00*/  F2F.BF16.F32 R111, R108 ;  /* 0x0000006c006f7304 */ /* 0x0001e20000202000 */
[----:B------:R-:W-:Y:S02]  /*2c10*/  FADD.FTZ R104, R37, -R104 ;  /* 0x8000006825687221 */ /* 0x000fe40000010000 */
[C---:B------:R-:W-:Y:S02]  /*2c20*/  FMUL.FTZ R106, R177.reuse, R106 ;  /* 0x0000006ab16a7220 */ /* 0x040fe40000410000 */
[----:B------:R-:W-:-:S03]  /*2c30*/  FMUL.FTZ R104, R177, R104 ;  /* 0x00000068b1687220 */ /* 0x000fc60000410000 */
[----:B------:R-:W1:Y:S01]  /*2c40*/  F2F.BF16.F32 R114, R114 ;  /* 0x0000007200727304 */ /* 0x000e620000202000 */
[-C--:B------:R-:W-:Y:S01]  /*2c50*/  FMUL.FTZ R110, R104, R113.reuse ;  /* 0x00000071686e7220 */ /* 0x080fe20000410000 */
[----:B0-----:R-:W-:Y:S01]  /*2c60*/  FMUL.FTZ R108, R106, R113 ;  /* 0x000000716a6c7220 */ /* 0x001fe20000410000 */
[----:B------:R-:W0:Y:S05]  /*2c70*/  LDC.64 R104, c[0x0][0x468] ;  /* 0x00011a00ff687b82 */ /* 0x000e2a0000000a00 */
[----:B------:R-:W2:Y:S01]  /*2c80*/  F2F.BF16.F32 R107, R110 ;  /* 0x0000006e006b7304 */ /* 0x000ea20000202000 */
[----:B-1----:R-:W-:-:S07]  /*2c90*/  PRMT R111, R111, 0x5410, R114 ;  /* 0x000054106f6f7816 */ /* 0x002fce0000000072 */
[----:B------:R-:W1:Y:S01]  /*2ca0*/  F2F.BF16.F32 R109, R108 ;  /* 0x0000006c006d7304 */ /* 0x000e620000202000 */
[----:B--2---:R-:W-:-:S04]  /*2cb0*/  IMAD.WIDE.U32 R106, R107, 0x10000, RZ ;  /* 0x000100006b6a7825 */ /* 0x004fc800078e00ff */
[----:B0-----:R-:W-:Y:S01]  /*2cc0*/  IMAD.WIDE.U32 R104, R179, 0x8, R104 ;  /* 0x00000008b3687825 */ /* 0x001fe200078e0068 */
[----:B------:R-:W-:Y:S02]  /*2cd0*/  LOP3.LUT R107, R111, R107, RZ, 0xfc, !PT ;  /* 0x0000006b6f6b7212 */ /* 0x000fe400078efcff */
[----:B------:R-:W-:Y:S02]  /*2ce0*/  IADD3 R179, PT, PT, R179, 0x100, RZ ;  /* 0x00000100b3b37810 */ /* 0x000fe40007ffe0ff */
[----:B-1----:R-:W-:-:S05]  /*2cf0*/  LOP3.LUT R106, R106, R109, RZ, 0xfc, !PT ;  /* 0x0000006d6a6a7212 */ /* 0x002fca00078efcff */
[----:B------:R0:W-:Y:S02]  /*2d00*/  STG.E.64 desc[UR8][R104.64], R106 ;  /* 0x0000006a68007986 */ /* 0x0001e4000c101b08 */
.L_x_21:
[----:B------:R-:W-:Y:S05]  /*2d10*/  BSYNC.RECONVERGENT B1 ;  /* 0x0000000000017941 */ /* 0x000fea0003800200 */
.L_x_20:
[----:B------:R-:W-:Y:S04]  /*2d20*/  BSSY.RECONVERGENT B1, `(.L_x_22) ;  /* 0x000001e000017945 */ /* 0x000fe80003800200 */
[----:B------:R-:W-:Y:S05]  /*2d30*/  @!P0 BRA `(.L_x_23) ;  /* 0x0000000000708947 */ /* 0x000fea0003800000 */
[-CC-:B0-----:R-:W-:Y:S01]  /*2d40*/  FFMA.FTZ R105, R43, R115.reuse, R112.reuse ;  /* 0x000000732b697223 */ /* 0x181fe20000010070 */
        /* <DEDUP_REMOVED lines=27> */
.L_x_23:
[----:B------:R-:W-:Y:S05]  /*2f00*/  BSYNC.RECONVERGENT B1 ;  /* 0x0000000000017941 */ /* 0x000fea0003800200 */
.L_x_22:
[----:B------:R-:W-:Y:S04]  /*2f10*/  BSSY.RECONVERGENT B1, `(.L_x_24) ;  /* 0x000001e000017945 */ /* 0x000fe80003800200 */
[----:B------:R-:W-:Y:S05]  /*2f20*/  @!P1 BRA `(.L_x_25) ;  /* 0x0000000000709947 */ /* 0x000fea0003800000 */
[-CC-:B01----:R-:W-:Y:S01]  /*2f30*/  FFMA.FTZ R105, R123, R115.reuse, R112.reuse ;  /* 0x000000737b697223 */ /* 0x183fe20000010070 */
        /* <DEDUP_REMOVED lines=27> */
.L_x_25:
[----:B------:R-:W-:Y:S05]  /*30f0*/  BSYNC.RECONVERGENT B1 ;  /* 0x0000000000017941 */ /* 0x000fea0003800200 */
.L_x_24:
[----:B------:R-:W-:Y:S04]  /*3100*/  BSSY.RECONVERGENT B1, `(.L_x_26) ;  /* 0x000001e000017945 */ /* 0x000fe80003800200 */
[----:B------:R-:W-:Y:S05]  /*3110*/  @!P2 BRA `(.L_x_27) ;  /* 0x000000000070a947 */ /* 0x000fea0003800000 */
[-CC-:B012---:R-:W-:Y:S01]  /*3120*/  FFMA.FTZ R105, R131, R115.reuse, R112.reuse ;  /* 0x0000007383697223 */ /* 0x187fe20000010070 */
        /* <DEDUP_REMOVED lines=27> */
.L_x_27:
[----:B------:R-:W-:Y:S05]  /*32e0*/  BSYNC.RECONVERGENT B1 ;  /* 0x0000000000017941 */ /* 0x000fea0003800200 */
.L_x_26:
[----:B------:R-:W-:Y:S04]  /*32f0*/  BSSY.RECONVERGENT B1, `(.L_x_28) ;  /* 0x000001e000017945 */ /* 0x000fe80003800200 */
[----:B------:R-:W-:Y:S05]  /*3300*/  @!P3 BRA `(.L_x_29) ;  /* 0x000000000070b947 */ /* 0x000fea0003800000 */
[-CC-:B0123--:R-:W-:Y:S01]  /*3310*/  FFMA.FTZ R105, R139, R115.reuse, R112.reuse ;  /* 0x000000738b697223 */ /* 0x18ffe20000010070 */
        /* <DEDUP_REMOVED lines=27> */
.L_x_29:
[----:B------:R-:W-:Y:S05]  /*34d0*/  BSYNC.RECONVERGENT B1 ;  /* 0x0000000000017941 */ /* 0x000fea0003800200 */
.L_x_28:
[----:B------:R-:W-:Y:S04]  /*34e0*/  BSSY.RECONVERGENT B1, `(.L_x_30) ;  /* 0x000001e000017945 */ /* 0x000fe80003800200 */
[----:B------:R-:W-:Y:S05]  /*34f0*/  @!P4 BRA `(.L_x_31) ;  /* 0x000000000070c947 */ /* 0x000fea0003800000 */
[-CC-:B01234-:R-:W-:Y:S01]  /*3500*/  FFMA.FTZ R105, R147, R115.reuse, R112.reuse ;  /* 0x0000007393697223 */ /* 0x19ffe20000010070 */
        /* <DEDUP_REMOVED lines=27> */
.L_x_31:
[----:B------:R-:W-:Y:S05]  /*36c0*/  BSYNC.RECONVERGENT B1 ;  /* 0x0000000000017941 */ /* 0x000fea0003800200 */
.L_x_30:
[----:B------:R-:W-:Y:S05]  /*36d0*/  @!P5 BRA `(.L_x_32) ;  /* 0x0000003800c0d947 */ /* 0x000fea0003800000 */
[-CC-:B01234-:R-:W-:Y:S01]  /*36e0*/  FFMA.FTZ R104, R176, R115.reuse, R112.reuse ;  /* 0x00000073b0687223 */ /* 0x19ffe20000010070 */
[----:B------:R-:W-:-:S03]  /*36f0*/  FFMA.FTZ R105, R155, R115, R112 ;  /* 0x000000739b697223 */ /* 0x000fc60000010070 */
[----:B------:R-:W-:Y:S01]  /*3700*/  FADD.FTZ R104, R173, -R104 ;  /* 0x80000068ad687221 */ /* 0x000fe20000010000 */
[----:B------:R-:W-:-:S03]  /*3710*/  FADD.FTZ R106, R172, -R105 ;  /* 0x80000069ac6a7221 */ /* 0x000fc60000010000 */
[C---:B------:R-:W-:Y:S01]  /*3720*/  FMUL.FTZ R104, R177.reuse, R104 ;  /* 0x00000068b1687220 */ /* 0x040fe20000410000 */
[----:B------:R-:W-:-:S03]  /*3730*/  FMUL.FTZ R106, R177, R106 ;  /* 0x0000006ab16a7220 */ /* 0x000fc60000410000 */
[----:B------:R-:W-:Y:S01]  /*3740*/  FMUL.FTZ R110, R104, R113 ;  /* 0x00000071686e7220 */ /* 0x000fe20000410000 */
[-CC-:B------:R-:W-:Y:S01]  /*3750*/  FFMA.FTZ R104, R174, R115.reuse, R112.reuse ;  /* 0x00000073ae687223 */ /* 0x180fe20000010070 */
[----:B------:R-:W-:Y:S01]  /*3760*/  FFMA.FTZ R115, R153, R115, R112 ;  /* 0x0000007399737223 */ /* 0x000fe20000010070 */
[----:B------:R-:W-:Y:S02]  /*3770*/  FMUL.FTZ R109, R106, R113 ;  /* 0x000000716a6d7220 */ /* 0x000fe40000410000 */
[----:B------:R-:W-:Y:S01]  /*3780*/  FADD.FTZ R104, R171, -R104 ;  /* 0x80000068ab687221 */ /* 0x000fe20000010000 */
[----:B------:R-:W-:Y:S03]  /*3790*/  F2F.BF16.F32 R110, R110 ;  /* 0x0000006e006e7304 */ /* 0x000fe60000202000 */
[----:B------:R-:W-:Y:S01]  /*37a0*/  FMUL.FTZ R106, R177, R104 ;  /* 0x00000068b16a7220 */ /* 0x000fe20000410000 */
[----:B------:R-:W-:-:S03]  /*37b0*/  FADD.FTZ R104, R170, -R115 ;  /* 0x80000073aa687221 */ /* 0x000fc60000010000 */
[-C--:B------:R-:W-:Y:S01]  /*37c0*/  FMUL.FTZ R108, R106, R113.reuse ;  /* 0x000000716a6c7220 */ /* 0x080fe20000410000 */
[----:B------:R-:W-:Y:S01]  /*37d0*/  FMUL.FTZ R106, R177, R104 ;  /* 0x00000068b16a7220 */ /* 0x000fe20000410000 */
[----:B------:R-:W0:Y:S01]  /*37e0*/  F2F.BF16.F32 R109, R109 ;  /* 0x0000006d006d7304 */ /* 0x000e220000202000 */
[----:B------:R-:W1:Y:S02]  /*37f0*/  LDC.64 R104, c[0x0][0x468] ;  /* 0x00011a00ff687b82 */ /* 0x000e640000000a00 */
[----:B------:R-:W-:-:S05]  /*3800*/  FMUL.FTZ R113, R106, R113 ;  /* 0x000000716a717220 */ /* 0x000fca0000410000 */
[----:B------:R-:W2:Y:S01]  /*3810*/  F2F.BF16.F32 R107, R108 ;  /* 0x0000006c006b7304 */ /* 0x000ea20000202000 */
[----:B0-----:R-:W-:-:S07]  /*3820*/  PRMT R111, R109, 0x5410, R110 ;  /* 0x000054106d6f7816 */ /* 0x001fce000000006e */
[----:B------:R-:W0:Y:S01]  /*3830*/  F2F.BF16.F32 R113, R113 ;  /* 0x0000007100717304 */ /* 0x000e220000202000 */
[----:B--2---:R-:W-:-:S04]  /*3840*/  IMAD.WIDE.U32 R106, R107, 0x10000, RZ ;  /* 0x000100006b6a7825 */ /* 0x004fc800078e00ff */
[----:B-1----:R-:W-:Y:S01]  /*3850*/  IMAD.WIDE.U32 R104, R179, 0x8, R104 ;  /* 0x00000008b3687825 */ /* 0x002fe200078e0068 */
[----:B------:R-:W-:Y:S02]  /*3860*/  LOP3.LUT R107, R111, R107, RZ, 0xfc, !PT ;  /* 0x0000006b6f6b7212 */ /* 0x000fe400078efcff */
[----:B0-----:R-:W-:-:S05]  /*3870*/  LOP3.LUT R106, R106, R113, RZ, 0xfc, !PT ;  /* 0x000000716a6a7212 */ /* 0x001fca00078efcff */
[----:B------:R0:W-:Y:S01]  /*3880*/  STG.E.64 desc[UR8][R104.64], R106 ;  /* 0x0000006a68007986 */ /* 0x0001e2000c101b08 */
[----:B------:R-:W-:Y:S05]  /*3890*/  BRA `(.L_x_32) ;  /* 0x0000003800507947 */ /* 0x000fea0003800000 */
.L_x_19:
[----:B------:R-:W-:Y:S01]  /*38a0*/  ISETP.GT.U32.AND P6, PT, R32, 0xff, PT ;  /* 0x000000ff2000780c */ /* 0x000fe20003fc4070 */
[----:B------:R-:W-:-:S12]  /*38b0*/  BSSY.RECONVERGENT B1, `(.L_x_33) ;  /* 0x0000029000017945 */ /* 0x000fd80003800200 */
[----:B------:R-:W-:Y:S05]  /*38c0*/  @!P6 BRA `(.L_x_34) ;  /* 0x00000000009ce947 */ /* 0x000fea0003800000 */
[-CC-:B------:R-:W-:Y:S01]  /*38d0*/  FFMA.FTZ R105, R35, R115.reuse, R112.reuse ;  /* 0x0000007323697223 */ /* 0x180fe20000010070 */
[-CC-:B------:R-:W-:Y:S01]  /*38e0*/  FFMA.FTZ R106, R42, R115.reuse, R112.reuse ;  /* 0x000000732a6a7223 */ /* 0x180fe20000010070 */
[-C--:B------:R-:W-:Y:S02]  /*38f0*/  FFMA.FTZ R108, R40, R115.reuse, R112 ;  /* 0x00000073286c7223 */ /* 0x080fe40000010070 */
[----:B------:R-:W-:Y:S01]  /*3900*/  FADD.FTZ R104, R38, -R105 ;  /* 0x8000006926687221 */ /* 0x000fe20000010000 */
[----:B------:R-:W-:Y:S01]  /*3910*/  FADD.FTZ R106, R39, -R106 ;  /* 0x8000006a276a7221 */ /* 0x000fe20000010000 */
[----:B------:R-:W-:Y:S01]  /*3920*/  FFMA.FTZ R105, R3, R115, R112 ;  /* 0x0000007303697223 */ /* 0x000fe20000010070 */
[----:B------:R-:W-:Y:S01]  /*3930*/  FADD.FTZ R108, R37, -R108 ;  /* 0x8000006c256c7221 */ /* 0x000fe20000010000 */
[C---:B------:R-:W-:Y:S01]  /*3940*/  FMUL.FTZ R110, R177.reuse, R104 ;  /* 0x00000068b16e7220 */ /* 0x040fe20000410000 */
[C---:B------:R-:W-:Y:S01]  /*3950*/  FMUL.FTZ R118, R177.reuse, R106 ;  /* 0x0000006ab1767220 */ /* 0x040fe20000410000 */
[----:B------:R-:W-:Y:S01]  /*3960*/  FADD.FTZ R106, R36, -R105 ;  /* 0x80000069246a7221 */ /* 0x000fe20000010000 */
[C---:B------:R-:W-:Y:S01]  /*3970*/  FMUL.FTZ R116, R177.reuse, R108 ;  /* 0x0000006cb1747220 */ /* 0x040fe20000410000 */
[----:B------:R0:W-:Y:S01]  /*3980*/  F2F.BF16.F32 R104, R110 ;  /* 0x0000006e00687304 */ /* 0x0001e20000202000 */
[-C--:B------:R-:W-:Y:S01]  /*3990*/  FMUL.FTZ R180, R118, R113.reuse ;  /* 0x0000007176b47220 */ /* 0x080fe20000410000 */
[----:B------:R-:W-:Y:S01]  /*39a0*/  FMUL.FTZ R178, R110, R113 ;  /* 0x000000716eb27220 */ /* 0x000fe20000410000 */
[----:B------:R-:W-:-:S02]  /*39b0*/  FMUL.FTZ R114, R177, R106 ;  /* 0x0000006ab1727220 */ /* 0x000fc40000410000 */
[----:B------:R-:W1:Y:S03]  /*39c0*/  LDC.64 R106, c[0x0][0x468] ;  /* 0x00011a00ff6a7b82 */ /* 0x000e660000000a00 */
[----:B------:R2:W3:Y:S05]  /*39d0*/  F2F.BF16.F32 R105, R118 ;  /* 0x0000007600697304 */ /* 0x0004ea0000202000 */
[----:B0-----:R-:W0:Y:S03]  /*39e0*/  LDC.64 R110, c[0x0][0x478] ;  /* 0x00011e00ff6e7b82 */ /* 0x001e260000000a00 */
[----:B------:R-:W4:Y:S01]  /*39f0*/  F2F.BF16.F32 R108, R116 ;  /* 0x00000074006c7304 */ /* 0x000f220000202000 */
[----:B--2---:R-:W-:Y:S01]  /*3a00*/  FMUL.FTZ R118, R116, R113 ;  /* 0x0000007174767220 */ /* 0x004fe20000410000 */
[----:B---3--:R-:W-:-:S06]  /*3a10*/  PRMT R119, R104, 0x5410, R105 ;  /* 0x0000541068777816 */ /* 0x008fcc0000000069 */
[----:B------:R2:W3:Y:S01]  /*3a20*/  F2F.BF16.F32 R117, R114 ;  /* 0x0000007200757304 */ /* 0x0004e20000202000 */
[----:B-1----:R-:W-:-:S07]  /*3a30*/  IMAD.WIDE.U32 R106, R179, 0x8, R106 ;  /* 0x00000008b36a7825 */ /* 0x002fce00078e006a */
[----:B------:R-:W1:Y:S01]  /*3a40*/  F2F.BF16.F32 R118, R118 ;  /* 0x0000007600767304 */ /* 0x000e620000202000 */
[----:B--2---:R-:W-:Y:S01]  /*3a50*/  FMUL.FTZ R114, R114, R113 ;  /* 0x0000007172727220 */ /* 0x004fe20000410000 */
[----:B----4-:R-:W-:-:S04]  /*3a60*/  IMAD.WIDE.U32 R108, R108, 0x10000, RZ ;  /* 0x000100006c6c7825 */ /* 0x010fc800078e00ff */
[----:B0-----:R-:W-:Y:S01]  /*3a70*/  IMAD.WIDE.U32 R110, R179, 0x8, R110 ;  /* 0x00000008b36e7825 */ /* 0x001fe200078e006e */
[----:B------:R-:W-:Y:S01]  /*3a80*/  LOP3.LUT R109, R119, R109, RZ, 0xfc, !PT ;  /* 0x0000006d776d7212 */ /* 0x000fe200078efcff */
[----:B------:R-:W-:Y:S01]  /*3a90*/  F2F.BF16.F32 R178, R178 ;  /* 0x000000b200b27304 */ /* 0x000fe20000202000 */
[----:B---3--:R-:W-:Y:S02]  /*3aa0*/  LOP3.LUT R108, R108, R117, RZ, 0xfc, !PT ;  /* 0x000000756c6c7212 */ /* 0x008fe400078efcff */
[----:B------:R-:W-:-:S03]  /*3ab0*/  IADD3 R179, PT, PT, R179, 0x100, RZ ;  /* 0x00000100b3b37810 */ /* 0x000fc60007ffe0ff */
[----:B------:R0:W-:Y:S01]  /*3ac0*/  STG.E.64 desc[UR8][R110.64], R108 ;  /* 0x0000006c6e007986 */ /* 0x0001e2000c101b08 */
[----:B-1----:R-:W-:Y:S01]  /*3ad0*/  IMAD.WIDE.U32 R104, R118, 0x10000, RZ ;  /* 0x0001000076687825 */ /* 0x002fe200078e00ff */
[----:B------:R-:W1:Y:S08]  /*3ae0*/  F2F.BF16.F32 R183, R180 ;  /* 0x000000b400b77304 */ /* 0x000e700000202000 */
[----:B------:R-:W2:Y:S01]  /*3af0*/  F2F.BF16.F32 R181, R114 ;  /* 0x0000007200b57304 */ /* 0x000ea20000202000 */
[----:B-1----:R-:W-:-:S04]  /*3b00*/  PRMT R183, R178, 0x5410, R183 ;  /* 0x00005410b2b77816 */ /* 0x002fc800000000b7 */
[----:B------:R-:W-:Y:S02]  /*3b10*/  LOP3.LUT R105, R183, R105, RZ, 0xfc, !PT ;  /* 0x00000069b7697212 */ /* 0x000fe400078efcff */
[----:B--2---:R-:W-:-:S05]  /*3b20*/  LOP3.LUT R104, R104, R181, RZ, 0xfc, !PT ;  /* 0x000000b568687212 */ /* 0x004fca00078efcff */
[----:B------:R0:W-:Y:S02]  /*3b30*/  STG.E.64 desc[UR8][R106.64], R104 ;  /* 0x000000686a007986 */ /* 0x0001e4000c101b08 */
.L_x_34:
[----:B------:R-:W-:Y:S05]  /*3b40*/  BSYNC.RECONVERGENT B1 ;  /* 0x0000000000017941 */ /* 0x000fea0003800200 */
.L_x_33:
[----:B------:R-:W-:Y:S04]  /*3b50*/  BSSY.RECONVERGENT B1, `(.L_x_35) ;  /* 0x0000029000017945 */ /* 0x000fe80003800200 */
[----:B------:R-:W-:Y:S05]  /*3b60*/  @!P0 BRA `(.L_x_36) ;  /* 0x00000000009c8947 */ /* 0x000fea0003800000 */
[-CC-:B0-----:R-:W-:Y:S01]  /*3b70*/  FFMA.FTZ R105, R43, R115.reuse, R112.reuse ;  /* 0x000000732b697223 */ /* 0x181fe20000010070 */
        /* <DEDUP_REMOVED lines=13> */
[----:B------:R-:W1:Y:S01]  /*3c50*/  LDC.64 R108, c[0x0][0x478] ;  /* 0x00011e00ff6c7b82 */ /* 0x000e620000000a00 */
[----:B------:R-:W-:-:S04]  /*3c60*/  FMUL.FTZ R182, R180, R113 ;  /* 0x00000071b4b67220 */ /* 0x000fc80000410000 */
[----:B------:R-:W2:Y:S01]  /*3c70*/  F2F.BF16.F32 R105, R180 ;  /* 0x000000b400697304 */ /* 0x000ea20000202000 */
[----:B0-----:R-:W-:Y:S02]  /*3c80*/  FMUL.FTZ R118, R116, R113 ;  /* 0x0000007174767220 */ /* 0x001fe40000410000 */
[----:B------:R-:W0:Y:S05]  /*3c90*/  LDC.64 R106, c[0x0][0x468] ;  /* 0x00011a00ff6a7b82 */ /* 0x000e2a0000000a00 */
[----:B------:R-:W3:Y:S01]  /*3ca0*/  F2F.BF16.F32 R110, R116 ;  /* 0x00000074006e7304 */ /* 0x000ee20000202000 */
[----:B--2---:R-:W-:-:S07]  /*3cb0*/  PRMT R119, R104, 0x5410, R105 ;  /* 0x0000541068777816 */ /* 0x004fce0000000069 */
[----:B------:R2:W4:Y:S01]  /*3cc0*/  F2F.BF16.F32 R117, R114 ;  /* 0x0000007200757304 */ /* 0x0005220000202000 */
[----:B-1----:R-:W-:-:S04]  /*3cd0*/  IMAD.WIDE.U32 R108, R179, 0x8, R108 ;  /* 0x00000008b36c7825 */ /* 0x002fc800078e006c */
[----:B---3--:R-:W-:-:S03]  /*3ce0*/  IMAD.WIDE.U32 R110, R110, 0x10000, RZ ;  /* 0x000100006e6e7825 */ /* 0x008fc600078e00ff */
[----:B------:R-:W1:Y:S01]  /*3cf0*/  F2F.BF16.F32 R118, R118 ;  /* 0x0000007600767304 */ /* 0x000e620000202000 */
[----:B--2---:R-:W-:Y:S01]  /*3d00*/  FMUL.FTZ R114, R114, R113 ;  /* 0x0000007172727220 */ /* 0x004fe20000410000 */
[----:B0-----:R-:W-:Y:S01]  /*3d10*/  IMAD.WIDE.U32 R106, R179, 0x8, R106 ;  /* 0x00000008b36a7825 */ /* 0x001fe200078e006a */
[----:B------:R-:W-:Y:S02]  /*3d20*/  LOP3.LUT R111, R119, R111, RZ, 0xfc, !PT ;  /* 0x0000006f776f7212 */ /* 0x000fe400078efcff */
[----:B------:R-:W-:-:S03]  /*3d30*/  IADD3 R179, PT, PT, R179, 0x100, RZ ;  /* 0x00000100b3b37810 */ /* 0x000fc60007ffe0ff */
[----:B------:R-:W-:Y:S01]  /*3d40*/  F2F.BF16.F32 R178, R178 ;  /* 0x000000b200b27304 */ /* 0x000fe20000202000 */
[----:B----4-:R-:W-:-:S05]  /*3d50*/  LOP3.LUT R110, R110, R117, RZ, 0xfc, !PT ;  /* 0x000000756e6e7212 */ /* 0x010fca00078efcff */
[----:B------:R2:W-:Y:S01]  /*3d60*/  STG.E.64 desc[UR8][R108.64], R110 ;  /* 0x0000006e6c007986 */ /* 0x0005e2000c101b08 */
[----:B-1----:R-:W-:Y:S01]  /*3d70*/  IMAD.WIDE.U32 R104, R118, 0x10000, RZ ;  /* 0x0001000076687825 */ /* 0x002fe200078e00ff */
[----:B------:R-:W0:Y:S08]  /*3d80*/  F2F.BF16.F32 R183, R182 ;  /* 0x000000b600b77304 */ /* 0x000e300000202000 */
[----:B------:R-:W1:Y:S01]  /*3d90*/  F2F.BF16.F32 R181, R114 ;  /* 0x0000007200b57304 */ /* 0x000e620000202000 */
[----:B0-----:R-:W-:-:S04]  /*3da0*/  PRMT R183, R178, 0x5410, R183 ;  /* 0x00005410b2b77816 */ /* 0x001fc800000000b7 */
[----:B------:R-:W-:Y:S02]  /*3db0*/  LOP3.LUT R105, R183, R105, RZ, 0xfc, !PT ;  /* 0x00000069b7697212 */ /* 0x000fe400078efcff */
[----:B-1----:R-:W-:-:S05]  /*3dc0*/  LOP3.LUT R104, R104, R181, RZ, 0xfc, !PT ;  /* 0x000000b568687212 */ /* 0x002fca00078efcff */
[----:B------:R2:W-:Y:S02]  /*3dd0*/  STG.E.64 desc[UR8][R106.64], R104 ;  /* 0x000000686a007986 */ /* 0x0005e4000c101b08 */
.L_x_36:
[----:B------:R-:W-:Y:S05]  /*3de0*/  BSYNC.RECONVERGENT B1 ;  /* 0x0000000000017941 */ /* 0x000fea0003800200 */
.L_x_35:
[----:B------:R-:W-:Y:S04]  /*3df0*/  BSSY.RECONVERGENT B1, `(.L_x_37) ;  /* 0x0000029000017945 */ /* 0x000fe80003800200 */
[----:B------:R-:W-:Y:S05]  /*3e00*/  @!P1 BRA `(.L_x_38) ;  /* 0x00000000009c9947 */ /* 0x000fea0003800000 */
[-CC-:B0-2---:R-:W-:Y:S01]  /*3e10*/  FFMA.FTZ R105, R123, R115.reuse, R112.reuse ;  /* 0x000000737b697223 */ /* 0x185fe20000010070 */
        /* <DEDUP_REMOVED lines=38> */
.L_x_38:
[----:B------:R-:W-:Y:S05]  /*4080*/  BSYNC.RECONVERGENT B1 ;  /* 0x0000000000017941 */ /* 0x000fea0003800200 */
.L_x_37:
[----:B------:R-:W-:Y:S04]  /*4090*/  BSSY.RECONVERGENT B1, `(.L_x_39) ;  /* 0x0000029000017945 */ /* 0x000fe80003800200 */
[----:B------:R-:W-:Y:S05]  /*40a0*/  @!P2 BRA `(.L_x_40) ;  /* 0x00000000009ca947 */ /* 0x000fea0003800000 */
[-CC-:B0-23--:R-:W-:Y:S01]  /*40b0*/  FFMA.FTZ R105, R131, R115.reuse, R112.reuse ;  /* 0x0000007383697223 */ /* 0x18dfe20000010070 */
        /* <DEDUP_REMOVED lines=38> */
.L_x_40:
[----:B------:R-:W-:Y:S05]  /*4320*/  BSYNC.RECONVERGENT B1 ;  /* 0x0000000000017941 */ /* 0x000fea0003800200 */
.L_x_39:
[----:B------:R-:W-:Y:S04]  /*4330*/  BSSY.RECONVERGENT B1, `(.L_x_41) ;  /* 0x0000029000017945 */ /* 0x000fe80003800200 */
[----:B------:R-:W-:Y:S05]  /*4340*/  @!P3 BRA `(.L_x_42) ;  /* 0x00000000009cb947 */ /* 0x000fea0003800000 */
[-CC-:B0-234-:R-:W-:Y:S01]  /*4350*/  FFMA.FTZ R105, R139, R115.reuse, R112.reuse ;  /* 0x000000738b697223 */ /* 0x19dfe20000010070 */
        /* <DEDUP_REMOVED lines=38> */
.L_x_42:
[----:B------:R-:W-:Y:S05]  /*45c0*/  BSYNC.RECONVERGENT B1 ;  /* 0x0000000000017941 */ /* 0x000fea0003800200 */
.L_x_41:
        /* <DEDUP_REMOVED lines=41> */
.L_x_44:
[----:B------:R-:W-:Y:S05]  /*4860*/  BSYNC.RECONVERGENT B1 ;  /* 0x0000000000017941 */ /* 0x000fea0003800200 */
.L_x_43:
[----:B------:R-:W-:Y:S05]  /*4870*/  @!P5 BRA `(.L_x_32) ;  /* 0x000000280058d947 */ /* 0x000fea0003800000 */
[-CC-:B0-234-:R-:W-:Y:S01]  /*4880*/  FFMA.FTZ R104, R176, R115.reuse, R112.reuse ;  /* 0x00000073b0687223 */ /* 0x19dfe20000010070 */
[-CC-:B------:R-:W-:Y:S01]  /*4890*/  FFMA.FTZ R105, R155, R115.reuse, R112.reuse ;  /* 0x000000739b697223 */ /* 0x180fe20000010070 */
[-C--:B------:R-:W-:Y:S02]  /*48a0*/  FFMA.FTZ R106, R174, R115.reuse, R112 ;  /* 0x00000073ae6a7223 */ /* 0x080fe40000010070 */
[----:B------:R-:W-:Y:S02]  /*48b0*/  FADD.FTZ R104, R173, -R104 ;  /* 0x80000068ad687221 */ /* 0x000fe40000010000 */
[----:B------:R-:W-:Y:S02]  /*48c0*/  FADD.FTZ R106, R171, -R106 ;  /* 0x8000006aab6a7221 */ /* 0x000fe40000010000 */
[----:B------:R-:W-:Y:S01]  /*48d0*/  FMUL.FTZ R118, R177, R104 ;  /* 0x00000068b1767220 */ /* 0x000fe20000410000 */
[----:B------:R-:W-:Y:S01]  /*48e0*/  FADD.FTZ R104, R172, -R105 ;  /* 0x80000069ac687221 */ /* 0x000fe20000010000 */
[----:B------:R-:W-:Y:S01]  /*48f0*/  FFMA.FTZ R105, R153, R115, R112 ;  /* 0x0000007399697223 */ /* 0x000fe20000010070 */
[C---:B------:R-:W-:Y:S01]  /*4900*/  FMUL.FTZ R114, R177.reuse, R106 ;  /* 0x0000006ab1727220 */ /* 0x040fe20000410000 */
[----:B------:R0:W-:Y:S01]  /*4910*/  F2F.BF16.F32 R109, R118 ;  /* 0x00000076006d7304 */ /* 0x0001e20000202000 */
[C---:B------:R-:W-:Y:S01]  /*4920*/  FMUL.FTZ R116, R177.reuse, R104 ;  /* 0x00000068b1747220 */ /* 0x040fe20000410000 */
[----:B------:R-:W-:Y:S01]  /*4930*/  FADD.FTZ R104, R170, -R105 ;  /* 0x80000069aa687221 */ /* 0x000fe20000010000 */
[----:B------:R-:W-:Y:S01]  /*4940*/  FMUL.FTZ R119, R118, R113 ;  /* 0x0000007176777220 */ /* 0x000fe20000410000 */
[----:B------:R-:W1:Y:S02]  /*4950*/  LDC.64 R106, c[0x0][0x478] ;  /* 0x00011e00ff6a7b82 */ /* 0x000e640000000a00 */
[----:B------:R-:W-:-:S02]  /*4960*/  FMUL.FTZ R112, R177, R104 ;  /* 0x00000068b1707220 */ /* 0x000fc40000410000 */
[----:B------:R2:W-:Y:S01]  /*4970*/  F2F.BF16.F32 R108, R116 ;  /* 0x00000074006c7304 */ /* 0x0005e20000202000 */
[----:B0-----:R-:W-:-:S03]  /*4980*/  FMUL.FTZ R118, R116, R113 ;  /* 0x0000007174767220 */ /* 0x001fc60000410000 */
[----:B------:R-:W0:Y:S04]  /*4990*/  LDC.64 R104, c[0x0][0x468] ;  /* 0x00011a00ff687b82 */ /* 0x000e280000000a00 */
[----:B------:R-:W3:Y:S01]  /*49a0*/  F2F.BF16.F32 R110, R114 ;  /* 0x00000072006e7304 */ /* 0x000ee20000202000 */
[----:B--2---:R-:W-:-:S07]  /*49b0*/  FMUL.FTZ R116, R114, R113 ;  /* 0x0000007172747220 */ /* 0x004fce0000410000 */
[----:B------:R2:W4:Y:S01]  /*49c0*/  F2F.BF16.F32 R115, R112 ;  /* 0x0000007000737304 */ /* 0x0005220000202000 */
[----:B-1----:R-:W-:-:S07]  /*49d0*/  IMAD.WIDE.U32 R106, R179, 0x8, R106 ;  /* 0x00000008b36a7825 */ /* 0x002fce00078e006a */
[----:B------:R-:W1:Y:S01]  /*49e0*/  F2F.BF16.F32 R116, R116 ;  /* 0x0000007400747304 */ /* 0x000e620000202000 */
[----:B--2---:R-:W-:Y:S01]  /*49f0*/  FMUL.FTZ R112, R112, R113 ;  /* 0x0000007170707220 */ /* 0x004fe20000410000 */
[----:B---3--:R-:W-:Y:S01]  /*4a00*/  IMAD.WIDE.U32 R110, R110, 0x10000, RZ ;  /* 0x000100006e6e7825 */ /* 0x008fe200078e00ff */
[----:B------:R-:W-:-:S03]  /*4a10*/  PRMT R113, R108, 0x5410, R109 ;  /* 0x000054106c717816 */ /* 0x000fc6000000006d */
[----:B0-----:R-:W-:Y:S01]  /*4a20*/  IMAD.WIDE.U32 R104, R179, 0x8, R104 ;  /* 0x00000008b3687825 */ /* 0x001fe200078e0068 */
[----:B------:R-:W-:Y:S01]  /*4a30*/  LOP3.LUT R111, R113, R111, RZ, 0xfc, !PT ;  /* 0x0000006f716f7212 */ /* 0x000fe200078efcff */
        /* <DEDUP_REMOVED lines=9> */
[----:B------:R0:W-:Y:S01]  /*4ad0*/  STG.E.64 desc[UR8][R104.64], R108 ;  /* 0x0000006c68007986 */ /* 0x0001e2000c101b08 */
[----:B------:R-:W-:Y:S05]  /*4ae0*/  BRA `(.L_x_32) ;  /* 0x0000002400bc7947 */ /* 0x000fea0003800000 */
.L_x_18:
[----:B------:R-:W-:-:S04]  /*4af0*/  UISETP.NE.U32.AND UP0, UPT, UR14, URZ, UPT ;  /* 0x000000ff0e00728c */ /* 0x000fc8000bf05070 */
[----:B------:R-:W-:-:S09]  /*4b00*/  UISETP.NE.AND.EX UP0, UPT, UR15, URZ, UPT, UP0 ;  /* 0x000000ff0f00728c */ /* 0x000fd2000bf05300 */
[----:B------:R-:W-:Y:S05]  /*4b10*/  BRA.U UP0, `(.L_x_45) ;  /* 0x0000001100407547 */ /* 0x000fea000b800000 */
[----:B------:R-:W-:Y:S01]  /*4b20*/  ISETP.GT.U32.AND P6, PT, R32, 0xff, PT ;  /* 0x000000ff2000780c */ /* 0x000fe20003fc4070 */
[----:B------:R-:W-:-:S12]  /*4b30*/  BSSY.RECONVERGENT B1, `(.L_x_46) ;  /* 0x0000026000017945 */ /* 0x000fd80003800200 */
[----:B------:R-:W-:Y:S05]  /*4b40*/  @!P6 BRA `(.L_x_47) ;  /* 0x000000000090e947 */ /* 0x000fea0003800000 */
[----:B------:R-:W-:Y:S01]  /*4b50*/  MOV R104, R169 ;  /* 0x000000a900687202 */ /* 0x000fe20000000f00 */
[-CC-:B------:R-:W-:Y:S01]  /*4b60*/  FFMA.FTZ R105, R35, R115.reuse, R112.reuse ;  /* 0x0000007323697223 */ /* 0x180fe20000010070 */
[----:B------:R-:W-:Y:S01]  /*4b70*/  SHF.R.U32.HI R106, RZ, 0x10, R169 ;  /* 0x00000010ff6a7819 */ /* 0x000fe200000116a9 */
[-C--:B------:R-:W-:Y:S01]  /*4b80*/  FFMA.FTZ R108, R42, R115.reuse, R112 ;  /* 0x000000732a6c7223 */ /* 0x080fe20000010070 */
[----:B------:R-:W-:Y:S01]  /*4b90*/  SHF.L.U32 R104, R104, 0x10, RZ ;  /* 0x0000001068687819 */ /* 0x000fe200000006ff */
[----:B------:R-:W-:Y:S01]  /*4ba0*/  FADD.FTZ R105, R38, -R105 ;  /* 0x8000006926697221 */ /* 0x000fe20000010000 */
[----:B------:R-:W-:Y:S01]  /*4bb0*/  SHF.L.U32 R106, R106, 0x10, RZ ;  /* 0x000000106a6a7819 */ /* 0x000fe200000006ff */
[----:B------:R-:W-:Y:S01]  /*4bc0*/  FADD.FTZ R108, R39, -R108 ;  /* 0x8000006c276c7221 */ /* 0x000fe20000010000 */
[----:B------:R-:W-:Y:S01]  /*4bd0*/  FFMA.FTZ R110, R40, R115, R112 ;  /* 0x00000073286e7223 */ /* 0x000fe20000010070 */
[----:B------:R-:W-:Y:S01]  /*4be0*/  FFMA.FTZ R104, R177, R105, R104 ;  /* 0x00000069b1687223 */ /* 0x000fe20000010068 */
[----:B------:R-:W-:Y:S01]  /*4bf0*/  FFMA.FTZ R107, R3, R115, R112 ;  /* 0x00000073036b7223 */ /* 0x000fe20000010070 */
[----:B------:R-:W-:Y:S01]  /*4c00*/  FFMA.FTZ R108, R177, R108, R106 ;  /* 0x0000006cb16c7223 */ /* 0x000fe2000001006a */
[----:B------:R-:W-:Y:S01]  /*4c10*/  FADD.FTZ R110, R37, -R110 ;  /* 0x8000006e256e7221 */ /* 0x000fe20000010000 */
[-C--:B------:R-:W-:Y:S01]  /*4c20*/  FMUL.FTZ R105, R104, R113.reuse ;  /* 0x0000007168697220 */ /* 0x080fe20000410000 */
[----:B------:R-:W-:Y:S01]  /*4c30*/  SHF.R.U64 R104, R168, 0x10, R169 ;  /* 0x00000010a8687819 */ /* 0x000fe200000012a9 */
[----:B------:R-:W-:Y:S01]  /*4c40*/  FADD.FTZ R107, R36, -R107 ;  /* 0x8000006b246b7221 */ /* 0x000fe20000010000 */
[----:B------:R-:W-:Y:S01]  /*4c50*/  FMUL.FTZ R114, R108, R113 ;  /* 0x000000716c727220 */ /* 0x000fe20000410000 */
[----:B------:R0:W-:Y:S01]  /*4c60*/  F2F.BF16.F32 R111, R105 ;  /* 0x00000069006f7304 */ /* 0x0001e20000202000 */
[----:B------:R-:W-:-:S02]  /*4c70*/  SHF.L.U32 R106, R104, 0x10, RZ ;  /* 0x00000010686a7819 */ /* 0x000fc400000006ff */
[----:B------:R-:W-:-:S03]  /*4c80*/  MOV R104, R168 ;  /* 0x000000a800687202 */ /* 0x000fc60000000f00 */
[C---:B------:R-:W-:Y:S01]  /*4c90*/  FFMA.FTZ R106, R177.reuse, R110, R106 ;  /* 0x0000006eb16a7223 */ /* 0x040fe2000001006a */
[----:B------:R-:W-:Y:S01]  /*4ca0*/  SHF.L.U32 R104, R104, 0x10, RZ ;  /* 0x0000001068687819 */ /* 0x000fe200000006ff */
[----:B------:R-:W1:Y:S02]  /*4cb0*/  F2F.BF16.F32 R114, R114 ;  /* 0x0000007200727304 */ /* 0x000e640000202000 */
[----:B------:R-:W-:Y:S02]  /*4cc0*/  FMUL.FTZ R110, R106, R113 ;  /* 0x000000716a6e7220 */ /* 0x000fe40000410000 */
[----:B------:R-:W-:Y:S02]  /*4cd0*/  FFMA.FTZ R106, R177, R107, R104 ;  /* 0x0000006bb16a7223 */ /* 0x000fe40000010068 */
[----:B0-----:R-:W0:Y:S02]  /*4ce0*/  LDC.64 R104, c[0x0][0x468] ;  /* 0x00011a00ff687b82 */ /* 0x001e240000000a00 */
[----:B------:R-:W2:Y:S01]  /*4cf0*/  F2F.BF16.F32 R107, R110 ;  /* 0x0000006e006b7304 */ /* 0x000ea20000202000 */
[----:B------:R-:W-:Y:S01]  /*4d00*/  FMUL.FTZ R108, R106, R113 ;  /* 0x000000716a6c7220 */ /* 0x000fe20000410000 */
[----:B-1----:R-:W-:-:S06]  /*4d10*/  PRMT R111, R111, 0x5410, R114 ;  /* 0x000054106f6f7816 */ /* 0x002fcc0000000072 */
[----:B------:R-:W1:Y:S01]  /*4d20*/  F2F.BF16.F32 R109, R108 ;  /* 0x0000006c006d7304 */ /* 0x000e620000202000 */
[----:B--2---:R-:W-:-:S05]  /*4d30*/  IMAD.WIDE.U32 R106, R107, 0x10000, RZ ;  /* 0x000100006b6a7825 */ /* 0x004fca00078e00ff */
[----:B------:R-:W-:Y:S01]  /*4d40*/  LOP3.LUT R107, R111, R107, RZ, 0xfc, !PT ;  /* 0x0000006b6f6b7212 */ /* 0x000fe200078efcff */
[C---:B0-----:R-:W-:Y:S01]  /*4d50*/  IMAD.WIDE.U32 R104, R179.reuse, 0x8, R104 ;  /* 0x00000008b3687825 */ /* 0x041fe200078e0068 */
[----:B-1----:R-:W-:Y:S02]  /*4d60*/  LOP3.LUT R106, R106, R109, RZ, 0xfc, !PT ;  /* 0x0000006d6a6a7212 */ /* 0x002fe400078efcff */
[----:B------:R-:W-:-:S03]  /*4d70*/  IADD3 R179, PT, PT, R179, 0x100, RZ ;  /* 0x00000100b3b37810 */ /* 0x000fc60007ffe0ff */
[----:B------:R0:W-:Y:S04]  /*4d80*/  STG.E.64 desc[UR8][R104.64], R106 ;  /* 0x0000006a68007986 */ /* 0x0001e8000c101b08 */
.L_x_47:
[----:B------:R-:W-:Y:S05]  /*4d90*/  BSYNC.RECONVERGENT B1 ;  /* 0x0000000000017941 */ /* 0x000fea0003800200 */
.L_x_46:
[----:B------:R-:W-:Y:S04]  /*4da0*/  BSSY.RECONVERGENT B1, `(.L_x_48) ;  /* 0x0000026000017945 */ /* 0x000fe80003800200 */
[----:B------:R-:W-:Y:S05]  /*4db0*/  @!P0 BRA `(.L_x_49) ;  /* 0x0000000000908947 */ /* 0x000fea0003800000 */
[----:B0-----:R-:W-:Y:S01]  /*4dc0*/  MOV R104, R167 ;  /* 0x000000a700687202 */ /* 0x001fe20000000f00 */
        /* <DEDUP_REMOVED lines=35> */
.L_x_49:
[----:B------:R-:W-:Y:S05]  /*5000*/  BSYNC.RECONVERGENT B1 ;  /* 0x0000000000017941 */ /* 0x000fea0003800200 */
.L_x_48:
[----:B------:R-:W-:Y:S04]  /*5010*/  BSSY.RECONVERGENT B1, `(.L_x_50) ;  /* 0x0000026000017945 */ /* 0x000fe80003800200 */
[----:B------:R-:W-:Y:S05]  /*5020*/  @!P1 BRA `(.L_x_51) ;  /* 0x0000000000909947 */ /* 0x000fea0003800000 */
[----:B01----:R-:W-:Y:S01]  /*5030*/  MOV R104, R165 ;  /* 0x000000a500687202 */ /* 0x003fe20000000f00 */
        /* <DEDUP_REMOVED lines=35> */
.L_x_51:
[----:B------:R-:W-:Y:S05]  /*5270*/  BSYNC.RECONVERGENT B1 ;  /* 0x0000000000017941 */ /* 0x000fea0003800200 */
.L_x_50:
[----:B------:R-:W-:Y:S04]  /*5280*/  BSSY.RECONVERGENT B1, `(.L_x_52) ;  /* 0x0000026000017945 */ /* 0x000fe80003800200 */
[----:B------:R-:W-:Y:S05]  /*5290*/  @!P2 BRA `(.L_x_53) ;  /* 0x000000000090a947 */ /* 0x000fea0003800000 */
[----:B012---:R-:W-:Y:S01]  /*52a0*/  MOV R104, R163 ;  /* 0x000000a300687202 */ /* 0x007fe20000000f00 */
        /* <DEDUP_REMOVED lines=35> */
.L_x_53:
[----:B------:R-:W-:Y:S05]  /*54e0*/  BSYNC.RECONVERGENT B1 ;  /* 0x0000000000017941 */ /* 0x000fea0003800200 */
.L_x_52:
[----:B------:R-:W-:Y:S04]  /*54f0*/  BSSY.RECONVERGENT B1, `(.L_x_54) ;  /* 0x0000026000017945 */ /* 0x000fe80003800200 */
[----:B------:R-:W-:Y:S05]  /*5500*/  @!P3 BRA `(.L_x_55) ;  /* 0x000000000090b947 */ /* 0x000fea0003800000 */
[----:B0123--:R-:W-:Y:S01]  /*5510*/  MOV R104, R161 ;  /* 0x000000a100687202 */ /* 0x00ffe20000000f00 */
        /* <DEDUP_REMOVED lines=35> */
.L_x_55:
[----:B------:R-:W-:Y:S05]  /*5750*/  BSYNC.RECONVERGENT B1 ;  /* 0x0000000000017941 */ /* 0x000fea0003800200 */
.L_x_54:
[----:B------:R-:W-:Y:S04]  /*5760*/  BSSY.RECONVERGENT B1, `(.L_x_56) ;  /* 0x0000026000017945 */ /* 0x000fe80003800200 */
[----:B------:R-:W-:Y:S05]  /*5770*/  @!P4 BRA `(.L_x_57) ;  /* 0x000000000090c947 */ /* 0x000fea0003800000 */
[----:B01234-:R-:W-:Y:S01]  /*5780*/  MOV R104, R159 ;  /* 0x0000009f00687202 */ /* 0x01ffe20000000f00 */
        /* <DEDUP_REMOVED lines=35> */
.L_x_57:
[----:B------:R-:W-:Y:S05]  /*59c0*/  BSYNC.RECONVERGENT B1 ;  /* 0x0000000000017941 */ /* 0x000fea0003800200 */
.L_x_56:
[----:B------:R-:W-:Y:S05]  /*59d0*/  @!P5 BRA `(.L_x_32) ;  /* 0x000000180000d947 */ /* 0x000fea0003800000 */
[----:B01234-:R-:W-:Y:S01]  /*59e0*/  SHF.R.U32.HI R106, RZ, 0x10, R157 ;  /* 0x00000010ff6a7819 */ /* 0x01ffe2000001169d */
[-CC-:B------:R-:W-:Y:S01]  /*59f0*/  FFMA.FTZ R104, R176, R115.reuse, R112.reuse ;  /* 0x00000073b0687223 */ /* 0x180fe20000010070 */
[-CC-:B------:R-:W-:Y:S01]  /*5a00*/  FFMA.FTZ R105, R155, R115.reuse, R112.reuse ;  /* 0x000000739b697223 */ /* 0x180fe20000010070 */
[----:B------:R-:W-:Y:S01]  /*5a10*/  FFMA.FTZ R114, R174, R115, R112 ;  /* 0x00000073ae727223 */ /* 0x000fe20000010070 */
[----:B------:R-:W-:Y:S01]  /*5a20*/  SHF.L.U32 R106, R106, 0x10, RZ ;  /* 0x000000106a6a7819 */ /* 0x000fe200000006ff */
[----:B------:R-:W-:Y:S01]  /*5a30*/  FADD.FTZ R107, R173, -R104 ;  /* 0x80000068ad6b7221 */ /* 0x000fe20000010000 */
[----:B------:R-:W-:Y:S01]  /*5a40*/  MOV R104, R157 ;  /* 0x0000009d00687202 */ /* 0x000fe20000000f00 */
[----:B------:R-:W-:Y:S01]  /*5a50*/  FADD.FTZ R108, R172, -R105 ;  /* 0x80000069ac6c7221 */ /* 0x000fe20000010000 */
[----:B------:R-:W-:Y:S01]  /*5a60*/  FADD.FTZ R114, R171, -R114 ;  /* 0x80000072ab727221 */ /* 0x000fe20000010000 */
[----:B------:R-:W-:Y:S01]  /*5a70*/  FFMA.FTZ R106, R177, R107, R106 ;  /* 0x0000006bb16a7223 */ /* 0x000fe2000001006a */
[----:B------:R-:W-:Y:S01]  /*5a80*/  SHF.L.U32 R104, R104, 0x10, RZ ;  /* 0x0000001068687819 */ /* 0x000fe200000006ff */
[----:B------:R-:W-:-:S02]  /*5a90*/  FFMA.FTZ R115, R153, R115, R112 ;  /* 0x0000007399737223 */ /* 0x000fc40000010070 */
[-C--:B------:R-:W-:Y:S01]  /*5aa0*/  FMUL.FTZ R105, R106, R113.reuse ;  /* 0x000000716a697220 */ /* 0x080fe20000410000 */
[----:B------:R-:W-:Y:S01]  /*5ab0*/  SHF.R.U64 R106, R156, 0x10, R157 ;  /* 0x000000109c6a7819 */ /* 0x000fe2000000129d */
[C---:B------:R-:W-:Y:S01]  /*5ac0*/  FFMA.FTZ R108, R177.reuse, R108, R104 ;  /* 0x0000006cb16c7223 */ /* 0x040fe20000010068 */
[----:B------:R-:W-:Y:S01]  /*5ad0*/  MOV R104, R156 ;  /* 0x0000009c00687202 */ /* 0x000fe20000000f00 */
[----:B------:R-:W-:Y:S01]  /*5ae0*/  FADD.FTZ R115, R170, -R115 ;  /* 0x80000073aa737221 */ /* 0x000fe20000010000 */
[----:B------:R-:W-:Y:S01]  /*5af0*/  SHF.L.U32 R106, R106, 0x10, RZ ;  /* 0x000000106a6a7819 */ /* 0x000fe200000006ff */
[----:B------:R-:W-:Y:S01]  /*5b00*/  FMUL.FTZ R109, R108, R113 ;  /* 0x000000716c6d7220 */ /* 0x000fe20000410000 */
[----:B------:R-:W-:Y:S01]  /*5b10*/  SHF.L.U32 R104, R104, 0x10, RZ ;  /* 0x0000001068687819 */ /* 0x000fe200000006ff */
[----:B------:R0:W-:Y:S02]  /*5b20*/  F2F.BF16.F32 R110, R105 ;  /* 0x00000069006e7304 */ /* 0x0001e40000202000 */
[----:B------:R-:W-:-:S04]  /*5b30*/  FFMA.FTZ R106, R177, R114, R106 ;  /* 0x00000072b16a7223 */ /* 0x000fc8000001006a */
[----:B------:R-:W-:Y:S01]  /*5b40*/  FMUL.FTZ R108, R106, R113 ;  /* 0x000000716a6c7220 */ /* 0x000fe20000410000 */
[----:B------:R-:W-:Y:S01]  /*5b50*/  FFMA.FTZ R106, R177, R115, R104 ;  /* 0x00000073b16a7223 */ /* 0x000fe20000010068 */
[----:B------:R-:W1:Y:S01]  /*5b60*/  F2F.BF16.F32 R109, R109 ;  /* 0x0000006d006d7304 */ /* 0x000e620000202000 */
[----:B0-----:R-:W0:Y:S02]  /*5b70*/  LDC.64 R104, c[0x0][0x468] ;  /* 0x00011a00ff687b82 */ /* 0x001e240000000a00 */
[----:B------:R-:W-:-:S05]  /*5b80*/  FMUL.FTZ R113, R106, R113 ;  /* 0x000000716a717220 */ /* 0x000fca0000410000 */
[----:B------:R-:W2:Y:S01]  /*5b90*/  F2F.BF16.F32 R107, R108 ;  /* 0x0000006c006b7304 */ /* 0x000ea20000202000 */
[----:B-1----:R-:W-:-:S07]  /*5ba0*/  PRMT R111, R109, 0x5410, R110 ;  /* 0x000054106d6f7816 */ /* 0x002fce000000006e */
[----:B------:R-:W1:Y:S01]  /*5bb0*/  F2F.BF16.F32 R113, R113 ;  /* 0x0000007100717304 */ /* 0x000e620000202000 */
[----:B--2---:R-:W-:-:S04]  /*5bc0*/  IMAD.WIDE.U32 R106, R107, 0x10000, RZ ;  /* 0x000100006b6a7825 */ /* 0x004fc800078e00ff */
[----:B0-----:R-:W-:Y:S01]  /*5bd0*/  IMAD.WIDE.U32 R104, R179, 0x8, R104 ;  /* 0x00000008b3687825 */ /* 0x001fe200078e0068 */
[----:B------:R-:W-:Y:S02]  /*5be0*/  LOP3.LUT R107, R111, R107, RZ, 0xfc, !PT ;  /* 0x0000006b6f6b7212 */ /* 0x000fe400078efcff */
[----:B-1----:R-:W-:-:S05]  /*5bf0*/  LOP3.LUT R106, R106, R113, RZ, 0xfc, !PT ;  /* 0x000000716a6a7212 */ /* 0x002fca00078efcff */
[----:B------:R0:W-:Y:S01]  /*5c00*/  STG.E.64 desc[UR8][R104.64], R106 ;  /* 0x0000006a68007986 */ /* 0x0001e2000c101b08 */
[----:B------:R-:W-:Y:S05]  /*5c10*/  BRA `(.L_x_32) ;  /* 0x0000001400707947 */ /* 0x000fea0003800000 */
.L_x_45:
[----:B------:R-:W-:Y:S01]  /*5c20*/  ISETP.NE.AND P6, PT, R175, RZ, PT ;  /* 0x000000ffaf00720c */ /* 0x000fe20003fc5270 */
[----:B------:R-:W-:-:S12]  /*5c30*/  BSSY.RECONVERGENT B1, `(.L_x_58) ;  /* 0x0000031000017945 */ /* 0x000fd80003800200 */
[----:B------:R-:W-:Y:S05]  /*5c40*/  @!P6 BRA `(.L_x_59) ;  /* 0x0000000000bce947 */ /* 0x000fea0003800000 */
[----:B------:R-:W-:Y:S01]  /*5c50*/  MOV R104, R169 ;  /* 0x000000a900687202 */ /* 0x000fe20000000f00 */
[-CC-:B------:R-:W-:Y:S01]  /*5c60*/  FFMA.FTZ R105, R35, R115.reuse, R112.reuse ;  /* 0x0000007323697223 */ /* 0x180fe20000010070 */
[-C--:B------:R-:W-:Y:S01]  /*5c70*/  FFMA.FTZ R108, R42, R115.reuse, R112 ;  /* 0x000000732a6c7223 */ /* 0x080fe20000010070 */
[----:B------:R-:W-:Y:S02]  /*5c80*/  SHF.R.U64 R107, R168, 0x10, R169 ;  /* 0x00000010a86b7819 */ /* 0x000fe400000012a9 */
[----:B------:R-:W-:Y:S01]  /*5c90*/  SHF.L.U32 R106, R104, 0x10, RZ ;  /* 0x00000010686a7819 */ /* 0x000fe200000006ff */
[----:B------:R-:W-:Y:S01]  /*5ca0*/  FADD.FTZ R104, R38, -R105 ;  /* 0x8000006926687221 */ /* 0x000fe20000010000 */
[----:B------:R-:W-:Y:S01]  /*5cb0*/  SHF.R.U32.HI R105, RZ, 0x10, R169 ;  /* 0x00000010ff697819 */ /* 0x000fe200000116a9 */
[----:B------:R-:W-:Y:S02]  /*5cc0*/  FADD.FTZ R108, R39, -R108 ;  /* 0x8000006c276c7221 */ /* 0x000fe40000010000 */
[----:B------:R-:W-:Y:S01]  /*5cd0*/  FFMA.FTZ R118, R177, R104, R106 ;  /* 0x00000068b1767223 */ /* 0x000fe2000001006a */
[----:B------:R-:W-:Y:S01]  /*5ce0*/  SHF.L.U32 R110, R105, 0x10, RZ ;  /* 0x00000010696e7819 */ /* 0x000fe200000006ff */
[----:B------:R-:W-:Y:S01]  /*5cf0*/  FFMA.FTZ R105, R3, R115, R112 ;  /* 0x0000007303697223 */ /* 0x000fe20000010070 */
[----:B------:R-:W-:Y:S01]  /*5d00*/  MOV R106, R168 ;  /* 0x000000a8006a7202 */ /* 0x000fe20000000f00 */
[----:B------:R0:W-:Y:S01]  /*5d10*/  F2F.BF16.F32 R104, R118 ;  /* 0x0000007600687304 */ /* 0x0001e20000202000 */
[----:B------:R-:W-:Y:S01]  /*5d20*/  FMUL.FTZ R178, R118, R113 ;  /* 0x0000007176b27220 */ /* 0x000fe20000410000 */
[----:B------:R-:W-:Y:S01]  /*5d30*/  FFMA.FTZ R180, R177, R108, R110 ;  /* 0x0000006cb1b47223 */ /* 0x000fe2000001006e */
[----:B------:R-:W-:Y:S01]  /*5d40*/  SHF.L.U32 R108, R106, 0x10, RZ ;  /* 0x000000106a6c7819 */ /* 0x000fe200000006ff */
[----:B------:R-:W-:Y:S01]  /*5d50*/  FADD.FTZ R106, R36, -R105 ;  /* 0x80000069246a7221 */ /* 0x000fe20000010000 */
[----:B------:R-:W-:Y:S01]  /*5d60*/  FFMA.FTZ R110, R40, R115, R112 ;  /* 0x00000073286e7223 */ /* 0x000fe20000010070 */
[----:B------:R-:W-:-:S02]  /*5d70*/  FMUL.FTZ R182, R180, R113 ;  /* 0x00000071b4b67220 */ /* 0x000fc40000410000 */
[----:B------:R-:W-:Y:S01]  /*5d80*/  FFMA.FTZ R114, R177, R106, R108 ;  /* 0x0000006ab1727223 */ /* 0x000fe2000001006c */
[----:B------:R-:W-:Y:S01]  /*5d90*/  SHF.L.U32 R106, R107, 0x10, RZ ;  /* 0x000000106b6a7819 */ /* 0x000fe200000006ff */
[----:B------:R-:W-:Y:S01]  /*5da0*/  FADD.FTZ R110, R37, -R110 ;  /* 0x8000006e256e7221 */ /* 0x000fe20000010000 */
[----:B------:R-:W1:Y:S01]  /*5db0*/  LDC.64 R108, c[0x0][0x478] ;  /* 0x00011e00ff6c7b82 */ /* 0x000e620000000a00 */
[----:B------:R-:W2:Y:S02]  /*5dc0*/  F2F.BF16.F32 R105, R180 ;  /* 0x000000b400697304 */ /* 0x000ea40000202000 */
[----:B------:R-:W-:-:S04]  /*5dd0*/  FFMA.FTZ R116, R177, R110, R106 ;  /* 0x0000006eb1747223 */ /* 0x000fc8000001006a */
[----:B0-----:R-:W-:Y:S01]  /*5de0*/  FMUL.FTZ R118, R116, R113 ;  /* 0x0000007174767220 */ /* 0x001fe20000410000 */
[----:B------:R-:W0:Y:S01]  /*5df0*/  LDC.64 R106, c[0x0][0x468] ;  /* 0x00011a00ff6a7b82 */ /* 0x000e220000000a00 */
[----:B------:R-:W3:Y:S01]  /*5e00*/  F2F.BF16.F32 R110, R116 ;  /* 0x00000074006e7304 */ /* 0x000ee20000202000 */
[----:B--2---:R-:W-:-:S07]  /*5e10*/  PRMT R119, R104, 0x5410, R105 ;  /* 0x0000541068777816 */ /* 0x004fce0000000069 */
[----:B------:R2:W4:Y:S01]  /*5e20*/  F2F.BF16.F32 R117, R114 ;  /* 0x0000007200757304 */ /* 0x0005220000202000 */
[----:B---3--:R-:W-:-:S07]  /*5e30*/  IMAD.WIDE.U32 R110, R110, 0x10000, RZ ;  /* 0x000100006e6e7825 */ /* 0x008fce00078e00ff */
[----:B------:R-:W3:Y:S01]  /*5e40*/  F2F.BF16.F32 R118, R118 ;  /* 0x0000007600767304 */ /* 0x000ee20000202000 */
[----:B--2---:R-:W-:Y:S01]  /*5e50*/  FMUL.FTZ R114, R114, R113 ;  /* 0x0000007172727220 */ /* 0x004fe20000410000 */
[----:B-1----:R-:W-:Y:S01]  /*5e60*/  IMAD.WIDE.U32 R108, R179, 0x8, R108 ;  /* 0x00000008b36c7825 */ /* 0x002fe200078e006c */
[----:B------:R-:W-:Y:S02]  /*5e70*/  LOP3.LUT R111, R119, R111, RZ, 0xfc, !PT ;  /* 0x0000006f776f7212 */ /* 0x000fe400078efcff */
[----:B----4-:R-:W-:-:S03]  /*5e80*/  LOP3.LUT R110, R110, R117, RZ, 0xfc, !PT ;  /* 0x000000756e6e7212 */ /* 0x010fc600078efcff */
[----:B------:R-:W-:Y:S01]  /*5e90*/  F2F.BF16.F32 R178, R178 ;  /* 0x000000b200b27304 */ /* 0x000fe20000202000 */
[C---:B0-----:R-:W-:Y:S01]  /*5ea0*/  IMAD.WIDE.U32 R106, R179.reuse, 0x8, R106 ;  /* 0x00000008b36a7825 */ /* 0x041fe200078e006a */
[----:B------:R-:W-:Y:S01]  /*5eb0*/  IADD3 R179, PT, PT, R179, 0x100, RZ ;  /* 0x00000100b3b37810 */ /* 0x000fe20007ffe0ff */
[----:B------:R0:W-:Y:S02]  /*5ec0*/  STG.E.64 desc[UR8][R108.64], R110 ;  /* 0x0000006e6c007986 */ /* 0x0001e4000c101b08 */
[----:B---3--:R-:W-:-:S03]  /*5ed0*/  IMAD.WIDE.U32 R104, R118, 0x10000, RZ ;  /* 0x0001000076687825 */ /* 0x008fc600078e00ff */
[----:B------:R-:W1:Y:S08]  /*5ee0*/  F2F.BF16.F32 R183, R182 ;  /* 0x000000b600b77304 */ /* 0x000e700000202000 */
[----:B------:R-:W2:Y:S01]  /*5ef0*/  F2F.BF16.F32 R181, R114 ;  /* 0x0000007200b57304 */ /* 0x000ea20000202000 */
[----:B-1----:R-:W-:-:S04]  /*5f00*/  PRMT R183, R178, 0x5410, R183 ;  /* 0x00005410b2b77816 */ /* 0x002fc800000000b7 */
[----:B------:R-:W-:Y:S02]  /*5f10*/  LOP3.LUT R105, R183, R105, RZ, 0xfc, !PT ;  /* 0x00000069b7697212 */ /* 0x000fe400078efcff */
[----:B--2---:R-:W-:-:S05]  /*5f20*/  LOP3.LUT R104, R104, R181, RZ, 0xfc, !PT ;  /* 0x000000b568687212 */ /* 0x004fca00078efcff */
[----:B------:R0:W-:Y:S02]  /*5f30*/  STG.E.64 desc[UR8][R106.64], R104 ;  /* 0x000000686a007986 */ /* 0x0001e4000c101b08 */
.L_x_59:
[----:B------:R-:W-:Y:S05]  /*5f40*/  BSYNC.RECONVERGENT B1 ;  /* 0x0000000000017941 */ /* 0x000fea0003800200 */
.L_x_58:
[----:B------:R-:W-:Y:S04]  /*5f50*/  BSSY.RECONVERGENT B1, `(.L_x_60) ;  /* 0x0000031000017945 */ /* 0x000fe80003800200 */
[----:B------:R-:W-:Y:S05]  /*5f60*/  @!P0 BRA `(.L_x_61) ;  /* 0x0000000000bc8947 */ /* 0x000fea0003800000 */
[----:B0-----:R-:W-:Y:S01]  /*5f70*/  MOV R104, R167 ;  /* 0x000000a700687202 */ /* 0x001fe20000000f00 */
        /* <DEDUP_REMOVED lines=21> */
[----:B------:R-:W1:Y:S03]  /*60d0*/  F2F.BF16.F32 R111, R180 ;  /* 0x000000b4006f7304 */ /* 0x000e660000202000 */
[----:B------:R-:W-:Y:S02]  /*60e0*/  FFMA.FTZ R116, R177, R108, R104 ;  /* 0x0000006cb1747223 */ /* 0x000fe40000010068 */
[----:B------:R-:W2:Y:S02]  /*60f0*/  LDC.64 R104, c[0x0][0x478] ;  /* 0x00011e00ff687b82 */ /* 0x000ea40000000a00 */
[----:B0-----:R-:W-:Y:S01]  /*6100*/  FMUL.FTZ R118, R116, R113 ;  /* 0x0000007174767220 */ /* 0x001fe20000410000 */
[----:B------:R-:W0:Y:S05]  /*6110*/  F2F.BF16.F32 R106, R116 ;  /* 0x00000074006a7304 */ /* 0x000e2a0000202000 */
[----:B------:R-:W3:Y:S01]  /*6120*/  LDC.64 R108, c[0x0][0x468] ;  /* 0x00011a00ff6c7b82 */ /* 0x000ee20000000a00 */
[----:B-1----:R-:W-:-:S02]  /*6130*/  PRMT R119, R110, 0x5410, R111 ;  /* 0x000054106e777816 */ /* 0x002fc4000000006f */
[----:B------:R1:W4:Y:S01]  /*6140*/  F2F.BF16.F32 R117, R114 ;  /* 0x0000007200757304 */ /* 0x0003220000202000 */
[----:B0-----:R-:W-:-:S07]  /*6150*/  IMAD.WIDE.U32 R106, R106, 0x10000, RZ ;  /* 0x000100006a6a7825 */ /* 0x001fce00078e00ff */
[----:B------:R-:W0:Y:S01]  /*6160*/  F2F.BF16.F32 R118, R118 ;  /* 0x0000007600767304 */ /* 0x000e220000202000 */
[----:B-1----:R-:W-:Y:S01]  /*6170*/  FMUL.FTZ R114, R114, R113 ;  /* 0x0000007172727220 */ /* 0x002fe20000410000 */
[----:B------:R-:W-:Y:S01]  /*6180*/  LOP3.LUT R107, R119, R107, RZ, 0xfc, !PT ;  /* 0x0000006b776b7212 */ /* 0x000fe200078efcff */
[----:B--2---:R-:W-:Y:S01]  /*6190*/  IMAD.WIDE.U32 R104, R179, 0x8, R104 ;  /* 0x00000008b3687825 */ /* 0x004fe200078e0068 */
[----:B----4-:R-:W-:-:S04]  /*61a0*/  LOP3.LUT R106, R106, R117, RZ, 0xfc, !PT ;  /* 0x000000756a6a7212 */ /* 0x010fc800078efcff */
[----:B------:R-:W-:Y:S01]  /*61b0*/  F2F.BF16.F32 R178, R178 ;  /* 0x000000b200b27304 */ /* 0x000fe20000202000 */
[----:B------:R1:W-:Y:S01]  /*61c0*/  STG.E.64 desc[UR8][R104.64], R106 ;  /* 0x0000006a68007986 */ /* 0x0003e2000c101b08 */
[C---:B---3--:R-:W-:Y:S01]  /*61d0*/  IMAD.WIDE.U32 R108, R179.reuse, 0x8, R108 ;  /* 0x00000008b36c7825 */ /* 0x048fe200078e006c */
[----:B------:R-:W-:-:S05]  /*61e0*/  IADD3 R179, PT, PT, R179, 0x100, RZ ;  /* 0x00000100b3b37810 */ /* 0x000fca0007ffe0ff */
[----:B------:R-:W2:Y:S01]  /*61f0*/  F2F.BF16.F32 R183, R182 ;  /* 0x000000b600b77304 */ /* 0x000ea20000202000 */
[----:B0-----:R-:W-:-:S07]  /*6200*/  IMAD.WIDE.U32 R110, R118, 0x10000, RZ ;  /* 0x00010000766e7825 */ /* 0x001fce00078e00ff */
[----:B------:R-:W0:Y:S01]  /*6210*/  F2F.BF16.F32 R181, R114 ;  /* 0x0000007200b57304 */ /* 0x000e220000202000 */
[----:B--2---:R-:W-:-:S04]  /*6220*/  PRMT R183, R178, 0x5410, R183 ;  /* 0x00005410b2b77816 */ /* 0x004fc800000000b7 */
[----:B------:R-:W-:Y:S02]  /*6230*/  LOP3.LUT R111, R183, R111, RZ, 0xfc, !PT ;  /* 0x0000006fb76f7212 */ /* 0x000fe400078efcff */
[----:B0-----:R-:W-:-:S05]  /*6240*/  LOP3.LUT R110, R110, R181, RZ, 0xfc, !PT ;  /* 0x000000b56e6e7212 */ /* 0x001fca00078efcff */
[----:B------:R1:W-:Y:S02]  /*6250*/  STG.E.64 desc[UR8][R108.64], R110 ;  /* 0x0000006e6c007986 */ /* 0x0003e4000c101b08 */
.L_x_61:
[----:B------:R-:W-:Y:S05]  /*6260*/  BSYNC.RECONVERGENT B1 ;  /* 0x0000000000017941 */ /* 0x000fea0003800200 */
.L_x_60:
[----:B------:R-:W-:Y:S04]  /*6270*/  BSSY.RECONVERGENT B1, `(.L_x_62) ;  /* 0x0000031000017945 */ /* 0x000fe80003800200 */
[----:B------:R-:W-:Y:S05]  /*6280*/  @!P1 BRA `(.L_x_63) ;  /* 0x0000000000bc9947 */ /* 0x000fea0003800000 */
[----:B01----:R-:W-:Y:S01]  /*6290*/  MOV R104, R165 ;  /* 0x000000a500687202 */ /* 0x003fe20000000f00 */
        /* <DEDUP_REMOVED lines=39> */
[----:B------:R-:W1:Y:S01]  /*6510*/  F2F.BF16.F32 R183, R182 ;  /* 0x000000b600b77304 */ /* 0x000e620000202000 */
[----:B0-----:R-:W-:-:S07]  /*6520*/  IMAD.WIDE.U32 R110, R118, 0x10000, RZ ;  /* 0x00010000766e7825 */ /* 0x001fce00078e00ff */
[----:B------:R-:W0:Y:S01]  /*6530*/  F2F.BF16.F32 R181, R114 ;  /* 0x0000007200b57304 */ /* 0x000e220000202000 */
[----:B-1----:R-:W-:-:S04]  /*6540*/  PRMT R183, R178, 0x5410, R183 ;  /* 0x00005410b2b77816 */ /* 0x002fc800000000b7 */
[----:B------:R-:W-:Y:S02]  /*6550*/  LOP3.LUT R111, R183, R111, RZ, 0xfc, !PT ;  /* 0x0000006fb76f7212 */ /* 0x000fe400078efcff */
[----:B0-----:R-:W-:-:S05]  /*6560*/  LOP3.LUT R110, R110, R181, RZ, 0xfc, !PT ;  /* 0x000000b56e6e7212 */ /* 0x001fca00078efcff */
[----:B------:R2:W-:Y:S02]  /*6570*/  STG.E.64 desc[UR8][R108.64], R110 ;  /* 0x0000006e6c007986 */ /* 0x0005e4000c101b08 */
.L_x_63:
[----:B------:R-:W-:Y:S05]  /*6580*/  BSYNC.RECONVERGENT B1 ;  /* 0x0000000000017941 */ /* 0x000fea0003800200 */
.L_x_62:
[----:B------:R-:W-:Y:S04]  /*6590*/  BSSY.RECONVERGENT B1, `(.L_x_64) ;  /* 0x0000031000017945 */ /* 0x000fe80003800200 */
[----:B------:R-:W-:Y:S05]  /*65a0*/  @!P2 BRA `(.L_x_65) ;  /* 0x0000000000bca947 */ /* 0x000fea0003800000 */
[----:B012---:R-:W-:Y:S01]  /*65b0*/  MOV R104, R163 ;  /* 0x000000a300687202 */ /* 0x007fe20000000f00 */
        /* <DEDUP_REMOVED lines=46> */
.L_x_65:
[----:B------:R-:W-:Y:S05]  /*68a0*/  BSYNC.RECONVERGENT B1 ;  /* 0x0000000000017941 */ /* 0x000fea0003800200 */
.L_x_64:
[----:B------:R-:W-:Y:S04]  /*68b0*/  BSSY.RECONVERGENT B1, `(.L_x_66) ;  /* 0x0000031000017945 */ /* 0x000fe80003800200 */
[----:B------:R-:W-:Y:S05]  /*68c0*/  @!P3 BRA `(.L_x_67) ;  /* 0x0000000000bcb947 */ /* 0x000fea0003800000 */
[----:B012-4-:R-:W-:Y:S01]  /*68d0*/  MOV R104, R161 ;  /* 0x000000a100687202 */ /* 0x017fe20000000f00 */
        /* <DEDUP_REMOVED lines=46> */
.L_x_67:
[----:B------:R-:W-:Y:S05]  /*6bc0*/  BSYNC.RECONVERGENT B1 ;  /* 0x0000000000017941 */ /* 0x000fea0003800200 */
.L_x_66:
        /* <DEDUP_REMOVED lines=49> */
.L_x_69:
[----:B------:R-:W-:Y:S05]  /*6ee0*/  BSYNC.RECONVERGENT B1 ;  /* 0x0000000000017941 */ /* 0x000fea0003800200 */
.L_x_68:
[----:B------:R-:W-:Y:S05]  /*6ef0*/  @!P5 BRA `(.L_x_32) ;  /* 0x0000000000b8d947 */ /* 0x000fea0003800000 */
[--C-:B012-4-:R-:W-:Y:S01]  /*6f00*/  SHF.R.U32.HI R105, RZ, 0x10, R157.reuse ;  /* 0x00000010ff697819 */ /* 0x117fe2000001169d */
[-CC-:B------:R-:W-:Y:S01]  /*6f10*/  FFMA.FTZ R104, R176, R115.reuse, R112.reuse ;  /* 0x00000073b0687223 */ /* 0x180fe20000010070 */
[----:B------:R-:W-:Y:S01]  /*6f20*/  SHF.R.U64 R107, R156, 0x10, R157 ;  /* 0x000000109c6b7819 */ /* 0x000fe2000000129d */
[----:B------:R-:W-:Y:S01]  /*6f30*/  FFMA.FTZ R110, R174, R115, R112 ;  /* 0x00000073ae6e7223 */ /* 0x000fe20000010070 */
[----:B------:R-:W-:Y:S01]  /*6f40*/  SHF.L.U32 R108, R105, 0x10, RZ ;  /* 0x00000010696c7819 */ /* 0x000fe200000006ff */
[----:B------:R-:W-:Y:S01]  /*6f50*/  FADD.FTZ R106, R173, -R104 ;  /* 0x80000068ad6a7221 */ /* 0x000fe20000010000 */
[----:B------:R-:W-:Y:S01]  /*6f60*/  MOV R104, R157 ;  /* 0x0000009d00687202 */ /* 0x000fe20000000f00 */
[-C--:B------:R-:W-:Y:S01]  /*6f70*/  FFMA.FTZ R105, R155, R115.reuse, R112 ;  /* 0x000000739b697223 */ /* 0x080fe20000010070 */
[----:B------:R-:W-:Y:S01]  /*6f80*/  FADD.FTZ R110, R171, -R110 ;  /* 0x8000006eab6e7221 */ /* 0x000fe20000010000 */
[----:B------:R-:W-:Y:S01]  /*6f90*/  FFMA.FTZ R118, R177, R106, R108 ;  /* 0x0000006ab1767223 */ /* 0x000fe2000001006c */
[----:B------:R-:W-:Y:S01]  /*6fa0*/  SHF.L.U32 R108, R104, 0x10, RZ ;  /* 0x00000010686c7819 */ /* 0x000fe200000006ff */
[----:B------:R-:W-:Y:S01]  /*6fb0*/  FADD.FTZ R106, R172, -R105 ;  /* 0x80000069ac6a7221 */ /* 0x000fe20000010000 */
[----:B------:R-:W-:Y:S01]  /*6fc0*/  MOV R104, R156 ;  /* 0x0000009c00687202 */ /* 0x000fe20000000f00 */
[----:B------:R-:W-:Y:S01]  /*6fd0*/  FFMA.FTZ R105, R153, R115, R112 ;  /* 0x0000007399697223 */ /* 0x000fe20000010070 */
[----:B------:R0:W-:Y:S01]  /*6fe0*/  F2F.BF16.F32 R109, R118 ;  /* 0x00000076006d7304 */ /* 0x0001e20000202000 */
[----:B------:R-:W-:Y:S01]  /*6ff0*/  FFMA.FTZ R116, R177, R106, R108 ;  /* 0x0000006ab1747223 */ /* 0x000fe2000001006c */
[----:B------:R-:W-:Y:S01]  /*7000*/  SHF.L.U32 R106, R104, 0x10, RZ ;  /* 0x00000010686a7819 */ /* 0x000fe200000006ff */
[----:B------:R-:W-:Y:S01]  /*7010*/  FADD.FTZ R104, R170, -R105 ;  /* 0x80000069aa687221 */ /* 0x000fe20000010000 */
[----:B------:R-:W-:-:S03]  /*7020*/  FMUL.FTZ R119, R118, R113 ;  /* 0x0000007176777220 */ /* 0x000fc60000410000 */
[----:B------:R-:W-:Y:S01]  /*7030*/  FFMA.FTZ R112, R177, R104, R106 ;  /* 0x00000068b1707223 */ /* 0x000fe2000001006a */
[----:B------:R-:W-:Y:S01]  /*7040*/  SHF.L.U32 R104, R107, 0x10, RZ ;  /* 0x000000106b687819 */ /* 0x000fe200000006ff */
[----:B------:R1:W-:Y:S01]  /*7050*/  F2F.BF16.F32 R108, R116 ;  /* 0x00000074006c7304 */ /* 0x0003e20000202000 */
[----:B0-----:R-:W-:Y:S01]  /*7060*/  FMUL.FTZ R118, R116, R113 ;  /* 0x0000007174767220 */ /* 0x001fe20000410000 */
[----:B------:R-:W0:Y:S02]  /*7070*/  LDC.64 R106, c[0x0][0x478] ;  /* 0x00011e00ff6a7b82 */ /* 0x000e240000000a00 */
[----:B------:R-:W-:-:S04]  /*7080*/  FFMA.FTZ R114, R177, R110, R104 ;  /* 0x0000006eb1727223 */ /* 0x000fc80000010068 */
[----:B------:R-:W2:Y:S01]  /*7090*/  F2F.BF16.F32 R110, R114 ;  /* 0x00000072006e7304 */ /* 0x000ea20000202000 */
[----:B-1----:R-:W-:Y:S01]  /*70a0*/  FMUL.FTZ R116, R114, R113 ;  /* 0x0000007172747220 */ /* 0x002fe20000410000 */
[----:B------:R-:W1:Y:S06]  /*70b0*/  LDC.64 R104, c[0x0][0x468] ;  /* 0x00011a00ff687b82 */ /* 0x000e6c0000000a00 */
[----:B------:R3:W4:Y:S01]  /*70c0*/  F2F.BF16.F32 R115, R112 ;  /* 0x0000007000737304 */ /* 0x0007220000202000 */
[----:B--2---:R-:W-:-:S07]  /*70d0*/  IMAD.WIDE.U32 R110, R110, 0x10000, RZ ;  /* 0x000100006e6e7825 */ /* 0x004fce00078e00ff */
[----:B------:R-:W2:Y:S01]  /*70e0*/  F2F.BF16.F32 R116, R116 ;  /* 0x0000007400747304 */ /* 0x000ea20000202000 */
[----:B---3--:R-:W-:Y:S01]  /*70f0*/  FMUL.FTZ R112, R112, R113 ;  /* 0x0000007170707220 */ /* 0x008fe20000410000 */
[----:B------:R-:W-:Y:S01]  /*7100*/  PRMT R113, R108, 0x5410, R109 ;  /* 0x000054106c717816 */ /* 0x000fe2000000006d */
[----:B0-----:R-:W-:-:S03]  /*7110*/  IMAD.WIDE.U32 R106, R179, 0x8, R106 ;  /* 0x00000008b36a7825 */ /* 0x001fc600078e006a */
[----:B------:R-:W-:Y:S02]  /*7120*/  LOP3.LUT R111, R113, R111, RZ, 0xfc, !PT ;  /* 0x0000006f716f7212 */ /* 0x000fe400078efcff */
[----:B------:R-:W-:Y:S01]  /*7130*/  F2F.BF16.F32 R119, R119 ;  /* 0x0000007700777304 */ /* 0x000fe20000202000 */
[----:B----4-:R-:W-:Y:S01]  /*7140*/  LOP3.LUT R110, R110, R115, RZ, 0xfc, !PT ;  /* 0x000000736e6e7212 */ /* 0x010fe200078efcff */
[----:B-1----:R-:W-:-:S04]  /*7150*/  IMAD.WIDE.U32 R104, R179, 0x8, R104 ;  /* 0x00000008b3687825 */ /* 0x002fc800078e0068 */
[----:B------:R0:W-:Y:S01]  /*7160*/  STG.E.64 desc[UR8][R106.64], R110 ;  /* 0x0000006e6a007986 */ /* 0x0001e2000c101b08 */
[----:B--2---:R-:W-:Y:S01]  /*7170*/  IMAD.WIDE.U32 R108, R116, 0x10000, RZ ;  /* 0x00010000746c7825 */ /* 0x004fe200078e00ff */
[----:B------:R-:W1:Y:S08]  /*7180*/  F2F.BF16.F32 R118, R118 ;  /* 0x0000007600767304 */ /* 0x000e700000202000 */
[----:B------:R-:W2:Y:S01]  /*7190*/  F2F.BF16.F32 R117, R112 ;  /* 0x0000007000757304 */ /* 0x000ea20000202000 */
[----:B-1----:R-:W-:-:S04]  /*71a0*/  PRMT R119, R118, 0x5410, R119 ;  /* 0x0000541076777816 */ /* 0x002fc80000000077 */
[----:B------:R-:W-:Y:S02]  /*71b0*/  LOP3.LUT R109, R119, R109, RZ, 0xfc, !PT ;  /* 0x0000006d776d7212 */ /* 0x000fe400078efcff */
[----:B--2---:R-:W-:-:S05]  /*71c0*/  LOP3.LUT R108, R108, R117, RZ, 0xfc, !PT ;  /* 0x000000756c6c7212 */ /* 0x004fca00078efcff */
[----:B------:R0:W-:Y:S02]  /*71d0*/  STG.E.64 desc[UR8][R104.64], R108 ;  /* 0x0000006c68007986 */ /* 0x0001e4000c101b08 */
.L_x_32:
[----:B------:R-:W-:Y:S05]  /*71e0*/  BSYNC.RECONVERGENT B0 ;  /* 0x0000000000007941 */ /* 0x000fea0003800200 */
.L_x_17:
[----:B01234-:R-:W0:Y:S01]  /*71f0*/  LDC.64 R104, c[0x0][0x380] ;  /* 0x0000e000ff687b82 */ /* 0x01fe220000000a00 */
[----:B------:R-:W-:Y:S01]  /*7200*/  UPLOP3.LUT UP1, UPT, UPT, UPT, UP1, 0x40, 0x4 ;  /* 0x000000000004789c */ /* 0x000fe20003f2e810 */
[----:B0-----:R-:W-:-:S04]  /*7210*/  IADD3 R31, PT, PT, R31, R104, RZ ;  /* 0x000000681f1f7210 */ /* 0x001fc80007ffe0ff */
[----:B------:R-:W-:-:S13]  /*7220*/  ISETP.GE.AND P6, PT, R31, R105, PT ;  /* 0x000000691f00720c */ /* 0x000fda0003fc6270 */
[----:B------:R-:W-:Y:S05]  /*7230*/  @!P6 BRA `(.L_x_70) ;  /* 0xffffff9400d8e947 */ /* 0x000fea000383ffff */
.L_x_0:
[----:B------:R-:W0:Y:S01]  /*7240*/  S2UR UR4, SR_CTAID.X ;  /* 0x00000000000479c3 */ /* 0x000e220000002500 */
[----:B------:R-:W-:-:S07]  /*7250*/  ISETP.NE.AND P6, PT, R175, RZ, PT ;  /* 0x000000ffaf00720c */ /* 0x000fce0003fc5270 */
[----:B------:R-:W1:Y:S08]  /*7260*/  LDC.64 R2, c[0x0][0x440] ;  /* 0x00011000ff027b82 */ /* 0x000e700000000a00 */
[----:B-----5:R-:W2:Y:S08]  /*7270*/  LDC.64 R4, c[0x0][0x448] ;  /* 0x00011200ff047b82 */ /* 0x020eb00000000a00 */
[----:B------:R-:W3:Y:S01]  /*7280*/  LDC.64 R6, c[0x0][0x440] ;  /* 0x00011000ff067b82 */ /* 0x000ee20000000a00 */
[----:B0-----:R-:W-:-:S05]  /*7290*/  IMAD R34, R34, UR4, RZ ;  /* 0x0000000422227c24 */ /* 0x001fca000f8e02ff */
[----:B------:R-:W-:Y:S02]  /*72a0*/  LEA.HI R33, R34, R33, RZ, 0x1e ;  /* 0x0000002122217211 */ /* 0x000fe400078ff0ff */
[----:B------:R-:W0:Y:S03]  /*72b0*/  LDC.64 R8, c[0x0][0x448] ;  /* 0x00011200ff087b82 */ /* 0x000e260000000a00 */
[----:B-1----:R-:W-:-:S05]  /*72c0*/  @P6 IMAD.WIDE.U32 R2, R33, 0x10, R2 ;  /* 0x0000001021026825 */ /* 0x002fca00078e0002 */
[----:B------:R-:W1:Y:S01]  /*72d0*/  LDC.64 R10, c[0x0][0x440] ;  /* 0x00011000ff0a7b82 */ /* 0x000e620000000a00 */
[C---:B--2---:R-:W-:Y:S01]  /*72e0*/  @P6 IMAD.WIDE.U32 R4, R33.reuse, 0x10, R4 ;  /* 0x0000001021046825 */ /* 0x044fe200078e0004 */
[----:B------:R-:W-:Y:S01]  /*72f0*/  @P6 IADD3 R33, PT, PT, R33, 0x100, RZ ;  /* 0x0000010021216810 */ /* 0x000fe20007ffe0ff */
[----:B------:R2:W-:Y:S04]  /*7300*/  @P6 STG.E.128 desc[UR8][R2.64], R72 ;  /* 0x0000004802006986 */ /* 0x0005e8000c101d08 */
[----:B------:R2:W-:Y:S01]  /*7310*/  @P6 STG.E.128 desc[UR8][R4.64], R100 ;  /* 0x0000006404006986 */ /* 0x0005e2000c101d08 */
[----:B------:R-:W4:Y:S01]  /*7320*/  LDC.64 R12, c[0x0][0x448] ;  /* 0x00011200ff0c7b82 */ /* 0x000f220000000a00 */
[----:B---3--:R-:W-:-:S05]  /*7330*/  @P0 IMAD.WIDE.U32 R6, R33, 0x10, R6 ;  /* 0x0000001021060825 */ /* 0x008fca00078e0006 */
[----:B------:R2:W-:Y:S02]  /*7340*/  @P0 STG.E.128 desc[UR8][R6.64], R68 ;  /* 0x0000004406000986 */ /* 0x0005e4000c101d08 */
[----:B------:R-:W3:Y:S01]  /*7350*/  LDC.64 R14, c[0x0][0x440] ;  /* 0x00011000ff0e7b82 */ /* 0x000ee20000000a00 */
[C---:B0-----:R-:W-:Y:S01]  /*7360*/  @P0 IMAD.WIDE.U32 R8, R33.reuse, 0x10, R8 ;  /* 0x0000001021080825 */ /* 0x041fe200078e0008 */
[----:B------:R-:W-:-:S04]  /*7370*/  @P0 IADD3 R33, PT, PT, R33, 0x100, RZ ;  /* 0x0000010021210810 */ /* 0x000fc80007ffe0ff */
[----:B------:R2:W-:Y:S02]  /*7380*/  @P0 STG.E.128 desc[UR8][R8.64], R96 ;  /* 0x0000006008000986 */ /* 0x0005e4000c101d08 */
[----:B------:R-:W0:Y:S01]  /*7390*/  LDC.64 R16, c[0x0][0x448] ;  /* 0x00011200ff107b82 */ /* 0x000e220000000a00 */
[----:B-1----:R-:W-:-:S05]  /*73a0*/  @P1 IMAD.WIDE.U32 R10, R33, 0x10, R10 ;  /* 0x00000010210a1825 */ /* 0x002fca00078e000a */
[----:B------:R2:W-:Y:S02]  /*73b0*/  @P1 STG.E.128 desc[UR8][R10.64], R64 ;  /* 0x000000400a001986 */ /* 0x0005e4000c101d08 */
[----:B------:R-:W1:Y:S01]  /*73c0*/  LDC.64 R18, c[0x0][0x440] ;  /* 0x00011000ff127b82 */ /* 0x000e620000000a00 */
[C---:B----4-:R-:W-:Y:S01]  /*73d0*/  @P1 IMAD.WIDE.U32 R12, R33.reuse, 0x10, R12 ;  /* 0x00000010210c1825 */ /* 0x050fe200078e000c */
[----:B------:R-:W-:-:S04]  /*73e0*/  @P1 IADD3 R33, PT, PT, R33, 0x100, RZ ;  /* 0x0000010021211810 */ /* 0x000fc80007ffe0ff */
[----:B------:R2:W-:Y:S02]  /*73f0*/  @P1 STG.E.128 desc[UR8][R12.64], R92 ;  /* 0x0000005c0c001986 */ /* 0x0005e4000c101d08 */
        /* <DEDUP_REMOVED lines=9> */
[----:B------:R2:W-:Y:S01]  /*7490*/  @P3 STG.E.128 desc[UR8][R18.64], R56 ;  /* 0x0000003812003986 */ /* 0x0005e2000c101d08 */
[C---:B----4-:R-:W-:Y:S01]  /*74a0*/  @P3 IMAD.WIDE.U32 R20, R33.reuse, 0x10, R20 ;  /* 0x0000001021143825 */ /* 0x050fe200078e0014 */
[----:B------:R-:W-:-:S04]  /*74b0*/  @P3 IADD3 R33, PT, PT, R33, 0x100, RZ ;  /* 0x0000010021213810 */ /* 0x000fc80007ffe0ff */
[----:B------:R2:W-:Y:S01]  /*74c0*/  @P3 STG.E.128 desc[UR8][R20.64], R84 ;  /* 0x0000005414003986 */ /* 0x0005e2000c101d08 */
[----:B---3--:R-:W-:-:S05]  /*74d0*/  @P4 IMAD.WIDE.U32 R22, R33, 0x10, R22 ;  /* 0x0000001021164825 */ /* 0x008fca00078e0016 */
[----:B------:R2:W-:Y:S01]  /*74e0*/  @P4 STG.E.128 desc[UR8][R22.64], R52 ;  /* 0x0000003416004986 */ /* 0x0005e2000c101d08 */
[----:B0-----:R-:W-:-:S05]  /*74f0*/  @P4 IMAD.WIDE.U32 R24, R33, 0x10, R24 ;  /* 0x0000001021184825 */ /* 0x001fca00078e0018 */
[----:B------:R2:W-:Y:S01]  /*7500*/  @P4 STG.E.128 desc[UR8][R24.64], R80 ;  /* 0x0000005018004986 */ /* 0x0005e2000c101d08 */
[----:B------:R-:W-:Y:S05]  /*7510*/  @!P5 EXIT ;  /* 0x000000000000d94d */ /* 0x000fea0003800000 */
[----:B--2---:R-:W0:Y:S01]  /*7520*/  LDC.64 R2, c[0x0][0x440] ;  /* 0x00011000ff027b82 */ /* 0x004e220000000a00 */
[----:B------:R-:W-:-:S07]  /*7530*/  @P4 IADD3 R33, PT, PT, R33, 0x100, RZ ;  /* 0x0000010021214810 */ /* 0x000fce0007ffe0ff */
[----:B------:R-:W1:Y:S01]  /*7540*/  LDC.64 R4, c[0x0][0x448] ;  /* 0x00011200ff047b82 */ /* 0x000e620000000a00 */
[----:B0-----:R-:W-:-:S05]  /*7550*/  IMAD.WIDE.U32 R2, R33, 0x10, R2 ;  /* 0x0000001021027825 */ /* 0x001fca00078e0002 */
[----:B------:R-:W-:Y:S01]  /*7560*/  STG.E.128 desc[UR8][R2.64], R48 ;  /* 0x0000003002007986 */ /* 0x000fe2000c101d08 */
[----:B-1----:R-:W-:-:S05]  /*7570*/  IMAD.WIDE.U32 R4, R33, 0x10, R4 ;  /* 0x0000001021047825 */ /* 0x002fca00078e0004 */
[----:B------:R-:W-:Y:S01]  /*7580*/  STG.E.128 desc[UR8][R4.64], R76 ;  /* 0x0000004c04007986 */ /* 0x000fe2000c101d08 */
[----:B------:R-:W-:Y:S05]  /*7590*/  EXIT ;  /* 0x000000000000794d */ /* 0x000fea0003800000 */
.L_x_71:
[----:B------:R-:W-:-:S00]  /*75a0*/  BRA `(.L_x_71) ;  /* 0xfffffffc00fc7947 */ /* 0x000fc0000383ffff */
[----:B------:R-:W-:-:S00]  /*75b0*/  NOP ;  /* 0x0000000000007918 */ /* 0x000fc00000000000 */
        /* <DEDUP_REMOVED lines=12> */
.L_x_14286:


//--------------------- .text._ZN10layer_norm13ln_bwd_kernelINS_13Kernel_traitsI13__nv_bfloat16S2_S2_S2_fjLj7168ELj1ELj1ELj8ELj8ENS_18Kernel_traits_baseILj7168ES2_S2_S2_S2_fjLj256EEEEELb0ELb0ELb0ELb1EEEvNS_9BwdParamsE --------------------------
	.section	.text._ZN10layer_norm13ln_bwd_kernelINS_13Kernel_traitsI13__nv_bfloat16S2_S2_S2_fjLj7168ELj1ELj1ELj8ELj8ENS_18Kernel_traits_baseILj7168ES2_S2_S2_S2_fjLj256EEEEELb0ELb0ELb0ELb1EEEvNS_9BwdParamsE,"ax",@progbits
	.align	128
        .global         _ZN10layer_norm13ln_bwd_kernelINS_13Kernel_traitsI13__nv_bfloat16S2_S2_S2_fjLj7168ELj1ELj1ELj8ELj8ENS_18Kernel_traits_baseILj7168ES2_S2_S2_S2_fjLj256EEEEELb0ELb0ELb0ELb1EEEvNS_9BwdParamsE
        .type           _ZN10layer_norm13ln_bwd_kernelINS_13Kernel_traitsI13__nv_bfloat16S2_S2_S2_fjLj7168ELj1ELj1ELj8ELj8ENS_18Kernel_traits_baseILj7168ES2_S2_S2_S2_fjLj256EEEEELb0ELb0ELb0ELb1EEEvNS_9BwdParamsE,@function
        .size           _ZN10layer_norm13ln_bwd_kernelINS_13Kernel_traitsI13__nv_bfloat16S2_S2_S2_fjLj7168ELj1ELj1ELj8ELj8ENS_18Kernel_traits_baseILj7168ES2_S2_S2_S2_fjLj256EEEEELb0ELb0ELb0ELb1EEEvNS_9BwdParamsE,(.L_x_14287 - _ZN10layer_norm13ln_bwd_kernelINS_13Kernel_traitsI13__nv_bfloat16S2_S2_S2_fjLj7168ELj1ELj1ELj8ELj8ENS_18Kernel_traits_baseILj7168ES2_S2_S2_S2_fjLj256EEEEELb0ELb0ELb0ELb1EEEvNS_9BwdParamsE)
        .other          _ZN10layer_norm13ln_bwd_kernelINS_13Kernel_traitsI13__nv_bfloat16S2_S2_S2_fjLj7168ELj1ELj1ELj8ELj8ENS_18Kernel_traits_baseILj7168ES2_S2_S2_S2_fjLj256EEEEELb0ELb0ELb0ELb1EEEvNS_9BwdParamsE,@"STO_CUDA_ENTRY STV_DEFAULT"
_ZN10layer_norm13ln_bwd_kernelINS_13Kernel_traitsI13__nv_bfloat16S2_S2_S2_fjLj7168ELj1ELj1ELj8ELj8ENS_18Kernel_traits_baseILj7168ES2_S2_S2_S2_fjLj256EEEEELb0ELb0ELb0ELb1EEEvNS_9BwdParamsE:
.text._ZN10layer_norm13ln_bwd_kernelINS_13Kernel_traitsI13__nv_bfloat16S2_S2_S2_fjLj7168ELj1ELj1ELj8ELj8ENS_18Kernel_traits_baseILj7168ES2_S2_S2_S2_fjLj256EEEEELb0ELb0ELb0ELb1EEEvNS_9BwdParamsE:
[----:B------:R-:W-:Y:S08]  /*0000*/  LDC R1, c[0x0][0x37c] ;  /* 0x0000df00ff017b82 */ /* 0x000ff00000000800 */
[----:B------:R-:W0:Y:S01]  /*0010*/  S2UR UR4, SR_CTAID.X ;  /* 0x00000000000479c3 */ /* 0x000e220000002500 */
[----:B------:R-:W0:Y:S01]  /*0020*/  LDCU UR5, c[0x0][0x384] ;  /* 0x00007080ff0577ac */ /* 0x000e220008000800 */
        /* <DEDUP_REMOVED lines=21> */
[----:B------:R-:W-:Y:S01]  /*0180*/  CS2R R52, SRZ ;  /* 0x0000000000347805 */ /* 0x000fe2000001ff00 */
[----:B0-----:R-:W-:Y:S01]  /*0190*/  UISETP.GE.AND UP0, UPT, UR4, UR5, UPT ;  /* 0x000000050400728c */ /* 0x001fe2000bf06270 */
[----:B------:R-:W-:Y:S02]  /*01a0*/  CS2R R54, SRZ ;  /* 0x0000000000367805 */ /* 0x000fe4000001ff00 */
[----:B------:R-:W-:Y:S02]  /*01b0*/  CS2R R56, SRZ ;  /* 0x0000000000387805 */ /* 0x000fe4000001ff00 */
[----:B------:R-:W-:-:S02]  /*01c0*/  CS2R R58, SRZ ;  /* 0x00000000003a7805 */ /* 0x000fc4000001ff00 */
[----:B------:R-:W-:Y:S02]  /*01d0*/  CS2R R4, SRZ ;  /* 0x0000000000047805 */ /* 0x000fe4000001ff00 */
[----:B------:R-:W-:Y:S02]  /*01e0*/  CS2R R62, SRZ ;  /* 0x00000000003e7805 */ /* 0x000fe4000001ff00 */
[----:B------:R-:W-:Y:S01]  /*01f0*/  CS2R R60, SRZ ;  /* 0x00000000003c7805 */ /* 0x000fe2000001ff00 */
[----:B------:R-:W0:Y:S01]  /*0200*/  LDCU.64 UR8, c[0x0][0x358] ;  /* 0x00006b00ff0877ac */ /* 0x000e220008000a00 */
[----:B------:R-:W-:Y:S05]  /*0210*/  BRA.U UP0, `(.L_x_72) ;  /* 0x0000007500dc7547 */ /* 0x000fea000b800000 */
[----:B------:R-:W1:Y:S01]  /*0220*/  S2R R46, SR_TID.X ;  /* 0x00000000002e7919 */ /* 0x000e620000002100 */
[----:B------:R-:W1:Y:S08]  /*0230*/  LDC.64 R4, c[0x0][0x3d0] ;  /* 0x0000f400ff047b82 */ /* 0x000e700000000a00 */
[----:B------:R-:W2:Y:S01]  /*0240*/  LDC.64 R6, c[0x0][0x3e0] ;  /* 0x0000f800ff067b82 */ /* 0x000ea20000000a00 */
[----:B------:R-:W-:-:S02]  /*0250*/  MOV R47, UR4 ;  /* 0x00000004002f7c02 */ /* 0x000fc40008000f00 */
        /* <DEDUP_REMOVED lines=21> */
[----:B-1----:R-:W-:Y:S01]  /*03b0*/  IMAD.WIDE.U32 R4, R46, 0x8, R4 ;  /* 0x000000082e047825 */ /* 0x002fe200078e0004 */
[----:B------:R-:W-:Y:S02]  /*03c0*/  CS2R R90, SRZ ;  /* 0x00000000005a7805 */ /* 0x000fe4000001ff00 */
[----:B------:R-:W-:Y:S02]  /*03d0*/  CS2R R92, SRZ ;  /* 0x00000000005c7805 */ /* 0x000fe4000001ff00 */
[----:B------:R-:W-:-:S02]  /*03e0*/  CS2R R94, SRZ ;  /* 0x00000000005e7805 */ /* 0x000fc4000001ff00 */
[----:B------:R-:W-:Y:S01]  /*03f0*/  CS2R R96, SRZ ;  /* 0x0000000000607805 */ /* 0x000fe2000001ff00 */
[----:B0-----:R-:W3:Y:S01]  /*0400*/  LDG.E.64 R30, desc[UR8][R4.64+0x3000] ;  /* 0x00300008041e7981 */ /* 0x001ee2000c1e1b00 */
[----:B------:R-:W-:Y:S02]  /*0410*/  CS2R R98, SRZ ;  /* 0x0000000000627805 */ /* 0x000fe4000001ff00 */
[----:B------:R-:W-:Y:S02]  /*0420*/  CS2R R100, SRZ ;  /* 0x0000000000647805 */ /* 0x000fe4000001ff00 */
[----:B------:R-:W-:Y:S01]  /*0430*/  CS2R R102, SRZ ;  /* 0x0000000000667805 */ /* 0x000fe2000001ff00 */
[----:B------:R-:W4:Y:S01]  /*0440*/  LDG.E.64 R28, desc[UR8][R4.64+0x2800] ;  /* 0x00280008041c7981 */ /* 0x000f22000c1e1b00 */
[----:B------:R-:W-:Y:S01]  /*0450*/  UPLOP3.LUT UP1, UPT, UPT, UPT, UPT, 0x40, 0x4 ;  /* 0x000000000004789c */ /* 0x000fe20003f2e870 */
[----:B------:R-:W0:Y:S02]  /*0460*/  LDCU UR12, c[0x0][0x388] ;  /* 0x00007100ff0c77ac */ /* 0x000e240008000800 */
[----:B------:R-:W5:Y:S01]  /*0470*/  LDG.E.64 R26, desc[UR8][R4.64+0x2000] ;  /* 0x00200008041a7981 */ /* 0x000f62000c1e1b00 */
[----:B------:R-:W1:Y:S03]  /*0480*/  LDCU.U8 UR7, c[0x0][0x410] ;  /* 0x00008200ff0777ac */ /* 0x000e660008000000 */
[----:B------:R-:W5:Y:S01]  /*0490*/  LDG.E.64 R24, desc[UR8][R4.64+0x1800] ;  /* 0x0018000804187981 */ /* 0x000f62000c1e1b00 */
[----:B------:R-:W0:Y:S03]  /*04a0*/  LDCU UR13, c[0x0][0x400] ;  /* 0x00008000ff0d77ac */ /* 0x000e260008000800 */
[----:B------:R-:W5:Y:S01]  /*04b0*/  LDG.E.64 R22, desc[UR8][R4.64+0x1000] ;  /* 0x0010000804167981 */ /* 0x000f62000c1e1b00 */
[----:B------:R-:W0:Y:S03]  /*04c0*/  LDCU.64 UR14, c[0x0][0x478] ;  /* 0x00008f00ff0e77ac */ /* 0x000e260008000a00 */
[----:B------:R-:W5:Y:S01]  /*04d0*/  LDG.E.64 R20, desc[UR8][R4.64+0x800] ;  /* 0x0008000804147981 */ /* 0x000f62000c1e1b00 */
[----:B------:R-:W0:Y:S03]  /*04e0*/  LDCU.64 UR10, c[0x0][0x438] ;  /* 0x00008700ff0a77ac */ /* 0x000e260008000a00 */
[----:B------:R-:W5:Y:S01]  /*04f0*/  LDG.E.64 R2, desc[UR8][R4.64] ;  /* 0x0000000804027981 */ /* 0x000f62000c1e1b00 */
[----:B--2---:R-:W-:-:S04]  /*0500*/  ISETP.NE.U32.AND P0, PT, R6, RZ, PT ;  /* 0x000000ff0600720c */ /* 0x004fc80003f05070 */
[----:B------:R-:W-:Y:S02]  /*0510*/  ISETP.NE.AND.EX P0, PT, R7, RZ, PT, P0 ;  /* 0x000000ff0700720c */ /* 0x000fe40003f05300 */
[--C-:B---3--:R-:W-:Y:S02]  /*0520*/  SHF.R.U64 R104, R30, 0x10, R31.reuse ;  /* 0x000000101e687819 */ /* 0x108fe4000000121f */
[----:B------:R-:W-:Y:S02]  /*0530*/  SHF.R.U32.HI R105, RZ, 0x10, R31 ;  /* 0x00000010ff697819 */ /* 0x000fe4000001161f */
[--C-:B----4-:R-:W-:Y:S02]  /*0540*/  SHF.R.U64 R106, R28, 0x10, R29.reuse ;  /* 0x000000101c6a7819 */ /* 0x110fe4000000121d */
[----:B------:R-:W-:Y:S02]  /*0550*/  SHF.R.U32.HI R107, RZ, 0x10, R29 ;  /* 0x00000010ff6b7819 */ /* 0x000fe4000001161d */
[----:B-----5:R-:W-:-:S02]  /*0560*/  SHF.R.U64 R108, R26, 0x10, R27 ;  /* 0x000000101a6c7819 */ /* 0x020fc4000000121b */
[----:B------:R-:W-:Y:S02]  /*0570*/  SHF.R.U32.HI R109, RZ, 0x10, R27 ;  /* 0x00000010ff6d7819 */ /* 0x000fe4000001161b */
[--C-:B------:R-:W-:Y:S02]  /*0580*/  SHF.R.U64 R110, R24, 0x10, R25.reuse ;  /* 0x00000010186e7819 */ /* 0x100fe40000001219 */
[----:B------:R-:W-:Y:S02]  /*0590*/  SHF.R.U32.HI R111, RZ, 0x10, R25 ;  /* 0x00000010ff6f7819 */ /* 0x000fe40000011619 */
[--C-:B------:R-:W-:Y:S02]  /*05a0*/  SHF.R.U64 R112, R22, 0x10, R23.reuse ;  /* 0x0000001016707819 */ /* 0x100fe40000001217 */
[----:B------:R-:W-:Y:S02]  /*05b0*/  SHF.R.U32.HI R113, RZ, 0x10, R23 ;  /* 0x00000010ff717819 */ /* 0x000fe40000011617 */
[----:B------:R-:W-:-:S02]  /*05c0*/  SHF.R.U64 R114, R20, 0x10, R21 ;  /* 0x0000001014727819 */ /* 0x000fc40000001215 */
[----:B------:R-:W-:Y:S02]  /*05d0*/  SHF.R.U32.HI R115, RZ, 0x10, R21 ;  /* 0x00000010ff737819 */ /* 0x000fe40000011615 */
[--C-:B------:R-:W-:Y:S02]  /*05e0*/  SHF.R.U64 R116, R2, 0x10, R3.reuse ;  /* 0x0000001002747819 */ /* 0x100fe40000001203 */
[----:B01----:R-:W-:-:S07]  /*05f0*/  SHF.R.U32.HI R117, RZ, 0x10, R3 ;  /* 0x00000010ff757819 */ /* 0x003fce0000011603 */
.L_x_81:
[----:B------:R-:W0:Y:S08]  /*0600*/  @P0 LDC.64 R8, c[0x0][0x3e0] ;  /* 0x0000f800ff080b82 */ /* 0x000e300000000a00 */
[----:B------:R-:W1:Y:S08]  /*0610*/  LDC.64 R4, c[0x0][0x3c0] ;  /* 0x0000f000ff047b82 */ /* 0x000e700000000a00 */
[----:B------:R-:W2:Y:S01]  /*0620*/  LDC.64 R6, c[0x0][0x3c8] ;  /* 0x0000f200ff067b82 */ /* 0x000ea20000000a00 */
[----:B0-----:R-:W-:-:S06]  /*0630*/  @P0 IMAD.WIDE R8, R47, 0x2, R8 ;  /* 0x000000022f080825 */ /* 0x001fcc00078e0208 */
[----:B------:R-:W3:Y:S01]  /*0640*/  @P0 LDG.E.U16 R8, desc[UR8][R8.64] ;  /* 0x0000000808080981 */ /* 0x000ee2000c1e1500 */
[----:B-1----:R-:W-:-:S06]  /*0650*/  IMAD.WIDE R4, R47, 0x4, R4 ;  /* 0x000000042f047825 */ /* 0x002fcc00078e0204 */
[----:B------:R-:W4:Y:S01]  /*0660*/  LDG.E R4, desc[UR8][R4.64] ;  /* 0x0000000804047981 */ /* 0x000f22000c1e1900 */
[----:B--2---:R-:W-:-:S05]  /*0670*/  IMAD.WIDE R6, R47, 0x4, R6 ;  /* 0x000000042f067825 */ /* 0x004fca00078e0206 */
[----:B------:R0:W5:Y:S01]  /*0680*/  LDG.E R125, desc[UR8][R6.64] ;  /* 0x00000008067d7981 */ /* 0x000162000c1e1900 */
[----:B------:R-:W-:Y:S01]  /*0690*/  UISETP.NE.U32.AND UP0, UPT, UR10, URZ, UPT ;  /* 0x000000ff0a00728c */ /* 0x000fe2000bf05070 */
[----:B------:R-:W-:-:S03]  /*06a0*/  IMAD R0, R47, UR12, RZ ;  /* 0x0000000c2f007c24 */ /* 0x000fc6000f8e02ff */
[----:B------:R-:W-:Y:S02]  /*06b0*/  UISETP.NE.AND.EX UP0, UPT, UR11, URZ, UPT, UP0 ;  /* 0x000000ff0b00728c */ /* 0x000fe4000bf05300 */
[----:B------:R-:W-:Y:S01]  /*06c0*/  SHF.R.S32.HI R11, RZ, 0x1f, R0 ;  /* 0x0000001fff0b7819 */ /* 0x000fe20000011400 */
[----:B------:R-:W-:Y:S01]  /*06d0*/  HFMA2 R126, -RZ, RZ, 1.875, 0 ;  /* 0x3f800000ff7e7431 */ /* 0x000fe200000001ff */
[----:B------:R-:W-:Y:S02]  /*06e0*/  ISETP.NE.AND P2, PT, RZ, UR7, PT ;  /* 0x00000007ff007c0c */ /* 0x000fe4000bf45270 */
[----:B------:R-:W-:-:S04]  /*06f0*/  LEA.HI R11, R11, R0, RZ, 0x2 ;  /* 0x000000000b0b7211 */ /* 0x000fc800078f10ff */
[----:B------:R-:W-:Y:S02]  /*0700*/  LEA.HI.SX32 R119, R11, R46, 0x1e ;  /* 0x0000002e0b777211 */ /* 0x000fe400078ff2ff */
[----:B---3--:R-:W-:Y:S02]  /*0710*/  @P0 SHF.L.U32 R126, R8, 0x10, RZ ;  /* 0x00000010087e0819 */ /* 0x008fe400000006ff */
[----:B----4-:R-:W-:Y:S01]  /*0720*/  FSEL R0, R4, RZ, !P2 ;  /* 0x000000ff04007208 */ /* 0x010fe20005000000 */
[----:B0-----:R-:W-:Y:S06]  /*0730*/  BRA.U UP0, `(.L_x_73) ;  /* 0x0000001100f47547 */ /* 0x001fec000b800000 */
[----:B------:R-:W0:Y:S01]  /*0740*/  LDC.64 R138, c[0x0][0x3a8] ;  /* 0x0000ea00ff8a7b82 */ /* 0x000e220000000a00 */
[C---:B------:R-:W-:Y:S02]  /*0750*/  IADD3 R118, PT, PT, R119.reuse, 0x100, RZ ;  /* 0x0000010077767810 */ /* 0x040fe40007ffe0ff */
[----:B------:R-:W-:-:S05]  /*0760*/  IADD3 R124, PT, PT, R119, 0x200, RZ ;  /* 0x00000200777c7810 */ /* 0x000fca0007ffe0ff */
[----:B------:R-:W1:Y:S01]  /*0770*/  LDC.64 R4, c[0x0][0x428] ;  /* 0x00010a00ff047b82 */ /* 0x000e620000000a00 */
[C---:B------:R-:W-:Y:S02]  /*0780*/  IADD3 R123, PT, PT, R119.reuse, 0x300, RZ ;  /* 0x00000300777b7810 */ /* 0x040fe40007ffe0ff */
[C---:B------:R-:W-:Y:S02]  /*0790*/  IADD3 R122, PT, PT, R119.reuse, 0x400, RZ ;  /* 0x00000400777a7810 */ /* 0x040fe40007ffe0ff */
[C---:B------:R-:W-:Y:S02]  /*07a0*/  IADD3 R120, PT, PT, R119.reuse, 0x500, RZ ;  /* 0x0000050077787810 */ /* 0x040fe40007ffe0ff */
[C---:B------:R-:W-:Y:S01]  /*07b0*/  IADD3 R121, PT, PT, R119.reuse, 0x600, RZ ;  /* 0x0000060077797810 */ /* 0x040fe20007ffe0ff */
[----:B0-----:R-:W-:-:S04]  /*07c0*/  IMAD.WIDE.U32 R18, R119, 0x8, R138 ;  /* 0x0000000877127825 */ /* 0x001fc800078e008a */
[--C-:B------:R-:W-:Y:S02]  /*07d0*/  IMAD.WIDE.U32 R128, R118, 0x8, R138.reuse ;  /* 0x0000000876807825 */ /* 0x100fe400078e008a */
[----:B------:R-:W2:Y:S02]  /*07e0*/  LDG.E.64 R18, desc[UR8][R18.64] ;  /* 0x0000000812127981 */ /* 0x000ea4000c1e1b00 */
[--C-:B------:R-:W-:Y:S02]  /*07f0*/  IMAD.WIDE.U32 R130, R124, 0x8, R138.reuse ;  /* 0x000000087c827825 */ /* 0x100fe400078e008a */
[----:B------:R-:W3:Y:S02]  /*0800*/  LDG.E.64 R128, desc[UR8][R128.64] ;  /* 0x0000000880807981 */ /* 0x000ee4000c1e1b00 */
[--C-:B------:R-:W-:Y:S02]  /*0810*/  IMAD.WIDE.U32 R132, R123, 0x8, R138.reuse ;  /* 0x000000087b847825 */ /* 0x100fe400078e008a */
[----:B------:R-:W4:Y:S02]  /*0820*/  LDG.E.64 R130, desc[UR8][R130.64] ;  /* 0x0000000882827981 */ /* 0x000f24000c1e1b00 */
[----:B------:R-:W-:-:S02]  /*0830*/  IMAD.WIDE.U32 R134, R122, 0x8, R138 ;  /* 0x000000087a867825 */ /* 0x000fc400078e008a */
[----:B------:R-:W4:Y:S02]  /*0840*/  LDG.E.64 R132, desc[UR8][R132.64] ;  /* 0x0000000884847981 */ /* 0x000f24000c1e1b00 */
[--C-:B------:R-:W-:Y:S02]  /*0850*/  IMAD.WIDE.U32 R136, R120, 0x8, R138.reuse ;  /* 0x0000000878887825 */ /* 0x100fe400078e008a */
[----:B------:R-:W4:Y:S02]  /*0860*/  LDG.E.64 R134, desc[UR8][R134.64] ;  /* 0x0000000886867981 */ /* 0x000f24000c1e1b00 */
[----:B------:R-:W-:Y:S02]  /*0870*/  IMAD.WIDE.U32 R138, R121, 0x8, R138 ;  /* 0x00000008798a7825 */ /* 0x000fe400078e008a */
[----:B------:R-:W4:Y:S04]  /*0880*/  LDG.E.64 R136, desc[UR8][R136.64] ;  /* 0x0000000888887981 */ /* 0x000f28000c1e1b00 */
[----:B------:R-:W4:Y:S01]  /*0890*/  LDG.E.64 R138, desc[UR8][R138.64] ;  /* 0x000000088a8a7981 */ /* 0x000f22000c1e1b00 */
[----:B-1----:R-:W-:-:S04]  /*08a0*/  IMAD.WIDE.U32 R16, R119, 0x8, R4 ;  /* 0x0000000877107825 */ /* 0x002fc800078e0004 */
[--C-:B------:R-:W-:Y:S02]  /*08b0*/  IMAD.WIDE.U32 R14, R118, 0x8, R4.reuse ;  /* 0x00000008760e7825 */ /* 0x100fe400078e0004 */
[----:B------:R-:W4:Y:S02]  /*08c0*/  LDG.E.64 R16, desc[UR8][R16.64] ;  /* 0x0000000810107981 */ /* 0x000f24000c1e1b00 */
[--C-:B------:R-:W-:Y:S02]  /*08d0*/  IMAD.WIDE.U32 R10, R123, 0x8, R4.reuse ;  /* 0x000000087b0a7825 */ /* 0x100fe400078e0004 */
[----:B------:R-:W4:Y:S02]  /*08e0*/  LDG.E.64 R14, desc[UR8][R14.64] ;  /* 0x000000080e0e7981 */ /* 0x000f24000c1e1b00 */
        /* <DEDUP_REMOVED lines=9> */
[----:B------:R-:W-:-:S02]  /*0980*/  SHF.L.U32 R236, R117, 0x10, RZ ;  /* 0x0000001075ec7819 */ /* 0x000fc400000006ff */
[----:B------:R-:W-:Y:S02]  /*0990*/  SHF.L.U32 R238, R114, 0x10, RZ ;  /* 0x0000001072ee7819 */ /* 0x000fe400000006ff */
[----:B------:R-:W-:Y:S02]  /*09a0*/  SHF.L.U32 R240, R115, 0x10, RZ ;  /* 0x0000001073f07819 */ /* 0x000fe400000006ff */
[----:B------:R-:W-:Y:S02]  /*09b0*/  SHF.L.U32 R242, R112, 0x10, RZ ;  /* 0x0000001070f27819 */ /* 0x000fe400000006ff */
[----:B------:R-:W-:Y:S02]  /*09c0*/  SHF.L.U32 R244, R113, 0x10, RZ ;  /* 0x0000001071f47819 */ /* 0x000fe400000006ff */
[----:B------:R-:W-:Y:S02]  /*09d0*/  SHF.L.U32 R246, R110, 0x10, RZ ;  /* 0x000000106ef67819 */ /* 0x000fe400000006ff */
[----:B------:R-:W-:-:S02]  /*09e0*/  SHF.L.U32 R234, R111, 0x10, RZ ;  /* 0x000000106fea7819 */ /* 0x000fc400000006ff */
[----:B--2---:R-:W-:Y:S02]  /*09f0*/  SHF.L.U32 R127, R18, 0x10, RZ ;  /* 0x00000010127f7819 */ /* 0x004fe400000006ff */
[----:B------:R-:W-:Y:S02]  /*0a00*/  SHF.L.U32 R141, R19, 0x10, RZ ;  /* 0x00000010138d7819 */ /* 0x000fe400000006ff */
[----:B---3--:R-:W-:Y:S02]  /*0a10*/  SHF.L.U32 R143, R128, 0x10, RZ ;  /* 0x00000010808f7819 */ /* 0x008fe400000006ff */
[----:B------:R-:W-:Y:S02]  /*0a20*/  SHF.L.U32 R145, R129, 0x10, RZ ;  /* 0x0000001081917819 */ /* 0x000fe400000006ff */
[----:B----4-:R-:W-:Y:S02]  /*0a30*/  SHF.L.U32 R147, R130, 0x10, RZ ;  /* 0x0000001082937819 */ /* 0x010fe400000006ff */
[----:B------:R-:W-:-:S02]  /*0a40*/  SHF.L.U32 R149, R131, 0x10, RZ ;  /* 0x0000001083957819 */ /* 0x000fc400000006ff */
[----:B------:R-:W-:Y:S02]  /*0a50*/  SHF.L.U32 R151, R132, 0x10, RZ ;  /* 0x0000001084977819 */ /* 0x000fe400000006ff */
[----:B------:R-:W-:Y:S02]  /*0a60*/  SHF.R.U64 R158, R18, 0x10, R19 ;  /* 0x00000010129e7819 */ /* 0x000fe40000001213 */
[----:B------:R-:W-:Y:S02]  /*0a70*/  SHF.R.U64 R154, R128, 0x10, R129 ;  /* 0x00000010809a7819 */ /* 0x000fe40000001281 */
[----:B------:R-:W-:Y:S02]  /*0a80*/  SHF.R.U64 R150, R130, 0x10, R131 ;  /* 0x0000001082967819 */ /* 0x000fe40000001283 */
[----:B------:R-:W-:Y:S02]  /*0a90*/  SHF.R.U64 R146, R132, 0x10, R133 ;  /* 0x0000001084927819 */ /* 0x000fe40000001285 */
[----:B------:R-:W-:-:S02]  /*0aa0*/  SHF.R.U64 R140, R134, 0x10, R135 ;  /* 0x00000010868c7819 */ /* 0x000fc40000001287 */
[----:B------:R-:W-:Y:S02]  /*0ab0*/  SHF.L.U32 R155, R134, 0x10, RZ ;  /* 0x00000010869b7819 */ /* 0x000fe400000006ff */
[----:B------:R-:W-:Y:S02]  /*0ac0*/  SHF.R.U32.HI R156, RZ, 0x10, R19 ;  /* 0x00000010ff9c7819 */ /* 0x000fe40000011613 */
[----:B------:R-:W-:Y:S02]  /*0ad0*/  SHF.R.U32.HI R152, RZ, 0x10, R129 ;  /* 0x00000010ff987819 */ /* 0x000fe40000011681 */
[----:B------:R-:W-:Y:S02]  /*0ae0*/  SHF.R.U32.HI R148, RZ, 0x10, R131 ;  /* 0x00000010ff947819 */ /* 0x000fe40000011683 */
[----:B------:R-:W-:Y:S02]  /*0af0*/  SHF.R.U32.HI R144, RZ, 0x10, R133 ;  /* 0x00000010ff907819 */ /* 0x000fe40000011685 */
[----:B------:R-:W-:-:S02]  /*0b00*/  SHF.R.U32.HI R134, RZ, 0x10, R135 ;  /* 0x00000010ff867819 */ /* 0x000fc40000011687 */
[--C-:B------:R-:W-:Y:S02]  /*0b10*/  SHF.R.U64 R132, R136, 0x10, R137.reuse ;  /* 0x0000001088847819 */ /* 0x100fe40000001289 */
[----:B------:R-:W-:Y:S02]  /*0b20*/  SHF.R.U32.HI R130, RZ, 0x10, R137 ;  /* 0x00000010ff827819 */ /* 0x000fe40000011689 */
[--C-:B------:R-:W-:Y:S02]  /*0b30*/  SHF.R.U64 R128, R138, 0x10, R139.reuse ;  /* 0x000000108a807819 */ /* 0x100fe4000000128b */
[----:B------:R-:W-:Y:S01]  /*0b40*/  SHF.R.U32.HI R18, RZ, 0x10, R139 ;  /* 0x00000010ff127819 */ /* 0x000fe2000001168b */
[C---:B------:R-:W-:Y:S01]  /*0b50*/  FADD.FTZ R142, -R0.reuse, R127 ;  /* 0x0000007f008e7221 */ /* 0x040fe20000010100 */
[----:B------:R-:W-:Y:S01]  /*0b60*/  SHF.L.U32 R153, R133, 0x10, RZ ;  /* 0x0000001085997819 */ /* 0x000fe200000006ff */
[C---:B------:R-:W-:Y:S01]  /*0b70*/  FADD.FTZ R172, -R0.reuse, R141 ;  /* 0x0000008d00ac7221 */ /* 0x040fe20000010100 */
[----:B------:R-:W-:Y:S01]  /*0b80*/  SHF.L.U32 R157, R135, 0x10, RZ ;  /* 0x00000010879d7819 */ /* 0x000fe200000006ff */
[C---:B------:R-:W-:Y:S01]  /*0b90*/  FADD.FTZ R178, -R0.reuse, R143 ;  /* 0x0000008f00b27221 */ /* 0x040fe20000010100 */
[----:B------:R-:W-:Y:S01]  /*0ba0*/  SHF.L.U32 R161, R137, 0x10, RZ ;  /* 0x0000001089a17819 */ /* 0x000fe200000006ff */
[C---:B------:R-:W-:Y:S01]  /*0bb0*/  FADD.FTZ R180, -R0.reuse, R145 ;  /* 0x0000009100b47221 */ /* 0x040fe20000010100 */
[----:B------:R-:W-:Y:S01]  /*0bc0*/  SHF.L.U32 R165, R139, 0x10, RZ ;  /* 0x000000108ba57819 */ /* 0x000fe200000006ff */
[C---:B------:R-:W-:Y:S01]  /*0bd0*/  FADD.FTZ R184, -R0.reuse, R147 ;  /* 0x0000009300b87221 */ /* 0x040fe20000010100 */
[C---:B------:R-:W-:Y:S01]  /*0be0*/  FADD.FTZ R214, -R0.reuse, R149 ;  /* 0x0000009500d67221 */ /* 0x040fe20000010100 */
[----:B------:R-:W-:Y:S01]  /*0bf0*/  FADD.FTZ R216, -R0, R151 ;  /* 0x0000009700d87221 */ /* 0x000fe20000010100 */
[----:B------:R-:W-:-:S02]  /*0c00*/  SHF.L.U32 R159, R136, 0x10, RZ ;  /* 0x00000010889f7819 */ /* 0x000fc400000006ff */
[----:B------:R-:W-:Y:S02]  /*0c10*/  SHF.L.U32 R163, R138, 0x10, RZ ;  /* 0x000000108aa37819 */ /* 0x000fe400000006ff */
[----:B------:R-:W-:Y:S02]  /*0c20*/  SHF.L.U32 R19, R158, 0x10, RZ ;  /* 0x000000109e137819 */ /* 0x000fe400000006ff */
[----:B------:R-:W-:Y:S02]  /*0c30*/  SHF.L.U32 R127, R156, 0x10, RZ ;  /* 0x000000109c7f7819 */ /* 0x000fe400000006ff */
[----:B------:R-:W-:Y:S02]  /*0c40*/  SHF.L.U32 R129, R154, 0x10, RZ ;  /* 0x000000109a817819 */ /* 0x000fe400000006ff */
[----:B------:R-:W-:Y:S02]  /*0c50*/  SHF.L.U32 R131, R152, 0x10, RZ ;  /* 0x0000001098837819 */ /* 0x000fe400000006ff */
        /* <DEDUP_REMOVED lines=9> */
[----:B------:R-:W-:Y:S01]  /*0cf0*/  SHF.L.U32 R151, R18, 0x10, RZ ;  /* 0x0000001012977819 */ /* 0x000fe200000006ff */
[C---:B------:R-:W-:Y:S01]  /*0d00*/  FADD.FTZ R218, -R0.reuse, R153 ;  /* 0x0000009900da7221 */ /* 0x040fe20000010100 */
        /* <DEDUP_REMOVED lines=19> */
[----:B------:R-:W-:Y:S01]  /*0e40*/  FADD.FTZ R196, -R0, R151 ;  /* 0x0000009700c47221 */ /* 0x000fe20000010100 */
[----:B------:R-:W-:-:S02]  /*0e50*/  SHF.R.U64 R176, R16, 0x10, R17 ;  /* 0x0000001010b07819 */ /* 0x000fc40000001211 */
[----:B------:R-:W-:Y:S02]  /*0e60*/  SHF.L.U32 R127, R16, 0x10, RZ ;  /* 0x00000010107f7819 */ /* 0x000fe400000006ff */
[----:B------:R-:W-:Y:S02]  /*0e70*/  SHF.L.U32 R0, R2, 0x10, RZ ;  /* 0x0000001002007819 */ /* 0x000fe400000006ff */
[--C-:B------:R-:W-:Y:S02]  /*0e80*/  SHF.R.U64 R181, R14, 0x10, R15.reuse ;  /* 0x000000100eb57819 */ /* 0x100fe4000000120f */
[----:B------:R-:W-:Y:S02]  /*0e90*/  SHF.R.U32.HI R179, RZ, 0x10, R15 ;  /* 0x00000010ffb37819 */ /* 0x000fe4000001160f */
[----:B------:R-:W-:Y:S02]  /*0ea0*/  SHF.L.U32 R132, R15, 0x10, RZ ;  /* 0x000000100f847819 */ /* 0x000fe400000006ff */
[----:B------:R-:W-:-:S02]  /*0eb0*/  SHF.L.U32 R15, R116, 0x10, RZ ;  /* 0x00000010740f7819 */ /* 0x000fc400000006ff */
[----:B------:R-:W-:Y:S01]  /*0ec0*/  SHF.L.U32 R176, R176, 0x10, RZ ;  /* 0x00000010b0b07819 */ /* 0x000fe200000006ff */
[----:B------:R-:W-:Y:S01]  /*0ed0*/  FMUL.FTZ R163, R0, R127 ;  /* 0x0000007f00a37220 */ /* 0x000fe20000410000 */
[----:B------:R-:W-:Y:S02]  /*0ee0*/  SHF.L.U32 R16, R11, 0x10, RZ ;  /* 0x000000100b107819 */ /* 0x000fe400000006ff */
[----:B------:R-:W-:Y:S01]  /*0ef0*/  SHF.L.U32 R135, R25, 0x10, RZ ;  /* 0x0000001019877819 */ /* 0x000fe200000006ff */
[----:B-----5:R-:W-:Y:S01]  /*0f00*/  FMUL.FTZ R0, R125, R142 ;  /* 0x0000008e7d007220 */ /* 0x020fe20000410000 */
[--C-:B------:R-:W-:Y:S01]  /*0f10*/  SHF.R.U64 R198, R8, 0x10, R9.reuse ;  /* 0x0000001008c67819 */ /* 0x100fe20000001209 */
[----:B------:R-:W-:Y:S01]  /*0f20*/  FMUL.FTZ R142, R15, R176 ;  /* 0x000000b00f8e7220 */ /* 0x000fe20000410000 */
[----:B------:R-:W-:Y:S02]  /*0f30*/  SHF.R.U32.HI R146, RZ, 0x10, R9 ;  /* 0x00000010ff927819 */ /* 0x000fe40000011609 */
[----:B------:R-:W-:Y:S01]  /*0f40*/  SHF.L.U32 R140, R9, 0x10, RZ ;  /* 0x00000010098c7819 */ /* 0x000fe200000006ff */
[----:B------:R-:W-:Y:S01]  /*0f50*/  FMUL.FTZ R156, R135, R16 ;  /* 0x00000010879c7220 */ /* 0x000fe20000410000 */
[----:B------:R-:W-:Y:S01]  /*0f60*/  SHF.R.U32.HI R183, RZ, 0x10, R17 ;  /* 0x00000010ffb77819 */ /* 0x000fe20000011611 */
[----:B------:R-:W-:Y:S01]  /*0f70*/  FMUL.FTZ R161, R125, R172 ;  /* 0x000000ac7da17220 */ /* 0x000fe20000410000 */
[----:B------:R-:W-:Y:S01]  /*0f80*/  SHF.L.U32 R128, R17, 0x10, RZ ;  /* 0x0000001011807819 */ /* 0x000fe200000006ff */
[----:B------:R-:W-:Y:S01]  /*0f90*/  FADD.FTZ R15, RZ, R163 ;  /* 0x000000a3ff0f7221 */ /* 0x000fe20000010000 */
[----:B------:R-:W-:Y:S01]  /*0fa0*/  SHF.L.U32 R9, R3, 0x10, RZ ;  /* 0x0000001003097819 */ /* 0x000fe200000006ff */
[----:B------:R-:W-:Y:S01]  /*0fb0*/  FMUL.FTZ R135, R125, R230 ;  /* 0x000000e67d877220 */ /* 0x000fe20000410000 */
[----:B------:R-:W-:Y:S01]  /*0fc0*/  FFMA.FTZ R172, R0, R163, RZ ;  /* 0x000000a300ac7223 */ /* 0x000fe200000100ff */
[----:B------:R-:W-:-:S02]  /*0fd0*/  SHF.L.U32 R138, R10, 0x10, RZ ;  /* 0x000000100a8a7819 */ /* 0x000fc400000006ff */
[----:B------:R-:W-:Y:S01]  /*0fe0*/  SHF.L.U32 R133, R24, 0x10, RZ ;  /* 0x0000001018857819 */ /* 0x000fe200000006ff */
[----:B------:R-:W-:Y:S01]  /*0ff0*/  FMUL.FTZ R168, R9, R128 ;  /* 0x0000008009a87220 */ /* 0x000fe20000410000 */
[----:B------:R-:W-:Y:S01]  /*1000*/  SHF.L.U32 R183, R183, 0x10, RZ ;  /* 0x00000010b7b77819 */ /* 0x000fe200000006ff */
[----:B------:R-:W-:Y:S01]  /*1010*/  FADD.FTZ R15, R15, R142 ;  /* 0x0000008e0f0f7221 */ /* 0x000fe20000010000 */
[----:B------:R-:W-:Y:S01]  /*1020*/  FFMA.FTZ R172, R135, R142, R172 ;  /* 0x0000008e87ac7223 */ /* 0x000fe200000100ac */
[----:B------:R-:W-:Y:S01]  /*1030*/  SHF.L.U32 R130, R14, 0x10, RZ ;  /* 0x000000100e827819 */ /* 0x000fe200000006ff */
[----:B------:R-:W-:Y:S01]  /*1040*/  FMUL.FTZ R158, R133, R138 ;  /* 0x0000008a859e7220 */ /* 0x000fe20000410000 */
[----:B------:R-:W-:Y:S01]  /*1050*/  SHF.L.U32 R17, R20, 0x10, RZ ;  /* 0x0000001014117819 */ /* 0x000fe200000006ff */
[----:B------:R-:W-:Y:S01]  /*1060*/  FMUL.FTZ R159, R125, R178 ;  /* 0x000000b27d9f7220 */ /* 0x000fe20000410000 */
[----:B------:R-:W-:Y:S01]  /*1070*/  FMUL.FTZ R133, R236, R183 ;  /* 0x000000b7ec857220 */ /* 0x000fe20000410000 */
[----:B------:R-:W-:Y:S01]  /*1080*/  FADD.FTZ R178, R15, R168 ;  /* 0x000000a80fb27221 */ /* 0x000fe20000010000 */
[----:B------:R-:W-:Y:S01]  /*1090*/  FMUL.FTZ R170, R125, R170 ;  /* 0x000000aa7daa7220 */ /* 0x000fe20000410000 */
[----:B------:R-:W-:Y:S01]  /*10a0*/  FFMA.FTZ R15, R161, R168, R172 ;  /* 0x000000a8a10f7223 */ /* 0x000fe200000100ac */
[----:B------:R-:W-:-:S02]  /*10b0*/  SHF.L.U32 R136, R13, 0x10, RZ ;  /* 0x000000100d887819 */ /* 0x000fc400000006ff */
[----:B------:R-:W-:Y:S01]  /*10c0*/  SHF.L.U32 R131, R23, 0x10, RZ ;  /* 0x0000001017837819 */ /* 0x000fe200000006ff */
[----:B------:R-:W-:Y:S01]  /*10d0*/  FMUL.FTZ R166, R17, R130 ;  /* 0x0000008211a67220 */ /* 0x000fe20000410000 */
[----:B------:R-:W-:Y:S01]  /*10e0*/  SHF.L.U32 R181, R181, 0x10, RZ ;  /* 0x00000010b5b57819 */ /* 0x000fe200000006ff */
[----:B------:R-:W-:Y:S01]  /*10f0*/  FADD.FTZ R171, R178, R133 ;  /* 0x00000085b2ab7221 */ /* 0x000fe20000010000 */
[----:B------:R-:W-:Y:S01]  /*1100*/  SHF.R.U64 R177, R12, 0x10, R13 ;  /* 0x000000100cb17819 */ /* 0x000fe2000000120d */
[----:B------:R-:W-:Y:S01]  /*1110*/  FFMA.FTZ R172, R170, R133, R15 ;  /* 0x00000085aaac7223 */ /* 0x000fe2000001000f */
[----:B------:R-:W-:Y:S01]  /*1120*/  SHF.R.U32.HI R175, RZ, 0x10, R13 ;  /* 0x00000010ffaf7819 */ /* 0x000fe2000001160d */
[----:B------:R-:W-:Y:S01]  /*1130*/  FMUL.FTZ R160, R131, R136 ;  /* 0x0000008883a07220 */ /* 0x000fe20000410000 */
[----:B------:R-:W-:Y:S02]  /*1140*/  SHF.L.U32 R13, R108, 0x10, RZ ;  /* 0x000000106c0d7819 */ /* 0x000fe400000006ff */
[----:B------:R-:W-:Y:S01]  /*1150*/  SHF.L.U32 R198, R198, 0x10, RZ ;  /* 0x00000010c6c67819 */ /* 0x000fe200000006ff */
[----:B------:R-:W-:Y:S01]  /*1160*/  FMUL.FTZ R131, R238, R181 ;  /* 0x000000b5ee837220 */ /* 0x000fe20000410000 */
[----:B------:R-:W-:Y:S01]  /*1170*/  SHF.L.U32 R19, R21, 0x10, RZ ;  /* 0x0000001015137819 */ /* 0x000fe200000006ff */
[----:B------:R-:W-:Y:S01]  /*1180*/  FADD.FTZ R178, R171, R166 ;  /* 0x000000a6abb27221 */ /* 0x000fe20000010000 */
[----:B------:R-:W-:Y:S01]  /*1190*/  SHF.L.U32 R134, R12, 0x10, RZ ;  /* 0x000000100c867819 */ /* 0x000fe200000006ff */
[----:B------:R-:W-:Y:S01]  /*11a0*/  FMUL.FTZ R174, R125, R174 ;  /* 0x000000ae7dae7220 */ /* 0x000fe20000410000 */
[C-C-:B------:R-:W-:Y:S01]  /*11b0*/  SHF.R.U64 R204, R6.reuse, 0x10, R7.reuse ;  /* 0x0000001006cc7819 */ /* 0x140fe20000001207 */
[----:B------:R-:W-:Y:S01]  /*11c0*/  FFMA.FTZ R15, R159, R166, R172 ;  /* 0x000000a69f0f7223 */ /* 0x000fe200000100ac */
[----:B------:R-:W-:Y:S01]  /*11d0*/  SHF.L.U32 R12, R6, 0x10, RZ ;  /* 0x00000010060c7819 */ /* 0x000fe200000006ff */
[----:B------:R-:W-:Y:S01]  /*11e0*/  FMUL.FTZ R172, R13, R198 ;  /* 0x000000c60dac7220 */ /* 0x000fe20000410000 */
[----:B------:R-:W-:-:S02]  /*11f0*/  SHF.R.U32.HI R202, RZ, 0x10, R7 ;  /* 0x00000010ffca7819 */ /* 0x000fc40000011607 */
[----:B------:R-:W-:Y:S02]  /*1200*/  SHF.L.U32 R129, R22, 0x10, RZ ;  /* 0x0000001016817819 */ /* 0x000fe400000006ff */
[----:B------:R-:W-:Y:S02]  /*1210*/  SHF.L.U32 R6, R109, 0x10, RZ ;  /* 0x000000106d067819 */ /* 0x000fe400000006ff */
[----:B------:R-:W-:Y:S01]  /*1220*/  SHF.L.U32 R17, R146, 0x10, RZ ;  /* 0x0000001092117819 */ /* 0x000fe200000006ff */
[----:B------:R-:W-:Y:S01]  /*1230*/  FMUL.FTZ R164, R19, R132 ;  /* 0x0000008413a47220 */ /* 0x000fe20000410000 */
[----:B------:R-:W-:Y:S01]  /*1240*/  SHF.L.U32 R179, R179, 0x10, RZ ;  /* 0x00000010b3b37819 */ /* 0x000fe200000006ff */
[----:B------:R-:W-:Y:S01]  /*1250*/  FADD.FTZ R13, R178, R131 ;  /* 0x00000083b20d7221 */ /* 0x000fe20000010000 */
[----:B------:R-:W-:Y:S01]  /*1260*/  SHF.L.U32 R14, R7, 0x10, RZ ;  /* 0x00000010070e7819 */ /* 0x000fe200000006ff */
[----:B------:R-:W-:Y:S01]  /*1270*/  FMUL.FTZ R157, R125, R180 ;  /* 0x000000b47d9d7220 */ /* 0x000fe20000410000 */
[----:B------:R-:W-:Y:S01]  /*1280*/  FFMA.FTZ R178, R174, R131, R15 ;  /* 0x00000083aeb27223 */ /* 0x000fe2000001000f */
[----:B------:R-:W-:Y:S01]  /*1290*/  SHF.L.U32 R18, R8, 0x10, RZ ;  /* 0x0000001008127819 */ /* 0x000fe200000006ff */
[----:B------:R-:W-:Y:S01]  /*12a0*/  FMUL.FTZ R162, R129, R134 ;  /* 0x0000008681a27220 */ /* 0x000fe20000410000 */
[----:B------:R-:W-:Y:S01]  /*12b0*/  SHF.L.U32 R7, R107, 0x10, RZ ;  /* 0x000000106b077819 */ /* 0x000fe200000006ff */
[----:B------:R-:W-:Y:S01]  /*12c0*/  FMUL.FTZ R171, R6, R17 ;  /* 0x0000001106ab7220 */ /* 0x000fe20000410000 */
[----:B------:R-:W-:Y:S01]  /*12d0*/  SHF.L.U32 R202, R202, 0x10, RZ ;  /* 0x00000010caca7819 */ /* 0x000fe200000006ff */
[----:B------:R-:W-:Y:S01]  /*12e0*/  FMUL.FTZ R129, R240, R179 ;  /* 0x000000b3f0817220 */ /* 0x000fe20000410000 */
[----:B------:R-:W-:Y:S01]  /*12f0*/  SHF.R.U64 R8, R4, 0x10, R5 ;  /* 0x0000001004087819 */ /* 0x000fe20000001205 */
[----:B------:R-:W-:Y:S01]  /*1300*/  FADD.FTZ R6, R13, R164 ;  /* 0x000000a40d067221 */ /* 0x000fe20000010000 */
[----:B------:R-:W-:Y:S01]  /*1310*/  SHF.R.U64 R195, R10, 0x10, R11 ;  /* 0x000000100ac37819 */ /* 0x000fe2000000120b */
[----:B------:R-:W-:Y:S01]  /*1320*/  FMUL.FTZ R182, R125, R182 ;  /* 0x000000b67db67220 */ /* 0x000fe20000410000 */
[----:B------:R-:W-:Y:S01]  /*1330*/  FFMA.FTZ R13, R157, R164, R178 ;  /* 0x000000a49d0d7223 */ /* 0x000fe200000100b2 */
[----:B------:R-:W-:Y:S01]  /*1340*/  SHF.R.U32.HI R144, RZ, 0x10, R5 ;  /* 0x00000010ff907819 */ /* 0x000fe20000011605 */
[----:B------:R-:W-:Y:S01]  /*1350*/  FMUL.FTZ R178, R7, R202 ;  /* 0x000000ca07b27220 */ /* 0x000fe20000410000 */
[----:B------:R-:W-:Y:S01]  /*1360*/  SHF.L.U32 R10, R5, 0x10, RZ ;  /* 0x00000010050a7819 */ /* 0x000fe200000006ff */
[----:B------:R-:W-:Y:S01]  /*1370*/  FADD.FTZ R7, R6, R129 ;  /* 0x0000008106077221 */ /* 0x000fe20000010000 */
[----:B------:R-:W-:-:S02]  /*1380*/  SHF.L.U32 R5, R104, 0x10, RZ ;  /* 0x0000001068057819 */ /* 0x000fc400000006ff */
[----:B------:R-:W-:Y:S02]  /*1390*/  SHF.L.U32 R177, R177, 0x10, RZ ;  /* 0x00000010b1b17819 */ /* 0x000fe400000006ff */
[----:B------:R-:W-:Y:S01]  /*13a0*/  SHF.L.U32 R8, R8, 0x10, RZ ;  /* 0x0000001008087819 */ /* 0x000fe200000006ff */
[C---:B------:R-:W-:Y:S01]  /*13b0*/  FMUL.FTZ R155, R125.reuse, R184 ;  /* 0x000000b87d9b7220 */ /* 0x040fe20000410000 */
[----:B------:R-:W-:Y:S01]  /*13c0*/  FFMA.FTZ R6, R182, R129, R13 ;  /* 0x00000081b6067223 */ /* 0x000fe2000001000d */
[----:B------:R-:W-:Y:S01]  /*13d0*/  SHF.L.U32 R200, R4, 0x10, RZ ;  /* 0x0000001004c87819 */ /* 0x000fe200000006ff */
[----:B------:R-:W-:Y:S01]  /*13e0*/  FMUL.FTZ R153, R125, R214 ;  /* 0x000000d67d997220 */ /* 0x000fe20000410000 */
[----:B------:R-:W-:Y:S01]  /*13f0*/  SHF.L.U32 R4, R105, 0x10, RZ ;  /* 0x0000001069047819 */ /* 0x000fe200000006ff */
[----:B------:R-:W-:Y:S01]  /*1400*/  FMUL.FTZ R169, R242, R177 ;  /* 0x000000b1f2a97220 */ /* 0x000fe20000410000 */
[----:B------:R-:W-:Y:S01]  /*1410*/  SHF.L.U32 R9, R144, 0x10, RZ ;  /* 0x0000001090097819 */ /* 0x000fe200000006ff */
[----:B------:R-:W-:Y:S01]  /*1420*/  FMUL.FTZ R184, R5, R8 ;  /* 0x0000000805b87220 */ /* 0x000fe20000410000 */
[----:B------:R-:W-:Y:S01]  /*1430*/  FADD.FTZ R214, R7, R162 ;  /* 0x000000a207d67221 */ /* 0x000fe20000010000 */
[----:B------:R-:W-:Y:S01]  /*1440*/  FMUL.FTZ R186, R125, R186 ;  /* 0x000000ba7dba7220 */ /* 0x000fe20000410000 */
[----:B------:R-:W-:Y:S01]  /*1450*/  FFMA.FTZ R5, R155, R162, R6 ;  /* 0x000000a29b057223 */ /* 0x000fe20000010006 */
[----:B------:R-:W-:Y:S01]  /*1460*/  SHF.L.U32 R175, R175, 0x10, RZ ;  /* 0x00000010afaf7819 */ /* 0x000fe200000006ff */
[----:B------:R-:W-:Y:S01]  /*1470*/  FMUL.FTZ R185, R4, R9 ;  /* 0x0000000904b97220 */ /* 0x000fe20000410000 */
[----:B------:R-:W-:Y:S01]  /*1480*/  FADD.FTZ R7, R214, R169 ;  /* 0x000000a9d6077221 */ /* 0x000fe20000010000 */
[----:B------:R-:W-:Y:S01]  /*1490*/  FFMA.FTZ R4, R186, R169, R5 ;  /* 0x000000a9ba047223 */ /* 0x000fe20000010005 */
[----:B------:R-:W-:Y:S01]  /*14a0*/  FMUL.FTZ R188, R125, R188 ;  /* 0x000000bc7dbc7220 */ /* 0x000fe20000410000 */
[----:B------:R-:W-:Y:S01]  /*14b0*/  FMUL.FTZ R167, R244, R175 ;  /* 0x000000aff4a77220 */ /* 0x000fe20000410000 */
[----:B------:R-:W-:Y:S01]  /*14c0*/  FADD.FTZ R6, R7, R160 ;  /* 0x000000a007067221 */ /* 0x000fe20000010000 */
[----:B------:R-:W-:Y:S01]  /*14d0*/  FFMA.FTZ R5, R153, R160, R4 ;  /* 0x000000a099057223 */ /* 0x000fe20000010004 */
[----:B------:R-:W-:Y:S01]  /*14e0*/  SHF.L.U32 R195, R195, 0x10, RZ ;  /* 0x00000010c3c37819 */ /* 0x000fe200000006ff */
[----:B------:R-:W-:Y:S01]  /*14f0*/  FMUL.FTZ R151, R125, R216 ;  /* 0x000000d87d977220 */ /* 0x000fe20000410000 */
[----:B------:R-:W-:Y:S01]  /*1500*/  FADD.FTZ R7, R6, R167 ;  /* 0x000000a706077221 */ /* 0x000fe20000010000 */
[----:B------:R-:W-:Y:S01]  /*1510*/  FFMA.FTZ R4, R188, R167, R5 ;  /* 0x000000a7bc047223 */ /* 0x000fe20000010005 */
[----:B------:R-:W-:Y:S01]  /*1520*/  SHF.R.U32.HI R148, RZ, 0x10, R11 ;  /* 0x00000010ff947819 */ /* 0x000fe2000001160b */
[----:B------:R-:W-:Y:S01]  /*1530*/  FMUL.FTZ R165, R246, R195 ;  /* 0x000000c3f6a57220 */ /* 0x000fe20000410000 */
[----:B------:R-:W-:Y:S01]  /*1540*/  FADD.FTZ R6, R7, R158 ;  /* 0x0000009e07067221 */ /* 0x000fe20000010000 */
[----:B------:R-:W-:Y:S01]  /*1550*/  FMUL.FTZ R190, R125, R190 ;  /* 0x000000be7dbe7220 */ /* 0x000fe20000410000 */
[----:B------:R-:W-:Y:S01]  /*1560*/  FFMA.FTZ R5, R151, R158, R4 ;  /* 0x0000009e97057223 */ /* 0x000fe20000010004 */
[----:B------:R-:W-:Y:S01]  /*1570*/  SHF.L.U32 R19, R148, 0x10, RZ ;  /* 0x0000001094137819 */ /* 0x000fe200000006ff */
[----:B------:R-:W-:Y:S01]  /*1580*/  FADD.FTZ R7, R6, R165 ;  /* 0x000000a506077221 */ /* 0x000fe20000010000 */
[C---:B------:R-:W-:Y:S01]  /*1590*/  FMUL.FTZ R149, R125.reuse, R218 ;  /* 0x000000da7d957220 */ /* 0x040fe20000410000 */
[----:B------:R-:W-:Y:S01]  /*15a0*/  FFMA.FTZ R4, R190, R165, R5 ;  /* 0x000000a5be047223 */ /* 0x000fe20000010005 */
[----:B------:R-:W-:Y:S01]  /*15b0*/  SHF.L.U32 R137, R26, 0x10, RZ ;  /* 0x000000101a897819 */ /* 0x000fe200000006ff */
[----:B------:R-:W-:Y:S01]  /*15c0*/  FMUL.FTZ R193, R125, R206 ;  /* 0x000000ce7dc17220 */ /* 0x000fe20000410000 */
[----:B------:R-:W-:Y:S01]  /*15d0*/  SHF.L.U32 R147, R31, 0x10, RZ ;  /* 0x000000101f937819 */ /* 0x000fe200000006ff */
[----:B------:R-:W-:Y:S01]  /*15e0*/  FMUL.FTZ R173, R234, R19 ;  /* 0x00000013eaad7220 */ /* 0x000fe20000410000 */
[----:B------:R-:W-:Y:S01]  /*15f0*/  FADD.FTZ R206, R7, R156 ;  /* 0x0000009c07ce7221 */ /* 0x000fe20000010000 */
[----:B------:R-:W-:Y:S01]  /*1600*/  FMUL.FTZ R192, R125, R192 ;  /* 0x000000c07dc07220 */ /* 0x000fe20000410000 */
[----:B------:R-:W-:Y:S01]  /*1610*/  FFMA.FTZ R5, R149, R156, R4 ;  /* 0x0000009c95057223 */ /* 0x000fe20000010004 */
[----:B------:R-:W-:Y:S01]  /*1620*/  FMUL.FTZ R154, R137, R18 ;  /* 0x00000012899a7220 */ /* 0x000fe20000410000 */
[----:B------:R-:W-:Y:S01]  /*1630*/  FMUL.FTZ R144, R147, R10 ;  /* 0x0000000a93907220 */ /* 0x000fe20000410000 */
[----:B------:R-:W-:Y:S01]  /*1640*/  FADD.FTZ R7, R206, R173 ;  /* 0x000000adce077221 */ /* 0x000fe20000010000 */
[----:B------:R-:W-:Y:S01]  /*1650*/  FMUL.FTZ R147, R125, R220 ;  /* 0x000000dc7d937220 */ /* 0x000fe20000410000 */
[----:B------:R-:W-:Y:S01]  /*1660*/  FFMA.FTZ R4, R192, R173, R5 ;  /* 0x000000adc0047223 */ /* 0x000fe20000010005 */
[----:B------:R-:W-:Y:S01]  /*1670*/  SHF.L.U32 R139, R27, 0x10, RZ ;  /* 0x000000101b8b7819 */ /* 0x000fe200000006ff */
[----:B------:R-:W-:Y:S01]  /*1680*/  FADD.FTZ R7, R7, R154 ;  /* 0x0000009a07077221 */ /* 0x000fe20000010000 */
[----:B------:R-:W-:Y:S01]  /*1690*/  SHF.L.U32 R145, R30, 0x10, RZ ;  /* 0x000000101e917819 */ /* 0x000fe200000006ff */
[----:B------:R-:W-:Y:S01]  /*16a0*/  FMUL.FTZ R187, R125, R212 ;  /* 0x000000d47dbb7220 */ /* 0x000fe20000410000 */
[----:B------:R-:W-:Y:S01]  /*16b0*/  FFMA.FTZ R4, R147, R154, R4 ;  /* 0x0000009a93047223 */ /* 0x000fe20000010004 */
[----:B------:R-:W-:Y:S01]  /*16c0*/  FMUL.FTZ R152, R139, R140 ;  /* 0x0000008c8b987220 */ /* 0x000fe20000410000 */
[----:B------:R-:W-:Y:S01]  /*16d0*/  FADD.FTZ R7, R7, R172 ;  /* 0x000000ac07077221 */ /* 0x000fe20000010000 */
[----:B------:R-:W-:Y:S01]  /*16e0*/  FMUL.FTZ R146, R145, R200 ;  /* 0x000000c891927220 */ /* 0x000fe20000410000 */
[----:B------:R-:W-:Y:S01]  /*16f0*/  FMUL.FTZ R145, R125, R222 ;  /* 0x000000de7d917220 */ /* 0x000fe20000410000 */
[----:B------:R-:W-:Y:S01]  /*1700*/  FFMA.FTZ R4, R187, R172, R4 ;  /* 0x000000acbb047223 */ /* 0x000fe20000010004 */
        /* <DEDUP_REMOVED lines=13> */
[----:B------:R-:W-:Y:S01]  /*17e0*/  FADD.FTZ R5, R7, R150 ;  /* 0x0000009607057221 */ /* 0x000fe20000010000 */
[----:B------:R-:W-:Y:S01]  /*17f0*/  FMUL.FTZ R189, R125, R210 ;  /* 0x000000d27dbd7220 */ /* 0x000fe20000410000 */
[----:B------:R-:W-:Y:S01]  /*1800*/  FFMA.FTZ R4, R143, R150, R4 ;  /* 0x000000968f047223 */ /* 0x000fe20000010004 */
[----:B------:R-:W-:Y:S01]  /*1810*/  FMUL.FTZ R141, R125, R226 ;  /* 0x000000e27d8d7220 */ /* 0x000fe20000410000 */
[----:B------:R-:W-:-:S02]  /*1820*/  FADD.FTZ R5, R5, R180 ;  /* 0x000000b405057221 */ /* 0x000fc40000010000 */
[----:B------:R-:W-:Y:S01]  /*1830*/  FFMA.FTZ R4, R189, R180, R4 ;  /* 0x000000b4bd047223 */ /* 0x000fe20000010004 */
[----:B------:R-:W-:Y:S01]  /*1840*/  FMUL.FTZ R191, R125, R208 ;  /* 0x000000d07dbf7220 */ /* 0x000fe20000410000 */
[----:B------:R-:W-:Y:S02]  /*1850*/  FADD.FTZ R5, R5, R148 ;  /* 0x0000009405057221 */ /* 0x000fe40000010000 */
[----:B------:R-:W-:Y:S01]  /*1860*/  FFMA.FTZ R4, R141, R148, R4 ;  /* 0x000000948d047223 */ /* 0x000fe20000010004 */
[----:B------:R-:W-:Y:S01]  /*1870*/  FMUL.FTZ R139, R125, R228 ;  /* 0x000000e47d8b7220 */ /* 0x000fe20000410000 */
[----:B------:R-:W-:Y:S02]  /*1880*/  FADD.FTZ R5, R5, R178 ;  /* 0x000000b205057221 */ /* 0x000fe40000010000 */
[----:B------:R-:W-:Y:S02]  /*1890*/  FFMA.FTZ R4, R191, R178, R4 ;  /* 0x000000b2bf047223 */ /* 0x000fe40000010004 */
[----:B------:R-:W-:-:S02]  /*18a0*/  FADD.FTZ R5, R5, R146 ;  /* 0x0000009205057221 */ /* 0x000fc40000010000 */
[----:B------:R-:W-:Y:S01]  /*18b0*/  FFMA.FTZ R4, R139, R146, R4 ;  /* 0x000000928b047223 */ /* 0x000fe20000010004 */
[----:B------:R-:W-:Y:S01]  /*18c0*/  FMUL.FTZ R137, R125, R232 ;  /* 0x000000e87d897220 */ /* 0x000fe20000410000 */
[----:B------:R-:W-:Y:S02]  /*18d0*/  FADD.FTZ R5, R5, R184 ;  /* 0x000000b805057221 */ /* 0x000fe40000010000 */
[----:B------:R-:W-:Y:S01]  /*18e0*/  FFMA.FTZ R4, R193, R184, R4 ;  /* 0x000000b8c1047223 */ /* 0x000fe20000010004 */
[----:B------:R-:W-:Y:S01]  /*18f0*/  FMUL.FTZ R196, R125, R196 ;  /* 0x000000c47dc47220 */ /* 0x000fe20000410000 */
[----:B------:R-:W-:Y:S02]  /*1900*/  FADD.FTZ R232, R5, R144 ;  /* 0x0000009005e87221 */ /* 0x000fe40000010000 */
[----:B------:R-:W-:Y:S01]  /*1910*/  FFMA.FTZ R5, R137, R144, R4 ;  /* 0x0000009089057223 */ /* 0x000fe20000010004 */
[----:B------:R-:W-:Y:S01]  /*1920*/  FMUL.FTZ R228, R0, R127 ;  /* 0x0000007f00e47220 */ /* 0x000fe20000410000 */
        /* <DEDUP_REMOVED lines=27> */
[----:B------:R-:W-:Y:S01]  /*1ae0*/  FADD.FTZ R232, R232, R185 ;  /* 0x000000b9e8e87221 */ /* 0x000fe20000010000 */
[----:B------:R-:W-:Y:S01]  /*1af0*/  FFMA.FTZ R5, R196, R185, R5 ;  /* 0x000000b9c4057223 */ /* 0x000fe20000010005 */
[----:B------:R-:W-:Y:S06]  /*1b00*/  BRA `(.L_x_74) ;  /* 0x00000014002c7947 */ /* 0x000fec0003800000 */
.L_x_73:
        /* <DEDUP_REMOVED lines=8> */
[----:B------:R-:W2:Y:S01]  /*1b90*/  LDC.64 R44, c[0x0][0x438] ;  /* 0x00010e00ff2c7b82 */ /* 0x000ea20000000a00 */
[----:B0-----:R-:W-:-:S04]  /*1ba0*/  IMAD.WIDE.U32 R6, R119, 0x8, R4 ;  /* 0x0000000877067825 */ /* 0x001fc800078e0004 */
[--C-:B------:R-:W-:Y:S02]  /*1bb0*/  IMAD.WIDE.U32 R8, R118, 0x8, R4.reuse ;  /* 0x0000000876087825 */ /* 0x100fe400078e0004 */
[----:B------:R-:W3:Y:S02]  /*1bc0*/  LDG.E.64 R6, desc[UR8][R6.64] ;  /* 0x0000000806067981 */ /* 0x000ee4000c1e1b00 */
        /* <DEDUP_REMOVED lines=23> */
[----:B------:R0:W4:Y:S04]  /*1d40*/  LDG.E.64 R12, desc[UR8][R136.64] ;  /* 0x00000008880c7981 */ /* 0x000128000c1e1b00 */
[----:B------:R-:W4:Y:S01]  /*1d50*/  LDG.E.64 R200, desc[UR8][R200.64] ;  /* 0x00000008c8c87981 */ /* 0x000f22000c1e1b00 */
[----:B--2---:R-:W-:-:S04]  /*1d60*/  IMAD.WIDE.U32 R32, R119, 0x8, R44 ;  /* 0x0000000877207825 */ /* 0x004fc800078e002c */
[--C-:B------:R-:W-:Y:S02]  /*1d70*/  IMAD.WIDE.U32 R34, R118, 0x8, R44.reuse ;  /* 0x0000000876227825 */ /* 0x100fe400078e002c */
[----:B------:R-:W5:Y:S02]  /*1d80*/  LDG.E.64 R32, desc[UR8][R32.64] ;  /* 0x0000000820207981 */ /* 0x000f64000c1e1b00 */
[--C-:B------:R-:W-:Y:S02]  /*1d90*/  IMAD.WIDE.U32 R36, R124, 0x8, R44.reuse ;  /* 0x000000087c247825 */ /* 0x100fe400078e002c */
[----:B------:R-:W5:Y:S02]  /*1da0*/  LDG.E.64 R34, desc[UR8][R34.64] ;  /* 0x0000000822227981 */ /* 0x000f64000c1e1b00 */
[--C-:B------:R-:W-:Y:S02]  /*1db0*/  IMAD.WIDE.U32 R38, R123, 0x8, R44.reuse ;  /* 0x000000087b267825 */ /* 0x100fe400078e002c */
[----:B------:R-:W5:Y:S02]  /*1dc0*/  LDG.E.64 R36, desc[UR8][R36.64] ;  /* 0x0000000824247981 */ /* 0x000f64000c1e1b00 */
[----:B------:R-:W-:-:S02]  /*1dd0*/  IMAD.WIDE.U32 R40, R122, 0x8, R44 ;  /* 0x000000087a287825 */ /* 0x000fc400078e002c */
[----:B------:R-:W5:Y:S02]  /*1de0*/  LDG.E.64 R38, desc[UR8][R38.64] ;  /* 0x0000000826267981 */ /* 0x000f64000c1e1b00 */
[--C-:B------:R-:W-:Y:S02]  /*1df0*/  IMAD.WIDE.U32 R42, R120, 0x8, R44.reuse ;  /* 0x00000008782a7825 */ /* 0x100fe400078e002c */
[----:B------:R-:W5:Y:S02]  /*1e00*/  LDG.E.64 R40, desc[UR8][R40.64] ;  /* 0x0000000828287981 */ /* 0x000f64000c1e1b00 */
[----:B------:R-:W-:Y:S02]  /*1e10*/  IMAD.WIDE.U32 R44, R121, 0x8, R44 ;  /* 0x00000008792c7825 */ /* 0x000fe400078e002c */
[----:B------:R-:W5:Y:S04]  /*1e20*/  LDG.E.64 R42, desc[UR8][R42.64] ;  /* 0x000000082a2a7981 */ /* 0x000f68000c1e1b00 */
[----:B------:R-:W5:Y:S01]  /*1e30*/  LDG.E.64 R44, desc[UR8][R44.64] ;  /* 0x000000082c2c7981 */ /* 0x000f62000c1e1b00 */
        /* <DEDUP_REMOVED lines=8> */
[C-C-:B---3--:R-:W-:Y:S02]  /*1ec0*/  SHF.R.U64 R127, R6.reuse, 0x10, R7.reuse ;  /* 0x00000010067f7819 */ /* 0x148fe40000001207 */
[----:B0-----:R-:W-:Y:S02]  /*1ed0*/  SHF.L.U32 R137, R6, 0x10, RZ ;  /* 0x0000001006897819 */ /* 0x001fe400000006ff */
[----:B------:R-:W-:Y:S02]  /*1ee0*/  SHF.R.U32.HI R6, RZ, 0x10, R7 ;  /* 0x00000010ff067819 */ /* 0x000fe40000011607 */
[----:B------:R-:W-:Y:S02]  /*1ef0*/  SHF.L.U32 R7, R7, 0x10, RZ ;  /* 0x0000001007077819 */ /* 0x000fe400000006ff */
[----:B----4-:R-:W-:-:S02]  /*1f00*/  SHF.L.U32 R141, R8, 0x10, RZ ;  /* 0x00000010088d7819 */ /* 0x010fc400000006ff */
[----:B------:R-:W-:Y:S02]  /*1f10*/  SHF.L.U32 R143, R9, 0x10, RZ ;  /* 0x00000010098f7819 */ /* 0x000fe400000006ff */
[----:B------:R-:W-:Y:S02]  /*1f20*/  SHF.L.U32 R145, R10, 0x10, RZ ;  /* 0x000000100a917819 */ /* 0x000fe400000006ff */
[----:B------:R-:W-:Y:S02]  /*1f30*/  SHF.L.U32 R147, R11, 0x10, RZ ;  /* 0x000000100b937819 */ /* 0x000fe400000006ff */
[----:B------:R-:W-:Y:S02]  /*1f40*/  SHF.L.U32 R149, R14, 0x10, RZ ;  /* 0x000000100e957819 */ /* 0x000fe400000006ff */
[----:B------:R-:W-:Y:S02]  /*1f50*/  SHF.R.U64 R136, R8, 0x10, R9 ;  /* 0x0000001008887819 */ /* 0x000fe40000001209 */
[----:B------:R-:W-:-:S02]  /*1f60*/  SHF.R.U64 R140, R10, 0x10, R11 ;  /* 0x000000100a8c7819 */ /* 0x000fc4000000120b */
[----:B------:R-:W-:Y:S02]  /*1f70*/  SHF.R.U64 R144, R14, 0x10, R15 ;  /* 0x000000100e907819 */ /* 0x000fe4000000120f */
[C---:B------:R-:W-:Y:S02]  /*1f80*/  SHF.R.U64 R146, R16.reuse, 0x10, R17 ;  /* 0x0000001010927819 */ /* 0x040fe40000001211 */
[----:B------:R-:W-:Y:S02]  /*1f90*/  SHF.L.U32 R153, R16, 0x10, RZ ;  /* 0x0000001010997819 */ /* 0x000fe400000006ff */
[C---:B------:R-:W-:Y:S02]  /*1fa0*/  SHF.R.U64 R148, R128.reuse, 0x10, R129 ;  /* 0x0000001080947819 */ /* 0x040fe40000001281 */
[----:B------:R-:W-:Y:S02]  /*1fb0*/  SHF.L.U32 R157, R128, 0x10, RZ ;  /* 0x00000010809d7819 */ /* 0x000fe400000006ff */
[----:B------:R-:W-:-:S02]  /*1fc0*/  SHF.R.U64 R150, R132, 0x10, R133 ;  /* 0x0000001084967819 */ /* 0x000fc40000001285 */
[----:B------:R-:W-:Y:S02]  /*1fd0*/  SHF.L.U32 R161, R132, 0x10, RZ ;  /* 0x0000001084a17819 */ /* 0x000fe400000006ff */
[----:B------:R-:W-:Y:S02]  /*1fe0*/  SHF.R.U32.HI R8, RZ, 0x10, R9 ;  /* 0x00000010ff087819 */ /* 0x000fe40000011609 */
[----:B------:R-:W-:Y:S02]  /*1ff0*/  SHF.R.U32.HI R10, RZ, 0x10, R11 ;  /* 0x00000010ff0a7819 */ /* 0x000fe4000001160b */
[----:B------:R-:W-:Y:S02]  /*2000*/  SHF.R.U32.HI R14, RZ, 0x10, R15 ;  /* 0x00000010ff0e7819 */ /* 0x000fe4000001160f */
[----:B------:R-:W-:Y:S02]  /*2010*/  SHF.R.U32.HI R16, RZ, 0x10, R17 ;  /* 0x00000010ff107819 */ /* 0x000fe40000011611 */
[----:B------:R-:W-:-:S02]  /*2020*/  SHF.R.U32.HI R128, RZ, 0x10, R129 ;  /* 0x00000010ff807819 */ /* 0x000fc40000011681 */
        /* <DEDUP_REMOVED lines=59> */
[----:B------:R-:W-:Y:S01]  /*23e0*/  SHF.R.U32.HI R183, RZ, 0x10, R5 ;  /* 0x00000010ffb77819 */ /* 0x000fe20000011605 */
[----:B------:R-:W-:Y:S01]  /*23f0*/  FMUL.FTZ R142, R15, R176 ;  /* 0x000000b00f8e7220 */ /* 0x000fe20000410000 */
[----:B------:R-:W-:Y:S01]  /*2400*/  SHF.L.U32 R128, R5, 0x10, RZ ;  /* 0x0000001005807819 */ /* 0x000fe200000006ff */
[----:B------:R-:W-:Y:S01]  /*2410*/  FMUL.FTZ R156, R135, R16 ;  /* 0x00000010879c7220 */ /* 0x000fe20000410000 */
[----:B------:R-:W-:Y:S01]  /*2420*/  SHF.L.U32 R9, R3, 0x10, RZ ;  /* 0x0000001003097819 */ /* 0x000fe200000006ff */
[C---:B------:R-:W-:Y:S01]  /*2430*/  FMUL.FTZ R161, R125.reuse, R172 ;  /* 0x000000ac7da17220 */ /* 0x040fe20000410000 */
[----:B------:R-:W-:Y:S01]  /*2440*/  FADD.FTZ R15, RZ, R163 ;  /* 0x000000a3ff0f7221 */ /* 0x000fe20000010000 */
[----:B------:R-:W-:Y:S01]  /*2450*/  SHF.R.U64 R195, R138, 0x10, R139 ;  /* 0x000000108ac37819 */ /* 0x000fe2000000128b */
        /* <DEDUP_REMOVED lines=8> */
[C-C-:B------:R-:W-:Y:S01]  /*24e0*/  SHF.R.U64 R181, R130.reuse, 0x10, R131.reuse ;  /* 0x0000001082b57819 */ /* 0x140fe20000001283 */
[----:B------:R-:W-:Y:S01]  /*24f0*/  FMUL.FTZ R158, R133, R138 ;  /* 0x0000008a859e7220 */ /* 0x000fe20000410000 */
[----:B------:R-:W-:Y:S01]  /*2500*/  SHF.L.U32 R130, R130, 0x10, RZ ;  /* 0x0000001082827819 */ /* 0x000fe200000006ff */
[----:B------:R-:W-:Y:S01]  /*2510*/  FMUL.FTZ R159, R125, R178 ;  /* 0x000000b27d9f7220 */ /* 0x000fe20000410000 */
[----:B------:R-:W-:Y:S01]  /*2520*/  SHF.L.U32 R17, R20, 0x10, RZ ;  /* 0x0000001014117819 */ /* 0x000fe200000006ff */
[----:B------:R-:W-:Y:S01]  /*2530*/  FMUL.FTZ R133, R236, R183 ;  /* 0x000000b7ec857220 */ /* 0x000fe20000410000 */
[----:B------:R-:W-:Y:S01]  /*2540*/  FADD.FTZ R178, R15, R168 ;  /* 0x000000a80fb27221 */ /* 0x000fe20000010000 */
[----:B------:R-:W-:Y:S01]  /*2550*/  SHF.R.U32.HI R179, RZ, 0x10, R131 ;  /* 0x00000010ffb37819 */ /* 0x000fe20000011683 */
[----:B------:R-:W-:Y:S01]  /*2560*/  FMUL.FTZ R170, R125, R170 ;  /* 0x000000aa7daa7220 */ /* 0x000fe20000410000 */
[----:B------:R-:W-:Y:S01]  /*2570*/  SHF.L.U32 R132, R131, 0x10, RZ ;  /* 0x0000001083847819 */ /* 0x000fe200000006ff */
[----:B------:R-:W-:Y:S01]  /*2580*/  FFMA.FTZ R15, R161, R168, R172 ;  /* 0x000000a8a10f7223 */ /* 0x000fe200000100ac */
[----:B------:R-:W-:-:S02]  /*2590*/  SHF.R.U64 R198, R18, 0x10, R19 ;  /* 0x0000001012c67819 */ /* 0x000fc40000001213 */
[----:B------:R-:W-:Y:S01]  /*25a0*/  SHF.L.U32 R131, R23, 0x10, RZ ;  /* 0x0000001017837819 */ /* 0x000fe200000006ff */
[----:B------:R-:W-:Y:S01]  /*25b0*/  FMUL.FTZ R166, R17, R130 ;  /* 0x0000008211a67220 */ /* 0x000fe20000410000 */
[----:B------:R-:W-:Y:S01]  /*25c0*/  SHF.L.U32 R181, R181, 0x10, RZ ;  /* 0x00000010b5b57819 */ /* 0x000fe200000006ff */
[----:B------:R-:W-:Y:S01]  /*25d0*/  FADD.FTZ R171, R178, R133 ;  /* 0x00000085b2ab7221 */ /* 0x000fe20000010000 */
[----:B------:R-:W-:Y:S01]  /*25e0*/  SHF.R.U64 R204, R12, 0x10, R13 ;  /* 0x000000100ccc7819 */ /* 0x000fe2000000120d */
[----:B------:R-:W-:Y:S01]  /*25f0*/  FFMA.FTZ R172, R170, R133, R15 ;  /* 0x00000085aaac7223 */ /* 0x000fe2000001000f */
[----:B------:R-:W-:Y:S02]  /*2600*/  SHF.R.U32.HI R202, RZ, 0x10, R13 ;  /* 0x00000010ffca7819 */ /* 0x000fe4000001160d */
        /* <DEDUP_REMOVED lines=9> */
[----:B------:R-:W-:Y:S01]  /*26a0*/  FMUL.FTZ R174, R125, R174 ;  /* 0x000000ae7dae7220 */ /* 0x000fe20000410000 */
[----:B------:R-:W-:Y:S01]  /*26b0*/  FFMA.FTZ R15, R159, R166, R172 ;  /* 0x000000a69f0f7223 */ /* 0x000fe200000100ac */
[----:B------:R-:W-:Y:S01]  /*26c0*/  SHF.L.U32 R134, R134, 0x10, RZ ;  /* 0x0000001086867819 */ /* 0x000fe200000006ff */
[----:B------:R-:W-:Y:S01]  /*26d0*/  FMUL.FTZ R172, R13, R198 ;  /* 0x000000c60dac7220 */ /* 0x000fe20000410000 */
[----:B------:R-:W-:Y:S01]  /*26e0*/  SHF.L.U32 R129, R22, 0x10, RZ ;  /* 0x0000001016817819 */ /* 0x000fe200000006ff */
[----:B------:R-:W-:Y:S01]  /*26f0*/  FMUL.FTZ R164, R19, R132 ;  /* 0x0000008413a47220 */ /* 0x000fe20000410000 */
[----:B------:R-:W-:Y:S01]  /*2700*/  SHF.L.U32 R179, R179, 0x10, RZ ;  /* 0x00000010b3b37819 */ /* 0x000fe200000006ff */
[----:B------:R-:W-:Y:S01]  /*2710*/  FADD.FTZ R13, R178, R131 ;  /* 0x00000083b20d7221 */ /* 0x000fe20000010000 */
[----:B------:R-:W-:Y:S01]  /*2720*/  FMUL.FTZ R157, R125, R180 ;  /* 0x000000b47d9d7220 */ /* 0x000fe20000410000 */
[----:B------:R-:W-:Y:S01]  /*2730*/  FFMA.FTZ R178, R174, R131, R15 ;  /* 0x00000083aeb27223 */ /* 0x000fe2000001000f */
[----:B------:R-:W-:Y:S01]  /*2740*/  SHF.R.U32.HI R8, RZ, 0x10, R139 ;  /* 0x00000010ff087819 */ /* 0x000fe2000001168b */
[----:B------:R-:W-:Y:S01]  /*2750*/  FMUL.FTZ R162, R129, R134 ;  /* 0x0000008681a27220 */ /* 0x000fe20000410000 */
[----:B------:R-:W-:Y:S01]  /*2760*/  SHF.L.U32 R7, R107, 0x10, RZ ;  /* 0x000000106b077819 */ /* 0x000fe200000006ff */
[----:B------:R-:W-:Y:S01]  /*2770*/  FMUL.FTZ R155, R125, R184 ;  /* 0x000000b87d9b7220 */ /* 0x000fe20000410000 */
[----:B------:R-:W-:Y:S01]  /*2780*/  SHF.L.U32 R202, R202, 0x10, RZ ;  /* 0x00000010caca7819 */ /* 0x000fe200000006ff */
[----:B------:R-:W-:Y:S01]  /*2790*/  FMUL.FTZ R129, R240, R179 ;  /* 0x000000b3f0817220 */ /* 0x000fe20000410000 */
[--C-:B------:R-:W-:Y:S01]  /*27a0*/  SHF.R.U64 R144, R200, 0x10, R201.reuse ;  /* 0x00000010c8907819 */ /* 0x100fe200000012c9 */
[----:B------:R-:W-:Y:S01]  /*27b0*/  FADD.FTZ R184, R13, R164 ;  /* 0x000000a40db87221 */ /* 0x000fe20000010000 */
[----:B------:R-:W-:Y:S01]  /*27c0*/  FMUL.FTZ R182, R125, R182 ;  /* 0x000000b67db67220 */ /* 0x000fe20000410000 */
[----:B------:R-:W-:Y:S01]  /*27d0*/  FFMA.FTZ R13, R157, R164, R178 ;  /* 0x000000a49d0d7223 */ /* 0x000fe200000100b2 */
[----:B------:R-:W-:Y:S01]  /*27e0*/  SHF.L.U32 R19, R8, 0x10, RZ ;  /* 0x0000001008137819 */ /* 0x000fe200000006ff */
[----:B------:R-:W-:Y:S01]  /*27f0*/  FMUL.FTZ R178, R7, R202 ;  /* 0x000000ca07b27220 */ /* 0x000fe20000410000 */
[----:B------:R-:W-:Y:S01]  /*2800*/  SHF.R.U32.HI R146, RZ, 0x10, R201 ;  /* 0x00000010ff927819 */ /* 0x000fe200000116c9 */
[----:B------:R-:W-:Y:S01]  /*2810*/  FADD.FTZ R7, R184, R129 ;  /* 0x00000081b8077221 */ /* 0x000fe20000010000 */
[----:B------:R-:W-:-:S02]  /*2820*/  SHF.L.U32 R5, R104, 0x10, RZ ;  /* 0x0000001068057819 */ /* 0x000fc400000006ff */
[----:B------:R-:W-:Y:S02]  /*2830*/  SHF.L.U32 R177, R177, 0x10, RZ ;  /* 0x00000010b1b17819 */ /* 0x000fe400000006ff */
[----:B------:R-:W-:Y:S01]  /*2840*/  SHF.L.U32 R8, R144, 0x10, RZ ;  /* 0x0000001090087819 */ /* 0x000fe200000006ff */
        /* <DEDUP_REMOVED lines=32> */
[----:B------:R-:W-:Y:S01]  /*2a50*/  SHF.L.U32 R18, R18, 0x10, RZ ;  /* 0x0000001012127819 */ /* 0x000fe200000006ff */
[----:B------:R-:W-:Y:S01]  /*2a60*/  FMUL.FTZ R173, R234, R19 ;  /* 0x00000013eaad7220 */ /* 0x000fe20000410000 */
[----:B------:R-:W-:Y:S01]  /*2a70*/  SHF.L.U32 R200, R200, 0x10, RZ ;  /* 0x00000010c8c87819 */ /* 0x000fe200000006ff */
[----:B------:R-:W-:Y:S01]  /*2a80*/  FADD.FTZ R206, R7, R156 ;  /* 0x0000009c07ce7221 */ /* 0x000fe20000010000 */
[----:B------:R-:W-:-:S02]  /*2a90*/  SHF.L.U32 R139, R26, 0x10, RZ ;  /* 0x000000101a8b7819 */ /* 0x000fc400000006ff */
        /* <DEDUP_REMOVED lines=28> */
[----:B------:R-:W-:Y:S01]  /*2c60*/  FADD.FTZ R7, R222, R171 ;  /* 0x000000abde077221 */ /* 0x000fe20000010000 */
[C---:B------:R-:W-:Y:S01]  /*2c70*/  FMUL.FTZ R143, R125.reuse, R228 ;  /* 0x000000e47d8f7220 */ /* 0x040fe20000410000 */
[----:B------:R-:W-:Y:S01]  /*2c80*/  FFMA.FTZ R4, R194, R171, R5 ;  /* 0x000000abc2047223 */ /* 0x000fe20000010005 */
[----:B------:R-:W-:Y:S01]  /*2c90*/  FMUL.FTZ R189, R125, R208 ;  /* 0x000000d07dbd7220 */ /* 0x000fe20000410000 */
[----:B------:R-:W-:Y:S01]  /*2ca0*/  FMUL.FTZ R180, R11, R204 ;  /* 0x000000cc0bb47220 */ /* 0x000fe20000410000 */
[----:B------:R-:W-:Y:S01]  /*2cb0*/  FADD.FTZ R5, R7, R150 ;  /* 0x0000009607057221 */ /* 0x000fe20000010000 */
[----:B------:R-:W-:Y:S01]  /*2cc0*/  FFMA.FTZ R4, R143, R150, R4 ;  /* 0x000000968f047223 */ /* 0x000fe20000010004 */
[----:B------:R-:W-:-:S02]  /*2cd0*/  FMUL.FTZ R141, R125, R230 ;  /* 0x000000e67d8d7220 */ /* 0x000fc40000410000 */
[----:B------:R-:W-:Y:S01]  /*2ce0*/  FADD.FTZ R5, R5, R180 ;  /* 0x000000b405057221 */ /* 0x000fe20000010000 */
[----:B------:R-:W-:-:S03]  /*2cf0*/  FFMA.FTZ R4, R189, R180, R4 ;  /* 0x000000b4bd047223 */ /* 0x000fc60000010004 */
[----:B------:R-:W-:Y:S01]  /*2d00*/  FADD.FTZ R5, R5, R148 ;  /* 0x0000009405057221 */ /* 0x000fe20000010000 */
[----:B------:R-:W-:Y:S01]  /*2d10*/  FFMA.FTZ R4, R141, R148, R4 ;  /* 0x000000948d047223 */ /* 0x000fe20000010004 */
[----:B------:R-:W-:Y:S02]  /*2d20*/  FMUL.FTZ R139, R125, R232 ;  /* 0x000000e87d8b7220 */ /* 0x000fe40000410000 */
[----:B------:R-:W-:Y:S01]  /*2d30*/  FADD.FTZ R5, R5, R178 ;  /* 0x000000b205057221 */ /* 0x000fe20000010000 */
[----:B------:R-:W-:Y:S01]  /*2d40*/  FFMA.FTZ R4, R191, R178, R4 ;  /* 0x000000b2bf047223 */ /* 0x000fe20000010004 */
[----:B------:R-:W-:Y:S02]  /*2d50*/  FMUL.FTZ R193, R125, R6 ;  /* 0x000000067dc17220 */ /* 0x000fe40000410000 */
[----:B------:R-:W-:Y:S01]  /*2d60*/  FADD.FTZ R5, R5, R146 ;  /* 0x0000009205057221 */ /* 0x000fe20000010000 */
[----:B------:R-:W-:Y:S01]  /*2d70*/  FFMA.FTZ R4, R139, R146, R4 ;  /* 0x000000928b047223 */ /* 0x000fe20000010004 */
[----:B------:R-:W-:-:S02]  /*2d80*/  FMUL.FTZ R137, R125, R218 ;  /* 0x000000da7d897220 */ /* 0x000fc40000410000 */
[----:B------:R-:W-:Y:S01]  /*2d90*/  FADD.FTZ R5, R5, R184 ;  /* 0x000000b805057221 */ /* 0x000fe20000010000 */
[----:B------:R-:W-:Y:S01]  /*2da0*/  FFMA.FTZ R4, R193, R184, R4 ;  /* 0x000000b8c1047223 */ /* 0x000fe20000010004 */
[----:B------:R-:W-:Y:S02]  /*2db0*/  FMUL.FTZ R196, R125, R196 ;  /* 0x000000c47dc47220 */ /* 0x000fe40000410000 */
[----:B------:R-:W-:Y:S01]  /*2dc0*/  FADD.FTZ R232, R5, R144 ;  /* 0x0000009005e87221 */ /* 0x000fe20000010000 */
        /* <DEDUP_REMOVED lines=30> */
[----:B------:R-:W-:-:S07]  /*2fb0*/  FFMA.FTZ R5, R196, R185, R5 ;  /* 0x000000b9c4057223 */ /* 0x000fce0000010005 */
.L_x_74:
        /* <DEDUP_REMOVED lines=23> */
[----:B------:R-:W0:Y:S01]  /*3130*/  S2R R46, SR_TID.X ;  /* 0x00000000002e7919 */ /* 0x000e220000002100 */
[----:B------:R-:W1:Y:S01]  /*3140*/  S2UR UR5, SR_CgaCtaId ;  /* 0x00000000000579c3 */ /* 0x000e620000008800 */
[----:B------:R-:W-:Y:S02]  /*3150*/  UMOV UR4, 0x400 ;  /* 0x0000040000047882 */ /* 0x000fe40000000000 */
[----:B-1----:R-:W-:-:S04]  /*3160*/  ULEA UR4, UR5, UR4, 0x18 ;  /* 0x0000000405047291 */ /* 0x002fc8000f8ec0ff */
[----:B------:R-:W-:Y:S02]  /*3170*/  UIADD3 UR5, UPT, UPT, UR4, 0x7040, URZ ;  /* 0x0000704004057890 */ /* 0x000fe4000fffe0ff */
[----:B------:R-:W-:Y:S01]  /*3180*/  @!UP1 UIADD3 UR5, UPT, UPT, UR4, 0x7000, URZ ;  /* 0x0000700004059890 */ /* 0x000fe2000fffe0ff */
[----:B0-----:R-:W-:-:S04]  /*3190*/  SHF.R.U32.HI R15, RZ, 0x2, R46 ;  /* 0x00000002ff0f7819 */ /* 0x001fc8000001162e */
[----:B------:R-:W-:-:S05]  /*31a0*/  LOP3.LUT R15, R15, 0x38, RZ, 0xc0, !PT ;  /* 0x000000380f0f7812 */ /* 0x000fca00078ec0ff */
[----:B------:R0:W-:Y:S02]  /*31b0*/  STS.64 [R15+UR5], R4 ;  /* 0x000000040f007988 */ /* 0x0001e40008000a05 */
.L_x_76:
[----:B------:R-:W-:Y:S05]  /*31c0*/  BSYNC.RECONVERGENT B0 ;  /* 0x0000000000007941 */ /* 0x000fea0003800200 */
.L_x_75:
[----:B------:R-:W1:Y:S08]  /*31d0*/  S2UR UR5, SR_CgaCtaId ;  /* 0x00000000000579c3 */ /* 0x000e700000008800 */
[----:B------:R-:W-:Y:S01]  /*31e0*/  BAR.SYNC.DEFER_BLOCKING 0x0 ;  /* 0x0000000000007b1d */ /* 0x000fe20000010000 */
[----:B------:R-:W-:Y:S01]  /*31f0*/  FADD.FTZ R102, R7, R102 ;  /* 0x0000006607667221 */ /* 0x000fe20000010000 */
[----:B------:R-:W-:Y:S01]  /*3200*/  FADD.FTZ R101, R6, R101 ;  /* 0x0000006506657221 */ /* 0x000fe20000010000 */
[----:B------:R-:W-:Y:S01]  /*3210*/  FADD.FTZ R98, R11, R98 ;  /* 0x000000620b627221 */ /* 0x000fe20000010000 */
[----:B------:R-:W-:Y:S01]  /*3220*/  FADD.FTZ R96, R9, R96 ;  /* 0x0000006009607221 */ /* 0x000fe20000010000 */
[----:B------:R-:W-:Y:S01]  /*3230*/  FADD.FTZ R95, R10, R95 ;  /* 0x0000005f0a5f7221 */ /* 0x000fe20000010000 */
[----:B------:R-:W-:Y:S01]  /*3240*/  UMOV UR4, 0x400 ;  /* 0x0000040000047882 */ /* 0x000fe20000000000 */
[----:B------:R-:W-:Y:S01]  /*3250*/  FADD.FTZ R94, R8, R94 ;  /* 0x0000005e085e7221 */ /* 0x000fe20000010000 */
        /* <DEDUP_REMOVED lines=15> */
[----:B-1----:R-:W-:Y:S01]  /*3350*/  ULEA UR4, UR5, UR4, 0x18 ;  /* 0x0000000405047291 */ /* 0x002fe2000f8ec0ff */
[----:B------:R-:W-:Y:S01]  /*3360*/  FADD.FTZ R86, R198, R86 ;  /* 0x00000056c6567221 */ /* 0x000fe20000010000 */
[----:B------:R-:W-:Y:S01]  /*3370*/  FADD.FTZ R82, R195, R82 ;  /* 0x00000052c3527221 */ /* 0x000fe20000010000 */
[----:B------:R-:W-:Y:S01]  /*3380*/  FADD.FTZ R81, R138, R81 ;  /* 0x000000518a517221 */ /* 0x000fe20000010000 */
[----:B------:R-:W-:Y:S01]  /*3390*/  UIADD3 UR5, UPT, UPT, UR4, 0x7040, URZ ;  /* 0x0000704004057890 */ /* 0x000fe2000fffe0ff */
[----:B------:R-:W-:Y:S01]  /*33a0*/  FADD.FTZ R80, R175, R80 ;  /* 0x00000050af507221 */ /* 0x000fe20000010000 */
[----:B------:R-:W-:Y:S01]  /*33b0*/  @!UP1 UIADD3 UR5, UPT, UPT, UR4, 0x7000, URZ ;  /* 0x0000700004059890 */ /* 0x000fe2000fffe0ff */
[----:B------:R-:W-:Y:S01]  /*33c0*/  FADD.FTZ R79, R136, R79 ;  /* 0x0000004f884f7221 */ /* 0x000fe20000010000 */
[----:B------:R-:W-:Y:S01]  /*33d0*/  UIADD3 UR6, UPT, UPT, UR4, 0x7050, URZ ;  /* 0x0000705004067890 */ /* 0x000fe2000fffe0ff */
[----:B------:R-:W-:Y:S01]  /*33e0*/  FADD.FTZ R78, R177, R78 ;  /* 0x0000004eb14e7221 */ /* 0x000fe20000010000 */
[----:B------:R-:W-:Y:S01]  /*33f0*/  @!UP1 UIADD3 UR6, UPT, UPT, UR4, 0x7010, URZ ;  /* 0x0000701004069890 */ /* 0x000fe2000fffe0ff */
[----:B------:R-:W-:Y:S01]  /*3400*/  FADD.FTZ R77, R134, R77 ;  /* 0x0000004d864d7221 */ /* 0x000fe20000010000 */
[----:B------:R-:W-:Y:S01]  /*3410*/  FADD.FTZ R76, R179, R76 ;  /* 0x0000004cb34c7221 */ /* 0x000fe20000010000 */
[----:B------:R-:W-:Y:S01]  /*3420*/  FADD.FTZ R75, R132, R75 ;  /* 0x0000004b844b7221 */ /* 0x000fe20000010000 */
[----:B------:R-:W-:Y:S01]  /*3430*/  FADD.FTZ R74, R181, R74 ;  /* 0x0000004ab54a7221 */ /* 0x000fe20000010000 */
[----:B0-----:R-:W0:Y:S01]  /*3440*/  LDS.128 R4, [UR5] ;  /* 0x00000005ff047984 */ /* 0x001e220008000c00 */
[----:B------:R-:W-:Y:S01]  /*3450*/  UIADD3 UR5, UPT, UPT, UR4, 0x7060, URZ ;  /* 0x0000706004057890 */ /* 0x000fe2000fffe0ff */
[----:B------:R-:W-:Y:S01]  /*3460*/  FADD.FTZ R73, R130, R73 ;  /* 0x0000004982497221 */ /* 0x000fe20000010000 */
[----:B------:R-:W-:Y:S01]  /*3470*/  @!UP1 UIADD3 UR5, UPT, UPT, UR4, 0x7020, URZ ;  /* 0x0000702004059890 */ /* 0x000fe2000fffe0ff */
[----:B------:R-:W1:Y:S01]  /*3480*/  LDS.128 R8, [UR6] ;  /* 0x00000006ff087984 */ /* 0x000e620008000c00 */
[----:B------:R-:W-:Y:S01]  /*3490*/  UIADD3 UR6, UPT, UPT, UR4, 0x7070, URZ ;  /* 0x0000707004067890 */ /* 0x000fe2000fffe0ff */
[----:B------:R-:W-:Y:S01]  /*34a0*/  FADD.FTZ R72, R183, R72 ;  /* 0x00000048b7487221 */ /* 0x000fe20000010000 */
[----:B------:R-:W-:Y:S01]  /*34b0*/  @!UP1 UIADD3 UR6, UPT, UPT, UR4, 0x7030, URZ ;  /* 0x0000703004069890 */ /* 0x000fe2000fffe0ff */
[----:B------:R-:W-:Y:S01]  /*34c0*/  FADD.FTZ R71, R128, R71 ;  /* 0x0000004780477221 */ /* 0x000fe20000010000 */
[----:B------:R-:W-:Y:S01]  /*34d0*/  FADD.FTZ R70, R176, R70 ;  /* 0x00000046b0467221 */ /* 0x000fe20000010000 */
[----:B------:R-:W-:Y:S01]  /*34e0*/  FADD.FTZ R68, R217, R68 ;  /* 0x00000044d9447221 */ /* 0x000fe20000010000 */
[----:B------:R-:W-:Y:S01]  /*34f0*/  FADD.FTZ R67, R224, R67 ;  /* 0x00000043e0437221 */ /* 0x000fe20000010000 */
[----:B------:R-:W2:Y:S01]  /*3500*/  LDS.128 R12, [UR5] ;  /* 0x00000005ff0c7984 */ /* 0x000ea20008000c00 */
[----:B------:R-:W-:Y:S01]  /*3510*/  FADD.FTZ R66, R215, R66 ;  /* 0x00000042d7427221 */ /* 0x000fe20000010000 */
[----:B------:R-:W-:Y:S01]  /*3520*/  FADD.FTZ R65, R222, R65 ;  /* 0x00000041de417221 */ /* 0x000fe20000010000 */
[----:B------:R-:W-:Y:S01]  /*3530*/  FADD.FTZ R64, R213, R64 ;  /* 0x00000040d5407221 */ /* 0x000fe20000010000 */
[----:B------:R-:W3:Y:S01]  /*3540*/  LDS.128 R16, [UR6] ;  /* 0x00000006ff107984 */ /* 0x000ee20008000c00 */
        /* <DEDUP_REMOVED lines=25> */
[----:B------:R-:W-:-:S03]  /*36e0*/  FADD.FTZ R4, R4, R13 ;  /* 0x0000000d04047221 */ /* 0x000fc60000010000 */
[----:B------:R-:W-:Y:S01]  /*36f0*/  FADD.FTZ R127, R14, R127 ;  /* 0x0000007f0e7f7221 */ /* 0x000fe20000010000 */
[----:B------:R-:W-:-:S03]  /*3700*/  FADD.FTZ R4, R15, R4 ;  /* 0x000000040f047221 */ /* 0x000fc60000010000 */
[----:B---3--:R-:W-:Y:S01]  /*3710*/  FADD.FTZ R127, R127, R16 ;  /* 0x000000107f7f7221 */ /* 0x008fe20000010000 */
[----:B------:R-:W-:-:S03]  /*3720*/  FADD.FTZ R4, R4, R17 ;  /* 0x0000001104047221 */ /* 0x000fc60000010000 */
[----:B------:R-:W-:Y:S01]  /*3730*/  FADD.FTZ R18, R18, R127 ;  /* 0x0000007f12127221 */ /* 0x000fe20000010000 */
[----:B------:R-:W-:-:S03]  /*3740*/  FADD.FTZ R4, R19, R4 ;  /* 0x0000000413047221 */ /* 0x000fc60000010000 */
[----:B------:R-:W-:Y:S01]  /*3750*/  FMUL.FTZ R18, R18, UR13 ;  /* 0x0000000d12127c20 */ /* 0x000fe20008410000 */
[----:B------:R-:W-:-:S04]  /*3760*/  FMUL.FTZ R5, R4, UR13 ;  /* 0x0000000d04057c20 */ /* 0x000fc80008410000 */
[----:B------:R-:W-:Y:S01]  /*3770*/  FSEL R4, R18, RZ, !P2 ;  /* 0x000000ff12047208 */ /* 0x000fe20005000000 */
[----:B------:R-:W-:Y:S06]  /*3780*/  BRA.U UP0, `(.L_x_77) ;  /* 0x0000001900e87547 */ /* 0x000fec000b800000 */
[----:B------:R-:W-:-:S04]  /*3790*/  UISETP.NE.U32.AND UP0, UPT, UR14, URZ, UPT ;  /* 0x000000ff0e00728c */ /* 0x000fc8000bf05070 */
[----:B------:R-:W-:-:S09]  /*37a0*/  UISETP.NE.AND.EX UP0, UPT, UR15, URZ, UPT, UP0 ;  /* 0x000000ff0f00728c */ /* 0x000fd2000bf05300 */
[----:B------:R-:W-:Y:S05]  /*37b0*/  BRA.U UP0, `(.L_x_78) ;  /* 0x0000000900e07547 */ /* 0x000fea000b800000 */
[C-C-:B------:R-:W-:Y:S01]  /*37c0*/  FFMA.FTZ R188, R5.reuse, R188, R4.reuse ;  /* 0x000000bc05bc7223 */ /* 0x140fe20000010004 */
[C-C-:B------:R-:W-:Y:S01]  /*37d0*/  FFMA.FTZ R192, R5.reuse, R192, R4.reuse ;  /* 0x000000c005c07223 */ /* 0x140fe20000010004 */
[C-C-:B------:R-:W-:Y:S01]  /*37e0*/  FFMA.FTZ R0, R5.reuse, R0, R4.reuse ;  /* 0x0000000005007223 */ /* 0x140fe20000010004 */
[C-C-:B------:R-:W-:Y:S01]  /*37f0*/  FFMA.FTZ R135, R5.reuse, R135, R4.reuse ;  /* 0x0000008705877223 */ /* 0x140fe20000010004 */
[----:B------:R-:W-:Y:S01]  /*3800*/  FADD.FTZ R188, -R188, R167 ;  /* 0x000000a7bcbc7221 */ /* 0x000fe20000010100 */
[----:B------:R-:W-:Y:S01]  /*3810*/  FADD.FTZ R192, -R192, R173 ;  /* 0x000000adc0c07221 */ /* 0x000fe20000010100 */
[----:B------:R-:W-:Y:S01]  /*3820*/  FADD.FTZ R0, -R0, R163 ;  /* 0x000000a300007221 */ /* 0x000fe20000010100 */
[--C-:B------:R-:W-:Y:S01]  /*3830*/  FFMA.FTZ R174, R5, R174, R4.reuse ;  /* 0x000000ae05ae7223 */ /* 0x100fe20000010004 */
[----:B------:R-:W-:Y:S01]  /*3840*/  FMUL.FTZ R19, R125, R188 ;  /* 0x000000bc7d137220 */ /* 0x000fe20000410000 */
[----:B------:R-:W-:Y:S01]  /*3850*/  FFMA.FTZ R194, R5, R194, R4 ;  /* 0x000000c205c27223 */ /* 0x000fe20000010004 */
[----:B------:R-:W-:Y:S01]  /*3860*/  FMUL.FTZ R7, R125, R0 ;  /* 0x000000007d077220 */ /* 0x000fe20000410000 */
[----:B------:R-:W-:Y:S01]  /*3870*/  FADD.FTZ R142, -R135, R142 ;  /* 0x0000008e878e7221 */ /* 0x000fe20000010100 */
[-C--:B------:R-:W-:Y:S01]  /*3880*/  FMUL.FTZ R19, R19, R126.reuse ;  /* 0x0000007e13137220 */ /* 0x080fe20000410000 */
[C-C-:B------:R-:W-:Y:S01]  /*3890*/  FFMA.FTZ R161, R5.reuse, R161, R4.reuse ;  /* 0x000000a105a17223 */ /* 0x140fe20000010004 */
[----:B------:R-:W-:Y:S01]  /*38a0*/  FADD.FTZ R174, -R174, R131 ;  /* 0x00000083aeae7221 */ /* 0x000fe20000010100 */
[--C-:B------:R-:W-:Y:S01]  /*38b0*/  FFMA.FTZ R157, R5, R157, R4.reuse ;  /* 0x0000009d059d7223 */ /* 0x100fe20000010004 */
[----:B------:R0:W-:Y:S01]  /*38c0*/  F2F.BF16.F32 R16, R19 ;  /* 0x0000001300107304 */ /* 0x0001e20000202000 */
[----:B------:R-:W-:Y:S01]  /*38d0*/  FMUL.FTZ R0, R7, R126 ;  /* 0x0000007e07007220 */ /* 0x000fe20000410000 */
[----:B------:R-:W-:Y:S01]  /*38e0*/  FFMA.FTZ R145, R5, R145, R4 ;  /* 0x0000009105917223 */ /* 0x000fe20000010004 */
[----:B------:R-:W-:Y:S01]  /*38f0*/  FADD.FTZ R194, -R194, R171 ;  /* 0x000000abc2c27221 */ /* 0x000fe20000010100 */
[----:B------:R-:W-:Y:S01]  /*3900*/  FMUL.FTZ R7, R125, R142 ;  /* 0x0000008e7d077220 */ /* 0x000fe20000410000 */
[----:B------:R-:W-:Y:S01]  /*3910*/  FADD.FTZ R168, -R161, R168 ;  /* 0x000000a8a1a87221 */ /* 0x000fe20000010100 */
[----:B------:R-:W-:Y:S01]  /*3920*/  FMUL.FTZ R11, R125, R174 ;  /* 0x000000ae7d0b7220 */ /* 0x000fe20000410000 */
[C-C-:B------:R-:W-:Y:S01]  /*3930*/  FFMA.FTZ R153, R5.reuse, R153, R4.reuse ;  /* 0x0000009905997223 */ /* 0x140fe20000010004 */
[----:B------:R-:W-:Y:S01]  /*3940*/  FFMA.FTZ R170, R5, R170, R4 ;  /* 0x000000aa05aa7223 */ /* 0x000fe20000010004 */
[----:B0-----:R-:W-:Y:S01]  /*3950*/  FMUL.FTZ R19, R125, R192 ;  /* 0x000000c07d137220 */ /* 0x001fe20000410000 */
[----:B------:R-:W-:Y:S01]  /*3960*/  FADD.FTZ R164, -R157, R164 ;  /* 0x000000a49da47221 */ /* 0x000fe20000010100 */
[C-C-:B------:R-:W-:Y:S01]  /*3970*/  FFMA.FTZ R182, R5.reuse, R182, R4.reuse ;  /* 0x000000b605b67223 */ /* 0x140fe20000010004 */
[----:B------:R-:W-:Y:S01]  /*3980*/  FFMA.FTZ R151, R5, R151, R4 ;  /* 0x0000009705977223 */ /* 0x000fe20000010004 */
[-C--:B------:R-:W-:Y:S01]  /*3990*/  FMUL.FTZ R19, R19, R126.reuse ;  /* 0x0000007e13137220 */ /* 0x080fe20000410000 */
[----:B------:R-:W-:Y:S01]  /*39a0*/  FADD.FTZ R152, -R145, R152 ;  /* 0x0000009891987221 */ /* 0x000fe20000010100 */
[----:B------:R-:W-:Y:S01]  /*39b0*/  FMUL.FTZ R6, R7, R126 ;  /* 0x0000007e07067220 */ /* 0x000fe20000410000 */
[----:B------:R-:W-:Y:S01]  /*39c0*/  FFMA.FTZ R145, R5, R137, R4 ;  /* 0x0000008905917223 */ /* 0x000fe20000010004 */
[----:B------:R0:W-:Y:S01]  /*39d0*/  F2F.BF16.F32 R18, R19 ;  /* 0x0000001300127304 */ /* 0x0001e20000202000 */
[----:B------:R-:W-:Y:S01]  /*39e0*/  FMUL.FTZ R7, R125, R168 ;  /* 0x000000a87d077220 */ /* 0x000fe20000410000 */
[----:B------:R-:W-:Y:S01]  /*39f0*/  FMUL.FTZ R10, R11, R126 ;  /* 0x0000007e0b0a7220 */ /* 0x000fe20000410000 */
[----:B------:R-:W-:Y:S01]  /*3a00*/  FADD.FTZ R160, -R153, R160 ;  /* 0x000000a099a07221 */ /* 0x000fe20000010100 */
[--C-:B------:R-:W-:Y:S01]  /*3a10*/  FFMA.FTZ R191, R5, R191, R4.reuse ;  /* 0x000000bf05bf7223 */ /* 0x100fe20000010004 */
[----:B------:R-:W-:Y:S01]  /*3a20*/  FADD.FTZ R170, -R170, R133 ;  /* 0x00000085aaaa7221 */ /* 0x000fe20000010100 */
[----:B------:R-:W-:Y:S01]  /*3a30*/  FMUL.FTZ R11, R125, R164 ;  /* 0x000000a47d0b7220 */ /* 0x000fe20000410000 */
[C-C-:B------:R-:W-:Y:S01]  /*3a40*/  FFMA.FTZ R149, R5.reuse, R149, R4.reuse ;  /* 0x0000009505957223 */ /* 0x140fe20000010004 */
[--C-:B------:R-:W-:Y:S01]  /*3a50*/  FFMA.FTZ R159, R5, R159, R4.reuse ;  /* 0x0000009f059f7223 */ /* 0x100fe20000010004 */
[----:B0-----:R-:W-:Y:S01]  /*3a60*/  FMUL.FTZ R19, R125, R194 ;  /* 0x000000c27d137220 */ /* 0x001fe20000410000 */
[----:B------:R-:W-:Y:S01]  /*3a70*/  FADD.FTZ R182, -R182, R129 ;  /* 0x00000081b6b67221 */ /* 0x000fe20000010100 */
[----:B------:R-:W-:Y:S01]  /*3a80*/  FFMA.FTZ R186, R5, R186, R4 ;  /* 0x000000ba05ba7223 */ /* 0x000fe20000010004 */
[----:B------:R-:W-:Y:S01]  /*3a90*/  FADD.FTZ R158, -R151, R158 ;  /* 0x0000009e979e7221 */ /* 0x000fe20000010100 */
[----:B------:R-:W-:Y:S01]  /*3aa0*/  FMUL.FTZ R19, R19, R126 ;  /* 0x0000007e13137220 */ /* 0x000fe20000410000 */
[----:B------:R-:W-:Y:S01]  /*3ab0*/  FFMA.FTZ R190, R5, R190, R4 ;  /* 0x000000be05be7223 */ /* 0x000fe20000010004 */
[----:B------:R-:W-:Y:S01]  /*3ac0*/  FADD.FTZ R144, -R145, R144 ;  /* 0x0000009091907221 */ /* 0x000fe20000010100 */
[----:B------:R-:W-:Y:S01]  /*3ad0*/  FMUL.FTZ R8, R7, R126 ;  /* 0x0000007e07087220 */ /* 0x000fe20000410000 */
[----:B------:R-:W-:Y:S01]  /*3ae0*/  FMUL.FTZ R17, R125, R160 ;  /* 0x000000a07d117220 */ /* 0x000fe20000410000 */
[----:B------:R-:W-:Y:S01]  /*3af0*/  FADD.FTZ R178, -R191, R178 ;  /* 0x000000b2bfb27221 */ /* 0x000fe20000010100 */
[----:B------:R-:W-:Y:S01]  /*3b00*/  FFMA.FTZ R196, R5, R196, R4 ;  /* 0x000000c405c47223 */ /* 0x000fe20000010004 */
[----:B------:R-:W-:Y:S01]  /*3b10*/  FMUL.FTZ R7, R125, R170 ;  /* 0x000000aa7d077220 */ /* 0x000fe20000410000 */
[----:B------:R-:W-:Y:S01]  /*3b20*/  FMUL.FTZ R12, R11, R126 ;  /* 0x0000007e0b0c7220 */ /* 0x000fe20000410000 */
[----:B------:R-:W-:Y:S01]  /*3b30*/  FADD.FTZ R156, -R149, R156 ;  /* 0x0000009c959c7221 */ /* 0x000fe20000010100 */
[----:B------:R-:W-:Y:S01]  /*3b40*/  FFMA.FTZ R189, R5, R189, R4 ;  /* 0x000000bd05bd7223 */ /* 0x000fe20000010004 */
[----:B------:R-:W-:Y:S01]  /*3b50*/  FADD.FTZ R166, -R159, R166 ;  /* 0x000000a69fa67221 */ /* 0x000fe20000010100 */
[C---:B------:R-:W-:Y:S01]  /*3b60*/  FMUL.FTZ R11, R125.reuse, R182 ;  /* 0x000000b67d0b7220 */ /* 0x040fe20000410000 */
[----:B------:R-:W-:Y:S01]  /*3b70*/  FADD.FTZ R186, -R186, R169 ;  /* 0x000000a9baba7221 */ /* 0x000fe20000010100 */
[----:B------:R-:W-:Y:S01]  /*3b80*/  FMUL.FTZ R127, R125, R158 ;  /* 0x0000009e7d7f7220 */ /* 0x000fe20000410000 */
[----:B------:R0:W-:Y:S01]  /*3b90*/  F2F.BF16.F32 R128, R19 ;  /* 0x0000001300807304 */ /* 0x0001e20000202000 */
[C-C-:B------:R-:W-:Y:S01]  /*3ba0*/  FFMA.FTZ R155, R5.reuse, R155, R4.reuse ;  /* 0x0000009b059b7223 */ /* 0x140fe20000010004 */
[----:B------:R-:W-:Y:S01]  /*3bb0*/  FADD.FTZ R190, -R190, R165 ;  /* 0x000000a5bebe7221 */ /* 0x000fe20000010100 */
[--C-:B------:R-:W-:Y:S01]  /*3bc0*/  FFMA.FTZ R143, R5, R143, R4.reuse ;  /* 0x0000008f058f7223 */ /* 0x100fe20000010004 */
[----:B------:R-:W-:Y:S01]  /*3bd0*/  FMUL.FTZ R17, R17, R126 ;  /* 0x0000007e11117220 */ /* 0x000fe20000410000 */
[----:B------:R-:W-:Y:S01]  /*3be0*/  FFMA.FTZ R187, R5, R187, R4 ;  /* 0x000000bb05bb7223 */ /* 0x000fe20000010004 */
[----:B------:R-:W-:Y:S01]  /*3bf0*/  FMUL.FTZ R137, R125, R178 ;  /* 0x000000b27d897220 */ /* 0x000fe20000410000 */
[----:B------:R-:W-:Y:S01]  /*3c00*/  FADD.FTZ R196, -R196, R185 ;  /* 0x000000b9c4c47221 */ /* 0x000fe20000010100 */
[----:B------:R-:W-:Y:S01]  /*3c10*/  FMUL.FTZ R9, R7, R126 ;  /* 0x0000007e07097220 */ /* 0x000fe20000410000 */
[C---:B0-----:R-:W-:Y:S01]  /*3c20*/  FMUL.FTZ R19, R125.reuse, R144 ;  /* 0x000000907d137220 */ /* 0x041fe20000410000 */
[----:B------:R-:W-:Y:S01]  /*3c30*/  FMUL.FTZ R129, R125, R156 ;  /* 0x0000009c7d817220 */ /* 0x000fe20000410000 */
[----:B------:R-:W-:Y:S01]  /*3c40*/  FADD.FTZ R180, -R189, R180 ;  /* 0x000000b4bdb47221 */ /* 0x000fe20000010100 */
[--C-:B------:R-:W-:Y:S01]  /*3c50*/  FFMA.FTZ R193, R5, R193, R4.reuse ;  /* 0x000000c105c17223 */ /* 0x100fe20000010004 */
[----:B------:R-:W-:Y:S01]  /*3c60*/  FMUL.FTZ R7, R125, R166 ;  /* 0x000000a67d077220 */ /* 0x000fe20000410000 */
[----:B------:R-:W-:Y:S01]  /*3c70*/  FMUL.FTZ R15, R11, R126 ;  /* 0x0000007e0b0f7220 */ /* 0x000fe20000410000 */
[----:B------:R-:W-:Y:S01]  /*3c80*/  FMUL.FTZ R13, R125, R186 ;  /* 0x000000ba7d0d7220 */ /* 0x000fe20000410000 */
[----:B------:R-:W-:Y:S01]  /*3c90*/  FMUL.FTZ R14, R127, R126 ;  /* 0x0000007e7f0e7220 */ /* 0x000fe20000410000 */
[----:B------:R-:W-:Y:S01]  /*3ca0*/  FFMA.FTZ R139, R5, R139, R4 ;  /* 0x0000008b058b7223 */ /* 0x000fe20000010004 */
[----:B------:R-:W-:Y:S01]  /*3cb0*/  FADD.FTZ R162, -R155, R162 ;  /* 0x000000a29ba27221 */ /* 0x000fe20000010100 */
[----:B------:R-:W-:Y:S01]  /*3cc0*/  FMUL.FTZ R127, R125, R190 ;  /* 0x000000be7d7f7220 */ /* 0x000fe20000410000 */
[----:B------:R-:W-:Y:S01]  /*3cd0*/  FADD.FTZ R150, -R143, R150 ;  /* 0x000000968f967221 */ /* 0x000fe20000010100 */
[-C--:B------:R-:W-:Y:S01]  /*3ce0*/  FMUL.FTZ R132, R19, R126.reuse ;  /* 0x0000007e13847220 */ /* 0x080fe20000410000 */
[----:B------:R-:W-:Y:S01]  /*3cf0*/  FFMA.FTZ R147, R5, R147, R4 ;  /* 0x0000009305937223 */ /* 0x000fe20000010004 */
[----:B------:R-:W-:Y:S01]  /*3d00*/  FADD.FTZ R172, -R187, R172 ;  /* 0x000000acbbac7221 */ /* 0x000fe20000010100 */
[----:B------:R-:W-:Y:S01]  /*3d10*/  FFMA.FTZ R143, R5, R141, R4 ;  /* 0x0000008d058f7223 */ /* 0x000fe20000010004 */
[----:B------:R-:W-:Y:S01]  /*3d20*/  FMUL.FTZ R137, R137, R126 ;  /* 0x0000007e89897220 */ /* 0x000fe20000410000 */
[----:B------:R-:W-:Y:S01]  /*3d30*/  FMUL.FTZ R19, R125, R196 ;  /* 0x000000c47d137220 */ /* 0x000fe20000410000 */
[----:B------:R-:W-:Y:S01]  /*3d40*/  FMUL.FTZ R129, R129, R126 ;  /* 0x0000007e81817220 */ /* 0x000fe20000410000 */
[----:B------:R-:W-:Y:S01]  /*3d50*/  FMUL.FTZ R5, R125, R180 ;  /* 0x000000b47d057220 */ /* 0x000fe20000410000 */
[----:B------:R-:W-:Y:S01]  /*3d60*/  FADD.FTZ R184, -R193, R184 ;  /* 0x000000b8c1b87221 */ /* 0x000fe20000010100 */
[-C--:B------:R-:W-:Y:S01]  /*3d70*/  FMUL.FTZ R7, R7, R126.reuse ;  /* 0x0000007e07077220 */ /* 0x080fe20000410000 */
[----:B------:R-:W-:Y:S01]  /*3d80*/  FMUL.FTZ R13, R13, R126 ;  /* 0x0000007e0d0d7220 */ /* 0x000fe20000410000 */
[----:B------:R-:W0:Y:S01]  /*3d90*/  F2F.BF16.F32 R17, R17 ;  /* 0x0000001100117304 */ /* 0x000e220000202000 */
[----:B------:R-:W-:Y:S01]  /*3da0*/  FADD.FTZ R146, -R139, R146 ;  /* 0x000000928b927221 */ /* 0x000fe20000010100 */
[----:B------:R-:W-:Y:S01]  /*3db0*/  FMUL.FTZ R11, R125, R162 ;  /* 0x000000a27d0b7220 */ /* 0x000fe20000410000 */
[----:B------:R-:W-:Y:S01]  /*3dc0*/  FMUL.FTZ R127, R127, R126 ;  /* 0x0000007e7f7f7220 */ /* 0x000fe20000410000 */
[----:B------:R-:W-:Y:S01]  /*3dd0*/  FMUL.FTZ R133, R125, R172 ;  /* 0x000000ac7d857220 */ /* 0x000fe20000410000 */
[-C--:B------:R-:W-:Y:S01]  /*3de0*/  FMUL.FTZ R136, R19, R126.reuse ;  /* 0x0000007e13887220 */ /* 0x080fe20000410000 */
[----:B------:R-:W-:Y:S01]  /*3df0*/  FADD.FTZ R154, -R147, R154 ;  /* 0x0000009a939a7221 */ /* 0x000fe20000010100 */
[----:B------:R-:W-:Y:S01]  /*3e00*/  FADD.FTZ R148, -R143, R148 ;  /* 0x000000948f947221 */ /* 0x000fe20000010100 */
[----:B------:R-:W1:Y:S01]  /*3e10*/  F2F.BF16.F32 R10, R10 ;  /* 0x0000000a000a7304 */ /* 0x000e620000202000 */
[----:B------:R-:W-:Y:S01]  /*3e20*/  FMUL.FTZ R19, R5, R126 ;  /* 0x0000007e05137220 */ /* 0x000fe20000410000 */
[----:B------:R-:W-:Y:S01]  /*3e30*/  FMUL.FTZ R5, R125, R146 ;  /* 0x000000927d057220 */ /* 0x000fe20000410000 */
[-C--:B------:R-:W-:Y:S01]  /*3e40*/  FMUL.FTZ R11, R11, R126.reuse ;  /* 0x0000007e0b0b7220 */ /* 0x080fe20000410000 */
[----:B------:R-:W-:Y:S01]  /*3e50*/  FMUL.FTZ R133, R133, R126 ;  /* 0x0000007e85857220 */ /* 0x000fe20000410000 */
[C---:B------:R-:W-:Y:S01]  /*3e60*/  FMUL.FTZ R135, R125.reuse, R152 ;  /* 0x000000987d877220 */ /* 0x040fe20000410000 */
[C---:B------:R-:W-:Y:S01]  /*3e70*/  FMUL.FTZ R131, R125.reuse, R154 ;  /* 0x0000009a7d837220 */ /* 0x040fe20000410000 */
[----:B------:R-:W-:Y:S01]  /*3e80*/  FMUL.FTZ R143, R125, R148 ;  /* 0x000000947d8f7220 */ /* 0x000fe20000410000 */
[----:B------:R-:W-:Y:S01]  /*3e90*/  F2F.BF16.F32 R12, R12 ;  /* 0x0000000c000c7304 */ /* 0x000fe20000202000 */
[-C--:B------:R-:W-:Y:S01]  /*3ea0*/  FMUL.FTZ R135, R135, R126.reuse ;  /* 0x0000007e87877220 */ /* 0x080fe20000410000 */
[-C--:B------:R-:W-:Y:S01]  /*3eb0*/  FMUL.FTZ R131, R131, R126.reuse ;  /* 0x0000007e83837220 */ /* 0x080fe20000410000 */
[----:B------:R-:W-:Y:S01]  /*3ec0*/  FMUL.FTZ R143, R143, R126 ;  /* 0x0000007e8f8f7220 */ /* 0x000fe20000410000 */
[----:B------:R-:W-:Y:S01]  /*3ed0*/  FMUL.FTZ R141, R125, R150 ;  /* 0x000000967d8d7220 */ /* 0x000fe20000410000 */
[----:B0-----:R-:W-:Y:S01]  /*3ee0*/  PRMT R139, R17, 0x5410, R16 ;  /* 0x00005410118b7816 */ /* 0x001fe20000000010 */
[----:B-1----:R-:W-:-:S02]  /*3ef0*/  IMAD.WIDE.U32 R16, R10, 0x10000, RZ ;  /* 0x000100000a107825 */ /* 0x002fc400078e00ff */
[----:B------:R-:W0:Y:S02]  /*3f00*/  F2F.BF16.F32 R15, R15 ;  /* 0x0000000f000f7304 */ /* 0x000e240000202000 */
[----:B------:R-:W-:-:S06]  /*3f10*/  FMUL.FTZ R141, R141, R126 ;  /* 0x0000007e8d8d7220 */ /* 0x000fcc0000410000 */
[----:B------:R1:W-:Y:S01]  /*3f20*/  F2F.BF16.F32 R130, R137 ;  /* 0x0000008900827304 */ /* 0x0003e20000202000 */
[----:B0-----:R-:W-:-:S07]  /*3f30*/  PRMT R147, R12, 0x5410, R15 ;  /* 0x000054100c937816 */ /* 0x001fce000000000f */
[----:B------:R-:W-:Y:S01]  /*3f40*/  F2F.BF16.F32 R8, R8 ;  /* 0x0000000800087304 */ /* 0x000fe20000202000 */
[----:B-1----:R-:W-:-:S04]  /*3f50*/  FMUL.FTZ R137, R125, R184 ;  /* 0x000000b87d897220 */ /* 0x002fc80000410000 */
[----:B------:R-:W-:-:S03]  /*3f60*/  FMUL.FTZ R137, R137, R126 ;  /* 0x0000007e89897220 */ /* 0x000fc60000410000 */
[----:B------:R-:W0:Y:S08]  /*3f70*/  F2F.BF16.F32 R9, R9 ;  /* 0x0000000900097304 */ /* 0x000e300000202000 */
[----:B------:R-:W1:Y:S01]  /*3f80*/  F2F.BF16.F32 R129, R129 ;  /* 0x0000008100817304 */ /* 0x000e620000202000 */
[----:B0-----:R-:W-:-:S07]  /*3f90*/  PRMT R149, R8, 0x5410, R9 ;  /* 0x0000541008957816 */ /* 0x001fce0000000009 */
[----:B------:R-:W0:Y:S01]  /*3fa0*/  F2F.BF16.F32 R6, R6 ;  /* 0x0000000600067304 */ /* 0x000e220000202000 */
[----:B-1----:R-:W-:-:S07]  /*3fb0*/  PRMT R129, R129, 0x5410, R18 ;  /* 0x0000541081817816 */ /* 0x002fce0000000012 */
[----:B------:R-:W1:Y:S01]  /*3fc0*/  F2F.BF16.F32 R7, R7 ;  /* 0x0000000700077304 */ /* 0x000e620000202000 */
[----:B0-----:R-:W-:-:S07]  /*3fd0*/  IMAD.WIDE.U32 R8, R6, 0x10000, RZ ;  /* 0x0001000006087825 */ /* 0x001fce00078e00ff */
[----:B------:R-:W-:Y:S01]  /*3fe0*/  F2F.BF16.F32 R13, R13 ;  /* 0x0000000d000d7304 */ /* 0x000fe20000202000 */
[----:B------:R-:W-:Y:S02]  /*3ff0*/  LOP3.LUT R9, R149, R9, RZ, 0xfc, !PT ;  /* 0x0000000995097212 */ /* 0x000fe400078efcff */
[----:B-1----:R-:W-:-:S05]  /*4000*/  LOP3.LUT R12, R16, R7, RZ, 0xfc, !PT ;  /* 0x00000007100c7212 */ /* 0x002fca00078efcff */
[----:B------:R-:W0:Y:S08]  /*4010*/  F2F.BF16.F32 R127, R127 ;  /* 0x0000007f007f7304 */ /* 0x000e300000202000 */
[----:B------:R1:W-:Y:S01]  /*4020*/  F2F.BF16.F32 R134, R132 ;  /* 0x0000008400867304 */ /* 0x0003e20000202000 */
[----:B0-----:R-:W-:-:S07]  /*4030*/  IMAD.WIDE.U32 R6, R127, 0x10000, RZ ;  /* 0x000100007f067825 */ /* 0x001fce00078e00ff */
[----:B------:R-:W-:Y:S01]  /*4040*/  F2F.BF16.F32 R11, R11 ;  /* 0x0000000b000b7304 */ /* 0x000fe20000202000 */
[----:B-1----:R-:W-:Y:S02]  /*4050*/  FMUL.FTZ R132, R5, R126 ;  /* 0x0000007e05847220 */ /* 0x002fe40000410000 */
[----:B------:R-:W0:Y:S01]  /*4060*/  LDC.64 R4, c[0x0][0x468] ;  /* 0x00011a00ff047b82 */ /* 0x000e220000000a00 */
[----:B------:R-:W-:-:S04]  /*4070*/  LOP3.LUT R127, R129, R7, RZ, 0xfc, !PT ;  /* 0x00000007817f7212 */ /* 0x000fc800078efcff */
[----:B------:R-:W1:Y:S08]  /*4080*/  F2F.BF16.F32 R14, R14 ;  /* 0x0000000e000e7304 */ /* 0x000e700000202000 */
[----:B------:R-:W-:Y:S01]  /*4090*/  F2F.BF16.F32 R133, R133 ;  /* 0x0000008500857304 */ /* 0x000fe20000202000 */
[----:B-1----:R-:W-:-:S07]  /*40a0*/  LOP3.LUT R126, R6, R14, RZ, 0xfc, !PT ;  /* 0x0000000e067e7212 */ /* 0x002fce00078efcff */
[----:B------:R-:W1:Y:S08]  /*40b0*/  F2F.BF16.F32 R137, R137 ;  /* 0x0000008900897304 */ /* 0x000e700000202000 */
[----:B------:R-:W2:Y:S01]  /*40c0*/  F2F.BF16.F32 R145, R136 ;  /* 0x0000008800917304 */ /* 0x000ea20000202000 */
[----:B-1----:R-:W-:-:S07]  /*40d0*/  IMAD.WIDE.U32 R6, R137, 0x10000, RZ ;  /* 0x0001000089067825 */ /* 0x002fce00078e00ff */
[----:B------:R-:W1:Y:S01]  /*40e0*/  F2F.BF16.F32 R135, R135 ;  /* 0x0000008700877304 */ /* 0x000e620000202000 */
[----:B--2---:R-:W-:-:S07]  /*40f0*/  PRMT R145, R134, 0x5410, R145 ;  /* 0x0000541086917816 */ /* 0x004fce0000000091 */
[----:B------:R-:W-:Y:S01]  /*4100*/  F2F.BF16.F32 R131, R131 ;  /* 0x0000008300837304 */ /* 0x000fe20000202000 */
[----:B-1----:R-:W-:-:S07]  /*4110*/  PRMT R135, R135, 0x5410, R128 ;  /* 0x0000541087877816 */ /* 0x002fce0000000080 */
[----:B------:R-:W1:Y:S08]  /*4120*/  F2F.BF16.F32 R143, R143 ;  /* 0x0000008f008f7304 */ /* 0x000e700000202000 */
[----:B------:R-:W2:Y:S01]  /*4130*/  F2F.BF16.F32 R15, R132 ;  /* 0x00000084000f7304 */ /* 0x000ea20000202000 */
[----:B-1----:R-:W-:-:S07]  /*4140*/  PRMT R143, R143, 0x5410, R130 ;  /* 0x000054108f8f7816 */ /* 0x002fce0000000082 */
[----:B------:R-:W1:Y:S01]  /*4150*/  F2F.BF16.F32 R0, R0 ;  /* 0x0000000000007304 */ /* 0x000e620000202000 */
[----:B--2---:R-:W-:-:S07]  /*4160*/  LOP3.LUT R130, R6, R15, RZ, 0xfc, !PT ;  /* 0x0000000f06827212 */ /* 0x004fce00078efcff */
[----:B------:R2:W3:Y:S01]  /*4170*/  F2F.BF16.F32 R125, R19 ;  /* 0x00000013007d7304 */ /* 0x0004e20000202000 */
[----:B0-----:R-:W-:Y:S01]  /*4180*/  IMAD.WIDE.U32 R14, R120, 0x8, R4 ;  /* 0x00000008780e7825 */ /* 0x001fe200078e0004 */
[----:B-1----:R-:W-:-:S06]  /*4190*/  LOP3.LUT R8, R8, R0, RZ, 0xfc, !PT ;  /* 0x0000000008087212 */ /* 0x002fcc00078efcff */
[----:B------:R-:W0:Y:S01]  /*41a0*/  F2F.BF16.F32 R141, R141 ;  /* 0x0000008d008d7304 */ /* 0x000e220000202000 */
[----:B--2---:R-:W-:Y:S01]  /*41b0*/  IMAD.WIDE.U32 R18, R13, 0x10000, RZ ;  /* 0x000100000d127825 */ /* 0x004fe200078e00ff */
[----:B------:R-:W-:Y:S02]  /*41c0*/  LOP3.LUT R13, R147, R17, RZ, 0xfc, !PT ;  /* 0x00000011930d7212 */ /* 0x000fe400078efcff */
[----:B------:R-:W-:Y:S01]  /*41d0*/  LOP3.LUT R18, R18, R11, RZ, 0xfc, !PT ;  /* 0x0000000b12127212 */ /* 0x000fe200078efcff */
[----:B------:R-:W-:Y:S01]  /*41e0*/  IMAD.WIDE.U32 R10, R133, 0x10000, RZ ;  /* 0x00010000850a7825 */ /* 0x000fe200078e00ff */
[----:B------:R-:W-:-:S03]  /*41f0*/  LOP3.LUT R19, R139, R19, RZ, 0xfc, !PT ;  /* 0x000000138b137212 */ /* 0x000fc600078efcff */
[----:B---3--:R-:W-:Y:S01]  /*4200*/  IMAD.WIDE.U32 R16, R125, 0x10000, RZ ;  /* 0x000100007d107825 */ /* 0x008fe200078e00ff */
[----:B------:R-:W-:Y:S02]  /*4210*/  LOP3.LUT R128, R10, R131, RZ, 0xfc, !PT ;  /* 0x000000830a807212 */ /* 0x000fe400078efcff */
[----:B------:R-:W-:Y:S01]  /*4220*/  LOP3.LUT R131, R145, R7, RZ, 0xfc, !PT ;  /* 0x0000000791837212 */ /* 0x000fe200078efcff */
[--C-:B------:R-:W-:Y:S01]  /*4230*/  IMAD.WIDE.U32 R6, R119, 0x8, R4.reuse ;  /* 0x0000000877067825 */ /* 0x100fe200078e0004 */
[----:B------:R-:W-:Y:S02]  /*4240*/  LOP3.LUT R129, R135, R11, RZ, 0xfc, !PT ;  /* 0x0000000b87817212 */ /* 0x000fe400078efcff */
[----:B------:R-:W-:Y:S01]  /*4250*/  LOP3.LUT R17, R143, R17, RZ, 0xfc, !PT ;  /* 0x000000118f117212 */ /* 0x000fe200078efcff */
[--C-:B------:R-:W-:Y:S01]  /*4260*/  IMAD.WIDE.U32 R118, R118, 0x8, R4.reuse ;  /* 0x0000000876767825 */ /* 0x100fe200078e0004 */
[----:B0-----:R-:W-:Y:S01]  /*4270*/  LOP3.LUT R16, R16, R141, RZ, 0xfc, !PT ;  /* 0x0000008d10107212 */ /* 0x001fe200078efcff */
[----:B------:R0:W-:Y:S02]  /*4280*/  STG.E.64 desc[UR8][R6.64], R8 ;  /* 0x0000000806007986 */ /* 0x0001e4000c101b08 */
[----:B------:R-:W-:-:S02]  /*4290*/  IMAD.WIDE.U32 R124, R124, 0x8, R4 ;  /* 0x000000087c7c7825 */ /* 0x000fc400078e0004 */
[----:B------:R0:W-:Y:S02]  /*42a0*/  STG.E.64 desc[UR8][R118.64], R12 ;  /* 0x0000000c76007986 */ /* 0x0001e4000c101b08 */
[--C-:B------:R-:W-:Y:S02]  /*42b0*/  IMAD.WIDE.U32 R10, R123, 0x8, R4.reuse ;  /* 0x000000087b0a7825 */ /* 0x100fe400078e0004 */
[----:B------:R0:W-:Y:S02]  /*42c0*/  STG.E.64 desc[UR8][R124.64], R18 ;  /* 0x000000127c007986 */ /* 0x0001e4000c101b08 */
[--C-:B------:R-:W-:Y:S02]  /*42d0*/  IMAD.WIDE.U32 R122, R122, 0x8, R4.reuse ;  /* 0x000000087a7a7825 */ /* 0x100fe400078e0004 */
[----:B------:R0:W-:Y:S02]  /*42e0*/  STG.E.64 desc[UR8][R10.64], R126 ;  /* 0x0000007e0a007986 */ /* 0x0001e4000c101b08 */
[----:B------:R-:W-:-:S02]  /*42f0*/  IMAD.WIDE.U32 R4, R121, 0x8, R4 ;  /* 0x0000000879047825 */ /* 0x000fc400078e0004 */
[----:B------:R0:W-:Y:S04]  /*4300*/  STG.E.64 desc[UR8][R122.64], R128 ;  /* 0x000000807a007986 */ /* 0x0001e8000c101b08 */
[----:B------:R0:W-:Y:S04]  /*4310*/  STG.E.64 desc[UR8][R14.64], R16 ;  /* 0x000000100e007986 */ /* 0x0001e8000c101b08 */
[----:B------:R0:W-:Y:S01]  /*4320*/  STG.E.64 desc[UR8][R4.64], R130 ;  /* 0x0000008204007986 */ /* 0x0001e2000c101b08 */
[----:B------:R-:W-:Y:S05]  /*4330*/  BRA `(.L_x_79) ;  /* 0x0000003000a07947 */ /* 0x000fea0003800000 */
.L_x_78:
[C-C-:B------:R-:W-:Y:S01]  /*4340*/  FFMA.FTZ R9, R5.reuse, R135, R4.reuse ;  /* 0x0000008705097223 */ /* 0x140fe20000010004 */
[C-C-:B------:R-:W-:Y:S01]  /*4350*/  FFMA.FTZ R0, R5.reuse, R0, R4.reuse ;  /* 0x0000000005007223 */ /* 0x140fe20000010004 */
[C-C-:B------:R-:W-:Y:S01]  /*4360*/  FFMA.FTZ R11, R5.reuse, R157, R4.reuse ;  /* 0x0000009d050b7223 */ /* 0x140fe20000010004 */
[----:B------:R-:W-:Y:S01]  /*4370*/  FFMA.FTZ R182, R5, R182, R4 ;  /* 0x000000b605b67223 */ /* 0x000fe20000010004 */
[----:B------:R-:W-:Y:S01]  /*4380*/  FADD.FTZ R142, -R9, R142 ;  /* 0x0000008e098e7221 */ /* 0x000fe20000010100 */
[----:B------:R-:W-:Y:S01]  /*4390*/  FADD.FTZ R0, -R0, R163 ;  /* 0x000000a300007221 */ /* 0x000fe20000010100 */
[C-C-:B------:R-:W-:Y:S01]  /*43a0*/  FFMA.FTZ R186, R5.reuse, R186, R4.reuse ;  /* 0x000000ba05ba7223 */ /* 0x140fe20000010004 */
[C-C-:B------:R-:W-:Y:S01]  /*43b0*/  FFMA.FTZ R15, R5.reuse, R153, R4.reuse ;  /* 0x00000099050f7223 */ /* 0x140fe20000010004 */
[C-C-:B------:R-:W-:Y:S01]  /*43c0*/  FFMA.FTZ R188, R5.reuse, R188, R4.reuse ;  /* 0x000000bc05bc7223 */ /* 0x140fe20000010004 */
[----:B------:R-:W-:Y:S01]  /*43d0*/  FFMA.FTZ R161, R5, R161, R4 ;  /* 0x000000a105a17223 */ /* 0x000fe20000010004 */
[----:B------:R-:W-:Y:S01]  /*43e0*/  FMUL.FTZ R157, R125, R142 ;  /* 0x0000008e7d9d7220 */ /* 0x000fe20000410000 */
[----:B------:R-:W-:Y:S01]  /*43f0*/  FADD.FTZ R164, -R11, R164 ;  /* 0x000000a40ba47221 */ /* 0x000fe20000010100 */
[----:B------:R-:W-:Y:S01]  /*4400*/  FADD.FTZ R182, -R182, R129 ;  /* 0x00000081b6b67221 */ /* 0x000fe20000010100 */
[----:B------:R-:W-:Y:S01]  /*4410*/  FADD.FTZ R186, -R186, R169 ;  /* 0x000000a9baba7221 */ /* 0x000fe20000010100 */
[--C-:B------:R-:W-:Y:S01]  /*4420*/  FFMA.FTZ R170, R5, R170, R4.reuse ;  /* 0x000000aa05aa7223 */ /* 0x100fe20000010004 */
[----:B------:R-:W-:Y:S01]  /*4430*/  FMUL.FTZ R135, R125, R0 ;  /* 0x000000007d877220 */ /* 0x000fe20000410000 */
[----:B------:R-:W-:Y:S01]  /*4440*/  FFMA.FTZ R11, R5, R159, R4 ;  /* 0x0000009f050b7223 */ /* 0x000fe20000010004 */
[----:B------:R-:W-:Y:S01]  /*4450*/  FADD.FTZ R160, -R15, R160 ;  /* 0x000000a00fa07221 */ /* 0x000fe20000010100 */
[----:B------:R-:W-:Y:S01]  /*4460*/  FADD.FTZ R188, -R188, R167 ;  /* 0x000000a7bcbc7221 */ /* 0x000fe20000010100 */
[C-C-:B------:R-:W-:Y:S01]  /*4470*/  FFMA.FTZ R149, R5.reuse, R149, R4.reuse ;  /* 0x0000009505957223 */ /* 0x140fe20000010004 */
[----:B------:R-:W-:Y:S01]  /*4480*/  FFMA.FTZ R192, R5, R192, R4 ;  /* 0x000000c005c07223 */ /* 0x000fe20000010004 */
[----:B------:R-:W-:Y:S01]  /*4490*/  FADD.FTZ R168, -R161, R168 ;  /* 0x000000a8a1a87221 */ /* 0x000fe20000010100 */
[----:B------:R0:W-:Y:S01]  /*44a0*/  F2F.BF16.F32 R0, R157 ;  /* 0x0000009d00007304 */ /* 0x0001e20000202000 */
[C---:B------:R-:W-:Y:S01]  /*44b0*/  FMUL.FTZ R161, R125.reuse, R164 ;  /* 0x000000a47da17220 */ /* 0x040fe20000410000 */
[----:B------:R-:W-:Y:S01]  /*44c0*/  FMUL.FTZ R159, R125, R182 ;  /* 0x000000b67d9f7220 */ /* 0x000fe20000410000 */
[C-C-:B------:R-:W-:Y:S01]  /*44d0*/  FFMA.FTZ R151, R5.reuse, R151, R4.reuse ;  /* 0x0000009705977223 */ /* 0x140fe20000010004 */
[--C-:B------:R-:W-:Y:S01]  /*44e0*/  FFMA.FTZ R15, R5, R155, R4.reuse ;  /* 0x0000009b050f7223 */ /* 0x100fe20000010004 */
[----:B------:R-:W-:Y:S01]  /*44f0*/  FMUL.FTZ R169, R125, R186 ;  /* 0x000000ba7da97220 */ /* 0x000fe20000410000 */
[----:B------:R-:W-:Y:S01]  /*4500*/  FFMA.FTZ R139, R5, R139, R4 ;  /* 0x0000008b058b7223 */ /* 0x000fe20000010004 */
[----:B------:R-:W-:Y:S01]  /*4510*/  FADD.FTZ R170, -R170, R133 ;  /* 0x00000085aaaa7221 */ /* 0x000fe20000010100 */
[C---:B------:R-:W-:Y:S01]  /*4520*/  FMUL.FTZ R175, R125.reuse, R160 ;  /* 0x000000a07daf7220 */ /* 0x040fe20000410000 */
[----:B------:R-:W-:Y:S01]  /*4530*/  FMUL.FTZ R155, R125, R188 ;  /* 0x000000bc7d9b7220 */ /* 0x000fe20000410000 */
[----:B------:R-:W-:Y:S01]  /*4540*/  FADD.FTZ R156, -R149, R156 ;  /* 0x0000009c959c7221 */ /* 0x000fe20000010100 */
[----:B------:R-:W-:Y:S01]  /*4550*/  FADD.FTZ R192, -R192, R173 ;  /* 0x000000adc0c07221 */ /* 0x000fe20000010100 */
[----:B------:R-:W-:Y:S01]  /*4560*/  FADD.FTZ R166, -R11, R166 ;  /* 0x000000a60ba67221 */ /* 0x000fe20000010100 */
[C-C-:B------:R-:W-:Y:S01]  /*4570*/  FFMA.FTZ R141, R5.reuse, R141, R4.reuse ;  /* 0x0000008d058d7223 */ /* 0x140fe20000010004 */
[----:B------:R-:W-:Y:S01]  /*4580*/  FFMA.FTZ R189, R5, R189, R4 ;  /* 0x000000bd05bd7223 */ /* 0x000fe20000010004 */
[----:B------:R-:W-:Y:S01]  /*4590*/  F2F.BF16.F32 R9, R135 ;  /* 0x0000008700097304 */ /* 0x000fe20000202000 */
[----:B------:R-:W-:Y:S01]  /*45a0*/  FADD.FTZ R158, -R151, R158 ;  /* 0x0000009e979e7221 */ /* 0x000fe20000010100 */
[----:B------:R-:W-:Y:S01]  /*45b0*/  FMUL.FTZ R127, R125, R168 ;  /* 0x000000a87d7f7220 */ /* 0x000fe20000410000 */
[----:B------:R-:W-:Y:S01]  /*45c0*/  FFMA.FTZ R174, R5, R174, R4 ;  /* 0x000000ae05ae7223 */ /* 0x000fe20000010004 */
[----:B------:R-:W-:Y:S01]  /*45d0*/  FADD.FTZ R146, -R139, R146 ;  /* 0x000000928b927221 */ /* 0x000fe20000010100 */
[----:B0-----:R-:W-:Y:S01]  /*45e0*/  FMUL.FTZ R157, R157, R126 ;  /* 0x0000007e9d9d7220 */ /* 0x001fe20000410000 */
[----:B------:R-:W-:Y:S01]  /*45f0*/  FMUL.FTZ R133, R125, R170 ;  /* 0x000000aa7d857220 */ /* 0x000fe20000410000 */
[----:B------:R-:W-:Y:S01]  /*4600*/  FADD.FTZ R162, -R15, R162 ;  /* 0x000000a20fa27221 */ /* 0x000fe20000010100 */
[----:B------:R-:W-:Y:S01]  /*4610*/  F2F.BF16.F32 R8, R161 ;  /* 0x000000a100087304 */ /* 0x000fe20000202000 */
[C---:B------:R-:W-:Y:S01]  /*4620*/  FMUL.FTZ R177, R125.reuse, R156 ;  /* 0x0000009c7db17220 */ /* 0x040fe20000410000 */
[----:B------:R-:W-:Y:S01]  /*4630*/  FMUL.FTZ R173, R125, R192 ;  /* 0x000000c07dad7220 */ /* 0x000fe20000410000 */
[----:B------:R-:W-:Y:S01]  /*4640*/  FADD.FTZ R148, -R141, R148 ;  /* 0x000000948d947221 */ /* 0x000fe20000010100 */
[----:B------:R-:W-:Y:S01]  /*4650*/  FADD.FTZ R180, -R189, R180 ;  /* 0x000000b4bdb47221 */ /* 0x000fe20000010100 */
[C-C-:B------:R-:W-:Y:S01]  /*4660*/  FFMA.FTZ R137, R5.reuse, R137, R4.reuse ;  /* 0x0000008905897223 */ /* 0x140fe20000010004 */
[--C-:B------:R-:W-:Y:S01]  /*4670*/  FFMA.FTZ R190, R5, R190, R4.reuse ;  /* 0x000000be05be7223 */ /* 0x100fe20000010004 */
[----:B------:R-:W-:Y:S01]  /*4680*/  FMUL.FTZ R151, R125, R158 ;  /* 0x0000009e7d977220 */ /* 0x000fe20000410000 */
[----:B------:R-:W-:Y:S01]  /*4690*/  F2F.BF16.F32 R11, R159 ;  /* 0x0000009f000b7304 */ /* 0x000fe20000202000 */
[C-C-:B------:R-:W-:Y:S01]  /*46a0*/  FFMA.FTZ R145, R5.reuse, R145, R4.reuse ;  /* 0x0000009105917223 */ /* 0x140fe20000010004 */
[C-C-:B------:R-:W-:Y:S01]  /*46b0*/  FFMA.FTZ R194, R5.reuse, R194, R4.reuse ;  /* 0x000000c205c27223 */ /* 0x140fe20000010004 */
[C-C-:B------:R-:W-:Y:S01]  /*46c0*/  FFMA.FTZ R147, R5.reuse, R147, R4.reuse ;  /* 0x0000009305937223 */ /* 0x140fe20000010004 */
[C-C-:B------:R-:W-:Y:S01]  /*46d0*/  FFMA.FTZ R187, R5.reuse, R187, R4.reuse ;  /* 0x000000bb05bb7223 */ /* 0x140fe20000010004 */
[C-C-:B------:R-:W-:Y:S01]  /*46e0*/  FFMA.FTZ R141, R5.reuse, R191, R4.reuse ;  /* 0x000000bf058d7223 */ /* 0x140fe20000010004 */
[C-C-:B------:R-:W-:Y:S01]  /*46f0*/  FFMA.FTZ R143, R5.reuse, R143, R4.reuse ;  /* 0x0000008f058f7223 */ /* 0x140fe20000010004 */
[C-C-:B------:R-:W-:Y:S01]  /*4700*/  FFMA.FTZ R196, R5.reuse, R196, R4.reuse ;  /* 0x000000c405c47223 */ /* 0x140fe20000010004 */
[----:B------:R-:W-:Y:S01]  /*4710*/  F2F.BF16.F32 R14, R169 ;  /* 0x000000a9000e7304 */ /* 0x000fe20000202000 */
[----:B------:R-:W-:Y:S01]  /*4720*/  FFMA.FTZ R193, R5, R193, R4 ;  /* 0x000000c105c17223 */ /* 0x000fe20000010004 */
[----:B------:R-:W-:Y:S01]  /*4730*/  FADD.FTZ R174, -R174, R131 ;  /* 0x00000083aeae7221 */ /* 0x000fe20000010100 */
[----:B------:R-:W-:Y:S01]  /*4740*/  FMUL.FTZ R5, R125, R146 ;  /* 0x000000927d057220 */ /* 0x000fe20000410000 */
[----:B------:R-:W-:Y:S01]  /*4750*/  FMUL.FTZ R4, R127, R126 ;  /* 0x0000007e7f047220 */ /* 0x000fe20000410000 */
[C---:B------:R-:W-:Y:S01]  /*4760*/  FMUL.FTZ R167, R125.reuse, R162 ;  /* 0x000000a27da77220 */ /* 0x040fe20000410000 */
[----:B------:R-:W-:Y:S01]  /*4770*/  FMUL.FTZ R189, R125, R180 ;  /* 0x000000b47dbd7220 */ /* 0x000fe20000410000 */
[----:B------:R-:W-:Y:S01]  /*4780*/  FADD.FTZ R144, -R137, R144 ;  /* 0x0000009089907221 */ /* 0x000fe20000010100 */
[----:B------:R-:W-:Y:S01]  /*4790*/  F2F.BF16.F32 R12, R175 ;  /* 0x000000af000c7304 */ /* 0x000fe20000202000 */
[----:B------:R-:W-:Y:S01]  /*47a0*/  FMUL.FTZ R136, R151, R126 ;  /* 0x0000007e97887220 */ /* 0x000fe20000410000 */
[----:B------:R-:W-:Y:S01]  /*47b0*/  FADD.FTZ R190, -R190, R165 ;  /* 0x000000a5bebe7221 */ /* 0x000fe20000010100 */
[----:B------:R-:W-:Y:S01]  /*47c0*/  FADD.FTZ R172, -R187, R172 ;  /* 0x000000acbbac7221 */ /* 0x000fe20000010100 */
[----:B------:R-:W-:Y:S01]  /*47d0*/  FADD.FTZ R152, -R145, R152 ;  /* 0x0000009891987221 */ /* 0x000fe20000010100 */
[C---:B------:R-:W-:Y:S01]  /*47e0*/  FMUL.FTZ R153, R125.reuse, R174 ;  /* 0x000000ae7d997220 */ /* 0x040fe20000410000 */
[----:B------:R-:W-:Y:S01]  /*47f0*/  FMUL.FTZ R165, R125, R190 ;  /* 0x000000be7da57220 */ /* 0x000fe20000410000 */
[----:B------:R-:W-:Y:S01]  /*4800*/  FADD.FTZ R194, -R194, R171 ;  /* 0x000000abc2c27221 */ /* 0x000fe20000010100 */
[----:B------:R-:W0:Y:S01]  /*4810*/  F2F.BF16.F32 R19, R155 ;  /* 0x0000009b00137304 */ /* 0x000e220000202000 */
[----:B------:R-:W-:Y:S01]  /*4820*/  FADD.FTZ R154, -R147, R154 ;  /* 0x0000009a939a7221 */ /* 0x000fe20000010100 */
[----:B------:R-:W-:Y:S01]  /*4830*/  FADD.FTZ R178, -R141, R178 ;  /* 0x000000b28db27221 */ /* 0x000fe20000010100 */
[----:B------:R-:W-:Y:S01]  /*4840*/  FADD.FTZ R150, -R143, R150 ;  /* 0x000000968f967221 */ /* 0x000fe20000010100 */
[----:B------:R-:W-:Y:S01]  /*4850*/  FADD.FTZ R196, -R196, R185 ;  /* 0x000000b9c4c47221 */ /* 0x000fe20000010100 */
[----:B------:R-:W-:Y:S01]  /*4860*/  FADD.FTZ R184, -R193, R184 ;  /* 0x000000b8c1b87221 */ /* 0x000fe20000010100 */
[C---:B------:R-:W-:Y:S01]  /*4870*/  FMUL.FTZ R179, R125.reuse, R172 ;  /* 0x000000ac7db37220 */ /* 0x040fe20000410000 */
[C---:B------:R-:W-:Y:S01]  /*4880*/  FMUL.FTZ R181, R125.reuse, R152 ;  /* 0x000000987db57220 */ /* 0x040fe20000410000 */
[----:B------:R1:W-:Y:S01]  /*4890*/  F2F.BF16.F32 R6, R127 ;  /* 0x0000007f00067304 */ /* 0x0003e20000202000 */
[C---:B------:R-:W-:Y:S01]  /*48a0*/  FMUL.FTZ R183, R125.reuse, R194 ;  /* 0x000000c27db77220 */ /* 0x040fe20000410000 */
[C---:B------:R-:W-:Y:S01]  /*48b0*/  FMUL.FTZ R171, R125.reuse, R154 ;  /* 0x0000009a7dab7220 */ /* 0x040fe20000410000 */
[C---:B------:R-:W-:Y:S01]  /*48c0*/  FMUL.FTZ R191, R125.reuse, R148 ;  /* 0x000000947dbf7220 */ /* 0x040fe20000410000 */
[C---:B------:R-:W-:Y:S01]  /*48d0*/  FMUL.FTZ R195, R125.reuse, R178 ;  /* 0x000000b27dc37220 */ /* 0x040fe20000410000 */
[C---:B------:R-:W-:Y:S01]  /*48e0*/  FMUL.FTZ R187, R125.reuse, R150 ;  /* 0x000000967dbb7220 */ /* 0x040fe20000410000 */
[----:B------:R-:W-:Y:S01]  /*48f0*/  FMUL.FTZ R199, R125, R196 ;  /* 0x000000c47dc77220 */ /* 0x000fe20000410000 */
[----:B0-----:R-:W-:Y:S01]  /*4900*/  PRMT R19, R12, 0x5410, R19 ;  /* 0x000054100c137816 */ /* 0x001fe20000000013 */
[----:B------:R0:W2:Y:S01]  /*4910*/  F2F.BF16.F32 R7, R133 ;  /* 0x0000008500077304 */ /* 0x0000a20000202000 */
[----:B-1----:R-:W-:Y:S01]  /*4920*/  FMUL.FTZ R127, R135, R126 ;  /* 0x0000007e877f7220 */ /* 0x002fe20000410000 */
[C---:B------:R-:W-:Y:S01]  /*4930*/  FMUL.FTZ R197, R125.reuse, R144 ;  /* 0x000000907dc57220 */ /* 0x040fe20000410000 */
[----:B------:R-:W-:Y:S01]  /*4940*/  FMUL.FTZ R185, R125, R184 ;  /* 0x000000b87db97220 */ /* 0x000fe20000410000 */
[----:B------:R-:W-:Y:S01]  /*4950*/  FMUL.FTZ R169, R169, R126 ;  /* 0x0000007ea9a97220 */ /* 0x000fe20000410000 */
[----:B------:R-:W-:Y:S01]  /*4960*/  FMUL.FTZ R163, R125, R166 ;  /* 0x000000a67da37220 */ /* 0x000fe20000410000 */
[-C--:B------:R-:W-:Y:S01]  /*4970*/  FMUL.FTZ R161, R161, R126.reuse ;  /* 0x0000007ea1a17220 */ /* 0x080fe20000410000 */
[-C--:B------:R-:W-:Y:S01]  /*4980*/  FMUL.FTZ R159, R159, R126.reuse ;  /* 0x0000007e9f9f7220 */ /* 0x080fe20000410000 */
[----:B------:R1:W-:Y:S01]  /*4990*/  F2F.BF16.F32 R18, R177 ;  /* 0x000000b100127304 */ /* 0x0003e20000202000 */
[-C--:B0-----:R-:W-:Y:S01]  /*49a0*/  FMUL.FTZ R133, R133, R126.reuse ;  /* 0x0000007e85857220 */ /* 0x081fe20000410000 */
[-C--:B------:R-:W-:Y:S01]  /*49b0*/  FMUL.FTZ R125, R163, R126.reuse ;  /* 0x0000007ea37d7220 */ /* 0x080fe20000410000 */
[-C--:B------:R-:W-:Y:S01]  /*49c0*/  FMUL.FTZ R175, R175, R126.reuse ;  /* 0x0000007eafaf7220 */ /* 0x080fe20000410000 */
[-C--:B------:R-:W-:Y:S01]  /*49d0*/  FMUL.FTZ R155, R155, R126.reuse ;  /* 0x0000007e9b9b7220 */ /* 0x080fe20000410000 */
[----:B------:R-:W-:Y:S01]  /*49e0*/  FMUL.FTZ R132, R167, R126 ;  /* 0x0000007ea7847220 */ /* 0x000fe20000410000 */
[----:B--2---:R-:W-:-:S02]  /*49f0*/  PRMT R135, R6, 0x5410, R7 ;  /* 0x0000541006877816 */ /* 0x004fc40000000007 */
[----:B------:R0:W2:Y:S01]  /*4a00*/  F2F.BF16.F32 R131, R173 ;  /* 0x000000ad00837304 */ /* 0x0000a20000202000 */
[----:B-1----:R-:W-:-:S07]  /*4a10*/  FMUL.FTZ R177, R177, R126 ;  /* 0x0000007eb1b17220 */ /* 0x002fce0000410000 */
[----:B------:R-:W1:Y:S01]  /*4a20*/  F2F.BF16.F32 R157, R157 ;  /* 0x0000009d009d7304 */ /* 0x000e620000202000 */
[----:B0-----:R-:W-:Y:S01]  /*4a30*/  FMUL.FTZ R173, R173, R126 ;  /* 0x0000007eadad7220 */ /* 0x001fe20000410000 */
[----:B--2---:R-:W-:-:S06]  /*4a40*/  PRMT R131, R18, 0x5410, R131 ;  /* 0x0000541012837816 */ /* 0x004fcc0000000083 */
[----:B------:R0:W-:Y:S08]  /*4a50*/  F2F.BF16.F32 R17, R151 ;  /* 0x0000009700117304 */ /* 0x0001f00000202000 */
[----:B------:R-:W-:Y:S01]  /*4a60*/  F2F.BF16.F32 R137, R5 ;  /* 0x0000000500897304 */ /* 0x000fe20000202000 */
[----:B0-----:R-:W-:-:S07]  /*4a70*/  FMUL.FTZ R151, R5, R126 ;  /* 0x0000007e05977220 */ /* 0x001fce0000410000 */
[----:B------:R0:W-:Y:S08]  /*4a80*/  F2F.BF16.F32 R142, R4 ;  /* 0x00000004008e7304 */ /* 0x0001f00000202000 */
[----:B------:R-:W2:Y:S01]  /*4a90*/  F2F.BF16.F32 R15, R167 ;  /* 0x000000a7000f7304 */ /* 0x000ea20000202000 */
[----:B0-----:R-:W-:-:S03]  /*4aa0*/  IMAD.WIDE.U32 R4, R0, 0x10000, RZ ;  /* 0x0001000000047825 */ /* 0x001fc600078e00ff */
[----:B------:R-:W-:-:S04]  /*4ab0*/  LOP3.LUT R4, R4, R9, RZ, 0xfc, !PT ;  /* 0x0000000904047212 */ /* 0x000fc800078efcff */
[----:B------:R0:W-:Y:S01]  /*4ac0*/  F2F.BF16.F32 R134, R189 ;  /* 0x000000bd00867304 */ /* 0x0001e20000202000 */
[----:B------:R-:W-:-:S07]  /*4ad0*/  LOP3.LUT R5, R135, R5, RZ, 0xfc, !PT ;  /* 0x0000000587057212 */ /* 0x000fce00078efcff */
[----:B------:R-:W-:Y:S01]  /*4ae0*/  F2F.BF16.F32 R127, R127 ;  /* 0x0000007f007f7304 */ /* 0x000fe20000202000 */
[----:B0-----:R-:W-:-:S07]  /*4af0*/  FMUL.FTZ R189, R189, R126 ;  /* 0x0000007ebdbd7220 */ /* 0x001fce0000410000 */
[----:B------:R0:W3:Y:S08]  /*4b00*/  F2F.BF16.F32 R149, R133 ;  /* 0x0000008500957304 */ /* 0x0000f00000202000 */
[----:B------:R4:W5:Y:S01]  /*4b10*/  F2F.BF16.F32 R10, R153 ;  /* 0x00000099000a7304 */ /* 0x0009620000202000 */
[----:B0-----:R-:W-:Y:S01]  /*4b20*/  PRMT R133, R8, 0x5410, R11 ;  /* 0x0000541008857816 */ /* 0x001fe2000000000b */
[----:B------:R-:W-:-:S05]  /*4b30*/  IMAD.WIDE.U32 R8, R14, 0x10000, RZ ;  /* 0x000100000e087825 */ /* 0x000fca00078e00ff */
[----:B------:R-:W-:Y:S01]  /*4b40*/  LOP3.LUT R9, R19, R9, RZ, 0xfc, !PT ;  /* 0x0000000913097212 */ /* 0x000fe200078efcff */
[----:B------:R0:W5:Y:S01]  /*4b50*/  F2F.BF16.F32 R16, R165 ;  /* 0x000000a500107304 */ /* 0x0001620000202000 */
[----:B-1----:R-:W-:Y:S01]  /*4b60*/  IMAD.WIDE.U32 R18, R157, 0x10000, RZ ;  /* 0x000100009d127825 */ /* 0x002fe200078e00ff */
[----:B--2---:R-:W-:-:S03]  /*4b70*/  LOP3.LUT R8, R8, R15, RZ, 0xfc, !PT ;  /* 0x0000000f08087212 */ /* 0x004fc600078efcff */
[-C--:B----4-:R-:W-:Y:S01]  /*4b80*/  FMUL.FTZ R153, R153, R126.reuse ;  /* 0x0000007e99997220 */ /* 0x090fe20000410000 */
[----:B---3--:R-:W-:Y:S01]  /*4b90*/  PRMT R149, R142, 0x5410, R149 ;  /* 0x000054108e957816 */ /* 0x008fe20000000095 */
[----:B------:R-:W-:Y:S01]  /*4ba0*/  IMAD.WIDE.U32 R14, R134, 0x10000, RZ ;  /* 0x00010000860e7825 */ /* 0x000fe200078e00ff */
[----:B------:R-:W-:Y:S01]  /*4bb0*/  LOP3.LUT R18, R18, R127, RZ, 0xfc, !PT ;  /* 0x0000007f12127212 */ /* 0x000fe200078efcff */
[----:B------:R-:W1:Y:S01]  /*4bc0*/  LDC.64 R134, c[0x0][0x478] ;  /* 0x00011e00ff867b82 */ /* 0x000e620000000a00 */
[----:B------:R2:W-:Y:S01]  /*4bd0*/  F2F.BF16.F32 R128, R179 ;  /* 0x000000b300807304 */ /* 0x0005e20000202000 */
[----:B0-----:R-:W-:Y:S01]  /*4be0*/  FMUL.FTZ R165, R165, R126 ;  /* 0x0000007ea5a57220 */ /* 0x001fe20000410000 */
[----:B-----5:R-:W-:Y:S01]  /*4bf0*/  IMAD.WIDE.U32 R6, R10, 0x10000, RZ ;  /* 0x000100000a067825 */ /* 0x020fe200078e00ff */
[----:B------:R-:W-:-:S03]  /*4c00*/  LOP3.LUT R19, R149, R19, RZ, 0xfc, !PT ;  /* 0x0000001395137212 */ /* 0x000fc600078efcff */
[----:B------:R-:W-:Y:S02]  /*4c10*/  IMAD.WIDE.U32 R10, R16, 0x10000, RZ ;  /* 0x00010000100a7825 */ /* 0x000fe400078e00ff */
[----:B------:R0:W-:Y:S02]  /*4c20*/  F2F.BF16.F32 R130, R181 ;  /* 0x000000b500827304 */ /* 0x0001e40000202000 */
[-C--:B--2---:R-:W-:Y:S01]  /*4c30*/  FMUL.FTZ R179, R179, R126.reuse ;  /* 0x0000007eb3b37220 */ /* 0x084fe20000410000 */
[----:B------:R-:W-:Y:S02]  /*4c40*/  LOP3.LUT R7, R133, R7, RZ, 0xfc, !PT ;  /* 0x0000000785077212 */ /* 0x000fe400078efcff */
[----:B------:R-:W-:Y:S02]  /*4c50*/  LOP3.LUT R11, R131, R11, RZ, 0xfc, !PT ;  /* 0x0000000b830b7212 */ /* 0x000fe400078efcff */
[----:B------:R-:W-:Y:S01]  /*4c60*/  LOP3.LUT R10, R10, R17, RZ, 0xfc, !PT ;  /* 0x000000110a0a7212 */ /* 0x000fe200078efcff */
[----:B------:R2:W3:Y:S01]  /*4c70*/  F2F.BF16.F32 R145, R183 ;  /* 0x000000b700917304 */ /* 0x0004e20000202000 */
[----:B0-----:R-:W-:-:S07]  /*4c80*/  FMUL.FTZ R181, R181, R126 ;  /* 0x0000007eb5b57220 */ /* 0x001fce0000410000 */
[----:B------:R0:W-:Y:S01]  /*4c90*/  F2F.BF16.F32 R129, R171 ;  /* 0x000000ab00817304 */ /* 0x0001e20000202000 */
[----:B--2---:R-:W-:Y:S01]  /*4ca0*/  FMUL.FTZ R183, R183, R126 ;  /* 0x0000007eb7b77220 */ /* 0x004fe20000410000 */
[----:B---3--:R-:W-:-:S06]  /*4cb0*/  PRMT R145, R130, 0x5410, R145 ;  /* 0x0000541082917816 */ /* 0x008fcc0000000091 */
[----:B------:R2:W-:Y:S01]  /*4cc0*/  F2F.BF16.F32 R138, R191 ;  /* 0x000000bf008a7304 */ /* 0x0005e20000202000 */
[----:B0-----:R-:W-:-:S07]  /*4cd0*/  FMUL.FTZ R171, R171, R126 ;  /* 0x0000007eabab7220 */ /* 0x001fce0000410000 */
[----:B------:R0:W3:Y:S01]  /*4ce0*/  F2F.BF16.F32 R143, R195 ;  /* 0x000000c3008f7304 */ /* 0x0000e20000202000 */
[----:B--2---:R-:W-:-:S07]  /*4cf0*/  FMUL.FTZ R191, R191, R126 ;  /* 0x0000007ebfbf7220 */ /* 0x004fce0000410000 */
[----:B------:R2:W4:Y:S01]  /*4d00*/  F2F.BF16.F32 R141, R187 ;  /* 0x000000bb008d7304 */ /* 0x0005220000202000 */
[----:B0-----:R-:W-:Y:S01]  /*4d10*/  FMUL.FTZ R195, R195, R126 ;  /* 0x0000007ec3c37220 */ /* 0x001fe20000410000 */
[----:B---3--:R-:W-:-:S06]  /*4d20*/  PRMT R143, R138, 0x5410, R143 ;  /* 0x000054108a8f7816 */ /* 0x008fcc000000008f */
[----:B------:R0:W-:Y:S01]  /*4d30*/  F2F.BF16.F32 R147, R199 ;  /* 0x000000c700937304 */ /* 0x0001e20000202000 */
[----:B--2---:R-:W-:Y:S01]  /*4d40*/  FMUL.FTZ R187, R187, R126 ;  /* 0x0000007ebbbb7220 */ /* 0x004fe20000410000 */
[----:B------:R-:W-:Y:S02]  /*4d50*/  LOP3.LUT R15, R143, R15, RZ, 0xfc, !PT ;  /* 0x0000000f8f0f7212 */ /* 0x000fe400078efcff */
[----:B----4-:R-:W-:-:S04]  /*4d60*/  LOP3.LUT R14, R14, R141, RZ, 0xfc, !PT ;  /* 0x0000008d0e0e7212 */ /* 0x010fc800078efcff */
[----:B------:R2:W3:Y:S01]  /*4d70*/  F2F.BF16.F32 R140, R197 ;  /* 0x000000c5008c7304 */ /* 0x0004e20000202000 */
[----:B0-----:R-:W-:-:S07]  /*4d80*/  FMUL.FTZ R199, R199, R126 ;  /* 0x0000007ec7c77220 */ /* 0x001fce0000410000 */
[----:B------:R0:W4:Y:S01]  /*4d90*/  F2F.BF16.F32 R139, R185 ;  /* 0x000000b9008b7304 */ /* 0x0001220000202000 */
[----:B--2---:R-:W-:Y:S01]  /*4da0*/  FMUL.FTZ R197, R197, R126 ;  /* 0x0000007ec5c57220 */ /* 0x004fe20000410000 */
[----:B---3--:R-:W-:-:S06]  /*4db0*/  PRMT R147, R140, 0x5410, R147 ;  /* 0x000054108c937816 */ /* 0x008fcc0000000093 */
[----:B------:R-:W2:Y:S01]  /*4dc0*/  F2F.BF16.F32 R13, R163 ;  /* 0x000000a3000d7304 */ /* 0x000ea20000202000 */
[----:B0-----:R-:W-:Y:S02]  /*4dd0*/  FMUL.FTZ R185, R185, R126 ;  /* 0x0000007eb9b97220 */ /* 0x001fe40000410000 */
[----:B------:R-:W0:Y:S01]  /*4de0*/  LDC.64 R126, c[0x0][0x468] ;  /* 0x00011a00ff7e7b82 */ /* 0x000e220000000a00 */
[----:B----4-:R-:W-:-:S04]  /*4df0*/  IMAD.WIDE.U32 R16, R139, 0x10000, RZ ;  /* 0x000100008b107825 */ /* 0x010fc800078e00ff */
[----:B------:R-:W3:Y:S01]  /*4e00*/  F2F.BF16.F32 R169, R169 ;  /* 0x000000a900a97304 */ /* 0x000ee20000202000 */
[----:B------:R-:W-:Y:S02]  /*4e10*/  LOP3.LUT R16, R16, R137, RZ, 0xfc, !PT ;  /* 0x0000008910107212 */ /* 0x000fe400078efcff */
[----:B------:R-:W-:-:S05]  /*4e20*/  LOP3.LUT R17, R147, R17, RZ, 0xfc, !PT ;  /* 0x0000001193117212 */ /* 0x000fca00078efcff */
[----:B------:R-:W4:Y:S01]  /*4e30*/  F2F.BF16.F32 R165, R165 ;  /* 0x000000a500a57304 */ /* 0x000f220000202000 */
[----:B--2---:R-:W-:Y:S01]  /*4e40*/  LOP3.LUT R6, R6, R13, RZ, 0xfc, !PT ;  /* 0x0000000d06067212 */ /* 0x004fe200078efcff */
[----:B------:R-:W-:-:S04]  /*4e50*/  IMAD.WIDE.U32 R12, R128, 0x10000, RZ ;  /* 0x00010000800c7825 */ /* 0x000fc800078e00ff */
[----:B---3--:R-:W-:Y:S02]  /*4e60*/  IMAD.WIDE.U32 R130, R169, 0x10000, RZ ;  /* 0x00010000a9827825 */ /* 0x008fe400078e00ff */
[----:B------:R-:W2:Y:S01]  /*4e70*/  F2F.BF16.F32 R179, R179 ;  /* 0x000000b300b37304 */ /* 0x000ea20000202000 */
[----:B------:R-:W-:Y:S02]  /*4e80*/  LOP3.LUT R12, R12, R129, RZ, 0xfc, !PT ;  /* 0x000000810c0c7212 */ /* 0x000fe400078efcff */
[----:B------:R-:W-:Y:S01]  /*4e90*/  LOP3.LUT R13, R145, R13, RZ, 0xfc, !PT ;  /* 0x0000000d910d7212 */ /* 0x000fe200078efcff */
[----:B----4-:R-:W-:-:S04]  /*4ea0*/  IMAD.WIDE.U32 R138, R165, 0x10000, RZ ;  /* 0x00010000a58a7825 */ /* 0x010fc800078e00ff */
[----:B------:R-:W-:Y:S01]  /*4eb0*/  F2F.BF16.F32 R181, R181 ;  /* 0x000000b500b57304 */ /* 0x000fe20000202000 */
[----:B--2---:R-:W-:-:S07]  /*4ec0*/  IMAD.WIDE.U32 R140, R179, 0x10000, RZ ;  /* 0x00010000b38c7825 */ /* 0x004fce00078e00ff */
[----:B------:R-:W2:Y:S08]  /*4ed0*/  F2F.BF16.F32 R150, R183 ;  /* 0x000000b700967304 */ /* 0x000eb00000202000 */
[----:B------:R-:W3:Y:S01]  /*4ee0*/  F2F.BF16.F32 R142, R185 ;  /* 0x000000b9008e7304 */ /* 0x000ee20000202000 */
[----:B--2---:R-:W-:-:S07]  /*4ef0*/  PRMT R181, R181, 0x5410, R150 ;  /* 0x00005410b5b57816 */ /* 0x004fce0000000096 */
[----:B------:R-:W2:Y:S01]  /*4f00*/  F2F.BF16.F32 R132, R132 ;  /* 0x0000008400847304 */ /* 0x000ea20000202000 */
[----:B------:R-:W-:Y:S01]  /*4f10*/  LOP3.LUT R137, R181, R141, RZ, 0xfc, !PT ;  /* 0x0000008db5897212 */ /* 0x000fe200078efcff */
[----:B---3--:R-:W-:-:S06]  /*4f20*/  IMAD.WIDE.U32 R142, R142, 0x10000, RZ ;  /* 0x000100008e8e7825 */ /* 0x008fcc00078e00ff */
[----:B------:R-:W-:Y:S01]  /*4f30*/  F2F.BF16.F32 R0, R199 ;  /* 0x000000c700007304 */ /* 0x000fe20000202000 */
[----:B--2---:R-:W-:-:S07]  /*4f40*/  LOP3.LUT R130, R130, R132, RZ, 0xfc, !PT ;  /* 0x0000008482827212 */ /* 0x004fce00078efcff */
        /* <DEDUP_REMOVED lines=11> */
[----:B------:R-:W-:Y:S01]  /*5000*/  F2F.BF16.F32 R191, R191 ;  /* 0x000000bf00bf7304 */ /* 0x000fe20000202000 */
[----:B-1----:R-:W-:Y:S01]  /*5010*/  IMAD.WIDE.U32 R144, R124, 0x8, R134 ;  /* 0x000000087c907825 */ /* 0x002fe200078e0086 */
[----:B------:R-:W-:Y:S02]  /*5020*/  LOP3.LUT R129, R161, R129, RZ, 0xfc, !PT ;  /* 0x00000081a1817212 */ /* 0x000fe400078efcff */
[----:B---3--:R-:W-:-:S04]  /*5030*/  LOP3.LUT R136, R140, R171, RZ, 0xfc, !PT ;  /* 0x000000ab8c887212 */ /* 0x008fc800078efcff */
[----:B------:R-:W1:Y:S01]  /*5040*/  F2F.BF16.F32 R152, R195 ;  /* 0x000000c300987304 */ /* 0x000e620000202000 */
[----:B------:R-:W-:-:S05]  /*5050*/  IMAD.WIDE.U32 R140, R119, 0x8, R134 ;  /* 0x00000008778c7825 */ /* 0x000fca00078e0086 */
[----:B------:R2:W-:Y:S02]  /*5060*/  STG.E.64 desc[UR8][R140.64], R4 ;  /* 0x000000048c007986 */ /* 0x0005e4000c101b08 */
[----:B------:R-:W-:Y:S01]  /*5070*/  F2F.BF16.F32 R175, R175 ;  /* 0x000000af00af7304 */ /* 0x000fe20000202000 */
[----:B-1----:R-:W-:-:S07]  /*5080*/  PRMT R191, R191, 0x5410, R152 ;  /* 0x00005410bfbf7816 */ /* 0x002fce0000000098 */
[----:B------:R1:W3:Y:S01]  /*5090*/  F2F.BF16.F32 R146, R155 ;  /* 0x0000009b00927304 */ /* 0x0002e20000202000 */
[----:B0-----:R-:W-:-:S04]  /*50a0*/  IMAD.WIDE.U32 R152, R119, 0x8, R126 ;  /* 0x0000000877987825 */ /* 0x001fc800078e007e */
[--C-:B--2---:R-:W-:Y:S01]  /*50b0*/  IMAD.WIDE.U32 R4, R120, 0x8, R126.reuse ;  /* 0x0000000878047825 */ /* 0x104fe200078e007e */
[----:B------:R2:W-:Y:S02]  /*50c0*/  STG.E.64 desc[UR8][R152.64], R18 ;  /* 0x0000001298007986 */ /* 0x0005e4000c101b08 */
[----:B------:R-:W-:Y:S01]  /*50d0*/  F2F.BF16.F32 R177, R177 ;  /* 0x000000b100b17304 */ /* 0x000fe20000202000 */
[----:B-1----:R-:W-:Y:S01]  /*50e0*/  IMAD.WIDE.U32 R154, R123, 0x8, R126 ;  /* 0x000000087b9a7825 */ /* 0x002fe200078e007e */
[----:B---3--:R-:W-:-:S06]  /*50f0*/  PRMT R175, R175, 0x5410, R146 ;  /* 0x00005410afaf7816 */ /* 0x008fcc0000000092 */
[----:B------:R-:W0:Y:S01]  /*5100*/  F2F.BF16.F32 R148, R173 ;  /* 0x000000ad00947304 */ /* 0x000e220000202000 */
[----:B------:R-:W-:Y:S01]  /*5110*/  IMAD.WIDE.U32 R146, R123, 0x8, R134 ;  /* 0x000000087b927825 */ /* 0x000fe200078e0086 */
[----:B------:R-:W-:-:S06]  /*5120*/  LOP3.LUT R131, R175, R131, RZ, 0xfc, !PT ;  /* 0x00000083af837212 */ /* 0x000fcc00078efcff */
[----:B------:R-:W1:Y:S01]  /*5130*/  F2F.BF16.F32 R151, R151 ;  /* 0x0000009700977304 */ /* 0x000e620000202000 */
[----:B0-----:R-:W-:-:S07]  /*5140*/  PRMT R177, R177, 0x5410, R148 ;  /* 0x00005410b1b17816 */ /* 0x001fce0000000094 */
[----:B------:R-:W0:Y:S01]  /*5150*/  F2F.BF16.F32 R125, R125 ;  /* 0x0000007d007d7304 */ /* 0x000e220000202000 */
[----:B------:R-:W-:Y:S01]  /*5160*/  IMAD.WIDE.U32 R148, R122, 0x8, R134 ;  /* 0x000000087a947825 */ /* 0x000fe200078e0086 */
[----:B------:R-:W-:-:S03]  /*5170*/  LOP3.LUT R133, R177, R139, RZ, 0xfc, !PT ;  /* 0x0000008bb1857212 */ /* 0x000fc600078efcff */
[----:B------:R-:W-:Y:S01]  /*5180*/  IMAD.WIDE.U32 R122, R122, 0x8, R126 ;  /* 0x000000087a7a7825 */ /* 0x000fe200078e007e */
[----:B-1----:R-:W-:Y:S02]  /*5190*/  LOP3.LUT R156, R142, R151, RZ, 0xfc, !PT ;  /* 0x000000978e9c7212 */ /* 0x002fe400078efcff */
[----:B------:R-:W1:Y:S01]  /*51a0*/  F2F.BF16.F32 R189, R189 ;  /* 0x000000bd00bd7304 */ /* 0x000e620000202000 */
[----:B------:R-:W-:-:S04]  /*51b0*/  IMAD.WIDE.U32 R142, R118, 0x8, R134 ;  /* 0x00000008768e7825 */ /* 0x000fc800078e0086 */
[--C-:B------:R-:W-:Y:S01]  /*51c0*/  IMAD.WIDE.U32 R118, R118, 0x8, R126.reuse ;  /* 0x0000000876767825 */ /* 0x100fe200078e007e */
[----:B------:R2:W-:Y:S01]  /*51d0*/  STG.E.64 desc[UR8][R142.64], R6 ;  /* 0x000000068e007986 */ /* 0x0005e2000c101b08 */
[----:B0-----:R-:W-:Y:S01]  /*51e0*/  LOP3.LUT R128, R128, R125, RZ, 0xfc, !PT ;  /* 0x0000007d80807212 */ /* 0x001fe200078efcff */
[----:B------:R-:W0:Y:S01]  /*51f0*/  F2F.BF16.F32 R187, R187 ;  /* 0x000000bb00bb7304 */ /* 0x000e220000202000 */
[----:B------:R-:W-:-:S03]  /*5200*/  IMAD.WIDE.U32 R124, R124, 0x8, R126 ;  /* 0x000000087c7c7825 */ /* 0x000fc600078e007e */
[----:B------:R2:W-:Y:S01]  /*5210*/  STG.E.64 desc[UR8][R118.64], R128 ;  /* 0x0000008076007986 */ /* 0x0005e2000c101b08 */
[----:B------:R-:W-:-:S03]  /*5220*/  IMAD.WIDE.U32 R150, R120, 0x8, R134 ;  /* 0x0000000878967825 */ /* 0x000fc600078e0086 */
[----:B------:R2:W-:Y:S01]  /*5230*/  STG.E.64 desc[UR8][R144.64], R8 ;  /* 0x0000000890007986 */ /* 0x0005e2000c101b08 */
[----:B-1----:R-:W-:-:S03]  /*5240*/  IMAD.WIDE.U32 R138, R189, 0x10000, RZ ;  /* 0x00010000bd8a7825 */ /* 0x002fc600078e00ff */
[----:B------:R2:W-:Y:S01]  /*5250*/  STG.E.64 desc[UR8][R124.64], R130 ;  /* 0x000000827c007986 */ /* 0x0005e2000c101b08 */
[----:B------:R-:W-:Y:S01]  /*5260*/  IMAD.WIDE.U32 R134, R121, 0x8, R134 ;  /* 0x0000000879867825 */ /* 0x000fe200078e0086 */
[----:B------:R-:W-:Y:S02]  /*5270*/  LOP3.LUT R139, R191, R139, RZ, 0xfc, !PT ;  /* 0x0000008bbf8b7212 */ /* 0x000fe400078efcff */
[----:B0-----:R-:W-:Y:S01]  /*5280*/  LOP3.LUT R138, R138, R187, RZ, 0xfc, !PT ;  /* 0x000000bb8a8a7212 */ /* 0x001fe200078efcff */
[----:B------:R2:W-:Y:S01]  /*5290*/  STG.E.64 desc[UR8][R146.64], R10 ;  /* 0x0000000a92007986 */ /* 0x0005e2000c101b08 */
[----:B------:R-:W-:-:S03]  /*52a0*/  IMAD.WIDE.U32 R126, R121, 0x8, R126 ;  /* 0x00000008797e7825 */ /* 0x000fc600078e007e */
[----:B------:R2:W-:Y:S04]  /*52b0*/  STG.E.64 desc[UR8][R154.64], R132 ;  /* 0x000000849a007986 */ /* 0x0005e8000c101b08 */
[----:B------:R2:W-:Y:S04]  /*52c0*/  STG.E.64 desc[UR8][R148.64], R12 ;  /* 0x0000000c94007986 */ /* 0x0005e8000c101b08 */
[----:B------:R2:W-:Y:S04]  /*52d0*/  STG.E.64 desc[UR8][R122.64], R136 ;  /* 0x000000887a007986 */ /* 0x0005e8000c101b08 */
[----:B------:R2:W-:Y:S04]  /*52e0*/  STG.E.64 desc[UR8][R150.64], R14 ;  /* 0x0000000e96007986 */ /* 0x0005e8000c101b08 */
[----:B------:R2:W-:Y:S04]  /*52f0*/  STG.E.64 desc[UR8][R4.64], R138 ;  /* 0x0000008a04007986 */ /* 0x0005e8000c101b08 */
[----:B------:R2:W-:Y:S04]  /*5300*/  STG.E.64 desc[UR8][R134.64], R16 ;  /* 0x0000001086007986 */ /* 0x0005e8000c101b08 */
[----:B------:R2:W-:Y:S01]  /*5310*/  STG.E.64 desc[UR8][R126.64], R156 ;  /* 0x0000009c7e007986 */ /* 0x0005e2000c101b08 */
[----:B------:R-:W-:Y:S05]  /*5320*/  BRA `(.L_x_79) ;  /* 0x0000002000a47947 */ /* 0x000fea0003800000 */
.L_x_77:
[----:B------:R-:W-:-:S04]  /*5330*/  UISETP.NE.U32.AND UP0, UPT, UR14, URZ, UPT ;  /* 0x000000ff0e00728c */ /* 0x000fc8000bf05070 */
[----:B------:R-:W-:-:S09]  /*5340*/  UISETP.NE.AND.EX UP0, UPT, UR15, URZ, UPT, UP0 ;  /* 0x000000ff0f00728c */ /* 0x000fd2000bf05300 */
[----:B------:R-:W-:Y:S05]  /*5350*/  BRA.U UP0, `(.L_x_80) ;  /* 0x0000000d00c07547 */ /* 0x000fea000b800000 */
[----:B------:R-:W-:Y:S01]  /*5360*/  MOV R6, R33 ;  /* 0x0000002100067202 */ /* 0x000fe20000000f00 */
[C-C-:B------:R-:W-:Y:S01]  /*5370*/  FFMA.FTZ R161, R5.reuse, R161, R4.reuse ;  /* 0x000000a105a17223 */ /* 0x140fe20000010004 */
[----:B------:R-:W-:Y:S01]  /*5380*/  SHF.R.U32.HI R9, RZ, 0x10, R33 ;  /* 0x00000010ff097819 */ /* 0x000fe20000011621 */
[----:B------:R-:W-:Y:S01]  /*5390*/  FFMA.FTZ R170, R5, R170, R4 ;  /* 0x000000aa05aa7223 */ /* 0x000fe20000010004 */
[----:B------:R-:W-:Y:S01]  /*53a0*/  SHF.L.U32 R8, R6, 0x10, RZ ;  /* 0x0000001006087819 */ /* 0x000fe200000006ff */
[----:B------:R-:W-:Y:S01]  /*53b0*/  FADD.FTZ R7, -R161, R168 ;  /* 0x000000a8a1077221 */ /* 0x000fe20000010100 */
[----:B------:R-:W-:Y:S01]  /*53c0*/  MOV R6, R32 ;  /* 0x0000002000067202 */ /* 0x000fe20000000f00 */
[----:B------:R-:W-:Y:S01]  /*53d0*/  FADD.FTZ R170, -R170, R133 ;  /* 0x00000085aaaa7221 */ /* 0x000fe20000010100 */
[----:B------:R-:W-:Y:S01]  /*53e0*/  FFMA.FTZ R10, R5, R0, R4 ;  /* 0x00000000050a7223 */ /* 0x000fe20000010004 */
[----:B------:R-:W-:Y:S01]  /*53f0*/  FFMA.FTZ R7, R125, R7, R8 ;  /* 0x000000077d077223 */ /* 0x000fe20000010008 */
[----:B------:R-:W-:Y:S01]  /*5400*/  SHF.L.U32 R8, R9, 0x10, RZ ;  /* 0x0000001009087819 */ /* 0x000fe200000006ff */
[----:B------:R-:W-:Y:S01]  /*5410*/  FFMA.FTZ R135, R5, R135, R4 ;  /* 0x0000008705877223 */ /* 0x000fe20000010004 */
[----:B------:R-:W-:Y:S01]  /*5420*/  SHF.L.U32 R6, R6, 0x10, RZ ;  /* 0x0000001006067819 */ /* 0x000fe200000006ff */
[----:B------:R-:W-:Y:S01]  /*5430*/  FMUL.FTZ R0, R7, R126 ;  /* 0x0000007e07007220 */ /* 0x000fe20000410000 */
[----:B------:R-:W-:Y:S01]  /*5440*/  FADD.FTZ R9, -R10, R163 ;  /* 0x000000a30a097221 */ /* 0x000fe20000010100 */
[----:B------:R-:W-:Y:S01]  /*5450*/  FFMA.FTZ R7, R125, R170, R8 ;  /* 0x000000aa7d077223 */ /* 0x000fe20000010008 */
[----:B------:R-:W-:Y:S01]  /*5460*/  SHF.R.U64 R8, R32, 0x10, R33 ;  /* 0x0000001020087819 */ /* 0x000fe20000001221 */
[----:B------:R-:W-:Y:S01]  /*5470*/  FADD.FTZ R135, -R135, R142 ;  /* 0x0000008e87877221 */ /* 0x000fe20000010100 */
[----:B------:R-:W-:Y:S01]  /*5480*/  FFMA.FTZ R9, R125, R9, R6 ;  /* 0x000000097d097223 */ /* 0x000fe20000010006 */
[----:B------:R-:W-:Y:S01]  /*5490*/  SHF.R.U32.HI R12, RZ, 0x10, R35 ;  /* 0x00000010ff0c7819 */ /* 0x000fe20000011623 */
[--C-:B------:R-:W-:Y:S01]  /*54a0*/  FFMA.FTZ R182, R5, R182, R4.reuse ;  /* 0x000000b605b67223 */ /* 0x100fe20000010004 */
[----:B------:R-:W-:Y:S01]  /*54b0*/  SHF.L.U32 R8, R8, 0x10, RZ ;  /* 0x0000001008087819 */ /* 0x000fe200000006ff */
[-C--:B------:R-:W-:Y:S01]  /*54c0*/  FMUL.FTZ R6, R9, R126.reuse ;  /* 0x0000007e09067220 */ /* 0x080fe20000410000 */
[----:B------:R-:W-:Y:S01]  /*54d0*/  SHF.L.U32 R12, R12, 0x10, RZ ;  /* 0x000000100c0c7819 */ /* 0x000fe200000006ff */
[----:B------:R-:W-:Y:S01]  /*54e0*/  FFMA.FTZ R157, R5, R157, R4 ;  /* 0x0000009d059d7223 */ /* 0x000fe20000010004 */
[----:B------:R-:W-:Y:S01]  /*54f0*/  FADD.FTZ R13, -R182, R129 ;  /* 0x00000081b60d7221 */ /* 0x000fe20000010100 */
[----:B------:R-:W-:Y:S01]  /*5500*/  FFMA.FTZ R9, R125, R135, R8 ;  /* 0x000000877d097223 */ /* 0x000fe20000010008 */
[----:B------:R-:W-:Y:S01]  /*5510*/  MOV R8, R35 ;  /* 0x0000002300087202 */ /* 0x000fe20000000f00 */
[----:B------:R-:W-:Y:S01]  /*5520*/  FFMA.FTZ R159, R5, R159, R4 ;  /* 0x0000009f059f7223 */ /* 0x000fe20000010004 */
[----:B------:R-:W-:Y:S01]  /*5530*/  FADD.FTZ R11, -R157, R164 ;  /* 0x000000a49d0b7221 */ /* 0x000fe20000010100 */
[----:B------:R-:W-:Y:S01]  /*5540*/  FFMA.FTZ R13, R125, R13, R12 ;  /* 0x0000000d7d0d7223 */ /* 0x000fe2000001000c */
[----:B------:R-:W-:Y:S01]  /*5550*/  SHF.L.U32 R10, R8, 0x10, RZ ;  /* 0x00000010080a7819 */ /* 0x000fe200000006ff */
[----:B------:R-:W-:Y:S01]  /*5560*/  FMUL.FTZ R8, R9, R126 ;  /* 0x0000007e09087220 */ /* 0x000fe20000410000 */
[----:B------:R-:W-:Y:S01]  /*5570*/  MOV R9, R34 ;  /* 0x0000002200097202 */ /* 0x000fe20000000f00 */
[C-C-:B------:R-:W-:Y:S01]  /*5580*/  FFMA.FTZ R174, R5.reuse, R174, R4.reuse ;  /* 0x000000ae05ae7223 */ /* 0x140fe20000010004 */
[----:B------:R-:W-:Y:S01]  /*5590*/  FFMA.FTZ R153, R5, R153, R4 ;  /* 0x0000009905997223 */ /* 0x000fe20000010004 */
[----:B------:R-:W-:Y:S01]  /*55a0*/  FFMA.FTZ R11, R125, R11, R10 ;  /* 0x0000000b7d0b7223 */ /* 0x000fe2000001000a */
[----:B------:R-:W-:Y:S01]  /*55b0*/  SHF.L.U32 R12, R9, 0x10, RZ ;  /* 0x00000010090c7819 */ /* 0x000fe200000006ff */
[----:B------:R-:W-:Y:S01]  /*55c0*/  FADD.FTZ R9, -R159, R166 ;  /* 0x000000a69f097221 */ /* 0x000fe20000010100 */
[----:B------:R-:W-:Y:S01]  /*55d0*/  FADD.FTZ R174, -R174, R131 ;  /* 0x00000083aeae7221 */ /* 0x000fe20000010100 */
[-C--:B------:R-:W-:Y:S01]  /*55e0*/  FMUL.FTZ R10, R11, R126.reuse ;  /* 0x0000007e0b0a7220 */ /* 0x080fe20000410000 */
[----:B------:R-:W-:Y:S01]  /*55f0*/  FMUL.FTZ R11, R13, R126 ;  /* 0x0000007e0d0b7220 */ /* 0x000fe20000410000 */
[----:B------:R-:W-:Y:S01]  /*5600*/  FFMA.FTZ R9, R125, R9, R12 ;  /* 0x000000097d097223 */ /* 0x000fe2000001000c */
[----:B------:R-:W-:Y:S01]  /*5610*/  SHF.R.U64 R12, R34, 0x10, R35 ;  /* 0x00000010220c7819 */ /* 0x000fe20000001223 */
[----:B------:R-:W-:Y:S01]  /*5620*/  FADD.FTZ R15, -R153, R160 ;  /* 0x000000a0990f7221 */ /* 0x000fe20000010100 */
[----:B------:R-:W-:Y:S01]  /*5630*/  MOV R13, R37 ;  /* 0x00000025000d7202 */ /* 0x000fe20000000f00 */
[C-C-:B------:R-:W-:Y:S01]  /*5640*/  FFMA.FTZ R188, R5.reuse, R188, R4.reuse ;  /* 0x000000bc05bc7223 */ /* 0x140fe20000010004 */
[----:B------:R-:W-:Y:S01]  /*5650*/  SHF.L.U32 R12, R12, 0x10, RZ ;  /* 0x000000100c0c7819 */ /* 0x000fe200000006ff */
[----:B------:R-:W-:Y:S01]  /*5660*/  FFMA.FTZ R155, R5, R155, R4 ;  /* 0x0000009b059b7223 */ /* 0x000fe20000010004 */
[----:B------:R-:W-:Y:S01]  /*5670*/  SHF.L.U32 R14, R13, 0x10, RZ ;  /* 0x000000100d0e7819 */ /* 0x000fe200000006ff */
[----:B------:R-:W-:Y:S01]  /*5680*/  FADD.FTZ R188, -R188, R167 ;  /* 0x000000a7bcbc7221 */ /* 0x000fe20000010100 */
[--C-:B------:R-:W-:Y:S01]  /*5690*/  SHF.R.U32.HI R16, RZ, 0x10, R37.reuse ;  /* 0x00000010ff107819 */ /* 0x100fe20000011625 */
[C---:B------:R-:W-:Y:S01]  /*56a0*/  FFMA.FTZ R13, R125.reuse, R174, R12 ;  /* 0x000000ae7d0d7223 */ /* 0x040fe2000001000c */
[----:B------:R-:W-:Y:S01]  /*56b0*/  SHF.R.U64 R18, R36, 0x10, R37 ;  /* 0x0000001024127819 */ /* 0x000fe20000001225 */
[----:B------:R-:W-:Y:S01]  /*56c0*/  FFMA.FTZ R15, R125, R15, R14 ;  /* 0x0000000f7d0f7223 */ /* 0x000fe2000001000e */
[----:B------:R-:W-:Y:S01]  /*56d0*/  SHF.L.U32 R16, R16, 0x10, RZ ;  /* 0x0000001010107819 */ /* 0x000fe200000006ff */
[----:B------:R-:W-:Y:S01]  /*56e0*/  FMUL.FTZ R12, R13, R126 ;  /* 0x0000007e0d0c7220 */ /* 0x000fe20000410000 */
[----:B------:R-:W-:Y:S01]  /*56f0*/  MOV R13, R36 ;  /* 0x00000024000d7202 */ /* 0x000fe20000000f00 */
[----:B------:R-:W-:Y:S01]  /*5700*/  FMUL.FTZ R14, R15, R126 ;  /* 0x0000007e0f0e7220 */ /* 0x000fe20000410000 */
[----:B------:R-:W-:Y:S01]  /*5710*/  FFMA.FTZ R186, R5, R186, R4 ;  /* 0x000000ba05ba7223 */ /* 0x000fe20000010004 */
[----:B------:R-:W-:Y:S01]  /*5720*/  FFMA.FTZ R15, R125, R188, R16 ;  /* 0x000000bc7d0f7223 */ /* 0x000fe20000010010 */
[----:B------:R-:W-:Y:S01]  /*5730*/  SHF.L.U32 R16, R13, 0x10, RZ ;  /* 0x000000100d107819 */ /* 0x000fe200000006ff */
[----:B------:R-:W-:Y:S01]  /*5740*/  FADD.FTZ R155, -R155, R162 ;  /* 0x000000a29b9b7221 */ /* 0x000fe20000010100 */
[----:B------:R-:W-:Y:S01]  /*5750*/  SHF.L.U32 R18, R18, 0x10, RZ ;  /* 0x0000001012127819 */ /* 0x000fe200000006ff */
[----:B------:R-:W-:Y:S01]  /*5760*/  FADD.FTZ R17, -R186, R169 ;  /* 0x000000a9ba117221 */ /* 0x000fe20000010100 */
[----:B------:R-:W-:Y:S01]  /*5770*/  FFMA.FTZ R149, R5, R149, R4 ;  /* 0x0000009505957223 */ /* 0x000fe20000010004 */
[C---:B------:R-:W-:Y:S01]  /*5780*/  FFMA.FTZ R13, R125.reuse, R155, R16 ;  /* 0x0000009b7d0d7223 */ /* 0x040fe20000010010 */
[----:B------:R-:W-:Y:S01]  /*5790*/  MOV R16, R39 ;  /* 0x0000002700107202 */ /* 0x000fe20000000f00 */
[----:B------:R-:W-:Y:S01]  /*57a0*/  FFMA.FTZ R17, R125, R17, R18 ;  /* 0x000000117d117223 */ /* 0x000fe20000010012 */
[----:B------:R-:W-:Y:S01]  /*57b0*/  FADD.FTZ R19, -R149, R156 ;  /* 0x0000009c95137221 */ /* 0x000fe20000010100 */
[--C-:B------:R-:W-:Y:S01]  /*57c0*/  FFMA.FTZ R151, R5, R151, R4.reuse ;  /* 0x0000009705977223 */ /* 0x100fe20000010004 */
[----:B------:R-:W-:Y:S01]  /*57d0*/  SHF.L.U32 R18, R16, 0x10, RZ ;  /* 0x0000001010127819 */ /* 0x000fe200000006ff */
[----:B------:R-:W-:Y:S01]  /*57e0*/  FMUL.FTZ R16, R17, R126 ;  /* 0x0000007e11107220 */ /* 0x000fe20000410000 */
[----:B------:R-:W-:Y:S01]  /*57f0*/  MOV R17, R38 ;  /* 0x0000002600117202 */ /* 0x000fe20000000f00 */
[----:B------:R-:W-:Y:S01]  /*5800*/  FFMA.FTZ R192, R5, R192, R4 ;  /* 0x000000c005c07223 */ /* 0x000fe20000010004 */
[----:B------:R-:W-:Y:S01]  /*5810*/  SHF.R.U32.HI R128, RZ, 0x10, R39 ;  /* 0x00000010ff807819 */ /* 0x000fe20000011627 */
[----:B------:R-:W-:Y:S01]  /*5820*/  FFMA.FTZ R19, R125, R19, R18 ;  /* 0x000000137d137223 */ /* 0x000fe20000010012 */
[----:B------:R-:W-:Y:S01]  /*5830*/  SHF.L.U32 R18, R17, 0x10, RZ ;  /* 0x0000001011127819 */ /* 0x000fe200000006ff */
[----:B------:R-:W-:Y:S01]  /*5840*/  FADD.FTZ R17, -R151, R158 ;  /* 0x0000009e97117221 */ /* 0x000fe20000010100 */
[----:B------:R-:W-:Y:S01]  /*5850*/  FFMA.FTZ R190, R5, R190, R4 ;  /* 0x000000be05be7223 */ /* 0x000fe20000010004 */
[----:B------:R-:W-:Y:S01]  /*5860*/  SHF.L.U32 R128, R128, 0x10, RZ ;  /* 0x0000001080807819 */ /* 0x000fe200000006ff */
[----:B------:R-:W-:Y:S01]  /*5870*/  FADD.FTZ R127, -R192, R173 ;  /* 0x000000adc07f7221 */ /* 0x000fe20000010100 */
[----:B------:R-:W-:Y:S01]  /*5880*/  FFMA.FTZ R17, R125, R17, R18 ;  /* 0x000000117d117223 */ /* 0x000fe20000010012 */
[----:B------:R-:W-:Y:S01]  /*5890*/  SHF.R.U64 R18, R38, 0x10, R39 ;  /* 0x0000001026127819 */ /* 0x000fe20000001227 */
[----:B------:R-:W-:Y:S01]  /*58a0*/  FMUL.FTZ R19, R19, R126 ;  /* 0x0000007e13137220 */ /* 0x000fe20000410000 */
[----:B------:R-:W-:Y:S01]  /*58b0*/  FADD.FTZ R190, -R190, R165 ;  /* 0x000000a5bebe7221 */ /* 0x000fe20000010100 */
[----:B------:R-:W-:Y:S01]  /*58c0*/  FFMA.FTZ R127, R125, R127, R128 ;  /* 0x0000007f7d7f7223 */ /* 0x000fe20000010080 */
[----:B------:R-:W-:Y:S01]  /*58d0*/  SHF.L.U32 R18, R18, 0x10, RZ ;  /* 0x0000001012127819 */ /* 0x000fe200000006ff */
[----:B------:R0:W-:Y:S01]  /*58e0*/  F2F.BF16.F32 R128, R19 ;  /* 0x0000001300807304 */ /* 0x0001e20000202000 */
[C-C-:B------:R-:W-:Y:S01]  /*58f0*/  FFMA.FTZ R145, R5.reuse, R145, R4.reuse ;  /* 0x0000009105917223 */ /* 0x140fe20000010004 */
[----:B------:R-:W-:Y:S01]  /*5900*/  SHF.R.U32.HI R130, RZ, 0x10, R41 ;  /* 0x00000010ff827819 */ /* 0x000fe20000011629 */
[C-C-:B------:R-:W-:Y:S01]  /*5910*/  FFMA.FTZ R194, R5.reuse, R194, R4.reuse ;  /* 0x000000c205c27223 */ /* 0x140fe20000010004 */
[----:B------:R-:W-:Y:S01]  /*5920*/  FFMA.FTZ R147, R5, R147, R4 ;  /* 0x0000009305937223 */ /* 0x000fe20000010004 */
[----:B------:R-:W-:Y:S01]  /*5930*/  FADD.FTZ R131, -R145, R152 ;  /* 0x0000009891837221 */ /* 0x000fe20000010100 */
[----:B------:R-:W-:Y:S01]  /*5940*/  FMUL.FTZ R127, R127, R126 ;  /* 0x0000007e7f7f7220 */ /* 0x000fe20000410000 */
[----:B------:R-:W-:Y:S01]  /*5950*/  SHF.L.U32 R130, R130, 0x10, RZ ;  /* 0x0000001082827819 */ /* 0x000fe200000006ff */
[----:B------:R-:W-:Y:S01]  /*5960*/  FADD.FTZ R133, -R194, R171 ;  /* 0x000000abc2857221 */ /* 0x000fe20000010100 */
[----:B0-----:R-:W-:Y:S01]  /*5970*/  FFMA.FTZ R19, R125, R190, R18 ;  /* 0x000000be7d137223 */ /* 0x001fe20000010012 */
[----:B------:R-:W-:Y:S01]  /*5980*/  MOV R18, R41 ;  /* 0x0000002900127202 */ /* 0x000fe20000000f00 */
[----:B------:R-:W-:Y:S01]  /*5990*/  FADD.FTZ R147, -R147, R154 ;  /* 0x0000009a93937221 */ /* 0x000fe20000010100 */
[----:B------:R-:W-:Y:S01]  /*59a0*/  F2F.BF16.F32 R129, R127 ;  /* 0x0000007f00817304 */ /* 0x000fe20000202000 */
[----:B------:R-:W-:Y:S01]  /*59b0*/  FMUL.FTZ R19, R19, R126 ;  /* 0x0000007e13137220 */ /* 0x000fe20000410000 */
[----:B------:R-:W-:Y:S01]  /*59c0*/  SHF.L.U32 R18, R18, 0x10, RZ ;  /* 0x0000001012127819 */ /* 0x000fe200000006ff */
[----:B------:R-:W-:Y:S01]  /*59d0*/  FFMA.FTZ R133, R125, R133, R130 ;  /* 0x000000857d857223 */ /* 0x000fe20000010082 */
[C-C-:B------:R-:W-:Y:S01]  /*59e0*/  FFMA.FTZ R187, R5.reuse, R187, R4.reuse ;  /* 0x000000bb05bb7223 */ /* 0x140fe20000010004 */
[C-C-:B------:R-:W-:Y:S01]  /*59f0*/  FFMA.FTZ R191, R5.reuse, R191, R4.reuse ;  /* 0x000000bf05bf7223 */ /* 0x140fe20000010004 */
[----:B------:R-:W-:Y:S01]  /*5a00*/  FFMA.FTZ R143, R5, R143, R4 ;  /* 0x0000008f058f7223 */ /* 0x000fe20000010004 */
[----:B------:R-:W-:Y:S01]  /*5a10*/  FFMA.FTZ R131, R125, R131, R18 ;  /* 0x000000837d837223 */ /* 0x000fe20000010012 */
[----:B------:R-:W-:Y:S01]  /*5a20*/  MOV R18, R40 ;  /* 0x0000002800127202 */ /* 0x000fe20000000f00 */
[----:B------:R0:W-:Y:S01]  /*5a30*/  F2F.BF16.F32 R127, R19 ;  /* 0x00000013007f7304 */ /* 0x0001e20000202000 */
[-C--:B------:R-:W-:Y:S01]  /*5a40*/  FMUL.FTZ R132, R133, R126.reuse ;  /* 0x0000007e85847220 */ /* 0x080fe20000410000 */
[----:B------:R-:W-:Y:S01]  /*5a50*/  MOV R133, R43 ;  /* 0x0000002b00857202 */ /* 0x000fe20000000f00 */
[----:B------:R-:W-:Y:S01]  /*5a60*/  FADD.FTZ R187, -R187, R172 ;  /* 0x000000acbbbb7221 */ /* 0x000fe20000010100 */
[----:B------:R-:W-:Y:S01]  /*5a70*/  SHF.L.U32 R18, R18, 0x10, RZ ;  /* 0x0000001012127819 */ /* 0x000fe200000006ff */
[-C--:B------:R-:W-:Y:S01]  /*5a80*/  FMUL.FTZ R131, R131, R126.reuse ;  /* 0x0000007e83837220 */ /* 0x080fe20000410000 */
[----:B------:R-:W-:Y:S01]  /*5a90*/  SHF.L.U32 R134, R133, 0x10, RZ ;  /* 0x0000001085867819 */ /* 0x000fe200000006ff */
[----:B------:R-:W-:Y:S01]  /*5aa0*/  FADD.FTZ R191, -R191, R178 ;  /* 0x000000b2bfbf7221 */ /* 0x000fe20000010100 */
[----:B------:R-:W-:Y:S01]  /*5ab0*/  FADD.FTZ R143, -R143, R150 ;  /* 0x000000968f8f7221 */ /* 0x000fe20000010100 */
[----:B0-----:R-:W-:Y:S01]  /*5ac0*/  FFMA.FTZ R19, R125, R147, R18 ;  /* 0x000000937d137223 */ /* 0x001fe20000010012 */
[----:B------:R-:W-:Y:S01]  /*5ad0*/  SHF.R.U64 R18, R40, 0x10, R41 ;  /* 0x0000001028127819 */ /* 0x000fe20000001229 */
[----:B------:R-:W-:Y:S01]  /*5ae0*/  F2F.BF16.F32 R130, R131 ;  /* 0x0000008300827304 */ /* 0x000fe20000202000 */
[--C-:B------:R-:W-:Y:S01]  /*5af0*/  FFMA.FTZ R141, R5, R141, R4.reuse ;  /* 0x0000008d058d7223 */ /* 0x100fe20000010004 */
[----:B------:R-:W-:Y:S01]  /*5b00*/  FMUL.FTZ R19, R19, R126 ;  /* 0x0000007e13137220 */ /* 0x000fe20000410000 */
[----:B------:R-:W-:Y:S01]  /*5b10*/  SHF.L.U32 R18, R18, 0x10, RZ ;  /* 0x0000001012127819 */ /* 0x000fe200000006ff */
[----:B------:R-:W-:Y:S01]  /*5b20*/  FFMA.FTZ R145, R5, R137, R4 ;  /* 0x0000008905917223 */ /* 0x000fe20000010004 */
[----:B------:R-:W-:Y:S01]  /*5b30*/  FADD.FTZ R141, -R141, R148 ;  /* 0x000000948d8d7221 */ /* 0x000fe20000010100 */
[C-C-:B------:R-:W-:Y:S01]  /*5b40*/  FFMA.FTZ R196, R5.reuse, R196, R4.reuse ;  /* 0x000000c405c47223 */ /* 0x140fe20000010004 */
[----:B------:R-:W-:Y:S01]  /*5b50*/  FFMA.FTZ R189, R5, R189, R4 ;  /* 0x000000bd05bd7223 */ /* 0x000fe20000010004 */
[----:B------:R-:W-:Y:S01]  /*5b60*/  FFMA.FTZ R133, R125, R187, R18 ;  /* 0x000000bb7d857223 */ /* 0x000fe20000010012 */
[----:B------:R-:W-:Y:S01]  /*5b70*/  SHF.R.U32.HI R18, RZ, 0x10, R43 ;  /* 0x00000010ff127819 */ /* 0x000fe2000001162b */
[----:B------:R0:W-:Y:S01]  /*5b80*/  F2F.BF16.F32 R131, R19 ;  /* 0x0000001300837304 */ /* 0x0001e20000202000 */
[C-C-:B------:R-:W-:Y:S01]  /*5b90*/  FFMA.FTZ R139, R5.reuse, R139, R4.reuse ;  /* 0x0000008b058b7223 */ /* 0x140fe20000010004 */
[----:B------:R-:W-:Y:S01]  /*5ba0*/  FFMA.FTZ R193, R5, R193, R4 ;  /* 0x000000c105c17223 */ /* 0x000fe20000010004 */
[----:B------:R-:W-:Y:S01]  /*5bb0*/  SHF.L.U32 R18, R18, 0x10, RZ ;  /* 0x0000001012127819 */ /* 0x000fe200000006ff */
[----:B------:R-:W-:Y:S01]  /*5bc0*/  FFMA.FTZ R141, R125, R141, R134 ;  /* 0x0000008d7d8d7223 */ /* 0x000fe20000010086 */
[----:B------:R-:W-:Y:S01]  /*5bd0*/  FADD.FTZ R5, -R145, R144 ;  /* 0x0000009091057221 */ /* 0x000fe20000010100 */
[----:B------:R-:W-:Y:S01]  /*5be0*/  SHF.R.U32.HI R134, RZ, 0x10, R45 ;  /* 0x00000010ff867819 */ /* 0x000fe2000001162d */
[----:B------:R-:W-:Y:S01]  /*5bf0*/  FMUL.FTZ R7, R7, R126 ;  /* 0x0000007e07077220 */ /* 0x000fe20000410000 */
[----:B------:R1:W-:Y:S01]  /*5c00*/  F2F.BF16.F32 R135, R132 ;  /* 0x0000008400877304 */ /* 0x0003e20000202000 */
[----:B0-----:R-:W-:Y:S01]  /*5c10*/  FFMA.FTZ R19, R125, R191, R18 ;  /* 0x000000bf7d137223 */ /* 0x001fe20000010012 */
[----:B------:R-:W-:Y:S01]  /*5c20*/  MOV R18, R42 ;  /* 0x0000002a00127202 */ /* 0x000fe20000000f00 */
[----:B------:R-:W-:Y:S01]  /*5c30*/  FADD.FTZ R185, -R196, R185 ;  /* 0x000000b9c4b97221 */ /* 0x000fe20000010100 */
[----:B------:R-:W-:Y:S01]  /*5c40*/  SHF.L.U32 R134, R134, 0x10, RZ ;  /* 0x0000001086867819 */ /* 0x000fe200000006ff */
[----:B------:R-:W-:Y:S01]  /*5c50*/  FADD.FTZ R189, -R189, R180 ;  /* 0x000000b4bdbd7221 */ /* 0x000fe20000010100 */
[----:B------:R-:W-:Y:S01]  /*5c60*/  SHF.L.U32 R18, R18, 0x10, RZ ;  /* 0x0000001012127819 */ /* 0x000fe200000006ff */
[-C--:B------:R-:W-:Y:S01]  /*5c70*/  FMUL.FTZ R15, R15, R126.reuse ;  /* 0x0000007e0f0f7220 */ /* 0x080fe20000410000 */
[----:B------:R-:W-:Y:S01]  /*5c80*/  F2F.BF16.F32 R0, R0 ;  /* 0x0000000000007304 */ /* 0x000fe20000202000 */
[-C--:B-1----:R-:W-:Y:S01]  /*5c90*/  FMUL.FTZ R132, R19, R126.reuse ;  /* 0x0000007e13847220 */ /* 0x082fe20000410000 */
[----:B------:R-:W-:Y:S01]  /*5ca0*/  FADD.FTZ R139, -R139, R146 ;  /* 0x000000928b8b7221 */ /* 0x000fe20000010100 */
[C---:B------:R-:W-:Y:S01]  /*5cb0*/  FFMA.FTZ R19, R125.reuse, R143, R18 ;  /* 0x0000008f7d137223 */ /* 0x040fe20000010012 */
[----:B------:R-:W-:Y:S01]  /*5cc0*/  MOV R18, R45 ;  /* 0x0000002d00127202 */ /* 0x000fe20000000f00 */
[----:B------:R-:W-:Y:S01]  /*5cd0*/  FFMA.FTZ R143, R125, R185, R134 ;  /* 0x000000b97d8f7223 */ /* 0x000fe20000010086 */
[----:B------:R-:W-:Y:S01]  /*5ce0*/  SHF.R.U64 R134, R44, 0x10, R45 ;  /* 0x000000102c867819 */ /* 0x000fe2000000122d */
[-C--:B------:R-:W-:Y:S01]  /*5cf0*/  FMUL.FTZ R19, R19, R126.reuse ;  /* 0x0000007e13137220 */ /* 0x080fe20000410000 */
[----:B------:R-:W-:Y:S01]  /*5d00*/  SHF.L.U32 R4, R18, 0x10, RZ ;  /* 0x0000001012047819 */ /* 0x000fe200000006ff */
[----:B------:R-:W0:Y:S01]  /*5d10*/  F2F.BF16.F32 R7, R7 ;  /* 0x0000000700077304 */ /* 0x000e220000202000 */
[----:B------:R-:W-:Y:S01]  /*5d20*/  SHF.R.U64 R18, R42, 0x10, R43 ;  /* 0x000000102a127819 */ /* 0x000fe2000000122b */
[-C--:B------:R-:W-:Y:S01]  /*5d30*/  FMUL.FTZ R9, R9, R126.reuse ;  /* 0x0000007e09097220 */ /* 0x080fe20000410000 */
[----:B------:R-:W-:Y:S01]  /*5d40*/  SHF.L.U32 R134, R134, 0x10, RZ ;  /* 0x0000001086867819 */ /* 0x000fe200000006ff */
[----:B------:R-:W-:Y:S01]  /*5d50*/  FFMA.FTZ R5, R125, R5, R4 ;  /* 0x000000057d057223 */ /* 0x000fe20000010004 */
[----:B------:R-:W-:Y:S01]  /*5d60*/  SHF.L.U32 R4, R18, 0x10, RZ ;  /* 0x0000001012047819 */ /* 0x000fe200000006ff */
[----:B------:R-:W-:Y:S01]  /*5d70*/  FMUL.FTZ R17, R17, R126 ;  /* 0x0000007e11117220 */ /* 0x000fe20000410000 */
[----:B------:R-:W-:Y:S01]  /*5d80*/  MOV R18, R44 ;  /* 0x0000002c00127202 */ /* 0x000fe20000000f00 */
[-C--:B------:R-:W-:Y:S01]  /*5d90*/  FMUL.FTZ R136, R5, R126.reuse ;  /* 0x0000007e05887220 */ /* 0x080fe20000410000 */
[----:B------:R-:W-:Y:S01]  /*5da0*/  F2F.BF16.F32 R10, R10 ;  /* 0x0000000a000a7304 */ /* 0x000fe20000202000 */
[----:B------:R-:W-:Y:S01]  /*5db0*/  FFMA.FTZ R5, R125, R189, R4 ;  /* 0x000000bd7d057223 */ /* 0x000fe20000010004 */
[----:B------:R-:W-:Y:S01]  /*5dc0*/  SHF.L.U32 R4, R18, 0x10, RZ ;  /* 0x0000001012047819 */ /* 0x000fe200000006ff */
[-C--:B------:R-:W-:Y:S01]  /*5dd0*/  FMUL.FTZ R13, R13, R126.reuse ;  /* 0x0000007e0d0d7220 */ /* 0x080fe20000410000 */
[-C--:B------:R-:W-:Y:S01]  /*5de0*/  FMUL.FTZ R133, R133, R126.reuse ;  /* 0x0000007e85857220 */ /* 0x080fe20000410000 */
[-C--:B------:R-:W-:Y:S01]  /*5df0*/  FMUL.FTZ R18, R5, R126.reuse ;  /* 0x0000007e05127220 */ /* 0x080fe20000410000 */
[-C--:B------:R-:W-:Y:S01]  /*5e00*/  FMUL.FTZ R141, R141, R126.reuse ;  /* 0x0000007e8d8d7220 */ /* 0x080fe20000410000 */
[----:B------:R-:W-:Y:S01]  /*5e10*/  FFMA.FTZ R5, R125, R139, R4 ;  /* 0x0000008b7d057223 */ /* 0x000fe20000010004 */
[----:B------:R-:W1:Y:S01]  /*5e20*/  F2F.BF16.F32 R11, R11 ;  /* 0x0000000b000b7304 */ /* 0x000e620000202000 */
[----:B------:R-:W-:Y:S01]  /*5e30*/  FMUL.FTZ R143, R143, R126 ;  /* 0x0000007e8f8f7220 */ /* 0x000fe20000410000 */
[----:B0-----:R-:W-:-:S02]  /*5e40*/  PRMT R7, R0, 0x5410, R7 ;  /* 0x0000541000077816 */ /* 0x001fc40000000007 */
[----:B------:R-:W-:Y:S02]  /*5e50*/  PRMT R139, R128, 0x5410, R129 ;  /* 0x00005410808b7816 */ /* 0x000fe40000000081 */
[----:B------:R-:W-:Y:S02]  /*5e60*/  PRMT R135, R130, 0x5410, R135 ;  /* 0x0000541082877816 */ /* 0x000fe40000000087 */
[----:B------:R-:W0:Y:S01]  /*5e70*/  F2F.BF16.F32 R8, R8 ;  /* 0x0000000800087304 */ /* 0x000e220000202000 */
[----:B-1----:R-:W-:-:S07]  /*5e80*/  PRMT R147, R10, 0x5410, R11 ;  /* 0x000054100a937816 */ /* 0x002fce000000000b */
[----:B------:R-:W-:Y:S01]  /*5e90*/  F2F.BF16.F32 R14, R14 ;  /* 0x0000000e000e7304 */ /* 0x000fe20000202000 */
[----:B0-----:R-:W-:-:S07]  /*5ea0*/  IMAD.WIDE.U32 R10, R8, 0x10000, RZ ;  /* 0x00010000080a7825 */ /* 0x001fce00078e00ff */
[----:B------:R-:W0:Y:S01]  /*5eb0*/  F2F.BF16.F32 R15, R15 ;  /* 0x0000000f000f7304 */ /* 0x000e220000202000 */
[----:B------:R-:W-:-:S07]  /*5ec0*/  LOP3.LUT R7, R7, R11, RZ, 0xfc, !PT ;  /* 0x0000000b07077212 */ /* 0x000fce00078efcff */
[----:B------:R1:W-:Y:S01]  /*5ed0*/  F2F.BF16.F32 R137, R19 ;  /* 0x0000001300897304 */ /* 0x0003e20000202000 */
[----:B0-----:R-:W-:-:S07]  /*5ee0*/  PRMT R145, R14, 0x5410, R15 ;  /* 0x000054100e917816 */ /* 0x001fce000000000f */
[----:B------:R-:W0:Y:S01]  /*5ef0*/  F2F.BF16.F32 R12, R12 ;  /* 0x0000000c000c7304 */ /* 0x000e220000202000 */
[----:B-1----:R-:W-:-:S04]  /*5f00*/  FADD.FTZ R19, -R193, R184 ;  /* 0x000000b8c1137221 */ /* 0x002fc80000010100 */
[----:B------:R-:W-:Y:S01]  /*5f10*/  FFMA.FTZ R19, R125, R19, R134 ;  /* 0x000000137d137223 */ /* 0x000fe20000010086 */
[-C--:B------:R-:W-:Y:S02]  /*5f20*/  FMUL.FTZ R134, R5, R126.reuse ;  /* 0x0000007e05867220 */ /* 0x080fe40000410000 */
[----:B------:R-:W1:Y:S01]  /*5f30*/  F2F.BF16.F32 R6, R6 ;  /* 0x0000000600067304 */ /* 0x000e620000202000 */
[----:B------:R-:W2:Y:S01]  /*5f40*/  LDC.64 R4, c[0x0][0x468] ;  /* 0x00011a00ff047b82 */ /* 0x000ea20000000a00 */
[----:B------:R-:W-:Y:S01]  /*5f50*/  FMUL.FTZ R126, R19, R126 ;  /* 0x0000007e137e7220 */ /* 0x000fe20000410000 */
[----:B0-----:R-:W-:-:S05]  /*5f60*/  IMAD.WIDE.U32 R14, R12, 0x10000, RZ ;  /* 0x000100000c0e7825 */ /* 0x001fca00078e00ff */
[----:B------:R-:W0:Y:S01]  /*5f70*/  F2F.BF16.F32 R9, R9 ;  /* 0x0000000900097304 */ /* 0x000e220000202000 */
[----:B------:R-:W-:Y:S02]  /*5f80*/  LOP3.LUT R11, R147, R15, RZ, 0xfc, !PT ;  /* 0x0000000f930b7212 */ /* 0x000fe400078efcff */
[----:B-1----:R-:W-:-:S05]  /*5f90*/  LOP3.LUT R6, R10, R6, RZ, 0xfc, !PT ;  /* 0x000000060a067212 */ /* 0x002fca00078efcff */
[----:B------:R-:W-:Y:S01]  /*5fa0*/  F2F.BF16.F32 R16, R16 ;  /* 0x0000001000107304 */ /* 0x000fe20000202000 */
[----:B0-----:R-:W-:-:S07]  /*5fb0*/  LOP3.LUT R10, R14, R9, RZ, 0xfc, !PT ;  /* 0x000000090e0a7212 */ /* 0x001fce00078efcff */
[----:B------:R-:W0:Y:S01]  /*5fc0*/  F2F.BF16.F32 R17, R17 ;  /* 0x0000001100117304 */ /* 0x000e220000202000 */
[----:B------:R-:W-:-:S05]  /*5fd0*/  IMAD.WIDE.U32 R8, R127, 0x10000, RZ ;  /* 0x000100007f087825 */ /* 0x000fca00078e00ff */
[----:B------:R-:W-:Y:S02]  /*5fe0*/  LOP3.LUT R127, R139, R9, RZ, 0xfc, !PT ;  /* 0x000000098b7f7212 */ /* 0x000fe400078efcff */
[----:B------:R0:W1:Y:S08]  /*5ff0*/  F2F.BF16.F32 R0, R126 ;  /* 0x0000007e00007304 */ /* 0x0000700000202000 */
[----:B------:R-:W3:Y:S01]  /*6000*/  F2F.BF16.F32 R13, R13 ;  /* 0x0000000d000d7304 */ /* 0x000ee20000202000 */
[----:B0-----:R-:W-:Y:S01]  /*6010*/  LOP3.LUT R126, R8, R17, RZ, 0xfc, !PT ;  /* 0x00000011087e7212 */ /* 0x001fe200078efcff */
[----:B-1----:R-:W-:-:S06]  /*6020*/  IMAD.WIDE.U32 R8, R0, 0x10000, RZ ;  /* 0x0001000000087825 */ /* 0x002fcc00078e00ff */
[----:B------:R-:W0:Y:S08]  /*6030*/  F2F.BF16.F32 R133, R133 ;  /* 0x0000008500857304 */ /* 0x000e300000202000 */
[----:B------:R1:W4:Y:S08]  /*6040*/  F2F.BF16.F32 R125, R18 ;  /* 0x00000012007d7304 */ /* 0x0003300000202000 */
[----:B------:R-:W-:Y:S01]  /*6050*/  F2F.BF16.F32 R141, R141 ;  /* 0x0000008d008d7304 */ /* 0x000fe20000202000 */
[----:B-1----:R-:W-:-:S04]  /*6060*/  IMAD.WIDE.U32 R18, R16, 0x10000, RZ ;  /* 0x0001000010127825 */ /* 0x002fc800078e00ff */
[--C-:B--2---:R-:W-:Y:S01]  /*6070*/  IMAD.WIDE.U32 R16, R119, 0x8, R4.reuse ;  /* 0x0000000877107825 */ /* 0x104fe200078e0004 */
[----:B---3--:R-:W-:Y:S02]  /*6080*/  LOP3.LUT R18, R18, R13, RZ, 0xfc, !PT ;  /* 0x0000000d12127212 */ /* 0x008fe400078efcff */
[----:B------:R-:W1:Y:S01]  /*6090*/  F2F.BF16.F32 R132, R132 ;  /* 0x0000008400847304 */ /* 0x000e620000202000 */
[----:B0-----:R-:W-:Y:S01]  /*60a0*/  IMAD.WIDE.U32 R12, R133, 0x10000, RZ ;  /* 0x00010000850c7825 */ /* 0x001fe200078e00ff */
[----:B------:R-:W-:Y:S01]  /*60b0*/  LOP3.LUT R19, R145, R19, RZ, 0xfc, !PT ;  /* 0x0000001391137212 */ /* 0x000fe200078efcff */
[----:B------:R3:W-:Y:S02]  /*60c0*/  STG.E.64 desc[UR8][R16.64], R6 ;  /* 0x0000000610007986 */ /* 0x0007e4000c101b08 */
[----:B----4-:R-:W-:Y:S01]  /*60d0*/  IMAD.WIDE.U32 R14, R125, 0x10000, RZ ;  /* 0x000100007d0e7825 */ /* 0x010fe200078e00ff */
[----:B------:R-:W-:Y:S02]  /*60e0*/  LOP3.LUT R13, R135, R13, RZ, 0xfc, !PT ;  /* 0x0000000d870d7212 */ /* 0x000fe400078efcff */
[----:B------:R-:W-:Y:S01]  /*60f0*/  F2F.BF16.F32 R143, R143 ;  /* 0x0000008f008f7304 */ /* 0x000fe20000202000 */
[----:B------:R-:W-:Y:S01]  /*6100*/  IMAD.WIDE.U32 R118, R118, 0x8, R4 ;  /* 0x0000000876767825 */ /* 0x000fe200078e0004 */
[----:B------:R-:W-:-:S02]  /*6110*/  LOP3.LUT R12, R12, R131, RZ, 0xfc, !PT ;  /* 0x000000830c0c7212 */ /* 0x000fc400078efcff */
[----:B------:R-:W-:Y:S01]  /*6120*/  LOP3.LUT R14, R14, R137, RZ, 0xfc, !PT ;  /* 0x000000890e0e7212 */ /* 0x000fe200078efcff */
[----:B------:R-:W-:Y:S01]  /*6130*/  IMAD.WIDE.U32 R124, R124, 0x8, R4 ;  /* 0x000000087c7c7825 */ /* 0x000fe200078e0004 */
[----:B------:R3:W-:Y:S01]  /*6140*/  STG.E.64 desc[UR8][R118.64], R10 ;  /* 0x0000000a76007986 */ /* 0x0007e2000c101b08 */
[----:B-1----:R-:W-:Y:S01]  /*6150*/  PRMT R141, R141, 0x5410, R132 ;  /* 0x000054108d8d7816 */ /* 0x002fe20000000084 */
[----:B------:R-:W0:Y:S01]  /*6160*/  F2F.BF16.F32 R136, R136 ;  /* 0x0000008800887304 */ /* 0x000e220000202000 */
[----:B------:R-:W-:Y:S01]  /*6170*/  IMAD.WIDE.U32 R130, R120, 0x8, R4 ;  /* 0x0000000878827825 */ /* 0x000fe200078e0004 */
[----:B------:R3:W-:Y:S01]  /*6180*/  STG.E.64 desc[UR8][R124.64], R18 ;  /* 0x000000127c007986 */ /* 0x0007e2000c101b08 */
[----:B------:R-:W-:-:S05]  /*6190*/  LOP3.LUT R15, R141, R15, RZ, 0xfc, !PT ;  /* 0x0000000f8d0f7212 */ /* 0x000fca00078efcff */
[----:B------:R-:W1:Y:S01]  /*61a0*/  F2F.BF16.F32 R129, R134 ;  /* 0x0000008600817304 */ /* 0x000e620000202000 */
[----:B0-----:R-:W-:-:S04]  /*61b0*/  PRMT R143, R136, 0x5410, R143 ;  /* 0x00005410888f7816 */ /* 0x001fc8000000008f */
[----:B------:R-:W-:Y:S02]  /*61c0*/  LOP3.LUT R9, R143, R9, RZ, 0xfc, !PT ;  /* 0x000000098f097212 */ /* 0x000fe400078efcff */
[----:B-1----:R-:W-:Y:S01]  /*61d0*/  LOP3.LUT R8, R8, R129, RZ, 0xfc, !PT ;  /* 0x0000008108087212 */ /* 0x002fe200078efcff */
[----:B------:R-:W-:-:S04]  /*61e0*/  IMAD.WIDE.U32 R128, R123, 0x8, R4 ;  /* 0x000000087b807825 */ /* 0x000fc800078e0004 */
[--C-:B------:R-:W-:Y:S01]  /*61f0*/  IMAD.WIDE.U32 R122, R122, 0x8, R4.reuse ;  /* 0x000000087a7a7825 */ /* 0x100fe200078e0004 */
[----:B------:R3:W-:Y:S03]  /*6200*/  STG.E.64 desc[UR8][R128.64], R126 ;  /* 0x0000007e80007986 */ /* 0x0007e6000c101b08 */
[----:B------:R-:W-:Y:S01]  /*6210*/  IMAD.WIDE.U32 R4, R121, 0x8, R4 ;  /* 0x0000000879047825 */ /* 0x000fe200078e0004 */
[----:B------:R3:W-:Y:S04]  /*6220*/  STG.E.64 desc[UR8][R122.64], R12 ;  /* 0x0000000c7a007986 */ /* 0x0007e8000c101b08 */
[----:B------:R3:W-:Y:S04]  /*6230*/  STG.E.64 desc[UR8][R130.64], R14 ;  /* 0x0000000e82007986 */ /* 0x0007e8000c101b08 */
[----:B------:R3:W-:Y:S01]  /*6240*/  STG.E.64 desc[UR8][R4.64], R8 ;  /* 0x0000000804007986 */ /* 0x0007e2000c101b08 */
[----:B------:R-:W-:Y:S05]  /*6250*/  BRA `(.L_x_79) ;  /* 0x0000001000d87947 */ /* 0x000fea0003800000 */
.L_x_80:
[----:B------:R-:W-:Y:S01]  /*6260*/  SHF.R.U32.HI R130, RZ, 0x10, R41 ;  /* 0x00000010ff827819 */ /* 0x000fe20000011629 */
[C-C-:B------:R-:W-:Y:S01]  /*6270*/  FFMA.FTZ R194, R5.reuse, R194, R4.reuse ;  /* 0x000000c205c27223 */ /* 0x140fe20000010004 */
[C-C-:B------:R-:W-:Y:S01]  /*6280*/  FFMA.FTZ R147, R5.reuse, R147, R4.reuse ;  /* 0x0000009305937223 */ /* 0x140fe20000010004 */
[----:B------:R-:W-:Y:S01]  /*6290*/  FFMA.FTZ R187, R5, R187, R4 ;  /* 0x000000bb05bb7223 */ /* 0x000fe20000010004 */
[----:B------:R-:W-:Y:S01]  /*62a0*/  SHF.L.U32 R132, R130, 0x10, RZ ;  /* 0x0000001082847819 */ /* 0x000fe200000006ff */
[----:B------:R-:W-:Y:S01]  /*62b0*/  FADD.FTZ R194, -R194, R171 ;  /* 0x000000abc2c27221 */ /* 0x000fe20000010100 */
[----:B------:R-:W-:Y:S01]  /*62c0*/  MOV R130, R40 ;  /* 0x0000002800827202 */ /* 0x000fe20000000f00 */
[----:B------:R-:W-:Y:S01]  /*62d0*/  FADD.FTZ R154, -R147, R154 ;  /* 0x0000009a939a7221 */ /* 0x000fe20000010100 */
[----:B------:R-:W-:Y:S01]  /*62e0*/  FADD.FTZ R172, -R187, R172 ;  /* 0x000000acbbac7221 */ /* 0x000fe20000010100 */
[----:B------:R-:W-:Y:S01]  /*62f0*/  FFMA.FTZ R171, R125, R194, R132 ;  /* 0x000000c27dab7223 */ /* 0x000fe20000010084 */
[----:B------:R-:W-:Y:S01]  /*6300*/  SHF.L.U32 R130, R130, 0x10, RZ ;  /* 0x0000001082827819 */ /* 0x000fe200000006ff */
[C-C-:B------:R-:W-:Y:S01]  /*6310*/  FFMA.FTZ R141, R5.reuse, R141, R4.reuse ;  /* 0x0000008d058d7223 */ /* 0x140fe20000010004 */
[----:B------:R-:W-:Y:S01]  /*6320*/  SHF.R.U64 R132, R40, 0x10, R41 ;  /* 0x0000001028847819 */ /* 0x000fe20000001229 */
[----:B------:R-:W-:Y:S01]  /*6330*/  FFMA.FTZ R170, R5, R170, R4 ;  /* 0x000000aa05aa7223 */ /* 0x000fe20000010004 */
[----:B------:R-:W-:Y:S01]  /*6340*/  SHF.R.U32.HI R7, RZ, 0x10, R33 ;  /* 0x00000010ff077819 */ /* 0x000fe20000011621 */
[----:B------:R-:W-:Y:S01]  /*6350*/  FFMA.FTZ R177, R125, R154, R130 ;  /* 0x0000009a7db17223 */ /* 0x000fe20000010082 */
[----:B------:R-:W-:Y:S01]  /*6360*/  SHF.L.U32 R132, R132, 0x10, RZ ;  /* 0x0000001084847819 */ /* 0x000fe200000006ff */
[----:B------:R-:W-:Y:S01]  /*6370*/  FFMA.FTZ R182, R5, R182, R4 ;  /* 0x000000b605b67223 */ /* 0x000fe20000010004 */
[----:B------:R-:W-:Y:S01]  /*6380*/  MOV R130, R43 ;  /* 0x0000002b00827202 */ /* 0x000fe20000000f00 */
[----:B------:R-:W-:Y:S01]  /*6390*/  FADD.FTZ R148, -R141, R148 ;  /* 0x000000948d947221 */ /* 0x000fe20000010100 */
[----:B------:R-:W-:Y:S01]  /*63a0*/  SHF.L.U32 R8, R7, 0x10, RZ ;  /* 0x0000001007087819 */ /* 0x000fe200000006ff */
[----:B------:R-:W-:Y:S01]  /*63b0*/  FFMA.FTZ R183, R125, R172, R132 ;  /* 0x000000ac7db77223 */ /* 0x000fe20000010084 */
[----:B------:R-:W-:Y:S01]  /*63c0*/  SHF.L.U32 R132, R130, 0x10, RZ ;  /* 0x0000001082847819 */ /* 0x000fe200000006ff */
[----:B------:R-:W-:Y:S01]  /*63d0*/  FADD.FTZ R170, -R170, R133 ;  /* 0x00000085aaaa7221 */ /* 0x000fe20000010100 */
[----:B------:R-:W-:Y:S01]  /*63e0*/  SHF.R.U32.HI R14, RZ, 0x10, R37 ;  /* 0x00000010ff0e7819 */ /* 0x000fe20000011625 */
[----:B------:R-:W-:Y:S01]  /*63f0*/  FADD.FTZ R182, -R182, R129 ;  /* 0x00000081b6b67221 */ /* 0x000fe20000010100 */
[----:B------:R-:W-:Y:S01]  /*6400*/  SHF.R.U32.HI R10, RZ, 0x10, R35 ;  /* 0x00000010ff0a7819 */ /* 0x000fe20000011623 */
[C-C-:B------:R-:W-:Y:S01]  /*6410*/  FFMA.FTZ R188, R5.reuse, R188, R4.reuse ;  /* 0x000000bc05bc7223 */ /* 0x140fe20000010004 */
[----:B------:R-:W-:Y:S01]  /*6420*/  MOV R7, R32 ;  /* 0x0000002000077202 */ /* 0x000fe20000000f00 */
[C-C-:B------:R-:W-:Y:S01]  /*6430*/  FFMA.FTZ R129, R5.reuse, R153, R4.reuse ;  /* 0x0000009905817223 */ /* 0x140fe20000010004 */
[C-C-:B------:R-:W-:Y:S01]  /*6440*/  FFMA.FTZ R141, R5.reuse, R191, R4.reuse ;  /* 0x000000bf058d7223 */ /* 0x140fe20000010004 */
[----:B------:R-:W-:Y:S01]  /*6450*/  FFMA.FTZ R0, R5, R0, R4 ;  /* 0x0000000005007223 */ /* 0x000fe20000010004 */
[C---:B------:R-:W-:Y:S01]  /*6460*/  FFMA.FTZ R191, R125.reuse, R148, R132 ;  /* 0x000000947dbf7223 */ /* 0x040fe20000010084 */
[----:B------:R-:W-:Y:S01]  /*6470*/  SHF.L.U32 R16, R14, 0x10, RZ ;  /* 0x000000100e107819 */ /* 0x000fe200000006ff */
[----:B------:R-:W-:Y:S01]  /*6480*/  FFMA.FTZ R15, R125, R170, R8 ;  /* 0x000000aa7d0f7223 */ /* 0x000fe20000010008 */
[----:B------:R-:W-:Y:S01]  /*6490*/  MOV R132, R42 ;  /* 0x0000002a00847202 */ /* 0x000fe20000000f00 */
[C-C-:B------:R-:W-:Y:S01]  /*64a0*/  FFMA.FTZ R135, R5.reuse, R135, R4.reuse ;  /* 0x0000008705877223 */ /* 0x140fe20000010004 */
[----:B------:R-:W-:Y:S01]  /*64b0*/  SHF.L.U32 R12, R10, 0x10, RZ ;  /* 0x000000100a0c7819 */ /* 0x000fe200000006ff */
[----:B------:R-:W-:Y:S01]  /*64c0*/  FADD.FTZ R188, -R188, R167 ;  /* 0x000000a7bcbc7221 */ /* 0x000fe20000010100 */
[----:B------:R-:W-:Y:S01]  /*64d0*/  FFMA.FTZ R143, R5, R143, R4 ;  /* 0x0000008f058f7223 */ /* 0x000fe20000010004 */
[----:B------:R-:W-:Y:S01]  /*64e0*/  SHF.L.U32 R8, R7, 0x10, RZ ;  /* 0x0000001007087819 */ /* 0x000fe200000006ff */
[----:B------:R-:W-:Y:S01]  /*64f0*/  FADD.FTZ R160, -R129, R160 ;  /* 0x000000a081a07221 */ /* 0x000fe20000010100 */
[----:B------:R-:W-:Y:S01]  /*6500*/  MOV R14, R36 ;  /* 0x00000024000e7202 */ /* 0x000fe20000000f00 */
[----:B------:R-:W-:Y:S01]  /*6510*/  FADD.FTZ R0, -R0, R163 ;  /* 0x000000a300007221 */ /* 0x000fe20000010100 */
[----:B------:R-:W-:Y:S01]  /*6520*/  FFMA.FTZ R129, R5, R155, R4 ;  /* 0x0000009b05817223 */ /* 0x000fe20000010004 */
[----:B------:R-:W-:Y:S01]  /*6530*/  MOV R10, R34 ;  /* 0x00000022000a7202 */ /* 0x000fe20000000f00 */
[----:B------:R-:W-:Y:S01]  /*6540*/  FADD.FTZ R142, -R135, R142 ;  /* 0x0000008e878e7221 */ /* 0x000fe20000010100 */
[----:B------:R-:W-:Y:S01]  /*6550*/  SHF.R.U32.HI R134, RZ, 0x10, R43 ;  /* 0x00000010ff867819 */ /* 0x000fe2000001162b */
[----:B------:R-:W-:Y:S01]  /*6560*/  FFMA.FTZ R159, R5, R159, R4 ;  /* 0x0000009f059f7223 */ /* 0x000fe20000010004 */
[----:B------:R-:W-:Y:S01]  /*6570*/  SHF.L.U32 R132, R132, 0x10, RZ ;  /* 0x0000001084847819 */ /* 0x000fe200000006ff */
[----:B------:R-:W-:Y:S01]  /*6580*/  FFMA.FTZ R155, R125, R188, R16 ;  /* 0x000000bc7d9b7223 */ /* 0x000fe20000010010 */
[----:B------:R-:W-:Y:S01]  /*6590*/  FADD.FTZ R150, -R143, R150 ;  /* 0x000000968f967221 */ /* 0x000fe20000010100 */
[----:B------:R-:W-:Y:S01]  /*65a0*/  MOV R6, R33 ;  /* 0x0000002100067202 */ /* 0x000fe20000000f00 */
[----:B------:R-:W-:Y:S01]  /*65b0*/  FFMA.FTZ R161, R5, R161, R4 ;  /* 0x000000a105a17223 */ /* 0x000fe20000010004 */
[C---:B------:R-:W-:Y:S01]  /*65c0*/  FFMA.FTZ R135, R125.reuse, R182, R12 ;  /* 0x000000b67d877223 */ /* 0x040fe2000001000c */
[----:B------:R-:W-:Y:S01]  /*65d0*/  SHF.L.U32 R14, R14, 0x10, RZ ;  /* 0x000000100e0e7819 */ /* 0x000fe200000006ff */
[----:B------:R-:W-:Y:S01]  /*65e0*/  FFMA.FTZ R19, R125, R0, R8 ;  /* 0x000000007d137223 */ /* 0x000fe20000010008 */
[----:B------:R-:W-:Y:S01]  /*65f0*/  SHF.R.U64 R16, R36, 0x10, R37 ;  /* 0x0000001024107819 */ /* 0x000fe20000001225 */
[----:B------:R-:W-:Y:S01]  /*6600*/  FADD.FTZ R162, -R129, R162 ;  /* 0x000000a281a27221 */ /* 0x000fe20000010100 */
[----:B------:R-:W-:Y:S01]  /*6610*/  SHF.R.U64 R9, R32, 0x10, R33 ;  /* 0x0000001020097819 */ /* 0x000fe20000001221 */
[C-C-:B------:R-:W-:Y:S01]  /*6620*/  FFMA.FTZ R186, R5.reuse, R186, R4.reuse ;  /* 0x000000ba05ba7223 */ /* 0x140fe20000010004 */
[----:B------:R-:W-:Y:S01]  /*6630*/  SHF.R.U64 R12, R34, 0x10, R35 ;  /* 0x00000010220c7819 */ /* 0x000fe20000001223 */
[C-C-:B------:R-:W-:Y:S01]  /*6640*/  FFMA.FTZ R157, R5.reuse, R157, R4.reuse ;  /* 0x0000009d059d7223 */ /* 0x140fe20000010004 */
[----:B------:R-:W-:Y:S01]  /*6650*/  MOV R8, R35 ;  /* 0x0000002300087202 */ /* 0x000fe20000000f00 */
[C-C-:B------:R-:W-:Y:S01]  /*6660*/  FFMA.FTZ R174, R5.reuse, R174, R4.reuse ;  /* 0x000000ae05ae7223 */ /* 0x140fe20000010004 */
[----:B------:R-:W-:Y:S01]  /*6670*/  SHF.L.U32 R10, R10, 0x10, RZ ;  /* 0x000000100a0a7819 */ /* 0x000fe200000006ff */
[----:B------:R-:W-:Y:S01]  /*6680*/  FFMA.FTZ R137, R5, R137, R4 ;  /* 0x0000008905897223 */ /* 0x000fe20000010004 */
[----:B------:R-:W-:Y:S01]  /*6690*/  SHF.L.U32 R134, R134, 0x10, RZ ;  /* 0x0000001086867819 */ /* 0x000fe200000006ff */
[----:B------:R-:W-:Y:S01]  /*66a0*/  FADD.FTZ R166, -R159, R166 ;  /* 0x000000a69fa67221 */ /* 0x000fe20000010100 */
[----:B------:R-:W-:Y:S01]  /*66b0*/  FADD.FTZ R178, -R141, R178 ;  /* 0x000000b28db27221 */ /* 0x000fe20000010100 */
[----:B------:R-:W-:Y:S01]  /*66c0*/  FFMA.FTZ R187, R125, R150, R132 ;  /* 0x000000967dbb7223 */ /* 0x000fe20000010084 */
[----:B------:R-:W-:Y:S01]  /*66d0*/  SHF.L.U32 R6, R6, 0x10, RZ ;  /* 0x0000001006067819 */ /* 0x000fe200000006ff */
[----:B------:R-:W-:Y:S01]  /*66e0*/  FADD.FTZ R168, -R161, R168 ;  /* 0x000000a8a1a87221 */ /* 0x000fe20000010100 */
[----:B------:R-:W-:Y:S01]  /*66f0*/  SHF.L.U32 R16, R16, 0x10, RZ ;  /* 0x0000001010107819 */ /* 0x000fe200000006ff */
[----:B------:R-:W-:Y:S01]  /*6700*/  FFMA.FTZ R161, R125, R162, R14 ;  /* 0x000000a27da17223 */ /* 0x000fe2000001000e */
[----:B------:R-:W-:Y:S01]  /*6710*/  SHF.R.U32.HI R132, RZ, 0x10, R45 ;  /* 0x00000010ff847819 */ /* 0x000fe2000001162d */
[----:B------:R-:W-:Y:S01]  /*6720*/  FADD.FTZ R186, -R186, R169 ;  /* 0x000000a9baba7221 */ /* 0x000fe20000010100 */
[----:B------:R-:W-:Y:S01]  /*6730*/  SHF.L.U32 R0, R9, 0x10, RZ ;  /* 0x0000001009007819 */ /* 0x000fe200000006ff */
[----:B------:R-:W-:Y:S01]  /*6740*/  FFMA.FTZ R196, R5, R196, R4 ;  /* 0x000000c405c47223 */ /* 0x000fe20000010004 */
[----:B------:R-:W-:Y:S01]  /*6750*/  SHF.L.U32 R12, R12, 0x10, RZ ;  /* 0x000000100c0c7819 */ /* 0x000fe200000006ff */
[----:B------:R-:W-:Y:S01]  /*6760*/  FADD.FTZ R164, -R157, R164 ;  /* 0x000000a49da47221 */ /* 0x000fe20000010100 */
[----:B------:R-:W-:Y:S01]  /*6770*/  SHF.R.U32.HI R18, RZ, 0x10, R39 ;  /* 0x00000010ff127819 */ /* 0x000fe20000011627 */
[----:B------:R-:W-:Y:S01]  /*6780*/  FADD.FTZ R174, -R174, R131 ;  /* 0x00000083aeae7221 */ /* 0x000fe20000010100 */
[----:B------:R-:W-:Y:S01]  /*6790*/  SHF.L.U32 R8, R8, 0x10, RZ ;  /* 0x0000001008087819 */ /* 0x000fe200000006ff */
[----:B------:R-:W-:Y:S01]  /*67a0*/  FFMA.FTZ R192, R5, R192, R4 ;  /* 0x000000c005c07223 */ /* 0x000fe20000010004 */
[----:B------:R-:W-:Y:S01]  /*67b0*/  MOV R14, R39 ;  /* 0x00000027000e7202 */ /* 0x000fe20000000f00 */
[----:B------:R-:W-:Y:S01]  /*67c0*/  FADD.FTZ R144, -R137, R144 ;  /* 0x0000009089907221 */ /* 0x000fe20000010100 */
[----:B------:R-:W-:Y:S01]  /*67d0*/  FFMA.FTZ R157, R125, R166, R10 ;  /* 0x000000a67d9d7223 */ /* 0x000fe2000001000a */
[----:B------:R-:W-:Y:S01]  /*67e0*/  FFMA.FTZ R149, R5, R149, R4 ;  /* 0x0000009505957223 */ /* 0x000fe20000010004 */
[----:B------:R-:W-:Y:S01]  /*67f0*/  FFMA.FTZ R195, R125, R178, R134 ;  /* 0x000000b27dc37223 */ /* 0x000fe20000010086 */
[----:B------:R-:W-:Y:S01]  /*6800*/  SHF.R.U64 R137, R44, 0x10, R45 ;  /* 0x000000102c897819 */ /* 0x000fe2000000122d */
[----:B------:R-:W-:Y:S01]  /*6810*/  FFMA.FTZ R193, R5, R193, R4 ;  /* 0x000000c105c17223 */ /* 0x000fe20000010004 */
[----:B------:R-:W-:Y:S01]  /*6820*/  MOV R10, R37 ;  /* 0x00000025000a7202 */ /* 0x000fe20000000f00 */
[C---:B------:R-:W-:Y:S01]  /*6830*/  FFMA.FTZ R11, R125.reuse, R168, R6 ;  /* 0x000000a87d0b7223 */ /* 0x040fe20000010006 */
[----:B------:R-:W-:Y:S01]  /*6840*/  SHF.R.U64 R134, R42, 0x10, R43 ;  /* 0x000000102a867819 */ /* 0x000fe2000000122b */
[----:B------:R-:W-:Y:S01]  /*6850*/  FFMA.FTZ R163, R125, R186, R16 ;  /* 0x000000ba7da37223 */ /* 0x000fe20000010010 */
[----:B------:R-:W-:Y:S01]  /*6860*/  SHF.L.U32 R138, R132, 0x10, RZ ;  /* 0x00000010848a7819 */ /* 0x000fe200000006ff */
[----:B------:R-:W-:Y:S01]  /*6870*/  FFMA.FTZ R189, R5, R189, R4 ;  /* 0x000000bd05bd7223 */ /* 0x000fe20000010004 */
[----:B------:R-:W-:Y:S01]  /*6880*/  SHF.L.U32 R128, R18, 0x10, RZ ;  /* 0x0000001012807819 */ /* 0x000fe200000006ff */
[----:B------:R-:W-:Y:S01]  /*6890*/  FADD.FTZ R196, -R196, R185 ;  /* 0x000000b9c4c47221 */ /* 0x000fe20000010100 */
[C---:B------:R-:W-:Y:S01]  /*68a0*/  FFMA.FTZ R127, R125.reuse, R142, R0 ;  /* 0x0000008e7d7f7223 */ /* 0x040fe20000010000 */
[----:B------:R-:W-:Y:S01]  /*68b0*/  FFMA.FTZ R153, R125, R174, R12 ;  /* 0x000000ae7d997223 */ /* 0x000fe2000001000c */
[----:B------:R-:W-:Y:S01]  /*68c0*/  SHF.L.U32 R16, R14, 0x10, RZ ;  /* 0x000000100e107819 */ /* 0x000fe200000006ff */
[----:B------:R-:W-:Y:S01]  /*68d0*/  FADD.FTZ R192, -R192, R173 ;  /* 0x000000adc0c07221 */ /* 0x000fe20000010100 */
[C-C-:B------:R-:W-:Y:S01]  /*68e0*/  FFMA.FTZ R151, R5.reuse, R151, R4.reuse ;  /* 0x0000009705977223 */ /* 0x140fe20000010004 */
[C-C-:B------:R-:W-:Y:S01]  /*68f0*/  FFMA.FTZ R190, R5.reuse, R190, R4.reuse ;  /* 0x000000be05be7223 */ /* 0x140fe20000010004 */
[C-C-:B------:R-:W-:Y:S01]  /*6900*/  FFMA.FTZ R145, R5.reuse, R145, R4.reuse ;  /* 0x0000009105917223 */ /* 0x140fe20000010004 */
[----:B------:R-:W-:Y:S01]  /*6910*/  MOV R132, R45 ;  /* 0x0000002d00847202 */ /* 0x000fe20000000f00 */
[----:B------:R-:W-:Y:S01]  /*6920*/  FFMA.FTZ R139, R5, R139, R4 ;  /* 0x0000008b058b7223 */ /* 0x000fe20000010004 */
[----:B------:R-:W-:Y:S01]  /*6930*/  FFMA.FTZ R133, R125, R164, R8 ;  /* 0x000000a47d857223 */ /* 0x000fe20000010008 */
[----:B------:R-:W-:Y:S01]  /*6940*/  FADD.FTZ R156, -R149, R156 ;  /* 0x0000009c959c7221 */ /* 0x000fe20000010100 */
[----:B------:R-:W-:Y:S01]  /*6950*/  MOV R18, R38 ;  /* 0x0000002600127202 */ /* 0x000fe20000000f00 */
[----:B------:R-:W-:Y:S01]  /*6960*/  FADD.FTZ R184, -R193, R184 ;  /* 0x000000b8c1b87221 */ /* 0x000fe20000010100 */
[----:B------:R-:W-:Y:S01]  /*6970*/  SHF.L.U32 R4, R137, 0x10, RZ ;  /* 0x0000001089047819 */ /* 0x000fe200000006ff */
[----:B------:R0:W-:Y:S01]  /*6980*/  F2F.BF16.F32 R6, R11 ;  /* 0x0000000b00067304 */ /* 0x0001e20000202000 */
[----:B------:R-:W-:Y:S01]  /*6990*/  SHF.L.U32 R134, R134, 0x10, RZ ;  /* 0x0000001086867819 */ /* 0x000fe200000006ff */
[----:B------:R-:W-:Y:S01]  /*69a0*/  FADD.FTZ R180, -R189, R180 ;  /* 0x000000b4bdb47221 */ /* 0x000fe20000010100 */
[----:B------:R-:W-:Y:S01]  /*69b0*/  SHF.L.U32 R12, R10, 0x10, RZ ;  /* 0x000000100a0c7819 */ /* 0x000fe200000006ff */
[C---:B------:R-:W-:Y:S01]  /*69c0*/  FFMA.FTZ R199, R125.reuse, R196, R138 ;  /* 0x000000c47dc77223 */ /* 0x040fe2000001008a */
[C---:B------:R-:W-:Y:S01]  /*69d0*/  FFMA.FTZ R169, R125.reuse, R192, R128 ;  /* 0x000000c07da97223 */ /* 0x040fe20000010080 */
[----:B------:R-:W-:Y:S01]  /*69e0*/  SHF.L.U32 R138, R132, 0x10, RZ ;  /* 0x00000010848a7819 */ /* 0x000fe200000006ff */
[----:B------:R-:W-:Y:S01]  /*69f0*/  FFMA.FTZ R167, R125, R156, R16 ;  /* 0x0000009c7da77223 */ /* 0x000fe20000010010 */
[----:B------:R1:W-:Y:S01]  /*6a00*/  F2F.BF16.F32 R7, R15 ;  /* 0x0000000f00077304 */ /* 0x0003e20000202000 */
[----:B------:R-:W-:Y:S01]  /*6a10*/  SHF.L.U32 R18, R18, 0x10, RZ ;  /* 0x0000001012127819 */ /* 0x000fe200000006ff */
[----:B------:R-:W-:Y:S01]  /*6a20*/  FADD.FTZ R158, -R151, R158 ;  /* 0x0000009e979e7221 */ /* 0x000fe20000010100 */
[----:B------:R-:W-:Y:S01]  /*6a30*/  SHF.R.U64 R128, R38, 0x10, R39 ;  /* 0x0000001026807819 */ /* 0x000fe20000001227 */
[C---:B------:R-:W-:Y:S01]  /*6a40*/  FFMA.FTZ R185, R125.reuse, R184, R4 ;  /* 0x000000b87db97223 */ /* 0x040fe20000010004 */
[----:B------:R-:W-:Y:S01]  /*6a50*/  MOV R132, R44 ;  /* 0x0000002c00847202 */ /* 0x000fe20000000f00 */
[C---:B------:R-:W-:Y:S01]  /*6a60*/  FFMA.FTZ R189, R125.reuse, R180, R134 ;  /* 0x000000b47dbd7223 */ /* 0x040fe20000010086 */
[----:B------:R-:W-:Y:S01]  /*6a70*/  FFMA.FTZ R159, R125, R160, R12 ;  /* 0x000000a07d9f7223 */ /* 0x000fe2000001000c */
[----:B------:R2:W-:Y:S01]  /*6a80*/  F2F.BF16.F32 R0, R127 ;  /* 0x0000007f00007304 */ /* 0x0005e20000202000 */
[----:B------:R-:W-:Y:S01]  /*6a90*/  SHF.L.U32 R128, R128, 0x10, RZ ;  /* 0x0000001080807819 */ /* 0x000fe200000006ff */
[----:B------:R-:W-:Y:S01]  /*6aa0*/  FADD.FTZ R146, -R139, R146 ;  /* 0x000000928b927221 */ /* 0x000fe20000010100 */
[----:B------:R-:W-:Y:S01]  /*6ab0*/  SHF.L.U32 R132, R132, 0x10, RZ ;  /* 0x0000001084847819 */ /* 0x000fe200000006ff */
[C---:B------:R-:W-:Y:S01]  /*6ac0*/  FFMA.FTZ R173, R125.reuse, R158, R18 ;  /* 0x0000009e7dad7223 */ /* 0x040fe20000010012 */
[----:B------:R-:W-:Y:S01]  /*6ad0*/  FADD.FTZ R190, -R190, R165 ;  /* 0x000000a5bebe7221 */ /* 0x000fe20000010100 */
[----:B------:R-:W-:Y:S01]  /*6ae0*/  FFMA.FTZ R197, R125, R144, R138 ;  /* 0x000000907dc57223 */ /* 0x000fe2000001008a */
[-C--:B0-----:R-:W-:Y:S01]  /*6af0*/  FMUL.FTZ R11, R11, R126.reuse ;  /* 0x0000007e0b0b7220 */ /* 0x081fe20000410000 */
[----:B------:R0:W-:Y:S01]  /*6b00*/  F2F.BF16.F32 R17, R135 ;  /* 0x0000008700117304 */ /* 0x0001e20000202000 */
[----:B-1----:R-:W-:Y:S01]  /*6b10*/  FMUL.FTZ R15, R15, R126 ;  /* 0x0000007e0f0f7220 */ /* 0x002fe20000410000 */
[----:B------:R-:W-:Y:S01]  /*6b20*/  MOV R18, R41 ;  /* 0x0000002900127202 */ /* 0x000fe20000000f00 */
[C---:B------:R-:W-:Y:S01]  /*6b30*/  FFMA.FTZ R165, R125.reuse, R190, R128 ;  /* 0x000000be7da57223 */ /* 0x040fe20000010080 */
[----:B------:R-:W-:Y:S01]  /*6b40*/  FFMA.FTZ R5, R125, R146, R132 ;  /* 0x000000927d057223 */ /* 0x000fe20000010084 */
[----:B------:R-:W-:Y:S01]  /*6b50*/  FADD.FTZ R152, -R145, R152 ;  /* 0x0000009891987221 */ /* 0x000fe20000010100 */
[----:B------:R-:W-:Y:S01]  /*6b60*/  SHF.L.U32 R128, R18, 0x10, RZ ;  /* 0x0000001012807819 */ /* 0x000fe200000006ff */
[-C--:B--2---:R-:W-:Y:S01]  /*6b70*/  FMUL.FTZ R127, R127, R126.reuse ;  /* 0x0000007e7f7f7220 */ /* 0x084fe20000410000 */
[----:B------:R1:W-:Y:S01]  /*6b80*/  F2F.BF16.F32 R10, R153 ;  /* 0x00000099000a7304 */ /* 0x0003e20000202000 */
[-C--:B0-----:R-:W-:Y:S01]  /*6b90*/  FMUL.FTZ R135, R135, R126.reuse ;  /* 0x0000007e87877220 */ /* 0x081fe20000410000 */
[----:B------:R-:W-:Y:S01]  /*6ba0*/  FMUL.FTZ R154, R5, R126 ;  /* 0x0000007e059a7220 */ /* 0x000fe20000410000 */
[----:B------:R-:W-:Y:S01]  /*6bb0*/  FFMA.FTZ R175, R125, R152, R128 ;  /* 0x000000987daf7223 */ /* 0x000fe20000010080 */
[-C--:B------:R-:W-:Y:S01]  /*6bc0*/  FMUL.FTZ R132, R19, R126.reuse ;  /* 0x0000007e13847220 */ /* 0x080fe20000410000 */
[-C--:B------:R-:W-:Y:S01]  /*6bd0*/  FMUL.FTZ R125, R157, R126.reuse ;  /* 0x0000007e9d7d7220 */ /* 0x080fe20000410000 */
[----:B------:R-:W-:-:S02]  /*6be0*/  FMUL.FTZ R138, R173, R126 ;  /* 0x0000007ead8a7220 */ /* 0x000fc40000410000 */
[----:B------:R0:W2:Y:S01]  /*6bf0*/  F2F.BF16.F32 R8, R133 ;  /* 0x0000008500087304 */ /* 0x0000a20000202000 */
[----:B-1----:R-:W-:-:S07]  /*6c00*/  FMUL.FTZ R153, R153, R126 ;  /* 0x0000007e99997220 */ /* 0x002fce0000410000 */
[----:B------:R-:W-:Y:S01]  /*6c10*/  F2F.BF16.F32 R9, R19 ;  /* 0x0000001300097304 */ /* 0x000fe20000202000 */
[----:B0-----:R-:W-:Y:S01]  /*6c20*/  FMUL.FTZ R133, R133, R126 ;  /* 0x0000007e85857220 */ /* 0x001fe20000410000 */
[----:B--2---:R-:W-:-:S06]  /*6c30*/  PRMT R17, R8, 0x5410, R17 ;  /* 0x0000541008117816 */ /* 0x004fcc0000000011 */
[----:B------:R0:W-:Y:S08]  /*6c40*/  F2F.BF16.F32 R16, R167 ;  /* 0x000000a700107304 */ /* 0x0001f00000202000 */
[----:B------:R1:W2:Y:S01]  /*6c50*/  F2F.BF16.F32 R151, R169 ;  /* 0x000000a900977304 */ /* 0x0002a20000202000 */
[----:B0-----:R-:W-:-:S07]  /*6c60*/  FMUL.FTZ R167, R167, R126 ;  /* 0x0000007ea7a77220 */ /* 0x001fce0000410000 */
[----:B------:R0:W-:Y:S01]  /*6c70*/  F2F.BF16.F32 R14, R163 ;  /* 0x000000a3000e7304 */ /* 0x0001e20000202000 */
[----:B-1----:R-:W-:Y:S01]  /*6c80*/  FMUL.FTZ R169, R169, R126 ;  /* 0x0000007ea9a97220 */ /* 0x002fe20000410000 */
[----:B--2---:R-:W-:-:S06]  /*6c90*/  PRMT R151, R16, 0x5410, R151 ;  /* 0x0000541010977816 */ /* 0x004fcc0000000097 */
[----:B------:R1:W-:Y:S01]  /*6ca0*/  F2F.BF16.F32 R139, R185 ;  /* 0x000000b9008b7304 */ /* 0x0003e20000202000 */
[----:B0-----:R-:W-:-:S07]  /*6cb0*/  FMUL.FTZ R163, R163, R126 ;  /* 0x0000007ea3a37220 */ /* 0x001fce0000410000 */
[----:B------:R0:W-:Y:S01]  /*6cc0*/  F2F.BF16.F32 R134, R189 ;  /* 0x000000bd00867304 */ /* 0x0001e20000202000 */
[----:B-1----:R-:W-:-:S07]  /*6cd0*/  FMUL.FTZ R185, R185, R126 ;  /* 0x0000007eb9b97220 */ /* 0x002fce0000410000 */
[----:B------:R1:W-:Y:S01]  /*6ce0*/  F2F.BF16.F32 R144, R133 ;  /* 0x0000008500907304 */ /* 0x0003e20000202000 */
[----:B0-----:R-:W-:-:S07]  /*6cf0*/  FMUL.FTZ R189, R189, R126 ;  /* 0x0000007ebdbd7220 */ /* 0x001fce0000410000 */
[----:B------:R-:W-:Y:S01]  /*6d00*/  F2F.BF16.F32 R135, R135 ;  /* 0x0000008700877304 */ /* 0x000fe20000202000 */
[----:B-1----:R-:W-:-:S07]  /*6d10*/  FMUL.FTZ R133, R161, R126 ;  /* 0x0000007ea1857220 */ /* 0x002fce0000410000 */
[----:B------:R-:W-:Y:S08]  /*6d20*/  F2F.BF16.F32 R13, R157 ;  /* 0x0000009d000d7304 */ /* 0x000ff00000202000 */
[----:B------:R0:W-:Y:S08]  /*6d30*/  F2F.BF16.F32 R12, R159 ;  /* 0x0000009f000c7304 */ /* 0x0001f00000202000 */
[----:B------:R1:W2:Y:S01]  /*6d40*/  F2F.BF16.F32 R131, R155 ;  /* 0x0000009b00837304 */ /* 0x0002a20000202000 */
[----:B0-----:R-:W-:-:S07]  /*6d50*/  FMUL.FTZ R159, R159, R126 ;  /* 0x0000007e9f9f7220 */ /* 0x001fce0000410000 */
[----:B------:R0:W3:Y:S01]  /*6d60*/  F2F.BF16.F32 R130, R183 ;  /* 0x000000b700827304 */ /* 0x0000e20000202000 */
[----:B-1----:R-:W-:Y:S01]  /*6d70*/  FMUL.FTZ R155, R155, R126 ;  /* 0x0000007e9b9b7220 */ /* 0x002fe20000410000 */
[----:B--2---:R-:W-:-:S06]  /*6d80*/  PRMT R131, R12, 0x5410, R131 ;  /* 0x000054100c837816 */ /* 0x004fcc0000000083 */
[----:B------:R1:W-:Y:S01]  /*6d90*/  F2F.BF16.F32 R142, R11 ;  /* 0x0000000b008e7304 */ /* 0x0003e20000202000 */
[----:B0-----:R-:W-:-:S07]  /*6da0*/  FMUL.FTZ R183, R183, R126 ;  /* 0x0000007eb7b77220 */ /* 0x001fce0000410000 */
[----:B------:R-:W0:Y:S01]  /*6db0*/  F2F.BF16.F32 R181, R15 ;  /* 0x0000000f00b57304 */ /* 0x000e220000202000 */
[----:B-1----:R-:W-:Y:S01]  /*6dc0*/  PRMT R11, R6, 0x5410, R7 ;  /* 0x00005410060b7816 */ /* 0x002fe20000000007 */
[----:B------:R-:W-:-:S05]  /*6dd0*/  IMAD.WIDE.U32 R6, R10, 0x10000, RZ ;  /* 0x000100000a067825 */ /* 0x000fca00078e00ff */
[----:B------:R-:W-:Y:S01]  /*6de0*/  LOP3.LUT R7, R17, R7, RZ, 0xfc, !PT ;  /* 0x0000000711077212 */ /* 0x000fe200078efcff */
[----:B------:R1:W2:Y:S01]  /*6df0*/  F2F.BF16.F32 R137, R5 ;  /* 0x0000000500897304 */ /* 0x0002a20000202000 */
[----:B------:R-:W-:Y:S01]  /*6e00*/  IMAD.WIDE.U32 R16, R139, 0x10000, RZ ;  /* 0x000100008b107825 */ /* 0x000fe200078e00ff */
[----:B------:R-:W-:Y:S02]  /*6e10*/  PRMT R139, R144, 0x5410, R135 ;  /* 0x00005410908b7816 */ /* 0x000fe40000000087 */
[----:B------:R-:W-:Y:S01]  /*6e20*/  LOP3.LUT R6, R6, R13, RZ, 0xfc, !PT ;  /* 0x0000000d06067212 */ /* 0x000fe200078efcff */
[----:B---3--:R-:W-:Y:S01]  /*6e30*/  IMAD.WIDE.U32 R12, R130, 0x10000, RZ ;  /* 0x00010000820c7825 */ /* 0x008fe200078e00ff */
[----:B0-----:R-:W-:Y:S02]  /*6e40*/  PRMT R181, R142, 0x5410, R181 ;  /* 0x000054108eb57816 */ /* 0x001fe400000000b5 */
[----:B------:R0:W3:Y:S01]  /*6e50*/  F2F.BF16.F32 R145, R177 ;  /* 0x000000b100917304 */ /* 0x0000e20000202000 */
[----:B-1----:R-:W-:-:S03]  /*6e60*/  IMAD.WIDE.U32 R4, R0, 0x10000, RZ ;  /* 0x0001000000047825 */ /* 0x002fc600078e00ff */
[----:B------:R-:W-:Y:S01]  /*6e70*/  LOP3.LUT R4, R4, R9, RZ, 0xfc, !PT ;  /* 0x0000000904047212 */ /* 0x000fe200078efcff */
[----:B------:R-:W-:-:S03]  /*6e80*/  IMAD.WIDE.U32 R8, R14, 0x10000, RZ ;  /* 0x000100000e087825 */ /* 0x000fc600078e00ff */
[----:B------:R1:W4:Y:S01]  /*6e90*/  F2F.BF16.F32 R18, R165 ;  /* 0x000000a500127304 */ /* 0x0003220000202000 */
[-C--:B0-----:R-:W-:Y:S01]  /*6ea0*/  FMUL.FTZ R177, R177, R126.reuse ;  /* 0x0000007eb1b17220 */ /* 0x081fe20000410000 */
[----:B------:R-:W-:Y:S01]  /*6eb0*/  LOP3.LUT R5, R11, R5, RZ, 0xfc, !PT ;  /* 0x000000050b057212 */ /* 0x000fe200078efcff */
[----:B------:R-:W-:Y:S01]  /*6ec0*/  IMAD.WIDE.U32 R14, R134, 0x10000, RZ ;  /* 0x00010000860e7825 */ /* 0x000fe200078e00ff */
[----:B------:R-:W-:Y:S01]  /*6ed0*/  LOP3.LUT R9, R131, R9, RZ, 0xfc, !PT ;  /* 0x0000000983097212 */ /* 0x000fe200078efcff */
[----:B------:R-:W0:Y:S01]  /*6ee0*/  LDC.64 R134, c[0x0][0x478] ;  /* 0x00011e00ff867b82 */ /* 0x000e220000000a00 */
[----:B--2---:R-:W-:Y:S02]  /*6ef0*/  LOP3.LUT R16, R16, R137, RZ, 0xfc, !PT ;  /* 0x0000008910107212 */ /* 0x004fe400078efcff */
[----:B------:R2:W-:Y:S01]  /*6f00*/  F2F.BF16.F32 R128, R175 ;  /* 0x000000af00807304 */ /* 0x0005e20000202000 */
[----:B-1----:R-:W-:Y:S01]  /*6f10*/  FMUL.FTZ R165, R165, R126 ;  /* 0x0000007ea5a57220 */ /* 0x002fe20000410000 */
[----:B---3--:R-:W-:Y:S01]  /*6f20*/  LOP3.LUT R12, R12, R145, RZ, 0xfc, !PT ;  /* 0x000000910c0c7212 */ /* 0x008fe200078efcff */
[----:B----4-:R-:W-:-:S05]  /*6f30*/  IMAD.WIDE.U32 R10, R18, 0x10000, RZ ;  /* 0x00010000120a7825 */ /* 0x010fca00078e00ff */
[----:B------:R1:W-:Y:S01]  /*6f40*/  F2F.BF16.F32 R140, R197 ;  /* 0x000000c5008c7304 */ /* 0x0003e20000202000 */
[----:B--2---:R-:W-:Y:S01]  /*6f50*/  FMUL.FTZ R175, R175, R126 ;  /* 0x0000007eafaf7220 */ /* 0x004fe20000410000 */
[----:B------:R-:W-:-:S06]  /*6f60*/  LOP3.LUT R11, R151, R11, RZ, 0xfc, !PT ;  /* 0x0000000b970b7212 */ /* 0x000fcc00078efcff */
[----:B------:R2:W-:Y:S01]  /*6f70*/  F2F.BF16.F32 R136, R191 ;  /* 0x000000bf00887304 */ /* 0x0005e20000202000 */
[----:B-1----:R-:W-:-:S07]  /*6f80*/  FMUL.FTZ R197, R197, R126 ;  /* 0x0000007ec5c57220 */ /* 0x002fce0000410000 */
[----:B------:R1:W3:Y:S01]  /*6f90*/  F2F.BF16.F32 R143, R195 ;  /* 0x000000c3008f7304 */ /* 0x0002e20000202000 */
[----:B--2---:R-:W-:-:S07]  /*6fa0*/  FMUL.FTZ R191, R191, R126 ;  /* 0x0000007ebfbf7220 */ /* 0x004fce0000410000 */
[----:B------:R2:W4:Y:S01]  /*6fb0*/  F2F.BF16.F32 R147, R171 ;  /* 0x000000ab00937304 */ /* 0x0005220000202000 */
[----:B-1----:R-:W-:Y:S01]  /*6fc0*/  FMUL.FTZ R195, R195, R126 ;  /* 0x0000007ec3c37220 */ /* 0x002fe20000410000 */
[----:B---3--:R-:W-:-:S06]  /*6fd0*/  PRMT R143, R136, 0x5410, R143 ;  /* 0x00005410888f7816 */ /* 0x008fcc000000008f */
[----:B------:R1:W3:Y:S01]  /*6fe0*/  F2F.BF16.F32 R141, R187 ;  /* 0x000000bb008d7304 */ /* 0x0002e20000202000 */
[----:B--2---:R-:W-:Y:S01]  /*6ff0*/  FMUL.FTZ R171, R171, R126 ;  /* 0x0000007eabab7220 */ /* 0x004fe20000410000 */
[----:B------:R-:W-:Y:S02]  /*7000*/  LOP3.LUT R15, R143, R15, RZ, 0xfc, !PT ;  /* 0x0000000f8f0f7212 */ /* 0x000fe400078efcff */
[----:B----4-:R-:W-:-:S04]  /*7010*/  PRMT R147, R128, 0x5410, R147 ;  /* 0x0000541080937816 */ /* 0x010fc80000000093 */
[----:B------:R2:W4:Y:S01]  /*7020*/  F2F.BF16.F32 R179, R199 ;  /* 0x000000c700b37304 */ /* 0x0005220000202000 */
[----:B-1----:R-:W-:Y:S01]  /*7030*/  FMUL.FTZ R187, R187, R126 ;  /* 0x0000007ebbbb7220 */ /* 0x002fe20000410000 */
[----:B------:R-:W-:Y:S02]  /*7040*/  LOP3.LUT R13, R147, R13, RZ, 0xfc, !PT ;  /* 0x0000000d930d7212 */ /* 0x000fe400078efcff */
[----:B---3--:R-:W-:-:S04]  /*7050*/  LOP3.LUT R14, R14, R141, RZ, 0xfc, !PT ;  /* 0x0000008d0e0e7212 */ /* 0x008fc800078efcff */
[----:B------:R1:W3:Y:S01]  /*7060*/  F2F.BF16.F32 R19, R127 ;  /* 0x0000007f00137304 */ /* 0x0002e20000202000 */
[----:B--2---:R-:W-:Y:S01]  /*7070*/  FMUL.FTZ R199, R199, R126 ;  /* 0x0000007ec7c77220 */ /* 0x004fe20000410000 */
[----:B----4-:R-:W-:-:S06]  /*7080*/  PRMT R179, R140, 0x5410, R179 ;  /* 0x000054108cb37816 */ /* 0x010fcc00000000b3 */
[----:B------:R-:W2:Y:S01]  /*7090*/  F2F.BF16.F32 R163, R163 ;  /* 0x000000a300a37304 */ /* 0x000ea20000202000 */
[----:B-1----:R-:W1:Y:S01]  /*70a0*/  LDC.64 R126, c[0x0][0x468] ;  /* 0x00011a00ff7e7b82 */ /* 0x002e620000000a00 */
[----:B------:R-:W-:Y:S01]  /*70b0*/  LOP3.LUT R17, R179, R17, RZ, 0xfc, !PT ;  /* 0x00000011b3117212 */ /* 0x000fe200078efcff */
[----:B---3--:R-:W-:-:S05]  /*70c0*/  IMAD.WIDE.U32 R18, R19, 0x10000, RZ ;  /* 0x0001000013127825 */ /* 0x008fca00078e00ff */
[----:B------:R-:W3:Y:S01]  /*70d0*/  F2F.BF16.F32 R165, R165 ;  /* 0x000000a500a57304 */ /* 0x000ee20000202000 */
[----:B------:R-:W-:Y:S01]  /*70e0*/  LOP3.LUT R19, R181, R19, RZ, 0xfc, !PT ;  /* 0x00000013b5137212 */ /* 0x000fe200078efcff */
[----:B--2---:R-:W-:-:S06]  /*70f0*/  IMAD.WIDE.U32 R130, R163, 0x10000, RZ ;  /* 0x00010000a3827825 */ /* 0x004fcc00078e00ff */
[----:B------:R-:W-:Y:S01]  /*7100*/  F2F.BF16.F32 R167, R167 ;  /* 0x000000a700a77304 */ /* 0x000fe20000202000 */
[----:B---3--:R-:W-:-:S07]  /*7110*/  IMAD.WIDE.U32 R136, R165, 0x10000, RZ ;  /* 0x00010000a5887825 */ /* 0x008fce00078e00ff */
[----:B------:R-:W2:Y:S08]  /*7120*/  F2F.BF16.F32 R148, R169 ;  /* 0x000000a900947304 */ /* 0x000eb00000202000 */
[----:B------:R-:W3:Y:S01]  /*7130*/  F2F.BF16.F32 R183, R183 ;  /* 0x000000b700b77304 */ /* 0x000ee20000202000 */
[----:B--2---:R-:W-:-:S07]  /*7140*/  PRMT R167, R167, 0x5410, R148 ;  /* 0x00005410a7a77816 */ /* 0x004fce0000000094 */
[----:B------:R-:W2:Y:S01]  /*7150*/  F2F.BF16.F32 R142, R185 ;  /* 0x000000b9008e7304 */ /* 0x000ea20000202000 */
[----:B---3--:R-:W-:-:S07]  /*7160*/  IMAD.WIDE.U32 R140, R183, 0x10000, RZ ;  /* 0x00010000b78c7825 */ /* 0x008fce00078e00ff */
[----:B------:R-:W-:Y:S01]  /*7170*/  F2F.BF16.F32 R175, R175 ;  /* 0x000000af00af7304 */ /* 0x000fe20000202000 */
[----:B--2---:R-:W-:-:S07]  /*7180*/  IMAD.WIDE.U32 R142, R142, 0x10000, RZ ;  /* 0x000100008e8e7825 */ /* 0x004fce00078e00ff */
[----:B------:R-:W2:Y:S08]  /*7190*/  F2F.BF16.F32 R150, R171 ;  /* 0x000000ab00967304 */ /* 0x000eb00000202000 */
[----:B------:R-:W-:Y:S01]  /*71a0*/  F2F.BF16.F32 R0, R199 ;  /* 0x000000c700007304 */ /* 0x000fe20000202000 */
[----:B--2---:R-:W-:-:S07]  /*71b0*/  PRMT R175, R175, 0x5410, R150 ;  /* 0x00005410afaf7816 */ /* 0x004fce0000000096 */
[----:B------:R-:W2:Y:S01]  /*71c0*/  F2F.BF16.F32 R197, R197 ;  /* 0x000000c500c57304 */ /* 0x000ea20000202000 */
[----:B0-----:R-:W-:-:S07]  /*71d0*/  IMAD.WIDE.U32 R150, R122, 0x8, R134 ;  /* 0x000000087a967825 */ /* 0x001fce00078e0086 */
[----:B------:R-:W0:Y:S01]  /*71e0*/  F2F.BF16.F32 R129, R161 ;  /* 0x000000a100817304 */ /* 0x000e220000202000 */
[----:B--2---:R-:W-:-:S07]  /*71f0*/  PRMT R197, R197, 0x5410, R0 ;  /* 0x00005410c5c57816 */ /* 0x004fce0000000000 */
[----:B------:R-:W2:Y:S01]  /*7200*/  F2F.BF16.F32 R132, R132 ;  /* 0x0000008400847304 */ /* 0x000ea20000202000 */
[----:B------:R-:W-:Y:S02]  /*7210*/  LOP3.LUT R157, R197, R143, RZ, 0xfc, !PT ;  /* 0x0000008fc59d7212 */ /* 0x000fe400078efcff */
[----:B0-----:R-:W-:-:S05]  /*7220*/  LOP3.LUT R8, R8, R129, RZ, 0xfc, !PT ;  /* 0x0000008108087212 */ /* 0x001fca00078efcff */
[----:B------:R-:W0:Y:S01]  /*7230*/  F2F.BF16.F32 R133, R133 ;  /* 0x0000008500857304 */ /* 0x000e220000202000 */
[----:B--2---:R-:W-:-:S07]  /*7240*/  LOP3.LUT R18, R18, R132, RZ, 0xfc, !PT ;  /* 0x0000008412127212 */ /* 0x004fce00078efcff */
[----:B------:R-:W2:Y:S01]  /*7250*/  F2F.BF16.F32 R153, R153 ;  /* 0x0000009900997304 */ /* 0x000ea20000202000 */
[----:B0-----:R-:W-:-:S07]  /*7260*/  LOP3.LUT R130, R130, R133, RZ, 0xfc, !PT ;  /* 0x0000008582827212 */ /* 0x001fce00078efcff */
[----:B------:R-:W0:Y:S01]  /*7270*/  F2F.BF16.F32 R138, R138 ;  /* 0x0000008a008a7304 */ /* 0x000e220000202000 */
[----:B------:R-:W-:Y:S02]  /*7280*/  LOP3.LUT R133, R167, R137, RZ, 0xfc, !PT ;  /* 0x00000089a7857212 */ /* 0x000fe400078efcff */
[----:B------:R-:W-:Y:S01]  /*7290*/  LOP3.LUT R137, R175, R141, RZ, 0xfc, !PT ;  /* 0x0000008daf897212 */ /* 0x000fe200078efcff */
[----:B--2---:R-:W-:-:S04]  /*72a0*/  IMAD.WIDE.U32 R128, R153, 0x10000, RZ ;  /* 0x0001000099807825 */ /* 0x004fc800078e00ff */
[----:B------:R-:W-:Y:S01]  /*72b0*/  F2F.BF16.F32 R159, R159 ;  /* 0x0000009f009f7304 */ /* 0x000fe20000202000 */
[----:B------:R-:W-:Y:S02]  /*72c0*/  LOP3.LUT R129, R139, R129, RZ, 0xfc, !PT ;  /* 0x000000818b817212 */ /* 0x000fe400078efcff */
[----:B0-----:R-:W-:-:S05]  /*72d0*/  LOP3.LUT R132, R136, R138, RZ, 0xfc, !PT ;  /* 0x0000008a88847212 */ /* 0x001fca00078efcff */
[----:B------:R-:W0:Y:S08]  /*72e0*/  F2F.BF16.F32 R146, R155 ;  /* 0x0000009b00927304 */ /* 0x000e300000202000 */
[----:B------:R-:W2:Y:S01]  /*72f0*/  F2F.BF16.F32 R177, R177 ;  /* 0x000000b100b17304 */ /* 0x000ea20000202000 */
[----:B0-----:R-:W-:-:S07]  /*7300*/  PRMT R159, R159, 0x5410, R146 ;  /* 0x000054109f9f7816 */ /* 0x001fce0000000092 */
[----:B------:R-:W-:Y:S01]  /*7310*/  F2F.BF16.F32 R191, R191 ;  /* 0x000000bf00bf7304 */ /* 0x000fe20000202000 */
[----:B------:R-:W-:Y:S01]  /*7320*/  IMAD.WIDE.U32 R146, R123, 0x8, R134 ;  /* 0x000000087b927825 */ /* 0x000fe200078e0086 */
[----:B------:R-:W-:Y:S02]  /*7330*/  LOP3.LUT R131, R159, R131, RZ, 0xfc, !PT ;  /* 0x000000839f837212 */ /* 0x000fe400078efcff */
[----:B--2---:R-:W-:-:S04]  /*7340*/  LOP3.LUT R136, R140, R177, RZ, 0xfc, !PT ;  /* 0x000000b18c887212 */ /* 0x004fc800078efcff */
[----:B------:R-:W0:Y:S01]  /*7350*/  F2F.BF16.F32 R152, R195 ;  /* 0x000000c300987304 */ /* 0x000e220000202000 */
[----:B------:R-:W-:-:S05]  /*7360*/  IMAD.WIDE.U32 R140, R119, 0x8, R134 ;  /* 0x00000008778c7825 */ /* 0x000fca00078e0086 */
[----:B------:R2:W-:Y:S02]  /*7370*/  STG.E.64 desc[UR8][R140.64], R4 ;  /* 0x000000048c007986 */ /* 0x0005e4000c101b08 */
[----:B------:R3:W4:Y:S01]  /*7380*/  F2F.BF16.F32 R145, R154 ;  /* 0x0000009a00917304 */ /* 0x0007220000202000 */
[----:B0-----:R-:W-:-:S07]  /*7390*/  PRMT R191, R191, 0x5410, R152 ;  /* 0x00005410bfbf7816 */ /* 0x001fce0000000098 */
[----:B------:R-:W0:Y:S01]  /*73a0*/  F2F.BF16.F32 R125, R125 ;  /* 0x0000007d007d7304 */ /* 0x000e220000202000 */
[----:B------:R-:W-:-:S04]  /*73b0*/  IMAD.WIDE.U32 R152, R120, 0x8, R134 ;  /* 0x0000000878987825 */ /* 0x000fc800078e0086 */
[--C-:B---3--:R-:W-:Y:S01]  /*73c0*/  IMAD.WIDE.U32 R154, R121, 0x8, R134.reuse ;  /* 0x00000008799a7825 */ /* 0x108fe200078e0086 */
[----:B----4-:R-:W-:Y:S02]  /*73d0*/  LOP3.LUT R156, R142, R145, RZ, 0xfc, !PT ;  /* 0x000000918e9c7212 */ /* 0x010fe400078efcff */
[----:B------:R-:W3:Y:S01]  /*73e0*/  F2F.BF16.F32 R149, R173 ;  /* 0x000000ad00957304 */ /* 0x000ee20000202000 */
[----:B------:R-:W-:-:S04]  /*73f0*/  IMAD.WIDE.U32 R142, R118, 0x8, R134 ;  /* 0x00000008768e7825 */ /* 0x000fc800078e0086 */
[----:B------:R-:W-:Y:S01]  /*7400*/  IMAD.WIDE.U32 R144, R124, 0x8, R134 ;  /* 0x000000087c907825 */ /* 0x000fe200078e0086 */
[----:B0-----:R-:W-:Y:S02]  /*7410*/  LOP3.LUT R128, R128, R125, RZ, 0xfc, !PT ;  /* 0x0000007d80807212 */ /* 0x001fe400078efcff */
[----:B------:R-:W0:Y:S01]  /*7420*/  F2F.BF16.F32 R189, R189 ;  /* 0x000000bd00bd7304 */ /* 0x000e220000202000 */
[----:B-1----:R-:W-:-:S04]  /*7430*/  IMAD.WIDE.U32 R134, R119, 0x8, R126 ;  /* 0x0000000877867825 */ /* 0x002fc800078e007e */
[--C-:B------:R-:W-:Y:S01]  /*7440*/  IMAD.WIDE.U32 R118, R118, 0x8, R126.reuse ;  /* 0x0000000876767825 */ /* 0x100fe200078e007e */
[----:B------:R1:W-:Y:S01]  /*7450*/  STG.E.64 desc[UR8][R134.64], R18 ;  /* 0x0000001286007986 */ /* 0x0003e2000c101b08 */
[----:B---3--:R-:W-:Y:S01]  /*7460*/  LOP3.LUT R10, R10, R149, RZ, 0xfc, !PT ;  /* 0x000000950a0a7212 */ /* 0x008fe200078efcff */
[----:B------:R-:W3:Y:S01]  /*7470*/  F2F.BF16.F32 R187, R187 ;  /* 0x000000bb00bb7304 */ /* 0x000ee20000202000 */
[--C-:B------:R-:W-:Y:S01]  /*7480*/  IMAD.WIDE.U32 R124, R124, 0x8, R126.reuse ;  /* 0x000000087c7c7825 */ /* 0x100fe200078e007e */
[----:B------:R1:W-:Y:S03]  /*7490*/  STG.E.64 desc[UR8][R142.64], R6 ;  /* 0x000000068e007986 */ /* 0x0003e6000c101b08 */
[--C-:B------:R-:W-:Y:S01]  /*74a0*/  IMAD.WIDE.U32 R148, R123, 0x8, R126.reuse ;  /* 0x000000087b947825 */ /* 0x100fe200078e007e */
[----:B------:R1:W-:Y:S03]  /*74b0*/  STG.E.64 desc[UR8][R118.64], R128 ;  /* 0x0000008076007986 */ /* 0x0003e6000c101b08 */
[----:B0-----:R-:W-:Y:S01]  /*74c0*/  IMAD.WIDE.U32 R138, R189, 0x10000, RZ ;  /* 0x00010000bd8a7825 */ /* 0x001fe200078e00ff */
[----:B------:R1:W-:Y:S03]  /*74d0*/  STG.E.64 desc[UR8][R144.64], R8 ;  /* 0x0000000890007986 */ /* 0x0003e6000c101b08 */
[----:B------:R-:W-:Y:S01]  /*74e0*/  IMAD.WIDE.U32 R122, R122, 0x8, R126 ;  /* 0x000000087a7a7825 */ /* 0x000fe200078e007e */
[----:B------:R1:W-:Y:S01]  /*74f0*/  STG.E.64 desc[UR8][R124.64], R130 ;  /* 0x000000827c007986 */ /* 0x0003e2000c101b08 */
[----:B------:R-:W-:-:S02]  /*7500*/  LOP3.LUT R139, R191, R139, RZ, 0xfc, !PT ;  /* 0x0000008bbf8b7212 */ /* 0x000fc400078efcff */
[----:B---3--:R-:W-:Y:S01]  /*7510*/  LOP3.LUT R138, R138, R187, RZ, 0xfc, !PT ;  /* 0x000000bb8a8a7212 */ /* 0x008fe200078efcff */
[--C-:B--2---:R-:W-:Y:S01]  /*7520*/  IMAD.WIDE.U32 R4, R120, 0x8, R126.reuse ;  /* 0x0000000878047825 */ /* 0x104fe200078e007e */
[----:B------:R1:W-:Y:S03]  /*7530*/  STG.E.64 desc[UR8][R146.64], R10 ;  /* 0x0000000a92007986 */ /* 0x0003e6000c101b08 */
[----:B------:R-:W-:Y:S01]  /*7540*/  IMAD.WIDE.U32 R126, R121, 0x8, R126 ;  /* 0x00000008797e7825 */ /* 0x000fe200078e007e */
[----:B------:R1:W-:Y:S04]  /*7550*/  STG.E.64 desc[UR8][R148.64], R132 ;  /* 0x0000008494007986 */ /* 0x0003e8000c101b08 */
[----:B------:R1:W-:Y:S04]  /*7560*/  STG.E.64 desc[UR8][R150.64], R12 ;  /* 0x0000000c96007986 */ /* 0x0003e8000c101b08 */
[----:B------:R1:W-:Y:S04]  /*7570*/  STG.E.64 desc[UR8][R122.64], R136 ;  /* 0x000000887a007986 */ /* 0x0003e8000c101b08 */
[----:B------:R1:W-:Y:S04]  /*7580*/  STG.E.64 desc[UR8][R152.64], R14 ;  /* 0x0000000e98007986 */ /* 0x0003e8000c101b08 */
[----:B------:R1:W-:Y:S04]  /*7590*/  STG.E.64 desc[UR8][R4.64], R138 ;  /* 0x0000008a04007986 */ /* 0x0003e8000c101b08 */
[----:B------:R1:W-:Y:S04]  /*75a0*/  STG.E.64 desc[UR8][R154.64], R16 ;  /* 0x000000109a007986 */ /* 0x0003e8000c101b08 */
[----:B------:R1:W-:Y:S02]  /*75b0*/  STG.E.64 desc[UR8][R126.64], R156 ;  /* 0x0000009c7e007986 */ /* 0x0003e4000c101b08 */
.L_x_79:
[----:B0123--:R-:W0:Y:S01]  /*75c0*/  LDC.64 R4, c[0x0][0x380] ;  /* 0x0000e000ff047b82 */ /* 0x00fe220000000a00 */
[----:B------:R-:W-:Y:S01]  /*75d0*/  UPLOP3.LUT UP1, UPT, UPT, UPT, UP1, 0x40, 0x4 ;  /* 0x000000000004789c */ /* 0x000fe20003f2e810 */
[----:B0-----:R-:W-:-:S04]  /*75e0*/  IADD3 R47, PT, PT, R47, R4, RZ ;  /* 0x000000042f2f7210 */ /* 0x001fc80007ffe0ff */
[----:B------:R-:W-:-:S13]  /*75f0*/  ISETP.GE.AND P1, PT, R47, R5, PT ;  /* 0x000000052f00720c */ /* 0x000fda0003f26270 */
[----:B------:R-:W-:Y:S05]  /*7600*/  @!P1 BRA `(.L_x_81) ;  /* 0xffffff8c00fc9947 */ /* 0x000fea000383ffff */
[----:B------:R-:W-:Y:S02]  /*7610*/  MOV R7, R48 ;  /* 0x0000003000077202 */ /* 0x000fe40000000f00 */
[----:B------:R-:W-:Y:S02]  /*7620*/  MOV R8, R49 ;  /* 0x0000003100087202 */ /* 0x000fe40000000f00 */
[----:B------:R-:W-:Y:S02]  /*7630*/  MOV R9, R50 ;  /* 0x0000003200097202 */ /* 0x000fe40000000f00 */
[----:B------:R-:W-:Y:S02]  /*7640*/  MOV R10, R51 ;  /* 0x00000033000a7202 */ /* 0x000fe40000000f00 */
[----:B------:R-:W-:Y:S02]  /*7650*/  MOV R11, R52 ;  /* 0x00000034000b7202 */ /* 0x000fe40000000f00 */
[----:B------:R-:W-:-:S02]  /*7660*/  MOV R12, R53 ;  /* 0x00000035000c7202 */ /* 0x000fc40000000f00 */
        /* <DEDUP_REMOVED lines=49> */
[----:B------:R-:W-:-:S07]  /*7980*/  MOV R60, R103 ;  /* 0x00000067003c7202 */ /* 0x000fce0000000f00 */
.L_x_72:
[----:B------:R-:W1:Y:S01]  /*7990*/  S2R R27, SR_TID.X ;  /* 0x00000000001b7919 */ /* 0x000e620000002100 */
[----:B------:R-:W2:Y:S08]  /*79a0*/  S2UR UR4, SR_CTAID.X ;  /* 0x00000000000479c3 */ /* 0x000eb00000002500 */
[----:B------:R-:W2:Y:S08]  /*79b0*/  LDC R0, c[0x0][0x388] ;  /* 0x0000e200ff007b82 */ /* 0x000eb00000000800 */
[----:B------:R-:W3:Y:S08]  /*79c0*/  LDC.64 R2, c[0x0][0x440] ;  /* 0x00011000ff027b82 */ /* 0x000ef00000000a00 */
[----:B------:R-:W4:Y:S01]  /*79d0*/  LDC.64 R24, c[0x0][0x448] ;  /* 0x00011200ff187b82 */ /* 0x000f220000000a00 */
[----:B--2---:R-:W-:-:S05]  /*79e0*/  IMAD R0, R0, UR4, RZ ;  /* 0x0000000400007c24 */ /* 0x004fca000f8e02ff */
[----:B-1----:R-:W-:-:S05]  /*79f0*/  LEA.HI R27, R0, R27, RZ, 0x1e ;  /* 0x0000001b001b7211 */ /* 0x002fca00078ff0ff */
[----:B---3--:R-:W-:-:S05]  /*7a00*/  IMAD.WIDE.U32 R2, R27, 0x10, R2 ;  /* 0x000000101b027825 */ /* 0x008fca00078e0002 */
[----:B0-----:R-:W-:Y:S01]  /*7a10*/  STG.E.128 desc[UR8][R2.64], R32 ;  /* 0x0000002002007986 */ /* 0x001fe2000c101d08 */
[----:B----4-:R-:W-:-:S05]  /*7a20*/  IMAD.WIDE.U32 R24, R27, 0x10, R24 ;  /* 0x000000101b187825 */ /* 0x010fca00078e0018 */
[----:B------:R-:W-:Y:S04]  /*7a30*/  STG.E.128 desc[UR8][R24.64], R60 ;  /* 0x0000003c18007986 */ /* 0x000fe8000c101d08 */
        /* <DEDUP_REMOVED lines=11> */
[----:B------:R-:W-:Y:S01]  /*7af0*/  STG.E.128 desc[UR8][R24.64+0x6000], R28 ;  /* 0x0060001c18007986 */ /* 0x000fe2000c101d08 */
[----:B------:R-:W-:Y:S05]  /*7b00*/  EXIT ;  /* 0x000000000000794d */ /* 0x000fea0003800000 */
.L_x_82:
        /* <DEDUP_REMOVED lines=15> */
.L_x_14287:


//--------------------- .text._ZN10layer_norm13ln_bwd_kernelINS_13Kernel_traitsI13__nv_bfloat16S2_S2_S2_fjLj7168ELj1ELj1ELj8ELj8ENS_18Kernel_traits_baseILj7168ES2_S2_S2_S2_fjLj256EEEEELb0ELb0ELb1ELb0EEEvNS_9BwdParamsE --------------------------
	.section	.text._ZN10layer_norm13ln_bwd_kernelINS_13Kernel_traitsI13__nv_bfloat16S2_S2_S2_fjLj7168ELj1ELj1ELj8ELj8ENS_18Kernel_traits_baseILj7168ES2_S2_S2_S2_fjLj256EEEEELb0ELb0ELb1ELb0EEEvNS_9BwdParamsE,"ax",@progbits
	.align	128
        .global         _ZN10layer_norm13ln_bwd_kernelINS_13Kernel_traitsI13__nv_bfloat16S2_S2_S2_fjLj7168ELj1ELj1ELj8ELj8ENS_18Kernel_traits_baseILj7168ES2_S2_S2_S2_fjLj256EEEEELb0ELb0ELb1ELb0EEEvNS_9BwdParamsE
        .type           _ZN10layer_norm13ln_bwd_kernelINS_13Kernel_traitsI13__nv_bfloat16S2_S2_S2_fjLj7168ELj1ELj1ELj8ELj8ENS_18Kernel_traits_baseILj7168ES2_S2_S2_S2_fjLj256EEEEELb0ELb0ELb1ELb0EEEvNS_9BwdParamsE,@function
        .size           _ZN10layer_norm13ln_bwd_kernelINS_13Kernel_traitsI13__nv_bfloat16S2_S2_S2_fjLj7168ELj1ELj1ELj8ELj8ENS_18Kernel_traits_baseILj7168ES2_S2_S2_S2_fjLj256EEEEELb0ELb0ELb1ELb0EEEvNS_9BwdParamsE,(.L_x_14288 - _ZN10layer_norm13ln_bwd_kernelINS_13Kernel_traitsI13__nv_bfloat16S2_S2_S2_fjLj7168ELj1ELj1ELj8ELj8ENS_18Kernel_traits_baseILj7168ES2_S2_S2_S2_fjLj256EEEEELb0ELb0ELb1ELb0EEEvNS_9BwdParamsE)
        .other          _ZN10layer_norm13ln_bwd_kernelINS_13Kernel_traitsI13__nv_bfloat16S2_S2_S2_fjLj7168ELj1ELj1ELj8ELj8ENS_18Kernel_traits_baseILj7168ES2_S2_S2_S2_fjLj256EEEEELb0ELb0ELb1ELb0EEEvNS_9BwdParamsE,@"STO_CUDA_ENTRY STV_DEFAULT"
_ZN10layer_norm13ln_bwd_kernelINS_13Kernel_traitsI13__nv_bfloat16S2_S2_S2_fjLj7168ELj1ELj1ELj8ELj8ENS_18Kernel_traits_baseILj7168ES2_S2_S2_S2_fjLj256EEEEELb0ELb0ELb1ELb0EEEvNS_9BwdParamsE:
.text._ZN10layer_norm13ln_bwd_kernelINS_13Kernel_traitsI13__nv_bfloat16S2_S2_S2_fjLj7168ELj1ELj1ELj8ELj8ENS_18Kernel_traits_baseILj7168ES2_S2_S2_S2_fjLj256EEEEELb0ELb0ELb1ELb0EEEvNS_9BwdParamsE:
        /* <DEDUP_REMOVED lines=8> */
[----:B0-----:R-:W-:-:S04]  /*0080*/  LOP3.LUT R4, R0, 0xff, RZ, 0x3c, !PT ;  /* 0x000000ff00047812 */ /* 0x001fc800078e3cff */
[----:B------:R-:W-:Y:S02]  /*0090*/  LEA.HI.SX32 R4, R3, R4, 0x1e ;  /* 0x0000000403047211 */ /* 0x000fe400078ff2ff */
[----:B------:R-:W-:Y:S02]  /*00a0*/  MOV R3, R0 ;  /* 0x0000000000037202 */ /* 0x000fe40000000f00 */
[C---:B------:R-:W-:Y:S02]  /*00b0*/  ISETP.GE.U32.AND P6, PT, R4.reuse, 0x100, PT ;  /* 0x000001000400780c */ /* 0x040fe40003fc6070 */
[C---:B------:R-:W-:Y:S02]  /*00c0*/  ISETP.GE.U32.AND P5, PT, R4.reuse, 0x200, PT ;  /* 0x000002000400780c */ /* 0x040fe40003fa6070 */
[C---:B------:R-:W-:Y:S02]  /*00d0*/  ISETP.GE.U32.AND P4, PT, R4.reuse, 0x300, PT ;  /* 0x000003000400780c */ /* 0x040fe40003f86070 */
[----:B------:R-:W-:-:S02]  /*00e0*/  ISETP.GE.U32.AND P3, PT, R4, 0x400, PT ;  /* 0x000004000400780c */ /* 0x000fc40003f66070 */
[C---:B------:R-:W-:Y:S02]  /*00f0*/  ISETP.GE.U32.AND P2, PT, R4.reuse, 0x500, PT ;  /* 0x000005000400780c */ /* 0x040fe40003f46070 */
[C---:B------:R-:W-:Y:S02]  /*0100*/  ISETP.GE.U32.AND P1, PT, R4.reuse, 0x600, PT ;  /* 0x000006000400780c */ /* 0x040fe40003f26070 */
[----:B------:R-:W-:Y:S01]  /*0110*/  ISETP.GE.U32.AND P0, PT, R4, 0x700, PT ;  /* 0x000007000400780c */ /* 0x000fe20003f06070 */
[----:B------:R-:W0:Y:S01]  /*0120*/  @P6 LDC.64 R6, c[0x0][0x3d0] ;  /* 0x0000f400ff066b82 */ /* 0x000e220000000a00 */
[----:B------:R-:W-:Y:S02]  /*0130*/  P2R R108, PR, RZ, 0x40 ;  /* 0x00000040ff6c7803 */ /* 0x000fe40000000000 */
[----:B------:R-:W-:Y:S02]  /*0140*/  P2R R107, PR, RZ, 0x1 ;  /* 0x00000001ff6b7803 */ /* 0x000fe40000000000 */
[----:B------:R-:W-:-:S02]  /*0150*/  CS2R R100, SRZ ;  /* 0x0000000000647805 */ /* 0x000fc4000001ff00 */
[----:B------:R-:W-:Y:S01]  /*0160*/  P2R R109, PR, RZ, 0x20 ;  /* 0x00000020ff6d7803 */ /* 0x000fe20000000000 */
        /* <DEDUP_REMOVED lines=10> */
[----:B------:R-:W0:Y:S01]  /*0210*/  @P1 LDC.64 R32, c[0x0][0x3d0] ;  /* 0x0000f400ff201b82 */ /* 0x000e220000000a00 */
[----:B----4-:R-:W-:-:S04]  /*0220*/  @P4 IMAD.WIDE.U32 R26, R3, 0x8, R26 ;  /* 0x00000008031a4825 */ /* 0x010fc800078e001a */
[----:B------:R-:W-:Y:S01]  /*0230*/  @P4 VIADD R3, R3, 0x100 ;  /* 0x0000010003034836 */ /* 0x000fe20000000000 */
        /* <DEDUP_REMOVED lines=8> */
[C---:B0-----:R-:W-:Y:S01]  /*02c0*/  @P1 IMAD.WIDE.U32 R32, R3.reuse, 0x8, R32 ;  /* 0x0000000803201825 */ /* 0x041fe200078e0020 */
[----:B------:R-:W0:Y:S01]  /*02d0*/  S2UR UR4, SR_CTAID.X ;  /* 0x00000000000479c3 */ /* 0x000e220000002500 */
[----:B------:R-:W-:-:S03]  /*02e0*/  @P1 IADD3 R3, PT, PT, R3, 0x100, RZ ;  /* 0x0000010003031810 */ /* 0x000fc60007ffe0ff */
[----:B------:R1:W5:Y:S02]  /*02f0*/  @P1 LDG.E.64 R18, desc[UR10][R32.64] ;  /* 0x0000000a20121981 */ /* 0x000364000c1e1b00 */
[----:B----4-:R-:W-:-:S05]  /*0300*/  @P0 IMAD.WIDE.U32 R20, R3, 0x8, R20 ;  /* 0x0000000803140825 */ /* 0x010fca00078e0014 */
[----:B------:R1:W5:Y:S01]  /*0310*/  @P0 LDG.E.64 R22, desc[UR10][R20.64] ;  /* 0x0000000a14160981 */ /* 0x000362000c1e1b00 */
[----:B0-----:R-:W-:-:S05]  /*0320*/  IMAD.U32 R7, RZ, RZ, UR4 ;  /* 0x00000004ff077e24 */ /* 0x001fca000f8e00ff */
        /* <DEDUP_REMOVED lines=27> */
[----:B------:R-:W-:Y:S01]  /*04e0*/  CS2R R50, SRZ ;  /* 0x0000000000327805 */ /* 0x000fe2000001ff00 */
[----:B-1----:R-:W-:Y:S06]  /*04f0*/  @P0 BRA `(.L_x_83) ;  /* 0x0000007800480947 */ /* 0x002fec0003800000 */
[--C-:B-----5:R-:W-:Y:S01]  /*0500*/  IMAD.MOV.U32 R20, RZ, RZ, R11.reuse ;  /* 0x000000ffff147224 */ /* 0x120fe200078e000b */
[----:B------:R-:W-:Y:S01]  /*0510*/  SHF.R.U32.HI R21, RZ, 0x10, R11 ;  /* 0x00000010ff157819 */ /* 0x000fe2000001160b */
[----:B------:R-:W-:Y:S01]  /*0520*/  IMAD.MOV.U32 R30, RZ, RZ, R15 ;  /* 0x000000ffff1e7224 */ /* 0x000fe200078e000f */
[----:B------:R-:W-:Y:S01]  /*0530*/  MOV R24, R12 ;  /* 0x0000000c00187202 */ /* 0x000fe20000000f00 */
[----:B------:R-:W-:Y:S01]  /*0540*/  IMAD.MOV.U32 R38, RZ, RZ, R19 ;  /* 0x000000ffff267224 */ /* 0x000fe200078e0013 */
        /* <DEDUP_REMOVED lines=18> */
[----:B------:R-:W-:Y:S02]  /*0670*/  MOV R0, R9 ;  /* 0x0000000900007202 */ /* 0x000fe40000000f00 */
[----:B------:R-:W-:Y:S02]  /*0680*/  CS2R R86, SRZ ;  /* 0x0000000000567805 */ /* 0x000fe4000001ff00 */
[----:B------:R-:W-:Y:S02]  /*0690*/  SHF.R.U32.HI R2, RZ, 0x10, R9 ;  /* 0x00000010ff027819 */ /* 0x000fe40000011609 */
[----:B------:R-:W-:-:S02]  /*06a0*/  CS2R R80, SRZ ;  /* 0x0000000000507805 */ /* 0x000fc4000001ff00 */
[----:B------:R-:W-:Y:S02]  /*06b0*/  MOV R3, R10 ;  /* 0x0000000a00037202 */ /* 0x000fe40000000f00 */
[----:B------:R-:W-:Y:S02]  /*06c0*/  CS2R R82, SRZ ;  /* 0x0000000000527805 */ /* 0x000fe4000001ff00 */
[----:B------:R-:W-:Y:S02]  /*06d0*/  SHF.R.U64 R5, R10, 0x10, R11 ;  /* 0x000000100a057819 */ /* 0x000fe4000000120b */
[----:B------:R-:W-:Y:S02]  /*06e0*/  CS2R R76, SRZ ;  /* 0x00000000004c7805 */ /* 0x000fe4000001ff00 */
[----:B------:R-:W-:Y:S02]  /*06f0*/  SHF.R.U32.HI R35, RZ, 0x10, R17 ;  /* 0x00000010ff237819 */ /* 0x000fe40000011611 */
[----:B------:R-:W-:-:S02]  /*0700*/  CS2R R78, SRZ ;  /* 0x00000000004e7805 */ /* 0x000fc4000001ff00 */
[----:B------:R-:W-:Y:S02]  /*0710*/  MOV R36, R18 ;  /* 0x0000001200247202 */ /* 0x000fe40000000f00 */
[----:B------:R-:W-:Y:S02]  /*0720*/  CS2R R72, SRZ ;  /* 0x0000000000487805 */ /* 0x000fe4000001ff00 */
[--C-:B------:R-:W-:Y:S02]  /*0730*/  SHF.R.U64 R37, R18, 0x10, R19.reuse ;  /* 0x0000001012257819 */ /* 0x100fe40000001213 */
[----:B------:R-:W-:Y:S02]  /*0740*/  CS2R R74, SRZ ;  /* 0x00000000004a7805 */ /* 0x000fe4000001ff00 */
[----:B------:R-:W-:Y:S02]  /*0750*/  SHF.R.U32.HI R39, RZ, 0x10, R19 ;  /* 0x00000010ff277819 */ /* 0x000fe40000011613 */
[----:B------:R-:W-:-:S02]  /*0760*/  CS2R R68, SRZ ;  /* 0x0000000000447805 */ /* 0x000fc4000001ff00 */
[----:B------:R-:W-:Y:S02]  /*0770*/  MOV R40, R22 ;  /* 0x0000001600287202 */ /* 0x000fe40000000f00 */
        /* <DEDUP_REMOVED lines=9> */
[----:B------:R-:W-:Y:S02]  /*0810*/  PRMT R13, R20, 0x7610, R13 ;  /* 0x00007610140d7816 */ /* 0x000fe4000000000d */
[----:B------:R-:W-:-:S02]  /*0820*/  CS2R R56, SRZ ;  /* 0x0000000000387805 */ /* 0x000fc4000001ff00 */
[----:B------:R-:W-:Y:S02]  /*0830*/  PRMT R14, R21, 0x7610, R14 ;  /* 0x00007610150e7816 */ /* 0x000fe4000000000e */
[----:B------:R-:W-:Y:S02]  /*0840*/  CS2R R58, SRZ ;  /* 0x00000000003a7805 */ /* 0x000fe4000001ff00 */
[----:B------:R-:W-:Y:S02]  /*0850*/  PRMT R15, R24, 0x7610, R15 ;  /* 0x00007610180f7816 */ /* 0x000fe4000000000f */
[----:B------:R-:W-:Y:S02]  /*0860*/  CS2R R52, SRZ ;  /* 0x0000000000347805 */ /* 0x000fe4000001ff00 */
[----:B------:R-:W-:Y:S02]  /*0870*/  PRMT R16, R25, 0x7610, R16 ;  /* 0x0000761019107816 */ /* 0x000fe40000000010 */
[----:B------:R-:W-:-:S02]  /*0880*/  CS2R R54, SRZ ;  /* 0x0000000000367805 */ /* 0x000fc4000001ff00 */
[----:B------:R-:W-:Y:S02]  /*0890*/  SHF.R.U64 R8, R8, 0x10, R9 ;  /* 0x0000001008087819 */ /* 0x000fe40000001209 */
[----:B------:R-:W-:Y:S02]  /*08a0*/  CS2R R48, SRZ ;  /* 0x0000000000307805 */ /* 0x000fe4000001ff00 */
[----:B------:R-:W-:Y:S02]  /*08b0*/  PRMT R17, R26, 0x7610, R17 ;  /* 0x000076101a117816 */ /* 0x000fe40000000011 */
[----:B------:R-:W-:Y:S02]  /*08c0*/  CS2R R50, SRZ ;  /* 0x0000000000327805 */ /* 0x000fe4000001ff00 */
[----:B------:R-:W-:Y:S01]  /*08d0*/  PRMT R18, R27, 0x7610, R18 ;  /* 0x000076101b127816 */ /* 0x000fe20000000012 */
[----:B------:R-:W-:Y:S01]  /*08e0*/  UPLOP3.LUT UP1, UPT, UPT, UPT, UPT, 0x40, 0x4 ;  /* 0x000000000004789c */ /* 0x000fe20003f2e870 */
[----:B------:R-:W-:Y:S01]  /*08f0*/  PRMT R19, R28, 0x7610, R19 ;  /* 0x000076101c137816 */ /* 0x000fe20000000013 */
[----:B------:R-:W0:Y:S01]  /*0900*/  LDCU UR15, c[0x0][0x40c] ;  /* 0x00008180ff0f77ac */ /* 0x000e220008000800 */
[----:B------:R-:W-:-:S02]  /*0910*/  PRMT R20, R29, 0x7610, R20 ;  /* 0x000076101d147816 */ /* 0x000fc40000000014 */
[----:B------:R-:W-:Y:S01]  /*0920*/  PRMT R21, R30, 0x7610, R21 ;  /* 0x000076101e157816 */ /* 0x000fe20000000015 */
[----:B------:R-:W1:Y:S01]  /*0930*/  LDCU.U8 UR9, c[0x0][0x410] ;  /* 0x00008200ff0977ac */ /* 0x000e620008000000 */
[----:B------:R-:W-:Y:S02]  /*0940*/  PRMT R22, R31, 0x7610, R22 ;  /* 0x000076101f167816 */ /* 0x000fe40000000016 */
[----:B------:R-:W-:Y:S01]  /*0950*/  PRMT R23, R32, 0x7610, R23 ;  /* 0x0000761020177816 */ /* 0x000fe20000000017 */
[----:B------:R-:W2:Y:S01]  /*0960*/  LDCU UR14, c[0x0][0x400] ;  /* 0x00008000ff0e77ac */ /* 0x000ea20008000800 */
[----:B------:R-:W-:Y:S02]  /*0970*/  PRMT R24, R33, 0x7610, R24 ;  /* 0x0000761021187816 */ /* 0x000fe40000000018 */
[----:B------:R-:W-:Y:S01]  /*0980*/  PRMT R25, R34, 0x7610, R25 ;  /* 0x0000761022197816 */ /* 0x000fe20000000019 */
[----:B------:R-:W3:Y:S01]  /*0990*/  LDCU.64 UR12, c[0x0][0x438] ;  /* 0x00008700ff0c77ac */ /* 0x000ee20008000a00 */
[----:B------:R-:W-:-:S02]  /*09a0*/  PRMT R9, R0, 0x7610, R9 ;  /* 0x0000761000097816 */ /* 0x000fc40000000009 */
[----:B------:R-:W-:Y:S01]  /*09b0*/  PRMT R10, R2, 0x7610, R10 ;  /* 0x00007610020a7816 */ /* 0x000fe2000000000a */
[----:B------:R-:W4:Y:S01]  /*09c0*/  LDCU.64 UR6, c[0x0][0x478] ;  /* 0x00008f00ff0677ac */ /* 0x000f220008000a00 */
[----:B------:R-:W-:Y:S02]  /*09d0*/  PRMT R11, R3, 0x7610, R11 ;  /* 0x00007610030b7816 */ /* 0x000fe4000000000b */
[----:B------:R-:W-:Y:S02]  /*09e0*/  PRMT R12, R5, 0x7610, R12 ;  /* 0x00007610050c7816 */ /* 0x000fe4000000000c */
[----:B------:R-:W-:Y:S02]  /*09f0*/  PRMT R26, R35, 0x7610, R26 ;  /* 0x00007610231a7816 */ /* 0x000fe4000000001a */
[----:B------:R-:W-:Y:S02]  /*0a00*/  PRMT R27, R36, 0x7610, R27 ;  /* 0x00007610241b7816 */ /* 0x000fe4000000001b */
[----:B------:R-:W-:-:S02]  /*0a10*/  PRMT R28, R37, 0x7610, R28 ;  /* 0x00007610251c7816 */ /* 0x000fc4000000001c */
[----:B------:R-:W-:Y:S02]  /*0a20*/  PRMT R29, R38, 0x7610, R29 ;  /* 0x00007610261d7816 */ /* 0x000fe4000000001d */
[----:B------:R-:W-:Y:S02]  /*0a30*/  PRMT R30, R39, 0x7610, R30 ;  /* 0x00007610271e7816 */ /* 0x000fe4000000001e */
[----:B------:R-:W-:Y:S02]  /*0a40*/  PRMT R31, R40, 0x7610, R31 ;  /* 0x00007610281f7816 */ /* 0x000fe4000000001f */
[----:B------:R-:W-:Y:S02]  /*0a50*/  PRMT R32, R41, 0x7610, R32 ;  /* 0x0000761029207816 */ /* 0x000fe40000000020 */
[----:B------:R-:W-:Y:S02]  /*0a60*/  PRMT R33, R42, 0x7610, R33 ;  /* 0x000076102a217816 */ /* 0x000fe40000000021 */
[----:B01234-:R-:W-:-:S07]  /*0a70*/  PRMT R34, R43, 0x7610, R34 ;  /* 0x000076102b227816 */ /* 0x01ffce0000000022 */
.L_x_177:
[----:B------:R-:W0:Y:S08]  /*0a80*/  LDC.64 R42, c[0x0][0x3f8] ;  /* 0x0000fe00ff2a7b82 */ /* 0x000e300000000a00 */
[----:B------:R-:W1:Y:S08]  /*0a90*/  LDC.64 R186, c[0x0][0x3f0] ;  /* 0x0000fc00ffba7b82 */ /* 0x000e700000000a00 */
[----:B------:R-:W2:Y:S01]  /*0aa0*/  LDC.64 R104, c[0x0][0x3c8] ;  /* 0x0000f200ff687b82 */ /* 0x000ea20000000a00 */
[----:B0-----:R-:W-:-:S05]  /*0ab0*/  IMAD.WIDE R106, R7, 0x4, R42 ;  /* 0x00000004076a7825 */ /* 0x001fca00078e022a */
[----:B------:R-:W3:Y:S01]  /*0ac0*/  LDG.E R42, desc[UR10][R106.64] ;  /* 0x0000000a6a2a7981 */ /* 0x000ee2000c1e1900 */
[----:B-1----:R-:W-:-:S06]  /*0ad0*/  IMAD.WIDE R186, R7, 0x4, R186 ;  /* 0x0000000407ba7825 */ /* 0x002fcc00078e02ba */
[----:B------:R0:W5:Y:S01]  /*0ae0*/  LDG.E R186, desc[UR10][R186.64] ;  /* 0x0000000ababa7981 */ /* 0x000162000c1e1900 */
[----:B--2---:R-:W-:-:S05]  /*0af0*/  IMAD.WIDE R104, R7, 0x4, R104 ;  /* 0x0000000407687825 */ /* 0x004fca00078e0268 */
[----:B------:R0:W5:Y:S01]  /*0b00*/  LDG.E R43, desc[UR10][R104.64] ;  /* 0x0000000a682b7981 */ /* 0x000162000c1e1900 */
[----:B------:R-:W-:Y:S01]  /*0b10*/  BSSY.RECONVERGENT B0, `(.L_x_84) ;  /* 0x00001f8000007945 */ /* 0x000fe20003800200 */
[----:B------:R-:W-:Y:S02]  /*0b20*/  CS2R R118, SRZ ;  /* 0x0000000000767805 */ /* 0x000fe4000001ff00 */
[----:B---3--:R-:W-:-:S13]  /*0b30*/  ISETP.GE.AND P1, PT, R42, 0x1, PT ;  /* 0x000000012a00780c */ /* 0x008fda0003f26270 */
[----:B0-----:R-:W-:Y:S05]  /*0b40*/  @!P1 BRA `(.L_x_85) ;  /* 0x0000001c00209947 */ /* 0x001fea0003800000 */
[----:B------:R-:W0:Y:S08]  /*0b50*/  LDC.64 R104, c[0x0][0x3c0] ;  /* 0x0000f000ff687b82 */ /* 0x000e300000000a00 */
[----:B------:R-:W1:Y:S01]  /*0b60*/  LDC R2, c[0x0][0x388] ;  /* 0x0000e200ff027b82 */ /* 0x000e620000000800 */
[----:B0-----:R-:W-:-:S06]  /*0b70*/  IMAD.WIDE R104, R7, 0x4, R104 ;  /* 0x0000000407687825 */ /* 0x001fcc00078e0268 */
[----:B------:R-:W2:Y:S01]  /*0b80*/  LDG.E R104, desc[UR10][R104.64] ;  /* 0x0000000a68687981 */ /* 0x000ea2000c1e1900 */
[----:B------:R-:W-:Y:S01]  /*0b90*/  IADD3 R109, PT, PT, R42, -0x1, RZ ;  /* 0xffffffff2a6d7810 */ /* 0x000fe20007ffe0ff */
[-C--:B-1----:R-:W-:Y:S01]  /*0ba0*/  IMAD R106, R7, R2.reuse, RZ ;  /* 0x00000002076a7224 */ /* 0x082fe200078e02ff */
[C---:B------:R-:W-:Y:S01]  /*0bb0*/  ISETP.GE.U32.AND P0, PT, R4.reuse, 0x100, PT ;  /* 0x000001000400780c */ /* 0x040fe20003f06070 */
[----:B------:R-:W0:Y:S01]  /*0bc0*/  S2R R0, SR_TID.X ;  /* 0x0000000000007919 */ /* 0x000e220000002100 */
[----:B------:R-:W-:Y:S01]  /*0bd0*/  ISETP.NE.AND P6, PT, RZ, UR9, PT ;  /* 0x00000009ff007c0c */ /* 0x000fe2000bfc5270 */
[----:B------:R-:W-:Y:S01]  /*0be0*/  IMAD R109, R109, R2, RZ ;  /* 0x000000026d6d7224 */ /* 0x000fe200078e02ff */
[----:B------:R-:W-:Y:S01]  /*0bf0*/  SHF.R.S32.HI R107, RZ, 0x1f, R106 ;  /* 0x0000001fff6b7819 */ /* 0x000fe2000001146a */
[----:B------:R-:W-:Y:S01]  /*0c00*/  BSSY.RECONVERGENT B1, `(.L_x_86) ;  /* 0x000004a000017945 */ /* 0x000fe20003800200 */
[----:B------:R-:W-:Y:S02]  /*0c10*/  ISETP.GE.U32.AND P2, PT, R4, 0x200, PT ;  /* 0x000002000400780c */ /* 0x000fe40003f46070 */
[----:B------:R-:W-:-:S02]  /*0c20*/  CS2R R118, SRZ ;  /* 0x0000000000767805 */ /* 0x000fc4000001ff00 */
[----:B------:R-:W-:Y:S02]  /*0c30*/  LEA.HI R107, R107, R106, RZ, 0x2 ;  /* 0x0000006a6b6b7211 */ /* 0x000fe400078f10ff */
[----:B------:R-:W-:Y:S02]  /*0c40*/  SHF.R.S32.HI R106, RZ, 0x1f, R109 ;  /* 0x0000001fff6a7819 */ /* 0x000fe4000001146d */
[----:B------:R-:W-:Y:S02]  /*0c50*/  ISETP.GE.U32.AND P3, PT, R4, 0x300, PT ;  /* 0x000003000400780c */ /* 0x000fe40003f66070 */
[----:B------:R-:W-:Y:S02]  /*0c60*/  LEA.HI R109, R106, R109, RZ, 0x2 ;  /* 0x0000006d6a6d7211 */ /* 0x000fe400078f10ff */
[C---:B------:R-:W-:Y:S02]  /*0c70*/  ISETP.GE.U32.AND P4, PT, R4.reuse, 0x400, PT ;  /* 0x000004000400780c */ /* 0x040fe40003f86070 */
[----:B------:R-:W-:-:S02]  /*0c80*/  ISETP.GE.U32.AND P5, PT, R4, 0x500, PT ;  /* 0x000005000400780c */ /* 0x000fc40003fa6070 */
[-C--:B0-----:R-:W-:Y:S02]  /*0c90*/  LEA.HI.SX32 R185, R107, R0.reuse, 0x1e ;  /* 0x000000006bb97211 */ /* 0x081fe400078ff2ff */
[----:B------:R-:W-:-:S03]  /*0ca0*/  LEA.HI.SX32 R113, R109, R0, 0x1e ;  /* 0x000000006d717211 */ /* 0x000fc600078ff2ff */
[----:B------:R-:W-:Y:S01]  /*0cb0*/  IMAD.MOV.U32 R111, RZ, RZ, R185 ;  /* 0x000000ffff6f7224 */ /* 0x000fe200078e00b9 */
[----:B--2---:R-:W-:Y:S02]  /*0cc0*/  FSEL R110, R104, RZ, !P6 ;  /* 0x000000ff686e7208 */ /* 0x004fe40007000000 */
[----:B------:R-:W-:Y:S01]  /*0cd0*/  ISETP.GE.U32.AND P6, PT, R4, 0x600, PT ;  /* 0x000006000400780c */ /* 0x000fe20003fc6070 */
[----:B------:R-:W-:-:S12]  /*0ce0*/  @!P0 BRA `(.L_x_87) ;  /* 0x0000000000ec8947 */ /* 0x000fd80003800000 */
[----:B------:R-:W0:Y:S08]  /*0cf0*/  LDC.64 R44, c[0x0][0x3a8] ;  /* 0x0000ea00ff2c7b82 */ /* 0x000e300000000a00 */
[----:B------:R-:W1:Y:S01]  /*0d00*/  LDC.64 R46, c[0x0][0x428] ;  /* 0x00010a00ff2e7b82 */ /* 0x000e620000000a00 */
[----:B0-----:R-:W-:-:S06]  /*0d10*/  IMAD.WIDE.U32 R44, R111, 0x8, R44 ;  /* 0x000000086f2c7825 */ /* 0x001fcc00078e002c */
[----:B------:R-:W2:Y:S01]  /*0d20*/  LDG.E.64 R44, desc[UR10][R44.64] ;  /* 0x0000000a2c2c7981 */ /* 0x000ea2000c1e1b00 */
[----:B-1----:R-:W-:-:S06]  /*0d30*/  IMAD.WIDE.U32 R46, R113, 0x8, R46 ;  /* 0x00000008712e7825 */ /* 0x002fcc00078e002e */
[----:B------:R-:W3:Y:S01]  /*0d40*/  LDG.E.64 R46, desc[UR10][R46.64] ;  /* 0x0000000a2e2e7981 */ /* 0x000ee2000c1e1b00 */
[----:B------:R-:W-:-:S04]  /*0d50*/  ISETP.NE.U32.AND P0, PT, RZ, UR12, PT ;  /* 0x0000000cff007c0c */ /* 0x000fc8000bf05070 */
[----:B------:R-:W-:-:S13]  /*0d60*/  ISETP.NE.AND.EX P0, PT, RZ, UR13, PT, P0 ;  /* 0x0000000dff007c0c */ /* 0x000fda000bf05300 */
[----:B------:R-:W0:Y:S01]  /*0d70*/  @P0 LDC.64 R104, c[0x0][0x438] ;  /* 0x00010e00ff680b82 */ /* 0x000e220000000a00 */
[----:B------:R-:W-:Y:S02]  /*0d80*/  IMAD.U32 R121, R10, 0x10000, RZ ;  /* 0x000100000a797824 */ /* 0x000fe400078e00ff */
[----:B0-----:R-:W-:-:S05]  /*0d90*/  @P0 IMAD.WIDE.U32 R104, R111, 0x8, R104 ;  /* 0x000000086f680825 */ /* 0x001fca00078e0068 */
[----:B------:R0:W5:Y:S02]  /*0da0*/  @P0 LDG.E.64 R166, desc[UR10][R104.64] ;  /* 0x0000000a68a60981 */ /* 0x000164000c1e1b00 */
[----:B0-----:R-:W-:Y:S01]  /*0db0*/  SHF.L.U32 R104, R9, 0x10, RZ ;  /* 0x0000001009687819 */ /* 0x001fe200000006ff */
[----:B------:R-:W-:Y:S01]  /*0dc0*/  VIADD R111, R111, 0x100 ;  /* 0x000001006f6f7836 */ /* 0x000fe20000000000 */
[----:B------:R-:W-:Y:S02]  /*0dd0*/  IADD3 R113, PT, PT, R113, 0x100, RZ ;  /* 0x0000010071717810 */ /* 0x000fe40007ffe0ff */
[C---:B--2---:R-:W-:Y:S02]  /*0de0*/  SHF.L.U32 R3, R44.reuse, 0x10, RZ ;  /* 0x000000102c037819 */ /* 0x044fe400000006ff */
[--C-:B------:R-:W-:Y:S02]  /*0df0*/  SHF.R.U64 R114, R44, 0x10, R45.reuse ;  /* 0x000000102c727819 */ /* 0x100fe4000000122d */
[----:B------:R-:W-:-:S02]  /*0e00*/  SHF.R.U32.HI R112, RZ, 0x10, R45 ;  /* 0x00000010ff707819 */ /* 0x000fc4000001162d */
[----:B---3--:R-:W-:Y:S02]  /*0e10*/  MOV R106, R46 ;  /* 0x0000002e006a7202 */ /* 0x008fe40000000f00 */
[--C-:B------:R-:W-:Y:S02]  /*0e20*/  SHF.R.U64 R109, R46, 0x10, R47.reuse ;  /* 0x000000102e6d7819 */ /* 0x100fe4000000122f */
[----:B------:R-:W-:Y:S02]  /*0e30*/  MOV R107, R47 ;  /* 0x0000002f006b7202 */ /* 0x000fe40000000f00 */
[----:B------:R-:W-:Y:S01]  /*0e40*/  SHF.R.U32.HI R108, RZ, 0x10, R47 ;  /* 0x00000010ff6c7819 */ /* 0x000fe2000001162f */
[----:B------:R-:W-:Y:S01]  /*0e50*/  IMAD.U32 R47, R45, 0x10000, RZ ;  /* 0x000100002d2f7824 */ /* 0x000fe200078e00ff */
[----:B------:R-:W-:Y:S01]  /*0e60*/  SHF.L.U32 R45, R6, 0x10, RZ ;  /* 0x00000010062d7819 */ /* 0x000fe200000006ff */
[----:B------:R-:W-:Y:S01]  /*0e70*/  FADD.FTZ R44, -R110, R3 ;  /* 0x000000036e2c7221 */ /* 0x000fe20000010100 */
[----:B------:R-:W-:Y:S01]  /*0e80*/  SHF.L.U32 R106, R106, 0x10, RZ ;  /* 0x000000106a6a7819 */ /* 0x000fe200000006ff */
[----:B------:R-:W-:Y:S01]  /*0e90*/  FADD.FTZ R46, -R110, R47 ;  /* 0x0000002f6e2e7221 */ /* 0x000fe20000010100 */
[----:B------:R-:W-:Y:S01]  /*0ea0*/  SHF.L.U32 R47, R114, 0x10, RZ ;  /* 0x00000010722f7819 */ /* 0x000fe200000006ff */
[----:B-----5:R-:W-:Y:S01]  /*0eb0*/  FMUL.FTZ R3, R43, R44 ;  /* 0x0000002c2b037220 */ /* 0x020fe20000410000 */
[----:B------:R-:W-:-:S02]  /*0ec0*/  IMAD.U32 R107, R107, 0x10000, RZ ;  /* 0x000100006b6b7824 */ /* 0x000fc400078e00ff */
[----:B------:R-:W-:Y:S01]  /*0ed0*/  FMUL.FTZ R44, R45, R106 ;  /* 0x0000006a2d2c7220 */ /* 0x000fe20000410000 */
[----:B------:R-:W-:Y:S01]  /*0ee0*/  FMUL.FTZ R45, R43, R46 ;  /* 0x0000002e2b2d7220 */ /* 0x000fe20000410000 */
[----:B------:R-:W-:Y:S01]  /*0ef0*/  FADD.FTZ R120, -R110, R47 ;  /* 0x0000002f6e787221 */ /* 0x000fe20000010100 */
[-C--:B------:R-:W-:Y:S01]  /*0f00*/  FMUL.FTZ R46, R104, R107.reuse ;  /* 0x0000006b682e7220 */ /* 0x080fe20000410000 */
[----:B------:R-:W-:Y:S01]  /*0f10*/  FADD.FTZ R74, R74, R107 ;  /* 0x0000006b4a4a7221 */ /* 0x000fe20000010000 */
[----:B------:R-:W-:Y:S01]  /*0f20*/  FFMA.FTZ R102, R45, R107, R102 ;  /* 0x0000006b2d667223 */ /* 0x000fe20000010066 */
[----:B------:R-:W-:Y:S02]  /*0f30*/  SHF.L.U32 R104, R8, 0x10, RZ ;  /* 0x0000001008687819 */ /* 0x000fe400000006ff */
[----:B------:R-:W-:Y:S01]  /*0f40*/  SHF.L.U32 R105, R109, 0x10, RZ ;  /* 0x000000106d697819 */ /* 0x000fe200000006ff */
[----:B------:R-:W-:Y:S01]  /*0f50*/  FMUL.FTZ R120, R43, R120 ;  /* 0x000000782b787220 */ /* 0x000fe20000410000 */
[----:B------:R-:W-:-:S03]  /*0f60*/  SHF.L.U32 R107, R112, 0x10, RZ ;  /* 0x00000010706b7819 */ /* 0x000fc600000006ff */
[-C--:B------:R-:W-:Y:S01]  /*0f70*/  FMUL.FTZ R47, R104, R105.reuse ;  /* 0x00000069682f7220 */ /* 0x080fe20000410000 */
[----:B------:R-:W-:Y:S01]  /*0f80*/  FADD.FTZ R73, R73, R105 ;  /* 0x0000006949497221 */ /* 0x000fe20000010000 */
[----:B------:R-:W-:Y:S01]  /*0f90*/  FFMA.FTZ R101, R120, R105, R101 ;  /* 0x0000006978657223 */ /* 0x000fe20000010065 */
[----:B------:R-:W-:Y:S01]  /*0fa0*/  FADD.FTZ R122, -R110, R107 ;  /* 0x0000006b6e7a7221 */ /* 0x000fe20000010100 */
[----:B------:R-:W-:Y:S01]  /*0fb0*/  FADD.FTZ R104, RZ, R44 ;  /* 0x0000002cff687221 */ /* 0x000fe20000010000 */
[C---:B------:R-:W-:Y:S01]  /*0fc0*/  FFMA.FTZ R105, R3.reuse, R44, RZ ;  /* 0x0000002c03697223 */ /* 0x040fe200000100ff */
[----:B------:R-:W-:Y:S01]  /*0fd0*/  FADD.FTZ R72, R72, R106 ;  /* 0x0000006a48487221 */ /* 0x000fe20000010000 */
[----:B------:R-:W-:Y:S01]  /*0fe0*/  FFMA.FTZ R100, R3, R106, R100 ;  /* 0x0000006a03647223 */ /* 0x000fe20000010064 */
[----:B------:R-:W-:Y:S01]  /*0ff0*/  SHF.L.U32 R106, R108, 0x10, RZ ;  /* 0x000000106c6a7819 */ /* 0x000fe200000006ff */
[----:B------:R-:W-:Y:S01]  /*1000*/  FMUL.FTZ R122, R43, R122 ;  /* 0x0000007a2b7a7220 */ /* 0x000fe20000410000 */
[----:B------:R-:W-:Y:S01]  /*1010*/  FADD.FTZ R107, R104, R47 ;  /* 0x0000002f686b7221 */ /* 0x000fe20000010000 */
[----:B------:R-:W-:-:S02]  /*1020*/  FFMA.FTZ R104, R120, R47, R105 ;  /* 0x0000002f78687223 */ /* 0x000fc40000010069 */
[-C--:B------:R-:W-:Y:S01]  /*1030*/  FMUL.FTZ R121, R121, R106.reuse ;  /* 0x0000006a79797220 */ /* 0x080fe20000410000 */
[----:B------:R-:W-:Y:S01]  /*1040*/  FADD.FTZ R75, R75, R106 ;  /* 0x0000006a4b4b7221 */ /* 0x000fe20000010000 */
[----:B------:R-:W-:Y:S01]  /*1050*/  FFMA.FTZ R103, R122, R106, R103 ;  /* 0x0000006a7a677223 */ /* 0x000fe20000010067 */
[----:B------:R-:W-:Y:S01]  /*1060*/  FADD.FTZ R106, R107, R46 ;  /* 0x0000002e6b6a7221 */ /* 0x000fe20000010000 */
[----:B------:R-:W-:-:S03]  /*1070*/  FFMA.FTZ R105, R45, R46, R104 ;  /* 0x0000002e2d697223 */ /* 0x000fc60000010068 */
[----:B------:R-:W-:Y:S01]  /*1080*/  FADD.FTZ R119, R106, R121 ;  /* 0x000000796a777221 */ /* 0x000fe20000010000 */
[----:B------:R-:W-:-:S07]  /*1090*/  FFMA.FTZ R118, R122, R121, R105 ;  /* 0x000000797a767223 */ /* 0x000fce0000010069 */
.L_x_87:
[----:B------:R-:W-:Y:S05]  /*10a0*/  BSYNC.RECONVERGENT B1 ;  /* 0x0000000000017941 */ /* 0x000fea0003800200 */
.L_x_86:
[----:B------:R-:W-:Y:S01]  /*10b0*/  BSSY.RECONVERGENT B1, `(.L_x_88) ;  /* 0x000003e000017945 */ /* 0x000fe20003800200 */
[----:B------:R-:W-:-:S03]  /*10c0*/  ISETP.GE.U32.AND P0, PT, R4, 0x700, PT ;  /* 0x000007000400780c */ /* 0x000fc60003f06070 */
[----:B------:R-:W-:Y:S10]  /*10d0*/  @!P2 BRA `(.L_x_89) ;  /* 0x0000000000eca947 */ /* 0x000ff40003800000 */
        /* <DEDUP_REMOVED lines=9> */
[----:B------:R-:W-:Y:S02]  /*1170*/  SHF.L.U32 R124, R11, 0x10, RZ ;  /* 0x000000100b7c7819 */ /* 0x000fe400000006ff */
[----:B------:R-:W-:Y:S02]  /*1180*/  SHF.L.U32 R127, R12, 0x10, RZ ;  /* 0x000000100c7f7819 */ /* 0x000fe400000006ff */
[----:B------:R-:W-:Y:S01]  /*1190*/  SHF.L.U32 R126, R13, 0x10, RZ ;  /* 0x000000100d7e7819 */ /* 0x000fe200000006ff */
[----:B------:R-:W-:Y:S02]  /*11a0*/  IMAD.U32 R129, R14, 0x10000, RZ ;  /* 0x000100000e817824 */ /* 0x000fe400078e00ff */
[----:B0-----:R-:W-:-:S05]  /*11b0*/  @P2 IMAD.WIDE.U32 R106, R111, 0x8, R106 ;  /* 0x000000086f6a2825 */ /* 0x001fca00078e006a */
[----:B------:R0:W5:Y:S01]  /*11c0*/  @P2 LDG.E.64 R164, desc[UR10][R106.64] ;  /* 0x0000000a6aa42981 */ /* 0x000162000c1e1b00 */
[----:B------:R-:W-:Y:S01]  /*11d0*/  IADD3 R113, PT, PT, R113, 0x100, RZ ;  /* 0x0000010071717810 */ /* 0x000fe20007ffe0ff */
[----:B------:R-:W-:Y:S01]  /*11e0*/  VIADD R111, R111, 0x100 ;  /* 0x000001006f6f7836 */ /* 0x000fe20000000000 */
[--C-:B--2---:R-:W-:Y:S02]  /*11f0*/  SHF.R.U64 R116, R108, 0x10, R109.reuse ;  /* 0x000000106c747819 */ /* 0x104fe4000000126d */
[----:B------:R-:W-:Y:S02]  /*1200*/  MOV R114, R109 ;  /* 0x0000006d00727202 */ /* 0x000fe40000000f00 */
[----:B------:R-:W-:Y:S02]  /*1210*/  SHF.R.U32.HI R115, RZ, 0x10, R109 ;  /* 0x00000010ff737819 */ /* 0x000fe4000001166d */
[----:B---3--:R-:W-:Y:S02]  /*1220*/  SHF.L.U32 R109, R104, 0x10, RZ ;  /* 0x00000010686d7819 */ /* 0x008fe400000006ff */
[----:B------:R-:W-:Y:S01]  /*1230*/  MOV R112, R108 ;  /* 0x0000006c00707202 */ /* 0x000fe20000000f00 */
[----:B------:R-:W-:-:S02]  /*1240*/  IMAD.U32 R117, R105, 0x10000, RZ ;  /* 0x0001000069757824 */ /* 0x000fc400078e00ff */
[----:B------:R-:W-:Y:S01]  /*1250*/  FADD.FTZ R128, -R110, R109 ;  /* 0x0000006d6e807221 */ /* 0x000fe20000010100 */
[--C-:B------:R-:W-:Y:S02]  /*1260*/  SHF.R.U64 R104, R104, 0x10, R105.reuse ;  /* 0x0000001068687819 */ /* 0x100fe40000001269 */
[----:B------:R-:W-:Y:S01]  /*1270*/  SHF.R.U32.HI R108, RZ, 0x10, R105 ;  /* 0x00000010ff6c7819 */ /* 0x000fe20000011669 */
[----:B-----5:R-:W-:Y:S01]  /*1280*/  FMUL.FTZ R123, R43, R128 ;  /* 0x000000802b7b7220 */ /* 0x020fe20000410000 */
[----:B------:R-:W-:-:S05]  /*1290*/  SHF.L.U32 R105, R112, 0x10, RZ ;  /* 0x0000001070697819 */ /* 0x000fca00000006ff */
[-C--:B------:R-:W-:Y:S01]  /*12a0*/  FMUL.FTZ R124, R124, R105.reuse ;  /* 0x000000697c7c7220 */ /* 0x080fe20000410000 */
[----:B------:R-:W-:Y:S01]  /*12b0*/  FADD.FTZ R68, R68, R105 ;  /* 0x0000006944447221 */ /* 0x000fe20000010000 */
[----:B------:R-:W-:Y:S01]  /*12c0*/  FFMA.FTZ R96, R123, R105, R96 ;  /* 0x000000697b607223 */ /* 0x000fe20000010060 */
[----:B------:R-:W-:Y:S01]  /*12d0*/  SHF.L.U32 R105, R104, 0x10, RZ ;  /* 0x0000001068697819 */ /* 0x000fe200000006ff */
[----:B0-----:R-:W-:Y:S01]  /*12e0*/  FADD.FTZ R106, -R110, R117 ;  /* 0x000000756e6a7221 */ /* 0x001fe20000010100 */
[----:B------:R-:W-:-:S03]  /*12f0*/  SHF.L.U32 R104, R116, 0x10, RZ ;  /* 0x0000001074687819 */ /* 0x000fc600000006ff */
[----:B------:R-:W-:Y:S01]  /*1300*/  FADD.FTZ R128, -R110, R105 ;  /* 0x000000696e807221 */ /* 0x000fe20000010100 */
[----:B------:R-:W-:-:S03]  /*1310*/  SHF.L.U32 R105, R108, 0x10, RZ ;  /* 0x000000106c697819 */ /* 0x000fc600000006ff */
[C---:B------:R-:W-:Y:S01]  /*1320*/  FMUL.FTZ R128, R43.reuse, R128 ;  /* 0x000000802b807220 */ /* 0x040fe20000410000 */
[----:B------:R-:W-:Y:S02]  /*1330*/  IMAD.U32 R107, R114, 0x10000, RZ ;  /* 0x00010000726b7824 */ /* 0x000fe400078e00ff */
[----:B------:R-:W-:Y:S01]  /*1340*/  FMUL.FTZ R125, R43, R106 ;  /* 0x0000006a2b7d7220 */ /* 0x000fe20000410000 */
[-C--:B------:R-:W-:Y:S01]  /*1350*/  FMUL.FTZ R127, R127, R104.reuse ;  /* 0x000000687f7f7220 */ /* 0x080fe20000410000 */
[----:B------:R-:W-:Y:S01]  /*1360*/  FADD.FTZ R69, R69, R104 ;  /* 0x0000006845457221 */ /* 0x000fe20000010000 */
[----:B------:R-:W-:Y:S01]  /*1370*/  FFMA.FTZ R97, R128, R104, R97 ;  /* 0x0000006880617223 */ /* 0x000fe20000010061 */
[----:B------:R-:W-:Y:S01]  /*1380*/  FADD.FTZ R130, -R110, R105 ;  /* 0x000000696e827221 */ /* 0x000fe20000010100 */
[----:B------:R-:W-:Y:S01]  /*1390*/  FADD.FTZ R104, R119, R124 ;  /* 0x0000007c77687221 */ /* 0x000fe20000010000 */
[----:B------:R-:W-:Y:S01]  /*13a0*/  FFMA.FTZ R105, R123, R124, R118 ;  /* 0x0000007c7b697223 */ /* 0x000fe20000010076 */
[-C--:B------:R-:W-:Y:S01]  /*13b0*/  FMUL.FTZ R126, R126, R107.reuse ;  /* 0x0000006b7e7e7220 */ /* 0x080fe20000410000 */
        /* <DEDUP_REMOVED lines=13> */
.L_x_89:
[----:B------:R-:W-:Y:S05]  /*1490*/  BSYNC.RECONVERGENT B1 ;  /* 0x0000000000017941 */ /* 0x000fea0003800200 */
.L_x_88:
[----:B------:R-:W-:Y:S04]  /*14a0*/  BSSY.RECONVERGENT B1, `(.L_x_90) ;  /* 0x000003d000017945 */ /* 0x000fe80003800200 */
[----:B------:R-:W-:Y:S05]  /*14b0*/  @!P3 BRA `(.L_x_91) ;  /* 0x0000000000ecb947 */ /* 0x000fea0003800000 */
        /* <DEDUP_REMOVED lines=59> */
.L_x_91:
[----:B------:R-:W-:Y:S05]  /*1870*/  BSYNC.RECONVERGENT B1 ;  /* 0x0000000000017941 */ /* 0x000fea0003800200 */
.L_x_90:
        /* <DEDUP_REMOVED lines=61> */
.L_x_93:
[----:B------:R-:W-:Y:S05]  /*1c50*/  BSYNC.RECONVERGENT B1 ;  /* 0x0000000000017941 */ /* 0x000fea0003800200 */
.L_x_92:
        /* <DEDUP_REMOVED lines=61> */
.L_x_95:
[----:B------:R-:W-:Y:S05]  /*2030*/  BSYNC.RECONVERGENT B1 ;  /* 0x0000000000017941 */ /* 0x000fea0003800200 */
.L_x_94:
        /* <DEDUP_REMOVED lines=61> */
.L_x_97:
[----:B------:R-:W-:Y:S05]  /*2410*/  BSYNC.RECONVERGENT B1 ;  /* 0x0000000000017941 */ /* 0x000fea0003800200 */
.L_x_96:
        /* <DEDUP_REMOVED lines=13> */
[----:B0-----:R-:W-:-:S05]  /*24f0*/  @P0 IMAD.WIDE.U32 R106, R111, 0x8, R106 ;  /* 0x000000086f6a0825 */ /* 0x001fca00078e006a */
[----:B------:R0:W5:Y:S01]  /*2500*/  @P0 LDG.E.64 R168, desc[UR10][R106.64] ;  /* 0x0000000a6aa80981 */ /* 0x000162000c1e1b00 */
[----:B------:R-:W-:Y:S02]  /*2510*/  SHF.L.U32 R183, R34, 0x10, RZ ;  /* 0x0000001022b77819 */ /* 0x000fe400000006ff */
[----:B--2---:R-:W-:Y:S02]  /*2520*/  MOV R111, R108 ;  /* 0x0000006c006f7202 */ /* 0x004fe40000000f00 */
[--C-:B------:R-:W-:Y:S02]  /*2530*/  SHF.R.U64 R115, R108, 0x10, R109.reuse ;  /* 0x000000106c737819 */ /* 0x100fe4000000126d */
[----:B------:R-:W-:Y:S02]  /*2540*/  MOV R112, R109 ;  /* 0x0000006d00707202 */ /* 0x000fe40000000f00 */
[----:B------:R-:W-:Y:S02]  /*2550*/  SHF.R.U32.HI R114, RZ, 0x10, R109 ;  /* 0x00000010ff727819 */ /* 0x000fe4000001166d */
[C---:B---3--:R-:W-:Y:S01]  /*2560*/  SHF.R.U64 R108, R104.reuse, 0x10, R105 ;  /* 0x00000010686c7819 */ /* 0x048fe20000001269 */
[----:B------:R-:W-:Y:S01]  /*2570*/  IMAD.U32 R113, R105, 0x10000, RZ ;  /* 0x0001000069717824 */ /* 0x000fe200078e00ff */
[----:B------:R-:W-:-:S02]  /*2580*/  SHF.L.U32 R109, R104, 0x10, RZ ;  /* 0x00000010686d7819 */ /* 0x000fc400000006ff */
[----:B------:R-:W-:Y:S01]  /*2590*/  SHF.R.U32.HI R104, RZ, 0x10, R105 ;  /* 0x00000010ff687819 */ /* 0x000fe20000011669 */
[----:B0-----:R-:W-:Y:S01]  /*25a0*/  FADD.FTZ R106, -R110, R113 ;  /* 0x000000716e6a7221 */ /* 0x001fe20000010100 */
[----:B------:R-:W-:Y:S01]  /*25b0*/  SHF.L.U32 R105, R108, 0x10, RZ ;  /* 0x000000106c697819 */ /* 0x000fe200000006ff */
[----:B------:R-:W-:Y:S01]  /*25c0*/  IMAD.U32 R111, R111, 0x10000, RZ ;  /* 0x000100006f6f7824 */ /* 0x000fe200078e00ff */
[----:B------:R-:W-:Y:S01]  /*25d0*/  SHF.L.U32 R107, R104, 0x10, RZ ;  /* 0x00000010686b7819 */ /* 0x000fe200000006ff */
[C---:B------:R-:W-:Y:S01]  /*25e0*/  FADD.FTZ R104, -R110.reuse, R109 ;  /* 0x0000006d6e687221 */ /* 0x040fe20000010100 */
[C---:B-----5:R-:W-:Y:S01]  /*25f0*/  FMUL.FTZ R179, R43.reuse, R106 ;  /* 0x0000006a2bb37220 */ /* 0x060fe20000410000 */
[----:B------:R-:W-:Y:S01]  /*2600*/  FADD.FTZ R182, -R110, R105 ;  /* 0x000000696eb67221 */ /* 0x000fe20000010100 */
[----:B------:R-:W-:Y:S01]  /*2610*/  FMUL.FTZ R178, R178, R111 ;  /* 0x0000006fb2b27220 */ /* 0x000fe20000410000 */
[----:B------:R-:W-:Y:S01]  /*2620*/  FMUL.FTZ R177, R43, R104 ;  /* 0x000000682bb17220 */ /* 0x000fe20000410000 */
[----:B------:R-:W-:Y:S01]  /*2630*/  IMAD.U32 R106, R115, 0x10000, RZ ;  /* 0x00010000736a7824 */ /* 0x000fe200078e00ff */
[----:B------:R-:W-:Y:S01]  /*2640*/  SHF.L.U32 R105, R112, 0x10, RZ ;  /* 0x0000001070697819 */ /* 0x000fe200000006ff */
[----:B------:R-:W-:Y:S01]  /*2650*/  FMUL.FTZ R182, R43, R182 ;  /* 0x000000b62bb67220 */ /* 0x000fe20000410000 */
[----:B------:R-:W-:Y:S01]  /*2660*/  FADD.FTZ R104, R119, R178 ;  /* 0x000000b277687221 */ /* 0x000fe20000010000 */
[----:B------:R-:W-:Y:S01]  /*2670*/  FMUL.FTZ R181, R181, R106 ;  /* 0x0000006ab5b57220 */ /* 0x000fe20000410000 */
[----:B------:R-:W-:Y:S01]  /*2680*/  FFMA.FTZ R118, R177, R178, R118 ;  /* 0x000000b2b1767223 */ /* 0x000fe20000010076 */
[-C--:B------:R-:W-:Y:S01]  /*2690*/  FMUL.FTZ R180, R180, R105.reuse ;  /* 0x00000069b4b47220 */ /* 0x080fe20000410000 */
        /* <DEDUP_REMOVED lines=9> */
[----:B------:R-:W-:Y:S01]  /*2730*/  FFMA.FTZ R118, R179, R180, R118 ;  /* 0x000000b4b3767223 */ /* 0x000fe20000010076 */
        /* <DEDUP_REMOVED lines=8> */
[----:B------:R-:W-:Y:S06]  /*27c0*/  BRA `(.L_x_98) ;  /* 0x0000000000b07947 */ /* 0x000fec0003800000 */
.L_x_85:
[----:B------:R-:W0:Y:S01]  /*27d0*/  LDC R2, c[0x0][0x388] ;  /* 0x0000e200ff027b82 */ /* 0x000e220000000800 */
[----:B------:R-:W1:Y:S01]  /*27e0*/  S2R R0, SR_TID.X ;  /* 0x0000000000007919 */ /* 0x000e620000002100 */
[----:B------:R-:W-:-:S04]  /*27f0*/  UISETP.NE.U32.AND UP0, UPT, UR12, URZ, UPT ;  /* 0x000000ff0c00728c */ /* 0x000fc8000bf05070 */
[----:B------:R-:W-:Y:S01]  /*2800*/  UISETP.NE.AND.EX UP0, UPT, UR13, URZ, UPT, UP0 ;  /* 0x000000ff0d00728c */ /* 0x000fe2000bf05300 */
[----:B0-----:R-:W-:-:S05]  /*2810*/  IMAD R104, R7, R2, RZ ;  /* 0x0000000207687224 */ /* 0x001fca00078e02ff */
[----:B------:R-:W-:-:S04]  /*2820*/  SHF.R.S32.HI R105, RZ, 0x1f, R104 ;  /* 0x0000001fff697819 */ /* 0x000fc80000011468 */
[----:B------:R-:W-:-:S04]  /*2830*/  LEA.HI R105, R105, R104, RZ, 0x2 ;  /* 0x0000006869697211 */ /* 0x000fc800078f10ff */
[----:B-1----:R-:W-:Y:S01]  /*2840*/  LEA.HI.SX32 R185, R105, R0, 0x1e ;  /* 0x0000000069b97211 */ /* 0x002fe200078ff2ff */
[----:B------:R-:W-:Y:S06]  /*2850*/  BRA.U !UP0, `(.L_x_98) ;  /* 0x00000001088c7547 */ /* 0x000fec000b800000 */
[C---:B------:R-:W-:Y:S02]  /*2860*/  ISETP.GE.U32.AND P6, PT, R4.reuse, 0x100, PT ;  /* 0x000001000400780c */ /* 0x040fe40003fc6070 */
[C---:B------:R-:W-:Y:S02]  /*2870*/  ISETP.GE.U32.AND P5, PT, R4.reuse, 0x200, PT ;  /* 0x000002000400780c */ /* 0x040fe40003fa6070 */
[C---:B------:R-:W-:Y:S02]  /*2880*/  ISETP.GE.U32.AND P4, PT, R4.reuse, 0x300, PT ;  /* 0x000003000400780c */ /* 0x040fe40003f86070 */
[C---:B------:R-:W-:Y:S02]  /*2890*/  ISETP.GE.U32.AND P3, PT, R4.reuse, 0x400, PT ;  /* 0x000004000400780c */ /* 0x040fe40003f66070 */
[----:B------:R-:W-:Y:S02]  /*28a0*/  MOV R187, R185 ;  /* 0x000000b900bb7202 */ /* 0x000fe40000000f00 */
[----:B------:R-:W-:-:S02]  /*28b0*/  ISETP.GE.U32.AND P2, PT, R4, 0x500, PT ;  /* 0x000005000400780c */ /* 0x000fc40003f46070 */
[----:B------:R-:W-:Y:S01]  /*28c0*/  ISETP.GE.U32.AND P0, PT, R4, 0x600, PT ;  /* 0x000006000400780c */ /* 0x000fe20003f06070 */
[----:B------:R-:W0:Y:S08]  /*28d0*/  @P6 LDC.64 R116, c[0x0][0x438] ;  /* 0x00010e00ff746b82 */ /* 0x000e300000000a00 */
[----:B------:R-:W1:Y:S08]  /*28e0*/  @P5 LDC.64 R114, c[0x0][0x438] ;  /* 0x00010e00ff725b82 */ /* 0x000e700000000a00 */
[----:B------:R-:W2:Y:S01]  /*28f0*/  @P4 LDC.64 R112, c[0x0][0x438] ;  /* 0x00010e00ff704b82 */ /* 0x000ea20000000a00 */
[----:B0-----:R-:W-:-:S07]  /*2900*/  @P6 IMAD.WIDE.U32 R116, R187, 0x8, R116 ;  /* 0x00000008bb746825 */ /* 0x001fce00078e0074 */
[----:B------:R-:W0:Y:S01]  /*2910*/  @P3 LDC.64 R110, c[0x0][0x438] ;  /* 0x00010e00ff6e3b82 */ /* 0x000e220000000a00 */
[----:B------:R-:W-:Y:S01]  /*2920*/  @P6 VIADD R187, R187, 0x100 ;  /* 0x00000100bbbb6836 */ /* 0x000fe20000000000 */
[----:B------:R3:W5:Y:S01]  /*2930*/  @P6 LDG.E.64 R166, desc[UR10][R116.64] ;  /* 0x0000000a74a66981 */ /* 0x000762000c1e1b00 */
[----:B------:R-:W-:Y:S02]  /*2940*/  ISETP.GE.U32.AND P6, PT, R4, 0x700, PT ;  /* 0x000007000400780c */ /* 0x000fe40003fc6070 */
[----:B-1----:R-:W-:-:S03]  /*2950*/  @P5 IMAD.WIDE.U32 R114, R187, 0x8, R114 ;  /* 0x00000008bb725825 */ /* 0x002fc600078e0072 */
[----:B------:R-:W1:Y:S01]  /*2960*/  @P2 LDC.64 R108, c[0x0][0x438] ;  /* 0x00010e00ff6c2b82 */ /* 0x000e620000000a00 */
[----:B------:R-:W-:Y:S01]  /*2970*/  @P5 IADD3 R187, PT, PT, R187, 0x100, RZ ;  /* 0x00000100bbbb5810 */ /* 0x000fe20007ffe0ff */
[----:B------:R3:W5:Y:S04]  /*2980*/  @P5 LDG.E.64 R164, desc[UR10][R114.64] ;  /* 0x0000000a72a45981 */ /* 0x000768000c1e1b00 */
[C---:B--2---:R-:W-:Y:S02]  /*2990*/  @P4 IMAD.WIDE.U32 R112, R187.reuse, 0x8, R112 ;  /* 0x00000008bb704825 */ /* 0x044fe400078e0070 */
[----:B------:R-:W2:Y:S01]  /*29a0*/  @P0 LDC.64 R106, c[0x0][0x438] ;  /* 0x00010e00ff6a0b82 */ /* 0x000ea20000000a00 */
[----:B------:R-:W-:Y:S02]  /*29b0*/  @P4 IADD3 R187, PT, PT, R187, 0x100, RZ ;  /* 0x00000100bbbb4810 */ /* 0x000fe40007ffe0ff */
[----:B------:R3:W5:Y:S05]  /*29c0*/  @P4 LDG.E.64 R162, desc[UR10][R112.64] ;  /* 0x0000000a70a24981 */ /* 0x00076a000c1e1b00 */
[----:B------:R-:W4:Y:S01]  /*29d0*/  @P6 LDC.64 R104, c[0x0][0x438] ;  /* 0x00010e00ff686b82 */ /* 0x000f220000000a00 */
[C---:B0-----:R-:W-:Y:S01]  /*29e0*/  @P3 IMAD.WIDE.U32 R110, R187.reuse, 0x8, R110 ;  /* 0x00000008bb6e3825 */ /* 0x041fe200078e006e */
[----:B------:R-:W-:-:S04]  /*29f0*/  @P3 IADD3 R187, PT, PT, R187, 0x100, RZ ;  /* 0x00000100bbbb3810 */ /* 0x000fc80007ffe0ff */
[----:B------:R3:W5:Y:S01]  /*2a00*/  @P3 LDG.E.64 R160, desc[UR10][R110.64] ;  /* 0x0000000a6ea03981 */ /* 0x000762000c1e1b00 */
[----:B-1----:R-:W-:-:S04]  /*2a10*/  @P2 IMAD.WIDE.U32 R108, R187, 0x8, R108 ;  /* 0x00000008bb6c2825 */ /* 0x002fc800078e006c */
[----:B------:R-:W-:Y:S01]  /*2a20*/  @P2 VIADD R187, R187, 0x100 ;  /* 0x00000100bbbb2836 */ /* 0x000fe20000000000 */
[----:B------:R3:W5:Y:S03]  /*2a30*/  @P2 LDG.E.64 R158, desc[UR10][R108.64] ;  /* 0x0000000a6c9e2981 */ /* 0x000766000c1e1b00 */
[C---:B--2---:R-:W-:Y:S01]  /*2a40*/  @P0 IMAD.WIDE.U32 R106, R187.reuse, 0x8, R106 ;  /* 0x00000008bb6a0825 */ /* 0x044fe200078e006a */
[----:B------:R-:W-:-:S04]  /*2a50*/  @P0 IADD3 R187, PT, PT, R187, 0x100, RZ ;  /* 0x00000100bbbb0810 */ /* 0x000fc80007ffe0ff */
[----:B------:R3:W5:Y:S01]  /*2a60*/  @P0 LDG.E.64 R156, desc[UR10][R106.64] ;  /* 0x0000000a6a9c0981 */ /* 0x000762000c1e1b00 */
[----:B----4-:R-:W-:-:S05]  /*2a70*/  @P6 IMAD.WIDE.U32 R104, R187, 0x8, R104 ;  /* 0x00000008bb686825 */ /* 0x010fca00078e0068 */
[----:B------:R3:W5:Y:S02]  /*2a80*/  @P6 LDG.E.64 R168, desc[UR10][R104.64] ;  /* 0x0000000a68a86981 */ /* 0x000764000c1e1b00 */
.L_x_98:
[----:B------:R-:W-:Y:S05]  /*2a90*/  BSYNC.RECONVERGENT B0 ;  /* 0x0000000000007941 */ /* 0x000fea0003800200 */
.L_x_84:
[----:B---3--:R-:W0:Y:S01]  /*2aa0*/  SHFL.DOWN PT, R104, R119, 0x10, 0x1f ;  /* 0x0a001f0077687f89 */ /* 0x008e2200000e0000 */
        /* <DEDUP_REMOVED lines=30> */
.L_x_100:
[----:B------:R-:W-:Y:S05]  /*2c90*/  BSYNC.RECONVERGENT B0 ;  /* 0x0000000000007941 */ /* 0x000fea0003800200 */
.L_x_99:
[----:B------:R-:W1:Y:S08]  /*2ca0*/  S2UR UR5, SR_CgaCtaId ;  /* 0x00000000000579c3 */ /* 0x000e700000008800 */
[----:B------:R-:W-:Y:S01]  /*2cb0*/  BAR.SYNC.DEFER_BLOCKING 0x0 ;  /* 0x0000000000007b1d */ /* 0x000fe20000010000 */
[----:B-----5:R-:W-:Y:S02]  /*2cc0*/  ISETP.GE.AND P0, PT, R186, 0x1, PT ;  /* 0x00000001ba00780c */ /* 0x020fe40003f06270 */
[----:B------:R-:W-:-:S02]  /*2cd0*/  ISETP.GE.U32.AND P3, PT, R4, 0x100, PT ;  /* 0x000001000400780c */ /* 0x000fc40003f66070 */
        /* <DEDUP_REMOVED lines=17> */
[----:B------:R-:W-:Y:S01]  /*2df0*/  FADD.FTZ R104, RZ, R105 ;  /* 0x00000069ff687221 */ /* 0x000fe20000010000 */
[----:B------:R-:W-:Y:S02]  /*2e00*/  @P0 IADD3 R105, PT, PT, R186, -0x1, RZ ;  /* 0xffffffffba690810 */ /* 0x000fe40007ffe0ff */
[----:B------:R-:W-:Y:S01]  /*2e10*/  FADD.FTZ R187, R106, R187 ;  /* 0x000000bb6abb7221 */ /* 0x000fe20000010000 */
[----:B------:R-:W-:-:S02]  /*2e20*/  FADD.FTZ R104, R107, R104 ;  /* 0x000000686b687221 */ /* 0x000fc40000010000 */
[----:B------:R-:W-:Y:S02]  /*2e30*/  @P0 IMAD R105, R105, R2, RZ ;  /* 0x0000000269690224 */ /* 0x000fe400078e02ff */
[----:B-1----:R-:W-:Y:S01]  /*2e40*/  FADD.FTZ R187, R187, R108 ;  /* 0x0000006cbbbb7221 */ /* 0x002fe20000010000 */
[----:B------:R-:W-:Y:S01]  /*2e50*/  FADD.FTZ R104, R104, R109 ;  /* 0x0000006d68687221 */ /* 0x000fe20000010000 */
[----:B------:R-:W-:Y:S02]  /*2e60*/  P2R R108, PR, RZ, 0x8 ;  /* 0x00000008ff6c7803 */ /* 0x000fe40000000000 */
[----:B------:R-:W-:Y:S01]  /*2e70*/  FADD.FTZ R187, R110, R187 ;  /* 0x000000bb6ebb7221 */ /* 0x000fe20000010000 */
[----:B------:R-:W-:Y:S01]  /*2e80*/  FADD.FTZ R104, R111, R104 ;  /* 0x000000686f687221 */ /* 0x000fe20000010000 */
[----:B------:R-:W-:Y:S01]  /*2e90*/  @P0 SHF.R.S32.HI R106, RZ, 0x1f, R105 ;  /* 0x0000001fff6a0819 */ /* 0x000fe20000011469 */
[----:B------:R-:W-:Y:S02]  /*2ea0*/  HFMA2 R111, -RZ, RZ, 0, 0 ;  /* 0x00000000ff6f7431 */ /* 0x000fe400000001ff */
[----:B--2---:R-:W-:Y:S01]  /*2eb0*/  FADD.FTZ R187, R187, R112 ;  /* 0x00000070bbbb7221 */ /* 0x004fe20000010000 */
[----:B------:R-:W-:Y:S01]  /*2ec0*/  FADD.FTZ R104, R104, R113 ;  /* 0x0000007168687221 */ /* 0x000fe20000010000 */
[----:B------:R-:W-:Y:S01]  /*2ed0*/  @P0 LEA.HI R105, R106, R105, RZ, 0x2 ;  /* 0x000000696a690211 */ /* 0x000fe200078f10ff */
[----:B------:R-:W-:-:S02]  /*2ee0*/  IMAD.MOV.U32 R113, RZ, RZ, R185 ;  /* 0x000000ffff717224 */ /* 0x000fc400078e00b9 */
[----:B------:R-:W-:Y:S01]  /*2ef0*/  FADD.FTZ R187, R114, R187 ;  /* 0x000000bb72bb7221 */ /* 0x000fe20000010000 */
[----:B------:R-:W-:Y:S01]  /*2f00*/  FADD.FTZ R104, R115, R104 ;  /* 0x0000006873687221 */ /* 0x000fe20000010000 */
[----:B------:R-:W-:Y:S02]  /*2f10*/  @P0 LEA.HI.SX32 R111, R105, R0, 0x1e ;  /* 0x00000000696f0211 */ /* 0x000fe400078ff2ff */
[----:B---3--:R-:W-:Y:S01]  /*2f20*/  FADD.FTZ R187, R187, R116 ;  /* 0x00000074bbbb7221 */ /* 0x008fe20000010000 */
[----:B------:R-:W-:-:S03]  /*2f30*/  FADD.FTZ R104, R104, R117 ;  /* 0x0000007568687221 */ /* 0x000fc60000010000 */
[----:B------:R-:W-:Y:S01]  /*2f40*/  FADD.FTZ R115, R118, R187 ;  /* 0x000000bb76737221 */ /* 0x000fe20000010000 */
[----:B------:R-:W-:-:S03]  /*2f50*/  FADD.FTZ R104, R119, R104 ;  /* 0x0000006877687221 */ /* 0x000fc60000010000 */
[----:B------:R-:W-:Y:S01]  /*2f60*/  FMUL.FTZ R115, R115, UR14 ;  /* 0x0000000e73737c20 */ /* 0x000fe20008410000 */
[----:B------:R-:W-:-:S04]  /*2f70*/  FMUL.FTZ R110, R104, UR14 ;  /* 0x0000000e686e7c20 */ /* 0x000fc80008410000 */
[----:B------:R-:W-:Y:S01]  /*2f80*/  FSEL R115, R115, RZ, !P2 ;  /* 0x000000ff73737208 */ /* 0x000fe20005000000 */
[----:B------:R-:W-:Y:S06]  /*2f90*/  @!P3 BRA `(.L_x_102) ;  /* 0x0000000800d8b947 */ /* 0x000fec0003800000 */
[----:B------:R-:W-:-:S04]  /*2fa0*/  UISETP.NE.U32.AND UP0, UPT, UR12, URZ, UPT ;  /* 0x000000ff0c00728c */ /* 0x000fc8000bf05070 */
[----:B------:R-:W-:-:S09]  /*2fb0*/  UISETP.NE.AND.EX UP0, UPT, UR13, URZ, UPT, UP0 ;  /* 0x000000ff0d00728c */ /* 0x000fd2000bf05300 */
[----:B------:R-:W-:Y:S05]  /*2fc0*/  BRA.U UP0, `(.L_x_103) ;  /* 0x0000000500387547 */ /* 0x000fea000b800000 */
[----:B------:R-:W-:Y:S01]  /*2fd0*/  UMOV UR4, UR6 ;  /* 0x0000000600047c82 */ /* 0x000fe20008000000 */
[----:B------:R-:W-:Y:S01]  /*2fe0*/  UMOV UR5, UR7 ;  /* 0x0000000700057c82 */ /* 0x000fe20008000000 */
[----:B------:R-:W-:-:S04]  /*2ff0*/  UISETP.NE.U32.AND UP0, UPT, UR4, URZ, UPT ;  /* 0x000000ff0400728c */ /* 0x000fc8000bf05070 */
[----:B------:R-:W-:-:S09]  /*3000*/  UISETP.NE.AND.EX UP0, UPT, UR5, URZ, UPT, UP0 ;  /* 0x000000ff0500728c */ /* 0x000fd2000bf05300 */
[----:B------:R-:W-:Y:S05]  /*3010*/  BRA.U UP0, `(.L_x_104) ;  /* 0x00000001008c7547 */ /* 0x000fea000b800000 */
[----:B------:R-:W-:Y:S05]  /*3020*/  @!P0 BRA `(.L_x_105) ;  /* 0x0000000000208947 */ /* 0x000fea0003800000 */
[----:B------:R-:W-:Y:S01]  /*3030*/  FFMA.FTZ R39, R3, R110, R115 ;  /* 0x0000006e03277223 */ /* 0x000fe20000010073 */
[----:B------:R-:W-:-:S03]  /*3040*/  ISETP.GT.AND P1, PT, R42, RZ, PT ;  /* 0x000000ff2a00720c */ /* 0x000fc60003f24270 */
[----:B------:R-:W-:-:S04]  /*3050*/  FADD.FTZ R104, R44, -R39 ;  /* 0x800000272c687221 */ /* 0x000fc80000010000 */
[----:B------:R-:W-:-:S05]  /*3060*/  FMUL.FTZ R104, R43, R104 ;  /* 0x000000682b687220 */ /* 0x000fca0000410000 */
[----:B------:R-:W-:-:S05]  /*3070*/  FSEL R104, R104, RZ, P1 ;  /* 0x000000ff68687208 */ /* 0x000fca0000800000 */
[----:B------:R-:W-:-:S05]  /*3080*/  FMUL.FTZ R104, R104, UR15 ;  /* 0x0000000f68687c20 */ /* 0x000fca0008410000 */
[----:B------:R-:W-:-:S04]  /*3090*/  F2FP.BF16.F32.PACK_AB R104, RZ, R104 ;  /* 0x00000068ff68723e */ /* 0x000fc800000010ff */
[----:B------:R-:W-:-:S07]  /*30a0*/  PRMT R39, R104, 0x7610, R39 ;  /* 0x0000761068277816 */ /* 0x000fce0000000027 */
.L_x_105:
[----:B------:R-:W-:Y:S05]  /*30b0*/  @!P0 BRA `(.L_x_106) ;  /* 0x00000000001c8947 */ /* 0x000fea0003800000 */
[----:B------:R-:W-:Y:S01]  /*30c0*/  FFMA.FTZ R40, R120, R110, R115 ;  /* 0x0000006e78287223 */ /* 0x000fe20000010073 */
[----:B------:R-:W-:-:S03]  /*30d0*/  ISETP.GT.AND P1, PT, R42, RZ, PT ;  /* 0x000000ff2a00720c */ /* 0x000fc60003f24270 */
[----:B------:R-:W-:-:S04]  /*30e0*/  FADD.FTZ R40, R47, -R40 ;  /* 0x800000282f287221 */ /* 0x000fc80000010000 */
[----:B------:R-:W-:-:S05]  /*30f0*/  FMUL.FTZ R40, R43, R40 ;  /* 0x000000282b287220 */ /* 0x000fca0000410000 */
[----:B------:R-:W-:-:S05]  /*3100*/  FSEL R40, R40, RZ, P1 ;  /* 0x000000ff28287208 */ /* 0x000fca0000800000 */
[----:B------:R-:W-:-:S05]  /*3110*/  FMUL.FTZ R40, R40, UR15 ;  /* 0x0000000f28287c20 */ /* 0x000fca0008410000 */
[----:B------:R-:W-:-:S07]  /*3120*/  F2FP.BF16.F32.PACK_AB R40, RZ, R40 ;  /* 0x00000028ff28723e */ /* 0x000fce00000010ff */
.L_x_106:
        /* <DEDUP_REMOVED lines=9> */
.L_x_107:
[----:B------:R-:W-:Y:S05]  /*31c0*/  @!P0 BRA `(.L_x_108) ;  /* 0x0000000400f48947 */ /* 0x000fea0003800000 */
[----:B------:R-:W-:Y:S01]  /*31d0*/  FFMA.FTZ R36, R122, R110, R115 ;  /* 0x0000006e7a247223 */ /* 0x000fe20000010073 */
[----:B------:R-:W-:-:S03]  /*31e0*/  ISETP.GT.AND P1, PT, R42, RZ, PT ;  /* 0x000000ff2a00720c */ /* 0x000fc60003f24270 */
[----:B------:R-:W-:-:S04]  /*31f0*/  FADD.FTZ R36, R121, -R36 ;  /* 0x8000002479247221 */ /* 0x000fc80000010000 */
[----:B------:R-:W-:-:S05]  /*3200*/  FMUL.FTZ R36, R43, R36 ;  /* 0x000000242b247220 */ /* 0x000fca0000410000 */
[----:B------:R-:W-:-:S05]  /*3210*/  FSEL R36, R36, RZ, P1 ;  /* 0x000000ff24247208 */ /* 0x000fca0000800000 */
[----:B------:R-:W-:-:S05]  /*3220*/  FMUL.FTZ R36, R36, UR15 ;  /* 0x0000000f24247c20 */ /* 0x000fca0008410000 */
[----:B------:R-:W-:Y:S01]  /*3230*/  F2FP.BF16.F32.PACK_AB R36, RZ, R36 ;  /* 0x00000024ff24723e */ /* 0x000fe200000010ff */
[----:B------:R-:W-:Y:S06]  /*3240*/  BRA `(.L_x_108) ;  /* 0x0000000400d47947 */ /* 0x000fec0003800000 */
.L_x_104:
[----:B------:R-:W0:Y:S01]  /*3250*/  @P0 LDC R105, c[0x0][0x40c] ;  /* 0x00010300ff690b82 */ /* 0x000e220000000800 */
[-CC-:B------:R-:W-:Y:S01]  /*3260*/  FFMA.FTZ R104, R120, R110.reuse, R115.reuse ;  /* 0x0000006e78687223 */ /* 0x180fe20000010073 */
[-CC-:B------:R-:W-:Y:S01]  /*3270*/  FFMA.FTZ R35, R45, R110.reuse, R115.reuse ;  /* 0x0000006e2d237223 */ /* 0x180fe20000010073 */
[----:B------:R-:W-:Y:S01]  /*3280*/  FFMA.FTZ R5, R3, R110, R115 ;  /* 0x0000006e03057223 */ /* 0x000fe20000010073 */
[----:B------:R-:W-:Y:S01]  /*3290*/  ISETP.GT.AND P1, PT, R42, RZ, PT ;  /* 0x000000ff2a00720c */ /* 0x000fe20003f24270 */
[----:B------:R-:W-:Y:S01]  /*32a0*/  FADD.FTZ R104, R47, -R104 ;  /* 0x800000682f687221 */ /* 0x000fe20000010000 */
[----:B------:R-:W-:Y:S01]  /*32b0*/  FADD.FTZ R114, R46, -R35 ;  /* 0x800000232e727221 */ /* 0x000fe20000010000 */
[----:B------:R-:W-:Y:S01]  /*32c0*/  FADD.FTZ R38, R44, -R5 ;  /* 0x800000052c267221 */ /* 0x000fe20000010000 */
[----:B------:R-:W1:Y:S01]  /*32d0*/  @P0 LDC R106, c[0x0][0x40c] ;  /* 0x00010300ff6a0b82 */ /* 0x000e620000000800 */
[C---:B------:R-:W-:Y:S01]  /*32e0*/  FMUL.FTZ R37, R43.reuse, R104 ;  /* 0x000000682b257220 */ /* 0x040fe20000410000 */
[C---:B------:R-:W-:Y:S01]  /*32f0*/  FMUL.FTZ R104, R43.reuse, R114 ;  /* 0x000000722b687220 */ /* 0x040fe20000410000 */
[----:B------:R-:W-:Y:S01]  /*3300*/  FMUL.FTZ R5, R43, R38 ;  /* 0x000000262b057220 */ /* 0x000fe20000410000 */
[----:B------:R-:W-:-:S02]  /*3310*/  FFMA.FTZ R114, R122, R110, R115 ;  /* 0x0000006e7a727223 */ /* 0x000fc40000010073 */
[----:B------:R-:W-:Y:S02]  /*3320*/  FSEL R37, R37, RZ, P1 ;  /* 0x000000ff25257208 */ /* 0x000fe40000800000 */
[----:B------:R-:W2:Y:S01]  /*3330*/  @P0 LDC R112, c[0x0][0x40c] ;  /* 0x00010300ff700b82 */ /* 0x000ea20000000800 */
[----:B------:R-:W-:Y:S01]  /*3340*/  FSEL R104, R104, RZ, P1 ;  /* 0x000000ff68687208 */ /* 0x000fe20000800000 */
[----:B------:R-:W-:Y:S01]  /*3350*/  FADD.FTZ R114, R121, -R114 ;  /* 0x8000007279727221 */ /* 0x000fe20000010000 */
[----:B------:R-:W-:-:S03]  /*3360*/  FSEL R5, R5, RZ, P1 ;  /* 0x000000ff05057208 */ /* 0x000fc60000800000 */
[----:B0-----:R-:W-:Y:S02]  /*3370*/  @P0 FMUL.FTZ R105, R104, R105 ;  /* 0x0000006968690220 */ /* 0x001fe40000410000 */
[----:B-1----:R-:W-:-:S03]  /*3380*/  @P0 FMUL.FTZ R35, R5, R106 ;  /* 0x0000006a05230220 */ /* 0x002fc60000410000 */
[----:B------:R-:W-:Y:S01]  /*3390*/  @P0 F2FP.BF16.F32.PACK_AB R106, RZ, R105 ;  /* 0x00000069ff6a023e */ /* 0x000fe200000010ff */
[----:B------:R-:W-:Y:S01]  /*33a0*/  FMUL.FTZ R105, R43, R114 ;  /* 0x000000722b697220 */ /* 0x000fe20000410000 */
[----:B------:R-:W-:Y:S02]  /*33b0*/  F2FP.BF16.F32.PACK_AB R5, RZ, R5 ;  /* 0x00000005ff05723e */ /* 0x000fe400000010ff */
[----:B------:R-:W-:Y:S02]  /*33c0*/  @P0 F2FP.BF16.F32.PACK_AB R35, RZ, R35 ;  /* 0x00000023ff23023e */ /* 0x000fe400000010ff */
[----:B------:R-:W-:Y:S01]  /*33d0*/  FSEL R105, R105, RZ, P1 ;  /* 0x000000ff69697208 */ /* 0x000fe20000800000 */
[----:B--2---:R-:W-:Y:S01]  /*33e0*/  @P0 FMUL.FTZ R38, R37, R112 ;  /* 0x0000007025260220 */ /* 0x004fe20000410000 */
[----:B------:R-:W-:Y:S02]  /*33f0*/  @P0 PRMT R39, R35, 0x7610, R39 ;  /* 0x0000761023270816 */ /* 0x000fe40000000027 */
[----:B------:R-:W-:-:S02]  /*3400*/  @P0 PRMT R41, R106, 0x7610, R41 ;  /* 0x000076106a290816 */ /* 0x000fc40000000029 */
[----:B------:R-:W-:Y:S02]  /*3410*/  @P0 F2FP.BF16.F32.PACK_AB R38, RZ, R38 ;  /* 0x00000026ff26023e */ /* 0x000fe400000010ff */
[----:B------:R-:W-:Y:S02]  /*3420*/  F2FP.BF16.F32.PACK_AB R37, RZ, R37 ;  /* 0x00000025ff25723e */ /* 0x000fe400000010ff */
[----:B------:R-:W-:Y:S02]  /*3430*/  @P0 PRMT R40, R38, 0x7610, R40 ;  /* 0x0000761026280816 */ /* 0x000fe40000000028 */
[----:B------:R-:W-:Y:S02]  /*3440*/  F2FP.BF16.F32.PACK_AB R38, RZ, R104 ;  /* 0x00000068ff26723e */ /* 0x000fe400000010ff */
[----:B------:R-:W-:Y:S01]  /*3450*/  F2FP.BF16.F32.PACK_AB R35, RZ, R105 ;  /* 0x00000069ff23723e */ /* 0x000fe200000010ff */
[----:B------:R-:W-:Y:S06]  /*3460*/  @!P0 BRA `(.L_x_108) ;  /* 0x00000004004c8947 */ /* 0x000fec0003800000 */
[----:B------:R-:W-:-:S05]  /*3470*/  FMUL.FTZ R105, R105, UR15 ;  /* 0x0000000f69697c20 */ /* 0x000fca0008410000 */
[----:B------:R-:W-:-:S04]  /*3480*/  F2FP.BF16.F32.PACK_AB R105, RZ, R105 ;  /* 0x00000069ff69723e */ /* 0x000fc800000010ff */
[----:B------:R-:W-:Y:S01]  /*3490*/  PRMT R36, R105, 0x7610, R36 ;  /* 0x0000761069247816 */ /* 0x000fe20000000024 */
[----:B------:R-:W-:Y:S06]  /*34a0*/  BRA `(.L_x_108) ;  /* 0x00000004003c7947 */ /* 0x000fec0003800000 */
.L_x_103:
[----:B------:R-:W-:Y:S01]  /*34b0*/  UMOV UR4, UR6 ;  /* 0x0000000600047c82 */ /* 0x000fe20008000000 */
[----:B------:R-:W-:Y:S01]  /*34c0*/  UMOV UR5, UR7 ;  /* 0x0000000700057c82 */ /* 0x000fe20008000000 */
[----:B------:R-:W-:-:S04]  /*34d0*/  UISETP.NE.U32.AND UP0, UPT, UR4, URZ, UPT ;  /* 0x000000ff0400728c */ /* 0x000fc8000bf05070 */
[----:B------:R-:W-:-:S09]  /*34e0*/  UISETP.NE.AND.EX UP0, UPT, UR5, URZ, UPT, UP0 ;  /* 0x000000ff0500728c */ /* 0x000fd2000bf05300 */
[----:B------:R-:W-:Y:S05]  /*34f0*/  BRA.U UP0, `(.L_x_109) ;  /* 0x00000001008c7547 */ /* 0x000fea000b800000 */
[----:B------:R-:W-:Y:S01]  /*3500*/  ISETP.GT.AND P1, PT, R42, RZ, PT ;  /* 0x000000ff2a00720c */ /* 0x000fe20003f24270 */
[----:B------:R-:W0:Y:S01]  /*3510*/  @P0 LDC R107, c[0x0][0x40c] ;  /* 0x00010300ff6b0b82 */ /* 0x000e220000000800 */
[C---:B------:R-:W-:Y:S02]  /*3520*/  SHF.R.U64 R106, R166.reuse, 0x10, R167 ;  /* 0x00000010a66a7819 */ /* 0x040fe400000012a7 */
[----:B------:R-:W-:Y:S02]  /*3530*/  SHF.L.U32 R104, R166, 0x10, RZ ;  /* 0x00000010a6687819 */ /* 0x000fe400000006ff */
[----:B------:R-:W-:Y:S02]  /*3540*/  SHF.L.U32 R112, R167, 0x10, RZ ;  /* 0x00000010a7707819 */ /* 0x000fe400000006ff */
[----:B------:R-:W-:Y:S01]  /*3550*/  SHF.L.U32 R106, R106, 0x10, RZ ;  /* 0x000000106a6a7819 */ /* 0x000fe200000006ff */
[----:B------:R-:W1:Y:S04]  /*3560*/  @P0 LDC R117, c[0x0][0x40c] ;  /* 0x00010300ff750b82 */ /* 0x000e680000000800 */
[-CC-:B------:R-:W-:Y:S01]  /*3570*/  @P1 FFMA.FTZ R105, R3, R110.reuse, R115.reuse ;  /* 0x0000006e03691223 */ /* 0x180fe20000010073 */
[-CC-:B------:R-:W-:Y:S01]  /*3580*/  @P1 FFMA.FTZ R114, R120, R110.reuse, R115.reuse ;  /* 0x0000006e78721223 */ /* 0x180fe20000010073 */
[----:B------:R-:W-:-:S02]  /*3590*/  @P1 FFMA.FTZ R119, R45, R110, R115 ;  /* 0x0000006e2d771223 */ /* 0x000fc40000010073 */
[----:B------:R-:W2:Y:S01]  /*35a0*/  @P0 LDC R185, c[0x0][0x40c] ;  /* 0x00010300ffb90b82 */ /* 0x000ea20000000800 */
[----:B------:R-:W-:Y:S01]  /*35b0*/  @P1 FADD.FTZ R105, R44, -R105 ;  /* 0x800000692c691221 */ /* 0x000fe20000010000 */
[----:B------:R-:W-:Y:S01]  /*35c0*/  @P1 FADD.FTZ R109, R47, -R114 ;  /* 0x800000722f6d1221 */ /* 0x000fe20000010000 */
[----:B------:R-:W-:Y:S02]  /*35d0*/  @P1 FADD.FTZ R119, R46, -R119 ;  /* 0x800000772e771221 */ /* 0x000fe40000010000 */
[C---:B------:R-:W-:Y:S01]  /*35e0*/  @P1 FFMA.FTZ R104, R43.reuse, R105, R104 ;  /* 0x000000692b681223 */ /* 0x040fe20000010068 */
[C---:B------:R-:W-:Y:S01]  /*35f0*/  @P1 FFMA.FTZ R106, R43.reuse, R109, R106 ;  /* 0x0000006d2b6a1223 */ /* 0x040fe2000001006a */
[----:B------:R-:W-:Y:S02]  /*3600*/  @P1 FFMA.FTZ R112, R43, R119, R112 ;  /* 0x000000772b701223 */ /* 0x000fe40000010070 */
[----:B0-----:R-:W-:-:S05]  /*3610*/  @P0 FMUL.FTZ R104, R104, R107 ;  /* 0x0000006b68680220 */ /* 0x001fca0000410000 */
[----:B------:R-:W-:Y:S01]  /*3620*/  @P0 F2FP.BF16.F32.PACK_AB R104, RZ, R104 ;  /* 0x00000068ff68023e */ /* 0x000fe200000010ff */
[----:B-1----:R-:W-:-:S03]  /*3630*/  @P0 FMUL.FTZ R106, R106, R117 ;  /* 0x000000756a6a0220 */ /* 0x002fc60000410000 */
[----:B------:R-:W-:Y:S02]  /*3640*/  @P0 PRMT R39, R104, 0x7610, R39 ;  /* 0x0000761068270816 */ /* 0x000fe40000000027 */
[----:B------:R-:W-:Y:S01]  /*3650*/  @P0 F2FP.BF16.F32.PACK_AB R106, RZ, R106 ;  /* 0x0000006aff6a023e */ /* 0x000fe200000010ff */
[----:B--2---:R-:W-:-:S03]  /*3660*/  @P0 FMUL.FTZ R112, R112, R185 ;  /* 0x000000b970700220 */ /* 0x004fc60000410000 */
[----:B------:R-:W-:Y:S02]  /*3670*/  @P0 PRMT R40, R106, 0x7610, R40 ;  /* 0x000076106a280816 */ /* 0x000fe40000000028 */
[----:B------:R-:W-:-:S04]  /*3680*/  @P0 F2FP.BF16.F32.PACK_AB R112, RZ, R112 ;  /* 0x00000070ff70023e */ /* 0x000fc800000010ff */
[----:B------:R-:W-:Y:S01]  /*3690*/  @P0 PRMT R41, R112, 0x7610, R41 ;  /* 0x0000761070290816 */ /* 0x000fe20000000029 */
[----:B------:R-:W-:Y:S06]  /*36a0*/  @!P0 BRA `(.L_x_108) ;  /* 0x0000000000bc8947 */ /* 0x000fec0003800000 */
[----:B------:R-:W-:Y:S01]  /*36b0*/  SHF.R.U32.HI R36, RZ, 0x10, R167 ;  /* 0x00000010ff247819 */ /* 0x000fe200000116a7 */
[----:B------:R-:W-:-:S04]  /*36c0*/  @P1 FFMA.FTZ R104, R122, R110, R115 ;  /* 0x0000006e7a681223 */ /* 0x000fc80000010073 */
[----:B------:R-:W-:Y:S02]  /*36d0*/  IMAD.U32 R36, R36, 0x10000, RZ ;  /* 0x0001000024247824 */ /* 0x000fe400078e00ff */
[----:B------:R-:W-:-:S04]  /*36e0*/  @P1 FADD.FTZ R104, R121, -R104 ;  /* 0x8000006879681221 */ /* 0x000fc80000010000 */
[----:B------:R-:W-:-:S04]  /*36f0*/  @P1 FFMA.FTZ R36, R43, R104, R36 ;  /* 0x000000682b241223 */ /* 0x000fc80000010024 */
[----:B------:R-:W-:-:S05]  /*3700*/  FMUL.FTZ R36, R36, UR15 ;  /* 0x0000000f24247c20 */ /* 0x000fca0008410000 */
[----:B------:R-:W-:Y:S01]  /*3710*/  F2FP.BF16.F32.PACK_AB R36, RZ, R36 ;  /* 0x00000024ff24723e */ /* 0x000fe200000010ff */
[----:B------:R-:W-:Y:S06]  /*3720*/  BRA `(.L_x_108) ;  /* 0x00000000009c7947 */ /* 0x000fec0003800000 */
.L_x_109:
[----:B------:R-:W-:Y:S01]  /*3730*/  ISETP.GT.AND P2, PT, R42, RZ, PT ;  /* 0x000000ff2a00720c */ /* 0x000fe20003f44270 */
[----:B------:R-:W0:Y:S01]  /*3740*/  @P0 LDC R35, c[0x0][0x40c] ;  /* 0x00010300ff230b82 */ /* 0x000e220000000800 */
[-C--:B------:R-:W-:Y:S01]  /*3750*/  @P1 FFMA.FTZ R5, R3, R110.reuse, R115 ;  /* 0x0000006e03051223 */ /* 0x080fe20000010073 */
[--C-:B------:R-:W-:Y:S02]  /*3760*/  SHF.R.U64 R104, R166, 0x10, R167.reuse ;  /* 0x00000010a6687819 */ /* 0x100fe400000012a7 */
[----:B------:R-:W-:Y:S01]  /*3770*/  SHF.R.U32.HI R112, RZ, 0x10, R167 ;  /* 0x00000010ff707819 */ /* 0x000fe200000116a7 */
[----:B------:R-:W-:Y:S01]  /*3780*/  @P1 FADD.FTZ R5, R44, -R5 ;  /* 0x800000052c051221 */ /* 0x000fe20000010000 */
[----:B------:R-:W-:Y:S02]  /*3790*/  SHF.L.U32 R38, R166, 0x10, RZ ;  /* 0x00000010a6267819 */ /* 0x000fe400000006ff */
[----:B------:R-:W1:Y:S01]  /*37a0*/  @P0 LDC R105, c[0x0][0x40c] ;  /* 0x00010300ff690b82 */ /* 0x000e620000000800 */
[----:B------:R-:W-:Y:S01]  /*37b0*/  SHF.L.U32 R106, R167, 0x10, RZ ;  /* 0x00000010a76a7819 */ /* 0x000fe200000006ff */
[----:B------:R-:W-:Y:S01]  /*37c0*/  IMAD.U32 R112, R112, 0x10000, RZ ;  /* 0x0001000070707824 */ /* 0x000fe200078e00ff */
[----:B------:R-:W-:Y:S01]  /*37d0*/  SHF.L.U32 R104, R104, 0x10, RZ ;  /* 0x0000001068687819 */ /* 0x000fe200000006ff */
[-CC-:B------:R-:W-:Y:S01]  /*37e0*/  @P2 FFMA.FTZ R114, R120, R110.reuse, R115.reuse ;  /* 0x0000006e78722223 */ /* 0x180fe20000010073 */
[-CC-:B------:R-:W-:Y:S01]  /*37f0*/  @P2 FFMA.FTZ R107, R45, R110.reuse, R115.reuse ;  /* 0x0000006e2d6b2223 */ /* 0x180fe20000010073 */
[----:B------:R-:W-:Y:S01]  /*3800*/  @P2 FFMA.FTZ R116, R122, R110, R115 ;  /* 0x0000006e7a742223 */ /* 0x000fe20000010073 */
[----:B------:R-:W-:Y:S01]  /*3810*/  @P1 FFMA.FTZ R38, R43, R5, R38 ;  /* 0x000000052b261223 */ /* 0x000fe20000010026 */
[----:B------:R-:W2:Y:S01]  /*3820*/  @P0 LDC R109, c[0x0][0x40c] ;  /* 0x00010300ff6d0b82 */ /* 0x000ea20000000800 */
[----:B------:R-:W-:Y:S01]  /*3830*/  @P2 FADD.FTZ R37, R47, -R114 ;  /* 0x800000722f252221 */ /* 0x000fe20000010000 */
[----:B------:R-:W-:Y:S01]  /*3840*/  @P2 FADD.FTZ R107, R46, -R107 ;  /* 0x8000006b2e6b2221 */ /* 0x000fe20000010000 */
[----:B------:R-:W-:-:S02]  /*3850*/  @P2 FADD.FTZ R117, R121, -R116 ;  /* 0x8000007479752221 */ /* 0x000fc40000010000 */
[C---:B------:R-:W-:Y:S01]  /*3860*/  @P2 FFMA.FTZ R104, R43.reuse, R37, R104 ;  /* 0x000000252b682223 */ /* 0x040fe20000010068 */
[C---:B------:R-:W-:Y:S01]  /*3870*/  @P2 FFMA.FTZ R106, R43.reuse, R107, R106 ;  /* 0x0000006b2b6a2223 */ /* 0x040fe2000001006a */
[----:B------:R-:W-:Y:S01]  /*3880*/  @P2 FFMA.FTZ R112, R43, R117, R112 ;  /* 0x000000752b702223 */ /* 0x000fe20000010070 */
[----:B------:R-:W3:Y:S01]  /*3890*/  @P0 LDC R119, c[0x0][0x40c] ;  /* 0x00010300ff770b82 */ /* 0x000ee20000000800 */
[----:B0-----:R-:W-:-:S05]  /*38a0*/  @P0 FMUL.FTZ R5, R38, R35 ;  /* 0x0000002326050220 */ /* 0x001fca0000410000 */
[----:B------:R-:W-:Y:S01]  /*38b0*/  @P0 F2FP.BF16.F32.PACK_AB R5, RZ, R5 ;  /* 0x00000005ff05023e */ /* 0x000fe200000010ff */
[----:B-1----:R-:W-:-:S03]  /*38c0*/  @P0 FMUL.FTZ R35, R104, R105 ;  /* 0x0000006968230220 */ /* 0x002fc60000410000 */
[----:B------:R-:W-:Y:S02]  /*38d0*/  @P0 PRMT R39, R5, 0x7610, R39 ;  /* 0x0000761005270816 */ /* 0x000fe40000000027 */
[----:B------:R-:W-:Y:S02]  /*38e0*/  F2FP.BF16.F32.PACK_AB R5, RZ, R38 ;  /* 0x00000026ff05723e */ /* 0x000fe400000010ff */
[----:B------:R-:W-:Y:S01]  /*38f0*/  @P0 F2FP.BF16.F32.PACK_AB R35, RZ, R35 ;  /* 0x00000023ff23023e */ /* 0x000fe200000010ff */
[----:B--2---:R-:W-:Y:S01]  /*3900*/  @P0 FMUL.FTZ R37, R106, R109 ;  /* 0x0000006d6a250220 */ /* 0x004fe20000410000 */
[----:B------:R-:W-:Y:S02]  /*3910*/  F2FP.BF16.F32.PACK_AB R38, RZ, R106 ;  /* 0x0000006aff26723e */ /* 0x000fe400000010ff */
[----:B------:R-:W-:Y:S02]  /*3920*/  @P0 PRMT R40, R35, 0x7610, R40 ;  /* 0x0000761023280816 */ /* 0x000fe40000000028 */
[----:B------:R-:W-:-:S02]  /*3930*/  @P0 F2FP.BF16.F32.PACK_AB R37, RZ, R37 ;  /* 0x00000025ff25023e */ /* 0x000fc400000010ff */
[----:B------:R-:W-:Y:S01]  /*3940*/  F2FP.BF16.F32.PACK_AB R35, RZ, R112 ;  /* 0x00000070ff23723e */ /* 0x000fe200000010ff */
[----:B---3--:R-:W-:Y:S01]  /*3950*/  @P0 FMUL.FTZ R105, R112, R119 ;  /* 0x0000007770690220 */ /* 0x008fe20000410000 */
[----:B------:R-:W-:Y:S02]  /*3960*/  @P0 PRMT R41, R37, 0x7610, R41 ;  /* 0x0000761025290816 */ /* 0x000fe40000000029 */
[----:B------:R-:W-:Y:S02]  /*3970*/  F2FP.BF16.F32.PACK_AB R37, RZ, R104 ;  /* 0x00000068ff25723e */ /* 0x000fe400000010ff */
[----:B------:R-:W-:-:S04]  /*3980*/  @P0 F2FP.BF16.F32.PACK_AB R105, RZ, R105 ;  /* 0x00000069ff69023e */ /* 0x000fc800000010ff */
[----:B------:R-:W-:-:S07]  /*3990*/  @P0 PRMT R36, R105, 0x7610, R36 ;  /* 0x0000761069240816 */ /* 0x000fce0000000024 */
.L_x_108:
[----:B------:R-:W-:-:S04]  /*39a0*/  UISETP.NE.U32.AND UP0, UPT, UR4, URZ, UPT ;  /* 0x000000ff0400728c */ /* 0x000fc8000bf05070 */
[----:B------:R-:W-:-:S09]  /*39b0*/  UISETP.NE.AND.EX UP0, UPT, UR5, URZ, UPT, UP0 ;  /* 0x000000ff0500728c */ /* 0x000fd2000bf05300 */
[----:B------:R-:W-:Y:S05]  /*39c0*/  BRA.U !UP0, `(.L_x_110) ;  /* 0x0000000108207547 */ /* 0x000fea000b800000 */
[----:B------:R-:W0:Y:S01]  /*39d0*/  LDC.64 R104, c[0x0][0x478] ;  /* 0x00011e00ff687b82 */ /* 0x000e220000000a00 */
[----:B------:R-:W-:Y:S02]  /*39e0*/  LOP3.LUT R106, R37, 0xffff, RZ, 0xc0, !PT ;  /* 0x0000ffff256a7812 */ /* 0x000fe400078ec0ff */
[----:B------:R-:W-:-:S03]  /*39f0*/  PRMT R109, R38, 0x5410, R35 ;  /* 0x00005410266d7816 */ /* 0x000fc60000000023 */
[----:B------:R-:W-:-:S05]  /*3a00*/  IMAD.WIDE.U32 R106, R106, 0x10000, RZ ;  /* 0x000100006a6a7825 */ /* 0x000fca00078e00ff */
[----:B------:R-:W-:Y:S02]  /*3a10*/  LOP3.LUT R107, R109, R107, RZ, 0xfc, !PT ;  /* 0x0000006b6d6b7212 */ /* 0x000fe400078efcff */
[----:B------:R-:W-:Y:S01]  /*3a20*/  LOP3.LUT R106, R106, 0xffff, R5, 0xf8, !PT ;  /* 0x0000ffff6a6a7812 */ /* 0x000fe200078ef805 */
[----:B0-----:R-:W-:-:S05]  /*3a30*/  IMAD.WIDE.U32 R104, R113, 0x8, R104 ;  /* 0x0000000871687825 */ /* 0x001fca00078e0068 */
[----:B------:R0:W-:Y:S02]  /*3a40*/  STG.E.64 desc[UR10][R104.64], R106 ;  /* 0x0000006a68007986 */ /* 0x0001e4000c101b0a */
.L_x_110:
[----:B------:R-:W-:Y:S05]  /*3a50*/  @!P0 BRA `(.L_x_111) ;  /* 0x0000000000208947 */ /* 0x000fea0003800000 */
[----:B0-----:R-:W0:Y:S01]  /*3a60*/  LDC.64 R104, c[0x0][0x468] ;  /* 0x00011a00ff687b82 */ /* 0x001e220000000a00 */
[----:B------:R-:W-:Y:S02]  /*3a70*/  LOP3.LUT R106, R40, 0xffff, RZ, 0xc0, !PT ;  /* 0x0000ffff286a7812 */ /* 0x000fe400078ec0ff */
[----:B------:R-:W-:-:S03]  /*3a80*/  PRMT R109, R41, 0x5410, R36 ;  /* 0x00005410296d7816 */ /* 0x000fc60000000024 */
[----:B------:R-:W-:-:S05]  /*3a90*/  IMAD.WIDE.U32 R106, R106, 0x10000, RZ ;  /* 0x000100006a6a7825 */ /* 0x000fca00078e00ff */
[----:B------:R-:W-:Y:S02]  /*3aa0*/  LOP3.LUT R107, R109, R107, RZ, 0xfc, !PT ;  /* 0x0000006b6d6b7212 */ /* 0x000fe400078efcff */
[----:B------:R-:W-:Y:S01]  /*3ab0*/  LOP3.LUT R106, R106, 0xffff, R39, 0xf8, !PT ;  /* 0x0000ffff6a6a7812 */ /* 0x000fe200078ef827 */
[----:B0-----:R-:W-:-:S05]  /*3ac0*/  IMAD.WIDE.U32 R104, R111, 0x8, R104 ;  /* 0x000000086f687825 */ /* 0x001fca00078e0068 */
[----:B------:R1:W-:Y:S02]  /*3ad0*/  STG.E.64 desc[UR10][R104.64], R106 ;  /* 0x0000006a68007986 */ /* 0x0003e4000c101b0a */
.L_x_111:
[----:B------:R-:W-:Y:S02]  /*3ae0*/  IADD3 R113, PT, PT, R113, 0x100, RZ ;  /* 0x0000010071717810 */ /* 0x000fe40007ffe0ff */
[----:B------:R-:W-:-:S07]  /*3af0*/  IADD3 R111, PT, PT, R111, 0x100, RZ ;  /* 0x000001006f6f7810 */ /* 0x000fce0007ffe0ff */
.L_x_102:
[----:B------:R-:W-:Y:S05]  /*3b00*/  BSYNC.RECONVERGENT B0 ;  /* 0x0000000000007941 */ /* 0x000fea0003800200 */
.L_x_101:
[----:B------:R-:W-:Y:S01]  /*3b10*/  ISETP.GE.U32.AND P1, PT, R4, 0x200, PT ;  /* 0x000002000400780c */ /* 0x000fe20003f26070 */
[----:B------:R-:W-:Y:S03]  /*3b20*/  BSSY.RECONVERGENT B0, `(.L_x_112) ;  /* 0x00000b1000007945 */ /* 0x000fe60003800200 */
[----:B------:R-:W-:-:S09]  /*3b30*/  P2R R109, PR, RZ, 0x2 ;  /* 0x00000002ff6d7803 */ /* 0x000fd20000000000 */
[----:B------:R-:W-:Y:S05]  /*3b40*/  @!P1 BRA `(.L_x_113) ;  /* 0x0000000800b89947 */ /* 0x000fea0003800000 */
[----:B------:R-:W-:-:S04]  /*3b50*/  UISETP.NE.U32.AND UP0, UPT, UR12, URZ, UPT ;  /* 0x000000ff0c00728c */ /* 0x000fc8000bf05070 */
[----:B------:R-:W-:-:S09]  /*3b60*/  UISETP.NE.AND.EX UP0, UPT, UR13, URZ, UPT, UP0 ;  /* 0x000000ff0d00728c */ /* 0x000fd2000bf05300 */
[----:B------:R-:W-:Y:S05]  /*3b70*/  BRA.U !UP0, `(.L_x_114) ;  /* 0x0000000508387547 */ /* 0x000fea000b800000 */
[----:B------:R-:W-:-:S04]  /*3b80*/  UISETP.NE.U32.AND UP0, UPT, UR6, URZ, UPT ;  /* 0x000000ff0600728c */ /* 0x000fc8000bf05070 */
[----:B------:R-:W-:-:S09]  /*3b90*/  UISETP.NE.AND.EX UP0, UPT, UR7, URZ, UPT, UP0 ;  /* 0x000000ff0700728c */ /* 0x000fd2000bf05300 */
[----:B------:R-:W-:Y:S05]  /*3ba0*/  BRA.U !UP0, `(.L_x_115) ;  /* 0x0000000108a07547 */ /* 0x000fea000b800000 */
[----:B------:R-:W-:Y:S01]  /*3bb0*/  ISETP.GT.AND P1, PT, R42, RZ, PT ;  /* 0x000000ff2a00720c */ /* 0x000fe20003f24270 */
[----:B01----:R-:W0:Y:S01]  /*3bc0*/  @P0 LDC R105, c[0x0][0x40c] ;  /* 0x00010300ff690b82 */ /* 0x003e220000000800 */
[C---:B------:R-:W-:Y:S01]  /*3bd0*/  SHF.R.U64 R104, R164.reuse, 0x10, R165 ;  /* 0x00000010a4687819 */ /* 0x040fe200000012a5 */
[----:B------:R-:W-:Y:S01]  /*3be0*/  IMAD.U32 R112, R165, 0x10000, RZ ;  /* 0x00010000a5707824 */ /* 0x000fe200078e00ff */
[----:B------:R-:W-:Y:S02]  /*3bf0*/  SHF.L.U32 R38, R164, 0x10, RZ ;  /* 0x00000010a4267819 */ /* 0x000fe400000006ff */
[----:B------:R-:W-:-:S03]  /*3c00*/  SHF.L.U32 R104, R104, 0x10, RZ ;  /* 0x0000001068687819 */ /* 0x000fc600000006ff */
[----:B------:R-:W1:Y:S04]  /*3c10*/  @P0 LDC R107, c[0x0][0x40c] ;  /* 0x00010300ff6b0b82 */ /* 0x000e680000000800 */
[-CC-:B------:R-:W-:Y:S01]  /*3c20*/  @P1 FFMA.FTZ R5, R123, R110.reuse, R115.reuse ;  /* 0x0000006e7b051223 */ /* 0x180fe20000010073 */
[-CC-:B------:R-:W-:Y:S01]  /*3c30*/  @P1 FFMA.FTZ R106, R128, R110.reuse, R115.reuse ;  /* 0x0000006e806a1223 */ /* 0x180fe20000010073 */
[-CC-:B------:R-:W-:Y:S01]  /*3c40*/  @P1 FFMA.FTZ R37, R125, R110.reuse, R115.reuse ;  /* 0x0000006e7d251223 */ /* 0x180fe20000010073 */
[----:B------:R-:W-:Y:S01]  /*3c50*/  @P1 FFMA.FTZ R114, R130, R110, R115 ;  /* 0x0000006e82721223 */ /* 0x000fe20000010073 */
[----:B------:R-:W2:Y:S01]  /*3c60*/  @P0 LDC R117, c[0x0][0x40c] ;  /* 0x00010300ff750b82 */ /* 0x000ea20000000800 */
[----:B------:R-:W-:Y:S01]  /*3c70*/  @P1 FADD.FTZ R5, R124, -R5 ;  /* 0x800000057c051221 */ /* 0x000fe20000010000 */
[----:B------:R-:W-:Y:S01]  /*3c80*/  @P1 FADD.FTZ R35, R127, -R106 ;  /* 0x8000006a7f231221 */ /* 0x000fe20000010000 */
[----:B------:R-:W-:Y:S01]  /*3c90*/  @P1 FADD.FTZ R37, R126, -R37 ;  /* 0x800000257e251221 */ /* 0x000fe20000010000 */
[----:B------:R-:W-:Y:S01]  /*3ca0*/  SHF.R.U32.HI R106, RZ, 0x10, R165 ;  /* 0x00000010ff6a7819 */ /* 0x000fe200000116a5 */
[C---:B------:R-:W-:Y:S01]  /*3cb0*/  @P1 FFMA.FTZ R38, R43.reuse, R5, R38 ;  /* 0x000000052b261223 */ /* 0x040fe20000010026 */
[C---:B------:R-:W-:Y:S01]  /*3cc0*/  @P1 FFMA.FTZ R104, R43.reuse, R35, R104 ;  /* 0x000000232b681223 */ /* 0x040fe20000010068 */
[----:B------:R-:W-:Y:S01]  /*3cd0*/  @P1 FFMA.FTZ R112, R43, R37, R112 ;  /* 0x000000252b701223 */ /* 0x000fe20000010070 */
[----:B------:R-:W-:Y:S01]  /*3ce0*/  SHF.L.U32 R106, R106, 0x10, RZ ;  /* 0x000000106a6a7819 */ /* 0x000fe200000006ff */
[----:B0-----:R-:W-:Y:S01]  /*3cf0*/  @P0 FMUL.FTZ R5, R38, R105 ;  /* 0x0000006926050220 */ /* 0x001fe20000410000 */
[----:B------:R-:W-:-:S04]  /*3d00*/  @P1 FADD.FTZ R114, R129, -R114 ;  /* 0x8000007281721221 */ /* 0x000fc80000010000 */
[----:B------:R-:W-:Y:S01]  /*3d10*/  @P0 F2FP.BF16.F32.PACK_AB R5, RZ, R5 ;  /* 0x00000005ff05023e */ /* 0x000fe200000010ff */
[----:B------:R-:W-:Y:S01]  /*3d20*/  @P1 FFMA.FTZ R106, R43, R114, R106 ;  /* 0x000000722b6a1223 */ /* 0x000fe2000001006a */
[----:B-1----:R-:W-:Y:S02]  /*3d30*/  @P0 FMUL.FTZ R35, R104, R107 ;  /* 0x0000006b68230220 */ /* 0x002fe40000410000 */
[----:B------:R-:W-:Y:S02]  /*3d40*/  @P0 PRMT R39, R5, 0x7610, R39 ;  /* 0x0000761005270816 */ /* 0x000fe40000000027 */
[----:B------:R-:W-:Y:S02]  /*3d50*/  F2FP.BF16.F32.PACK_AB R5, RZ, R38 ;  /* 0x00000026ff05723e */ /* 0x000fe400000010ff */
[----:B------:R-:W-:Y:S01]  /*3d60*/  @P0 F2FP.BF16.F32.PACK_AB R35, RZ, R35 ;  /* 0x00000023ff23023e */ /* 0x000fe200000010ff */
[----:B--2---:R-:W-:Y:S01]  /*3d70*/  @P0 FMUL.FTZ R37, R112, R117 ;  /* 0x0000007570250220 */ /* 0x004fe20000410000 */
[----:B------:R-:W-:-:S02]  /*3d80*/  F2FP.BF16.F32.PACK_AB R38, RZ, R112 ;  /* 0x00000070ff26723e */ /* 0x000fc400000010ff */
[----:B------:R-:W-:Y:S02]  /*3d90*/  @P0 PRMT R40, R35, 0x7610, R40 ;  /* 0x0000761023280816 */ /* 0x000fe40000000028 */
[----:B------:R-:W-:Y:S02]  /*3da0*/  @P0 F2FP.BF16.F32.PACK_AB R37, RZ, R37 ;  /* 0x00000025ff25023e */ /* 0x000fe400000010ff */
[----:B------:R-:W-:Y:S02]  /*3db0*/  F2FP.BF16.F32.PACK_AB R35, RZ, R106 ;  /* 0x0000006aff23723e */ /* 0x000fe400000010ff */
[----:B------:R-:W-:Y:S02]  /*3dc0*/  @P0 PRMT R41, R37, 0x7610, R41 ;  /* 0x0000761025290816 */ /* 0x000fe40000000029 */
[----:B------:R-:W-:Y:S01]  /*3dd0*/  F2FP.BF16.F32.PACK_AB R37, RZ, R104 ;  /* 0x00000068ff25723e */ /* 0x000fe200000010ff */
[----:B------:R-:W-:Y:S06]  /*3de0*/  @!P0 BRA `(.L_x_116) ;  /* 0x0000000400c08947 */ /* 0x000fec0003800000 */
[----:B------:R-:W-:-:S05]  /*3df0*/  FMUL.FTZ R106, R106, UR15 ;  /* 0x0000000f6a6a7c20 */ /* 0x000fca0008410000 */
[----:B------:R-:W-:-:S04]  /*3e00*/  F2FP.BF16.F32.PACK_AB R106, RZ, R106 ;  /* 0x0000006aff6a723e */ /* 0x000fc800000010ff */
[----:B------:R-:W-:Y:S01]  /*3e10*/  PRMT R36, R106, 0x7610, R36 ;  /* 0x000076106a247816 */ /* 0x000fe20000000024 */
[----:B------:R-:W-:Y:S06]  /*3e20*/  BRA `(.L_x_116) ;  /* 0x0000000400b07947 */ /* 0x000fec0003800000 */
.L_x_115:
        /* <DEDUP_REMOVED lines=9> */
[----:B------:R-:W-:Y:S02]  /*3ec0*/  @P1 FFMA.FTZ R185, R125, R110, R115 ;  /* 0x0000006e7db91223 */ /* 0x000fe40000010073 */
[----:B------:R-:W2:Y:S01]  /*3ed0*/  @P0 LDC R187, c[0x0][0x40c] ;  /* 0x00010300ffbb0b82 */ /* 0x000ea20000000800 */
[----:B------:R-:W-:Y:S01]  /*3ee0*/  @P1 FADD.FTZ R105, R124, -R105 ;  /* 0x800000697c691221 */ /* 0x000fe20000010000 */
[----:B------:R-:W-:Y:S01]  /*3ef0*/  @P1 FADD.FTZ R117, R127, -R114 ;  /* 0x800000727f751221 */ /* 0x000fe20000010000 */
[----:B------:R-:W-:-:S02]  /*3f00*/  @P1 FADD.FTZ R185, R126, -R185 ;  /* 0x800000b97eb91221 */ /* 0x000fc40000010000 */
        /* <DEDUP_REMOVED lines=14> */
[----:B------:R-:W-:-:S03]  /*3ff0*/  @P1 FFMA.FTZ R104, R130, R110, R115 ;  /* 0x0000006e82681223 */ /* 0x000fc60000010073 */
[----:B------:R-:W-:Y:S01]  /*4000*/  SHF.L.U32 R36, R36, 0x10, RZ ;  /* 0x0000001024247819 */ /* 0x000fe200000006ff */
[----:B------:R-:W-:-:S04]  /*4010*/  @P1 FADD.FTZ R104, R129, -R104 ;  /* 0x8000006881681221 */ /* 0x000fc80000010000 */
[----:B------:R-:W-:-:S04]  /*4020*/  @P1 FFMA.FTZ R36, R43, R104, R36 ;  /* 0x000000682b241223 */ /* 0x000fc80000010024 */
[----:B------:R-:W-:-:S05]  /*4030*/  FMUL.FTZ R36, R36, UR15 ;  /* 0x0000000f24247c20 */ /* 0x000fca0008410000 */
[----:B------:R-:W-:Y:S01]  /*4040*/  F2FP.BF16.F32.PACK_AB R36, RZ, R36 ;  /* 0x00000024ff24723e */ /* 0x000fe200000010ff */
[----:B------:R-:W-:Y:S06]  /*4050*/  BRA `(.L_x_116) ;  /* 0x0000000400247947 */ /* 0x000fec0003800000 */
.L_x_114:
[----:B------:R-:W-:-:S04]  /*4060*/  UISETP.NE.U32.AND UP0, UPT, UR6, URZ, UPT ;  /* 0x000000ff0600728c */ /* 0x000fc8000bf05070 */
[----:B------:R-:W-:-:S09]  /*4070*/  UISETP.NE.AND.EX UP0, UPT, UR7, URZ, UPT, UP0 ;  /* 0x000000ff0700728c */ /* 0x000fd2000bf05300 */
[----:B------:R-:W-:Y:S05]  /*4080*/  BRA.U !UP0, `(.L_x_117) ;  /* 0x0000000108987547 */ /* 0x000fea000b800000 */
[----:B01----:R-:W0:Y:S01]  /*4090*/  @P0 LDC R106, c[0x0][0x40c] ;  /* 0x00010300ff6a0b82 */ /* 0x003e220000000800 */
        /* <DEDUP_REMOVED lines=16> */
[----:B------:R-:W-:Y:S01]  /*41a0*/  FSEL R37, R35, RZ, P1 ;  /* 0x000000ff23257208 */ /* 0x000fe20000800000 */
[----:B0-----:R-:W-:Y:S01]  /*41b0*/  @P0 FMUL.FTZ R35, R5, R106 ;  /* 0x0000006a05230220 */ /* 0x001fe20000410000 */
[----:B------:R-:W-:-:S04]  /*41c0*/  F2FP.BF16.F32.PACK_AB R5, RZ, R5 ;  /* 0x00000005ff05723e */ /* 0x000fc800000010ff */
[----:B------:R-:W-:Y:S01]  /*41d0*/  @P0 F2FP.BF16.F32.PACK_AB R106, RZ, R35 ;  /* 0x00000023ff6a023e */ /* 0x000fe200000010ff */
[----:B------:R-:W-:Y:S01]  /*41e0*/  FMUL.FTZ R35, R43, R114 ;  /* 0x000000722b237220 */ /* 0x000fe20000410000 */
[----:B-1----:R-:W-:Y:S02]  /*41f0*/  @P0 FMUL.FTZ R105, R104, R105 ;  /* 0x0000006968690220 */ /* 0x002fe40000410000 */
[----:B------:R-:W-:-:S03]  /*4200*/  @P0 PRMT R39, R106, 0x7610, R39 ;  /* 0x000076106a270816 */ /* 0x000fc60000000027 */
[----:B------:R-:W-:Y:S01]  /*4210*/  @P0 F2FP.BF16.F32.PACK_AB R105, RZ, R105 ;  /* 0x00000069ff69023e */ /* 0x000fe200000010ff */
[----:B--2---:R-:W-:-:S03]  /*4220*/  @P0 FMUL.FTZ R38, R37, R112 ;  /* 0x0000007025260220 */ /* 0x004fc60000410000 */
[----:B------:R-:W-:Y:S02]  /*4230*/  @P0 PRMT R41, R105, 0x7610, R41 ;  /* 0x0000761069290816 */ /* 0x000fe40000000029 */
[----:B------:R-:W-:Y:S02]  /*4240*/  FSEL R105, R35, RZ, P1 ;  /* 0x000000ff23697208 */ /* 0x000fe40000800000 */
[----:B------:R-:W-:Y:S02]  /*4250*/  @P0 F2FP.BF16.F32.PACK_AB R38, RZ, R38 ;  /* 0x00000026ff26023e */ /* 0x000fe400000010ff */
[----:B------:R-:W-:Y:S02]  /*4260*/  F2FP.BF16.F32.PACK_AB R37, RZ, R37 ;  /* 0x00000025ff25723e */ /* 0x000fe400000010ff */
[----:B------:R-:W-:Y:S02]  /*4270*/  @P0 PRMT R40, R38, 0x7610, R40 ;  /* 0x0000761026280816 */ /* 0x000fe40000000028 */
[----:B------:R-:W-:-:S02]  /*4280*/  F2FP.BF16.F32.PACK_AB R38, RZ, R104 ;  /* 0x00000068ff26723e */ /* 0x000fc400000010ff */
[----:B------:R-:W-:Y:S01]  /*4290*/  F2FP.BF16.F32.PACK_AB R35, RZ, R105 ;  /* 0x00000069ff23723e */ /* 0x000fe200000010ff */
[----:B------:R-:W-:Y:S06]  /*42a0*/  @!P0 BRA `(.L_x_116) ;  /* 0x0000000000908947 */ /* 0x000fec0003800000 */
[----:B------:R-:W-:-:S05]  /*42b0*/  FMUL.FTZ R105, R105, UR15 ;  /* 0x0000000f69697c20 */ /* 0x000fca0008410000 */
[----:B------:R-:W-:-:S04]  /*42c0*/  F2FP.BF16.F32.PACK_AB R105, RZ, R105 ;  /* 0x00000069ff69723e */ /* 0x000fc800000010ff */
[----:B------:R-:W-:Y:S01]  /*42d0*/  PRMT R36, R105, 0x7610, R36 ;  /* 0x0000761069247816 */ /* 0x000fe20000000024 */
[----:B------:R-:W-:Y:S06]  /*42e0*/  BRA `(.L_x_116) ;  /* 0x0000000000807947 */ /* 0x000fec0003800000 */
.L_x_117:
[----:B------:R-:W-:Y:S05]  /*42f0*/  @!P0 BRA `(.L_x_118) ;  /* 0x00000000001c8947 */ /* 0x000fea0003800000 */
[----:B------:R-:W-:Y:S01]  /*4300*/  FFMA.FTZ R39, R123, R110, R115 ;  /* 0x0000006e7b277223 */ /* 0x000fe20000010073 */
[----:B------:R-:W-:-:S03]  /*4310*/  ISETP.GT.AND P1, PT, R42, RZ, PT ;  /* 0x000000ff2a00720c */ /* 0x000fc60003f24270 */
[----:B01----:R-:W-:-:S04]  /*4320*/  FADD.FTZ R104, R124, -R39 ;  /* 0x800000277c687221 */ /* 0x003fc80000010000 */
[----:B------:R-:W-:-:S05]  /*4330*/  FMUL.FTZ R39, R43, R104 ;  /* 0x000000682b277220 */ /* 0x000fca0000410000 */
[----:B------:R-:W-:-:S05]  /*4340*/  FSEL R39, R39, RZ, P1 ;  /* 0x000000ff27277208 */ /* 0x000fca0000800000 */
[----:B------:R-:W-:-:S05]  /*4350*/  FMUL.FTZ R39, R39, UR15 ;  /* 0x0000000f27277c20 */ /* 0x000fca0008410000 */
[----:B------:R-:W-:-:S07]  /*4360*/  F2FP.BF16.F32.PACK_AB R39, RZ, R39 ;  /* 0x00000027ff27723e */ /* 0x000fce00000010ff */
.L_x_118:
        /* <DEDUP_REMOVED lines=8> */
.L_x_119:
        /* <DEDUP_REMOVED lines=8> */
.L_x_120:
        /* <DEDUP_REMOVED lines=8> */
.L_x_116:
[----:B------:R-:W-:Y:S05]  /*44f0*/  BRA.U !UP0, `(.L_x_121) ;  /* 0x0000000108207547 */ /* 0x000fea000b800000 */
[----:B01----:R-:W0:Y:S01]  /*4500*/  LDC.64 R106, c[0x0][0x478] ;  /* 0x00011e00ff6a7b82 */ /* 0x003e220000000a00 */
[----:B------:R-:W-:Y:S02]  /*4510*/  LOP3.LUT R104, R37, 0xffff, RZ, 0xc0, !PT ;  /* 0x0000ffff25687812 */ /* 0x000fe400078ec0ff */
[----:B------:R-:W-:-:S03]  /*4520*/  PRMT R117, R38, 0x5410, R35 ;  /* 0x0000541026757816 */ /* 0x000fc60000000023 */
[----:B------:R-:W-:-:S05]  /*4530*/  IMAD.WIDE.U32 R104, R104, 0x10000, RZ ;  /* 0x0001000068687825 */ /* 0x000fca00078e00ff */
[----:B------:R-:W-:Y:S02]  /*4540*/  LOP3.LUT R105, R117, R105, RZ, 0xfc, !PT ;  /* 0x0000006975697212 */ /* 0x000fe400078efcff */
[----:B------:R-:W-:Y:S01]  /*4550*/  LOP3.LUT R104, R104, 0xffff, R5, 0xf8, !PT ;  /* 0x0000ffff68687812 */ /* 0x000fe200078ef805 */
[----:B0-----:R-:W-:-:S05]  /*4560*/  IMAD.WIDE.U32 R106, R113, 0x8, R106 ;  /* 0x00000008716a7825 */ /* 0x001fca00078e006a */
[----:B------:R2:W-:Y:S02]  /*4570*/  STG.E.64 desc[UR10][R106.64], R104 ;  /* 0x000000686a007986 */ /* 0x0005e4000c101b0a */
.L_x_121:
[----:B------:R-:W-:Y:S05]  /*4580*/  @!P0 BRA `(.L_x_122) ;  /* 0x0000000000208947 */ /* 0x000fea0003800000 */
[----:B012---:R-:W0:Y:S01]  /*4590*/  LDC.64 R106, c[0x0][0x468] ;  /* 0x00011a00ff6a7b82 */ /* 0x007e220000000a00 */
[----:B------:R-:W-:Y:S02]  /*45a0*/  LOP3.LUT R104, R40, 0xffff, RZ, 0xc0, !PT ;  /* 0x0000ffff28687812 */ /* 0x000fe400078ec0ff */
[----:B------:R-:W-:-:S03]  /*45b0*/  PRMT R117, R41, 0x5410, R36 ;  /* 0x0000541029757816 */ /* 0x000fc60000000024 */
[----:B------:R-:W-:-:S05]  /*45c0*/  IMAD.WIDE.U32 R104, R104, 0x10000, RZ ;  /* 0x0001000068687825 */ /* 0x000fca00078e00ff */
[----:B------:R-:W-:Y:S02]  /*45d0*/  LOP3.LUT R105, R117, R105, RZ, 0xfc, !PT ;  /* 0x0000006975697212 */ /* 0x000fe400078efcff */
[----:B------:R-:W-:Y:S01]  /*45e0*/  LOP3.LUT R104, R104, 0xffff, R39, 0xf8, !PT ;  /* 0x0000ffff68687812 */ /* 0x000fe200078ef827 */
[----:B0-----:R-:W-:-:S05]  /*45f0*/  IMAD.WIDE.U32 R106, R111, 0x8, R106 ;  /* 0x000000086f6a7825 */ /* 0x001fca00078e006a */
[----:B------:R3:W-:Y:S02]  /*4600*/  STG.E.64 desc[UR10][R106.64], R104 ;  /* 0x000000686a007986 */ /* 0x0007e4000c101b0a */
.L_x_122:
[----:B------:R-:W-:Y:S02]  /*4610*/  IADD3 R113, PT, PT, R113, 0x100, RZ ;  /* 0x0000010071717810 */ /* 0x000fe40007ffe0ff */
[----:B------:R-:W-:-:S07]  /*4620*/  IADD3 R111, PT, PT, R111, 0x100, RZ ;  /* 0x000001006f6f7810 */ /* 0x000fce0007ffe0ff */
.L_x_113:
[----:B------:R-:W-:Y:S05]  /*4630*/  BSYNC.RECONVERGENT B0 ;  /* 0x0000000000007941 */ /* 0x000fea0003800200 */
.L_x_112:
[----:B------:R-:W-:Y:S01]  /*4640*/  ISETP.GE.U32.AND P4, PT, R4, 0x300, PT ;  /* 0x000003000400780c */ /* 0x000fe20003f86070 */
[----:B------:R-:W-:-:S12]  /*4650*/  BSSY.RECONVERGENT B0, `(.L_x_123) ;  /* 0x00000b0000007945 */ /* 0x000fd80003800200 */
        /* <DEDUP_REMOVED lines=8> */
[----:B0123--:R-:W0:Y:S01]  /*46e0*/  @P0 LDC R105, c[0x0][0x40c] ;  /* 0x00010300ff690b82 */ /* 0x00fe220000000800 */
        /* <DEDUP_REMOVED lines=38> */
.L_x_126:
        /* <DEDUP_REMOVED lines=35> */
.L_x_125:
[----:B------:R-:W-:-:S04]  /*4b80*/  UISETP.NE.U32.AND UP0, UPT, UR6, URZ, UPT ;  /* 0x000000ff0600728c */ /* 0x000fc8000bf05070 */
[----:B------:R-:W-:-:S09]  /*4b90*/  UISETP.NE.AND.EX UP0, UPT, UR7, URZ, UPT, UP0 ;  /* 0x000000ff0700728c */ /* 0x000fd2000bf05300 */
[----:B------:R-:W-:Y:S05]  /*4ba0*/  BRA.U !UP0, `(.L_x_128) ;  /* 0x0000000108987547 */ /* 0x000fea000b800000 */
[----:B0123--:R-:W0:Y:S01]  /*4bb0*/  @P0 LDC R106, c[0x0][0x40c] ;  /* 0x00010300ff6a0b82 */ /* 0x00fe220000000800 */
        /* <DEDUP_REMOVED lines=37> */
.L_x_128:
[----:B------:R-:W-:Y:S05]  /*4e10*/  @!P0 BRA `(.L_x_129) ;  /* 0x00000000001c8947 */ /* 0x000fea0003800000 */
[----:B------:R-:W-:Y:S01]  /*4e20*/  FFMA.FTZ R39, R131, R110, R115 ;  /* 0x0000006e83277223 */ /* 0x000fe20000010073 */
[----:B------:R-:W-:-:S03]  /*4e30*/  ISETP.GT.AND P1, PT, R42, RZ, PT ;  /* 0x000000ff2a00720c */ /* 0x000fc60003f24270 */
[----:B0123--:R-:W-:-:S04]  /*4e40*/  FADD.FTZ R104, R132, -R39 ;  /* 0x8000002784687221 */ /* 0x00ffc80000010000 */
[----:B------:R-:W-:-:S05]  /*4e50*/  FMUL.FTZ R39, R43, R104 ;  /* 0x000000682b277220 */ /* 0x000fca0000410000 */
[----:B------:R-:W-:-:S05]  /*4e60*/  FSEL R39, R39, RZ, P1 ;  /* 0x000000ff27277208 */ /* 0x000fca0000800000 */
[----:B------:R-:W-:-:S05]  /*4e70*/  FMUL.FTZ R39, R39, UR15 ;  /* 0x0000000f27277c20 */ /* 0x000fca0008410000 */
[----:B------:R-:W-:-:S07]  /*4e80*/  F2FP.BF16.F32.PACK_AB R39, RZ, R39 ;  /* 0x00000027ff27723e */ /* 0x000fce00000010ff */
.L_x_129:
        /* <DEDUP_REMOVED lines=8> */
.L_x_130:
        /* <DEDUP_REMOVED lines=8> */
.L_x_131:
        /* <DEDUP_REMOVED lines=8> */
.L_x_127:
[----:B------:R-:W-:Y:S05]  /*5010*/  BRA.U !UP0, `(.L_x_132) ;  /* 0x0000000108207547 */ /* 0x000fea000b800000 */
[----:B0123--:R-:W0:Y:S01]  /*5020*/  LDC.64 R106, c[0x0][0x478] ;  /* 0x00011e00ff6a7b82 */ /* 0x00fe220000000a00 */
[----:B------:R-:W-:Y:S02]  /*5030*/  LOP3.LUT R104, R37, 0xffff, RZ, 0xc0, !PT ;  /* 0x0000ffff25687812 */ /* 0x000fe400078ec0ff */
[----:B------:R-:W-:-:S03]  /*5040*/  PRMT R117, R38, 0x5410, R35 ;  /* 0x0000541026757816 */ /* 0x000fc60000000023 */
[----:B------:R-:W-:-:S05]  /*5050*/  IMAD.WIDE.U32 R104, R104, 0x10000, RZ ;  /* 0x0001000068687825 */ /* 0x000fca00078e00ff */
[----:B------:R-:W-:Y:S02]  /*5060*/  LOP3.LUT R105, R117, R105, RZ, 0xfc, !PT ;  /* 0x0000006975697212 */ /* 0x000fe400078efcff */
[----:B------:R-:W-:Y:S01]  /*5070*/  LOP3.LUT R104, R104, 0xffff, R5, 0xf8, !PT ;  /* 0x0000ffff68687812 */ /* 0x000fe200078ef805 */
[----:B0-----:R-:W-:-:S05]  /*5080*/  IMAD.WIDE.U32 R106, R113, 0x8, R106 ;  /* 0x00000008716a7825 */ /* 0x001fca00078e006a */
[----:B------:R4:W-:Y:S02]  /*5090*/  STG.E.64 desc[UR10][R106.64], R104 ;  /* 0x000000686a007986 */ /* 0x0009e4000c101b0a */
.L_x_132:
[----:B------:R-:W-:Y:S05]  /*50a0*/  @!P0 BRA `(.L_x_133) ;  /* 0x0000000000208947 */ /* 0x000fea0003800000 */
[----:B01234-:R-:W0:Y:S01]  /*50b0*/  LDC.64 R106, c[0x0][0x468] ;  /* 0x00011a00ff6a7b82 */ /* 0x01fe220000000a00 */
[----:B------:R-:W-:Y:S02]  /*50c0*/  LOP3.LUT R104, R40, 0xffff, RZ, 0xc0, !PT ;  /* 0x0000ffff28687812 */ /* 0x000fe400078ec0ff */
[----:B------:R-:W-:-:S03]  /*50d0*/  PRMT R117, R41, 0x5410, R36 ;  /* 0x0000541029757816 */ /* 0x000fc60000000024 */
[----:B------:R-:W-:-:S05]  /*50e0*/  IMAD.WIDE.U32 R104, R104, 0x10000, RZ ;  /* 0x0001000068687825 */ /* 0x000fca00078e00ff */
[----:B------:R-:W-:Y:S02]  /*50f0*/  LOP3.LUT R105, R117, R105, RZ, 0xfc, !PT ;  /* 0x0000006975697212 */ /* 0x000fe400078efcff */
[----:B------:R-:W-:Y:S01]  /*5100*/  LOP3.LUT R104, R104, 0xffff, R39, 0xf8, !PT ;  /* 0x0000ffff68687812 */ /* 0x000fe200078ef827 */
[----:B0-----:R-:W-:-:S05]  /*5110*/  IMAD.WIDE.U32 R106, R111, 0x8, R106 ;  /* 0x000000086f6a7825 */ /* 0x001fca00078e006a */
[----:B------:R0:W-:Y:S02]  /*5120*/  STG.E.64 desc[UR10][R106.64], R104 ;  /* 0x000000686a007986 */ /* 0x0001e4000c101b0a */
.L_x_133:
[----:B------:R-:W-:Y:S02]  /*5130*/  IADD3 R113, PT, PT, R113, 0x100, RZ ;  /* 0x0000010071717810 */ /* 0x000fe40007ffe0ff */
[----:B------:R-:W-:-:S07]  /*5140*/  IADD3 R111, PT, PT, R111, 0x100, RZ ;  /* 0x000001006f6f7810 */ /* 0x000fce0007ffe0ff */
.L_x_124:
[----:B------:R-:W-:Y:S05]  /*5150*/  BSYNC.RECONVERGENT B0 ;  /* 0x0000000000007941 */ /* 0x000fea0003800200 */
.L_x_123:
        /* <DEDUP_REMOVED lines=10> */
[----:B01234-:R-:W0:Y:S01]  /*5200*/  @P0 LDC R105, c[0x0][0x40c] ;  /* 0x00010300ff690b82 */ /* 0x01fe220000000800 */
        /* <DEDUP_REMOVED lines=38> */
.L_x_137:
        /* <DEDUP_REMOVED lines=35> */
.L_x_136:
[----:B------:R-:W-:-:S04]  /*56a0*/  UISETP.NE.U32.AND UP0, UPT, UR6, URZ, UPT ;  /* 0x000000ff0600728c */ /* 0x000fc8000bf05070 */
[----:B------:R-:W-:-:S09]  /*56b0*/  UISETP.NE.AND.EX UP0, UPT, UR7, URZ, UPT, UP0 ;  /* 0x000000ff0700728c */ /* 0x000fd2000bf05300 */
[----:B------:R-:W-:Y:S05]  /*56c0*/  BRA.U !UP0, `(.L_x_139) ;  /* 0x0000000108987547 */ /* 0x000fea000b800000 */
[----:B01234-:R-:W0:Y:S01]  /*56d0*/  @P0 LDC R106, c[0x0][0x40c] ;  /* 0x00010300ff6a0b82 */ /* 0x01fe220000000800 */
        /* <DEDUP_REMOVED lines=37> */
.L_x_139:
[----:B------:R-:W-:Y:S05]  /*5930*/  @!P0 BRA `(.L_x_140) ;  /* 0x00000000001c8947 */ /* 0x000fea0003800000 */
[----:B------:R-:W-:Y:S01]  /*5940*/  FFMA.FTZ R39, R139, R110, R115 ;  /* 0x0000006e8b277223 */ /* 0x000fe20000010073 */
[----:B------:R-:W-:-:S03]  /*5950*/  ISETP.GT.AND P1, PT, R42, RZ, PT ;  /* 0x000000ff2a00720c */ /* 0x000fc60003f24270 */
[----:B01234-:R-:W-:-:S04]  /*5960*/  FADD.FTZ R104, R140, -R39 ;  /* 0x800000278c687221 */ /* 0x01ffc80000010000 */
[----:B------:R-:W-:-:S05]  /*5970*/  FMUL.FTZ R39, R43, R104 ;  /* 0x000000682b277220 */ /* 0x000fca0000410000 */
[----:B------:R-:W-:-:S05]  /*5980*/  FSEL R39, R39, RZ, P1 ;  /* 0x000000ff27277208 */ /* 0x000fca0000800000 */
[----:B------:R-:W-:-:S05]  /*5990*/  FMUL.FTZ R39, R39, UR15 ;  /* 0x0000000f27277c20 */ /* 0x000fca0008410000 */
[----:B------:R-:W-:-:S07]  /*59a0*/  F2FP.BF16.F32.PACK_AB R39, RZ, R39 ;  /* 0x00000027ff27723e */ /* 0x000fce00000010ff */
.L_x_140:
        /* <DEDUP_REMOVED lines=8> */
.L_x_141:
        /* <DEDUP_REMOVED lines=8> */
.L_x_142:
        /* <DEDUP_REMOVED lines=8> */
.L_x_138:
[----:B------:R-:W-:Y:S05]  /*5b30*/  BRA.U !UP0, `(.L_x_143) ;  /* 0x0000000108207547 */ /* 0x000fea000b800000 */
        /* <DEDUP_REMOVED lines=8> */
.L_x_143:
        /* <DEDUP_REMOVED lines=9> */
.L_x_144:
[----:B------:R-:W-:Y:S02]  /*5c50*/  IADD3 R113, PT, PT, R113, 0x100, RZ ;  /* 0x0000010071717810 */ /* 0x000fe40007ffe0ff */
[----:B------:R-:W-:-:S07]  /*5c60*/  IADD3 R111, PT, PT, R111, 0x100, RZ ;  /* 0x000001006f6f7810 */ /* 0x000fce0007ffe0ff */
.L_x_135:
[----:B------:R-:W-:Y:S05]  /*5c70*/  BSYNC.RECONVERGENT B0 ;  /* 0x0000000000007941 */ /* 0x000fea0003800200 */
.L_x_134:
        /* <DEDUP_REMOVED lines=49> */
.L_x_148:
        /* <DEDUP_REMOVED lines=35> */
.L_x_147:
        /* <DEDUP_REMOVED lines=41> */
.L_x_150:
        /* <DEDUP_REMOVED lines=8> */
.L_x_151:
        /* <DEDUP_REMOVED lines=8> */
.L_x_152:
        /* <DEDUP_REMOVED lines=8> */
.L_x_153:
        /* <DEDUP_REMOVED lines=8> */
.L_x_149:
        /* <DEDUP_REMOVED lines=9> */
.L_x_154:
        /* <DEDUP_REMOVED lines=9> */
.L_x_155:
[----:B------:R-:W-:Y:S02]  /*6770*/  IADD3 R113, PT, PT, R113, 0x100, RZ ;  /* 0x0000010071717810 */ /* 0x000fe40007ffe0ff */
[----:B------:R-:W-:-:S07]  /*6780*/  IADD3 R111, PT, PT, R111, 0x100, RZ ;  /* 0x000001006f6f7810 */ /* 0x000fce0007ffe0ff */
.L_x_146:
[----:B------:R-:W-:Y:S05]  /*6790*/  BSYNC.RECONVERGENT B0 ;  /* 0x0000000000007941 */ /* 0x000fea0003800200 */
.L_x_145:
        /* <DEDUP_REMOVED lines=10> */
[C---:B------:R-:W-:Y:S01]  /*6840*/  IMAD.U32 R38, R156.reuse, 0x10000, RZ ;  /* 0x000100009c267824 */ /* 0x040fe200078e00ff */
[--C-:B01234-:R-:W-:Y:S02]  /*6850*/  SHF.R.U64 R104, R156, 0x10, R157.reuse ;  /* 0x000000109c687819 */ /* 0x11ffe4000000129d */
[----:B------:R-:W-:Y:S02]  /*6860*/  SHF.L.U32 R112, R157, 0x10, RZ ;  /* 0x000000109d707819 */ /* 0x000fe400000006ff */
[----:B------:R-:W-:Y:S02]  /*6870*/  SHF.L.U32 R104, R104, 0x10, RZ ;  /* 0x0000001068687819 */ /* 0x000fe400000006ff */
[----:B------:R-:W-:-:S04]  /*6880*/  SHF.R.U32.HI R114, RZ, 0x10, R157 ;  /* 0x00000010ff727819 */ /* 0x000fc8000001169d */
[----:B------:R-:W-:Y:S01]  /*6890*/  SHF.L.U32 R114, R114, 0x10, RZ ;  /* 0x0000001072727819 */ /* 0x000fe200000006ff */
[-CC-:B------:R-:W-:Y:S01]  /*68a0*/  @P5 FFMA.FTZ R5, R155, R110.reuse, R115.reuse ;  /* 0x0000006e9b055223 */ /* 0x180fe20000010073 */
[-CC-:B------:R-:W-:Y:S01]  /*68b0*/  @P5 FFMA.FTZ R106, R174, R110.reuse, R115.reuse ;  /* 0x0000006eae6a5223 */ /* 0x180fe20000010073 */
[-CC-:B------:R-:W-:Y:S01]  /*68c0*/  @P5 FFMA.FTZ R37, R171, R110.reuse, R115.reuse ;  /* 0x0000006eab255223 */ /* 0x180fe20000010073 */
[----:B------:R-:W-:Y:S01]  /*68d0*/  @P5 FFMA.FTZ R116, R176, R110, R115 ;  /* 0x0000006eb0745223 */ /* 0x000fe20000010073 */
[----:B------:R-:W-:Y:S01]  /*68e0*/  @P5 FADD.FTZ R5, R170, -R5 ;  /* 0x80000005aa055221 */ /* 0x000fe20000010000 */
[----:B------:R-:W-:Y:S01]  /*68f0*/  @P5 FADD.FTZ R35, R173, -R106 ;  /* 0x8000006aad235221 */ /* 0x000fe20000010000 */
[----:B------:R-:W-:Y:S01]  /*6900*/  @P5 FADD.FTZ R37, R172, -R37 ;  /* 0x80000025ac255221 */ /* 0x000fe20000010000 */
[----:B------:R-:W-:Y:S01]  /*6910*/  @P5 FADD.FTZ R105, R175, -R116 ;  /* 0x80000074af695221 */ /* 0x000fe20000010000 */
[C---:B------:R-:W-:Y:S01]  /*6920*/  @P5 FFMA.FTZ R38, R43.reuse, R5, R38 ;  /* 0x000000052b265223 */ /* 0x040fe20000010026 */
[C---:B------:R-:W-:Y:S01]  /*6930*/  @P5 FFMA.FTZ R104, R43.reuse, R35, R104 ;  /* 0x000000232b685223 */ /* 0x040fe20000010068 */
[C---:B------:R-:W-:Y:S01]  /*6940*/  @P5 FFMA.FTZ R112, R43.reuse, R37, R112 ;  /* 0x000000252b705223 */ /* 0x040fe20000010070 */
[----:B------:R-:W0:Y:S01]  /*6950*/  @P0 LDC R5, c[0x0][0x40c] ;  /* 0x00010300ff050b82 */ /* 0x000e220000000800 */
[----:B------:R-:W-:-:S07]  /*6960*/  @P5 FFMA.FTZ R114, R43, R105, R114 ;  /* 0x000000692b725223 */ /* 0x000fce0000010072 */
[----:B------:R-:W1:Y:S08]  /*6970*/  @P0 LDC R35, c[0x0][0x40c] ;  /* 0x00010300ff230b82 */ /* 0x000e700000000800 */
[----:B------:R-:W2:Y:S01]  /*6980*/  @P0 LDC R37, c[0x0][0x40c] ;  /* 0x00010300ff250b82 */ /* 0x000ea20000000800 */
[----:B0-----:R-:W-:-:S05]  /*6990*/  @P0 FMUL.FTZ R5, R38, R5 ;  /* 0x0000000526050220 */ /* 0x001fca0000410000 */
[----:B------:R-:W-:Y:S01]  /*69a0*/  @P0 F2FP.BF16.F32.PACK_AB R5, RZ, R5 ;  /* 0x00000005ff05023e */ /* 0x000fe200000010ff */
[----:B-1----:R-:W-:-:S03]  /*69b0*/  @P0 FMUL.FTZ R35, R104, R35 ;  /* 0x0000002368230220 */ /* 0x002fc60000410000 */
[----:B------:R-:W-:Y:S02]  /*69c0*/  @P0 PRMT R39, R5, 0x7610, R39 ;  /* 0x0000761005270816 */ /* 0x000fe40000000027 */
[----:B------:R-:W-:Y:S02]  /*69d0*/  F2FP.BF16.F32.PACK_AB R5, RZ, R38 ;  /* 0x00000026ff05723e */ /* 0x000fe400000010ff */
[----:B------:R-:W-:Y:S02]  /*69e0*/  @P0 F2FP.BF16.F32.PACK_AB R35, RZ, R35 ;  /* 0x00000023ff23023e */ /* 0x000fe400000010ff */
[----:B------:R-:W-:Y:S01]  /*69f0*/  F2FP.BF16.F32.PACK_AB R38, RZ, R112 ;  /* 0x00000070ff26723e */ /* 0x000fe200000010ff */
[----:B--2---:R-:W-:Y:S01]  /*6a00*/  @P0 FMUL.FTZ R37, R112, R37 ;  /* 0x0000002570250220 */ /* 0x004fe20000410000 */
[----:B------:R-:W-:Y:S02]  /*6a10*/  @P0 PRMT R40, R35, 0x7610, R40 ;  /* 0x0000761023280816 */ /* 0x000fe40000000028 */
[----:B------:R-:W-:-:S02]  /*6a20*/  F2FP.BF16.F32.PACK_AB R35, RZ, R114 ;  /* 0x00000072ff23723e */ /* 0x000fc400000010ff */
[----:B------:R-:W-:-:S04]  /*6a30*/  @P0 F2FP.BF16.F32.PACK_AB R37, RZ, R37 ;  /* 0x00000025ff25023e */ /* 0x000fc800000010ff */
[----:B------:R-:W-:Y:S02]  /*6a40*/  @P0 PRMT R41, R37, 0x7610, R41 ;  /* 0x0000761025290816 */ /* 0x000fe40000000029 */
[----:B------:R-:W-:Y:S01]  /*6a50*/  F2FP.BF16.F32.PACK_AB R37, RZ, R104 ;  /* 0x00000068ff25723e */ /* 0x000fe200000010ff */
[----:B------:R-:W-:Y:S06]  /*6a60*/  @!P0 BRA `(.L_x_160) ;  /* 0x0000000400c08947 */ /* 0x000fec0003800000 */
[----:B------:R-:W-:-:S05]  /*6a70*/  FMUL.FTZ R114, R114, UR15 ;  /* 0x0000000f72727c20 */ /* 0x000fca0008410000 */
[----:B------:R-:W-:-:S04]  /*6a80*/  F2FP.BF16.F32.PACK_AB R114, RZ, R114 ;  /* 0x00000072ff72723e */ /* 0x000fc800000010ff */
[----:B------:R-:W-:Y:S01]  /*6a90*/  PRMT R36, R114, 0x7610, R36 ;  /* 0x0000761072247816 */ /* 0x000fe20000000024 */
[----:B------:R-:W-:Y:S06]  /*6aa0*/  BRA `(.L_x_160) ;  /* 0x0000000400b07947 */ /* 0x000fec0003800000 */
.L_x_159:
        /* <DEDUP_REMOVED lines=35> */
.L_x_158:
[----:B------:R-:W-:-:S04]  /*6ce0*/  UISETP.NE.U32.AND UP0, UPT, UR6, URZ, UPT ;  /* 0x000000ff0600728c */ /* 0x000fc8000bf05070 */
[----:B------:R-:W-:-:S09]  /*6cf0*/  UISETP.NE.AND.EX UP0, UPT, UR7, URZ, UPT, UP0 ;  /* 0x000000ff0700728c */ /* 0x000fd2000bf05300 */
[----:B------:R-:W-:Y:S05]  /*6d00*/  BRA.U !UP0, `(.L_x_161) ;  /* 0x0000000108987547 */ /* 0x000fea000b800000 */
[-CC-:B------:R-:W-:Y:S01]  /*6d10*/  FFMA.FTZ R5, R155, R110.reuse, R115.reuse ;  /* 0x0000006e9b057223 */ /* 0x180fe20000010073 */
[-CC-:B------:R-:W-:Y:S01]  /*6d20*/  FFMA.FTZ R35, R171, R110.reuse, R115.reuse ;  /* 0x0000006eab237223 */ /* 0x180fe20000010073 */
[-CC-:B------:R-:W-:Y:S01]  /*6d30*/  FFMA.FTZ R112, R176, R110.reuse, R115.reuse ;  /* 0x0000006eb0707223 */ /* 0x180fe20000010073 */
[----:B01234-:R-:W-:Y:S01]  /*6d40*/  FFMA.FTZ R104, R174, R110, R115 ;  /* 0x0000006eae687223 */ /* 0x01ffe20000010073 */
[----:B------:R-:W-:Y:S01]  /*6d50*/  FADD.FTZ R38, R170, -R5 ;  /* 0x80000005aa267221 */ /* 0x000fe20000010000 */
[----:B------:R-:W-:Y:S01]  /*6d60*/  FADD.FTZ R106, R172, -R35 ;  /* 0x80000023ac6a7221 */ /* 0x000fe20000010000 */
[----:B------:R-:W-:Y:S01]  /*6d70*/  FADD.FTZ R112, R175, -R112 ;  /* 0x80000070af707221 */ /* 0x000fe20000010000 */
[----:B------:R-:W-:Y:S01]  /*6d80*/  FADD.FTZ R104, R173, -R104 ;  /* 0x80000068ad687221 */ /* 0x000fe20000010000 */
[C---:B------:R-:W-:Y:S01]  /*6d90*/  FMUL.FTZ R5, R43.reuse, R38 ;  /* 0x000000262b057220 */ /* 0x040fe20000410000 */
[C---:B------:R-:W-:Y:S01]  /*6da0*/  FMUL.FTZ R38, R43.reuse, R106 ;  /* 0x0000006a2b267220 */ /* 0x040fe20000410000 */
[----:B------:R-:W-:Y:S01]  /*6db0*/  ISETP.GT.AND P5, PT, R42, RZ, PT ;  /* 0x000000ff2a00720c */ /* 0x000fe20003fa4270 */
[C---:B------:R-:W-:Y:S01]  /*6dc0*/  FMUL.FTZ R105, R43.reuse, R112 ;  /* 0x000000702b697220 */ /* 0x040fe20000410000 */
[----:B------:R-:W-:Y:S01]  /*6dd0*/  FMUL.FTZ R35, R43, R104 ;  /* 0x000000682b237220 */ /* 0x000fe20000410000 */
[----:B------:R-:W0:Y:S01]  /*6de0*/  @P0 LDC R112, c[0x0][0x40c] ;  /* 0x00010300ff700b82 */ /* 0x000e220000000800 */
[----:B------:R-:W-:-:S02]  /*6df0*/  FSEL R104, R38, RZ, P5 ;  /* 0x000000ff26687208 */ /* 0x000fc40002800000 */
[----:B------:R-:W-:Y:S02]  /*6e00*/  FSEL R106, R105, RZ, P5 ;  /* 0x000000ff696a7208 */ /* 0x000fe40002800000 */
[----:B------:R-:W-:Y:S02]  /*6e10*/  FSEL R5, R5, RZ, P5 ;  /* 0x000000ff05057208 */ /* 0x000fe40002800000 */
[----:B------:R-:W-:Y:S01]  /*6e20*/  FSEL R37, R35, RZ, P5 ;  /* 0x000000ff23257208 */ /* 0x000fe20002800000 */
[----:B------:R-:W1:Y:S08]  /*6e30*/  @P0 LDC R38, c[0x0][0x40c] ;  /* 0x00010300ff260b82 */ /* 0x000e700000000800 */
[----:B------:R-:W2:Y:S01]  /*6e40*/  @P0 LDC R105, c[0x0][0x40c] ;  /* 0x00010300ff690b82 */ /* 0x000ea20000000800 */
[----:B-1----:R-:W-:Y:S01]  /*6e50*/  @P0 FMUL.FTZ R35, R5, R38 ;  /* 0x0000002605230220 */ /* 0x002fe20000410000 */
[----:B0-----:R-:W-:Y:S01]  /*6e60*/  @P0 FMUL.FTZ R38, R37, R112 ;  /* 0x0000007025260220 */ /* 0x001fe20000410000 */
[----:B------:R-:W-:-:S02]  /*6e70*/  F2FP.BF16.F32.PACK_AB R5, RZ, R5 ;  /* 0x00000005ff05723e */ /* 0x000fc400000010ff */
[----:B------:R-:W-:Y:S02]  /*6e80*/  F2FP.BF16.F32.PACK_AB R37, RZ, R37 ;  /* 0x00000025ff25723e */ /* 0x000fe400000010ff */
[----:B------:R-:W-:Y:S01]  /*6e90*/  @P0 F2FP.BF16.F32.PACK_AB R35, RZ, R35 ;  /* 0x00000023ff23023e */ /* 0x000fe200000010ff */
[----:B--2---:R-:W-:Y:S01]  /*6ea0*/  @P0 FMUL.FTZ R105, R104, R105 ;  /* 0x0000006968690220 */ /* 0x004fe20000410000 */
[----:B------:R-:W-:Y:S02]  /*6eb0*/  @P0 F2FP.BF16.F32.PACK_AB R38, RZ, R38 ;  /* 0x00000026ff26023e */ /* 0x000fe400000010ff */
[----:B------:R-:W-:Y:S02]  /*6ec0*/  @P0 PRMT R39, R35, 0x7610, R39 ;  /* 0x0000761023270816 */ /* 0x000fe40000000027 */
[----:B------:R-:W-:Y:S02]  /*6ed0*/  @P0 F2FP.BF16.F32.PACK_AB R105, RZ, R105 ;  /* 0x00000069ff69023e */ /* 0x000fe400000010ff */
[----:B------:R-:W-:-:S02]  /*6ee0*/  @P0 PRMT R40, R38, 0x7610, R40 ;  /* 0x0000761026280816 */ /* 0x000fc40000000028 */
        /* <DEDUP_REMOVED lines=8> */
.L_x_161:
        /* <DEDUP_REMOVED lines=8> */
.L_x_162:
        /* <DEDUP_REMOVED lines=8> */
.L_x_163:
        /* <DEDUP_REMOVED lines=8> */
.L_x_164:
        /* <DEDUP_REMOVED lines=8> */
.L_x_160:
        /* <DEDUP_REMOVED lines=9> */
.L_x_165:
        /* <DEDUP_REMOVED lines=9> */
.L_x_166:
[----:B------:R-:W-:Y:S02]  /*7290*/  IADD3 R113, PT, PT, R113, 0x100, RZ ;  /* 0x0000010071717810 */ /* 0x000fe40007ffe0ff */
[----:B------:R-:W-:-:S07]  /*72a0*/  IADD3 R111, PT, PT, R111, 0x100, RZ ;  /* 0x000001006f6f7810 */ /* 0x000fce0007ffe0ff */
.L_x_157:
[----:B------:R-:W-:Y:S05]  /*72b0*/  BSYNC.RECONVERGENT B0 ;  /* 0x0000000000007941 */ /* 0x000fea0003800200 */
.L_x_156:
[----:B------:R-:W-:Y:S01]  /*72c0*/  ISETP.GE.U32.AND P5, PT, R4, 0x700, PT ;  /* 0x000007000400780c */ /* 0x000fe20003fa6070 */
[----:B------:R-:W-:Y:S03]  /*72d0*/  BSSY.RECONVERGENT B0, `(.L_x_167) ;  /* 0x00000af000007945 */ /* 0x000fe60003800200 */
[----:B01234-:R-:W-:-:S09]  /*72e0*/  P2R R107, PR, RZ, 0x20 ;  /* 0x00000020ff6b7803 */ /* 0x01ffd20000000000 */
        /* <DEDUP_REMOVED lines=9> */
[----:B------:R-:W-:Y:S02]  /*7380*/  SHF.R.U64 R42, R168, 0x10, R169 ;  /* 0x00000010a82a7819 */ /* 0x000fe400000012a9 */
[----:B------:R-:W-:Y:S02]  /*7390*/  SHF.L.U32 R106, R169, 0x10, RZ ;  /* 0x00000010a96a7819 */ /* 0x000fe400000006ff */
[----:B------:R-:W-:-:S07]  /*73a0*/  SHF.L.U32 R42, R42, 0x10, RZ ;  /* 0x000000102a2a7819 */ /* 0x000fce00000006ff */
[-CC-:B------:R-:W-:Y:S01]  /*73b0*/  @P5 FFMA.FTZ R5, R177, R110.reuse, R115.reuse ;  /* 0x0000006eb1055223 */ /* 0x180fe20000010073 */
[-CC-:B------:R-:W-:Y:S01]  /*73c0*/  @P5 FFMA.FTZ R104, R182, R110.reuse, R115.reuse ;  /* 0x0000006eb6685223 */ /* 0x180fe20000010073 */
[-CC-:B------:R-:W-:Y:S01]  /*73d0*/  @P5 FFMA.FTZ R112, R184, R110.reuse, R115.reuse ;  /* 0x0000006eb8705223 */ /* 0x180fe20000010073 */
[----:B------:R-:W-:Y:S01]  /*73e0*/  @P5 FFMA.FTZ R115, R179, R110, R115 ;  /* 0x0000006eb3735223 */ /* 0x000fe20000010073 */
[----:B------:R-:W-:Y:S01]  /*73f0*/  SHF.R.U32.HI R110, RZ, 0x10, R169 ;  /* 0x00000010ff6e7819 */ /* 0x000fe200000116a9 */
[----:B------:R-:W-:Y:S01]  /*7400*/  @P5 FADD.FTZ R5, R178, -R5 ;  /* 0x80000005b2055221 */ /* 0x000fe20000010000 */
[----:B------:R-:W-:Y:S01]  /*7410*/  @P5 FADD.FTZ R35, R181, -R104 ;  /* 0x80000068b5235221 */ /* 0x000fe20000010000 */
[----:B------:R-:W-:Y:S01]  /*7420*/  @P5 FADD.FTZ R37, R183, -R112 ;  /* 0x80000070b7255221 */ /* 0x000fe20000010000 */
[----:B------:R-:W-:Y:S01]  /*7430*/  SHF.L.U32 R110, R110, 0x10, RZ ;  /* 0x000000106e6e7819 */ /* 0x000fe200000006ff */
[C---:B------:R-:W-:Y:S01]  /*7440*/  @P5 FFMA.FTZ R38, R43.reuse, R5, R38 ;  /* 0x000000052b265223 */ /* 0x040fe20000010026 */
[C---:B------:R-:W-:Y:S01]  /*7450*/  @P5 FFMA.FTZ R42, R43.reuse, R35, R42 ;  /* 0x000000232b2a5223 */ /* 0x040fe2000001002a */
[----:B------:R-:W0:Y:S01]  /*7460*/  @P0 LDC R5, c[0x0][0x40c] ;  /* 0x00010300ff050b82 */ /* 0x000e220000000800 */
[----:B------:R-:W-:Y:S01]  /*7470*/  @P5 FADD.FTZ R115, R180, -R115 ;  /* 0x80000073b4735221 */ /* 0x000fe20000010000 */
[----:B------:R-:W-:-:S03]  /*7480*/  @P5 FFMA.FTZ R110, R43, R37, R110 ;  /* 0x000000252b6e5223 */ /* 0x000fc6000001006e */
[----:B------:R-:W-:-:S03]  /*7490*/  @P5 FFMA.FTZ R106, R43, R115, R106 ;  /* 0x000000732b6a5223 */ /* 0x000fc6000001006a */
        /* <DEDUP_REMOVED lines=20> */
.L_x_170:
[----:B------:R-:W-:Y:S01]  /*75e0*/  ISETP.GT.AND P5, PT, R42, RZ, PT ;  /* 0x000000ff2a00720c */ /* 0x000fe20003fa4270 */
[----:B------:R-:W0:Y:S01]  /*75f0*/  @P0 LDC R117, c[0x0][0x40c] ;  /* 0x00010300ff750b82 */ /* 0x000e220000000800 */
        /* <DEDUP_REMOVED lines=33> */
.L_x_169:
[----:B------:R-:W-:-:S04]  /*7810*/  UISETP.NE.U32.AND UP0, UPT, UR6, URZ, UPT ;  /* 0x000000ff0600728c */ /* 0x000fc8000bf05070 */
[----:B------:R-:W-:-:S09]  /*7820*/  UISETP.NE.AND.EX UP0, UPT, UR7, URZ, UPT, UP0 ;  /* 0x000000ff0700728c */ /* 0x000fd2000bf05300 */
[----:B------:R-:W-:Y:S05]  /*7830*/  BRA.U !UP0, `(.L_x_172) ;  /* 0x0000000108947547 */ /* 0x000fea000b800000 */
[-CC-:B------:R-:W-:Y:S01]  /*7840*/  FFMA.FTZ R104, R184, R110.reuse, R115.reuse ;  /* 0x0000006eb8687223 */ /* 0x180fe20000010073 */
[-CC-:B------:R-:W-:Y:S01]  /*7850*/  FFMA.FTZ R38, R182, R110.reuse, R115.reuse ;  /* 0x0000006eb6267223 */ /* 0x180fe20000010073 */
[----:B------:R-:W-:Y:S01]  /*7860*/  FFMA.FTZ R5, R177, R110, R115 ;  /* 0x0000006eb1057223 */ /* 0x000fe20000010073 */
[----:B------:R-:W-:Y:S01]  /*7870*/  ISETP.GT.AND P5, PT, R42, RZ, PT ;  /* 0x000000ff2a00720c */ /* 0x000fe20003fa4270 */
[----:B------:R-:W-:Y:S01]  /*7880*/  FADD.FTZ R112, R183, -R104 ;  /* 0x80000068b7707221 */ /* 0x000fe20000010000 */
[----:B------:R-:W-:Y:S01]  /*7890*/  FADD.FTZ R106, R181, -R38 ;  /* 0x80000026b56a7221 */ /* 0x000fe20000010000 */
[----:B------:R-:W-:Y:S01]  /*78a0*/  FADD.FTZ R104, R178, -R5 ;  /* 0x80000005b2687221 */ /* 0x000fe20000010000 */
[----:B------:R-:W0:Y:S01]  /*78b0*/  @P0 LDC R42, c[0x0][0x40c] ;  /* 0x00010300ff2a0b82 */ /* 0x000e220000000800 */
[C---:B------:R-:W-:Y:S01]  /*78c0*/  FMUL.FTZ R38, R43.reuse, R112 ;  /* 0x000000702b267220 */ /* 0x040fe20000410000 */
[C---:B------:R-:W-:Y:S01]  /*78d0*/  FMUL.FTZ R35, R43.reuse, R106 ;  /* 0x0000006a2b237220 */ /* 0x040fe20000410000 */
[----:B------:R-:W-:Y:S01]  /*78e0*/  FMUL.FTZ R5, R43, R104 ;  /* 0x000000682b057220 */ /* 0x000fe20000410000 */
[----:B------:R-:W-:-:S02]  /*78f0*/  FFMA.FTZ R115, R179, R110, R115 ;  /* 0x0000006eb3737223 */ /* 0x000fc40000010073 */
[----:B------:R-:W-:Y:S02]  /*7900*/  FSEL R104, R38, RZ, P5 ;  /* 0x000000ff26687208 */ /* 0x000fe40002800000 */
[----:B------:R-:W1:Y:S01]  /*7910*/  @P0 LDC R38, c[0x0][0x40c] ;  /* 0x00010300ff260b82 */ /* 0x000e620000000800 */
[----:B------:R-:W-:Y:S01]  /*7920*/  FADD.FTZ R110, R180, -R115 ;  /* 0x80000073b46e7221 */ /* 0x000fe20000010000 */
[----:B------:R-:W-:Y:S02]  /*7930*/  FSEL R5, R5, RZ, P5 ;  /* 0x000000ff05057208 */ /* 0x000fe40002800000 */
[----:B------:R-:W-:Y:S01]  /*7940*/  FSEL R37, R35, RZ, P5 ;  /* 0x000000ff23257208 */ /* 0x000fe20002800000 */
[----:B------:R-:W-:-:S03]  /*7950*/  FMUL.FTZ R43, R43, R110 ;  /* 0x0000006e2b2b7220 */ /* 0x000fc60000410000 */
[----:B------:R-:W2:Y:S02]  /*7960*/  @P0 LDC R106, c[0x0][0x40c] ;  /* 0x00010300ff6a0b82 */ /* 0x000ea40000000800 */
[----:B------:R-:W-:Y:S01]  /*7970*/  FSEL R43, R43, RZ, P5 ;  /* 0x000000ff2b2b7208 */ /* 0x000fe20002800000 */
[----:B-1----:R-:W-:Y:S01]  /*7980*/  @P0 FMUL.FTZ R35, R5, R38 ;  /* 0x0000002605230220 */ /* 0x002fe20000410000 */
[----:B0-----:R-:W-:Y:S01]  /*7990*/  @P0 FMUL.FTZ R38, R37, R42 ;  /* 0x0000002a25260220 */ /* 0x001fe20000410000 */
[----:B------:R-:W-:Y:S02]  /*79a0*/  F2FP.BF16.F32.PACK_AB R5, RZ, R5 ;  /* 0x00000005ff05723e */ /* 0x000fe400000010ff */
[----:B------:R-:W-:Y:S02]  /*79b0*/  F2FP.BF16.F32.PACK_AB R37, RZ, R37 ;  /* 0x00000025ff25723e */ /* 0x000fe400000010ff */
[----:B------:R-:W-:Y:S01]  /*79c0*/  @P0 F2FP.BF16.F32.PACK_AB R35, RZ, R35 ;  /* 0x00000023ff23023e */ /* 0x000fe200000010ff */
[----:B--2---:R-:W-:Y:S01]  /*79d0*/  @P0 FMUL.FTZ R42, R43, R106 ;  /* 0x0000006a2b2a0220 */ /* 0x004fe20000410000 */
[----:B------:R-:W-:-:S02]  /*79e0*/  @P0 F2FP.BF16.F32.PACK_AB R38, RZ, R38 ;  /* 0x00000026ff26023e */ /* 0x000fc400000010ff */
[----:B------:R-:W-:Y:S02]  /*79f0*/  @P0 PRMT R39, R35, 0x7610, R39 ;  /* 0x0000761023270816 */ /* 0x000fe40000000027 */
[----:B------:R-:W-:Y:S02]  /*7a00*/  @P0 F2FP.BF16.F32.PACK_AB R42, RZ, R42 ;  /* 0x0000002aff2a023e */ /* 0x000fe400000010ff */
[----:B------:R-:W-:Y:S02]  /*7a10*/  @P0 PRMT R40, R38, 0x7610, R40 ;  /* 0x0000761026280816 */ /* 0x000fe40000000028 */
[----:B------:R-:W-:Y:S02]  /*7a20*/  @P0 PRMT R41, R42, 0x7610, R41 ;  /* 0x000076102a290816 */ /* 0x000fe40000000029 */
[----:B------:R-:W-:Y:S02]  /*7a30*/  F2FP.BF16.F32.PACK_AB R38, RZ, R43 ;  /* 0x0000002bff26723e */ /* 0x000fe400000010ff */
[----:B------:R-:W-:Y:S01]  /*7a40*/  F2FP.BF16.F32.PACK_AB R35, RZ, R104 ;  /* 0x00000068ff23723e */ /* 0x000fe200000010ff */
[----:B------:R-:W-:Y:S06]  /*7a50*/  @!P0 BRA `(.L_x_171) ;  /* 0x0000000000908947 */ /* 0x000fec0003800000 */
[----:B------:R-:W-:-:S05]  /*7a60*/  FMUL.FTZ R36, R104, UR15 ;  /* 0x0000000f68247c20 */ /* 0x000fca0008410000 */
[----:B------:R-:W-:Y:S01]  /*7a70*/  F2FP.BF16.F32.PACK_AB R36, RZ, R36 ;  /* 0x00000024ff24723e */ /* 0x000fe200000010ff */
[----:B------:R-:W-:Y:S06]  /*7a80*/  BRA `(.L_x_171) ;  /* 0x0000000000847947 */ /* 0x000fec0003800000 */
.L_x_172:
[----:B------:R-:W0:Y:S01]  /*7a90*/  @P0 LDC R105, c[0x0][0x40c] ;  /* 0x00010300ff690b82 */ /* 0x000e220000000800 */
[----:B------:R-:W-:Y:S01]  /*7aa0*/  FFMA.FTZ R104, R184, R110, R115 ;  /* 0x0000006eb8687223 */ /* 0x000fe20000010073 */
[----:B------:R-:W-:-:S03]  /*7ab0*/  ISETP.GT.AND P5, PT, R42, RZ, PT ;  /* 0x000000ff2a00720c */ /* 0x000fc60003fa4270 */
[----:B------:R-:W-:-:S04]  /*7ac0*/  FADD.FTZ R104, R183, -R104 ;  /* 0x80000068b7687221 */ /* 0x000fc80000010000 */
[----:B------:R-:W-:-:S05]  /*7ad0*/  FMUL.FTZ R104, R43, R104 ;  /* 0x000000682b687220 */ /* 0x000fca0000410000 */
[----:B------:R-:W-:-:S05]  /*7ae0*/  FSEL R104, R104, RZ, P5 ;  /* 0x000000ff68687208 */ /* 0x000fca0002800000 */
[----:B0-----:R-:W-:-:S05]  /*7af0*/  @P0 FMUL.FTZ R104, R104, R105 ;  /* 0x0000006968680220 */ /* 0x001fca0000410000 */
[----:B------:R-:W-:Y:S01]  /*7b00*/  @P0 F2FP.BF16.F32.PACK_AB R105, RZ, R104 ;  /* 0x00000068ff69023e */ /* 0x000fe200000010ff */
[----:B------:R-:W-:Y:S06]  /*7b10*/  @!P0 BRA `(.L_x_173) ;  /* 0x00000000001c8947 */ /* 0x000fec0003800000 */
[----:B------:R-:W-:Y:S01]  /*7b20*/  FFMA.FTZ R39, R177, R110, R115 ;  /* 0x0000006eb1277223 */ /* 0x000fe20000010073 */
[----:B------:R-:W-:-:S03]  /*7b30*/  ISETP.GT.AND P5, PT, R42, RZ, PT ;  /* 0x000000ff2a00720c */ /* 0x000fc60003fa4270 */
[----:B------:R-:W-:-:S04]  /*7b40*/  FADD.FTZ R104, R178, -R39 ;  /* 0x80000027b2687221 */ /* 0x000fc80000010000 */
[----:B------:R-:W-:-:S05]  /*7b50*/  FMUL.FTZ R39, R43, R104 ;  /* 0x000000682b277220 */ /* 0x000fca0000410000 */
[----:B------:R-:W-:-:S05]  /*7b60*/  FSEL R39, R39, RZ, P5 ;  /* 0x000000ff27277208 */ /* 0x000fca0002800000 */
[----:B------:R-:W-:-:S05]  /*7b70*/  FMUL.FTZ R39, R39, UR15 ;  /* 0x0000000f27277c20 */ /* 0x000fca0008410000 */
[----:B------:R-:W-:-:S07]  /*7b80*/  F2FP.BF16.F32.PACK_AB R39, RZ, R39 ;  /* 0x00000027ff27723e */ /* 0x000fce00000010ff */
.L_x_173:
        /* <DEDUP_REMOVED lines=8> */
.L_x_174:
        /* <DEDUP_REMOVED lines=8> */
.L_x_175:
[----:B------:R-:W-:-:S07]  /*7c90*/  @P0 PRMT R36, R105, 0x7610, R36 ;  /* 0x0000761069240816 */ /* 0x000fce0000000024 */
.L_x_171:
        /* <DEDUP_REMOVED lines=9> */
.L_x_176:
        /* <DEDUP_REMOVED lines=9> */
.L_x_168:
[----:B------:R-:W-:Y:S05]  /*7dc0*/  BSYNC.RECONVERGENT B0 ;  /* 0x0000000000007941 */ /* 0x000fea0003800200 */
.L_x_167:
[----:B01----:R-:W0:Y:S01]  /*7dd0*/  LDC.64 R42, c[0x0][0x380] ;  /* 0x0000e000ff2a7b82 */ /* 0x003e220000000a00 */
[----:B------:R-:W-:Y:S01]  /*7de0*/  UPLOP3.LUT UP1, UPT, UPT, UPT, UP1, 0x40, 0x4 ;  /* 0x000000000004789c */ /* 0x000fe20003f2e810 */
[----:B0-----:R-:W-:-:S04]  /*7df0*/  IADD3 R7, PT, PT, R7, R42, RZ ;  /* 0x0000002a07077210 */ /* 0x001fc80007ffe0ff */
[----:B------:R-:W-:-:S13]  /*7e00*/  ISETP.GE.AND P0, PT, R7, R43, PT ;  /* 0x0000002b0700720c */ /* 0x000fda0003f06270 */
[----:B------:R-:W-:Y:S05]  /*7e10*/  @!P0 BRA `(.L_x_177) ;  /* 0xffffff8c00188947 */ /* 0x000fea000383ffff */
.L_x_83:
[----:B------:R-:W0:Y:S01]  /*7e20*/  S2UR UR4, SR_CTAID.X ;  /* 0x00000000000479c3 */ /* 0x000e220000002500 */
[----:B------:R-:W-:Y:S02]  /*7e30*/  ISETP.NE.AND P6, PT, R108, RZ, PT ;  /* 0x000000ff6c00720c */ /* 0x000fe40003fc5270 */
[----:B------:R-:W-:Y:S02]  /*7e40*/  ISETP.NE.AND P5, PT, R109, RZ, PT ;  /* 0x000000ff6d00720c */ /* 0x000fe40003fa5270 */
[----:B------:R-:W-:-:S03]  /*7e50*/  ISETP.NE.AND P0, PT, R107, RZ, PT ;  /* 0x000000ff6b00720c */ /* 0x000fc60003f05270 */
[----:B------:R-:W1:Y:S08]  /*7e60*/  LDC.64 R4, c[0x0][0x440] ;  /* 0x00011000ff047b82 */ /* 0x000e700000000a00 */
[----:B------:R-:W2:Y:S08]  /*7e70*/  LDC.64 R6, c[0x0][0x448] ;  /* 0x00011200ff067b82 */ /* 0x000eb00000000a00 */
[----:B-----5:R-:W3:Y:S01]  /*7e80*/  LDC.64 R8, c[0x0][0x440] ;  /* 0x00011000ff087b82 */ /* 0x020ee20000000a00 */
        /* <DEDUP_REMOVED lines=13> */
[----:B0-----:R-:W-:-:S04]  /*7f60*/  @P5 IMAD.WIDE.U32 R10, R27, 0x10, R10 ;  /* 0x000000101b0a5825 */ /* 0x001fc800078e000a */
[----:B------:R-:W-:Y:S01]  /*7f70*/  @P5 VIADD R27, R27, 0x100 ;  /* 0x000001001b1b5836 */ /* 0x000fe20000000000 */
        /* <DEDUP_REMOVED lines=34> */
.L_x_178:
        /* <DEDUP_REMOVED lines=14> */
.L_x_14288:


//--------------------- .text._ZN10layer_norm13ln_bwd_kernelINS_13Kernel_traitsI13__nv_bfloat16S2_S2_S2_fjLj7168ELj1ELj1ELj8ELj8ENS_18Kernel_traits_baseILj7168ES2_S2_S2_S2_fjLj256EEEEELb0ELb0ELb1ELb1EEEvNS_9BwdParamsE --------------------------
	.section	.text._ZN10layer_norm13ln_bwd_kernelINS_13Kernel_traitsI13__nv_bfloat16S2_S2_S2_fjLj7168ELj1ELj1ELj8ELj8ENS_18Kernel_traits_baseILj7168ES2_S2_S2_S2_fjLj256EEEEELb0ELb0ELb1ELb1EEEvNS_9BwdParamsE,"ax",@progbits
	.align	128
        .global         _ZN10layer_norm13ln_bwd_kernelINS_13Kernel_traitsI13__nv_bfloat16S2_S2_S2_fjLj7168ELj1ELj1ELj8ELj8ENS_18Kernel_traits_baseILj7168ES2_S2_S2_S2_fjLj256EEEEELb0ELb0ELb1ELb1EEEvNS_9BwdParamsE
        .type           _ZN10layer_norm13ln_bwd_kernelINS_13Kernel_traitsI13__nv_bfloat16S2_S2_S2_fjLj7168ELj1ELj1ELj8ELj8ENS_18Kernel_traits_baseILj7168ES2_S2_S2_S2_fjLj256EEEEELb0ELb0ELb1ELb1EEEvNS_9BwdParamsE,@function
        .size           _ZN10layer_norm13ln_bwd_kernelINS_13Kernel_traitsI13__nv_bfloat16S2_S2_S2_fjLj7168ELj1ELj1ELj8ELj8ENS_18Kernel_traits_baseILj7168ES2_S2_S2_S2_fjLj256EEEEELb0ELb0ELb1ELb1EEEvNS_9BwdParamsE,(.L_x_14289 - _ZN10layer_norm13ln_bwd_kernelINS_13Kernel_traitsI13__nv_bfloat16S2_S2_S2_fjLj7168ELj1ELj1ELj8ELj8ENS_18Kernel_traits_baseILj7168ES2_S2_S2_S2_fjLj256EEEEELb0ELb0ELb1ELb1EEEvNS_9BwdParamsE)
        .other          _ZN10layer_norm13ln_bwd_kernelINS_13Kernel_traitsI13__nv_bfloat16S2_S2_S2_fjLj7168ELj1ELj1ELj8ELj8ENS_18Kernel_traits_baseILj7168ES2_S2_S2_S2_fjLj256EEEEELb0ELb0ELb1ELb1EEEvNS_9BwdParamsE,@"STO_CUDA_ENTRY STV_DEFAULT"
_ZN10layer_norm13ln_bwd_kernelINS_13Kernel_traitsI13__nv_bfloat16S2_S2_S2_fjLj7168ELj1ELj1ELj8ELj8ENS_18Kernel_traits_baseILj7168ES2_S2_S2_S2_fjLj256EEEEELb0ELb0ELb1ELb1EEEvNS_9BwdParamsE:
.text._ZN10layer_norm13ln_bwd_kernelINS_13Kernel_traitsI13__nv_bfloat16S2_S2_S2_fjLj7168ELj1ELj1ELj8ELj8ENS_18Kernel_traits_baseILj7168ES2_S2_S2_S2_fjLj256EEEEELb0ELb0ELb1ELb1EEEvNS_9BwdParamsE:
[----:B------:R-:W-:Y:S08]  /*0000*/  LDC R1, c[0x0][0x37c] ;  /* 0x0000df00ff017b82 */ /* 0x000ff00000000800 */
[----:B------:R-:W0:Y:S01]  /*0010*/  S2UR UR4, SR_CTAID.X ;  /* 0x00000000000479c3 */ /* 0x000e220000002500 */
[----:B------:R-:W0:Y:S01]  /*0020*/  LDCU UR5, c[0x0][0x384] ;  /* 0x00007080ff0577ac */ /* 0x000e220008000800 */
[----:B------:R-:W1:Y:S01]  /*0030*/  S2R R0, SR_TID.X ;  /* 0x0000000000007919 */ /* 0x000e620000002100 */
        /* <DEDUP_REMOVED lines=20> */
[----:B------:R-:W-:Y:S01]  /*0180*/  CS2R R62, SRZ ;  /* 0x00000000003e7805 */ /* 0x000fe2000001ff00 */
[----:B0-----:R-:W-:Y:S01]  /*0190*/  UISETP.GE.AND UP0, UPT, UR4, UR5, UPT ;  /* 0x000000050400728c */ /* 0x001fe2000bf06270 */
[----:B------:R-:W-:Y:S02]  /*01a0*/  CS2R R56, SRZ ;  /* 0x0000000000387805 */ /* 0x000fe4000001ff00 */
[----:B------:R-:W-:Y:S02]  /*01b0*/  CS2R R58, SRZ ;  /* 0x00000000003a7805 */ /* 0x000fe4000001ff00 */
[----:B------:R-:W-:Y:S02]  /*01c0*/  CS2R R52, SRZ ;  /* 0x0000000000347805 */ /* 0x000fe4000001ff00 */
[----:B------:R-:W-:-:S02]  /*01d0*/  CS2R R54, SRZ ;  /* 0x0000000000367805 */ /* 0x000fc4000001ff00 */
[----:B------:R-:W-:Y:S02]  /*01e0*/  CS2R R100, SRZ ;  /* 0x0000000000647805 */ /* 0x000fe4000001ff00 */
[----:B------:R-:W-:Y:S02]  /*01f0*/  CS2R R50, SRZ ;  /* 0x0000000000327805 */ /* 0x000fe4000001ff00 */
[----:B------:R-:W-:Y:S01]  /*0200*/  CS2R R48, SRZ ;  /* 0x0000000000307805 */ /* 0x000fe2000001ff00 */
[----:B------:R-:W0:Y:S01]  /*0210*/  LDCU.64 UR12, c[0x0][0x358] ;  /* 0x00006b00ff0c77ac */ /* 0x000e220008000a00 */
[----:B-1----:R-:W-:Y:S05]  /*0220*/  BRA.U UP0, `(.L_x_179) ;  /* 0x0000007100947547 */ /* 0x002fea000b800000 */
[----:B------:R-:W1:Y:S01]  /*0230*/  LDC.64 R4, c[0x0][0x3d0] ;  /* 0x0000f400ff047b82 */ /* 0x000e620000000a00 */
[----:B------:R-:W-:Y:S01]  /*0240*/  MOV R2, UR4 ;  /* 0x0000000400027c02 */ /* 0x000fe20008000f00 */
[----:B------:R-:W-:Y:S01]  /*0250*/  UPLOP3.LUT UP1, UPT, UPT, UPT, UPT, 0x40, 0x4 ;  /* 0x000000000004789c */ /* 0x000fe20003f2e870 */
[----:B------:R-:W2:Y:S01]  /*0260*/  LDCU UR16, c[0x0][0x40c] ;  /* 0x00008180ff1077ac */ /* 0x000ea20008000800 */
[----:B------:R-:W3:Y:S01]  /*0270*/  LDCU UR14, c[0x0][0x388] ;  /* 0x00007100ff0e77ac */ /* 0x000ee20008000800 */
[----:B------:R-:W4:Y:S01]  /*0280*/  LDCU.U8 UR11, c[0x0][0x410] ;  /* 0x00008200ff0b77ac */ /* 0x000f220008000000 */
[----:B------:R-:W0:Y:S01]  /*0290*/  LDCU UR15, c[0x0][0x400] ;  /* 0x00008000ff0f77ac */ /* 0x000e220008000800 */
[----:B------:R-:W0:Y:S01]  /*02a0*/  LDCU.64 UR6, c[0x0][0x438] ;  /* 0x00008700ff0677ac */ /* 0x000e220008000a00 */
[----:B-1----:R-:W-:Y:S01]  /*02b0*/  IMAD.WIDE.U32 R4, R0, 0x8, R4 ;  /* 0x0000000800047825 */ /* 0x002fe200078e0004 */
[----:B------:R-:W1:Y:S04]  /*02c0*/  LDCU.64 UR8, c[0x0][0x478] ;  /* 0x00008f00ff0877ac */ /* 0x000e680008000a00 */
[----:B0-----:R-:W5:Y:S04]  /*02d0*/  LDG.E.64 R148, desc[UR12][R4.64+0x3000] ;  /* 0x0030000c04947981 */ /* 0x001f68000c1e1b00 */
[----:B------:R-:W2:Y:S04]  /*02e0*/  LDG.E.64 R150, desc[UR12][R4.64+0x2800] ;  /* 0x0028000c04967981 */ /* 0x000ea8000c1e1b00 */
[----:B------:R-:W3:Y:S04]  /*02f0*/  LDG.E.64 R152, desc[UR12][R4.64+0x2000] ;  /* 0x0020000c04987981 */ /* 0x000ee8000c1e1b00 */
[----:B------:R-:W4:Y:S04]  /*0300*/  LDG.E.64 R154, desc[UR12][R4.64+0x1800] ;  /* 0x0018000c049a7981 */ /* 0x000f28000c1e1b00 */
[----:B------:R-:W4:Y:S04]  /*0310*/  LDG.E.64 R156, desc[UR12][R4.64+0x1000] ;  /* 0x0010000c049c7981 */ /* 0x000f28000c1e1b00 */
[----:B------:R-:W4:Y:S04]  /*0320*/  LDG.E.64 R158, desc[UR12][R4.64+0x800] ;  /* 0x0008000c049e7981 */ /* 0x000f28000c1e1b00 */
[----:B------:R0:W4:Y:S01]  /*0330*/  LDG.E.64 R160, desc[UR12][R4.64] ;  /* 0x0000000c04a07981 */ /* 0x000122000c1e1b00 */
[----:B------:R-:W-:Y:S01]  /*0340*/  HFMA2 R103, -RZ, RZ, 0, 0 ;  /* 0x00000000ff677431 */ /* 0x000fe200000001ff */
[----:B-----5:R-:W-:-:S02]  /*0350*/  SHF.R.U64 R0, R148, 0x10, R149 ;  /* 0x0000001094007819 */ /* 0x020fc40000001295 */
[----:B0-----:R-:W-:Y:S02]  /*0360*/  SHF.R.U32.HI R5, RZ, 0x10, R149 ;  /* 0x00000010ff057819 */ /* 0x001fe40000011695 */
[--C-:B--2---:R-:W-:Y:S02]  /*0370*/  SHF.R.U64 R6, R150, 0x10, R151.reuse ;  /* 0x0000001096067819 */ /* 0x104fe40000001297 */
[----:B------:R-:W-:Y:S02]  /*0380*/  SHF.R.U32.HI R7, RZ, 0x10, R151 ;  /* 0x00000010ff077819 */ /* 0x000fe40000011697 */
[--C-:B---3--:R-:W-:Y:S02]  /*0390*/  SHF.R.U64 R8, R152, 0x10, R153.reuse ;  /* 0x0000001098087819 */ /* 0x108fe40000001299 */
[----:B------:R-:W-:Y:S02]  /*03a0*/  SHF.R.U32.HI R9, RZ, 0x10, R153 ;  /* 0x00000010ff097819 */ /* 0x000fe40000011699 */
[----:B----4-:R-:W-:-:S02]  /*03b0*/  SHF.R.U64 R10, R154, 0x10, R155 ;  /* 0x000000109a0a7819 */ /* 0x010fc4000000129b */
[----:B------:R-:W-:Y:S02]  /*03c0*/  SHF.R.U32.HI R11, RZ, 0x10, R155 ;  /* 0x00000010ff0b7819 */ /* 0x000fe4000001169b */
[--C-:B------:R-:W-:Y:S02]  /*03d0*/  SHF.R.U64 R12, R156, 0x10, R157.reuse ;  /* 0x000000109c0c7819 */ /* 0x100fe4000000129d */
[----:B------:R-:W-:Y:S02]  /*03e0*/  SHF.R.U32.HI R13, RZ, 0x10, R157 ;  /* 0x00000010ff0d7819 */ /* 0x000fe4000001169d */
[--C-:B------:R-:W-:Y:S02]  /*03f0*/  SHF.R.U64 R14, R158, 0x10, R159.reuse ;  /* 0x000000109e0e7819 */ /* 0x100fe4000000129f */
[----:B------:R-:W-:Y:S02]  /*0400*/  SHF.R.U32.HI R15, RZ, 0x10, R159 ;  /* 0x00000010ff0f7819 */ /* 0x000fe4000001169f */
[----:B------:R-:W-:-:S02]  /*0410*/  SHF.R.U64 R16, R160, 0x10, R161 ;  /* 0x00000010a0107819 */ /* 0x000fc400000012a1 */
[----:B------:R-:W-:Y:S02]  /*0420*/  SHF.R.U32.HI R17, RZ, 0x10, R161 ;  /* 0x00000010ff117819 */ /* 0x000fe400000116a1 */
[----:B-1----:R-:W-:-:S07]  /*0430*/  PRMT R4, R0, 0x7610, R4 ;  /* 0x0000761000047816 */ /* 0x002fce0000000004 */
.L_x_247:
[----:B------:R-:W0:Y:S08]  /*0440*/  LDC.64 R108, c[0x0][0x3f8] ;  /* 0x0000fe00ff6c7b82 */ /* 0x000e300000000a00 */
[----:B------:R-:W1:Y:S08]  /*0450*/  LDC.64 R106, c[0x0][0x3c8] ;  /* 0x0000f200ff6a7b82 */ /* 0x000e700000000a00 */
[----:B------:R-:W2:Y:S01]  /*0460*/  LDC.64 R104, c[0x0][0x3f0] ;  /* 0x0000fc00ff687b82 */ /* 0x000ea20000000a00 */
[----:B0-----:R-:W-:-:S05]  /*0470*/  IMAD.WIDE R108, R2, 0x4, R108 ;  /* 0x00000004026c7825 */ /* 0x001fca00078e026c */
[----:B------:R-:W3:Y:S01]  /*0480*/  LDG.E R18, desc[UR12][R108.64] ;  /* 0x0000000c6c127981 */ /* 0x000ee2000c1e1900 */
[----:B-1----:R-:W-:-:S05]  /*0490*/  IMAD.WIDE R106, R2, 0x4, R106 ;  /* 0x00000004026a7825 */ /* 0x002fca00078e026a */
[----:B------:R0:W5:Y:S01]  /*04a0*/  LDG.E R19, desc[UR12][R106.64] ;  /* 0x0000000c6a137981 */ /* 0x000162000c1e1900 */
[----:B--2---:R-:W-:-:S05]  /*04b0*/  IMAD.WIDE R104, R2, 0x4, R104 ;  /* 0x0000000402687825 */ /* 0x004fca00078e0268 */
[----:B------:R0:W5:Y:S01]  /*04c0*/  LDG.E R183, desc[UR12][R104.64] ;  /* 0x0000000c68b77981 */ /* 0x000162000c1e1900 */
[----:B------:R-:W-:Y:S02]  /*04d0*/  MOV R0, RZ ;  /* 0x000000ff00007202 */ /* 0x000fe40000000f00 */
[----:B------:R-:W-:Y:S02]  /*04e0*/  MOV R110, RZ ;  /* 0x000000ff006e7202 */ /* 0x000fe40000000f00 */
[----:B---3--:R-:W-:-:S13]  /*04f0*/  ISETP.GE.AND P1, PT, R18, 0x1, PT ;  /* 0x000000011200780c */ /* 0x008fda0003f26270 */
[----:B0-----:R-:W-:Y:S05]  /*0500*/  @!P1 BRA `(.L_x_180) ;  /* 0x0000001800509947 */ /* 0x001fea0003800000 */
[----:B------:R-:W0:Y:S01]  /*0510*/  S2R R22, SR_TID.X ;  /* 0x0000000000167919 */ /* 0x000e220000002100 */
[----:B------:R-:W1:Y:S01]  /*0520*/  LDC.64 R20, c[0x0][0x428] ;  /* 0x00010a00ff147b82 */ /* 0x000e620000000a00 */
[----:B------:R-:W-:-:S05]  /*0530*/  IADD3 R0, PT, PT, R18, -0x1, RZ ;  /* 0xffffffff12007810 */ /* 0x000fca0007ffe0ff */
[----:B------:R-:W-:Y:S02]  /*0540*/  IMAD R0, R0, UR14, RZ ;  /* 0x0000000e00007c24 */ /* 0x000fe4000f8e02ff */
[----:B------:R-:W2:Y:S03]  /*0550*/  LDC.64 R42, c[0x0][0x3a8] ;  /* 0x0000ea00ff2a7b82 */ /* 0x000ea60000000a00 */
[----:B------:R-:W-:-:S04]  /*0560*/  SHF.R.S32.HI R3, RZ, 0x1f, R0 ;  /* 0x0000001fff037819 */ /* 0x000fc80000011400 */
[----:B------:R-:W-:Y:S01]  /*0570*/  LEA.HI R3, R3, R0, RZ, 0x2 ;  /* 0x0000000003037211 */ /* 0x000fe200078f10ff */
[----:B------:R-:W-:Y:S01]  /*0580*/  IMAD R0, R2, UR14, RZ ;  /* 0x0000000e02007c24 */ /* 0x000fe2000f8e02ff */
[----:B------:R-:W3:Y:S02]  /*0590*/  LDC.64 R44, c[0x0][0x3c0] ;  /* 0x0000f000ff2c7b82 */ /* 0x000ee40000000a00 */
[----:B0-----:R-:W-:-:S04]  /*05a0*/  LEA.HI.SX32 R3, R3, R22, 0x1e ;  /* 0x0000001603037211 */ /* 0x001fc800078ff2ff */
[C---:B------:R-:W-:Y:S01]  /*05b0*/  IADD3 R41, PT, PT, R3.reuse, 0x200, RZ ;  /* 0x0000020003297810 */ /* 0x040fe20007ffe0ff */
[C---:B------:R-:W-:Y:S01]  /*05c0*/  VIADD R47, R3.reuse, 0x100 ;  /* 0x00000100032f7836 */ /* 0x040fe20000000000 */
[C---:B------:R-:W-:Y:S01]  /*05d0*/  IADD3 R39, PT, PT, R3.reuse, 0x300, RZ ;  /* 0x0000030003277810 */ /* 0x040fe20007ffe0ff */
[C-C-:B-1----:R-:W-:Y:S01]  /*05e0*/  IMAD.WIDE.U32 R104, R3.reuse, 0x8, R20.reuse ;  /* 0x0000000803687825 */ /* 0x142fe200078e0014 */
[C---:B------:R-:W-:Y:S02]  /*05f0*/  IADD3 R35, PT, PT, R3.reuse, 0x400, RZ ;  /* 0x0000040003237810 */ /* 0x040fe40007ffe0ff */
[----:B------:R-:W-:Y:S01]  /*0600*/  IADD3 R31, PT, PT, R3, 0x500, RZ ;  /* 0x00000500031f7810 */ /* 0x000fe20007ffe0ff */
[----:B------:R-:W-:Y:S01]  /*0610*/  IMAD.WIDE.U32 R46, R47, 0x8, R20 ;  /* 0x000000082f2e7825 */ /* 0x000fe200078e0014 */
[----:B------:R-:W-:Y:S01]  /*0620*/  IADD3 R23, PT, PT, R3, 0x600, RZ ;  /* 0x0000060003177810 */ /* 0x000fe20007ffe0ff */
[----:B------:R-:W4:Y:S01]  /*0630*/  LDG.E.64 R104, desc[UR12][R104.64] ;  /* 0x0000000c68687981 */ /* 0x000f22000c1e1b00 */
[----:B------:R-:W-:Y:S01]  /*0640*/  SHF.R.S32.HI R3, RZ, 0x1f, R0 ;  /* 0x0000001fff037819 */ /* 0x000fe20000011400 */
[----:B------:R-:W-:-:S02]  /*0650*/  IMAD.WIDE.U32 R40, R41, 0x8, R20 ;  /* 0x0000000829287825 */ /* 0x000fc400078e0014 */
[----:B------:R-:W4:Y:S01]  /*0660*/  LDG.E.64 R46, desc[UR12][R46.64] ;  /* 0x0000000c2e2e7981 */ /* 0x000f22000c1e1b00 */
[----:B------:R-:W-:Y:S01]  /*0670*/  LEA.HI R3, R3, R0, RZ, 0x2 ;  /* 0x0000000003037211 */ /* 0x000fe200078f10ff */
[--C-:B------:R-:W-:Y:S02]  /*0680*/  IMAD.WIDE.U32 R38, R39, 0x8, R20.reuse ;  /* 0x0000000827267825 */ /* 0x100fe400078e0014 */
[----:B------:R-:W4:Y:S01]  /*0690*/  LDG.E.64 R40, desc[UR12][R40.64] ;  /* 0x0000000c28287981 */ /* 0x000f22000c1e1b00 */
[----:B------:R-:W-:Y:S01]  /*06a0*/  LEA.HI.SX32 R117, R3, R22, 0x1e ;  /* 0x0000001603757211 */ /* 0x000fe200078ff2ff */
[--C-:B------:R-:W-:Y:S02]  /*06b0*/  IMAD.WIDE.U32 R34, R35, 0x8, R20.reuse ;  /* 0x0000000823227825 */ /* 0x100fe400078e0014 */
[----:B------:R-:W4:Y:S01]  /*06c0*/  LDG.E.64 R38, desc[UR12][R38.64] ;  /* 0x0000000c26267981 */ /* 0x000f22000c1e1b00 */
[----:B------:R-:W-:Y:S01]  /*06d0*/  IADD3 R113, PT, PT, R117, 0x400, RZ ;  /* 0x0000040075717810 */ /* 0x000fe20007ffe0ff */
[--C-:B------:R-:W-:Y:S01]  /*06e0*/  IMAD.WIDE.U32 R30, R31, 0x8, R20.reuse ;  /* 0x000000081f1e7825 */ /* 0x100fe200078e0014 */
[----:B------:R-:W-:Y:S01]  /*06f0*/  IADD3 R109, PT, PT, R117, 0x200, RZ ;  /* 0x00000200756d7810 */ /* 0x000fe20007ffe0ff */
[----:B------:R-:W4:Y:S02]  /*0700*/  LDG.E.64 R34, desc[UR12][R34.64] ;  /* 0x0000000c22227981 */ /* 0x000f24000c1e1b00 */
[----:B------:R-:W-:Y:S01]  /*0710*/  IMAD.WIDE.U32 R20, R23, 0x8, R20 ;  /* 0x0000000817147825 */ /* 0x000fe200078e0014 */
[C---:B------:R-:W-:Y:S01]  /*0720*/  IADD3 R111, PT, PT, R117.reuse, 0x300, RZ ;  /* 0x00000300756f7810 */ /* 0x040fe20007ffe0ff */
[----:B------:R-:W4:Y:S02]  /*0730*/  LDG.E.64 R30, desc[UR12][R30.64] ;  /* 0x0000000c1e1e7981 */ /* 0x000f24000c1e1b00 */
[----:B--2---:R-:W-:-:S02]  /*0740*/  IMAD.WIDE.U32 R22, R117, 0x8, R42 ;  /* 0x0000000875167825 */ /* 0x004fc400078e002a */
[----:B------:R-:W2:Y:S02]  /*0750*/  LDG.E.64 R20, desc[UR12][R20.64] ;  /* 0x0000000c14147981 */ /* 0x000ea4000c1e1b00 */
[----:B------:R-:W-:Y:S02]  /*0760*/  VIADD R3, R117, 0x100 ;  /* 0x0000010075037836 */ /* 0x000fe40000000000 */
[--C-:B------:R-:W-:Y:S01]  /*0770*/  IMAD.WIDE.U32 R32, R113, 0x8, R42.reuse ;  /* 0x0000000871207825 */ /* 0x100fe200078e002a */
[----:B------:R-:W2:Y:S03]  /*0780*/  LDG.E.64 R22, desc[UR12][R22.64] ;  /* 0x0000000c16167981 */ /* 0x000ea6000c1e1b00 */
[----:B------:R-:W-:Y:S02]  /*0790*/  IMAD.WIDE.U32 R24, R3, 0x8, R42 ;  /* 0x0000000803187825 */ /* 0x000fe400078e002a */
[----:B------:R-:W2:Y:S02]  /*07a0*/  LDG.E.64 R32, desc[UR12][R32.64] ;  /* 0x0000000c20207981 */ /* 0x000ea4000c1e1b00 */
[----:B---3--:R-:W-:-:S02]  /*07b0*/  IMAD.WIDE R44, R2, 0x4, R44 ;  /* 0x00000004022c7825 */ /* 0x008fc400078e022c */
[----:B------:R-:W3:Y:S02]  /*07c0*/  LDG.E.64 R24, desc[UR12][R24.64] ;  /* 0x0000000c18187981 */ /* 0x000ee4000c1e1b00 */
[--C-:B------:R-:W-:Y:S02]  /*07d0*/  IMAD.WIDE.U32 R26, R109, 0x8, R42.reuse ;  /* 0x000000086d1a7825 */ /* 0x100fe400078e002a */
[----:B------:R0:W3:Y:S01]  /*07e0*/  LDG.E R118, desc[UR12][R44.64] ;  /* 0x0000000c2c767981 */ /* 0x0000e2000c1e1900 */
[----:B------:R-:W-:Y:S01]  /*07f0*/  IADD3 R115, PT, PT, R117, 0x500, RZ ;  /* 0x0000050075737810 */ /* 0x000fe20007ffe0ff */
[--C-:B------:R-:W-:Y:S01]  /*0800*/  IMAD.WIDE.U32 R28, R111, 0x8, R42.reuse ;  /* 0x000000086f1c7825 */ /* 0x100fe200078e002a */
[----:B------:R-:W-:Y:S01]  /*0810*/  IADD3 R119, PT, PT, R117, 0x600, RZ ;  /* 0x0000060075777810 */ /* 0x000fe20007ffe0ff */
[----:B------:R-:W3:Y:S02]  /*0820*/  LDG.E.64 R26, desc[UR12][R26.64] ;  /* 0x0000000c1a1a7981 */ /* 0x000ee4000c1e1b00 */
[----:B------:R-:W-:-:S02]  /*0830*/  IMAD.WIDE.U32 R36, R115, 0x8, R42 ;  /* 0x0000000873247825 */ /* 0x000fc400078e002a */
[----:B------:R-:W3:Y:S02]  /*0840*/  LDG.E.64 R28, desc[UR12][R28.64] ;  /* 0x0000000c1c1c7981 */ /* 0x000ee4000c1e1b00 */
[----:B------:R-:W-:Y:S02]  /*0850*/  IMAD.WIDE.U32 R42, R119, 0x8, R42 ;  /* 0x00000008772a7825 */ /* 0x000fe400078e002a */
[----:B------:R-:W3:Y:S04]  /*0860*/  LDG.E.64 R36, desc[UR12][R36.64] ;  /* 0x0000000c24247981 */ /* 0x000ee8000c1e1b00 */
[----:B------:R-:W3:Y:S01]  /*0870*/  LDG.E.64 R42, desc[UR12][R42.64] ;  /* 0x0000000c2a2a7981 */ /* 0x000ee2000c1e1b00 */
[----:B------:R-:W-:-:S04]  /*0880*/  UISETP.NE.U32.AND UP0, UPT, UR6, URZ, UPT ;  /* 0x000000ff0600728c */ /* 0x000fc8000bf05070 */
[----:B------:R-:W-:-:S06]  /*0890*/  UISETP.NE.AND.EX UP0, UPT, UR7, URZ, UPT, UP0 ;  /* 0x000000ff0700728c */ /* 0x000fcc000bf05300 */
[----:B------:R-:W-:-:S13]  /*08a0*/  PLOP3.LUT P0, PT, PT, PT, UP0, 0x80, 0x8 ;  /* 0x000000000008781c */ /* 0x000fda0003f0f008 */
[----:B------:R-:W0:Y:S08]  /*08b0*/  @P0 LDC.64 R106, c[0x0][0x438] ;  /* 0x00010e00ff6a0b82 */ /* 0x000e300000000a00 */
[----:B------:R-:W1:Y:S08]  /*08c0*/  @P0 LDC.64 R138, c[0x0][0x438] ;  /* 0x00010e00ff8a0b82 */ /* 0x000e700000000a00 */
[----:B------:R-:W1:Y:S08]  /*08d0*/  @P0 LDC.64 R120, c[0x0][0x438] ;  /* 0x00010e00ff780b82 */ /* 0x000e700000000a00 */
[----:B------:R-:W1:Y:S08]  /*08e0*/  @P0 LDC.64 R132, c[0x0][0x438] ;  /* 0x00010e00ff840b82 */ /* 0x000e700000000a00 */
[----:B------:R-:W1:Y:S08]  /*08f0*/  @P0 LDC.64 R134, c[0x0][0x438] ;  /* 0x00010e00ff860b82 */ /* 0x000e700000000a00 */
[----:B------:R-:W1:Y:S08]  /*0900*/  @P0 LDC.64 R136, c[0x0][0x438] ;  /* 0x00010e00ff880b82 */ /* 0x000e700000000a00 */
[----:B------:R-:W1:Y:S01]  /*0910*/  @P0 LDC.64 R140, c[0x0][0x438] ;  /* 0x00010e00ff8c0b82 */ /* 0x000e620000000a00 */
[----:B0-----:R-:W-:Y:S01]  /*0920*/  @P0 IMAD.WIDE.U32 R44, R117, 0x8, R106 ;  /* 0x00000008752c0825 */ /* 0x001fe200078e006a */
[----:B------:R-:W-:-:S03]  /*0930*/  ISETP.NE.AND P2, PT, RZ, UR11, PT ;  /* 0x0000000bff007c0c */ /* 0x000fc6000bf45270 */
[----:B-1----:R-:W-:Y:S01]  /*0940*/  @P0 IMAD.WIDE.U32 R138, R115, 0x8, R138 ;  /* 0x00000008738a0825 */ /* 0x002fe200078e008a */
[----:B------:R-:W5:Y:S03]  /*0950*/  @P0 LDG.E.64 R174, desc[UR12][R44.64] ;  /* 0x0000000c2cae0981 */ /* 0x000f66000c1e1b00 */
[----:B------:R-:W-:Y:S01]  /*0960*/  @P0 IMAD.WIDE.U32 R120, R3, 0x8, R120 ;  /* 0x0000000803780825 */ /* 0x000fe200078e0078 */
[----:B------:R-:W5:Y:S03]  /*0970*/  @P0 LDG.E.64 R164, desc[UR12][R138.64] ;  /* 0x0000000c8aa40981 */ /* 0x000f66000c1e1b00 */
[----:B------:R-:W-:Y:S01]  /*0980*/  @P0 IMAD.WIDE.U32 R132, R109, 0x8, R132 ;  /* 0x000000086d840825 */ /* 0x000fe200078e0084 */
[----:B------:R-:W5:Y:S03]  /*0990*/  @P0 LDG.E.64 R172, desc[UR12][R120.64] ;  /* 0x0000000c78ac0981 */ /* 0x000f66000c1e1b00 */
[----:B------:R-:W-:Y:S01]  /*09a0*/  @P0 IMAD.WIDE.U32 R134, R111, 0x8, R134 ;  /* 0x000000086f860825 */ /* 0x000fe200078e0086 */
[----:B------:R-:W5:Y:S03]  /*09b0*/  @P0 LDG.E.64 R170, desc[UR12][R132.64] ;  /* 0x0000000c84aa0981 */ /* 0x000f66000c1e1b00 */
[----:B------:R-:W-:Y:S01]  /*09c0*/  @P0 IMAD.WIDE.U32 R136, R113, 0x8, R136 ;  /* 0x0000000871880825 */ /* 0x000fe200078e0088 */
[----:B------:R0:W5:Y:S03]  /*09d0*/  @P0 LDG.E.64 R168, desc[UR12][R134.64] ;  /* 0x0000000c86a80981 */ /* 0x000166000c1e1b00 */
[----:B------:R-:W-:Y:S01]  /*09e0*/  @P0 IMAD.WIDE.U32 R140, R119, 0x8, R140 ;  /* 0x00000008778c0825 */ /* 0x000fe200078e008c */
[----:B------:R1:W5:Y:S04]  /*09f0*/  @P0 LDG.E.64 R166, desc[UR12][R136.64] ;  /* 0x0000000c88a60981 */ /* 0x000368000c1e1b00 */
[----:B------:R3:W5:Y:S01]  /*0a00*/  @P0 LDG.E.64 R162, desc[UR12][R140.64] ;  /* 0x0000000c8ca20981 */ /* 0x000762000c1e1b00 */
[----:B0-----:R-:W-:-:S02]  /*0a10*/  SHF.L.U32 R135, R6, 0x10, RZ ;  /* 0x0000001006877819 */ /* 0x001fc400000006ff */
[----:B-1----:R-:W-:Y:S01]  /*0a20*/  SHF.L.U32 R137, R7, 0x10, RZ ;  /* 0x0000001007897819 */ /* 0x002fe200000006ff */
[----:B----4-:R-:W-:Y:S01]  /*0a30*/  IMAD.MOV.U32 R3, RZ, RZ, R104 ;  /* 0x000000ffff037224 */ /* 0x010fe200078e0068 */
[----:B------:R-:W-:Y:S02]  /*0a40*/  SHF.R.U64 R129, R104, 0x10, R105 ;  /* 0x0000001068817819 */ /* 0x000fe40000001269 */
[----:B------:R-:W-:Y:S02]  /*0a50*/  MOV R125, R46 ;  /* 0x0000002e007d7202 */ /* 0x000fe40000000f00 */
[--C-:B------:R-:W-:Y:S02]  /*0a60*/  SHF.R.U64 R123, R46, 0x10, R47.reuse ;  /* 0x000000102e7b7819 */ /* 0x100fe4000000122f */
[----:B------:R-:W-:Y:S02]  /*0a70*/  MOV R124, R47 ;  /* 0x0000002f007c7202 */ /* 0x000fe40000000f00 */
[----:B------:R-:W-:-:S02]  /*0a80*/  SHF.R.U32.HI R122, RZ, 0x10, R47 ;  /* 0x00000010ff7a7819 */ /* 0x000fc4000001162f */
[--C-:B------:R-:W-:Y:S02]  /*0a90*/  SHF.R.U64 R47, R38, 0x10, R39.reuse ;  /* 0x00000010262f7819 */ /* 0x100fe40000001227 */
[----:B------:R-:W-:Y:S02]  /*0aa0*/  MOV R46, R39 ;  /* 0x00000027002e7202 */ /* 0x000fe40000000f00 */
[----:B------:R-:W-:Y:S01]  /*0ab0*/  SHF.R.U32.HI R115, RZ, 0x10, R39 ;  /* 0x00000010ff737819 */ /* 0x000fe20000011627 */
[----:B------:R-:W-:Y:S01]  /*0ac0*/  IMAD.MOV.U32 R116, RZ, RZ, R38 ;  /* 0x000000ffff747224 */ /* 0x000fe200078e0026 */
[----:B------:R-:W-:Y:S02]  /*0ad0*/  MOV R130, R105 ;  /* 0x0000006900827202 */ /* 0x000fe40000000f00 */
[----:B------:R-:W-:Y:S01]  /*0ae0*/  SHF.R.U32.HI R127, RZ, 0x10, R105 ;  /* 0x00000010ff7f7819 */ /* 0x000fe20000011669 */
[----:B--2---:R-:W-:Y:S01]  /*0af0*/  IMAD.MOV.U32 R106, RZ, RZ, R20 ;  /* 0x000000ffff6a7224 */ /* 0x004fe200078e0014 */
[----:B------:R-:W-:-:S02]  /*0b00*/  SHF.R.U64 R0, R20, 0x10, R21 ;  /* 0x0000001014007819 */ /* 0x000fc40000001215 */
[----:B------:R-:W-:Y:S02]  /*0b10*/  SHF.R.U64 R20, R22, 0x10, R23 ;  /* 0x0000001016147819 */ /* 0x000fe40000001217 */
[----:B------:R-:W-:Y:S02]  /*0b20*/  MOV R105, R21 ;  /* 0x0000001500697202 */ /* 0x000fe40000000f00 */
[----:B------:R-:W-:Y:S02]  /*0b30*/  SHF.R.U32.HI R104, RZ, 0x10, R21 ;  /* 0x00000010ff687819 */ /* 0x000fe40000011615 */
[--C-:B------:R-:W-:Y:S02]  /*0b40*/  SHF.R.U64 R39, R32, 0x10, R33.reuse ;  /* 0x0000001020277819 */ /* 0x100fe40000001221 */
[----:B------:R-:W-:Y:S02]  /*0b50*/  SHF.R.U32.HI R142, RZ, 0x10, R33 ;  /* 0x00000010ff8e7819 */ /* 0x000fe40000011621 */
[----:B------:R-:W-:-:S02]  /*0b60*/  SHF.L.U32 R126, R33, 0x10, RZ ;  /* 0x00000010217e7819 */ /* 0x000fc400000006ff */
[----:B------:R-:W-:Y:S02]  /*0b70*/  SHF.L.U32 R20, R20, 0x10, RZ ;  /* 0x0000001014147819 */ /* 0x000fe400000006ff */
[----:B---3--:R-:W-:Y:S02]  /*0b80*/  FSEL R33, R118, RZ, !P2 ;  /* 0x000000ff76217208 */ /* 0x008fe40005000000 */
[----:B------:R-:W-:Y:S02]  /*0b90*/  SHF.R.U32.HI R21, RZ, 0x10, R23 ;  /* 0x00000010ff157819 */ /* 0x000fe40000011617 */
[--C-:B------:R-:W-:Y:S02]  /*0ba0*/  SHF.R.U64 R38, R24, 0x10, R25.reuse ;  /* 0x0000001018267819 */ /* 0x100fe40000001219 */
[----:B------:R-:W-:Y:S02]  /*0bb0*/  SHF.R.U32.HI R44, RZ, 0x10, R25 ;  /* 0x00000010ff2c7819 */ /* 0x000fe40000011619 */
[----:B------:R-:W-:-:S02]  /*0bc0*/  SHF.L.U32 R25, R25, 0x10, RZ ;  /* 0x0000001019197819 */ /* 0x000fc400000006ff */
[--C-:B------:R-:W-:Y:S02]  /*0bd0*/  SHF.R.U64 R107, R30, 0x10, R31.reuse ;  /* 0x000000101e6b7819 */ /* 0x100fe4000000121f */
[----:B------:R-:W-:Y:S02]  /*0be0*/  MOV R109, R31 ;  /* 0x0000001f006d7202 */ /* 0x000fe40000000f00 */
[----:B------:R-:W-:Y:S02]  /*0bf0*/  SHF.R.U32.HI R108, RZ, 0x10, R31 ;  /* 0x00000010ff6c7819 */ /* 0x000fe4000001161f */
[----:B------:R-:W-:Y:S01]  /*0c00*/  SHF.L.U32 R31, R24, 0x10, RZ ;  /* 0x00000010181f7819 */ /* 0x000fe200000006ff */
[----:B------:R-:W-:Y:S01]  /*0c10*/  FADD.FTZ R24, -R33, R20 ;  /* 0x0000001421187221 */ /* 0x000fe20000010100 */
[----:B------:R-:W-:Y:S01]  /*0c20*/  SHF.R.U32.HI R121, RZ, 0x10, R27 ;  /* 0x00000010ff797819 */ /* 0x000fe2000001161b */
[----:B------:R-:W-:Y:S01]  /*0c30*/  IMAD.U32 R20, R38, 0x10000, RZ ;  /* 0x0001000026147824 */ /* 0x000fe200078e00ff */
[----:B------:R-:W-:-:S02]  /*0c40*/  SHF.L.U32 R23, R23, 0x10, RZ ;  /* 0x0000001017177819 */ /* 0x000fc400000006ff */
[----:B------:R-:W-:Y:S01]  /*0c50*/  SHF.L.U32 R21, R21, 0x10, RZ ;  /* 0x0000001015157819 */ /* 0x000fe200000006ff */
[----:B------:R-:W-:Y:S01]  /*0c60*/  FADD.FTZ R38, -R33, R25 ;  /* 0x0000001921267221 */ /* 0x000fe20000010100 */
[----:B------:R-:W-:Y:S02]  /*0c70*/  SHF.R.U64 R131, R26, 0x10, R27 ;  /* 0x000000101a837819 */ /* 0x000fe4000000121b */
[--C-:B------:R-:W-:Y:S02]  /*0c80*/  SHF.R.U64 R111, R34, 0x10, R35.reuse ;  /* 0x00000010226f7819 */ /* 0x100fe40000001223 */
[----:B------:R-:W-:Y:S02]  /*0c90*/  MOV R113, R35 ;  /* 0x0000002300717202 */ /* 0x000fe40000000f00 */
[----:B------:R-:W-:Y:S01]  /*0ca0*/  SHF.R.U32.HI R112, RZ, 0x10, R35 ;  /* 0x00000010ff707819 */ /* 0x000fe20000011623 */
[----:B------:R-:W-:Y:S01]  /*0cb0*/  IMAD.U32 R35, R26, 0x10000, RZ ;  /* 0x000100001a237824 */ /* 0x000fe200078e00ff */
[----:B------:R-:W-:-:S02]  /*0cc0*/  SHF.R.U64 R120, R28, 0x10, R29 ;  /* 0x000000101c787819 */ /* 0x000fc4000000121d */
[----:B------:R-:W-:Y:S02]  /*0cd0*/  SHF.R.U32.HI R45, RZ, 0x10, R29 ;  /* 0x00000010ff2d7819 */ /* 0x000fe4000001161d */
[----:B------:R-:W-:Y:S01]  /*0ce0*/  SHF.L.U32 R25, R121, 0x10, RZ ;  /* 0x0000001079197819 */ /* 0x000fe200000006ff */
[C---:B------:R-:W-:Y:S01]  /*0cf0*/  FADD.FTZ R26, -R33.reuse, R23 ;  /* 0x00000017211a7221 */ /* 0x040fe20000010100 */
[----:B------:R-:W-:Y:S01]  /*0d00*/  MOV R110, R30 ;  /* 0x0000001e006e7202 */ /* 0x000fe20000000f00 */
[----:B------:R-:W-:Y:S01]  /*0d10*/  FADD.FTZ R30, -R33, R21 ;  /* 0x00000015211e7221 */ /* 0x000fe20000010100 */
[----:B------:R-:W-:Y:S02]  /*0d20*/  SHF.L.U32 R22, R22, 0x10, RZ ;  /* 0x0000001016167819 */ /* 0x000fe400000006ff */
[----:B------:R-:W-:Y:S02]  /*0d30*/  SHF.L.U32 R27, R27, 0x10, RZ ;  /* 0x000000101b1b7819 */ /* 0x000fe400000006ff */
[----:B------:R-:W-:-:S02]  /*0d40*/  SHF.L.U32 R29, R29, 0x10, RZ ;  /* 0x000000101d1d7819 */ /* 0x000fc400000006ff */
[----:B------:R-:W-:Y:S02]  /*0d50*/  SHF.L.U32 R21, R44, 0x10, RZ ;  /* 0x000000102c157819 */ /* 0x000fe400000006ff */
[----:B------:R-:W-:Y:S01]  /*0d60*/  SHF.L.U32 R23, R131, 0x10, RZ ;  /* 0x0000001083177819 */ /* 0x000fe200000006ff */
[C---:B------:R-:W-:Y:S01]  /*0d70*/  FADD.FTZ R186, -R33.reuse, R25 ;  /* 0x0000001921ba7221 */ /* 0x040fe20000010100 */
[----:B------:R-:W-:Y:S01]  /*0d80*/  SHF.L.U32 R28, R28, 0x10, RZ ;  /* 0x000000101c1c7819 */ /* 0x000fe200000006ff */
[C---:B------:R-:W-:Y:S01]  /*0d90*/  FADD.FTZ R22, -R33.reuse, R22 ;  /* 0x0000001621167221 */ /* 0x040fe20000010100 */
[C---:B------:R-:W-:Y:S01]  /*0da0*/  FADD.FTZ R184, -R33.reuse, R27 ;  /* 0x0000001b21b87221 */ /* 0x040fe20000010100 */
[----:B------:R-:W-:Y:S01]  /*0db0*/  FADD.FTZ R192, -R33, R29 ;  /* 0x0000001d21c07221 */ /* 0x000fe20000010100 */
[----:B------:R-:W-:Y:S01]  /*0dc0*/  SHF.L.U32 R25, R161, 0x10, RZ ;  /* 0x00000010a1197819 */ /* 0x000fe200000006ff */
[----:B------:R-:W-:Y:S01]  /*0dd0*/  IMAD.U32 R29, R39, 0x10000, RZ ;  /* 0x00010000271d7824 */ /* 0x000fe200078e00ff */
[----:B------:R-:W-:-:S02]  /*0de0*/  SHF.L.U32 R130, R130, 0x10, RZ ;  /* 0x0000001082827819 */ /* 0x000fc400000006ff */
[--C-:B------:R-:W-:Y:S02]  /*0df0*/  SHF.R.U64 R136, R36, 0x10, R37.reuse ;  /* 0x0000001024887819 */ /* 0x100fe40000001225 */
[----:B------:R-:W-:Y:S02]  /*0e00*/  SHF.R.U32.HI R138, RZ, 0x10, R37 ;  /* 0x00000010ff8a7819 */ /* 0x000fe40000011625 */
[C---:B------:R-:W-:Y:S02]  /*0e10*/  SHF.R.U64 R144, R42.reuse, 0x10, R43 ;  /* 0x000000102a907819 */ /* 0x040fe4000000122b */
[----:B------:R-:W-:Y:S01]  /*0e20*/  SHF.L.U32 R140, R42, 0x10, RZ ;  /* 0x000000102a8c7819 */ /* 0x000fe200000006ff */
[C---:B------:R-:W-:Y:S01]  /*0e30*/  FADD.FTZ R42, -R33.reuse, R21 ;  /* 0x00000015212a7221 */ /* 0x040fe20000010100 */
[----:B------:R-:W-:Y:S02]  /*0e40*/  SHF.R.U32.HI R146, RZ, 0x10, R43 ;  /* 0x00000010ff927819 */ /* 0x000fe4000001162b */
[----:B------:R-:W-:Y:S01]  /*0e50*/  SHF.L.U32 R27, R120, 0x10, RZ ;  /* 0x00000010781b7819 */ /* 0x000fe200000006ff */
[----:B------:R-:W-:Y:S01]  /*0e60*/  FADD.FTZ R120, -R33, R23 ;  /* 0x0000001721787221 */ /* 0x000fe20000010100 */
[----:B------:R-:W-:Y:S01]  /*0e70*/  MOV R114, R34 ;  /* 0x0000002200727202 */ /* 0x000fe20000000f00 */
[----:B-----5:R-:W-:Y:S01]  /*0e80*/  FMUL.FTZ R21, R19, R26 ;  /* 0x0000001a13157220 */ /* 0x020fe20000410000 */
[----:B------:R-:W-:Y:S01]  /*0e90*/  SHF.L.U32 R23, R3, 0x10, RZ ;  /* 0x0000001003177819 */ /* 0x000fe200000006ff */
[C---:B------:R-:W-:Y:S01]  /*0ea0*/  FADD.FTZ R34, -R33.reuse, R31 ;  /* 0x0000001f21227221 */ /* 0x040fe20000010100 */
[----:B------:R-:W-:Y:S01]  /*0eb0*/  SHF.L.U32 R128, R32, 0x10, RZ ;  /* 0x0000001020807819 */ /* 0x000fe200000006ff */
[----:B------:R-:W-:Y:S01]  /*0ec0*/  FADD.FTZ R188, -R33, R28 ;  /* 0x0000001c21bc7221 */ /* 0x000fe20000010100 */
[C---:B------:R-:W-:Y:S01]  /*0ed0*/  FMUL.FTZ R3, R19.reuse, R22 ;  /* 0x0000001613037220 */ /* 0x040fe20000410000 */
[----:B------:R-:W-:Y:S01]  /*0ee0*/  FMUL.FTZ R26, R19, R30 ;  /* 0x0000001e131a7220 */ /* 0x000fe20000410000 */
[----:B------:R-:W-:Y:S01]  /*0ef0*/  SHF.L.U32 R134, R37, 0x10, RZ ;  /* 0x0000001025867819 */ /* 0x000fe200000006ff */
[----:B------:R-:W-:Y:S01]  /*0f00*/  FADD.FTZ R196, -R33, R29 ;  /* 0x0000001d21c47221 */ /* 0x000fe20000010100 */
[----:B------:R-:W-:Y:S01]  /*0f10*/  SHF.L.U32 R118, R43, 0x10, RZ ;  /* 0x000000102b767819 */ /* 0x000fe200000006ff */
[----:B------:R-:W-:Y:S01]  /*0f20*/  FMUL.FTZ R22, R25, R130 ;  /* 0x0000008219167220 */ /* 0x000fe20000410000 */
[----:B------:R-:W-:Y:S01]  /*0f30*/  SHF.L.U32 R28, R45, 0x10, RZ ;  /* 0x000000102d1c7819 */ /* 0x000fe200000006ff */
[----:B------:R-:W-:Y:S01]  /*0f40*/  IMAD.U32 R132, R36, 0x10000, RZ ;  /* 0x0001000024847824 */ /* 0x000fe200078e00ff */
[----:B------:R-:W-:Y:S01]  /*0f50*/  SHF.L.U32 R142, R142, 0x10, RZ ;  /* 0x000000108e8e7819 */ /* 0x000fe200000006ff */
[----:B------:R-:W-:Y:S01]  /*0f60*/  IMAD.U32 R25, R17, 0x10000, RZ ;  /* 0x0001000011197824 */ /* 0x000fe200078e00ff */
[----:B------:R-:W-:Y:S01]  /*0f70*/  SHF.L.U32 R136, R136, 0x10, RZ ;  /* 0x0000001088887819 */ /* 0x000fe200000006ff */
[----:B------:R-:W-:Y:S01]  /*0f80*/  FMUL.FTZ R29, R19, R38 ;  /* 0x00000026131d7220 */ /* 0x000fe20000410000 */
[----:B------:R-:W-:-:S02]  /*0f90*/  SHF.L.U32 R138, R138, 0x10, RZ ;  /* 0x000000108a8a7819 */ /* 0x000fc400000006ff */
[----:B------:R-:W-:Y:S02]  /*0fa0*/  SHF.L.U32 R144, R144, 0x10, RZ ;  /* 0x0000001090907819 */ /* 0x000fe400000006ff */
[----:B------:R-:W-:Y:S02]  /*0fb0*/  SHF.L.U32 R146, R146, 0x10, RZ ;  /* 0x0000001092927819 */ /* 0x000fe400000006ff */
        /* <DEDUP_REMOVED lines=18> */
[-C--:B------:R-:W-:Y:S01]  /*10e0*/  FMUL.FTZ R25, R25, R32.reuse ;  /* 0x0000002019197220 */ /* 0x080fe20000410000 */
[----:B------:R-:W-:Y:S01]  /*10f0*/  FADD.FTZ R79, R79, R32 ;  /* 0x000000204f4f7221 */ /* 0x000fe20000010000 */
[----:B------:R-:W-:Y:S01]  /*1100*/  FFMA.FTZ R51, R26, R32, R51 ;  /* 0x000000201a337223 */ /* 0x000fe20000010033 */
[-C--:B------:R-:W-:Y:S01]  /*1110*/  FMUL.FTZ R30, R30, R31.reuse ;  /* 0x0000001f1e1e7220 */ /* 0x080fe20000410000 */
[----:B------:R-:W-:Y:S01]  /*1120*/  FFMA.FTZ R102, R29, R31, R102 ;  /* 0x0000001f1d667223 */ /* 0x000fe20000010066 */
[----:B------:R-:W-:Y:S01]  /*1130*/  FADD.FTZ R74, R74, R31 ;  /* 0x0000001f4a4a7221 */ /* 0x000fe20000010000 */
[----:B------:R-:W-:Y:S01]  /*1140*/  SHF.L.U32 R38, R123, 0x10, RZ ;  /* 0x000000107b267819 */ /* 0x000fe200000006ff */
[C---:B------:R-:W-:Y:S01]  /*1150*/  FMUL.FTZ R27, R19.reuse, R34 ;  /* 0x00000022131b7220 */ /* 0x040fe20000410000 */
[----:B------:R-:W-:Y:S01]  /*1160*/  MOV R119, R40 ;  /* 0x0000002800777202 */ /* 0x000fe20000000f00 */
[----:B------:R-:W-:Y:S01]  /*1170*/  IMAD.U32 R31, R14, 0x10000, RZ ;  /* 0x000100000e1f7824 */ /* 0x000fe200078e00ff */
[----:B------:R-:W-:Y:S01]  /*1180*/  MOV R117, R41 ;  /* 0x0000002900757202 */ /* 0x000fe20000000f00 */
[----:B------:R-:W-:Y:S01]  /*1190*/  FMUL.FTZ R32, R19, R36 ;  /* 0x0000002413207220 */ /* 0x000fe20000410000 */
[----:B------:R-:W-:Y:S01]  /*11a0*/  SHF.L.U32 R33, R15, 0x10, RZ ;  /* 0x000000100f217819 */ /* 0x000fe200000006ff */
[----:B------:R-:W-:Y:S01]  /*11b0*/  FMUL.FTZ R34, R19, R42 ;  /* 0x0000002a13227220 */ /* 0x000fe20000410000 */
[----:B------:R-:W-:-:S02]  /*11c0*/  SHF.L.U32 R122, R122, 0x10, RZ ;  /* 0x000000107a7a7819 */ /* 0x000fc400000006ff */
[--C-:B------:R-:W-:Y:S02]  /*11d0*/  SHF.R.U64 R40, R40, 0x10, R41.reuse ;  /* 0x0000001028287819 */ /* 0x100fe40000001229 */
[----:B------:R-:W-:Y:S01]  /*11e0*/  SHF.R.U32.HI R41, RZ, 0x10, R41 ;  /* 0x00000010ff297819 */ /* 0x000fe20000011629 */
[-C--:B------:R-:W-:Y:S01]  /*11f0*/  FMUL.FTZ R31, R31, R38.reuse ;  /* 0x000000261f1f7220 */ /* 0x080fe20000410000 */
[----:B------:R-:W-:Y:S01]  /*1200*/  FADD.FTZ R73, R73, R38 ;  /* 0x0000002649497221 */ /* 0x000fe20000010000 */
[----:B------:R-:W-:Y:S01]  /*1210*/  FFMA.FTZ R101, R32, R38, R101 ;  /* 0x0000002620657223 */ /* 0x000fe20000010065 */
[----:B------:R-:W-:Y:S01]  /*1220*/  SHF.L.U32 R117, R117, 0x10, RZ ;  /* 0x0000001075757819 */ /* 0x000fe200000006ff */
[----:B------:R-:W-:Y:S02]  /*1230*/  IMAD.U32 R20, R160, 0x10000, RZ ;  /* 0x00010000a0147824 */ /* 0x000fe400078e00ff */
[-C--:B------:R-:W-:Y:S01]  /*1240*/  FMUL.FTZ R33, R33, R122.reuse ;  /* 0x0000007a21217220 */ /* 0x080fe20000410000 */
[----:B------:R-:W-:Y:S01]  /*1250*/  FADD.FTZ R75, R75, R122 ;  /* 0x0000007a4b4b7221 */ /* 0x000fe20000010000 */
[----:B------:R-:W-:Y:S01]  /*1260*/  FFMA.FTZ R103, R34, R122, R103 ;  /* 0x0000007a22677223 */ /* 0x000fe20000010067 */
[----:B------:R-:W-:Y:S01]  /*1270*/  SHF.L.U32 R36, R156, 0x10, RZ ;  /* 0x000000109c247819 */ /* 0x000fe200000006ff */
[----:B------:R-:W-:Y:S01]  /*1280*/  IMAD.U32 R38, R157, 0x10000, RZ ;  /* 0x000100009d267824 */ /* 0x000fe200078e00ff */
[----:B------:R-:W-:Y:S01]  /*1290*/  SHF.L.U32 R119, R119, 0x10, RZ ;  /* 0x0000001077777819 */ /* 0x000fe200000006ff */
[C---:B------:R-:W-:Y:S01]  /*12a0*/  FMUL.FTZ R35, R19.reuse, R44 ;  /* 0x0000002c13237220 */ /* 0x040fe20000410000 */
[----:B------:R-:W-:Y:S01]  /*12b0*/  FMUL.FTZ R37, R19, R184 ;  /* 0x000000b813257220 */ /* 0x000fe20000410000 */
[----:B------:R-:W-:-:S02]  /*12c0*/  SHF.L.U32 R39, R12, 0x10, RZ ;  /* 0x000000100c277819 */ /* 0x000fc400000006ff */
[----:B------:R-:W-:Y:S01]  /*12d0*/  SHF.L.U32 R44, R40, 0x10, RZ ;  /* 0x00000010282c7819 */ /* 0x000fe200000006ff */
[----:B------:R-:W-:Y:S01]  /*12e0*/  FMUL.FTZ R40, R19, R120 ;  /* 0x0000007813287220 */ /* 0x000fe20000410000 */
[----:B------:R-:W-:Y:S02]  /*12f0*/  SHF.L.U32 R43, R13, 0x10, RZ ;  /* 0x000000100d2b7819 */ /* 0x000fe400000006ff */
[----:B------:R-:W-:Y:S01]  /*1300*/  SHF.L.U32 R122, R41, 0x10, RZ ;  /* 0x00000010297a7819 */ /* 0x000fe200000006ff */
[-C--:B------:R-:W-:Y:S01]  /*1310*/  FMUL.FTZ R20, R20, R23.reuse ;  /* 0x0000001714147220 */ /* 0x080fe20000410000 */
[----:B------:R-:W-:Y:S01]  /*1320*/  FFMA.FTZ R48, R3, R23, R48 ;  /* 0x0000001703307223 */ /* 0x000fe20000010030 */
[----:B------:R-:W-:Y:S01]  /*1330*/  FADD.FTZ R76, R76, R23 ;  /* 0x000000174c4c7221 */ /* 0x000fe20000010000 */
[-C--:B------:R-:W-:Y:S01]  /*1340*/  FMUL.FTZ R38, R38, R117.reuse ;  /* 0x0000007526267220 */ /* 0x080fe20000410000 */
[----:B------:R-:W-:Y:S01]  /*1350*/  FFMA.FTZ R98, R37, R117, R98 ;  /* 0x0000007525627223 */ /* 0x000fe20000010062 */
[----:B------:R-:W-:Y:S01]  /*1360*/  FADD.FTZ R70, R70, R117 ;  /* 0x0000007546467221 */ /* 0x000fe20000010000 */
[----:B------:R-:W-:Y:S01]  /*1370*/  SHF.L.U32 R23, R16, 0x10, RZ ;  /* 0x0000001010177819 */ /* 0x000fe200000006ff */
[-C--:B------:R-:W-:Y:S01]  /*1380*/  FMUL.FTZ R36, R36, R119.reuse ;  /* 0x0000007724247220 */ /* 0x080fe20000410000 */
[----:B------:R-:W-:Y:S01]  /*1390*/  SHF.L.U32 R28, R129, 0x10, RZ ;  /* 0x00000010811c7819 */ /* 0x000fe200000006ff */
[----:B------:R-:W-:Y:S01]  /*13a0*/  FFMA.FTZ R96, R35, R119, R96 ;  /* 0x0000007723607223 */ /* 0x000fe20000010060 */
[----:B------:R-:W-:Y:S01]  /*13b0*/  FADD.FTZ R68, R68, R119 ;  /* 0x0000007744447221 */ /* 0x000fe20000010000 */
[----:B------:R-:W-:Y:S01]  /*13c0*/  SHF.L.U32 R117, R116, 0x10, RZ ;  /* 0x0000001074757819 */ /* 0x000fe200000006ff */
[----:B------:R-:W-:Y:S01]  /*13d0*/  FMUL.FTZ R24, R19, R24 ;  /* 0x0000001813187220 */ /* 0x000fe20000410000 */
[-C--:B------:R-:W-:Y:S01]  /*13e0*/  FMUL.FTZ R39, R39, R44.reuse ;  /* 0x0000002c27277220 */ /* 0x080fe20000410000 */
[----:B------:R-:W-:Y:S01]  /*13f0*/  FADD.FTZ R69, R69, R44 ;  /* 0x0000002c45457221 */ /* 0x000fe20000010000 */
[----:B------:R-:W-:Y:S01]  /*1400*/  FFMA.FTZ R97, R40, R44, R97 ;  /* 0x0000002c28617223 */ /* 0x000fe20000010061 */
[----:B------:R-:W-:Y:S01]  /*1410*/  FMUL.FTZ R41, R43, R122 ;  /* 0x0000007a2b297220 */ /* 0x000fe20000410000 */
[----:B------:R-:W-:Y:S01]  /*1420*/  SHF.L.U32 R116, R155, 0x10, RZ ;  /* 0x000000109b747819 */ /* 0x000fe200000006ff */
[----:B------:R-:W-:Y:S01]  /*1430*/  IMAD.U32 R44, R154, 0x10000, RZ ;  /* 0x000100009a2c7824 */ /* 0x000fe200078e00ff */
[----:B------:R-:W-:Y:S01]  /*1440*/  SHF.L.U32 R119, R46, 0x10, RZ ;  /* 0x000000102e777819 */ /* 0x000fe200000006ff */
[----:B------:R-:W-:Y:S01]  /*1450*/  FMUL.FTZ R43, R19, R188 ;  /* 0x000000bc132b7220 */ /* 0x000fe20000410000 */
[-C--:B------:R-:W-:Y:S01]  /*1460*/  FMUL.FTZ R23, R23, R28.reuse ;  /* 0x0000001c17177220 */ /* 0x080fe20000410000 */
[----:B------:R-:W-:Y:S01]  /*1470*/  FADD.FTZ R77, R77, R28 ;  /* 0x0000001c4d4d7221 */ /* 0x000fe20000010000 */
[----:B------:R-:W-:Y:S01]  /*1480*/  FFMA.FTZ R49, R24, R28, R49 ;  /* 0x0000001c18317223 */ /* 0x000fe20000010031 */
[----:B------:R-:W-:Y:S01]  /*1490*/  SHF.L.U32 R28, R158, 0x10, RZ ;  /* 0x000000109e1c7819 */ /* 0x000fe200000006ff */
[-C--:B------:R-:W-:Y:S01]  /*14a0*/  FMUL.FTZ R44, R44, R117.reuse ;  /* 0x000000752c2c7220 */ /* 0x080fe20000410000 */
[----:B------:R-:W-:Y:S01]  /*14b0*/  SHF.L.U32 R125, R125, 0x10, RZ ;  /* 0x000000107d7d7819 */ /* 0x000fe200000006ff */
[----:B------:R-:W-:Y:S01]  /*14c0*/  FFMA.FTZ R92, R43, R117, R92 ;  /* 0x000000752b5c7223 */ /* 0x000fe2000001005c */
[----:B------:R-:W-:Y:S01]  /*14d0*/  FADD.FTZ R64, R64, R117 ;  /* 0x0000007540407221 */ /* 0x000fe20000010000 */
[----:B------:R-:W-:Y:S01]  /*14e0*/  FMUL.FTZ R46, R116, R119 ;  /* 0x00000077742e7220 */ /* 0x000fe20000410000 */
[----:B------:R-:W-:-:S02]  /*14f0*/  SHF.L.U32 R124, R115, 0x10, RZ ;  /* 0x00000010737c7819 */ /* 0x000fc400000006ff */
[----:B------:R-:W-:Y:S02]  /*1500*/  SHF.L.U32 R116, R10, 0x10, RZ ;  /* 0x000000100a747819 */ /* 0x000fe400000006ff */
[----:B------:R-:W-:Y:S02]  /*1510*/  SHF.L.U32 R117, R47, 0x10, RZ ;  /* 0x000000102f757819 */ /* 0x000fe400000006ff */
[----:B------:R-:W-:Y:S02]  /*1520*/  SHF.L.U32 R115, R114, 0x10, RZ ;  /* 0x0000001072737819 */ /* 0x000fe400000006ff */
[----:B------:R-:W-:Y:S02]  /*1530*/  SHF.L.U32 R114, R153, 0x10, RZ ;  /* 0x0000001099727819 */ /* 0x000fe400000006ff */
[----:B------:R-:W-:Y:S01]  /*1540*/  SHF.L.U32 R113, R113, 0x10, RZ ;  /* 0x0000001071717819 */ /* 0x000fe200000006ff */
[----:B------:R-:W-:Y:S01]  /*1550*/  FMUL.FTZ R42, R19, R186 ;  /* 0x000000ba132a7220 */ /* 0x000fe20000410000 */
[-C--:B------:R-:W-:Y:S01]  /*1560*/  FMUL.FTZ R28, R28, R125.reuse ;  /* 0x0000007d1c1c7220 */ /* 0x080fe20000410000 */
[----:B------:R-:W-:Y:S01]  /*1570*/  FFMA.FTZ R100, R27, R125, R100 ;  /* 0x0000007d1b647223 */ /* 0x000fe20000010064 */
[----:B------:R-:W-:Y:S01]  /*1580*/  FADD.FTZ R72, R72, R125 ;  /* 0x0000007d48487221 */ /* 0x000fe20000010000 */
[----:B------:R-:W-:Y:S01]  /*1590*/  FMUL.FTZ R47, R116, R117 ;  /* 0x00000075742f7220 */ /* 0x000fe20000410000 */
[----:B------:R-:W-:Y:S01]  /*15a0*/  FMUL.FTZ R125, R19, R126 ;  /* 0x0000007e137d7220 */ /* 0x000fe20000410000 */
[----:B------:R-:W-:Y:S01]  /*15b0*/  FMUL.FTZ R126, R114, R113 ;  /* 0x00000071727e7220 */ /* 0x000fe20000410000 */
[----:B------:R-:W-:Y:S01]  /*15c0*/  SHF.L.U32 R116, R112, 0x10, RZ ;  /* 0x0000001070747819 */ /* 0x000fe200000006ff */
[----:B------:R-:W-:Y:S01]  /*15d0*/  FADD.FTZ R71, R71, R122 ;  /* 0x0000007a47477221 */ /* 0x000fe20000010000 */
[----:B------:R-:W-:Y:S01]  /*15e0*/  FFMA.FTZ R99, R42, R122, R99 ;  /* 0x0000007a2a637223 */ /* 0x000fe20000010063 */
[----:B------:R-:W-:Y:S01]  /*15f0*/  SHF.L.U32 R114, R111, 0x10, RZ ;  /* 0x000000106f727819 */ /* 0x000fe200000006ff */
[----:B------:R-:W-:Y:S01]  /*1600*/  FADD.FTZ R112, RZ, R20 ;  /* 0x00000014ff707221 */ /* 0x000fe20000010000 */
[----:B------:R-:W-:-:S02]  /*1610*/  IMAD.U32 R121, R11, 0x10000, RZ ;  /* 0x000100000b797824 */ /* 0x000fc400078e00ff */
[----:B------:R-:W-:Y:S01]  /*1620*/  FMUL.FTZ R122, R19, R194 ;  /* 0x000000c2137a7220 */ /* 0x000fe20000410000 */
[----:B------:R-:W-:Y:S01]  /*1630*/  FFMA.FTZ R111, R3, R20, RZ ;  /* 0x00000014036f7223 */ /* 0x000fe200000100ff */
[----:B------:R-:W-:Y:S01]  /*1640*/  FMUL.FTZ R123, R19, R128 ;  /* 0x00000080137b7220 */ /* 0x000fe20000410000 */
[----:B------:R-:W-:Y:S01]  /*1650*/  FFMA.FTZ R90, R125, R113, R90 ;  /* 0x000000717d5a7223 */ /* 0x000fe2000001005a */
[----:B------:R-:W-:Y:S01]  /*1660*/  FADD.FTZ R62, R62, R113 ;  /* 0x000000713e3e7221 */ /* 0x000fe20000010000 */
[----:B------:R-:W-:Y:S02]  /*1670*/  IMAD.U32 R127, R8, 0x10000, RZ ;  /* 0x00010000087f7824 */ /* 0x000fe400078e00ff */
[----:B------:R-:W-:Y:S01]  /*1680*/  FMUL.FTZ R128, R19, R196 ;  /* 0x000000c413807220 */ /* 0x000fe20000410000 */
[----:B------:R-:W-:Y:S01]  /*1690*/  FADD.FTZ R113, R23, R112 ;  /* 0x0000007017717221 */ /* 0x000fe20000010000 */
[-C--:B------:R-:W-:Y:S01]  /*16a0*/  FMUL.FTZ R121, R121, R124.reuse ;  /* 0x0000007c79797220 */ /* 0x080fe20000410000 */
[----:B------:R-:W-:Y:S01]  /*16b0*/  FADD.FTZ R67, R67, R124 ;  /* 0x0000007c43437221 */ /* 0x000fe20000010000 */
[----:B------:R-:W-:Y:S01]  /*16c0*/  FFMA.FTZ R95, R122, R124, R95 ;  /* 0x0000007c7a5f7223 */ /* 0x000fe2000001005f */
[----:B------:R-:W-:Y:S01]  /*16d0*/  FFMA.FTZ R112, R24, R23, R111 ;  /* 0x0000001718707223 */ /* 0x000fe2000001006f */
[----:B------:R-:W-:Y:S01]  /*16e0*/  SHF.L.U32 R124, R152, 0x10, RZ ;  /* 0x00000010987c7819 */ /* 0x000fe200000006ff */
[-C--:B------:R-:W-:Y:S01]  /*16f0*/  FMUL.FTZ R127, R127, R114.reuse ;  /* 0x000000727f7f7220 */ /* 0x080fe20000410000 */
[----:B------:R-:W-:Y:S01]  /*1700*/  FADD.FTZ R61, R61, R114 ;  /* 0x000000723d3d7221 */ /* 0x000fe20000010000 */
[----:B------:R-:W-:Y:S01]  /*1710*/  FFMA.FTZ R89, R128, R114, R89 ;  /* 0x0000007280597223 */ /* 0x000fe20000010059 */
[----:B------:R-:W-:Y:S01]  /*1720*/  FADD.FTZ R114, R22, R113 ;  /* 0x0000007116727221 */ /* 0x000fe20000010000 */
[C---:B------:R-:W-:Y:S01]  /*1730*/  FFMA.FTZ R111, R21.reuse, R22, R112 ;  /* 0x00000016156f7223 */ /* 0x040fe20000010070 */
[----:B------:R-:W-:Y:S01]  /*1740*/  FFMA.FTZ R50, R21, R130, R50 ;  /* 0x0000008215327223 */ /* 0x000fe20000010032 */
[----:B------:R-:W-:Y:S01]  /*1750*/  FADD.FTZ R78, R78, R130 ;  /* 0x000000824e4e7221 */ /* 0x000fe20000010000 */
[----:B------:R-:W-:Y:S01]  /*1760*/  SHF.L.U32 R129, R9, 0x10, RZ ;  /* 0x0000001009817819 */ /* 0x000fe200000006ff */
[-C--:B------:R-:W-:Y:S01]  /*1770*/  FMUL.FTZ R124, R124, R115.reuse ;  /* 0x000000737c7c7220 */ /* 0x080fe20000410000 */
[----:B------:R-:W-:Y:S01]  /*1780*/  FFMA.FTZ R88, R123, R115, R88 ;  /* 0x000000737b587223 */ /* 0x000fe20000010058 */
[----:B------:R-:W-:Y:S01]  /*1790*/  FADD.FTZ R60, R60, R115 ;  /* 0x000000733c3c7221 */ /* 0x000fe20000010000 */
[----:B------:R-:W-:Y:S01]  /*17a0*/  FMUL.FTZ R130, R19, R142 ;  /* 0x0000008e13827220 */ /* 0x000fe20000410000 */
[----:B------:R-:W-:Y:S01]  /*17b0*/  FADD.FTZ R115, R25, R114 ;  /* 0x0000007219737221 */ /* 0x000fe20000010000 */
[----:B------:R-:W-:Y:S01]  /*17c0*/  FFMA.FTZ R112, R26, R25, R111 ;  /* 0x000000191a707223 */ /* 0x000fe2000001006f */
[-C--:B------:R-:W-:Y:S01]  /*17d0*/  FMUL.FTZ R129, R129, R116.reuse ;  /* 0x0000007481817220 */ /* 0x080fe20000410000 */
[----:B------:R-:W-:Y:S01]  /*17e0*/  FADD.FTZ R63, R63, R116 ;  /* 0x000000743f3f7221 */ /* 0x000fe20000010000 */
[----:B------:R-:W-:Y:S01]  /*17f0*/  FFMA.FTZ R91, R130, R116, R91 ;  /* 0x00000074825b7223 */ /* 0x000fe2000001005b */
[----:B------:R-:W-:Y:S01]  /*1800*/  FADD.FTZ R116, R28, R115 ;  /* 0x000000731c747221 */ /* 0x000fe20000010000 */
[----:B------:R-:W-:Y:S01]  /*1810*/  FFMA.FTZ R111, R27, R28, R112 ;  /* 0x0000001c1b6f7223 */ /* 0x000fe20000010070 */
[----:B------:R-:W-:Y:S01]  /*1820*/  SHF.L.U32 R115, R109, 0x10, RZ ;  /* 0x000000106d737819 */ /* 0x000fe200000006ff */
[----:B------:R-:W-:-:S02]  /*1830*/  IMAD.U32 R112, R110, 0x10000, RZ ;  /* 0x000100006e707824 */ /* 0x000fc400078e00ff */
[----:B------:R-:W-:Y:S01]  /*1840*/  FADD.FTZ R109, R31, R116 ;  /* 0x000000741f6d7221 */ /* 0x000fe20000010000 */
[----:B------:R-:W-:Y:S01]  /*1850*/  FFMA.FTZ R110, R32, R31, R111 ;  /* 0x0000001f206e7223 */ /* 0x000fe2000001006f */
[----:B------:R-:W-:Y:S02]  /*1860*/  SHF.L.U32 R113, R150, 0x10, RZ ;  /* 0x0000001096717819 */ /* 0x000fe400000006ff */
[----:B------:R-:W-:Y:S01]  /*1870*/  FADD.FTZ R116, R30, R109 ;  /* 0x0000006d1e747221 */ /* 0x000fe20000010000 */
[----:B------:R-:W-:Y:S01]  /*1880*/  FFMA.FTZ R109, R29, R30, R110 ;  /* 0x0000001e1d6d7223 */ /* 0x000fe2000001006e */
[----:B------:R-:W-:Y:S02]  /*1890*/  FMUL.FTZ R131, R19, R132 ;  /* 0x0000008413837220 */ /* 0x000fe40000410000 */
[----:B------:R-:W-:Y:S01]  /*18a0*/  FADD.FTZ R111, R33, R116 ;  /* 0x00000074216f7221 */ /* 0x000fe20000010000 */
[----:B------:R-:W-:Y:S01]  /*18b0*/  FFMA.FTZ R110, R34, R33, R109 ;  /* 0x00000021226e7223 */ /* 0x000fe2000001006d */
[-C--:B------:R-:W-:Y:S01]  /*18c0*/  FMUL.FTZ R132, R113, R112.reuse ;  /* 0x0000007071847220 */ /* 0x080fe20000410000 */
[----:B------:R-:W-:Y:S01]  /*18d0*/  FADD.FTZ R56, R56, R112 ;  /* 0x0000007038387221 */ /* 0x000fe20000010000 */
[----:B------:R-:W-:Y:S01]  /*18e0*/  FFMA.FTZ R84, R131, R112, R84 ;  /* 0x0000007083547223 */ /* 0x000fe20000010054 */
[----:B------:R-:W-:Y:S01]  /*18f0*/  FADD.FTZ R112, R36, R111 ;  /* 0x0000006f24707221 */ /* 0x000fe20000010000 */
[----:B------:R-:W-:Y:S01]  /*1900*/  FFMA.FTZ R109, R35, R36, R110 ;  /* 0x00000024236d7223 */ /* 0x000fe2000001006e */
[----:B------:R-:W-:-:S02]  /*1910*/  SHF.L.U32 R114, R151, 0x10, RZ ;  /* 0x0000001097727819 */ /* 0x000fc400000006ff */
[----:B------:R-:W-:Y:S01]  /*1920*/  FADD.FTZ R111, R39, R112 ;  /* 0x00000070276f7221 */ /* 0x000fe20000010000 */
[----:B------:R-:W-:Y:S01]  /*1930*/  FFMA.FTZ R110, R40, R39, R109 ;  /* 0x00000027286e7223 */ /* 0x000fe2000001006d */
[----:B------:R-:W-:Y:S01]  /*1940*/  FMUL.FTZ R133, R19, R134 ;  /* 0x0000008613857220 */ /* 0x000fe20000410000 */
[----:B------:R-:W-:Y:S01]  /*1950*/  FMUL.FTZ R134, R114, R115 ;  /* 0x0000007372867220 */ /* 0x000fe20000410000 */
[----:B------:R-:W-:Y:S01]  /*1960*/  SHF.L.U32 R112, R107, 0x10, RZ ;  /* 0x000000106b707819 */ /* 0x000fe200000006ff */
[----:B------:R-:W-:Y:S01]  /*1970*/  FADD.FTZ R114, R38, R111 ;  /* 0x0000006f26727221 */ /* 0x000fe20000010000 */
[----:B------:R-:W-:Y:S01]  /*1980*/  FFMA.FTZ R107, R37, R38, R110 ;  /* 0x00000026256b7223 */ /* 0x000fe2000001006e */
[----:B------:R-:W-:Y:S02]  /*1990*/  SHF.L.U32 R110, R108, 0x10, RZ ;  /* 0x000000106c6e7819 */ /* 0x000fe400000006ff */
[----:B------:R-:W-:Y:S01]  /*19a0*/  FADD.FTZ R109, R41, R114 ;  /* 0x00000072296d7221 */ /* 0x000fe20000010000 */
[----:B------:R-:W-:Y:S01]  /*19b0*/  FFMA.FTZ R108, R42, R41, R107 ;  /* 0x000000292a6c7223 */ /* 0x000fe2000001006b */
[----:B------:R-:W-:-:S02]  /*19c0*/  FMUL.FTZ R120, R19, R190 ;  /* 0x000000be13787220 */ /* 0x000fc40000410000 */
[----:B------:R-:W-:Y:S01]  /*19d0*/  FADD.FTZ R114, R44, R109 ;  /* 0x0000006d2c727221 */ /* 0x000fe20000010000 */
[----:B------:R-:W-:Y:S01]  /*19e0*/  FFMA.FTZ R107, R43, R44, R108 ;  /* 0x0000002c2b6b7223 */ /* 0x000fe2000001006c */
[C---:B------:R-:W-:Y:S01]  /*19f0*/  FMUL.FTZ R136, R19.reuse, R136 ;  /* 0x0000008813887220 */ /* 0x040fe20000410000 */
        /* <DEDUP_REMOVED lines=8> */
[----:B------:R-:W-:-:S02]  /*1a80*/  FMUL.FTZ R138, R19, R138 ;  /* 0x0000008a138a7220 */ /* 0x000fc40000410000 */
        /* <DEDUP_REMOVED lines=8> */
[----:B------:R-:W-:Y:S01]  /*1b10*/  IMAD.U32 R108, R148, 0x10000, RZ ;  /* 0x00010000946c7824 */ /* 0x000fe200078e00ff */
[----:B------:R-:W-:Y:S01]  /*1b20*/  SHF.L.U32 R111, R105, 0x10, RZ ;  /* 0x00000010696f7819 */ /* 0x000fe200000006ff */
[----:B------:R-:W-:Y:S01]  /*1b30*/  FADD.FTZ R105, R127, R110 ;  /* 0x0000006e7f697221 */ /* 0x000fe20000010000 */
[----:B------:R-:W-:Y:S01]  /*1b40*/  FFMA.FTZ R106, R128, R127, R107 ;  /* 0x0000007f806a7223 */ /* 0x000fe2000001006b */
[----:B------:R-:W-:Y:S01]  /*1b50*/  FMUL.FTZ R139, R19, R140 ;  /* 0x0000008c138b7220 */ /* 0x000fe20000410000 */
[----:B------:R-:W-:Y:S01]  /*1b60*/  FMUL.FTZ R140, R108, R109 ;  /* 0x0000006d6c8c7220 */ /* 0x000fe20000410000 */
[----:B------:R-:W-:Y:S01]  /*1b70*/  FADD.FTZ R108, R126, R105 ;  /* 0x000000697e6c7221 */ /* 0x000fe20000010000 */
[----:B------:R-:W-:-:S03]  /*1b80*/  FFMA.FTZ R105, R125, R126, R106 ;  /* 0x0000007e7d697223 */ /* 0x000fc6000001006a */
[----:B------:R-:W-:Y:S01]  /*1b90*/  FADD.FTZ R107, R129, R108 ;  /* 0x0000006c816b7221 */ /* 0x000fe20000010000 */
[----:B------:R-:W-:-:S03]  /*1ba0*/  FFMA.FTZ R108, R130, R129, R105 ;  /* 0x00000081826c7223 */ /* 0x000fc60000010069 */
[----:B------:R-:W-:Y:S01]  /*1bb0*/  FADD.FTZ R106, R132, R107 ;  /* 0x0000006b846a7221 */ /* 0x000fe20000010000 */
[----:B------:R-:W-:-:S03]  /*1bc0*/  FFMA.FTZ R105, R131, R132, R108 ;  /* 0x0000008483697223 */ /* 0x000fc6000001006c */
[----:B------:R-:W-:Y:S01]  /*1bd0*/  FADD.FTZ R107, R135, R106 ;  /* 0x0000006a876b7221 */ /* 0x000fe20000010000 */
[----:B------:R-:W-:Y:S01]  /*1be0*/  FFMA.FTZ R106, R136, R135, R105 ;  /* 0x00000087886a7223 */ /* 0x000fe20000010069 */
[----:B------:R-:W-:Y:S02]  /*1bf0*/  SHF.L.U32 R108, R0, 0x10, RZ ;  /* 0x00000010006c7819 */ /* 0x000fe400000006ff */
[----:B------:R-:W-:Y:S01]  /*1c00*/  FADD.FTZ R0, R134, R107 ;  /* 0x0000006b86007221 */ /* 0x000fe20000010000 */
[----:B------:R-:W-:Y:S01]  /*1c10*/  FFMA.FTZ R105, R133, R134, R106 ;  /* 0x0000008685697223 */ /* 0x000fe2000001006a */
[----:B------:R-:W-:Y:S02]  /*1c20*/  SHF.L.U32 R143, R4, 0x10, RZ ;  /* 0x00000010048f7819 */ /* 0x000fe400000006ff */
[----:B------:R-:W-:Y:S01]  /*1c30*/  SHF.L.U32 R106, R104, 0x10, RZ ;  /* 0x00000010686a7819 */ /* 0x000fe200000006ff */
[----:B------:R-:W-:Y:S01]  /*1c40*/  FADD.FTZ R107, R137, R0 ;  /* 0x00000000896b7221 */ /* 0x000fe20000010000 */
[----:B------:R-:W-:Y:S01]  /*1c50*/  FFMA.FTZ R104, R138, R137, R105 ;  /* 0x000000898a687223 */ /* 0x000fe20000010069 */
[----:B------:R-:W-:Y:S01]  /*1c60*/  SHF.L.U32 R142, R149, 0x10, RZ ;  /* 0x00000010958e7819 */ /* 0x000fe200000006ff */
[----:B------:R-:W-:Y:S01]  /*1c70*/  FMUL.FTZ R143, R143, R108 ;  /* 0x0000006c8f8f7220 */ /* 0x000fe20000410000 */
[----:B------:R-:W-:Y:S01]  /*1c80*/  FMUL.FTZ R144, R19, R144 ;  /* 0x0000009013907220 */ /* 0x000fe20000410000 */
[----:B------:R-:W-:Y:S01]  /*1c90*/  FADD.FTZ R0, R140, R107 ;  /* 0x0000006b8c007221 */ /* 0x000fe20000010000 */
[----:B------:R-:W-:Y:S01]  /*1ca0*/  FFMA.FTZ R104, R139, R140, R104 ;  /* 0x0000008c8b687223 */ /* 0x000fe20000010068 */
[----:B------:R-:W-:Y:S01]  /*1cb0*/  FMUL.FTZ R141, R19, R118 ;  /* 0x00000076138d7220 */ /* 0x000fe20000410000 */
[----:B------:R-:W-:Y:S01]  /*1cc0*/  FMUL.FTZ R142, R142, R111 ;  /* 0x0000006f8e8e7220 */ /* 0x000fe20000410000 */
[----:B------:R-:W-:-:S02]  /*1cd0*/  IMAD.U32 R145, R5, 0x10000, RZ ;  /* 0x0001000005917824 */ /* 0x000fc400078e00ff */
[----:B------:R-:W-:Y:S01]  /*1ce0*/  FADD.FTZ R105, R0, R143 ;  /* 0x0000008f00697221 */ /* 0x000fe20000010000 */
[----:B------:R-:W-:Y:S01]  /*1cf0*/  FFMA.FTZ R104, R144, R143, R104 ;  /* 0x0000008f90687223 */ /* 0x000fe20000010068 */
[----:B------:R-:W-:Y:S01]  /*1d00*/  FMUL.FTZ R146, R19, R146 ;  /* 0x0000009213927220 */ /* 0x000fe20000410000 */
[----:B------:R-:W-:Y:S01]  /*1d10*/  FMUL.FTZ R145, R145, R106 ;  /* 0x0000006a91917220 */ /* 0x000fe20000410000 */
[----:B------:R-:W-:Y:S01]  /*1d20*/  FADD.FTZ R0, R105, R142 ;  /* 0x0000008e69007221 */ /* 0x000fe20000010000 */
[----:B------:R-:W-:Y:S01]  /*1d30*/  FFMA.FTZ R104, R141, R142, R104 ;  /* 0x0000008e8d687223 */ /* 0x000fe20000010068 */
[----:B------:R-:W-:Y:S01]  /*1d40*/  FFMA.FTZ R94, R45, R119, R94 ;  /* 0x000000772d5e7223 */ /* 0x000fe2000001005e */
[----:B------:R-:W-:Y:S01]  /*1d50*/  FADD.FTZ R66, R66, R119 ;  /* 0x0000007742427221 */ /* 0x000fe20000010000 */
        /* <DEDUP_REMOVED lines=15> */
.L_x_180:
[----:B------:R-:W-:-:S04]  /*1e50*/  ISETP.NE.U32.AND P0, PT, RZ, UR6, PT ;  /* 0x00000006ff007c0c */ /* 0x000fc8000bf05070 */
[----:B------:R-:W-:-:S13]  /*1e60*/  ISETP.NE.AND.EX P0, PT, RZ, UR7, PT, P0 ;  /* 0x00000007ff007c0c */ /* 0x000fda000bf05300 */
[----:B------:R-:W-:Y:S05]  /*1e70*/  @!P0 BRA `(.L_x_181) ;  /* 0x0000000000688947 */ /* 0x000fea0003800000 */
[----:B------:R-:W0:Y:S01]  /*1e80*/  S2R R106, SR_TID.X ;  /* 0x00000000006a7919 */ /* 0x000e220000002100 */
[----:B------:R-:W1:Y:S01]  /*1e90*/  LDC.64 R162, c[0x0][0x438] ;  /* 0x00010e00ffa27b82 */ /* 0x000e620000000a00 */
[----:B------:R-:W-:-:S05]  /*1ea0*/  IMAD R104, R2, UR14, RZ ;  /* 0x0000000e02687c24 */ /* 0x000fca000f8e02ff */
[----:B------:R-:W-:-:S04]  /*1eb0*/  SHF.R.S32.HI R105, RZ, 0x1f, R104 ;  /* 0x0000001fff697819 */ /* 0x000fc80000011468 */
[----:B------:R-:W-:-:S04]  /*1ec0*/  LEA.HI R105, R105, R104, RZ, 0x2 ;  /* 0x0000006869697211 */ /* 0x000fc800078f10ff */
[----:B0-----:R-:W-:-:S04]  /*1ed0*/  LEA.HI.SX32 R175, R105, R106, 0x1e ;  /* 0x0000006a69af7211 */ /* 0x001fc800078ff2ff */
[C---:B------:R-:W-:Y:S01]  /*1ee0*/  IADD3 R173, PT, PT, R175.reuse, 0x100, RZ ;  /* 0x00000100afad7810 */ /* 0x040fe20007ffe0ff */
[C---:B------:R-:W-:Y:S01]  /*1ef0*/  VIADD R165, R175.reuse, 0x500 ;  /* 0x00000500afa57836 */ /* 0x040fe20000000000 */
[C---:B------:R-:W-:Y:S02]  /*1f00*/  IADD3 R171, PT, PT, R175.reuse, 0x200, RZ ;  /* 0x00000200afab7810 */ /* 0x040fe40007ffe0ff */
[----:B------:R-:W-:Y:S01]  /*1f10*/  IADD3 R169, PT, PT, R175, 0x300, RZ ;  /* 0x00000300afa97810 */ /* 0x000fe20007ffe0ff */
[--C-:B-1----:R-:W-:Y:S01]  /*1f20*/  IMAD.WIDE.U32 R172, R173, 0x8, R162.reuse ;  /* 0x00000008adac7825 */ /* 0x102fe200078e00a2 */
[C---:B------:R-:W-:Y:S02]  /*1f30*/  IADD3 R167, PT, PT, R175.reuse, 0x400, RZ ;  /* 0x00000400afa77810 */ /* 0x040fe40007ffe0ff */
[C---:B------:R-:W-:Y:S01]  /*1f40*/  IADD3 R105, PT, PT, R175.reuse, 0x600, RZ ;  /* 0x00000600af697810 */ /* 0x040fe20007ffe0ff */
[--C-:B------:R-:W-:Y:S02]  /*1f50*/  IMAD.WIDE.U32 R174, R175, 0x8, R162.reuse ;  /* 0x00000008afae7825 */ /* 0x100fe400078e00a2 */
[----:B------:R-:W5:Y:S02]  /*1f60*/  LDG.E.64 R172, desc[UR12][R172.64] ;  /* 0x0000000cacac7981 */ /* 0x000f64000c1e1b00 */
[----:B------:R-:W-:-:S02]  /*1f70*/  IMAD.WIDE.U32 R170, R171, 0x8, R162 ;  /* 0x00000008abaa7825 */ /* 0x000fc400078e00a2 */
[----:B------:R-:W5:Y:S02]  /*1f80*/  LDG.E.64 R174, desc[UR12][R174.64] ;  /* 0x0000000caeae7981 */ /* 0x000f64000c1e1b00 */
[--C-:B------:R-:W-:Y:S02]  /*1f90*/  IMAD.WIDE.U32 R168, R169, 0x8, R162.reuse ;  /* 0x00000008a9a87825 */ /* 0x100fe400078e00a2 */
[----:B------:R-:W5:Y:S02]  /*1fa0*/  LDG.E.64 R170, desc[UR12][R170.64] ;  /* 0x0000000caaaa7981 */ /* 0x000f64000c1e1b00 */
[--C-:B------:R-:W-:Y:S02]  /*1fb0*/  IMAD.WIDE.U32 R166, R167, 0x8, R162.reuse ;  /* 0x00000008a7a67825 */ /* 0x100fe400078e00a2 */
[----:B------:R-:W5:Y:S02]  /*1fc0*/  LDG.E.64 R168, desc[UR12][R168.64] ;  /* 0x0000000ca8a87981 */ /* 0x000f64000c1e1b00 */
[----:B------:R-:W-:-:S02]  /*1fd0*/  IMAD.WIDE.U32 R164, R165, 0x8, R162 ;  /* 0x00000008a5a47825 */ /* 0x000fc400078e00a2 */
[----:B------:R-:W5:Y:S02]  /*1fe0*/  LDG.E.64 R166, desc[UR12][R166.64] ;  /* 0x0000000ca6a67981 */ /* 0x000f64000c1e1b00 */
[----:B------:R-:W-:Y:S02]  /*1ff0*/  IMAD.WIDE.U32 R162, R105, 0x8, R162 ;  /* 0x0000000869a27825 */ /* 0x000fe400078e00a2 */
[----:B------:R-:W5:Y:S04]  /*2000*/  LDG.E.64 R164, desc[UR12][R164.64] ;  /* 0x0000000ca4a47981 */ /* 0x000f68000c1e1b00 */
[----:B------:R-:W5:Y:S02]  /*2010*/  LDG.E.64 R162, desc[UR12][R162.64] ;  /* 0x0000000ca2a27981 */ /* 0x000f64000c1e1b00 */
.L_x_181:
[----:B------:R-:W0:Y:S01]  /*2020*/  SHFL.DOWN PT, R105, R0, 0x10, 0x1f ;  /* 0x0a001f0000697f89 */ /* 0x000e2200000e0000 */
[----:B------:R-:W-:Y:S03]  /*2030*/  BSSY.RECONVERGENT B0, `(.L_x_182) ;  /* 0x000001f000007945 */ /* 0x000fe60003800200 */
[----:B------:R-:W1:Y:S01]  /*2040*/  SHFL.DOWN PT, R107, R110, 0x10, 0x1f ;  /* 0x0a001f006e6b7f89 */ /* 0x000e6200000e0000 */
[----:B0-----:R-:W-:Y:S02]  /*2050*/  FADD.FTZ R105, R105, R0 ;  /* 0x0000000069697221 */ /* 0x001fe40000010000 */
[----:B------:R-:W0:Y:S01]  /*2060*/  S2R R0, SR_TID.X ;  /* 0x0000000000007919 */ /* 0x000e220000002100 */
[----:B-1----:R-:W-:Y:S02]  /*2070*/  FADD.FTZ R107, R107, R110 ;  /* 0x0000006e6b6b7221 */ /* 0x002fe40000010000 */
[----:B------:R-:W1:Y:S04]  /*2080*/  SHFL.DOWN PT, R104, R105, 0x8, 0x1f ;  /* 0x09001f0069687f89 */ /* 0x000e6800000e0000 */
[----:B------:R-:W2:Y:S01]  /*2090*/  SHFL.DOWN PT, R106, R107, 0x8, 0x1f ;  /* 0x09001f006b6a7f89 */ /* 0x000ea200000e0000 */
[----:B-1----:R-:W-:Y:S01]  /*20a0*/  FADD.FTZ R104, R105, R104 ;  /* 0x0000006869687221 */ /* 0x002fe20000010000 */
[----:B--2---:R-:W-:-:S04]  /*20b0*/  FADD.FTZ R106, R107, R106 ;  /* 0x0000006a6b6a7221 */ /* 0x004fc80000010000 */
[----:B------:R-:W1:Y:S01]  /*20c0*/  SHFL.DOWN PT, R109, R104, 0x4, 0x1f ;  /* 0x08801f00686d7f89 */ /* 0x000e6200000e0000 */
[----:B0-----:R-:W-:-:S03]  /*20d0*/  LOP3.LUT P2, RZ, R0, 0x1f, RZ, 0xc0, !PT ;  /* 0x0000001f00ff7812 */ /* 0x001fc6000784c0ff */
[----:B------:R-:W0:Y:S01]  /*20e0*/  SHFL.DOWN PT, R111, R106, 0x4, 0x1f ;  /* 0x08801f006a6f7f89 */ /* 0x000e2200000e0000 */
[----:B-1----:R-:W-:Y:S01]  /*20f0*/  FADD.FTZ R109, R104, R109 ;  /* 0x0000006d686d7221 */ /* 0x002fe20000010000 */
[----:B0-----:R-:W-:-:S04]  /*2100*/  FADD.FTZ R111, R106, R111 ;  /* 0x0000006f6a6f7221 */ /* 0x001fc80000010000 */
        /* <DEDUP_REMOVED lines=17> */
.L_x_183:
[----:B------:R-:W-:Y:S05]  /*2220*/  BSYNC.RECONVERGENT B0 ;  /* 0x0000000000007941 */ /* 0x000fea0003800200 */
.L_x_182:
[----:B------:R-:W1:Y:S08]  /*2230*/  S2UR UR5, SR_CgaCtaId ;  /* 0x00000000000579c3 */ /* 0x000e700000008800 */
[----:B------:R-:W-:Y:S01]  /*2240*/  BAR.SYNC.DEFER_BLOCKING 0x0 ;  /* 0x0000000000007b1d */ /* 0x000fe20000010000 */
[----:B-----5:R-:W-:Y:S01]  /*2250*/  ISETP.GE.AND P2, PT, R183, 0x1, PT ;  /* 0x00000001b700780c */ /* 0x020fe20003f46270 */
[----:B------:R-:W-:Y:S01]  /*2260*/  UISETP.NE.U32.AND UP0, UPT, UR6, URZ, UPT ;  /* 0x000000ff0600728c */ /* 0x000fe2000bf05070 */
[----:B------:R-:W-:-:S03]  /*2270*/  ISETP.NE.AND P3, PT, RZ, UR11, PT ;  /* 0x0000000bff007c0c */ /* 0x000fc6000bf65270 */
[----:B------:R-:W-:Y:S02]  /*2280*/  UMOV UR4, 0x400 ;  /* 0x0000040000047882 */ /* 0x000fe40000000000 */
[----:B------:R-:W2:Y:S01]  /*2290*/  LDC R184, c[0x0][0x388] ;  /* 0x0000e200ffb87b82 */ /* 0x000ea20000000800 */
[----:B------:R-:W-:-:S05]  /*22a0*/  UISETP.NE.AND.EX UP0, UPT, UR7, URZ, UPT, UP0 ;  /* 0x000000ff0700728c */ /* 0x000fca000bf05300 */
[----:B------:R-:W-:Y:S01]  /*22b0*/  @P2 IADD3 R183, PT, PT, R183, -0x1, RZ ;  /* 0xffffffffb7b72810 */ /* 0x000fe20007ffe0ff */
[----:B-1----:R-:W-:-:S04]  /*22c0*/  ULEA UR4, UR5, UR4, 0x18 ;  /* 0x0000000405047291 */ /* 0x002fc8000f8ec0ff */
[----:B------:R-:W-:Y:S02]  /*22d0*/  UIADD3 UR5, UPT, UPT, UR4, 0x7040, URZ ;  /* 0x0000704004057890 */ /* 0x000fe4000fffe0ff */
[----:B------:R-:W-:Y:S02]  /*22e0*/  @!UP1 UIADD3 UR5, UPT, UPT, UR4, 0x7000, URZ ;  /* 0x0000700004059890 */ /* 0x000fe4000fffe0ff */
[----:B------:R-:W-:Y:S01]  /*22f0*/  UIADD3 UR10, UPT, UPT, UR4, 0x7050, URZ ;  /* 0x00007050040a7890 */ /* 0x000fe2000fffe0ff */
[----:B--2---:R-:W-:Y:S01]  /*2300*/  @P2 IMAD R183, R183, R184, RZ ;  /* 0x000000b8b7b72224 */ /* 0x004fe200078e02ff */
        /* <DEDUP_REMOVED lines=11> */
[----:B------:R-:W-:Y:S02]  /*23c0*/  IMAD R105, R2, R184, RZ ;  /* 0x000000b802697224 */ /* 0x000fe400078e02ff */
[----:B------:R-:W-:Y:S01]  /*23d0*/  FADD.FTZ R185, R106, R185 ;  /* 0x000000b96ab97221 */ /* 0x000fe20000010000 */
[----:B------:R-:W-:Y:S01]  /*23e0*/  FADD.FTZ R104, R107, R104 ;  /* 0x000000686b687221 */ /* 0x000fe20000010000 */
[----:B------:R-:W-:-:S02]  /*23f0*/  @P2 SHF.R.S32.HI R106, RZ, 0x1f, R183 ;  /* 0x0000001fff6a2819 */ /* 0x000fc400000114b7 */
[----:B-1----:R-:W-:Y:S01]  /*2400*/  FADD.FTZ R185, R185, R108 ;  /* 0x0000006cb9b97221 */ /* 0x002fe20000010000 */
[----:B------:R-:W-:Y:S01]  /*2410*/  FADD.FTZ R104, R104, R109 ;  /* 0x0000006d68687221 */ /* 0x000fe20000010000 */
[----:B------:R-:W-:Y:S01]  /*2420*/  SHF.R.S32.HI R108, RZ, 0x1f, R105 ;  /* 0x0000001fff6c7819 */ /* 0x000fe20000011469 */
[----:B------:R-:W-:Y:S02]  /*2430*/  HFMA2 R109, -RZ, RZ, 0, 0 ;  /* 0x00000000ff6d7431 */ /* 0x000fe400000001ff */
[----:B------:R-:W-:Y:S01]  /*2440*/  FADD.FTZ R185, R110, R185 ;  /* 0x000000b96eb97221 */ /* 0x000fe20000010000 */
[----:B------:R-:W-:Y:S01]  /*2450*/  FADD.FTZ R104, R111, R104 ;  /* 0x000000686f687221 */ /* 0x000fe20000010000 */
[----:B------:R-:W-:Y:S02]  /*2460*/  LEA.HI R111, R108, R105, RZ, 0x2 ;  /* 0x000000696c6f7211 */ /* 0x000fe400078f10ff */
[----:B--2---:R-:W-:Y:S01]  /*2470*/  FADD.FTZ R185, R185, R112 ;  /* 0x00000070b9b97221 */ /* 0x004fe20000010000 */
[----:B------:R-:W-:Y:S01]  /*2480*/  FADD.FTZ R104, R104, R113 ;  /* 0x0000007168687221 */ /* 0x000fe20000010000 */
[----:B------:R-:W-:-:S02]  /*2490*/  @P2 LEA.HI R183, R106, R183, RZ, 0x2 ;  /* 0x000000b76ab72211 */ /* 0x000fc400078f10ff */
[----:B------:R-:W-:Y:S01]  /*24a0*/  FADD.FTZ R185, R114, R185 ;  /* 0x000000b972b97221 */ /* 0x000fe20000010000 */
[----:B------:R-:W-:Y:S01]  /*24b0*/  FADD.FTZ R104, R115, R104 ;  /* 0x0000006873687221 */ /* 0x000fe20000010000 */
[-C--:B------:R-:W-:Y:S02]  /*24c0*/  @P2 LEA.HI.SX32 R109, R183, R0.reuse, 0x1e ;  /* 0x00000000b76d2211 */ /* 0x080fe400078ff2ff */
[----:B---3--:R-:W-:Y:S01]  /*24d0*/  FADD.FTZ R185, R185, R116 ;  /* 0x00000074b9b97221 */ /* 0x008fe20000010000 */
[----:B------:R-:W-:Y:S01]  /*24e0*/  FADD.FTZ R104, R104, R117 ;  /* 0x0000007568687221 */ /* 0x000fe20000010000 */
[----:B------:R-:W-:Y:S02]  /*24f0*/  LEA.HI.SX32 R111, R111, R0, 0x1e ;  /* 0x000000006f6f7211 */ /* 0x000fe400078ff2ff */
[----:B------:R-:W-:Y:S01]  /*2500*/  FADD.FTZ R113, R118, R185 ;  /* 0x000000b976717221 */ /* 0x000fe20000010000 */
[----:B------:R-:W-:-:S03]  /*2510*/  FADD.FTZ R104, R119, R104 ;  /* 0x0000006877687221 */ /* 0x000fc60000010000 */
[----:B------:R-:W-:Y:S01]  /*2520*/  FMUL.FTZ R113, R113, UR15 ;  /* 0x0000000f71717c20 */ /* 0x000fe20008410000 */
[----:B------:R-:W-:-:S04]  /*2530*/  FMUL.FTZ R108, R104, UR15 ;  /* 0x0000000f686c7c20 */ /* 0x000fc80008410000 */
[----:B------:R-:W-:Y:S01]  /*2540*/  FSEL R113, R113, RZ, !P3 ;  /* 0x000000ff71717208 */ /* 0x000fe20005800000 */
[----:B------:R-:W-:Y:S06]  /*2550*/  BRA.U UP0, `(.L_x_184) ;  /* 0x00000005004c7547 */ /* 0x000fec000b800000 */
        /* <DEDUP_REMOVED lines=14> */
.L_x_186:
        /* <DEDUP_REMOVED lines=9> */
.L_x_187:
        /* <DEDUP_REMOVED lines=9> */
.L_x_188:
        /* <DEDUP_REMOVED lines=8> */
[----:B------:R-:W-:Y:S01]  /*27e0*/  PRMT R178, R104, 0x7610, R178 ;  /* 0x0000761068b27816 */ /* 0x000fe200000000b2 */
[----:B------:R-:W-:Y:S06]  /*27f0*/  BRA `(.L_x_189) ;  /* 0x0000000400f47947 */ /* 0x000fec0003800000 */
.L_x_185:
        /* <DEDUP_REMOVED lines=20> */
[----:B------:R-:W-:Y:S01]  /*2940*/  PRMT R179, R104, 0x7610, R179 ;  /* 0x0000761068b37816 */ /* 0x000fe200000000b3 */
[----:B-1----:R-:W-:Y:S01]  /*2950*/  @P2 FMUL.FTZ R107, R106, R115 ;  /* 0x000000736a6b2220 */ /* 0x002fe20000410000 */
[----:B------:R-:W-:Y:S01]  /*2960*/  @P2 F2FP.BF16.F32.PACK_AB R115, RZ, R105 ;  /* 0x00000069ff73223e */ /* 0x000fe200000010ff */
[----:B------:R-:W-:Y:S01]  /*2970*/  FMUL.FTZ R105, R19, R114 ;  /* 0x0000007213697220 */ /* 0x000fe20000410000 */
[----:B------:R-:W-:Y:S02]  /*2980*/  F2FP.BF16.F32.PACK_AB R106, RZ, R106 ;  /* 0x0000006aff6a723e */ /* 0x000fe400000010ff */
[----:B------:R-:W-:Y:S02]  /*2990*/  @P2 F2FP.BF16.F32.PACK_AB R107, RZ, R107 ;  /* 0x0000006bff6b223e */ /* 0x000fe400000010ff */
[----:B------:R-:W-:Y:S01]  /*29a0*/  FSEL R105, R105, RZ, P1 ;  /* 0x000000ff69697208 */ /* 0x000fe20000800000 */
[----:B--2---:R-:W-:Y:S01]  /*29b0*/  @P2 FMUL.FTZ R112, R110, R119 ;  /* 0x000000776e702220 */ /* 0x004fe20000410000 */
[----:B------:R-:W-:-:S02]  /*29c0*/  F2FP.BF16.F32.PACK_AB R110, RZ, R110 ;  /* 0x0000006eff6e723e */ /* 0x000fc400000010ff */
[----:B------:R-:W-:Y:S02]  /*29d0*/  @P2 PRMT R147, R115, 0x7610, R147 ;  /* 0x0000761073932816 */ /* 0x000fe40000000093 */
[----:B------:R-:W-:Y:S02]  /*29e0*/  @P2 F2FP.BF16.F32.PACK_AB R112, RZ, R112 ;  /* 0x00000070ff70223e */ /* 0x000fe400000010ff */
[----:B------:R-:W-:Y:S02]  /*29f0*/  @P2 PRMT R176, R107, 0x7610, R176 ;  /* 0x000076106bb02816 */ /* 0x000fe400000000b0 */
[----:B------:R-:W-:Y:S02]  /*2a00*/  @P2 PRMT R177, R112, 0x7610, R177 ;  /* 0x0000761070b12816 */ /* 0x000fe400000000b1 */
[----:B------:R-:W-:Y:S02]  /*2a10*/  F2FP.BF16.F32.PACK_AB R182, RZ, R105 ;  /* 0x00000069ffb6723e */ /* 0x000fe400000010ff */
[----:B------:R-:W-:-:S02]  /*2a20*/  PRMT R180, R106, 0x7610, R180 ;  /* 0x000076106ab47816 */ /* 0x000fc400000000b4 */
[----:B------:R-:W-:Y:S01]  /*2a30*/  PRMT R181, R110, 0x7610, R181 ;  /* 0x000076106eb57816 */ /* 0x000fe200000000b5 */
[----:B------:R-:W-:Y:S06]  /*2a40*/  @!P2 BRA `(.L_x_189) ;  /* 0x000000040060a947 */ /* 0x000fec0003800000 */
[----:B------:R-:W-:-:S05]  /*2a50*/  FMUL.FTZ R105, R105, UR16 ;  /* 0x0000001069697c20 */ /* 0x000fca0008410000 */
[----:B------:R-:W-:-:S04]  /*2a60*/  F2FP.BF16.F32.PACK_AB R105, RZ, R105 ;  /* 0x00000069ff69723e */ /* 0x000fc800000010ff */
[----:B------:R-:W-:Y:S01]  /*2a70*/  PRMT R178, R105, 0x7610, R178 ;  /* 0x0000761069b27816 */ /* 0x000fe200000000b2 */
[----:B------:R-:W-:Y:S06]  /*2a80*/  BRA `(.L_x_189) ;  /* 0x0000000400507947 */ /* 0x000fec0003800000 */
.L_x_184:
        /* <DEDUP_REMOVED lines=9> */
[----:B------:R-:W-:Y:S01]  /*2b20*/  SHF.L.U32 R110, R175, 0x10, RZ ;  /* 0x00000010af6e7819 */ /* 0x000fe200000006ff */
[----:B------:R-:W-:Y:S02]  /*2b30*/  IMAD.U32 R106, R106, 0x10000, RZ ;  /* 0x000100006a6a7824 */ /* 0x000fe400078e00ff */
        /* <DEDUP_REMOVED lines=27> */
[----:B------:R-:W-:-:S04]  /*2cf0*/  F2FP.BF16.F32.PACK_AB R104, RZ, R104 ;  /* 0x00000068ff68723e */ /* 0x000fc800000010ff */
[----:B------:R-:W-:Y:S01]  /*2d00*/  PRMT R178, R104, 0x7610, R178 ;  /* 0x0000761068b27816 */ /* 0x000fe200000000b2 */
[----:B------:R-:W-:Y:S06]  /*2d10*/  BRA `(.L_x_189) ;  /* 0x0000000000ac7947 */ /* 0x000fec0003800000 */
.L_x_190:
[----:B------:R-:W-:Y:S01]  /*2d20*/  ISETP.GT.AND P3, PT, R18, RZ, PT ;  /* 0x000000ff1200720c */ /* 0x000fe20003f64270 */
[----:B------:R-:W0:Y:S01]  /*2d30*/  @P2 LDC R107, c[0x0][0x40c] ;  /* 0x00010300ff6b2b82 */ /* 0x000e220000000800 */
[----:B------:R-:W-:Y:S01]  /*2d40*/  @P1 FFMA.FTZ R105, R3, R108, R113 ;  /* 0x0000006c03691223 */ /* 0x000fe20000010071 */
[--C-:B------:R-:W-:Y:S02]  /*2d50*/  SHF.R.U64 R106, R174, 0x10, R175.reuse ;  /* 0x00000010ae6a7819 */ /* 0x100fe400000012af */
[----:B------:R-:W-:Y:S01]  /*2d60*/  SHF.R.U32.HI R114, RZ, 0x10, R175 ;  /* 0x00000010ff727819 */ /* 0x000fe200000116af */
[----:B------:R-:W-:Y:S01]  /*2d70*/  @P1 FADD.FTZ R105, R20, -R105 ;  /* 0x8000006914691221 */ /* 0x000fe20000010000 */
[----:B------:R-:W-:Y:S02]  /*2d80*/  SHF.L.U32 R104, R174, 0x10, RZ ;  /* 0x00000010ae687819 */ /* 0x000fe400000006ff */
[----:B------:R-:W1:Y:S01]  /*2d90*/  @P2 LDC R117, c[0x0][0x40c] ;  /* 0x00010300ff752b82 */ /* 0x000e620000000800 */
[----:B------:R-:W-:-:S02]  /*2da0*/  SHF.L.U32 R110, R175, 0x10, RZ ;  /* 0x00000010af6e7819 */ /* 0x000fc400000006ff */
[----:B------:R-:W-:Y:S01]  /*2db0*/  SHF.L.U32 R106, R106, 0x10, RZ ;  /* 0x000000106a6a7819 */ /* 0x000fe200000006ff */
[-CC-:B------:R-:W-:Y:S01]  /*2dc0*/  @P3 FFMA.FTZ R112, R24, R108.reuse, R113.reuse ;  /* 0x0000006c18703223 */ /* 0x180fe20000010071 */
[-CC-:B------:R-:W-:Y:S01]  /*2dd0*/  @P3 FFMA.FTZ R119, R21, R108.reuse, R113.reuse ;  /* 0x0000006c15773223 */ /* 0x180fe20000010071 */
[----:B------:R-:W-:Y:S01]  /*2de0*/  @P3 FFMA.FTZ R116, R26, R108, R113 ;  /* 0x0000006c1a743223 */ /* 0x000fe20000010071 */
[----:B------:R-:W-:Y:S01]  /*2df0*/  SHF.L.U32 R114, R114, 0x10, RZ ;  /* 0x0000001072727819 */ /* 0x000fe200000006ff */
[----:B------:R-:W2:Y:S01]  /*2e00*/  @P2 LDC R179, c[0x0][0x40c] ;  /* 0x00010300ffb32b82 */ /* 0x000ea20000000800 */
[----:B------:R-:W-:Y:S01]  /*2e10*/  @P3 FADD.FTZ R115, R23, -R112 ;  /* 0x8000007017733221 */ /* 0x000fe20000010000 */
[----:B------:R-:W-:Y:S01]  /*2e20*/  @P3 FADD.FTZ R119, R22, -R119 ;  /* 0x8000007716773221 */ /* 0x000fe20000010000 */
[----:B------:R-:W-:Y:S01]  /*2e30*/  @P3 FADD.FTZ R181, R25, -R116 ;  /* 0x8000007419b53221 */ /* 0x000fe20000010000 */
[C---:B------:R-:W-:Y:S01]  /*2e40*/  @P1 FFMA.FTZ R104, R19.reuse, R105, R104 ;  /* 0x0000006913681223 */ /* 0x040fe20000010068 */
[C---:B------:R-:W-:Y:S01]  /*2e50*/  @P3 FFMA.FTZ R106, R19.reuse, R115, R106 ;  /* 0x00000073136a3223 */ /* 0x040fe2000001006a */
[C---:B------:R-:W-:Y:S01]  /*2e60*/  @P3 FFMA.FTZ R110, R19.reuse, R119, R110 ;  /* 0x00000077136e3223 */ /* 0x040fe2000001006e */
[----:B------:R-:W-:Y:S01]  /*2e70*/  @P3 FFMA.FTZ R114, R19, R181, R114 ;  /* 0x000000b513723223 */ /* 0x000fe20000010072 */
[----:B------:R-:W3:Y:S01]  /*2e80*/  @P2 LDC R183, c[0x0][0x40c] ;  /* 0x00010300ffb72b82 */ /* 0x000ee20000000800 */
[----:B0-----:R-:W-:Y:S01]  /*2e90*/  @P2 FMUL.FTZ R105, R104, R107 ;  /* 0x0000006b68692220 */ /* 0x001fe20000410000 */
[----:B------:R-:W-:-:S04]  /*2ea0*/  F2FP.BF16.F32.PACK_AB R104, RZ, R104 ;  /* 0x00000068ff68723e */ /* 0x000fc800000010ff */
[----:B------:R-:W-:Y:S01]  /*2eb0*/  @P2 F2FP.BF16.F32.PACK_AB R105, RZ, R105 ;  /* 0x00000069ff69223e */ /* 0x000fe200000010ff */
[----:B-1----:R-:W-:Y:S01]  /*2ec0*/  @P2 FMUL.FTZ R107, R106, R117 ;  /* 0x000000756a6b2220 */ /* 0x002fe20000410000 */
[----:B------:R-:W-:Y:S02]  /*2ed0*/  F2FP.BF16.F32.PACK_AB R106, RZ, R106 ;  /* 0x0000006aff6a723e */ /* 0x000fe400000010ff */
[----:B------:R-:W-:Y:S02]  /*2ee0*/  @P2 PRMT R147, R105, 0x7610, R147 ;  /* 0x0000761069932816 */ /* 0x000fe40000000093 */
[----:B------:R-:W-:Y:S02]  /*2ef0*/  @P2 F2FP.BF16.F32.PACK_AB R107, RZ, R107 ;  /* 0x0000006bff6b223e */ /* 0x000fe400000010ff */
[----:B------:R-:W-:Y:S01]  /*2f00*/  PRMT R180, R106, 0x7610, R180 ;  /* 0x000076106ab47816 */ /* 0x000fe200000000b4 */
[----:B--2---:R-:W-:Y:S01]  /*2f10*/  @P2 FMUL.FTZ R112, R110, R179 ;  /* 0x000000b36e702220 */ /* 0x004fe20000410000 */
[----:B------:R-:W-:-:S02]  /*2f20*/  F2FP.BF16.F32.PACK_AB R110, RZ, R110 ;  /* 0x0000006eff6e723e */ /* 0x000fc400000010ff */
[----:B------:R-:W-:Y:S02]  /*2f30*/  @P2 PRMT R176, R107, 0x7610, R176 ;  /* 0x000076106bb02816 */ /* 0x000fe400000000b0 */
[----:B------:R-:W-:Y:S02]  /*2f40*/  @P2 F2FP.BF16.F32.PACK_AB R112, RZ, R112 ;  /* 0x00000070ff70223e */ /* 0x000fe400000010ff */
[----:B------:R-:W-:Y:S01]  /*2f50*/  PRMT R179, R104, 0x7610, R179 ;  /* 0x0000761068b37816 */ /* 0x000fe200000000b3 */
[----:B---3--:R-:W-:Y:S01]  /*2f60*/  @P2 FMUL.FTZ R115, R114, R183 ;  /* 0x000000b772732220 */ /* 0x008fe20000410000 */
[----:B------:R-:W-:Y:S02]  /*2f70*/  F2FP.BF16.F32.PACK_AB R114, RZ, R114 ;  /* 0x00000072ff72723e */ /* 0x000fe400000010ff */
[----:B------:R-:W-:Y:S02]  /*2f80*/  @P2 PRMT R177, R112, 0x7610, R177 ;  /* 0x0000761070b12816 */ /* 0x000fe400000000b1 */
[----:B------:R-:W-:-:S02]  /*2f90*/  @P2 F2FP.BF16.F32.PACK_AB R115, RZ, R115 ;  /* 0x00000073ff73223e */ /* 0x000fc400000010ff */
[----:B------:R-:W-:Y:S02]  /*2fa0*/  PRMT R181, R110, 0x7610, R181 ;  /* 0x000076106eb57816 */ /* 0x000fe400000000b5 */
[----:B------:R-:W-:Y:S02]  /*2fb0*/  @P2 PRMT R178, R115, 0x7610, R178 ;  /* 0x0000761073b22816 */ /* 0x000fe400000000b2 */
[----:B------:R-:W-:-:S07]  /*2fc0*/  PRMT R182, R114, 0x7610, R182 ;  /* 0x0000761072b67816 */ /* 0x000fce00000000b6 */
.L_x_189:
        /* <DEDUP_REMOVED lines=11> */
.L_x_191:
        /* <DEDUP_REMOVED lines=9> */
.L_x_192:
[----:B------:R-:W-:Y:S05]  /*3110*/  @!P0 BRA `(.L_x_193) ;  /* 0x0000000400408947 */ /* 0x000fea0003800000 */
[----:B------:R-:W-:Y:S05]  /*3120*/  BRA.U !UP0, `(.L_x_194) ;  /* 0x0000000108ac7547 */ /* 0x000fea000b800000 */
[----:B------:R-:W-:Y:S01]  /*3130*/  ISETP.GT.AND P1, PT, R18, RZ, PT ;  /* 0x000000ff1200720c */ /* 0x000fe20003f24270 */
[----:B------:R-:W2:Y:S01]  /*3140*/  @P2 LDC R117, c[0x0][0x40c] ;  /* 0x00010300ff752b82 */ /* 0x000ea20000000800 */
[C-C-:B01----:R-:W-:Y:S01]  /*3150*/  SHF.R.U64 R106, R172.reuse, 0x10, R173.reuse ;  /* 0x00000010ac6a7819 */ /* 0x143fe200000012ad */
[----:B------:R-:W-:Y:S01]  /*3160*/  IMAD.U32 R104, R172, 0x10000, RZ ;  /* 0x00010000ac687824 */ /* 0x000fe200078e00ff */
[----:B------:R-:W-:Y:S02]  /*3170*/  SHF.L.U32 R112, R173, 0x10, RZ ;  /* 0x00000010ad707819 */ /* 0x000fe400000006ff */
[----:B------:R-:W-:Y:S02]  /*3180*/  SHF.L.U32 R106, R106, 0x10, RZ ;  /* 0x000000106a6a7819 */ /* 0x000fe400000006ff */
[----:B------:R-:W-:Y:S01]  /*3190*/  SHF.R.U32.HI R114, RZ, 0x10, R173 ;  /* 0x00000010ff727819 */ /* 0x000fe200000116ad */
[----:B------:R-:W0:Y:S03]  /*31a0*/  @P2 LDC R119, c[0x0][0x40c] ;  /* 0x00010300ff772b82 */ /* 0x000e260000000800 */
[----:B------:R-:W-:Y:S01]  /*31b0*/  SHF.L.U32 R114, R114, 0x10, RZ ;  /* 0x0000001072727819 */ /* 0x000fe200000006ff */
[-CC-:B------:R-:W-:Y:S01]  /*31c0*/  @P1 FFMA.FTZ R105, R27, R108.reuse, R113.reuse ;  /* 0x0000006c1b691223 */ /* 0x180fe20000010071 */
[-CC-:B------:R-:W-:Y:S01]  /*31d0*/  @P1 FFMA.FTZ R110, R32, R108.reuse, R113.reuse ;  /* 0x0000006c206e1223 */ /* 0x180fe20000010071 */
[-CC-:B------:R-:W-:Y:S01]  /*31e0*/  @P1 FFMA.FTZ R115, R29, R108.reuse, R113.reuse ;  /* 0x0000006c1d731223 */ /* 0x180fe20000010071 */
[----:B------:R-:W-:Y:S01]  /*31f0*/  @P1 FFMA.FTZ R116, R34, R108, R113 ;  /* 0x0000006c22741223 */ /* 0x000fe20000010071 */
[----:B------:R-:W1:Y:S01]  /*3200*/  @P2 LDC R179, c[0x0][0x40c] ;  /* 0x00010300ffb32b82 */ /* 0x000e620000000800 */
[----:B------:R-:W-:Y:S01]  /*3210*/  @P1 FADD.FTZ R105, R28, -R105 ;  /* 0x800000691c691221 */ /* 0x000fe20000010000 */
[----:B------:R-:W-:Y:S01]  /*3220*/  @P1 FADD.FTZ R107, R31, -R110 ;  /* 0x8000006e1f6b1221 */ /* 0x000fe20000010000 */
[----:B------:R-:W-:Y:S01]  /*3230*/  @P1 FADD.FTZ R115, R30, -R115 ;  /* 0x800000731e731221 */ /* 0x000fe20000010000 */
[----:B------:R-:W-:Y:S01]  /*3240*/  @P1 FADD.FTZ R116, R33, -R116 ;  /* 0x8000007421741221 */ /* 0x000fe20000010000 */
[C---:B------:R-:W-:Y:S01]  /*3250*/  @P1 FFMA.FTZ R104, R19.reuse, R105, R104 ;  /* 0x0000006913681223 */ /* 0x040fe20000010068 */
[C---:B------:R-:W-:Y:S01]  /*3260*/  @P1 FFMA.FTZ R106, R19.reuse, R107, R106 ;  /* 0x0000006b136a1223 */ /* 0x040fe2000001006a */
[C---:B------:R-:W-:Y:S01]  /*3270*/  @P1 FFMA.FTZ R112, R19.reuse, R115, R112 ;  /* 0x0000007313701223 */ /* 0x040fe20000010070 */
[----:B------:R-:W-:Y:S01]  /*3280*/  @P1 FFMA.FTZ R114, R19, R116, R114 ;  /* 0x0000007413721223 */ /* 0x000fe20000010072 */
[----:B--2---:R-:W-:Y:S01]  /*3290*/  @P2 FMUL.FTZ R105, R104, R117 ;  /* 0x0000007568692220 */ /* 0x004fe20000410000 */
[----:B------:R-:W-:-:S03]  /*32a0*/  F2FP.BF16.F32.PACK_AB R104, RZ, R104 ;  /* 0x00000068ff68723e */ /* 0x000fc600000010ff */
[----:B------:R-:W-:Y:S02]  /*32b0*/  F2FP.BF16.F32.PACK_AB R182, RZ, R114 ;  /* 0x00000072ffb6723e */ /* 0x000fe400000010ff */
[----:B------:R-:W-:Y:S01]  /*32c0*/  @P2 F2FP.BF16.F32.PACK_AB R105, RZ, R105 ;  /* 0x00000069ff69223e */ /* 0x000fe200000010ff */
[----:B0-----:R-:W-:Y:S01]  /*32d0*/  @P2 FMUL.FTZ R107, R106, R119 ;  /* 0x000000776a6b2220 */ /* 0x001fe20000410000 */
[----:B------:R-:W-:Y:S02]  /*32e0*/  F2FP.BF16.F32.PACK_AB R106, RZ, R106 ;  /* 0x0000006aff6a723e */ /* 0x000fe400000010ff */
[----:B------:R-:W-:Y:S02]  /*32f0*/  @P2 PRMT R147, R105, 0x7610, R147 ;  /* 0x0000761069932816 */ /* 0x000fe40000000093 */
[----:B------:R-:W-:Y:S02]  /*3300*/  @P2 F2FP.BF16.F32.PACK_AB R107, RZ, R107 ;  /* 0x0000006bff6b223e */ /* 0x000fe400000010ff */
[----:B------:R-:W-:Y:S01]  /*3310*/  PRMT R180, R106, 0x7610, R180 ;  /* 0x000076106ab47816 */ /* 0x000fe200000000b4 */
[----:B-1----:R-:W-:Y:S01]  /*3320*/  @P2 FMUL.FTZ R110, R112, R179 ;  /* 0x000000b3706e2220 */ /* 0x002fe20000410000 */
[----:B------:R-:W-:-:S02]  /*3330*/  F2FP.BF16.F32.PACK_AB R112, RZ, R112 ;  /* 0x00000070ff70723e */ /* 0x000fc400000010ff */
[----:B------:R-:W-:Y:S02]  /*3340*/  @P2 PRMT R176, R107, 0x7610, R176 ;  /* 0x000076106bb02816 */ /* 0x000fe400000000b0 */
[----:B------:R-:W-:Y:S02]  /*3350*/  @P2 F2FP.BF16.F32.PACK_AB R110, RZ, R110 ;  /* 0x0000006eff6e223e */ /* 0x000fe400000010ff */
[----:B------:R-:W-:Y:S02]  /*3360*/  PRMT R179, R104, 0x7610, R179 ;  /* 0x0000761068b37816 */ /* 0x000fe400000000b3 */
[----:B------:R-:W-:Y:S02]  /*3370*/  @P2 PRMT R177, R110, 0x7610, R177 ;  /* 0x000076106eb12816 */ /* 0x000fe400000000b1 */
[----:B------:R-:W-:Y:S01]  /*3380*/  PRMT R181, R112, 0x7610, R181 ;  /* 0x0000761070b57816 */ /* 0x000fe200000000b5 */
[----:B------:R-:W-:Y:S06]  /*3390*/  @!P2 BRA `(.L_x_195) ;  /* 0x0000000400d8a947 */ /* 0x000fec0003800000 */
[----:B------:R-:W-:-:S05]  /*33a0*/  FMUL.FTZ R114, R114, UR16 ;  /* 0x0000001072727c20 */ /* 0x000fca0008410000 */
[----:B------:R-:W-:-:S04]  /*33b0*/  F2FP.BF16.F32.PACK_AB R114, RZ, R114 ;  /* 0x00000072ff72723e */ /* 0x000fc800000010ff */
[----:B------:R-:W-:Y:S01]  /*33c0*/  PRMT R178, R114, 0x7610, R178 ;  /* 0x0000761072b27816 */ /* 0x000fe200000000b2 */
[----:B------:R-:W-:Y:S06]  /*33d0*/  BRA `(.L_x_195) ;  /* 0x0000000400c87947 */ /* 0x000fec0003800000 */
.L_x_194:
[----:B------:R-:W-:Y:S01]  /*33e0*/  ISETP.GT.AND P1, PT, R18, RZ, PT ;  /* 0x000000ff1200720c */ /* 0x000fe20003f24270 */
[----:B01----:R-:W0:Y:S01]  /*33f0*/  @P2 LDC R107, c[0x0][0x40c] ;  /* 0x00010300ff6b2b82 */ /* 0x003e220000000800 */
        /* <DEDUP_REMOVED lines=34> */
.L_x_193:
[----:B------:R-:W-:Y:S05]  /*3620*/  BRA.U !UP0, `(.L_x_196) ;  /* 0x0000000108a47547 */ /* 0x000fea000b800000 */
[----:B------:R-:W2:Y:S01]  /*3630*/  @P2 LDC R115, c[0x0][0x40c] ;  /* 0x00010300ff732b82 */ /* 0x000ea20000000800 */
[-CC-:B01----:R-:W-:Y:S01]  /*3640*/  FFMA.FTZ R105, R27, R108.reuse, R113.reuse ;  /* 0x0000006c1b697223 */ /* 0x183fe20000010071 */
        /* <DEDUP_REMOVED lines=13> */
[----:B------:R-:W-:Y:S01]  /*3720*/  FSEL R106, R105, RZ, P1 ;  /* 0x000000ff696a7208 */ /* 0x000fe20000800000 */
[----:B------:R-:W-:Y:S01]  /*3730*/  FADD.FTZ R114, R33, -R114 ;  /* 0x8000007221727221 */ /* 0x000fe20000010000 */
[----:B------:R-:W-:Y:S01]  /*3740*/  FSEL R110, R107, RZ, P1 ;  /* 0x000000ff6b6e7208 */ /* 0x000fe20000800000 */
[----:B--2---:R-:W-:Y:S01]  /*3750*/  @P2 FMUL.FTZ R105, R104, R115 ;  /* 0x0000007368692220 */ /* 0x004fe20000410000 */
[----:B------:R-:W-:-:S04]  /*3760*/  F2FP.BF16.F32.PACK_AB R104, RZ, R104 ;  /* 0x00000068ff68723e */ /* 0x000fc800000010ff */
[----:B------:R-:W-:Y:S01]  /*3770*/  @P2 F2FP.BF16.F32.PACK_AB R115, RZ, R105 ;  /* 0x00000069ff73223e */ /* 0x000fe200000010ff */
[----:B------:R-:W-:Y:S01]  /*3780*/  FMUL.FTZ R105, R19, R114 ;  /* 0x0000007213697220 */ /* 0x000fe20000410000 */
[----:B------:R-:W-:Y:S01]  /*3790*/  PRMT R179, R104, 0x7610, R179 ;  /* 0x0000761068b37816 */ /* 0x000fe200000000b3 */
[----:B0-----:R-:W-:Y:S01]  /*37a0*/  @P2 FMUL.FTZ R107, R106, R117 ;  /* 0x000000756a6b2220 */ /* 0x001fe20000410000 */
[----:B------:R-:W-:Y:S02]  /*37b0*/  F2FP.BF16.F32.PACK_AB R106, RZ, R106 ;  /* 0x0000006aff6a723e */ /* 0x000fe400000010ff */
[----:B------:R-:W-:Y:S02]  /*37c0*/  FSEL R105, R105, RZ, P1 ;  /* 0x000000ff69697208 */ /* 0x000fe40000800000 */
[----:B------:R-:W-:Y:S02]  /*37d0*/  @P2 F2FP.BF16.F32.PACK_AB R107, RZ, R107 ;  /* 0x0000006bff6b223e */ /* 0x000fe400000010ff */
[----:B------:R-:W-:Y:S01]  /*37e0*/  @P2 PRMT R147, R115, 0x7610, R147 ;  /* 0x0000761073932816 */ /* 0x000fe20000000093 */
[----:B-1----:R-:W-:Y:S01]  /*37f0*/  @P2 FMUL.FTZ R112, R110, R119 ;  /* 0x000000776e702220 */ /* 0x002fe20000410000 */
[----:B------:R-:W-:-:S02]  /*3800*/  F2FP.BF16.F32.PACK_AB R110, RZ, R110 ;  /* 0x0000006eff6e723e */ /* 0x000fc400000010ff */
[----:B------:R-:W-:Y:S02]  /*3810*/  @P2 PRMT R176, R107, 0x7610, R176 ;  /* 0x000076106bb02816 */ /* 0x000fe400000000b0 */
[----:B------:R-:W-:Y:S02]  /*3820*/  @P2 F2FP.BF16.F32.PACK_AB R112, RZ, R112 ;  /* 0x00000070ff70223e */ /* 0x000fe400000010ff */
[----:B------:R-:W-:Y:S02]  /*3830*/  F2FP.BF16.F32.PACK_AB R182, RZ, R105 ;  /* 0x00000069ffb6723e */ /* 0x000fe400000010ff */
[----:B------:R-:W-:Y:S02]  /*3840*/  @P2 PRMT R177, R112, 0x7610, R177 ;  /* 0x0000761070b12816 */ /* 0x000fe400000000b1 */
[----:B------:R-:W-:Y:S02]  /*3850*/  PRMT R180, R106, 0x7610, R180 ;  /* 0x000076106ab47816 */ /* 0x000fe400000000b4 */
[----:B------:R-:W-:Y:S01]  /*3860*/  PRMT R181, R110, 0x7610, R181 ;  /* 0x000076106eb57816 */ /* 0x000fe200000000b5 */
[----:B------:R-:W-:Y:S06]  /*3870*/  @!P2 BRA `(.L_x_195) ;  /* 0x0000000000a0a947 */ /* 0x000fec0003800000 */
[----:B------:R-:W-:-:S05]  /*3880*/  FMUL.FTZ R105, R105, UR16 ;  /* 0x0000001069697c20 */ /* 0x000fca0008410000 */
[----:B------:R-:W-:-:S04]  /*3890*/  F2FP.BF16.F32.PACK_AB R105, RZ, R105 ;  /* 0x00000069ff69723e */ /* 0x000fc800000010ff */
[----:B------:R-:W-:Y:S01]  /*38a0*/  PRMT R178, R105, 0x7610, R178 ;  /* 0x0000761069b27816 */ /* 0x000fe200000000b2 */
[----:B------:R-:W-:Y:S06]  /*38b0*/  BRA `(.L_x_195) ;  /* 0x0000000000907947 */ /* 0x000fec0003800000 */
.L_x_196:
[----:B------:R-:W-:Y:S05]  /*38c0*/  @!P2 BRA `(.L_x_197) ;  /* 0x000000000020a947 */ /* 0x000fea0003800000 */
[----:B01----:R-:W-:Y:S01]  /*38d0*/  FFMA.FTZ R105, R27, R108, R113 ;  /* 0x0000006c1b697223 */ /* 0x003fe20000010071 */
[----:B------:R-:W-:-:S03]  /*38e0*/  ISETP.GT.AND P1, PT, R18, RZ, PT ;  /* 0x000000ff1200720c */ /* 0x000fc60003f24270 */
[----:B------:R-:W-:-:S04]  /*38f0*/  FADD.FTZ R104, R28, -R105 ;  /* 0x800000691c687221 */ /* 0x000fc80000010000 */
[----:B------:R-:W-:-:S05]  /*3900*/  FMUL.FTZ R104, R19, R104 ;  /* 0x0000006813687220 */ /* 0x000fca0000410000 */
[----:B------:R-:W-:-:S05]  /*3910*/  FSEL R104, R104, RZ, P1 ;  /* 0x000000ff68687208 */ /* 0x000fca0000800000 */
[----:B------:R-:W-:-:S05]  /*3920*/  FMUL.FTZ R104, R104, UR16 ;  /* 0x0000001068687c20 */ /* 0x000fca0008410000 */
[----:B------:R-:W-:-:S04]  /*3930*/  F2FP.BF16.F32.PACK_AB R104, RZ, R104 ;  /* 0x00000068ff68723e */ /* 0x000fc800000010ff */
[----:B------:R-:W-:-:S07]  /*3940*/  PRMT R147, R104, 0x7610, R147 ;  /* 0x0000761068937816 */ /* 0x000fce0000000093 */
.L_x_197:
        /* <DEDUP_REMOVED lines=9> */
.L_x_198:
        /* <DEDUP_REMOVED lines=9> */
.L_x_199:
        /* <DEDUP_REMOVED lines=9> */
.L_x_195:
[----:B------:R-:W-:Y:S05]  /*3b00*/  BRA.U !UP0, `(.L_x_200) ;  /* 0x0000000108247547 */ /* 0x000fea000b800000 */
[----:B01----:R-:W0:Y:S01]  /*3b10*/  LDC.64 R104, c[0x0][0x478] ;  /* 0x00011e00ff687b82 */ /* 0x003e220000000a00 */
[----:B------:R-:W-:Y:S02]  /*3b20*/  LOP3.LUT R106, R180, 0xffff, RZ, 0xc0, !PT ;  /* 0x0000ffffb46a7812 */ /* 0x000fe400078ec0ff */
[----:B------:R-:W-:Y:S02]  /*3b30*/  IADD3 R115, PT, PT, R111, 0x100, RZ ;  /* 0x000001006f737810 */ /* 0x000fe40007ffe0ff */
[----:B------:R-:W-:Y:S01]  /*3b40*/  PRMT R117, R181, 0x5410, R182 ;  /* 0x00005410b5757816 */ /* 0x000fe200000000b6 */
[----:B------:R-:W-:-:S05]  /*3b50*/  IMAD.WIDE.U32 R106, R106, 0x10000, RZ ;  /* 0x000100006a6a7825 */ /* 0x000fca00078e00ff */
[----:B------:R-:W-:Y:S02]  /*3b60*/  LOP3.LUT R107, R117, R107, RZ, 0xfc, !PT ;  /* 0x0000006b756b7212 */ /* 0x000fe400078efcff */
[----:B------:R-:W-:Y:S01]  /*3b70*/  LOP3.LUT R106, R106, 0xffff, R179, 0xf8, !PT ;  /* 0x0000ffff6a6a7812 */ /* 0x000fe200078ef8b3 */
[----:B0-----:R-:W-:-:S05]  /*3b80*/  IMAD.WIDE.U32 R104, R115, 0x8, R104 ;  /* 0x0000000873687825 */ /* 0x001fca00078e0068 */
[----:B------:R2:W-:Y:S02]  /*3b90*/  STG.E.64 desc[UR12][R104.64], R106 ;  /* 0x0000006a68007986 */ /* 0x0005e4000c101b0c */
.L_x_200:
[----:B------:R-:W-:Y:S05]  /*3ba0*/  @!P2 BRA `(.L_x_201) ;  /* 0x000000000024a947 */ /* 0x000fea0003800000 */
[----:B012---:R-:W0:Y:S01]  /*3bb0*/  LDC.64 R104, c[0x0][0x468] ;  /* 0x00011a00ff687b82 */ /* 0x007e220000000a00 */
        /* <DEDUP_REMOVED lines=8> */
.L_x_201:
[----:B------:R-:W-:Y:S05]  /*3c40*/  @!P0 BRA `(.L_x_202) ;  /* 0x0000000400408947 */ /* 0x000fea0003800000 */
[----:B------:R-:W-:Y:S05]  /*3c50*/  BRA.U !UP0, `(.L_x_203) ;  /* 0x0000000108ac7547 */ /* 0x000fea000b800000 */
[----:B------:R-:W-:Y:S01]  /*3c60*/  ISETP.GT.AND P1, PT, R18, RZ, PT ;  /* 0x000000ff1200720c */ /* 0x000fe20003f24270 */
[----:B------:R-:W4:Y:S01]  /*3c70*/  @P2 LDC R117, c[0x0][0x40c] ;  /* 0x00010300ff752b82 */ /* 0x000f220000000800 */
[C-C-:B0123--:R-:W-:Y:S02]  /*3c80*/  SHF.R.U64 R106, R170.reuse, 0x10, R171.reuse ;  /* 0x00000010aa6a7819 */ /* 0x14ffe400000012ab */
[----:B------:R-:W-:Y:S02]  /*3c90*/  SHF.L.U32 R104, R170, 0x10, RZ ;  /* 0x00000010aa687819 */ /* 0x000fe400000006ff */
[----:B------:R-:W-:Y:S01]  /*3ca0*/  SHF.L.U32 R112, R171, 0x10, RZ ;  /* 0x00000010ab707819 */ /* 0x000fe200000006ff */
[----:B------:R-:W-:Y:S01]  /*3cb0*/  IMAD.U32 R106, R106, 0x10000, RZ ;  /* 0x000100006a6a7824 */ /* 0x000fe200078e00ff */
        /* <DEDUP_REMOVED lines=16> */
[----:B----4-:R-:W-:Y:S01]  /*3dc0*/  @P2 FMUL.FTZ R105, R104, R117 ;  /* 0x0000007568692220 */ /* 0x010fe20000410000 */
        /* <DEDUP_REMOVED lines=20> */
.L_x_203:
[----:B------:R-:W-:Y:S01]  /*3f10*/  ISETP.GT.AND P1, PT, R18, RZ, PT ;  /* 0x000000ff1200720c */ /* 0x000fe20003f24270 */
[----:B0123--:R-:W0:Y:S01]  /*3f20*/  @P2 LDC R107, c[0x0][0x40c] ;  /* 0x00010300ff6b2b82 */ /* 0x00fe220000000800 */
        /* <DEDUP_REMOVED lines=34> */
.L_x_202:
[----:B------:R-:W-:Y:S05]  /*4150*/  BRA.U !UP0, `(.L_x_205) ;  /* 0x0000000108a47547 */ /* 0x000fea000b800000 */
[----:B------:R-:W4:Y:S01]  /*4160*/  @P2 LDC R115, c[0x0][0x40c] ;  /* 0x00010300ff732b82 */ /* 0x000f220000000800 */
[-CC-:B0123--:R-:W-:Y:S01]  /*4170*/  FFMA.FTZ R105, R35, R108.reuse, R113.reuse ;  /* 0x0000006c23697223 */ /* 0x18ffe20000010071 */
        /* <DEDUP_REMOVED lines=16> */
[----:B----4-:R-:W-:Y:S01]  /*4280*/  @P2 FMUL.FTZ R105, R104, R115 ;  /* 0x0000007368692220 */ /* 0x010fe20000410000 */
        /* <DEDUP_REMOVED lines=22> */
.L_x_205:
[----:B------:R-:W-:Y:S05]  /*43f0*/  @!P2 BRA `(.L_x_206) ;  /* 0x000000000020a947 */ /* 0x000fea0003800000 */
[----:B0123--:R-:W-:Y:S01]  /*4400*/  FFMA.FTZ R105, R35, R108, R113 ;  /* 0x0000006c23697223 */ /* 0x00ffe20000010071 */
[----:B------:R-:W-:-:S03]  /*4410*/  ISETP.GT.AND P1, PT, R18, RZ, PT ;  /* 0x000000ff1200720c */ /* 0x000fc60003f24270 */
[----:B------:R-:W-:-:S04]  /*4420*/  FADD.FTZ R104, R36, -R105 ;  /* 0x8000006924687221 */ /* 0x000fc80000010000 */
[----:B------:R-:W-:-:S05]  /*4430*/  FMUL.FTZ R104, R19, R104 ;  /* 0x0000006813687220 */ /* 0x000fca0000410000 */
[----:B------:R-:W-:-:S05]  /*4440*/  FSEL R104, R104, RZ, P1 ;  /* 0x000000ff68687208 */ /* 0x000fca0000800000 */
[----:B------:R-:W-:-:S05]  /*4450*/  FMUL.FTZ R104, R104, UR16 ;  /* 0x0000001068687c20 */ /* 0x000fca0008410000 */
[----:B------:R-:W-:-:S04]  /*4460*/  F2FP.BF16.F32.PACK_AB R104, RZ, R104 ;  /* 0x00000068ff68723e */ /* 0x000fc800000010ff */
[----:B------:R-:W-:-:S07]  /*4470*/  PRMT R147, R104, 0x7610, R147 ;  /* 0x0000761068937816 */ /* 0x000fce0000000093 */
.L_x_206:
        /* <DEDUP_REMOVED lines=9> */
.L_x_207:
        /* <DEDUP_REMOVED lines=9> */
.L_x_208:
        /* <DEDUP_REMOVED lines=9> */
.L_x_204:
[----:B------:R-:W-:Y:S05]  /*4630*/  BRA.U !UP0, `(.L_x_209) ;  /* 0x0000000108247547 */ /* 0x000fea000b800000 */
[----:B0123--:R-:W0:Y:S01]  /*4640*/  LDC.64 R104, c[0x0][0x478] ;  /* 0x00011e00ff687b82 */ /* 0x00fe220000000a00 */
[----:B------:R-:W-:Y:S01]  /*4650*/  LOP3.LUT R106, R180, 0xffff, RZ, 0xc0, !PT ;  /* 0x0000ffffb46a7812 */ /* 0x000fe200078ec0ff */
[----:B------:R-:W-:Y:S01]  /*4660*/  VIADD R115, R111, 0x200 ;  /* 0x000002006f737836 */ /* 0x000fe20000000000 */
[----:B------:R-:W-:-:S03]  /*4670*/  PRMT R117, R181, 0x5410, R182 ;  /* 0x00005410b5757816 */ /* 0x000fc600000000b6 */
[----:B------:R-:W-:-:S05]  /*4680*/  IMAD.WIDE.U32 R106, R106, 0x10000, RZ ;  /* 0x000100006a6a7825 */ /* 0x000fca00078e00ff */
[----:B------:R-:W-:Y:S02]  /*4690*/  LOP3.LUT R107, R117, R107, RZ, 0xfc, !PT ;  /* 0x0000006b756b7212 */ /* 0x000fe400078efcff */
[----:B------:R-:W-:Y:S01]  /*46a0*/  LOP3.LUT R106, R106, 0xffff, R179, 0xf8, !PT ;  /* 0x0000ffff6a6a7812 */ /* 0x000fe200078ef8b3 */
[----:B0-----:R-:W-:-:S05]  /*46b0*/  IMAD.WIDE.U32 R104, R115, 0x8, R104 ;  /* 0x0000000873687825 */ /* 0x001fca00078e0068 */
[----:B------:R4:W-:Y:S02]  /*46c0*/  STG.E.64 desc[UR12][R104.64], R106 ;  /* 0x0000006a68007986 */ /* 0x0009e4000c101b0c */
.L_x_209:
[----:B------:R-:W-:Y:S05]  /*46d0*/  @!P2 BRA `(.L_x_210) ;  /* 0x000000000024a947 */ /* 0x000fea0003800000 */
[----:B01234-:R-:W0:Y:S01]  /*46e0*/  LDC.64 R104, c[0x0][0x468] ;  /* 0x00011a00ff687b82 */ /* 0x01fe220000000a00 */
        /* <DEDUP_REMOVED lines=8> */
.L_x_210:
[----:B------:R-:W-:Y:S05]  /*4770*/  @!P0 BRA `(.L_x_211) ;  /* 0x0000000400408947 */ /* 0x000fea0003800000 */
[----:B------:R-:W-:Y:S05]  /*4780*/  BRA.U !UP0, `(.L_x_212) ;  /* 0x0000000108ac7547 */ /* 0x000fea000b800000 */
[----:B------:R-:W-:Y:S01]  /*4790*/  ISETP.GT.AND P1, PT, R18, RZ, PT ;  /* 0x000000ff1200720c */ /* 0x000fe20003f24270 */
[----:B------:R-:W5:Y:S01]  /*47a0*/  @P2 LDC R117, c[0x0][0x40c] ;  /* 0x00010300ff752b82 */ /* 0x000f620000000800 */
[C-C-:B01234-:R-:W-:Y:S02]  /*47b0*/  SHF.R.U64 R106, R168.reuse, 0x10, R169.reuse ;  /* 0x00000010a86a7819 */ /* 0x15ffe400000012a9 */
[----:B------:R-:W-:Y:S02]  /*47c0*/  SHF.L.U32 R104, R168, 0x10, RZ ;  /* 0x00000010a8687819 */ /* 0x000fe400000006ff */
[----:B------:R-:W-:Y:S02]  /*47d0*/  SHF.L.U32 R112, R169, 0x10, RZ ;  /* 0x00000010a9707819 */ /* 0x000fe400000006ff */
[----:B------:R-:W-:Y:S01]  /*47e0*/  SHF.L.U32 R106, R106, 0x10, RZ ;  /* 0x000000106a6a7819 */ /* 0x000fe200000006ff */
[----:B------:R-:W0:Y:S01]  /*47f0*/  @P2 LDC R119, c[0x0][0x40c] ;  /* 0x00010300ff772b82 */ /* 0x000e220000000800 */
[----:B------:R-:W-:-:S03]  /*4800*/  SHF.R.U32.HI R114, RZ, 0x10, R169 ;  /* 0x00000010ff727819 */ /* 0x000fc600000116a9 */
        /* <DEDUP_REMOVED lines=8> */
[----:B------:R-:W-:Y:S01]  /*4890*/  SHF.L.U32 R114, R114, 0x10, RZ ;  /* 0x0000001072727819 */ /* 0x000fe200000006ff */
[C---:B------:R-:W-:Y:S01]  /*48a0*/  @P1 FFMA.FTZ R104, R19.reuse, R105, R104 ;  /* 0x0000006913681223 */ /* 0x040fe20000010068 */
[C---:B------:R-:W-:Y:S01]  /*48b0*/  @P1 FFMA.FTZ R106, R19.reuse, R107, R106 ;  /* 0x0000006b136a1223 */ /* 0x040fe2000001006a */
[----:B------:R-:W-:Y:S01]  /*48c0*/  @P1 FFMA.FTZ R112, R19, R115, R112 ;  /* 0x0000007313701223 */ /* 0x000fe20000010070 */
[----:B------:R-:W-:Y:S01]  /*48d0*/  @P1 FADD.FTZ R116, R121, -R116 ;  /* 0x8000007479741221 */ /* 0x000fe20000010000 */
[----:B-----5:R-:W-:Y:S01]  /*48e0*/  @P2 FMUL.FTZ R105, R104, R117 ;  /* 0x0000007568692220 */ /* 0x020fe20000410000 */
[----:B------:R-:W-:-:S02]  /*48f0*/  F2FP.BF16.F32.PACK_AB R104, RZ, R104 ;  /* 0x00000068ff68723e */ /* 0x000fc400000010ff */
[----:B------:R-:W-:Y:S02]  /*4900*/  @P1 FFMA.FTZ R114, R19, R116, R114 ;  /* 0x0000007413721223 */ /* 0x000fe40000010072 */
[----:B------:R-:W-:Y:S01]  /*4910*/  @P2 F2FP.BF16.F32.PACK_AB R105, RZ, R105 ;  /* 0x00000069ff69223e */ /* 0x000fe200000010ff */
[----:B0-----:R-:W-:Y:S01]  /*4920*/  @P2 FMUL.FTZ R107, R106, R119 ;  /* 0x000000776a6b2220 */ /* 0x001fe20000410000 */
[----:B------:R-:W-:Y:S02]  /*4930*/  F2FP.BF16.F32.PACK_AB R106, RZ, R106 ;  /* 0x0000006aff6a723e */ /* 0x000fe400000010ff */
[----:B------:R-:W-:Y:S02]  /*4940*/  @P2 PRMT R147, R105, 0x7610, R147 ;  /* 0x0000761069932816 */ /* 0x000fe40000000093 */
[----:B------:R-:W-:Y:S02]  /*4950*/  @P2 F2FP.BF16.F32.PACK_AB R107, RZ, R107 ;  /* 0x0000006bff6b223e */ /* 0x000fe400000010ff */
[----:B------:R-:W-:Y:S01]  /*4960*/  F2FP.BF16.F32.PACK_AB R182, RZ, R114 ;  /* 0x00000072ffb6723e */ /* 0x000fe200000010ff */
[----:B-1----:R-:W-:Y:S01]  /*4970*/  @P2 FMUL.FTZ R110, R112, R179 ;  /* 0x000000b3706e2220 */ /* 0x002fe20000410000 */
[----:B------:R-:W-:-:S02]  /*4980*/  F2FP.BF16.F32.PACK_AB R112, RZ, R112 ;  /* 0x00000070ff70723e */ /* 0x000fc400000010ff */
[----:B------:R-:W-:Y:S02]  /*4990*/  @P2 PRMT R176, R107, 0x7610, R176 ;  /* 0x000076106bb02816 */ /* 0x000fe400000000b0 */
[----:B------:R-:W-:Y:S02]  /*49a0*/  @P2 F2FP.BF16.F32.PACK_AB R110, RZ, R110 ;  /* 0x0000006eff6e223e */ /* 0x000fe400000010ff */
[----:B------:R-:W-:Y:S02]  /*49b0*/  PRMT R179, R104, 0x7610, R179 ;  /* 0x0000761068b37816 */ /* 0x000fe400000000b3 */
        /* <DEDUP_REMOVED lines=8> */
.L_x_212:
        /* <DEDUP_REMOVED lines=36> */
.L_x_211:
[----:B------:R-:W-:Y:S05]  /*4c80*/  BRA.U !UP0, `(.L_x_214) ;  /* 0x0000000108a47547 */ /* 0x000fea000b800000 */
[----:B------:R-:W5:Y:S01]  /*4c90*/  @P2 LDC R115, c[0x0][0x40c] ;  /* 0x00010300ff732b82 */ /* 0x000f620000000800 */
[-CC-:B01234-:R-:W-:Y:S01]  /*4ca0*/  FFMA.FTZ R105, R43, R108.reuse, R113.reuse ;  /* 0x0000006c2b697223 */ /* 0x19ffe20000010071 */
        /* <DEDUP_REMOVED lines=16> */
[----:B-----5:R-:W-:Y:S01]  /*4db0*/  @P2 FMUL.FTZ R105, R104, R115 ;  /* 0x0000007368692220 */ /* 0x020fe20000410000 */
        /* <DEDUP_REMOVED lines=22> */
.L_x_214:
[----:B------:R-:W-:Y:S05]  /*4f20*/  @!P2 BRA `(.L_x_215) ;  /* 0x000000000020a947 */ /* 0x000fea0003800000 */
[----:B01234-:R-:W-:Y:S01]  /*4f30*/  FFMA.FTZ R105, R43, R108, R113 ;  /* 0x0000006c2b697223 */ /* 0x01ffe20000010071 */
[----:B------:R-:W-:-:S03]  /*4f40*/  ISETP.GT.AND P1, PT, R18, RZ, PT ;  /* 0x000000ff1200720c */ /* 0x000fc60003f24270 */
[----:B------:R-:W-:-:S04]  /*4f50*/  FADD.FTZ R104, R44, -R105 ;  /* 0x800000692c687221 */ /* 0x000fc80000010000 */
[----:B------:R-:W-:-:S05]  /*4f60*/  FMUL.FTZ R104, R19, R104 ;  /* 0x0000006813687220 */ /* 0x000fca0000410000 */
[----:B------:R-:W-:-:S05]  /*4f70*/  FSEL R104, R104, RZ, P1 ;  /* 0x000000ff68687208 */ /* 0x000fca0000800000 */
[----:B------:R-:W-:-:S05]  /*4f80*/  FMUL.FTZ R104, R104, UR16 ;  /* 0x0000001068687c20 */ /* 0x000fca0008410000 */
[----:B------:R-:W-:-:S04]  /*4f90*/  F2FP.BF16.F32.PACK_AB R104, RZ, R104 ;  /* 0x00000068ff68723e */ /* 0x000fc800000010ff */
[----:B------:R-:W-:-:S07]  /*4fa0*/  PRMT R147, R104, 0x7610, R147 ;  /* 0x0000761068937816 */ /* 0x000fce0000000093 */
.L_x_215:
        /* <DEDUP_REMOVED lines=9> */
.L_x_216:
        /* <DEDUP_REMOVED lines=9> */
.L_x_217:
        /* <DEDUP_REMOVED lines=9> */
.L_x_213:
[----:B------:R-:W-:Y:S05]  /*5160*/  BRA.U !UP0, `(.L_x_218) ;  /* 0x0000000108247547 */ /* 0x000fea000b800000 */
        /* <DEDUP_REMOVED lines=9> */
.L_x_218:
        /* <DEDUP_REMOVED lines=10> */
.L_x_219:
[----:B------:R-:W-:Y:S05]  /*52a0*/  @!P0 BRA `(.L_x_220) ;  /* 0x0000000400408947 */ /* 0x000fea0003800000 */
[----:B------:R-:W-:Y:S05]  /*52b0*/  BRA.U !UP0, `(.L_x_221) ;  /* 0x0000000108ac7547 */ /* 0x000fea000b800000 */
[----:B------:R-:W-:Y:S01]  /*52c0*/  ISETP.GT.AND P1, PT, R18, RZ, PT ;  /* 0x000000ff1200720c */ /* 0x000fe20003f24270 */
[----:B------:R-:W5:Y:S01]  /*52d0*/  @P2 LDC R117, c[0x0][0x40c] ;  /* 0x00010300ff752b82 */ /* 0x000f620000000800 */
[C-C-:B01234-:R-:W-:Y:S01]  /*52e0*/  SHF.R.U64 R106, R166.reuse, 0x10, R167.reuse ;  /* 0x00000010a66a7819 */ /* 0x15ffe200000012a7 */
        /* <DEDUP_REMOVED lines=19> */
[----:B-----5:R-:W-:Y:S01]  /*5420*/  @P2 FMUL.FTZ R105, R104, R117 ;  /* 0x0000007568692220 */ /* 0x020fe20000410000 */
        /* <DEDUP_REMOVED lines=20> */
.L_x_221:
[----:B------:R-:W-:Y:S01]  /*5570*/  ISETP.GT.AND P1, PT, R18, RZ, PT ;  /* 0x000000ff1200720c */ /* 0x000fe20003f24270 */
[----:B01234-:R-:W0:Y:S01]  /*5580*/  @P2 LDC R107, c[0x0][0x40c] ;  /* 0x00010300ff6b2b82 */ /* 0x01fe220000000800 */
        /* <DEDUP_REMOVED lines=34> */
.L_x_220:
        /* <DEDUP_REMOVED lines=42> */
.L_x_223:
        /* <DEDUP_REMOVED lines=9> */
.L_x_224:
        /* <DEDUP_REMOVED lines=9> */
.L_x_225:
        /* <DEDUP_REMOVED lines=9> */
.L_x_226:
        /* <DEDUP_REMOVED lines=9> */
.L_x_222:
        /* <DEDUP_REMOVED lines=10> */
.L_x_227:
        /* <DEDUP_REMOVED lines=10> */
.L_x_228:
[----:B------:R-:W-:Y:S05]  /*5dd0*/  @!P0 BRA `(.L_x_229) ;  /* 0x0000000400408947 */ /* 0x000fea0003800000 */
[----:B------:R-:W-:Y:S05]  /*5de0*/  BRA.U !UP0, `(.L_x_230) ;  /* 0x0000000108ac7547 */ /* 0x000fea000b800000 */
[----:B------:R-:W-:Y:S01]  /*5df0*/  ISETP.GT.AND P1, PT, R18, RZ, PT ;  /* 0x000000ff1200720c */ /* 0x000fe20003f24270 */
[----:B------:R-:W5:Y:S01]  /*5e00*/  @P2 LDC R117, c[0x0][0x40c] ;  /* 0x00010300ff752b82 */ /* 0x000f620000000800 */
[C-C-:B01234-:R-:W-:Y:S02]  /*5e10*/  SHF.R.U64 R106, R164.reuse, 0x10, R165.reuse ;  /* 0x00000010a46a7819 */ /* 0x15ffe400000012a5 */
        /* <DEDUP_REMOVED lines=40> */
.L_x_230:
[----:B------:R-:W-:Y:S01]  /*60a0*/  ISETP.GT.AND P1, PT, R18, RZ, PT ;  /* 0x000000ff1200720c */ /* 0x000fe20003f24270 */
[----:B01234-:R-:W0:Y:S01]  /*60b0*/  @P2 LDC R107, c[0x0][0x40c] ;  /* 0x00010300ff6b2b82 */ /* 0x01fe220000000800 */
        /* <DEDUP_REMOVED lines=34> */
.L_x_229:
        /* <DEDUP_REMOVED lines=42> */
.L_x_232:
        /* <DEDUP_REMOVED lines=9> */
.L_x_233:
        /* <DEDUP_REMOVED lines=9> */
.L_x_234:
        /* <DEDUP_REMOVED lines=9> */
.L_x_235:
        /* <DEDUP_REMOVED lines=9> */
.L_x_231:
[----:B------:R-:W-:Y:S05]  /*67c0*/  BRA.U !UP0, `(.L_x_236) ;  /* 0x0000000108247547 */ /* 0x000fea000b800000 */
[----:B01234-:R-:W0:Y:S01]  /*67d0*/  LDC.64 R104, c[0x0][0x478] ;  /* 0x00011e00ff687b82 */ /* 0x01fe220000000a00 */
        /* <DEDUP_REMOVED lines=8> */
.L_x_236:
        /* <DEDUP_REMOVED lines=10> */
.L_x_237:
[----:B------:R-:W-:Y:S05]  /*6900*/  @!P0 BRA `(.L_x_238) ;  /* 0x0000000400408947 */ /* 0x000fea0003800000 */
[----:B------:R-:W-:Y:S05]  /*6910*/  BRA.U !UP0, `(.L_x_239) ;  /* 0x0000000108ac7547 */ /* 0x000fea000b800000 */
[----:B------:R-:W-:Y:S01]  /*6920*/  ISETP.GT.AND P0, PT, R18, RZ, PT ;  /* 0x000000ff1200720c */ /* 0x000fe20003f04270 */
[----:B------:R-:W5:Y:S01]  /*6930*/  @P2 LDC R117, c[0x0][0x40c] ;  /* 0x00010300ff752b82 */ /* 0x000f620000000800 */
[C---:B01234-:R-:W-:Y:S02]  /*6940*/  SHF.R.U64 R106, R162.reuse, 0x10, R163 ;  /* 0x00000010a26a7819 */ /* 0x05ffe400000012a3 */
[----:B------:R-:W-:Y:S02]  /*6950*/  SHF.L.U32 R18, R162, 0x10, RZ ;  /* 0x00000010a2127819 */ /* 0x000fe400000006ff */
[----:B------:R-:W-:Y:S02]  /*6960*/  SHF.L.U32 R110, R163, 0x10, RZ ;  /* 0x00000010a36e7819 */ /* 0x000fe400000006ff */
[----:B------:R-:W-:Y:S01]  /*6970*/  SHF.L.U32 R106, R106, 0x10, RZ ;  /* 0x000000106a6a7819 */ /* 0x000fe200000006ff */
[----:B------:R-:W0:Y:S04]  /*6980*/  @P2 LDC R119, c[0x0][0x40c] ;  /* 0x00010300ff772b82 */ /* 0x000e280000000800 */
        /* <DEDUP_REMOVED lines=13> */
[----:B-----5:R-:W-:Y:S01]  /*6a60*/  @P2 FMUL.FTZ R104, R18, R117 ;  /* 0x0000007512682220 */ /* 0x020fe20000410000 */
[----:B------:R-:W-:Y:S01]  /*6a70*/  @P0 FADD.FTZ R112, R145, -R112 ;  /* 0x8000007091700221 */ /* 0x000fe20000010000 */
[----:B------:R-:W-:-:S03]  /*6a80*/  F2FP.BF16.F32.PACK_AB R18, RZ, R18 ;  /* 0x00000012ff12723e */ /* 0x000fc600000010ff */
[----:B------:R-:W-:Y:S01]  /*6a90*/  @P0 FFMA.FTZ R108, R19, R112, R108 ;  /* 0x00000070136c0223 */ /* 0x000fe2000001006c */
        /* <DEDUP_REMOVED lines=19> */
.L_x_239:
        /* <DEDUP_REMOVED lines=36> */
.L_x_238:
        /* <DEDUP_REMOVED lines=18> */
[----:B------:R-:W-:-:S03]  /*6f30*/  FSEL R107, R106, RZ, P0 ;  /* 0x000000ff6a6b7208 */ /* 0x000fc60000000000 */
[----:B------:R-:W-:Y:S01]  /*6f40*/  FMUL.FTZ R19, R19, R112 ;  /* 0x0000007013137220 */ /* 0x000fe20000410000 */
[----:B-----5:R-:W-:Y:S01]  /*6f50*/  @P2 FMUL.FTZ R104, R18, R115 ;  /* 0x0000007312682220 */ /* 0x020fe20000410000 */
[----:B------:R-:W-:-:S03]  /*6f60*/  F2FP.BF16.F32.PACK_AB R18, RZ, R18 ;  /* 0x00000012ff12723e */ /* 0x000fc600000010ff */
[----:B------:R-:W-:Y:S02]  /*6f70*/  FSEL R19, R19, RZ, P0 ;  /* 0x000000ff13137208 */ /* 0x000fe40000000000 */
[----:B------:R-:W-:Y:S02]  /*6f80*/  @P2 F2FP.BF16.F32.PACK_AB R104, RZ, R104 ;  /* 0x00000068ff68223e */ /* 0x000fe400000010ff */
[----:B------:R-:W-:Y:S01]  /*6f90*/  F2FP.BF16.F32.PACK_AB R182, RZ, R19 ;  /* 0x00000013ffb6723e */ /* 0x000fe200000010ff */
[----:B0-----:R-:W-:Y:S01]  /*6fa0*/  @P2 FMUL.FTZ R106, R105, R110 ;  /* 0x0000006e696a2220 */ /* 0x001fe20000410000 */
[----:B------:R-:W-:Y:S02]  /*6fb0*/  F2FP.BF16.F32.PACK_AB R105, RZ, R105 ;  /* 0x00000069ff69723e */ /* 0x000fe400000010ff */
[----:B------:R-:W-:Y:S02]  /*6fc0*/  @P2 PRMT R147, R104, 0x7610, R147 ;  /* 0x0000761068932816 */ /* 0x000fe40000000093 */
[----:B------:R-:W-:-:S02]  /*6fd0*/  @P2 F2FP.BF16.F32.PACK_AB R106, RZ, R106 ;  /* 0x0000006aff6a223e */ /* 0x000fc400000010ff */
[----:B------:R-:W-:Y:S01]  /*6fe0*/  PRMT R179, R18, 0x7610, R179 ;  /* 0x0000761012b37816 */ /* 0x000fe200000000b3 */
[----:B-1----:R-:W-:Y:S01]  /*6ff0*/  @P2 FMUL.FTZ R108, R107, R114 ;  /* 0x000000726b6c2220 */ /* 0x002fe20000410000 */
[----:B------:R-:W-:Y:S02]  /*7000*/  F2FP.BF16.F32.PACK_AB R107, RZ, R107 ;  /* 0x0000006bff6b723e */ /* 0x000fe400000010ff */
[----:B------:R-:W-:Y:S02]  /*7010*/  @P2 PRMT R176, R106, 0x7610, R176 ;  /* 0x000076106ab02816 */ /* 0x000fe400000000b0 */
[----:B------:R-:W-:Y:S02]  /*7020*/  @P2 F2FP.BF16.F32.PACK_AB R108, RZ, R108 ;  /* 0x0000006cff6c223e */ /* 0x000fe400000010ff */
[----:B------:R-:W-:Y:S02]  /*7030*/  PRMT R180, R105, 0x7610, R180 ;  /* 0x0000761069b47816 */ /* 0x000fe400000000b4 */
[----:B------:R-:W-:-:S02]  /*7040*/  @P2 PRMT R177, R108, 0x7610, R177 ;  /* 0x000076106cb12816 */ /* 0x000fc400000000b1 */
[----:B------:R-:W-:Y:S01]  /*7050*/  PRMT R181, R107, 0x7610, R181 ;  /* 0x000076106bb57816 */ /* 0x000fe200000000b5 */
[----:B------:R-:W-:Y:S06]  /*7060*/  @!P2 BRA `(.L_x_240) ;  /* 0x0000000000a0a947 */ /* 0x000fec0003800000 */
[----:B------:R-:W-:-:S05]  /*7070*/  FMUL.FTZ R18, R19, UR16 ;  /* 0x0000001013127c20 */ /* 0x000fca0008410000 */
[----:B------:R-:W-:-:S04]  /*7080*/  F2FP.BF16.F32.PACK_AB R18, RZ, R18 ;  /* 0x00000012ff12723e */ /* 0x000fc800000010ff */
[----:B------:R-:W-:Y:S01]  /*7090*/  PRMT R178, R18, 0x7610, R178 ;  /* 0x0000761012b27816 */ /* 0x000fe200000000b2 */
[----:B------:R-:W-:Y:S06]  /*70a0*/  BRA `(.L_x_240) ;  /* 0x0000000000907947 */ /* 0x000fec0003800000 */
.L_x_241:
[----:B01234-:R-:W0:Y:S01]  /*70b0*/  @P2 LDC R105, c[0x0][0x40c] ;  /* 0x00010300ff692b82 */ /* 0x01fe220000000800 */
        /* <DEDUP_REMOVED lines=16> */
.L_x_242:
        /* <DEDUP_REMOVED lines=9> */
.L_x_243:
        /* <DEDUP_REMOVED lines=9> */
.L_x_244:
[----:B------:R-:W-:-:S07]  /*72e0*/  @P2 PRMT R178, R106, 0x7610, R178 ;  /* 0x000076106ab22816 */ /* 0x000fce00000000b2 */
.L_x_240:
[----:B------:R-:W-:Y:S05]  /*72f0*/  BRA.U !UP0, `(.L_x_245) ;  /* 0x0000000108247547 */ /* 0x000fea000b800000 */
[----:B------:R-:W0:Y:S01]  /*7300*/  LDC.64 R18, c[0x0][0x478] ;  /* 0x00011e00ff127b82 */ /* 0x000e220000000a00 */
        /* <DEDUP_REMOVED lines=8> */
.L_x_245:
[----:B------:R-:W-:Y:S05]  /*7390*/  @!P2 BRA `(.L_x_246) ;  /* 0x000000000024a947 */ /* 0x000fea0003800000 */
[----:B0-----:R-:W0:Y:S01]  /*73a0*/  LDC.64 R18, c[0x0][0x468] ;  /* 0x00011a00ff127b82 */ /* 0x001e220000000a00 */
        /* <DEDUP_REMOVED lines=8> */
.L_x_246:
[----:B01----:R-:W0:Y:S01]  /*7430*/  LDC.64 R18, c[0x0][0x380] ;  /* 0x0000e000ff127b82 */ /* 0x003e220000000a00 */
[----:B------:R-:W-:Y:S01]  /*7440*/  UPLOP3.LUT UP1, UPT, UPT, UPT, UP1, 0x40, 0x4 ;  /* 0x000000000004789c */ /* 0x000fe20003f2e810 */
[----:B0-----:R-:W-:-:S04]  /*7450*/  IADD3 R2, PT, PT, R2, R18, RZ ;  /* 0x0000001202027210 */ /* 0x001fc80007ffe0ff */
[----:B------:R-:W-:-:S13]  /*7460*/  ISETP.GE.AND P0, PT, R2, R19, PT ;  /* 0x000000130200720c */ /* 0x000fda0003f06270 */
[----:B------:R-:W-:Y:S05]  /*7470*/  @!P0 BRA `(.L_x_247) ;  /* 0xffffff8c00f08947 */ /* 0x000fea000383ffff */
.L_x_179:
[----:B------:R-:W1:Y:S08]  /*7480*/  S2UR UR4, SR_CTAID.X ;  /* 0x00000000000479c3 */ /* 0x000e700000002500 */
[----:B------:R-:W1:Y:S08]  /*7490*/  LDC R7, c[0x0][0x388] ;  /* 0x0000e200ff077b82 */ /* 0x000e700000000800 */
[----:B------:R-:W2:Y:S08]  /*74a0*/  LDC.64 R2, c[0x0][0x440] ;  /* 0x00011000ff027b82 */ /* 0x000eb00000000a00 */
[----:B------:R-:W3:Y:S01]  /*74b0*/  LDC.64 R4, c[0x0][0x448] ;  /* 0x00011200ff047b82 */ /* 0x000ee20000000a00 */
[----:B-1----:R-:W-:-:S05]  /*74c0*/  IMAD R7, R7, UR4, RZ ;  /* 0x0000000407077c24 */ /* 0x002fca000f8e02ff */
[----:B------:R-:W-:-:S05]  /*74d0*/  LEA.HI R7, R7, R0, RZ, 0x1e ;  /* 0x0000000007077211 */ /* 0x000fca00078ff0ff */
[----:B--2---:R-:W-:-:S05]  /*74e0*/  IMAD.WIDE.U32 R2, R7, 0x10, R2 ;  /* 0x0000001007027825 */ /* 0x004fca00078e0002 */
[----:B0-----:R-:W-:Y:S01]  /*74f0*/  STG.E.128 desc[UR12][R2.64], R76 ;  /* 0x0000004c02007986 */ /* 0x001fe2000c101d0c */
[----:B---3--:R-:W-:-:S05]  /*7500*/  IMAD.WIDE.U32 R4, R7, 0x10, R4 ;  /* 0x0000001007047825 */ /* 0x008fca00078e0004 */
        /* <DEDUP_REMOVED lines=14> */
.L_x_248:
        /* <DEDUP_REMOVED lines=9> */
.L_x_14289:


//--------------------- .text._ZN10layer_norm13ln_bwd_kernelINS_13Kernel_traitsI13__nv_bfloat16S2_S2_S2_fjLj7168ELj1ELj1ELj8ELj8ENS_18Kernel_traits_baseILj7168ES2_S2_S2_S2_fjLj256EEEEELb0ELb1ELb0ELb0EEEvNS_9BwdParamsE --------------------------
	.section	.text._ZN10layer_norm13ln_bwd_kernelINS_13Kernel_traitsI13__nv_bfloat16S2_S2_S2_fjLj7168ELj1ELj1ELj8ELj8ENS_18Kernel_traits_baseILj7168ES2_S2_S2_S2_fjLj256EEEEELb0ELb1ELb0ELb0EEEvNS_9BwdParamsE,"ax",@progbits
	.align	128
        .global         _ZN10layer_norm13ln_bwd_kernelINS_13Kernel_traitsI13__nv_bfloat16S2_S2_S2_fjLj7168ELj1ELj1ELj8ELj8ENS_18Kernel_traits_baseILj7168ES2_S2_S2_S2_fjLj256EEEEELb0ELb1ELb0ELb0EEEvNS_9BwdParamsE
        .type           _ZN10layer_norm13ln_bwd_kernelINS_13Kernel_traitsI13__nv_bfloat16S2_S2_S2_fjLj7168ELj1ELj1ELj8ELj8ENS_18Kernel_traits_baseILj7168ES2_S2_S2_S2_fjLj256EEEEELb0ELb1ELb0ELb0EEEvNS_9BwdParamsE,@function
        .size           _ZN10layer_norm13ln_bwd_kernelINS_13Kernel_traitsI13__nv_bfloat16S2_S2_S2_fjLj7168ELj1ELj1ELj8ELj8ENS_18Kernel_traits_baseILj7168ES2_S2_S2_S2_fjLj256EEEEELb0ELb1ELb0ELb0EEEvNS_9BwdParamsE,(.L_x_14290 - _ZN10layer_norm13ln_bwd_kernelINS_13Kernel_traitsI13__nv_bfloat16S2_S2_S2_fjLj7168ELj1ELj1ELj8ELj8ENS_18Kernel_traits_baseILj7168ES2_S2_S2_S2_fjLj256EEEEELb0ELb1ELb0ELb0EEEvNS_9BwdParamsE)
        .other          _ZN10layer_norm13ln_bwd_kernelINS_13Kernel_traitsI13__nv_bfloat16S2_S2_S2_fjLj7168ELj1ELj1ELj8ELj8ENS_18Kernel_traits_baseILj7168ES2_S2_S2_S2_fjLj256EEEEELb0ELb1ELb0ELb0EEEvNS_9BwdParamsE,@"STO_CUDA_ENTRY STV_DEFAULT"
_ZN10layer_norm13ln_bwd_kernelINS_13Kernel_traitsI13__nv_bfloat16S2_S2_S2_fjLj7168ELj1ELj1ELj8ELj8ENS_18Kernel_traits_baseILj7168ES2_S2_S2_S2_fjLj256EEEEELb0ELb1ELb0ELb0EEEvNS_9BwdParamsE:
.text._ZN10layer_norm13ln_bwd_kernelINS_13Kernel_traitsI13__nv_bfloat16S2_S2_S2_fjLj7168ELj1ELj1ELj8ELj8ENS_18Kernel_traits_baseILj7168ES2_S2_S2_S2_fjLj256EEEEELb0ELb1ELb0ELb0EEEvNS_9BwdParamsE:
[----:B------:R-:W-:Y:S01]  /*0000*/  LDC R1, c[0x0][0x37c] ;  /* 0x0000df00ff017b82 */ /* 0x000fe20000000800 */
[----:B------:R-:W0:Y:S01]  /*0010*/  S2R R189, SR_TID.X ;  /* 0x0000000000bd7919 */ /* 0x000e220000002100 */
[----:B------:R-:W1:Y:S01]  /*0020*/  LDCU UR8, c[0x0][0x388] ;  /* 0x00007100ff0877ac */ /* 0x000e620008000800 */
[----:B------:R-:W2:Y:S01]  /*0030*/  LDCU.64 UR16, c[0x0][0x358] ;  /* 0x00006b00ff1077ac */ /* 0x000ea20008000a00 */
[----:B-1----:R-:W-:-:S04]  /*0040*/  USHF.R.S32.HI UR4, URZ, 0x1f, UR8 ;  /* 0x0000001fff047899 */ /* 0x002fc80008011408 */
[----:B------:R-:W-:-:S06]  /*0050*/  ULEA.HI UR4, UR4, UR8, URZ, 0x2 ;  /* 0x0000000804047291 */ /* 0x000fcc000f8f10ff */
[----:B------:R-:W-:Y:S02]  /*0060*/  MOV R0, UR4 ;  /* 0x0000000400007c02 */ /* 0x000fe40008000f00 */
[----:B0-----:R-:W-:Y:S02]  /*0070*/  LOP3.LUT R191, R189, 0xff, RZ, 0x3c, !PT ;  /* 0x000000ffbdbf7812 */ /* 0x001fe400078e3cff */
[----:B------:R-:W-:Y:S01]  /*0080*/  MOV R55, R189 ;  /* 0x000000bd00377202 */ /* 0x000fe20000000f00 */
[----:B------:R-:W0:Y:S01]  /*0090*/  S2UR UR7, SR_CTAID.X ;  /* 0x00000000000779c3 */ /* 0x000e220000002500 */
[----:B------:R-:W-:Y:S01]  /*00a0*/  LEA.HI.SX32 R191, R0, R191, 0x1e ;  /* 0x000000bf00bf7211 */ /* 0x000fe200078ff2ff */
[----:B------:R-:W0:Y:S03]  /*00b0*/  LDCU UR4, c[0x0][0x384] ;  /* 0x00007080ff0477ac */ /* 0x000e260008000800 */
[----:B------:R-:W-:-:S02]  /*00c0*/  ISETP.GE.U32.AND P0, PT, R191, 0x200, PT ;  /* 0x00000200bf00780c */ /* 0x000fc40003f06070 */
[C---:B------:R-:W-:Y:S02]  /*00d0*/  ISETP.GE.U32.AND P1, PT, R191.reuse, 0x300, PT ;  /* 0x00000300bf00780c */ /* 0x040fe40003f26070 */
[C---:B------:R-:W-:Y:S02]  /*00e0*/  ISETP.GE.U32.AND P2, PT, R191.reuse, 0x400, PT ;  /* 0x00000400bf00780c */ /* 0x040fe40003f46070 */
[C---:B------:R-:W-:Y:S02]  /*00f0*/  ISETP.GE.U32.AND P3, PT, R191.reuse, 0x100, PT ;  /* 0x00000100bf00780c */ /* 0x040fe40003f66070 */
[C---:B------:R-:W-:Y:S02]  /*0100*/  ISETP.GE.U32.AND P4, PT, R191.reuse, 0x500, PT ;  /* 0x00000500bf00780c */ /* 0x040fe40003f86070 */
[C---:B------:R-:W-:Y:S02]  /*0110*/  ISETP.GE.U32.AND P5, PT, R191.reuse, 0x600, PT ;  /* 0x00000600bf00780c */ /* 0x040fe40003fa6070 */
[----:B------:R-:W-:Y:S01]  /*0120*/  ISETP.GE.U32.AND P6, PT, R191, 0x700, PT ;  /* 0x00000700bf00780c */ /* 0x000fe20003fc6070 */
[----:B------:R-:W1:Y:S01]  /*0130*/  @P0 LDC.64 R8, c[0x0][0x3d0] ;  /* 0x0000f400ff080b82 */ /* 0x000e620000000a00 */
[----:B------:R-:W-:-:S02]  /*0140*/  CS2R R120, SRZ ;  /* 0x0000000000787805 */ /* 0x000fc4000001ff00 */
[----:B------:R-:W-:Y:S02]  /*0150*/  CS2R R122, SRZ ;  /* 0x00000000007a7805 */ /* 0x000fe4000001ff00 */
[----:B------:R-:W-:Y:S02]  /*0160*/  P2R R216, PR, RZ, 0x40 ;  /* 0x00000040ffd87803 */ /* 0x000fe40000000000 */
[----:B------:R-:W-:Y:S01]  /*0170*/  @P3 LOP3.LUT R55, R189, 0x100, RZ, 0xfc, !PT ;  /* 0x00000100bd373812 */ /* 0x000fe200078efcff */
[----:B------:R-:W3:Y:S08]  /*0180*/  @P0 LDC.64 R10, c[0x0][0x3e8] ;  /* 0x0000fa00ff0a0b82 */ /* 0x000ef00000000a00 */
[----:B------:R-:W4:Y:S08]  /*0190*/  @P1 LDC.64 R28, c[0x0][0x3d0] ;  /* 0x0000f400ff1c1b82 */ /* 0x000f300000000a00 */
[----:B------:R-:W0:Y:S01]  /*01a0*/  @P1 LDC.64 R34, c[0x0][0x3e8] ;  /* 0x0000fa00ff221b82 */ /* 0x000e220000000a00 */
[----:B-1----:R-:W-:-:S05]  /*01b0*/  @P0 IMAD.WIDE.U32 R8, R55, 0x8, R8 ;  /* 0x0000000837080825 */ /* 0x002fca00078e0008 */
[----:B--2---:R1:W5:Y:S02]  /*01c0*/  @P0 LDG.E.64 R12, desc[UR16][R8.64] ;  /* 0x00000010080c0981 */ /* 0x004364000c1e1b00 */
[----:B------:R-:W2:Y:S01]  /*01d0*/  @P2 LDC.64 R40, c[0x0][0x3d0] ;  /* 0x0000f400ff282b82 */ /* 0x000ea20000000a00 */
[C---:B---3--:R-:W-:Y:S01]  /*01e0*/  @P0 IMAD.WIDE.U32 R10, R55.reuse, 0x8, R10 ;  /* 0x00000008370a0825 */ /* 0x048fe200078e000a */
[----:B------:R-:W-:-:S04]  /*01f0*/  @P0 IADD3 R55, PT, PT, R55, 0x100, RZ ;  /* 0x0000010037370810 */ /* 0x000fc80007ffe0ff */
[----:B------:R3:W5:Y:S02]  /*0200*/  @P0 LDG.E.64 R14, desc[UR16][R10.64] ;  /* 0x000000100a0e0981 */ /* 0x000764000c1e1b00 */
[----:B------:R-:W1:Y:S01]  /*0210*/  @P2 LDC.64 R42, c[0x0][0x3e8] ;  /* 0x0000fa00ff2a2b82 */ /* 0x000e620000000a00 */
[----:B----4-:R-:W-:-:S05]  /*0220*/  @P1 IMAD.WIDE.U32 R32, R55, 0x8, R28 ;  /* 0x0000000837201825 */ /* 0x010fca00078e001c */
[----:B------:R4:W5:Y:S02]  /*0230*/  @P1 LDG.E.64 R16, desc[UR16][R32.64] ;  /* 0x0000001020101981 */ /* 0x000964000c1e1b00 */
[----:B------:R-:W3:Y:S01]  /*0240*/  @P4 LDC.64 R44, c[0x0][0x3d0] ;  /* 0x0000f400ff2c4b82 */ /* 0x000ee20000000a00 */
[C---:B0-----:R-:W-:Y:S01]  /*0250*/  @P1 IMAD.WIDE.U32 R38, R55.reuse, 0x8, R34 ;  /* 0x0000000837261825 */ /* 0x041fe200078e0022 */
[----:B------:R-:W-:-:S04]  /*0260*/  @P1 IADD3 R55, PT, PT, R55, 0x100, RZ ;  /* 0x0000010037371810 */ /* 0x000fc80007ffe0ff */
[----:B------:R-:W5:Y:S02]  /*0270*/  @P1 LDG.E.64 R18, desc[UR16][R38.64] ;  /* 0x0000001026121981 */ /* 0x000f64000c1e1b00 */
[----:B------:R-:W0:Y:S01]  /*0280*/  @P4 LDC.64 R46, c[0x0][0x3e8] ;  /* 0x0000fa00ff2e4b82 */ /* 0x000e220000000a00 */
[C---:B--2---:R-:W-:Y:S01]  /*0290*/  @P2 IMAD.WIDE.U32 R40, R55.reuse, 0x8, R40 ;  /* 0x0000000837282825 */ /* 0x044fe200078e0028 */
[----:B------:R-:W-:Y:S01]  /*02a0*/  UISETP.GE.AND UP0, UPT, UR7, UR4, UPT ;  /* 0x000000040700728c */ /* 0x000fe2000bf06270 */
[----:B------:R-:W-:Y:S02]  /*02b0*/  CS2R R116, SRZ ;  /* 0x0000000000747805 */ /* 0x000fe4000001ff00 */
[----:B------:R-:W-:Y:S02]  /*02c0*/  CS2R R118, SRZ ;  /* 0x0000000000767805 */ /* 0x000fe4000001ff00 */
[----:B------:R-:W-:Y:S01]  /*02d0*/  CS2R R112, SRZ ;  /* 0x0000000000707805 */ /* 0x000fe2000001ff00 */
[----:B------:R-:W5:Y:S01]  /*02e0*/  @P2 LDG.E.64 R20, desc[UR16][R40.64] ;  /* 0x0000001028142981 */ /* 0x000f62000c1e1b00 */
[----:B------:R-:W2:Y:S01]  /*02f0*/  @P5 LDC.64 R48, c[0x0][0x3d0] ;  /* 0x0000f400ff305b82 */ /* 0x000ea20000000a00 */
[C---:B-1----:R-:W-:Y:S01]  /*0300*/  @P2 IMAD.WIDE.U32 R42, R55.reuse, 0x8, R42 ;  /* 0x00000008372a2825 */ /* 0x042fe200078e002a */
[----:B------:R-:W-:-:S02]  /*0310*/  @P2 IADD3 R55, PT, PT, R55, 0x100, RZ ;  /* 0x0000010037372810 */ /* 0x000fc40007ffe0ff */
[----:B------:R-:W-:Y:S02]  /*0320*/  CS2R R114, SRZ ;  /* 0x0000000000727805 */ /* 0x000fe4000001ff00 */
[----:B------:R-:W-:Y:S02]  /*0330*/  CS2R R108, SRZ ;  /* 0x00000000006c7805 */ /* 0x000fe4000001ff00 */
[----:B------:R-:W-:Y:S01]  /*0340*/  CS2R R110, SRZ ;  /* 0x00000000006e7805 */ /* 0x000fe2000001ff00 */
[----:B------:R-:W5:Y:S01]  /*0350*/  @P2 LDG.E.64 R22, desc[UR16][R42.64] ;  /* 0x000000102a162981 */ /* 0x000f62000c1e1b00 */
[----:B------:R-:W1:Y:S08]  /*0360*/  @P5 LDC.64 R50, c[0x0][0x3e8] ;  /* 0x0000fa00ff325b82 */ /* 0x000e700000000a00 */
[----:B------:R-:W4:Y:S08]  /*0370*/  @P6 LDC.64 R28, c[0x0][0x3d0] ;  /* 0x0000f400ff1c6b82 */ /* 0x000f300000000a00 */
[----:B------:R-:W4:Y:S08]  /*0380*/  @P6 LDC.64 R52, c[0x0][0x3e8] ;  /* 0x0000fa00ff346b82 */ /* 0x000f300000000a00 */
[----:B------:R-:W4:Y:S08]  /*0390*/  @P3 LDC.64 R34, c[0x0][0x3d0] ;  /* 0x0000f400ff223b82 */ /* 0x000f300000000a00 */
[----:B------:R-:W4:Y:S01]  /*03a0*/  @P3 LDC.64 R36, c[0x0][0x3e8] ;  /* 0x0000fa00ff243b82 */ /* 0x000f220000000a00 */
[----:B---3--:R-:W-:-:S04]  /*03b0*/  @P4 IMAD.WIDE.U32 R44, R55, 0x8, R44 ;  /* 0x00000008372c4825 */ /* 0x008fc800078e002c */
[C---:B0-----:R-:W-:Y:S01]  /*03c0*/  @P4 IMAD.WIDE.U32 R46, R55.reuse, 0x8, R46 ;  /* 0x00000008372e4825 */ /* 0x041fe200078e002e */
[----:B------:R-:W-:Y:S01]  /*03d0*/  @P4 IADD3 R55, PT, PT, R55, 0x100, RZ ;  /* 0x0000010037374810 */ /* 0x000fe20007ffe0ff */
[----:B------:R-:W5:Y:S04]  /*03e0*/  @P4 LDG.E.64 R24, desc[UR16][R44.64] ;  /* 0x000000102c184981 */ /* 0x000f68000c1e1b00 */
[C---:B--2---:R-:W-:Y:S01]  /*03f0*/  @P5 IMAD.WIDE.U32 R48, R55.reuse, 0x8, R48 ;  /* 0x0000000837305825 */ /* 0x044fe200078e0030 */
[----:B------:R-:W5:Y:S03]  /*0400*/  @P4 LDG.E.64 R2, desc[UR16][R46.64] ;  /* 0x000000102e024981 */ /* 0x000f66000c1e1b00 */
[C---:B-1----:R-:W-:Y:S01]  /*0410*/  @P5 IMAD.WIDE.U32 R50, R55.reuse, 0x8, R50 ;  /* 0x0000000837325825 */ /* 0x042fe200078e0032 */
[----:B------:R-:W-:Y:S01]  /*0420*/  @P5 IADD3 R55, PT, PT, R55, 0x100, RZ ;  /* 0x0000010037375810 */ /* 0x000fe20007ffe0ff */
[----:B------:R0:W5:Y:S02]  /*0430*/  @P5 LDG.E.64 R26, desc[UR16][R48.64] ;  /* 0x00000010301a5981 */ /* 0x000164000c1e1b00 */
[----:B----4-:R-:W-:-:S04]  /*0440*/  @P3 IMAD.WIDE.U32 R8, R189, 0x8, R34 ;  /* 0x00000008bd083825 */ /* 0x010fc800078e0022 */
[----:B------:R-:W-:Y:S01]  /*0450*/  @P3 IMAD.WIDE.U32 R10, R189, 0x8, R36 ;  /* 0x00000008bd0a3825 */ /* 0x000fe200078e0024 */
[----:B------:R-:W5:Y:S03]  /*0460*/  @P3 LDG.E.64 R178, desc[UR16][R8.64] ;  /* 0x0000001008b23981 */ /* 0x000f66000c1e1b00 */
[C---:B------:R-:W-:Y:S01]  /*0470*/  @P6 IMAD.WIDE.U32 R28, R55.reuse, 0x8, R28 ;  /* 0x00000008371c6825 */ /* 0x040fe200078e001c */
[----:B------:R-:W5:Y:S03]  /*0480*/  @P3 LDG.E.64 R176, desc[UR16][R10.64] ;  /* 0x000000100ab03981 */ /* 0x000f66000c1e1b00 */
[----:B------:R-:W-:Y:S01]  /*0490*/  @P6 IMAD.WIDE.U32 R32, R55, 0x8, R52 ;  /* 0x0000000837206825 */ /* 0x000fe200078e0034 */
[----:B------:R-:W5:Y:S04]  /*04a0*/  @P6 LDG.E.64 R30, desc[UR16][R28.64] ;  /* 0x000000101c1e6981 */ /* 0x000f68000c1e1b00 */
[----:B------:R-:W5:Y:S01]  /*04b0*/  @P6 LDG.E.64 R6, desc[UR16][R32.64] ;  /* 0x0000001020066981 */ /* 0x000f62000c1e1b00 */
[----:B------:R-:W-:-:S02]  /*04c0*/  CS2R R104, SRZ ;  /* 0x0000000000687805 */ /* 0x000fc4000001ff00 */
[----:B------:R-:W-:Y:S02]  /*04d0*/  CS2R R106, SRZ ;  /* 0x00000000006a7805 */ /* 0x000fe4000001ff00 */
[----:B------:R-:W-:Y:S01]  /*04e0*/  CS2R R100, SRZ ;  /* 0x0000000000647805 */ /* 0x000fe2000001ff00 */
[----:B------:R1:W5:Y:S01]  /*04f0*/  @P5 LDG.E.64 R4, desc[UR16][R50.64] ;  /* 0x0000001032045981 */ /* 0x000362000c1e1b00 */
        /* <DEDUP_REMOVED lines=25> */
[----:B0-----:R-:W-:Y:S02]  /*0690*/  CS2R R48, SRZ ;  /* 0x0000000000307805 */ /* 0x001fe4000001ff00 */
[----:B-1----:R-:W-:Y:S02]  /*06a0*/  CS2R R50, SRZ ;  /* 0x0000000000327805 */ /* 0x002fe4000001ff00 */
[----:B------:R-:W-:-:S02]  /*06b0*/  CS2R R44, SRZ ;  /* 0x00000000002c7805 */ /* 0x000fc4000001ff00 */
[----:B------:R-:W-:Y:S02]  /*06c0*/  CS2R R46, SRZ ;  /* 0x00000000002e7805 */ /* 0x000fe4000001ff00 */
[----:B------:R-:W-:Y:S02]  /*06d0*/  CS2R R40, SRZ ;  /* 0x0000000000287805 */ /* 0x000fe4000001ff00 */
[----:B------:R-:W-:Y:S01]  /*06e0*/  CS2R R42, SRZ ;  /* 0x00000000002a7805 */ /* 0x000fe2000001ff00 */
[----:B------:R-:W-:Y:S06]  /*06f0*/  BRA.U UP0, `(.L_x_249) ;  /* 0x0000009500a87547 */ /* 0x000fec000b800000 */
[----:B------:R-:W0:Y:S01]  /*0700*/  LDCU.64 UR4, c[0x0][0x3e0] ;  /* 0x00007c00ff0477ac */ /* 0x000e220008000a00 */
        /* <DEDUP_REMOVED lines=16> */
[----:B------:R-:W-:Y:S01]  /*0810*/  MOV R17, R20 ;  /* 0x0000001400117202 */ /* 0x000fe20000000f00 */
[----:B0-----:R-:W-:Y:S01]  /*0820*/  UISETP.NE.U32.AND UP0, UPT, UR4, URZ, UPT ;  /* 0x000000ff0400728c */ /* 0x001fe2000bf05070 */
[----:B------:R-:W-:-:S02]  /*0830*/  MOV R29, R24 ;  /* 0x00000018001d7202 */ /* 0x000fc40000000f00 */
[----:B------:R-:W-:Y:S02]  /*0840*/  CS2R R104, SRZ ;  /* 0x0000000000687805 */ /* 0x000fe4000001ff00 */
[----:B------:R-:W-:Y:S02]  /*0850*/  MOV R33, R26 ;  /* 0x0000001a00217202 */ /* 0x000fe40000000f00 */
[----:B------:R-:W-:Y:S02]  /*0860*/  CS2R R106, SRZ ;  /* 0x00000000006a7805 */ /* 0x000fe4000001ff00 */
[----:B------:R-:W-:Y:S02]  /*0870*/  SHF.R.U64 R20, R20, 0x10, R21 ;  /* 0x0000001014147819 */ /* 0x000fe40000001215 */
[----:B------:R-:W-:Y:S02]  /*0880*/  CS2R R100, SRZ ;  /* 0x0000000000647805 */ /* 0x000fe4000001ff00 */
[----:B------:R-:W-:-:S02]  /*0890*/  MOV R28, R21 ;  /* 0x00000015001c7202 */ /* 0x000fc40000000f00 */
[----:B------:R-:W-:Y:S02]  /*08a0*/  CS2R R102, SRZ ;  /* 0x0000000000667805 */ /* 0x000fe4000001ff00 */
[----:B------:R-:W-:Y:S02]  /*08b0*/  SHF.R.U64 R24, R24, 0x10, R25 ;  /* 0x0000001018187819 */ /* 0x000fe40000001219 */
[----:B------:R-:W-:Y:S02]  /*08c0*/  CS2R R96, SRZ ;  /* 0x0000000000607805 */ /* 0x000fe4000001ff00 */
[----:B------:R-:W-:Y:S02]  /*08d0*/  MOV R32, R25 ;  /* 0x0000001900207202 */ /* 0x000fe40000000f00 */
[----:B------:R-:W-:Y:S02]  /*08e0*/  CS2R R98, SRZ ;  /* 0x0000000000627805 */ /* 0x000fe4000001ff00 */
[----:B------:R-:W-:-:S02]  /*08f0*/  SHF.R.U64 R26, R26, 0x10, R27 ;  /* 0x000000101a1a7819 */ /* 0x000fc4000000121b */
[----:B------:R-:W-:Y:S02]  /*0900*/  CS2R R92, SRZ ;  /* 0x00000000005c7805 */ /* 0x000fe4000001ff00 */
[----:B------:R-:W-:Y:S02]  /*0910*/  MOV R34, R27 ;  /* 0x0000001b00227202 */ /* 0x000fe40000000f00 */
[----:B------:R-:W-:Y:S02]  /*0920*/  CS2R R94, SRZ ;  /* 0x00000000005e7805 */ /* 0x000fe4000001ff00 */
[----:B------:R-:W-:Y:S02]  /*0930*/  MOV R35, R30 ;  /* 0x0000001e00237202 */ /* 0x000fe40000000f00 */
[----:B------:R-:W-:Y:S02]  /*0940*/  CS2R R88, SRZ ;  /* 0x0000000000587805 */ /* 0x000fe4000001ff00 */
[----:B------:R-:W-:-:S02]  /*0950*/  SHF.R.U32.HI R21, RZ, 0x10, R21 ;  /* 0x00000010ff157819 */ /* 0x000fc40000011615 */
[----:B------:R-:W-:Y:S02]  /*0960*/  CS2R R90, SRZ ;  /* 0x00000000005a7805 */ /* 0x000fe4000001ff00 */
[----:B------:R-:W-:Y:S02]  /*0970*/  SHF.R.U32.HI R25, RZ, 0x10, R25 ;  /* 0x00000010ff197819 */ /* 0x000fe40000011619 */
[----:B------:R-:W-:Y:S02]  /*0980*/  CS2R R84, SRZ ;  /* 0x0000000000547805 */ /* 0x000fe4000001ff00 */
[----:B------:R-:W-:Y:S02]  /*0990*/  SHF.R.U32.HI R27, RZ, 0x10, R27 ;  /* 0x00000010ff1b7819 */ /* 0x000fe4000001161b */
[----:B------:R-:W-:Y:S02]  /*09a0*/  CS2R R86, SRZ ;  /* 0x0000000000567805 */ /* 0x000fe4000001ff00 */
[----:B------:R-:W-:-:S02]  /*09b0*/  SHF.R.U64 R30, R30, 0x10, R31 ;  /* 0x000000101e1e7819 */ /* 0x000fc4000000121f */
[----:B------:R-:W-:Y:S02]  /*09c0*/  CS2R R80, SRZ ;  /* 0x0000000000507805 */ /* 0x000fe4000001ff00 */
[----:B------:R-:W-:Y:S02]  /*09d0*/  MOV R36, R31 ;  /* 0x0000001f00247202 */ /* 0x000fe40000000f00 */
[----:B------:R-:W-:Y:S02]  /*09e0*/  CS2R R82, SRZ ;  /* 0x0000000000527805 */ /* 0x000fe4000001ff00 */
[----:B------:R-:W-:Y:S02]  /*09f0*/  SHF.R.U32.HI R31, RZ, 0x10, R31 ;  /* 0x00000010ff1f7819 */ /* 0x000fe4000001161f */
[----:B------:R-:W-:Y:S02]  /*0a00*/  CS2R R76, SRZ ;  /* 0x00000000004c7805 */ /* 0x000fe4000001ff00 */
[----:B------:R-:W-:-:S02]  /*0a10*/  MOV R37, R14 ;  /* 0x0000000e00257202 */ /* 0x000fc40000000f00 */
[----:B------:R-:W-:Y:S02]  /*0a20*/  CS2R R78, SRZ ;  /* 0x00000000004e7805 */ /* 0x000fe4000001ff00 */
[----:B------:R-:W-:Y:S02]  /*0a30*/  SHF.R.U64 R38, R14, 0x10, R15 ;  /* 0x000000100e267819 */ /* 0x000fe4000000120f */
[----:B------:R-:W-:Y:S02]  /*0a40*/  CS2R R72, SRZ ;  /* 0x0000000000487805 */ /* 0x000fe4000001ff00 */
[----:B------:R-:W-:Y:S02]  /*0a50*/  MOV R39, R15 ;  /* 0x0000000f00277202 */ /* 0x000fe40000000f00 */
        /* <DEDUP_REMOVED lines=9> */
[----:B------:R-:W-:Y:S02]  /*0af0*/  SHF.R.U32.HI R124, RZ, 0x10, R15 ;  /* 0x00000010ff7c7819 */ /* 0x000fe4000001160f */
[----:B------:R-:W-:Y:S02]  /*0b00*/  CS2R R60, SRZ ;  /* 0x00000000003c7805 */ /* 0x000fe4000001ff00 */
[----:B------:R-:W-:Y:S02]  /*0b10*/  MOV R125, R18 ;  /* 0x00000012007d7202 */ /* 0x000fe40000000f00 */
        /* <DEDUP_REMOVED lines=9> */
[--C-:B------:R-:W-:Y:S02]  /*0bb0*/  SHF.R.U64 R130, R22, 0x10, R23.reuse ;  /* 0x0000001016827819 */ /* 0x100fe40000001217 */
[----:B------:R-:W-:Y:S02]  /*0bc0*/  CS2R R48, SRZ ;  /* 0x0000000000307805 */ /* 0x000fe4000001ff00 */
[----:B------:R-:W-:Y:S02]  /*0bd0*/  MOV R131, R23 ;  /* 0x0000001700837202 */ /* 0x000fe40000000f00 */
[----:B------:R-:W-:Y:S02]  /*0be0*/  CS2R R50, SRZ ;  /* 0x0000000000327805 */ /* 0x000fe4000001ff00 */
[----:B------:R-:W-:-:S02]  /*0bf0*/  SHF.R.U32.HI R132, RZ, 0x10, R23 ;  /* 0x00000010ff847819 */ /* 0x000fc40000011617 */
[----:B------:R-:W-:Y:S02]  /*0c00*/  CS2R R44, SRZ ;  /* 0x00000000002c7805 */ /* 0x000fe4000001ff00 */
[----:B------:R-:W-:Y:S02]  /*0c10*/  MOV R135, R3 ;  /* 0x0000000300877202 */ /* 0x000fe40000000f00 */
[----:B------:R-:W-:Y:S02]  /*0c20*/  CS2R R46, SRZ ;  /* 0x00000000002e7805 */ /* 0x000fe4000001ff00 */
[----:B------:R-:W-:Y:S02]  /*0c30*/  SHF.R.U32.HI R140, RZ, 0x10, R3 ;  /* 0x00000010ff8c7819 */ /* 0x000fe40000011603 */
[----:B------:R-:W-:Y:S02]  /*0c40*/  CS2R R40, SRZ ;  /* 0x0000000000287805 */ /* 0x000fe4000001ff00 */
[----:B------:R-:W-:-:S02]  /*0c50*/  MOV R145, R6 ;  /* 0x0000000600917202 */ /* 0x000fc40000000f00 */
[----:B------:R-:W-:Y:S02]  /*0c60*/  CS2R R42, SRZ ;  /* 0x00000000002a7805 */ /* 0x000fe4000001ff00 */
[----:B------:R-:W-:Y:S01]  /*0c70*/  SHF.R.U64 R146, R6, 0x10, R7 ;  /* 0x0000001006927819 */ /* 0x000fe20000001207 */
[----:B------:R-:W-:Y:S01]  /*0c80*/  UISETP.NE.AND.EX UP0, UPT, UR5, URZ, UPT, UP0 ;  /* 0x000000ff0500728c */ /* 0x000fe2000bf05300 */
[----:B------:R-:W-:Y:S01]  /*0c90*/  PRMT R2, R8, 0x7610, R2 ;  /* 0x0000761008027816 */ /* 0x000fe20000000002 */
[----:B------:R-:W0:Y:S01]  /*0ca0*/  LDCU.U8 UR18, c[0x0][0x410] ;  /* 0x00008200ff1277ac */ /* 0x000e220008000000 */
[----:B------:R-:W-:Y:S02]  /*0cb0*/  PRMT R4, R10, 0x7610, R4 ;  /* 0x000076100a047816 */ /* 0x000fe40000000004 */
[----:B------:R-:W-:Y:S01]  /*0cc0*/  MOV R143, R5 ;  /* 0x00000005008f7202 */ /* 0x000fe20000000f00 */
[----:B------:R-:W-:Y:S01]  /*0cd0*/  UPLOP3.LUT UP2, UPT, UPT, UPT, UPT, 0x40, 0x4 ;  /* 0x000000000004789c */ /* 0x000fe20003f4e870 */
[----:B------:R-:W-:Y:S01]  /*0ce0*/  SHF.R.U32.HI R144, RZ, 0x10, R5 ;  /* 0x00000010ff907819 */ /* 0x000fe20000011605 */
[----:B------:R-:W1:Y:S01]  /*0cf0*/  LDCU UR8, c[0x0][0x388] ;  /* 0x00007100ff0877ac */ /* 0x000e620008000800 */
[----:B------:R-:W-:-:S02]  /*0d00*/  MOV R147, R7 ;  /* 0x0000000700937202 */ /* 0x000fc40000000f00 */
[----:B------:R-:W-:Y:S01]  /*0d10*/  SHF.R.U32.HI R148, RZ, 0x10, R7 ;  /* 0x00000010ff947819 */ /* 0x000fe20000011607 */
[----:B------:R-:W2:Y:S01]  /*0d20*/  LDCU UR19, c[0x0][0x400] ;  /* 0x00008000ff1377ac */ /* 0x000ea20008000800 */
[----:B------:R-:W-:Y:S02]  /*0d30*/  PRMT R3, R9, 0x7610, R3 ;  /* 0x0000761009037816 */ /* 0x000fe40000000003 */
[----:B------:R-:W-:Y:S01]  /*0d40*/  PRMT R6, R12, 0x7610, R6 ;  /* 0x000076100c067816 */ /* 0x000fe20000000006 */
[----:B------:R-:W3:Y:S01]  /*0d50*/  LDCU.64 UR20, c[0x0][0x438] ;  /* 0x00008700ff1477ac */ /* 0x000ee20008000a00 */
[----:B------:R-:W-:Y:S02]  /*0d60*/  PRMT R8, R16, 0x7610, R8 ;  /* 0x0000761010087816 */ /* 0x000fe40000000008 */
[----:B------:R-:W-:Y:S01]  /*0d70*/  PRMT R10, R20, 0x7610, R10 ;  /* 0x00007610140a7816 */ /* 0x000fe2000000000a */
[----:B------:R-:W4:Y:S01]  /*0d80*/  LDCU.64 UR22, c[0x0][0x478] ;  /* 0x00008f00ff1677ac */ /* 0x000f220008000a00 */
[----:B------:R-:W-:-:S02]  /*0d90*/  PRMT R5, R11, 0x7610, R5 ;  /* 0x000076100b057816 */ /* 0x000fc40000000005 */
[----:B------:R-:W-:Y:S01]  /*0da0*/  PRMT R7, R13, 0x7610, R7 ;  /* 0x000076100d077816 */ /* 0x000fe20000000007 */
[----:B------:R-:W0:Y:S01]  /*0db0*/  LDCU.128 UR12, c[0x0][0x3c0] ;  /* 0x00007800ff0c77ac */ /* 0x000e220008000c00 */
[----:B------:R-:W-:Y:S02]  /*0dc0*/  PRMT R9, R17, 0x7610, R9 ;  /* 0x0000761011097816 */ /* 0x000fe40000000009 */
[----:B------:R-:W-:Y:S01]  /*0dd0*/  PRMT R12, R21, 0x7610, R12 ;  /* 0x00007610150c7816 */ /* 0x000fe2000000000c */
[----:B------:R-:W0:Y:S01]  /*0de0*/  LDCU.64 UR24, c[0x0][0x380] ;  /* 0x00007000ff1877ac */ /* 0x000e220008000a00 */
[----:B------:R-:W-:Y:S02]  /*0df0*/  PRMT R14, R24, 0x7610, R14 ;  /* 0x00007610180e7816 */ /* 0x000fe4000000000e */
[----:B------:R-:W-:Y:S01]  /*0e00*/  PRMT R16, R25, 0x7610, R16 ;  /* 0x0000761019107816 */ /* 0x000fe20000000010 */
[----:B------:R-:W-:Y:S01]  /*0e10*/  UMOV UR6, UR7 ;  /* 0x0000000700067c82 */ /* 0x000fe20008000000 */
[----:B------:R-:W-:-:S02]  /*0e20*/  PRMT R18, R26, 0x7610, R18 ;  /* 0x000076101a127816 */ /* 0x000fc40000000012 */
[----:B------:R-:W-:Y:S02]  /*0e30*/  PRMT R20, R27, 0x7610, R20 ;  /* 0x000076101b147816 */ /* 0x000fe40000000014 */
        /* <DEDUP_REMOVED lines=12> */
[--C-:B------:R-:W-:Y:S02]  /*0f00*/  SHF.R.U64 R149, R178, 0x10, R179.reuse ;  /* 0x00000010b2957819 */ /* 0x100fe400000012b3 */
[----:B------:R-:W-:Y:S02]  /*0f10*/  SHF.R.U32.HI R150, RZ, 0x10, R179 ;  /* 0x00000010ff967819 */ /* 0x000fe400000116b3 */
[--C-:B------:R-:W-:Y:S02]  /*0f20*/  SHF.R.U64 R151, R176, 0x10, R177.reuse ;  /* 0x00000010b0977819 */ /* 0x100fe400000012b1 */
[----:B------:R-:W-:Y:S02]  /*0f30*/  SHF.R.U32.HI R152, RZ, 0x10, R177 ;  /* 0x00000010ff987819 */ /* 0x000fe400000116b1 */
        /* <DEDUP_REMOVED lines=11> */
[----:B01234-:R-:W-:-:S07]  /*0ff0*/  PRMT R39, R135, 0x7610, R39 ;  /* 0x0000761087277816 */ /* 0x01ffce0000000027 */
.L_x_319:
[----:B------:R-:W0:Y:S01]  /*1000*/  @UP0 LDCU.64 UR4, c[0x0][0x3e0] ;  /* 0x00007c00ff0407ac */ /* 0x000e220008000a00 */
[----:B------:R-:W-:Y:S01]  /*1010*/  PLOP3.LUT P0, PT, PT, PT, UP0, 0x80, 0x8 ;  /* 0x000000000008781c */ /* 0x000fe20003f0f008 */
[----:B------:R-:W-:-:S06]  /*1020*/  UIMAD.WIDE UR10, UR6, 0x4, UR14 ;  /* 0x00000004060a78a5 */ /* 0x000fcc000f8e020e */
[----:B------:R-:W-:Y:S02]  /*1030*/  MOV R126, UR10 ;  /* 0x0000000a007e7c02 */ /* 0x000fe40008000f00 */
[----:B------:R-:W-:-:S05]  /*1040*/  MOV R127, UR11 ;  /* 0x0000000b007f7c02 */ /* 0x000fca0008000f00 */
[----:B------:R-:W2:Y:S01]  /*1050*/  LDG.E R126, desc[UR16][R126.64] ;  /* 0x000000107e7e7981 */ /* 0x000ea2000c1e1900 */
[----:B0-----:R-:W-:-:S06]  /*1060*/  @UP0 UIMAD.WIDE UR4, UR6, 0x2, UR4 ;  /* 0x00000002060408a5 */ /* 0x001fcc000f8e0204 */
[----:B------:R-:W-:Y:S02]  /*1070*/  MOV R124, UR4 ;  /* 0x00000004007c7c02 */ /* 0x000fe40008000f00 */
[----:B------:R-:W-:Y:S01]  /*1080*/  MOV R125, UR5 ;  /* 0x00000005007d7c02 */ /* 0x000fe20008000f00 */
[----:B------:R-:W-:-:S04]  /*1090*/  UIMAD.WIDE UR4, UR6, 0x4, UR12 ;  /* 0x00000004060478a5 */ /* 0x000fc8000f8e020c */
[----:B------:R-:W3:Y:S02]  /*10a0*/  @P0 LDG.E.U16 R124, desc[UR16][R124.64] ;  /* 0x000000107c7c0981 */ /* 0x000ee4000c1e1500 */
[----:B------:R-:W-:Y:S02]  /*10b0*/  MOV R128, UR4 ;  /* 0x0000000400807c02 */ /* 0x000fe40008000f00 */
[----:B------:R-:W-:-:S05]  /*10c0*/  MOV R129, UR5 ;  /* 0x0000000500817c02 */ /* 0x000fca0008000f00 */
[----:B------:R-:W4:Y:S01]  /*10d0*/  LDG.E R128, desc[UR16][R128.64] ;  /* 0x0000001080807981 */ /* 0x000f22000c1e1900 */
[----:B------:R-:W-:Y:S01]  /*10e0*/  PLOP3.LUT P0, PT, PT, PT, UP0, 0x80, 0x8 ;  /* 0x000000000008781c */ /* 0x000fe20003f0f008 */
[----:B------:R-:W-:Y:S01]  /*10f0*/  UIMAD UR4, UR6, UR8, URZ ;  /* 0x00000008060472a4 */ /* 0x000fe2000f8e02ff */
[----:B------:R-:W-:-:S03]  /*1100*/  ISETP.GE.U32.AND P3, PT, R191, 0x100, PT ;  /* 0x00000100bf00780c */ /* 0x000fc60003f66070 */
[----:B------:R-:W-:-:S04]  /*1110*/  USHF.R.S32.HI UR5, URZ, 0x1f, UR4 ;  /* 0x0000001fff057899 */ /* 0x000fc80008011404 */
[----:B------:R-:W-:Y:S01]  /*1120*/  ULEA.HI UR5, UR5, UR4, URZ, 0x2 ;  /* 0x0000000405057291 */ /* 0x000fe2000f8f10ff */
[----:B------:R-:W-:Y:S01]  /*1130*/  ISETP.NE.AND P5, PT, RZ, UR18, PT ;  /* 0x00000012ff007c0c */ /* 0x000fe2000bfa5270 */
[----:B------:R-:W-:-:S04]  /*1140*/  UMOV UR9, 0x3f800000 ;  /* 0x3f80000000097882 */ /* 0x000fc80000000000 */
[----:B------:R-:W-:Y:S01]  /*1150*/  MOV R190, UR5 ;  /* 0x0000000500be7c02 */ /* 0x000fe20008000f00 */
[----:B------:R-:W-:Y:S01]  /*1160*/  BSSY.RECONVERGENT B0, `(.L_x_250) ;  /* 0x0000049000007945 */ /* 0x000fe20003800200 */
[----:B------:R-:W-:Y:S02]  /*1170*/  HFMA2 R131, -RZ, RZ, 0, 0 ;  /* 0x00000000ff837431 */ /* 0x000fe400000001ff */
[----:B------:R-:W-:Y:S02]  /*1180*/  LEA.HI.SX32 R190, R190, R189, 0x1e ;  /* 0x000000bdbebe7211 */ /* 0x000fe400078ff2ff */
[C---:B------:R-:W-:Y:S02]  /*1190*/  ISETP.GE.U32.AND P1, PT, R191.reuse, 0x300, PT ;  /* 0x00000300bf00780c */ /* 0x040fe40003f26070 */
[C---:B------:R-:W-:Y:S02]  /*11a0*/  ISETP.GE.U32.AND P2, PT, R191.reuse, 0x400, PT ;  /* 0x00000400bf00780c */ /* 0x040fe40003f46070 */
[----:B------:R-:W-:-:S02]  /*11b0*/  ISETP.GE.U32.AND P4, PT, R191, 0x500, PT ;  /* 0x00000500bf00780c */ /* 0x000fc40003f86070 */
[----:B------:R-:W-:Y:S02]  /*11c0*/  MOV R132, RZ ;  /* 0x000000ff00847202 */ /* 0x000fe40000000f00 */
[----:B------:R-:W-:Y:S02]  /*11d0*/  MOV R133, R190 ;  /* 0x000000be00857202 */ /* 0x000fe40000000f00 */
[----:B--2---:R-:W-:Y:S02]  /*11e0*/  R2UR UR11, R126 ;  /* 0x000000007e0b72ca */ /* 0x004fe400000e0000 */
[----:B---3--:R-:W-:Y:S02]  /*11f0*/  @P0 R2UR UR10, R124 ;  /* 0x000000007c0a02ca */ /* 0x008fe400000e0000 */
[----:B------:R-:W-:Y:S02]  /*1200*/  ISETP.GE.U32.AND P0, PT, R191, 0x200, PT ;  /* 0x00000200bf00780c */ /* 0x000fe40003f06070 */
[----:B------:R-:W-:-:S02]  /*1210*/  P2R R124, PR, RZ, 0x20 ;  /* 0x00000020ff7c7803 */ /* 0x000fc40000000000 */
[----:B----4-:R-:W-:-:S07]  /*1220*/  FSEL R130, R128, RZ, !P5 ;  /* 0x000000ff80827208 */ /* 0x010fce0006800000 */
[----:B------:R-:W-:Y:S01]  /*1230*/  @UP0 USHF.L.U32 UR9, UR10, 0x10, URZ ;  /* 0x000000100a090899 */ /* 0x000fe200080006ff */
[----:B-----5:R-:W-:Y:S11]  /*1240*/  @!P3 BRA `(.L_x_251) ;  /* 0x0000000000e8b947 */ /* 0x020ff60003800000 */
        /* <DEDUP_REMOVED lines=11> */
[----:B------:R-:W-:Y:S02]  /*1300*/  SHF.L.U32 R209, R179, 0x10, RZ ;  /* 0x00000010b3d17819 */ /* 0x000fe400000006ff */
[----:B------:R-:W-:Y:S01]  /*1310*/  SHF.L.U32 R208, R150, 0x10, RZ ;  /* 0x0000001096d07819 */ /* 0x000fe200000006ff */
[----:B0-----:R-:W-:-:S05]  /*1320*/  @P5 IMAD.WIDE.U32 R128, R190, 0x8, R128 ;  /* 0x00000008be805825 */ /* 0x001fca00078e0080 */
[----:B------:R0:W5:Y:S01]  /*1330*/  @P5 LDG.E.64 R230, desc[UR16][R128.64] ;  /* 0x0000001080e65981 */ /* 0x000162000c1e1b00 */
[--C-:B--2---:R-:W-:Y:S02]  /*1340*/  SHF.R.U64 R134, R126, 0x10, R127.reuse ;  /* 0x000000107e867819 */ /* 0x104fe4000000127f */
[----:B------:R-:W-:Y:S02]  /*1350*/  MOV R132, R127 ;  /* 0x0000007f00847202 */ /* 0x000fe40000000f00 */
[----:B------:R-:W-:Y:S02]  /*1360*/  SHF.R.U32.HI R133, RZ, 0x10, R127 ;  /* 0x00000010ff857819 */ /* 0x000fe4000001167f */
[----:B------:R-:W-:Y:S02]  /*1370*/  MOV R131, R126 ;  /* 0x0000007e00837202 */ /* 0x000fe40000000f00 */
[C---:B---3--:R-:W-:Y:S02]  /*1380*/  SHF.L.U32 R127, R124.reuse, 0x10, RZ ;  /* 0x000000107c7f7819 */ /* 0x048fe400000006ff */
[----:B------:R-:W-:-:S02]  /*1390*/  SHF.R.U64 R124, R124, 0x10, R125 ;  /* 0x000000107c7c7819 */ /* 0x000fc4000000127d */
[----:B------:R-:W-:Y:S02]  /*13a0*/  SHF.R.U32.HI R126, RZ, 0x10, R125 ;  /* 0x00000010ff7e7819 */ /* 0x000fe4000001167d */
[----:B------:R-:W-:-:S05]  /*13b0*/  SHF.L.U32 R125, R125, 0x10, RZ ;  /* 0x000000107d7d7819 */ /* 0x000fca00000006ff */
[----:B------:R-:W-:Y:S01]  /*13c0*/  FADD.FTZ R125, -R130, R125 ;  /* 0x0000007d827d7221 */ /* 0x000fe20000010100 */
[----:B------:R-:W-:-:S03]  /*13d0*/  SHF.L.U32 R131, R131, 0x10, RZ ;  /* 0x0000001083837819 */ /* 0x000fc600000006ff */
[----:B------:R-:W-:Y:S01]  /*13e0*/  FMUL.FTZ R211, R125, UR11 ;  /* 0x0000000b7dd37c20 */ /* 0x000fe20008410000 */
[----:B------:R-:W-:Y:S01]  /*13f0*/  SHF.L.U32 R125, R124, 0x10, RZ ;  /* 0x000000107c7d7819 */ /* 0x000fe200000006ff */
[----:B------:R-:W-:Y:S01]  /*1400*/  FADD.FTZ R127, -R130, R127 ;  /* 0x0000007f827f7221 */ /* 0x000fe20000010100 */
[----:B------:R-:W-:Y:S01]  /*1410*/  SHF.L.U32 R124, R134, 0x10, RZ ;  /* 0x00000010867c7819 */ /* 0x000fe200000006ff */
[----:B------:R-:W-:Y:S02]  /*1420*/  FMUL.FTZ R213, R213, R131 ;  /* 0x00000083d5d57220 */ /* 0x000fe40000410000 */
[----:B------:R-:W-:Y:S01]  /*1430*/  FADD.FTZ R125, -R130, R125 ;  /* 0x0000007d827d7221 */ /* 0x000fe20000010100 */
[----:B------:R-:W-:Y:S01]  /*1440*/  FMUL.FTZ R215, R127, UR11 ;  /* 0x0000000b7fd77c20 */ /* 0x000fe20008410000 */
[----:B------:R-:W-:Y:S01]  /*1450*/  SHF.L.U32 R132, R132, 0x10, RZ ;  /* 0x0000001084847819 */ /* 0x000fe200000006ff */
[-C--:B------:R-:W-:Y:S01]  /*1460*/  FMUL.FTZ R212, R212, R124.reuse ;  /* 0x0000007cd4d47220 */ /* 0x080fe20000410000 */
[----:B------:R-:W-:Y:S01]  /*1470*/  FMUL.FTZ R214, R125, UR11 ;  /* 0x0000000b7dd67c20 */ /* 0x000fe20008410000 */
[----:B0-----:R-:W-:Y:S01]  /*1480*/  SHF.L.U32 R129, R126, 0x10, RZ ;  /* 0x000000107e817819 */ /* 0x001fe200000006ff */
[----:B------:R-:W-:Y:S01]  /*1490*/  FADD.FTZ R125, RZ, R213 ;  /* 0x000000d5ff7d7221 */ /* 0x000fe20000010000 */
[----:B------:R-:W-:Y:S01]  /*14a0*/  FFMA.FTZ R127, R215, R213, RZ ;  /* 0x000000d5d77f7223 */ /* 0x000fe200000100ff */
[----:B------:R-:W-:Y:S01]  /*14b0*/  SHF.L.U32 R128, R133, 0x10, RZ ;  /* 0x0000001085807819 */ /* 0x000fe200000006ff */
[----:B------:R-:W-:Y:S01]  /*14c0*/  FADD.FTZ R93, R93, R124 ;  /* 0x0000007c5d5d7221 */ /* 0x000fe20000010000 */
[----:B------:R-:W-:Y:S01]  /*14d0*/  FFMA.FTZ R121, R214, R124, R121 ;  /* 0x0000007cd6797223 */ /* 0x000fe20000010079 */
[----:B------:R-:W-:Y:S01]  /*14e0*/  FMUL.FTZ R209, R209, R132 ;  /* 0x00000084d1d17220 */ /* 0x000fe20000410000 */
[----:B------:R-:W-:Y:S01]  /*14f0*/  FADD.FTZ R129, -R130, R129 ;  /* 0x0000008182817221 */ /* 0x000fe20000010100 */
[----:B------:R-:W-:Y:S01]  /*1500*/  FADD.FTZ R124, R125, R212 ;  /* 0x000000d47d7c7221 */ /* 0x000fe20000010000 */
[----:B------:R-:W-:Y:S01]  /*1510*/  FFMA.FTZ R126, R214, R212, R127 ;  /* 0x000000d4d67e7223 */ /* 0x000fe2000001007f */
[----:B------:R-:W-:Y:S01]  /*1520*/  FADD.FTZ R92, R92, R131 ;  /* 0x000000835c5c7221 */ /* 0x000fe20000010000 */
[----:B------:R-:W-:Y:S01]  /*1530*/  FFMA.FTZ R120, R215, R131, R120 ;  /* 0x00000083d7787223 */ /* 0x000fe20000010078 */
[----:B------:R-:W-:Y:S01]  /*1540*/  FMUL.FTZ R208, R208, R128 ;  /* 0x00000080d0d07220 */ /* 0x000fe20000410000 */
[----:B------:R-:W-:Y:S01]  /*1550*/  FMUL.FTZ R210, R129, UR11 ;  /* 0x0000000b81d27c20 */ /* 0x000fe20008410000 */
[----:B------:R-:W-:Y:S01]  /*1560*/  FADD.FTZ R131, R124, R209 ;  /* 0x000000d17c837221 */ /* 0x000fe20000010000 */
[C---:B------:R-:W-:Y:S01]  /*1570*/  FFMA.FTZ R125, R211.reuse, R209, R126 ;  /* 0x000000d1d37d7223 */ /* 0x040fe2000001007e */
[----:B------:R-:W-:Y:S01]  /*1580*/  FADD.FTZ R94, R94, R132 ;  /* 0x000000845e5e7221 */ /* 0x000fe20000010000 */
[----:B------:R-:W-:Y:S01]  /*1590*/  FFMA.FTZ R122, R211, R132, R122 ;  /* 0x00000084d37a7223 */ /* 0x000fe2000001007a */
[----:B------:R-:W-:Y:S01]  /*15a0*/  FADD.FTZ R95, R95, R128 ;  /* 0x000000805f5f7221 */ /* 0x000fe20000010000 */
[----:B------:R-:W-:Y:S01]  /*15b0*/  FFMA.FTZ R123, R210, R128, R123 ;  /* 0x00000080d27b7223 */ /* 0x000fe2000001007b */
[----:B------:R-:W-:Y:S01]  /*15c0*/  IADD3 R133, PT, PT, R190, 0x100, RZ ;  /* 0x00000100be857810 */ /* 0x000fe20007ffe0ff */
[----:B------:R-:W-:Y:S01]  /*15d0*/  FADD.FTZ R131, R131, R208 ;  /* 0x000000d083837221 */ /* 0x000fe20000010000 */
[----:B------:R-:W-:-:S07]  /*15e0*/  FFMA.FTZ R132, R210, R208, R125 ;  /* 0x000000d0d2847223 */ /* 0x000fce000001007d */
.L_x_251:
[----:B------:R-:W-:Y:S05]  /*15f0*/  BSYNC.RECONVERGENT B0 ;  /* 0x0000000000007941 */ /* 0x000fea0003800200 */
.L_x_250:
        /* <DEDUP_REMOVED lines=17> */
[----:B------:R-:W-:Y:S02]  /*1710*/  IADD3 R133, PT, PT, R133, 0x100, RZ ;  /* 0x0000010085857810 */ /* 0x000fe40007ffe0ff */
[--C-:B--2---:R-:W-:Y:S02]  /*1720*/  SHF.R.U64 R137, R128, 0x10, R129.reuse ;  /* 0x0000001080897819 */ /* 0x104fe40000001281 */
[----:B------:R-:W-:Y:S02]  /*1730*/  MOV R135, R129 ;  /* 0x0000008100877202 */ /* 0x000fe40000000f00 */
[----:B------:R-:W-:Y:S02]  /*1740*/  SHF.R.U32.HI R136, RZ, 0x10, R129 ;  /* 0x00000010ff887819 */ /* 0x000fe40000011681 */
[C---:B---3--:R-:W-:Y:S02]  /*1750*/  SHF.L.U32 R129, R124.reuse, 0x10, RZ ;  /* 0x000000107c817819 */ /* 0x048fe400000006ff */
[----:B------:R-:W-:-:S02]  /*1760*/  SHF.R.U64 R124, R124, 0x10, R125 ;  /* 0x000000107c7c7819 */ /* 0x000fc4000000127d */
[----:B------:R-:W-:Y:S02]  /*1770*/  SHF.R.U32.HI R138, RZ, 0x10, R125 ;  /* 0x00000010ff8a7819 */ /* 0x000fe4000001167d */
[----:B------:R-:W-:Y:S02]  /*1780*/  SHF.L.U32 R125, R125, 0x10, RZ ;  /* 0x000000107d7d7819 */ /* 0x000fe400000006ff */
[----:B------:R-:W-:-:S03]  /*1790*/  MOV R134, R128 ;  /* 0x0000008000867202 */ /* 0x000fc60000000f00 */
[----:B------:R-:W-:Y:S01]  /*17a0*/  FADD.FTZ R125, -R130, R125 ;  /* 0x0000007d827d7221 */ /* 0x000fe20000010100 */
[----:B------:R-:W-:-:S03]  /*17b0*/  SHF.L.U32 R134, R134, 0x10, RZ ;  /* 0x0000001086867819 */ /* 0x000fc600000006ff */
[----:B------:R-:W-:Y:S01]  /*17c0*/  FMUL.FTZ R203, R125, UR11 ;  /* 0x0000000b7dcb7c20 */ /* 0x000fe20008410000 */
[----:B------:R-:W-:Y:S01]  /*17d0*/  SHF.L.U32 R125, R124, 0x10, RZ ;  /* 0x000000107c7d7819 */ /* 0x000fe200000006ff */
[C---:B------:R-:W-:Y:S01]  /*17e0*/  FADD.FTZ R129, -R130.reuse, R129 ;  /* 0x0000008182817221 */ /* 0x040fe20000010100 */
        /* <DEDUP_REMOVED lines=8> */
[----:B------:R-:W-:Y:S01]  /*1870*/  FADD.FTZ R131, R131, R205 ;  /* 0x000000cd83837221 */ /* 0x000fe20000010000 */
[----:B------:R-:W-:Y:S01]  /*1880*/  FFMA.FTZ R125, R207, R205, R132 ;  /* 0x000000cdcf7d7223 */ /* 0x000fe20000010084 */
[----:B------:R-:W-:Y:S01]  /*1890*/  SHF.L.U32 R128, R136, 0x10, RZ ;  /* 0x0000001088807819 */ /* 0x000fe200000006ff */
[----:B------:R-:W-:Y:S01]  /*18a0*/  FADD.FTZ R89, R89, R124 ;  /* 0x0000007c59597221 */ /* 0x000fe20000010000 */
[----:B------:R-:W-:Y:S01]  /*18b0*/  FFMA.FTZ R117, R206, R124, R117 ;  /* 0x0000007cce757223 */ /* 0x000fe20000010075 */
[----:B------:R-:W-:Y:S01]  /*18c0*/  FMUL.FTZ R201, R201, R135 ;  /* 0x00000087c9c97220 */ /* 0x000fe20000410000 */
[----:B------:R-:W-:Y:S01]  /*18d0*/  FADD.FTZ R127, -R130, R127 ;  /* 0x0000007f827f7221 */ /* 0x000fe20000010100 */
[----:B------:R-:W-:Y:S01]  /*18e0*/  FADD.FTZ R124, R131, R204 ;  /* 0x000000cc837c7221 */ /* 0x000fe20000010000 */
[----:B------:R-:W-:Y:S01]  /*18f0*/  FFMA.FTZ R126, R206, R204, R125 ;  /* 0x000000ccce7e7223 */ /* 0x000fe2000001007d */
[----:B------:R-:W-:Y:S01]  /*1900*/  FMUL.FTZ R200, R200, R128 ;  /* 0x00000080c8c87220 */ /* 0x000fe20000410000 */
[----:B------:R-:W-:Y:S01]  /*1910*/  FMUL.FTZ R202, R127, UR11 ;  /* 0x0000000b7fca7c20 */ /* 0x000fe20008410000 */
[----:B------:R-:W-:Y:S01]  /*1920*/  FADD.FTZ R131, R124, R201 ;  /* 0x000000c97c837221 */ /* 0x000fe20000010000 */
[----:B------:R-:W-:Y:S01]  /*1930*/  FFMA.FTZ R125, R203, R201, R126 ;  /* 0x000000c9cb7d7223 */ /* 0x000fe2000001007e */
[----:B------:R-:W-:Y:S01]  /*1940*/  FADD.FTZ R88, R88, R134 ;  /* 0x0000008658587221 */ /* 0x000fe20000010000 */
[----:B------:R-:W-:Y:S01]  /*1950*/  FFMA.FTZ R116, R207, R134, R116 ;  /* 0x00000086cf747223 */ /* 0x000fe20000010074 */
[----:B------:R-:W-:Y:S01]  /*1960*/  FADD.FTZ R90, R90, R135 ;  /* 0x000000875a5a7221 */ /* 0x000fe20000010000 */
[----:B------:R-:W-:Y:S01]  /*1970*/  FFMA.FTZ R118, R203, R135, R118 ;  /* 0x00000087cb767223 */ /* 0x000fe20000010076 */
[----:B------:R-:W-:Y:S01]  /*1980*/  FADD.FTZ R91, R91, R128 ;  /* 0x000000805b5b7221 */ /* 0x000fe20000010000 */
[C---:B------:R-:W-:Y:S01]  /*1990*/  FFMA.FTZ R119, R202.reuse, R128, R119 ;  /* 0x00000080ca777223 */ /* 0x040fe20000010077 */
[----:B------:R-:W-:Y:S01]  /*19a0*/  FADD.FTZ R131, R131, R200 ;  /* 0x000000c883837221 */ /* 0x000fe20000010000 */
[----:B------:R-:W-:-:S07]  /*19b0*/  FFMA.FTZ R132, R202, R200, R125 ;  /* 0x000000c8ca847223 */ /* 0x000fce000001007d */
.L_x_253:
[----:B------:R-:W-:Y:S05]  /*19c0*/  BSYNC.RECONVERGENT B0 ;  /* 0x0000000000007941 */ /* 0x000fea0003800200 */
.L_x_252:
        /* <DEDUP_REMOVED lines=60> */
.L_x_255:
[----:B------:R-:W-:Y:S05]  /*1d90*/  BSYNC.RECONVERGENT B0 ;  /* 0x0000000000007941 */ /* 0x000fea0003800200 */
.L_x_254:
        /* <DEDUP_REMOVED lines=17> */
[----:B------:R-:W-:Y:S02]  /*1eb0*/  IADD3 R133, PT, PT, R133, 0x100, RZ ;  /* 0x0000010085857810 */ /* 0x000fe40007ffe0ff */
[--C-:B--2---:R-:W-:Y:S02]  /*1ec0*/  SHF.R.U64 R138, R128, 0x10, R129.reuse ;  /* 0x00000010808a7819 */ /* 0x104fe40000001281 */
[----:B------:R-:W-:Y:S02]  /*1ed0*/  MOV R136, R129 ;  /* 0x0000008100887202 */ /* 0x000fe40000000f00 */
[----:B------:R-:W-:Y:S02]  /*1ee0*/  SHF.R.U32.HI R137, RZ, 0x10, R129 ;  /* 0x00000010ff897819 */ /* 0x000fe40000011681 */
[----:B---3--:R-:W-:-:S02]  /*1ef0*/  SHF.L.U32 R129, R124, 0x10, RZ ;  /* 0x000000107c817819 */ /* 0x008fc400000006ff */
[----:B------:R-:W-:-:S03]  /*1f00*/  MOV R134, R128 ;  /* 0x0000008000867202 */ /* 0x000fc60000000f00 */
[----:B------:R-:W-:Y:S01]  /*1f10*/  FADD.FTZ R129, -R130, R129 ;  /* 0x0000008182817221 */ /* 0x000fe20000010100 */
[--C-:B------:R-:W-:Y:S02]  /*1f20*/  SHF.R.U64 R124, R124, 0x10, R125.reuse ;  /* 0x000000107c7c7819 */ /* 0x100fe4000000127d */
[----:B------:R-:W-:Y:S02]  /*1f30*/  SHF.R.U32.HI R139, RZ, 0x10, R125 ;  /* 0x00000010ff8b7819 */ /* 0x000fe4000001167d */
[----:B------:R-:W-:Y:S01]  /*1f40*/  SHF.L.U32 R135, R125, 0x10, RZ ;  /* 0x000000107d877819 */ /* 0x000fe200000006ff */
[----:B------:R-:W-:Y:S01]  /*1f50*/  FMUL.FTZ R153, R129, UR11 ;  /* 0x0000000b81997c20 */ /* 0x000fe20008410000 */
[----:B------:R-:W-:-:S05]  /*1f60*/  SHF.L.U32 R125, R134, 0x10, RZ ;  /* 0x00000010867d7819 */ /* 0x000fca00000006ff */
[-C--:B------:R-:W-:Y:S01]  /*1f70*/  FMUL.FTZ R154, R154, R125.reuse ;  /* 0x0000007d9a9a7220 */ /* 0x080fe20000410000 */
[----:B------:R-:W-:Y:S01]  /*1f80*/  FADD.FTZ R80, R80, R125 ;  /* 0x0000007d50507221 */ /* 0x000fe20000010000 */
[----:B------:R-:W-:Y:S01]  /*1f90*/  FFMA.FTZ R108, R153, R125, R108 ;  /* 0x0000007d996c7223 */ /* 0x000fe2000001006c */
[----:B------:R-:W-:Y:S01]  /*1fa0*/  SHF.L.U32 R125, R124, 0x10, RZ ;  /* 0x000000107c7d7819 */ /* 0x000fe200000006ff */
[----:B------:R-:W-:Y:S01]  /*1fb0*/  FADD.FTZ R135, -R130, R135 ;  /* 0x0000008782877221 */ /* 0x000fe20000010100 */
[----:B0-----:R-:W-:-:S03]  /*1fc0*/  SHF.L.U32 R127, R136, 0x10, RZ ;  /* 0x00000010887f7819 */ /* 0x001fc600000006ff */
[----:B------:R-:W-:Y:S01]  /*1fd0*/  FADD.FTZ R125, -R130, R125 ;  /* 0x0000007d827d7221 */ /* 0x000fe20000010100 */
[----:B------:R-:W-:Y:S01]  /*1fe0*/  FMUL.FTZ R155, R135, UR11 ;  /* 0x0000000b879b7c20 */ /* 0x000fe20008410000 */
[----:B------:R-:W-:Y:S02]  /*1ff0*/  SHF.L.U32 R124, R138, 0x10, RZ ;  /* 0x000000108a7c7819 */ /* 0x000fe400000006ff */
[----:B------:R-:W-:Y:S01]  /*2000*/  FMUL.FTZ R158, R125, UR11 ;  /* 0x0000000b7d9e7c20 */ /* 0x000fe20008410000 */
[-C--:B------:R-:W-:Y:S01]  /*2010*/  FMUL.FTZ R156, R156, R127.reuse ;  /* 0x0000007f9c9c7220 */ /* 0x080fe20000410000 */
[----:B------:R-:W-:Y:S01]  /*2020*/  FADD.FTZ R82, R82, R127 ;  /* 0x0000007f52527221 */ /* 0x000fe20000010000 */
[----:B------:R-:W-:Y:S01]  /*2030*/  FFMA.FTZ R110, R155, R127, R110 ;  /* 0x0000007f9b6e7223 */ /* 0x000fe2000001006e */
[----:B------:R-:W-:Y:S01]  /*2040*/  SHF.L.U32 R127, R139, 0x10, RZ ;  /* 0x000000108b7f7819 */ /* 0x000fe200000006ff */
[-C--:B------:R-:W-:Y:S01]  /*2050*/  FMUL.FTZ R157, R157, R124.reuse ;  /* 0x0000007c9d9d7220 */ /* 0x080fe20000410000 */
[----:B------:R-:W-:Y:S01]  /*2060*/  FADD.FTZ R81, R81, R124 ;  /* 0x0000007c51517221 */ /* 0x000fe20000010000 */
[----:B------:R-:W-:Y:S01]  /*2070*/  FFMA.FTZ R109, R158, R124, R109 ;  /* 0x0000007c9e6d7223 */ /* 0x000fe2000001006d */
[----:B------:R-:W-:Y:S01]  /*2080*/  FADD.FTZ R124, R131, R154 ;  /* 0x0000009a837c7221 */ /* 0x000fe20000010000 */
[----:B------:R-:W-:Y:S01]  /*2090*/  FFMA.FTZ R125, R153, R154, R132 ;  /* 0x0000009a997d7223 */ /* 0x000fe20000010084 */
[----:B------:R-:W-:Y:S01]  /*20a0*/  FADD.FTZ R160, -R130, R127 ;  /* 0x0000007f82a07221 */ /* 0x000fe20000010100 */
[----:B------:R-:W-:Y:S01]  /*20b0*/  SHF.L.U32 R128, R137, 0x10, RZ ;  /* 0x0000001089807819 */ /* 0x000fe200000006ff */
[----:B------:R-:W-:Y:S01]  /*20c0*/  FADD.FTZ R127, R124, R157 ;  /* 0x0000009d7c7f7221 */ /* 0x000fe20000010000 */
[----:B------:R-:W-:Y:S01]  /*20d0*/  FFMA.FTZ R124, R158, R157, R125 ;  /* 0x0000009d9e7c7223 */ /* 0x000fe2000001007d */
[----:B------:R-:W-:-:S02]  /*20e0*/  FMUL.FTZ R160, R160, UR11 ;  /* 0x0000000ba0a07c20 */ /* 0x000fc40008410000 */
[----:B------:R-:W-:Y:S01]  /*20f0*/  FMUL.FTZ R159, R159, R128 ;  /* 0x000000809f9f7220 */ /* 0x000fe20000410000 */
[----:B------:R-:W-:Y:S01]  /*2100*/  FADD.FTZ R126, R127, R156 ;  /* 0x0000009c7f7e7221 */ /* 0x000fe20000010000 */
[----:B------:R-:W-:Y:S01]  /*2110*/  FFMA.FTZ R124, R155, R156, R124 ;  /* 0x0000009c9b7c7223 */ /* 0x000fe2000001007c */
[----:B------:R-:W-:Y:S01]  /*2120*/  FADD.FTZ R83, R83, R128 ;  /* 0x0000008053537221 */ /* 0x000fe20000010000 */
[----:B------:R-:W-:Y:S01]  /*2130*/  FFMA.FTZ R111, R160, R128, R111 ;  /* 0x00000080a06f7223 */ /* 0x000fe2000001006f */
[----:B------:R-:W-:Y:S01]  /*2140*/  FADD.FTZ R131, R126, R159 ;  /* 0x0000009f7e837221 */ /* 0x000fe20000010000 */
[----:B------:R-:W-:-:S07]  /*2150*/  FFMA.FTZ R132, R160, R159, R124 ;  /* 0x0000009fa0847223 */ /* 0x000fce000001007c */
.L_x_257:
[----:B------:R-:W-:Y:S05]  /*2160*/  BSYNC.RECONVERGENT B0 ;  /* 0x0000000000007941 */ /* 0x000fea0003800200 */
.L_x_256:
        /* <DEDUP_REMOVED lines=60> */
.L_x_259:
[----:B------:R-:W-:Y:S05]  /*2530*/  BSYNC.RECONVERGENT B0 ;  /* 0x0000000000007941 */ /* 0x000fea0003800200 */
.L_x_258:
        /* <DEDUP_REMOVED lines=13> */
[----:B------:R-:W0:Y:S01]  /*2610*/  LDG.E.64 R124, desc[UR16][R124.64] ;  /* 0x000000107c7c7981 */ /* 0x000e22000c1e1b00 */
[----:B------:R-:W-:Y:S02]  /*2620*/  SHF.L.U32 R170, R17, 0x10, RZ ;  /* 0x0000001011aa7819 */ /* 0x000fe400000006ff */
[----:B------:R-:W-:Y:S02]  /*2630*/  SHF.L.U32 R172, R19, 0x10, RZ ;  /* 0x0000001013ac7819 */ /* 0x000fe400000006ff */
[----:B------:R-:W-:Y:S02]  /*2640*/  SHF.L.U32 R173, R18, 0x10, RZ ;  /* 0x0000001012ad7819 */ /* 0x000fe400000006ff */
[----:B------:R-:W-:Y:S02]  /*2650*/  SHF.L.U32 R175, R20, 0x10, RZ ;  /* 0x0000001014af7819 */ /* 0x000fe400000006ff */
[----:B------:R-:W-:Y:S02]  /*2660*/  IADD3 R133, PT, PT, R133, 0x100, RZ ;  /* 0x0000010085857810 */ /* 0x000fe40007ffe0ff */
[----:B--2---:R-:W-:-:S02]  /*2670*/  MOV R134, R126 ;  /* 0x0000007e00867202 */ /* 0x004fc40000000f00 */
[----:B------:R-:W-:Y:S02]  /*2680*/  MOV R136, R127 ;  /* 0x0000007f00887202 */ /* 0x000fe40000000f00 */
[----:B------:R-:W-:Y:S02]  /*2690*/  SHF.R.U64 R138, R126, 0x10, R127 ;  /* 0x000000107e8a7819 */ /* 0x000fe4000000127f */
[C---:B0-----:R-:W-:Y:S02]  /*26a0*/  SHF.L.U32 R129, R124.reuse, 0x10, RZ ;  /* 0x000000107c817819 */ /* 0x041fe400000006ff */
[----:B------:R-:W-:-:S03]  /*26b0*/  SHF.R.U64 R128, R124, 0x10, R125 ;  /* 0x000000107c807819 */ /* 0x000fc6000000127d */
[----:B------:R-:W-:Y:S01]  /*26c0*/  FADD.FTZ R129, -R130, R129 ;  /* 0x0000008182817221 */ /* 0x000fe20000010100 */
        /* <DEDUP_REMOVED lines=9> */
[----:B------:R-:W-:Y:S02]  /*2760*/  SHF.R.U32.HI R137, RZ, 0x10, R127 ;  /* 0x00000010ff897819 */ /* 0x000fe4000001167f */
[----:B------:R-:W-:Y:S01]  /*2770*/  SHF.L.U32 R127, R136, 0x10, RZ ;  /* 0x00000010887f7819 */ /* 0x000fe200000006ff */
[----:B------:R-:W-:Y:S01]  /*2780*/  FADD.FTZ R125, -R130, R125 ;  /* 0x0000007d827d7221 */ /* 0x000fe20000010100 */
[----:B------:R-:W-:Y:S01]  /*2790*/  FMUL.FTZ R171, R135, UR11 ;  /* 0x0000000b87ab7c20 */ /* 0x000fe20008410000 */
[----:B------:R-:W-:-:S02]  /*27a0*/  SHF.L.U32 R124, R138, 0x10, RZ ;  /* 0x000000108a7c7819 */ /* 0x000fc400000006ff */
        /* <DEDUP_REMOVED lines=22> */
.L_x_261:
[----:B------:R-:W-:Y:S05]  /*2910*/  BSYNC.RECONVERGENT B0 ;  /* 0x0000000000007941 */ /* 0x000fea0003800200 */
.L_x_260:
[----:B------:R-:W-:Y:S01]  /*2920*/  ISETP.GE.U32.AND P6, PT, R191, 0x700, PT ;  /* 0x00000700bf00780c */ /* 0x000fe20003fc6070 */
[----:B------:R-:W-:Y:S03]  /*2930*/  BSSY.RECONVERGENT B0, `(.L_x_262) ;  /* 0x000003c000007945 */ /* 0x000fe60003800200 */
[----:B------:R-:W-:-:S09]  /*2940*/  P2R R216, PR, RZ, 0x40 ;  /* 0x00000040ffd87803 */ /* 0x000fd20000000000 */
        /* <DEDUP_REMOVED lines=16> */
[----:B--2---:R-:W-:Y:S02]  /*2a50*/  MOV R133, R126 ;  /* 0x0000007e00857202 */ /* 0x004fe40000000f00 */
[----:B------:R-:W-:-:S02]  /*2a60*/  SHF.R.U64 R137, R126, 0x10, R127 ;  /* 0x000000107e897819 */ /* 0x000fc4000000127f */
[----:B------:R-:W-:Y:S02]  /*2a70*/  MOV R134, R127 ;  /* 0x0000007f00867202 */ /* 0x000fe40000000f00 */
[----:B------:R-:W-:Y:S02]  /*2a80*/  SHF.R.U32.HI R136, RZ, 0x10, R127 ;  /* 0x00000010ff887819 */ /* 0x000fe4000001167f */
[----:B------:R-:W-:Y:S02]  /*2a90*/  SHF.L.U32 R133, R133, 0x10, RZ ;  /* 0x0000001085857819 */ /* 0x000fe400000006ff */
[----:B------:R-:W-:-:S03]  /*2aa0*/  SHF.L.U32 R126, R137, 0x10, RZ ;  /* 0x00000010897e7819 */ /* 0x000fc600000006ff */
[----:B------:R-:W-:Y:S01]  /*2ab0*/  FMUL.FTZ R182, R182, R133 ;  /* 0x00000085b6b67220 */ /* 0x000fe20000410000 */
[C-C-:B---3--:R-:W-:Y:S02]  /*2ac0*/  SHF.R.U64 R138, R124.reuse, 0x10, R125.reuse ;  /* 0x000000107c8a7819 */ /* 0x148fe4000000127d */
[----:B0-----:R-:W-:Y:S02]  /*2ad0*/  SHF.L.U32 R129, R124, 0x10, RZ ;  /* 0x000000107c817819 */ /* 0x001fe400000006ff */
[----:B------:R-:W-:Y:S02]  /*2ae0*/  SHF.R.U32.HI R128, RZ, 0x10, R125 ;  /* 0x00000010ff807819 */ /* 0x000fe4000001167d */
[----:B------:R-:W-:Y:S01]  /*2af0*/  SHF.L.U32 R135, R125, 0x10, RZ ;  /* 0x000000107d877819 */ /* 0x000fe200000006ff */
[----:B------:R-:W-:Y:S01]  /*2b00*/  FADD.FTZ R129, -R130, R129 ;  /* 0x0000008182817221 */ /* 0x000fe20000010100 */
[----:B------:R-:W-:Y:S02]  /*2b10*/  SHF.L.U32 R127, R138, 0x10, RZ ;  /* 0x000000108a7f7819 */ /* 0x000fe400000006ff */
[----:B------:R-:W-:Y:S01]  /*2b20*/  SHF.L.U32 R125, R128, 0x10, RZ ;  /* 0x00000010807d7819 */ /* 0x000fe200000006ff */
[C---:B------:R-:W-:Y:S01]  /*2b30*/  FADD.FTZ R135, -R130.reuse, R135 ;  /* 0x0000008782877221 */ /* 0x040fe20000010100 */
[----:B------:R-:W-:Y:S01]  /*2b40*/  FMUL.FTZ R181, R129, UR11 ;  /* 0x0000000b81b57c20 */ /* 0x000fe20008410000 */
[----:B------:R-:W-:-:S02]  /*2b50*/  FADD.FTZ R127, -R130, R127 ;  /* 0x0000007f827f7221 */ /* 0x000fc40000010100 */
[----:B------:R-:W-:Y:S01]  /*2b60*/  FADD.FTZ R188, -R130, R125 ;  /* 0x0000007d82bc7221 */ /* 0x000fe20000010100 */
[----:B------:R-:W-:Y:S01]  /*2b70*/  SHF.L.U32 R125, R134, 0x10, RZ ;  /* 0x00000010867d7819 */ /* 0x000fe200000006ff */
[----:B------:R-:W-:Y:S01]  /*2b80*/  FMUL.FTZ R183, R135, UR11 ;  /* 0x0000000b87b77c20 */ /* 0x000fe20008410000 */
[----:B------:R-:W-:Y:S01]  /*2b90*/  FMUL.FTZ R185, R185, R126 ;  /* 0x0000007eb9b97220 */ /* 0x000fe20000410000 */
[----:B------:R-:W-:Y:S01]  /*2ba0*/  FMUL.FTZ R186, R127, UR11 ;  /* 0x0000000b7fba7c20 */ /* 0x000fe20008410000 */
[----:B------:R-:W-:Y:S01]  /*2bb0*/  FADD.FTZ R124, R131, R182 ;  /* 0x000000b6837c7221 */ /* 0x000fe20000010000 */
[----:B------:R-:W-:Y:S01]  /*2bc0*/  FFMA.FTZ R132, R181, R182, R132 ;  /* 0x000000b6b5847223 */ /* 0x000fe20000010084 */
[-C--:B------:R-:W-:Y:S01]  /*2bd0*/  FMUL.FTZ R184, R184, R125.reuse ;  /* 0x0000007db8b87220 */ /* 0x080fe20000410000 */
[----:B------:R-:W-:Y:S01]  /*2be0*/  FADD.FTZ R70, R70, R125 ;  /* 0x0000007d46467221 */ /* 0x000fe20000010000 */
[----:B------:R-:W-:Y:S01]  /*2bf0*/  FFMA.FTZ R98, R183, R125, R98 ;  /* 0x0000007db7627223 */ /* 0x000fe20000010062 */
        /* <DEDUP_REMOVED lines=15> */
.L_x_263:
[----:B------:R-:W-:Y:S05]  /*2cf0*/  BSYNC.RECONVERGENT B0 ;  /* 0x0000000000007941 */ /* 0x000fea0003800200 */
.L_x_262:
        /* <DEDUP_REMOVED lines=32> */
.L_x_265:
[----:B------:R-:W-:Y:S05]  /*2f00*/  BSYNC.RECONVERGENT B0 ;  /* 0x0000000000007941 */ /* 0x000fea0003800200 */
.L_x_264:
[----:B------:R-:W1:Y:S08]  /*2f10*/  S2UR UR5, SR_CgaCtaId ;  /* 0x00000000000579c3 */ /* 0x000e700000008800 */
[----:B------:R-:W-:Y:S01]  /*2f20*/  BAR.SYNC.DEFER_BLOCKING 0x0 ;  /* 0x0000000000007b1d */ /* 0x000fe20000010000 */
[----:B------:R-:W-:Y:S01]  /*2f30*/  UISETP.NE.U32.AND UP1, UPT, UR20, URZ, UPT ;  /* 0x000000ff1400728c */ /* 0x000fe2000bf25070 */
[----:B------:R-:W-:-:S03]  /*2f40*/  ISETP.NE.AND P6, PT, RZ, UR18, PT ;  /* 0x00000012ff007c0c */ /* 0x000fc6000bfc5270 */
[----:B------:R-:W-:Y:S01]  /*2f50*/  UISETP.NE.AND.EX UP1, UPT, UR21, URZ, UPT, UP1 ;  /* 0x000000ff1500728c */ /* 0x000fe2000bf25310 */
[----:B------:R-:W-:Y:S01]  /*2f60*/  BSSY.RECONVERGENT B0, `(.L_x_266) ;  /* 0x00006df000007945 */ /* 0x000fe20003800200 */
[----:B------:R-:W-:Y:S02]  /*2f70*/  UMOV UR4, 0x400 ;  /* 0x0000040000047882 */ /* 0x000fe40000000000 */
        /* <DEDUP_REMOVED lines=31> */
[----:B------:R-:W-:Y:S02]  /*3170*/  FSEL R126, R126, RZ, !P6 ;  /* 0x000000ff7e7e7208 */ /* 0x000fe40007000000 */
[----:B------:R-:W-:Y:S01]  /*3180*/  R2UR UR4, R124 ;  /* 0x000000007c0472ca */ /* 0x000fe200000e0000 */
[----:B------:R-:W-:-:S14]  /*3190*/  BRA.U UP1, `(.L_x_267) ;  /* 0x0000003101987547 */ /* 0x000fdc000b800000 */
[----:B------:R-:W-:-:S04]  /*31a0*/  UISETP.NE.U32.AND UP1, UPT, UR22, URZ, UPT ;  /* 0x000000ff1600728c */ /* 0x000fc8000bf25070 */
[----:B------:R-:W-:-:S09]  /*31b0*/  UISETP.NE.AND.EX UP1, UPT, UR23, URZ, UPT, UP1 ;  /* 0x000000ff1700728c */ /* 0x000fd2000bf25310 */
[----:B------:R-:W-:Y:S05]  /*31c0*/  BRA.U UP1, `(.L_x_268) ;  /* 0x0000001501ac7547 */ /* 0x000fea000b800000 */
[----:B------:R-:W-:Y:S04]  /*31d0*/  BSSY.RECONVERGENT B1, `(.L_x_269) ;  /* 0x0000033000017945 */ /* 0x000fe80003800200 */
[----:B------:R-:W-:Y:S05]  /*31e0*/  @!P3 BRA `(.L_x_270) ;  /* 0x0000000000c4b947 */ /* 0x000fea0003800000 */
[----:B------:R-:W0:Y:S02]  /*31f0*/  LDC.64 R124, c[0x0][0x390] ;  /* 0x0000e400ff7c7b82 */ /* 0x000e240000000a00 */
[----:B0-----:R-:W-:-:S06]  /*3200*/  IMAD.WIDE.U32 R124, R190, 0x8, R124 ;  /* 0x00000008be7c7825 */ /* 0x001fcc00078e007c */
[----:B------:R-:W2:Y:S01]  /*3210*/  LDG.E.64 R124, desc[UR16][R124.64] ;  /* 0x000000107c7c7981 */ /* 0x000ea2000c1e1b00 */
[--C-:B------:R-:W-:Y:S01]  /*3220*/  FFMA.FTZ R128, R211, UR4, R126.reuse ;  /* 0x00000004d3807c23 */ /* 0x100fe2000801007e */
[----:B------:R-:W-:Y:S01]  /*3230*/  FFMA.FTZ R129, R210, UR4, R126 ;  /* 0x00000004d2817c23 */ /* 0x000fe2000801007e */
[----:B------:R-:W-:Y:S02]  /*3240*/  SHF.L.U32 R131, R152, 0x10, RZ ;  /* 0x0000001098837819 */ /* 0x000fe400000006ff */
[----:B------:R-:W-:Y:S01]  /*3250*/  FADD.FTZ R128, R209, -R128 ;  /* 0x80000080d1807221 */ /* 0x000fe20000010000 */
[----:B------:R-:W-:Y:S01]  /*3260*/  FADD.FTZ R130, R208, -R129 ;  /* 0x80000081d0827221 */ /* 0x000fe20000010000 */
[----:B------:R-:W-:Y:S01]  /*3270*/  FFMA.FTZ R129, R214, UR4, R126 ;  /* 0x00000004d6817c23 */ /* 0x000fe2000801007e */
[----:B------:R-:W-:Y:S01]  /*3280*/  SHF.L.U32 R132, R176, 0x10, RZ ;  /* 0x00000010b0847819 */ /* 0x000fe200000006ff */
[----:B------:R-:W-:Y:S01]  /*3290*/  FMUL.FTZ R127, R128, UR11 ;  /* 0x0000000b807f7c20 */ /* 0x000fe20008410000 */
[----:B------:R-:W-:Y:S01]  /*32a0*/  SHF.L.U32 R128, R177, 0x10, RZ ;  /* 0x00000010b1807819 */ /* 0x000fe200000006ff */
[----:B------:R-:W-:Y:S01]  /*32b0*/  FMUL.FTZ R130, R130, UR11 ;  /* 0x0000000b82827c20 */ /* 0x000fe20008410000 */
[----:B------:R-:W-:Y:S01]  /*32c0*/  FADD.FTZ R129, R212, -R129 ;  /* 0x80000081d4817221 */ /* 0x000fe20000010000 */
[----:B------:R-:W-:-:S02]  /*32d0*/  FMUL.FTZ R127, R127, UR9 ;  /* 0x000000097f7f7c20 */ /* 0x000fc40008410000 */
[----:B------:R-:W-:Y:S01]  /*32e0*/  FMUL.FTZ R138, R130, UR9 ;  /* 0x00000009828a7c20 */ /* 0x000fe20008410000 */
[----:B------:R-:W-:Y:S01]  /*32f0*/  FMUL.FTZ R129, R129, UR11 ;  /* 0x0000000b81817c20 */ /* 0x000fe20008410000 */
[----:B------:R-:W-:Y:S01]  /*3300*/  FMUL.FTZ R133, R127, R128 ;  /* 0x000000807f857220 */ /* 0x000fe20000410000 */
[----:B------:R-:W-:Y:S01]  /*3310*/  FFMA.FTZ R128, R215, UR4, R126 ;  /* 0x00000004d7807c23 */ /* 0x000fe2000801007e */
[----:B------:R-:W-:Y:S01]  /*3320*/  FMUL.FTZ R139, R138, R131 ;  /* 0x000000838a8b7220 */ /* 0x000fe20000410000 */
[----:B------:R-:W-:Y:S01]  /*3330*/  SHF.L.U32 R131, R151, 0x10, RZ ;  /* 0x0000001097837819 */ /* 0x000fe200000006ff */
[----:B------:R-:W-:Y:S01]  /*3340*/  FMUL.FTZ R134, R129, UR9 ;  /* 0x0000000981867c20 */ /* 0x000fe20008410000 */
[----:B------:R-:W-:Y:S01]  /*3350*/  FADD.FTZ R128, R213, -R128 ;  /* 0x80000080d5807221 */ /* 0x000fe20000010000 */
[----:B------:R0:W-:Y:S02]  /*3360*/  F2F.BF16.F32 R137, R133 ;  /* 0x0000008500897304 */ /* 0x0001e40000202000 */
[----:B------:R-:W-:Y:S01]  /*3370*/  FMUL.FTZ R136, R134, R131 ;  /* 0x0000008386887220 */ /* 0x000fe20000410000 */
[----:B------:R-:W-:-:S02]  /*3380*/  FMUL.FTZ R130, R128, UR11 ;  /* 0x0000000b80827c20 */ /* 0x000fc40008410000 */
[----:B------:R-:W1:Y:S03]  /*3390*/  LDC.64 R128, c[0x0][0x468] ;  /* 0x00011a00ff807b82 */ /* 0x000e660000000a00 */
[----:B------:R-:W3:Y:S01]  /*33a0*/  F2F.BF16.F32 R232, R139 ;  /* 0x0000008b00e87304 */ /* 0x000ee20000202000 */
[----:B0-----:R-:W-:-:S04]  /*33b0*/  FMUL.FTZ R133, R130, UR9 ;  /* 0x0000000982857c20 */ /* 0x001fc80008410000 */
[----:B------:R-:W-:-:S03]  /*33c0*/  FMUL.FTZ R132, R133, R132 ;  /* 0x0000008485847220 */ /* 0x000fc60000410000 */
[----:B------:R-:W0:Y:S01]  /*33d0*/  F2F.BF16.F32 R130, R136 ;  /* 0x0000008800827304 */ /* 0x000e220000202000 */
[----:B---3--:R-:W-:-:S07]  /*33e0*/  PRMT R137, R137, 0x5410, R232 ;  /* 0x0000541089897816 */ /* 0x008fce00000000e8 */
[----:B------:R-:W3:Y:S01]  /*33f0*/  F2F.BF16.F32 R135, R132 ;  /* 0x0000008400877304 */ /* 0x000ee20000202000 */
[C---:B-1----:R-:W-:Y:S01]  /*3400*/  IMAD.WIDE.U32 R128, R190.reuse, 0x8, R128 ;  /* 0x00000008be807825 */ /* 0x042fe200078e0080 */
[----:B------:R-:W-:-:S03]  /*3410*/  IADD3 R190, PT, PT, R190, 0x100, RZ ;  /* 0x00000100bebe7810 */ /* 0x000fc60007ffe0ff */
[----:B0-----:R-:W-:-:S05]  /*3420*/  IMAD.WIDE.U32 R130, R130, 0x10000, RZ ;  /* 0x0001000082827825 */ /* 0x001fca00078e00ff */
[----:B------:R-:W-:Y:S02]  /*3430*/  LOP3.LUT R131, R137, R131, RZ, 0xfc, !PT ;  /* 0x0000008389837212 */ /* 0x000fe400078efcff */
[----:B---3--:R-:W-:-:S05]  /*3440*/  LOP3.LUT R130, R130, R135, RZ, 0xfc, !PT ;  /* 0x0000008782827212 */ /* 0x008fca00078efcff */
[----:B------:R0:W-:Y:S01]  /*3450*/  STG.E.64 desc[UR16][R128.64], R130 ;  /* 0x0000008280007986 */ /* 0x0001e2000c101b10 */
[--C-:B--2---:R-:W-:Y:S02]  /*3460*/  SHF.R.U32.HI R137, RZ, 0x10, R125.reuse ;  /* 0x00000010ff897819 */ /* 0x104fe4000001167d */
[C---:B------:R-:W-:Y:S02]  /*3470*/  SHF.R.U64 R139, R124.reuse, 0x10, R125 ;  /* 0x000000107c8b7819 */ /* 0x040fe4000000127d */
[----:B------:R-:W-:Y:S02]  /*3480*/  SHF.L.U32 R135, R125, 0x10, RZ ;  /* 0x000000107d877819 */ /* 0x000fe400000006ff */
[----:B------:R-:W-:Y:S02]  /*3490*/  SHF.L.U32 R124, R124, 0x10, RZ ;  /* 0x000000107c7c7819 */ /* 0x000fe400000006ff */
[----:B------:R-:W-:Y:S01]  /*34a0*/  SHF.L.U32 R132, R137, 0x10, RZ ;  /* 0x0000001089847819 */ /* 0x000fe200000006ff */
[----:B------:R-:W-:Y:S01]  /*34b0*/  FFMA.FTZ R66, R127, R135, R66 ;  /* 0x000000877f427223 */ /* 0x000fe20000010042 */
[----:B------:R-:W-:Y:S01]  /*34c0*/  SHF.L.U32 R125, R139, 0x10, RZ ;  /* 0x000000108b7d7819 */ /* 0x000fe200000006ff */
[----:B------:R-:W-:-:S02]  /*34d0*/  FFMA.FTZ R64, R133, R124, R64 ;  /* 0x0000007c85407223 */ /* 0x000fc40000010040 */
[----:B------:R-:W-:Y:S02]  /*34e0*/  FFMA.FTZ R67, R138, R132, R67 ;  /* 0x000000848a437223 */ /* 0x000fe40000010043 */
[----:B0-----:R-:W-:-:S07]  /*34f0*/  FFMA.FTZ R65, R134, R125, R65 ;  /* 0x0000007d86417223 */ /* 0x001fce0000010041 */
.L_x_270:
[----:B------:R-:W-:Y:S05]  /*3500*/  BSYNC.RECONVERGENT B1 ;  /* 0x0000000000017941 */ /* 0x000fea0003800200 */
.L_x_269:
        /* <DEDUP_REMOVED lines=51> */
.L_x_272:
[----:B------:R-:W-:Y:S05]  /*3840*/  BSYNC.RECONVERGENT B1 ;  /* 0x0000000000017941 */ /* 0x000fea0003800200 */
.L_x_271:
        /* <DEDUP_REMOVED lines=51> */
.L_x_274:
[----:B------:R-:W-:Y:S05]  /*3b80*/  BSYNC.RECONVERGENT B1 ;  /* 0x0000000000017941 */ /* 0x000fea0003800200 */
.L_x_273:
        /* <DEDUP_REMOVED lines=13> */
[----:B------:R-:W-:Y:S01]  /*3c60*/  FMUL.FTZ R127, R127, UR11 ;  /* 0x0000000b7f7f7c20 */ /* 0x000fe20008410000 */
[----:B------:R-:W-:Y:S01]  /*3c70*/  FADD.FTZ R128, R157, -R128 ;  /* 0x800000809d807221 */ /* 0x000fe20000010000 */
[----:B------:R-:W-:Y:S01]  /*3c80*/  SHF.L.U32 R132, R33, 0x10, RZ ;  /* 0x0000001021847819 */ /* 0x000fe200000006ff */
[----:B------:R-:W-:Y:S01]  /*3c90*/  FMUL.FTZ R138, R129, UR9 ;  /* 0x00000009818a7c20 */ /* 0x000fe20008410000 */
[----:B------:R-:W-:Y:S01]  /*3ca0*/  FFMA.FTZ R129, R153, UR4, R126 ;  /* 0x0000000499817c23 */ /* 0x000fe2000801007e */
[----:B------:R-:W-:Y:S01]  /*3cb0*/  FMUL.FTZ R127, R127, UR9 ;  /* 0x000000097f7f7c20 */ /* 0x000fe20008410000 */
[----:B------:R-:W-:Y:S01]  /*3cc0*/  FMUL.FTZ R128, R128, UR11 ;  /* 0x0000000b80807c20 */ /* 0x000fe20008410000 */
[----:B------:R-:W-:Y:S01]  /*3cd0*/  FMUL.FTZ R139, R138, R131 ;  /* 0x000000838a8b7220 */ /* 0x000fe20000410000 */
[----:B------:R-:W-:Y:S01]  /*3ce0*/  FADD.FTZ R129, R154, -R129 ;  /* 0x800000819a817221 */ /* 0x000fe20000010000 */
[----:B------:R-:W-:Y:S01]  /*3cf0*/  SHF.L.U32 R131, R34, 0x10, RZ ;  /* 0x0000001022837819 */ /* 0x000fe200000006ff */
[----:B------:R-:W-:Y:S01]  /*3d00*/  FMUL.FTZ R133, R127, R130 ;  /* 0x000000827f857220 */ /* 0x000fe20000410000 */
[----:B------:R-:W-:Y:S01]  /*3d10*/  FMUL.FTZ R134, R128, UR9 ;  /* 0x0000000980867c20 */ /* 0x000fe20008410000 */
[----:B------:R-:W-:Y:S01]  /*3d20*/  FMUL.FTZ R130, R129, UR11 ;  /* 0x0000000b81827c20 */ /* 0x000fe20008410000 */
[----:B------:R-:W-:Y:S01]  /*3d30*/  F2F.BF16.F32 R232, R139 ;  /* 0x0000008b00e87304 */ /* 0x000fe20000202000 */
[----:B------:R-:W0:Y:S01]  /*3d40*/  LDC.64 R128, c[0x0][0x468] ;  /* 0x00011a00ff807b82 */ /* 0x000e220000000a00 */
[----:B------:R-:W-:-:S06]  /*3d50*/  FMUL.FTZ R136, R134, R131 ;  /* 0x0000008386887220 */ /* 0x000fcc0000410000 */
[----:B------:R1:W3:Y:S02]  /*3d60*/  F2F.BF16.F32 R137, R133 ;  /* 0x0000008500897304 */ /* 0x0002e40000202000 */
[----:B-1----:R-:W-:-:S06]  /*3d70*/  FMUL.FTZ R133, R130, UR9 ;  /* 0x0000000982857c20 */ /* 0x002fcc0008410000 */
[----:B------:R-:W1:Y:S01]  /*3d80*/  F2F.BF16.F32 R130, R136 ;  /* 0x0000008800827304 */ /* 0x000e620000202000 */
[----:B------:R-:W-:Y:S01]  /*3d90*/  FMUL.FTZ R132, R133, R132 ;  /* 0x0000008485847220 */ /* 0x000fe20000410000 */
[----:B---3--:R-:W-:Y:S01]  /*3da0*/  PRMT R137, R137, 0x5410, R232 ;  /* 0x0000541089897816 */ /* 0x008fe200000000e8 */
[C---:B0-----:R-:W-:Y:S01]  /*3db0*/  IMAD.WIDE.U32 R128, R190.reuse, 0x8, R128 ;  /* 0x00000008be807825 */ /* 0x041fe200078e0080 */
[----:B------:R-:W-:-:S04]  /*3dc0*/  IADD3 R190, PT, PT, R190, 0x100, RZ ;  /* 0x00000100bebe7810 */ /* 0x000fc80007ffe0ff */
[----:B------:R-:W0:Y:S01]  /*3dd0*/  F2F.BF16.F32 R135, R132 ;  /* 0x0000008400877304 */ /* 0x000e220000202000 */
[----:B-1----:R-:W-:-:S05]  /*3de0*/  IMAD.WIDE.U32 R130, R130, 0x10000, RZ ;  /* 0x0001000082827825 */ /* 0x002fca00078e00ff */
[----:B------:R-:W-:Y:S02]  /*3df0*/  LOP3.LUT R131, R137, R131, RZ, 0xfc, !PT ;  /* 0x0000008389837212 */ /* 0x000fe400078efcff */
[----:B0-----:R-:W-:-:S05]  /*3e00*/  LOP3.LUT R130, R130, R135, RZ, 0xfc, !PT ;  /* 0x0000008782827212 */ /* 0x001fca00078efcff */
        /* <DEDUP_REMOVED lines=11> */
.L_x_276:
[----:B------:R-:W-:Y:S05]  /*3ec0*/  BSYNC.RECONVERGENT B1 ;  /* 0x0000000000017941 */ /* 0x000fea0003800200 */
.L_x_275:
        /* <DEDUP_REMOVED lines=51> */
.L_x_278:
[----:B------:R-:W-:Y:S05]  /*4200*/  BSYNC.RECONVERGENT B1 ;  /* 0x0000000000017941 */ /* 0x000fea0003800200 */
.L_x_277:
        /* <DEDUP_REMOVED lines=51> */
.L_x_280:
[----:B------:R-:W-:Y:S05]  /*4540*/  BSYNC.RECONVERGENT B1 ;  /* 0x0000000000017941 */ /* 0x000fea0003800200 */
.L_x_279:
[----:B------:R-:W-:-:S13]  /*4550*/  ISETP.NE.AND P6, PT, R216, RZ, PT ;  /* 0x000000ffd800720c */ /* 0x000fda0003fc5270 */
        /* <DEDUP_REMOVED lines=13> */
[----:B------:R-:W-:-:S02]  /*4630*/  FADD.FTZ R128, R185, -R128 ;  /* 0x80000080b9807221 */ /* 0x000fc40000010000 */
[----:B------:R-:W-:Y:S01]  /*4640*/  FMUL.FTZ R131, R127, UR9 ;  /* 0x000000097f837c20 */ /* 0x000fe20008410000 */
[----:B------:R-:W-:Y:S01]  /*4650*/  FFMA.FTZ R127, R181, UR4, R126 ;  /* 0x00000004b57f7c23 */ /* 0x000fe2000801007e */
[----:B------:R-:W-:Y:S01]  /*4660*/  FMUL.FTZ R128, R128, UR11 ;  /* 0x0000000b80807c20 */ /* 0x000fe20008410000 */
[----:B------:R-:W-:Y:S01]  /*4670*/  FMUL.FTZ R138, R129, UR9 ;  /* 0x00000009818a7c20 */ /* 0x000fe20008410000 */
[----:B------:R-:W-:Y:S01]  /*4680*/  SHF.L.U32 R129, R146, 0x10, RZ ;  /* 0x0000001092817819 */ /* 0x000fe200000006ff */
[----:B------:R-:W-:Y:S01]  /*4690*/  FADD.FTZ R127, R182, -R127 ;  /* 0x8000007fb67f7221 */ /* 0x000fe20000010000 */
[----:B------:R-:W-:Y:S01]  /*46a0*/  FMUL.FTZ R133, R131, R130 ;  /* 0x0000008283857220 */ /* 0x000fe20000410000 */
[----:B------:R-:W-:Y:S01]  /*46b0*/  FMUL.FTZ R132, R128, UR9 ;  /* 0x0000000980847c20 */ /* 0x000fe20008410000 */
[----:B------:R-:W-:Y:S01]  /*46c0*/  FMUL.FTZ R137, R138, R135 ;  /* 0x000000878a897220 */ /* 0x000fe20000410000 */
[----:B------:R-:W-:Y:S01]  /*46d0*/  FMUL.FTZ R128, R127, UR11 ;  /* 0x0000000b7f807c20 */ /* 0x000fe20008410000 */
[----:B------:R0:W-:Y:S01]  /*46e0*/  F2F.BF16.F32 R136, R133 ;  /* 0x0000008500887304 */ /* 0x0001e20000202000 */
[----:B------:R-:W-:Y:S01]  /*46f0*/  SHF.L.U32 R130, R145, 0x10, RZ ;  /* 0x0000001091827819 */ /* 0x000fe200000006ff */
[----:B------:R-:W-:Y:S01]  /*4700*/  FMUL.FTZ R134, R132, R129 ;  /* 0x0000008184867220 */ /* 0x000fe20000410000 */
[----:B------:R-:W1:Y:S05]  /*4710*/  LDC.64 R126, c[0x0][0x468] ;  /* 0x00011a00ff7e7b82 */ /* 0x000e6a0000000a00 */
[----:B------:R-:W3:Y:S01]  /*4720*/  F2F.BF16.F32 R137, R137 ;  /* 0x0000008900897304 */ /* 0x000ee20000202000 */
[----:B0-----:R-:W-:-:S04]  /*4730*/  FMUL.FTZ R133, R128, UR9 ;  /* 0x0000000980857c20 */ /* 0x001fc80008410000 */
[----:B------:R-:W-:-:S03]  /*4740*/  FMUL.FTZ R130, R133, R130 ;  /* 0x0000008285827220 */ /* 0x000fc60000410000 */
[----:B------:R-:W0:Y:S01]  /*4750*/  F2F.BF16.F32 R128, R134 ;  /* 0x0000008600807304 */ /* 0x000e220000202000 */
[----:B---3--:R-:W-:-:S07]  /*4760*/  PRMT R139, R136, 0x5410, R137 ;  /* 0x00005410888b7816 */ /* 0x008fce0000000089 */
[----:B------:R-:W3:Y:S01]  /*4770*/  F2F.BF16.F32 R135, R130 ;  /* 0x0000008200877304 */ /* 0x000ee20000202000 */
[----:B-1----:R-:W-:-:S04]  /*4780*/  IMAD.WIDE.U32 R126, R190, 0x8, R126 ;  /* 0x00000008be7e7825 */ /* 0x002fc800078e007e */
        /* <DEDUP_REMOVED lines=13> */
[----:B------:R-:W-:Y:S01]  /*4860*/  FFMA.FTZ R41, R132, R125, R41 ;  /* 0x0000007d84297223 */ /* 0x000fe20000010029 */
[----:B0-----:R-:W-:Y:S06]  /*4870*/  BRA `(.L_x_281) ;  /* 0x0000005400347947 */ /* 0x001fec0003800000 */
.L_x_268:
[----:B------:R-:W-:Y:S04]  /*4880*/  BSSY.RECONVERGENT B1, `(.L_x_282) ;  /* 0x000003e000017945 */ /* 0x000fe80003800200 */
[----:B------:R-:W-:Y:S05]  /*4890*/  @!P3 BRA `(.L_x_283) ;  /* 0x0000000000f0b947 */ /* 0x000fea0003800000 */
[----:B------:R-:W0:Y:S02]  /*48a0*/  LDC.64 R124, c[0x0][0x390] ;  /* 0x0000e400ff7c7b82 */ /* 0x000e240000000a00 */
[----:B0-----:R-:W-:-:S06]  /*48b0*/  IMAD.WIDE.U32 R124, R190, 0x8, R124 ;  /* 0x00000008be7c7825 */ /* 0x001fcc00078e007c */
[----:B------:R-:W2:Y:S01]  /*48c0*/  LDG.E.64 R124, desc[UR16][R124.64] ;  /* 0x000000107c7c7981 */ /* 0x000ea2000c1e1b00 */
[--C-:B------:R-:W-:Y:S01]  /*48d0*/  FFMA.FTZ R127, R210, UR4, R126.reuse ;  /* 0x00000004d27f7c23 */ /* 0x100fe2000801007e */
[--C-:B------:R-:W-:Y:S01]  /*48e0*/  FFMA.FTZ R128, R211, UR4, R126.reuse ;  /* 0x00000004d3807c23 */ /* 0x100fe2000801007e */
[----:B------:R-:W-:Y:S01]  /*48f0*/  FFMA.FTZ R131, R214, UR4, R126 ;  /* 0x00000004d6837c23 */ /* 0x000fe2000801007e */
[----:B------:R-:W-:Y:S01]  /*4900*/  SHF.L.U32 R133, R152, 0x10, RZ ;  /* 0x0000001098857819 */ /* 0x000fe200000006ff */
[----:B------:R-:W-:Y:S01]  /*4910*/  FADD.FTZ R127, R208, -R127 ;  /* 0x8000007fd07f7221 */ /* 0x000fe20000010000 */
[----:B------:R-:W-:Y:S01]  /*4920*/  SHF.L.U32 R134, R177, 0x10, RZ ;  /* 0x00000010b1867819 */ /* 0x000fe200000006ff */
[----:B------:R-:W-:Y:S01]  /*4930*/  FADD.FTZ R131, R212, -R131 ;  /* 0x80000083d4837221 */ /* 0x000fe20000010000 */
[----:B------:R-:W-:Y:S01]  /*4940*/  SHF.L.U32 R232, R176, 0x10, RZ ;  /* 0x00000010b0e87819 */ /* 0x000fe200000006ff */
[----:B------:R-:W-:Y:S01]  /*4950*/  FMUL.FTZ R136, R127, UR11 ;  /* 0x0000000b7f887c20 */ /* 0x000fe20008410000 */
[----:B------:R-:W-:Y:S01]  /*4960*/  FADD.FTZ R127, R209, -R128 ;  /* 0x80000080d17f7221 */ /* 0x000fe20000010000 */
[----:B------:R-:W-:Y:S01]  /*4970*/  FFMA.FTZ R128, R215, UR4, R126 ;  /* 0x00000004d7807c23 */ /* 0x000fe2000801007e */
[----:B------:R-:W-:Y:S01]  /*4980*/  FMUL.FTZ R131, R131, UR11 ;  /* 0x0000000b83837c20 */ /* 0x000fe20008410000 */
[----:B------:R0:W-:Y:S01]  /*4990*/  F2F.BF16.F32 R129, R136 ;  /* 0x0000008800817304 */ /* 0x0001e20000202000 */
[----:B------:R-:W-:Y:S01]  /*49a0*/  FMUL.FTZ R130, R127, UR11 ;  /* 0x0000000b7f827c20 */ /* 0x000fe20008410000 */
[----:B------:R-:W-:Y:S01]  /*49b0*/  FADD.FTZ R127, R213, -R128 ;  /* 0x80000080d57f7221 */ /* 0x000fe20000010000 */
[----:B------:R-:W-:-:S03]  /*49c0*/  FMUL.FTZ R138, R131, UR9 ;  /* 0x00000009838a7c20 */ /* 0x000fc60008410000 */
[----:B------:R-:W-:Y:S01]  /*49d0*/  FMUL.FTZ R137, R127, UR11 ;  /* 0x0000000b7f897c20 */ /* 0x000fe20008410000 */
[----:B------:R-:W-:Y:S01]  /*49e0*/  FMUL.FTZ R127, R130, UR9 ;  /* 0x00000009827f7c20 */ /* 0x000fe20008410000 */
[----:B------:R-:W-:Y:S01]  /*49f0*/  F2F.BF16.F32 R128, R130 ;  /* 0x0000008200807304 */ /* 0x000fe20000202000 */
[----:B0-----:R-:W-:Y:S02]  /*4a00*/  FMUL.FTZ R136, R136, UR9 ;  /* 0x0000000988887c20 */ /* 0x001fe40008410000 */
[----:B------:R-:W-:Y:S02]  /*4a10*/  FMUL.FTZ R217, R127, R134 ;  /* 0x000000867fd97220 */ /* 0x000fe40000410000 */
[----:B------:R-:W-:Y:S01]  /*4a20*/  FMUL.FTZ R236, R136, R133 ;  /* 0x0000008588ec7220 */ /* 0x000fe20000410000 */
[----:B------:R-:W-:Y:S01]  /*4a30*/  SHF.L.U32 R133, R151, 0x10, RZ ;  /* 0x0000001097857819 */ /* 0x000fe200000006ff */
[----:B------:R-:W0:Y:S01]  /*4a40*/  LDC.64 R134, c[0x0][0x478] ;  /* 0x00011e00ff867b82 */ /* 0x000e220000000a00 */
[----:B------:R1:W3:Y:S03]  /*4a50*/  F2F.BF16.F32 R132, R131 ;  /* 0x0000008300847304 */ /* 0x0002e60000202000 */
[----:B------:R-:W-:-:S05]  /*4a60*/  FMUL.FTZ R234, R138, R133 ;  /* 0x000000858aea7220 */ /* 0x000fca0000410000 */
[----:B------:R4:W4:Y:S01]  /*4a70*/  F2F.BF16.F32 R139, R137 ;  /* 0x00000089008b7304 */ /* 0x0009220000202000 */
[----:B-1----:R-:W1:Y:S01]  /*4a80*/  LDC.64 R130, c[0x0][0x468] ;  /* 0x00011a00ff827b82 */ /* 0x002e620000000a00 */
[----:B---3--:R-:W-:-:S06]  /*4a90*/  IMAD.WIDE.U32 R132, R132, 0x10000, RZ ;  /* 0x0001000084847825 */ /* 0x008fcc00078e00ff */
[----:B------:R-:W3:Y:S01]  /*4aa0*/  F2F.BF16.F32 R234, R234 ;  /* 0x000000ea00ea7304 */ /* 0x000ee20000202000 */
[----:B----4-:R-:W-:-:S04]  /*4ab0*/  FMUL.FTZ R137, R137, UR9 ;  /* 0x0000000989897c20 */ /* 0x010fc80008410000 */
[----:B------:R-:W-:Y:S01]  /*4ac0*/  FMUL.FTZ R232, R137, R232 ;  /* 0x000000e889e87220 */ /* 0x000fe20000410000 */
[----:B------:R-:W-:Y:S02]  /*4ad0*/  LOP3.LUT R132, R132, R139, RZ, 0xfc, !PT ;  /* 0x0000008b84847212 */ /* 0x000fe400078efcff */
[----:B------:R4:W-:Y:S01]  /*4ae0*/  F2F.BF16.F32 R235, R217 ;  /* 0x000000d900eb7304 */ /* 0x0009e20000202000 */
[----:B0-----:R-:W-:-:S07]  /*4af0*/  IMAD.WIDE.U32 R134, R190, 0x8, R134 ;  /* 0x00000008be867825 */ /* 0x001fce00078e0086 */
[----:B------:R-:W0:Y:S01]  /*4b00*/  F2F.BF16.F32 R236, R236 ;  /* 0x000000ec00ec7304 */ /* 0x000e220000202000 */
[----:B----4-:R-:W-:Y:S01]  /*4b10*/  PRMT R217, R128, 0x5410, R129 ;  /* 0x0000541080d97816 */ /* 0x010fe20000000081 */
[----:B---3--:R-:W-:-:S03]  /*4b20*/  IMAD.WIDE.U32 R128, R234, 0x10000, RZ ;  /* 0x00010000ea807825 */ /* 0x008fc600078e00ff */
[----:B------:R-:W-:Y:S01]  /*4b30*/  LOP3.LUT R133, R217, R133, RZ, 0xfc, !PT ;  /* 0x00000085d9857212 */ /* 0x000fe200078efcff */
[C---:B-1----:R-:W-:Y:S01]  /*4b40*/  IMAD.WIDE.U32 R130, R190.reuse, 0x8, R130 ;  /* 0x00000008be827825 */ /* 0x042fe200078e0082 */
[----:B------:R-:W-:Y:S01]  /*4b50*/  IADD3 R190, PT, PT, R190, 0x100, RZ ;  /* 0x00000100bebe7810 */ /* 0x000fe20007ffe0ff */
[----:B------:R-:W1:Y:S02]  /*4b60*/  F2F.BF16.F32 R233, R232 ;  /* 0x000000e800e97304 */ /* 0x000e640000202000 */
[----:B------:R3:W-:Y:S01]  /*4b70*/  STG.E.64 desc[UR16][R134.64], R132 ;  /* 0x0000008486007986 */ /* 0x0007e2000c101b10 */
[----:B0-----:R-:W-:-:S04]  /*4b80*/  PRMT R235, R235, 0x5410, R236 ;  /* 0x00005410ebeb7816 */ /* 0x001fc800000000ec */
[----:B------:R-:W-:Y:S02]  /*4b90*/  LOP3.LUT R129, R235, R129, RZ, 0xfc, !PT ;  /* 0x00000081eb817212 */ /* 0x000fe400078efcff */
[----:B-1----:R-:W-:-:S05]  /*4ba0*/  LOP3.LUT R128, R128, R233, RZ, 0xfc, !PT ;  /* 0x000000e980807212 */ /* 0x002fca00078efcff */
        /* <DEDUP_REMOVED lines=10> */
[----:B---3--:R-:W-:-:S07]  /*4c50*/  FFMA.FTZ R65, R138, R125, R65 ;  /* 0x0000007d8a417223 */ /* 0x008fce0000010041 */
.L_x_283:
[----:B------:R-:W-:Y:S05]  /*4c60*/  BSYNC.RECONVERGENT B1 ;  /* 0x0000000000017941 */ /* 0x000fea0003800200 */
.L_x_282:
        /* <DEDUP_REMOVED lines=20> */
[----:B------:R-:W-:Y:S01]  /*4db0*/  FMUL.FTZ R138, R131, UR9 ;  /* 0x00000009838a7c20 */ /* 0x000fe20008410000 */
[----:B------:R-:W-:-:S02]  /*4dc0*/  SHF.L.U32 R232, R25, 0x10, RZ ;  /* 0x0000001019e87819 */ /* 0x000fc400000006ff */
[----:B------:R-:W-:Y:S01]  /*4dd0*/  FMUL.FTZ R137, R127, UR11 ;  /* 0x0000000b7f897c20 */ /* 0x000fe20008410000 */
[----:B------:R-:W-:Y:S01]  /*4de0*/  FMUL.FTZ R127, R130, UR9 ;  /* 0x00000009827f7c20 */ /* 0x000fe20008410000 */
[----:B------:R-:W-:Y:S01]  /*4df0*/  FMUL.FTZ R234, R138, R135 ;  /* 0x000000878aea7220 */ /* 0x000fe20000410000 */
[----:B0-----:R-:W-:Y:S01]  /*4e00*/  FMUL.FTZ R136, R136, UR9 ;  /* 0x0000000988887c20 */ /* 0x001fe20008410000 */
[----:B------:R-:W-:Y:S01]  /*4e10*/  F2F.BF16.F32 R128, R130 ;  /* 0x0000008200807304 */ /* 0x000fe20000202000 */
[----:B------:R-:W-:Y:S02]  /*4e20*/  FMUL.FTZ R217, R127, R132 ;  /* 0x000000847fd97220 */ /* 0x000fe40000410000 */
[----:B------:R-:W-:Y:S02]  /*4e30*/  FMUL.FTZ R236, R136, R133 ;  /* 0x0000008588ec7220 */ /* 0x000fe40000410000 */
[----:B------:R-:W0:Y:S03]  /*4e40*/  LDC.64 R132, c[0x0][0x478] ;  /* 0x00011e00ff847b82 */ /* 0x000e260000000a00 */
[----:B------:R1:W3:Y:S08]  /*4e50*/  F2F.BF16.F32 R134, R131 ;  /* 0x0000008300867304 */ /* 0x0002f00000202000 */
[----:B------:R4:W0:Y:S01]  /*4e60*/  F2F.BF16.F32 R139, R137 ;  /* 0x00000089008b7304 */ /* 0x0008220000202000 */
[----:B-1----:R-:W1:Y:S01]  /*4e70*/  LDC.64 R130, c[0x0][0x468] ;  /* 0x00011a00ff827b82 */ /* 0x002e620000000a00 */
[----:B---3--:R-:W-:-:S06]  /*4e80*/  IMAD.WIDE.U32 R134, R134, 0x10000, RZ ;  /* 0x0001000086867825 */ /* 0x008fcc00078e00ff */
[----:B------:R-:W3:Y:S01]  /*4e90*/  F2F.BF16.F32 R234, R234 ;  /* 0x000000ea00ea7304 */ /* 0x000ee20000202000 */
[----:B----4-:R-:W-:-:S04]  /*4ea0*/  FMUL.FTZ R137, R137, UR9 ;  /* 0x0000000989897c20 */ /* 0x010fc80008410000 */
[----:B------:R-:W-:Y:S01]  /*4eb0*/  FMUL.FTZ R232, R137, R232 ;  /* 0x000000e889e87220 */ /* 0x000fe20000410000 */
[----:B0-----:R-:W-:Y:S01]  /*4ec0*/  IMAD.WIDE.U32 R132, R190, 0x8, R132 ;  /* 0x00000008be847825 */ /* 0x001fe200078e0084 */
[----:B------:R-:W-:Y:S01]  /*4ed0*/  LOP3.LUT R134, R134, R139, RZ, 0xfc, !PT ;  /* 0x0000008b86867212 */ /* 0x000fe200078efcff */
[----:B------:R0:W-:Y:S08]  /*4ee0*/  F2F.BF16.F32 R235, R217 ;  /* 0x000000d900eb7304 */ /* 0x0001f00000202000 */
[----:B------:R-:W4:Y:S01]  /*4ef0*/  F2F.BF16.F32 R236, R236 ;  /* 0x000000ec00ec7304 */ /* 0x000f220000202000 */
[----:B0-----:R-:W-:Y:S01]  /*4f00*/  PRMT R217, R128, 0x5410, R129 ;  /* 0x0000541080d97816 */ /* 0x001fe20000000081 */
[----:B---3--:R-:W-:-:S03]  /*4f10*/  IMAD.WIDE.U32 R128, R234, 0x10000, RZ ;  /* 0x00010000ea807825 */ /* 0x008fc600078e00ff */
[----:B------:R-:W-:Y:S01]  /*4f20*/  LOP3.LUT R135, R217, R135, RZ, 0xfc, !PT ;  /* 0x00000087d9877212 */ /* 0x000fe200078efcff */
[C---:B-1----:R-:W-:Y:S01]  /*4f30*/  IMAD.WIDE.U32 R130, R190.reuse, 0x8, R130 ;  /* 0x00000008be827825 */ /* 0x042fe200078e0082 */
[----:B------:R-:W-:Y:S01]  /*4f40*/  IADD3 R190, PT, PT, R190, 0x100, RZ ;  /* 0x00000100bebe7810 */ /* 0x000fe20007ffe0ff */
[----:B------:R-:W0:Y:S02]  /*4f50*/  F2F.BF16.F32 R233, R232 ;  /* 0x000000e800e97304 */ /* 0x000e240000202000 */
[----:B------:R1:W-:Y:S01]  /*4f60*/  STG.E.64 desc[UR16][R132.64], R134 ;  /* 0x0000008684007986 */ /* 0x0003e2000c101b10 */
[----:B----4-:R-:W-:-:S04]  /*4f70*/  PRMT R235, R235, 0x5410, R236 ;  /* 0x00005410ebeb7816 */ /* 0x010fc800000000ec */
        /* <DEDUP_REMOVED lines=12> */
[----:B-1----:R-:W-:-:S07]  /*5040*/  FFMA.FTZ R61, R138, R125, R61 ;  /* 0x0000007d8a3d7223 */ /* 0x002fce000001003d */
.L_x_285:
[----:B------:R-:W-:Y:S05]  /*5050*/  BSYNC.RECONVERGENT B1 ;  /* 0x0000000000017941 */ /* 0x000fea0003800200 */
.L_x_284:
        /* <DEDUP_REMOVED lines=62> */
.L_x_287:
[----:B------:R-:W-:Y:S05]  /*5440*/  BSYNC.RECONVERGENT B1 ;  /* 0x0000000000017941 */ /* 0x000fea0003800200 */
.L_x_286:
        /* <DEDUP_REMOVED lines=23> */
[----:B------:R1:W3:Y:S01]  /*55c0*/  F2F.BF16.F32 R128, R131 ;  /* 0x0000008300807304 */ /* 0x0002e20000202000 */
[----:B0-----:R-:W-:Y:S02]  /*55d0*/  FMUL.FTZ R136, R136, UR9 ;  /* 0x0000000988887c20 */ /* 0x001fe40008410000 */
[----:B------:R-:W-:Y:S02]  /*55e0*/  FMUL.FTZ R135, R127, R132 ;  /* 0x000000847f877220 */ /* 0x000fe40000410000 */
[----:B------:R-:W-:Y:S02]  /*55f0*/  FMUL.FTZ R236, R136, R133 ;  /* 0x0000008588ec7220 */ /* 0x000fe40000410000 */
[----:B------:R-:W0:Y:S01]  /*5600*/  LDC.64 R132, c[0x0][0x478] ;  /* 0x00011e00ff847b82 */ /* 0x000e220000000a00 */
[----:B------:R4:W-:Y:S01]  /*5610*/  F2F.BF16.F32 R134, R130 ;  /* 0x0000008200867304 */ /* 0x0009e20000202000 */
[----:B-1----:R-:W-:-:S05]  /*5620*/  SHF.L.U32 R131, R34, 0x10, RZ ;  /* 0x0000001022837819 */ /* 0x002fca00000006ff */
[----:B------:R-:W-:Y:S01]  /*5630*/  FMUL.FTZ R234, R138, R131 ;  /* 0x000000838aea7220 */ /* 0x000fe20000410000 */
[----:B---3--:R-:W-:Y:S01]  /*5640*/  PRMT R217, R128, 0x5410, R129 ;  /* 0x0000541080d97816 */ /* 0x008fe20000000081 */
[----:B------:R1:W-:Y:S01]  /*5650*/  F2F.BF16.F32 R139, R137 ;  /* 0x00000089008b7304 */ /* 0x0003e20000202000 */
[----:B----4-:R-:W3:Y:S07]  /*5660*/  LDC.64 R130, c[0x0][0x468] ;  /* 0x00011a00ff827b82 */ /* 0x010eee0000000a00 */
[----:B------:R-:W4:Y:S01]  /*5670*/  F2F.BF16.F32 R234, R234 ;  /* 0x000000ea00ea7304 */ /* 0x000f220000202000 */
[----:B-1----:R-:W-:-:S04]  /*5680*/  FMUL.FTZ R137, R137, UR9 ;  /* 0x0000000989897c20 */ /* 0x002fc80008410000 */
[----:B------:R-:W-:Y:S01]  /*5690*/  FMUL.FTZ R232, R137, R232 ;  /* 0x000000e889e87220 */ /* 0x000fe20000410000 */
[----:B0-----:R-:W-:Y:S02]  /*56a0*/  IMAD.WIDE.U32 R132, R190, 0x8, R132 ;  /* 0x00000008be847825 */ /* 0x001fe400078e0084 */
[----:B------:R0:W-:Y:S02]  /*56b0*/  F2F.BF16.F32 R235, R135 ;  /* 0x0000008700eb7304 */ /* 0x0001e40000202000 */
[----:B----4-:R-:W-:-:S06]  /*56c0*/  IMAD.WIDE.U32 R128, R234, 0x10000, RZ ;  /* 0x00010000ea807825 */ /* 0x010fcc00078e00ff */
[----:B------:R-:W1:Y:S01]  /*56d0*/  F2F.BF16.F32 R236, R236 ;  /* 0x000000ec00ec7304 */ /* 0x000e620000202000 */
[----:B0-----:R-:W-:-:S04]  /*56e0*/  IMAD.WIDE.U32 R134, R134, 0x10000, RZ ;  /* 0x0001000086867825 */ /* 0x001fc800078e00ff */
[----:B---3--:R-:W-:-:S03]  /*56f0*/  IMAD.WIDE.U32 R130, R190, 0x8, R130 ;  /* 0x00000008be827825 */ /* 0x008fc600078e0082 */
[----:B------:R-:W0:Y:S01]  /*5700*/  F2F.BF16.F32 R233, R232 ;  /* 0x000000e800e97304 */ /* 0x000e220000202000 */
[----:B------:R-:W-:Y:S02]  /*5710*/  LOP3.LUT R135, R217, R135, RZ, 0xfc, !PT ;  /* 0x00000087d9877212 */ /* 0x000fe400078efcff */
[----:B------:R-:W-:Y:S02]  /*5720*/  LOP3.LUT R134, R134, R139, RZ, 0xfc, !PT ;  /* 0x0000008b86867212 */ /* 0x000fe400078efcff */
[----:B------:R-:W-:Y:S02]  /*5730*/  IADD3 R190, PT, PT, R190, 0x100, RZ ;  /* 0x00000100bebe7810 */ /* 0x000fe40007ffe0ff */
[----:B-1----:R-:W-:Y:S01]  /*5740*/  PRMT R235, R235, 0x5410, R236 ;  /* 0x00005410ebeb7816 */ /* 0x002fe200000000ec */
[----:B------:R1:W-:Y:S03]  /*5750*/  STG.E.64 desc[UR16][R132.64], R134 ;  /* 0x0000008684007986 */ /* 0x0003e6000c101b10 */
[----:B------:R-:W-:-:S02]  /*5760*/  LOP3.LUT R129, R235, R129, RZ, 0xfc, !PT ;  /* 0x00000081eb817212 */ /* 0x000fc400078efcff */
        /* <DEDUP_REMOVED lines=12> */
.L_x_289:
[----:B------:R-:W-:Y:S05]  /*5830*/  BSYNC.RECONVERGENT B1 ;  /* 0x0000000000017941 */ /* 0x000fea0003800200 */
.L_x_288:
        /* <DEDUP_REMOVED lines=62> */
.L_x_291:
[----:B------:R-:W-:Y:S05]  /*5c20*/  BSYNC.RECONVERGENT B1 ;  /* 0x0000000000017941 */ /* 0x000fea0003800200 */
.L_x_290:
        /* <DEDUP_REMOVED lines=62> */
.L_x_293:
[----:B------:R-:W-:Y:S05]  /*6010*/  BSYNC.RECONVERGENT B1 ;  /* 0x0000000000017941 */ /* 0x000fea0003800200 */
.L_x_292:
        /* <DEDUP_REMOVED lines=8> */
[----:B------:R-:W-:-:S04]  /*60a0*/  FADD.FTZ R128, R187, -R128 ;  /* 0x80000080bb807221 */ /* 0x000fc80000010000 */
[----:B------:R-:W-:Y:S01]  /*60b0*/  FMUL.FTZ R134, R128, UR11 ;  /* 0x0000000b80867c20 */ /* 0x000fe20008410000 */
[----:B------:R-:W-:Y:S01]  /*60c0*/  FADD.FTZ R128, R184, -R127 ;  /* 0x8000007fb8807221 */ /* 0x000fe20000010000 */
[--C-:B------:R-:W-:Y:S01]  /*60d0*/  FFMA.FTZ R127, R181, UR4, R126.reuse ;  /* 0x00000004b57f7c23 */ /* 0x100fe2000801007e */
[----:B------:R-:W-:Y:S01]  /*60e0*/  FFMA.FTZ R126, R186, UR4, R126 ;  /* 0x00000004ba7e7c23 */ /* 0x000fe2000801007e */
[----:B------:R0:W-:Y:S01]  /*60f0*/  F2F.BF16.F32 R138, R134 ;  /* 0x00000086008a7304 */ /* 0x0001e20000202000 */
[----:B------:R-:W-:Y:S01]  /*6100*/  FMUL.FTZ R129, R128, UR11 ;  /* 0x0000000b80817c20 */ /* 0x000fe20008410000 */
[----:B------:R-:W-:Y:S01]  /*6110*/  FADD.FTZ R128, R182, -R127 ;  /* 0x8000007fb6807221 */ /* 0x000fe20000010000 */
[----:B------:R-:W-:Y:S02]  /*6120*/  FADD.FTZ R126, R185, -R126 ;  /* 0x8000007eb97e7221 */ /* 0x000fe40000010000 */
[----:B------:R-:W-:Y:S01]  /*6130*/  FMUL.FTZ R135, R129, UR9 ;  /* 0x0000000981877c20 */ /* 0x000fe20008410000 */
[----:B------:R-:W-:Y:S01]  /*6140*/  FMUL.FTZ R137, R128, UR11 ;  /* 0x0000000b80897c20 */ /* 0x000fe20008410000 */
[----:B------:R-:W-:Y:S01]  /*6150*/  FMUL.FTZ R128, R126, UR11 ;  /* 0x0000000b7e807c20 */ /* 0x000fe20008410000 */
[----:B------:R1:W3:Y:S01]  /*6160*/  F2F.BF16.F32 R127, R129 ;  /* 0x00000081007f7304 */ /* 0x0002e20000202000 */
[----:B------:R-:W-:Y:S01]  /*6170*/  SHF.L.U32 R126, R147, 0x10, RZ ;  /* 0x00000010937e7819 */ /* 0x000fe200000006ff */
[----:B0-----:R-:W-:Y:S01]  /*6180*/  FMUL.FTZ R134, R134, UR9 ;  /* 0x0000000986867c20 */ /* 0x001fe20008410000 */
[----:B------:R-:W-:-:S03]  /*6190*/  FMUL.FTZ R136, R128, UR9 ;  /* 0x0000000980887c20 */ /* 0x000fc60008410000 */
[----:B------:R-:W-:Y:S01]  /*61a0*/  FMUL.FTZ R236, R134, R133 ;  /* 0x0000008586ec7220 */ /* 0x000fe20000410000 */
[----:B------:R-:W-:Y:S01]  /*61b0*/  FMUL.FTZ R131, R135, R126 ;  /* 0x0000007e87837220 */ /* 0x000fe20000410000 */
[----:B------:R0:W-:Y:S01]  /*61c0*/  F2F.BF16.F32 R130, R128 ;  /* 0x0000008000827304 */ /* 0x0001e20000202000 */
[----:B-1----:R-:W-:Y:S01]  /*61d0*/  SHF.L.U32 R129, R146, 0x10, RZ ;  /* 0x0000001092817819 */ /* 0x002fe200000006ff */
[----:B------:R-:W1:Y:S01]  /*61e0*/  LDC.64 R132, c[0x0][0x478] ;  /* 0x00011e00ff847b82 */ /* 0x000e620000000a00 */
[----:B------:R-:W-:-:S03]  /*61f0*/  SHF.L.U32 R126, R145, 0x10, RZ ;  /* 0x00000010917e7819 */ /* 0x000fc600000006ff */
[----:B------:R-:W-:Y:S01]  /*6200*/  FMUL.FTZ R234, R136, R129 ;  /* 0x0000008188ea7220 */ /* 0x000fe20000410000 */
[----:B---3--:R-:W-:Y:S01]  /*6210*/  PRMT R217, R127, 0x5410, R138 ;  /* 0x000054107fd97816 */ /* 0x008fe2000000008a */
[----:B------:R3:W-:Y:S02]  /*6220*/  F2F.BF16.F32 R139, R137 ;  /* 0x00000089008b7304 */ /* 0x0007e40000202000 */
[----:B0-----:R-:W0:Y:S06]  /*6230*/  LDC.64 R128, c[0x0][0x468] ;  /* 0x00011a00ff807b82 */ /* 0x001e2c0000000a00 */
[----:B------:R-:W4:Y:S01]  /*6240*/  F2F.BF16.F32 R234, R234 ;  /* 0x000000ea00ea7304 */ /* 0x000f220000202000 */
[----:B---3--:R-:W-:-:S04]  /*6250*/  FMUL.FTZ R137, R137, UR9 ;  /* 0x0000000989897c20 */ /* 0x008fc80008410000 */
[----:B------:R-:W-:-:S03]  /*6260*/  FMUL.FTZ R232, R137, R126 ;  /* 0x0000007e89e87220 */ /* 0x000fc60000410000 */
[----:B------:R3:W-:Y:S01]  /*6270*/  F2F.BF16.F32 R235, R131 ;  /* 0x0000008300eb7304 */ /* 0x0007e20000202000 */
[----:B-1----:R-:W-:-:S04]  /*6280*/  IMAD.WIDE.U32 R132, R190, 0x8, R132 ;  /* 0x00000008be847825 */ /* 0x002fc800078e0084 */
[----:B----4-:R-:W-:-:S03]  /*6290*/  IMAD.WIDE.U32 R126, R234, 0x10000, RZ ;  /* 0x00010000ea7e7825 */ /* 0x010fc600078e00ff */
[----:B------:R-:W1:Y:S01]  /*62a0*/  F2F.BF16.F32 R236, R236 ;  /* 0x000000ec00ec7304 */ /* 0x000e620000202000 */
[----:B---3--:R-:W-:-:S04]  /*62b0*/  IMAD.WIDE.U32 R130, R130, 0x10000, RZ ;  /* 0x0001000082827825 */ /* 0x008fc800078e00ff */
[----:B0-----:R-:W-:-:S03]  /*62c0*/  IMAD.WIDE.U32 R128, R190, 0x8, R128 ;  /* 0x00000008be807825 */ /* 0x001fc600078e0080 */
[----:B------:R-:W0:Y:S01]  /*62d0*/  F2F.BF16.F32 R233, R232 ;  /* 0x000000e800e97304 */ /* 0x000e220000202000 */
[----:B------:R-:W-:Y:S02]  /*62e0*/  LOP3.LUT R131, R217, R131, RZ, 0xfc, !PT ;  /* 0x00000083d9837212 */ /* 0x000fe400078efcff */
[----:B------:R-:W-:Y:S02]  /*62f0*/  LOP3.LUT R130, R130, R139, RZ, 0xfc, !PT ;  /* 0x0000008b82827212 */ /* 0x000fe400078efcff */
[----:B-1----:R-:W-:-:S03]  /*6300*/  PRMT R235, R235, 0x5410, R236 ;  /* 0x00005410ebeb7816 */ /* 0x002fc600000000ec */
[----:B------:R1:W-:Y:S01]  /*6310*/  STG.E.64 desc[UR16][R132.64], R130 ;  /* 0x0000008284007986 */ /* 0x0003e2000c101b10 */
        /* <DEDUP_REMOVED lines=13> */
[----:B-1----:R-:W-:Y:S06]  /*63f0*/  BRA `(.L_x_281) ;  /* 0x0000003800547947 */ /* 0x002fec0003800000 */
.L_x_267:
        /* <DEDUP_REMOVED lines=8> */
[----:B-----5:R-:W-:Y:S01]  /*6480*/  MOV R127, R231 ;  /* 0x000000e7007f7202 */ /* 0x020fe20000000f00 */
[--C-:B------:R-:W-:Y:S01]  /*6490*/  FFMA.FTZ R130, R211, UR4, R126.reuse ;  /* 0x00000004d3827c23 */ /* 0x100fe2000801007e */
[----:B------:R-:W-:Y:S01]  /*64a0*/  SHF.R.U32.HI R128, RZ, 0x10, R231 ;  /* 0x00000010ff807819 */ /* 0x000fe200000116e7 */
[----:B------:R-:W-:Y:S01]  /*64b0*/  FFMA.FTZ R129, R210, UR4, R126 ;  /* 0x00000004d2817c23 */ /* 0x000fe2000801007e */
[----:B------:R-:W-:Y:S01]  /*64c0*/  SHF.L.U32 R127, R127, 0x10, RZ ;  /* 0x000000107f7f7819 */ /* 0x000fe200000006ff */
[----:B------:R-:W-:Y:S01]  /*64d0*/  FADD.FTZ R130, R209, -R130 ;  /* 0x80000082d1827221 */ /* 0x000fe20000010000 */
[----:B------:R-:W-:Y:S01]  /*64e0*/  SHF.L.U32 R128, R128, 0x10, RZ ;  /* 0x0000001080807819 */ /* 0x000fe200000006ff */
[----:B------:R-:W-:Y:S01]  /*64f0*/  FADD.FTZ R129, R208, -R129 ;  /* 0x80000081d0817221 */ /* 0x000fe20000010000 */
[----:B------:R-:W-:Y:S01]  /*6500*/  FFMA.FTZ R133, R214, UR4, R126 ;  /* 0x00000004d6857c23 */ /* 0x000fe2000801007e */
[----:B------:R-:W-:Y:S01]  /*6510*/  FFMA.FTZ R127, R130, UR11, R127 ;  /* 0x0000000b827f7c23 */ /* 0x000fe2000801007f */
[----:B------:R-:W-:Y:S01]  /*6520*/  SHF.L.U32 R130, R177, 0x10, RZ ;  /* 0x00000010b1827819 */ /* 0x000fe200000006ff */
[----:B------:R-:W-:Y:S01]  /*6530*/  FFMA.FTZ R132, R129, UR11, R128 ;  /* 0x0000000b81847c23 */ /* 0x000fe20008010080 */
[----:B------:R-:W-:Y:S01]  /*6540*/  SHF.R.U64 R129, R230, 0x10, R231 ;  /* 0x00000010e6817819 */ /* 0x000fe200000012e7 */
[----:B------:R-:W-:Y:S01]  /*6550*/  FMUL.FTZ R127, R127, UR9 ;  /* 0x000000097f7f7c20 */ /* 0x000fe20008410000 */
[----:B------:R-:W-:Y:S01]  /*6560*/  MOV R128, R230 ;  /* 0x000000e600807202 */ /* 0x000fe20000000f00 */
[----:B------:R-:W-:Y:S01]  /*6570*/  FADD.FTZ R134, R212, -R133 ;  /* 0x80000085d4867221 */ /* 0x000fe20000010000 */
[----:B------:R-:W-:Y:S01]  /*6580*/  SHF.L.U32 R129, R129, 0x10, RZ ;  /* 0x0000001081817819 */ /* 0x000fe200000006ff */
[----:B------:R-:W-:Y:S01]  /*6590*/  FMUL.FTZ R131, R130, R127 ;  /* 0x0000007f82837220 */ /* 0x000fe20000410000 */
[----:B------:R-:W-:Y:S01]  /*65a0*/  FFMA.FTZ R130, R215, UR4, R126 ;  /* 0x00000004d7827c23 */ /* 0x000fe2000801007e */
[----:B------:R-:W-:Y:S01]  /*65b0*/  SHF.L.U32 R128, R128, 0x10, RZ ;  /* 0x0000001080807819 */ /* 0x000fe200000006ff */
[----:B------:R-:W-:Y:S01]  /*65c0*/  FMUL.FTZ R132, R132, UR9 ;  /* 0x0000000984847c20 */ /* 0x000fe20008410000 */
[----:B------:R-:W-:Y:S01]  /*65d0*/  FFMA.FTZ R129, R134, UR11, R129 ;  /* 0x0000000b86817c23 */ /* 0x000fe20008010081 */
[----:B------:R-:W-:Y:S01]  /*65e0*/  FADD.FTZ R133, R213, -R130 ;  /* 0x80000082d5857221 */ /* 0x000fe20000010000 */
[----:B------:R-:W-:Y:S01]  /*65f0*/  SHF.L.U32 R139, R152, 0x10, RZ ;  /* 0x00000010988b7819 */ /* 0x000fe200000006ff */
[----:B------:R-:W-:Y:S01]  /*6600*/  F2F.BF16.F32 R138, R131 ;  /* 0x00000083008a7304 */ /* 0x000fe20000202000 */
[----:B------:R-:W-:Y:S01]  /*6610*/  SHF.L.U32 R137, R151, 0x10, RZ ;  /* 0x0000001097897819 */ /* 0x000fe200000006ff */
[----:B------:R-:W-:Y:S01]  /*6620*/  FMUL.FTZ R136, R129, UR9 ;  /* 0x0000000981887c20 */ /* 0x000fe20008410000 */
[----:B------:R-:W-:Y:S01]  /*6630*/  FFMA.FTZ R130, R133, UR11, R128 ;  /* 0x0000000b85827c23 */ /* 0x000fe20008010080 */
[----:B------:R-:W-:Y:S01]  /*6640*/  FMUL.FTZ R139, R139, R132 ;  /* 0x000000848b8b7220 */ /* 0x000fe20000410000 */
[----:B------:R-:W-:Y:S01]  /*6650*/  SHF.L.U32 R134, R176, 0x10, RZ ;  /* 0x00000010b0867819 */ /* 0x000fe200000006ff */
[----:B------:R-:W-:Y:S01]  /*6660*/  FMUL.FTZ R137, R137, R136 ;  /* 0x0000008889897220 */ /* 0x000fe20000410000 */
[----:B------:R-:W0:Y:S01]  /*6670*/  LDC.64 R128, c[0x0][0x468] ;  /* 0x00011a00ff807b82 */ /* 0x000e220000000a00 */
[----:B------:R-:W-:-:S02]  /*6680*/  FMUL.FTZ R133, R130, UR9 ;  /* 0x0000000982857c20 */ /* 0x000fc40008410000 */
[----:B------:R-:W1:Y:S02]  /*6690*/  F2F.BF16.F32 R130, R137 ;  /* 0x0000008900827304 */ /* 0x000e640000202000 */
[----:B------:R-:W-:-:S06]  /*66a0*/  FMUL.FTZ R134, R134, R133 ;  /* 0x0000008586867220 */ /* 0x000fcc0000410000 */
[----:B------:R-:W3:Y:S01]  /*66b0*/  F2F.BF16.F32 R139, R139 ;  /* 0x0000008b008b7304 */ /* 0x000ee20000202000 */
[----:B-1----:R-:W-:-:S07]  /*66c0*/  IMAD.WIDE.U32 R130, R130, 0x10000, RZ ;  /* 0x0001000082827825 */ /* 0x002fce00078e00ff */
[----:B------:R-:W1:Y:S01]  /*66d0*/  F2F.BF16.F32 R135, R134 ;  /* 0x0000008600877304 */ /* 0x000e620000202000 */
[C---:B0-----:R-:W-:Y:S01]  /*66e0*/  IMAD.WIDE.U32 R128, R190.reuse, 0x8, R128 ;  /* 0x00000008be807825 */ /* 0x041fe200078e0080 */
[----:B------:R-:W-:Y:S02]  /*66f0*/  IADD3 R190, PT, PT, R190, 0x100, RZ ;  /* 0x00000100bebe7810 */ /* 0x000fe40007ffe0ff */
[----:B---3--:R-:W-:-:S04]  /*6700*/  PRMT R217, R138, 0x5410, R139 ;  /* 0x000054108ad97816 */ /* 0x008fc8000000008b */
[----:B------:R-:W-:Y:S02]  /*6710*/  LOP3.LUT R131, R217, R131, RZ, 0xfc, !PT ;  /* 0x00000083d9837212 */ /* 0x000fe400078efcff */
[----:B-1----:R-:W-:-:S05]  /*6720*/  LOP3.LUT R130, R130, R135, RZ, 0xfc, !PT ;  /* 0x0000008782827212 */ /* 0x002fca00078efcff */
[----:B------:R0:W-:Y:S01]  /*6730*/  STG.E.64 desc[UR16][R128.64], R130 ;  /* 0x0000008280007986 */ /* 0x0001e2000c101b10 */
[C-C-:B--2---:R-:W-:Y:S02]  /*6740*/  SHF.R.U64 R139, R124.reuse, 0x10, R125.reuse ;  /* 0x000000107c8b7819 */ /* 0x144fe4000000127d */
[----:B------:R-:W-:Y:S02]  /*6750*/  SHF.R.U32.HI R138, RZ, 0x10, R125 ;  /* 0x00000010ff8a7819 */ /* 0x000fe4000001167d */
        /* <DEDUP_REMOVED lines=8> */
.L_x_296:
[----:B------:R-:W-:Y:S05]  /*67e0*/  BSYNC.RECONVERGENT B1 ;  /* 0x0000000000017941 */ /* 0x000fea0003800200 */
.L_x_295:
        /* <DEDUP_REMOVED lines=59> */
.L_x_298:
[----:B------:R-:W-:Y:S05]  /*6ba0*/  BSYNC.RECONVERGENT B1 ;  /* 0x0000000000017941 */ /* 0x000fea0003800200 */
.L_x_297:
        /* <DEDUP_REMOVED lines=59> */
.L_x_300:
[----:B------:R-:W-:Y:S05]  /*6f60*/  BSYNC.RECONVERGENT B1 ;  /* 0x0000000000017941 */ /* 0x000fea0003800200 */
.L_x_299:
[----:B------:R-:W-:Y:S04]  /*6f70*/  BSSY.RECONVERGENT B1, `(.L_x_301) ;  /* 0x000003b000017945 */ /* 0x000fe80003800200 */
[----:B------:R-:W-:Y:S05]  /*6f80*/  @!P2 BRA `(.L_x_302) ;  /* 0x0000000000e4a947 */ /* 0x000fea0003800000 */
[----:B------:R-:W0:Y:S02]  /*6f90*/  LDC.64 R124, c[0x0][0x390] ;  /* 0x0000e400ff7c7b82 */ /* 0x000e240000000a00 */
[----:B0-----:R-:W-:-:S06]  /*6fa0*/  IMAD.WIDE.U32 R124, R190, 0x8, R124 ;  /* 0x00000008be7c7825 */ /* 0x001fcc00078e007c */
[----:B------:R-:W2:Y:S01]  /*6fb0*/  LDG.E.64 R124, desc[UR16][R124.64] ;  /* 0x000000107c7c7981 */ /* 0x000ea2000c1e1b00 */
[--C-:B------:R-:W-:Y:S01]  /*6fc0*/  FFMA.FTZ R129, R155, UR4, R126.reuse ;  /* 0x000000049b817c23 */ /* 0x100fe2000801007e */
[----:B-----5:R-:W-:Y:S01]  /*6fd0*/  SHF.R.U32.HI R128, RZ, 0x10, R225 ;  /* 0x00000010ff807819 */ /* 0x020fe200000116e1 */
[----:B------:R-:W-:Y:S01]  /*6fe0*/  FFMA.FTZ R132, R160, UR4, R126 ;  /* 0x00000004a0847c23 */ /* 0x000fe2000801007e */
[----:B------:R-:W-:Y:S01]  /*6ff0*/  MOV R127, R225 ;  /* 0x000000e1007f7202 */ /* 0x000fe20000000f00 */
[----:B------:R-:W-:Y:S01]  /*7000*/  FADD.FTZ R130, R156, -R129 ;  /* 0x800000819c827221 */ /* 0x000fe20000010000 */
[----:B------:R-:W-:Y:S01]  /*7010*/  SHF.L.U32 R128, R128, 0x10, RZ ;  /* 0x0000001080807819 */ /* 0x000fe200000006ff */
[----:B------:R-:W-:Y:S01]  /*7020*/  FADD.FTZ R129, R159, -R132 ;  /* 0x800000849f817221 */ /* 0x000fe20000010000 */
[----:B------:R-:W-:Y:S01]  /*7030*/  SHF.L.U32 R127, R127, 0x10, RZ ;  /* 0x000000107f7f7819 */ /* 0x000fe200000006ff */
[----:B------:R-:W-:Y:S01]  /*7040*/  FFMA.FTZ R133, R153, UR4, R126 ;  /* 0x0000000499857c23 */ /* 0x000fe2000801007e */
[----:B------:R-:W-:Y:S01]  /*7050*/  SHF.L.U32 R134, R35, 0x10, RZ ;  /* 0x0000001023867819 */ /* 0x000fe200000006ff */
[----:B------:R-:W-:Y:S01]  /*7060*/  FFMA.FTZ R132, R129, UR11, R128 ;  /* 0x0000000b81847c23 */ /* 0x000fe20008010080 */
[----:B------:R-:W-:Y:S01]  /*7070*/  SHF.R.U64 R129, R224, 0x10, R225 ;  /* 0x00000010e0817819 */ /* 0x000fe200000012e1 */
[----:B------:R-:W-:Y:S01]  /*7080*/  FFMA.FTZ R127, R130, UR11, R127 ;  /* 0x0000000b827f7c23 */ /* 0x000fe2000801007f */
[----:B------:R-:W-:Y:S01]  /*7090*/  FFMA.FTZ R130, R158, UR4, R126 ;  /* 0x000000049e827c23 */ /* 0x000fe2000801007e */
[----:B------:R-:W-:Y:S01]  /*70a0*/  MOV R128, R224 ;  /* 0x000000e000807202 */ /* 0x000fe20000000f00 */
[----:B------:R-:W-:Y:S01]  /*70b0*/  FADD.FTZ R133, R154, -R133 ;  /* 0x800000859a857221 */ /* 0x000fe20000010000 */
[----:B------:R-:W-:Y:S01]  /*70c0*/  SHF.L.U32 R129, R129, 0x10, RZ ;  /* 0x0000001081817819 */ /* 0x000fe200000006ff */
[----:B------:R-:W-:Y:S01]  /*70d0*/  FADD.FTZ R130, R157, -R130 ;  /* 0x800000829d827221 */ /* 0x000fe20000010000 */
[----:B------:R-:W-:Y:S01]  /*70e0*/  SHF.L.U32 R128, R128, 0x10, RZ ;  /* 0x0000001080807819 */ /* 0x000fe200000006ff */
[----:B------:R-:W-:Y:S01]  /*70f0*/  FMUL.FTZ R127, R127, UR9 ;  /* 0x000000097f7f7c20 */ /* 0x000fe20008410000 */
[----:B------:R-:W-:Y:S01]  /*7100*/  SHF.L.U32 R139, R36, 0x10, RZ ;  /* 0x00000010248b7819 */ /* 0x000fe200000006ff */
[----:B------:R-:W-:Y:S01]  /*7110*/  FFMA.FTZ R129, R130, UR11, R129 ;  /* 0x0000000b82817c23 */ /* 0x000fe20008010081 */
[----:B------:R-:W-:Y:S01]  /*7120*/  FMUL.FTZ R132, R132, UR9 ;  /* 0x0000000984847c20 */ /* 0x000fe20008410000 */
[----:B------:R-:W-:Y:S01]  /*7130*/  SHF.L.U32 R137, R34, 0x10, RZ ;  /* 0x0000001022897819 */ /* 0x000fe200000006ff */
[----:B------:R-:W-:Y:S01]  /*7140*/  FFMA.FTZ R130, R133, UR11, R128 ;  /* 0x0000000b85827c23 */ /* 0x000fe20008010080 */
[----:B------:R-:W-:Y:S01]  /*7150*/  FMUL.FTZ R136, R129, UR9 ;  /* 0x0000000981887c20 */ /* 0x000fe20008410000 */
[----:B------:R-:W-:Y:S01]  /*7160*/  FMUL.FTZ R131, R134, R127 ;  /* 0x0000007f86837220 */ /* 0x000fe20000410000 */
[----:B------:R-:W-:Y:S01]  /*7170*/  FMUL.FTZ R139, R139, R132 ;  /* 0x000000848b8b7220 */ /* 0x000fe20000410000 */
[----:B------:R-:W-:Y:S01]  /*7180*/  SHF.L.U32 R134, R33, 0x10, RZ ;  /* 0x0000001021867819 */ /* 0x000fe200000006ff */
[----:B------:R-:W-:Y:S01]  /*7190*/  FMUL.FTZ R137, R137, R136 ;  /* 0x0000008889897220 */ /* 0x000fe20000410000 */
[----:B------:R-:W0:Y:S01]  /*71a0*/  LDC.64 R128, c[0x0][0x468] ;  /* 0x00011a00ff807b82 */ /* 0x000e220000000a00 */
[----:B------:R-:W-:Y:S01]  /*71b0*/  FMUL.FTZ R133, R130, UR9 ;  /* 0x0000000982857c20 */ /* 0x000fe20008410000 */
[----:B------:R-:W-:Y:S03]  /*71c0*/  F2F.BF16.F32 R138, R131 ;  /* 0x00000083008a7304 */ /* 0x000fe60000202000 */
[----:B------:R-:W-:-:S05]  /*71d0*/  FMUL.FTZ R134, R134, R133 ;  /* 0x0000008586867220 */ /* 0x000fca0000410000 */
[----:B------:R-:W1:Y:S08]  /*71e0*/  F2F.BF16.F32 R130, R137 ;  /* 0x0000008900827304 */ /* 0x000e700000202000 */
[----:B------:R-:W3:Y:S01]  /*71f0*/  F2F.BF16.F32 R139, R139 ;  /* 0x0000008b008b7304 */ /* 0x000ee20000202000 */
[C---:B0-----:R-:W-:Y:S01]  /*7200*/  IMAD.WIDE.U32 R128, R190.reuse, 0x8, R128 ;  /* 0x00000008be807825 */ /* 0x041fe200078e0080 */
[----:B------:R-:W-:-:S06]  /*7210*/  IADD3 R190, PT, PT, R190, 0x100, RZ ;  /* 0x00000100bebe7810 */ /* 0x000fcc0007ffe0ff */
[----:B------:R-:W0:Y:S01]  /*7220*/  F2F.BF16.F32 R135, R134 ;  /* 0x0000008600877304 */ /* 0x000e220000202000 */
[----:B-1----:R-:W-:Y:S01]  /*7230*/  IMAD.WIDE.U32 R130, R130, 0x10000, RZ ;  /* 0x0001000082827825 */ /* 0x002fe200078e00ff */
[----:B---3--:R-:W-:-:S04]  /*7240*/  PRMT R217, R138, 0x5410, R139 ;  /* 0x000054108ad97816 */ /* 0x008fc8000000008b */
[----:B------:R-:W-:Y:S02]  /*7250*/  LOP3.LUT R131, R217, R131, RZ, 0xfc, !PT ;  /* 0x00000083d9837212 */ /* 0x000fe400078efcff */
[----:B0-----:R-:W-:-:S05]  /*7260*/  LOP3.LUT R130, R130, R135, RZ, 0xfc, !PT ;  /* 0x0000008782827212 */ /* 0x001fca00078efcff */
        /* <DEDUP_REMOVED lines=11> */
.L_x_302:
[----:B------:R-:W-:Y:S05]  /*7320*/  BSYNC.RECONVERGENT B1 ;  /* 0x0000000000017941 */ /* 0x000fea0003800200 */
.L_x_301:
        /* <DEDUP_REMOVED lines=59> */
.L_x_304:
[----:B------:R-:W-:Y:S05]  /*76e0*/  BSYNC.RECONVERGENT B1 ;  /* 0x0000000000017941 */ /* 0x000fea0003800200 */
.L_x_303:
        /* <DEDUP_REMOVED lines=59> */
.L_x_306:
[----:B------:R-:W-:Y:S05]  /*7aa0*/  BSYNC.RECONVERGENT B1 ;  /* 0x0000000000017941 */ /* 0x000fea0003800200 */
.L_x_305:
[----:B------:R-:W-:-:S13]  /*7ab0*/  ISETP.NE.AND P6, PT, R216, RZ, PT ;  /* 0x000000ffd800720c */ /* 0x000fda0003fc5270 */
        /* <DEDUP_REMOVED lines=14> */
[----:B------:R-:W-:Y:S01]  /*7ba0*/  MOV R127, R218 ;  /* 0x000000da007f7202 */ /* 0x000fe20000000f00 */
[----:B------:R-:W-:Y:S01]  /*7bb0*/  FFMA.FTZ R130, R129, UR11, R128 ;  /* 0x0000000b81827c23 */ /* 0x000fe20008010080 */
[----:B------:R-:W-:Y:S01]  /*7bc0*/  SHF.R.U64 R128, R218, 0x10, R219 ;  /* 0x00000010da807819 */ /* 0x000fe200000012db */
[----:B------:R-:W-:Y:S01]  /*7bd0*/  FADD.FTZ R135, R185, -R132 ;  /* 0x80000084b9877221 */ /* 0x000fe20000010000 */
[----:B------:R-:W-:Y:S01]  /*7be0*/  SHF.L.U32 R134, R147, 0x10, RZ ;  /* 0x0000001093867819 */ /* 0x000fe200000006ff */
[----:B------:R-:W-:Y:S01]  /*7bf0*/  FFMA.FTZ R133, R181, UR4, R126 ;  /* 0x00000004b5857c23 */ /* 0x000fe2000801007e */
[----:B------:R-:W-:Y:S01]  /*7c00*/  SHF.L.U32 R128, R128, 0x10, RZ ;  /* 0x0000001080807819 */ /* 0x000fe200000006ff */
[----:B------:R-:W-:Y:S01]  /*7c10*/  FMUL.FTZ R131, R131, UR9 ;  /* 0x0000000983837c20 */ /* 0x000fe20008410000 */
[----:B------:R-:W-:Y:S01]  /*7c20*/  SHF.L.U32 R126, R127, 0x10, RZ ;  /* 0x000000107f7e7819 */ /* 0x000fe200000006ff */
[----:B------:R-:W-:Y:S01]  /*7c30*/  FADD.FTZ R133, R182, -R133 ;  /* 0x80000085b6857221 */ /* 0x000fe20000010000 */
[----:B------:R-:W-:Y:S01]  /*7c40*/  SHF.L.U32 R139, R148, 0x10, RZ ;  /* 0x00000010948b7819 */ /* 0x000fe200000006ff */
[----:B------:R-:W-:Y:S01]  /*7c50*/  FFMA.FTZ R128, R135, UR11, R128 ;  /* 0x0000000b87807c23 */ /* 0x000fe20008010080 */
[----:B------:R-:W-:Y:S01]  /*7c60*/  FMUL.FTZ R129, R134, R131 ;  /* 0x0000008386817220 */ /* 0x000fe20000410000 */
[----:B------:R-:W-:Y:S01]  /*7c70*/  SHF.L.U32 R127, R146, 0x10, RZ ;  /* 0x00000010927f7819 */ /* 0x000fe200000006ff */
[----:B------:R-:W-:Y:S01]  /*7c80*/  FMUL.FTZ R130, R130, UR9 ;  /* 0x0000000982827c20 */ /* 0x000fe20008410000 */
[----:B------:R-:W-:Y:S01]  /*7c90*/  FMUL.FTZ R134, R128, UR9 ;  /* 0x0000000980867c20 */ /* 0x000fe20008410000 */
[----:B------:R-:W-:Y:S01]  /*7ca0*/  FFMA.FTZ R128, R133, UR11, R126 ;  /* 0x0000000b85807c23 */ /* 0x000fe2000801007e */
[----:B------:R-:W-:Y:S01]  /*7cb0*/  SHF.L.U32 R132, R145, 0x10, RZ ;  /* 0x0000001091847819 */ /* 0x000fe200000006ff */
[----:B------:R-:W-:Y:S01]  /*7cc0*/  FMUL.FTZ R138, R139, R130 ;  /* 0x000000828b8a7220 */ /* 0x000fe20000410000 */
[----:B------:R-:W-:Y:S01]  /*7cd0*/  FMUL.FTZ R136, R127, R134 ;  /* 0x000000867f887220 */ /* 0x000fe20000410000 */
[----:B------:R-:W-:Y:S01]  /*7ce0*/  FMUL.FTZ R133, R128, UR9 ;  /* 0x0000000980857c20 */ /* 0x000fe20008410000 */
[----:B------:R-:W0:Y:S01]  /*7cf0*/  LDC.64 R126, c[0x0][0x468] ;  /* 0x00011a00ff7e7b82 */ /* 0x000e220000000a00 */
[----:B------:R-:W-:Y:S02]  /*7d00*/  F2F.BF16.F32 R137, R129 ;  /* 0x0000008100897304 */ /* 0x000fe40000202000 */
[----:B------:R-:W-:-:S06]  /*7d10*/  FMUL.FTZ R132, R132, R133 ;  /* 0x0000008584847220 */ /* 0x000fcc0000410000 */
[----:B------:R-:W1:Y:S08]  /*7d20*/  F2F.BF16.F32 R128, R136 ;  /* 0x0000008800807304 */ /* 0x000e700000202000 */
[----:B------:R-:W3:Y:S01]  /*7d30*/  F2F.BF16.F32 R138, R138 ;  /* 0x0000008a008a7304 */ /* 0x000ee20000202000 */
[----:B-1----:R-:W-:-:S07]  /*7d40*/  IMAD.WIDE.U32 R128, R128, 0x10000, RZ ;  /* 0x0001000080807825 */ /* 0x002fce00078e00ff */
[----:B------:R-:W1:Y:S01]  /*7d50*/  F2F.BF16.F32 R135, R132 ;  /* 0x0000008400877304 */ /* 0x000e620000202000 */
[----:B0-----:R-:W-:Y:S01]  /*7d60*/  IMAD.WIDE.U32 R126, R190, 0x8, R126 ;  /* 0x00000008be7e7825 */ /* 0x001fe200078e007e */
        /* <DEDUP_REMOVED lines=15> */
.L_x_294:
[----:B------:R-:W-:Y:S04]  /*7e60*/  BSSY.RECONVERGENT B1, `(.L_x_307) ;  /* 0x0000046000017945 */ /* 0x000fe80003800200 */
[----:B------:R-:W-:Y:S05]  /*7e70*/  @!P3 BRA `(.L_x_308) ;  /* 0x000000040010b947 */ /* 0x000fea0003800000 */
[----:B------:R-:W0:Y:S02]  /*7e80*/  LDC.64 R124, c[0x0][0x390] ;  /* 0x0000e400ff7c7b82 */ /* 0x000e240000000a00 */
[----:B0-----:R-:W-:-:S06]  /*7e90*/  IMAD.WIDE.U32 R124, R190, 0x8, R124 ;  /* 0x00000008be7c7825 */ /* 0x001fcc00078e007c */
[----:B------:R-:W2:Y:S01]  /*7ea0*/  LDG.E.64 R124, desc[UR16][R124.64] ;  /* 0x000000107c7c7981 */ /* 0x000ea2000c1e1b00 */
[----:B-----5:R-:W-:Y:S01]  /*7eb0*/  SHF.R.U32.HI R130, RZ, 0x10, R231 ;  /* 0x00000010ff827819 */ /* 0x020fe200000116e7 */
[--C-:B------:R-:W-:Y:S01]  /*7ec0*/  FFMA.FTZ R129, R210, UR4, R126.reuse ;  /* 0x00000004d2817c23 */ /* 0x100fe2000801007e */
[----:B------:R-:W-:Y:S01]  /*7ed0*/  MOV R127, R231 ;  /* 0x000000e7007f7202 */ /* 0x000fe20000000f00 */
[----:B------:R-:W-:Y:S01]  /*7ee0*/  FFMA.FTZ R128, R211, UR4, R126 ;  /* 0x00000004d3807c23 */ /* 0x000fe2000801007e */
[----:B------:R-:W-:Y:S01]  /*7ef0*/  SHF.L.U32 R132, R130, 0x10, RZ ;  /* 0x0000001082847819 */ /* 0x000fe200000006ff */
[----:B------:R-:W-:Y:S01]  /*7f00*/  FADD.FTZ R129, R208, -R129 ;  /* 0x80000081d0817221 */ /* 0x000fe20000010000 */
[----:B------:R-:W-:Y:S01]  /*7f10*/  SHF.L.U32 R127, R127, 0x10, RZ ;  /* 0x000000107f7f7819 */ /* 0x000fe200000006ff */
[----:B------:R-:W-:Y:S01]  /*7f20*/  FADD.FTZ R128, R209, -R128 ;  /* 0x80000080d1807221 */ /* 0x000fe20000010000 */
[----:B------:R-:W-:Y:S01]  /*7f30*/  FFMA.FTZ R131, R214, UR4, R126 ;  /* 0x00000004d6837c23 */ /* 0x000fe2000801007e */
[----:B------:R-:W-:Y:S01]  /*7f40*/  FFMA.FTZ R136, R129, UR11, R132 ;  /* 0x0000000b81887c23 */ /* 0x000fe20008010084 */
[----:B------:R-:W-:Y:S01]  /*7f50*/  SHF.R.U64 R132, R230, 0x10, R231 ;  /* 0x00000010e6847819 */ /* 0x000fe200000012e7 */
[----:B------:R-:W-:Y:S01]  /*7f60*/  FFMA.FTZ R133, R128, UR11, R127 ;  /* 0x0000000b80857c23 */ /* 0x000fe2000801007f */
[----:B------:R-:W-:Y:S01]  /*7f70*/  MOV R127, R230 ;  /* 0x000000e6007f7202 */ /* 0x000fe20000000f00 */
[----:B------:R-:W-:Y:S01]  /*7f80*/  FFMA.FTZ R130, R215, UR4, R126 ;  /* 0x00000004d7827c23 */ /* 0x000fe2000801007e */
[----:B------:R-:W-:Y:S01]  /*7f90*/  SHF.L.U32 R132, R132, 0x10, RZ ;  /* 0x0000001084847819 */ /* 0x000fe200000006ff */
[----:B------:R-:W-:Y:S01]  /*7fa0*/  FADD.FTZ R131, R212, -R131 ;  /* 0x80000083d4837221 */ /* 0x000fe20000010000 */
[----:B------:R-:W-:Y:S01]  /*7fb0*/  SHF.L.U32 R127, R127, 0x10, RZ ;  /* 0x000000107f7f7819 */ /* 0x000fe200000006ff */
[----:B------:R-:W-:Y:S01]  /*7fc0*/  FADD.FTZ R130, R213, -R130 ;  /* 0x80000082d5827221 */ /* 0x000fe20000010000 */
[----:B------:R0:W-:Y:S01]  /*7fd0*/  F2F.BF16.F32 R128, R133 ;  /* 0x0000008500807304 */ /* 0x0001e20000202000 */
[----:B------:R-:W-:Y:S01]  /*7fe0*/  FFMA.FTZ R131, R131, UR11, R132 ;  /* 0x0000000b83837c23 */ /* 0x000fe20008010084 */
[----:B------:R-:W-:Y:S01]  /*7ff0*/  SHF.L.U32 R135, R151, 0x10, RZ ;  /* 0x0000001097877819 */ /* 0x000fe200000006ff */
[----:B------:R-:W-:Y:S01]  /*8000*/  FFMA.FTZ R137, R130, UR11, R127 ;  /* 0x0000000b82897c23 */ /* 0x000fe2000801007f */
[----:B------:R-:W-:Y:S01]  /*8010*/  FMUL.FTZ R127, R133, UR9 ;  /* 0x00000009857f7c20 */ /* 0x000fe20008410000 */
[----:B------:R-:W-:Y:S01]  /*8020*/  SHF.L.U32 R130, R177, 0x10, RZ ;  /* 0x00000010b1827819 */ /* 0x000fe200000006ff */
[----:B------:R-:W-:Y:S01]  /*8030*/  FMUL.FTZ R138, R131, UR9 ;  /* 0x00000009838a7c20 */ /* 0x000fe20008410000 */
[----:B------:R-:W-:Y:S01]  /*8040*/  SHF.L.U32 R232, R176, 0x10, RZ ;  /* 0x00000010b0e87819 */ /* 0x000fe200000006ff */
[----:B------:R1:W-:Y:S01]  /*8050*/  F2F.BF16.F32 R129, R136 ;  /* 0x0000008800817304 */ /* 0x0003e20000202000 */
[----:B0-----:R-:W-:Y:S01]  /*8060*/  SHF.L.U32 R133, R152, 0x10, RZ ;  /* 0x0000001098857819 */ /* 0x001fe200000006ff */
[----:B------:R-:W-:Y:S01]  /*8070*/  FMUL.FTZ R234, R135, R138 ;  /* 0x0000008a87ea7220 */ /* 0x000fe20000410000 */
[----:B------:R-:W-:-:S05]  /*8080*/  FMUL.FTZ R217, R130, R127 ;  /* 0x0000007f82d97220 */ /* 0x000fca0000410000 */
[----:B------:R0:W3:Y:S01]  /*8090*/  F2F.BF16.F32 R134, R131 ;  /* 0x0000008300867304 */ /* 0x0000e20000202000 */
[----:B-1----:R-:W-:-:S04]  /*80a0*/  FMUL.FTZ R136, R136, UR9 ;  /* 0x0000000988887c20 */ /* 0x002fc80008410000 */
[----:B------:R-:W-:Y:S02]  /*80b0*/  FMUL.FTZ R236, R133, R136 ;  /* 0x0000008885ec7220 */ /* 0x000fe40000410000 */
[----:B------:R-:W1:Y:S01]  /*80c0*/  LDC.64 R132, c[0x0][0x478] ;  /* 0x00011e00ff847b82 */ /* 0x000e620000000a00 */
[----:B------:R4:W3:Y:S07]  /*80d0*/  F2F.BF16.F32 R139, R137 ;  /* 0x00000089008b7304 */ /* 0x0008ee0000202000 */
[----:B0-----:R-:W0:Y:S01]  /*80e0*/  LDC.64 R130, c[0x0][0x468] ;  /* 0x00011a00ff827b82 */ /* 0x001e220000000a00 */
[----:B------:R-:W1:Y:S01]  /*80f0*/  F2F.BF16.F32 R234, R234 ;  /* 0x000000ea00ea7304 */ /* 0x000e620000202000 */
[----:B----4-:R-:W-:Y:S01]  /*8100*/  FMUL.FTZ R137, R137, UR9 ;  /* 0x0000000989897c20 */ /* 0x010fe20008410000 */
[----:B---3--:R-:W-:-:S04]  /*8110*/  IMAD.WIDE.U32 R134, R134, 0x10000, RZ ;  /* 0x0001000086867825 */ /* 0x008fc800078e00ff */
[----:B------:R-:W-:Y:S01]  /*8120*/  FMUL.FTZ R232, R232, R137 ;  /* 0x00000089e8e87220 */ /* 0x000fe20000410000 */
[----:B------:R-:W-:Y:S01]  /*8130*/  LOP3.LUT R134, R134, R139, RZ, 0xfc, !PT ;  /* 0x0000008b86867212 */ /* 0x000fe200078efcff */
[----:B------:R3:W-:Y:S01]  /*8140*/  F2F.BF16.F32 R235, R217 ;  /* 0x000000d900eb7304 */ /* 0x0007e20000202000 */
[----:B-1----:R-:W-:-:S07]  /*8150*/  IMAD.WIDE.U32 R132, R190, 0x8, R132 ;  /* 0x00000008be847825 */ /* 0x002fce00078e0084 */
[----:B------:R-:W1:Y:S01]  /*8160*/  F2F.BF16.F32 R236, R236 ;  /* 0x000000ec00ec7304 */ /* 0x000e620000202000 */
[----:B---3--:R-:W-:Y:S01]  /*8170*/  PRMT R217, R128, 0x5410, R129 ;  /* 0x0000541080d97816 */ /* 0x008fe20000000081 */
[----:B------:R-:W-:-:S03]  /*8180*/  IMAD.WIDE.U32 R128, R234, 0x10000, RZ ;  /* 0x00010000ea807825 */ /* 0x000fc600078e00ff */
[----:B------:R-:W-:Y:S01]  /*8190*/  LOP3.LUT R135, R217, R135, RZ, 0xfc, !PT ;  /* 0x00000087d9877212 */ /* 0x000fe200078efcff */
[C---:B0-----:R-:W-:Y:S02]  /*81a0*/  IMAD.WIDE.U32 R130, R190.reuse, 0x8, R130 ;  /* 0x00000008be827825 */ /* 0x041fe400078e0082 */
[----:B------:R-:W0:Y:S01]  /*81b0*/  F2F.BF16.F32 R233, R232 ;  /* 0x000000e800e97304 */ /* 0x000e220000202000 */
[----:B------:R-:W-:Y:S01]  /*81c0*/  IADD3 R190, PT, PT, R190, 0x100, RZ ;  /* 0x00000100bebe7810 */ /* 0x000fe20007ffe0ff */
[----:B------:R3:W-:Y:S01]  /*81d0*/  STG.E.64 desc[UR16][R132.64], R134 ;  /* 0x0000008684007986 */ /* 0x0007e2000c101b10 */
[----:B-1----:R-:W-:-:S04]  /*81e0*/  PRMT R235, R235, 0x5410, R236 ;  /* 0x00005410ebeb7816 */ /* 0x002fc800000000ec */
        /* <DEDUP_REMOVED lines=13> */
.L_x_308:
[----:B------:R-:W-:Y:S05]  /*82c0*/  BSYNC.RECONVERGENT B1 ;  /* 0x0000000000017941 */ /* 0x000fea0003800200 */
.L_x_307:
        /* <DEDUP_REMOVED lines=70> */
.L_x_310:
[----:B------:R-:W-:Y:S05]  /*8730*/  BSYNC.RECONVERGENT B1 ;  /* 0x0000000000017941 */ /* 0x000fea0003800200 */
.L_x_309:
        /* <DEDUP_REMOVED lines=70> */
.L_x_312:
[----:B------:R-:W-:Y:S05]  /*8ba0*/  BSYNC.RECONVERGENT B1 ;  /* 0x0000000000017941 */ /* 0x000fea0003800200 */
.L_x_311:
        /* <DEDUP_REMOVED lines=13> */
[----:B------:R-:W-:Y:S01]  /*8c80*/  MOV R129, R224 ;  /* 0x000000e000817202 */ /* 0x000fe20000000f00 */
[----:B------:R-:W-:Y:S01]  /*8c90*/  FFMA.FTZ R136, R130, UR11, R131 ;  /* 0x0000000b82887c23 */ /* 0x000fe20008010083 */
[----:B------:R-:W-:Y:S01]  /*8ca0*/  SHF.R.U64 R131, R224, 0x10, R225 ;  /* 0x00000010e0837819 */ /* 0x000fe200000012e1 */
[----:B------:R-:W-:Y:S01]  /*8cb0*/  FFMA.FTZ R133, R127, UR11, R128 ;  /* 0x0000000b7f857c23 */ /* 0x000fe20008010080 */
[--C-:B------:R-:W-:Y:S01]  /*8cc0*/  FFMA.FTZ R132, R158, UR4, R126.reuse ;  /* 0x000000049e847c23 */ /* 0x100fe2000801007e */
[----:B------:R-:W-:Y:S01]  /*8cd0*/  FFMA.FTZ R127, R153, UR4, R126 ;  /* 0x00000004997f7c23 */ /* 0x000fe2000801007e */
[----:B------:R-:W-:Y:S01]  /*8ce0*/  SHF.L.U32 R131, R131, 0x10, RZ ;  /* 0x0000001083837819 */ /* 0x000fe200000006ff */
[----:B------:R0:W-:Y:S01]  /*8cf0*/  F2F.BF16.F32 R128, R133 ;  /* 0x0000008500807304 */ /* 0x0001e20000202000 */
[----:B------:R-:W-:Y:S01]  /*8d00*/  SHF.L.U32 R130, R129, 0x10, RZ ;  /* 0x0000001081827819 */ /* 0x000fe200000006ff */
[----:B------:R-:W-:Y:S01]  /*8d10*/  FADD.FTZ R132, R157, -R132 ;  /* 0x800000849d847221 */ /* 0x000fe20000010000 */
[----:B------:R-:W-:Y:S01]  /*8d20*/  FADD.FTZ R127, R154, -R127 ;  /* 0x8000007f9a7f7221 */ /* 0x000fe20000010000 */
[----:B------:R-:W-:-:S02]  /*8d30*/  SHF.L.U32 R135, R34, 0x10, RZ ;  /* 0x0000001022877819 */ /* 0x000fc400000006ff */
[----:B------:R-:W-:Y:S01]  /*8d40*/  FFMA.FTZ R131, R132, UR11, R131 ;  /* 0x0000000b84837c23 */ /* 0x000fe20008010083 */
[----:B------:R-:W-:Y:S01]  /*8d50*/  FFMA.FTZ R137, R127, UR11, R130 ;  /* 0x0000000b7f897c23 */ /* 0x000fe20008010082 */
[----:B------:R-:W-:Y:S01]  /*8d60*/  FMUL.FTZ R127, R133, UR9 ;  /* 0x00000009857f7c20 */ /* 0x000fe20008410000 */
[----:B------:R1:W-:Y:S01]  /*8d70*/  F2F.BF16.F32 R129, R136 ;  /* 0x0000008800817304 */ /* 0x0003e20000202000 */
[----:B0-----:R-:W-:Y:S01]  /*8d80*/  SHF.L.U32 R133, R36, 0x10, RZ ;  /* 0x0000001024857819 */ /* 0x001fe200000006ff */
[----:B------:R-:W-:Y:S01]  /*8d90*/  FMUL.FTZ R138, R131, UR9 ;  /* 0x00000009838a7c20 */ /* 0x000fe20008410000 */
[----:B------:R-:W-:Y:S02]  /*8da0*/  SHF.L.U32 R130, R35, 0x10, RZ ;  /* 0x0000001023827819 */ /* 0x000fe400000006ff */
[----:B------:R-:W-:Y:S01]  /*8db0*/  SHF.L.U32 R232, R33, 0x10, RZ ;  /* 0x0000001021e87819 */ /* 0x000fe200000006ff */
[----:B------:R-:W-:Y:S02]  /*8dc0*/  FMUL.FTZ R234, R135, R138 ;  /* 0x0000008a87ea7220 */ /* 0x000fe40000410000 */
[----:B------:R0:W3:Y:S01]  /*8dd0*/  F2F.BF16.F32 R134, R131 ;  /* 0x0000008300867304 */ /* 0x0000e20000202000 */
[----:B-1----:R-:W-:Y:S01]  /*8de0*/  FMUL.FTZ R136, R136, UR9 ;  /* 0x0000000988887c20 */ /* 0x002fe20008410000 */
[----:B------:R-:W-:-:S03]  /*8df0*/  FMUL.FTZ R217, R130, R127 ;  /* 0x0000007f82d97220 */ /* 0x000fc60000410000 */
        /* <DEDUP_REMOVED lines=33> */
.L_x_314:
[----:B------:R-:W-:Y:S05]  /*9010*/  BSYNC.RECONVERGENT B1 ;  /* 0x0000000000017941 */ /* 0x000fea0003800200 */
.L_x_313:
        /* <DEDUP_REMOVED lines=70> */
.L_x_316:
[----:B------:R-:W-:Y:S05]  /*9480*/  BSYNC.RECONVERGENT B1 ;  /* 0x0000000000017941 */ /* 0x000fea0003800200 */
.L_x_315:
        /* <DEDUP_REMOVED lines=70> */
.L_x_318:
[----:B------:R-:W-:Y:S05]  /*98f0*/  BSYNC.RECONVERGENT B1 ;  /* 0x0000000000017941 */ /* 0x000fea0003800200 */
.L_x_317:
        /* <DEDUP_REMOVED lines=17> */
[----:B------:R-:W-:Y:S01]  /*9a10*/  FADD.FTZ R129, R182, -R129 ;  /* 0x80000081b6817221 */ /* 0x000fe20000010000 */
[----:B------:R-:W-:Y:S01]  /*9a20*/  SHF.R.U64 R130, R218, 0x10, R219 ;  /* 0x00000010da827819 */ /* 0x000fe200000012db */
[----:B------:R-:W-:Y:S01]  /*9a30*/  FFMA.FTZ R126, R186, UR4, R126 ;  /* 0x00000004ba7e7c23 */ /* 0x000fe2000801007e */
[----:B------:R-:W-:Y:S01]  /*9a40*/  SHF.L.U32 R128, R128, 0x10, RZ ;  /* 0x0000001080807819 */ /* 0x000fe200000006ff */
[----:B------:R0:W-:Y:S01]  /*9a50*/  F2F.BF16.F32 R138, R131 ;  /* 0x00000083008a7304 */ /* 0x0001e20000202000 */
[----:B------:R-:W-:Y:S01]  /*9a60*/  FMUL.FTZ R134, R131, UR9 ;  /* 0x0000000983867c20 */ /* 0x000fe20008410000 */
[----:B------:R-:W-:Y:S01]  /*9a70*/  FADD.FTZ R126, R185, -R126 ;  /* 0x8000007eb97e7221 */ /* 0x000fe20000010000 */
[----:B------:R-:W-:Y:S01]  /*9a80*/  SHF.L.U32 R133, R148, 0x10, RZ ;  /* 0x0000001094857819 */ /* 0x000fe200000006ff */
[----:B------:R-:W-:Y:S01]  /*9a90*/  FFMA.FTZ R137, R129, UR11, R128 ;  /* 0x0000000b81897c23 */ /* 0x000fe20008010080 */
[----:B------:R-:W-:-:S03]  /*9aa0*/  SHF.L.U32 R129, R130, 0x10, RZ ;  /* 0x0000001082817819 */ /* 0x000fc600000006ff */
[----:B------:R1:W-:Y:S01]  /*9ab0*/  F2F.BF16.F32 R127, R135 ;  /* 0x00000087007f7304 */ /* 0x0003e20000202000 */
[----:B0-----:R-:W-:Y:S01]  /*9ac0*/  SHF.L.U32 R131, R146, 0x10, RZ ;  /* 0x0000001092837819 */ /* 0x001fe200000006ff */
[----:B------:R-:W-:Y:S01]  /*9ad0*/  FFMA.FTZ R129, R126, UR11, R129 ;  /* 0x0000000b7e817c23 */ /* 0x000fe20008010081 */
[----:B------:R-:W-:Y:S01]  /*9ae0*/  SHF.L.U32 R126, R147, 0x10, RZ ;  /* 0x00000010937e7819 */ /* 0x000fe200000006ff */
[----:B------:R-:W-:Y:S02]  /*9af0*/  FMUL.FTZ R236, R133, R134 ;  /* 0x0000008685ec7220 */ /* 0x000fe40000410000 */
[----:B------:R-:W-:Y:S01]  /*9b00*/  FMUL.FTZ R136, R129, UR9 ;  /* 0x0000000981887c20 */ /* 0x000fe20008410000 */
[----:B------:R-:W0:Y:S01]  /*9b10*/  LDC.64 R132, c[0x0][0x478] ;  /* 0x00011e00ff847b82 */ /* 0x000e220000000a00 */
[----:B------:R3:W4:Y:S01]  /*9b20*/  F2F.BF16.F32 R130, R129 ;  /* 0x0000008100827304 */ /* 0x0007220000202000 */
[----:B-1----:R-:W-:Y:S01]  /*9b30*/  FMUL.FTZ R135, R135, UR9 ;  /* 0x0000000987877c20 */ /* 0x002fe20008410000 */
[----:B------:R-:W-:-:S03]  /*9b40*/  FMUL.FTZ R234, R131, R136 ;  /* 0x0000008883ea7220 */ /* 0x000fc60000410000 */
[----:B------:R-:W-:Y:S01]  /*9b50*/  FMUL.FTZ R217, R126, R135 ;  /* 0x000000877ed97220 */ /* 0x000fe20000410000 */
[----:B------:R-:W-:Y:S02]  /*9b60*/  SHF.L.U32 R126, R145, 0x10, RZ ;  /* 0x00000010917e7819 */ /* 0x000fe400000006ff */
[----:B------:R1:W1:Y:S01]  /*9b70*/  F2F.BF16.F32 R139, R137 ;  /* 0x00000089008b7304 */ /* 0x0002620000202000 */
[----:B---3--:R-:W3:Y:S01]  /*9b80*/  LDC.64 R128, c[0x0][0x468] ;  /* 0x00011a00ff807b82 */ /* 0x008ee20000000a00 */
[----:B----4-:R-:W-:-:S06]  /*9b90*/  IMAD.WIDE.U32 R130, R130, 0x10000, RZ ;  /* 0x0001000082827825 */ /* 0x010fcc00078e00ff */
[----:B------:R-:W4:Y:S01]  /*9ba0*/  F2F.BF16.F32 R234, R234 ;  /* 0x000000ea00ea7304 */ /* 0x000f220000202000 */
[----:B-1----:R-:W-:-:S04]  /*9bb0*/  FMUL.FTZ R137, R137, UR9 ;  /* 0x0000000989897c20 */ /* 0x002fc80008410000 */
[----:B------:R-:W-:Y:S01]  /*9bc0*/  FMUL.FTZ R232, R126, R137 ;  /* 0x000000897ee87220 */ /* 0x000fe20000410000 */
[----:B------:R-:W-:Y:S02]  /*9bd0*/  LOP3.LUT R130, R130, R139, RZ, 0xfc, !PT ;  /* 0x0000008b82827212 */ /* 0x000fe400078efcff */
[----:B------:R1:W-:Y:S01]  /*9be0*/  F2F.BF16.F32 R235, R217 ;  /* 0x000000d900eb7304 */ /* 0x0003e20000202000 */
[----:B0-----:R-:W-:-:S07]  /*9bf0*/  IMAD.WIDE.U32 R132, R190, 0x8, R132 ;  /* 0x00000008be847825 */ /* 0x001fce00078e0084 */
[----:B------:R-:W0:Y:S01]  /*9c00*/  F2F.BF16.F32 R236, R236 ;  /* 0x000000ec00ec7304 */ /* 0x000e220000202000 */
[----:B-1----:R-:W-:Y:S01]  /*9c10*/  PRMT R217, R127, 0x5410, R138 ;  /* 0x000054107fd97816 */ /* 0x002fe2000000008a */
[----:B----4-:R-:W-:-:S03]  /*9c20*/  IMAD.WIDE.U32 R126, R234, 0x10000, RZ ;  /* 0x00010000ea7e7825 */ /* 0x010fc600078e00ff */
[----:B------:R-:W-:Y:S01]  /*9c30*/  LOP3.LUT R131, R217, R131, RZ, 0xfc, !PT ;  /* 0x00000083d9837212 */ /* 0x000fe200078efcff */
[----:B---3--:R-:W-:Y:S02]  /*9c40*/  IMAD.WIDE.U32 R128, R190, 0x8, R128 ;  /* 0x00000008be807825 */ /* 0x008fe400078e0080 */
[----:B------:R-:W1:Y:S02]  /*9c50*/  F2F.BF16.F32 R233, R232 ;  /* 0x000000e800e97304 */ /* 0x000e640000202000 */
[----:B------:R3:W-:Y:S01]  /*9c60*/  STG.E.64 desc[UR16][R132.64], R130 ;  /* 0x0000008284007986 */ /* 0x0007e2000c101b10 */
[----:B0-----:R-:W-:-:S04]  /*9c70*/  PRMT R235, R235, 0x5410, R236 ;  /* 0x00005410ebeb7816 */ /* 0x001fc800000000ec */
        /* <DEDUP_REMOVED lines=13> */
.L_x_281:
[----:B------:R-:W-:Y:S05]  /*9d50*/  BSYNC.RECONVERGENT B0 ;  /* 0x0000000000007941 */ /* 0x000fea0003800200 */
.L_x_266:
[----:B------:R-:W-:Y:S02]  /*9d60*/  UIADD3 UR6, UPT, UPT, UR6, UR24, URZ ;  /* 0x0000001806067290 */ /* 0x000fe4000fffe0ff */
[----:B------:R-:W-:Y:S02]  /*9d70*/  UPLOP3.LUT UP2, UPT, UPT, UPT, UP2, 0x40, 0x4 ;  /* 0x000000000004789c */ /* 0x000fe40003f4e820 */
[----:B------:R-:W-:-:S09]  /*9d80*/  UISETP.GE.AND UP1, UPT, UR6, UR25, UPT ;  /* 0x000000190600728c */ /* 0x000fd2000bf26270 */
[----:B------:R-:W-:Y:S05]  /*9d90*/  BRA.U !UP1, `(.L_x_319) ;  /* 0xffffff7109987547 */ /* 0x000fea000b83ffff */
.L_x_249:
[----:B------:R-:W-:Y:S01]  /*9da0*/  UIMAD UR4, UR7, UR8, URZ ;  /* 0x00000008070472a4 */ /* 0x000fe2000f8e02ff */
[----:B------:R-:W-:Y:S05]  /*9db0*/  BSSY.RECONVERGENT B0, `(.L_x_320) ;  /* 0x000000e000007945 */ /* 0x000fea0003800200 */
[----:B------:R-:W-:-:S04]  /*9dc0*/  MOV R0, UR4 ;  /* 0x0000000400007c02 */ /* 0x000fc80008000f00 */
[----:B------:R-:W-:Y:S01]  /*9dd0*/  LEA.HI R189, R0, R189, RZ, 0x1e ;  /* 0x000000bd00bd7211 */ /* 0x000fe200078ff0ff */
[----:B------:R-:W-:Y:S06]  /*9de0*/  @!P3 BRA `(.L_x_321) ;  /* 0x000000000028b947 */ /* 0x000fec0003800000 */
[----:B-----5:R-:W0:Y:S08]  /*9df0*/  LDC.64 R2, c[0x0][0x440] ;  /* 0x00011000ff027b82 */ /* 0x020e300000000a00 */
[----:B------:R-:W1:Y:S08]  /*9e00*/  LDC.64 R4, c[0x0][0x448] ;  /* 0x00011200ff047b82 */ /* 0x000e700000000a00 */
[----:B------:R-:W2:Y:S01]  /*9e10*/  LDC.64 R6, c[0x0][0x460] ;  /* 0x00011800ff067b82 */ /* 0x000ea20000000a00 */
[----:B0-----:R-:W-:-:S05]  /*9e20*/  IMAD.WIDE.U32 R2, R189, 0x10, R2 ;  /* 0x00000010bd027825 */ /* 0x001fca00078e0002 */
[----:B------:R0:W-:Y:S01]  /*9e30*/  STG.E.128 desc[UR16][R2.64], R92 ;  /* 0x0000005c02007986 */ /* 0x0001e2000c101d10 */
[----:B-1----:R-:W-:-:S05]  /*9e40*/  IMAD.WIDE.U32 R4, R189, 0x10, R4 ;  /* 0x00000010bd047825 */ /* 0x002fca00078e0004 */
[----:B------:R0:W-:Y:S01]  /*9e50*/  STG.E.128 desc[UR16][R4.64], R120 ;  /* 0x0000007804007986 */ /* 0x0001e2000c101d10 */
[C---:B--2---:R-:W-:Y:S01]  /*9e60*/  IMAD.WIDE.U32 R6, R189.reuse, 0x10, R6 ;  /* 0x00000010bd067825 */ /* 0x044fe200078e0006 */
[----:B------:R-:W-:-:S04]  /*9e70*/  IADD3 R189, PT, PT, R189, 0x100, RZ ;  /* 0x00000100bdbd7810 */ /* 0x000fc80007ffe0ff */
[----:B------:R0:W-:Y:S03]  /*9e80*/  STG.E.128 desc[UR16][R6.64], R64 ;  /* 0x0000004006007986 */ /* 0x0001e6000c101d10 */
.L_x_321:
[----:B------:R-:W-:Y:S05]  /*9e90*/  BSYNC.RECONVERGENT B0 ;  /* 0x0000000000007941 */ /* 0x000fea0003800200 */
.L_x_320:
[----:B------:R-:W-:Y:S04]  /*9ea0*/  BSSY.RECONVERGENT B0, `(.L_x_322) ;  /* 0x000000c000007945 */ /* 0x000fe80003800200 */
[----:B------:R-:W-:Y:S05]  /*9eb0*/  @!P0 BRA `(.L_x_323) ;  /* 0x0000000000288947 */ /* 0x000fea0003800000 */
[----:B0----5:R-:W0:Y:S08]  /*9ec0*/  LDC.64 R2, c[0x0][0x440] ;  /* 0x00011000ff027b82 */ /* 0x021e300000000a00 */
        /* <DEDUP_REMOVED lines=9> */
.L_x_323:
[----:B------:R-:W-:Y:S05]  /*9f60*/  BSYNC.RECONVERGENT B0 ;  /* 0x0000000000007941 */ /* 0x000fea0003800200 */
.L_x_322:
[----:B------:R-:W-:Y:S04]  /*9f70*/  BSSY.RECONVERGENT B0, `(.L_x_324) ;  /* 0x000000c000007945 */ /* 0x000fe80003800200 */
[----:B------:R-:W-:Y:S05]  /*9f80*/  @!P1 BRA `(.L_x_325) ;  /* 0x0000000000289947 */ /* 0x000fea0003800000 */
[----:B0--3-5:R-:W0:Y:S08]  /*9f90*/  LDC.64 R2, c[0x0][0x440] ;  /* 0x00011000ff027b82 */ /* 0x029e300000000a00 */
        /* <DEDUP_REMOVED lines=9> */
.L_x_325:
[----:B------:R-:W-:Y:S05]  /*a030*/  BSYNC.RECONVERGENT B0 ;  /* 0x0000000000007941 */ /* 0x000fea0003800200 */
.L_x_324:
[----:B------:R-:W-:Y:S04]  /*a040*/  BSSY.RECONVERGENT B0, `(.L_x_326) ;  /* 0x000000c000007945 */ /* 0x000fe80003800200 */
[----:B------:R-:W-:Y:S05]  /*a050*/  @!P2 BRA `(.L_x_327) ;  /* 0x000000000028a947 */ /* 0x000fea0003800000 */
[----:B0--345:R-:W0:Y:S08]  /*a060*/  LDC.64 R2, c[0x0][0x440] ;  /* 0x00011000ff027b82 */ /* 0x039e300000000a00 */
        /* <DEDUP_REMOVED lines=9> */
.L_x_327:
[----:B------:R-:W-:Y:S05]  /*a100*/  BSYNC.RECONVERGENT B0 ;  /* 0x0000000000007941 */ /* 0x000fea0003800200 */
.L_x_326:
        /* <DEDUP_REMOVED lines=12> */
.L_x_329:
[----:B------:R-:W-:Y:S05]  /*a1d0*/  BSYNC.RECONVERGENT B0 ;  /* 0x0000000000007941 */ /* 0x000fea0003800200 */
.L_x_328:
        /* <DEDUP_REMOVED lines=12> */
.L_x_331:
[----:B------:R-:W-:Y:S05]  /*a2a0*/  BSYNC.RECONVERGENT B0 ;  /* 0x0000000000007941 */ /* 0x000fea0003800200 */
.L_x_330:
[----:B------:R-:W-:-:S13]  /*a2b0*/  ISETP.NE.AND P0, PT, R216, RZ, PT ;  /* 0x000000ffd800720c */ /* 0x000fda0003f05270 */
[----:B------:R-:W-:Y:S05]  /*a2c0*/  @!P0 EXIT ;  /* 0x000000000000894d */ /* 0x000fea0003800000 */
[----:B0--345:R-:W0:Y:S08]  /*a2d0*/  LDC.64 R2, c[0x0][0x440] ;  /* 0x00011000ff027b82 */ /* 0x039e300000000a00 */
[----:B------:R-:W1:Y:S08]  /*a2e0*/  LDC.64 R4, c[0x0][0x448] ;  /* 0x00011200ff047b82 */ /* 0x000e700000000a00 */
[----:B------:R-:W2:Y:S01]  /*a2f0*/  LDC.64 R6, c[0x0][0x460] ;  /* 0x00011800ff067b82 */ /* 0x000ea20000000a00 */
[----:B0-----:R-:W-:-:S05]  /*a300*/  IMAD.WIDE.U32 R2, R189, 0x10, R2 ;  /* 0x00000010bd027825 */ /* 0x001fca00078e0002 */
[----:B------:R-:W-:Y:S01]  /*a310*/  STG.E.128 desc[UR16][R2.64], R68 ;  /* 0x0000004402007986 */ /* 0x000fe2000c101d10 */
[----:B-1----:R-:W-:-:S05]  /*a320*/  IMAD.WIDE.U32 R4, R189, 0x10, R4 ;  /* 0x00000010bd047825 */ /* 0x002fca00078e0004 */
[----:B------:R-:W-:Y:S01]  /*a330*/  STG.E.128 desc[UR16][R4.64], R96 ;  /* 0x0000006004007986 */ /* 0x000fe2000c101d10 */
[----:B--2---:R-:W-:-:S05]  /*a340*/  IMAD.WIDE.U32 R6, R189, 0x10, R6 ;  /* 0x00000010bd067825 */ /* 0x004fca00078e0006 */
[----:B------:R-:W-:Y:S01]  /*a350*/  STG.E.128 desc[UR16][R6.64], R40 ;  /* 0x0000002806007986 */ /* 0x000fe2000c101d10 */
[----:B------:R-:W-:Y:S05]  /*a360*/  EXIT ;  /* 0x000000000000794d */ /* 0x000fea0003800000 */
.L_x_332:
        /* <DEDUP_REMOVED lines=9> */
.L_x_14290:


//--------------------- .text._ZN10layer_norm13ln_bwd_kernelINS_13Kernel_traitsI13__nv_bfloat16S2_S2_S2_fjLj7168ELj1ELj1ELj8ELj8ENS_18Kernel_traits_baseILj7168ES2_S2_S2_S2_fjLj256EEEEELb0ELb1ELb0ELb1EEEvNS_9BwdParamsE --------------------------
	.section	.text._ZN10layer_norm13ln_bwd_kernelINS_13Kernel_traitsI13__nv_bfloat16S2_S2_S2_fjLj7168ELj1ELj1ELj8ELj8ENS_18Kernel_traits_baseILj7168ES2_S2_S2_S2_fjLj256EEEEELb0ELb1ELb0ELb1EEEvNS_9BwdParamsE,"ax",@progbits
	.align	128
        .global         _ZN10layer_norm13ln_bwd_kernelINS_13Kernel_traitsI13__nv_bfloat16S2_S2_S2_fjLj7168ELj1ELj1ELj8ELj8ENS_18Kernel_traits_baseILj7168ES2_S2_S2_S2_fjLj256EEEEELb0ELb1ELb0ELb1EEEvNS_9BwdParamsE
        .type           _ZN10layer_norm13ln_bwd_kernelINS_13Kernel_traitsI13__nv_bfloat16S2_S2_S2_fjLj7168ELj1ELj1ELj8ELj8ENS_18Kernel_traits_baseILj7168ES2_S2_S2_S2_fjLj256EEEEELb0ELb1ELb0ELb1EEEvNS_9BwdParamsE,@function
        .size           _ZN10layer_norm13ln_bwd_kernelINS_13Kernel_traitsI13__nv_bfloat16S2_S2_S2_fjLj7168ELj1ELj1ELj8ELj8ENS_18Kernel_traits_baseILj7168ES2_S2_S2_S2_fjLj256EEEEELb0ELb1ELb0ELb1EEEvNS_9BwdParamsE,(.L_x_14291 - _ZN10layer_norm13ln_bwd_kernelINS_13Kernel_traitsI13__nv_bfloat16S2_S2_S2_fjLj7168ELj1ELj1ELj8ELj8ENS_18Kernel_traits_baseILj7168ES2_S2_S2_S2_fjLj256EEEEELb0ELb1ELb0ELb1EEEvNS_9BwdParamsE)
        .other          _ZN10layer_norm13ln_bwd_kernelINS_13Kernel_traitsI13__nv_bfloat16S2_S2_S2_fjLj7168ELj1ELj1ELj8ELj8ENS_18Kernel_traits_baseILj7168ES2_S2_S2_S2_fjLj256EEEEELb0ELb1ELb0ELb1EEEvNS_9BwdParamsE,@"STO_CUDA_ENTRY STV_DEFAULT"
_ZN10layer_norm13ln_bwd_kernelINS_13Kernel_traitsI13__nv_bfloat16S2_S2_S2_fjLj7168ELj1ELj1ELj8ELj8ENS_18Kernel_traits_baseILj7168ES2_S2_S2_S2_fjLj256EEEEELb0ELb1ELb0ELb1EEEvNS_9BwdParamsE:
.text._ZN10layer_norm13ln_bwd_kernelINS_13Kernel_traitsI13__nv_bfloat16S2_S2_S2_fjLj7168ELj1ELj1ELj8ELj8ENS_18Kernel_traits_baseILj7168ES2_S2_S2_S2_fjLj256EEEEELb0ELb1ELb0ELb1EEEvNS_9BwdParamsE:
[----:B------:R-:W0:Y:S08]  /*0000*/  LDC R1, c[0x0][0x37c] ;  /* 0x0000df00ff017b82 */ /* 0x000e300000000800 */
[----:B------:R-:W1:Y:S01]  /*0010*/  S2UR UR4, SR_CTAID.X ;  /* 0x00000000000479c3 */ /* 0x000e620000002500 */
[----:B------:R-:W1:Y:S01]  /*0020*/  LDCU UR5, c[0x0][0x384] ;  /* 0x00007080ff0577ac */ /* 0x000e620008000800 */
[----:B0-----:R-:W-:-:S02]  /*0030*/  IADD3 R1, PT, PT, R1, -0x10, RZ ;  /* 0xfffffff001017810 */ /* 0x001fc40007ffe0ff */
        /* <DEDUP_REMOVED lines=21> */
[----:B-1----:R-:W-:Y:S01]  /*0190*/  UISETP.GE.AND UP0, UPT, UR4, UR5, UPT ;  /* 0x000000050400728c */ /* 0x002fe2000bf06270 */
        /* <DEDUP_REMOVED lines=26> */
[----:B------:R3:W-:Y:S07]  /*0340*/  STL [R1+0x8], RZ ;  /* 0x000008ff01007387 */ /* 0x0007ee0000100800 */
[----:B------:R-:W4:Y:S01]  /*0350*/  LDC.64 R6, c[0x0][0x3e0] ;  /* 0x0000f800ff067b82 */ /* 0x000f220000000a00 */
[----:B------:R-:W-:Y:S01]  /*0360*/  HFMA2 R196, -RZ, RZ, 0, 0 ;  /* 0x00000000ffc47431 */ /* 0x000fe200000001ff */
[----:B------:R-:W-:Y:S01]  /*0370*/  UPLOP3.LUT UP1, UPT, UPT, UPT, UPT, 0x40, 0x4 ;  /* 0x000000000004789c */ /* 0x000fe20003f2e870 */
[----:B------:R-:W-:Y:S01]  /*0380*/  HFMA2 R185, -RZ, RZ, 0, 0 ;  /* 0x00000000ffb97431 */ /* 0x000fe200000001ff */
[----:B------:R-:W0:Y:S01]  /*0390*/  LDCU UR12, c[0x0][0x388] ;  /* 0x00007100ff0c77ac */ /* 0x000e220008000800 */
[----:B------:R-:W-:Y:S01]  /*03a0*/  HFMA2 R181, -RZ, RZ, 0, 0 ;  /* 0x00000000ffb57431 */ /* 0x000fe200000001ff */
[----:B------:R-:W-:-:S02]  /*03b0*/  MOV R80, UR4 ;  /* 0x0000000400507c02 */ /* 0x000fc40008000f00 */
[----:B------:R-:W-:Y:S02]  /*03c0*/  CS2R R194, SRZ ;  /* 0x0000000000c27805 */ /* 0x000fe4000001ff00 */
[----:B------:R-:W-:Y:S02]  /*03d0*/  CS2R R192, SRZ ;  /* 0x0000000000c07805 */ /* 0x000fe4000001ff00 */
[----:B------:R-:W-:Y:S02]  /*03e0*/  MOV R191, RZ ;  /* 0x000000ff00bf7202 */ /* 0x000fe40000000f00 */
[----:B------:R-:W-:Y:S02]  /*03f0*/  CS2R R188, SRZ ;  /* 0x0000000000bc7805 */ /* 0x000fe4000001ff00 */
[----:B------:R-:W-:Y:S02]  /*0400*/  CS2R R186, SRZ ;  /* 0x0000000000ba7805 */ /* 0x000fe4000001ff00 */
[----:B------:R-:W-:-:S02]  /*0410*/  MOV R183, RZ ;  /* 0x000000ff00b77202 */ /* 0x000fc40000000f00 */
[----:B------:R-:W-:Y:S02]  /*0420*/  CS2R R178, SRZ ;  /* 0x0000000000b27805 */ /* 0x000fe4000001ff00 */
[----:B------:R-:W-:Y:S01]  /*0430*/  MOV R177, RZ ;  /* 0x000000ff00b17202 */ /* 0x000fe20000000f00 */
[----:B-1----:R-:W-:Y:S01]  /*0440*/  IMAD.WIDE.U32 R2, R0, 0x8, R2 ;  /* 0x0000000800027825 */ /* 0x002fe200078e0002 */
[----:B------:R-:W-:Y:S02]  /*0450*/  CS2R R8, SRZ ;  /* 0x0000000000087805 */ /* 0x000fe4000001ff00 */
[----:B------:R-:W-:Y:S02]  /*0460*/  CS2R R10, SRZ ;  /* 0x00000000000a7805 */ /* 0x000fe4000001ff00 */
[----:B------:R-:W-:Y:S02]  /*0470*/  CS2R R12, SRZ ;  /* 0x00000000000c7805 */ /* 0x000fe4000001ff00 */
[----:B------:R-:W-:Y:S01]  /*0480*/  CS2R R14, SRZ ;  /* 0x00000000000e7805 */ /* 0x000fe2000001ff00 */
[----:B0-----:R-:W3:Y:S01]  /*0490*/  LDG.E.64 R100, desc[UR8][R2.64+0x3000] ;  /* 0x0030000802647981 */ /* 0x001ee2000c1e1b00 */
[----:B------:R-:W-:-:S02]  /*04a0*/  CS2R R16, SRZ ;  /* 0x0000000000107805 */ /* 0x000fc4000001ff00 */
[----:B------:R-:W-:Y:S02]  /*04b0*/  CS2R R18, SRZ ;  /* 0x0000000000127805 */ /* 0x000fe4000001ff00 */
[----:B------:R-:W-:Y:S01]  /*04c0*/  CS2R R20, SRZ ;  /* 0x0000000000147805 */ /* 0x000fe2000001ff00 */
[----:B------:R-:W3:Y:S01]  /*04d0*/  LDG.E.64 R102, desc[UR8][R2.64+0x2800] ;  /* 0x0028000802667981 */ /* 0x000ee2000c1e1b00 */
[----:B--2---:R-:W-:Y:S01]  /*04e0*/  IMAD.WIDE.U32 R4, R0, 0x8, R4 ;  /* 0x0000000800047825 */ /* 0x004fe200078e0004 */
[----:B------:R-:W-:Y:S02]  /*04f0*/  CS2R R22, SRZ ;  /* 0x0000000000167805 */ /* 0x000fe4000001ff00 */
[----:B------:R-:W-:Y:S01]  /*0500*/  MOV R81, RZ ;  /* 0x000000ff00517202 */ /* 0x000fe20000000f00 */
[----:B------:R-:W2:Y:S01]  /*0510*/  LDG.E.64 R104, desc[UR8][R2.64+0x2000] ;  /* 0x0020000802687981 */ /* 0x000ea2000c1e1b00 */
[----:B------:R-:W-:Y:S02]  /*0520*/  CS2R R78, SRZ ;  /* 0x00000000004e7805 */ /* 0x000fe4000001ff00 */
[----:B------:R-:W-:-:S02]  /*0530*/  CS2R R76, SRZ ;  /* 0x00000000004c7805 */ /* 0x000fc4000001ff00 */
[----:B------:R-:W-:Y:S01]  /*0540*/  CS2R R24, SRZ ;  /* 0x0000000000187805 */ /* 0x000fe2000001ff00 */
[----:B------:R0:W-:Y:S01]  /*0550*/  STL [R1+0x4], RZ ;  /* 0x000004ff01007387 */ /* 0x0001e20000100800 */
[----:B------:R-:W-:Y:S02]  /*0560*/  CS2R R26, SRZ ;  /* 0x00000000001a7805 */ /* 0x000fe4000001ff00 */
[----:B------:R-:W-:Y:S02]  /*0570*/  CS2R R28, SRZ ;  /* 0x00000000001c7805 */ /* 0x000fe4000001ff00 */
[----:B------:R-:W-:Y:S01]  /*0580*/  CS2R R30, SRZ ;  /* 0x00000000001e7805 */ /* 0x000fe2000001ff00 */
[----:B------:R0:W-:Y:S01]  /*0590*/  STL [R1], RZ ;  /* 0x000000ff01007387 */ /* 0x0001e20000100800 */
[----:B------:R-:W-:Y:S02]  /*05a0*/  CS2R R32, SRZ ;  /* 0x0000000000207805 */ /* 0x000fe4000001ff00 */
[----:B------:R-:W-:-:S02]  /*05b0*/  CS2R R34, SRZ ;  /* 0x0000000000227805 */ /* 0x000fc4000001ff00 */
[----:B------:R-:W-:Y:S01]  /*05c0*/  CS2R R36, SRZ ;  /* 0x0000000000247805 */ /* 0x000fe2000001ff00 */
[----:B------:R0:W-:Y:S01]  /*05d0*/  STL [R1+0xc], RZ ;  /* 0x00000cff01007387 */ /* 0x0001e20000100800 */
[----:B----4-:R-:W-:Y:S01]  /*05e0*/  ISETP.NE.U32.AND P0, PT, R6, RZ, PT ;  /* 0x000000ff0600720c */ /* 0x010fe20003f05070 */
[----:B------:R-:W-:Y:S01]  /*05f0*/  HFMA2 R0, -RZ, RZ, 0, 0 ;  /* 0x00000000ff007431 */ /* 0x000fe200000001ff */
[----:B------:R-:W-:Y:S01]  /*0600*/  CS2R R38, SRZ ;  /* 0x0000000000267805 */ /* 0x000fe2000001ff00 */
[----:B------:R-:W5:Y:S01]  /*0610*/  LDG.E.64 R106, desc[UR8][R4.64+0x3000] ;  /* 0x00300008046a7981 */ /* 0x000f62000c1e1b00 */
[----:B------:R-:W-:Y:S02]  /*0620*/  ISETP.NE.AND.EX P0, PT, R7, RZ, PT, P0 ;  /* 0x000000ff0700720c */ /* 0x000fe40003f05300 */
[----:B------:R-:W-:Y:S02]  /*0630*/  CS2R R6, SRZ ;  /* 0x0000000000067805 */ /* 0x000fe4000001ff00 */
[----:B------:R-:W-:Y:S01]  /*0640*/  CS2R R40, SRZ ;  /* 0x0000000000287805 */ /* 0x000fe2000001ff00 */
[----:B------:R-:W5:Y:S01]  /*0650*/  LDG.E.64 R108, desc[UR8][R4.64+0x2800] ;  /* 0x00280008046c7981 */ /* 0x000f62000c1e1b00 */
[----:B------:R-:W-:-:S02]  /*0660*/  CS2R R42, SRZ ;  /* 0x00000000002a7805 */ /* 0x000fc4000001ff00 */
[----:B------:R-:W-:Y:S02]  /*0670*/  CS2R R44, SRZ ;  /* 0x00000000002c7805 */ /* 0x000fe4000001ff00 */
[----:B------:R-:W-:Y:S01]  /*0680*/  CS2R R46, SRZ ;  /* 0x00000000002e7805 */ /* 0x000fe2000001ff00 */
[----:B------:R-:W5:Y:S01]  /*0690*/  LDG.E.64 R110, desc[UR8][R4.64+0x2000] ;  /* 0x00200008046e7981 */ /* 0x000f62000c1e1b00 */
[----:B------:R-:W-:Y:S02]  /*06a0*/  CS2R R48, SRZ ;  /* 0x0000000000307805 */ /* 0x000fe4000001ff00 */
[----:B------:R-:W-:Y:S02]  /*06b0*/  CS2R R50, SRZ ;  /* 0x0000000000327805 */ /* 0x000fe4000001ff00 */
[----:B------:R-:W-:Y:S01]  /*06c0*/  CS2R R52, SRZ ;  /* 0x0000000000347805 */ /* 0x000fe2000001ff00 */
[----:B------:R-:W5:Y:S01]  /*06d0*/  LDG.E.64 R112, desc[UR8][R4.64+0x1800] ;  /* 0x0018000804707981 */ /* 0x000f62000c1e1b00 */
[----:B------:R-:W-:-:S02]  /*06e0*/  CS2R R54, SRZ ;  /* 0x0000000000367805 */ /* 0x000fc4000001ff00 */
[----:B------:R-:W-:Y:S02]  /*06f0*/  CS2R R56, SRZ ;  /* 0x0000000000387805 */ /* 0x000fe4000001ff00 */
[----:B------:R-:W-:Y:S01]  /*0700*/  CS2R R58, SRZ ;  /* 0x00000000003a7805 */ /* 0x000fe2000001ff00 */
[----:B------:R-:W5:Y:S01]  /*0710*/  LDG.E.64 R114, desc[UR8][R4.64+0x1000] ;  /* 0x0010000804727981 */ /* 0x000f62000c1e1b00 */
[----:B------:R-:W1:Y:S03]  /*0720*/  LDCU.U8 UR7, c[0x0][0x410] ;  /* 0x00008200ff0777ac */ /* 0x000e660008000000 */
[----:B------:R-:W5:Y:S01]  /*0730*/  LDG.E.64 R116, desc[UR8][R4.64+0x800] ;  /* 0x0008000804747981 */ /* 0x000f62000c1e1b00 */
[----:B------:R-:W4:Y:S03]  /*0740*/  LDCU UR13, c[0x0][0x400] ;  /* 0x00008000ff0d77ac */ /* 0x000f260008000800 */
[----:B------:R0:W5:Y:S01]  /*0750*/  LDG.E.64 R118, desc[UR8][R4.64] ;  /* 0x0000000804767981 */ /* 0x000162000c1e1b00 */
[----:B------:R-:W1:Y:S03]  /*0760*/  LDCU.64 UR14, c[0x0][0x478] ;  /* 0x00008f00ff0e77ac */ /* 0x000e660008000a00 */
[----:B------:R-:W5:Y:S01]  /*0770*/  LDG.E.64 R120, desc[UR8][R2.64+0x1800] ;  /* 0x0018000802787981 */ /* 0x000f62000c1e1b00 */
[----:B------:R-:W1:Y:S03]  /*0780*/  LDCU.64 UR10, c[0x0][0x438] ;  /* 0x00008700ff0a77ac */ /* 0x000e660008000a00 */
[----:B------:R-:W5:Y:S01]  /*0790*/  LDG.E.64 R122, desc[UR8][R2.64+0x1000] ;  /* 0x00100008027a7981 */ /* 0x000f62000c1e1b00 */
[----:B0-----:R-:W-:-:S03]  /*07a0*/  CS2R R4, SRZ ;  /* 0x0000000000047805 */ /* 0x001fc6000001ff00 */
[----:B------:R-:W5:Y:S04]  /*07b0*/  LDG.E.64 R124, desc[UR8][R2.64+0x800] ;  /* 0x00080008027c7981 */ /* 0x000f68000c1e1b00 */
[----:B------:R0:W5:Y:S02]  /*07c0*/  LDG.E.64 R126, desc[UR8][R2.64] ;  /* 0x00000008027e7981 */ /* 0x000164000c1e1b00 */
[----:B0-----:R-:W-:Y:S02]  /*07d0*/  CS2R R2, SRZ ;  /* 0x0000000000027805 */ /* 0x001fe4000001ff00 */
[--C-:B---3--:R-:W-:Y:S02]  /*07e0*/  SHF.R.U64 R82, R100, 0x10, R101.reuse ;  /* 0x0000001064527819 */ /* 0x108fe40000001265 */
[----:B------:R-:W-:-:S02]  /*07f0*/  SHF.R.U32.HI R83, RZ, 0x10, R101 ;  /* 0x00000010ff537819 */ /* 0x000fc40000011665 */
[--C-:B------:R-:W-:Y:S02]  /*0800*/  SHF.R.U64 R84, R102, 0x10, R103.reuse ;  /* 0x0000001066547819 */ /* 0x100fe40000001267 */
[----:B------:R-:W-:Y:S02]  /*0810*/  SHF.R.U32.HI R85, RZ, 0x10, R103 ;  /* 0x00000010ff557819 */ /* 0x000fe40000011667 */
[--C-:B--2---:R-:W-:Y:S02]  /*0820*/  SHF.R.U64 R86, R104, 0x10, R105.reuse ;  /* 0x0000001068567819 */ /* 0x104fe40000001269 */
[----:B-1--4-:R-:W-:-:S07]  /*0830*/  SHF.R.U32.HI R87, RZ, 0x10, R105 ;  /* 0x00000010ff577819 */ /* 0x012fce0000011669 */
.L_x_342:
        /* <DEDUP_REMOVED lines=8> */
[----:B-----5:R0:W5:Y:S01]  /*08c0*/  LDG.E R95, desc[UR8][R62.64] ;  /* 0x000000083e5f7981 */ /* 0x020162000c1e1900 */
[----:B------:R-:W1:Y:S01]  /*08d0*/  S2R R68, SR_TID.X ;  /* 0x0000000000447919 */ /* 0x000e620000002100 */
[----:B------:R-:W-:Y:S01]  /*08e0*/  UISETP.NE.U32.AND UP0, UPT, UR10, URZ, UPT ;  /* 0x000000ff0a00728c */ /* 0x000fe2000bf05070 */
[----:B------:R-:W-:-:S03]  /*08f0*/  IMAD R66, R80, UR12, RZ ;  /* 0x0000000c50427c24 */ /* 0x000fc6000f8e02ff */
[----:B------:R-:W-:Y:S02]  /*0900*/  UISETP.NE.AND.EX UP0, UPT, UR11, URZ, UPT, UP0 ;  /* 0x000000ff0b00728c */ /* 0x000fe4000bf05300 */
[----:B------:R-:W-:Y:S02]  /*0910*/  SHF.R.S32.HI R67, RZ, 0x1f, R66 ;  /* 0x0000001fff437819 */ /* 0x000fe40000011442 */
[----:B------:R-:W-:Y:S02]  /*0920*/  ISETP.NE.AND P2, PT, RZ, UR7, PT ;  /* 0x00000007ff007c0c */ /* 0x000fe4000bf45270 */
[----:B------:R-:W-:Y:S02]  /*0930*/  LEA.HI R67, R67, R66, RZ, 0x2 ;  /* 0x0000004243437211 */ /* 0x000fe400078f10ff */
[----:B------:R-:W-:Y:S02]  /*0940*/  MOV R88, 0x3f800000 ;  /* 0x3f80000000587802 */ /* 0x000fe40000000f00 */
[----:B-1----:R-:W-:-:S02]  /*0950*/  LEA.HI.SX32 R175, R67, R68, 0x1e ;  /* 0x0000004443af7211 */ /* 0x002fc400078ff2ff */
        /* <DEDUP_REMOVED lines=23> */
[----:B------:R-:W4:Y:S02]  /*0ad0*/  LDG.E.64 R74, desc[UR8][R74.64] ;  /* 0x000000084a4a7981 */ /* 0x000f24000c1e1b00 */
[----:B-1----:R-:W-:-:S02]  /*0ae0*/  IMAD.WIDE.U32 R66, R175, 0x8, R144 ;  /* 0x00000008af427825 */ /* 0x002fc400078e0090 */
        /* <DEDUP_REMOVED lines=9> */
[--C-:B------:R-:W-:Y:S02]  /*0b80*/  IMAD.WIDE.U32 R146, R99, 0x8, R144.reuse ;  /* 0x0000000863927825 */ /* 0x100fe400078e0090 */
[----:B------:R-:W4:Y:S02]  /*0b90*/  LDG.E.64 R142, desc[UR8][R142.64] ;  /* 0x000000088e8e7981 */ /* 0x000f24000c1e1b00 */
[----:B------:R-:W-:-:S02]  /*0ba0*/  IMAD.WIDE.U32 R144, R89, 0x8, R144 ;  /* 0x0000000859907825 */ /* 0x000fc400078e0090 */
[----:B------:R-:W4:Y:S04]  /*0bb0*/  LDG.E.64 R146, desc[UR8][R146.64] ;  /* 0x0000000892927981 */ /* 0x000f28000c1e1b00 */
[----:B------:R-:W4:Y:S01]  /*0bc0*/  LDG.E.64 R144, desc[UR8][R144.64] ;  /* 0x0000000890907981 */ /* 0x000f22000c1e1b00 */
[C---:B------:R-:W-:Y:S02]  /*0bd0*/  SHF.L.U32 R207, R124.reuse, 0x10, RZ ;  /* 0x000000107ccf7819 */ /* 0x040fe400000006ff */
[----:B------:R-:W-:-:S04]  /*0be0*/  SHF.R.U64 R209, R124, 0x10, R125 ;  /* 0x000000107cd17819 */ /* 0x000fc8000000127d */
[----:B------:R-:W-:Y:S02]  /*0bf0*/  SHF.L.U32 R209, R209, 0x10, RZ ;  /* 0x00000010d1d17819 */ /* 0x000fe400000006ff */
[----:B------:R-:W-:Y:S02]  /*0c00*/  SHF.L.U32 R204, R125, 0x10, RZ ;  /* 0x000000107dcc7819 */ /* 0x000fe400000006ff */
[----:B------:R-:W-:-:S04]  /*0c10*/  SHF.R.U32.HI R236, RZ, 0x10, R123 ;  /* 0x00000010ffec7819 */ /* 0x000fc8000001167b */
[----:B------:R-:W-:Y:S02]  /*0c20*/  SHF.L.U32 R236, R236, 0x10, RZ ;  /* 0x00000010ecec7819 */ /* 0x000fe400000006ff */
[----:B------:R-:W-:Y:S02]  /*0c30*/  SHF.L.U32 R190, R86, 0x10, RZ ;  /* 0x0000001056be7819 */ /* 0x000fe400000006ff */
[----:B------:R-:W-:Y:S02]  /*0c40*/  SHF.L.U32 R230, R85, 0x10, RZ ;  /* 0x0000001055e67819 */ /* 0x000fe400000006ff */
[----:B--2---:R-:W-:Y:S02]  /*0c50*/  SHF.L.U32 R149, R64, 0x10, RZ ;  /* 0x0000001040957819 */ /* 0x004fe400000006ff */
[--C-:B---3--:R-:W-:Y:S02]  /*0c60*/  SHF.R.U64 R158, R68, 0x10, R69.reuse ;  /* 0x00000010449e7819 */ /* 0x108fe40000001245 */
[----:B------:R-:W-:-:S02]  /*0c70*/  SHF.R.U32.HI R156, RZ, 0x10, R69 ;  /* 0x00000010ff9c7819 */ /* 0x000fc40000011645 */
[----:B------:R-:W-:Y:S02]  /*0c80*/  SHF.L.U32 R69, R69, 0x10, RZ ;  /* 0x0000001045457819 */ /* 0x000fe400000006ff */
[----:B----4-:R-:W-:Y:S01]  /*0c90*/  SHF.R.U32.HI R148, RZ, 0x10, R61 ;  /* 0x00000010ff947819 */ /* 0x010fe2000001163d */
[----:B------:R-:W-:Y:S01]  /*0ca0*/  FADD.FTZ R246, -R94, R149 ;  /* 0x000000955ef67221 */ /* 0x000fe20000010100 */
[----:B------:R-:W-:Y:S01]  /*0cb0*/  SHF.R.U64 R162, R64, 0x10, R65 ;  /* 0x0000001040a27819 */ /* 0x000fe20000001241 */
[----:B------:R-:W-:Y:S01]  /*0cc0*/  FADD.FTZ R208, -R94, R69 ;  /* 0x000000455ed07221 */ /* 0x000fe20000010100 */
[----:B------:R-:W-:Y:S02]  /*0cd0*/  SHF.L.U32 R159, R62, 0x10, RZ ;  /* 0x000000103e9f7819 */ /* 0x000fe400000006ff */
[----:B------:R-:W-:Y:S02]  /*0ce0*/  SHF.L.U32 R149, R148, 0x10, RZ ;  /* 0x0000001094957819 */ /* 0x000fe400000006ff */
[----:B------:R-:W-:-:S02]  /*0cf0*/  SHF.R.U64 R98, R62, 0x10, R63 ;  /* 0x000000103e627819 */ /* 0x000fc4000000123f */
[----:B------:R-:W-:Y:S02]  /*0d00*/  SHF.L.U32 R69, R156, 0x10, RZ ;  /* 0x000000109c457819 */ /* 0x000fe400000006ff */
[----:B------:R-:W-:Y:S02]  /*0d10*/  SHF.R.U32.HI R160, RZ, 0x10, R65 ;  /* 0x00000010ffa07819 */ /* 0x000fe40000011641 */
[----:B------:R-:W-:Y:S02]  /*0d20*/  SHF.R.U64 R62, R72, 0x10, R73 ;  /* 0x00000010483e7819 */ /* 0x000fe40000001249 */
[----:B------:R-:W-:Y:S02]  /*0d30*/  SHF.L.U32 R65, R65, 0x10, RZ ;  /* 0x0000001041417819 */ /* 0x000fe400000006ff */
[----:B------:R-:W-:Y:S02]  /*0d40*/  SHF.R.U64 R150, R60, 0x10, R61 ;  /* 0x000000103c967819 */ /* 0x000fe4000000123d */
[----:B------:R-:W-:Y:S01]  /*0d50*/  SHF.L.U32 R157, R61, 0x10, RZ ;  /* 0x000000103d9d7819 */ /* 0x000fe200000006ff */
[----:B------:R-:W-:Y:S01]  /*0d60*/  FADD.FTZ R200, -R94, R149 ;  /* 0x000000955ec87221 */ /* 0x000fe20000010100 */
[----:B------:R-:W-:Y:S01]  /*0d70*/  SHF.L.U32 R61, R162, 0x10, RZ ;  /* 0x00000010a23d7819 */ /* 0x000fe200000006ff */
[----:B------:R-:W-:Y:S01]  /*0d80*/  FADD.FTZ R162, -R94, R159 ;  /* 0x0000009f5ea27221 */ /* 0x000fe20000010100 */
[----:B------:R-:W-:Y:S01]  /*0d90*/  SHF.L.U32 R151, R68, 0x10, RZ ;  /* 0x0000001044977819 */ /* 0x000fe200000006ff */
[----:B------:R-:W-:Y:S01]  /*0da0*/  FADD.FTZ R206, -R94, R69 ;  /* 0x000000455ece7221 */ /* 0x000fe20000010100 */
[----:B------:R-:W-:-:S02]  /*0db0*/  SHF.L.U32 R159, R62, 0x10, RZ ;  /* 0x000000103e9f7819 */ /* 0x000fc400000006ff */
[--C-:B------:R-:W-:Y:S02]  /*0dc0*/  SHF.R.U64 R220, R66, 0x10, R67.reuse ;  /* 0x0000001042dc7819 */ /* 0x100fe40000001243 */
[----:B------:R-:W-:Y:S02]  /*0dd0*/  SHF.R.U32.HI R219, RZ, 0x10, R67 ;  /* 0x00000010ffdb7819 */ /* 0x000fe40000011643 */
[----:B------:R-:W-:Y:S01]  /*0de0*/  SHF.L.U32 R149, R67, 0x10, RZ ;  /* 0x0000001043957819 */ /* 0x000fe200000006ff */
[----:B------:R-:W-:Y:S01]  /*0df0*/  FADD.FTZ R212, -R94, R65 ;  /* 0x000000415ed47221 */ /* 0x000fe20000010100 */
[C---:B------:R-:W-:Y:S02]  /*0e00*/  SHF.R.U64 R67, R142.reuse, 0x10, R143 ;  /* 0x000000108e437819 */ /* 0x040fe4000000128f */
[----:B------:R-:W-:Y:S02]  /*0e10*/  SHF.L.U32 R69, R142, 0x10, RZ ;  /* 0x000000108e457819 */ /* 0x000fe400000006ff */
[----:B------:R-:W-:-:S02]  /*0e20*/  SHF.R.U64 R244, R146, 0x10, R147 ;  /* 0x0000001092f47819 */ /* 0x000fc40000001293 */
[----:B------:R-:W-:Y:S02]  /*0e30*/  SHF.R.U32.HI R243, RZ, 0x10, R147 ;  /* 0x00000010fff37819 */ /* 0x000fe40000011693 */
[--C-:B------:R-:W-:Y:S02]  /*0e40*/  SHF.R.U64 R242, R144, 0x10, R145.reuse ;  /* 0x0000001090f27819 */ /* 0x100fe40000001291 */
[----:B------:R-:W-:Y:S02]  /*0e50*/  SHF.R.U32.HI R241, RZ, 0x10, R145 ;  /* 0x00000010fff17819 */ /* 0x000fe40000011691 */
[----:B------:R-:W-:Y:S02]  /*0e60*/  SHF.L.U32 R245, R145, 0x10, RZ ;  /* 0x0000001091f57819 */ /* 0x000fe400000006ff */
[----:B------:R-:W-:Y:S02]  /*0e70*/  SHF.L.U32 R62, R147, 0x10, RZ ;  /* 0x00000010933e7819 */ /* 0x000fe400000006ff */
[----:B------:R-:W-:-:S02]  /*0e80*/  SHF.R.U64 R145, R126, 0x10, R127 ;  /* 0x000000107e917819 */ /* 0x000fc4000000127f */
[----:B------:R-:W-:Y:S02]  /*0e90*/  SHF.L.U32 R148, R66, 0x10, RZ ;  /* 0x0000001042947819 */ /* 0x000fe400000006ff */
[----:B------:R-:W-:Y:S02]  /*0ea0*/  SHF.L.U32 R147, R126, 0x10, RZ ;  /* 0x000000107e937819 */ /* 0x000fe400000006ff */
[----:B------:R-:W-:Y:S02]  /*0eb0*/  SHF.L.U32 R142, R127, 0x10, RZ ;  /* 0x000000107f8e7819 */ /* 0x000fe400000006ff */
[----:B------:R-:W-:Y:S01]  /*0ec0*/  SHF.L.U32 R65, R158, 0x10, RZ ;  /* 0x000000109e417819 */ /* 0x000fe200000006ff */
[----:B------:R-:W-:Y:S01]  /*0ed0*/  FADD.FTZ R214, -R94, R151 ;  /* 0x000000975ed67221 */ /* 0x000fe20000010100 */
[----:B------:R-:W-:Y:S02]  /*0ee0*/  SHF.L.U32 R155, R60, 0x10, RZ ;  /* 0x000000103c9b7819 */ /* 0x000fe400000006ff */
[----:B------:R-:W-:-:S02]  /*0ef0*/  SHF.L.U32 R153, R96, 0x10, RZ ;  /* 0x0000001060997819 */ /* 0x000fc400000006ff */
[----:B------:R-:W-:Y:S02]  /*0f00*/  SHF.L.U32 R161, R63, 0x10, RZ ;  /* 0x000000103fa17819 */ /* 0x000fe400000006ff */
[----:B------:R-:W-:Y:S02]  /*0f10*/  SHF.L.U32 R145, R145, 0x10, RZ ;  /* 0x0000001091917819 */ /* 0x000fe400000006ff */
[----:B------:R-:W-:Y:S01]  /*0f20*/  SHF.L.U32 R220, R220, 0x10, RZ ;  /* 0x00000010dcdc7819 */ /* 0x000fe200000006ff */
[----:B------:R-:W-:Y:S01]  /*0f30*/  FADD.FTZ R240, -R94, R61 ;  /* 0x0000003d5ef07221 */ /* 0x000fe20000010100 */
[----:B------:R-:W-:Y:S01]  /*0f40*/  SHF.R.U64 R154, R96, 0x10, R97 ;  /* 0x00000010609a7819 */ /* 0x000fe20000001261 */
[----:B------:R-:W-:Y:S01]  /*0f50*/  FMUL.FTZ R210, R147, R148 ;  /* 0x0000009493d27220 */ /* 0x000fe20000410000 */
[----:B------:R-:W-:Y:S01]  /*0f60*/  SHF.R.U64 R68, R74, 0x10, R75 ;  /* 0x000000104a447819 */ /* 0x000fe2000000124b */
[----:B------:R-:W-:Y:S01]  /*0f70*/  FMUL.FTZ R211, R142, R149 ;  /* 0x000000958ed37220 */ /* 0x000fe20000410000 */
[----:B------:R-:W-:Y:S01]  /*0f80*/  SHF.R.U32.HI R96, RZ, 0x10, R63 ;  /* 0x00000010ff607819 */ /* 0x000fe2000001163f */
[----:B------:R-:W-:Y:S01]  /*0f90*/  FADD.FTZ R218, -R94, R65 ;  /* 0x000000415eda7221 */ /* 0x000fe20000010100 */
[----:B------:R-:W-:Y:S01]  /*0fa0*/  SHF.R.U32.HI R60, RZ, 0x10, R73 ;  /* 0x00000010ff3c7819 */ /* 0x000fe20000011649 */
[C---:B-----5:R-:W-:Y:S01]  /*0fb0*/  FMUL.FTZ R142, R95.reuse, R246 ;  /* 0x000000f65f8e7220 */ /* 0x060fe20000410000 */
[----:B------:R-:W-:Y:S01]  /*0fc0*/  SHF.R.U32.HI R152, RZ, 0x10, R97 ;  /* 0x00000010ff987819 */ /* 0x000fe20000011661 */
[----:B------:R-:W-:Y:S01]  /*0fd0*/  FMUL.FTZ R213, R95, R214 ;  /* 0x000000d65fd57220 */ /* 0x000fe20000410000 */
[----:B------:R-:W-:Y:S01]  /*0fe0*/  SHF.L.U32 R63, R160, 0x10, RZ ;  /* 0x00000010a03f7819 */ /* 0x000fe200000006ff */
[C---:B------:R-:W-:Y:S01]  /*0ff0*/  FADD.FTZ R160, -R94.reuse, R155 ;  /* 0x0000009b5ea07221 */ /* 0x040fe20000010100 */
[----:B------:R-:W-:Y:S01]  /*1000*/  SHF.L.U32 R97, R97, 0x10, RZ ;  /* 0x0000001061617819 */ /* 0x000fe200000006ff */
[----:B------:R-:W-:Y:S01]  /*1010*/  FADD.FTZ R238, -R94, R153 ;  /* 0x000000995eee7221 */ /* 0x000fe20000010100 */
[----:B------:R-:W-:Y:S01]  /*1020*/  SHF.L.U32 R65, R146, 0x10, RZ ;  /* 0x0000001092417819 */ /* 0x000fe200000006ff */
[----:B------:R-:W-:Y:S01]  /*1030*/  FADD.FTZ R164, -R94, R161 ;  /* 0x000000a15ea47221 */ /* 0x000fe20000010100 */
[----:B------:R-:W-:Y:S01]  /*1040*/  SHF.L.U32 R155, R68, 0x10, RZ ;  /* 0x00000010449b7819 */ /* 0x000fe200000006ff */
[----:B------:R-:W-:Y:S01]  /*1050*/  FMUL.FTZ R214, R145, R220 ;  /* 0x000000dc91d67220 */ /* 0x000fe20000410000 */
[----:B------:R-:W-:Y:S01]  /*1060*/  SHF.R.U32.HI R146, RZ, 0x10, R127 ;  /* 0x00000010ff927819 */ /* 0x000fe2000001167f */
[----:B------:R-:W-:Y:S01]  /*1070*/  FADD.FTZ R222, -R94, R159 ;  /* 0x0000009f5ede7221 */ /* 0x000fe20000010100 */
[----:B------:R-:W-:Y:S01]  /*1080*/  SHF.L.U32 R161, R60, 0x10, RZ ;  /* 0x000000103ca17819 */ /* 0x000fe200000006ff */
[----:B------:R-:W-:Y:S01]  /*1090*/  FADD.FTZ R145, RZ, R210 ;  /* 0x000000d2ff917221 */ /* 0x000fe20000010000 */
[----:B------:R-:W-:Y:S01]  /*10a0*/  FMUL.FTZ R215, R95, R240 ;  /* 0x000000f05fd77220 */ /* 0x000fe20000410000 */
[----:B------:R-:W-:Y:S01]  /*10b0*/  SHF.L.U32 R159, R103, 0x10, RZ ;  /* 0x00000010679f7819 */ /* 0x000fe200000006ff */
[----:B------:R-:W-:Y:S01]  /*10c0*/  FFMA.FTZ R240, R142, R210, RZ ;  /* 0x000000d28ef07223 */ /* 0x000fe200000100ff */
[----:B------:R-:W-:Y:S01]  /*10d0*/  SHF.L.U32 R163, R74, 0x10, RZ ;  /* 0x000000104aa37819 */ /* 0x000fe200000006ff */
[----:B------:R-:W-:Y:S01]  /*10e0*/  FADD.FTZ R216, -R94, R97 ;  /* 0x000000615ed87221 */ /* 0x000fe20000010100 */
[----:B------:R-:W-:Y:S01]  /*10f0*/  SHF.L.U32 R146, R146, 0x10, RZ ;  /* 0x0000001092927819 */ /* 0x000fe200000006ff */
[----:B------:R-:W-:Y:S01]  /*1100*/  FMUL.FTZ R205, R95, R238 ;  /* 0x000000ee5fcd7220 */ /* 0x000fe20000410000 */
[----:B------:R-:W-:Y:S01]  /*1110*/  SHF.L.U32 R219, R219, 0x10, RZ ;  /* 0x00000010dbdb7819 */ /* 0x000fe200000006ff */
[----:B------:R-:W-:Y:S01]  /*1120*/  FADD.FTZ R226, -R94, R155 ;  /* 0x0000009b5ee27221 */ /* 0x000fe20000010100 */
[----:B------:R-:W-:Y:S01]  /*1130*/  SHF.L.U32 R167, R72, 0x10, RZ ;  /* 0x0000001048a77819 */ /* 0x000fe200000006ff */
[----:B------:R-:W-:Y:S01]  /*1140*/  FADD.FTZ R238, R145, R214 ;  /* 0x000000d691ee7221 */ /* 0x000fe20000010000 */
[C---:B------:R-:W-:Y:S01]  /*1150*/  FADD.FTZ R234, -R94.reuse, R63 ;  /* 0x0000003f5eea7221 */ /* 0x040fe20000010100 */
[----:B------:R-:W-:Y:S01]  /*1160*/  FADD.FTZ R60, -R94, R161 ;  /* 0x000000a15e3c7221 */ /* 0x000fe20000010100 */
[----:B------:R-:W-:Y:S01]  /*1170*/  SHF.L.U32 R72, R91, 0x10, RZ ;  /* 0x000000105b487819 */ /* 0x000fe200000006ff */
[----:B------:R-:W-:Y:S01]  /*1180*/  FMUL.FTZ R212, R95, R212 ;  /* 0x000000d45fd47220 */ /* 0x000fe20000410000 */
[----:B------:R-:W-:Y:S01]  /*1190*/  SHF.L.U32 R155, R123, 0x10, RZ ;  /* 0x000000107b9b7819 */ /* 0x000fe200000006ff */
[----:B------:R-:W-:Y:S01]  /*11a0*/  FFMA.FTZ R145, R215, R214, R240 ;  /* 0x000000d6d7917223 */ /* 0x000fe200000100f0 */
[----:B------:R-:W-:Y:S01]  /*11b0*/  SHF.L.U32 R68, R93, 0x10, RZ ;  /* 0x000000105d447819 */ /* 0x000fe200000006ff */
[----:B------:R-:W-:Y:S01]  /*11c0*/  FMUL.FTZ R158, R159, R62 ;  /* 0x0000003e9f9e7220 */ /* 0x000fe20000410000 */
[----:B------:R-:W-:Y:S01]  /*11d0*/  SHF.L.U32 R161, R121, 0x10, RZ ;  /* 0x0000001079a17819 */ /* 0x000fe200000006ff */
[C---:B------:R-:W-:Y:S01]  /*11e0*/  FMUL.FTZ R159, R95.reuse, R216 ;  /* 0x000000d85f9f7220 */ /* 0x040fe20000410000 */
[----:B------:R-:W-:Y:S01]  /*11f0*/  SHF.L.U32 R97, R150, 0x10, RZ ;  /* 0x0000001096617819 */ /* 0x000fe200000006ff */
[C---:B------:R-:W-:Y:S01]  /*1200*/  FADD.FTZ R232, -R94.reuse, R157 ;  /* 0x0000009d5ee87221 */ /* 0x040fe20000010100 */
[----:B------:R-:W-:Y:S01]  /*1210*/  FADD.FTZ R184, -R94, R163 ;  /* 0x000000a35eb87221 */ /* 0x000fe20000010100 */
[----:B------:R-:W-:Y:S01]  /*1220*/  SHF.R.U64 R176, R70, 0x10, R71 ;  /* 0x0000001046b07819 */ /* 0x000fe20000001247 */
[----:B------:R-:W-:Y:S01]  /*1230*/  FMUL.FTZ R216, R146, R219 ;  /* 0x000000db92d87220 */ /* 0x000fe20000410000 */
[----:B------:R-:W-:Y:S01]  /*1240*/  SHF.L.U32 R150, R70, 0x10, RZ ;  /* 0x0000001046967819 */ /* 0x000fe200000006ff */
[----:B------:R-:W-:Y:S01]  /*1250*/  FMUL.FTZ R217, R95, R234 ;  /* 0x000000ea5fd97220 */ /* 0x000fe20000410000 */
[----:B------:R-:W-:Y:S01]  /*1260*/  FADD.FTZ R163, R238, R211 ;  /* 0x000000d3eea37221 */ /* 0x000fe20000010000 */
[----:B------:R-:W-:Y:S01]  /*1270*/  FFMA.FTZ R146, R212, R211, R145 ;  /* 0x000000d3d4927223 */ /* 0x000fe20000010091 */
[----:B------:R-:W-:Y:S01]  /*1280*/  SHF.L.U32 R151, R98, 0x10, RZ ;  /* 0x0000001062977819 */ /* 0x000fe200000006ff */
[----:B------:R-:W-:Y:S01]  /*1290*/  FMUL.FTZ R147, R155, R72 ;  /* 0x000000489b937220 */ /* 0x000fe20000410000 */
[----:B------:R-:W-:Y:S01]  /*12a0*/  FMUL.FTZ R155, R161, R68 ;  /* 0x00000044a19b7220 */ /* 0x000fe20000410000 */
[----:B------:R-:W-:Y:S01]  /*12b0*/  SHF.L.U32 R176, R176, 0x10, RZ ;  /* 0x00000010b0b07819 */ /* 0x000fe200000006ff */
[----:B------:R-:W-:Y:S01]  /*12c0*/  FMUL.FTZ R161, R95, R232 ;  /* 0x000000e85fa17220 */ /* 0x000fe20000410000 */
[----:B------:R-:W-:Y:S01]  /*12d0*/  FMUL.FTZ R207, R207, R150 ;  /* 0x00000096cfcf7220 */ /* 0x000fe20000410000 */
[----:B------:R-:W-:Y:S01]  /*12e0*/  FADD.FTZ R232, R163, R216 ;  /* 0x000000d8a3e87221 */ /* 0x000fe20000010000 */
[----:B------:R-:W-:Y:S01]  /*12f0*/  FFMA.FTZ R146, R217, R216, R146 ;  /* 0x000000d8d9927223 */ /* 0x000fe20000010092 */
[----:B------:R-:W-:Y:S01]  /*1300*/  SHF.R.U32.HI R64, RZ, 0x10, R75 ;  /* 0x00000010ff407819 */ /* 0x000fe2000001164b */
[C---:B------:R-:W-:Y:S01]  /*1310*/  FADD.FTZ R198, -R94.reuse, R97 ;  /* 0x000000615ec67221 */ /* 0x040fe20000010100 */
[----:B------:R-:W-:Y:S01]  /*1320*/  SHF.L.U32 R165, R75, 0x10, RZ ;  /* 0x000000104ba57819 */ /* 0x000fe200000006ff */
[----:B------:R-:W-:Y:S01]  /*1330*/  FADD.FTZ R228, -R94, R151 ;  /* 0x000000975ee47221 */ /* 0x000fe20000010100 */
[----:B------:R-:W-:-:S02]  /*1340*/  SHF.R.U32.HI R174, RZ, 0x10, R71 ;  /* 0x00000010ffae7819 */ /* 0x000fc40000011647 */
[----:B------:R-:W-:Y:S01]  /*1350*/  SHF.R.U32.HI R97, RZ, 0x10, R125 ;  /* 0x00000010ff617819 */ /* 0x000fe2000001167d */
[----:B------:R-:W-:Y:S01]  /*1360*/  FMUL.FTZ R209, R209, R176 ;  /* 0x000000b0d1d17220 */ /* 0x000fe20000410000 */
[----:B------:R-:W-:Y:S01]  /*1370*/  SHF.L.U32 R151, R71, 0x10, RZ ;  /* 0x0000001047977819 */ /* 0x000fe200000006ff */
[----:B------:R-:W-:Y:S01]  /*1380*/  FMUL.FTZ R218, R95, R218 ;  /* 0x000000da5fda7220 */ /* 0x000fe20000410000 */
[----:B------:R-:W-:Y:S01]  /*1390*/  SHF.L.U32 R173, R73, 0x10, RZ ;  /* 0x0000001049ad7819 */ /* 0x000fe200000006ff */
[----:B------:R-:W-:Y:S01]  /*13a0*/  FADD.FTZ R232, R232, R207 ;  /* 0x000000cfe8e87221 */ /* 0x000fe20000010000 */
[----:B------:R-:W-:Y:S01]  /*13b0*/  FFMA.FTZ R145, R213, R207, R146 ;  /* 0x000000cfd5917223 */ /* 0x000fe20000010092 */
[----:B------:R-:W-:Y:S02]  /*13c0*/  SHF.L.U32 R73, R154, 0x10, RZ ;  /* 0x000000109a497819 */ /* 0x000fe400000006ff */
[----:B------:R-:W-:Y:S02]  /*13d0*/  SHF.L.U32 R75, R152, 0x10, RZ ;  /* 0x00000010984b7819 */ /* 0x000fe400000006ff */
[----:B------:R-:W-:-:S02]  /*13e0*/  SHF.L.U32 R153, R96, 0x10, RZ ;  /* 0x0000001060997819 */ /* 0x000fc400000006ff */
[----:B------:R-:W-:Y:S01]  /*13f0*/  SHF.L.U32 R157, R64, 0x10, RZ ;  /* 0x00000010409d7819 */ /* 0x000fe200000006ff */
[----:B------:R-:W-:Y:S01]  /*1400*/  FADD.FTZ R166, -R94, R165 ;  /* 0x000000a55ea67221 */ /* 0x000fe20000010100 */
[----:B------:R-:W-:Y:S02]  /*1410*/  SHF.L.U32 R97, R97, 0x10, RZ ;  /* 0x0000001061617819 */ /* 0x000fe400000006ff */
[----:B------:R-:W-:Y:S01]  /*1420*/  SHF.L.U32 R174, R174, 0x10, RZ ;  /* 0x00000010aeae7819 */ /* 0x000fe200000006ff */
[----:B------:R-:W-:Y:S01]  /*1430*/  FMUL.FTZ R204, R204, R151 ;  /* 0x00000097cccc7220 */ /* 0x000fe20000410000 */
[C---:B------:R-:W-:Y:S01]  /*1440*/  FMUL.FTZ R208, R95.reuse, R208 ;  /* 0x000000d05fd07220 */ /* 0x040fe20000410000 */
[----:B------:R-:W-:Y:S01]  /*1450*/  FADD.FTZ R165, R232, R209 ;  /* 0x000000d1e8a57221 */ /* 0x000fe20000010000 */
[----:B------:R-:W-:Y:S01]  /*1460*/  FFMA.FTZ R145, R218, R209, R145 ;  /* 0x000000d1da917223 */ /* 0x000fe20000010091 */
[C---:B------:R-:W-:Y:S01]  /*1470*/  FADD.FTZ R168, -R94.reuse, R167 ;  /* 0x000000a75ea87221 */ /* 0x040fe20000010100 */
[C---:B------:R-:W-:Y:S01]  /*1480*/  FADD.FTZ R98, -R94.reuse, R173 ;  /* 0x000000ad5e627221 */ /* 0x040fe20000010100 */
[C---:B------:R-:W-:Y:S01]  /*1490*/  FADD.FTZ R182, -R94.reuse, R73 ;  /* 0x000000495eb67221 */ /* 0x040fe20000010100 */
[C---:B------:R-:W-:Y:S01]  /*14a0*/  FADD.FTZ R180, -R94.reuse, R75 ;  /* 0x0000004b5eb47221 */ /* 0x040fe20000010100 */
[C---:B------:R-:W-:Y:S01]  /*14b0*/  FADD.FTZ R202, -R94.reuse, R153 ;  /* 0x000000995eca7221 */ /* 0x040fe20000010100 */
[----:B------:R-:W-:Y:S01]  /*14c0*/  FADD.FTZ R224, -R94, R157 ;  /* 0x0000009d5ee07221 */ /* 0x000fe20000010100 */
[----:B------:R-:W-:Y:S01]  /*14d0*/  FMUL.FTZ R163, R95, R164 ;  /* 0x000000a45fa37220 */ /* 0x000fe20000410000 */
[C---:B------:R-:W-:Y:S01]  /*14e0*/  SHF.R.U64 R173, R90.reuse, 0x10, R91 ;  /* 0x000000105aad7819 */ /* 0x040fe2000000125b */
[----:B------:R-:W-:Y:S01]  /*14f0*/  FMUL.FTZ R164, R97, R174 ;  /* 0x000000ae61a47220 */ /* 0x000fe20000410000 */
[----:B------:R-:W-:Y:S01]  /*1500*/  SHF.L.U32 R152, R90, 0x10, RZ ;  /* 0x000000105a987819 */ /* 0x000fe200000006ff */
[----:B------:R-:W-:Y:S01]  /*1510*/  FMUL.FTZ R206, R95, R206 ;  /* 0x000000ce5fce7220 */ /* 0x000fe20000410000 */
[C---:B------:R-:W-:Y:S01]  /*1520*/  SHF.L.U32 R153, R122.reuse, 0x10, RZ ;  /* 0x000000107a997819 */ /* 0x040fe200000006ff */
[----:B------:R-:W-:Y:S01]  /*1530*/  FADD.FTZ R97, R165, R204 ;  /* 0x000000cca5617221 */ /* 0x000fe20000010000 */
[----:B------:R-:W-:Y:S01]  /*1540*/  SHF.R.U64 R94, R122, 0x10, R123 ;  /* 0x000000107a5e7819 */ /* 0x000fe2000000127b */
[----:B------:R-:W-:Y:S01]  /*1550*/  FFMA.FTZ R145, R208, R204, R145 ;  /* 0x000000ccd0917223 */ /* 0x000fe20000010091 */
[----:B------:R-:W-:Y:S01]  /*1560*/  SHF.L.U32 R173, R173, 0x10, RZ ;  /* 0x00000010adad7819 */ /* 0x000fe200000006ff */
[----:B------:R-:W-:Y:S01]  /*1570*/  FMUL.FTZ R146, R95, R184 ;  /* 0x000000b85f927220 */ /* 0x000fe20000410000 */
[----:B------:R-:W-:Y:S01]  /*1580*/  SHF.L.U32 R94, R94, 0x10, RZ ;  /* 0x000000105e5e7819 */ /* 0x000fe200000006ff */
[----:B------:R-:W-:Y:S01]  /*1590*/  FMUL.FTZ R153, R153, R152 ;  /* 0x0000009899997220 */ /* 0x000fe20000410000 */
[----:B------:R-:W-:Y:S01]  /*15a0*/  FADD.FTZ R184, R97, R164 ;  /* 0x000000a461b87221 */ /* 0x000fe20000010000 */
[----:B------:R-:W-:Y:S01]  /*15b0*/  FFMA.FTZ R232, R206, R164, R145 ;  /* 0x000000a4cee87223 */ /* 0x000fe20000010091 */
[----:B------:R-:W-:Y:S01]  /*15c0*/  SHF.R.U32.HI R75, RZ, 0x10, R91 ;  /* 0x00000010ff4b7819 */ /* 0x000fe2000001165b */
[C---:B------:R-:W-:Y:S01]  /*15d0*/  FMUL.FTZ R165, R95.reuse, R166 ;  /* 0x000000a65fa57220 */ /* 0x040fe20000410000 */
[----:B------:R-:W-:Y:S01]  /*15e0*/  FMUL.FTZ R166, R94, R173 ;  /* 0x000000ad5ea67220 */ /* 0x000fe20000410000 */
[----:B------:R-:W-:Y:S01]  /*15f0*/  FMUL.FTZ R167, R95, R182 ;  /* 0x000000b65fa77220 */ /* 0x000fe20000410000 */
[----:B------:R-:W-:Y:S01]  /*1600*/  FADD.FTZ R97, R184, R153 ;  /* 0x00000099b8617221 */ /* 0x000fe20000010000 */
[----:B------:R-:W-:Y:S01]  /*1610*/  FFMA.FTZ R232, R205, R153, R232 ;  /* 0x00000099cde87223 */ /* 0x000fe200000100e8 */
[----:B------:R-:W-:-:S02]  /*1620*/  SHF.L.U32 R75, R75, 0x10, RZ ;  /* 0x000000104b4b7819 */ /* 0x000fc400000006ff */
[----:B------:R-:W-:Y:S01]  /*1630*/  FADD.FTZ R182, R97, R166 ;  /* 0x000000a661b67221 */ /* 0x000fe20000010000 */
[----:B------:R-:W-:Y:S01]  /*1640*/  FFMA.FTZ R232, R167, R166, R232 ;  /* 0x000000a6a7e87223 */ /* 0x000fe200000100e8 */
[C---:B------:R-:W-:Y:S01]  /*1650*/  SHF.R.U64 R74, R92.reuse, 0x10, R93 ;  /* 0x000000105c4a7819 */ /* 0x040fe2000000125d */
[C---:B------:R-:W-:Y:S01]  /*1660*/  FMUL.FTZ R94, R95.reuse, R168 ;  /* 0x000000a85f5e7220 */ /* 0x040fe20000410000 */
[----:B------:R-:W-:Y:S01]  /*1670*/  SHF.L.U32 R73, R92, 0x10, RZ ;  /* 0x000000105c497819 */ /* 0x000fe200000006ff */
[----:B------:R-:W-:Y:S01]  /*1680*/  FMUL.FTZ R168, R236, R75 ;  /* 0x0000004beca87220 */ /* 0x000fe20000410000 */
[C---:B------:R-:W-:Y:S01]  /*1690*/  SHF.L.U32 R154, R120.reuse, 0x10, RZ ;  /* 0x00000010789a7819 */ /* 0x040fe200000006ff */
[----:B------:R-:W-:Y:S01]  /*16a0*/  FMUL.FTZ R180, R95, R180 ;  /* 0x000000b45fb47220 */ /* 0x000fe20000410000 */
[----:B------:R-:W-:Y:S01]  /*16b0*/  SHF.R.U64 R91, R120, 0x10, R121 ;  /* 0x00000010785b7819 */ /* 0x000fe20000001279 */
[----:B------:R-:W-:Y:S01]  /*16c0*/  FADD.FTZ R97, R182, R147 ;  /* 0x00000093b6617221 */ /* 0x000fe20000010000 */
[----:B------:R-:W-:Y:S01]  /*16d0*/  FFMA.FTZ R145, R159, R147, R232 ;  /* 0x000000939f917223 */ /* 0x000fe200000100e8 */
[----:B------:R-:W-:Y:S01]  /*16e0*/  SHF.L.U32 R74, R74, 0x10, RZ ;  /* 0x000000104a4a7819 */ /* 0x000fe200000006ff */
[----:B------:R-:W-:Y:S01]  /*16f0*/  FMUL.FTZ R154, R154, R73 ;  /* 0x000000499a9a7220 */ /* 0x000fe20000410000 */
[----:B------:R-:W-:Y:S01]  /*1700*/  SHF.L.U32 R91, R91, 0x10, RZ ;  /* 0x000000105b5b7819 */ /* 0x000fe200000006ff */
[----:B------:R-:W-:Y:S01]  /*1710*/  FMUL.FTZ R160, R95, R160 ;  /* 0x000000a05fa07220 */ /* 0x000fe20000410000 */
[----:B------:R-:W-:Y:S01]  /*1720*/  FADD.FTZ R97, R97, R168 ;  /* 0x000000a861617221 */ /* 0x000fe20000010000 */
[----:B------:R-:W-:Y:S01]  /*1730*/  FFMA.FTZ R145, R180, R168, R145 ;  /* 0x000000a8b4917223 */ /* 0x000fe20000010091 */
[----:B------:R-:W-:-:S02]  /*1740*/  SHF.R.U32.HI R70, RZ, 0x10, R93 ;  /* 0x00000010ff467819 */ /* 0x000fc4000001165d */
[----:B------:R-:W-:Y:S02]  /*1750*/  SHF.R.U32.HI R66, RZ, 0x10, R143 ;  /* 0x00000010ff427819 */ /* 0x000fe4000001168f */
[----:B------:R-:W-:Y:S01]  /*1760*/  SHF.R.U32.HI R71, RZ, 0x10, R121 ;  /* 0x00000010ff477819 */ /* 0x000fe20000011679 */
[----:B------:R-:W-:Y:S01]  /*1770*/  FMUL.FTZ R182, R91, R74 ;  /* 0x0000004a5bb67220 */ /* 0x000fe20000410000 */
[----:B------:R-:W-:Y:S01]  /*1780*/  FMUL.FTZ R197, R95, R198 ;  /* 0x000000c65fc57220 */ /* 0x000fe20000410000 */
[----:B------:R-:W-:Y:S01]  /*1790*/  FADD.FTZ R97, R97, R154 ;  /* 0x0000009a61617221 */ /* 0x000fe20000010000 */
[----:B------:R-:W-:Y:S01]  /*17a0*/  FFMA.FTZ R232, R160, R154, R145 ;  /* 0x0000009aa0e87223 */ /* 0x000fe20000010091 */
[----:B------:R-:W-:Y:S02]  /*17b0*/  SHF.L.U32 R61, R87, 0x10, RZ ;  /* 0x00000010573d7819 */ /* 0x000fe400000006ff */
[----:B------:R-:W-:Y:S02]  /*17c0*/  SHF.L.U32 R71, R71, 0x10, RZ ;  /* 0x0000001047477819 */ /* 0x000fe400000006ff */
[----:B------:R-:W-:-:S02]  /*17d0*/  SHF.L.U32 R70, R70, 0x10, RZ ;  /* 0x0000001046467819 */ /* 0x000fc400000006ff */
[----:B------:R-:W-:Y:S01]  /*17e0*/  SHF.L.U32 R66, R66, 0x10, RZ ;  /* 0x0000001042427819 */ /* 0x000fe200000006ff */
[----:B------:R-:W-:Y:S01]  /*17f0*/  FADD.FTZ R234, R97, R182 ;  /* 0x000000b661ea7221 */ /* 0x000fe20000010000 */
[----:B------:R-:W-:Y:S01]  /*1800*/  FFMA.FTZ R232, R197, R182, R232 ;  /* 0x000000b6c5e87223 */ /* 0x000fe200000100e8 */
[----:B------:R-:W-:Y:S01]  /*1810*/  SHF.L.U32 R156, R104, 0x10, RZ ;  /* 0x00000010689c7819 */ /* 0x000fe200000006ff */
[----:B------:R-:W-:Y:S01]  /*1820*/  FMUL.FTZ R184, R71, R70 ;  /* 0x0000004647b87220 */ /* 0x000fe20000410000 */
[----:B------:R-:W-:Y:S01]  /*1830*/  FMUL.FTZ R198, R61, R66 ;  /* 0x000000423dc67220 */ /* 0x000fe20000410000 */
[----:B------:R-:W-:Y:S01]  /*1840*/  FMUL.FTZ R200, R95, R200 ;  /* 0x000000c85fc87220 */ /* 0x000fe20000410000 */
[----:B------:R-:W-:Y:S01]  /*1850*/  FADD.FTZ R61, R234, R155 ;  /* 0x0000009bea3d7221 */ /* 0x000fe20000010000 */
[----:B------:R-:W-:Y:S01]  /*1860*/  FFMA.FTZ R71, R161, R155, R232 ;  /* 0x0000009ba1477223 */ /* 0x000fe200000100e8 */
[----:B------:R-:W-:Y:S02]  /*1870*/  SHF.L.U32 R92, R83, 0x10, RZ ;  /* 0x00000010535c7819 */ /* 0x000fe400000006ff */
[----:B------:R-:W-:Y:S01]  /*1880*/  SHF.L.U32 R241, R241, 0x10, RZ ;  /* 0x00000010f1f17819 */ /* 0x000fe200000006ff */
[----:B------:R-:W-:Y:S01]  /*1890*/  FMUL.FTZ R156, R156, R69 ;  /* 0x000000459c9c7220 */ /* 0x000fe20000410000 */
        /* <DEDUP_REMOVED lines=10> */
[----:B------:R-:W-:Y:S01]  /*1940*/  FFMA.FTZ R92, R162, R156, R71 ;  /* 0x0000009ca25c7223 */ /* 0x000fe20000010047 */
[C---:B------:R-:W-:Y:S01]  /*1950*/  FMUL.FTZ R145, R95.reuse, R226 ;  /* 0x000000e25f917220 */ /* 0x040fe20000410000 */
[----:B------:R-:W-:Y:S01]  /*1960*/  FMUL.FTZ R203, R95, R224 ;  /* 0x000000e05fcb7220 */ /* 0x000fe20000410000 */
[----:B------:R-:W-:Y:S01]  /*1970*/  FMUL.FTZ R157, R157, R64 ;  /* 0x000000409d9d7220 */ /* 0x000fe20000410000 */
[----:B------:R-:W-:Y:S01]  /*1980*/  FADD.FTZ R224, R61, R190 ;  /* 0x000000be3de07221 */ /* 0x000fe20000010000 */
[----:B------:R-:W-:Y:S01]  /*1990*/  FFMA.FTZ R226, R201, R190, R92 ;  /* 0x000000bec9e27223 */ /* 0x000fe2000001005c */
[----:B------:R-:W-:Y:S01]  /*19a0*/  SHF.L.U32 R63, R144, 0x10, RZ ;  /* 0x00000010903f7819 */ /* 0x000fe200000006ff */
[----:B------:R-:W-:Y:S01]  /*19b0*/  FMUL.FTZ R202, R95, R202 ;  /* 0x000000ca5fca7220 */ /* 0x000fe20000410000 */
[----:B------:R-:W-:Y:S01]  /*19c0*/  SHF.L.U32 R144, R102, 0x10, RZ ;  /* 0x0000001066907819 */ /* 0x000fe200000006ff */
[----:B------:R-:W-:Y:S01]  /*19d0*/  FADD.FTZ R71, R224, R157 ;  /* 0x0000009de0477221 */ /* 0x000fe20000010000 */
[----:B------:R-:W-:Y:S01]  /*19e0*/  FFMA.FTZ R221, R163, R157, R226 ;  /* 0x0000009da3dd7223 */ /* 0x000fe200000100e2 */
[----:B------:R-:W-:-:S02]  /*19f0*/  SHF.L.U32 R143, R84, 0x10, RZ ;  /* 0x00000010548f7819 */ /* 0x000fc400000006ff */
        /* <DEDUP_REMOVED lines=8> */
[----:B------:R-:W-:Y:S02]  /*1a80*/  SHF.L.U32 R243, R243, 0x10, RZ ;  /* 0x00000010f3f37819 */ /* 0x000fe400000006ff */
        /* <DEDUP_REMOVED lines=12> */
[----:B------:R-:W-:Y:S01]  /*1b50*/  FMUL.FTZ R93, R93, R242 ;  /* 0x000000f25d5d7220 */ /* 0x000fe20000410000 */
[----:B------:R-:W-:Y:S01]  /*1b60*/  FADD.FTZ R228, R71, R96 ;  /* 0x0000006047e47221 */ /* 0x000fe20000010000 */
[----:B------:R-:W-:Y:S01]  /*1b70*/  FFMA.FTZ R230, R94, R96, R227 ;  /* 0x000000605ee67223 */ /* 0x000fe200000100e3 */
[----:B------:R-:W-:Y:S01]  /*1b80*/  FMUL.FTZ R90, R90, R245 ;  /* 0x000000f55a5a7220 */ /* 0x000fe20000410000 */
[----:B------:R-:W-:Y:S01]  /*1b90*/  FMUL.FTZ R98, R95, R98 ;  /* 0x000000625f627220 */ /* 0x000fe20000410000 */
[----:B------:R-:W-:Y:S01]  /*1ba0*/  FADD.FTZ R71, R228, R93 ;  /* 0x0000005de4477221 */ /* 0x000fe20000010000 */
[----:B------:R-:W-:Y:S01]  /*1bb0*/  FFMA.FTZ R229, R97, R93, R230 ;  /* 0x0000005d61e57223 */ /* 0x000fe200000100e6 */
[----:B------:R-:W-:Y:S02]  /*1bc0*/  FMUL.FTZ R92, R95, R60 ;  /* 0x0000003c5f5c7220 */ /* 0x000fe40000410000 */
[----:B------:R-:W-:Y:S01]  /*1bd0*/  FADD.FTZ R228, R71, R90 ;  /* 0x0000005a47e47221 */ /* 0x000fe20000010000 */
[----:B------:R-:W-:Y:S01]  /*1be0*/  FFMA.FTZ R229, R98, R90, R229 ;  /* 0x0000005a62e57223 */ /* 0x000fe200000100e5 */
[----:B------:R-:W-:Y:S01]  /*1bf0*/  FMUL.FTZ R60, R142, R148 ;  /* 0x000000948e3c7220 */ /* 0x000fe20000410000 */
[----:B------:R-:W-:Y:S01]  /*1c00*/  FMUL.FTZ R61, R212, R149 ;  /* 0x00000095d43d7220 */ /* 0x000fe20000410000 */
        /* <DEDUP_REMOVED lines=28> */
[----:B------:R-:W-:Y:S06]  /*1dd0*/  BRA `(.L_x_335) ;  /* 0x00000014004c7947 */ /* 0x000fec0003800000 */
.L_x_334:
        /* <DEDUP_REMOVED lines=27> */
[----:B------:R-:W4:Y:S04]  /*1f90*/  LDG.E.64 R144, desc[UR8][R144.64] ;  /* 0x0000000890907981 */ /* 0x000f28000c1e1b00 */
[----:B------:R-:W4:Y:S01]  /*1fa0*/  LDG.E.64 R146, desc[UR8][R146.64] ;  /* 0x0000000892927981 */ /* 0x000f22000c1e1b00 */
[----:B------:R-:W-:-:S04]  /*1fb0*/  IMAD.WIDE.U32 R96, R170, 0x8, R92 ;  /* 0x00000008aa607825 */ /* 0x000fc800078e005c */
[--C-:B------:R-:W-:Y:S02]  /*1fc0*/  IMAD.WIDE.U32 R90, R171, 0x8, R92.reuse ;  /* 0x00000008ab5a7825 */ /* 0x100fe400078e005c */
[----:B------:R-:W4:Y:S02]  /*1fd0*/  LDG.E.64 R96, desc[UR8][R96.64] ;  /* 0x0000000860607981 */ /* 0x000f24000c1e1b00 */
[--C-:B------:R-:W-:Y:S02]  /*1fe0*/  IMAD.WIDE.U32 R70, R172, 0x8, R92.reuse ;  /* 0x00000008ac467825 */ /* 0x100fe400078e005c */
[----:B------:R-:W4:Y:S04]  /*1ff0*/  LDG.E.64 R90, desc[UR8][R90.64] ;  /* 0x000000085a5a7981 */ /* 0x000f28000c1e1b00 */
[----:B------:R-:W4:Y:S01]  /*2000*/  LDG.E.64 R70, desc[UR8][R70.64] ;  /* 0x0000000846467981 */ /* 0x000f22000c1e1b00 */
[----:B------:R-:W-:-:S06]  /*2010*/  IMAD.WIDE.U32 R92, R89, 0x8, R92 ;  /* 0x00000008595c7825 */ /* 0x000fcc00078e005c */
        /* <DEDUP_REMOVED lines=16> */
[----:B------:R-:W-:-:S04]  /*2120*/  SHF.R.U64 R209, R124, 0x10, R125 ;  /* 0x000000107cd17819 */ /* 0x000fc8000000127d */
[----:B------:R-:W-:Y:S02]  /*2130*/  SHF.L.U32 R209, R209, 0x10, RZ ;  /* 0x00000010d1d17819 */ /* 0x000fe400000006ff */
[----:B------:R-:W-:Y:S02]  /*2140*/  SHF.L.U32 R204, R125, 0x10, RZ ;  /* 0x000000107dcc7819 */ /* 0x000fe400000006ff */
[----:B------:R-:W-:-:S04]  /*2150*/  SHF.R.U32.HI R236, RZ, 0x10, R123 ;  /* 0x00000010ffec7819 */ /* 0x000fc8000001167b */
[----:B------:R-:W-:Y:S02]  /*2160*/  SHF.L.U32 R236, R236, 0x10, RZ ;  /* 0x00000010ecec7819 */ /* 0x000fe400000006ff */
[----:B------:R-:W-:Y:S02]  /*2170*/  SHF.L.U32 R190, R86, 0x10, RZ ;  /* 0x0000001056be7819 */ /* 0x000fe400000006ff */
[----:B------:R-:W-:Y:S02]  /*2180*/  SHF.L.U32 R230, R85, 0x10, RZ ;  /* 0x0000001055e67819 */ /* 0x000fe400000006ff */
[C---:B---3--:R-:W-:Y:S02]  /*2190*/  SHF.L.U32 R149, R64.reuse, 0x10, RZ ;  /* 0x0000001040957819 */ /* 0x048fe400000006ff */
[----:B------:R-:W-:Y:S02]  /*21a0*/  SHF.R.U64 R98, R64, 0x10, R65 ;  /* 0x0000001040627819 */ /* 0x000fe40000001241 */
[----:B----4-:R-:W-:-:S02]  /*21b0*/  SHF.R.U64 R154, R60, 0x10, R61 ;  /* 0x000000103c9a7819 */ /* 0x010fc4000000123d */
[----:B------:R-:W-:Y:S02]  /*21c0*/  SHF.L.U32 R155, R60, 0x10, RZ ;  /* 0x000000103c9b7819 */ /* 0x000fe400000006ff */
[----:B------:R-:W-:Y:S02]  /*21d0*/  SHF.R.U32.HI R60, RZ, 0x10, R61 ;  /* 0x00000010ff3c7819 */ /* 0x000fe4000001163d */
[----:B------:R-:W-:Y:S02]  /*21e0*/  SHF.R.U32.HI R64, RZ, 0x10, R65 ;  /* 0x00000010ff407819 */ /* 0x000fe40000011641 */
[C---:B------:R-:W-:Y:S02]  /*21f0*/  SHF.R.U64 R150, R142.reuse, 0x10, R143 ;  /* 0x000000108e967819 */ /* 0x040fe4000000128f */
[----:B------:R-:W-:Y:S01]  /*2200*/  SHF.L.U32 R153, R142, 0x10, RZ ;  /* 0x000000108e997819 */ /* 0x000fe200000006ff */
[----:B------:R-:W-:Y:S01]  /*2210*/  FADD.FTZ R142, -R94, R149 ;  /* 0x000000955e8e7221 */ /* 0x000fe20000010100 */
[----:B------:R-:W-:-:S02]  /*2220*/  SHF.L.U32 R65, R65, 0x10, RZ ;  /* 0x0000001041417819 */ /* 0x000fc400000006ff */
[----:B------:R-:W-:Y:S02]  /*2230*/  SHF.L.U32 R149, R60, 0x10, RZ ;  /* 0x000000103c957819 */ /* 0x000fe400000006ff */
[----:B------:R-:W-:Y:S02]  /*2240*/  SHF.R.U64 R148, R68, 0x10, R69 ;  /* 0x0000001044947819 */ /* 0x000fe40000001245 */
[C---:B------:R-:W-:Y:S02]  /*2250*/  SHF.R.U64 R156, R62.reuse, 0x10, R63 ;  /* 0x000000103e9c7819 */ /* 0x040fe4000000123f */
[----:B------:R-:W-:Y:S01]  /*2260*/  SHF.L.U32 R159, R62, 0x10, RZ ;  /* 0x000000103e9f7819 */ /* 0x000fe200000006ff */
[C---:B------:R-:W-:Y:S01]  /*2270*/  FADD.FTZ R212, -R94.reuse, R65 ;  /* 0x000000415ed47221 */ /* 0x040fe20000010100 */
[----:B------:R-:W-:Y:S01]  /*2280*/  SHF.R.U32.HI R62, RZ, 0x10, R63 ;  /* 0x00000010ff3e7819 */ /* 0x000fe2000001163f */
[C---:B------:R-:W-:Y:S01]  /*2290*/  FADD.FTZ R200, -R94.reuse, R149 ;  /* 0x000000955ec87221 */ /* 0x040fe20000010100 */
[----:B------:R-:W-:Y:S01]  /*22a0*/  SHF.L.U32 R161, R63, 0x10, RZ ;  /* 0x000000103fa17819 */ /* 0x000fe200000006ff */
[----:B------:R-:W-:Y:S01]  /*22b0*/  FADD.FTZ R238, -R94, R153 ;  /* 0x000000995eee7221 */ /* 0x000fe20000010100 */
[----:B------:R-:W-:-:S02]  /*22c0*/  SHF.L.U32 R65, R148, 0x10, RZ ;  /* 0x0000001094417819 */ /* 0x000fc400000006ff */
[----:B------:R-:W-:Y:S02]  /*22d0*/  SHF.L.U32 R63, R64, 0x10, RZ ;  /* 0x00000010403f7819 */ /* 0x000fe400000006ff */
[C-C-:B------:R-:W-:Y:S02]  /*22e0*/  SHF.R.U64 R220, R66.reuse, 0x10, R67.reuse ;  /* 0x0000001042dc7819 */ /* 0x140fe40000001243 */
[----:B------:R-:W-:Y:S02]  /*22f0*/  SHF.L.U32 R148, R66, 0x10, RZ ;  /* 0x0000001042947819 */ /* 0x000fe400000006ff */
[----:B------:R-:W-:Y:S02]  /*2300*/  SHF.R.U32.HI R219, RZ, 0x10, R67 ;  /* 0x00000010ffdb7819 */ /* 0x000fe40000011643 */
[----:B------:R-:W-:Y:S02]  /*2310*/  SHF.L.U32 R149, R67, 0x10, RZ ;  /* 0x0000001043957819 */ /* 0x000fe400000006ff */
[----:B------:R-:W-:-:S02]  /*2320*/  SHF.L.U32 R151, R68, 0x10, RZ ;  /* 0x0000001044977819 */ /* 0x000fc400000006ff */
[----:B------:R-:W-:Y:S02]  /*2330*/  SHF.L.U32 R153, R62, 0x10, RZ ;  /* 0x000000103e997819 */ /* 0x000fe400000006ff */
[--C-:B------:R-:W-:Y:S02]  /*2340*/  SHF.R.U64 R67, R144, 0x10, R145.reuse ;  /* 0x0000001090437819 */ /* 0x100fe40000001291 */
[----:B------:R-:W-:Y:S02]  /*2350*/  SHF.R.U32.HI R66, RZ, 0x10, R145 ;  /* 0x00000010ff427819 */ /* 0x000fe40000011691 */
[----:B------:R-:W-:Y:S02]  /*2360*/  SHF.L.U32 R64, R145, 0x10, RZ ;  /* 0x0000001091407819 */ /* 0x000fe400000006ff */
[----:B------:R-:W-:Y:S02]  /*2370*/  SHF.L.U32 R157, R61, 0x10, RZ ;  /* 0x000000103d9d7819 */ /* 0x000fe400000006ff */
[----:B------:R-:W-:-:S02]  /*2380*/  SHF.R.U64 R167, R72, 0x10, R73 ;  /* 0x0000001048a77819 */ /* 0x000fc40000001249 */
[----:B------:R-:W-:Y:S02]  /*2390*/  SHF.L.U32 R173, R72, 0x10, RZ ;  /* 0x0000001048ad7819 */ /* 0x000fe400000006ff */
[--C-:B------:R-:W-:Y:S02]  /*23a0*/  SHF.R.U64 R244, R146, 0x10, R147.reuse ;  /* 0x0000001092f47819 */ /* 0x100fe40000001293 */
[----:B------:R-:W-:Y:S02]  /*23b0*/  SHF.R.U32.HI R243, RZ, 0x10, R147 ;  /* 0x00000010fff37819 */ /* 0x000fe40000011693 */
[----:B------:R-:W-:Y:S02]  /*23c0*/  SHF.L.U32 R62, R147, 0x10, RZ ;  /* 0x00000010933e7819 */ /* 0x000fe400000006ff */
[----:B------:R-:W-:Y:S02]  /*23d0*/  SHF.R.U64 R145, R126, 0x10, R127 ;  /* 0x000000107e917819 */ /* 0x000fe4000000127f */
[----:B------:R-:W-:-:S02]  /*23e0*/  SHF.R.U32.HI R152, RZ, 0x10, R143 ;  /* 0x00000010ff987819 */ /* 0x000fc4000001168f */
[----:B------:R-:W-:Y:S02]  /*23f0*/  SHF.R.U32.HI R72, RZ, 0x10, R73 ;  /* 0x00000010ff487819 */ /* 0x000fe40000011649 */
[----:B------:R-:W-:Y:S02]  /*2400*/  SHF.L.U32 R61, R98, 0x10, RZ ;  /* 0x00000010623d7819 */ /* 0x000fe400000006ff */
[----:B------:R-:W-:Y:S02]  /*2410*/  SHF.L.U32 R147, R126, 0x10, RZ ;  /* 0x000000107e937819 */ /* 0x000fe400000006ff */
[----:B------:R-:W-:Y:S01]  /*2420*/  SHF.L.U32 R143, R143, 0x10, RZ ;  /* 0x000000108f8f7819 */ /* 0x000fe200000006ff */
[C---:B------:R-:W-:Y:S01]  /*2430*/  FADD.FTZ R214, -R94.reuse, R151 ;  /* 0x000000975ed67221 */ /* 0x040fe20000010100 */
[----:B------:R-:W-:Y:S01]  /*2440*/  SHF.L.U32 R197, R73, 0x10, RZ ;  /* 0x0000001049c57819 */ /* 0x000fe200000006ff */
[----:B------:R-:W-:Y:S01]  /*2450*/  FADD.FTZ R162, -R94, R159 ;  /* 0x0000009f5ea27221 */ /* 0x000fe20000010100 */
[----:B------:R-:W-:-:S02]  /*2460*/  SHF.L.U32 R73, R150, 0x10, RZ ;  /* 0x0000001096497819 */ /* 0x000fc400000006ff */
[----:B------:R-:W-:Y:S02]  /*2470*/  SHF.L.U32 R145, R145, 0x10, RZ ;  /* 0x0000001091917819 */ /* 0x000fe400000006ff */
[----:B------:R-:W-:Y:S01]  /*2480*/  SHF.L.U32 R220, R220, 0x10, RZ ;  /* 0x00000010dcdc7819 */ /* 0x000fe200000006ff */
[----:B------:R-:W-:Y:S01]  /*2490*/  FADD.FTZ R240, -R94, R61 ;  /* 0x0000003d5ef07221 */ /* 0x000fe20000010100 */
[----:B------:R-:W-:Y:S01]  /*24a0*/  SHF.R.U64 R158, R74, 0x10, R75 ;  /* 0x000000104a9e7819 */ /* 0x000fe2000000124b */
[----:B------:R-:W-:Y:S01]  /*24b0*/  FMUL.FTZ R210, R147, R148 ;  /* 0x0000009493d27220 */ /* 0x000fe20000410000 */
[----:B------:R-:W-:Y:S01]  /*24c0*/  SHF.L.U32 R159, R72, 0x10, RZ ;  /* 0x00000010489f7819 */ /* 0x000fe200000006ff */
[C---:B------:R-:W-:Y:S01]  /*24d0*/  FADD.FTZ R216, -R94.reuse, R143 ;  /* 0x0000008f5ed87221 */ /* 0x040fe20000010100 */
[C---:B------:R-:W-:Y:S01]  /*24e0*/  FADD.FTZ R218, -R94.reuse, R65 ;  /* 0x000000415eda7221 */ /* 0x040fe20000010100 */
[C---:B-----5:R-:W-:Y:S01]  /*24f0*/  FMUL.FTZ R142, R95.reuse, R142 ;  /* 0x0000008e5f8e7220 */ /* 0x060fe20000410000 */
[----:B------:R-:W-:Y:S01]  /*2500*/  SHF.R.U32.HI R68, RZ, 0x10, R69 ;  /* 0x00000010ff447819 */ /* 0x000fe20000011645 */
[----:B------:R-:W-:Y:S01]  /*2510*/  FADD.FTZ R160, -R94, R155 ;  /* 0x0000009b5ea07221 */ /* 0x000fe20000010100 */
[----:B------:R-:W-:Y:S01]  /*2520*/  SHF.L.U32 R143, R154, 0x10, RZ ;  /* 0x000000109a8f7819 */ /* 0x000fe200000006ff */
[----:B------:R-:W-:Y:S01]  /*2530*/  FMUL.FTZ R213, R95, R214 ;  /* 0x000000d65fd57220 */ /* 0x000fe20000410000 */
[----:B------:R-:W-:Y:S01]  /*2540*/  SHF.L.U32 R65, R146, 0x10, RZ ;  /* 0x0000001092417819 */ /* 0x000fe200000006ff */
[----:B------:R-:W-:Y:S01]  /*2550*/  FADD.FTZ R182, -R94, R73 ;  /* 0x000000495eb67221 */ /* 0x000fe20000010100 */
[----:B------:R-:W-:Y:S01]  /*2560*/  SHF.L.U32 R69, R69, 0x10, RZ ;  /* 0x0000001045457819 */ /* 0x000fe200000006ff */
[----:B------:R-:W-:Y:S01]  /*2570*/  FMUL.FTZ R214, R145, R220 ;  /* 0x000000dc91d67220 */ /* 0x000fe20000410000 */
[----:B------:R-:W-:Y:S01]  /*2580*/  SHF.L.U32 R155, R158, 0x10, RZ ;  /* 0x000000109e9b7819 */ /* 0x000fe200000006ff */
[----:B------:R-:W-:Y:S01]  /*2590*/  FADD.FTZ R60, -R94, R159 ;  /* 0x0000009f5e3c7221 */ /* 0x000fe20000010100 */
[----:B------:R-:W-:Y:S01]  /*25a0*/  SHF.L.U32 R154, R127, 0x10, RZ ;  /* 0x000000107f9a7819 */ /* 0x000fe200000006ff */
[----:B------:R-:W-:Y:S01]  /*25b0*/  FADD.FTZ R145, RZ, R210 ;  /* 0x000000d2ff917221 */ /* 0x000fe20000010000 */
[----:B------:R-:W-:Y:S01]  /*25c0*/  SHF.R.U32.HI R146, RZ, 0x10, R127 ;  /* 0x00000010ff927819 */ /* 0x000fe2000001167f */
[----:B------:R-:W-:Y:S01]  /*25d0*/  FMUL.FTZ R215, R95, R240 ;  /* 0x000000f05fd77220 */ /* 0x000fe20000410000 */
[----:B------:R-:W-:Y:S01]  /*25e0*/  SHF.L.U32 R73, R96, 0x10, RZ ;  /* 0x0000001060497819 */ /* 0x000fe200000006ff */
[----:B------:R-:W-:Y:S01]  /*25f0*/  FFMA.FTZ R240, R142, R210, RZ ;  /* 0x000000d28ef07223 */ /* 0x000fe200000100ff */
[----:B------:R-:W-:-:S02]  /*2600*/  SHF.L.U32 R158, R120, 0x10, RZ ;  /* 0x00000010789e7819 */ /* 0x000fc400000006ff */
[----:B------:R-:W-:Y:S01]  /*2610*/  SHF.L.U32 R159, R103, 0x10, RZ ;  /* 0x00000010679f7819 */ /* 0x000fe200000006ff */
[----:B------:R-:W-:Y:S01]  /*2620*/  FMUL.FTZ R205, R95, R238 ;  /* 0x000000ee5fcd7220 */ /* 0x000fe20000410000 */
[----:B------:R-:W-:Y:S01]  /*2630*/  SHF.L.U32 R163, R74, 0x10, RZ ;  /* 0x000000104aa37819 */ /* 0x000fe200000006ff */
[----:B------:R-:W-:Y:S01]  /*2640*/  FADD.FTZ R208, -R94, R69 ;  /* 0x000000455ed07221 */ /* 0x000fe20000010100 */
[----:B------:R-:W-:Y:S01]  /*2650*/  SHF.L.U32 R146, R146, 0x10, RZ ;  /* 0x0000001092927819 */ /* 0x000fe200000006ff */
[----:B------:R-:W-:Y:S01]  /*2660*/  FADD.FTZ R226, -R94, R155 ;  /* 0x0000009b5ee27221 */ /* 0x000fe20000010100 */
[----:B------:R-:W-:Y:S01]  /*2670*/  SHF.L.U32 R219, R219, 0x10, RZ ;  /* 0x00000010dbdb7819 */ /* 0x000fe200000006ff */
[----:B------:R-:W-:Y:S01]  /*2680*/  FMUL.FTZ R211, R154, R149 ;  /* 0x000000959ad37220 */ /* 0x000fe20000410000 */
[----:B------:R-:W-:Y:S01]  /*2690*/  FADD.FTZ R238, R145, R214 ;  /* 0x000000d691ee7221 */ /* 0x000fe20000010000 */
[----:B------:R-:W-:Y:S01]  /*26a0*/  SHF.L.U32 R69, R68, 0x10, RZ ;  /* 0x0000001044457819 */ /* 0x000fe200000006ff */
[C---:B------:R-:W-:Y:S01]  /*26b0*/  FADD.FTZ R164, -R94.reuse, R161 ;  /* 0x000000a15ea47221 */ /* 0x040fe20000010100 */
[----:B------:R-:W-:Y:S01]  /*26c0*/  FADD.FTZ R234, -R94, R63 ;  /* 0x0000003f5eea7221 */ /* 0x000fe20000010100 */
[----:B------:R-:W-:Y:S01]  /*26d0*/  SHF.L.U32 R72, R91, 0x10, RZ ;  /* 0x000000105b487819 */ /* 0x000fe200000006ff */
[----:B------:R-:W-:Y:S01]  /*26e0*/  FMUL.FTZ R154, R158, R73 ;  /* 0x000000499e9a7220 */ /* 0x000fe20000410000 */
[----:B------:R-:W-:Y:S01]  /*26f0*/  SHF.L.U32 R155, R123, 0x10, RZ ;  /* 0x000000107b9b7819 */ /* 0x000fe200000006ff */
[----:B------:R-:W-:Y:S01]  /*2700*/  FMUL.FTZ R212, R95, R212 ;  /* 0x000000d45fd47220 */ /* 0x000fe20000410000 */
[----:B------:R-:W-:Y:S01]  /*2710*/  FFMA.FTZ R145, R215, R214, R240 ;  /* 0x000000d6d7917223 */ /* 0x000fe200000100f0 */
[----:B------:R-:W-:Y:S01]  /*2720*/  SHF.L.U32 R68, R97, 0x10, RZ ;  /* 0x0000001061447819 */ /* 0x000fe200000006ff */
[----:B------:R-:W-:Y:S01]  /*2730*/  FMUL.FTZ R158, R159, R62 ;  /* 0x0000003e9f9e7220 */ /* 0x000fe20000410000 */
[----:B------:R-:W-:Y:S01]  /*2740*/  SHF.L.U32 R161, R121, 0x10, RZ ;  /* 0x0000001079a17819 */ /* 0x000fe200000006ff */
[C---:B------:R-:W-:Y:S01]  /*2750*/  FMUL.FTZ R159, R95.reuse, R216 ;  /* 0x000000d85f9f7220 */ /* 0x040fe20000410000 */
[C---:B------:R-:W-:Y:S01]  /*2760*/  FADD.FTZ R232, -R94.reuse, R157 ;  /* 0x0000009d5ee87221 */ /* 0x040fe20000010100 */
[----:B------:R-:W-:Y:S01]  /*2770*/  FADD.FTZ R184, -R94, R163 ;  /* 0x000000a35eb87221 */ /* 0x000fe20000010100 */
[----:B------:R-:W-:Y:S01]  /*2780*/  SHF.R.U64 R176, R70, 0x10, R71 ;  /* 0x0000001046b07819 */ /* 0x000fe20000001247 */
[----:B------:R-:W-:Y:S01]  /*2790*/  FMUL.FTZ R216, R146, R219 ;  /* 0x000000db92d87220 */ /* 0x000fe20000410000 */
[----:B------:R-:W-:Y:S01]  /*27a0*/  SHF.L.U32 R150, R70, 0x10, RZ ;  /* 0x0000001046967819 */ /* 0x000fe200000006ff */
[----:B------:R-:W-:Y:S01]  /*27b0*/  FMUL.FTZ R217, R95, R234 ;  /* 0x000000ea5fd97220 */ /* 0x000fe20000410000 */
[----:B------:R-:W-:Y:S01]  /*27c0*/  SHF.R.U32.HI R74, RZ, 0x10, R75 ;  /* 0x00000010ff4a7819 */ /* 0x000fe2000001164b */
[----:B------:R-:W-:Y:S01]  /*27d0*/  FADD.FTZ R163, R238, R211 ;  /* 0x000000d3eea37221 */ /* 0x000fe20000010000 */
[----:B------:R-:W-:Y:S01]  /*27e0*/  FFMA.FTZ R146, R212, R211, R145 ;  /* 0x000000d3d4927223 */ /* 0x000fe20000010091 */
[----:B------:R-:W-:Y:S01]  /*27f0*/  SHF.L.U32 R151, R156, 0x10, RZ ;  /* 0x000000109c977819 */ /* 0x000fe200000006ff */
[----:B------:R-:W-:Y:S01]  /*2800*/  FMUL.FTZ R147, R155, R72 ;  /* 0x000000489b937220 */ /* 0x000fe20000410000 */
[----:B------:R-:W-:Y:S01]  /*2810*/  FMUL.FTZ R155, R161, R68 ;  /* 0x00000044a19b7220 */ /* 0x000fe20000410000 */
[----:B------:R-:W-:Y:S01]  /*2820*/  SHF.L.U32 R176, R176, 0x10, RZ ;  /* 0x00000010b0b07819 */ /* 0x000fe200000006ff */
[----:B------:R-:W-:Y:S01]  /*2830*/  FMUL.FTZ R161, R95, R232 ;  /* 0x000000e85fa17220 */ /* 0x000fe20000410000 */
[----:B------:R-:W-:Y:S01]  /*2840*/  SHF.L.U32 R157, R74, 0x10, RZ ;  /* 0x000000104a9d7819 */ /* 0x000fe200000006ff */
[----:B------:R-:W-:Y:S01]  /*2850*/  FMUL.FTZ R207, R207, R150 ;  /* 0x00000096cfcf7220 */ /* 0x000fe20000410000 */
[----:B------:R-:W-:Y:S01]  /*2860*/  FADD.FTZ R232, R163, R216 ;  /* 0x000000d8a3e87221 */ /* 0x000fe20000010000 */
[----:B------:R-:W-:Y:S01]  /*2870*/  FFMA.FTZ R146, R217, R216, R146 ;  /* 0x000000d8d9927223 */ /* 0x000fe20000010092 */
[----:B------:R-:W-:Y:S01]  /*2880*/  SHF.R.U64 R74, R96, 0x10, R97 ;  /* 0x00000010604a7819 */ /* 0x000fe20000001261 */
[----:B------:R-:W-:Y:S01]  /*2890*/  FADD.FTZ R228, -R94, R151 ;  /* 0x000000975ee47221 */ /* 0x000fe20000010100 */
[----:B------:R-:W-:-:S02]  /*28a0*/  SHF.R.U32.HI R70, RZ, 0x10, R97 ;  /* 0x00000010ff467819 */ /* 0x000fc40000011661 */
[----:B------:R-:W-:Y:S02]  /*28b0*/  SHF.L.U32 R165, R75, 0x10, RZ ;  /* 0x000000104ba57819 */ /* 0x000fe400000006ff */
[----:B------:R-:W-:Y:S02]  /*28c0*/  SHF.R.U32.HI R174, RZ, 0x10, R71 ;  /* 0x00000010ffae7819 */ /* 0x000fe40000011647 */
[----:B------:R-:W-:Y:S01]  /*28d0*/  SHF.R.U32.HI R97, RZ, 0x10, R125 ;  /* 0x00000010ff617819 */ /* 0x000fe2000001167d */
[----:B------:R-:W-:Y:S01]  /*28e0*/  FMUL.FTZ R209, R209, R176 ;  /* 0x000000b0d1d17220 */ /* 0x000fe20000410000 */
[----:B------:R-:W-:Y:S01]  /*28f0*/  SHF.L.U32 R151, R71, 0x10, RZ ;  /* 0x0000001047977819 */ /* 0x000fe200000006ff */
[----:B------:R-:W-:Y:S01]  /*2900*/  FMUL.FTZ R218, R95, R218 ;  /* 0x000000da5fda7220 */ /* 0x000fe20000410000 */
[----:B------:R-:W-:Y:S01]  /*2910*/  FADD.FTZ R232, R232, R207 ;  /* 0x000000cfe8e87221 */ /* 0x000fe20000010000 */
[----:B------:R-:W-:Y:S01]  /*2920*/  FFMA.FTZ R145, R213, R207, R146 ;  /* 0x000000cfd5917223 */ /* 0x000fe20000010092 */
[----:B------:R-:W-:-:S02]  /*2930*/  SHF.L.U32 R75, R152, 0x10, RZ ;  /* 0x00000010984b7819 */ /* 0x000fc400000006ff */
[----:B------:R-:W-:Y:S01]  /*2940*/  SHF.L.U32 R167, R167, 0x10, RZ ;  /* 0x00000010a7a77819 */ /* 0x000fe200000006ff */
[----:B------:R-:W-:Y:S01]  /*2950*/  FADD.FTZ R166, -R94, R165 ;  /* 0x000000a55ea67221 */ /* 0x000fe20000010100 */
[----:B------:R-:W-:Y:S02]  /*2960*/  SHF.L.U32 R97, R97, 0x10, RZ ;  /* 0x0000001061617819 */ /* 0x000fe400000006ff */
[----:B------:R-:W-:Y:S01]  /*2970*/  SHF.L.U32 R174, R174, 0x10, RZ ;  /* 0x00000010aeae7819 */ /* 0x000fe200000006ff */
[----:B------:R-:W-:Y:S01]  /*2980*/  FADD.FTZ R206, -R94, R69 ;  /* 0x000000455ece7221 */ /* 0x000fe20000010100 */
        /* <DEDUP_REMOVED lines=35> */
[----:B------:R-:W-:Y:S01]  /*2bc0*/  SHF.R.U64 R91, R120, 0x10, R121 ;  /* 0x00000010785b7819 */ /* 0x000fe20000001279 */
        /* <DEDUP_REMOVED lines=10> */
[----:B------:R-:W-:Y:S01]  /*2c70*/  SHF.R.U32.HI R71, RZ, 0x10, R121 ;  /* 0x00000010ff477819 */ /* 0x000fe20000011679 */
[----:B------:R-:W-:Y:S01]  /*2c80*/  FMUL.FTZ R197, R95, R198 ;  /* 0x000000c65fc57220 */ /* 0x000fe20000410000 */
[----:B------:R-:W-:Y:S01]  /*2c90*/  FMUL.FTZ R182, R91, R74 ;  /* 0x0000004a5bb67220 */ /* 0x000fe20000410000 */
[----:B------:R-:W-:Y:S01]  /*2ca0*/  FADD.FTZ R97, R97, R154 ;  /* 0x0000009a61617221 */ /* 0x000fe20000010000 */
[----:B------:R-:W-:Y:S01]  /*2cb0*/  FFMA.FTZ R232, R160, R154, R145 ;  /* 0x0000009aa0e87223 */ /* 0x000fe20000010091 */
[----:B------:R-:W-:-:S02]  /*2cc0*/  SHF.L.U32 R61, R87, 0x10, RZ ;  /* 0x00000010573d7819 */ /* 0x000fc400000006ff */
[----:B------:R-:W-:Y:S02]  /*2cd0*/  SHF.L.U32 R71, R71, 0x10, RZ ;  /* 0x0000001047477819 */ /* 0x000fe400000006ff */
[----:B------:R-:W-:Y:S02]  /*2ce0*/  SHF.L.U32 R70, R70, 0x10, RZ ;  /* 0x0000001046467819 */ /* 0x000fe400000006ff */
[----:B------:R-:W-:Y:S01]  /*2cf0*/  SHF.L.U32 R66, R66, 0x10, RZ ;  /* 0x0000001042427819 */ /* 0x000fe200000006ff */
[----:B------:R-:W-:Y:S01]  /*2d00*/  FADD.FTZ R234, R97, R182 ;  /* 0x000000b661ea7221 */ /* 0x000fe20000010000 */
[----:B------:R-:W-:Y:S01]  /*2d10*/  FFMA.FTZ R232, R197, R182, R232 ;  /* 0x000000b6c5e87223 */ /* 0x000fe200000100e8 */
[----:B------:R-:W-:Y:S01]  /*2d20*/  SHF.R.U32.HI R241, RZ, 0x10, R93 ;  /* 0x00000010fff17819 */ /* 0x000fe2000001165d */
[----:B------:R-:W-:Y:S01]  /*2d30*/  FMUL.FTZ R184, R71, R70 ;  /* 0x0000004647b87220 */ /* 0x000fe20000410000 */
[----:B------:R-:W-:Y:S01]  /*2d40*/  SHF.L.U32 R69, R144, 0x10, RZ ;  /* 0x0000001090457819 */ /* 0x000fe200000006ff */
[----:B------:R-:W-:Y:S01]  /*2d50*/  FMUL.FTZ R198, R61, R66 ;  /* 0x000000423dc67220 */ /* 0x000fe20000410000 */
[----:B------:R-:W-:Y:S01]  /*2d60*/  SHF.L.U32 R156, R104, 0x10, RZ ;  /* 0x00000010689c7819 */ /* 0x000fe200000006ff */
[----:B------:R-:W-:Y:S01]  /*2d70*/  FMUL.FTZ R200, R95, R200 ;  /* 0x000000c85fc87220 */ /* 0x000fe20000410000 */
[----:B------:R-:W-:Y:S01]  /*2d80*/  FADD.FTZ R61, R234, R155 ;  /* 0x0000009bea3d7221 */ /* 0x000fe20000010000 */
[----:B------:R-:W-:Y:S01]  /*2d90*/  FFMA.FTZ R71, R161, R155, R232 ;  /* 0x0000009ba1477223 */ /* 0x000fe200000100e8 */
[----:B------:R-:W-:-:S02]  /*2da0*/  SHF.R.U64 R242, R92, 0x10, R93 ;  /* 0x000000105cf27819 */ /* 0x000fc4000000125d */
[----:B------:R-:W-:Y:S02]  /*2db0*/  SHF.L.U32 R63, R92, 0x10, RZ ;  /* 0x000000105c3f7819 */ /* 0x000fe400000006ff */
        /* <DEDUP_REMOVED lines=27> */
[----:B------:R-:W-:-:S02]  /*2f70*/  FMUL.FTZ R97, R95, R222 ;  /* 0x000000de5f617220 */ /* 0x000fc40000410000 */
        /* <DEDUP_REMOVED lines=14> */
[----:B------:R-:W-:Y:S01]  /*3060*/  SHF.L.U32 R242, R242, 0x10, RZ ;  /* 0x00000010f2f27819 */ /* 0x000fe200000006ff */
[----:B------:R-:W-:Y:S01]  /*3070*/  FFMA.FTZ R227, R203, R199, R224 ;  /* 0x000000c7cbe37223 */ /* 0x000fe200000100e0 */
[----:B------:R-:W-:Y:S01]  /*3080*/  SHF.L.U32 R90, R101, 0x10, RZ ;  /* 0x00000010655a7819 */ /* 0x000fe200000006ff */
[----:B------:R-:W-:-:S02]  /*3090*/  FADD.FTZ R228, R71, R96 ;  /* 0x0000006047e47221 */ /* 0x000fc40000010000 */
[----:B------:R-:W-:Y:S01]  /*30a0*/  FMUL.FTZ R93, R93, R242 ;  /* 0x000000f25d5d7220 */ /* 0x000fe20000410000 */
        /* <DEDUP_REMOVED lines=37> */
[----:B------:R-:W-:-:S07]  /*3300*/  FMUL.FTZ R234, R92, R241 ;  /* 0x000000f15cea7220 */ /* 0x000fce0000410000 */
.L_x_335:
[----:B------:R-:W-:Y:S01]  /*3310*/  FADD.FTZ R76, R60, R76 ;  /* 0x0000004c3c4c7221 */ /* 0x000fe20000010000 */
[----:B------:R-:W-:Y:S01]  /*3320*/  FADD.FTZ R58, R61, R58 ;  /* 0x0000003a3d3a7221 */ /* 0x000fe20000010000 */
[----:B------:R-:W0:Y:S01]  /*3330*/  SHFL.DOWN PT, R60, R251, 0x10, 0x1f ;  /* 0x0a001f00fb3c7f89 */ /* 0x000e2200000e0000 */
[----:B------:R-:W-:Y:S01]  /*3340*/  FADD.FTZ R59, R249, R59 ;  /* 0x0000003bf93b7221 */ /* 0x000fe20000010000 */
[----:B------:R-:W-:Y:S01]  /*3350*/  FADD.FTZ R57, R250, R57 ;  /* 0x00000039fa397221 */ /* 0x000fe20000010000 */
[----:B------:R-:W-:Y:S01]  /*3360*/  BSSY.RECONVERGENT B0, `(.L_x_336) ;  /* 0x0000020000007945 */ /* 0x000fe20003800200 */
[----:B------:R-:W1:Y:S01]  /*3370*/  S2R R250, SR_TID.X ;  /* 0x0000000000fa7919 */ /* 0x000e620000002100 */
[----:B0-----:R-:W-:Y:S02]  /*3380*/  FADD.FTZ R251, R60, R251 ;  /* 0x000000fb3cfb7221 */ /* 0x001fe40000010000 */
[----:B------:R-:W0:Y:S01]  /*3390*/  SHFL.DOWN PT, R60, R252, 0x10, 0x1f ;  /* 0x0a001f00fc3c7f89 */ /* 0x000e2200000e0000 */
[----:B-1----:R-:W-:Y:S01]  /*33a0*/  LOP3.LUT P1, RZ, R250, 0x1f, RZ, 0xc0, !PT ;  /* 0x0000001ffaff7812 */ /* 0x002fe2000782c0ff */
[----:B0-----:R-:W-:-:S02]  /*33b0*/  FADD.FTZ R252, R60, R252 ;  /* 0x000000fc3cfc7221 */ /* 0x001fc40000010000 */
[----:B------:R-:W0:Y:S02]  /*33c0*/  SHFL.DOWN PT, R60, R251, 0x8, 0x1f ;  /* 0x09001f00fb3c7f89 */ /* 0x000e2400000e0000 */
[----:B0-----:R-:W-:Y:S02]  /*33d0*/  FADD.FTZ R251, R251, R60 ;  /* 0x0000003cfbfb7221 */ /* 0x001fe40000010000 */
[----:B------:R-:W0:Y:S02]  /*33e0*/  SHFL.DOWN PT, R60, R252, 0x8, 0x1f ;  /* 0x09001f00fc3c7f89 */ /* 0x000e2400000e0000 */
[----:B0-----:R-:W-:Y:S02]  /*33f0*/  FADD.FTZ R252, R252, R60 ;  /* 0x0000003cfcfc7221 */ /* 0x001fe40000010000 */
[----:B------:R-:W0:Y:S02]  /*3400*/  SHFL.DOWN PT, R60, R251, 0x4, 0x1f ;  /* 0x08801f00fb3c7f89 */ /* 0x000e2400000e0000 */
[----:B0-----:R-:W-:-:S02]  /*3410*/  FADD.FTZ R251, R251, R60 ;  /* 0x0000003cfbfb7221 */ /* 0x001fc40000010000 */
[----:B------:R-:W0:Y:S02]  /*3420*/  SHFL.DOWN PT, R60, R252, 0x4, 0x1f ;  /* 0x08801f00fc3c7f89 */ /* 0x000e2400000e0000 */
[----:B0-----:R-:W-:Y:S02]  /*3430*/  FADD.FTZ R252, R252, R60 ;  /* 0x0000003cfcfc7221 */ /* 0x001fe40000010000 */
[----:B------:R-:W0:Y:S04]  /*3440*/  SHFL.DOWN PT, R60, R251, 0x2, 0x1f ;  /* 0x08401f00fb3c7f89 */ /* 0x000e2800000e0000 */
[----:B------:R-:W1:Y:S01]  /*3450*/  SHFL.DOWN PT, R61, R252, 0x2, 0x1f ;  /* 0x08401f00fc3d7f89 */ /* 0x000e6200000e0000 */
[----:B0-----:R-:W-:Y:S01]  /*3460*/  FADD.FTZ R60, R251, R60 ;  /* 0x0000003cfb3c7221 */ /* 0x001fe20000010000 */
[----:B-1----:R-:W-:-:S04]  /*3470*/  FADD.FTZ R61, R252, R61 ;  /* 0x0000003dfc3d7221 */ /* 0x002fc80000010000 */
[----:B------:R-:W0:Y:S02]  /*3480*/  SHFL.DOWN PT, R249, R60, 0x1, 0x1f ;  /* 0x08201f003cf97f89 */ /* 0x000e2400000e0000 */
[----:B0-----:R-:W-:Y:S02]  /*3490*/  FADD.FTZ R60, R60, R249 ;  /* 0x000000f93c3c7221 */ /* 0x001fe40000010000 */
[----:B------:R-:W0:Y:S02]  /*34a0*/  SHFL.DOWN PT, R249, R61, 0x1, 0x1f ;  /* 0x08201f003df97f89 */ /* 0x000e2400000e0000 */
[----:B0-----:R-:W-:Y:S01]  /*34b0*/  FADD.FTZ R61, R61, R249 ;  /* 0x000000f93d3d7221 */ /* 0x001fe20000010000 */
        /* <DEDUP_REMOVED lines=10> */
.L_x_337:
[----:B------:R-:W-:Y:S05]  /*3560*/  BSYNC.RECONVERGENT B0 ;  /* 0x0000000000007941 */ /* 0x000fea0003800200 */
.L_x_336:
[----:B------:R-:W2:Y:S04]  /*3570*/  LDL.LU R252, [R1+0x8] ;  /* 0x0000080001fc7983 */ /* 0x000ea80000300800 */
[----:B------:R-:W3:Y:S04]  /*3580*/  LDL.LU R251, [R1+0x4] ;  /* 0x0000040001fb7983 */ /* 0x000ee80000300800 */
[----:B------:R-:W4:Y:S04]  /*3590*/  LDL.LU R250, [R1] ;  /* 0x0000000001fa7983 */ /* 0x000f280000300800 */
[----:B0-----:R-:W5:Y:S01]  /*35a0*/  LDL.LU R249, [R1+0xc] ;  /* 0x00000c0001f97983 */ /* 0x001f620000300800 */
[----:B------:R-:W0:Y:S01]  /*35b0*/  S2UR UR5, SR_CgaCtaId ;  /* 0x00000000000579c3 */ /* 0x000e220000008800 */
        /* <DEDUP_REMOVED lines=23> */
[----:B0-----:R-:W-:Y:S01]  /*3730*/  ULEA UR4, UR5, UR4, 0x18 ;  /* 0x0000000405047291 */ /* 0x001fe2000f8ec0ff */
[----:B------:R-:W-:Y:S01]  /*3740*/  FADD.FTZ R51, R246, R51 ;  /* 0x00000033f6337221 */ /* 0x000fe20000010000 */
[----:B------:R-:W-:Y:S01]  /*3750*/  FADD.FTZ R50, R237, R50 ;  /* 0x00000032ed327221 */ /* 0x000fe20000010000 */
[----:B------:R-:W-:Y:S01]  /*3760*/  FADD.FTZ R49, R236, R49 ;  /* 0x00000031ec317221 */ /* 0x000fe20000010000 */
[----:B------:R-:W-:Y:S01]  /*3770*/  UIADD3 UR5, UPT, UPT, UR4, 0x7040, URZ ;  /* 0x0000704004057890 */ /* 0x000fe2000fffe0ff */
[----:B------:R-:W-:Y:S01]  /*3780*/  FADD.FTZ R48, R248, R48 ;  /* 0x00000030f8307221 */ /* 0x000fe20000010000 */
[----:B------:R-:W-:Y:S01]  /*3790*/  @!UP1 UIADD3 UR5, UPT, UPT, UR4, 0x7000, URZ ;  /* 0x0000700004059890 */ /* 0x000fe2000fffe0ff */
[----:B------:R-:W-:Y:S01]  /*37a0*/  BAR.SYNC.DEFER_BLOCKING 0x0 ;  /* 0x0000000000007b1d */ /* 0x000fe20000010000 */
[----:B------:R-:W-:Y:S01]  /*37b0*/  UIADD3 UR6, UPT, UPT, UR4, 0x7050, URZ ;  /* 0x0000705004067890 */ /* 0x000fe2000fffe0ff */
[----:B------:R-:W-:Y:S01]  /*37c0*/  FADD.FTZ R23, R241, R23 ;  /* 0x00000017f1177221 */ /* 0x000fe20000010000 */
[----:B------:R-:W-:Y:S01]  /*37d0*/  @!UP1 UIADD3 UR6, UPT, UPT, UR4, 0x7010, URZ ;  /* 0x0000701004069890 */ /* 0x000fe2000fffe0ff */
        /* <DEDUP_REMOVED lines=20> */
[----:B------:R-:W0:Y:S01]  /*3920*/  LDS.128 R60, [UR5] ;  /* 0x00000005ff3c7984 */ /* 0x000e220008000c00 */
[----:B------:R-:W-:Y:S01]  /*3930*/  UIADD3 UR5, UPT, UPT, UR4, 0x7060, URZ ;  /* 0x0000706004057890 */ /* 0x000fe2000fffe0ff */
[----:B------:R-:W-:Y:S01]  /*3940*/  FADD.FTZ R196, R229, R196 ;  /* 0x000000c4e5c47221 */ /* 0x000fe20000010000 */
[----:B------:R-:W-:Y:S01]  /*3950*/  @!UP1 UIADD3 UR5, UPT, UPT, UR4, 0x7020, URZ ;  /* 0x0000702004059890 */ /* 0x000fe2000fffe0ff */
[----:B------:R-:W1:Y:S01]  /*3960*/  LDS.128 R64, [UR6] ;  /* 0x00000006ff407984 */ /* 0x000e620008000c00 */
[----:B------:R-:W-:Y:S01]  /*3970*/  UIADD3 UR6, UPT, UPT, UR4, 0x7070, URZ ;  /* 0x0000707004067890 */ /* 0x000fe2000fffe0ff */
[----:B------:R-:W-:Y:S01]  /*3980*/  SHF.R.U64 R176, R110, 0x10, R111 ;  /* 0x000000106eb07819 */ /* 0x000fe2000000126f */
[----:B------:R-:W-:Y:S01]  /*3990*/  @!UP1 UIADD3 UR6, UPT, UPT, UR4, 0x7030, URZ ;  /* 0x0000703004069890 */ /* 0x000fe2000fffe0ff */
[----:B------:R-:W-:-:S02]  /*39a0*/  SHF.R.U64 R173, R108, 0x10, R109 ;  /* 0x000000106cad7819 */ /* 0x000fc4000000126d */
[----:B------:R-:W-:Y:S02]  /*39b0*/  SHF.R.U32.HI R174, RZ, 0x10, R109 ;  /* 0x00000010ffae7819 */ /* 0x000fe4000001166d */
[----:B------:R-:W1:Y:S04]  /*39c0*/  LDS.128 R68, [UR5] ;  /* 0x00000005ff447984 */ /* 0x000e680008000c00 */
[----:B------:R-:W1:Y:S01]  /*39d0*/  LDS.128 R72, [UR6] ;  /* 0x00000006ff487984 */ /* 0x000e620008000c00 */
[----:B0-----:R-:W-:Y:S01]  /*39e0*/  FADD.FTZ R149, RZ, R60 ;  /* 0x0000003cff957221 */ /* 0x001fe20000010000 */
[----:B------:R-:W-:-:S03]  /*39f0*/  FADD.FTZ R60, RZ, R61 ;  /* 0x0000003dff3c7221 */ /* 0x000fc60000010000 */
[----:B------:R-:W-:Y:S01]  /*3a00*/  FADD.FTZ R149, R62, R149 ;  /* 0x000000953e957221 */ /* 0x000fe20000010000 */
[----:B------:R-:W-:Y:S01]  /*3a10*/  FADD.FTZ R60, R63, R60 ;  /* 0x0000003c3f3c7221 */ /* 0x000fe20000010000 */
[----:B------:R-:W-:Y:S02]  /*3a20*/  SHF.R.U64 R62, R106, 0x10, R107 ;  /* 0x000000106a3e7819 */ /* 0x000fe4000000126b */
[----:B-1----:R-:W-:Y:S01]  /*3a30*/  FADD.FTZ R149, R149, R64 ;  /* 0x0000004095957221 */ /* 0x002fe20000010000 */
[----:B------:R-:W-:Y:S01]  /*3a40*/  FADD.FTZ R60, R60, R65 ;  /* 0x000000413c3c7221 */ /* 0x000fe20000010000 */
[----:B------:R-:W-:Y:S02]  /*3a50*/  SHF.R.U64 R63, R118, 0x10, R119 ;  /* 0x00000010763f7819 */ /* 0x000fe40000001277 */
[----:B------:R-:W-:Y:S01]  /*3a60*/  FADD.FTZ R149, R66, R149 ;  /* 0x0000009542957221 */ /* 0x000fe20000010000 */
[----:B------:R-:W-:Y:S01]  /*3a70*/  FADD.FTZ R60, R67, R60 ;  /* 0x0000003c433c7221 */ /* 0x000fe20000010000 */
[----:B------:R-:W-:-:S02]  /*3a80*/  SHF.R.U32.HI R66, RZ, 0x10, R119 ;  /* 0x00000010ff427819 */ /* 0x000fc40000011677 */
[----:B------:R-:W-:Y:S01]  /*3a90*/  FADD.FTZ R149, R149, R68 ;  /* 0x0000004495957221 */ /* 0x000fe20000010000 */
[----:B------:R-:W-:Y:S01]  /*3aa0*/  FADD.FTZ R60, R60, R69 ;  /* 0x000000453c3c7221 */ /* 0x000fe20000010000 */
[----:B------:R-:W-:Y:S02]  /*3ab0*/  SHF.R.U64 R68, R116, 0x10, R117 ;  /* 0x0000001074447819 */ /* 0x000fe40000001275 */
[----:B------:R-:W-:Y:S01]  /*3ac0*/  FADD.FTZ R149, R70, R149 ;  /* 0x0000009546957221 */ /* 0x000fe20000010000 */
[----:B------:R-:W-:Y:S01]  /*3ad0*/  FADD.FTZ R60, R71, R60 ;  /* 0x0000003c473c7221 */ /* 0x000fe20000010000 */
[----:B------:R-:W-:Y:S02]  /*3ae0*/  SHF.R.U32.HI R69, RZ, 0x10, R117 ;  /* 0x00000010ff457819 */ /* 0x000fe40000011675 */
[----:B------:R-:W-:Y:S01]  /*3af0*/  FADD.FTZ R149, R149, R72 ;  /* 0x0000004895957221 */ /* 0x000fe20000010000 */
[----:B------:R-:W-:Y:S01]  /*3b00*/  FADD.FTZ R60, R60, R73 ;  /* 0x000000493c3c7221 */ /* 0x000fe20000010000 */
[----:B------:R-:W-:-:S02]  /*3b10*/  SHF.R.U64 R70, R114, 0x10, R115 ;  /* 0x0000001072467819 */ /* 0x000fc40000001273 */
[----:B------:R-:W-:Y:S01]  /*3b20*/  FADD.FTZ R149, R74, R149 ;  /* 0x000000954a957221 */ /* 0x000fe20000010000 */
[----:B------:R-:W-:Y:S01]  /*3b30*/  FADD.FTZ R64, R75, R60 ;  /* 0x0000003c4b407221 */ /* 0x000fe20000010000 */
[----:B------:R-:W-:Y:S02]  /*3b40*/  SHF.R.U32.HI R72, RZ, 0x10, R115 ;  /* 0x00000010ff487819 */ /* 0x000fe40000011673 */
[----:B------:R-:W-:Y:S01]  /*3b50*/  FMUL.FTZ R61, R149, UR13 ;  /* 0x0000000d953d7c20 */ /* 0x000fe20008410000 */
[--C-:B------:R-:W-:Y:S01]  /*3b60*/  SHF.R.U64 R74, R112, 0x10, R113.reuse ;  /* 0x00000010704a7819 */ /* 0x100fe20000001271 */
[----:B------:R-:W-:Y:S01]  /*3b70*/  FMUL.FTZ R64, R64, UR13 ;  /* 0x0000000d40407c20 */ /* 0x000fe20008410000 */
[----:B------:R-:W-:Y:S02]  /*3b80*/  SHF.R.U32.HI R71, RZ, 0x10, R113 ;  /* 0x00000010ff477819 */ /* 0x000fe40000011671 */
[----:B------:R-:W-:Y:S02]  /*3b90*/  SHF.R.U32.HI R75, RZ, 0x10, R111 ;  /* 0x00000010ff4b7819 */ /* 0x000fe4000001166f */
[----:B------:R-:W-:-:S02]  /*3ba0*/  SHF.R.U32.HI R60, RZ, 0x10, R107 ;  /* 0x00000010ff3c7819 */ /* 0x000fc4000001166b */
[----:B------:R-:W-:Y:S01]  /*3bb0*/  FSEL R61, R61, RZ, !P2 ;  /* 0x000000ff3d3d7208 */ /* 0x000fe20005000000 */
[----:B--2---:R-:W-:Y:S01]  /*3bc0*/  FADD.FTZ R252, R221, R252 ;  /* 0x000000fcddfc7221 */ /* 0x004fe20000010000 */
[----:B---3--:R-:W-:Y:S01]  /*3bd0*/  FADD.FTZ R251, R228, R251 ;  /* 0x000000fbe4fb7221 */ /* 0x008fe20000010000 */
[----:B----4-:R-:W-:Y:S01]  /*3be0*/  FADD.FTZ R250, R222, R250 ;  /* 0x000000fadefa7221 */ /* 0x010fe20000010000 */
[----:B-----5:R-:W-:-:S05]  /*3bf0*/  FADD.FTZ R249, R247, R249 ;  /* 0x000000f9f7f97221 */ /* 0x020fca0000010000 */
[----:B------:R0:W-:Y:S04]  /*3c00*/  STL [R1+0xc], R249 ;  /* 0x00000cf901007387 */ /* 0x0001e80000100800 */
[----:B------:R0:W-:Y:S04]  /*3c10*/  STL [R1], R250 ;  /* 0x000000fa01007387 */ /* 0x0001e80000100800 */
[----:B------:R0:W-:Y:S04]  /*3c20*/  STL [R1+0x4], R251 ;  /* 0x000004fb01007387 */ /* 0x0001e80000100800 */
[----:B------:R0:W-:Y:S01]  /*3c30*/  STL [R1+0x8], R252 ;  /* 0x000008fc01007387 */ /* 0x0001e20000100800 */
[----:B------:R-:W-:Y:S05]  /*3c40*/  BRA.U UP0, `(.L_x_338) ;  /* 0x0000002d00507547 */ /* 0x000fea000b800000 */
[----:B------:R-:W-:-:S04]  /*3c50*/  UISETP.NE.U32.AND UP0, UPT, UR14, URZ, UPT ;  /* 0x000000ff0e00728c */ /* 0x000fc8000bf05070 */
[----:B------:R-:W-:-:S09]  /*3c60*/  UISETP.NE.AND.EX UP0, UPT, UR15, URZ, UPT, UP0 ;  /* 0x000000ff0f00728c */ /* 0x000fd2000bf05300 */
[----:B------:R-:W-:Y:S05]  /*3c70*/  BRA.U UP0, `(.L_x_339) ;  /* 0x0000001500147547 */ /* 0x000fea000b800000 */
[C-C-:B------:R-:W-:Y:S01]  /*3c80*/  FFMA.FTZ R215, R64.reuse, R215, R61.reuse ;  /* 0x000000d740d77223 */ /* 0x140fe2000001003d */
[C-C-:B------:R-:W-:Y:S01]  /*3c90*/  FFMA.FTZ R65, R64.reuse, R142, R61.reuse ;  /* 0x0000008e40417223 */ /* 0x140fe2000001003d */
[----:B------:R-:W-:Y:S01]  /*3ca0*/  FFMA.FTZ R212, R64, R212, R61 ;  /* 0x000000d440d47223 */ /* 0x000fe2000001003d */
[----:B------:R-:W-:Y:S01]  /*3cb0*/  SHF.L.U32 R142, R63, 0x10, RZ ;  /* 0x000000103f8e7819 */ /* 0x000fe200000006ff */
[----:B------:R-:W-:Y:S01]  /*3cc0*/  FADD.FTZ R214, -R215, R214 ;  /* 0x000000d6d7d67221 */ /* 0x000fe20000010100 */
[----:B------:R-:W-:Y:S01]  /*3cd0*/  FADD.FTZ R210, -R65, R210 ;  /* 0x000000d241d27221 */ /* 0x000fe20000010100 */
[----:B------:R-:W-:Y:S01]  /*3ce0*/  FADD.FTZ R212, -R212, R211 ;  /* 0x000000d3d4d47221 */ /* 0x000fe20000010100 */
[C-C-:B------:R-:W-:Y:S01]  /*3cf0*/  FFMA.FTZ R217, R64.reuse, R217, R61.reuse ;  /* 0x000000d940d97223 */ /* 0x140fe2000001003d */
[----:B------:R-:W-:Y:S01]  /*3d00*/  FMUL.FTZ R65, R95, R214 ;  /* 0x000000d65f417220 */ /* 0x000fe20000410000 */
[C-C-:B------:R-:W-:Y:S01]  /*3d10*/  FFMA.FTZ R151, R64.reuse, R206, R61.reuse ;  /* 0x000000ce40977223 */ /* 0x140fe2000001003d */
[C-C-:B------:R-:W-:Y:S01]  /*3d20*/  FFMA.FTZ R218, R64.reuse, R218, R61.reuse ;  /* 0x000000da40da7223 */ /* 0x140fe2000001003d */
[----:B------:R-:W-:Y:S01]  /*3d30*/  FFMA.FTZ R73, R64, R208, R61 ;  /* 0x000000d040497223 */ /* 0x000fe2000001003d */
[----:B------:R-:W-:Y:S01]  /*3d40*/  FMUL.FTZ R63, R65, R88 ;  /* 0x00000058413f7220 */ /* 0x000fe20000410000 */
[----:B------:R-:W-:Y:S01]  /*3d50*/  FMUL.FTZ R65, R95, R212 ;  /* 0x000000d45f417220 */ /* 0x000fe20000410000 */
[----:B------:R-:W-:Y:S01]  /*3d60*/  SHF.L.U32 R149, R66, 0x10, RZ ;  /* 0x0000001042957819 */ /* 0x000fe200000006ff */
[----:B------:R-:W-:Y:S01]  /*3d70*/  FADD.FTZ R216, -R217, R216 ;  /* 0x000000d8d9d87221 */ /* 0x000fe20000010100 */
[----:B------:R-:W-:Y:S01]  /*3d80*/  FMUL.FTZ R67, R63, R142 ;  /* 0x0000008e3f437220 */ /* 0x000fe20000410000 */
[----:B------:R-:W-:Y:S01]  /*3d90*/  SHF.L.U32 R142, R119, 0x10, RZ ;  /* 0x00000010778e7819 */ /* 0x000fe200000006ff */
[----:B------:R-:W-:Y:S01]  /*3da0*/  FMUL.FTZ R65, R65, R88 ;  /* 0x0000005841417220 */ /* 0x000fe20000410000 */
[----:B------:R-:W-:Y:S01]  /*3db0*/  FADD.FTZ R164, -R151, R164 ;  /* 0x000000a497a47221 */ /* 0x000fe20000010100 */
[----:B------:R-:W-:Y:S01]  /*3dc0*/  FMUL.FTZ R151, R95, R210 ;  /* 0x000000d25f977220 */ /* 0x000fe20000410000 */
[----:B------:R-:W-:Y:S01]  /*3dd0*/  FADD.FTZ R218, -R218, R209 ;  /* 0x000000d1dada7221 */ /* 0x000fe20000010100 */
[----:B------:R-:W-:Y:S01]  /*3de0*/  FMUL.FTZ R66, R65, R142 ;  /* 0x0000008e41427220 */ /* 0x000fe20000410000 */
[C-C-:B------:R-:W-:Y:S01]  /*3df0*/  FFMA.FTZ R142, R64.reuse, R205, R61.reuse ;  /* 0x000000cd408e7223 */ /* 0x140fe2000001003d */
[----:B------:R-:W-:Y:S01]  /*3e00*/  FFMA.FTZ R167, R64, R167, R61 ;  /* 0x000000a740a77223 */ /* 0x000fe2000001003d */
[----:B------:R-:W-:Y:S01]  /*3e10*/  FADD.FTZ R204, -R73, R204 ;  /* 0x000000cc49cc7221 */ /* 0x000fe20000010100 */
[----:B------:R-:W-:Y:S01]  /*3e20*/  FMUL.FTZ R73, R95, R216 ;  /* 0x000000d85f497220 */ /* 0x000fe20000410000 */
[----:B------:R-:W-:Y:S01]  /*3e30*/  SHF.L.U32 R152, R118, 0x10, RZ ;  /* 0x0000001076987819 */ /* 0x000fe200000006ff */
[----:B------:R-:W-:Y:S01]  /*3e40*/  FADD.FTZ R142, -R142, R153 ;  /* 0x000000998e8e7221 */ /* 0x000fe20000010100 */
[----:B------:R-:W-:Y:S01]  /*3e50*/  FMUL.FTZ R151, R151, R88 ;  /* 0x0000005897977220 */ /* 0x000fe20000410000 */
[----:B------:R-:W-:Y:S01]  /*3e60*/  FADD.FTZ R166, -R167, R166 ;  /* 0x000000a6a7a67221 */ /* 0x000fe20000010100 */
[----:B------:R-:W-:Y:S01]  /*3e70*/  FMUL.FTZ R153, R95, R218 ;  /* 0x000000da5f997220 */ /* 0x000fe20000410000 */
[----:B------:R-:W-:Y:S01]  /*3e80*/  SHF.L.U32 R167, R68, 0x10, RZ ;  /* 0x0000001044a77819 */ /* 0x000fe200000006ff */
[----:B------:R-:W-:Y:S01]  /*3e90*/  FMUL.FTZ R150, R73, R88 ;  /* 0x0000005849967220 */ /* 0x000fe20000410000 */
[----:B------:R-:W-:Y:S01]  /*3ea0*/  FFMA.FTZ R68, R64, R159, R61 ;  /* 0x0000009f40447223 */ /* 0x000fe2000001003d */
[----:B------:R-:W-:Y:S01]  /*3eb0*/  FMUL.FTZ R73, R151, R152 ;  /* 0x0000009897497220 */ /* 0x000fe20000410000 */
[----:B------:R-:W-:Y:S01]  /*3ec0*/  FMUL.FTZ R152, R153, R88 ;  /* 0x0000005899987220 */ /* 0x000fe20000410000 */
[----:B------:R-:W-:Y:S01]  /*3ed0*/  FMUL.FTZ R153, R95, R204 ;  /* 0x000000cc5f997220 */ /* 0x000fe20000410000 */
[----:B------:R-:W-:Y:S01]  /*3ee0*/  FADD.FTZ R206, -R68, R147 ;  /* 0x0000009344ce7221 */ /* 0x000fe20000010100 */
[C-C-:B------:R-:W-:Y:S01]  /*3ef0*/  FFMA.FTZ R159, R64.reuse, R180, R61.reuse ;  /* 0x000000b4409f7223 */ /* 0x140fe2000001003d */
[C-C-:B------:R-:W-:Y:S01]  /*3f00*/  FFMA.FTZ R147, R64.reuse, R160, R61.reuse ;  /* 0x000000a040937223 */ /* 0x140fe2000001003d */
[----:B------:R-:W-:Y:S01]  /*3f10*/  SHF.L.U32 R160, R117, 0x10, RZ ;  /* 0x0000001075a07819 */ /* 0x000fe200000006ff */
[----:B------:R-:W-:Y:S01]  /*3f20*/  FMUL.FTZ R153, R153, R88 ;  /* 0x0000005899997220 */ /* 0x000fe20000410000 */
[C-C-:B------:R-:W-:Y:S01]  /*3f30*/  FFMA.FTZ R148, R64.reuse, R213, R61.reuse ;  /* 0x000000d540947223 */ /* 0x140fe2000001003d */
[----:B------:R-:W-:Y:S01]  /*3f40*/  FADD.FTZ R208, -R159, R168 ;  /* 0x000000a89fd07221 */ /* 0x000fe20000010100 */
[----:B------:R-:W-:Y:S01]  /*3f50*/  SHF.L.U32 R159, R69, 0x10, RZ ;  /* 0x00000010459f7819 */ /* 0x000fe200000006ff */
[----:B------:R-:W-:Y:S01]  /*3f60*/  FMUL.FTZ R69, R153, R160 ;  /* 0x000000a099457220 */ /* 0x000fe20000410000 */
[----:B------:R-:W-:Y:S01]  /*3f70*/  FFMA.FTZ R160, R64, R161, R61 ;  /* 0x000000a140a07223 */ /* 0x000fe2000001003d */
[----:B------:R-:W-:Y:S01]  /*3f80*/  FADD.FTZ R148, -R148, R207 ;  /* 0x000000cf94947221 */ /* 0x000fe20000010100 */
[----:B------:R-:W-:Y:S01]  /*3f90*/  FADD.FTZ R168, -R147, R154 ;  /* 0x0000009a93a87221 */ /* 0x000fe20000010100 */
[C---:B------:R-:W-:Y:S01]  /*3fa0*/  FMUL.FTZ R147, R95.reuse, R164 ;  /* 0x000000a45f937220 */ /* 0x040fe20000410000 */
[----:B------:R-:W-:Y:S01]  /*3fb0*/  FADD.FTZ R164, -R160, R155 ;  /* 0x0000009ba0a47221 */ /* 0x000fe20000010100 */
[----:B------:R-:W-:Y:S01]  /*3fc0*/  FMUL.FTZ R155, R95, R148 ;  /* 0x000000945f9b7220 */ /* 0x000fe20000410000 */
[----:B------:R-:W-:Y:S01]  /*3fd0*/  SHF.L.U32 R148, R116, 0x10, RZ ;  /* 0x0000001074947819 */ /* 0x000fe200000006ff */
[----:B------:R-:W-:Y:S01]  /*3fe0*/  FMUL.FTZ R154, R147, R88 ;  /* 0x00000058939a7220 */ /* 0x000fe20000410000 */
[C-C-:B------:R-:W-:Y:S01]  /*3ff0*/  FFMA.FTZ R147, R64.reuse, R200, R61.reuse ;  /* 0x000000c840937223 */ /* 0x140fe2000001003d */
[----:B------:R-:W-:Y:S01]  /*4000*/  FMUL.FTZ R155, R155, R88 ;  /* 0x000000589b9b7220 */ /* 0x000fe20000410000 */
[--C-:B------:R-:W-:Y:S01]  /*4010*/  FFMA.FTZ R161, R64, R162, R61.reuse ;  /* 0x000000a240a17223 */ /* 0x100fe2000001003d */
[----:B------:R-:W-:Y:S01]  /*4020*/  FMUL.FTZ R160, R154, R159 ;  /* 0x0000009f9aa07220 */ /* 0x000fe20000410000 */
[----:B------:R-:W-:Y:S01]  /*4030*/  FADD.FTZ R184, -R147, R184 ;  /* 0x000000b893b87221 */ /* 0x000fe20000010100 */
[----:B------:R-:W-:Y:S01]  /*4040*/  FMUL.FTZ R147, R155, R148 ;  /* 0x000000949b937220 */ /* 0x000fe20000410000 */
[----:B------:R-:W-:Y:S01]  /*4050*/  FADD.FTZ R148, -R161, R156 ;  /* 0x0000009ca1947221 */ /* 0x000fe20000010100 */
[--C-:B------:R-:W-:Y:S01]  /*4060*/  FFMA.FTZ R156, R64, R163, R61.reuse ;  /* 0x000000a3409c7223 */ /* 0x100fe2000001003d */
[----:B------:R-:W-:Y:S01]  /*4070*/  SHF.L.U32 R163, R72, 0x10, RZ ;  /* 0x0000001048a37819 */ /* 0x000fe200000006ff */
[----:B------:R-:W-:Y:S01]  /*4080*/  FMUL.FTZ R161, R95, R208 ;  /* 0x000000d05fa17220 */ /* 0x000fe20000410000 */
[----:B------:R-:W-:Y:S01]  /*4090*/  FFMA.FTZ R197, R64, R197, R61 ;  /* 0x000000c540c57223 */ /* 0x000fe2000001003d */
[----:B------:R-:W-:Y:S01]  /*40a0*/  FADD.FTZ R72, -R156, R157 ;  /* 0x0000009d9c487221 */ /* 0x000fe20000010100 */
[--C-:B------:R-:W-:Y:S01]  /*40b0*/  FFMA.FTZ R157, R64, R202, R61.reuse ;  /* 0x000000ca409d7223 */ /* 0x100fe2000001003d */
[----:B------:R1:W-:Y:S01]  /*40c0*/  F2F.BF16.F32 R200, R160 ;  /* 0x000000a000c87304 */ /* 0x0003e20000202000 */
[----:B------:R-:W-:Y:S01]  /*40d0*/  FMUL.FTZ R68, R152, R167 ;  /* 0x000000a798447220 */ /* 0x000fe20000410000 */
[----:B------:R-:W-:Y:S01]  /*40e0*/  FADD.FTZ R180, -R197, R182 ;  /* 0x000000b6c5b47221 */ /* 0x000fe20000010100 */
[----:B------:R-:W-:Y:S01]  /*40f0*/  FADD.FTZ R198, -R157, R198 ;  /* 0x000000c69dc67221 */ /* 0x000fe20000010100 */
[----:B------:R-:W-:Y:S01]  /*4100*/  FMUL.FTZ R157, R95, R184 ;  /* 0x000000b85f9d7220 */ /* 0x000fe20000410000 */
[C-C-:B------:R-:W-:Y:S01]  /*4110*/  FFMA.FTZ R167, R64.reuse, R146, R61.reuse ;  /* 0x0000009240a77223 */ /* 0x140fe2000001003d */
[----:B------:R-:W-:Y:S01]  /*4120*/  FFMA.FTZ R182, R64, R145, R61 ;  /* 0x0000009140b67223 */ /* 0x000fe2000001003d */
[----:B------:R-:W-:Y:S01]  /*4130*/  SHF.L.U32 R146, R113, 0x10, RZ ;  /* 0x0000001071927819 */ /* 0x000fe200000006ff */
[----:B------:R-:W-:Y:S01]  /*4140*/  FMUL.FTZ R159, R95, R206 ;  /* 0x000000ce5f9f7220 */ /* 0x000fe20000410000 */
[----:B-1----:R-:W-:Y:S01]  /*4150*/  FMUL.FTZ R160, R161, R88 ;  /* 0x00000058a1a07220 */ /* 0x002fe20000410000 */
[----:B------:R-:W-:Y:S01]  /*4160*/  FMUL.FTZ R161, R95, R164 ;  /* 0x000000a45fa17220 */ /* 0x000fe20000410000 */
[----:B------:R-:W-:Y:S01]  /*4170*/  SHF.L.U32 R145, R71, 0x10, RZ ;  /* 0x0000001047917819 */ /* 0x000fe200000006ff */
[-C--:B------:R-:W-:Y:S01]  /*4180*/  FMUL.FTZ R164, R157, R88.reuse ;  /* 0x000000589da47220 */ /* 0x080fe20000410000 */
[----:B------:R-:W-:Y:S01]  /*4190*/  FMUL.FTZ R149, R150, R149 ;  /* 0x0000009596957220 */ /* 0x000fe20000410000 */
[-C--:B------:R-:W-:Y:S01]  /*41a0*/  FMUL.FTZ R161, R161, R88.reuse ;  /* 0x00000058a1a17220 */ /* 0x080fe20000410000 */
[----:B------:R-:W-:Y:S01]  /*41b0*/  SHF.L.U32 R162, R115, 0x10, RZ ;  /* 0x0000001073a27819 */ /* 0x000fe200000006ff */
[----:B------:R-:W-:Y:S01]  /*41c0*/  FMUL.FTZ R159, R159, R88 ;  /* 0x000000589f9f7220 */ /* 0x000fe20000410000 */
[----:B------:R-:W-:Y:S01]  /*41d0*/  FMUL.FTZ R145, R164, R145 ;  /* 0x00000091a4917220 */ /* 0x000fe20000410000 */
[----:B------:R-:W-:Y:S01]  /*41e0*/  FMUL.FTZ R156, R161, R146 ;  /* 0x00000092a19c7220 */ /* 0x000fe20000410000 */
[----:B------:R-:W-:Y:S01]  /*41f0*/  F2F.BF16.F32 R66, R66 ;  /* 0x0000004200427304 */ /* 0x000fe20000202000 */
[----:B------:R-:W-:Y:S01]  /*4200*/  FMUL.FTZ R162, R159, R162 ;  /* 0x000000a29fa27220 */ /* 0x000fe20000410000 */
[----:B------:R-:W-:Y:S01]  /*4210*/  FMUL.FTZ R163, R160, R163 ;  /* 0x000000a3a0a37220 */ /* 0x000fe20000410000 */
[----:B------:R-:W-:Y:S01]  /*4220*/  FMUL.FTZ R71, R95, R166 ;  /* 0x000000a65f477220 */ /* 0x000fe20000410000 */
[----:B------:R-:W-:Y:S01]  /*4230*/  FADD.FTZ R182, -R182, R143 ;  /* 0x0000008fb6b67221 */ /* 0x000fe20000010100 */
[----:B------:R-:W-:Y:S01]  /*4240*/  FADD.FTZ R144, -R167, R144 ;  /* 0x00000090a7907221 */ /* 0x000fe20000010100 */
[--C-:B------:R-:W-:Y:S01]  /*4250*/  FFMA.FTZ R143, R64, R165, R61.reuse ;  /* 0x000000a5408f7223 */ /* 0x100fe2000001003d */
[----:B------:R-:W-:Y:S01]  /*4260*/  FMUL.FTZ R165, R71, R88 ;  /* 0x0000005847a57220 */ /* 0x000fe20000410000 */
[----:B------:R-:W1:Y:S01]  /*4270*/  F2F.BF16.F32 R149, R149 ;  /* 0x0000009500957304 */ /* 0x000e620000202000 */
[C---:B------:R-:W-:Y:S01]  /*4280*/  FMUL.FTZ R167, R95.reuse, R180 ;  /* 0x000000b45fa77220 */ /* 0x040fe20000410000 */
[----:B------:R-:W-:Y:S01]  /*4290*/  SHF.L.U32 R70, R70, 0x10, RZ ;  /* 0x0000001046467819 */ /* 0x000fe200000006ff */
[----:B------:R-:W-:Y:S01]  /*42a0*/  FMUL.FTZ R71, R95, R142 ;  /* 0x0000008e5f477220 */ /* 0x000fe20000410000 */
[C-C-:B------:R-:W-:Y:S01]  /*42b0*/  FFMA.FTZ R146, R64.reuse, R203, R61.reuse ;  /* 0x000000cb40927223 */ /* 0x140fe2000001003d */
[----:B------:R-:W-:Y:S01]  /*42c0*/  FFMA.FTZ R201, R64, R201, R61 ;  /* 0x000000c940c97223 */ /* 0x000fe2000001003d */
[----:B------:R-:W-:Y:S01]  /*42d0*/  FADD.FTZ R184, -R143, R158 ;  /* 0x0000009e8fb87221 */ /* 0x000fe20000010100 */
[----:B------:R-:W-:Y:S01]  /*42e0*/  SHF.L.U32 R74, R74, 0x10, RZ ;  /* 0x000000104a4a7819 */ /* 0x000fe200000006ff */
[----:B------:R-:W2:Y:S01]  /*42f0*/  F2F.BF16.F32 R69, R69 ;  /* 0x0000004500457304 */ /* 0x000ea20000202000 */
[----:B------:R-:W-:Y:S01]  /*4300*/  SHF.L.U32 R143, R114, 0x10, RZ ;  /* 0x00000010728f7819 */ /* 0x000fe200000006ff */
[-C--:B------:R-:W-:Y:S01]  /*4310*/  FMUL.FTZ R167, R167, R88.reuse ;  /* 0x00000058a7a77220 */ /* 0x080fe20000410000 */
[----:B------:R-:W-:Y:S01]  /*4320*/  FMUL.FTZ R166, R71, R88 ;  /* 0x0000005847a67220 */ /* 0x000fe20000410000 */
[----:B------:R-:W-:Y:S01]  /*4330*/  FADD.FTZ R146, -R146, R199 ;  /* 0x000000c792927221 */ /* 0x000fe20000010100 */
[----:B------:R-:W-:Y:S01]  /*4340*/  FMUL.FTZ R70, R165, R70 ;  /* 0x00000046a5467220 */ /* 0x000fe20000410000 */
[----:B------:R-:W-:Y:S01]  /*4350*/  FADD.FTZ R190, -R201, R190 ;  /* 0x000000bec9be7221 */ /* 0x000fe20000010100 */
[----:B-1----:R-:W-:Y:S01]  /*4360*/  PRMT R149, R66, 0x5410, R149 ;  /* 0x0000541042957816 */ /* 0x002fe20000000095 */
[----:B------:R-:W1:Y:S01]  /*4370*/  F2F.BF16.F32 R67, R67 ;  /* 0x0000004300437304 */ /* 0x000e620000202000 */
[----:B------:R-:W-:Y:S01]  /*4380*/  SHF.L.U32 R71, R112, 0x10, RZ ;  /* 0x0000001070477819 */ /* 0x000fe200000006ff */
[----:B------:R-:W-:Y:S01]  /*4390*/  FMUL.FTZ R143, R166, R143 ;  /* 0x0000008fa68f7220 */ /* 0x000fe20000410000 */
[----:B------:R-:W-:-:S02]  /*43a0*/  SHF.L.U32 R197, R176, 0x10, RZ ;  /* 0x00000010b0c57819 */ /* 0x000fc400000006ff */
[----:B--2---:R-:W-:-:S03]  /*43b0*/  PRMT R203, R69, 0x5410, R200 ;  /* 0x0000541045cb7816 */ /* 0x004fc600000000c8 */
[----:B------:R-:W-:Y:S01]  /*43c0*/  F2F.BF16.F32 R156, R156 ;  /* 0x0000009c009c7304 */ /* 0x000fe20000202000 */
[----:B------:R-:W-:-:S04]  /*43d0*/  FMUL.FTZ R69, R95, R168 ;  /* 0x000000a85f457220 */ /* 0x000fc80000410000 */
[----:B------:R-:W-:Y:S01]  /*43e0*/  FMUL.FTZ R168, R69, R88 ;  /* 0x0000005845a87220 */ /* 0x000fe20000410000 */
[----:B-1----:R-:W-:Y:S02]  /*43f0*/  IMAD.WIDE.U32 R66, R67, 0x10000, RZ ;  /* 0x0001000043427825 */ /* 0x002fe400078e00ff */
[----:B------:R-:W1:Y:S03]  /*4400*/  F2F.BF16.F32 R145, R145 ;  /* 0x0000009100917304 */ /* 0x000e660000202000 */
[----:B------:R-:W-:Y:S01]  /*4410*/  LOP3.LUT R67, R149, R67, RZ, 0xfc, !PT ;  /* 0x0000004395437212 */ /* 0x000fe200078efcff */
[----:B------:R-:W-:Y:S01]  /*4420*/  FMUL.FTZ R149, R95, R190 ;  /* 0x000000be5f957220 */ /* 0x000fe20000410000 */
[----:B------:R-:W-:-:S03]  /*4430*/  SHF.L.U32 R190, R110, 0x10, RZ ;  /* 0x000000106ebe7819 */ /* 0x000fc600000006ff */
[----:B------:R-:W2:Y:S01]  /*4440*/  F2F.BF16.F32 R73, R73 ;  /* 0x0000004900497304 */ /* 0x000ea20000202000 */
[----:B------:R-:W-:Y:S01]  /*4450*/  FMUL.FTZ R176, R149, R88 ;  /* 0x0000005895b07220 */ /* 0x000fe20000410000 */
[----:B-1----:R-:W-:-:S06]  /*4460*/  PRMT R199, R156, 0x5410, R145 ;  /* 0x000054109cc77816 */ /* 0x002fcc0000000091 */
[----:B------:R-:W-:Y:S01]  /*4470*/  F2F.BF16.F32 R162, R162 ;  /* 0x000000a200a27304 */ /* 0x000fe20000202000 */
[----:B------:R-:W-:Y:S01]  /*4480*/  FMUL.FTZ R145, R167, R74 ;  /* 0x0000004aa7917220 */ /* 0x000fe20000410000 */
[----:B------:R-:W1:Y:S01]  /*4490*/  LDC.64 R156, c[0x0][0x390] ;  /* 0x0000e400ff9c7b82 */ /* 0x000e620000000a00 */
[----:B------:R-:W-:Y:S01]  /*44a0*/  FMUL.FTZ R74, R168, R71 ;  /* 0x00000047a84a7220 */ /* 0x000fe20000410000 */
[----:B--2---:R-:W-:-:S04]  /*44b0*/  LOP3.LUT R66, R66, R73, RZ, 0xfc, !PT ;  /* 0x0000004942427212 */ /* 0x004fc800078efcff */
[----:B------:R-:W2:Y:S08]  /*44c0*/  F2F.BF16.F32 R163, R163 ;  /* 0x000000a300a37304 */ /* 0x000eb00000202000 */
[----:B------:R-:W3:Y:S01]  /*44d0*/  F2F.BF16.F32 R68, R68 ;  /* 0x0000004400447304 */ /* 0x000ee20000202000 */
[----:B--2---:R-:W-:-:S07]  /*44e0*/  PRMT R201, R162, 0x5410, R163 ;  /* 0x00005410a2c97816 */ /* 0x004fce00000000a3 */
[----:B------:R-:W2:Y:S01]  /*44f0*/  F2F.BF16.F32 R147, R147 ;  /* 0x0000009300937304 */ /* 0x000ea20000202000 */
[----:B------:R-:W4:Y:S01]  /*4500*/  LDC.64 R162, c[0x0][0x468] ;  /* 0x00011a00ffa27b82 */ /* 0x000f220000000a00 */
[----:B---3--:R-:W-:-:S06]  /*4510*/  IMAD.WIDE.U32 R68, R68, 0x10000, RZ ;  /* 0x0001000044447825 */ /* 0x008fcc00078e00ff */
[----:B------:R2:W3:Y:S01]  /*4520*/  F2F.BF16.F32 R142, R70 ;  /* 0x00000046008e7304 */ /* 0x0004e20000202000 */
[----:B------:R-:W-:-:S07]  /*4530*/  LOP3.LUT R71, R203, R69, RZ, 0xfc, !PT ;  /* 0x00000045cb477212 */ /* 0x000fce00078efcff */
[----:B------:R5:W0:Y:S01]  /*4540*/  F2F.BF16.F32 R73, R145 ;  /* 0x0000009100497304 */ /* 0x000a220000202000 */
[----:B--2---:R-:W-:Y:S01]  /*4550*/  LOP3.LUT R70, R68, R147, RZ, 0xfc, !PT ;  /* 0x0000009344467212 */ /* 0x004fe200078efcff */
[----:B------:R-:W-:-:S04]  /*4560*/  FMUL.FTZ R147, R95, R72 ;  /* 0x000000485f937220 */ /* 0x000fc80000410000 */
[----:B------:R-:W-:Y:S01]  /*4570*/  FMUL.FTZ R158, R147, R88 ;  /* 0x00000058939e7220 */ /* 0x000fe20000410000 */
[----:B---3--:R-:W-:Y:S01]  /*4580*/  IMAD.WIDE.U32 R68, R142, 0x10000, RZ ;  /* 0x000100008e447825 */ /* 0x008fe200078e00ff */
[----:B------:R-:W2:Y:S03]  /*4590*/  F2F.BF16.F32 R143, R143 ;  /* 0x0000008f008f7304 */ /* 0x000ea60000202000 */
[----:B-----5:R-:W-:Y:S01]  /*45a0*/  FMUL.FTZ R145, R176, R197 ;  /* 0x000000c5b0917220 */ /* 0x020fe20000410000 */
[----:B------:R-:W-:Y:S01]  /*45b0*/  SHF.L.U32 R197, R111, 0x10, RZ ;  /* 0x000000106fc57819 */ /* 0x000fe200000006ff */
[----:B------:R-:W-:Y:S01]  /*45c0*/  FMUL.FTZ R147, R95, R148 ;  /* 0x000000945f937220 */ /* 0x000fe20000410000 */
[----:B------:R-:W-:Y:S01]  /*45d0*/  LOP3.LUT R69, R201, R69, RZ, 0xfc, !PT ;  /* 0x00000045c9457212 */ /* 0x000fe200078efcff */
[----:B0-----:R-:W-:Y:S01]  /*45e0*/  IMAD.WIDE.U32 R72, R73, 0x10000, RZ ;  /* 0x0001000049487825 */ /* 0x001fe200078e00ff */
[----:B------:R-:W0:Y:S03]  /*45f0*/  F2F.BF16.F32 R149, R74 ;  /* 0x0000004a00957304 */ /* 0x000e260000202000 */
[----:B------:R-:W-:Y:S01]  /*4600*/  FMUL.FTZ R197, R158, R197 ;  /* 0x000000c59ec57220 */ /* 0x000fe20000410000 */
[----:B------:R-:W-:-:S02]  /*4610*/  LOP3.LUT R73, R199, R73, RZ, 0xfc, !PT ;  /* 0x00000049c7497212 */ /* 0x000fc400078efcff */
[----:B--2---:R-:W-:Y:S01]  /*4620*/  LOP3.LUT R68, R68, R143, RZ, 0xfc, !PT ;  /* 0x0000008f44447212 */ /* 0x004fe200078efcff */
[----:B------:R-:W-:Y:S02]  /*4630*/  FMUL.FTZ R143, R95, R198 ;  /* 0x000000c65f8f7220 */ /* 0x000fe40000410000 */
[----:B------:R-:W-:Y:S02]  /*4640*/  F2F.BF16.F32 R197, R197 ;  /* 0x000000c500c57304 */ /* 0x000fe40000202000 */
[----:B------:R-:W-:Y:S01]  /*4650*/  FMUL.FTZ R180, R143, R88 ;  /* 0x000000588fb47220 */ /* 0x000fe20000410000 */
[----:B----4-:R-:W-:Y:S01]  /*4660*/  IMAD.WIDE.U32 R142, R175, 0x8, R162 ;  /* 0x00000008af8e7825 */ /* 0x010fe200078e00a2 */
[----:B0-----:R-:W-:Y:S02]  /*4670*/  LOP3.LUT R72, R72, R149, RZ, 0xfc, !PT ;  /* 0x0000009548487212 */ /* 0x001fe400078efcff */
[----:B------:R-:W-:Y:S01]  /*4680*/  SHF.L.U32 R149, R75, 0x10, RZ ;  /* 0x000000104b957819 */ /* 0x000fe200000006ff */
[----:B-1----:R-:W-:Y:S01]  /*4690*/  IMAD.WIDE.U32 R74, R175, 0x8, R156 ;  /* 0x00000008af4a7825 */ /* 0x002fe200078e009c */
[----:B------:R-:W-:Y:S01]  /*46a0*/  SHF.L.U32 R199, R173, 0x10, RZ ;  /* 0x00000010adc77819 */ /* 0x000fe200000006ff */
[----:B------:R-:W-:Y:S02]  /*46b0*/  F2F.BF16.F32 R145, R145 ;  /* 0x0000009100917304 */ /* 0x000fe40000202000 */
[----:B------:R-:W-:-:S02]  /*46c0*/  FMUL.FTZ R149, R180, R149 ;  /* 0x00000095b4957220 */ /* 0x000fc40000410000 */
[----:B------:R-:W2:Y:S01]  /*46d0*/  LDG.E.64 R74, desc[UR8][R74.64] ;  /* 0x000000084a4a7981 */ /* 0x000ea2000c1e1b00 */
[----:B------:R-:W-:Y:S01]  /*46e0*/  FMUL.FTZ R175, R147, R88 ;  /* 0x0000005893af7220 */ /* 0x000fe20000410000 */
[----:B------:R-:W-:Y:S02]  /*46f0*/  FMUL.FTZ R147, R95, R182 ;  /* 0x000000b65f937220 */ /* 0x000fe40000410000 */
[----:B------:R0:W-:Y:S01]  /*4700*/  STG.E.64 desc[UR8][R142.64], R66 ;  /* 0x000000428e007986 */ /* 0x0001e2000c101b08 */
[----:B------:R1:W3:Y:S01]  /*4710*/  F2F.BF16.F32 R148, R149 ;  /* 0x0000009500947304 */ /* 0x0002e20000202000 */
[----:B------:R-:W-:Y:S01]  /*4720*/  SHF.L.U32 R201, R109, 0x10, RZ ;  /* 0x000000106dc97819 */ /* 0x000fe200000006ff */
[----:B------:R-:W-:Y:S01]  /*4730*/  FMUL.FTZ R182, R147, R88 ;  /* 0x0000005893b67220 */ /* 0x000fe20000410000 */
[----:B------:R-:W-:Y:S01]  /*4740*/  SHF.L.U32 R203, R174, 0x10, RZ ;  /* 0x00000010aecb7819 */ /* 0x000fe200000006ff */
[----:B------:R-:W-:Y:S01]  /*4750*/  FMUL.FTZ R190, R175, R190 ;  /* 0x000000beafbe7220 */ /* 0x000fe20000410000 */
[----:B0-----:R-:W-:-:S04]  /*4760*/  IMAD.WIDE.U32 R66, R172, 0x8, R156 ;  /* 0x00000008ac427825 */ /* 0x001fc800078e009c */
[----:B-1----:R-:W-:Y:S01]  /*4770*/  FMUL.FTZ R149, R95, R184 ;  /* 0x000000b85f957220 */ /* 0x002fe20000410000 */
[----:B------:R-:W-:-:S04]  /*4780*/  IMAD.WIDE.U32 R142, R171, 0x8, R162 ;  /* 0x00000008ab8e7825 */ /* 0x000fc800078e00a2 */
[----:B------:R-:W-:Y:S01]  /*4790*/  FMUL.FTZ R199, R182, R199 ;  /* 0x000000c7b6c77220 */ /* 0x000fe20000410000 */
[----:B------:R-:W4:Y:S01]  /*47a0*/  LDG.E.64 R66, desc[UR8][R66.64] ;  /* 0x0000000842427981 */ /* 0x000f22000c1e1b00 */
[----:B------:R-:W-:Y:S01]  /*47b0*/  F2F.BF16.F32 R147, R190 ;  /* 0x000000be00937304 */ /* 0x000fe20000202000 */
[----:B------:R-:W-:-:S04]  /*47c0*/  IMAD.WIDE.U32 R172, R172, 0x8, R162 ;  /* 0x00000008acac7825 */ /* 0x000fc800078e00a2 */
[----:B------:R-:W-:Y:S01]  /*47d0*/  FMUL.FTZ R184, R149, R88 ;  /* 0x0000005895b87220 */ /* 0x000fe20000410000 */
[----:B------:R0:W-:Y:S03]  /*47e0*/  STG.E.64 desc[UR8][R172.64], R70 ;  /* 0x00000046ac007986 */ /* 0x0001e6000c101b08 */
[----:B------:R-:W-:Y:S01]  /*47f0*/  FMUL.FTZ R201, R184, R201 ;  /* 0x000000c9b8c97220 */ /* 0x000fe20000410000 */
[----:B------:R3:W-:Y:S01]  /*4800*/  F2F.BF16.F32 R149, R199 ;  /* 0x000000c700957304 */ /* 0x0007e20000202000 */
[----:B0-----:R-:W-:-:S04]  /*4810*/  IMAD.WIDE.U32 R70, R171, 0x8, R156 ;  /* 0x00000008ab467825 */ /* 0x001fc800078e009c */
[C---:B------:R-:W-:Y:S01]  /*4820*/  FMUL.FTZ R171, R95.reuse, R146 ;  /* 0x000000925fab7220 */ /* 0x040fe20000410000 */
[----:B------:R-:W-:-:S03]  /*4830*/  FMUL.FTZ R173, R95, R144 ;  /* 0x000000905fad7220 */ /* 0x000fc60000410000 */
[-C--:B------:R-:W-:Y:S01]  /*4840*/  FMUL.FTZ R172, R171, R88.reuse ;  /* 0x00000058abac7220 */ /* 0x080fe20000410000 */
[----:B------:R-:W5:Y:S01]  /*4850*/  LDG.E.64 R70, desc[UR8][R70.64] ;  /* 0x0000000846467981 */ /* 0x000f62000c1e1b00 */
[----:B------:R-:W-:Y:S01]  /*4860*/  SHF.L.U32 R146, R108, 0x10, RZ ;  /* 0x000000106c927819 */ /* 0x000fe200000006ff */
[----:B------:R-:W-:Y:S01]  /*4870*/  FMUL.FTZ R173, R173, R88 ;  /* 0x00000058adad7220 */ /* 0x000fe20000410000 */
[----:B------:R-:W-:Y:S01]  /*4880*/  FMUL.FTZ R203, R172, R203 ;  /* 0x000000cbaccb7220 */ /* 0x000fe20000410000 */
[----:B------:R0:W-:Y:S01]  /*4890*/  STG.E.64 desc[UR8][R142.64], R68 ;  /* 0x000000448e007986 */ /* 0x0001e2000c101b08 */
[----:B------:R-:W-:Y:S01]  /*48a0*/  F2F.BF16.F32 R201, R201 ;  /* 0x000000c900c97304 */ /* 0x000fe20000202000 */
[----:B------:R-:W-:Y:S01]  /*48b0*/  FMUL.FTZ R174, R173, R146 ;  /* 0x00000092adae7220 */ /* 0x000fe20000410000 */
[----:B---3--:R-:W-:-:S06]  /*48c0*/  PRMT R199, R197, 0x5410, R148 ;  /* 0x00005410c5c77816 */ /* 0x008fcc0000000094 */
[----:B------:R-:W1:Y:S01]  /*48d0*/  F2F.BF16.F32 R190, R203 ;  /* 0x000000cb00be7304 */ /* 0x000e620000202000 */
[----:B0-----:R-:W-:-:S07]  /*48e0*/  IMAD.WIDE.U32 R68, R170, 0x8, R156 ;  /* 0x00000008aa447825 */ /* 0x001fce00078e009c */
[----:B------:R-:W0:Y:S01]  /*48f0*/  F2F.BF16.F32 R197, R174 ;  /* 0x000000ae00c57304 */ /* 0x000e220000202000 */
[----:B------:R-:W-:Y:S01]  /*4900*/  IMAD.WIDE.U32 R170, R170, 0x8, R162 ;  /* 0x00000008aaaa7825 */ /* 0x000fe200078e00a2 */
[----:B------:R-:W3:Y:S03]  /*4910*/  LDG.E.64 R68, desc[UR8][R68.64] ;  /* 0x0000000844447981 */ /* 0x000ee6000c1e1b00 */
[----:B------:R-:W-:-:S04]  /*4920*/  IMAD.WIDE.U32 R142, R169, 0x8, R156 ;  /* 0x00000008a98e7825 */ /* 0x000fc800078e009c */
[----:B------:R-:W-:Y:S01]  /*4930*/  IMAD.WIDE.U32 R144, R145, 0x10000, RZ ;  /* 0x0001000091907825 */ /* 0x000fe200078e00ff */
[----:B------:R0:W-:Y:S01]  /*4940*/  STG.E.64 desc[UR8][R170.64], R72 ;  /* 0x00000048aa007986 */ /* 0x0001e2000c101b08 */
[----:B-1----:R-:W-:Y:S02]  /*4950*/  PRMT R201, R201, 0x5410, R190 ;  /* 0x00005410c9c97816 */ /* 0x002fe400000000be */
[----:B------:R-:W-:Y:S01]  /*4960*/  IMAD.WIDE.U32 R148, R149, 0x10000, RZ ;  /* 0x0001000095947825 */ /* 0x000fe200078e00ff */
[----:B0-----:R0:W3:Y:S02]  /*4970*/  LDG.E.64 R72, desc[UR8][R142.64] ;  /* 0x000000088e487981 */ /* 0x0010e4000c1e1b00 */
[----:B0-----:R-:W-:Y:S02]  /*4980*/  LOP3.LUT R143, R199, R145, RZ, 0xfc, !PT ;  /* 0x00000091c78f7212 */ /* 0x001fe400078efcff */
[----:B------:R-:W-:Y:S01]  /*4990*/  LOP3.LUT R142, R144, R147, RZ, 0xfc, !PT ;  /* 0x00000093908e7212 */ /* 0x000fe200078efcff */
[----:B------:R-:W-:-:S04]  /*49a0*/  IMAD.WIDE.U32 R144, R169, 0x8, R162 ;  /* 0x00000008a9907825 */ /* 0x000fc800078e00a2 */
[----:B------:R-:W-:Y:S01]  /*49b0*/  IMAD.WIDE.U32 R146, R99, 0x8, R156 ;  /* 0x0000000863927825 */ /* 0x000fe200078e009c */
[----:B------:R0:W-:Y:S05]  /*49c0*/  STG.E.64 desc[UR8][R144.64], R142 ;  /* 0x0000008e90007986 */ /* 0x0001ea000c101b08 */
[----:B------:R-:W3:Y:S01]  /*49d0*/  LDG.E.64 R146, desc[UR8][R146.64] ;  /* 0x0000000892927981 */ /* 0x000ee2000c1e1b00 */
[----:B0-----:R-:W-:Y:S01]  /*49e0*/  LOP3.LUT R143, R201, R149, RZ, 0xfc, !PT ;  /* 0x00000095c98f7212 */ /* 0x001fe200078efcff */
[----:B------:R-:W-:Y:S01]  /*49f0*/  IMAD.WIDE.U32 R144, R99, 0x8, R162 ;  /* 0x0000000863907825 */ /* 0x000fe200078e00a2 */
[----:B------:R-:W-:-:S03]  /*4a00*/  LOP3.LUT R142, R148, R197, RZ, 0xfc, !PT ;  /* 0x000000c5948e7212 */ /* 0x000fc600078efcff */
[----:B------:R-:W-:Y:S02]  /*4a10*/  IMAD.WIDE.U32 R148, R89, 0x8, R156 ;  /* 0x0000000859947825 */ /* 0x000fe400078e009c */
[----:B------:R0:W-:Y:S04]  /*4a20*/  STG.E.64 desc[UR8][R144.64], R142 ;  /* 0x0000008e90007986 */ /* 0x0001e8000c101b08 */
[----:B------:R-:W3:Y:S01]  /*4a30*/  LDG.E.64 R148, desc[UR8][R148.64] ;  /* 0x0000000894947981 */ /* 0x000ee2000c1e1b00 */
[C-C-:B------:R-:W-:Y:S01]  /*4a40*/  FFMA.FTZ R156, R64.reuse, R97, R61.reuse ;  /* 0x00000061409c7223 */ /* 0x140fe2000001003d */
[----:B------:R-:W-:-:S03]  /*4a50*/  FFMA.FTZ R92, R64, R92, R61 ;  /* 0x0000005c405c7223 */ /* 0x000fc6000001003d */
[----:B------:R-:W-:Y:S01]  /*4a60*/  FADD.FTZ R156, -R156, R93 ;  /* 0x0000005d9c9c7221 */ /* 0x000fe20000010100 */
[----:B------:R-:W-:Y:S01]  /*4a70*/  FADD.FTZ R92, -R92, R91 ;  /* 0x0000005b5c5c7221 */ /* 0x000fe20000010100 */
[C-C-:B------:R-:W-:Y:S01]  /*4a80*/  FFMA.FTZ R91, R64.reuse, R98, R61.reuse ;  /* 0x00000062405b7223 */ /* 0x140fe2000001003d */
[----:B------:R-:W-:Y:S01]  /*4a90*/  FFMA.FTZ R61, R64, R94, R61 ;  /* 0x0000005e403d7223 */ /* 0x000fe2000001003d */
[----:B------:R-:W-:Y:S01]  /*4aa0*/  FMUL.FTZ R99, R95, R156 ;  /* 0x0000009c5f637220 */ /* 0x000fe20000410000 */
[----:B------:R-:W-:Y:S02]  /*4ab0*/  SHF.L.U32 R62, R62, 0x10, RZ ;  /* 0x000000103e3e7819 */ /* 0x000fe400000006ff */
[----:B------:R-:W-:Y:S01]  /*4ac0*/  FADD.FTZ R96, -R61, R96 ;  /* 0x000000603d607221 */ /* 0x000fe20000010100 */
[----:B------:R-:W-:Y:S01]  /*4ad0*/  FMUL.FTZ R99, R99, R88 ;  /* 0x0000005863637220 */ /* 0x000fe20000410000 */
[----:B------:R-:W-:Y:S02]  /*4ae0*/  FADD.FTZ R90, -R91, R90 ;  /* 0x0000005a5b5a7221 */ /* 0x000fe40000010100 */
[----:B0-----:R-:W-:Y:S01]  /*4af0*/  FMUL.FTZ R143, R95, R96 ;  /* 0x000000605f8f7220 */ /* 0x001fe20000410000 */
[----:B------:R-:W-:Y:S01]  /*4b00*/  FMUL.FTZ R62, R99, R62 ;  /* 0x0000003e633e7220 */ /* 0x000fe20000410000 */
[----:B------:R-:W-:Y:S01]  /*4b10*/  SHF.L.U32 R97, R60, 0x10, RZ ;  /* 0x000000103c617819 */ /* 0x000fe200000006ff */
[C---:B------:R-:W-:Y:S01]  /*4b20*/  FMUL.FTZ R93, R95.reuse, R92 ;  /* 0x0000005c5f5d7220 */ /* 0x040fe20000410000 */
[----:B------:R-:W-:Y:S01]  /*4b30*/  FMUL.FTZ R91, R95, R90 ;  /* 0x0000005a5f5b7220 */ /* 0x000fe20000410000 */
[----:B------:R-:W-:Y:S01]  /*4b40*/  SHF.L.U32 R60, R106, 0x10, RZ ;  /* 0x000000106a3c7819 */ /* 0x000fe200000006ff */
[-C--:B------:R-:W-:Y:S01]  /*4b50*/  FMUL.FTZ R143, R143, R88.reuse ;  /* 0x000000588f8f7220 */ /* 0x080fe20000410000 */
[-C--:B------:R-:W-:Y:S01]  /*4b60*/  FMUL.FTZ R142, R93, R88.reuse ;  /* 0x000000585d8e7220 */ /* 0x080fe20000410000 */
[----:B------:R-:W0:Y:S01]  /*4b70*/  F2F.BF16.F32 R62, R62 ;  /* 0x0000003e003e7304 */ /* 0x000e220000202000 */
[----:B------:R-:W-:Y:S01]  /*4b80*/  FMUL.FTZ R64, R91, R88 ;  /* 0x000000585b407220 */ /* 0x000fe20000410000 */
[----:B------:R-:W-:Y:S01]  /*4b90*/  FMUL.FTZ R88, R143, R60 ;  /* 0x0000003c8f587220 */ /* 0x000fe20000410000 */
[----:B------:R-:W-:-:S05]  /*4ba0*/  SHF.L.U32 R61, R107, 0x10, RZ ;  /* 0x000000106b3d7819 */ /* 0x000fca00000006ff */
[----:B------:R-:W1:Y:S01]  /*4bb0*/  F2F.BF16.F32 R91, R88 ;  /* 0x00000058005b7304 */ /* 0x000e620000202000 */
[----:B------:R-:W-:Y:S01]  /*4bc0*/  FMUL.FTZ R92, R64, R61 ;  /* 0x0000003d405c7220 */ /* 0x000fe20000410000 */
[----:B0-----:R-:W-:-:S04]  /*4bd0*/  IMAD.WIDE.U32 R60, R62, 0x10000, RZ ;  /* 0x000100003e3c7825 */ /* 0x001fc800078e00ff */
[----:B------:R-:W-:Y:S01]  /*4be0*/  FMUL.FTZ R97, R142, R97 ;  /* 0x000000618e617220 */ /* 0x000fe20000410000 */
[----:B-1----:R-:W-:-:S05]  /*4bf0*/  LOP3.LUT R60, R60, R91, RZ, 0xfc, !PT ;  /* 0x0000005b3c3c7212 */ /* 0x002fca00078efcff */
[----:B------:R-:W-:Y:S08]  /*4c00*/  F2F.BF16.F32 R97, R97 ;  /* 0x0000006100617304 */ /* 0x000ff00000202000 */
[----:B------:R-:W0:Y:S02]  /*4c10*/  F2F.BF16.F32 R92, R92 ;  /* 0x0000005c005c7304 */ /* 0x000e240000202000 */
[----:B0-----:R-:W-:-:S04]  /*4c20*/  PRMT R93, R92, 0x5410, R97 ;  /* 0x000054105c5d7816 */ /* 0x001fc80000000061 */
[----:B------:R-:W-:Y:S02]  /*4c30*/  LOP3.LUT R61, R93, R61, RZ, 0xfc, !PT ;  /* 0x0000003d5d3d7212 */ /* 0x000fe400078efcff */
[----:B--2---:R-:W-:Y:S02]  /*4c40*/  SHF.L.U32 R90, R75, 0x10, RZ ;  /* 0x000000104b5a7819 */ /* 0x004fe400000006ff */
[C-C-:B------:R-:W-:Y:S02]  /*4c50*/  SHF.R.U64 R95, R74.reuse, 0x10, R75.reuse ;  /* 0x000000104a5f7819 */ /* 0x140fe4000000124b */
[----:B------:R-:W-:Y:S01]  /*4c60*/  SHF.L.U32 R74, R74, 0x10, RZ ;  /* 0x000000104a4a7819 */ /* 0x000fe200000006ff */
[----:B------:R-:W-:Y:S01]  /*4c70*/  FMUL.FTZ R90, R65, R90 ;  /* 0x0000005a415a7220 */ /* 0x000fe20000410000 */
[----:B------:R-:W-:Y:S02]  /*4c80*/  SHF.L.U32 R62, R95, 0x10, RZ ;  /* 0x000000105f3e7819 */ /* 0x000fe400000006ff */
[----:B------:R-:W-:Y:S01]  /*4c90*/  SHF.R.U32.HI R94, RZ, 0x10, R75 ;  /* 0x00000010ff5e7819 */ /* 0x000fe2000001164b */
[----:B------:R-:W-:-:S02]  /*4ca0*/  FMUL.FTZ R88, R151, R74 ;  /* 0x0000004a97587220 */ /* 0x000fc40000410000 */
[----:B------:R-:W-:Y:S01]  /*4cb0*/  FMUL.FTZ R91, R63, R62 ;  /* 0x0000003e3f5b7220 */ /* 0x000fe20000410000 */
[----:B------:R-:W-:Y:S01]  /*4cc0*/  SHF.L.U32 R75, R94, 0x10, RZ ;  /* 0x000000105e4b7819 */ /* 0x000fe200000006ff */
[----:B------:R-:W-:Y:S01]  /*4cd0*/  IMAD.WIDE.U32 R62, R89, 0x8, R162 ;  /* 0x00000008593e7825 */ /* 0x000fe200078e00a2 */
[C-C-:B----4-:R-:W-:Y:S02]  /*4ce0*/  SHF.R.U64 R65, R66.reuse, 0x10, R67.reuse ;  /* 0x0000001042417819 */ /* 0x150fe40000001243 */
[----:B------:R-:W-:Y:S02]  /*4cf0*/  SHF.L.U32 R66, R66, 0x10, RZ ;  /* 0x0000001042427819 */ /* 0x000fe400000006ff */
[----:B------:R-:W-:Y:S02]  /*4d00*/  SHF.L.U32 R65, R65, 0x10, RZ ;  /* 0x0000001041417819 */ /* 0x000fe400000006ff */
[----:B------:R-:W-:Y:S02]  /*4d10*/  SHF.L.U32 R74, R67, 0x10, RZ ;  /* 0x00000010434a7819 */ /* 0x000fe400000006ff */
[----:B------:R-:W-:Y:S01]  /*4d20*/  SHF.R.U32.HI R67, RZ, 0x10, R67 ;  /* 0x00000010ff437819 */ /* 0x000fe20000011643 */
[----:B------:R-:W-:Y:S01]  /*4d30*/  FMUL.FTZ R94, R152, R65 ;  /* 0x00000041985e7220 */ /* 0x000fe20000410000 */
[----:B------:R-:W-:-:S02]  /*4d40*/  FMUL.FTZ R89, R155, R66 ;  /* 0x000000429b597220 */ /* 0x000fc40000410000 */
[----:B------:R-:W-:-:S05]  /*4d50*/  SHF.L.U32 R65, R67, 0x10, RZ ;  /* 0x0000001043417819 */ /* 0x000fca00000006ff */
[----:B------:R-:W-:Y:S01]  /*4d60*/  FMUL.FTZ R96, R154, R65 ;  /* 0x000000419a607220 */ /* 0x000fe20000410000 */
[--C-:B-----5:R-:W-:Y:S02]  /*4d70*/  SHF.R.U64 R98, R70, 0x10, R71.reuse ;  /* 0x0000001046627819 */ /* 0x120fe40000001247 */
[----:B------:R-:W-:Y:S02]  /*4d80*/  SHF.L.U32 R66, R71, 0x10, RZ ;  /* 0x0000001047427819 */ /* 0x000fe400000006ff */
[----:B------:R-:W-:-:S04]  /*4d90*/  SHF.R.U32.HI R71, RZ, 0x10, R71 ;  /* 0x00000010ff477819 */ /* 0x000fc80000011647 */
[----:B------:R-:W-:-:S05]  /*4da0*/  SHF.L.U32 R65, R71, 0x10, RZ ;  /* 0x0000001047417819 */ /* 0x000fca00000006ff */
[----:B------:R-:W-:Y:S01]  /*4db0*/  FMUL.FTZ R160, R160, R65 ;  /* 0x00000041a0a07220 */ /* 0x000fe20000410000 */
[----:B------:R-:W-:Y:S02]  /*4dc0*/  SHF.L.U32 R95, R70, 0x10, RZ ;  /* 0x00000010465f7819 */ /* 0x000fe400000006ff */
[----:B---3--:R-:W-:-:S04]  /*4dd0*/  SHF.R.U32.HI R65, RZ, 0x10, R69 ;  /* 0x00000010ff417819 */ /* 0x008fc80000011645 */
[----:B------:R-:W-:Y:S01]  /*4de0*/  SHF.L.U32 R65, R65, 0x10, RZ ;  /* 0x0000001041417819 */ /* 0x000fe200000006ff */
[----:B------:R-:W-:-:S04]  /*4df0*/  FMUL.FTZ R95, R166, R95 ;  /* 0x0000005fa65f7220 */ /* 0x000fc80000410000 */
[----:B------:R-:W-:Y:S01]  /*4e00*/  FMUL.FTZ R166, R164, R65 ;  /* 0x00000041a4a67220 */ /* 0x000fe20000410000 */
[----:B------:R-:W-:Y:S01]  /*4e10*/  FMUL.FTZ R97, R159, R66 ;  /* 0x000000429f617220 */ /* 0x000fe20000410000 */
[C---:B------:R-:W-:Y:S02]  /*4e20*/  SHF.L.U32 R163, R68.reuse, 0x10, RZ ;  /* 0x0000001044a37819 */ /* 0x040fe400000006ff */
[----:B------:R-:W-:Y:S02]  /*4e30*/  SHF.R.U64 R162, R68, 0x10, R69 ;  /* 0x0000001044a27819 */ /* 0x000fe40000001245 */
[----:B------:R-:W-:Y:S02]  /*4e40*/  SHF.L.U32 R66, R69, 0x10, RZ ;  /* 0x0000001045427819 */ /* 0x000fe400000006ff */
[--C-:B------:R-:W-:Y:S02]  /*4e50*/  SHF.R.U64 R67, R72, 0x10, R73.reuse ;  /* 0x0000001048437819 */ /* 0x100fe40000001249 */
[----:B------:R-:W-:-:S02]  /*4e60*/  SHF.R.U32.HI R65, RZ, 0x10, R73 ;  /* 0x00000010ff417819 */ /* 0x000fc40000011649 */
[----:B------:R-:W-:Y:S02]  /*4e70*/  SHF.L.U32 R67, R67, 0x10, RZ ;  /* 0x0000001043437819 */ /* 0x000fe400000006ff */
[----:B------:R-:W-:Y:S01]  /*4e80*/  SHF.L.U32 R65, R65, 0x10, RZ ;  /* 0x0000001041417819 */ /* 0x000fe200000006ff */
[----:B------:R-:W-:Y:S01]  /*4e90*/  FMUL.FTZ R163, R168, R163 ;  /* 0x000000a3a8a37220 */ /* 0x000fe20000410000 */
[----:B------:R-:W-:Y:S01]  /*4ea0*/  SHF.L.U32 R162, R162, 0x10, RZ ;  /* 0x00000010a2a27819 */ /* 0x000fe200000006ff */
[----:B------:R-:W-:Y:S01]  /*4eb0*/  FMUL.FTZ R161, R161, R66 ;  /* 0x00000042a1a17220 */ /* 0x000fe20000410000 */
[----:B------:R-:W-:Y:S01]  /*4ec0*/  FMUL.FTZ R152, R176, R67 ;  /* 0x00000043b0987220 */ /* 0x000fe20000410000 */
[----:B------:R0:W-:Y:S01]  /*4ed0*/  STG.E.64 desc[UR8][R62.64], R60 ;  /* 0x0000003c3e007986 */ /* 0x0001e2000c101b08 */
[----:B------:R-:W-:Y:S01]  /*4ee0*/  FMUL.FTZ R168, R180, R65 ;  /* 0x00000041b4a87220 */ /* 0x000fe20000410000 */
[----:B------:R-:W-:Y:S01]  /*4ef0*/  FMUL.FTZ R162, R167, R162 ;  /* 0x000000a2a7a27220 */ /* 0x000fe20000410000 */
[----:B------:R-:W-:-:S02]  /*4f00*/  SHF.L.U32 R98, R98, 0x10, RZ ;  /* 0x0000001062627819 */ /* 0x000fc400000006ff */
[----:B------:R-:W-:Y:S02]  /*4f10*/  SHF.L.U32 R72, R72, 0x10, RZ ;  /* 0x0000001048487819 */ /* 0x000fe400000006ff */
[----:B------:R-:W-:Y:S02]  /*4f20*/  SHF.L.U32 R167, R73, 0x10, RZ ;  /* 0x0000001049a77819 */ /* 0x000fe400000006ff */
[C-C-:B------:R-:W-:Y:S02]  /*4f30*/  SHF.R.U64 R67, R146.reuse, 0x10, R147.reuse ;  /* 0x0000001092437819 */ /* 0x140fe40000001293 */
[----:B------:R-:W-:Y:S02]  /*4f40*/  SHF.R.U32.HI R65, RZ, 0x10, R147 ;  /* 0x00000010ff417819 */ /* 0x000fe40000011693 */
[----:B------:R-:W-:Y:S02]  /*4f50*/  SHF.L.U32 R146, R146, 0x10, RZ ;  /* 0x0000001092927819 */ /* 0x000fe400000006ff */
[----:B------:R-:W-:-:S02]  /*4f60*/  SHF.L.U32 R69, R147, 0x10, RZ ;  /* 0x0000001093457819 */ /* 0x000fc400000006ff */
[----:B------:R-:W-:Y:S02]  /*4f70*/  SHF.L.U32 R67, R67, 0x10, RZ ;  /* 0x0000001043437819 */ /* 0x000fe400000006ff */
[----:B------:R-:W-:Y:S01]  /*4f80*/  SHF.L.U32 R65, R65, 0x10, RZ ;  /* 0x0000001041417819 */ /* 0x000fe200000006ff */
[----:B------:R-:W-:Y:S01]  /*4f90*/  FMUL.FTZ R93, R153, R74 ;  /* 0x0000004a995d7220 */ /* 0x000fe20000410000 */
[C-C-:B------:R-:W-:Y:S02]  /*4fa0*/  SHF.R.U64 R66, R148.reuse, 0x10, R149.reuse ;  /* 0x0000001094427819 */ /* 0x140fe40000001295 */
[----:B0-----:R-:W-:Y:S02]  /*4fb0*/  SHF.R.U32.HI R61, RZ, 0x10, R149 ;  /* 0x00000010ff3d7819 */ /* 0x001fe40000011695 */
[----:B------:R-:W-:Y:S02]  /*4fc0*/  SHF.L.U32 R148, R148, 0x10, RZ ;  /* 0x0000001094947819 */ /* 0x000fe400000006ff */
[----:B------:R-:W-:-:S02]  /*4fd0*/  SHF.L.U32 R149, R149, 0x10, RZ ;  /* 0x0000001095957819 */ /* 0x000fc400000006ff */
[----:B------:R-:W-:Y:S02]  /*4fe0*/  SHF.L.U32 R60, R66, 0x10, RZ ;  /* 0x00000010423c7819 */ /* 0x000fe400000006ff */
[----:B------:R-:W-:Y:S01]  /*4ff0*/  SHF.L.U32 R61, R61, 0x10, RZ ;  /* 0x000000103d3d7819 */ /* 0x000fe200000006ff */
        /* <DEDUP_REMOVED lines=13> */
.L_x_339:
[C-C-:B------:R-:W-:Y:S01]  /*50d0*/  FFMA.FTZ R152, R64.reuse, R213, R61.reuse ;  /* 0x000000d540987223 */ /* 0x140fe2000001003d */
[C-C-:B------:R-:W-:Y:S01]  /*50e0*/  FFMA.FTZ R212, R64.reuse, R212, R61.reuse ;  /* 0x000000d440d47223 */ /* 0x140fe2000001003d */
[C-C-:B------:R-:W-:Y:S01]  /*50f0*/  FFMA.FTZ R167, R64.reuse, R167, R61.reuse ;  /* 0x000000a740a77223 */ /* 0x140fe2000001003d */
[----:B------:R-:W-:Y:S01]  /*5100*/  FFMA.FTZ R217, R64, R217, R61 ;  /* 0x000000d940d97223 */ /* 0x000fe2000001003d */
[----:B------:R-:W-:Y:S01]  /*5110*/  FADD.FTZ R152, -R152, R207 ;  /* 0x000000cf98987221 */ /* 0x000fe20000010100 */
[----:B------:R-:W-:Y:S01]  /*5120*/  FADD.FTZ R212, -R212, R211 ;  /* 0x000000d3d4d47221 */ /* 0x000fe20000010100 */
[C-C-:B------:R-:W-:Y:S01]  /*5130*/  FFMA.FTZ R211, R64.reuse, R206, R61.reuse ;  /* 0x000000ce40d37223 */ /* 0x140fe2000001003d */
[----:B------:R-:W-:Y:S01]  /*5140*/  FADD.FTZ R166, -R167, R166 ;  /* 0x000000a6a7a67221 */ /* 0x000fe20000010100 */
[----:B------:R-:W-:Y:S01]  /*5150*/  FMUL.FTZ R219, R95, R152 ;  /* 0x000000985fdb7220 */ /* 0x000fe20000410000 */
[C-C-:B------:R-:W-:Y:S01]  /*5160*/  FFMA.FTZ R152, R64.reuse, R159, R61.reuse ;  /* 0x0000009f40987223 */ /* 0x140fe2000001003d */
[----:B------:R-:W-:Y:S01]  /*5170*/  FADD.FTZ R164, -R211, R164 ;  /* 0x000000a4d3a47221 */ /* 0x000fe20000010100 */
[----:B------:R-:W-:Y:S01]  /*5180*/  FFMA.FTZ R67, R64, R142, R61 ;  /* 0x0000008e40437223 */ /* 0x000fe2000001003d */
[C---:B------:R-:W-:Y:S01]  /*5190*/  FMUL.FTZ R65, R95.reuse, R212 ;  /* 0x000000d45f417220 */ /* 0x040fe20000410000 */
[----:B------:R-:W-:Y:S01]  /*51a0*/  FADD.FTZ R152, -R152, R147 ;  /* 0x0000009398987221 */ /* 0x000fe20000010100 */
[C-C-:B------:R-:W-:Y:S01]  /*51b0*/  FFMA.FTZ R147, R64.reuse, R180, R61.reuse ;  /* 0x000000b440937223 */ /* 0x140fe2000001003d */
[C---:B------:R-:W-:Y:S01]  /*51c0*/  FMUL.FTZ R231, R95.reuse, R164 ;  /* 0x000000a45fe77220 */ /* 0x040fe20000410000 */
[C-C-:B------:R-:W-:Y:S01]  /*51d0*/  FFMA.FTZ R218, R64.reuse, R218, R61.reuse ;  /* 0x000000da40da7223 */ /* 0x140fe2000001003d */
[----:B------:R-:W-:Y:S01]  /*51e0*/  FMUL.FTZ R211, R95, R152 ;  /* 0x000000985fd37220 */ /* 0x000fe20000410000 */
[C-C-:B------:R-:W-:Y:S01]  /*51f0*/  FFMA.FTZ R152, R64.reuse, R205, R61.reuse ;  /* 0x000000cd40987223 */ /* 0x140fe2000001003d */
[----:B------:R-:W-:Y:S01]  /*5200*/  FADD.FTZ R164, -R147, R168 ;  /* 0x000000a893a47221 */ /* 0x000fe20000010100 */
[C-C-:B------:R-:W-:Y:S01]  /*5210*/  FFMA.FTZ R147, R64.reuse, R200, R61.reuse ;  /* 0x000000c840937223 */ /* 0x140fe2000001003d */
[----:B------:R-:W-:Y:S01]  /*5220*/  FFMA.FTZ R165, R64, R165, R61 ;  /* 0x000000a540a57223 */ /* 0x000fe2000001003d */
[----:B------:R-:W-:Y:S01]  /*5230*/  FADD.FTZ R152, -R152, R153 ;  /* 0x0000009998987221 */ /* 0x000fe20000010100 */
[C-C-:B------:R-:W-:Y:S01]  /*5240*/  FFMA.FTZ R215, R64.reuse, R215, R61.reuse ;  /* 0x000000d740d77223 */ /* 0x140fe2000001003d */
[----:B------:R-:W-:Y:S01]  /*5250*/  FADD.FTZ R184, -R147, R184 ;  /* 0x000000b893b87221 */ /* 0x000fe20000010100 */
[C-C-:B------:R-:W-:Y:S01]  /*5260*/  FFMA.FTZ R147, R64.reuse, R160, R61.reuse ;  /* 0x000000a040937223 */ /* 0x140fe2000001003d */
[----:B------:R-:W-:Y:S01]  /*5270*/  FMUL.FTZ R225, R95, R152 ;  /* 0x000000985fe17220 */ /* 0x000fe20000410000 */
[C-C-:B------:R-:W-:Y:S01]  /*5280*/  FFMA.FTZ R152, R64.reuse, R161, R61.reuse ;  /* 0x000000a140987223 */ /* 0x140fe2000001003d */
[----:B------:R-:W-:Y:S01]  /*5290*/  FADD.FTZ R216, -R217, R216 ;  /* 0x000000d8d9d87221 */ /* 0x000fe20000010100 */
[----:B------:R-:W-:Y:S01]  /*52a0*/  FADD.FTZ R210, -R67, R210 ;  /* 0x000000d243d27221 */ /* 0x000fe20000010100 */
[----:B------:R-:W-:Y:S01]  /*52b0*/  FFMA.FTZ R197, R64, R197, R61 ;  /* 0x000000c540c57223 */ /* 0x000fe2000001003d */
[----:B------:R-:W-:Y:S01]  /*52c0*/  FADD.FTZ R152, -R152, R155 ;  /* 0x0000009b98987221 */ /* 0x000fe20000010100 */
[----:B------:R1:W-:Y:S01]  /*52d0*/  F2F.BF16.F32 R73, R65 ;  /* 0x0000004100497304 */ /* 0x0003e20000202000 */
[----:B------:R-:W-:Y:S01]  /*52e0*/  FADD.FTZ R218, -R218, R209 ;  /* 0x000000d1dada7221 */ /* 0x000fe20000010100 */
[----:B------:R-:W-:Y:S01]  /*52f0*/  FADD.FTZ R158, -R165, R158 ;  /* 0x0000009ea59e7221 */ /* 0x000fe20000010100 */
[----:B------:R-:W-:Y:S01]  /*5300*/  FMUL.FTZ R167, R95, R152 ;  /* 0x000000985fa77220 */ /* 0x000fe20000410000 */
[----:B------:R-:W-:Y:S01]  /*5310*/  FADD.FTZ R152, -R147, R154 ;  /* 0x0000009a93987221 */ /* 0x000fe20000010100 */
[----:B------:R-:W-:Y:S01]  /*5320*/  FADD.FTZ R214, -R215, R214 ;  /* 0x000000d6d7d67221 */ /* 0x000fe20000010100 */
[C---:B------:R-:W-:Y:S01]  /*5330*/  FMUL.FTZ R227, R95.reuse, R216 ;  /* 0x000000d85fe37220 */ /* 0x040fe20000410000 */
[C---:B------:R-:W-:Y:S01]  /*5340*/  FMUL.FTZ R67, R95.reuse, R210 ;  /* 0x000000d25f437220 */ /* 0x040fe20000410000 */
[----:B------:R-:W-:Y:S01]  /*5350*/  FMUL.FTZ R147, R95, R152 ;  /* 0x000000985f937220 */ /* 0x000fe20000410000 */
[C-C-:B------:R-:W-:Y:S01]  /*5360*/  FFMA.FTZ R152, R64.reuse, R163, R61.reuse ;  /* 0x000000a340987223 */ /* 0x140fe2000001003d */
[----:B-1----:R-:W-:Y:S01]  /*5370*/  FMUL.FTZ R65, R65, R88 ;  /* 0x0000005841417220 */ /* 0x002fe20000410000 */
[----:B------:R-:W-:Y:S01]  /*5380*/  FFMA.FTZ R151, R64, R208, R61 ;  /* 0x000000d040977223 */ /* 0x000fe2000001003d */
[----:B------:R-:W-:Y:S01]  /*5390*/  FADD.FTZ R182, -R197, R182 ;  /* 0x000000b6c5b67221 */ /* 0x000fe20000010100 */
[----:B------:R-:W-:Y:S01]  /*53a0*/  FADD.FTZ R152, -R152, R157 ;  /* 0x0000009d98987221 */ /* 0x000fe20000010100 */
[C-C-:B------:R-:W-:Y:S01]  /*53b0*/  FFMA.FTZ R157, R64.reuse, R202, R61.reuse ;  /* 0x000000ca409d7223 */ /* 0x140fe2000001003d */
[C---:B------:R-:W-:Y:S01]  /*53c0*/  FMUL.FTZ R239, R95.reuse, R218 ;  /* 0x000000da5fef7220 */ /* 0x040fe20000410000 */
[C---:B------:R-:W-:Y:S01]  /*53d0*/  FMUL.FTZ R197, R95.reuse, R158 ;  /* 0x0000009e5fc57220 */ /* 0x040fe20000410000 */
[----:B------:R-:W-:Y:S01]  /*53e0*/  FMUL.FTZ R223, R95, R152 ;  /* 0x000000985fdf7220 */ /* 0x000fe20000410000 */
[----:B------:R-:W-:Y:S01]  /*53f0*/  FADD.FTZ R152, -R157, R198 ;  /* 0x000000c69d987221 */ /* 0x000fe20000010100 */
[C-C-:B------:R-:W-:Y:S01]  /*5400*/  FFMA.FTZ R157, R64.reuse, R162, R61.reuse ;  /* 0x000000a2409d7223 */ /* 0x140fe2000001003d */
[C---:B------:R-:W-:Y:S01]  /*5410*/  FMUL.FTZ R215, R95.reuse, R214 ;  /* 0x000000d65fd77220 */ /* 0x040fe20000410000 */
[----:B------:R1:W-:Y:S01]  /*5420*/  F2F.BF16.F32 R149, R67 ;  /* 0x0000004300957304 */ /* 0x0003e20000202000 */
[----:B------:R-:W-:Y:S01]  /*5430*/  FMUL.FTZ R235, R95, R152 ;  /* 0x000000985feb7220 */ /* 0x000fe20000410000 */
[----:B------:R-:W-:Y:S01]  /*5440*/  FADD.FTZ R206, -R157, R156 ;  /* 0x0000009c9dce7221 */ /* 0x000fe20000010100 */
[----:B------:R-:W-:Y:S01]  /*5450*/  FFMA.FTZ R152, R64, R203, R61 ;  /* 0x000000cb40987223 */ /* 0x000fe2000001003d */
[----:B------:R-:W-:Y:S01]  /*5460*/  SHF.L.U32 R156, R119, 0x10, RZ ;  /* 0x00000010779c7819 */ /* 0x000fe200000006ff */
[----:B------:R-:W-:Y:S01]  /*5470*/  FADD.FTZ R204, -R151, R204 ;  /* 0x000000cc97cc7221 */ /* 0x000fe20000010100 */
[----:B------:R-:W-:Y:S01]  /*5480*/  SHF.L.U32 R157, R66, 0x10, RZ ;  /* 0x00000010429d7819 */ /* 0x000fe200000006ff */
[----:B------:R-:W-:Y:S01]  /*5490*/  FADD.FTZ R152, -R152, R199 ;  /* 0x000000c798987221 */ /* 0x000fe20000010100 */
[----:B------:R-:W-:Y:S01]  /*54a0*/  FMUL.FTZ R66, R227, R88 ;  /* 0x00000058e3427220 */ /* 0x000fe20000410000 */
[----:B------:R-:W-:Y:S01]  /*54b0*/  FMUL.FTZ R158, R65, R156 ;  /* 0x0000009c419e7220 */ /* 0x000fe20000410000 */
[----:B------:R-:W-:Y:S01]  /*54c0*/  SHF.L.U32 R156, R118, 0x10, RZ ;  /* 0x00000010769c7819 */ /* 0x000fe200000006ff */
[----:B------:R-:W-:Y:S01]  /*54d0*/  FMUL.FTZ R203, R95, R152 ;  /* 0x000000985fcb7220 */ /* 0x000fe20000410000 */
[-C--:B-1----:R-:W-:Y:S01]  /*54e0*/  FMUL.FTZ R67, R67, R88.reuse ;  /* 0x0000005843437220 */ /* 0x082fe20000410000 */
[----:B------:R-:W-:Y:S01]  /*54f0*/  SHF.L.U32 R161, R68, 0x10, RZ ;  /* 0x0000001044a17819 */ /* 0x000fe200000006ff */
[-C--:B------:R-:W-:Y:S01]  /*5500*/  FMUL.FTZ R68, R239, R88.reuse ;  /* 0x00000058ef447220 */ /* 0x080fe20000410000 */
[----:B------:R-:W-:Y:S01]  /*5510*/  SHF.L.U32 R152, R63, 0x10, RZ ;  /* 0x000000103f987819 */ /* 0x000fe200000006ff */
[----:B------:R1:W-:Y:S01]  /*5520*/  F2F.BF16.F32 R148, R215 ;  /* 0x000000d700947304 */ /* 0x0003e20000202000 */
[----:B------:R-:W-:Y:S01]  /*5530*/  SHF.L.U32 R160, R69, 0x10, RZ ;  /* 0x0000001045a07819 */ /* 0x000fe200000006ff */
[-C--:B------:R-:W-:Y:S01]  /*5540*/  FMUL.FTZ R63, R215, R88.reuse ;  /* 0x00000058d73f7220 */ /* 0x080fe20000410000 */
[----:B------:R-:W-:Y:S01]  /*5550*/  FMUL.FTZ R69, R231, R88 ;  /* 0x00000058e7457220 */ /* 0x000fe20000410000 */
[C---:B------:R-:W-:Y:S01]  /*5560*/  FMUL.FTZ R151, R95.reuse, R204 ;  /* 0x000000cc5f977220 */ /* 0x040fe20000410000 */
[----:B------:R-:W-:Y:S01]  /*5570*/  FMUL.FTZ R229, R95, R164 ;  /* 0x000000a45fe57220 */ /* 0x000fe20000410000 */
[----:B------:R-:W-:Y:S01]  /*5580*/  SHF.L.U32 R162, R116, 0x10, RZ ;  /* 0x0000001074a27819 */ /* 0x000fe200000006ff */
[----:B------:R-:W-:Y:S01]  /*5590*/  FMUL.FTZ R202, R69, R160 ;  /* 0x000000a045ca7220 */ /* 0x000fe20000410000 */
[----:B------:R-:W-:Y:S01]  /*55a0*/  FMUL.FTZ R160, R151, R88 ;  /* 0x0000005897a07220 */ /* 0x000fe20000410000 */
[----:B-1----:R-:W-:Y:S01]  /*55b0*/  FMUL.FTZ R215, R66, R157 ;  /* 0x0000009d42d77220 */ /* 0x002fe20000410000 */
[----:B------:R-:W-:Y:S01]  /*55c0*/  FMUL.FTZ R157, R67, R156 ;  /* 0x0000009c439d7220 */ /* 0x000fe20000410000 */
[----:B------:R-:W-:Y:S01]  /*55d0*/  FMUL.FTZ R156, R68, R161 ;  /* 0x000000a1449c7220 */ /* 0x000fe20000410000 */
[----:B------:R-:W-:Y:S01]  /*55e0*/  SHF.L.U32 R161, R117, 0x10, RZ ;  /* 0x0000001075a17819 */ /* 0x000fe200000006ff */
[----:B------:R-:W-:Y:S01]  /*55f0*/  FMUL.FTZ R241, R95, R166 ;  /* 0x000000a65ff17220 */ /* 0x000fe20000410000 */
[--C-:B------:R-:W-:Y:S01]  /*5600*/  FFMA.FTZ R201, R64, R201, R61.reuse ;  /* 0x000000c940c97223 */ /* 0x100fe2000001003d */
[----:B------:R1:W-:Y:S01]  /*5610*/  F2F.BF16.F32 R150, R151 ;  /* 0x0000009700967304 */ /* 0x0003e20000202000 */
[----:B------:R-:W-:Y:S01]  /*5620*/  SHF.L.U32 R163, R70, 0x10, RZ ;  /* 0x0000001046a37819 */ /* 0x000fe200000006ff */
[----:B------:R-:W-:Y:S01]  /*5630*/  FMUL.FTZ R164, R160, R161 ;  /* 0x000000a1a0a47220 */ /* 0x000fe20000410000 */
[----:B------:R-:W-:Y:S01]  /*5640*/  FMUL.FTZ R161, R219, R88 ;  /* 0x00000058dba17220 */ /* 0x000fe20000410000 */
[----:B------:R-:W-:Y:S01]  /*5650*/  FADD.FTZ R190, -R201, R190 ;  /* 0x000000bec9be7221 */ /* 0x000fe20000010100 */
[----:B------:R-:W-:Y:S01]  /*5660*/  SHF.L.U32 R72, R72, 0x10, RZ ;  /* 0x0000001048487819 */ /* 0x000fe200000006ff */
[----:B------:R-:W-:Y:S01]  /*5670*/  FMUL.FTZ R233, R95, R184 ;  /* 0x000000b85fe97220 */ /* 0x000fe20000410000 */
[----:B------:R-:W-:Y:S01]  /*5680*/  SHF.L.U32 R165, R115, 0x10, RZ ;  /* 0x0000001073a57819 */ /* 0x000fe200000006ff */
[----:B------:R-:W2:Y:S01]  /*5690*/  F2F.BF16.F32 R142, R227 ;  /* 0x000000e3008e7304 */ /* 0x000ea20000202000 */
[----:B-1----:R-:W-:Y:S01]  /*56a0*/  FMUL.FTZ R151, R161, R162 ;  /* 0x000000a2a1977220 */ /* 0x002fe20000410000 */
[----:B------:R-:W-:Y:S01]  /*56b0*/  FMUL.FTZ R162, R241, R88 ;  /* 0x00000058f1a27220 */ /* 0x000fe20000410000 */
[C---:B------:R-:W-:Y:S01]  /*56c0*/  FMUL.FTZ R207, R95.reuse, R190 ;  /* 0x000000be5fcf7220 */ /* 0x040fe20000410000 */
[----:B------:R-:W-:Y:S01]  /*56d0*/  SHF.L.U32 R70, R114, 0x10, RZ ;  /* 0x0000001072467819 */ /* 0x000fe200000006ff */
[----:B------:R-:W-:Y:S01]  /*56e0*/  FMUL.FTZ R217, R95, R182 ;  /* 0x000000b65fd97220 */ /* 0x000fe20000410000 */
[----:B------:R-:W-:Y:S01]  /*56f0*/  FMUL.FTZ R212, R162, R163 ;  /* 0x000000a3a2d47220 */ /* 0x000fe20000410000 */
[----:B------:R-:W-:Y:S01]  /*5700*/  FMUL.FTZ R163, R229, R88 ;  /* 0x00000058e5a37220 */ /* 0x000fe20000410000 */
[----:B------:R-:W-:Y:S01]  /*5710*/  F2F.BF16.F32 R209, R219 ;  /* 0x000000db00d17304 */ /* 0x000fe20000202000 */
[C-C-:B------:R-:W-:Y:S01]  /*5720*/  FFMA.FTZ R208, R64.reuse, R145, R61.reuse ;  /* 0x0000009140d07223 */ /* 0x140fe2000001003d */
[----:B------:R-:W-:Y:S01]  /*5730*/  FFMA.FTZ R201, R64, R146, R61 ;  /* 0x0000009240c97223 */ /* 0x000fe2000001003d */
[----:B------:R-:W-:Y:S01]  /*5740*/  FMUL.FTZ R214, R163, R72 ;  /* 0x00000048a3d67220 */ /* 0x000fe20000410000 */
[----:B------:R-:W-:Y:S01]  /*5750*/  SHF.L.U32 R71, R71, 0x10, RZ ;  /* 0x0000001047477819 */ /* 0x000fe200000006ff */
[----:B------:R-:W-:Y:S01]  /*5760*/  FMUL.FTZ R166, R233, R88 ;  /* 0x00000058e9a67220 */ /* 0x000fe20000410000 */
[----:B------:R-:W-:Y:S01]  /*5770*/  FADD.FTZ R208, -R208, R143 ;  /* 0x0000008fd0d07221 */ /* 0x000fe20000010100 */
[----:B------:R-:W-:Y:S01]  /*5780*/  FADD.FTZ R210, -R201, R144 ;  /* 0x00000090c9d27221 */ /* 0x000fe20000010100 */
[----:B------:R-:W-:Y:S01]  /*5790*/  F2F.BF16.F32 R204, R239 ;  /* 0x000000ef00cc7304 */ /* 0x000fe20000202000 */
[----:B--2---:R-:W-:Y:S01]  /*57a0*/  PRMT R143, R73, 0x5410, R142 ;  /* 0x00005410498f7816 */ /* 0x004fe2000000008e */
[----:B------:R-:W-:Y:S01]  /*57b0*/  FMUL.FTZ R142, R166, R71 ;  /* 0x00000047a68e7220 */ /* 0x000fe20000410000 */
[----:B------:R-:W-:Y:S01]  /*57c0*/  SHF.L.U32 R144, R113, 0x10, RZ ;  /* 0x0000001071907819 */ /* 0x000fe200000006ff */
[----:B------:R-:W-:Y:S01]  /*57d0*/  FMUL.FTZ R152, R63, R152 ;  /* 0x000000983f987220 */ /* 0x000fe20000410000 */
[----:B------:R-:W-:-:S03]  /*57e0*/  FMUL.FTZ R206, R95, R206 ;  /* 0x000000ce5fce7220 */ /* 0x000fc60000410000 */
[----:B------:R1:W-:Y:S08]  /*57f0*/  F2F.BF16.F32 R219, R164 ;  /* 0x000000a400db7304 */ /* 0x0003f00000202000 */
[----:B------:R-:W2:Y:S01]  /*5800*/  F2F.BF16.F32 R213, R231 ;  /* 0x000000e700d57304 */ /* 0x000ea20000202000 */
[----:B-1----:R-:W-:-:S04]  /*5810*/  FMUL.FTZ R164, R211, R88 ;  /* 0x00000058d3a47220 */ /* 0x002fc80000410000 */
[----:B------:R-:W-:Y:S01]  /*5820*/  FMUL.FTZ R72, R164, R165 ;  /* 0x000000a5a4487220 */ /* 0x000fe20000410000 */
[----:B------:R-:W-:Y:S02]  /*5830*/  FMUL.FTZ R165, R225, R88 ;  /* 0x00000058e1a57220 */ /* 0x000fe40000410000 */
[----:B------:R-:W-:Y:S02]  /*5840*/  F2F.BF16.F32 R190, R197 ;  /* 0x000000c500be7304 */ /* 0x000fe40000202000 */
[----:B------:R-:W-:Y:S01]  /*5850*/  FMUL.FTZ R70, R165, R70 ;  /* 0x00000046a5467220 */ /* 0x000fe20000410000 */
[----:B--2---:R-:W-:-:S05]  /*5860*/  PRMT R213, R150, 0x5410, R213 ;  /* 0x0000541096d57816 */ /* 0x004fca00000000d5 */
[----:B------:R-:W1:Y:S08]  /*5870*/  F2F.BF16.F32 R199, R203 ;  /* 0x000000cb00c77304 */ /* 0x000e700000202000 */
[----:B------:R-:W-:Y:S01]  /*5880*/  F2F.BF16.F32 R168, R211 ;  /* 0x000000d300a87304 */ /* 0x000fe20000202000 */
[----:B-1----:R-:W-:-:S07]  /*5890*/  PRMT R190, R190, 0x5410, R199 ;  /* 0x00005410bebe7816 */ /* 0x002fce00000000c7 */
[----:B------:R-:W1:Y:S01]  /*58a0*/  F2F.BF16.F32 R221, R229 ;  /* 0x000000e500dd7304 */ /* 0x000e620000202000 */
[----:B------:R-:W-:-:S07]  /*58b0*/  SHF.L.U32 R199, R75, 0x10, RZ ;  /* 0x000000104bc77819 */ /* 0x000fce00000006ff */
[----:B------:R-:W-:Y:S01]  /*58c0*/  F2F.BF16.F32 R180, R241 ;  /* 0x000000f100b47304 */ /* 0x000fe20000202000 */
[----:B-1----:R-:W-:-:S07]  /*58d0*/  PRMT R221, R168, 0x5410, R221 ;  /* 0x00005410a8dd7816 */ /* 0x002fce00000000dd */
[----:B------:R1:W-:Y:S01]  /*58e0*/  F2F.BF16.F32 R155, R167 ;  /* 0x000000a7009b7304 */ /* 0x0003e20000202000 */
[----:B------:R-:W-:-:S04]  /*58f0*/  FMUL.FTZ R168, R235, R88 ;  /* 0x00000058eba87220 */ /* 0x000fc80000410000 */
[----:B------:R-:W-:-:S03]  /*5900*/  FMUL.FTZ R199, R168, R199 ;  /* 0x000000c7a8c77220 */ /* 0x000fc60000410000 */
[----:B------:R-:W2:Y:S01]  /*5910*/  F2F.BF16.F32 R154, R233 ;  /* 0x000000e9009a7304 */ /* 0x000ea20000202000 */
[----:B-1----:R-:W-:-:S04]  /*5920*/  FMUL.FTZ R167, R167, R88 ;  /* 0x00000058a7a77220 */ /* 0x002fc80000410000 */
[----:B------:R-:W-:-:S03]  /*5930*/  FMUL.FTZ R75, R167, R144 ;  /* 0x00000090a74b7220 */ /* 0x000fc60000410000 */
[----:B------:R-:W-:Y:S01]  /*5940*/  F2F.BF16.F32 R153, R225 ;  /* 0x000000e100997304 */ /* 0x000fe20000202000 */
[----:B--2---:R-:W-:-:S07]  /*5950*/  PRMT R201, R155, 0x5410, R154 ;  /* 0x000054109bc97816 */ /* 0x004fce000000009a */
[----:B------:R-:W-:Y:S08]  /*5960*/  F2F.BF16.F32 R182, R217 ;  /* 0x000000d900b67304 */ /* 0x000ff00000202000 */
[----:B------:R-:W-:Y:S08]  /*5970*/  F2F.BF16.F32 R198, R223 ;  /* 0x000000df00c67304 */ /* 0x000ff00000202000 */
[----:B------:R-:W1:Y:S08]  /*5980*/  F2F.BF16.F32 R237, R235 ;  /* 0x000000eb00ed7304 */ /* 0x000e700000202000 */
[----:B------:R2:W-:Y:S01]  /*5990*/  F2F.BF16.F32 R211, R70 ;  /* 0x0000004600d37304 */ /* 0x0005e20000202000 */
[----:B-1----:R-:W-:-:S07]  /*59a0*/  PRMT R237, R198, 0x5410, R237 ;  /* 0x00005410c6ed7816 */ /* 0x002fce00000000ed */
[----:B------:R-:W1:Y:S01]  /*59b0*/  F2F.BF16.F32 R205, R147 ;  /* 0x0000009300cd7304 */ /* 0x000e620000202000 */
[----:B--2---:R-:W-:-:S05]  /*59c0*/  IMAD.WIDE.U32 R70, R204, 0x10000, RZ ;  /* 0x00010000cc467825 */ /* 0x004fca00078e00ff */
[----:B------:R-:W-:Y:S02]  /*59d0*/  LOP3.LUT R145, R213, R71, RZ, 0xfc, !PT ;  /* 0x00000047d5917212 */ /* 0x000fe400078efcff */
[----:B------:R-:W2:Y:S01]  /*59e0*/  F2F.BF16.F32 R184, R207 ;  /* 0x000000cf00b87304 */ /* 0x000ea20000202000 */
[----:B------:R-:W-:Y:S01]  /*59f0*/  LOP3.LUT R144, R70, R209, RZ, 0xfc, !PT ;  /* 0x000000d146907212 */ /* 0x000fe200078efcff */
[----:B------:R-:W-:-:S04]  /*5a00*/  IMAD.WIDE.U32 R70, R180, 0x10000, RZ ;  /* 0x00010000b4467825 */ /* 0x000fc800078e00ff */
[----:B------:R-:W-:Y:S01]  /*5a10*/  FMUL.FTZ R180, R223, R88 ;  /* 0x00000058dfb47220 */ /* 0x000fe20000410000 */
[----:B------:R-:W-:Y:S01]  /*5a20*/  LOP3.LUT R70, R70, R153, RZ, 0xfc, !PT ;  /* 0x0000009946467212 */ /* 0x000fe200078efcff */
[----:B------:R3:W-:Y:S01]  /*5a30*/  F2F.BF16.F32 R225, R72 ;  /* 0x0000004800e17304 */ /* 0x0007e20000202000 */
[----:B------:R-:W-:Y:S02]  /*5a40*/  SHF.L.U32 R153, R74, 0x10, RZ ;  /* 0x000000104a997819 */ /* 0x000fe400000006ff */
[----:B------:R-:W-:-:S05]  /*5a50*/  LOP3.LUT R71, R221, R71, RZ, 0xfc, !PT ;  /* 0x00000047dd477212 */ /* 0x000fca00078efcff */
[----:B------:R4:W-:Y:S01]  /*5a60*/  F2F.BF16.F32 R223, R199 ;  /* 0x000000c700df7304 */ /* 0x0009e20000202000 */
[----:B---3--:R-:W-:-:S03]  /*5a70*/  IMAD.WIDE.U32 R72, R148, 0x10000, RZ ;  /* 0x0001000094487825 */ /* 0x008fc600078e00ff */
[----:B------:R-:W-:Y:S02]  /*5a80*/  LOP3.LUT R154, R72, R149, RZ, 0xfc, !PT ;  /* 0x00000095489a7212 */ /* 0x000fe400078efcff */
[----:B------:R-:W-:Y:S01]  /*5a90*/  LOP3.LUT R155, R143, R73, RZ, 0xfc, !PT ;  /* 0x000000498f9b7212 */ /* 0x000fe200078efcff */
[----:B------:R-:W-:Y:S01]  /*5aa0*/  IMAD.WIDE.U32 R72, R182, 0x10000, RZ ;  /* 0x00010000b6487825 */ /* 0x000fe200078e00ff */
[----:B------:R-:W-:-:S03]  /*5ab0*/  SHF.L.U32 R149, R111, 0x10, RZ ;  /* 0x000000106f957819 */ /* 0x000fc600000006ff */
[----:B------:R-:W-:Y:S01]  /*5ac0*/  FMUL.FTZ R182, R217, R88 ;  /* 0x00000058d9b67220 */ /* 0x000fe20000410000 */
[----:B------:R-:W-:Y:S01]  /*5ad0*/  F2F.BF16.F32 R152, R152 ;  /* 0x0000009800987304 */ /* 0x000fe20000202000 */
[----:B----4-:R-:W3:Y:S01]  /*5ae0*/  LDC.64 R198, c[0x0][0x390] ;  /* 0x0000e400ffc67b82 */ /* 0x010ee20000000a00 */
[----:B-1----:R-:W-:Y:S01]  /*5af0*/  LOP3.LUT R74, R72, R205, RZ, 0xfc, !PT ;  /* 0x000000cd484a7212 */ /* 0x002fe200078efcff */
[----:B------:R-:W-:Y:S01]  /*5b00*/  FMUL.FTZ R146, R180, R149 ;  /* 0x00000095b4927220 */ /* 0x000fe20000410000 */
[----:B------:R-:W-:Y:S01]  /*5b10*/  SHF.L.U32 R149, R112, 0x10, RZ ;  /* 0x0000001070957819 */ /* 0x000fe200000006ff */
[----:B------:R-:W-:-:S03]  /*5b20*/  FMUL.FTZ R153, R182, R153 ;  /* 0x00000099b6997220 */ /* 0x000fc60000410000 */
[----:B------:R1:W-:Y:S01]  /*5b30*/  F2F.BF16.F32 R143, R75 ;  /* 0x0000004b008f7304 */ /* 0x0003e20000202000 */
[----:B------:R-:W4:Y:S07]  /*5b40*/  LDC.64 R204, c[0x0][0x468] ;  /* 0x00011a00ffcc7b82 */ /* 0x000f2e0000000a00 */
[----:B------:R-:W-:Y:S01]  /*5b50*/  F2F.BF16.F32 R158, R158 ;  /* 0x0000009e009e7304 */ /* 0x000fe20000202000 */
[----:B-1----:R-:W-:Y:S01]  /*5b60*/  LOP3.LUT R75, R201, R73, RZ, 0xfc, !PT ;  /* 0x00000049c94b7212 */ /* 0x002fe200078efcff */
[----:B--2---:R-:W-:Y:S01]  /*5b70*/  IMAD.WIDE.U32 R72, R184, 0x10000, RZ ;  /* 0x00010000b8487825 */ /* 0x004fe200078e00ff */
[----:B------:R-:W1:Y:S03]  /*5b80*/  LDC.64 R200, c[0x0][0x478] ;  /* 0x00011e00ffc87b82 */ /* 0x000e660000000a00 */
[----:B------:R-:W-:-:S02]  /*5b90*/  FMUL.FTZ R184, R147, R88 ;  /* 0x0000005893b87220 */ /* 0x000fc40000410000 */
[----:B------:R-:W2:Y:S02]  /*5ba0*/  F2F.BF16.F32 R215, R215 ;  /* 0x000000d700d77304 */ /* 0x000ea40000202000 */
[----:B------:R-:W-:-:S06]  /*5bb0*/  FMUL.FTZ R150, R184, R149 ;  /* 0x00000095b8967220 */ /* 0x000fcc0000410000 */
[----:B------:R-:W5:Y:S08]  /*5bc0*/  F2F.BF16.F32 R202, R202 ;  /* 0x000000ca00ca7304 */ /* 0x000f700000202000 */
[----:B------:R-:W-:Y:S01]  /*5bd0*/  F2F.BF16.F32 R157, R157 ;  /* 0x0000009d009d7304 */ /* 0x000fe20000202000 */
[----:B--2---:R-:W-:-:S07]  /*5be0*/  PRMT R215, R158, 0x5410, R215 ;  /* 0x000054109ed77816 */ /* 0x004fce00000000d7 */
[----:B------:R-:W-:Y:S01]  /*5bf0*/  F2F.BF16.F32 R156, R156 ;  /* 0x0000009c009c7304 */ /* 0x000fe20000202000 */
[----:B-----5:R-:W-:-:S07]  /*5c00*/  PRMT R219, R219, 0x5410, R202 ;  /* 0x00005410dbdb7816 */ /* 0x020fce00000000ca */
[----:B------:R-:W2:Y:S08]  /*5c10*/  F2F.BF16.F32 R142, R142 ;  /* 0x0000008e008e7304 */ /* 0x000eb00000202000 */
[----:B------:R-:W5:Y:S08]  /*5c20*/  F2F.BF16.F32 R159, R206 ;  /* 0x000000ce009f7304 */ /* 0x000f700000202000 */
[----:B------:R-:W-:Y:S01]  /*5c30*/  F2F.BF16.F32 R151, R151 ;  /* 0x0000009700977304 */ /* 0x000fe20000202000 */
[----:B--2---:R-:W-:-:S07]  /*5c40*/  PRMT R217, R143, 0x5410, R142 ;  /* 0x000054108fd97816 */ /* 0x004fce000000008e */
[----:B------:R-:W2:Y:S01]  /*5c50*/  F2F.BF16.F32 R212, R212 ;  /* 0x000000d400d47304 */ /* 0x000ea20000202000 */
[----:B-----5:R-:W-:Y:S01]  /*5c60*/  LOP3.LUT R72, R72, R159, RZ, 0xfc, !PT ;  /* 0x0000009f48487212 */ /* 0x020fe200078efcff */
[----:B---3--:R-:W-:-:S06]  /*5c70*/  IMAD.WIDE.U32 R158, R175, 0x8, R198 ;  /* 0x00000008af9e7825 */ /* 0x008fcc00078e00c6 */
[----:B------:R-:W3:Y:S01]  /*5c80*/  F2F.BF16.F32 R214, R214 ;  /* 0x000000d600d67304 */ /* 0x000ee20000202000 */
[----:B------:R-:W5:Y:S01]  /*5c90*/  LDG.E.64 R158, desc[UR8][R158.64] ;  /* 0x000000089e9e7981 */ /* 0x000f62000c1e1b00 */
[----:B------:R-:W-:Y:S01]  /*5ca0*/  FMUL.FTZ R197, R197, R88 ;  /* 0x00000058c5c57220 */ /* 0x000fe20000410000 */
[----:B------:R-:W-:Y:S01]  /*5cb0*/  LOP3.LUT R73, R237, R73, RZ, 0xfc, !PT ;  /* 0x00000049ed497212 */ /* 0x000fe200078efcff */
[----:B--2---:R-:W-:-:S04]  /*5cc0*/  IMAD.WIDE.U32 R142, R212, 0x10000, RZ ;  /* 0x00010000d48e7825 */ /* 0x004fc800078e00ff */
[----:B------:R2:W0:Y:S01]  /*5cd0*/  F2F.BF16.F32 R148, R146 ;  /* 0x0000009200947304 */ /* 0x0004220000202000 */
[----:B------:R-:W-:Y:S02]  /*5ce0*/  LOP3.LUT R142, R142, R211, RZ, 0xfc, !PT ;  /* 0x000000d38e8e7212 */ /* 0x000fe400078efcff */
[----:B---3--:R-:W-:-:S05]  /*5cf0*/  PRMT R225, R225, 0x5410, R214 ;  /* 0x00005410e1e17816 */ /* 0x008fca00000000d6 */
[----:B------:R3:W4:Y:S01]  /*5d00*/  F2F.BF16.F32 R213, R153 ;  /* 0x0000009900d57304 */ /* 0x0007220000202000 */
[----:B--2---:R-:W-:Y:S01]  /*5d10*/  IMAD.WIDE.U32 R146, R152, 0x10000, RZ ;  /* 0x0001000098927825 */ /* 0x004fe200078e00ff */
[----:B------:R-:W-:Y:S02]  /*5d20*/  LOP3.LUT R143, R225, R143, RZ, 0xfc, !PT ;  /* 0x0000008fe18f7212 */ /* 0x000fe400078efcff */
[----:B------:R-:W-:-:S04]  /*5d30*/  LOP3.LUT R152, R146, R157, RZ, 0xfc, !PT ;  /* 0x0000009d92987212 */ /* 0x000fc800078efcff */
[----:B------:R-:W2:Y:S01]  /*5d40*/  F2F.BF16.F32 R209, R150 ;  /* 0x0000009600d17304 */ /* 0x000ea20000202000 */
[----:B0-----:R-:W-:Y:S01]  /*5d50*/  PRMT R202, R148, 0x5410, R223 ;  /* 0x0000541094ca7816 */ /* 0x001fe200000000df */
[----:B------:R-:W-:Y:S01]  /*5d60*/  IMAD.WIDE.U32 R148, R156, 0x10000, RZ ;  /* 0x000100009c947825 */ /* 0x000fe200078e00ff */
[----:B---3--:R-:W-:-:S03]  /*5d70*/  LOP3.LUT R153, R215, R147, RZ, 0xfc, !PT ;  /* 0x00000093d7997212 */ /* 0x008fc600078efcff */
[----:B-1----:R-:W-:Y:S01]  /*5d80*/  IMAD.WIDE.U32 R156, R175, 0x8, R200 ;  /* 0x00000008af9c7825 */ /* 0x002fe200078e00c8 */
[----:B------:R-:W-:Y:S02]  /*5d90*/  LOP3.LUT R148, R148, R151, RZ, 0xfc, !PT ;  /* 0x0000009794947212 */ /* 0x000fe400078efcff */
[----:B------:R-:W-:Y:S01]  /*5da0*/  LOP3.LUT R149, R219, R149, RZ, 0xfc, !PT ;  /* 0x00000095db957212 */ /* 0x000fe200078efcff */
[----:B----4-:R-:W-:-:S05]  /*5db0*/  IMAD.WIDE.U32 R146, R213, 0x10000, RZ ;  /* 0x00010000d5927825 */ /* 0x010fca00078e00ff */
[----:B------:R-:W-:Y:S02]  /*5dc0*/  LOP3.LUT R151, R217, R147, RZ, 0xfc, !PT ;  /* 0x00000093d9977212 */ /* 0x000fe400078efcff */
[----:B--2---:R-:W-:Y:S01]  /*5dd0*/  LOP3.LUT R150, R146, R209, RZ, 0xfc, !PT ;  /* 0x000000d192967212 */ /* 0x004fe200078efcff */
[----:B------:R-:W-:Y:S01]  /*5de0*/  IMAD.WIDE.U32 R146, R175, 0x8, R204 ;  /* 0x00000008af927825 */ /* 0x000fe200078e00cc */
[----:B------:R-:W-:Y:S01]  /*5df0*/  STG.E.64 desc[UR8][R156.64], R154 ;  /* 0x0000009a9c007986 */ /* 0x000fe2000c101b08 */
[----:B------:R-:W-:Y:S02]  /*5e00*/  SHF.L.U32 R209, R176, 0x10, RZ ;  /* 0x00000010b0d17819 */ /* 0x000fe400000006ff */
[C---:B------:R-:W-:Y:S01]  /*5e10*/  FMUL.FTZ R211, R95.reuse, R208 ;  /* 0x000000d05fd37220 */ /* 0x040fe20000410000 */
[----:B------:R-:W-:Y:S01]  /*5e20*/  FMUL.FTZ R175, R95, R210 ;  /* 0x000000d25faf7220 */ /* 0x000fe20000410000 */
[----:B------:R0:W-:Y:S02]  /*5e30*/  STG.E.64 desc[UR8][R146.64], R152 ;  /* 0x0000009892007986 */ /* 0x0001e4000c101b08 */
[----:B0-----:R-:W-:-:S04]  /*5e40*/  IMAD.WIDE.U32 R152, R172, 0x8, R198 ;  /* 0x00000008ac987825 */ /* 0x001fc800078e00c6 */
[C---:B------:R-:W-:Y:S02]  /*5e50*/  IMAD.WIDE.U32 R146, R172.reuse, 0x8, R200 ;  /* 0x00000008ac927825 */ /* 0x040fe400078e00c8 */
[----:B------:R-:W2:Y:S04]  /*5e60*/  LDG.E.64 R152, desc[UR8][R152.64] ;  /* 0x0000000898987981 */ /* 0x000ea8000c1e1b00 */
[----:B------:R0:W-:Y:S01]  /*5e70*/  STG.E.64 desc[UR8][R146.64], R144 ;  /* 0x0000009092007986 */ /* 0x0001e2000c101b08 */
[----:B------:R-:W-:Y:S01]  /*5e80*/  FMUL.FTZ R156, R207, R88 ;  /* 0x00000058cf9c7220 */ /* 0x000fe20000410000 */
[----:B0-----:R-:W-:-:S05]  /*5e90*/  IMAD.WIDE.U32 R144, R172, 0x8, R204 ;  /* 0x00000008ac907825 */ /* 0x001fca00078e00cc */
[----:B------:R0:W-:Y:S01]  /*5ea0*/  STG.E.64 desc[UR8][R144.64], R148 ;  /* 0x0000009490007986 */ /* 0x0001e2000c101b08 */
[----:B------:R-:W-:Y:S01]  /*5eb0*/  IMAD.WIDE.U32 R146, R171, 0x8, R200 ;  /* 0x00000008ab927825 */ /* 0x000fe200078e00c8 */
[----:B------:R-:W-:-:S03]  /*5ec0*/  SHF.L.U32 R172, R110, 0x10, RZ ;  /* 0x000000106eac7819 */ /* 0x000fc600000006ff */
[----:B------:R-:W-:Y:S01]  /*5ed0*/  FMUL.FTZ R157, R206, R88 ;  /* 0x00000058ce9d7220 */ /* 0x000fe20000410000 */
[----:B------:R-:W-:Y:S01]  /*5ee0*/  SHF.L.U32 R207, R174, 0x10, RZ ;  /* 0x00000010aecf7819 */ /* 0x000fe200000006ff */
[----:B0-----:R-:W-:Y:S01]  /*5ef0*/  IMAD.WIDE.U32 R144, R171, 0x8, R198 ;  /* 0x00000008ab907825 */ /* 0x001fe200078e00c6 */
[----:B------:R-:W-:-:S05]  /*5f00*/  SHF.L.U32 R174, R109, 0x10, RZ ;  /* 0x000000106dae7819 */ /* 0x000fca00000006ff */
[----:B------:R-:W3:Y:S04]  /*5f10*/  LDG.E.64 R144, desc[UR8][R144.64] ;  /* 0x0000000890907981 */ /* 0x000ee8000c1e1b00 */
[----:B------:R0:W-:Y:S01]  /*5f20*/  STG.E.64 desc[UR8][R146.64], R70 ;  /* 0x0000004692007986 */ /* 0x0001e2000c101b08 */
[----:B------:R-:W-:Y:S01]  /*5f30*/  FMUL.FTZ R209, R156, R209 ;  /* 0x000000d19cd17220 */ /* 0x000fe20000410000 */
[----:B------:R-:W-:Y:S01]  /*5f40*/  FMUL.FTZ R155, R157, R172 ;  /* 0x000000ac9d9b7220 */ /* 0x000fe20000410000 */
[----:B------:R-:W-:Y:S01]  /*5f50*/  FMUL.FTZ R172, R203, R88 ;  /* 0x00000058cbac7220 */ /* 0x000fe20000410000 */
[----:B------:R-:W-:Y:S01]  /*5f60*/  FMUL.FTZ R149, R197, R174 ;  /* 0x000000aec5957220 */ /* 0x000fe20000410000 */
[----:B------:R-:W-:Y:S01]  /*5f70*/  SHF.L.U32 R148, R173, 0x10, RZ ;  /* 0x00000010ad947819 */ /* 0x000fe200000006ff */
[----:B0-----:R-:W-:-:S04]  /*5f80*/  IMAD.WIDE.U32 R70, R171, 0x8, R204 ;  /* 0x00000008ab467825 */ /* 0x001fc800078e00cc */
[----:B------:R-:W-:Y:S01]  /*5f90*/  FMUL.FTZ R207, R172, R207 ;  /* 0x000000cfaccf7220 */ /* 0x000fe20000410000 */
[----:B------:R0:W-:Y:S01]  /*5fa0*/  STG.E.64 desc[UR8][R70.64], R142 ;  /* 0x0000008e46007986 */ /* 0x0001e2000c101b08 */
[----:B------:R-:W1:Y:S01]  /*5fb0*/  F2F.BF16.F32 R209, R209 ;  /* 0x000000d100d17304 */ /* 0x000e620000202000 */
[----:B------:R-:W-:Y:S01]  /*5fc0*/  FMUL.FTZ R171, R211, R88 ;  /* 0x00000058d3ab7220 */ /* 0x000fe20000410000 */
[----:B------:R-:W-:-:S03]  /*5fd0*/  SHF.L.U32 R147, R108, 0x10, RZ ;  /* 0x000000106c937819 */ /* 0x000fc600000006ff */
[----:B------:R-:W-:Y:S01]  /*5fe0*/  FMUL.FTZ R174, R171, R148 ;  /* 0x00000094abae7220 */ /* 0x000fe20000410000 */
[----:B0-----:R-:W-:-:S04]  /*5ff0*/  IMAD.WIDE.U32 R70, R170, 0x8, R198 ;  /* 0x00000008aa467825 */ /* 0x001fc800078e00c6 */
[C---:B------:R-:W-:Y:S01]  /*6000*/  IMAD.WIDE.U32 R142, R170.reuse, 0x8, R200 ;  /* 0x00000008aa8e7825 */ /* 0x040fe200078e00c8 */
[----:B------:R-:W-:Y:S01]  /*6010*/  F2F.BF16.F32 R206, R207 ;  /* 0x000000cf00ce7304 */ /* 0x000fe20000202000 */
[----:B------:R-:W4:Y:S04]  /*6020*/  LDG.E.64 R70, desc[UR8][R70.64] ;  /* 0x0000000846467981 */ /* 0x000f28000c1e1b00 */
[----:B------:R0:W-:Y:S03]  /*6030*/  STG.E.64 desc[UR8][R142.64], R74 ;  /* 0x0000004a8e007986 */ /* 0x0001e6000c101b08 */
[----:B------:R-:W1:Y:S08]  /*6040*/  F2F.BF16.F32 R149, R149 ;  /* 0x0000009500957304 */ /* 0x000e700000202000 */
[----:B------:R-:W1:Y:S01]  /*6050*/  F2F.BF16.F32 R155, R155 ;  /* 0x0000009b009b7304 */ /* 0x000e620000202000 */
[----:B0-----:R-:W-:-:S04]  /*6060*/  IMAD.WIDE.U32 R142, R170, 0x8, R204 ;  /* 0x00000008aa8e7825 */ /* 0x001fc800078e00cc */
[----:B------:R-:W-:-:S03]  /*6070*/  FMUL.FTZ R170, R175, R88 ;  /* 0x00000058afaa7220 */ /* 0x000fc60000410000 */
[----:B------:R-:W0:Y:S01]  /*6080*/  F2F.BF16.F32 R176, R211 ;  /* 0x000000d300b07304 */ /* 0x000e220000202000 */
[----:B------:R-:W-:Y:S01]  /*6090*/  FMUL.FTZ R173, R170, R147 ;  /* 0x00000093aaad7220 */ /* 0x000fe20000410000 */
[----:B------:R1:W-:Y:S06]  /*60a0*/  STG.E.64 desc[UR8][R142.64], R150 ;  /* 0x000000968e007986 */ /* 0x0003ec000c101b08 */
[----:B------:R-:W0:Y:S01]  /*60b0*/  F2F.BF16.F32 R174, R174 ;  /* 0x000000ae00ae7304 */ /* 0x000e220000202000 */
[----:B------:R-:W-:-:S07]  /*60c0*/  IMAD.WIDE.U32 R74, R169, 0x8, R198 ;  /* 0x00000008a94a7825 */ /* 0x000fce00078e00c6 */
[----:B------:R0:W0:Y:S01]  /*60d0*/  F2F.BF16.F32 R154, R175 ;  /* 0x000000af009a7304 */ /* 0x0000220000202000 */
[----:B-1----:R-:W-:Y:S01]  /*60e0*/  IMAD.WIDE.U32 R142, R209, 0x10000, RZ ;  /* 0x00010000d18e7825 */ /* 0x002fe200078e00ff */
[----:B------:R-:W4:Y:S06]  /*60f0*/  LDG.E.64 R74, desc[UR8][R74.64] ;  /* 0x000000084a4a7981 */ /* 0x000f2c000c1e1b00 */
[----:B------:R-:W1:Y:S01]  /*6100*/  F2F.BF16.F32 R173, R173 ;  /* 0x000000ad00ad7304 */ /* 0x000e620000202000 */
[----:B0-----:R-:W-:Y:S01]  /*6110*/  PRMT R175, R149, 0x5410, R206 ;  /* 0x0000541095af7816 */ /* 0x001fe200000000ce */
[----:B------:R-:W-:Y:S01]  /*6120*/  IMAD.WIDE.U32 R148, R169, 0x8, R200 ;  /* 0x00000008a9947825 */ /* 0x000fe200078e00c8 */
[----:B------:R-:W-:-:S02]  /*6130*/  LOP3.LUT R143, R202, R143, RZ, 0xfc, !PT ;  /* 0x0000008fca8f7212 */ /* 0x000fc400078efcff */
[----:B------:R-:W-:Y:S01]  /*6140*/  LOP3.LUT R142, R142, R155, RZ, 0xfc, !PT ;  /* 0x0000009b8e8e7212 */ /* 0x000fe200078efcff */
[--C-:B------:R-:W-:Y:S01]  /*6150*/  IMAD.WIDE.U32 R146, R169, 0x8, R204.reuse ;  /* 0x00000008a9927825 */ /* 0x100fe200078e00cc */
[----:B------:R0:W-:Y:S04]  /*6160*/  STG.E.64 desc[UR8][R148.64], R72 ;  /* 0x0000004894007986 */ /* 0x0001e8000c101b08 */
[----:B------:R1:W-:Y:S01]  /*6170*/  STG.E.64 desc[UR8][R146.64], R142 ;  /* 0x0000008e92007986 */ /* 0x0003e2000c101b08 */
[----:B------:R-:W-:-:S04]  /*6180*/  IMAD.WIDE.U32 R150, R99, 0x8, R204 ;  /* 0x0000000863967825 */ /* 0x000fc800078e00cc */
[----:B0-----:R-:W-:-:S04]  /*6190*/  IMAD.WIDE.U32 R72, R176, 0x10000, RZ ;  /* 0x00010000b0487825 */ /* 0x001fc800078e00ff */
[----:B-1----:R-:W-:Y:S01]  /*61a0*/  IMAD.WIDE.U32 R142, R174, 0x10000, RZ ;  /* 0x00010000ae8e7825 */ /* 0x002fe200078e00ff */
[----:B------:R-:W-:-:S03]  /*61b0*/  LOP3.LUT R73, R190, R73, RZ, 0xfc, !PT ;  /* 0x00000049be497212 */ /* 0x000fc600078efcff */
[----:B------:R-:W-:Y:S01]  /*61c0*/  IMAD.WIDE.U32 R148, R99, 0x8, R198 ;  /* 0x0000000863947825 */ /* 0x000fe200078e00c6 */
[----:B------:R-:W-:Y:S02]  /*61d0*/  LOP3.LUT R72, R72, R154, RZ, 0xfc, !PT ;  /* 0x0000009a48487212 */ /* 0x000fe400078efcff */
[----:B------:R-:W-:Y:S01]  /*61e0*/  LOP3.LUT R143, R175, R143, RZ, 0xfc, !PT ;  /* 0x0000008faf8f7212 */ /* 0x000fe200078efcff */
[----:B------:R-:W-:Y:S01]  /*61f0*/  IMAD.WIDE.U32 R146, R99, 0x8, R200 ;  /* 0x0000000863927825 */ /* 0x000fe200078e00c8 */
[----:B------:R-:W-:Y:S01]  /*6200*/  LOP3.LUT R142, R142, R173, RZ, 0xfc, !PT ;  /* 0x000000ad8e8e7212 */ /* 0x000fe200078efcff */
[----:B------:R-:W4:Y:S02]  /*6210*/  LDG.E.64 R148, desc[UR8][R148.64] ;  /* 0x0000000894947981 */ /* 0x000f24000c1e1b00 */
[----:B------:R-:W-:Y:S02]  /*6220*/  IMAD.WIDE.U32 R154, R89, 0x8, R198 ;  /* 0x00000008599a7825 */ /* 0x000fe400078e00c6 */
[----:B------:R-:W-:Y:S04]  /*6230*/  STG.E.64 desc[UR8][R146.64], R72 ;  /* 0x0000004892007986 */ /* 0x000fe8000c101b08 */
[----:B------:R0:W-:Y:S04]  /*6240*/  STG.E.64 desc[UR8][R150.64], R142 ;  /* 0x0000008e96007986 */ /* 0x0001e8000c101b08 */
[----:B------:R-:W4:Y:S01]  /*6250*/  LDG.E.64 R154, desc[UR8][R154.64] ;  /* 0x000000089a9a7981 */ /* 0x000f22000c1e1b00 */
[C-C-:B------:R-:W-:Y:S01]  /*6260*/  FFMA.FTZ R92, R64.reuse, R92, R61.reuse ;  /* 0x0000005c405c7223 */ /* 0x140fe2000001003d */
[----:B------:R-:W-:-:S03]  /*6270*/  FFMA.FTZ R99, R64, R94, R61 ;  /* 0x0000005e40637223 */ /* 0x000fc6000001003d */
[----:B------:R-:W-:Y:S01]  /*6280*/  FADD.FTZ R92, -R92, R91 ;  /* 0x0000005b5c5c7221 */ /* 0x000fe20000010100 */
[C-C-:B------:R-:W-:Y:S01]  /*6290*/  FFMA.FTZ R91, R64.reuse, R98, R61.reuse ;  /* 0x00000062405b7223 */ /* 0x140fe2000001003d */
[----:B------:R-:W-:Y:S01]  /*62a0*/  FFMA.FTZ R64, R64, R97, R61 ;  /* 0x0000006140407223 */ /* 0x000fe2000001003d */
[----:B------:R-:W-:Y:S02]  /*62b0*/  FADD.FTZ R96, -R99, R96 ;  /* 0x0000006063607221 */ /* 0x000fe40000010100 */
[----:B------:R-:W-:Y:S01]  /*62c0*/  FADD.FTZ R90, -R91, R90 ;  /* 0x0000005a5b5a7221 */ /* 0x000fe20000010100 */
[----:B------:R-:W-:Y:S01]  /*62d0*/  FADD.FTZ R64, -R64, R93 ;  /* 0x0000005d40407221 */ /* 0x000fe20000010100 */
[C---:B------:R-:W-:Y:S01]  /*62e0*/  FMUL.FTZ R173, R95.reuse, R92 ;  /* 0x0000005c5fad7220 */ /* 0x040fe20000410000 */
[C---:B------:R-:W-:Y:S01]  /*62f0*/  FMUL.FTZ R61, R95.reuse, R96 ;  /* 0x000000605f3d7220 */ /* 0x040fe20000410000 */
[C---:B------:R-:W-:Y:S01]  /*6300*/  FMUL.FTZ R169, R95.reuse, R90 ;  /* 0x0000005a5fa97220 */ /* 0x040fe20000410000 */
[----:B------:R-:W-:Y:S01]  /*6310*/  FMUL.FTZ R95, R95, R64 ;  /* 0x000000405f5f7220 */ /* 0x000fe20000410000 */
[----:B------:R-:W-:Y:S01]  /*6320*/  SHF.L.U32 R64, R60, 0x10, RZ ;  /* 0x000000103c407819 */ /* 0x000fe200000006ff */
[-C--:B------:R-:W-:Y:S01]  /*6330*/  FMUL.FTZ R99, R173, R88.reuse ;  /* 0x00000058ad637220 */ /* 0x080fe20000410000 */
[----:B0-----:R-:W-:-:S03]  /*6340*/  FMUL.FTZ R143, R169, R88 ;  /* 0x00000058a98f7220 */ /* 0x001fc60000410000 */
[----:B------:R-:W-:Y:S01]  /*6350*/  FMUL.FTZ R92, R99, R64 ;  /* 0x00000040635c7220 */ /* 0x000fe20000410000 */
[----:B------:R-:W-:Y:S02]  /*6360*/  SHF.L.U32 R64, R107, 0x10, RZ ;  /* 0x000000106b407819 */ /* 0x000fe400000006ff */
[----:B------:R-:W-:Y:S01]  /*6370*/  SHF.L.U32 R93, R62, 0x10, RZ ;  /* 0x000000103e5d7819 */ /* 0x000fe200000006ff */
[----:B------:R-:W-:Y:S02]  /*6380*/  FMUL.FTZ R142, R95, R88 ;  /* 0x000000585f8e7220 */ /* 0x000fe40000410000 */
[----:B------:R-:W-:Y:S01]  /*6390*/  FMUL.FTZ R62, R143, R64 ;  /* 0x000000408f3e7220 */ /* 0x000fe20000410000 */
[----:B------:R-:W0:Y:S01]  /*63a0*/  F2F.BF16.F32 R60, R95 ;  /* 0x0000005f003c7304 */ /* 0x000e220000202000 */
[----:B------:R-:W-:Y:S01]  /*63b0*/  FMUL.FTZ R90, R142, R93 ;  /* 0x0000005d8e5a7220 */ /* 0x000fe20000410000 */
[----:B------:R-:W-:Y:S01]  /*63c0*/  SHF.L.U32 R93, R106, 0x10, RZ ;  /* 0x000000106a5d7819 */ /* 0x000fe200000006ff */
[----:B------:R-:W-:-:S05]  /*63d0*/  FMUL.FTZ R146, R61, R88 ;  /* 0x000000583d927220 */ /* 0x000fca0000410000 */
[----:B------:R-:W-:Y:S08]  /*63e0*/  F2F.BF16.F32 R97, R92 ;  /* 0x0000005c00617304 */ /* 0x000ff00000202000 */
[----:B------:R-:W1:Y:S01]  /*63f0*/  F2F.BF16.F32 R62, R62 ;  /* 0x0000003e003e7304 */ /* 0x000e620000202000 */
[----:B------:R-:W-:-:S07]  /*6400*/  FMUL.FTZ R64, R146, R93 ;  /* 0x0000005d92407220 */ /* 0x000fce0000410000 */
[----:B------:R-:W-:Y:S01]  /*6410*/  F2F.BF16.F32 R91, R173 ;  /* 0x000000ad005b7304 */ /* 0x000fe20000202000 */
[----:B-----5:R-:W-:-:S07]  /*6420*/  SHF.L.U32 R88, R158, 0x10, RZ ;  /* 0x000000109e587819 */ /* 0x020fce00000006ff */
[----:B------:R-:W5:Y:S01]  /*6430*/  F2F.BF16.F32 R72, R169 ;  /* 0x000000a900487304 */ /* 0x000f620000202000 */
[----:B------:R-:W-:-:S07]  /*6440*/  SHF.R.U32.HI R93, RZ, 0x10, R159 ;  /* 0x00000010ff5d7819 */ /* 0x000fce000001169f */
[----:B------:R0:W5:Y:S01]  /*6450*/  F2F.BF16.F32 R73, R61 ;  /* 0x0000003d00497304 */ /* 0x0001620000202000 */
[----:B------:R-:W-:-:S07]  /*6460*/  FMUL.FTZ R88, R67, R88 ;  /* 0x0000005843587220 */ /* 0x000fce0000410000 */
[----:B------:R-:W5:Y:S01]  /*6470*/  F2F.BF16.F32 R90, R90 ;  /* 0x0000005a005a7304 */ /* 0x000f620000202000 */
[----:B------:R-:W-:Y:S01]  /*6480*/  SHF.L.U32 R93, R93, 0x10, RZ ;  /* 0x000000105d5d7819 */ /* 0x000fe200000006ff */
[----:B0-----:R-:W-:Y:S01]  /*6490*/  IMAD.WIDE.U32 R60, R60, 0x10000, RZ ;  /* 0x000100003c3c7825 */ /* 0x001fe200078e00ff */
[----:B-1----:R-:W-:-:S05]  /*64a0*/  PRMT R97, R62, 0x5410, R97 ;  /* 0x000054103e617816 */ /* 0x002fca0000000061 */
[----:B------:R-:W0:Y:S01]  /*64b0*/  F2F.BF16.F32 R95, R64 ;  /* 0x00000040005f7304 */ /* 0x000e220000202000 */
[----:B------:R-:W-:Y:S01]  /*64c0*/  SHF.R.U64 R62, R158, 0x10, R159 ;  /* 0x000000109e3e7819 */ /* 0x000fe2000000129f */
[----:B------:R-:W-:Y:S01]  /*64d0*/  FMUL.FTZ R92, R66, R93 ;  /* 0x0000005d425c7220 */ /* 0x000fe20000410000 */
[----:B-----5:R-:W-:Y:S02]  /*64e0*/  PRMT R91, R72, 0x5410, R91 ;  /* 0x00005410485b7816 */ /* 0x020fe4000000005b */
[----:B------:R-:W-:Y:S01]  /*64f0*/  LOP3.LUT R60, R60, R73, RZ, 0xfc, !PT ;  /* 0x000000493c3c7212 */ /* 0x000fe200078efcff */
[----:B------:R-:W-:Y:S01]  /*6500*/  IMAD.WIDE.U32 R72, R90, 0x10000, RZ ;  /* 0x000100005a487825 */ /* 0x000fe200078e00ff */
[----:B------:R-:W-:Y:S02]  /*6510*/  SHF.L.U32 R62, R62, 0x10, RZ ;  /* 0x000000103e3e7819 */ /* 0x000fe400000006ff */
[----:B------:R-:W-:Y:S02]  /*6520*/  SHF.L.U32 R90, R159, 0x10, RZ ;  /* 0x000000109f5a7819 */ /* 0x000fe400000006ff */
[----:B------:R-:W-:Y:S01]  /*6530*/  LOP3.LUT R61, R91, R61, RZ, 0xfc, !PT ;  /* 0x0000003d5b3d7212 */ /* 0x000fe200078efcff */
[----:B------:R-:W-:Y:S01]  /*6540*/  FMUL.FTZ R91, R63, R62 ;  /* 0x0000003e3f5b7220 */ /* 0x000fe20000410000 */
[----:B------:R-:W-:-:S04]  /*6550*/  IMAD.WIDE.U32 R62, R89, 0x8, R200 ;  /* 0x00000008593e7825 */ /* 0x000fc800078e00c8 */
[----:B------:R-:W-:Y:S01]  /*6560*/  FMUL.FTZ R90, R65, R90 ;  /* 0x0000005a415a7220 */ /* 0x000fe20000410000 */
[----:B------:R-:W-:Y:S02]  /*6570*/  LOP3.LUT R73, R97, R73, RZ, 0xfc, !PT ;  /* 0x0000004961497212 */ /* 0x000fe400078efcff */
[----:B0-----:R-:W-:Y:S01]  /*6580*/  LOP3.LUT R72, R72, R95, RZ, 0xfc, !PT ;  /* 0x0000005f48487212 */ /* 0x001fe200078efcff */
[----:B------:R-:W-:Y:S01]  /*6590*/  IMAD.WIDE.U32 R64, R89, 0x8, R204 ;  /* 0x0000000859407825 */ /* 0x000fe200078e00cc */
[----:B--2---:R-:W-:-:S04]  /*65a0*/  SHF.R.U64 R67, R152, 0x10, R153 ;  /* 0x0000001098437819 */ /* 0x004fc80000001299 */
[----:B------:R-:W-:Y:S02]  /*65b0*/  SHF.L.U32 R67, R67, 0x10, RZ ;  /* 0x0000001043437819 */ /* 0x000fe400000006ff */
[----:B------:R-:W-:Y:S02]  /*65c0*/  SHF.L.U32 R93, R153, 0x10, RZ ;  /* 0x00000010995d7819 */ /* 0x000fe400000006ff */
[----:B------:R-:W-:Y:S01]  /*65d0*/  SHF.R.U32.HI R96, RZ, 0x10, R153 ;  /* 0x00000010ff607819 */ /* 0x000fe20000011699 */
[----:B------:R-:W-:Y:S02]  /*65e0*/  FMUL.FTZ R94, R68, R67 ;  /* 0x00000043445e7220 */ /* 0x000fe40000410000 */
[----:B------:R-:W-:Y:S01]  /*65f0*/  FMUL.FTZ R93, R160, R93 ;  /* 0x0000005da05d7220 */ /* 0x000fe20000410000 */
[----:B------:R-:W-:Y:S01]  /*6600*/  SHF.L.U32 R96, R96, 0x10, RZ ;  /* 0x0000001060607819 */ /* 0x000fe200000006ff */
[----:B------:R0:W-:Y:S04]  /*6610*/  STG.E.64 desc[UR8][R62.64], R60 ;  /* 0x0000003c3e007986 */ /* 0x0001e8000c101b08 */
[----:B------:R-:W-:Y:S01]  /*6620*/  FMUL.FTZ R96, R69, R96 ;  /* 0x0000006045607220 */ /* 0x000fe20000410000 */
[----:B------:R1:W-:Y:S01]  /*6630*/  STG.E.64 desc[UR8][R64.64], R72 ;  /* 0x0000004840007986 */ /* 0x0003e2000c101b08 */
[----:B------:R-:W-:-:S05]  /*6640*/  SHF.L.U32 R152, R152, 0x10, RZ ;  /* 0x0000001098987819 */ /* 0x000fca00000006ff */
[----:B------:R-:W-:Y:S01]  /*6650*/  FMUL.FTZ R89, R161, R152 ;  /* 0x00000098a1597220 */ /* 0x000fe20000410000 */
[--C-:B---3--:R-:W-:Y:S02]  /*6660*/  SHF.R.U64 R67, R144, 0x10, R145.reuse ;  /* 0x0000001090437819 */ /* 0x108fe40000001291 */
[----:B------:R-:W-:Y:S02]  /*6670*/  SHF.R.U32.HI R160, RZ, 0x10, R145 ;  /* 0x00000010ffa07819 */ /* 0x000fe40000011691 */
[----:B------:R-:W-:Y:S02]  /*6680*/  SHF.L.U32 R67, R67, 0x10, RZ ;  /* 0x0000001043437819 */ /* 0x000fe400000006ff */
[----:B------:R-:W-:-:S03]  /*6690*/  SHF.L.U32 R160, R160, 0x10, RZ ;  /* 0x00000010a0a07819 */ /* 0x000fc600000006ff */
[----:B------:R-:W-:Y:S02]  /*66a0*/  FMUL.FTZ R98, R162, R67 ;  /* 0x00000043a2627220 */ /* 0x000fe40000410000 */
[----:B------:R-:W-:Y:S01]  /*66b0*/  FMUL.FTZ R160, R163, R160 ;  /* 0x000000a0a3a07220 */ /* 0x000fe20000410000 */
[----:B------:R-:W-:Y:S02]  /*66c0*/  SHF.L.U32 R144, R144, 0x10, RZ ;  /* 0x0000001090907819 */ /* 0x000fe400000006ff */
[----:B------:R-:W-:-:S03]  /*66d0*/  SHF.L.U32 R97, R145, 0x10, RZ ;  /* 0x0000001091617819 */ /* 0x000fc600000006ff */
[----:B------:R-:W-:Y:S02]  /*66e0*/  FMUL.FTZ R95, R165, R144 ;  /* 0x00000090a55f7220 */ /* 0x000fe40000410000 */
[----:B------:R-:W-:Y:S01]  /*66f0*/  FMUL.FTZ R97, R164, R97 ;  /* 0x00000061a4617220 */ /* 0x000fe20000410000 */
[C---:B----4-:R-:W-:Y:S02]  /*6700*/  SHF.L.U32 R69, R70.reuse, 0x10, RZ ;  /* 0x0000001046457819 */ /* 0x050fe400000006ff */
[--C-:B------:R-:W-:Y:S02]  /*6710*/  SHF.R.U64 R67, R70, 0x10, R71.reuse ;  /* 0x0000001046437819 */ /* 0x100fe40000001247 */
[----:B------:R-:W-:Y:S01]  /*6720*/  SHF.L.U32 R66, R71, 0x10, RZ ;  /* 0x0000001047427819 */ /* 0x000fe200000006ff */
[----:B------:R-:W-:Y:S01]  /*6730*/  FMUL.FTZ R163, R184, R69 ;  /* 0x00000045b8a37220 */ /* 0x000fe20000410000 */
[----:B------:R-:W-:Y:S02]  /*6740*/  SHF.R.U32.HI R69, RZ, 0x10, R71 ;  /* 0x00000010ff457819 */ /* 0x000fe40000011647 */
[----:B------:R-:W-:Y:S01]  /*6750*/  SHF.L.U32 R67, R67, 0x10, RZ ;  /* 0x0000001043437819 */ /* 0x000fe200000006ff */
[----:B------:R-:W-:-:S04]  /*6760*/  FMUL.FTZ R161, R167, R66 ;  /* 0x00000042a7a17220 */ /* 0x000fc80000410000 */
[----:B------:R-:W-:Y:S01]  /*6770*/  FMUL.FTZ R162, R182, R67 ;  /* 0x00000043b6a27220 */ /* 0x000fe20000410000 */
[----:B------:R-:W-:-:S05]  /*6780*/  SHF.L.U32 R69, R69, 0x10, RZ ;  /* 0x0000001045457819 */ /* 0x000fca00000006ff */
[----:B------:R-:W-:Y:S01]  /*6790*/  FMUL.FTZ R166, R166, R69 ;  /* 0x00000045a6a67220 */ /* 0x000fe20000410000 */
[C-C-:B------:R-:W-:Y:S02]  /*67a0*/  SHF.R.U64 R71, R74.reuse, 0x10, R75.reuse ;  /* 0x000000104a477819 */ /* 0x140fe4000000124b */
[----:B------:R-:W-:Y:S02]  /*67b0*/  SHF.R.U32.HI R67, RZ, 0x10, R75 ;  /* 0x00000010ff437819 */ /* 0x000fe4000001164b */
[----:B------:R-:W-:Y:S02]  /*67c0*/  SHF.L.U32 R71, R71, 0x10, RZ ;  /* 0x0000001047477819 */ /* 0x000fe400000006ff */
[----:B------:R-:W-:Y:S02]  /*67d0*/  SHF.L.U32 R74, R74, 0x10, RZ ;  /* 0x000000104a4a7819 */ /* 0x000fe400000006ff */
[----:B------:R-:W-:Y:S01]  /*67e0*/  SHF.L.U32 R167, R75, 0x10, RZ ;  /* 0x000000104ba77819 */ /* 0x000fe200000006ff */
[----:B------:R-:W-:Y:S01]  /*67f0*/  FMUL.FTZ R152, R156, R71 ;  /* 0x000000479c987220 */ /* 0x000fe20000410000 */
[----:B------:R-:W-:Y:S01]  /*6800*/  SHF.L.U32 R67, R67, 0x10, RZ ;  /* 0x0000001043437819 */ /* 0x000fe200000006ff */
[----:B------:R-:W-:-:S02]  /*6810*/  FMUL.FTZ R153, R157, R74 ;  /* 0x0000004a9d997220 */ /* 0x000fc40000410000 */
[----:B------:R-:W-:Y:S02]  /*6820*/  FMUL.FTZ R167, R180, R167 ;  /* 0x000000a7b4a77220 */ /* 0x000fe40000410000 */
[----:B------:R-:W-:Y:S01]  /*6830*/  FMUL.FTZ R168, R168, R67 ;  /* 0x00000043a8a87220 */ /* 0x000fe20000410000 */
[C-C-:B------:R-:W-:Y:S02]  /*6840*/  SHF.R.U64 R182, R148.reuse, 0x10, R149.reuse ;  /* 0x0000001094b67819 */ /* 0x140fe40000001295 */
[----:B------:R-:W-:Y:S02]  /*6850*/  SHF.L.U32 R66, R149, 0x10, RZ ;  /* 0x0000001095427819 */ /* 0x000fe400000006ff */
[----:B------:R-:W-:Y:S02]  /*6860*/  SHF.R.U32.HI R149, RZ, 0x10, R149 ;  /* 0x00000010ff957819 */ /* 0x000fe40000011695 */
[----:B------:R-:W-:Y:S02]  /*6870*/  SHF.L.U32 R173, R148, 0x10, RZ ;  /* 0x0000001094ad7819 */ /* 0x000fe400000006ff */
[----:B------:R-:W-:-:S02]  /*6880*/  SHF.L.U32 R182, R182, 0x10, RZ ;  /* 0x00000010b6b67819 */ /* 0x000fc400000006ff */
[C-C-:B0-----:R-:W-:Y:S02]  /*6890*/  SHF.R.U64 R63, R154.reuse, 0x10, R155.reuse ;  /* 0x000000109a3f7819 */ /* 0x141fe4000000129b */
[----:B------:R-:W-:Y:S02]  /*68a0*/  SHF.R.U32.HI R70, RZ, 0x10, R155 ;  /* 0x00000010ff467819 */ /* 0x000fe4000001169b */
[----:B------:R-:W-:Y:S02]  /*68b0*/  SHF.L.U32 R61, R149, 0x10, RZ ;  /* 0x00000010953d7819 */ /* 0x000fe400000006ff */
[----:B------:R-:W-:Y:S02]  /*68c0*/  SHF.L.U32 R71, R154, 0x10, RZ ;  /* 0x000000109a477819 */ /* 0x000fe400000006ff */
[----:B------:R-:W-:Y:S02]  /*68d0*/  SHF.L.U32 R60, R155, 0x10, RZ ;  /* 0x000000109b3c7819 */ /* 0x000fe400000006ff */
[----:B------:R-:W-:-:S02]  /*68e0*/  SHF.L.U32 R63, R63, 0x10, RZ ;  /* 0x000000103f3f7819 */ /* 0x000fc400000006ff */
        /* <DEDUP_REMOVED lines=9> */
[----:B-1----:R-:W-:Y:S06]  /*6980*/  BRA `(.L_x_340) ;  /* 0x00000034000c7947 */ /* 0x002fec0003800000 */
.L_x_338:
        /* <DEDUP_REMOVED lines=9> */
[C-C-:B------:R-:W-:Y:S01]  /*6a20*/  FFMA.FTZ R67, R64.reuse, R160, R61.reuse ;  /* 0x000000a040437223 */ /* 0x140fe2000001003d */
[----:B------:R-:W-:Y:S01]  /*6a30*/  FADD.FTZ R210, -R65, R210 ;  /* 0x000000d241d27221 */ /* 0x000fe20000010100 */
[----:B------:R-:W-:Y:S01]  /*6a40*/  FFMA.FTZ R65, R64, R208, R61 ;  /* 0x000000d040417223 */ /* 0x000fe2000001003d */
[----:B------:R-:W-:Y:S01]  /*6a50*/  FADD.FTZ R160, -R150, R147 ;  /* 0x0000009396a07221 */ /* 0x000fe20000010100 */
[----:B------:R-:W-:Y:S01]  /*6a60*/  FADD.FTZ R154, -R67, R154 ;  /* 0x0000009a439a7221 */ /* 0x000fe20000010100 */
[C-C-:B------:R-:W-:Y:S01]  /*6a70*/  FFMA.FTZ R67, R64.reuse, R162, R61.reuse ;  /* 0x000000a240437223 */ /* 0x140fe2000001003d */
[----:B------:R-:W-:Y:S01]  /*6a80*/  FADD.FTZ R204, -R65, R204 ;  /* 0x000000cc41cc7221 */ /* 0x000fe20000010100 */
[C-C-:B------:R-:W-:Y:S01]  /*6a90*/  FFMA.FTZ R65, R64.reuse, R180, R61.reuse ;  /* 0x000000b440417223 */ /* 0x140fe2000001003d */
[C-C-:B------:R-:W-:Y:S01]  /*6aa0*/  FFMA.FTZ R165, R64.reuse, R165, R61.reuse ;  /* 0x000000a540a57223 */ /* 0x140fe2000001003d */
[----:B------:R-:W-:Y:S01]  /*6ab0*/  FADD.FTZ R150, -R67, R156 ;  /* 0x0000009c43967221 */ /* 0x000fe20000010100 */
[C-C-:B------:R-:W-:Y:S01]  /*6ac0*/  FFMA.FTZ R67, R64.reuse, R146, R61.reuse ;  /* 0x0000009240437223 */ /* 0x140fe2000001003d */
[C-C-:B------:R-:W-:Y:S01]  /*6ad0*/  FFMA.FTZ R156, R64.reuse, R163, R61.reuse ;  /* 0x000000a3409c7223 */ /* 0x140fe2000001003d */
[----:B------:R-:W-:Y:S01]  /*6ae0*/  FADD.FTZ R208, -R65, R168 ;  /* 0x000000a841d07221 */ /* 0x000fe20000010100 */
[----:B------:R-:W-:Y:S01]  /*6af0*/  FFMA.FTZ R65, R64, R200, R61 ;  /* 0x000000c840417223 */ /* 0x000fe2000001003d */
[----:B------:R-:W-:Y:S01]  /*6b00*/  FADD.FTZ R144, -R67, R144 ;  /* 0x0000009043907221 */ /* 0x000fe20000010100 */
[----:B------:R-:W-:Y:S01]  /*6b10*/  SHF.R.U32.HI R67, RZ, 0x10, R129 ;  /* 0x00000010ff437819 */ /* 0x000fe20000011681 */
[----:B------:R-:W-:Y:S01]  /*6b20*/  FADD.FTZ R146, -R156, R157 ;  /* 0x0000009d9c927221 */ /* 0x000fe20000010100 */
[----:B------:R-:W-:Y:S01]  /*6b30*/  SHF.R.U64 R156, R128, 0x10, R129 ;  /* 0x00000010809c7819 */ /* 0x000fe20000001281 */
[C-C-:B------:R-:W-:Y:S01]  /*6b40*/  FFMA.FTZ R215, R64.reuse, R215, R61.reuse ;  /* 0x000000d740d77223 */ /* 0x140fe2000001003d */
[----:B------:R-:W-:Y:S01]  /*6b50*/  SHF.L.U32 R67, R67, 0x10, RZ ;  /* 0x0000001043437819 */ /* 0x000fe200000006ff */
[----:B------:R-:W-:Y:S01]  /*6b60*/  FADD.FTZ R184, -R65, R184 ;  /* 0x000000b841b87221 */ /* 0x000fe20000010100 */
[----:B------:R-:W-:Y:S01]  /*6b70*/  FFMA.FTZ R65, R64, R202, R61 ;  /* 0x000000ca40417223 */ /* 0x000fe2000001003d */
[----:B------:R-:W-:Y:S01]  /*6b80*/  SHF.L.U32 R156, R156, 0x10, RZ ;  /* 0x000000109c9c7819 */ /* 0x000fe200000006ff */
[----:B------:R-:W-:Y:S01]  /*6b90*/  FADD.FTZ R164, -R165, R158 ;  /* 0x0000009ea5a47221 */ /* 0x000fe20000010100 */
[----:B------:R-:W-:Y:S01]  /*6ba0*/  FADD.FTZ R220, -R215, R214 ;  /* 0x000000d6d7dc7221 */ /* 0x000fe20000010100 */
[----:B------:R-:W-:Y:S01]  /*6bb0*/  FFMA.FTZ R165, R95, R222, R67 ;  /* 0x000000de5fa57223 */ /* 0x000fe20000010043 */
[----:B------:R-:W-:Y:S01]  /*6bc0*/  MOV R67, R129 ;  /* 0x0000008100437202 */ /* 0x000fe20000000f00 */
[C-C-:B------:R-:W-:Y:S01]  /*6bd0*/  FFMA.FTZ R212, R64.reuse, R212, R61.reuse ;  /* 0x000000d440d47223 */ /* 0x140fe2000001003d */
[C-C-:B------:R-:W-:Y:S01]  /*6be0*/  FFMA.FTZ R197, R64.reuse, R197, R61.reuse ;  /* 0x000000c540c57223 */ /* 0x140fe2000001003d */
[----:B------:R-:W-:Y:S01]  /*6bf0*/  FADD.FTZ R198, -R65, R198 ;  /* 0x000000c641c67221 */ /* 0x000fe20000010100 */
[----:B------:R-:W-:Y:S01]  /*6c00*/  FFMA.FTZ R167, R64, R167, R61 ;  /* 0x000000a740a77223 */ /* 0x000fe2000001003d */
[----:B------:R-:W-:Y:S01]  /*6c10*/  FFMA.FTZ R65, R95, R220, R156 ;  /* 0x000000dc5f417223 */ /* 0x000fe2000001009c */
[----:B------:R-:W-:Y:S01]  /*6c20*/  SHF.R.U32.HI R73, RZ, 0x10, R131 ;  /* 0x00000010ff497819 */ /* 0x000fe20000011683 */
[----:B------:R-:W-:Y:S01]  /*6c30*/  FADD.FTZ R212, -R212, R211 ;  /* 0x000000d3d4d47221 */ /* 0x000fe20000010100 */
[----:B------:R-:W-:Y:S01]  /*6c40*/  SHF.L.U32 R156, R67, 0x10, RZ ;  /* 0x00000010439c7819 */ /* 0x000fe200000006ff */
[----:B------:R-:W-:Y:S01]  /*6c50*/  FADD.FTZ R200, -R197, R182 ;  /* 0x000000b6c5c87221 */ /* 0x000fe20000010100 */
[----:B------:R-:W-:Y:S01]  /*6c60*/  FFMA.FTZ R182, R64, R145, R61 ;  /* 0x0000009140b67223 */ /* 0x000fe2000001003d */
[----:B------:R-:W-:Y:S01]  /*6c70*/  FADD.FTZ R206, -R167, R166 ;  /* 0x000000a6a7ce7221 */ /* 0x000fe20000010100 */
[----:B------:R-:W-:Y:S01]  /*6c80*/  SHF.L.U32 R73, R73, 0x10, RZ ;  /* 0x0000001049497819 */ /* 0x000fe200000006ff */
[----:B------:R-:W-:Y:S01]  /*6c90*/  FMUL.FTZ R166, R65, R88 ;  /* 0x0000005841a67220 */ /* 0x000fe20000410000 */
[C---:B------:R-:W-:Y:S01]  /*6ca0*/  FFMA.FTZ R65, R95.reuse, R212, R156 ;  /* 0x000000d45f417223 */ /* 0x040fe2000001009c */
[----:B------:R-:W-:Y:S01]  /*6cb0*/  FADD.FTZ R182, -R182, R143 ;  /* 0x0000008fb6b67221 */ /* 0x000fe20000010100 */
[----:B------:R-:W-:Y:S01]  /*6cc0*/  SHF.R.U64 R143, R130, 0x10, R131 ;  /* 0x00000010828f7819 */ /* 0x000fe20000001283 */
[----:B------:R-:W-:Y:S01]  /*6cd0*/  FFMA.FTZ R147, R95, R216, R73 ;  /* 0x000000d85f937223 */ /* 0x000fe20000010049 */
[----:B------:R-:W-:Y:S01]  /*6ce0*/  SHF.L.U32 R145, R63, 0x10, RZ ;  /* 0x000000103f917819 */ /* 0x000fe200000006ff */
[----:B------:R-:W-:Y:S01]  /*6cf0*/  FMUL.FTZ R180, R65, R88 ;  /* 0x0000005841b47220 */ /* 0x000fe20000410000 */
[----:B------:R-:W-:Y:S01]  /*6d00*/  SHF.L.U32 R158, R66, 0x10, RZ ;  /* 0x00000010429e7819 */ /* 0x000fe200000006ff */
[C-C-:B------:R-:W-:Y:S01]  /*6d10*/  FFMA.FTZ R214, R64.reuse, R218, R61.reuse ;  /* 0x000000da40d67223 */ /* 0x140fe2000001003d */
[----:B------:R-:W-:Y:S01]  /*6d20*/  MOV R73, R131 ;  /* 0x0000008300497202 */ /* 0x000fe20000000f00 */
[----:B------:R-:W-:Y:S01]  /*6d30*/  FMUL.FTZ R165, R165, R88 ;  /* 0x00000058a5a57220 */ /* 0x000fe20000410000 */
[----:B------:R-:W-:Y:S01]  /*6d40*/  MOV R63, R128 ;  /* 0x00000080003f7202 */ /* 0x000fe20000000f00 */
[----:B------:R-:W-:Y:S01]  /*6d50*/  FFMA.FTZ R148, R64, R213, R61 ;  /* 0x000000d540947223 */ /* 0x000fe2000001003d */
[----:B------:R-:W-:Y:S01]  /*6d60*/  MOV R65, R130 ;  /* 0x0000008200417202 */ /* 0x000fe20000000f00 */
[----:B------:R-:W-:Y:S01]  /*6d70*/  FADD.FTZ R214, -R214, R209 ;  /* 0x000000d1d6d67221 */ /* 0x000fe20000010100 */
[----:B------:R-:W-:Y:S01]  /*6d80*/  SHF.L.U32 R67, R143, 0x10, RZ ;  /* 0x000000108f437819 */ /* 0x000fe200000006ff */
[----:B------:R-:W-:Y:S01]  /*6d90*/  FADD.FTZ R148, -R148, R207 ;  /* 0x000000cf94947221 */ /* 0x000fe20000010100 */
[----:B------:R-:W-:Y:S01]  /*6da0*/  SHF.L.U32 R143, R119, 0x10, RZ ;  /* 0x00000010778f7819 */ /* 0x000fe200000006ff */
[----:B------:R-:W-:Y:S01]  /*6db0*/  FFMA.FTZ R142, R64, R205, R61 ;  /* 0x000000cd408e7223 */ /* 0x000fe2000001003d */
[----:B------:R-:W-:Y:S01]  /*6dc0*/  SHF.L.U32 R156, R73, 0x10, RZ ;  /* 0x00000010499c7819 */ /* 0x000fe200000006ff */
[----:B------:R-:W-:Y:S01]  /*6dd0*/  FMUL.FTZ R73, R158, R165 ;  /* 0x000000a59e497220 */ /* 0x000fe20000410000 */
[----:B------:R-:W-:Y:S01]  /*6de0*/  SHF.L.U32 R63, R63, 0x10, RZ ;  /* 0x000000103f3f7819 */ /* 0x000fe200000006ff */
[----:B------:R-:W-:Y:S01]  /*6df0*/  FMUL.FTZ R66, R143, R180 ;  /* 0x000000b48f427220 */ /* 0x000fe20000410000 */
[----:B------:R-:W-:Y:S01]  /*6e00*/  SHF.L.U32 R65, R65, 0x10, RZ ;  /* 0x0000001041417819 */ /* 0x000fe200000006ff */
[----:B------:R-:W-:Y:S01]  /*6e10*/  FFMA.FTZ R157, R95, R214, R67 ;  /* 0x000000d65f9d7223 */ /* 0x000fe20000010043 */
[----:B------:R-:W-:Y:S01]  /*6e20*/  SHF.L.U32 R158, R69, 0x10, RZ ;  /* 0x00000010459e7819 */ /* 0x000fe200000006ff */
[----:B------:R-:W-:Y:S01]  /*6e30*/  FFMA.FTZ R63, R95, R210, R63 ;  /* 0x000000d25f3f7223 */ /* 0x000fe2000001003f */
[----:B------:R-:W-:Y:S01]  /*6e40*/  MOV R69, R133 ;  /* 0x0000008500457202 */ /* 0x000fe20000000f00 */
[----:B------:R-:W-:Y:S01]  /*6e50*/  FMUL.FTZ R67, R145, R166 ;  /* 0x000000a691437220 */ /* 0x000fe20000410000 */
[----:B------:R-:W-:Y:S01]  /*6e60*/  SHF.R.U64 R143, R132, 0x10, R133 ;  /* 0x00000010848f7819 */ /* 0x000fe20000001285 */
[C---:B------:R-:W-:Y:S01]  /*6e70*/  FFMA.FTZ R65, R95.reuse, R148, R65 ;  /* 0x000000945f417223 */ /* 0x040fe20000010041 */
[----:B------:R-:W-:Y:S01]  /*6e80*/  SHF.R.U32.HI R163, RZ, 0x10, R135 ;  /* 0x00000010ffa37819 */ /* 0x000fe20000011687 */
[----:B------:R-:W-:Y:S01]  /*6e90*/  FADD.FTZ R142, -R142, R153 ;  /* 0x000000998e8e7221 */ /* 0x000fe20000010100 */
[----:B------:R-:W-:Y:S01]  /*6ea0*/  FFMA.FTZ R152, R64, R161, R61 ;  /* 0x000000a140987223 */ /* 0x000fe2000001003d */
[----:B------:R-:W-:Y:S01]  /*6eb0*/  SHF.R.U32.HI R145, RZ, 0x10, R133 ;  /* 0x00000010ff917819 */ /* 0x000fe20000011685 */
[----:B------:R-:W-:Y:S01]  /*6ec0*/  FFMA.FTZ R161, R95, R204, R156 ;  /* 0x000000cc5fa17223 */ /* 0x000fe2000001009c */
[----:B------:R-:W-:Y:S01]  /*6ed0*/  SHF.L.U32 R148, R69, 0x10, RZ ;  /* 0x0000001045947819 */ /* 0x000fe200000006ff */
[----:B------:R-:W-:Y:S01]  /*6ee0*/  FMUL.FTZ R168, R63, R88 ;  /* 0x000000583fa87220 */ /* 0x000fe20000410000 */
[----:B------:R-:W-:Y:S01]  /*6ef0*/  SHF.R.U64 R153, R134, 0x10, R135 ;  /* 0x0000001086997819 */ /* 0x000fe20000001287 */
[----:B------:R-:W-:Y:S01]  /*6f00*/  FADD.FTZ R152, -R152, R155 ;  /* 0x0000009b98987221 */ /* 0x000fe20000010100 */
[----:B------:R-:W-:Y:S01]  /*6f10*/  SHF.L.U32 R143, R143, 0x10, RZ ;  /* 0x000000108f8f7819 */ /* 0x000fe200000006ff */
[----:B------:R-:W-:Y:S01]  /*6f20*/  FFMA.FTZ R155, R95, R160, R148 ;  /* 0x000000a05f9b7223 */ /* 0x000fe20000010094 */
[----:B------:R-:W-:Y:S01]  /*6f30*/  SHF.L.U32 R163, R163, 0x10, RZ ;  /* 0x00000010a3a37819 */ /* 0x000fe200000006ff */
[-C--:B------:R-:W-:Y:S01]  /*6f40*/  FMUL.FTZ R161, R161, R88.reuse ;  /* 0x00000058a1a17220 */ /* 0x080fe20000410000 */
[----:B------:R-:W-:Y:S01]  /*6f50*/  SHF.L.U32 R151, R118, 0x10, RZ ;  /* 0x0000001076977819 */ /* 0x000fe200000006ff */
[----:B------:R-:W-:Y:S01]  /*6f60*/  FMUL.FTZ R160, R65, R88 ;  /* 0x0000005841a07220 */ /* 0x000fe20000410000 */
[----:B------:R-:W-:Y:S01]  /*6f70*/  SHF.L.U32 R145, R145, 0x10, RZ ;  /* 0x0000001091917819 */ /* 0x000fe200000006ff */
[C---:B------:R-:W-:Y:S01]  /*6f80*/  FFMA.FTZ R149, R95.reuse, R206, R143 ;  /* 0x000000ce5f957223 */ /* 0x040fe2000001008f */
[----:B------:R-:W-:Y:S01]  /*6f90*/  MOV R63, R132 ;  /* 0x00000084003f7202 */ /* 0x000fe20000000f00 */
[----:B------:R-:W-:Y:S01]  /*6fa0*/  FFMA.FTZ R167, R95, R184, R163 ;  /* 0x000000b85fa77223 */ /* 0x000fe200000100a3 */
[----:B------:R-:W-:Y:S01]  /*6fb0*/  SHF.L.U32 R156, R117, 0x10, RZ ;  /* 0x00000010759c7819 */ /* 0x000fe200000006ff */
[----:B------:R-:W-:Y:S01]  /*6fc0*/  FMUL.FTZ R143, R151, R168 ;  /* 0x000000a8978f7220 */ /* 0x000fe20000410000 */
[----:B------:R-:W-:Y:S01]  /*6fd0*/  SHF.L.U32 R153, R153, 0x10, RZ ;  /* 0x0000001099997819 */ /* 0x000fe200000006ff */
[----:B------:R-:W-:Y:S01]  /*6fe0*/  FFMA.FTZ R151, R95, R208, R145 ;  /* 0x000000d05f977223 */ /* 0x000fe20000010091 */
[----:B------:R-:W-:Y:S01]  /*6ff0*/  MOV R65, R134 ;  /* 0x0000008600417202 */ /* 0x000fe20000000f00 */
[----:B------:R-:W-:Y:S01]  /*7000*/  FMUL.FTZ R145, R156, R161 ;  /* 0x000000a19c917220 */ /* 0x000fe20000410000 */
[----:B------:R-:W-:Y:S01]  /*7010*/  SHF.L.U32 R69, R63, 0x10, RZ ;  /* 0x000000103f457819 */ /* 0x000fe200000006ff */
[----:B------:R-:W-:Y:S01]  /*7020*/  FMUL.FTZ R63, R147, R88 ;  /* 0x00000058933f7220 */ /* 0x000fe20000410000 */
[----:B------:R-:W-:Y:S01]  /*7030*/  SHF.L.U32 R163, R70, 0x10, RZ ;  /* 0x0000001046a37819 */ /* 0x000fe200000006ff */
[----:B------:R-:W-:Y:S01]  /*7040*/  FFMA.FTZ R147, R95, R200, R153 ;  /* 0x000000c85f937223 */ /* 0x000fe20000010099 */
[----:B------:R-:W-:Y:S01]  /*7050*/  MOV R70, R135 ;  /* 0x0000008700467202 */ /* 0x000fe20000000f00 */
[----:B------:R-:W-:Y:S01]  /*7060*/  FMUL.FTZ R156, R149, R88 ;  /* 0x00000058959c7220 */ /* 0x000fe20000410000 */
[----:B------:R-:W-:Y:S01]  /*7070*/  SHF.R.U64 R153, R136, 0x10, R137 ;  /* 0x0000001088997819 */ /* 0x000fe20000001289 */
[----:B------:R-:W-:Y:S01]  /*7080*/  FFMA.FTZ R201, R64, R201, R61 ;  /* 0x000000c940c97223 */ /* 0x000fe2000001003d */
[----:B------:R-:W-:Y:S01]  /*7090*/  SHF.L.U32 R65, R65, 0x10, RZ ;  /* 0x0000001041417819 */ /* 0x000fe200000006ff */
[----:B------:R-:W-:Y:S01]  /*70a0*/  FFMA.FTZ R159, R95, R142, R69 ;  /* 0x0000008e5f9f7223 */ /* 0x000fe20000010045 */
[----:B------:R-:W-:Y:S01]  /*70b0*/  SHF.L.U32 R70, R70, 0x10, RZ ;  /* 0x0000001046467819 */ /* 0x000fe200000006ff */
[----:B------:R-:W-:Y:S01]  /*70c0*/  FMUL.FTZ R148, R158, R63 ;  /* 0x0000003f9e947220 */ /* 0x000fe20000410000 */
[----:B------:R-:W-:Y:S01]  /*70d0*/  SHF.L.U32 R158, R115, 0x10, RZ ;  /* 0x00000010739e7819 */ /* 0x000fe200000006ff */
[----:B------:R-:W-:Y:S01]  /*70e0*/  FMUL.FTZ R142, R163, R156 ;  /* 0x0000009ca38e7220 */ /* 0x000fe20000410000 */
[----:B------:R-:W-:Y:S01]  /*70f0*/  SHF.L.U32 R149, R153, 0x10, RZ ;  /* 0x0000001099957819 */ /* 0x000fe200000006ff */
[----:B------:R-:W-:Y:S01]  /*7100*/  FADD.FTZ R190, -R201, R190 ;  /* 0x000000bec9be7221 */ /* 0x000fe20000010100 */
[----:B------:R-:W-:Y:S01]  /*7110*/  FMUL.FTZ R155, R155, R88 ;  /* 0x000000589b9b7220 */ /* 0x000fe20000410000 */
[C---:B------:R-:W-:Y:S01]  /*7120*/  FFMA.FTZ R163, R95.reuse, R154, R65 ;  /* 0x0000009a5fa37223 */ /* 0x040fe20000010041 */
[----:B------:R-:W-:Y:S01]  /*7130*/  MOV R65, R136 ;  /* 0x0000008800417202 */ /* 0x000fe20000000f00 */
[----:B------:R-:W-:Y:S01]  /*7140*/  FFMA.FTZ R153, R95, R152, R70 ;  /* 0x000000985f997223 */ /* 0x000fe20000010046 */
[----:B------:R-:W-:Y:S01]  /*7150*/  FMUL.FTZ R154, R151, R88 ;  /* 0x00000058979a7220 */ /* 0x000fe20000410000 */
[----:B------:R-:W-:Y:S01]  /*7160*/  FFMA.FTZ R207, R95, R190, R149 ;  /* 0x000000be5fcf7223 */ /* 0x000fe20000010095 */
[----:B------:R-:W-:Y:S01]  /*7170*/  FMUL.FTZ R70, R158, R155 ;  /* 0x0000009b9e467220 */ /* 0x000fe20000410000 */
[----:B------:R-:W-:Y:S01]  /*7180*/  MOV R151, R137 ;  /* 0x0000008900977202 */ /* 0x000fe20000000f00 */
[----:B------:R-:W-:Y:S01]  /*7190*/  FFMA.FTZ R162, R64, R203, R61 ;  /* 0x000000cb40a27223 */ /* 0x000fe2000001003d */
[----:B------:R-:W-:Y:S01]  /*71a0*/  SHF.L.U32 R149, R72, 0x10, RZ ;  /* 0x0000001048957819 */ /* 0x000fe200000006ff */
[-C--:B------:R-:W-:Y:S01]  /*71b0*/  FMUL.FTZ R157, R157, R88.reuse ;  /* 0x000000589d9d7220 */ /* 0x080fe20000410000 */
[----:B------:R-:W-:Y:S01]  /*71c0*/  SHF.L.U32 R158, R113, 0x10, RZ ;  /* 0x00000010719e7819 */ /* 0x000fe200000006ff */
[----:B------:R1:W-:Y:S01]  /*71d0*/  F2F.BF16.F32 R72, R70 ;  /* 0x0000004600487304 */ /* 0x0003e20000202000 */
[----:B------:R-:W-:Y:S01]  /*71e0*/  SHF.L.U32 R201, R65, 0x10, RZ ;  /* 0x0000001041c97819 */ /* 0x000fe200000006ff */
[----:B------:R-:W-:Y:S01]  /*71f0*/  FMUL.FTZ R65, R153, R88 ;  /* 0x0000005899417220 */ /* 0x000fe20000410000 */
[----:B------:R-:W-:Y:S01]  /*7200*/  SHF.L.U32 R152, R151, 0x10, RZ ;  /* 0x0000001097987819 */ /* 0x000fe200000006ff */
[----:B------:R-:W-:Y:S01]  /*7210*/  FMUL.FTZ R149, R149, R154 ;  /* 0x0000009a95957220 */ /* 0x000fe20000410000 */
[----:B------:R-:W-:Y:S01]  /*7220*/  SHF.R.U64 R153, R138, 0x10, R139 ;  /* 0x000000108a997819 */ /* 0x000fe2000000128b */
[----:B------:R-:W-:Y:S01]  /*7230*/  FFMA.FTZ R201, R95, R150, R201 ;  /* 0x000000965fc97223 */ /* 0x000fe200000100c9 */
[----:B------:R-:W-:Y:S01]  /*7240*/  SHF.L.U32 R71, R71, 0x10, RZ ;  /* 0x0000001047477819 */ /* 0x000fe200000006ff */
[----:B------:R-:W-:Y:S01]  /*7250*/  FFMA.FTZ R209, R95, R146, R152 ;  /* 0x000000925fd17223 */ /* 0x000fe20000010098 */
[----:B-1----:R-:W-:Y:S01]  /*7260*/  FMUL.FTZ R70, R158, R65 ;  /* 0x000000419e467220 */ /* 0x002fe20000410000 */
[----:B------:R-:W-:Y:S01]  /*7270*/  FMUL.FTZ R158, R167, R88 ;  /* 0x00000058a79e7220 */ /* 0x000fe20000410000 */
[----:B------:R-:W-:Y:S01]  /*7280*/  SHF.L.U32 R150, R153, 0x10, RZ ;  /* 0x0000001099967819 */ /* 0x000fe200000006ff */
[----:B------:R1:W2:Y:S01]  /*7290*/  F2F.BF16.F32 R151, R149 ;  /* 0x0000009500977304 */ /* 0x0002a20000202000 */
[----:B------:R-:W-:Y:S01]  /*72a0*/  SHF.R.U32.HI R152, RZ, 0x10, R139 ;  /* 0x00000010ff987819 */ /* 0x000fe2000001168b */
[----:B------:R-:W-:Y:S01]  /*72b0*/  FMUL.FTZ R71, R71, R158 ;  /* 0x0000009e47477220 */ /* 0x000fe20000410000 */
[----:B------:R-:W-:Y:S01]  /*72c0*/  SHF.L.U32 R68, R68, 0x10, RZ ;  /* 0x0000001044447819 */ /* 0x000fe200000006ff */
[C---:B------:R-:W-:Y:S01]  /*72d0*/  FFMA.FTZ R197, R95.reuse, R182, R150 ;  /* 0x000000b65fc57223 */ /* 0x040fe20000010096 */
[----:B------:R-:W-:Y:S01]  /*72e0*/  SHF.L.U32 R182, R152, 0x10, RZ ;  /* 0x0000001098b67819 */ /* 0x000fe200000006ff */
[----:B------:R-:W-:Y:S01]  /*72f0*/  FADD.FTZ R162, -R162, R199 ;  /* 0x000000c7a2a27221 */ /* 0x000fe20000010100 */
[----:B------:R-:W-:Y:S01]  /*7300*/  MOV R152, R139 ;  /* 0x0000008b00987202 */ /* 0x000fe20000000f00 */
[----:B------:R-:W-:Y:S01]  /*7310*/  F2F.BF16.F32 R146, R70 ;  /* 0x0000004600927304 */ /* 0x000fe20000202000 */
[----:B------:R-:W-:Y:S01]  /*7320*/  MOV R150, R138 ;  /* 0x0000008a00967202 */ /* 0x000fe20000000f00 */
[----:B------:R-:W-:Y:S01]  /*7330*/  FMUL.FTZ R68, R68, R157 ;  /* 0x0000009d44447220 */ /* 0x000fe20000410000 */
[----:B------:R-:W-:Y:S01]  /*7340*/  SHF.L.U32 R152, R152, 0x10, RZ ;  /* 0x0000001098987819 */ /* 0x000fe200000006ff */
[----:B-1----:R-:W-:Y:S01]  /*7350*/  FFMA.FTZ R149, R95, R162, R182 ;  /* 0x000000a25f957223 */ /* 0x002fe200000100b6 */
[----:B------:R-:W-:Y:S01]  /*7360*/  SHF.L.U32 R153, R150, 0x10, RZ ;  /* 0x0000001096997819 */ /* 0x000fe200000006ff */
[----:B------:R-:W-:Y:S01]  /*7370*/  FMUL.FTZ R162, R147, R88 ;  /* 0x0000005893a27220 */ /* 0x000fe20000410000 */
[----:B------:R-:W-:Y:S01]  /*7380*/  SHF.L.U32 R69, R116, 0x10, RZ ;  /* 0x0000001074457819 */ /* 0x000fe200000006ff */
[----:B------:R1:W3:Y:S01]  /*7390*/  F2F.BF16.F32 R167, R71 ;  /* 0x0000004700a77304 */ /* 0x0002e20000202000 */
[----:B------:R-:W-:Y:S01]  /*73a0*/  SHF.L.U32 R211, R74, 0x10, RZ ;  /* 0x000000104ad37819 */ /* 0x000fe200000006ff */
[C---:B------:R-:W-:Y:S01]  /*73b0*/  FFMA.FTZ R203, R95.reuse, R164, R152 ;  /* 0x000000a45fcb7223 */ /* 0x040fe20000010098 */
[----:B------:R-:W-:Y:S01]  /*73c0*/  FFMA.FTZ R147, R95, R144, R153 ;  /* 0x000000905f937223 */ /* 0x000fe20000010099 */
[----:B--2---:R-:W-:Y:S01]  /*73d0*/  PRMT R213, R72, 0x5410, R151 ;  /* 0x0000541048d57816 */ /* 0x004fe20000000097 */
[----:B------:R-:W2:Y:S01]  /*73e0*/  LDC.64 R152, c[0x0][0x390] ;  /* 0x0000e400ff987b82 */ /* 0x000ea20000000a00 */
[----:B------:R-:W-:Y:S01]  /*73f0*/  SHF.L.U32 R151, R176, 0x10, RZ ;  /* 0x00000010b0977819 */ /* 0x000fe200000006ff */
[----:B------:R-:W-:Y:S01]  /*7400*/  FMUL.FTZ R69, R69, R160 ;  /* 0x000000a045457220 */ /* 0x000fe20000410000 */
[----:B------:R-:W-:Y:S01]  /*7410*/  F2F.BF16.F32 R66, R66 ;  /* 0x0000004200427304 */ /* 0x000fe20000202000 */
[----:B------:R-:W-:Y:S01]  /*7420*/  FMUL.FTZ R164, R207, R88 ;  /* 0x00000058cfa47220 */ /* 0x000fe20000410000 */
[----:B-1----:R-:W-:Y:S01]  /*7430*/  FMUL.FTZ R71, R211, R162 ;  /* 0x000000a2d3477220 */ /* 0x002fe20000410000 */
[----:B------:R-:W-:Y:S01]  /*7440*/  SHF.L.U32 R184, R114, 0x10, RZ ;  /* 0x0000001072b87819 */ /* 0x000fe200000006ff */
[-C--:B------:R-:W-:Y:S01]  /*7450*/  FMUL.FTZ R159, R159, R88.reuse ;  /* 0x000000589f9f7220 */ /* 0x080fe20000410000 */
[----:B------:R-:W-:Y:S01]  /*7460*/  SHF.L.U32 R74, R112, 0x10, RZ ;  /* 0x00000010704a7819 */ /* 0x000fe200000006ff */
[----:B------:R-:W-:Y:S01]  /*7470*/  FMUL.FTZ R163, R163, R88 ;  /* 0x00000058a3a37220 */ /* 0x000fe20000410000 */
[----:B---3--:R-:W-:Y:S01]  /*7480*/  PRMT R211, R146, 0x5410, R167 ;  /* 0x0000541092d37816 */ /* 0x008fe200000000a7 */
[----:B------:R-:W1:Y:S01]  /*7490*/  F2F.BF16.F32 R73, R73 ;  /* 0x0000004900497304 */ /* 0x000e620000202000 */
[----:B------:R-:W-:Y:S01]  /*74a0*/  FMUL.FTZ R146, R151, R164 ;  /* 0x000000a497927220 */ /* 0x000fe20000410000 */
[----:B------:R-:W-:Y:S01]  /*74b0*/  SHF.R.U32.HI R199, RZ, 0x10, R137 ;  /* 0x00000010ffc77819 */ /* 0x000fe20000011689 */
[----:B------:R-:W3:Y:S01]  /*74c0*/  LDC.64 R150, c[0x0][0x468] ;  /* 0x00011a00ff967b82 */ /* 0x000ee20000000a00 */
[----:B------:R-:W-:Y:S01]  /*74d0*/  FMUL.FTZ R70, R184, R159 ;  /* 0x0000009fb8467220 */ /* 0x000fe20000410000 */
[----:B------:R-:W-:Y:S01]  /*74e0*/  FMUL.FTZ R74, R74, R163 ;  /* 0x000000a34a4a7220 */ /* 0x000fe20000410000 */
[----:B------:R-:W-:Y:S01]  /*74f0*/  SHF.L.U32 R199, R199, 0x10, RZ ;  /* 0x00000010c7c77819 */ /* 0x000fe200000006ff */
[----:B------:R-:W-:Y:S01]  /*7500*/  FMUL.FTZ R167, R209, R88 ;  /* 0x00000058d1a77220 */ /* 0x000fe20000410000 */
[----:B------:R-:W4:Y:S01]  /*7510*/  F2F.BF16.F32 R67, R67 ;  /* 0x0000004300437304 */ /* 0x000f220000202000 */
[----:B------:R-:W-:-:S02]  /*7520*/  SHF.L.U32 R75, R75, 0x10, RZ ;  /* 0x000000104b4b7819 */ /* 0x000fc400000006ff */
[----:B------:R-:W-:Y:S01]  /*7530*/  FFMA.FTZ R199, R95, R198, R199 ;  /* 0x000000c65fc77223 */ /* 0x000fe200000100c7 */
[----:B-1----:R-:W-:-:S04]  /*7540*/  PRMT R73, R66, 0x5410, R73 ;  /* 0x0000541042497816 */ /* 0x002fc80000000049 */
[----:B------:R-:W-:Y:S01]  /*7550*/  F2F.BF16.F32 R145, R145 ;  /* 0x0000009100917304 */ /* 0x000fe20000202000 */
[----:B------:R-:W-:-:S04]  /*7560*/  FMUL.FTZ R176, R199, R88 ;  /* 0x00000058c7b07220 */ /* 0x000fc80000410000 */
[----:B------:R-:W-:Y:S01]  /*7570*/  FMUL.FTZ R184, R75, R176 ;  /* 0x000000b04bb87220 */ /* 0x000fe20000410000 */
[----:B----4-:R-:W-:Y:S02]  /*7580*/  IMAD.WIDE.U32 R66, R67, 0x10000, RZ ;  /* 0x0001000043427825 */ /* 0x010fe400078e00ff */
[----:B------:R-:W1:Y:S03]  /*7590*/  F2F.BF16.F32 R148, R148 ;  /* 0x0000009400947304 */ /* 0x000e660000202000 */
[----:B------:R-:W-:-:S05]  /*75a0*/  LOP3.LUT R73, R73, R67, RZ, 0xfc, !PT ;  /* 0x0000004349497212 */ /* 0x000fca00078efcff */
[----:B------:R-:W4:Y:S01]  /*75b0*/  F2F.BF16.F32 R143, R143 ;  /* 0x0000008f008f7304 */ /* 0x000f220000202000 */
[----:B-1----:R-:W-:-:S07]  /*75c0*/  PRMT R215, R145, 0x5410, R148 ;  /* 0x0000541091d77816 */ /* 0x002fce0000000094 */
[----:B------:R-:W1:Y:S01]  /*75d0*/  F2F.BF16.F32 R68, R68 ;  /* 0x0000004400447304 */ /* 0x000e620000202000 */
[----:B----4-:R-:W-:-:S07]  /*75e0*/  LOP3.LUT R72, R66, R143, RZ, 0xfc, !PT ;  /* 0x0000008f42487212 */ /* 0x010fce00078efcff */
[----:B------:R-:W4:Y:S01]  /*75f0*/  F2F.BF16.F32 R69, R69 ;  /* 0x0000004500457304 */ /* 0x000f220000202000 */
[----:B-1----:R-:W-:-:S07]  /*7600*/  IMAD.WIDE.U32 R66, R68, 0x10000, RZ ;  /* 0x0001000044427825 */ /* 0x002fce00078e00ff */
[----:B------:R-:W1:Y:S01]  /*7610*/  F2F.BF16.F32 R142, R142 ;  /* 0x0000008e008e7304 */ /* 0x000e620000202000 */
[----:B------:R-:W-:-:S05]  /*7620*/  SHF.L.U32 R68, R111, 0x10, RZ ;  /* 0x000000106f447819 */ /* 0x000fca00000006ff */
[----:B------:R-:W-:Y:S02]  /*7630*/  FMUL.FTZ R143, R68, R167 ;  /* 0x000000a7448f7220 */ /* 0x000fe40000410000 */
[----:B------:R5:W0:Y:S08]  /*7640*/  F2F.BF16.F32 R144, R71 ;  /* 0x0000004700907304 */ /* 0x000a300000202000 */
[----:B------:R4:W3:Y:S01]  /*7650*/  F2F.BF16.F32 R205, R70 ;  /* 0x0000004600cd7304 */ /* 0x0008e20000202000 */
[----:B-----5:R-:W-:-:S07]  /*7660*/  LOP3.LUT R71, R215, R67, RZ, 0xfc, !PT ;  /* 0x00000043d7477212 */ /* 0x020fce00078efcff */
[----:B------:R0:W5:Y:S01]  /*7670*/  F2F.BF16.F32 R145, R74 ;  /* 0x0000004a00917304 */ /* 0x0001620000202000 */
[----:B----4-:R-:W-:Y:S01]  /*7680*/  LOP3.LUT R70, R66, R69, RZ, 0xfc, !PT ;  /* 0x0000004542467212 */ /* 0x010fe200078efcff */
[----:B--2---:R-:W-:-:S04]  /*7690*/  IMAD.WIDE.U32 R66, R175, 0x8, R152 ;  /* 0x00000008af427825 */ /* 0x004fc800078e0098 */
[----:B-1----:R-:W-:Y:S02]  /*76a0*/  IMAD.WIDE.U32 R68, R142, 0x10000, RZ ;  /* 0x000100008e447825 */ /* 0x002fe400078e00ff */
[----:B------:R1:W-:Y:S01]  /*76b0*/  F2F.BF16.F32 R190, R143 ;  /* 0x0000008f00be7304 */ /* 0x0003e20000202000 */
[----:B------:R-:W2:Y:S01]  /*76c0*/  LDG.E.64 R66, desc[UR8][R66.64] ;  /* 0x0000000842427981 */ /* 0x000ea2000c1e1b00 */
[----:B0-----:R-:W-:Y:S01]  /*76d0*/  IMAD.WIDE.U32 R74, R144, 0x10000, RZ ;  /* 0x00010000904a7825 */ /* 0x001fe200078e00ff */
[----:B---3--:R-:W-:-:S03]  /*76e0*/  LOP3.LUT R68, R68, R205, RZ, 0xfc, !PT ;  /* 0x000000cd44447212 */ /* 0x008fc600078efcff */
[----:B------:R-:W-:Y:S01]  /*76f0*/  FMUL.FTZ R182, R201, R88 ;  /* 0x00000058c9b67220 */ /* 0x000fe20000410000 */
[----:B------:R-:W-:Y:S02]  /*7700*/  SHF.L.U32 R205, R110, 0x10, RZ ;  /* 0x000000106ecd7819 */ /* 0x000fe400000006ff */
[----:B-----5:R-:W-:Y:S01]  /*7710*/  LOP3.LUT R74, R74, R145, RZ, 0xfc, !PT ;  /* 0x000000914a4a7212 */ /* 0x020fe200078efcff */
[----:B------:R-:W-:Y:S01]  /*7720*/  IMAD.WIDE.U32 R144, R172, 0x8, R152 ;  /* 0x00000008ac907825 */ /* 0x000fe200078e0098 */
[----:B------:R0:W3:Y:S01]  /*7730*/  F2F.BF16.F32 R199, R184 ;  /* 0x000000b800c77304 */ /* 0x0000e20000202000 */
[----:B------:R-:W-:Y:S02]  /*7740*/  SHF.L.U32 R198, R173, 0x10, RZ ;  /* 0x00000010adc67819 */ /* 0x000fe400000006ff */
[----:B-1----:R-:W-:-:S04]  /*7750*/  IMAD.WIDE.U32 R142, R175, 0x8, R150 ;  /* 0x00000008af8e7825 */ /* 0x002fc800078e0096 */
[----:B------:R-:W-:Y:S01]  /*7760*/  FMUL.FTZ R148, R205, R182 ;  /* 0x000000b6cd947220 */ /* 0x000fe20000410000 */
[----:B------:R-:W-:Y:S01]  /*7770*/  SHF.L.U32 R201, R109, 0x10, RZ ;  /* 0x000000106dc97819 */ /* 0x000fe200000006ff */
[-C--:B------:R-:W-:Y:S01]  /*7780*/  FMUL.FTZ R175, R197, R88.reuse ;  /* 0x00000058c5af7220 */ /* 0x080fe20000410000 */
[----:B------:R-:W-:Y:S01]  /*7790*/  IMAD.WIDE.U32 R172, R172, 0x8, R150 ;  /* 0x00000008acac7825 */ /* 0x000fe200078e0096 */
[----:B------:R1:W-:Y:S03]  /*77a0*/  STG.E.64 desc[UR8][R142.64], R72 ;  /* 0x000000488e007986 */ /* 0x0003e6000c101b08 */
[-C--:B0-----:R-:W-:Y:S01]  /*77b0*/  FMUL.FTZ R184, R203, R88.reuse ;  /* 0x00000058cbb87220 */ /* 0x081fe20000410000 */
[----:B------:R-:W-:Y:S01]  /*77c0*/  SHF.L.U32 R203, R174, 0x10, RZ ;  /* 0x00000010aecb7819 */ /* 0x000fe200000006ff */
[----:B------:R-:W-:Y:S01]  /*77d0*/  FMUL.FTZ R174, R149, R88 ;  /* 0x0000005895ae7220 */ /* 0x000fe20000410000 */
[----:B------:R-:W4:Y:S01]  /*77e0*/  LDG.E.64 R144, desc[UR8][R144.64] ;  /* 0x0000000890907981 */ /* 0x000f22000c1e1b00 */
[----:B------:R0:W-:Y:S01]  /*77f0*/  F2F.BF16.F32 R197, R148 ;  /* 0x0000009400c57304 */ /* 0x0001e20000202000 */
[----:B------:R-:W-:Y:S01]  /*7800*/  FMUL.FTZ R198, R198, R175 ;  /* 0x000000afc6c67220 */ /* 0x000fe20000410000 */
[----:B------:R-:W-:Y:S01]  /*7810*/  FMUL.FTZ R149, R203, R174 ;  /* 0x000000aecb957220 */ /* 0x000fe20000410000 */
[----:B------:R5:W-:Y:S01]  /*7820*/  STG.E.64 desc[UR8][R172.64], R70 ;  /* 0x00000046ac007986 */ /* 0x000be2000c101b08 */
[----:B------:R-:W-:-:S04]  /*7830*/  LOP3.LUT R69, R213, R69, RZ, 0xfc, !PT ;  /* 0x00000045d5457212 */ /* 0x000fc800078efcff */
[----:B------:R-:W3:Y:S01]  /*7840*/  F2F.BF16.F32 R146, R146 ;  /* 0x0000009200927304 */ /* 0x000ee20000202000 */
[----:B-1----:R-:W-:-:S04]  /*7850*/  IMAD.WIDE.U32 R72, R171, 0x8, R152 ;  /* 0x00000008ab487825 */ /* 0x002fc800078e0098 */
[----:B0-----:R-:W-:Y:S01]  /*7860*/  FMUL.FTZ R148, R201, R184 ;  /* 0x000000b8c9947220 */ /* 0x001fe20000410000 */
[----:B------:R-:W-:Y:S01]  /*7870*/  SHF.L.U32 R201, R108, 0x10, RZ ;  /* 0x000000106cc97819 */ /* 0x000fe200000006ff */
[----:B------:R-:W4:Y:S01]  /*7880*/  LDG.E.64 R72, desc[UR8][R72.64] ;  /* 0x0000000848487981 */ /* 0x000f22000c1e1b00 */
[----:B-----5:R-:W-:Y:S01]  /*7890*/  FMUL.FTZ R172, R147, R88 ;  /* 0x0000005893ac7220 */ /* 0x020fe20000410000 */
[----:B------:R-:W-:Y:S02]  /*78a0*/  IMAD.WIDE.U32 R70, R171, 0x8, R150 ;  /* 0x00000008ab467825 */ /* 0x000fe400078e0096 */
[----:B------:R-:W-:Y:S02]  /*78b0*/  F2F.BF16.F32 R148, R148 ;  /* 0x0000009400947304 */ /* 0x000fe40000202000 */
[----:B------:R-:W-:Y:S01]  /*78c0*/  FMUL.FTZ R173, R201, R172 ;  /* 0x000000acc9ad7220 */ /* 0x000fe20000410000 */
[----:B------:R-:W-:-:S05]  /*78d0*/  IMAD.WIDE.U32 R142, R170, 0x8, R152 ;  /* 0x00000008aa8e7825 */ /* 0x000fca00078e0098 */
[----:B------:R-:W0:Y:S01]  /*78e0*/  F2F.BF16.F32 R149, R149 ;  /* 0x0000009500957304 */ /* 0x000e220000202000 */
[----:B------:R1:W-:Y:S01]  /*78f0*/  STG.E.64 desc[UR8][R70.64], R68 ;  /* 0x0000004446007986 */ /* 0x0003e2000c101b08 */
[----:B------:R-:W-:Y:S01]  /*7900*/  LOP3.LUT R75, R211, R75, RZ, 0xfc, !PT ;  /* 0x0000004bd34b7212 */ /* 0x000fe200078efcff */
[----:B------:R-:W-:Y:S02]  /*7910*/  IMAD.WIDE.U32 R170, R170, 0x8, R150 ;  /* 0x00000008aaaa7825 */ /* 0x000fe400078e0096 */
[----:B------:R-:W5:Y:S03]  /*7920*/  LDG.E.64 R142, desc[UR8][R142.64] ;  /* 0x000000088e8e7981 */ /* 0x000f66000c1e1b00 */
[----:B------:R-:W0:Y:S01]  /*7930*/  F2F.BF16.F32 R198, R198 ;  /* 0x000000c600c67304 */ /* 0x000e220000202000 */
[----:B---3--:R-:W-:Y:S01]  /*7940*/  PRMT R199, R190, 0x5410, R199 ;  /* 0x00005410bec77816 */ /* 0x008fe200000000c7 */
[----:B------:R3:W-:Y:S01]  /*7950*/  STG.E.64 desc[UR8][R170.64], R74 ;  /* 0x0000004aaa007986 */ /* 0x0007e2000c101b08 */
[----:B-1----:R-:W-:-:S05]  /*7960*/  IMAD.WIDE.U32 R68, R169, 0x8, R152 ;  /* 0x00000008a9447825 */ /* 0x002fca00078e0098 */
[----:B------:R-:W1:Y:S01]  /*7970*/  F2F.BF16.F32 R173, R173 ;  /* 0x000000ad00ad7304 */ /* 0x000e620000202000 */
[----:B------:R-:W-:Y:S01]  /*7980*/  IMAD.WIDE.U32 R70, R146, 0x10000, RZ ;  /* 0x0001000092467825 */ /* 0x000fe200078e00ff */
[----:B------:R-:W5:Y:S03]  /*7990*/  LDG.E.64 R68, desc[UR8][R68.64] ;  /* 0x0000000844447981 */ /* 0x000f66000c1e1b00 */
[----:B---3--:R-:W-:Y:S01]  /*79a0*/  IMAD.WIDE.U32 R74, R169, 0x8, R150 ;  /* 0x00000008a94a7825 */ /* 0x008fe200078e0096 */
[----:B------:R-:W-:Y:S02]  /*79b0*/  LOP3.LUT R71, R199, R71, RZ, 0xfc, !PT ;  /* 0x00000047c7477212 */ /* 0x000fe400078efcff */
[----:B------:R-:W-:Y:S02]  /*79c0*/  LOP3.LUT R70, R70, R197, RZ, 0xfc, !PT ;  /* 0x000000c546467212 */ /* 0x000fe400078efcff */
[----:B0-----:R-:W-:Y:S01]  /*79d0*/  PRMT R169, R148, 0x5410, R149 ;  /* 0x0000541094a97816 */ /* 0x001fe20000000095 */
[----:B------:R-:W-:-:S02]  /*79e0*/  IMAD.WIDE.U32 R148, R198, 0x10000, RZ ;  /* 0x00010000c6947825 */ /* 0x000fc400078e00ff */
[----:B------:R0:W-:Y:S02]  /*79f0*/  STG.E.64 desc[UR8][R74.64], R70 ;  /* 0x000000464a007986 */ /* 0x0001e4000c101b08 */
[----:B------:R-:W-:-:S06]  /*7a00*/  IMAD.WIDE.U32 R146, R99, 0x8, R152 ;  /* 0x0000000863927825 */ /* 0x000fcc00078e0098 */
[----:B------:R-:W3:Y:S01]  /*7a10*/  LDG.E.64 R146, desc[UR8][R146.64] ;  /* 0x0000000892927981 */ /* 0x000ee2000c1e1b00 */
[----:B0-----:R-:W-:Y:S01]  /*7a20*/  LOP3.LUT R71, R169, R149, RZ, 0xfc, !PT ;  /* 0x00000095a9477212 */ /* 0x001fe200078efcff */
[----:B------:R-:W-:Y:S01]  /*7a30*/  IMAD.WIDE.U32 R74, R99, 0x8, R150 ;  /* 0x00000008634a7825 */ /* 0x000fe200078e0096 */
[----:B-1----:R-:W-:-:S03]  /*7a40*/  LOP3.LUT R70, R148, R173, RZ, 0xfc, !PT ;  /* 0x000000ad94467212 */ /* 0x002fc600078efcff */
[----:B------:R-:W-:Y:S02]  /*7a50*/  IMAD.WIDE.U32 R148, R89, 0x8, R152 ;  /* 0x0000000859947825 */ /* 0x000fe400078e0098 */
[----:B------:R0:W-:Y:S04]  /*7a60*/  STG.E.64 desc[UR8][R74.64], R70 ;  /* 0x000000464a007986 */ /* 0x0001e8000c101b08 */
[----:B------:R-:W3:Y:S01]  /*7a70*/  LDG.E.64 R148, desc[UR8][R148.64] ;  /* 0x0000000894947981 */ /* 0x000ee2000c1e1b00 */
[C---:B------:R-:W-:Y:S01]  /*7a80*/  FFMA.FTZ R152, R64.reuse, R97, R61 ;  /* 0x0000006140987223 */ /* 0x040fe2000001003d */
[----:B------:R-:W-:Y:S01]  /*7a90*/  SHF.R.U32.HI R97, RZ, 0x10, R141 ;  /* 0x00000010ff617819 */ /* 0x000fe2000001168d */
[----:B------:R-:W-:Y:S01]  /*7aa0*/  FFMA.FTZ R92, R64, R92, R61 ;  /* 0x0000005c405c7223 */ /* 0x000fe2000001003d */
[----:B------:R-:W-:Y:S01]  /*7ab0*/  SHF.R.U64 R99, R140, 0x10, R141 ;  /* 0x000000108c637819 */ /* 0x000fe2000000128d */
[----:B------:R-:W-:Y:S01]  /*7ac0*/  FFMA.FTZ R153, R64, R98, R61 ;  /* 0x0000006240997223 */ /* 0x000fe2000001003d */
[----:B0-----:R-:W-:Y:S01]  /*7ad0*/  SHF.L.U32 R74, R97, 0x10, RZ ;  /* 0x00000010614a7819 */ /* 0x001fe200000006ff */
[----:B------:R-:W-:Y:S01]  /*7ae0*/  FADD.FTZ R71, -R92, R91 ;  /* 0x0000005b5c477221 */ /* 0x000fe20000010100 */
[----:B------:R-:W-:Y:S01]  /*7af0*/  MOV R70, R141 ;  /* 0x0000008d00467202 */ /* 0x000fe20000000f00 */
[----:B------:R-:W-:Y:S01]  /*7b00*/  FADD.FTZ R93, -R152, R93 ;  /* 0x0000005d985d7221 */ /* 0x000fe20000010100 */
[----:B------:R-:W-:Y:S01]  /*7b10*/  SHF.L.U32 R98, R99, 0x10, RZ ;  /* 0x0000001063627819 */ /* 0x000fe200000006ff */
[----:B------:R-:W-:Y:S01]  /*7b20*/  FADD.FTZ R153, -R153, R90 ;  /* 0x0000005a99997221 */ /* 0x000fe20000010100 */
[----:B------:R-:W-:Y:S01]  /*7b30*/  FFMA.FTZ R71, R95, R71, R74 ;  /* 0x000000475f477223 */ /* 0x000fe2000001004a */
[----:B------:R-:W-:-:S02]  /*7b40*/  SHF.L.U32 R90, R70, 0x10, RZ ;  /* 0x00000010465a7819 */ /* 0x000fc400000006ff */
[----:B------:R-:W-:Y:S01]  /*7b50*/  FFMA.FTZ R93, R95, R93, R98 ;  /* 0x0000005d5f5d7223 */ /* 0x000fe20000010062 */
[----:B------:R-:W-:Y:S01]  /*7b60*/  FMUL.FTZ R70, R71, R88 ;  /* 0x0000005847467220 */ /* 0x000fe20000410000 */
[----:B------:R-:W-:Y:S01]  /*7b70*/  FFMA.FTZ R71, R64, R94, R61 ;  /* 0x0000005e40477223 */ /* 0x000fe2000001003d */
[----:B------:R-:W-:Y:S01]  /*7b80*/  FFMA.FTZ R61, R95, R153, R90 ;  /* 0x000000995f3d7223 */ /* 0x000fe2000001005a */
[----:B------:R-:W-:Y:S01]  /*7b90*/  SHF.L.U32 R75, R62, 0x10, RZ ;  /* 0x000000103e4b7819 */ /* 0x000fe200000006ff */
[----:B------:R-:W-:Y:S01]  /*7ba0*/  FMUL.FTZ R62, R93, R88 ;  /* 0x000000585d3e7220 */ /* 0x000fe20000410000 */
[----:B------:R-:W-:Y:S02]  /*7bb0*/  SHF.L.U32 R91, R60, 0x10, RZ ;  /* 0x000000103c5b7819 */ /* 0x000fe400000006ff */
[----:B------:R-:W-:Y:S01]  /*7bc0*/  MOV R60, R140 ;  /* 0x0000008c003c7202 */ /* 0x000fe20000000f00 */
[----:B------:R-:W-:Y:S01]  /*7bd0*/  FMUL.FTZ R64, R61, R88 ;  /* 0x000000583d407220 */ /* 0x000fe20000410000 */
[----:B------:R-:W-:Y:S01]  /*7be0*/  SHF.L.U32 R93, R107, 0x10, RZ ;  /* 0x000000106b5d7819 */ /* 0x000fe200000006ff */
[----:B------:R-:W-:Y:S01]  /*7bf0*/  FADD.FTZ R71, -R71, R96 ;  /* 0x0000006047477221 */ /* 0x000fe20000010100 */
[----:B------:R-:W-:Y:S01]  /*7c00*/  SHF.L.U32 R60, R60, 0x10, RZ ;  /* 0x000000103c3c7819 */ /* 0x000fe200000006ff */
[----:B------:R-:W-:Y:S01]  /*7c10*/  FMUL.FTZ R91, R91, R70 ;  /* 0x000000465b5b7220 */ /* 0x000fe20000410000 */
[----:B------:R-:W-:Y:S01]  /*7c20*/  FMUL.FTZ R74, R75, R62 ;  /* 0x0000003e4b4a7220 */ /* 0x000fe20000410000 */
[----:B------:R-:W-:-:S02]  /*7c30*/  FMUL.FTZ R90, R93, R64 ;  /* 0x000000405d5a7220 */ /* 0x000fc40000410000 */
[----:B------:R-:W-:Y:S01]  /*7c40*/  FFMA.FTZ R71, R95, R71, R60 ;  /* 0x000000475f477223 */ /* 0x000fe2000001003c */
[----:B------:R0:W1:Y:S03]  /*7c50*/  F2F.BF16.F32 R75, R74 ;  /* 0x0000004a004b7304 */ /* 0x0000660000202000 */
[----:B------:R-:W-:-:S05]  /*7c60*/  FMUL.FTZ R71, R71, R88 ;  /* 0x0000005847477220 */ /* 0x000fca0000410000 */
[----:B------:R-:W-:Y:S01]  /*7c70*/  F2F.BF16.F32 R91, R91 ;  /* 0x0000005b005b7304 */ /* 0x000fe20000202000 */
[----:B0-----:R-:W-:-:S07]  /*7c80*/  SHF.L.U32 R74, R106, 0x10, RZ ;  /* 0x000000106a4a7819 */ /* 0x001fce00000006ff */
[----:B------:R-:W0:Y:S01]  /*7c90*/  F2F.BF16.F32 R90, R90 ;  /* 0x0000005a005a7304 */ /* 0x000e220000202000 */
[----:B------:R-:W-:-:S07]  /*7ca0*/  FMUL.FTZ R74, R74, R71 ;  /* 0x000000474a4a7220 */ /* 0x000fce0000410000 */
[----:B------:R-:W0:Y:S01]  /*7cb0*/  F2F.BF16.F32 R93, R74 ;  /* 0x0000004a005d7304 */ /* 0x000e220000202000 */
[----:B-1----:R-:W-:Y:S01]  /*7cc0*/  IMAD.WIDE.U32 R60, R75, 0x10000, RZ ;  /* 0x000100004b3c7825 */ /* 0x002fe200078e00ff */
[----:B0-----:R-:W-:-:S03]  /*7cd0*/  PRMT R95, R90, 0x5410, R91 ;  /* 0x000054105a5f7816 */ /* 0x001fc6000000005b */
[----:B------:R-:W-:Y:S01]  /*7ce0*/  IMAD.WIDE.U32 R150, R89, 0x8, R150 ;  /* 0x0000000859967825 */ /* 0x000fe200078e0096 */
[----:B------:R-:W-:Y:S02]  /*7cf0*/  LOP3.LUT R60, R60, R93, RZ, 0xfc, !PT ;  /* 0x0000005d3c3c7212 */ /* 0x000fe400078efcff */
[----:B------:R-:W-:-:S05]  /*7d00*/  LOP3.LUT R61, R95, R61, RZ, 0xfc, !PT ;  /* 0x0000003d5f3d7212 */ /* 0x000fca00078efcff */
[----:B------:R0:W-:Y:S01]  /*7d10*/  STG.E.64 desc[UR8][R150.64], R60 ;  /* 0x0000003c96007986 */ /* 0x0001e2000c101b08 */
[C-C-:B--2---:R-:W-:Y:S02]  /*7d20*/  SHF.R.U64 R88, R66.reuse, 0x10, R67.reuse ;  /* 0x0000001042587819 */ /* 0x144fe40000001243 */
[----:B------:R-:W-:Y:S02]  /*7d30*/  SHF.R.U32.HI R92, RZ, 0x10, R67 ;  /* 0x00000010ff5c7819 */ /* 0x000fe40000011643 */
[----:B------:R-:W-:Y:S02]  /*7d40*/  SHF.L.U32 R67, R67, 0x10, RZ ;  /* 0x0000001043437819 */ /* 0x000fe400000006ff */
[----:B------:R-:W-:-:S03]  /*7d50*/  SHF.L.U32 R75, R66, 0x10, RZ ;  /* 0x00000010424b7819 */ /* 0x000fc600000006ff */
[----:B------:R-:W-:Y:S01]  /*7d60*/  FMUL.FTZ R90, R180, R67 ;  /* 0x00000043b45a7220 */ /* 0x000fe20000410000 */
[----:B----4-:R-:W-:Y:S02]  /*7d70*/  SHF.L.U32 R67, R144, 0x10, RZ ;  /* 0x0000001090437819 */ /* 0x010fe400000006ff */
[----:B------:R-:W-:Y:S02]  /*7d80*/  SHF.L.U32 R66, R145, 0x10, RZ ;  /* 0x0000001091427819 */ /* 0x000fe400000006ff */
[----:B------:R-:W-:Y:S01]  /*7d90*/  SHF.R.U32.HI R96, RZ, 0x10, R145 ;  /* 0x00000010ff607819 */ /* 0x000fe20000011691 */
[----:B------:R-:W-:Y:S02]  /*7da0*/  FMUL.FTZ R89, R160, R67 ;  /* 0x00000043a0597220 */ /* 0x000fe40000410000 */
[----:B------:R-:W-:Y:S01]  /*7db0*/  FMUL.FTZ R93, R161, R66 ;  /* 0x00000042a15d7220 */ /* 0x000fe20000410000 */
[----:B------:R-:W-:Y:S02]  /*7dc0*/  SHF.L.U32 R96, R96, 0x10, RZ ;  /* 0x0000001060607819 */ /* 0x000fe400000006ff */
[----:B------:R-:W-:-:S02]  /*7dd0*/  SHF.R.U64 R67, R72, 0x10, R73 ;  /* 0x0000001048437819 */ /* 0x000fc40000001249 */
[----:B------:R-:W-:Y:S02]  /*7de0*/  SHF.L.U32 R66, R73, 0x10, RZ ;  /* 0x0000001049427819 */ /* 0x000fe400000006ff */
[----:B------:R-:W-:Y:S02]  /*7df0*/  SHF.R.U32.HI R73, RZ, 0x10, R73 ;  /* 0x00000010ff497819 */ /* 0x000fe40000011649 */
[----:B------:R-:W-:Y:S01]  /*7e00*/  SHF.L.U32 R67, R67, 0x10, RZ ;  /* 0x0000001043437819 */ /* 0x000fe200000006ff */
[----:B------:R-:W-:Y:S01]  /*7e10*/  FMUL.FTZ R96, R63, R96 ;  /* 0x000000603f607220 */ /* 0x000fe20000410000 */
[----:B------:R-:W-:-:S03]  /*7e20*/  SHF.L.U32 R63, R73, 0x10, RZ ;  /* 0x00000010493f7819 */ /* 0x000fc600000006ff */
[----:B------:R-:W-:Y:S01]  /*7e30*/  FMUL.FTZ R98, R156, R67 ;  /* 0x000000439c627220 */ /* 0x000fe20000410000 */
[----:B------:R-:W-:Y:S01]  /*7e40*/  FMUL.FTZ R97, R155, R66 ;  /* 0x000000429b617220 */ /* 0x000fe20000410000 */
[----:B------:R-:W-:Y:S01]  /*7e50*/  FMUL.FTZ R160, R154, R63 ;  /* 0x0000003f9aa07220 */ /* 0x000fe20000410000 */
[----:B-----5:R-:W-:Y:S02]  /*7e60*/  SHF.R.U64 R67, R142, 0x10, R143 ;  /* 0x000000108e437819 */ /* 0x020fe4000000128f */
[----:B------:R-:W-:Y:S02]  /*7e70*/  SHF.L.U32 R66, R143, 0x10, RZ ;  /* 0x000000108f427819 */ /* 0x000fe400000006ff */
[----:B------:R-:W-:-:S03]  /*7e80*/  SHF.L.U32 R63, R67, 0x10, RZ ;  /* 0x00000010433f7819 */ /* 0x000fc600000006ff */
[----:B------:R-:W-:Y:S02]  /*7e90*/  FMUL.FTZ R161, R65, R66 ;  /* 0x0000004241a17220 */ /* 0x000fe40000410000 */
[----:B------:R-:W-:Y:S01]  /*7ea0*/  FMUL.FTZ R162, R162, R63 ;  /* 0x0000003fa2a27220 */ /* 0x000fe20000410000 */
[----:B------:R-:W-:Y:S02]  /*7eb0*/  SHF.R.U32.HI R143, RZ, 0x10, R143 ;  /* 0x00000010ff8f7819 */ /* 0x000fe4000001168f */
[--C-:B------:R-:W-:Y:S02]  /*7ec0*/  SHF.R.U64 R67, R68, 0x10, R69.reuse ;  /* 0x0000001044437819 */ /* 0x100fe40000001245 */
[----:B------:R-:W-:Y:S02]  /*7ed0*/  SHF.L.U32 R66, R69, 0x10, RZ ;  /* 0x0000001045427819 */ /* 0x000fe400000006ff */
[----:B------:R-:W-:Y:S02]  /*7ee0*/  SHF.L.U32 R63, R67, 0x10, RZ ;  /* 0x00000010433f7819 */ /* 0x000fe400000006ff */
[----:B------:R-:W-:-:S02]  /*7ef0*/  SHF.R.U32.HI R69, RZ, 0x10, R69 ;  /* 0x00000010ff457819 */ /* 0x000fc40000011645 */
[----:B------:R-:W-:Y:S01]  /*7f00*/  SHF.L.U32 R91, R88, 0x10, RZ ;  /* 0x00000010585b7819 */ /* 0x000fe200000006ff */
[----:B------:R-:W-:Y:S01]  /*7f10*/  FMUL.FTZ R152, R164, R63 ;  /* 0x0000003fa4987220 */ /* 0x000fe20000410000 */
[----:B------:R-:W-:Y:S02]  /*7f20*/  SHF.L.U32 R65, R143, 0x10, RZ ;  /* 0x000000108f417819 */ /* 0x000fe400000006ff */
        /* <DEDUP_REMOVED lines=8> */
[----:B------:R-:W-:-:S02]  /*7fb0*/  SHF.R.U64 R94, R144, 0x10, R145 ;  /* 0x00000010905e7819 */ /* 0x000fc40000001291 */
[C-C-:B---3--:R-:W-:Y:S02]  /*7fc0*/  SHF.R.U64 R182, R146.reuse, 0x10, R147.reuse ;  /* 0x0000001092b67819 */ /* 0x148fe40000001293 */
[----:B------:R-:W-:Y:S02]  /*7fd0*/  SHF.R.U32.HI R63, RZ, 0x10, R147 ;  /* 0x00000010ff3f7819 */ /* 0x000fe40000011693 */
[----:B------:R-:W-:Y:S02]  /*7fe0*/  SHF.L.U32 R173, R146, 0x10, RZ ;  /* 0x0000001092ad7819 */ /* 0x000fe400000006ff */
[----:B------:R-:W-:Y:S02]  /*7ff0*/  SHF.L.U32 R92, R92, 0x10, RZ ;  /* 0x000000105c5c7819 */ /* 0x000fe400000006ff */
[----:B------:R-:W-:Y:S02]  /*8000*/  SHF.L.U32 R94, R94, 0x10, RZ ;  /* 0x000000105e5e7819 */ /* 0x000fe400000006ff */
[----:B------:R-:W-:-:S02]  /*8010*/  SHF.R.U64 R66, R148, 0x10, R149 ;  /* 0x0000001094427819 */ /* 0x000fc40000001295 */
[----:B------:R-:W-:Y:S02]  /*8020*/  SHF.R.U32.HI R65, RZ, 0x10, R149 ;  /* 0x00000010ff417819 */ /* 0x000fe40000011695 */
[----:B------:R-:W-:Y:S02]  /*8030*/  SHF.L.U32 R72, R72, 0x10, RZ ;  /* 0x0000001048487819 */ /* 0x000fe400000006ff */
[----:B------:R-:W-:Y:S02]  /*8040*/  SHF.L.U32 R142, R142, 0x10, RZ ;  /* 0x000000108e8e7819 */ /* 0x000fe400000006ff */
[----:B------:R-:W-:Y:S02]  /*8050*/  SHF.L.U32 R197, R147, 0x10, RZ ;  /* 0x0000001093c57819 */ /* 0x000fe400000006ff */
[----:B------:R-:W-:Y:S02]  /*8060*/  SHF.L.U32 R182, R182, 0x10, RZ ;  /* 0x00000010b6b67819 */ /* 0x000fe400000006ff */
[----:B------:R-:W-:-:S02]  /*8070*/  SHF.L.U32 R63, R63, 0x10, RZ ;  /* 0x000000103f3f7819 */ /* 0x000fc400000006ff */
[----:B------:R-:W-:Y:S02]  /*8080*/  SHF.L.U32 R143, R149, 0x10, RZ ;  /* 0x00000010958f7819 */ /* 0x000fe400000006ff */
[----:B------:R-:W-:Y:S02]  /*8090*/  SHF.L.U32 R148, R148, 0x10, RZ ;  /* 0x0000001094947819 */ /* 0x000fe400000006ff */
[----:B0-----:R-:W-:Y:S02]  /*80a0*/  SHF.L.U32 R61, R66, 0x10, RZ ;  /* 0x00000010423d7819 */ /* 0x001fe400000006ff */
        /* <DEDUP_REMOVED lines=14> */
.L_x_341:
[----:B------:R-:W-:Y:S01]  /*8190*/  SHF.R.U32.HI R67, RZ, 0x10, R129 ;  /* 0x00000010ff437819 */ /* 0x000fe20000011681 */
[C-C-:B------:R-:W-:Y:S01]  /*81a0*/  FFMA.FTZ R217, R64.reuse, R217, R61.reuse ;  /* 0x000000d940d97223 */ /* 0x140fe2000001003d */
[C---:B------:R-:W-:Y:S01]  /*81b0*/  FFMA.FTZ R149, R64.reuse, R208, R61 ;  /* 0x000000d040957223 */ /* 0x040fe2000001003d */
[----:B------:R-:W-:Y:S01]  /*81c0*/  SHF.R.U32.HI R152, RZ, 0x10, R131 ;  /* 0x00000010ff987819 */ /* 0x000fe20000011683 */
[C-C-:B------:R-:W-:Y:S01]  /*81d0*/  FFMA.FTZ R167, R64.reuse, R167, R61.reuse ;  /* 0x000000a740a77223 */ /* 0x140fe2000001003d */
[----:B------:R-:W-:Y:S01]  /*81e0*/  SHF.L.U32 R150, R67, 0x10, RZ ;  /* 0x0000001043967819 */ /* 0x000fe200000006ff */
[----:B------:R-:W-:Y:S01]  /*81f0*/  FADD.FTZ R216, -R217, R216 ;  /* 0x000000d8d9d87221 */ /* 0x000fe20000010100 */
[----:B------:R-:W-:Y:S01]  /*8200*/  FADD.FTZ R204, -R149, R204 ;  /* 0x000000cc95cc7221 */ /* 0x000fe20000010100 */
[----:B------:R-:W-:Y:S01]  /*8210*/  FFMA.FTZ R149, R64, R206, R61 ;  /* 0x000000ce40957223 */ /* 0x000fe2000001003d */
[----:B------:R-:W-:Y:S01]  /*8220*/  SHF.R.U32.HI R206, RZ, 0x10, R133 ;  /* 0x00000010ffce7819 */ /* 0x000fe20000011685 */
[----:B------:R-:W-:Y:S01]  /*8230*/  FFMA.FTZ R217, R95, R216, R150 ;  /* 0x000000d85fd97223 */ /* 0x000fe20000010096 */
[----:B------:R-:W-:Y:S01]  /*8240*/  MOV R150, R131 ;  /* 0x0000008300967202 */ /* 0x000fe20000000f00 */
[----:B------:R-:W-:Y:S01]  /*8250*/  FADD.FTZ R164, -R149, R164 ;  /* 0x000000a495a47221 */ /* 0x000fe20000010100 */
[----:B------:R-:W-:Y:S01]  /*8260*/  MOV R149, R130 ;  /* 0x0000008200957202 */ /* 0x000fe20000000f00 */
[----:B------:R-:W-:Y:S01]  /*8270*/  FADD.FTZ R166, -R167, R166 ;  /* 0x000000a6a7a67221 */ /* 0x000fe20000010100 */
[----:B------:R-:W-:Y:S01]  /*8280*/  SHF.L.U32 R150, R150, 0x10, RZ ;  /* 0x0000001096967819 */ /* 0x000fe200000006ff */
[--C-:B------:R-:W-:Y:S01]  /*8290*/  FFMA.FTZ R197, R64, R197, R61.reuse ;  /* 0x000000c540c57223 */ /* 0x100fe2000001003d */
[----:B------:R-:W-:Y:S01]  /*82a0*/  SHF.L.U32 R206, R206, 0x10, RZ ;  /* 0x00000010cece7819 */ /* 0x000fe200000006ff */
[--C-:B------:R-:W-:Y:S01]  /*82b0*/  FFMA.FTZ R201, R64, R201, R61.reuse ;  /* 0x000000c940c97223 */ /* 0x100fe2000001003d */
[----:B------:R-:W-:Y:S01]  /*82c0*/  MOV R65, R129 ;  /* 0x0000008100417202 */ /* 0x000fe20000000f00 */
[----:B------:R-:W-:Y:S01]  /*82d0*/  FFMA.FTZ R151, R95, R204, R150 ;  /* 0x000000cc5f977223 */ /* 0x000fe20000010096 */
[----:B------:R-:W-:Y:S01]  /*82e0*/  SHF.L.U32 R204, R152, 0x10, RZ ;  /* 0x0000001098cc7819 */ /* 0x000fe200000006ff */
[C-C-:B------:R-:W-:Y:S01]  /*82f0*/  FFMA.FTZ R152, R64.reuse, R213, R61.reuse ;  /* 0x000000d540987223 */ /* 0x140fe2000001003d */
[----:B------:R-:W-:Y:S01]  /*8300*/  FADD.FTZ R182, -R197, R182 ;  /* 0x000000b6c5b67221 */ /* 0x000fe20000010100 */
[----:B------:R-:W-:Y:S01]  /*8310*/  FFMA.FTZ R212, R64, R212, R61 ;  /* 0x000000d440d47223 */ /* 0x000fe2000001003d */
[----:B------:R-:W-:Y:S01]  /*8320*/  FADD.FTZ R190, -R201, R190 ;  /* 0x000000bec9be7221 */ /* 0x000fe20000010100 */
[----:B------:R-:W-:Y:S01]  /*8330*/  FFMA.FTZ R231, R95, R164, R204 ;  /* 0x000000a45fe77223 */ /* 0x000fe200000100cc */
[----:B------:R-:W-:Y:S01]  /*8340*/  SHF.L.U32 R164, R149, 0x10, RZ ;  /* 0x0000001095a47819 */ /* 0x000fe200000006ff */
[----:B------:R-:W-:Y:S01]  /*8350*/  FADD.FTZ R152, -R152, R207 ;  /* 0x000000cf98987221 */ /* 0x000fe20000010100 */
[----:B------:R-:W-:Y:S01]  /*8360*/  MOV R204, R133 ;  /* 0x0000008500cc7202 */ /* 0x000fe20000000f00 */
[----:B------:R-:W-:Y:S01]  /*8370*/  FADD.FTZ R212, -R212, R211 ;  /* 0x000000d3d4d47221 */ /* 0x000fe20000010100 */
[----:B------:R-:W-:Y:S01]  /*8380*/  SHF.L.U32 R148, R65, 0x10, RZ ;  /* 0x0000001041947819 */ /* 0x000fe200000006ff */
[C---:B------:R-:W-:Y:S01]  /*8390*/  FFMA.FTZ R221, R95.reuse, R152, R164 ;  /* 0x000000985fdd7223 */ /* 0x040fe200000100a4 */
[--C-:B------:R-:W-:Y:S01]  /*83a0*/  FFMA.FTZ R164, R64, R159, R61.reuse ;  /* 0x0000009f40a47223 */ /* 0x100fe2000001003d */
[----:B------:R-:W-:Y:S01]  /*83b0*/  SHF.L.U32 R204, R204, 0x10, RZ ;  /* 0x00000010cccc7819 */ /* 0x000fe200000006ff */
[----:B------:R-:W-:Y:S01]  /*83c0*/  FFMA.FTZ R165, R64, R165, R61 ;  /* 0x000000a540a57223 */ /* 0x000fe2000001003d */
[C---:B------:R-:W-:Y:S01]  /*83d0*/  FFMA.FTZ R65, R95.reuse, R212, R148 ;  /* 0x000000d45f417223 */ /* 0x040fe20000010094 */
[----:B------:R-:W-:Y:S01]  /*83e0*/  FADD.FTZ R164, -R164, R147 ;  /* 0x00000093a4a47221 */ /* 0x000fe20000010100 */
[C-C-:B------:R-:W-:Y:S01]  /*83f0*/  FFMA.FTZ R147, R64.reuse, R180, R61.reuse ;  /* 0x000000b440937223 */ /* 0x140fe2000001003d */
[----:B------:R-:W-:Y:S01]  /*8400*/  MOV R148, R128 ;  /* 0x0000008000947202 */ /* 0x000fe20000000f00 */
[C-C-:B------:R-:W-:Y:S01]  /*8410*/  FFMA.FTZ R73, R64.reuse, R142, R61.reuse ;  /* 0x0000008e40497223 */ /* 0x140fe2000001003d */
[----:B------:R-:W-:Y:S01]  /*8420*/  FFMA.FTZ R213, R95, R164, R204 ;  /* 0x000000a45fd57223 */ /* 0x000fe200000100cc */
[----:B------:R-:W-:Y:S01]  /*8430*/  FADD.FTZ R180, -R147, R168 ;  /* 0x000000a893b47221 */ /* 0x000fe20000010100 */
[----:B------:R-:W-:Y:S01]  /*8440*/  MOV R147, R132 ;  /* 0x0000008400937202 */ /* 0x000fe20000000f00 */
[----:B------:R-:W-:Y:S01]  /*8450*/  FFMA.FTZ R164, R64, R205, R61 ;  /* 0x000000cd40a47223 */ /* 0x000fe2000001003d */
[----:B------:R-:W-:Y:S01]  /*8460*/  SHF.R.U64 R149, R130, 0x10, R131 ;  /* 0x0000001082957819 */ /* 0x000fe20000001283 */
[----:B------:R-:W-:Y:S01]  /*8470*/  FFMA.FTZ R233, R95, R180, R206 ;  /* 0x000000b45fe97223 */ /* 0x000fe200000100ce */
[----:B------:R-:W-:Y:S01]  /*8480*/  SHF.L.U32 R180, R147, 0x10, RZ ;  /* 0x0000001093b47819 */ /* 0x000fe200000006ff */
[----:B------:R-:W-:Y:S01]  /*8490*/  FADD.FTZ R164, -R164, R153 ;  /* 0x00000099a4a47221 */ /* 0x000fe20000010100 */
[----:B------:R-:W-:Y:S01]  /*84a0*/  SHF.R.U64 R147, R132, 0x10, R133 ;  /* 0x0000001084937819 */ /* 0x000fe20000001285 */
[--C-:B------:R-:W-:Y:S01]  /*84b0*/  FFMA.FTZ R218, R64, R218, R61.reuse ;  /* 0x000000da40da7223 */ /* 0x100fe2000001003d */
[----:B------:R-:W-:Y:S01]  /*84c0*/  SHF.L.U32 R148, R148, 0x10, RZ ;  /* 0x0000001094947819 */ /* 0x000fe200000006ff */
        /* <DEDUP_REMOVED lines=10> */
[----:B------:R-:W-:Y:S01]  /*8570*/  FFMA.FTZ R147, R64, R200, R61 ;  /* 0x000000c840937223 */ /* 0x000fe2000001003d */
[----:B------:R-:W-:Y:S01]  /*8580*/  FADD.FTZ R218, -R218, R209 ;  /* 0x000000d1dada7221 */ /* 0x000fe20000010100 */
[----:B------:R-:W-:Y:S01]  /*8590*/  FFMA.FTZ R167, R95, R164, R166 ;  /* 0x000000a45fa77223 */ /* 0x000fe200000100a6 */
[----:B------:R-:W-:Y:S01]  /*85a0*/  SHF.L.U32 R164, R155, 0x10, RZ ;  /* 0x000000109ba47819 */ /* 0x000fe200000006ff */
        /* <DEDUP_REMOVED lines=8> */
[C---:B------:R-:W-:Y:S01]  /*8630*/  FFMA.FTZ R227, R95.reuse, R210, R148 ;  /* 0x000000d25fe37223 */ /* 0x040fe20000010094 */
[----:B------:R1:W-:Y:S01]  /*8640*/  F2F.BF16.F32 R67, R65 ;  /* 0x0000004100437304 */ /* 0x0003e20000202000 */
[----:B------:R-:W-:Y:S01]  /*8650*/  FFMA.FTZ R147, R95, R154, R160 ;  /* 0x0000009a5f937223 */ /* 0x000fe200000100a0 */
[----:B------:R-:W-:Y:S01]  /*8660*/  SHF.L.U32 R154, R155, 0x10, RZ ;  /* 0x000000109b9a7819 */ /* 0x000fe200000006ff */
[----:B------:R-:W-:Y:S01]  /*8670*/  FFMA.FTZ R160, R64, R163, R61 ;  /* 0x000000a340a07223 */ /* 0x000fe2000001003d */
[----:B------:R-:W-:Y:S01]  /*8680*/  MOV R155, R137 ;  /* 0x00000089009b7202 */ /* 0x000fe20000000f00 */
[----:B------:R-:W-:Y:S01]  /*8690*/  FFMA.FTZ R159, R95, R218, R152 ;  /* 0x000000da5f9f7223 */ /* 0x000fe20000010098 */
[----:B------:R-:W-:Y:S01]  /*86a0*/  SHF.L.U32 R148, R73, 0x10, RZ ;  /* 0x0000001049947819 */ /* 0x000fe200000006ff */
[----:B------:R-:W-:Y:S01]  /*86b0*/  FFMA.FTZ R219, R95, R182, R154 ;  /* 0x000000b65fdb7223 */ /* 0x000fe2000001009a */
[----:B------:R-:W-:Y:S01]  /*86c0*/  SHF.L.U32 R154, R155, 0x10, RZ ;  /* 0x000000109b9a7819 */ /* 0x000fe200000006ff */
[----:B------:R-:W-:Y:S01]  /*86d0*/  FADD.FTZ R160, -R160, R157 ;  /* 0x0000009da0a07221 */ /* 0x000fe20000010100 */
[C---:B------:R-:W-:Y:S01]  /*86e0*/  FFMA.FTZ R155, R64.reuse, R202, R61 ;  /* 0x000000ca409b7223 */ /* 0x040fe2000001003d */
[----:B------:R-:W-:Y:S01]  /*86f0*/  SHF.R.U32.HI R157, RZ, 0x10, R137 ;  /* 0x00000010ff9d7819 */ /* 0x000fe20000011689 */
[----:B-1----:R-:W-:Y:S01]  /*8700*/  FMUL.FTZ R65, R65, R88 ;  /* 0x0000005841417220 */ /* 0x002fe20000410000 */
[----:B------:R-:W-:Y:S01]  /*8710*/  FFMA.FTZ R223, R95, R160, R154 ;  /* 0x000000a05fdf7223 */ /* 0x000fe2000001009a */
[----:B------:R-:W-:Y:S01]  /*8720*/  FADD.FTZ R198, -R155, R198 ;  /* 0x000000c69bc67221 */ /* 0x000fe20000010100 */
[----:B------:R-:W-:Y:S01]  /*8730*/  MOV R154, R136 ;  /* 0x00000088009a7202 */ /* 0x000fe20000000f00 */
[----:B------:R-:W-:Y:S01]  /*8740*/  FFMA.FTZ R155, R64, R162, R61 ;  /* 0x000000a2409b7223 */ /* 0x000fe2000001003d */
[----:B------:R-:W-:Y:S01]  /*8750*/  SHF.L.U32 R160, R157, 0x10, RZ ;  /* 0x000000109da07819 */ /* 0x000fe200000006ff */
[----:B------:R-:W-:Y:S01]  /*8760*/  FADD.FTZ R214, -R215, R214 ;  /* 0x000000d6d7d67221 */ /* 0x000fe20000010100 */
[----:B------:R-:W-:Y:S01]  /*8770*/  SHF.L.U32 R154, R154, 0x10, RZ ;  /* 0x000000109a9a7819 */ /* 0x000fe200000006ff */
[----:B------:R-:W-:Y:S01]  /*8780*/  FADD.FTZ R206, -R155, R156 ;  /* 0x0000009c9bce7221 */ /* 0x000fe20000010100 */
[----:B------:R-:W-:Y:S01]  /*8790*/  SHF.R.U64 R155, R136, 0x10, R137 ;  /* 0x00000010889b7819 */ /* 0x000fe20000001289 */
[----:B------:R-:W-:Y:S01]  /*87a0*/  FFMA.FTZ R237, R95, R198, R160 ;  /* 0x000000c65fed7223 */ /* 0x000fe200000100a0 */
[----:B------:R-:W-:Y:S01]  /*87b0*/  FADD.FTZ R198, -R165, R158 ;  /* 0x0000009ea5c67221 */ /* 0x000fe20000010100 */
[----:B------:R-:W-:Y:S01]  /*87c0*/  FFMA.FTZ R206, R95, R206, R154 ;  /* 0x000000ce5fce7223 */ /* 0x000fe2000001009a */
[----:B------:R-:W-:Y:S01]  /*87d0*/  SHF.L.U32 R154, R155, 0x10, RZ ;  /* 0x000000109b9a7819 */ /* 0x000fe200000006ff */
[----:B------:R-:W-:Y:S01]  /*87e0*/  FFMA.FTZ R156, R64, R203, R61 ;  /* 0x000000cb409c7223 */ /* 0x000fe2000001003d */
[----:B------:R-:W-:Y:S01]  /*87f0*/  MOV R155, R139 ;  /* 0x0000008b009b7202 */ /* 0x000fe20000000f00 */
[----:B------:R-:W-:Y:S01]  /*8800*/  FMUL.FTZ R157, R227, R88 ;  /* 0x00000058e39d7220 */ /* 0x000fe20000410000 */
[----:B------:R-:W-:Y:S01]  /*8810*/  SHF.L.U32 R161, R68, 0x10, RZ ;  /* 0x0000001044a17819 */ /* 0x000fe200000006ff */
[----:B------:R-:W-:Y:S01]  /*8820*/  FFMA.FTZ R207, R95, R190, R154 ;  /* 0x000000be5fcf7223 */ /* 0x000fe2000001009a */
[----:B------:R-:W-:Y:S01]  /*8830*/  SHF.L.U32 R154, R155, 0x10, RZ ;  /* 0x000000109b9a7819 */ /* 0x000fe200000006ff */
[----:B------:R-:W-:Y:S01]  /*8840*/  FADD.FTZ R156, -R156, R199 ;  /* 0x000000c79c9c7221 */ /* 0x000fe20000010100 */
[----:B------:R-:W-:Y:S01]  /*8850*/  SHF.R.U32.HI R155, RZ, 0x10, R139 ;  /* 0x00000010ff9b7819 */ /* 0x000fe2000001168b */
[----:B------:R1:W-:Y:S01]  /*8860*/  F2F.BF16.F32 R152, R159 ;  /* 0x0000009f00987304 */ /* 0x0003e20000202000 */
[----:B------:R-:W-:Y:S01]  /*8870*/  FMUL.FTZ R158, R159, R88 ;  /* 0x000000589f9e7220 */ /* 0x000fe20000410000 */
[----:B------:R-:W-:Y:S01]  /*8880*/  FFMA.FTZ R198, R95, R198, R154 ;  /* 0x000000c65fc67223 */ /* 0x000fe2000001009a */
[----:B------:R-:W-:Y:S01]  /*8890*/  SHF.L.U32 R154, R155, 0x10, RZ ;  /* 0x000000109b9a7819 */ /* 0x000fe200000006ff */
[----:B------:R-:W-:Y:S01]  /*88a0*/  FFMA.FTZ R243, R95, R214, R148 ;  /* 0x000000d65ff37223 */ /* 0x000fe20000010094 */
[----:B------:R-:W-:Y:S01]  /*88b0*/  SHF.L.U32 R155, R66, 0x10, RZ ;  /* 0x00000010429b7819 */ /* 0x000fe200000006ff */
[----:B------:R-:W-:Y:S01]  /*88c0*/  FMUL.FTZ R160, R151, R88 ;  /* 0x0000005897a07220 */ /* 0x000fe20000410000 */
[----:B------:R-:W-:Y:S01]  /*88d0*/  SHF.L.U32 R66, R118, 0x10, RZ ;  /* 0x0000001076427819 */ /* 0x000fe200000006ff */
[----:B------:R-:W-:Y:S01]  /*88e0*/  FFMA.FTZ R201, R95, R156, R154 ;  /* 0x0000009c5fc97223 */ /* 0x000fe2000001009a */
[----:B------:R-:W-:Y:S01]  /*88f0*/  SHF.L.U32 R156, R119, 0x10, RZ ;  /* 0x00000010779c7819 */ /* 0x000fe200000006ff */
[----:B------:R2:W-:Y:S01]  /*8900*/  F2F.BF16.F32 R142, R217 ;  /* 0x000000d9008e7304 */ /* 0x0005e20000202000 */
[----:B------:R-:W-:Y:S01]  /*8910*/  SHF.L.U32 R68, R69, 0x10, RZ ;  /* 0x0000001045447819 */ /* 0x000fe200000006ff */
[-C--:B-1----:R-:W-:Y:S01]  /*8920*/  FMUL.FTZ R159, R231, R88.reuse ;  /* 0x00000058e79f7220 */ /* 0x082fe20000410000 */
[----:B------:R-:W-:Y:S01]  /*8930*/  SHF.L.U32 R69, R117, 0x10, RZ ;  /* 0x0000001075457819 */ /* 0x000fe200000006ff */
[----:B------:R-:W-:Y:S01]  /*8940*/  FMUL.FTZ R200, R156, R65 ;  /* 0x000000419cc87220 */ /* 0x000fe20000410000 */
[----:B------:R-:W-:Y:S01]  /*8950*/  FMUL.FTZ R156, R217, R88 ;  /* 0x00000058d99c7220 */ /* 0x000fe20000410000 */
[----:B------:R-:W-:Y:S01]  /*8960*/  FMUL.FTZ R66, R66, R157 ;  /* 0x0000009d42427220 */ /* 0x000fe20000410000 */
[----:B------:R-:W-:Y:S01]  /*8970*/  SHF.L.U32 R163, R70, 0x10, RZ ;  /* 0x0000001046a37819 */ /* 0x000fe200000006ff */
[----:B------:R-:W-:Y:S01]  /*8980*/  FFMA.FTZ R165, R64, R146, R61 ;  /* 0x0000009240a57223 */ /* 0x000fe2000001003d */
[----:B------:R-:W-:Y:S01]  /*8990*/  FMUL.FTZ R162, R241, R88 ;  /* 0x00000058f1a27220 */ /* 0x000fe20000410000 */
[----:B------:R-:W-:Y:S01]  /*89a0*/  FMUL.FTZ R212, R68, R159 ;  /* 0x0000009f44d47220 */ /* 0x000fe20000410000 */
[----:B------:R-:W-:Y:S01]  /*89b0*/  F2F.BF16.F32 R150, R151 ;  /* 0x0000009700967304 */ /* 0x000fe20000202000 */
[----:B--2---:R-:W-:Y:S01]  /*89c0*/  FMUL.FTZ R217, R155, R156 ;  /* 0x0000009c9bd97220 */ /* 0x004fe20000410000 */
[----:B------:R-:W-:Y:S01]  /*89d0*/  FMUL.FTZ R210, R161, R158 ;  /* 0x0000009ea1d27220 */ /* 0x000fe20000410000 */
[----:B------:R-:W-:Y:S01]  /*89e0*/  SHF.L.U32 R68, R116, 0x10, RZ ;  /* 0x0000001074447819 */ /* 0x000fe200000006ff */
[----:B------:R-:W-:Y:S01]  /*89f0*/  FMUL.FTZ R69, R69, R160 ;  /* 0x000000a045457220 */ /* 0x000fe20000410000 */
[----:B------:R-:W-:Y:S01]  /*8a00*/  FMUL.FTZ R161, R221, R88 ;  /* 0x00000058dda17220 */ /* 0x000fe20000410000 */
[----:B------:R-:W-:Y:S01]  /*8a10*/  FADD.FTZ R70, -R165, R144 ;  /* 0x00000090a5467221 */ /* 0x000fe20000010100 */
[----:B------:R-:W-:Y:S01]  /*8a20*/  SHF.R.U64 R165, R138, 0x10, R139 ;  /* 0x000000108aa57819 */ /* 0x000fe2000000128b */
[----:B------:R-:W1:Y:S01]  /*8a30*/  F2F.BF16.F32 R215, R231 ;  /* 0x000000e700d77304 */ /* 0x000e620000202000 */
[----:B------:R-:W-:Y:S01]  /*8a40*/  FFMA.FTZ R166, R64, R145, R61 ;  /* 0x0000009140a67223 */ /* 0x000fe2000001003d */
[----:B------:R-:W-:Y:S01]  /*8a50*/  FMUL.FTZ R68, R68, R161 ;  /* 0x000000a144447220 */ /* 0x000fe20000410000 */
[----:B------:R-:W-:Y:S01]  /*8a60*/  FFMA.FTZ R235, R95, R184, R164 ;  /* 0x000000b85feb7223 */ /* 0x000fe200000100a4 */
[----:B------:R-:W-:Y:S01]  /*8a70*/  MOV R145, R138 ;  /* 0x0000008a00917202 */ /* 0x000fe20000000f00 */
[-C--:B------:R-:W-:Y:S01]  /*8a80*/  FMUL.FTZ R164, R213, R88.reuse ;  /* 0x00000058d5a47220 */ /* 0x080fe20000410000 */
[----:B------:R-:W-:Y:S01]  /*8a90*/  SHF.L.U32 R199, R165, 0x10, RZ ;  /* 0x00000010a5c77819 */ /* 0x000fe200000006ff */
[----:B------:R-:W-:Y:S01]  /*8aa0*/  FADD.FTZ R166, -R166, R143 ;  /* 0x0000008fa6a67221 */ /* 0x000fe20000010100 */
[----:B------:R-:W-:Y:S01]  /*8ab0*/  F2F.BF16.F32 R148, R243 ;  /* 0x000000f300947304 */ /* 0x000fe20000202000 */
[----:B------:R-:W-:Y:S01]  /*8ac0*/  FMUL.FTZ R165, R225, R88 ;  /* 0x00000058e1a57220 */ /* 0x000fe20000410000 */
[----:B------:R-:W-:Y:S01]  /*8ad0*/  SHF.L.U32 R72, R72, 0x10, RZ ;  /* 0x0000001048487819 */ /* 0x000fe200000006ff */
[----:B------:R-:W-:Y:S01]  /*8ae0*/  FFMA.FTZ R199, R95, R166, R199 ;  /* 0x000000a65fc77223 */ /* 0x000fe200000100c7 */
[----:B------:R-:W-:Y:S01]  /*8af0*/  FMUL.FTZ R166, R235, R88 ;  /* 0x00000058eba67220 */ /* 0x000fe20000410000 */
[----:B------:R-:W-:-:S02]  /*8b00*/  SHF.L.U32 R75, R75, 0x10, RZ ;  /* 0x000000104b4b7819 */ /* 0x000fc400000006ff */
[----:B-1----:R-:W-:Y:S01]  /*8b10*/  PRMT R143, R150, 0x5410, R215 ;  /* 0x00005410968f7816 */ /* 0x002fe200000000d7 */
[----:B------:R1:W-:Y:S01]  /*8b20*/  F2F.BF16.F32 R155, R66 ;  /* 0x00000042009b7304 */ /* 0x0003e20000202000 */
[----:B------:R-:W-:Y:S01]  /*8b30*/  SHF.L.U32 R154, R63, 0x10, RZ ;  /* 0x000000103f9a7819 */ /* 0x000fe200000006ff */
[----:B------:R-:W-:-:S04]  /*8b40*/  FMUL.FTZ R63, R243, R88 ;  /* 0x00000058f33f7220 */ /* 0x000fc80000410000 */
[----:B------:R-:W-:Y:S02]  /*8b50*/  FMUL.FTZ R154, R154, R63 ;  /* 0x0000003f9a9a7220 */ /* 0x000fe40000410000 */
[----:B------:R-:W-:Y:S01]  /*8b60*/  F2F.BF16.F32 R149, R221 ;  /* 0x000000dd00957304 */ /* 0x000fe20000202000 */
[----:B-1----:R-:W-:Y:S01]  /*8b70*/  FMUL.FTZ R66, R163, R162 ;  /* 0x000000a2a3427220 */ /* 0x002fe20000410000 */
[----:B------:R-:W-:-:S04]  /*8b80*/  FMUL.FTZ R163, R233, R88 ;  /* 0x00000058e9a37220 */ /* 0x000fc80000410000 */
[----:B------:R-:W-:Y:S02]  /*8b90*/  FMUL.FTZ R72, R72, R163 ;  /* 0x000000a348487220 */ /* 0x000fe40000410000 */
[----:B------:R1:W-:Y:S08]  /*8ba0*/  F2F.BF16.F32 R221, R69 ;  /* 0x0000004500dd7304 */ /* 0x0003f00000202000 */
[----:B------:R-:W-:Y:S01]  /*8bb0*/  F2F.BF16.F32 R73, R227 ;  /* 0x000000e300497304 */ /* 0x000fe20000202000 */
[----:B-1----:R-:W-:-:S05]  /*8bc0*/  SHF.L.U32 R69, R115, 0x10, RZ ;  /* 0x0000001073457819 */ /* 0x002fca00000006ff */
[----:B------:R-:W-:Y:S02]  /*8bd0*/  FMUL.FTZ R69, R69, R164 ;  /* 0x000000a445457220 */ /* 0x000fe40000410000 */
[----:B------:R1:W-:Y:S08]  /*8be0*/  F2F.BF16.F32 R146, R66 ;  /* 0x0000004200927304 */ /* 0x0003f00000202000 */
[----:B------:R-:W-:Y:S01]  /*8bf0*/  F2F.BF16.F32 R168, R213 ;  /* 0x000000d500a87304 */ /* 0x000fe20000202000 */
[----:B-1----:R-:W-:-:S05]  /*8c00*/  SHF.L.U32 R66, R114, 0x10, RZ ;  /* 0x0000001072427819 */ /* 0x002fca00000006ff */
[----:B------:R-:W-:Y:S02]  /*8c10*/  FMUL.FTZ R66, R66, R165 ;  /* 0x000000a542427220 */ /* 0x000fe40000410000 */
[----:B------:R-:W1:Y:S08]  /*8c20*/  F2F.BF16.F32 R153, R233 ;  /* 0x000000e900997304 */ /* 0x000e700000202000 */
[----:B------:R-:W-:Y:S08]  /*8c30*/  F2F.BF16.F32 R180, R241 ;  /* 0x000000f100b47304 */ /* 0x000ff00000202000 */
[----:B------:R2:W-:Y:S08]  /*8c40*/  F2F.BF16.F32 R205, R225 ;  /* 0x000000e100cd7304 */ /* 0x0005f00000202000 */
[----:B------:R3:W-:Y:S01]  /*8c50*/  F2F.BF16.F32 R151, R68 ;  /* 0x0000004400977304 */ /* 0x0007e20000202000 */
[----:B--2---:R-:W-:-:S02]  /*8c60*/  PRMT R225, R67, 0x5410, R142 ;  /* 0x0000541043e17816 */ /* 0x004fc4000000008e */
[----:B------:R-:W-:Y:S02]  /*8c70*/  SHF.L.U32 R67, R71, 0x10, RZ ;  /* 0x0000001047437819 */ /* 0x000fe400000006ff */
[----:B-1----:R-:W-:Y:S01]  /*8c80*/  PRMT R71, R168, 0x5410, R153 ;  /* 0x00005410a8477816 */ /* 0x002fe20000000099 */
[----:B------:R-:W-:Y:S02]  /*8c90*/  FMUL.FTZ R168, R237, R88 ;  /* 0x00000058eda87220 */ /* 0x000fe40000410000 */
[----:B------:R-:W1:Y:S01]  /*8ca0*/  F2F.BF16.F32 R182, R219 ;  /* 0x000000db00b67304 */ /* 0x000e620000202000 */
[----:B---3--:R-:W-:Y:S01]  /*8cb0*/  SHF.L.U32 R68, R145, 0x10, RZ ;  /* 0x0000001091447819 */ /* 0x008fe200000006ff */
[----:B------:R-:W-:Y:S01]  /*8cc0*/  FMUL.FTZ R150, R67, R166 ;  /* 0x000000a643967220 */ /* 0x000fe20000410000 */
[----:B------:R-:W-:Y:S01]  /*8cd0*/  FMUL.FTZ R142, R75, R168 ;  /* 0x000000a84b8e7220 */ /* 0x000fe20000410000 */
[----:B------:R-:W-:Y:S02]  /*8ce0*/  SHF.L.U32 R75, R111, 0x10, RZ ;  /* 0x000000106f4b7819 */ /* 0x000fe400000006ff */
[----:B------:R-:W-:Y:S01]  /*8cf0*/  FFMA.FTZ R197, R95, R70, R68 ;  /* 0x000000465fc57223 */ /* 0x000fe20000010044 */
[----:B------:R-:W-:Y:S01]  /*8d00*/  SHF.L.U32 R70, R113, 0x10, RZ ;  /* 0x0000001071467819 */ /* 0x000fe200000006ff */
[----:B------:R2:W-:Y:S08]  /*8d10*/  F2F.BF16.F32 R145, R69 ;  /* 0x0000004500917304 */ /* 0x0005f00000202000 */
[----:B------:R3:W-:Y:S01]  /*8d20*/  F2F.BF16.F32 R213, R66 ;  /* 0x0000004200d57304 */ /* 0x0007e20000202000 */
[----:B--2---:R-:W-:-:S05]  /*8d30*/  IMAD.WIDE.U32 R68, R148, 0x10000, RZ ;  /* 0x0001000094447825 */ /* 0x004fca00078e00ff */
[----:B------:R-:W-:Y:S02]  /*8d40*/  LOP3.LUT R153, R225, R69, RZ, 0xfc, !PT ;  /* 0x00000045e1997212 */ /* 0x000fe400078efcff */
[----:B------:R-:W-:Y:S01]  /*8d50*/  F2F.BF16.F32 R184, R207 ;  /* 0x000000cf00b87304 */ /* 0x000fe20000202000 */
[----:B---3--:R-:W-:Y:S01]  /*8d60*/  IMAD.WIDE.U32 R66, R152, 0x10000, RZ ;  /* 0x0001000098427825 */ /* 0x008fe200078e00ff */
[----:B------:R-:W-:-:S03]  /*8d70*/  LOP3.LUT R152, R68, R73, RZ, 0xfc, !PT ;  /* 0x0000004944987212 */ /* 0x000fc600078efcff */
[----:B-1----:R-:W-:Y:S01]  /*8d80*/  IMAD.WIDE.U32 R68, R182, 0x10000, RZ ;  /* 0x00010000b6447825 */ /* 0x002fe200078e00ff */
[----:B------:R-:W-:-:S03]  /*8d90*/  LOP3.LUT R73, R143, R67, RZ, 0xfc, !PT ;  /* 0x000000438f497212 */ /* 0x000fc600078efcff */
[----:B------:R-:W-:Y:S01]  /*8da0*/  FMUL.FTZ R182, R219, R88 ;  /* 0x00000058dbb67220 */ /* 0x000fe20000410000 */
[----:B------:R-:W-:Y:S08]  /*8db0*/  F2F.BF16.F32 R202, R223 ;  /* 0x000000df00ca7304 */ /* 0x000ff00000202000 */
[----:B------:R-:W1:Y:S08]  /*8dc0*/  F2F.BF16.F32 R239, R237 ;  /* 0x000000ed00ef7304 */ /* 0x000e700000202000 */
[----:B------:R-:W-:Y:S01]  /*8dd0*/  F2F.BF16.F32 R190, R198 ;  /* 0x000000c600be7304 */ /* 0x000fe20000202000 */
[----:B-1----:R-:W-:-:S07]  /*8de0*/  PRMT R239, R202, 0x5410, R239 ;  /* 0x00005410caef7816 */ /* 0x002fce00000000ef */
[----:B------:R-:W1:Y:S08]  /*8df0*/  F2F.BF16.F32 R203, R201 ;  /* 0x000000c900cb7304 */ /* 0x000e700000202000 */
[----:B------:R2:W-:Y:S01]  /*8e00*/  F2F.BF16.F32 R144, R72 ;  /* 0x0000004800907304 */ /* 0x0005e20000202000 */
[----:B-1----:R-:W-:-:S07]  /*8e10*/  PRMT R190, R190, 0x5410, R203 ;  /* 0x00005410bebe7816 */ /* 0x002fce00000000cb */
[----:B------:R1:W-:Y:S01]  /*8e20*/  F2F.BF16.F32 R204, R167 ;  /* 0x000000a700cc7304 */ /* 0x0003e20000202000 */
[----:B--2---:R-:W-:Y:S01]  /*8e30*/  LOP3.LUT R72, R66, R149, RZ, 0xfc, !PT ;  /* 0x0000009542487212 */ /* 0x004fe200078efcff */
[----:B------:R-:W-:-:S04]  /*8e40*/  IMAD.WIDE.U32 R66, R180, 0x10000, RZ ;  /* 0x00010000b4427825 */ /* 0x000fc800078e00ff */
[-C--:B------:R-:W-:Y:S01]  /*8e50*/  FMUL.FTZ R180, R223, R88.reuse ;  /* 0x00000058dfb47220 */ /* 0x080fe20000410000 */
[----:B------:R-:W2:Y:S01]  /*8e60*/  LDC.64 R202, c[0x0][0x390] ;  /* 0x0000e400ffca7b82 */ /* 0x000ea20000000a00 */
[----:B------:R-:W-:Y:S01]  /*8e70*/  LOP3.LUT R67, R71, R67, RZ, 0xfc, !PT ;  /* 0x0000004347437212 */ /* 0x000fe200078efcff */
[----:B------:R-:W3:Y:S01]  /*8e80*/  F2F.BF16.F32 R229, R235 ;  /* 0x000000eb00e57304 */ /* 0x000ee20000202000 */
[----:B-1----:R-:W-:Y:S01]  /*8e90*/  FMUL.FTZ R167, R167, R88 ;  /* 0x00000058a7a77220 */ /* 0x002fe20000410000 */
[----:B------:R-:W-:Y:S01]  /*8ea0*/  SHF.L.U32 R71, R74, 0x10, RZ ;  /* 0x000000104a477819 */ /* 0x000fe200000006ff */
[----:B------:R-:W-:Y:S01]  /*8eb0*/  FMUL.FTZ R149, R75, R180 ;  /* 0x000000b44b957220 */ /* 0x000fe20000410000 */
[----:B------:R-:W-:Y:S01]  /*8ec0*/  SHF.L.U32 R75, R112, 0x10, RZ ;  /* 0x00000010704b7819 */ /* 0x000fe200000006ff */
[----:B------:R-:W-:Y:S01]  /*8ed0*/  FMUL.FTZ R70, R70, R167 ;  /* 0x000000a746467220 */ /* 0x000fe20000410000 */
[----:B------:R-:W-:Y:S01]  /*8ee0*/  LOP3.LUT R66, R66, R205, RZ, 0xfc, !PT ;  /* 0x000000cd42427212 */ /* 0x000fe200078efcff */
[----:B------:R-:W-:Y:S01]  /*8ef0*/  FMUL.FTZ R148, R71, R182 ;  /* 0x000000b647947220 */ /* 0x000fe20000410000 */
[----:B------:R-:W1:Y:S01]  /*8f00*/  F2F.BF16.F32 R209, R147 ;  /* 0x0000009300d17304 */ /* 0x000e620000202000 */
[----:B---3--:R-:W-:-:S07]  /*8f10*/  PRMT R229, R204, 0x5410, R229 ;  /* 0x00005410cce57816 */ /* 0x008fce00000000e5 */
[----:B------:R-:W-:Y:S01]  /*8f20*/  F2F.BF16.F32 R211, R206 ;  /* 0x000000ce00d37304 */ /* 0x000fe20000202000 */
[----:B------:R-:W3:Y:S07]  /*8f30*/  LDC.64 R204, c[0x0][0x478] ;  /* 0x00011e00ffcc7b82 */ /* 0x000eee0000000a00 */
[----:B------:R-:W-:Y:S01]  /*8f40*/  F2F.BF16.F32 R154, R154 ;  /* 0x0000009a009a7304 */ /* 0x000fe20000202000 */
[----:B-1----:R-:W-:Y:S02]  /*8f50*/  LOP3.LUT R68, R68, R209, RZ, 0xfc, !PT ;  /* 0x000000d144447212 */ /* 0x002fe400078efcff */
[----:B------:R-:W1:Y:S05]  /*8f60*/  LDC.64 R208, c[0x0][0x468] ;  /* 0x00011a00ffd07b82 */ /* 0x000e6a0000000a00 */
[----:B------:R-:W-:Y:S08]  /*8f70*/  F2F.BF16.F32 R200, R200 ;  /* 0x000000c800c87304 */ /* 0x000ff00000202000 */
[----:B------:R-:W4:Y:S08]  /*8f80*/  F2F.BF16.F32 R217, R217 ;  /* 0x000000d900d97304 */ /* 0x000f300000202000 */
[----:B------:R-:W-:Y:S08]  /*8f90*/  F2F.BF16.F32 R216, R142 ;  /* 0x0000008e00d87304 */ /* 0x000ff00000202000 */
[----:B------:R-:W-:Y:S01]  /*8fa0*/  F2F.BF16.F32 R210, R210 ;  /* 0x000000d200d27304 */ /* 0x000fe20000202000 */
[----:B----4-:R-:W-:-:S07]  /*8fb0*/  PRMT R217, R200, 0x5410, R217 ;  /* 0x00005410c8d97816 */ /* 0x010fce00000000d9 */
[----:B------:R-:W-:Y:S08]  /*8fc0*/  F2F.BF16.F32 R150, R150 ;  /* 0x0000009600967304 */ /* 0x000ff00000202000 */
[----:B------:R-:W4:Y:S01]  /*8fd0*/  F2F.BF16.F32 R212, R212 ;  /* 0x000000d400d47304 */ /* 0x000f220000202000 */
[----:B------:R-:W-:Y:S01]  /*8fe0*/  FMUL.FTZ R198, R198, R88 ;  /* 0x00000058c6c67220 */ /* 0x000fe20000410000 */
[----:B------:R-:W-:-:S06]  /*8ff0*/  LOP3.LUT R69, R229, R69, RZ, 0xfc, !PT ;  /* 0x00000045e5457212 */ /* 0x000fcc00078efcff */
[----:B------:R5:W0:Y:S01]  /*9000*/  F2F.BF16.F32 R215, R70 ;  /* 0x0000004600d77304 */ /* 0x000a220000202000 */
[----:B----4-:R-:W-:-:S07]  /*9010*/  PRMT R221, R221, 0x5410, R212 ;  /* 0x00005410dddd7816 */ /* 0x010fce00000000d4 */
[----:B------:R-:W4:Y:S01]  /*9020*/  F2F.BF16.F32 R149, R149 ;  /* 0x0000009500957304 */ /* 0x000f220000202000 */
[----:B-----5:R-:W-:-:S04]  /*9030*/  IMAD.WIDE.U32 R70, R184, 0x10000, RZ ;  /* 0x00010000b8467825 */ /* 0x020fc800078e00ff */
[----:B------:R-:W-:Y:S01]  /*9040*/  FMUL.FTZ R184, R147, R88 ;  /* 0x0000005893b87220 */ /* 0x000fe20000410000 */
[----:B------:R-:W-:Y:S01]  /*9050*/  PRMT R147, R145, 0x5410, R144 ;  /* 0x0000541091937816 */ /* 0x000fe20000000090 */
[----:B------:R-:W-:Y:S01]  /*9060*/  IMAD.WIDE.U32 R144, R210, 0x10000, RZ ;  /* 0x00010000d2907825 */ /* 0x000fe200078e00ff */
[----:B------:R-:W-:-:S03]  /*9070*/  LOP3.LUT R142, R70, R211, RZ, 0xfc, !PT ;  /* 0x000000d3468e7212 */ /* 0x000fc600078efcff */
[----:B------:R-:W-:Y:S01]  /*9080*/  FMUL.FTZ R211, R75, R184 ;  /* 0x000000b84bd37220 */ /* 0x000fe20000410000 */
[----:B------:R5:W3:Y:S01]  /*9090*/  F2F.BF16.F32 R214, R148 ;  /* 0x0000009400d67304 */ /* 0x000ae20000202000 */
[----:B------:R-:W-:Y:S01]  /*90a0*/  IMAD.WIDE.U32 R74, R154, 0x10000, RZ ;  /* 0x000100009a4a7825 */ /* 0x000fe200078e00ff */
[----:B------:R-:W-:Y:S02]  /*90b0*/  LOP3.LUT R143, R239, R71, RZ, 0xfc, !PT ;  /* 0x00000047ef8f7212 */ /* 0x000fe400078efcff */
[----:B0-----:R-:W-:Y:S01]  /*90c0*/  PRMT R215, R215, 0x5410, R150 ;  /* 0x00005410d7d77816 */ /* 0x001fe20000000096 */
[----:B------:R-:W-:Y:S01]  /*90d0*/  IMAD.WIDE.U32 R70, R146, 0x10000, RZ ;  /* 0x0001000092467825 */ /* 0x000fe200078e00ff */
[----:B------:R-:W-:Y:S02]  /*90e0*/  LOP3.LUT R144, R144, R151, RZ, 0xfc, !PT ;  /* 0x0000009790907212 */ /* 0x000fe400078efcff */
[----:B------:R-:W0:Y:S01]  /*90f0*/  F2F.BF16.F32 R211, R211 ;  /* 0x000000d300d37304 */ /* 0x000e220000202000 */
[----:B----4-:R-:W-:Y:S01]  /*9100*/  PRMT R200, R149, 0x5410, R216 ;  /* 0x0000541095c87816 */ /* 0x010fe200000000d8 */
[----:B-1----:R-:W-:Y:S01]  /*9110*/  IMAD.WIDE.U32 R150, R175, 0x8, R208 ;  /* 0x00000008af967825 */ /* 0x002fe200078e00d0 */
[----:B------:R-:W-:-:S02]  /*9120*/  LOP3.LUT R149, R217, R75, RZ, 0xfc, !PT ;  /* 0x0000004bd9957212 */ /* 0x000fc400078efcff */
[----:B-----5:R-:W-:Y:S01]  /*9130*/  LOP3.LUT R148, R74, R155, RZ, 0xfc, !PT ;  /* 0x0000009b4a947212 */ /* 0x020fe200078efcff */
[----:B--2---:R-:W-:Y:S01]  /*9140*/  IMAD.WIDE.U32 R154, R175, 0x8, R202 ;  /* 0x00000008af9a7825 */ /* 0x004fe200078e00ca */
[----:B------:R-:W-:Y:S02]  /*9150*/  LOP3.LUT R71, R147, R71, RZ, 0xfc, !PT ;  /* 0x0000004793477212 */ /* 0x000fe400078efcff */
[----:B------:R-:W-:Y:S01]  /*9160*/  LOP3.LUT R145, R221, R145, RZ, 0xfc, !PT ;  /* 0x00000091dd917212 */ /* 0x000fe200078efcff */
[----:B---3--:R-:W-:Y:S01]  /*9170*/  IMAD.WIDE.U32 R74, R214, 0x10000, RZ ;  /* 0x00010000d64a7825 */ /* 0x008fe200078e00ff */
[----:B------:R-:W-:Y:S01]  /*9180*/  LOP3.LUT R70, R70, R213, RZ, 0xfc, !PT ;  /* 0x000000d546467212 */ /* 0x000fe200078efcff */
[----:B------:R-:W2:Y:S03]  /*9190*/  LDG.E.64 R154, desc[UR8][R154.64] ;  /* 0x000000089a9a7981 */ /* 0x000ea6000c1e1b00 */
[----:B------:R-:W-:-:S02]  /*91a0*/  LOP3.LUT R147, R215, R75, RZ, 0xfc, !PT ;  /* 0x0000004bd7937212 */ /* 0x000fc400078efcff */
[----:B0-----:R-:W-:Y:S01]  /*91b0*/  LOP3.LUT R146, R74, R211, RZ, 0xfc, !PT ;  /* 0x000000d34a927212 */ /* 0x001fe200078efcff */
[----:B------:R-:W-:-:S05]  /*91c0*/  IMAD.WIDE.U32 R74, R175, 0x8, R204 ;  /* 0x00000008af4a7825 */ /* 0x000fca00078e00cc */
[----:B------:R0:W-:Y:S04]  /*91d0*/  STG.E.64 desc[UR8][R74.64], R152 ;  /* 0x000000984a007986 */ /* 0x0001e8000c101b08 */
[----:B------:R1:W-:Y:S01]  /*91e0*/  STG.E.64 desc[UR8][R150.64], R148 ;  /* 0x0000009496007986 */ /* 0x0003e2000c101b08 */
[----:B------:R-:W-:Y:S01]  /*91f0*/  SHF.L.U32 R211, R176, 0x10, RZ ;  /* 0x00000010b0d37819 */ /* 0x000fe200000006ff */
[----:B0-----:R-:W-:-:S04]  /*9200*/  IMAD.WIDE.U32 R74, R172, 0x8, R204 ;  /* 0x00000008ac4a7825 */ /* 0x001fc800078e00cc */
[----:B-1----:R-:W-:-:S04]  /*9210*/  IMAD.WIDE.U32 R148, R172, 0x8, R202 ;  /* 0x00000008ac947825 */ /* 0x002fc800078e00ca */
[-C--:B------:R-:W-:Y:S02]  /*9220*/  FMUL.FTZ R152, R207, R88.reuse ;  /* 0x00000058cf987220 */ /* 0x080fe40000410000 */
[----:B------:R-:W3:Y:S04]  /*9230*/  LDG.E.64 R148, desc[UR8][R148.64] ;  /* 0x0000000894947981 */ /* 0x000ee8000c1e1b00 */
[----:B------:R0:W-:Y:S01]  /*9240*/  STG.E.64 desc[UR8][R74.64], R72 ;  /* 0x000000484a007986 */ /* 0x0001e2000c101b08 */
[----:B------:R-:W-:Y:S01]  /*9250*/  FMUL.FTZ R153, R206, R88 ;  /* 0x00000058ce997220 */ /* 0x000fe20000410000 */
[----:B------:R-:W-:Y:S01]  /*9260*/  FMUL.FTZ R211, R211, R152 ;  /* 0x00000098d3d37220 */ /* 0x000fe20000410000 */
[----:B------:R-:W-:Y:S01]  /*9270*/  SHF.L.U32 R207, R174, 0x10, RZ ;  /* 0x00000010aecf7819 */ /* 0x000fe200000006ff */
[----:B0-----:R-:W-:Y:S01]  /*9280*/  IMAD.WIDE.U32 R72, R172, 0x8, R208 ;  /* 0x00000008ac487825 */ /* 0x001fe200078e00d0 */
[----:B------:R-:W-:-:S03]  /*9290*/  SHF.L.U32 R172, R110, 0x10, RZ ;  /* 0x000000106eac7819 */ /* 0x000fc600000006ff */
[----:B------:R-:W-:Y:S01]  /*92a0*/  IMAD.WIDE.U32 R74, R171, 0x8, R202 ;  /* 0x00000008ab4a7825 */ /* 0x000fe200078e00ca */
[----:B------:R0:W-:Y:S03]  /*92b0*/  STG.E.64 desc[UR8][R72.64], R144 ;  /* 0x0000009048007986 */ /* 0x0001e6000c101b08 */
[----:B------:R-:W-:Y:S01]  /*92c0*/  FMUL.FTZ R150, R172, R153 ;  /* 0x00000099ac967220 */ /* 0x000fe20000410000 */
[----:B------:R-:W-:Y:S01]  /*92d0*/  FMUL.FTZ R172, R201, R88 ;  /* 0x00000058c9ac7220 */ /* 0x000fe20000410000 */
[----:B------:R1:W-:Y:S01]  /*92e0*/  F2F.BF16.F32 R176, R199 ;  /* 0x000000c700b07304 */ /* 0x0003e20000202000 */
[----:B------:R-:W4:Y:S02]  /*92f0*/  LDG.E.64 R74, desc[UR8][R74.64] ;  /* 0x000000084a4a7981 */ /* 0x000f24000c1e1b00 */
[----:B------:R-:W-:Y:S01]  /*9300*/  FMUL.FTZ R207, R207, R172 ;  /* 0x000000accfcf7220 */ /* 0x000fe20000410000 */
[----:B0-----:R-:W-:Y:S01]  /*9310*/  SHF.L.U32 R145, R109, 0x10, RZ ;  /* 0x000000106d917819 */ /* 0x001fe200000006ff */
[----:B------:R-:W-:-:S03]  /*9320*/  IMAD.WIDE.U32 R72, R171, 0x8, R204 ;  /* 0x00000008ab487825 */ /* 0x000fc600078e00cc */
[----:B------:R-:W-:Y:S01]  /*9330*/  F2F.BF16.F32 R211, R211 ;  /* 0x000000d300d37304 */ /* 0x000fe20000202000 */
[----:B------:R-:W-:Y:S01]  /*9340*/  SHF.L.U32 R144, R173, 0x10, RZ ;  /* 0x00000010ad907819 */ /* 0x000fe200000006ff */
[----:B------:R-:W-:Y:S01]  /*9350*/  FMUL.FTZ R145, R145, R198 ;  /* 0x000000c691917220 */ /* 0x000fe20000410000 */
[----:B------:R0:W-:Y:S01]  /*9360*/  STG.E.64 desc[UR8][R72.64], R66 ;  /* 0x0000004248007986 */ /* 0x0001e2000c101b08 */
[----:B-1----:R-:W-:-:S04]  /*9370*/  FMUL.FTZ R199, R199, R88 ;  /* 0x00000058c7c77220 */ /* 0x002fc80000410000 */
[----:B------:R-:W-:Y:S01]  /*9380*/  F2F.BF16.F32 R206, R207 ;  /* 0x000000cf00ce7304 */ /* 0x000fe20000202000 */
[----:B------:R-:W-:Y:S01]  /*9390*/  FMUL.FTZ R174, R144, R199 ;  /* 0x000000c790ae7220 */ /* 0x000fe20000410000 */
[----:B0-----:R-:W-:-:S06]  /*93a0*/  IMAD.WIDE.U32 R66, R171, 0x8, R208 ;  /* 0x00000008ab427825 */ /* 0x001fcc00078e00d0 */
[----:B------:R-:W0:Y:S01]  /*93b0*/  F2F.BF16.F32 R145, R145 ;  /* 0x0000009100917304 */ /* 0x000e220000202000 */
[----:B------:R-:W-:Y:S01]  /*93c0*/  SHF.L.U32 R72, R108, 0x10, RZ ;  /* 0x000000106c487819 */ /* 0x000fe200000006ff */
[----:B------:R1:W-:Y:S06]  /*93d0*/  STG.E.64 desc[UR8][R66.64], R70 ;  /* 0x0000004642007986 */ /* 0x0003ec000c101b08 */
[----:B------:R-:W5:Y:S08]  /*93e0*/  F2F.BF16.F32 R151, R150 ;  /* 0x0000009600977304 */ /* 0x000f700000202000 */
[----:B------:R0:W-:Y:S01]  /*93f0*/  F2F.BF16.F32 R175, R197 ;  /* 0x000000c500af7304 */ /* 0x0001e20000202000 */
[----:B-1----:R-:W-:-:S04]  /*9400*/  IMAD.WIDE.U32 R70, R170, 0x8, R202 ;  /* 0x00000008aa467825 */ /* 0x002fc800078e00ca */
[----:B------:R-:W-:-:S03]  /*9410*/  IMAD.WIDE.U32 R66, R170, 0x8, R204 ;  /* 0x00000008aa427825 */ /* 0x000fc600078e00cc */
[----:B------:R-:W1:Y:S01]  /*9420*/  F2F.BF16.F32 R174, R174 ;  /* 0x000000ae00ae7304 */ /* 0x000e620000202000 */
[----:B0-----:R-:W-:Y:S01]  /*9430*/  FMUL.FTZ R197, R197, R88 ;  /* 0x00000058c5c57220 */ /* 0x001fe20000410000 */
[----:B------:R-:W4:Y:S03]  /*9440*/  LDG.E.64 R70, desc[UR8][R70.64] ;  /* 0x0000000846467981 */ /* 0x000f26000c1e1b00 */
[----:B------:R-:W-:Y:S01]  /*9450*/  FMUL.FTZ R150, R72, R197 ;  /* 0x000000c548967220 */ /* 0x000fe20000410000 */
[----:B------:R0:W-:Y:S01]  /*9460*/  STG.E.64 desc[UR8][R66.64], R68 ;  /* 0x0000004442007986 */ /* 0x0001e2000c101b08 */
[----:B------:R-:W-:Y:S02]  /*9470*/  IMAD.WIDE.U32 R170, R170, 0x8, R208 ;  /* 0x00000008aaaa7825 */ /* 0x000fe400078e00d0 */
[----:B------:R-:W1:Y:S01]  /*9480*/  F2F.BF16.F32 R173, R150 ;  /* 0x0000009600ad7304 */ /* 0x000e620000202000 */
[----:B------:R-:W-:Y:S01]  /*9490*/  PRMT R201, R145, 0x5410, R206 ;  /* 0x0000541091c97816 */ /* 0x000fe200000000ce */
[C---:B------:R-:W-:Y:S01]  /*94a0*/  IMAD.WIDE.U32 R72, R169.reuse, 0x8, R204 ;  /* 0x00000008a9487825 */ /* 0x040fe200078e00cc */
[----:B------:R1:W-:Y:S03]  /*94b0*/  STG.E.64 desc[UR8][R170.64], R146 ;  /* 0x00000092aa007986 */ /* 0x0003e6000c101b08 */
[----:B------:R-:W-:-:S04]  /*94c0*/  IMAD.WIDE.U32 R144, R169, 0x8, R208 ;  /* 0x00000008a9907825 */ /* 0x000fc800078e00d0 */
[----:B0-----:R-:W-:-:S04]  /*94d0*/  IMAD.WIDE.U32 R68, R211, 0x10000, RZ ;  /* 0x00010000d3447825 */ /* 0x001fc800078e00ff */
[----:B------:R-:W-:Y:S01]  /*94e0*/  IMAD.WIDE.U32 R66, R169, 0x8, R202 ;  /* 0x00000008a9427825 */ /* 0x000fe200078e00ca */
[----:B------:R-:W-:Y:S02]  /*94f0*/  LOP3.LUT R69, R200, R69, RZ, 0xfc, !PT ;  /* 0x00000045c8457212 */ /* 0x000fe400078efcff */
[----:B-----5:R-:W-:-:S03]  /*9500*/  LOP3.LUT R68, R68, R151, RZ, 0xfc, !PT ;  /* 0x0000009744447212 */ /* 0x020fc600078efcff */
[----:B------:R-:W5:Y:S04]  /*9510*/  LDG.E.64 R66, desc[UR8][R66.64] ;  /* 0x0000000842427981 */ /* 0x000f68000c1e1b00 */
[----:B------:R0:W-:Y:S04]  /*9520*/  STG.E.64 desc[UR8][R72.64], R142 ;  /* 0x0000008e48007986 */ /* 0x0001e8000c101b08 */
[----:B------:R0:W-:Y:S01]  /*9530*/  STG.E.64 desc[UR8][R144.64], R68 ;  /* 0x0000004490007986 */ /* 0x0001e2000c101b08 */
[----:B-1----:R-:W-:-:S04]  /*9540*/  IMAD.WIDE.U32 R146, R99, 0x8, R208 ;  /* 0x0000000863927825 */ /* 0x002fc800078e00d0 */
[----:B0-----:R-:W-:-:S04]  /*9550*/  IMAD.WIDE.U32 R72, R176, 0x10000, RZ ;  /* 0x00010000b0487825 */ /* 0x001fc800078e00ff */
[----:B------:R-:W-:Y:S01]  /*9560*/  IMAD.WIDE.U32 R68, R174, 0x10000, RZ ;  /* 0x00010000ae447825 */ /* 0x000fe200078e00ff */
[----:B------:R-:W-:-:S03]  /*9570*/  LOP3.LUT R73, R190, R73, RZ, 0xfc, !PT ;  /* 0x00000049be497212 */ /* 0x000fc600078efcff */
[----:B------:R-:W-:Y:S01]  /*9580*/  IMAD.WIDE.U32 R142, R99, 0x8, R202 ;  /* 0x00000008638e7825 */ /* 0x000fe200078e00ca */
[----:B------:R-:W-:Y:S02]  /*9590*/  LOP3.LUT R72, R72, R175, RZ, 0xfc, !PT ;  /* 0x000000af48487212 */ /* 0x000fe400078efcff */
[----:B------:R-:W-:Y:S01]  /*95a0*/  LOP3.LUT R69, R201, R69, RZ, 0xfc, !PT ;  /* 0x00000045c9457212 */ /* 0x000fe200078efcff */
[----:B------:R-:W-:Y:S01]  /*95b0*/  IMAD.WIDE.U32 R144, R99, 0x8, R204 ;  /* 0x0000000863907825 */ /* 0x000fe200078e00cc */
[----:B------:R-:W-:Y:S01]  /*95c0*/  LOP3.LUT R68, R68, R173, RZ, 0xfc, !PT ;  /* 0x000000ad44447212 */ /* 0x000fe200078efcff */
[----:B------:R-:W5:Y:S02]  /*95d0*/  LDG.E.64 R142, desc[UR8][R142.64] ;  /* 0x000000088e8e7981 */ /* 0x000f64000c1e1b00 */
[----:B------:R-:W-:Y:S02]  /*95e0*/  IMAD.WIDE.U32 R150, R89, 0x8, R202 ;  /* 0x0000000859967825 */ /* 0x000fe400078e00ca */
[----:B------:R0:W-:Y:S04]  /*95f0*/  STG.E.64 desc[UR8][R144.64], R72 ;  /* 0x0000004890007986 */ /* 0x0001e8000c101b08 */
[----:B------:R1:W-:Y:S04]  /*9600*/  STG.E.64 desc[UR8][R146.64], R68 ;  /* 0x0000004492007986 */ /* 0x0003e8000c101b08 */
[----:B------:R-:W5:Y:S01]  /*9610*/  LDG.E.64 R150, desc[UR8][R150.64] ;  /* 0x0000000896967981 */ /* 0x000f62000c1e1b00 */
[----:B------:R-:W-:-:S04]  /*9620*/  FFMA.FTZ R92, R64, R92, R61 ;  /* 0x0000005c405c7223 */ /* 0x000fc8000001003d */
[----:B------:R-:W-:Y:S01]  /*9630*/  FADD.FTZ R170, -R92, R91 ;  /* 0x0000005b5caa7221 */ /* 0x000fe20000010100 */
[----:B------:R-:W-:Y:S01]  /*9640*/  MOV R92, R141 ;  /* 0x0000008d005c7202 */ /* 0x000fe20000000f00 */
[----:B------:R-:W-:Y:S01]  /*9650*/  FFMA.FTZ R91, R64, R98, R61 ;  /* 0x00000062405b7223 */ /* 0x000fe2000001003d */
[----:B------:R-:W-:Y:S02]  /*9660*/  SHF.R.U32.HI R99, RZ, 0x10, R141 ;  /* 0x00000010ff637819 */ /* 0x000fe4000001168d */
[----:B0-----:R-:W-:Y:S01]  /*9670*/  SHF.L.U32 R72, R92, 0x10, RZ ;  /* 0x000000105c487819 */ /* 0x001fe200000006ff */
[----:B------:R-:W-:Y:S01]  /*9680*/  FADD.FTZ R90, -R91, R90 ;  /* 0x0000005a5b5a7221 */ /* 0x000fe20000010100 */
[----:B-1----:R-:W-:Y:S01]  /*9690*/  MOV R68, R140 ;  /* 0x0000008c00447202 */ /* 0x002fe20000000f00 */
[----:B------:R-:W-:Y:S01]  /*96a0*/  FFMA.FTZ R69, R64, R94, R61 ;  /* 0x0000005e40457223 */ /* 0x000fe2000001003d */
[----:B------:R-:W-:Y:S01]  /*96b0*/  SHF.L.U32 R174, R99, 0x10, RZ ;  /* 0x0000001063ae7819 */ /* 0x000fe200000006ff */
[----:B------:R-:W-:Y:S01]  /*96c0*/  FFMA.FTZ R99, R95, R90, R72 ;  /* 0x0000005a5f637223 */ /* 0x000fe20000010048 */
[----:B------:R-:W-:Y:S01]  /*96d0*/  SHF.L.U32 R72, R68, 0x10, RZ ;  /* 0x0000001044487819 */ /* 0x000fe200000006ff */
[----:B------:R-:W-:Y:S01]  /*96e0*/  FADD.FTZ R96, -R69, R96 ;  /* 0x0000006045607221 */ /* 0x000fe20000010100 */
[----:B------:R-:W-:Y:S01]  /*96f0*/  SHF.R.U64 R69, R140, 0x10, R141 ;  /* 0x000000108c457819 */ /* 0x000fe2000000128d */
[----:B------:R-:W-:-:S02]  /*9700*/  FFMA.FTZ R64, R64, R97, R61 ;  /* 0x0000006140407223 */ /* 0x000fc4000001003d */
[----:B------:R-:W-:Y:S01]  /*9710*/  FFMA.FTZ R61, R95, R96, R72 ;  /* 0x000000605f3d7223 */ /* 0x000fe20000010048 */
[----:B------:R-:W-:Y:S01]  /*9720*/  SHF.L.U32 R72, R69, 0x10, RZ ;  /* 0x0000001045487819 */ /* 0x000fe200000006ff */
[----:B------:R-:W-:Y:S01]  /*9730*/  FADD.FTZ R64, -R64, R93 ;  /* 0x0000005d40407221 */ /* 0x000fe20000010100 */
[C---:B------:R-:W-:Y:S01]  /*9740*/  FFMA.FTZ R169, R95.reuse, R170, R174 ;  /* 0x000000aa5fa97223 */ /* 0x040fe200000100ae */
[----:B------:R-:W-:Y:S02]  /*9750*/  SHF.L.U32 R73, R60, 0x10, RZ ;  /* 0x000000103c497819 */ /* 0x000fe400000006ff */
[----:B------:R-:W-:Y:S01]  /*9760*/  FFMA.FTZ R95, R95, R64, R72 ;  /* 0x000000405f5f7223 */ /* 0x000fe20000010048 */
[----:B------:R-:W-:Y:S01]  /*9770*/  FMUL.FTZ R72, R169, R88 ;  /* 0x00000058a9487220 */ /* 0x000fe20000410000 */
[----:B------:R-:W-:-:S03]  /*9780*/  SHF.L.U32 R62, R62, 0x10, RZ ;  /* 0x000000103e3e7819 */ /* 0x000fc600000006ff */
[----:B------:R-:W-:Y:S01]  /*9790*/  FMUL.FTZ R94, R73, R72 ;  /* 0x00000048495e7220 */ /* 0x000fe20000410000 */
[-C--:B------:R-:W-:Y:S01]  /*97a0*/  FMUL.FTZ R73, R95, R88.reuse ;  /* 0x000000585f497220 */ /* 0x080fe20000410000 */
[----:B------:R-:W0:Y:S01]  /*97b0*/  F2F.BF16.F32 R60, R95 ;  /* 0x0000005f003c7304 */ /* 0x000e220000202000 */
[----:B------:R-:W-:Y:S02]  /*97c0*/  SHF.L.U32 R64, R107, 0x10, RZ ;  /* 0x000000106b407819 */ /* 0x000fe400000006ff */
[----:B------:R-:W-:Y:S01]  /*97d0*/  FMUL.FTZ R90, R62, R73 ;  /* 0x000000493e5a7220 */ /* 0x000fe20000410000 */
[----:B------:R-:W-:Y:S01]  /*97e0*/  SHF.L.U32 R93, R106, 0x10, RZ ;  /* 0x000000106a5d7819 */ /* 0x000fe200000006ff */
[----:B------:R-:W-:-:S03]  /*97f0*/  FMUL.FTZ R144, R61, R88 ;  /* 0x000000583d907220 */ /* 0x000fc60000410000 */
[----:B------:R1:W-:Y:S02]  /*9800*/  F2F.BF16.F32 R68, R99 ;  /* 0x0000006300447304 */ /* 0x0003e40000202000 */
[----:B-1----:R-:W-:-:S06]  /*9810*/  FMUL.FTZ R99, R99, R88 ;  /* 0x0000005863637220 */ /* 0x002fcc0000410000 */
[----:B------:R-:W1:Y:S01]  /*9820*/  F2F.BF16.F32 R91, R169 ;  /* 0x000000a9005b7304 */ /* 0x000e620000202000 */
[----:B------:R-:W-:Y:S01]  /*9830*/  FMUL.FTZ R92, R64, R99 ;  /* 0x00000063405c7220 */ /* 0x000fe20000410000 */
[----:B------:R-:W-:-:S06]  /*9840*/  FMUL.FTZ R64, R93, R144 ;  /* 0x000000905d407220 */ /* 0x000fcc0000410000 */
[----:B------:R0:W1:Y:S08]  /*9850*/  F2F.BF16.F32 R69, R61 ;  /* 0x0000003d00457304 */ /* 0x0000700000202000 */
[----:B------:R-:W1:Y:S01]  /*9860*/  F2F.BF16.F32 R90, R90 ;  /* 0x0000005a005a7304 */ /* 0x000e620000202000 */
[----:B0-----:R-:W-:-:S07]  /*9870*/  IMAD.WIDE.U32 R60, R60, 0x10000, RZ ;  /* 0x000100003c3c7825 */ /* 0x001fce00078e00ff */
[----:B------:R-:W0:Y:S01]  /*9880*/  F2F.BF16.F32 R95, R64 ;  /* 0x00000040005f7304 */ /* 0x000e220000202000 */
[----:B-1----:R-:W-:Y:S02]  /*9890*/  PRMT R91, R68, 0x5410, R91 ;  /* 0x00005410445b7816 */ /* 0x002fe4000000005b */
[----:B------:R-:W-:-:S05]  /*98a0*/  LOP3.LUT R60, R60, R69, RZ, 0xfc, !PT ;  /* 0x000000453c3c7212 */ /* 0x000fca00078efcff */
[----:B------:R-:W-:Y:S01]  /*98b0*/  F2F.BF16.F32 R97, R94 ;  /* 0x0000005e00617304 */ /* 0x000fe20000202000 */
[----:B------:R-:W-:-:S07]  /*98c0*/  IMAD.WIDE.U32 R68, R90, 0x10000, RZ ;  /* 0x000100005a447825 */ /* 0x000fce00078e00ff */
[----:B------:R-:W1:Y:S01]  /*98d0*/  F2F.BF16.F32 R92, R92 ;  /* 0x0000005c005c7304 */ /* 0x000e620000202000 */
[----:B0-----:R-:W-:Y:S02]  /*98e0*/  LOP3.LUT R68, R68, R95, RZ, 0xfc, !PT ;  /* 0x0000005f44447212 */ /* 0x001fe400078efcff */
[----:B--2---:R-:W-:-:S04]  /*98f0*/  SHF.R.U32.HI R93, RZ, 0x10, R155 ;  /* 0x00000010ff5d7819 */ /* 0x004fc8000001169b */
[----:B------:R-:W-:Y:S02]  /*9900*/  SHF.L.U32 R93, R93, 0x10, RZ ;  /* 0x000000105d5d7819 */ /* 0x000fe400000006ff */
[----:B------:R-:W-:Y:S02]  /*9910*/  SHF.R.U64 R62, R154, 0x10, R155 ;  /* 0x000000109a3e7819 */ /* 0x000fe4000000129b */
[----:B-1----:R-:W-:Y:S01]  /*9920*/  PRMT R97, R92, 0x5410, R97 ;  /* 0x000054105c617816 */ /* 0x002fe20000000061 */
[----:B------:R-:W-:Y:S01]  /*9930*/  FMUL.FTZ R92, R156, R93 ;  /* 0x0000005d9c5c7220 */ /* 0x000fe20000410000 */
[----:B------:R-:W-:Y:S02]  /*9940*/  SHF.L.U32 R62, R62, 0x10, RZ ;  /* 0x000000103e3e7819 */ /* 0x000fe400000006ff */
[----:B------:R-:W-:Y:S02]  /*9950*/  SHF.L.U32 R90, R155, 0x10, RZ ;  /* 0x000000109b5a7819 */ /* 0x000fe400000006ff */
[----:B------:R-:W-:Y:S01]  /*9960*/  LOP3.LUT R61, R91, R61, RZ, 0xfc, !PT ;  /* 0x0000003d5b3d7212 */ /* 0x000fe200078efcff */
[----:B------:R-:W-:Y:S01]  /*9970*/  FMUL.FTZ R91, R63, R62 ;  /* 0x0000003e3f5b7220 */ /* 0x000fe20000410000 */
[----:B------:R-:W-:Y:S01]  /*9980*/  LOP3.LUT R69, R97, R69, RZ, 0xfc, !PT ;  /* 0x0000004561457212 */ /* 0x000fe200078efcff */
[----:B------:R-:W-:Y:S01]  /*9990*/  FMUL.FTZ R90, R65, R90 ;  /* 0x0000005a415a7220 */ /* 0x000fe20000410000 */
[----:B------:R-:W-:Y:S01]  /*99a0*/  IMAD.WIDE.U32 R62, R89, 0x8, R204 ;  /* 0x00000008593e7825 */ /* 0x000fe200078e00cc */
[----:B---3--:R-:W-:-:S04]  /*99b0*/  SHF.R.U64 R95, R148, 0x10, R149 ;  /* 0x00000010945f7819 */ /* 0x008fc80000001295 */
[----:B------:R-:W-:Y:S02]  /*99c0*/  SHF.L.U32 R95, R95, 0x10, RZ ;  /* 0x000000105f5f7819 */ /* 0x000fe400000006ff */
[----:B------:R-:W-:-:S03]  /*99d0*/  SHF.L.U32 R93, R149, 0x10, RZ ;  /* 0x00000010955d7819 */ /* 0x000fc600000006ff */
[----:B------:R-:W-:Y:S02]  /*99e0*/  FMUL.FTZ R94, R158, R95 ;  /* 0x0000005f9e5e7220 */ /* 0x000fe40000410000 */
[----:B------:R-:W-:Y:S01]  /*99f0*/  FMUL.FTZ R93, R160, R93 ;  /* 0x0000005da05d7220 */ /* 0x000fe20000410000 */
[----:B------:R-:W-:Y:S01]  /*9a00*/  IMAD.WIDE.U32 R64, R89, 0x8, R208 ;  /* 0x0000000859407825 */ /* 0x000fe200078e00d0 */
[----:B------:R0:W-:Y:S01]  /*9a10*/  STG.E.64 desc[UR8][R62.64], R60 ;  /* 0x0000003c3e007986 */ /* 0x0001e2000c101b08 */
[----:B------:R-:W-:-:S03]  /*9a20*/  SHF.L.U32 R148, R148, 0x10, RZ ;  /* 0x0000001094947819 */ /* 0x000fc600000006ff */
[----:B------:R1:W-:Y:S01]  /*9a30*/  STG.E.64 desc[UR8][R64.64], R68 ;  /* 0x0000004440007986 */ /* 0x0003e2000c101b08 */
[C-C-:B----4-:R-:W-:Y:S02]  /*9a40*/  SHF.R.U64 R95, R74.reuse, 0x10, R75.reuse ;  /* 0x000000104a5f7819 */ /* 0x150fe4000000124b */
[----:B------:R-:W-:Y:S02]  /*9a50*/  SHF.R.U32.HI R160, RZ, 0x10, R75 ;  /* 0x00000010ffa07819 */ /* 0x000fe4000001164b */
[----:B------:R-:W-:Y:S02]  /*9a60*/  SHF.L.U32 R97, R75, 0x10, RZ ;  /* 0x000000104b617819 */ /* 0x000fe400000006ff */
[----:B------:R-:W-:Y:S02]  /*9a70*/  SHF.L.U32 R74, R74, 0x10, RZ ;  /* 0x000000104a4a7819 */ /* 0x000fe400000006ff */
[----:B------:R-:W-:-:S03]  /*9a80*/  SHF.L.U32 R75, R95, 0x10, RZ ;  /* 0x000000105f4b7819 */ /* 0x000fc600000006ff */
[----:B------:R-:W-:Y:S02]  /*9a90*/  FMUL.FTZ R95, R165, R74 ;  /* 0x0000004aa55f7220 */ /* 0x000fe40000410000 */
[----:B------:R-:W-:Y:S01]  /*9aa0*/  FMUL.FTZ R98, R162, R75 ;  /* 0x0000004ba2627220 */ /* 0x000fe20000410000 */
[----:B------:R-:W-:Y:S01]  /*9ab0*/  SHF.L.U32 R160, R160, 0x10, RZ ;  /* 0x00000010a0a07819 */ /* 0x000fe200000006ff */
[----:B------:R-:W-:Y:S01]  /*9ac0*/  FMUL.FTZ R89, R161, R148 ;  /* 0x00000094a1597220 */ /* 0x000fe20000410000 */
[----:B------:R-:W-:-:S03]  /*9ad0*/  SHF.R.U32.HI R96, RZ, 0x10, R149 ;  /* 0x00000010ff607819 */ /* 0x000fc60000011695 */
[----:B------:R-:W-:Y:S01]  /*9ae0*/  FMUL.FTZ R160, R163, R160 ;  /* 0x000000a0a3a07220 */ /* 0x000fe20000410000 */
[----:B------:R-:W-:Y:S02]  /*9af0*/  SHF.L.U32 R88, R154, 0x10, RZ ;  /* 0x000000109a587819 */ /* 0x000fe400000006ff */
[----:B------:R-:W-:Y:S01]  /*9b00*/  SHF.L.U32 R96, R96, 0x10, RZ ;  /* 0x0000001060607819 */ /* 0x000fe200000006ff */
[----:B------:R-:W-:Y:S02]  /*9b10*/  FMUL.FTZ R97, R164, R97 ;  /* 0x00000061a4617220 */ /* 0x000fe40000410000 */
[----:B------:R-:W-:Y:S02]  /*9b20*/  FMUL.FTZ R88, R157, R88 ;  /* 0x000000589d587220 */ /* 0x000fe40000410000 */
[----:B------:R-:W-:Y:S01]  /*9b30*/  FMUL.FTZ R96, R159, R96 ;  /* 0x000000609f607220 */ /* 0x000fe20000410000 */
[C---:B------:R-:W-:Y:S02]  /*9b40*/  SHF.L.U32 R145, R70.reuse, 0x10, RZ ;  /* 0x0000001046917819 */ /* 0x040fe400000006ff */
[----:B------:R-:W-:-:S02]  /*9b50*/  SHF.R.U64 R70, R70, 0x10, R71 ;  /* 0x0000001046467819 */ /* 0x000fc40000001247 */
[----:B------:R-:W-:Y:S02]  /*9b60*/  SHF.L.U32 R74, R71, 0x10, RZ ;  /* 0x00000010474a7819 */ /* 0x000fe400000006ff */
[----:B------:R-:W-:Y:S02]  /*9b70*/  SHF.R.U32.HI R75, RZ, 0x10, R71 ;  /* 0x00000010ff4b7819 */ /* 0x000fe40000011647 */
[----:B------:R-:W-:Y:S01]  /*9b80*/  SHF.L.U32 R71, R70, 0x10, RZ ;  /* 0x0000001046477819 */ /* 0x000fe200000006ff */
[----:B------:R-:W-:Y:S01]  /*9b90*/  FMUL.FTZ R163, R184, R145 ;  /* 0x00000091b8a37220 */ /* 0x000fe20000410000 */
[----:B------:R-:W-:-:S03]  /*9ba0*/  FMUL.FTZ R161, R167, R74 ;  /* 0x0000004aa7a17220 */ /* 0x000fc60000410000 */
[----:B------:R-:W-:Y:S01]  /*9bb0*/  FMUL.FTZ R162, R182, R71 ;  /* 0x00000047b6a27220 */ /* 0x000fe20000410000 */
[----:B------:R-:W-:Y:S02]  /*9bc0*/  SHF.L.U32 R75, R75, 0x10, RZ ;  /* 0x000000104b4b7819 */ /* 0x000fe400000006ff */
[C-C-:B-----5:R-:W-:Y:S02]  /*9bd0*/  SHF.R.U64 R145, R66.reuse, 0x10, R67.reuse ;  /* 0x0000001042917819 */ /* 0x160fe40000001243 */
[----:B------:R-:W-:Y:S02]  /*9be0*/  SHF.L.U32 R167, R67, 0x10, RZ ;  /* 0x0000001043a77819 */ /* 0x000fe400000006ff */
[----:B------:R-:W-:Y:S02]  /*9bf0*/  SHF.R.U32.HI R67, RZ, 0x10, R67 ;  /* 0x00000010ff437819 */ /* 0x000fe40000011643 */
        /* <DEDUP_REMOVED lines=8> */
[C---:B------:R-:W-:Y:S02]  /*9c80*/  SHF.R.U64 R182, R142.reuse, 0x10, R143 ;  /* 0x000000108eb67819 */ /* 0x040fe4000000128f */
[----:B------:R-:W-:Y:S02]  /*9c90*/  SHF.L.U32 R142, R142, 0x10, RZ ;  /* 0x000000108e8e7819 */ /* 0x000fe400000006ff */
[----:B------:R-:W-:-:S02]  /*9ca0*/  SHF.L.U32 R71, R143, 0x10, RZ ;  /* 0x000000108f477819 */ /* 0x000fc400000006ff */
[----:B------:R-:W-:Y:S01]  /*9cb0*/  SHF.R.U32.HI R143, RZ, 0x10, R143 ;  /* 0x00000010ff8f7819 */ /* 0x000fe2000001168f */
[----:B------:R-:W-:Y:S01]  /*9cc0*/  FMUL.FTZ R173, R197, R142 ;  /* 0x0000008ec5ad7220 */ /* 0x000fe20000410000 */
[----:B------:R-:W-:Y:S01]  /*9cd0*/  SHF.L.U32 R182, R182, 0x10, RZ ;  /* 0x00000010b6b67819 */ /* 0x000fe200000006ff */
[----:B------:R-:W-:Y:S01]  /*9ce0*/  FMUL.FTZ R197, R198, R71 ;  /* 0x00000047c6c57220 */ /* 0x000fe20000410000 */
[C-C-:B0-----:R-:W-:Y:S02]  /*9cf0*/  SHF.R.U64 R62, R150.reuse, 0x10, R151.reuse ;  /* 0x00000010963e7819 */ /* 0x141fe40000001297 */
[----:B------:R-:W-:Y:S02]  /*9d00*/  SHF.R.U32.HI R63, RZ, 0x10, R151 ;  /* 0x00000010ff3f7819 */ /* 0x000fe40000011697 */
[----:B------:R-:W-:Y:S02]  /*9d10*/  SHF.L.U32 R61, R143, 0x10, RZ ;  /* 0x000000108f3d7819 */ /* 0x000fe400000006ff */
[----:B------:R-:W-:-:S02]  /*9d20*/  SHF.L.U32 R71, R150, 0x10, RZ ;  /* 0x0000001096477819 */ /* 0x000fc400000006ff */
        /* <DEDUP_REMOVED lines=8> */
[----:B-1----:R-:W-:-:S07]  /*9db0*/  FMUL.FTZ R70, R72, R63 ;  /* 0x0000003f48467220 */ /* 0x002fce0000410000 */
.L_x_340:
[----:B------:R-:W0:Y:S01]  /*9dc0*/  LDC.64 R60, c[0x0][0x380] ;  /* 0x0000e000ff3c7b82 */ /* 0x000e220000000a00 */
[----:B------:R-:W-:Y:S01]  /*9dd0*/  UPLOP3.LUT UP1, UPT, UPT, UPT, UP1, 0x40, 0x4 ;  /* 0x000000000004789c */ /* 0x000fe20003f2e810 */
        /* <DEDUP_REMOVED lines=22> */
[----:B0-----:R-:W-:Y:S01]  /*9f40*/  IADD3 R80, PT, PT, R80, R60, RZ ;  /* 0x0000003c50507210 */ /* 0x001fe20007ffe0ff */
[----:B------:R-:W-:Y:S01]  /*9f50*/  FADD.FTZ R25, R94, R25 ;  /* 0x000000195e197221 */ /* 0x000fe20000010000 */
[----:B------:R-:W-:Y:S01]  /*9f60*/  FADD.FTZ R24, R89, R24 ;  /* 0x0000001859187221 */ /* 0x000fe20000010000 */
[----:B------:R-:W-:Y:S01]  /*9f70*/  FADD.FTZ R77, R92, R77 ;  /* 0x0000004d5c4d7221 */ /* 0x000fe20000010000 */
[----:B------:R-:W-:Y:S01]  /*9f80*/  ISETP.GE.AND P1, PT, R80, R61, PT ;  /* 0x0000003d5000720c */ /* 0x000fe20003f26270 */
[----:B------:R-:W-:Y:S01]  /*9f90*/  FADD.FTZ R78, R90, R78 ;  /* 0x0000004e5a4e7221 */ /* 0x000fe20000010000 */
[----:B------:R-:W-:Y:S01]  /*9fa0*/  FADD.FTZ R79, R91, R79 ;  /* 0x0000004f5b4f7221 */ /* 0x000fe20000010000 */
[----:B------:R-:W-:-:S10]  /*9fb0*/  FADD.FTZ R81, R88, R81 ;  /* 0x0000005158517221 */ /* 0x000fd40000010000 */
        /* <DEDUP_REMOVED lines=41> */
[----:B------:R-:W-:-:S07]  /*a250*/  MOV R77, R59 ;  /* 0x0000003b004d7202 */ /* 0x000fce0000000f00 */
.L_x_333:
[----:B------:R-:W1:Y:S01]  /*a260*/  S2R R53, SR_TID.X ;  /* 0x0000000000357919 */ /* 0x000e620000002100 */
[----:B------:R-:W2:Y:S08]  /*a270*/  S2UR UR4, SR_CTAID.X ;  /* 0x00000000000479c3 */ /* 0x000eb00000002500 */
[----:B------:R-:W2:Y:S08]  /*a280*/  LDC R0, c[0x0][0x388] ;  /* 0x0000e200ff007b82 */ /* 0x000eb00000000800 */
[----:B------:R-:W3:Y:S08]  /*a290*/  LDC.64 R2, c[0x0][0x440] ;  /* 0x00011000ff027b82 */ /* 0x000ef00000000a00 */
[----:B------:R-:W4:Y:S08]  /*a2a0*/  LDC.64 R8, c[0x0][0x448] ;  /* 0x00011200ff087b82 */ /* 0x000f300000000a00 */
[----:B------:R-:W5:Y:S01]  /*a2b0*/  LDC.64 R10, c[0x0][0x460] ;  /* 0x00011800ff0a7b82 */ /* 0x000f620000000a00 */
[----:B--2---:R-:W-:-:S05]  /*a2c0*/  IMAD R0, R0, UR4, RZ ;  /* 0x0000000400007c24 */ /* 0x004fca000f8e02ff */
[----:B-1----:R-:W-:-:S05]  /*a2d0*/  LEA.HI R53, R0, R53, RZ, 0x1e ;  /* 0x0000003500357211 */ /* 0x002fca00078ff0ff */
[----:B---3--:R-:W-:-:S04]  /*a2e0*/  IMAD.WIDE.U32 R2, R53, 0x10, R2 ;  /* 0x0000001035027825 */ /* 0x008fc800078e0002 */
[C---:B----4-:R-:W-:Y:S01]  /*a2f0*/  IMAD.WIDE.U32 R8, R53.reuse, 0x10, R8 ;  /* 0x0000001035087825 */ /* 0x050fe200078e0008 */
[----:B0-----:R-:W-:Y:S04]  /*a300*/  STG.E.128 desc[UR8][R2.64], R180 ;  /* 0x000000b402007986 */ /* 0x001fe8000c101d08 */
[----:B------:R-:W-:Y:S01]  /*a310*/  STG.E.128 desc[UR8][R8.64], R76 ;  /* 0x0000004c08007986 */ /* 0x000fe2000c101d08 */
[----:B-----5:R-:W-:-:S05]  /*a320*/  IMAD.WIDE.U32 R10, R53, 0x10, R10 ;  /* 0x00000010350a7825 */ /* 0x020fca00078e000a */
        /* <DEDUP_REMOVED lines=20> */
.L_x_343:
        /* <DEDUP_REMOVED lines=9> */
.L_x_14291:


//--------------------- .text._ZN10layer_norm13ln_bwd_kernelINS_13Kernel_traitsI13__nv_bfloat16S2_S2_S2_fjLj7168ELj1ELj1ELj8ELj8ENS_18Kernel_traits_baseILj7168ES2_S2_S2_S2_fjLj256EEEEELb0ELb1ELb1ELb0EEEvNS_9BwdParamsE --------------------------
	.section	.text._ZN10layer_norm13ln_bwd_kernelINS_13Kernel_traitsI13__nv_bfloat16S2_S2_S2_fjLj7168ELj1ELj1ELj8ELj8ENS_18Kernel_traits_baseILj7168ES2_S2_S2_S2_fjLj256EEEEELb0ELb1ELb1ELb0EEEvNS_9BwdParamsE,"ax",@progbits
	.align	128
        .global         _ZN10layer_norm13ln_bwd_kernelINS_13Kernel_traitsI13__nv_bfloat16S2_S2_S2_fjLj7168ELj1ELj1ELj8ELj8ENS_18Kernel_traits_baseILj7168ES2_S2_S2_S2_fjLj256EEEEELb0ELb1ELb1ELb0EEEvNS_9BwdParamsE
        .type           _ZN10layer_norm13ln_bwd_kernelINS_13Kernel_traitsI13__nv_bfloat16S2_S2_S2_fjLj7168ELj1ELj1ELj8ELj8ENS_18Kernel_traits_baseILj7168ES2_S2_S2_S2_fjLj256EEEEELb0ELb1ELb1ELb0EEEvNS_9BwdParamsE,@function
        .size           _ZN10layer_norm13ln_bwd_kernelINS_13Kernel_traitsI13__nv_bfloat16S2_S2_S2_fjLj7168ELj1ELj1ELj8ELj8ENS_18Kernel_traits_baseILj7168ES2_S2_S2_S2_fjLj256EEEEELb0ELb1ELb1ELb0EEEvNS_9BwdParamsE,(.L_x_14292 - _ZN10layer_norm13ln_bwd_kernelINS_13Kernel_traitsI13__nv_bfloat16S2_S2_S2_fjLj7168ELj1ELj1ELj8ELj8ENS_18Kernel_traits_baseILj7168ES2_S2_S2_S2_fjLj256EEEEELb0ELb1ELb1ELb0EEEvNS_9BwdParamsE)
        .other          _ZN10layer_norm13ln_bwd_kernelINS_13Kernel_traitsI13__nv_bfloat16S2_S2_S2_fjLj7168ELj1ELj1ELj8ELj8ENS_18Kernel_traits_baseILj7168ES2_S2_S2_S2_fjLj256EEEEELb0ELb1ELb1ELb0EEEvNS_9BwdParamsE,@"STO_CUDA_ENTRY STV_DEFAULT"
_ZN10layer_norm13ln_bwd_kernelINS_13Kernel_traitsI13__nv_bfloat16S2_S2_S2_fjLj7168ELj1ELj1ELj8ELj8ENS_18Kernel_traits_baseILj7168ES2_S2_S2_S2_fjLj256EEEEELb0ELb1ELb1ELb0EEEvNS_9BwdParamsE:
.text._ZN10layer_norm13ln_bwd_kernelINS_13Kernel_traitsI13__nv_bfloat16S2_S2_S2_fjLj7168ELj1ELj1ELj8ELj8ENS_18Kernel_traits_baseILj7168ES2_S2_S2_S2_fjLj256EEEEELb0ELb1ELb1ELb0EEEvNS_9BwdParamsE:
        /* <DEDUP_REMOVED lines=22> */
[----:B------:R-:W-:-:S03]  /*0160*/  P2R R130, PR, RZ, 0x40 ;  /* 0x00000040ff827803 */ /* 0x000fc60000000000 */
[----:B------:R-:W3:Y:S08]  /*0170*/  @P0 LDC.64 R16, c[0x0][0x3e8] ;  /* 0x0000fa00ff100b82 */ /* 0x000ef00000000a00 */
[----:B------:R-:W4:Y:S08]  /*0180*/  @P1 LDC.64 R34, c[0x0][0x3d0] ;  /* 0x0000f400ff221b82 */ /* 0x000f300000000a00 */
[----:B------:R-:W0:Y:S01]  /*0190*/  @P1 LDC.64 R36, c[0x0][0x3e8] ;  /* 0x0000fa00ff241b82 */ /* 0x000e220000000a00 */
[----:B-1----:R-:W-:-:S05]  /*01a0*/  @P0 IMAD.WIDE.U32 R12, R59, 0x8, R12 ;  /* 0x000000083b0c0825 */ /* 0x002fca00078e000c */
[----:B--2---:R1:W5:Y:S02]  /*01b0*/  @P0 LDG.E.64 R14, desc[UR16][R12.64] ;  /* 0x000000100c0e0981 */ /* 0x004364000c1e1b00 */
[----:B------:R-:W2:Y:S01]  /*01c0*/  @P2 LDC.64 R38, c[0x0][0x3d0] ;  /* 0x0000f400ff262b82 */ /* 0x000ea20000000a00 */
[C---:B---3--:R-:W-:Y:S01]  /*01d0*/  @P0 IMAD.WIDE.U32 R16, R59.reuse, 0x8, R16 ;  /* 0x000000083b100825 */ /* 0x048fe200078e0010 */
[----:B------:R-:W-:-:S04]  /*01e0*/  @P0 LOP3.LUT R59, R59, 0x100, RZ, 0xfc, !PT ;  /* 0x000001003b3b0812 */ /* 0x000fc800078efcff */
[----:B------:R3:W5:Y:S02]  /*01f0*/  @P0 LDG.E.64 R18, desc[UR16][R16.64] ;  /* 0x0000001010120981 */ /* 0x000764000c1e1b00 */
[----:B------:R-:W1:Y:S01]  /*0200*/  @P2 LDC.64 R40, c[0x0][0x3e8] ;  /* 0x0000fa00ff282b82 */ /* 0x000e620000000a00 */
[----:B----4-:R-:W-:-:S05]  /*0210*/  @P1 IMAD.WIDE.U32 R34, R59, 0x8, R34 ;  /* 0x000000083b221825 */ /* 0x010fca00078e0022 */
[----:B------:R-:W5:Y:S02]  /*0220*/  @P1 LDG.E.64 R20, desc[UR16][R34.64] ;  /* 0x0000001022141981 */ /* 0x000f64000c1e1b00 */
[----:B------:R-:W4:Y:S01]  /*0230*/  @P3 LDC.64 R42, c[0x0][0x3d0] ;  /* 0x0000f400ff2a3b82 */ /* 0x000f220000000a00 */
[C---:B0-----:R-:W-:Y:S01]  /*0240*/  @P1 IMAD.WIDE.U32 R36, R59.reuse, 0x8, R36 ;  /* 0x000000083b241825 */ /* 0x041fe200078e0024 */
[----:B------:R-:W-:-:S04]  /*0250*/  @P1 IADD3 R59, PT, PT, R59, 0x100, RZ ;  /* 0x000001003b3b1810 */ /* 0x000fc80007ffe0ff */
[----:B------:R-:W5:Y:S02]  /*0260*/  @P1 LDG.E.64 R22, desc[UR16][R36.64] ;  /* 0x0000001024161981 */ /* 0x000f64000c1e1b00 */
[----:B------:R-:W0:Y:S01]  /*0270*/  @P3 LDC.64 R44, c[0x0][0x3e8] ;  /* 0x0000fa00ff2c3b82 */ /* 0x000e220000000a00 */
[----:B--2---:R-:W-:-:S05]  /*0280*/  @P2 IMAD.WIDE.U32 R38, R59, 0x8, R38 ;  /* 0x000000083b262825 */ /* 0x004fca00078e0026 */
[----:B------:R-:W5:Y:S02]  /*0290*/  @P2 LDG.E.64 R24, desc[UR16][R38.64] ;  /* 0x0000001026182981 */ /* 0x000f64000c1e1b00 */
[----:B------:R-:W2:Y:S01]  /*02a0*/  @P4 LDC.64 R46, c[0x0][0x3d0] ;  /* 0x0000f400ff2e4b82 */ /* 0x000ea20000000a00 */
[----:B-1----:R-:W-:-:S04]  /*02b0*/  @P2 IMAD.WIDE.U32 R40, R59, 0x8, R40 ;  /* 0x000000083b282825 */ /* 0x002fc800078e0028 */
[----:B------:R-:W-:Y:S01]  /*02c0*/  @P2 VIADD R59, R59, 0x100 ;  /* 0x000001003b3b2836 */ /* 0x000fe20000000000 */
[----:B------:R-:W-:Y:S01]  /*02d0*/  UISETP.GE.AND UP0, UPT, UR26, UR4, UPT ;  /* 0x000000041a00728c */ /* 0x000fe2000bf06270 */
[----:B------:R-:W5:Y:S01]  /*02e0*/  @P2 LDG.E.64 R2, desc[UR16][R40.64] ;  /* 0x0000001028022981 */ /* 0x000f62000c1e1b00 */
[----:B------:R-:W1:Y:S01]  /*02f0*/  @P4 LDC.64 R48, c[0x0][0x3e8] ;  /* 0x0000fa00ff304b82 */ /* 0x000e620000000a00 */
[C---:B----4-:R-:W-:Y:S01]  /*0300*/  @P3 IMAD.WIDE.U32 R42, R59.reuse, 0x8, R42 ;  /* 0x000000083b2a3825 */ /* 0x050fe200078e002a */
[----:B------:R-:W-:Y:S02]  /*0310*/  CS2R R116, SRZ ;  /* 0x0000000000747805 */ /* 0x000fe4000001ff00 */
[----:B------:R-:W-:Y:S02]  /*0320*/  CS2R R118, SRZ ;  /* 0x0000000000767805 */ /* 0x000fe4000001ff00 */
[----:B------:R-:W-:Y:S02]  /*0330*/  CS2R R112, SRZ ;  /* 0x0000000000707805 */ /* 0x000fe4000001ff00 */
[----:B------:R-:W-:Y:S01]  /*0340*/  CS2R R114, SRZ ;  /* 0x0000000000727805 */ /* 0x000fe2000001ff00 */
[----:B------:R-:W5:Y:S01]  /*0350*/  @P3 LDG.E.64 R26, desc[UR16][R42.64] ;  /* 0x000000102a1a3981 */ /* 0x000f62000c1e1b00 */
[----:B------:R-:W4:Y:S01]  /*0360*/  @P5 LDC.64 R50, c[0x0][0x3d0] ;  /* 0x0000f400ff325b82 */ /* 0x000f220000000a00 */
[C---:B0-----:R-:W-:Y:S01]  /*0370*/  @P3 IMAD.WIDE.U32 R44, R59.reuse, 0x8, R44 ;  /* 0x000000083b2c3825 */ /* 0x041fe200078e002c */
[----:B------:R-:W-:-:S06]  /*0380*/  @P3 IADD3 R59, PT, PT, R59, 0x100, RZ ;  /* 0x000001003b3b3810 */ /* 0x000fcc0007ffe0ff */
[----:B------:R-:W0:Y:S08]  /*0390*/  @P5 LDC.64 R52, c[0x0][0x3e8] ;  /* 0x0000fa00ff345b82 */ /* 0x000e300000000a00 */
[----:B------:R-:W3:Y:S08]  /*03a0*/  @P6 LDC.64 R54, c[0x0][0x3d0] ;  /* 0x0000f400ff366b82 */ /* 0x000ef00000000a00 */
[----:B------:R-:W3:Y:S01]  /*03b0*/  @P6 LDC.64 R56, c[0x0][0x3e8] ;  /* 0x0000fa00ff386b82 */ /* 0x000ee20000000a00 */
[C---:B--2---:R-:W-:Y:S01]  /*03c0*/  @P4 IMAD.WIDE.U32 R46, R59.reuse, 0x8, R46 ;  /* 0x000000083b2e4825 */ /* 0x044fe200078e002e */
[----:B------:R-:W5:Y:S03]  /*03d0*/  @P3 LDG.E.64 R4, desc[UR16][R44.64] ;  /* 0x000000102c043981 */ /* 0x000f66000c1e1b00 */
[C---:B-1----:R-:W-:Y:S01]  /*03e0*/  @P4 IMAD.WIDE.U32 R48, R59.reuse, 0x8, R48 ;  /* 0x000000083b304825 */ /* 0x042fe200078e0030 */
[----:B------:R-:W-:Y:S01]  /*03f0*/  @P4 IADD3 R59, PT, PT, R59, 0x100, RZ ;  /* 0x000001003b3b4810 */ /* 0x000fe20007ffe0ff */
[----:B------:R-:W5:Y:S04]  /*0400*/  @P4 LDG.E.64 R28, desc[UR16][R46.64] ;  /* 0x000000102e1c4981 */ /* 0x000f68000c1e1b00 */
[C---:B----4-:R-:W-:Y:S01]  /*0410*/  @P5 IMAD.WIDE.U32 R50, R59.reuse, 0x8, R50 ;  /* 0x000000083b325825 */ /* 0x050fe200078e0032 */
[----:B------:R-:W5:Y:S03]  /*0420*/  @P4 LDG.E.64 R6, desc[UR16][R48.64] ;  /* 0x0000001030064981 */ /* 0x000f66000c1e1b00 */
[C---:B0-----:R-:W-:Y:S01]  /*0430*/  @P5 IMAD.WIDE.U32 R52, R59.reuse, 0x8, R52 ;  /* 0x000000083b345825 */ /* 0x041fe200078e0034 */
[----:B------:R-:W-:Y:S01]  /*0440*/  @P5 IADD3 R59, PT, PT, R59, 0x100, RZ ;  /* 0x000001003b3b5810 */ /* 0x000fe20007ffe0ff */
[----:B------:R-:W5:Y:S04]  /*0450*/  @P5 LDG.E.64 R30, desc[UR16][R50.64] ;  /* 0x00000010321e5981 */ /* 0x000f68000c1e1b00 */
[C---:B---3--:R-:W-:Y:S01]  /*0460*/  @P6 IMAD.WIDE.U32 R12, R59.reuse, 0x8, R54 ;  /* 0x000000083b0c6825 */ /* 0x048fe200078e0036 */
[----:B------:R0:W5:Y:S03]  /*0470*/  @P5 LDG.E.64 R8, desc[UR16][R52.64] ;  /* 0x0000001034085981 */ /* 0x000166000c1e1b00 */
[----:B------:R-:W-:Y:S01]  /*0480*/  @P6 IMAD.WIDE.U32 R16, R59, 0x8, R56 ;  /* 0x000000083b106825 */ /* 0x000fe200078e0038 */
[----:B------:R1:W5:Y:S04]  /*0490*/  @P6 LDG.E.64 R32, desc[UR16][R12.64] ;  /* 0x000000100c206981 */ /* 0x000368000c1e1b00 */
[----:B------:R1:W5:Y:S01]  /*04a0*/  @P6 LDG.E.64 R10, desc[UR16][R16.64] ;  /* 0x00000010100a6981 */ /* 0x000362000c1e1b00 */
        /* <DEDUP_REMOVED lines=29> */
[----:B------:R-:W-:Y:S02]  /*0680*/  CS2R R54, SRZ ;  /* 0x0000000000367805 */ /* 0x000fe4000001ff00 */
[----:B------:R-:W-:-:S02]  /*0690*/  CS2R R48, SRZ ;  /* 0x0000000000307805 */ /* 0x000fc4000001ff00 */
[----:B------:R-:W-:Y:S02]  /*06a0*/  CS2R R50, SRZ ;  /* 0x0000000000327805 */ /* 0x000fe4000001ff00 */
[----:B------:R-:W-:Y:S02]  /*06b0*/  CS2R R44, SRZ ;  /* 0x00000000002c7805 */ /* 0x000fe4000001ff00 */
[----:B------:R-:W-:Y:S02]  /*06c0*/  CS2R R46, SRZ ;  /* 0x00000000002e7805 */ /* 0x000fe4000001ff00 */
[----:B------:R-:W-:Y:S02]  /*06d0*/  CS2R R40, SRZ ;  /* 0x0000000000287805 */ /* 0x000fe4000001ff00 */
[----:B------:R-:W-:Y:S01]  /*06e0*/  CS2R R42, SRZ ;  /* 0x00000000002a7805 */ /* 0x000fe2000001ff00 */
[----:B-1----:R-:W-:Y:S06]  /*06f0*/  BRA.U UP0, `(.L_x_344) ;  /* 0x0000009d00ac7547 */ /* 0x002fec000b800000 */
[--C-:B-----5:R-:W-:Y:S01]  /*0700*/  SHF.R.U64 R147, R24, 0x10, R25.reuse ;  /* 0x0000001018937819 */ /* 0x120fe20000001219 */
[----:B------:R-:W-:Y:S01]  /*0710*/  IMAD.MOV.U32 R140, RZ, RZ, R28 ;  /* 0x000000ffff8c7224 */ /* 0x000fe200078e001c */
[----:B------:R-:W-:Y:S01]  /*0720*/  MOV R146, R25 ;  /* 0x0000001900927202 */ /* 0x000fe20000000f00 */
[----:B------:R-:W-:Y:S01]  /*0730*/  IMAD.MOV.U32 R16, RZ, RZ, R4 ;  /* 0x000000ffff107224 */ /* 0x000fe200078e0004 */
[----:B------:R-:W-:Y:S01]  /*0740*/  SHF.R.U32.HI R145, RZ, 0x10, R25 ;  /* 0x00000010ff917819 */ /* 0x000fe20000011619 */
[----:B------:R-:W-:Y:S01]  /*0750*/  IMAD.MOV.U32 R156, RZ, RZ, R14 ;  /* 0x000000ffff9c7224 */ /* 0x000fe200078e000e */
[----:B------:R-:W-:Y:S01]  /*0760*/  MOV R144, R26 ;  /* 0x0000001a00907202 */ /* 0x000fe20000000f00 */
[----:B------:R-:W-:Y:S01]  /*0770*/  IMAD.MOV.U32 R12, RZ, RZ, R32 ;  /* 0x000000ffff0c7224 */ /* 0x000fe200078e0020 */
[--C-:B------:R-:W-:Y:S01]  /*0780*/  SHF.R.U64 R143, R26, 0x10, R27.reuse ;  /* 0x000000101a8f7819 */ /* 0x100fe2000000121b */
[----:B------:R-:W-:Y:S01]  /*0790*/  IMAD.MOV.U32 R148, RZ, RZ, R24 ;  /* 0x000000ffff947224 */ /* 0x000fe200078e0018 */
[----:B------:R-:W-:Y:S01]  /*07a0*/  MOV R142, R27 ;  /* 0x0000001b008e7202 */ /* 0x000fe20000000f00 */
[----:B------:R-:W-:Y:S01]  /*07b0*/  IMAD.MOV.U32 R24, RZ, RZ, R22 ;  /* 0x000000ffff187224 */ /* 0x000fe200078e0016 */
[----:B------:R-:W-:-:S02]  /*07c0*/  SHF.R.U32.HI R141, RZ, 0x10, R27 ;  /* 0x00000010ff8d7819 */ /* 0x000fc4000001161b */
        /* <DEDUP_REMOVED lines=9> */
[----:B------:R-:W-:Y:S02]  /*0860*/  SHF.R.U64 R27, R18, 0x10, R19 ;  /* 0x00000010121b7819 */ /* 0x000fe40000001213 */
[----:B------:R-:W-:Y:S02]  /*0870*/  CS2R R114, SRZ ;  /* 0x0000000000727805 */ /* 0x000fe4000001ff00 */
[----:B------:R-:W-:-:S02]  /*0880*/  MOV R26, R19 ;  /* 0x00000013001a7202 */ /* 0x000fc40000000f00 */
[----:B------:R-:W-:Y:S02]  /*0890*/  CS2R R108, SRZ ;  /* 0x00000000006c7805 */ /* 0x000fe4000001ff00 */
[----:B------:R-:W-:Y:S02]  /*08a0*/  SHF.R.U32.HI R25, RZ, 0x10, R19 ;  /* 0x00000010ff197819 */ /* 0x000fe40000011613 */
[----:B------:R-:W-:Y:S02]  /*08b0*/  CS2R R110, SRZ ;  /* 0x00000000006e7805 */ /* 0x000fe4000001ff00 */
[----:B------:R-:W-:Y:S02]  /*08c0*/  SHF.R.U64 R155, R14, 0x10, R15 ;  /* 0x000000100e9b7819 */ /* 0x000fe4000000120f */
[----:B------:R-:W-:Y:S02]  /*08d0*/  CS2R R104, SRZ ;  /* 0x0000000000687805 */ /* 0x000fe4000001ff00 */
[----:B------:R-:W-:-:S02]  /*08e0*/  MOV R154, R15 ;  /* 0x0000000f009a7202 */ /* 0x000fc40000000f00 */
        /* <DEDUP_REMOVED lines=23> */
[----:B------:R-:W-:Y:S01]  /*0a60*/  SHF.R.U32.HI R6, RZ, 0x10, R7 ;  /* 0x00000010ff067819 */ /* 0x000fe20000011607 */
[----:B------:R-:W-:Y:S01]  /*0a70*/  IMAD.MOV.U32 R7, RZ, RZ, R8 ;  /* 0x000000ffff077224 */ /* 0x000fe200078e0008 */
        /* <DEDUP_REMOVED lines=36> */
[----:B------:R-:W-:-:S02]  /*0cc0*/  SHF.R.U32.HI R21, RZ, 0x10, R23 ;  /* 0x00000010ff157819 */ /* 0x000fc40000011617 */
[----:B------:R-:W-:Y:S02]  /*0cd0*/  CS2R R46, SRZ ;  /* 0x00000000002e7805 */ /* 0x000fe4000001ff00 */
[----:B------:R-:W-:Y:S02]  /*0ce0*/  MOV R30, R33 ;  /* 0x00000021001e7202 */ /* 0x000fe40000000f00 */
[----:B------:R-:W-:Y:S02]  /*0cf0*/  CS2R R40, SRZ ;  /* 0x0000000000287805 */ /* 0x000fe4000001ff00 */
[----:B------:R-:W-:Y:S02]  /*0d00*/  SHF.R.U32.HI R29, RZ, 0x10, R33 ;  /* 0x00000010ff1d7819 */ /* 0x000fe40000011621 */
[----:B------:R-:W-:Y:S02]  /*0d10*/  CS2R R42, SRZ ;  /* 0x00000000002a7805 */ /* 0x000fe4000001ff00 */
[----:B------:R-:W-:Y:S01]  /*0d20*/  PRMT R32, R12, 0x7610, R32 ;  /* 0x000076100c207816 */ /* 0x000fe20000000020 */
[----:B------:R-:W-:Y:S01]  /*0d30*/  UPLOP3.LUT UP1, UPT, UPT, UPT, UPT, 0x40, 0x4 ;  /* 0x000000000004789c */ /* 0x000fe20003f2e870 */
[----:B------:R-:W-:Y:S01]  /*0d40*/  PRMT R23, R13, 0x7610, R23 ;  /* 0x000076100d177816 */ /* 0x000fe20000000017 */
[----:B------:R-:W0:Y:S01]  /*0d50*/  LDCU UR29, c[0x0][0x40c] ;  /* 0x00008180ff1d77ac */ /* 0x000e220008000800 */
[----:B------:R-:W-:-:S02]  /*0d60*/  PRMT R22, R14, 0x7610, R22 ;  /* 0x000076100e167816 */ /* 0x000fc40000000016 */
[----:B------:R-:W-:Y:S01]  /*0d70*/  PRMT R33, R0, 0x7610, R33 ;  /* 0x0000761000217816 */ /* 0x000fe20000000021 */
[----:B------:R-:W1:Y:S01]  /*0d80*/  LDCU UR10, c[0x0][0x388] ;  /* 0x00007100ff0a77ac */ /* 0x000e620008000800 */
[----:B------:R-:W-:Y:S02]  /*0d90*/  PRMT R14, R2, 0x7610, R14 ;  /* 0x00007610020e7816 */ /* 0x000fe4000000000e */
[----:B------:R-:W-:Y:S01]  /*0da0*/  PRMT R13, R3, 0x7610, R13 ;  /* 0x00007610030d7816 */ /* 0x000fe2000000000d */
[----:B------:R-:W2:Y:S01]  /*0db0*/  LDCU.U8 UR27, c[0x0][0x410] ;  /* 0x00008200ff1b77ac */ /* 0x000ea20008000000 */
[----:B------:R-:W-:Y:S02]  /*0dc0*/  PRMT R12, R4, 0x7610, R12 ;  /* 0x00007610040c7816 */ /* 0x000fe4000000000c */
[----:B------:R-:W-:Y:S01]  /*0dd0*/  PRMT R11, R5, 0x7610, R11 ;  /* 0x00007610050b7816 */ /* 0x000fe2000000000b */
[----:B------:R-:W3:Y:S01]  /*0de0*/  LDCU.64 UR18, c[0x0][0x3c8] ;  /* 0x00007900ff1277ac */ /* 0x000ee20008000a00 */
[----:B------:R-:W-:-:S02]  /*0df0*/  PRMT R9, R6, 0x7610, R9 ;  /* 0x0000761006097816 */ /* 0x000fc40000000009 */
[----:B------:R-:W-:Y:S01]  /*0e00*/  PRMT R8, R7, 0x7610, R8 ;  /* 0x0000761007087816 */ /* 0x000fe20000000008 */
[----:B------:R-:W4:Y:S01]  /*0e10*/  LDCU UR28, c[0x0][0x400] ;  /* 0x00008000ff1c77ac */ /* 0x000f220008000800 */
[----:B------:R-:W-:Y:S02]  /*0e20*/  PRMT R10, R124, 0x7610, R10 ;  /* 0x000076107c0a7816 */ /* 0x000fe4000000000a */
[----:B------:R-:W-:Y:S01]  /*0e30*/  PRMT R7, R125, 0x7610, R7 ;  /* 0x000076107d077816 */ /* 0x000fe20000000007 */
[----:B------:R-:W0:Y:S01]  /*0e40*/  LDCU.64 UR20, c[0x0][0x438] ;  /* 0x00008700ff1477ac */ /* 0x000e220008000a00 */
[----:B------:R-:W-:Y:S02]  /*0e50*/  PRMT R6, R126, 0x7610, R6 ;  /* 0x000076107e067816 */ /* 0x000fe40000000006 */
[----:B------:R-:W-:Y:S01]  /*0e60*/  PRMT R5, R127, 0x7610, R5 ;  /* 0x000076107f057816 */ /* 0x000fe20000000005 */
[----:B------:R-:W0:Y:S01]  /*0e70*/  LDCU.64 UR4, c[0x0][0x478] ;  /* 0x00008f00ff0477ac */ /* 0x000e220008000a00 */
[----:B------:R-:W-:-:S02]  /*0e80*/  PRMT R4, R128, 0x7610, R4 ;  /* 0x0000761080047816 */ /* 0x000fc40000000004 */
[----:B------:R-:W-:Y:S01]  /*0e90*/  PRMT R3, R129, 0x7610, R3 ;  /* 0x0000761081037816 */ /* 0x000fe20000000003 */
[----:B------:R-:W0:Y:S01]  /*0ea0*/  LDCU.128 UR12, c[0x0][0x3f0] ;  /* 0x00007e00ff0c77ac */ /* 0x000e220008000c00 */
[----:B------:R-:W-:Y:S02]  /*0eb0*/  PRMT R2, R130, 0x7610, R2 ;  /* 0x0000761082027816 */ /* 0x000fe40000000002 */
[----:B------:R-:W-:Y:S01]  /*0ec0*/  PRMT R0, R131, 0x7610, R0 ;  /* 0x0000761083007816 */ /* 0x000fe20000000000 */
[----:B------:R-:W0:Y:S01]  /*0ed0*/  LDCU.64 UR22, c[0x0][0x3c0] ;  /* 0x00007800ff1677ac */ /* 0x000e220008000a00 */
[----:B-123--:R-:W0:Y:S05]  /*0ee0*/  LDCU.64 UR24, c[0x0][0x380] ;  /* 0x00007000ff1877ac */ /* 0x00ee2a0008000a00 */
.L_x_508:
[----:B0-----:R-:W-:Y:S02]  /*0ef0*/  UIMAD.WIDE UR6, UR26, 0x4, UR14 ;  /* 0x000000041a0678a5 */ /* 0x001fe4000f8e020e */
[----:B------:R-:W-:-:S04]  /*0f00*/  UIMAD.WIDE UR8, UR26, 0x4, UR12 ;  /* 0x000000041a0878a5 */ /* 0x000fc8000f8e020c */
[----:B------:R-:W-:Y:S01]  /*0f10*/  IMAD.U32 R128, RZ, RZ, UR6 ;  /* 0x00000006ff807e24 */ /* 0x000fe2000f8e00ff */
[----:B------:R-:W-:Y:S01]  /*0f20*/  MOV R129, UR7 ;  /* 0x0000000700817c02 */ /* 0x000fe20008000f00 */
[----:B------:R-:W-:-:S04]  /*0f30*/  UIMAD.WIDE UR6, UR26, 0x4, UR18 ;  /* 0x000000041a0678a5 */ /* 0x000fc8000f8e0212 */
[----:B--2---:R-:W2:Y:S01]  /*0f40*/  LDG.E R128, desc[UR16][R128.64] ;  /* 0x0000001080807981 */ /* 0x004ea2000c1e1900 */
[----:B-1-34-:R-:W-:Y:S01]  /*0f50*/  IMAD.U32 R124, RZ, RZ, UR8 ;  /* 0x00000008ff7c7e24 */ /* 0x01afe2000f8e00ff */
[----:B------:R-:W-:Y:S02]  /*0f60*/  MOV R126, UR6 ;  /* 0x00000006007e7c02 */ /* 0x000fe40008000f00 */
[----:B------:R-:W-:Y:S02]  /*0f70*/  MOV R127, UR7 ;  /* 0x00000007007f7c02 */ /* 0x000fe40008000f00 */
[----:B------:R-:W-:-:S03]  /*0f80*/  MOV R125, UR9 ;  /* 0x00000009007d7c02 */ /* 0x000fc60008000f00 */
[----:B------:R-:W3:Y:S04]  /*0f90*/  LDG.E R126, desc[UR16][R126.64] ;  /* 0x000000107e7e7981 */ /* 0x000ee8000c1e1900 */
[----:B-----5:R-:W5:Y:S01]  /*0fa0*/  LDG.E R124, desc[UR16][R124.64] ;  /* 0x000000107c7c7981 */ /* 0x020f62000c1e1900 */
[----:B------:R-:W-:Y:S01]  /*0fb0*/  BSSY.RECONVERGENT B0, `(.L_x_345) ;  /* 0x00001ff000007945 */ /* 0x000fe20003800200 */
[----:B------:R-:W-:Y:S02]  /*0fc0*/  CS2R R132, SRZ ;  /* 0x0000000000847805 */ /* 0x000fe4000001ff00 */
[----:B--2---:R-:W-:Y:S02]  /*0fd0*/  R2UR UR31, R128 ;  /* 0x00000000801f72ca */ /* 0x004fe400000e0000 */
[----:B---3--:R-:W-:-:S11]  /*0fe0*/  R2UR UR30, R126 ;  /* 0x000000007e1e72ca */ /* 0x008fd600000e0000 */
[----:B------:R-:W-:Y:S01]  /*0ff0*/  UISETP.GE.AND UP2, UPT, UR31, 0x1, UPT ;  /* 0x000000011f00788c */ /* 0x000fe2000bf46270 */
[----:B-----5:R-:W-:-:S08]  /*1000*/  R2UR UR11, R124 ;  /* 0x000000007c0b72ca */ /* 0x020fd000000e0000 */
[----:B------:R-:W-:Y:S07]  /*1010*/  BRA.U !UP2, `(.L_x_346) ;  /* 0x0000001d0a307547 */ /* 0x000fee000b800000 */
[----:B------:R-:W-:Y:S02]  /*1020*/  USHF.R.S32.HI UR6, URZ, 0x1f, UR26 ;  /* 0x0000001fff067899 */ /* 0x000fe4000801141a */
[----:B------:R-:W-:-:S04]  /*1030*/  ULEA UR7, UP0, UR26, UR22, 0x2 ;  /* 0x000000161a077291 */ /* 0x000fc8000f8010ff */
[----:B------:R-:W-:Y:S02]  /*1040*/  ULEA.HI.X UR6, UR26, UR23, UR6, 0x2, UP0 ;  /* 0x000000171a067291 */ /* 0x000fe400080f1406 */
[----:B------:R-:W-:-:S04]  /*1050*/  MOV R124, UR7 ;  /* 0x00000007007c7c02 */ /* 0x000fc80008000f00 */
[----:B------:R-:W-:-:S05]  /*1060*/  MOV R125, UR6 ;  /* 0x00000006007d7c02 */ /* 0x000fca0008000f00 */
[----:B------:R0:W2:Y:S01]  /*1070*/  LDG.E R124, desc[UR16][R124.64] ;  /* 0x000000107c7c7981 */ /* 0x0000a2000c1e1900 */
[----:B------:R-:W-:Y:S01]  /*1080*/  UIADD3 UR7, UPT, UPT, UR31, -0x1, URZ ;  /* 0xffffffff1f077890 */ /* 0x000fe2000fffe0ff */
[C---:B------:R-:W-:Y:S01]  /*1090*/  ISETP.GE.U32.AND P0, PT, R157.reuse, 0x100, PT ;  /* 0x000001009d00780c */ /* 0x040fe20003f06070 */
[----:B------:R-:W-:Y:S01]  /*10a0*/  UIMAD UR6, UR26, UR10, URZ ;  /* 0x0000000a1a0672a4 */ /* 0x000fe2000f8e02ff */
[----:B------:R-:W1:Y:S01]  /*10b0*/  S2R R158, SR_TID.X ;  /* 0x00000000009e7919 */ /* 0x000e620000002100 */
[----:B------:R-:W-:Y:S01]  /*10c0*/  UIMAD UR8, UR7, UR10, URZ ;  /* 0x0000000a070872a4 */ /* 0x000fe2000f8e02ff */
[----:B------:R-:W-:Y:S01]  /*10d0*/  ISETP.NE.AND P6, PT, RZ, UR27, PT ;  /* 0x0000001bff007c0c */ /* 0x000fe2000bfc5270 */
[----:B------:R-:W-:Y:S01]  /*10e0*/  USHF.R.S32.HI UR7, URZ, 0x1f, UR6 ;  /* 0x0000001fff077899 */ /* 0x000fe20008011406 */
[----:B------:R-:W-:Y:S01]  /*10f0*/  BSSY.RECONVERGENT B1, `(.L_x_347) ;  /* 0x000004d000017945 */ /* 0x000fe20003800200 */
[----:B------:R-:W-:Y:S01]  /*1100*/  USHF.R.S32.HI UR9, URZ, 0x1f, UR8 ;  /* 0x0000001fff097899 */ /* 0x000fe20008011408 */
[C---:B------:R-:W-:Y:S01]  /*1110*/  ISETP.GE.U32.AND P1, PT, R157.reuse, 0x200, PT ;  /* 0x000002009d00780c */ /* 0x040fe20003f26070 */
[----:B------:R-:W-:Y:S01]  /*1120*/  ULEA.HI UR7, UR7, UR6, URZ, 0x2 ;  /* 0x0000000607077291 */ /* 0x000fe2000f8f10ff */
[C---:B------:R-:W-:Y:S01]  /*1130*/  ISETP.GE.U32.AND P2, PT, R157.reuse, 0x300, PT ;  /* 0x000003009d00780c */ /* 0x040fe20003f46070 */
[----:B------:R-:W-:Y:S01]  /*1140*/  ULEA.HI UR9, UR9, UR8, URZ, 0x2 ;  /* 0x0000000809097291 */ /* 0x000fe2000f8f10ff */
[----:B------:R-:W-:-:S02]  /*1150*/  ISETP.GE.U32.AND P3, PT, R157, 0x400, PT ;  /* 0x000004009d00780c */ /* 0x000fc40003f66070 */
[----:B------:R-:W-:Y:S02]  /*1160*/  CS2R R132, SRZ ;  /* 0x0000000000847805 */ /* 0x000fe4000001ff00 */
[C---:B------:R-:W-:Y:S01]  /*1170*/  ISETP.GE.U32.AND P4, PT, R157.reuse, 0x500, PT ;  /* 0x000005009d00780c */ /* 0x040fe20003f86070 */
[----:B0-----:R-:W-:Y:S01]  /*1180*/  IMAD.U32 R125, RZ, RZ, UR7 ;  /* 0x00000007ff7d7e24 */ /* 0x001fe2000f8e00ff */
[----:B------:R-:W-:Y:S02]  /*1190*/  ISETP.GE.U32.AND P5, PT, R157, 0x600, PT ;  /* 0x000006009d00780c */ /* 0x000fe40003fa6070 */
[----:B------:R-:W-:Y:S02]  /*11a0*/  MOV R127, UR9 ;  /* 0x00000009007f7c02 */ /* 0x000fe40008000f00 */
[-C--:B-1----:R-:W-:Y:S02]  /*11b0*/  LEA.HI.SX32 R238, R125, R158.reuse, 0x1e ;  /* 0x0000009e7dee7211 */ /* 0x082fe400078ff2ff */
[----:B------:R-:W-:-:S02]  /*11c0*/  LEA.HI.SX32 R134, R127, R158, 0x1e ;  /* 0x0000009e7f867211 */ /* 0x000fc400078ff2ff */
[----:B------:R-:W-:Y:S02]  /*11d0*/  MOV R131, R238 ;  /* 0x000000ee00837202 */ /* 0x000fe40000000f00 */
        /* <DEDUP_REMOVED lines=12> */
[----:B------:R-:W-:Y:S01]  /*12a0*/  SHF.L.U32 R235, R156, 0x10, RZ ;  /* 0x000000109ceb7819 */ /* 0x000fe200000006ff */
[----:B------:R-:W-:Y:S01]  /*12b0*/  IMAD.U32 R232, R155, 0x10000, RZ ;  /* 0x000100009be87824 */ /* 0x000fe200078e00ff */
[----:B------:R-:W-:Y:S02]  /*12c0*/  SHF.L.U32 R231, R154, 0x10, RZ ;  /* 0x000000109ae77819 */ /* 0x000fe400000006ff */
[----:B------:R-:W-:Y:S02]  /*12d0*/  SHF.L.U32 R229, R153, 0x10, RZ ;  /* 0x0000001099e57819 */ /* 0x000fe400000006ff */
[----:B------:R-:W-:Y:S01]  /*12e0*/  IADD3 R134, PT, PT, R134, 0x100, RZ ;  /* 0x0000010086867810 */ /* 0x000fe20007ffe0ff */
[----:B0-----:R-:W-:-:S05]  /*12f0*/  @P0 IMAD.WIDE.U32 R128, R131, 0x8, R128 ;  /* 0x0000000883800825 */ /* 0x001fca00078e0080 */
[----:B------:R0:W5:Y:S01]  /*1300*/  @P0 LDG.E.64 R172, desc[UR16][R128.64] ;  /* 0x0000001080ac0981 */ /* 0x000162000c1e1b00 */
[----:B------:R-:W-:Y:S02]  /*1310*/  IADD3 R131, PT, PT, R131, 0x100, RZ ;  /* 0x0000010083837810 */ /* 0x000fe40007ffe0ff */
[--C-:B--2---:R-:W-:Y:S01]  /*1320*/  SHF.R.U64 R136, R126, 0x10, R127.reuse ;  /* 0x000000107e887819 */ /* 0x104fe2000000127f */
[--C-:B------:R-:W-:Y:S01]  /*1330*/  IMAD.MOV.U32 R133, RZ, RZ, R127.reuse ;  /* 0x000000ffff857224 */ /* 0x100fe200078e007f */
[----:B------:R-:W-:Y:S02]  /*1340*/  SHF.R.U32.HI R135, RZ, 0x10, R127 ;  /* 0x00000010ff877819 */ /* 0x000fe4000001167f */
[----:B------:R-:W-:Y:S02]  /*1350*/  MOV R132, R126 ;  /* 0x0000007e00847202 */ /* 0x000fe40000000f00 */
[C---:B---3--:R-:W-:Y:S02]  /*1360*/  SHF.L.U32 R127, R124.reuse, 0x10, RZ ;  /* 0x000000107c7f7819 */ /* 0x048fe400000006ff */
[----:B------:R-:W-:-:S02]  /*1370*/  SHF.R.U64 R124, R124, 0x10, R125 ;  /* 0x000000107c7c7819 */ /* 0x000fc4000000127d */
[----:B------:R-:W-:Y:S02]  /*1380*/  SHF.R.U32.HI R126, RZ, 0x10, R125 ;  /* 0x00000010ff7e7819 */ /* 0x000fe4000001167d */
[----:B------:R-:W-:Y:S01]  /*1390*/  SHF.L.U32 R125, R125, 0x10, RZ ;  /* 0x000000107d7d7819 */ /* 0x000fe200000006ff */
[----:B------:R-:W-:-:S04]  /*13a0*/  FADD.FTZ R127, -R130, R127 ;  /* 0x0000007f827f7221 */ /* 0x000fc80000010100 */
[----:B------:R-:W-:Y:S01]  /*13b0*/  FADD.FTZ R125, -R130, R125 ;  /* 0x0000007d827d7221 */ /* 0x000fe20000010100 */
[----:B------:R-:W-:-:S03]  /*13c0*/  IMAD.U32 R132, R132, 0x10000, RZ ;  /* 0x0001000084847824 */ /* 0x000fc600078e00ff */
[----:B------:R-:W-:Y:S01]  /*13d0*/  FMUL.FTZ R233, R125, UR30 ;  /* 0x0000001e7de97c20 */ /* 0x000fe20008410000 */
[----:B------:R-:W-:Y:S01]  /*13e0*/  SHF.L.U32 R125, R124, 0x10, RZ ;  /* 0x000000107c7d7819 */ /* 0x000fe200000006ff */
[----:B------:R-:W-:Y:S01]  /*13f0*/  FMUL.FTZ R237, R127, UR30 ;  /* 0x0000001e7fed7c20 */ /* 0x000fe20008410000 */
[----:B------:R-:W-:Y:S01]  /*1400*/  SHF.L.U32 R127, R126, 0x10, RZ ;  /* 0x000000107e7f7819 */ /* 0x000fe200000006ff */
[----:B------:R-:W-:Y:S01]  /*1410*/  FMUL.FTZ R235, R235, R132 ;  /* 0x00000084ebeb7220 */ /* 0x000fe20000410000 */
[----:B------:R-:W-:Y:S01]  /*1420*/  SHF.L.U32 R124, R136, 0x10, RZ ;  /* 0x00000010887c7819 */ /* 0x000fe200000006ff */
[C---:B------:R-:W-:Y:S01]  /*1430*/  FADD.FTZ R125, -R130.reuse, R125 ;  /* 0x0000007d827d7221 */ /* 0x040fe20000010100 */
[----:B------:R-:W-:Y:S01]  /*1440*/  SHF.L.U32 R133, R133, 0x10, RZ ;  /* 0x0000001085857819 */ /* 0x000fe200000006ff */
[----:B------:R-:W-:Y:S01]  /*1450*/  FADD.FTZ R230, -R130, R127 ;  /* 0x0000007f82e67221 */ /* 0x000fe20000010100 */
[----:B------:R-:W-:Y:S01]  /*1460*/  FFMA.FTZ R127, R237, R235, RZ ;  /* 0x000000ebed7f7223 */ /* 0x000fe200000100ff */
[----:B------:R-:W-:Y:S01]  /*1470*/  FMUL.FTZ R234, R125, UR30 ;  /* 0x0000001e7dea7c20 */ /* 0x000fe20008410000 */
[-C--:B------:R-:W-:Y:S01]  /*1480*/  FMUL.FTZ R232, R232, R124.reuse ;  /* 0x0000007ce8e87220 */ /* 0x080fe20000410000 */
[----:B------:R-:W-:Y:S01]  /*1490*/  FADD.FTZ R125, RZ, R235 ;  /* 0x000000ebff7d7221 */ /* 0x000fe20000010000 */
[----:B------:R-:W-:Y:S01]  /*14a0*/  FADD.FTZ R93, R93, R124 ;  /* 0x0000007c5d5d7221 */ /* 0x000fe20000010000 */
[----:B------:R-:W-:Y:S01]  /*14b0*/  FFMA.FTZ R121, R234, R124, R121 ;  /* 0x0000007cea797223 */ /* 0x000fe20000010079 */
[----:B------:R-:W-:Y:S01]  /*14c0*/  FMUL.FTZ R231, R231, R133 ;  /* 0x00000085e7e77220 */ /* 0x000fe20000410000 */
[----:B0-----:R-:W-:-:S02]  /*14d0*/  IMAD.U32 R128, R135, 0x10000, RZ ;  /* 0x0001000087807824 */ /* 0x001fc400078e00ff */
[----:B------:R-:W-:Y:S01]  /*14e0*/  FADD.FTZ R124, R125, R232 ;  /* 0x000000e87d7c7221 */ /* 0x000fe20000010000 */
[----:B------:R-:W-:Y:S01]  /*14f0*/  FFMA.FTZ R126, R234, R232, R127 ;  /* 0x000000e8ea7e7223 */ /* 0x000fe2000001007f */
[----:B------:R-:W-:Y:S01]  /*1500*/  FMUL.FTZ R230, R230, UR30 ;  /* 0x0000001ee6e67c20 */ /* 0x000fe20008410000 */
        /* <DEDUP_REMOVED lines=11> */
.L_x_348:
[----:B----4-:R-:W-:Y:S05]  /*15c0*/  BSYNC.RECONVERGENT B1 ;  /* 0x0000000000017941 */ /* 0x010fea0003800200 */
.L_x_347:
        /* <DEDUP_REMOVED lines=12> */
[----:B------:R-:W-:Y:S01]  /*1690*/  SHF.L.U32 R228, R152, 0x10, RZ ;  /* 0x0000001098e47819 */ /* 0x000fe200000006ff */
[----:B------:R-:W-:Y:S02]  /*16a0*/  IMAD.U32 R227, R151, 0x10000, RZ ;  /* 0x0001000097e37824 */ /* 0x000fe400078e00ff */
[----:B0-----:R-:W-:-:S05]  /*16b0*/  @P0 IMAD.WIDE.U32 R126, R131, 0x8, R126 ;  /* 0x00000008837e0825 */ /* 0x001fca00078e007e */
[----:B------:R0:W5:Y:S01]  /*16c0*/  @P0 LDG.E.64 R170, desc[UR16][R126.64] ;  /* 0x000000107eaa0981 */ /* 0x000162000c1e1b00 */
[----:B------:R-:W-:Y:S02]  /*16d0*/  SHF.L.U32 R225, R149, 0x10, RZ ;  /* 0x0000001095e17819 */ /* 0x000fe400000006ff */
[----:B------:R-:W-:Y:S02]  /*16e0*/  IADD3 R134, PT, PT, R134, 0x100, RZ ;  /* 0x0000010086867810 */ /* 0x000fe40007ffe0ff */
[----:B------:R-:W-:Y:S02]  /*16f0*/  IADD3 R131, PT, PT, R131, 0x100, RZ ;  /* 0x0000010083837810 */ /* 0x000fe40007ffe0ff */
[--C-:B--2---:R-:W-:Y:S01]  /*1700*/  SHF.R.U64 R138, R128, 0x10, R129.reuse ;  /* 0x00000010808a7819 */ /* 0x104fe20000001281 */
[--C-:B------:R-:W-:Y:S01]  /*1710*/  IMAD.MOV.U32 R136, RZ, RZ, R129.reuse ;  /* 0x000000ffff887224 */ /* 0x100fe200078e0081 */
[----:B------:R-:W-:Y:S02]  /*1720*/  SHF.R.U32.HI R137, RZ, 0x10, R129 ;  /* 0x00000010ff897819 */ /* 0x000fe40000011681 */
[----:B---3--:R-:W-:-:S02]  /*1730*/  SHF.L.U32 R129, R124, 0x10, RZ ;  /* 0x000000107c817819 */ /* 0x008fc400000006ff */
[----:B------:R-:W-:Y:S02]  /*1740*/  SHF.L.U32 R139, R125, 0x10, RZ ;  /* 0x000000107d8b7819 */ /* 0x000fe400000006ff */
[----:B------:R-:W-:Y:S02]  /*1750*/  SHF.R.U64 R124, R124, 0x10, R125 ;  /* 0x000000107c7c7819 */ /* 0x000fe4000000127d */
[----:B------:R-:W-:Y:S01]  /*1760*/  MOV R135, R128 ;  /* 0x0000008000877202 */ /* 0x000fe20000000f00 */
[----:B------:R-:W-:Y:S01]  /*1770*/  FADD.FTZ R139, -R130, R139 ;  /* 0x0000008b828b7221 */ /* 0x000fe20000010100 */
[----:B0-----:R-:W-:Y:S02]  /*1780*/  SHF.L.U32 R127, R124, 0x10, RZ ;  /* 0x000000107c7f7819 */ /* 0x001fe400000006ff */
[----:B------:R-:W-:Y:S01]  /*1790*/  SHF.R.U32.HI R128, RZ, 0x10, R125 ;  /* 0x00000010ff807819 */ /* 0x000fe2000001167d */
[----:B------:R-:W-:Y:S01]  /*17a0*/  FMUL.FTZ R167, R139, UR30 ;  /* 0x0000001e8ba77c20 */ /* 0x000fe20008410000 */
[----:B------:R-:W-:Y:S01]  /*17b0*/  SHF.L.U32 R125, R136, 0x10, RZ ;  /* 0x00000010887d7819 */ /* 0x000fe200000006ff */
[----:B------:R-:W-:Y:S01]  /*17c0*/  FADD.FTZ R127, -R130, R127 ;  /* 0x0000007f827f7221 */ /* 0x000fe20000010100 */
[----:B------:R-:W-:-:S02]  /*17d0*/  IMAD.U32 R135, R135, 0x10000, RZ ;  /* 0x0001000087877824 */ /* 0x000fc400078e00ff */
[----:B------:R-:W-:Y:S01]  /*17e0*/  FADD.FTZ R129, -R130, R129 ;  /* 0x0000008182817221 */ /* 0x000fe20000010100 */
[----:B------:R-:W-:Y:S01]  /*17f0*/  SHF.L.U32 R124, R138, 0x10, RZ ;  /* 0x000000108a7c7819 */ /* 0x000fe200000006ff */
[-C--:B------:R-:W-:Y:S01]  /*1800*/  FMUL.FTZ R226, R226, R125.reuse ;  /* 0x0000007de2e27220 */ /* 0x080fe20000410000 */
[----:B------:R-:W-:Y:S01]  /*1810*/  FADD.FTZ R90, R90, R125 ;  /* 0x0000007d5a5a7221 */ /* 0x000fe20000010000 */
[----:B------:R-:W-:Y:S01]  /*1820*/  FFMA.FTZ R118, R167, R125, R118 ;  /* 0x0000007da7767223 */ /* 0x000fe20000010076 */
[----:B------:R-:W-:Y:S01]  /*1830*/  SHF.L.U32 R125, R128, 0x10, RZ ;  /* 0x00000010807d7819 */ /* 0x000fe200000006ff */
[----:B------:R-:W-:Y:S01]  /*1840*/  FMUL.FTZ R168, R127, UR30 ;  /* 0x0000001e7fa87c20 */ /* 0x000fe20008410000 */
[----:B------:R-:W-:Y:S01]  /*1850*/  FMUL.FTZ R228, R228, R135 ;  /* 0x00000087e4e47220 */ /* 0x000fe20000410000 */
[----:B------:R-:W-:Y:S01]  /*1860*/  FMUL.FTZ R169, R129, UR30 ;  /* 0x0000001e81a97c20 */ /* 0x000fe20008410000 */
[-C--:B------:R-:W-:Y:S01]  /*1870*/  FMUL.FTZ R227, R227, R124.reuse ;  /* 0x0000007ce3e37220 */ /* 0x080fe20000410000 */
[----:B------:R-:W-:Y:S01]  /*1880*/  FADD.FTZ R89, R89, R124 ;  /* 0x0000007c59597221 */ /* 0x000fe20000010000 */
[----:B------:R-:W-:Y:S01]  /*1890*/  FFMA.FTZ R117, R168, R124, R117 ;  /* 0x0000007ca8757223 */ /* 0x000fe20000010075 */
[----:B------:R-:W-:Y:S01]  /*18a0*/  FADD.FTZ R184, -R130, R125 ;  /* 0x0000007d82b87221 */ /* 0x000fe20000010100 */
[----:B------:R-:W-:Y:S01]  /*18b0*/  FADD.FTZ R124, R133, R228 ;  /* 0x000000e4857c7221 */ /* 0x000fe20000010000 */
[----:B------:R-:W-:Y:S01]  /*18c0*/  FFMA.FTZ R125, R169, R228, R132 ;  /* 0x000000e4a97d7223 */ /* 0x000fe20000010084 */
[----:B------:R-:W-:-:S02]  /*18d0*/  IMAD.U32 R126, R137, 0x10000, RZ ;  /* 0x00010000897e7824 */ /* 0x000fc400078e00ff */
[----:B------:R-:W-:Y:S01]  /*18e0*/  FMUL.FTZ R184, R184, UR30 ;  /* 0x0000001eb8b87c20 */ /* 0x000fe20008410000 */
[----:B------:R-:W-:Y:S01]  /*18f0*/  FADD.FTZ R127, R124, R227 ;  /* 0x000000e37c7f7221 */ /* 0x000fe20000010000 */
[----:B------:R-:W-:Y:S01]  /*1900*/  FFMA.FTZ R124, R168, R227, R125 ;  /* 0x000000e3a87c7223 */ /* 0x000fe2000001007d */
[-C--:B------:R-:W-:Y:S01]  /*1910*/  FMUL.FTZ R225, R225, R126.reuse ;  /* 0x0000007ee1e17220 */ /* 0x080fe20000410000 */
        /* <DEDUP_REMOVED lines=8> */
.L_x_350:
[----:B------:R-:W-:Y:S05]  /*19a0*/  BSYNC.RECONVERGENT B1 ;  /* 0x0000000000017941 */ /* 0x000fea0003800200 */
.L_x_349:
        /* <DEDUP_REMOVED lines=61> */
.L_x_352:
[----:B------:R-:W-:Y:S05]  /*1d80*/  BSYNC.RECONVERGENT B1 ;  /* 0x0000000000017941 */ /* 0x000fea0003800200 */
.L_x_351:
        /* <DEDUP_REMOVED lines=61> */
.L_x_354:
[----:B------:R-:W-:Y:S05]  /*2160*/  BSYNC.RECONVERGENT B1 ;  /* 0x0000000000017941 */ /* 0x000fea0003800200 */
.L_x_353:
        /* <DEDUP_REMOVED lines=61> */
.L_x_356:
[----:B------:R-:W-:Y:S05]  /*2540*/  BSYNC.RECONVERGENT B1 ;  /* 0x0000000000017941 */ /* 0x000fea0003800200 */
.L_x_355:
        /* <DEDUP_REMOVED lines=61> */
.L_x_358:
[----:B------:R-:W-:Y:S05]  /*2920*/  BSYNC.RECONVERGENT B1 ;  /* 0x0000000000017941 */ /* 0x000fea0003800200 */
.L_x_357:
        /* <DEDUP_REMOVED lines=16> */
[----:B--2---:R-:W-:Y:S01]  /*2a30*/  MOV R131, R128 ;  /* 0x0000008000837202 */ /* 0x004fe20000000f00 */
[--C-:B------:R-:W-:Y:S01]  /*2a40*/  IMAD.MOV.U32 R134, RZ, RZ, R129.reuse ;  /* 0x000000ffff867224 */ /* 0x100fe200078e0081 */
[--C-:B------:R-:W-:Y:S02]  /*2a50*/  SHF.R.U64 R137, R128, 0x10, R129.reuse ;  /* 0x0000001080897819 */ /* 0x100fe40000001281 */
[----:B------:R-:W-:Y:S02]  /*2a60*/  SHF.R.U32.HI R136, RZ, 0x10, R129 ;  /* 0x00000010ff887819 */ /* 0x000fe40000011681 */
[C---:B---3--:R-:W-:Y:S02]  /*2a70*/  SHF.R.U64 R128, R124.reuse, 0x10, R125 ;  /* 0x000000107c807819 */ /* 0x048fe4000000127d */
[----:B------:R-:W-:-:S02]  /*2a80*/  SHF.L.U32 R129, R124, 0x10, RZ ;  /* 0x000000107c817819 */ /* 0x000fc400000006ff */
[----:B------:R-:W-:Y:S02]  /*2a90*/  SHF.R.U32.HI R124, RZ, 0x10, R125 ;  /* 0x00000010ff7c7819 */ /* 0x000fe4000001167d */
[----:B------:R-:W-:Y:S01]  /*2aa0*/  SHF.L.U32 R135, R125, 0x10, RZ ;  /* 0x000000107d877819 */ /* 0x000fe200000006ff */
[----:B------:R-:W-:Y:S01]  /*2ab0*/  IMAD.U32 R125, R128, 0x10000, RZ ;  /* 0x00010000807d7824 */ /* 0x000fe200078e00ff */
[----:B------:R-:W-:Y:S01]  /*2ac0*/  SHF.L.U32 R131, R131, 0x10, RZ ;  /* 0x0000001083837819 */ /* 0x000fe200000006ff */
[----:B------:R-:W-:Y:S01]  /*2ad0*/  FADD.FTZ R129, -R130, R129 ;  /* 0x0000008182817221 */ /* 0x000fe20000010100 */
[----:B0-----:R-:W-:Y:S01]  /*2ae0*/  SHF.L.U32 R127, R124, 0x10, RZ ;  /* 0x000000107c7f7819 */ /* 0x001fe200000006ff */
[----:B------:R-:W-:Y:S01]  /*2af0*/  FADD.FTZ R125, -R130, R125 ;  /* 0x0000007d827d7221 */ /* 0x000fe20000010100 */
[----:B------:R-:W-:Y:S01]  /*2b00*/  SHF.L.U32 R126, R137, 0x10, RZ ;  /* 0x00000010897e7819 */ /* 0x000fe200000006ff */
[----:B------:R-:W-:Y:S01]  /*2b10*/  FMUL.FTZ R217, R129, UR30 ;  /* 0x0000001e81d97c20 */ /* 0x000fe20008410000 */
[----:B------:R-:W-:Y:S01]  /*2b20*/  FMUL.FTZ R218, R218, R131 ;  /* 0x00000083dada7220 */ /* 0x000fe20000410000 */
[C---:B------:R-:W-:Y:S01]  /*2b30*/  FADD.FTZ R224, -R130.reuse, R127 ;  /* 0x0000007f82e07221 */ /* 0x040fe20000010100 */
[----:B------:R-:W-:Y:S01]  /*2b40*/  FADD.FTZ R135, -R130, R135 ;  /* 0x0000008782877221 */ /* 0x000fe20000010100 */
[----:B------:R-:W-:-:S02]  /*2b50*/  IMAD.U32 R127, R134, 0x10000, RZ ;  /* 0x00010000867f7824 */ /* 0x000fc400078e00ff */
[----:B------:R-:W-:Y:S01]  /*2b60*/  FMUL.FTZ R221, R221, R126 ;  /* 0x0000007edddd7220 */ /* 0x000fe20000410000 */
[----:B------:R-:W-:Y:S01]  /*2b70*/  FMUL.FTZ R222, R125, UR30 ;  /* 0x0000001e7dde7c20 */ /* 0x000fe20008410000 */
[----:B------:R-:W-:Y:S01]  /*2b80*/  FADD.FTZ R124, R133, R218 ;  /* 0x000000da857c7221 */ /* 0x000fe20000010000 */
[----:B------:R-:W-:Y:S01]  /*2b90*/  FFMA.FTZ R132, R217, R218, R132 ;  /* 0x000000dad9847223 */ /* 0x000fe20000010084 */
[----:B------:R-:W-:Y:S01]  /*2ba0*/  FMUL.FTZ R219, R135, UR30 ;  /* 0x0000001e87db7c20 */ /* 0x000fe20008410000 */
[----:B------:R-:W-:Y:S01]  /*2bb0*/  FMUL.FTZ R220, R220, R127 ;  /* 0x0000007fdcdc7220 */ /* 0x000fe20000410000 */
[----:B------:R-:W-:Y:S02]  /*2bc0*/  IMAD.U32 R128, R136, 0x10000, RZ ;  /* 0x0001000088807824 */ /* 0x000fe400078e00ff */
        /* <DEDUP_REMOVED lines=17> */
.L_x_346:
[----:B------:R-:W0:Y:S01]  /*2ce0*/  S2R R158, SR_TID.X ;  /* 0x00000000009e7919 */ /* 0x000e220000002100 */
[----:B------:R-:W-:Y:S02]  /*2cf0*/  UIMAD UR6, UR26, UR10, URZ ;  /* 0x0000000a1a0672a4 */ /* 0x000fe4000f8e02ff */
[----:B------:R-:W-:Y:S02]  /*2d00*/  UISETP.NE.U32.AND UP0, UPT, UR20, URZ, UPT ;  /* 0x000000ff1400728c */ /* 0x000fe4000bf05070 */
[----:B------:R-:W-:Y:S02]  /*2d10*/  USHF.R.S32.HI UR7, URZ, 0x1f, UR6 ;  /* 0x0000001fff077899 */ /* 0x000fe40008011406 */
[----:B------:R-:W-:Y:S02]  /*2d20*/  UISETP.NE.AND.EX UP0, UPT, UR21, URZ, UPT, UP0 ;  /* 0x000000ff1500728c */ /* 0x000fe4000bf05300 */
[----:B------:R-:W-:-:S06]  /*2d30*/  ULEA.HI UR7, UR7, UR6, URZ, 0x2 ;  /* 0x0000000607077291 */ /* 0x000fcc000f8f10ff */
[----:B------:R-:W-:-:S04]  /*2d40*/  MOV R125, UR7 ;  /* 0x00000007007d7c02 */ /* 0x000fc80008000f00 */
[----:B0-----:R-:W-:Y:S01]  /*2d50*/  LEA.HI.SX32 R238, R125, R158, 0x1e ;  /* 0x0000009e7dee7211 */ /* 0x001fe200078ff2ff */
[----:B------:R-:W-:Y:S06]  /*2d60*/  BRA.U !UP0, `(.L_x_359) ;  /* 0x00000001088c7547 */ /* 0x000fec000b800000 */
[C---:B------:R-:W-:Y:S02]  /*2d70*/  ISETP.GE.U32.AND P0, PT, R157.reuse, 0x100, PT ;  /* 0x000001009d00780c */ /* 0x040fe40003f06070 */
[C---:B------:R-:W-:Y:S02]  /*2d80*/  ISETP.GE.U32.AND P1, PT, R157.reuse, 0x200, PT ;  /* 0x000002009d00780c */ /* 0x040fe40003f26070 */
[C---:B------:R-:W-:Y:S02]  /*2d90*/  ISETP.GE.U32.AND P2, PT, R157.reuse, 0x300, PT ;  /* 0x000003009d00780c */ /* 0x040fe40003f46070 */
[----:B------:R-:W-:Y:S02]  /*2da0*/  ISETP.GE.U32.AND P3, PT, R157, 0x400, PT ;  /* 0x000004009d00780c */ /* 0x000fe40003f66070 */
[----:B------:R-:W-:-:S05]  /*2db0*/  MOV R139, R238 ;  /* 0x000000ee008b7202 */ /* 0x000fca0000000f00 */
[----:B------:R-:W0:Y:S08]  /*2dc0*/  @P0 LDC.64 R124, c[0x0][0x438] ;  /* 0x00010e00ff7c0b82 */ /* 0x000e300000000a00 */
[----:B------:R-:W1:Y:S01]  /*2dd0*/  @P1 LDC.64 R136, c[0x0][0x438] ;  /* 0x00010e00ff881b82 */ /* 0x000e620000000a00 */
[----:B------:R-:W-:-:S07]  /*2de0*/  ISETP.GE.U32.AND P4, PT, R157, 0x500, PT ;  /* 0x000005009d00780c */ /* 0x000fce0003f86070 */
[----:B------:R-:W2:Y:S01]  /*2df0*/  @P2 LDC.64 R134, c[0x0][0x438] ;  /* 0x00010e00ff862b82 */ /* 0x000ea20000000a00 */
[C---:B0-----:R-:W-:Y:S01]  /*2e00*/  @P0 IMAD.WIDE.U32 R124, R139.reuse, 0x8, R124 ;  /* 0x000000088b7c0825 */ /* 0x041fe200078e007c */
[----:B------:R-:W-:-:S06]  /*2e10*/  @P0 IADD3 R139, PT, PT, R139, 0x100, RZ ;  /* 0x000001008b8b0810 */ /* 0x000fcc0007ffe0ff */
[----:B------:R-:W0:Y:S01]  /*2e20*/  @P3 LDC.64 R130, c[0x0][0x438] ;  /* 0x00010e00ff823b82 */ /* 0x000e220000000a00 */
[----:B------:R3:W5:Y:S01]  /*2e30*/  @P0 LDG.E.64 R172, desc[UR16][R124.64] ;  /* 0x000000107cac0981 */ /* 0x000762000c1e1b00 */
[----:B------:R-:W-:Y:S01]  /*2e40*/  ISETP.GE.U32.AND P0, PT, R157, 0x600, PT ;  /* 0x000006009d00780c */ /* 0x000fe20003f06070 */
[----:B-1----:R-:W-:-:S05]  /*2e50*/  @P1 IMAD.WIDE.U32 R136, R139, 0x8, R136 ;  /* 0x000000088b881825 */ /* 0x002fca00078e0088 */
[----:B------:R-:W1:Y:S01]  /*2e60*/  @P4 LDC.64 R128, c[0x0][0x438] ;  /* 0x00010e00ff804b82 */ /* 0x000e620000000a00 */
[----:B------:R-:W-:Y:S01]  /*2e70*/  @P1 VIADD R139, R139, 0x100 ;  /* 0x000001008b8b1836 */ /* 0x000fe20000000000 */
[----:B------:R0:W5:Y:S01]  /*2e80*/  @P1 LDG.E.64 R170, desc[UR16][R136.64] ;  /* 0x0000001088aa1981 */ /* 0x000162000c1e1b00 */
[----:B------:R-:W-:Y:S02]  /*2e90*/  ISETP.GE.U32.AND P1, PT, R157, 0x700, PT ;  /* 0x000007009d00780c */ /* 0x000fe40003f26070 */
[----:B--2---:R-:W-:-:S03]  /*2ea0*/  @P2 IMAD.WIDE.U32 R134, R139, 0x8, R134 ;  /* 0x000000088b862825 */ /* 0x004fc600078e0086 */
[----:B------:R-:W2:Y:S01]  /*2eb0*/  @P0 LDC.64 R126, c[0x0][0x438] ;  /* 0x00010e00ff7e0b82 */ /* 0x000ea20000000a00 */
[----:B------:R-:W-:Y:S01]  /*2ec0*/  @P2 IADD3 R139, PT, PT, R139, 0x100, RZ ;  /* 0x000001008b8b2810 */ /* 0x000fe20007ffe0ff */
[----:B------:R0:W5:Y:S04]  /*2ed0*/  @P2 LDG.E.64 R174, desc[UR16][R134.64] ;  /* 0x0000001086ae2981 */ /* 0x000168000c1e1b00 */
[C---:B0-----:R-:W-:Y:S02]  /*2ee0*/  @P3 IMAD.WIDE.U32 R130, R139.reuse, 0x8, R130 ;  /* 0x000000088b823825 */ /* 0x041fe400078e0082 */
[----:B---3--:R-:W0:Y:S01]  /*2ef0*/  @P1 LDC.64 R124, c[0x0][0x438] ;  /* 0x00010e00ff7c1b82 */ /* 0x008e220000000a00 */
[----:B------:R-:W-:Y:S02]  /*2f00*/  @P3 IADD3 R139, PT, PT, R139, 0x100, RZ ;  /* 0x000001008b8b3810 */ /* 0x000fe40007ffe0ff */
[----:B------:R3:W5:Y:S03]  /*2f10*/  @P3 LDG.E.64 R176, desc[UR16][R130.64] ;  /* 0x0000001082b03981 */ /* 0x000766000c1e1b00 */
[C---:B-1----:R-:W-:Y:S01]  /*2f20*/  @P4 IMAD.WIDE.U32 R128, R139.reuse, 0x8, R128 ;  /* 0x000000088b804825 */ /* 0x042fe200078e0080 */
[----:B------:R-:W-:-:S04]  /*2f30*/  @P4 IADD3 R139, PT, PT, R139, 0x100, RZ ;  /* 0x000001008b8b4810 */ /* 0x000fc80007ffe0ff */
[----:B------:R3:W5:Y:S01]  /*2f40*/  @P4 LDG.E.64 R178, desc[UR16][R128.64] ;  /* 0x0000001080b24981 */ /* 0x000762000c1e1b00 */
[----:B--2---:R-:W-:-:S04]  /*2f50*/  @P0 IMAD.WIDE.U32 R126, R139, 0x8, R126 ;  /* 0x000000088b7e0825 */ /* 0x004fc800078e007e */
[----:B------:R-:W-:Y:S01]  /*2f60*/  @P0 VIADD R139, R139, 0x100 ;  /* 0x000001008b8b0836 */ /* 0x000fe20000000000 */
[----:B------:R3:W5:Y:S03]  /*2f70*/  @P0 LDG.E.64 R180, desc[UR16][R126.64] ;  /* 0x000000107eb40981 */ /* 0x000766000c1e1b00 */
[----:B0-----:R-:W-:-:S05]  /*2f80*/  @P1 IMAD.WIDE.U32 R124, R139, 0x8, R124 ;  /* 0x000000088b7c1825 */ /* 0x001fca00078e007c */
[----:B------:R3:W5:Y:S02]  /*2f90*/  @P1 LDG.E.64 R182, desc[UR16][R124.64] ;  /* 0x000000107cb61981 */ /* 0x000764000c1e1b00 */
.L_x_359:
[----:B----4-:R-:W-:Y:S05]  /*2fa0*/  BSYNC.RECONVERGENT B0 ;  /* 0x0000000000007941 */ /* 0x010fea0003800200 */
.L_x_345:
        /* <DEDUP_REMOVED lines=31> */
.L_x_361:
[----:B------:R-:W-:Y:S05]  /*31a0*/  BSYNC.RECONVERGENT B0 ;  /* 0x0000000000007941 */ /* 0x000fea0003800200 */
.L_x_360:
[----:B------:R-:W1:Y:S08]  /*31b0*/  S2UR UR7, SR_CgaCtaId ;  /* 0x00000000000779c3 */ /* 0x000e700000008800 */
[----:B------:R-:W-:Y:S01]  /*31c0*/  BAR.SYNC.DEFER_BLOCKING 0x0 ;  /* 0x0000000000007b1d */ /* 0x000fe20000010000 */
[----:B------:R-:W-:Y:S01]  /*31d0*/  UISETP.GE.AND UP3, UPT, UR11, 0x1, UPT ;  /* 0x000000010b00788c */ /* 0x000fe2000bf66270 */
[----:B------:R-:W-:-:S02]  /*31e0*/  ISETP.GE.U32.AND P0, PT, R157, 0x100, PT ;  /* 0x000001009d00780c */ /* 0x000fc40003f06070 */
[----:B------:R-:W-:Y:S02]  /*31f0*/  ISETP.NE.AND P1, PT, RZ, UR27, PT ;  /* 0x0000001bff007c0c */ /* 0x000fe4000bf25270 */
[----:B------:R-:W-:Y:S01]  /*3200*/  UMOV UR6, 0x400 ;  /* 0x0000040000067882 */ /* 0x000fe20000000000 */
[----:B------:R-:W-:Y:S01]  /*3210*/  PLOP3.LUT P2, PT, PT, PT, UP3, 0x80, 0x8 ;  /* 0x000000000008781c */ /* 0x000fe20003f4f038 */
        /* <DEDUP_REMOVED lines=11> */
[----:B------:R-:W-:Y:S02]  /*32d0*/  @!UP1 UIADD3 UR8, UPT, UPT, UR6, 0x7030, URZ ;  /* 0x0000703006089890 */ /* 0x000fe4000fffe0ff */
[----:B------:R-:W-:-:S03]  /*32e0*/  @UP3 UIADD3 UR6, UPT, UPT, UR11, -0x1, URZ ;  /* 0xffffffff0b063890 */ /* 0x000fc6000fffe0ff */
[----:B------:R-:W2:Y:S01]  /*32f0*/  LDS.128 R132, [UR7] ;  /* 0x00000007ff847984 */ /* 0x000ea20008000c00 */
[----:B------:R-:W-:-:S03]  /*3300*/  @UP3 UIMAD UR6, UR6, UR10, URZ ;  /* 0x0000000a060632a4 */ /* 0x000fc6000f8e02ff */
[----:B------:R-:W3:Y:S01]  /*3310*/  LDS.128 R136, [UR8] ;  /* 0x00000008ff887984 */ /* 0x000ee20008000c00 */
[----:B------:R-:W-:-:S04]  /*3320*/  @UP3 USHF.R.S32.HI UR7, URZ, 0x1f, UR6 ;  /* 0x0000001fff073899 */ /* 0x000fc80008011406 */
[----:B------:R-:W-:Y:S01]  /*3330*/  @UP3 ULEA.HI UR7, UR7, UR6, URZ, 0x2 ;  /* 0x0000000607073291 */ /* 0x000fe2000f8f10ff */
[----:B0-----:R-:W-:Y:S01]  /*3340*/  FADD.FTZ R242, RZ, R125 ;  /* 0x0000007dfff27221 */ /* 0x001fe20000010000 */
[----:B------:R-:W-:-:S03]  /*3350*/  FADD.FTZ R125, RZ, R124 ;  /* 0x0000007cff7d7221 */ /* 0x000fc60000010000 */
[----:B------:R-:W-:Y:S01]  /*3360*/  FADD.FTZ R242, R127, R242 ;  /* 0x000000f27ff27221 */ /* 0x000fe20000010000 */
[----:B------:R-:W-:Y:S01]  /*3370*/  FADD.FTZ R125, R126, R125 ;  /* 0x0000007d7e7d7221 */ /* 0x000fe20000010000 */
[----:B------:R-:W-:Y:S02]  /*3380*/  MOV R127, UR7 ;  /* 0x00000007007f7c02 */ /* 0x000fe40008000f00 */
[----:B-1----:R-:W-:Y:S01]  /*3390*/  FADD.FTZ R242, R242, R129 ;  /* 0x00000081f2f27221 */ /* 0x002fe20000010000 */
[----:B------:R-:W-:Y:S01]  /*33a0*/  FADD.FTZ R125, R125, R128 ;  /* 0x000000807d7d7221 */ /* 0x000fe20000010000 */
[----:B------:R-:W-:Y:S02]  /*33b0*/  HFMA2 R129, -RZ, RZ, 0, 0 ;  /* 0x00000000ff817431 */ /* 0x000fe400000001ff */
[----:B------:R-:W-:Y:S01]  /*33c0*/  FADD.FTZ R242, R131, R242 ;  /* 0x000000f283f27221 */ /* 0x000fe20000010000 */
[----:B------:R-:W-:-:S03]  /*33d0*/  FADD.FTZ R125, R130, R125 ;  /* 0x0000007d827d7221 */ /* 0x000fc60000010000 */
[----:B--2---:R-:W-:Y:S01]  /*33e0*/  FADD.FTZ R242, R242, R133 ;  /* 0x00000085f2f27221 */ /* 0x004fe20000010000 */
[----:B------:R-:W-:Y:S01]  /*33f0*/  FADD.FTZ R125, R125, R132 ;  /* 0x000000847d7d7221 */ /* 0x000fe20000010000 */
[----:B------:R-:W-:Y:S02]  /*3400*/  @P2 LEA.HI.SX32 R129, R127, R158, 0x1e ;  /* 0x0000009e7f812211 */ /* 0x000fe400078ff2ff */
        /* <DEDUP_REMOVED lines=8> */
[----:B------:R-:W-:Y:S02]  /*3490*/  R2UR UR6, R139 ;  /* 0x000000008b0672ca */ /* 0x000fe400000e0000 */
[----:B------:R-:W-:Y:S01]  /*34a0*/  FSEL R128, R128, RZ, !P1 ;  /* 0x000000ff80807208 */ /* 0x000fe20004800000 */
[----:B------:R-:W-:-:S12]  /*34b0*/  @!P0 BRA `(.L_x_363) ;  /* 0x0000001000008947 */ /* 0x000fd80003800000 */
[----:B------:R-:W-:-:S04]  /*34c0*/  UISETP.NE.U32.AND UP0, UPT, UR20, URZ, UPT ;  /* 0x000000ff1400728c */ /* 0x000fc8000bf05070 */
[----:B------:R-:W-:Y:S01]  /*34d0*/  UISETP.NE.AND.EX UP0, UPT, UR21, URZ, UPT, UP0 ;  /* 0x000000ff1500728c */ /* 0x000fe2000bf05300 */
[----:B------:R-:W-:Y:S10]  /*34e0*/  BRA.U !UP3, `(.L_x_364) ;  /* 0x000000010b1c7547 */ /* 0x000ff4000b800000 */
[----:B------:R-:W0:Y:S02]  /*34f0*/  LDC.64 R124, c[0x0][0x390] ;  /* 0x0000e400ff7c7b82 */ /* 0x000e240000000a00 */
[----:B0-----:R-:W-:-:S06]  /*3500*/  IMAD.WIDE.U32 R124, R129, 0x8, R124 ;  /* 0x00000008817c7825 */ /* 0x001fcc00078e007c */
[----:B------:R-:W2:Y:S02]  /*3510*/  LDG.E.64 R124, desc[UR16][R124.64] ;  /* 0x000000107c7c7981 */ /* 0x000ea4000c1e1b00 */
[C-C-:B--2---:R-:W-:Y:S02]  /*3520*/  SHF.R.U64 R241, R124.reuse, 0x10, R125.reuse ;  /* 0x000000107cf17819 */ /* 0x144fe4000000127d */
[----:B------:R-:W-:Y:S02]  /*3530*/  SHF.R.U32.HI R239, RZ, 0x10, R125 ;  /* 0x00000010ffef7819 */ /* 0x000fe4000001167d */
[----:B------:R-:W-:Y:S02]  /*3540*/  PRMT R236, R124, 0x7610, R236 ;  /* 0x000076107cec7816 */ /* 0x000fe400000000ec */
[----:B------:R-:W-:-:S07]  /*3550*/  PRMT R240, R125, 0x7610, R240 ;  /* 0x000076107df07816 */ /* 0x000fce00000000f0 */
.L_x_364:
[----:B------:R-:W-:Y:S05]  /*3560*/  BRA.U UP0, `(.L_x_365) ;  /* 0x0000000500bc7547 */ /* 0x000fea000b800000 */
[----:B------:R-:W-:-:S04]  /*3570*/  UISETP.NE.U32.AND UP0, UPT, UR4, URZ, UPT ;  /* 0x000000ff0400728c */ /* 0x000fc8000bf05070 */
[----:B------:R-:W-:-:S09]  /*3580*/  UISETP.NE.AND.EX UP0, UPT, UR5, URZ, UPT, UP0 ;  /* 0x000000ff0500728c */ /* 0x000fd2000bf05300 */
[----:B------:R-:W-:Y:S05]  /*3590*/  BRA.U UP0, `(.L_x_366) ;  /* 0x0000000100d47547 */ /* 0x000fea000b800000 */
[----:B------:R-:W-:Y:S05]  /*35a0*/  BRA.U !UP3, `(.L_x_367) ;  /* 0x000000010b307547 */ /* 0x000fea000b800000 */
[----:B------:R-:W-:Y:S01]  /*35b0*/  FFMA.FTZ R124, R237, UR6, R128 ;  /* 0x00000006ed7c7c23 */ /* 0x000fe20008010080 */
[----:B------:R-:W-:Y:S02]  /*35c0*/  ISETP.LT.AND P1, PT, RZ, UR31, PT ;  /* 0x0000001fff007c0c */ /* 0x000fe4000bf21270 */
[----:B------:R-:W-:Y:S01]  /*35d0*/  SHF.L.U32 R126, R28, 0x10, RZ ;  /* 0x000000101c7e7819 */ /* 0x000fe200000006ff */
[----:B------:R-:W-:-:S04]  /*35e0*/  FADD.FTZ R124, R235, -R124 ;  /* 0x8000007ceb7c7221 */ /* 0x000fc80000010000 */
[----:B------:R-:W-:-:S05]  /*35f0*/  FMUL.FTZ R124, R124, UR30 ;  /* 0x0000001e7c7c7c20 */ /* 0x000fca0008410000 */
[----:B------:R-:W-:-:S05]  /*3600*/  FSEL R124, R124, RZ, P1 ;  /* 0x000000ff7c7c7208 */ /* 0x000fca0000800000 */
[----:B------:R-:W-:Y:S01]  /*3610*/  FMUL.FTZ R125, R124, UR29 ;  /* 0x0000001d7c7d7c20 */ /* 0x000fe20008410000 */
[----:B------:R-:W-:-:S03]  /*3620*/  IMAD.U32 R124, R236, 0x10000, RZ ;  /* 0x00010000ec7c7824 */ /* 0x000fc600078e00ff */
[C---:B------:R-:W-:Y:S01]  /*3630*/  FMUL.FTZ R126, R125.reuse, R126 ;  /* 0x0000007e7d7e7220 */ /* 0x040fe20000410000 */
[----:B------:R-:W-:-:S04]  /*3640*/  FFMA.FTZ R64, R125, R124, R64 ;  /* 0x0000007c7d407223 */ /* 0x000fc80000010040 */
[----:B------:R-:W-:-:S04]  /*3650*/  F2FP.BF16.F32.PACK_AB R126, RZ, R126 ;  /* 0x0000007eff7e723e */ /* 0x000fc800000010ff */
[----:B------:R-:W-:-:S07]  /*3660*/  PRMT R159, R126, 0x7610, R159 ;  /* 0x000076107e9f7816 */ /* 0x000fce000000009f */
.L_x_367:
        /* <DEDUP_REMOVED lines=8> */
[----:B------:R-:W-:-:S03]  /*36f0*/  SHF.L.U32 R125, R241, 0x10, RZ ;  /* 0x00000010f17d7819 */ /* 0x000fc600000006ff */
[C---:B------:R-:W-:Y:S02]  /*3700*/  FMUL.FTZ R127, R124.reuse, R127 ;  /* 0x0000007f7c7f7220 */ /* 0x040fe40000410000 */
[----:B------:R-:W-:-:S03]  /*3710*/  FFMA.FTZ R65, R124, R125, R65 ;  /* 0x0000007d7c417223 */ /* 0x000fc60000010041 */
[----:B------:R-:W-:-:S04]  /*3720*/  F2FP.BF16.F32.PACK_AB R127, RZ, R127 ;  /* 0x0000007fff7f723e */ /* 0x000fc800000010ff */
[----:B------:R-:W-:-:S07]  /*3730*/  PRMT R160, R127, 0x7610, R160 ;  /* 0x000076107fa07816 */ /* 0x000fce00000000a0 */
.L_x_368:
        /* <DEDUP_REMOVED lines=13> */
.L_x_369:
[----:B------:R-:W-:Y:S05]  /*3810*/  BRA.U !UP3, `(.L_x_370) ;  /* 0x000000090bd07547 */ /* 0x000fea000b800000 */
[----:B------:R-:W-:Y:S01]  /*3820*/  FFMA.FTZ R124, R230, UR6, R128 ;  /* 0x00000006e67c7c23 */ /* 0x000fe20008010080 */
[----:B------:R-:W-:Y:S02]  /*3830*/  ISETP.LT.AND P1, PT, RZ, UR31, PT ;  /* 0x0000001fff007c0c */ /* 0x000fe4000bf21270 */
[----:B------:R-:W-:Y:S01]  /*3840*/  SHF.L.U32 R125, R25, 0x10, RZ ;  /* 0x00000010197d7819 */ /* 0x000fe200000006ff */
[----:B------:R-:W-:-:S04]  /*3850*/  FADD.FTZ R124, R229, -R124 ;  /* 0x8000007ce57c7221 */ /* 0x000fc80000010000 */
[----:B------:R-:W-:-:S05]  /*3860*/  FMUL.FTZ R124, R124, UR30 ;  /* 0x0000001e7c7c7c20 */ /* 0x000fca0008410000 */
[----:B------:R-:W-:-:S05]  /*3870*/  FSEL R124, R124, RZ, P1 ;  /* 0x000000ff7c7c7208 */ /* 0x000fca0000800000 */
[----:B------:R-:W-:-:S04]  /*3880*/  FMUL.FTZ R124, R124, UR29 ;  /* 0x0000001d7c7c7c20 */ /* 0x000fc80008410000 */
[----:B------:R-:W-:Y:S01]  /*3890*/  FMUL.FTZ R126, R124, R125 ;  /* 0x0000007d7c7e7220 */ /* 0x000fe20000410000 */
[----:B------:R-:W-:-:S04]  /*38a0*/  SHF.L.U32 R125, R239, 0x10, RZ ;  /* 0x00000010ef7d7819 */ /* 0x000fc800000006ff */
[----:B------:R-:W-:Y:S01]  /*38b0*/  F2FP.BF16.F32.PACK_AB R126, RZ, R126 ;  /* 0x0000007eff7e723e */ /* 0x000fe200000010ff */
[----:B------:R-:W-:-:S03]  /*38c0*/  FFMA.FTZ R67, R124, R125, R67 ;  /* 0x0000007d7c437223 */ /* 0x000fc60000010043 */
[----:B------:R-:W-:Y:S01]  /*38d0*/  PRMT R162, R126, 0x7610, R162 ;  /* 0x000076107ea27816 */ /* 0x000fe200000000a2 */
[----:B------:R-:W-:Y:S06]  /*38e0*/  BRA `(.L_x_370) ;  /* 0x00000008009c7947 */ /* 0x000fec0003800000 */
.L_x_366:
[--C-:B------:R-:W-:Y:S01]  /*38f0*/  FFMA.FTZ R124, R237, UR6, R128.reuse ;  /* 0x00000006ed7c7c23 */ /* 0x100fe20008010080 */
[--C-:B------:R-:W-:Y:S01]  /*3900*/  FFMA.FTZ R125, R234, UR6, R128.reuse ;  /* 0x00000006ea7d7c23 */ /* 0x100fe20008010080 */
[--C-:B------:R-:W-:Y:S01]  /*3910*/  FFMA.FTZ R126, R233, UR6, R128.reuse ;  /* 0x00000006e97e7c23 */ /* 0x100fe20008010080 */
[----:B------:R-:W-:Y:S01]  /*3920*/  FFMA.FTZ R130, R230, UR6, R128 ;  /* 0x00000006e6827c23 */ /* 0x000fe20008010080 */
[----:B------:R-:W-:Y:S01]  /*3930*/  FADD.FTZ R124, R235, -R124 ;  /* 0x8000007ceb7c7221 */ /* 0x000fe20000010000 */
[----:B------:R-:W-:Y:S01]  /*3940*/  FADD.FTZ R125, R232, -R125 ;  /* 0x8000007de87d7221 */ /* 0x000fe20000010000 */
[----:B------:R-:W-:Y:S01]  /*3950*/  ISETP.LT.AND P1, PT, RZ, UR31, PT ;  /* 0x0000001fff007c0c */ /* 0x000fe2000bf21270 */
[----:B------:R-:W-:Y:S01]  /*3960*/  FADD.FTZ R131, R231, -R126 ;  /* 0x8000007ee7837221 */ /* 0x000fe20000010000 */
[----:B------:R-:W-:Y:S01]  /*3970*/  FMUL.FTZ R124, R124, UR30 ;  /* 0x0000001e7c7c7c20 */ /* 0x000fe20008410000 */
[----:B------:R-:W-:Y:S01]  /*3980*/  FADD.FTZ R132, R229, -R130 ;  /* 0x80000082e5847221 */ /* 0x000fe20000010000 */
[----:B------:R-:W-:-:S03]  /*3990*/  FMUL.FTZ R130, R125, UR30 ;  /* 0x0000001e7d827c20 */ /* 0x000fc60008410000 */
[----:B------:R-:W-:Y:S01]  /*39a0*/  FSEL R126, R124, RZ, P1 ;  /* 0x000000ff7c7e7208 */ /* 0x000fe20000800000 */
[----:B------:R-:W-:Y:S06]  /*39b0*/  BRA.U !UP3, `(.L_x_371) ;  /* 0x000000010b1c7547 */ /* 0x000fec000b800000 */
[----:B------:R-:W-:Y:S01]  /*39c0*/  SHF.L.U32 R124, R28, 0x10, RZ ;  /* 0x000000101c7c7819 */ /* 0x000fe200000006ff */
[----:B------:R-:W-:Y:S01]  /*39d0*/  FMUL.FTZ R125, R126, UR29 ;  /* 0x0000001d7e7d7c20 */ /* 0x000fe20008410000 */
[----:B------:R-:W-:-:S03]  /*39e0*/  IMAD.U32 R127, R236, 0x10000, RZ ;  /* 0x00010000ec7f7824 */ /* 0x000fc600078e00ff */
[-C--:B------:R-:W-:Y:S01]  /*39f0*/  FMUL.FTZ R124, R124, R125.reuse ;  /* 0x0000007d7c7c7220 */ /* 0x080fe20000410000 */
[----:B------:R-:W-:-:S04]  /*3a00*/  FFMA.FTZ R64, R127, R125, R64 ;  /* 0x0000007d7f407223 */ /* 0x000fc80000010040 */
[----:B------:R-:W-:-:S04]  /*3a10*/  F2FP.BF16.F32.PACK_AB R124, RZ, R124 ;  /* 0x0000007cff7c723e */ /* 0x000fc800000010ff */
[----:B------:R-:W-:-:S07]  /*3a20*/  PRMT R159, R124, 0x7610, R159 ;  /* 0x000076107c9f7816 */ /* 0x000fce000000009f */
.L_x_371:
[----:B------:R-:W-:Y:S01]  /*3a30*/  F2FP.BF16.F32.PACK_AB R163, RZ, R126 ;  /* 0x0000007effa3723e */ /* 0x000fe200000010ff */
[----:B------:R-:W-:Y:S01]  /*3a40*/  FMUL.FTZ R131, R131, UR30 ;  /* 0x0000001e83837c20 */ /* 0x000fe20008410000 */
[----:B------:R-:W-:Y:S01]  /*3a50*/  FMUL.FTZ R127, R132, UR30 ;  /* 0x0000001e847f7c20 */ /* 0x000fe20008410000 */
[----:B------:R-:W-:Y:S01]  /*3a60*/  FSEL R126, R130, RZ, P1 ;  /* 0x000000ff827e7208 */ /* 0x000fe20000800000 */
[----:B------:R-:W-:Y:S06]  /*3a70*/  BRA.U !UP3, `(.L_x_372) ;  /* 0x000000010b1c7547 */ /* 0x000fec000b800000 */
[----:B------:R-:W-:Y:S01]  /*3a80*/  SHF.L.U32 R125, R27, 0x10, RZ ;  /* 0x000000101b7d7819 */ /* 0x000fe200000006ff */
[----:B------:R-:W-:Y:S01]  /*3a90*/  FMUL.FTZ R124, R126, UR29 ;  /* 0x0000001d7e7c7c20 */ /* 0x000fe20008410000 */
[----:B------:R-:W-:-:S03]  /*3aa0*/  SHF.L.U32 R130, R241, 0x10, RZ ;  /* 0x00000010f1827819 */ /* 0x000fc600000006ff */
[-C--:B------:R-:W-:Y:S02]  /*3ab0*/  FMUL.FTZ R125, R125, R124.reuse ;  /* 0x0000007c7d7d7220 */ /* 0x080fe40000410000 */
[----:B------:R-:W-:-:S03]  /*3ac0*/  FFMA.FTZ R65, R130, R124, R65 ;  /* 0x0000007c82417223 */ /* 0x000fc60000010041 */
[----:B------:R-:W-:-:S04]  /*3ad0*/  F2FP.BF16.F32.PACK_AB R125, RZ, R125 ;  /* 0x0000007dff7d723e */ /* 0x000fc800000010ff */
[----:B------:R-:W-:-:S07]  /*3ae0*/  PRMT R160, R125, 0x7610, R160 ;  /* 0x000076107da07816 */ /* 0x000fce00000000a0 */
.L_x_372:
[----:B------:R-:W-:Y:S02]  /*3af0*/  F2FP.BF16.F32.PACK_AB R164, RZ, R126 ;  /* 0x0000007effa4723e */ /* 0x000fe400000010ff */
[----:B------:R-:W-:Y:S02]  /*3b00*/  FSEL R127, R127, RZ, P1 ;  /* 0x000000ff7f7f7208 */ /* 0x000fe40000800000 */
        /* <DEDUP_REMOVED lines=9> */
.L_x_373:
[----:B------:R-:W-:Y:S02]  /*3ba0*/  F2FP.BF16.F32.PACK_AB R126, RZ, R126 ;  /* 0x0000007eff7e723e */ /* 0x000fe400000010ff */
[----:B------:R-:W-:Y:S02]  /*3bb0*/  F2FP.BF16.F32.PACK_AB R166, RZ, R127 ;  /* 0x0000007fffa6723e */ /* 0x000fe400000010ff */
[----:B------:R-:W-:Y:S01]  /*3bc0*/  PRMT R165, R126, 0x7610, R165 ;  /* 0x000076107ea57816 */ /* 0x000fe200000000a5 */
[----:B------:R-:W-:Y:S06]  /*3bd0*/  BRA.U !UP3, `(.L_x_370) ;  /* 0x000000050be07547 */ /* 0x000fec000b800000 */
[----:B------:R-:W-:Y:S01]  /*3be0*/  SHF.L.U32 R125, R25, 0x10, RZ ;  /* 0x00000010197d7819 */ /* 0x000fe200000006ff */
[----:B------:R-:W-:Y:S01]  /*3bf0*/  FMUL.FTZ R124, R127, UR29 ;  /* 0x0000001d7f7c7c20 */ /* 0x000fe20008410000 */
[----:B------:R-:W-:-:S03]  /*3c00*/  SHF.L.U32 R126, R239, 0x10, RZ ;  /* 0x00000010ef7e7819 */ /* 0x000fc600000006ff */
[-C--:B------:R-:W-:Y:S02]  /*3c10*/  FMUL.FTZ R125, R125, R124.reuse ;  /* 0x0000007c7d7d7220 */ /* 0x080fe40000410000 */
[----:B------:R-:W-:-:S03]  /*3c20*/  FFMA.FTZ R67, R126, R124, R67 ;  /* 0x0000007c7e437223 */ /* 0x000fc60000010043 */
[----:B------:R-:W-:-:S04]  /*3c30*/  F2FP.BF16.F32.PACK_AB R125, RZ, R125 ;  /* 0x0000007dff7d723e */ /* 0x000fc800000010ff */
[----:B------:R-:W-:Y:S01]  /*3c40*/  PRMT R162, R125, 0x7610, R162 ;  /* 0x000076107da27816 */ /* 0x000fe200000000a2 */
[----:B------:R-:W-:Y:S06]  /*3c50*/  BRA `(.L_x_370) ;  /* 0x0000000400c07947 */ /* 0x000fec0003800000 */
.L_x_365:
[----:B------:R-:W-:-:S04]  /*3c60*/  UISETP.NE.U32.AND UP0, UPT, UR4, URZ, UPT ;  /* 0x000000ff0400728c */ /* 0x000fc8000bf05070 */
[----:B------:R-:W-:-:S09]  /*3c70*/  UISETP.NE.AND.EX UP0, UPT, UR5, URZ, UPT, UP0 ;  /* 0x000000ff0500728c */ /* 0x000fd2000bf05300 */
[----:B------:R-:W-:Y:S05]  /*3c80*/  BRA.U UP0, `(.L_x_374) ;  /* 0x0000000100d07547 */ /* 0x000fea000b800000 */
[----:B------:R-:W-:Y:S01]  /*3c90*/  ISETP.LT.AND P1, PT, RZ, UR31, PT ;  /* 0x0000001fff007c0c */ /* 0x000fe2000bf21270 */
[----:B------:R-:W-:-:S12]  /*3ca0*/  BRA.U !UP3, `(.L_x_375) ;  /* 0x000000010b2c7547 */ /* 0x000fd8000b800000 */
[----:B------:R-:W-:Y:S01]  /*3cb0*/  @P1 FFMA.FTZ R126, R237, UR6, R128 ;  /* 0x00000006ed7e1c23 */ /* 0x000fe20008010080 */
[----:B-----5:R-:W-:Y:S02]  /*3cc0*/  SHF.L.U32 R124, R172, 0x10, RZ ;  /* 0x00000010ac7c7819 */ /* 0x020fe400000006ff */
[----:B------:R-:W-:Y:S01]  /*3cd0*/  SHF.L.U32 R127, R236, 0x10, RZ ;  /* 0x00000010ec7f7819 */ /* 0x000fe200000006ff */
[----:B------:R-:W-:Y:S01]  /*3ce0*/  @P1 FADD.FTZ R125, R235, -R126 ;  /* 0x8000007eeb7d1221 */ /* 0x000fe20000010000 */
[----:B------:R-:W-:-:S03]  /*3cf0*/  IMAD.U32 R126, R28, 0x10000, RZ ;  /* 0x000100001c7e7824 */ /* 0x000fc600078e00ff */
[----:B------:R-:W-:-:S04]  /*3d00*/  @P1 FFMA.FTZ R124, R125, UR30, R124 ;  /* 0x0000001e7d7c1c23 */ /* 0x000fc8000801007c */
[----:B------:R-:W-:-:S04]  /*3d10*/  FMUL.FTZ R125, R124, UR29 ;  /* 0x0000001d7c7d7c20 */ /* 0x000fc80008410000 */
[-C--:B------:R-:W-:Y:S01]  /*3d20*/  FMUL.FTZ R124, R126, R125.reuse ;  /* 0x0000007d7e7c7220 */ /* 0x080fe20000410000 */
[----:B------:R-:W-:-:S04]  /*3d30*/  FFMA.FTZ R64, R127, R125, R64 ;  /* 0x0000007d7f407223 */ /* 0x000fc80000010040 */
[----:B------:R-:W-:-:S04]  /*3d40*/  F2FP.BF16.F32.PACK_AB R124, RZ, R124 ;  /* 0x0000007cff7c723e */ /* 0x000fc800000010ff */
[----:B------:R-:W-:-:S07]  /*3d50*/  PRMT R159, R124, 0x7610, R159 ;  /* 0x000076107c9f7816 */ /* 0x000fce000000009f */
.L_x_375:
[----:B------:R-:W-:Y:S05]  /*3d60*/  BRA.U !UP3, `(.L_x_376) ;  /* 0x000000010b307547 */ /* 0x000fea000b800000 */
[----:B-----5:R-:W-:Y:S01]  /*3d70*/  SHF.R.U64 R124, R172, 0x10, R173 ;  /* 0x00000010ac7c7819 */ /* 0x020fe200000012ad */
[----:B------:R-:W-:Y:S01]  /*3d80*/  @P1 FFMA.FTZ R125, R234, UR6, R128 ;  /* 0x00000006ea7d1c23 */ /* 0x000fe20008010080 */
[----:B------:R-:W-:Y:S02]  /*3d90*/  IMAD.U32 R126, R241, 0x10000, RZ ;  /* 0x00010000f17e7824 */ /* 0x000fe400078e00ff */
[----:B------:R-:W-:Y:S01]  /*3da0*/  SHF.L.U32 R124, R124, 0x10, RZ ;  /* 0x000000107c7c7819 */ /* 0x000fe200000006ff */
[----:B------:R-:W-:-:S04]  /*3db0*/  @P1 FADD.FTZ R125, R232, -R125 ;  /* 0x8000007de87d1221 */ /* 0x000fc80000010000 */
[----:B------:R-:W-:Y:S01]  /*3dc0*/  @P1 FFMA.FTZ R124, R125, UR30, R124 ;  /* 0x0000001e7d7c1c23 */ /* 0x000fe2000801007c */
[----:B------:R-:W-:-:S03]  /*3dd0*/  SHF.L.U32 R125, R27, 0x10, RZ ;  /* 0x000000101b7d7819 */ /* 0x000fc600000006ff */
[----:B------:R-:W-:-:S04]  /*3de0*/  FMUL.FTZ R124, R124, UR29 ;  /* 0x0000001d7c7c7c20 */ /* 0x000fc80008410000 */
[-C--:B------:R-:W-:Y:S01]  /*3df0*/  FMUL.FTZ R125, R125, R124.reuse ;  /* 0x0000007c7d7d7220 */ /* 0x080fe20000410000 */
[----:B------:R-:W-:-:S04]  /*3e00*/  FFMA.FTZ R65, R126, R124, R65 ;  /* 0x0000007c7e417223 */ /* 0x000fc80000010041 */
[----:B------:R-:W-:-:S04]  /*3e10*/  F2FP.BF16.F32.PACK_AB R125, RZ, R125 ;  /* 0x0000007dff7d723e */ /* 0x000fc800000010ff */
[----:B------:R-:W-:-:S07]  /*3e20*/  PRMT R160, R125, 0x7610, R160 ;  /* 0x000076107da07816 */ /* 0x000fce00000000a0 */
.L_x_376:
[----:B------:R-:W-:Y:S05]  /*3e30*/  BRA.U !UP3, `(.L_x_377) ;  /* 0x000000010b2c7547 */ /* 0x000fea000b800000 */
[----:B------:R-:W-:Y:S01]  /*3e40*/  @P1 FFMA.FTZ R126, R233, UR6, R128 ;  /* 0x00000006e97e1c23 */ /* 0x000fe20008010080 */
[----:B-----5:R-:W-:Y:S02]  /*3e50*/  SHF.L.U32 R124, R173, 0x10, RZ ;  /* 0x00000010ad7c7819 */ /* 0x020fe400000006ff */
[----:B------:R-:W-:Y:S01]  /*3e60*/  SHF.L.U32 R127, R240, 0x10, RZ ;  /* 0x00000010f07f7819 */ /* 0x000fe200000006ff */
[----:B------:R-:W-:Y:S01]  /*3e70*/  @P1 FADD.FTZ R125, R231, -R126 ;  /* 0x8000007ee77d1221 */ /* 0x000fe20000010000 */
[----:B------:R-:W-:-:S03]  /*3e80*/  SHF.L.U32 R126, R26, 0x10, RZ ;  /* 0x000000101a7e7819 */ /* 0x000fc600000006ff */
[----:B------:R-:W-:-:S04]  /*3e90*/  @P1 FFMA.FTZ R124, R125, UR30, R124 ;  /* 0x0000001e7d7c1c23 */ /* 0x000fc8000801007c */
[----:B------:R-:W-:-:S04]  /*3ea0*/  FMUL.FTZ R125, R124, UR29 ;  /* 0x0000001d7c7d7c20 */ /* 0x000fc80008410000 */
[-C--:B------:R-:W-:Y:S01]  /*3eb0*/  FMUL.FTZ R124, R126, R125.reuse ;  /* 0x0000007d7e7c7220 */ /* 0x080fe20000410000 */
[----:B------:R-:W-:-:S04]  /*3ec0*/  FFMA.FTZ R66, R127, R125, R66 ;  /* 0x0000007d7f427223 */ /* 0x000fc80000010042 */
[----:B------:R-:W-:-:S04]  /*3ed0*/  F2FP.BF16.F32.PACK_AB R124, RZ, R124 ;  /* 0x0000007cff7c723e */ /* 0x000fc800000010ff */
[----:B------:R-:W-:-:S07]  /*3ee0*/  PRMT R161, R124, 0x7610, R161 ;  /* 0x000076107ca17816 */ /* 0x000fce00000000a1 */
.L_x_377:
[----:B------:R-:W-:Y:S05]  /*3ef0*/  BRA.U !UP3, `(.L_x_370) ;  /* 0x000000050b187547 */ /* 0x000fea000b800000 */
[----:B-----5:R-:W-:Y:S01]  /*3f00*/  SHF.R.U32.HI R124, RZ, 0x10, R173 ;  /* 0x00000010ff7c7819 */ /* 0x020fe200000116ad */
[----:B------:R-:W-:-:S04]  /*3f10*/  @P1 FFMA.FTZ R126, R230, UR6, R128 ;  /* 0x00000006e67e1c23 */ /* 0x000fc80008010080 */
[----:B------:R-:W-:Y:S02]  /*3f20*/  IMAD.U32 R124, R124, 0x10000, RZ ;  /* 0x000100007c7c7824 */ /* 0x000fe400078e00ff */
[----:B------:R-:W-:Y:S01]  /*3f30*/  @P1 FADD.FTZ R125, R229, -R126 ;  /* 0x8000007ee57d1221 */ /* 0x000fe20000010000 */
[----:B------:R-:W-:-:S03]  /*3f40*/  SHF.L.U32 R126, R239, 0x10, RZ ;  /* 0x00000010ef7e7819 */ /* 0x000fc600000006ff */
[----:B------:R-:W-:Y:S01]  /*3f50*/  @P1 FFMA.FTZ R124, R125, UR30, R124 ;  /* 0x0000001e7d7c1c23 */ /* 0x000fe2000801007c */
[----:B------:R-:W-:-:S03]  /*3f60*/  SHF.L.U32 R125, R25, 0x10, RZ ;  /* 0x00000010197d7819 */ /* 0x000fc600000006ff */
[----:B------:R-:W-:-:S04]  /*3f70*/  FMUL.FTZ R124, R124, UR29 ;  /* 0x0000001d7c7c7c20 */ /* 0x000fc80008410000 */
[-C--:B------:R-:W-:Y:S01]  /*3f80*/  FMUL.FTZ R125, R125, R124.reuse ;  /* 0x0000007c7d7d7220 */ /* 0x080fe20000410000 */
[----:B------:R-:W-:-:S04]  /*3f90*/  FFMA.FTZ R67, R126, R124, R67 ;  /* 0x0000007c7e437223 */ /* 0x000fc80000010043 */
[----:B------:R-:W-:-:S04]  /*3fa0*/  F2FP.BF16.F32.PACK_AB R125, RZ, R125 ;  /* 0x0000007dff7d723e */ /* 0x000fc800000010ff */
[----:B------:R-:W-:Y:S01]  /*3fb0*/  PRMT R162, R125, 0x7610, R162 ;  /* 0x000076107da27816 */ /* 0x000fe200000000a2 */
[----:B------:R-:W-:Y:S06]  /*3fc0*/  BRA `(.L_x_370) ;  /* 0x0000000000e47947 */ /* 0x000fec0003800000 */
.L_x_374:
[----:B------:R-:W-:Y:S01]  /*3fd0*/  PLOP3.LUT P2, PT, PT, PT, UP2, 0x80, 0x8 ;  /* 0x000000000008781c */ /* 0x000fe20003f4f028 */
[----:B-----5:R-:W-:Y:S01]  /*3fe0*/  IMAD.U32 R130, R173, 0x10000, RZ ;  /* 0x00010000ad827824 */ /* 0x020fe200078e00ff */
[----:B------:R-:W-:Y:S02]  /*3ff0*/  ISETP.LT.AND P1, PT, RZ, UR31, PT ;  /* 0x0000001fff007c0c */ /* 0x000fe4000bf21270 */
[C---:B------:R-:W-:Y:S02]  /*4000*/  SHF.L.U32 R125, R172.reuse, 0x10, RZ ;  /* 0x00000010ac7d7819 */ /* 0x040fe400000006ff */
[----:B------:R-:W-:-:S04]  /*4010*/  SHF.R.U64 R127, R172, 0x10, R173 ;  /* 0x00000010ac7f7819 */ /* 0x000fc800000012ad */
[----:B------:R-:W-:-:S03]  /*4020*/  SHF.L.U32 R127, R127, 0x10, RZ ;  /* 0x000000107f7f7819 */ /* 0x000fc600000006ff */
[--C-:B------:R-:W-:Y:S02]  /*4030*/  @P2 FFMA.FTZ R124, R237, UR6, R128.reuse ;  /* 0x00000006ed7c2c23 */ /* 0x100fe40008010080 */
[--C-:B------:R-:W-:Y:S01]  /*4040*/  @P1 FFMA.FTZ R131, R234, UR6, R128.reuse ;  /* 0x00000006ea831c23 */ /* 0x100fe20008010080 */
[----:B------:R-:W-:Y:S01]  /*4050*/  @P1 FFMA.FTZ R132, R233, UR6, R128 ;  /* 0x00000006e9841c23 */ /* 0x000fe20008010080 */
[----:B------:R-:W-:Y:S01]  /*4060*/  @P2 FADD.FTZ R124, R235, -R124 ;  /* 0x8000007ceb7c2221 */ /* 0x000fe20000010000 */
[----:B------:R-:W-:Y:S01]  /*4070*/  @P1 FFMA.FTZ R134, R230, UR6, R128 ;  /* 0x00000006e6861c23 */ /* 0x000fe20008010080 */
[----:B------:R-:W-:Y:S01]  /*4080*/  @P1 FADD.FTZ R126, R232, -R131 ;  /* 0x80000083e87e1221 */ /* 0x000fe20000010000 */
[----:B------:R-:W-:Y:S01]  /*4090*/  @P1 FADD.FTZ R131, R231, -R132 ;  /* 0x80000084e7831221 */ /* 0x000fe20000010000 */
[----:B------:R-:W-:Y:S01]  /*40a0*/  @P2 FFMA.FTZ R125, R124, UR30, R125 ;  /* 0x0000001e7c7d2c23 */ /* 0x000fe2000801007d */
[----:B------:R-:W-:Y:S01]  /*40b0*/  SHF.R.U32.HI R124, RZ, 0x10, R173 ;  /* 0x00000010ff7c7819 */ /* 0x000fe200000116ad */
[----:B------:R-:W-:Y:S01]  /*40c0*/  @P1 FFMA.FTZ R127, R126, UR30, R127 ;  /* 0x0000001e7e7f1c23 */ /* 0x000fe2000801007f */
[----:B------:R-:W-:Y:S01]  /*40d0*/  @P1 FADD.FTZ R133, R229, -R134 ;  /* 0x80000086e5851221 */ /* 0x000fe20000010000 */
[----:B------:R-:W-:Y:S01]  /*40e0*/  @P1 FFMA.FTZ R130, R131, UR30, R130 ;  /* 0x0000001e83821c23 */ /* 0x000fe20008010082 */
[----:B------:R-:W-:-:S02]  /*40f0*/  SHF.L.U32 R124, R124, 0x10, RZ ;  /* 0x000000107c7c7819 */ /* 0x000fc400000006ff */
[----:B------:R-:W-:Y:S02]  /*4100*/  F2FP.BF16.F32.PACK_AB R163, RZ, R125 ;  /* 0x0000007dffa3723e */ /* 0x000fe400000010ff */
[----:B------:R-:W-:Y:S01]  /*4110*/  F2FP.BF16.F32.PACK_AB R164, RZ, R127 ;  /* 0x0000007fffa4723e */ /* 0x000fe200000010ff */
[----:B------:R-:W-:Y:S01]  /*4120*/  @P1 FFMA.FTZ R124, R133, UR30, R124 ;  /* 0x0000001e857c1c23 */ /* 0x000fe2000801007c */
        /* <DEDUP_REMOVED lines=8> */
.L_x_378:
[----:B------:R-:W-:Y:S05]  /*41b0*/  BRA.U !UP3, `(.L_x_379) ;  /* 0x000000010b1c7547 */ /* 0x000fea000b800000 */
[----:B------:R-:W-:Y:S01]  /*41c0*/  SHF.L.U32 R125, R27, 0x10, RZ ;  /* 0x000000101b7d7819 */ /* 0x000fe200000006ff */
[----:B------:R-:W-:Y:S01]  /*41d0*/  FMUL.FTZ R126, R127, UR29 ;  /* 0x0000001d7f7e7c20 */ /* 0x000fe20008410000 */
[----:B------:R-:W-:-:S03]  /*41e0*/  SHF.L.U32 R132, R241, 0x10, RZ ;  /* 0x00000010f1847819 */ /* 0x000fc600000006ff */
[-C--:B------:R-:W-:Y:S02]  /*41f0*/  FMUL.FTZ R125, R125, R126.reuse ;  /* 0x0000007e7d7d7220 */ /* 0x080fe40000410000 */
[----:B------:R-:W-:-:S03]  /*4200*/  FFMA.FTZ R65, R132, R126, R65 ;  /* 0x0000007e84417223 */ /* 0x000fc60000010041 */
[----:B------:R-:W-:-:S04]  /*4210*/  F2FP.BF16.F32.PACK_AB R125, RZ, R125 ;  /* 0x0000007dff7d723e */ /* 0x000fc800000010ff */
[----:B------:R-:W-:-:S07]  /*4220*/  PRMT R160, R125, 0x7610, R160 ;  /* 0x000076107da07816 */ /* 0x000fce00000000a0 */
.L_x_379:
[----:B------:R-:W-:Y:S05]  /*4230*/  BRA.U !UP3, `(.L_x_380) ;  /* 0x000000010b1c7547 */ /* 0x000fea000b800000 */
[----:B------:R-:W-:Y:S01]  /*4240*/  SHF.L.U32 R126, R26, 0x10, RZ ;  /* 0x000000101a7e7819 */ /* 0x000fe200000006ff */
[----:B------:R-:W-:Y:S01]  /*4250*/  FMUL.FTZ R125, R130, UR29 ;  /* 0x0000001d827d7c20 */ /* 0x000fe20008410000 */
[----:B------:R-:W-:-:S03]  /*4260*/  IMAD.U32 R127, R240, 0x10000, RZ ;  /* 0x00010000f07f7824 */ /* 0x000fc600078e00ff */
[-C--:B------:R-:W-:Y:S01]  /*4270*/  FMUL.FTZ R126, R126, R125.reuse ;  /* 0x0000007d7e7e7220 */ /* 0x080fe20000410000 */
[----:B------:R-:W-:-:S04]  /*4280*/  FFMA.FTZ R66, R127, R125, R66 ;  /* 0x0000007d7f427223 */ /* 0x000fc80000010042 */
[----:B------:R-:W-:-:S04]  /*4290*/  F2FP.BF16.F32.PACK_AB R126, RZ, R126 ;  /* 0x0000007eff7e723e */ /* 0x000fc800000010ff */
[----:B------:R-:W-:-:S07]  /*42a0*/  PRMT R161, R126, 0x7610, R161 ;  /* 0x000076107ea17816 */ /* 0x000fce00000000a1 */
.L_x_380:
        /* <DEDUP_REMOVED lines=11> */
.L_x_370:
        /* <DEDUP_REMOVED lines=11> */
.L_x_381:
[----:B------:R-:W-:Y:S05]  /*4410*/  BRA.U !UP3, `(.L_x_382) ;  /* 0x000000010b207547 */ /* 0x000fea000b800000 */
        /* <DEDUP_REMOVED lines=8> */
.L_x_382:
[----:B------:R-:W-:Y:S01]  /*44a0*/  IADD3 R238, PT, PT, R238, 0x100, RZ ;  /* 0x00000100eeee7810 */ /* 0x000fe20007ffe0ff */
[----:B------:R-:W-:-:S07]  /*44b0*/  VIADD R129, R129, 0x100 ;  /* 0x0000010081817836 */ /* 0x000fce0000000000 */
.L_x_363:
[----:B------:R-:W-:Y:S05]  /*44c0*/  BSYNC.RECONVERGENT B0 ;  /* 0x0000000000007941 */ /* 0x000fea0003800200 */
.L_x_362:
[----:B------:R-:W-:Y:S01]  /*44d0*/  ISETP.GE.U32.AND P1, PT, R157, 0x200, PT ;  /* 0x000002009d00780c */ /* 0x000fe20003f26070 */
[----:B------:R-:W-:-:S12]  /*44e0*/  BSSY.RECONVERGENT B0, `(.L_x_383) ;  /* 0x0000100000007945 */ /* 0x000fd80003800200 */
[----:B------:R-:W-:Y:S05]  /*44f0*/  @!P1 BRA `(.L_x_384) ;  /* 0x0000000c00f89947 */ /* 0x000fea0003800000 */
[----:B------:R-:W-:-:S04]  /*4500*/  UISETP.NE.U32.AND UP0, UPT, UR20, URZ, UPT ;  /* 0x000000ff1400728c */ /* 0x000fc8000bf05070 */
[----:B------:R-:W-:Y:S01]  /*4510*/  UISETP.NE.AND.EX UP0, UPT, UR21, URZ, UPT, UP0 ;  /* 0x000000ff1500728c */ /* 0x000fe2000bf05300 */
[----:B------:R-:W-:Y:S10]  /*4520*/  BRA.U !UP3, `(.L_x_385) ;  /* 0x000000010b1c7547 */ /* 0x000ff4000b800000 */
[----:B01----:R-:W0:Y:S02]  /*4530*/  LDC.64 R124, c[0x0][0x390] ;  /* 0x0000e400ff7c7b82 */ /* 0x003e240000000a00 */
[----:B0-----:R-:W-:-:S06]  /*4540*/  IMAD.WIDE.U32 R124, R129, 0x8, R124 ;  /* 0x00000008817c7825 */ /* 0x001fcc00078e007c */
[----:B------:R-:W2:Y:S02]  /*4550*/  LDG.E.64 R124, desc[UR16][R124.64] ;  /* 0x000000107c7c7981 */ /* 0x000ea4000c1e1b00 */
[C-C-:B--2---:R-:W-:Y:S02]  /*4560*/  SHF.R.U64 R241, R124.reuse, 0x10, R125.reuse ;  /* 0x000000107cf17819 */ /* 0x144fe4000000127d */
[----:B------:R-:W-:Y:S02]  /*4570*/  SHF.R.U32.HI R239, RZ, 0x10, R125 ;  /* 0x00000010ffef7819 */ /* 0x000fe4000001167d */
[----:B------:R-:W-:Y:S02]  /*4580*/  PRMT R236, R124, 0x7610, R236 ;  /* 0x000076107cec7816 */ /* 0x000fe400000000ec */
[----:B------:R-:W-:-:S07]  /*4590*/  PRMT R240, R125, 0x7610, R240 ;  /* 0x000076107df07816 */ /* 0x000fce00000000f0 */
.L_x_385:
[----:B------:R-:W-:Y:S05]  /*45a0*/  BRA.U !UP0, `(.L_x_386) ;  /* 0x0000000508c07547 */ /* 0x000fea000b800000 */
[----:B------:R-:W-:-:S04]  /*45b0*/  UISETP.NE.U32.AND UP0, UPT, UR4, URZ, UPT ;  /* 0x000000ff0400728c */ /* 0x000fc8000bf05070 */
[----:B------:R-:W-:-:S09]  /*45c0*/  UISETP.NE.AND.EX UP0, UPT, UR5, URZ, UPT, UP0 ;  /* 0x000000ff0500728c */ /* 0x000fd2000bf05300 */
[----:B------:R-:W-:Y:S05]  /*45d0*/  BRA.U !UP0, `(.L_x_387) ;  /* 0x0000000108e47547 */ /* 0x000fea000b800000 */
[----:B------:R-:W-:Y:S02]  /*45e0*/  ISETP.LT.AND P2, PT, RZ, UR31, PT ;  /* 0x0000001fff007c0c */ /* 0x000fe4000bf41270 */
[C---:B01---5:R-:W-:Y:S02]  /*45f0*/  SHF.L.U32 R126, R170.reuse, 0x10, RZ ;  /* 0x00000010aa7e7819 */ /* 0x063fe400000006ff */
[--C-:B------:R-:W-:Y:S02]  /*4600*/  SHF.R.U64 R131, R170, 0x10, R171.reuse ;  /* 0x00000010aa837819 */ /* 0x100fe400000012ab */
[----:B------:R-:W-:Y:S02]  /*4610*/  SHF.R.U32.HI R132, RZ, 0x10, R171 ;  /* 0x00000010ff847819 */ /* 0x000fe400000116ab */
[----:B------:R-:W-:-:S05]  /*4620*/  SHF.L.U32 R131, R131, 0x10, RZ ;  /* 0x0000001083837819 */ /* 0x000fca00000006ff */
[--C-:B------:R-:W-:Y:S01]  /*4630*/  @P2 FFMA.FTZ R125, R169, UR6, R128.reuse ;  /* 0x00000006a97d2c23 */ /* 0x100fe20008010080 */
[--C-:B------:R-:W-:Y:S01]  /*4640*/  @P2 FFMA.FTZ R124, R168, UR6, R128.reuse ;  /* 0x00000006a87c2c23 */ /* 0x100fe20008010080 */
[----:B------:R-:W-:Y:S02]  /*4650*/  @P2 FFMA.FTZ R134, R184, UR6, R128 ;  /* 0x00000006b8862c23 */ /* 0x000fe40008010080 */
[----:B------:R-:W-:Y:S01]  /*4660*/  @P2 FADD.FTZ R127, R228, -R125 ;  /* 0x8000007de47f2221 */ /* 0x000fe20000010000 */
[----:B------:R-:W-:Y:S01]  /*4670*/  @P2 FADD.FTZ R130, R227, -R124 ;  /* 0x8000007ce3822221 */ /* 0x000fe20000010000 */
[----:B------:R-:W-:Y:S01]  /*4680*/  IMAD.U32 R124, R132, 0x10000, RZ ;  /* 0x00010000847c7824 */ /* 0x000fe200078e00ff */
[----:B------:R-:W-:Y:S01]  /*4690*/  SHF.L.U32 R125, R171, 0x10, RZ ;  /* 0x00000010ab7d7819 */ /* 0x000fe200000006ff */
[----:B------:R-:W-:Y:S01]  /*46a0*/  @P2 FFMA.FTZ R126, R127, UR30, R126 ;  /* 0x0000001e7f7e2c23 */ /* 0x000fe2000801007e */
[----:B------:R-:W-:Y:S01]  /*46b0*/  @P2 FFMA.FTZ R127, R167, UR6, R128 ;  /* 0x00000006a77f2c23 */ /* 0x000fe20008010080 */
[----:B------:R-:W-:-:S03]  /*46c0*/  @P2 FFMA.FTZ R131, R130, UR30, R131 ;  /* 0x0000001e82832c23 */ /* 0x000fc60008010083 */
[----:B------:R-:W-:Y:S01]  /*46d0*/  @P2 FADD.FTZ R132, R226, -R127 ;  /* 0x8000007fe2842221 */ /* 0x000fe20000010000 */
[----:B------:R-:W-:Y:S01]  /*46e0*/  @P2 FADD.FTZ R127, R225, -R134 ;  /* 0x80000086e17f2221 */ /* 0x000fe20000010000 */
[----:B------:R-:W-:Y:S02]  /*46f0*/  F2FP.BF16.F32.PACK_AB R163, RZ, R126 ;  /* 0x0000007effa3723e */ /* 0x000fe400000010ff */
[----:B------:R-:W-:Y:S01]  /*4700*/  @P2 FFMA.FTZ R125, R132, UR30, R125 ;  /* 0x0000001e847d2c23 */ /* 0x000fe2000801007d */
[----:B------:R-:W-:Y:S01]  /*4710*/  @P2 FFMA.FTZ R124, R127, UR30, R124 ;  /* 0x0000001e7f7c2c23 */ /* 0x000fe2000801007c */
[----:B------:R-:W-:Y:S01]  /*4720*/  F2FP.BF16.F32.PACK_AB R164, RZ, R131 ;  /* 0x00000083ffa4723e */ /* 0x000fe200000010ff */
[----:B------:R-:W-:Y:S06]  /*4730*/  BRA.U !UP3, `(.L_x_388) ;  /* 0x000000010b1c7547 */ /* 0x000fec000b800000 */
[----:B------:R-:W-:Y:S01]  /*4740*/  SHF.L.U32 R130, R24, 0x10, RZ ;  /* 0x0000001018827819 */ /* 0x000fe200000006ff */
[----:B------:R-:W-:Y:S01]  /*4750*/  FMUL.FTZ R127, R126, UR29 ;  /* 0x0000001d7e7f7c20 */ /* 0x000fe20008410000 */
[----:B------:R-:W-:-:S03]  /*4760*/  SHF.L.U32 R133, R236, 0x10, RZ ;  /* 0x00000010ec857819 */ /* 0x000fc600000006ff */
[----:B------:R-:W-:Y:S02]  /*4770*/  FMUL.FTZ R130, R127, R130 ;  /* 0x000000827f827220 */ /* 0x000fe40000410000 */
[----:B------:R-:W-:-:S03]  /*4780*/  FFMA.FTZ R60, R133, R127, R60 ;  /* 0x0000007f853c7223 */ /* 0x000fc6000001003c */
[----:B------:R-:W-:-:S04]  /*4790*/  F2FP.BF16.F32.PACK_AB R130, RZ, R130 ;  /* 0x00000082ff82723e */ /* 0x000fc800000010ff */
[----:B------:R-:W-:-:S07]  /*47a0*/  PRMT R159, R130, 0x7610, R159 ;  /* 0x00007610829f7816 */ /* 0x000fce000000009f */
.L_x_388:
[----:B------:R-:W-:Y:S05]  /*47b0*/  BRA.U !UP3, `(.L_x_389) ;  /* 0x000000010b1c7547 */ /* 0x000fea000b800000 */
[----:B------:R-:W-:Y:S01]  /*47c0*/  SHF.L.U32 R127, R23, 0x10, RZ ;  /* 0x00000010177f7819 */ /* 0x000fe200000006ff */
[----:B------:R-:W-:Y:S01]  /*47d0*/  FMUL.FTZ R126, R131, UR29 ;  /* 0x0000001d837e7c20 */ /* 0x000fe20008410000 */
[----:B------:R-:W-:-:S03]  /*47e0*/  IMAD.U32 R130, R241, 0x10000, RZ ;  /* 0x00010000f1827824 */ /* 0x000fc600078e00ff */
[----:B------:R-:W-:Y:S01]  /*47f0*/  FMUL.FTZ R127, R126, R127 ;  /* 0x0000007f7e7f7220 */ /* 0x000fe20000410000 */
[----:B------:R-:W-:-:S04]  /*4800*/  FFMA.FTZ R61, R130, R126, R61 ;  /* 0x0000007e823d7223 */ /* 0x000fc8000001003d */
[----:B------:R-:W-:-:S04]  /*4810*/  F2FP.BF16.F32.PACK_AB R127, RZ, R127 ;  /* 0x0000007fff7f723e */ /* 0x000fc800000010ff */
[----:B------:R-:W-:-:S07]  /*4820*/  PRMT R160, R127, 0x7610, R160 ;  /* 0x000076107fa07816 */ /* 0x000fce00000000a0 */
.L_x_389:
[----:B------:R-:W-:Y:S05]  /*4830*/  BRA.U !UP3, `(.L_x_390) ;  /* 0x000000010b1c7547 */ /* 0x000fea000b800000 */
[----:B------:R-:W-:Y:S01]  /*4840*/  SHF.L.U32 R126, R22, 0x10, RZ ;  /* 0x00000010167e7819 */ /* 0x000fe200000006ff */
[----:B------:R-:W-:Y:S01]  /*4850*/  FMUL.FTZ R127, R125, UR29 ;  /* 0x0000001d7d7f7c20 */ /* 0x000fe20008410000 */
[----:B------:R-:W-:-:S03]  /*4860*/  SHF.L.U32 R131, R240, 0x10, RZ ;  /* 0x00000010f0837819 */ /* 0x000fc600000006ff */
[----:B------:R-:W-:Y:S02]  /*4870*/  FMUL.FTZ R126, R127, R126 ;  /* 0x0000007e7f7e7220 */ /* 0x000fe40000410000 */
[----:B------:R-:W-:-:S03]  /*4880*/  FFMA.FTZ R62, R131, R127, R62 ;  /* 0x0000007f833e7223 */ /* 0x000fc6000001003e */
[----:B------:R-:W-:-:S04]  /*4890*/  F2FP.BF16.F32.PACK_AB R126, RZ, R126 ;  /* 0x0000007eff7e723e */ /* 0x000fc800000010ff */
[----:B------:R-:W-:-:S07]  /*48a0*/  PRMT R161, R126, 0x7610, R161 ;  /* 0x000076107ea17816 */ /* 0x000fce00000000a1 */
.L_x_390:
[----:B------:R-:W-:Y:S02]  /*48b0*/  F2FP.BF16.F32.PACK_AB R125, RZ, R125 ;  /* 0x0000007dff7d723e */ /* 0x000fe400000010ff */
[----:B------:R-:W-:Y:S02]  /*48c0*/  F2FP.BF16.F32.PACK_AB R166, RZ, R124 ;  /* 0x0000007cffa6723e */ /* 0x000fe400000010ff */
[----:B------:R-:W-:Y:S01]  /*48d0*/  PRMT R165, R125, 0x7610, R165 ;  /* 0x000076107da57816 */ /* 0x000fe200000000a5 */
[----:B------:R-:W-:Y:S06]  /*48e0*/  BRA.U !UP3, `(.L_x_391) ;  /* 0x000000090bac7547 */ /* 0x000fec000b800000 */
[----:B------:R-:W-:Y:S01]  /*48f0*/  SHF.L.U32 R125, R21, 0x10, RZ ;  /* 0x00000010157d7819 */ /* 0x000fe200000006ff */
[----:B------:R-:W-:Y:S01]  /*4900*/  FMUL.FTZ R124, R124, UR29 ;  /* 0x0000001d7c7c7c20 */ /* 0x000fe20008410000 */
[----:B------:R-:W-:-:S03]  /*4910*/  IMAD.U32 R126, R239, 0x10000, RZ ;  /* 0x00010000ef7e7824 */ /* 0x000fc600078e00ff */
[----:B------:R-:W-:Y:S01]  /*4920*/  FMUL.FTZ R125, R124, R125 ;  /* 0x0000007d7c7d7220 */ /* 0x000fe20000410000 */
[----:B------:R-:W-:-:S04]  /*4930*/  FFMA.FTZ R63, R126, R124, R63 ;  /* 0x0000007c7e3f7223 */ /* 0x000fc8000001003f */
[----:B------:R-:W-:-:S04]  /*4940*/  F2FP.BF16.F32.PACK_AB R125, RZ, R125 ;  /* 0x0000007dff7d723e */ /* 0x000fc800000010ff */
[----:B------:R-:W-:Y:S01]  /*4950*/  PRMT R162, R125, 0x7610, R162 ;  /* 0x000076107da27816 */ /* 0x000fe200000000a2 */
[----:B------:R-:W-:Y:S06]  /*4960*/  BRA `(.L_x_391) ;  /* 0x00000008008c7947 */ /* 0x000fec0003800000 */
.L_x_387:
[----:B------:R-:W-:Y:S01]  /*4970*/  ISETP.LT.AND P2, PT, RZ, UR31, PT ;  /* 0x0000001fff007c0c */ /* 0x000fe2000bf41270 */
[----:B------:R-:W-:-:S12]  /*4980*/  BRA.U !UP3, `(.L_x_392) ;  /* 0x000000010b2c7547 */ /* 0x000fd8000b800000 */
[----:B01----:R-:W-:Y:S01]  /*4990*/  @P2 FFMA.FTZ R125, R169, UR6, R128 ;  /* 0x00000006a97d2c23 */ /* 0x003fe20008010080 */
        /* <DEDUP_REMOVED lines=10> */
.L_x_392:
[----:B------:R-:W-:Y:S05]  /*4a40*/  BRA.U !UP3, `(.L_x_393) ;  /* 0x000000010b307547 */ /* 0x000fea000b800000 */
[----:B01---5:R-:W-:Y:S01]  /*4a50*/  SHF.R.U64 R124, R170, 0x10, R171 ;  /* 0x00000010aa7c7819 */ /* 0x023fe200000012ab */
        /* <DEDUP_REMOVED lines=10> */
[----:B------:R-:W-:-:S07]  /*4b00*/  PRMT R160, R125, 0x7610, R160 ;  /* 0x000076107da07816 */ /* 0x000fce00000000a0 */
.L_x_393:
[----:B------:R-:W-:Y:S05]  /*4b10*/  BRA.U !UP3, `(.L_x_394) ;  /* 0x000000010b2c7547 */ /* 0x000fea000b800000 */
[----:B01----:R-:W-:Y:S01]  /*4b20*/  @P2 FFMA.FTZ R125, R167, UR6, R128 ;  /* 0x00000006a77d2c23 */ /* 0x003fe20008010080 */
[----:B-----5:R-:W-:Y:S01]  /*4b30*/  SHF.L.U32 R124, R171, 0x10, RZ ;  /* 0x00000010ab7c7819 */ /* 0x020fe200000006ff */
[----:B------:R-:W-:Y:S01]  /*4b40*/  IMAD.U32 R126, R22, 0x10000, RZ ;  /* 0x00010000167e7824 */ /* 0x000fe200078e00ff */
[----:B------:R-:W-:Y:S01]  /*4b50*/  SHF.L.U32 R127, R240, 0x10, RZ ;  /* 0x00000010f07f7819 */ /* 0x000fe200000006ff */
[----:B------:R-:W-:-:S04]  /*4b60*/  @P2 FADD.FTZ R125, R226, -R125 ;  /* 0x8000007de27d2221 */ /* 0x000fc80000010000 */
[----:B------:R-:W-:-:S04]  /*4b70*/  @P2 FFMA.FTZ R124, R125, UR30, R124 ;  /* 0x0000001e7d7c2c23 */ /* 0x000fc8000801007c */
[----:B------:R-:W-:-:S04]  /*4b80*/  FMUL.FTZ R125, R124, UR29 ;  /* 0x0000001d7c7d7c20 */ /* 0x000fc80008410000 */
[-C--:B------:R-:W-:Y:S01]  /*4b90*/  FMUL.FTZ R124, R126, R125.reuse ;  /* 0x0000007d7e7c7220 */ /* 0x080fe20000410000 */
[----:B------:R-:W-:-:S04]  /*4ba0*/  FFMA.FTZ R62, R127, R125, R62 ;  /* 0x0000007d7f3e7223 */ /* 0x000fc8000001003e */
[----:B------:R-:W-:-:S04]  /*4bb0*/  F2FP.BF16.F32.PACK_AB R124, RZ, R124 ;  /* 0x0000007cff7c723e */ /* 0x000fc800000010ff */
[----:B------:R-:W-:-:S07]  /*4bc0*/  PRMT R161, R124, 0x7610, R161 ;  /* 0x000076107ca17816 */ /* 0x000fce00000000a1 */
.L_x_394:
[----:B------:R-:W-:Y:S05]  /*4bd0*/  BRA.U !UP3, `(.L_x_391) ;  /* 0x000000050bf07547 */ /* 0x000fea000b800000 */
[----:B01---5:R-:W-:Y:S01]  /*4be0*/  SHF.R.U32.HI R124, RZ, 0x10, R171 ;  /* 0x00000010ff7c7819 */ /* 0x023fe200000116ab */
[----:B------:R-:W-:-:S03]  /*4bf0*/  @P2 FFMA.FTZ R126, R184, UR6, R128 ;  /* 0x00000006b87e2c23 */ /* 0x000fc60008010080 */
[----:B------:R-:W-:Y:S01]  /*4c00*/  SHF.L.U32 R124, R124, 0x10, RZ ;  /* 0x000000107c7c7819 */ /* 0x000fe200000006ff */
[----:B------:R-:W-:Y:S01]  /*4c10*/  @P2 FADD.FTZ R125, R225, -R126 ;  /* 0x8000007ee17d2221 */ /* 0x000fe20000010000 */
[----:B------:R-:W-:-:S03]  /*4c20*/  IMAD.U32 R126, R239, 0x10000, RZ ;  /* 0x00010000ef7e7824 */ /* 0x000fc600078e00ff */
        /* <DEDUP_REMOVED lines=8> */
.L_x_386:
[----:B------:R-:W-:-:S04]  /*4cb0*/  UISETP.NE.U32.AND UP0, UPT, UR4, URZ, UPT ;  /* 0x000000ff0400728c */ /* 0x000fc8000bf05070 */
[----:B------:R-:W-:-:S09]  /*4cc0*/  UISETP.NE.AND.EX UP0, UPT, UR5, URZ, UPT, UP0 ;  /* 0x000000ff0500728c */ /* 0x000fd2000bf05300 */
[----:B------:R-:W-:Y:S05]  /*4cd0*/  BRA.U !UP0, `(.L_x_395) ;  /* 0x0000000108e07547 */ /* 0x000fea000b800000 */
[--C-:B01----:R-:W-:Y:S01]  /*4ce0*/  FFMA.FTZ R125, R169, UR6, R128.reuse ;  /* 0x00000006a97d7c23 */ /* 0x103fe20008010080 */
[--C-:B------:R-:W-:Y:S01]  /*4cf0*/  FFMA.FTZ R126, R168, UR6, R128.reuse ;  /* 0x00000006a87e7c23 */ /* 0x100fe20008010080 */
[--C-:B------:R-:W-:Y:S01]  /*4d00*/  FFMA.FTZ R132, R184, UR6, R128.reuse ;  /* 0x00000006b8847c23 */ /* 0x100fe20008010080 */
[----:B------:R-:W-:Y:S01]  /*4d10*/  ISETP.LT.AND P2, PT, RZ, UR31, PT ;  /* 0x0000001fff007c0c */ /* 0x000fe2000bf41270 */
[----:B------:R-:W-:Y:S01]  /*4d20*/  FADD.FTZ R124, R228, -R125 ;  /* 0x8000007de47c7221 */ /* 0x000fe20000010000 */
[----:B------:R-:W-:Y:S01]  /*4d30*/  FFMA.FTZ R125, R167, UR6, R128 ;  /* 0x00000006a77d7c23 */ /* 0x000fe20008010080 */
[----:B------:R-:W-:Y:S01]  /*4d40*/  FADD.FTZ R126, R227, -R126 ;  /* 0x8000007ee37e7221 */ /* 0x000fe20000010000 */
        /* <DEDUP_REMOVED lines=13> */
.L_x_396:
[----:B------:R-:W-:Y:S01]  /*4e20*/  F2FP.BF16.F32.PACK_AB R163, RZ, R127 ;  /* 0x0000007fffa3723e */ /* 0x000fe200000010ff */
[----:B------:R-:W-:Y:S01]  /*4e30*/  FMUL.FTZ R127, R130, UR30 ;  /* 0x0000001e827f7c20 */ /* 0x000fe20008410000 */
[----:B------:R-:W-:Y:S01]  /*4e40*/  FMUL.FTZ R130, R132, UR30 ;  /* 0x0000001e84827c20 */ /* 0x000fe20008410000 */
        /* <DEDUP_REMOVED lines=9> */
.L_x_397:
[----:B------:R-:W-:Y:S02]  /*4ee0*/  F2FP.BF16.F32.PACK_AB R126, RZ, R126 ;  /* 0x0000007eff7e723e */ /* 0x000fe400000010ff */
[----:B------:R-:W-:Y:S02]  /*4ef0*/  FSEL R130, R130, RZ, P2 ;  /* 0x000000ff82827208 */ /* 0x000fe40001000000 */
        /* <DEDUP_REMOVED lines=9> */
.L_x_398:
[----:B------:R-:W-:Y:S02]  /*4f90*/  F2FP.BF16.F32.PACK_AB R127, RZ, R127 ;  /* 0x0000007fff7f723e */ /* 0x000fe400000010ff */
[----:B------:R-:W-:Y:S02]  /*4fa0*/  F2FP.BF16.F32.PACK_AB R166, RZ, R130 ;  /* 0x00000082ffa6723e */ /* 0x000fe400000010ff */
[----:B------:R-:W-:Y:S02]  /*4fb0*/  PRMT R164, R126, 0x7610, R164 ;  /* 0x000076107ea47816 */ /* 0x000fe400000000a4 */
[----:B------:R-:W-:Y:S01]  /*4fc0*/  PRMT R165, R127, 0x7610, R165 ;  /* 0x000076107fa57816 */ /* 0x000fe200000000a5 */
[----:B------:R-:W-:Y:S06]  /*4fd0*/  BRA.U !UP3, `(.L_x_391) ;  /* 0x000000010bf07547 */ /* 0x000fec000b800000 */
[----:B------:R-:W-:Y:S01]  /*4fe0*/  SHF.L.U32 R125, R21, 0x10, RZ ;  /* 0x00000010157d7819 */ /* 0x000fe200000006ff */
[----:B------:R-:W-:Y:S01]  /*4ff0*/  FMUL.FTZ R124, R130, UR29 ;  /* 0x0000001d827c7c20 */ /* 0x000fe20008410000 */
[----:B------:R-:W-:-:S03]  /*5000*/  IMAD.U32 R126, R239, 0x10000, RZ ;  /* 0x00010000ef7e7824 */ /* 0x000fc600078e00ff */
[-C--:B------:R-:W-:Y:S01]  /*5010*/  FMUL.FTZ R125, R125, R124.reuse ;  /* 0x0000007c7d7d7220 */ /* 0x080fe20000410000 */
[----:B------:R-:W-:-:S04]  /*5020*/  FFMA.FTZ R63, R126, R124, R63 ;  /* 0x0000007c7e3f7223 */ /* 0x000fc8000001003f */
[----:B------:R-:W-:-:S04]  /*5030*/  F2FP.BF16.F32.PACK_AB R125, RZ, R125 ;  /* 0x0000007dff7d723e */ /* 0x000fc800000010ff */
[----:B------:R-:W-:Y:S01]  /*5040*/  PRMT R162, R125, 0x7610, R162 ;  /* 0x000076107da27816 */ /* 0x000fe200000000a2 */
[----:B------:R-:W-:Y:S06]  /*5050*/  BRA `(.L_x_391) ;  /* 0x0000000000d07947 */ /* 0x000fec0003800000 */
.L_x_395:
[----:B------:R-:W-:Y:S05]  /*5060*/  BRA.U !UP3, `(.L_x_399) ;  /* 0x000000010b307547 */ /* 0x000fea000b800000 */
[----:B01----:R-:W-:Y:S01]  /*5070*/  FFMA.FTZ R125, R169, UR6, R128 ;  /* 0x00000006a97d7c23 */ /* 0x003fe20008010080 */
[----:B------:R-:W-:Y:S02]  /*5080*/  ISETP.LT.AND P2, PT, RZ, UR31, PT ;  /* 0x0000001fff007c0c */ /* 0x000fe4000bf41270 */
[----:B------:R-:W-:Y:S01]  /*5090*/  SHF.L.U32 R126, R24, 0x10, RZ ;  /* 0x00000010187e7819 */ /* 0x000fe200000006ff */
[----:B------:R-:W-:Y:S01]  /*50a0*/  FADD.FTZ R125, R228, -R125 ;  /* 0x8000007de47d7221 */ /* 0x000fe20000010000 */
[----:B------:R-:W-:-:S03]  /*50b0*/  SHF.L.U32 R127, R236, 0x10, RZ ;  /* 0x00000010ec7f7819 */ /* 0x000fc600000006ff */
[----:B------:R-:W-:-:S05]  /*50c0*/  FMUL.FTZ R124, R125, UR30 ;  /* 0x0000001e7d7c7c20 */ /* 0x000fca0008410000 */
[----:B------:R-:W-:-:S05]  /*50d0*/  FSEL R124, R124, RZ, P2 ;  /* 0x000000ff7c7c7208 */ /* 0x000fca0001000000 */
[----:B------:R-:W-:-:S04]  /*50e0*/  FMUL.FTZ R125, R124, UR29 ;  /* 0x0000001d7c7d7c20 */ /* 0x000fc80008410000 */
[-C--:B------:R-:W-:Y:S01]  /*50f0*/  FMUL.FTZ R124, R126, R125.reuse ;  /* 0x0000007d7e7c7220 */ /* 0x080fe20000410000 */
[----:B------:R-:W-:-:S04]  /*5100*/  FFMA.FTZ R60, R127, R125, R60 ;  /* 0x0000007d7f3c7223 */ /* 0x000fc8000001003c */
[----:B------:R-:W-:-:S04]  /*5110*/  F2FP.BF16.F32.PACK_AB R124, RZ, R124 ;  /* 0x0000007cff7c723e */ /* 0x000fc800000010ff */
[----:B------:R-:W-:-:S07]  /*5120*/  PRMT R159, R124, 0x7610, R159 ;  /* 0x000076107c9f7816 */ /* 0x000fce000000009f */
.L_x_399:
[----:B------:R-:W-:Y:S05]  /*5130*/  BRA.U !UP3, `(.L_x_400) ;  /* 0x000000010b307547 */ /* 0x000fea000b800000 */
[----:B01----:R-:W-:Y:S01]  /*5140*/  FFMA.FTZ R124, R168, UR6, R128 ;  /* 0x00000006a87c7c23 */ /* 0x003fe20008010080 */
[----:B------:R-:W-:Y:S01]  /*5150*/  ISETP.LT.AND P2, PT, RZ, UR31, PT ;  /* 0x0000001fff007c0c */ /* 0x000fe2000bf41270 */
[----:B------:R-:W-:Y:S01]  /*5160*/  IMAD.U32 R126, R241, 0x10000, RZ ;  /* 0x00010000f17e7824 */ /* 0x000fe200078e00ff */
[----:B------:R-:W-:Y:S01]  /*5170*/  SHF.L.U32 R125, R23, 0x10, RZ ;  /* 0x00000010177d7819 */ /* 0x000fe200000006ff */
[----:B------:R-:W-:-:S04]  /*5180*/  FADD.FTZ R124, R227, -R124 ;  /* 0x8000007ce37c7221 */ /* 0x000fc80000010000 */
[----:B------:R-:W-:-:S05]  /*5190*/  FMUL.FTZ R124, R124, UR30 ;  /* 0x0000001e7c7c7c20 */ /* 0x000fca0008410000 */
[----:B------:R-:W-:-:S05]  /*51a0*/  FSEL R124, R124, RZ, P2 ;  /* 0x000000ff7c7c7208 */ /* 0x000fca0001000000 */
[----:B------:R-:W-:-:S04]  /*51b0*/  FMUL.FTZ R124, R124, UR29 ;  /* 0x0000001d7c7c7c20 */ /* 0x000fc80008410000 */
[-C--:B------:R-:W-:Y:S01]  /*51c0*/  FMUL.FTZ R125, R125, R124.reuse ;  /* 0x0000007c7d7d7220 */ /* 0x080fe20000410000 */
[----:B------:R-:W-:-:S04]  /*51d0*/  FFMA.FTZ R61, R126, R124, R61 ;  /* 0x0000007c7e3d7223 */ /* 0x000fc8000001003d */
[----:B------:R-:W-:-:S04]  /*51e0*/  F2FP.BF16.F32.PACK_AB R125, RZ, R125 ;  /* 0x0000007dff7d723e */ /* 0x000fc800000010ff */
[----:B------:R-:W-:-:S07]  /*51f0*/  PRMT R160, R125, 0x7610, R160 ;  /* 0x000076107da07816 */ /* 0x000fce00000000a0 */
.L_x_400:
        /* <DEDUP_REMOVED lines=13> */
.L_x_401:
        /* <DEDUP_REMOVED lines=13> */
.L_x_391:
        /* <DEDUP_REMOVED lines=9> */
.L_x_402:
[----:B------:R-:W-:Y:S05]  /*5430*/  BRA.U !UP3, `(.L_x_403) ;  /* 0x000000010b207547 */ /* 0x000fea000b800000 */
        /* <DEDUP_REMOVED lines=8> */
.L_x_403:
[----:B------:R-:W-:Y:S02]  /*54c0*/  IADD3 R238, PT, PT, R238, 0x100, RZ ;  /* 0x00000100eeee7810 */ /* 0x000fe40007ffe0ff */
[----:B------:R-:W-:-:S07]  /*54d0*/  IADD3 R129, PT, PT, R129, 0x100, RZ ;  /* 0x0000010081817810 */ /* 0x000fce0007ffe0ff */
.L_x_384:
[----:B------:R-:W-:Y:S05]  /*54e0*/  BSYNC.RECONVERGENT B0 ;  /* 0x0000000000007941 */ /* 0x000fea0003800200 */
.L_x_383:
[----:B------:R-:W-:Y:S01]  /*54f0*/  ISETP.GE.U32.AND P2, PT, R157, 0x300, PT ;  /* 0x000003009d00780c */ /* 0x000fe20003f46070 */
[----:B------:R-:W-:-:S12]  /*5500*/  BSSY.RECONVERGENT B0, `(.L_x_404) ;  /* 0x0000100000007945 */ /* 0x000fd80003800200 */
[----:B------:R-:W-:Y:S05]  /*5510*/  @!P2 BRA `(.L_x_405) ;  /* 0x0000000c00f8a947 */ /* 0x000fea0003800000 */
[----:B------:R-:W-:-:S04]  /*5520*/  UISETP.NE.U32.AND UP0, UPT, UR20, URZ, UPT ;  /* 0x000000ff1400728c */ /* 0x000fc8000bf05070 */
[----:B------:R-:W-:Y:S01]  /*5530*/  UISETP.NE.AND.EX UP0, UPT, UR21, URZ, UPT, UP0 ;  /* 0x000000ff1500728c */ /* 0x000fe2000bf05300 */
[----:B------:R-:W-:Y:S10]  /*5540*/  BRA.U !UP3, `(.L_x_406) ;  /* 0x000000010b1c7547 */ /* 0x000ff4000b800000 */
[----:B0123--:R-:W0:Y:S02]  /*5550*/  LDC.64 R124, c[0x0][0x390] ;  /* 0x0000e400ff7c7b82 */ /* 0x00fe240000000a00 */
[----:B0-----:R-:W-:-:S06]  /*5560*/  IMAD.WIDE.U32 R124, R129, 0x8, R124 ;  /* 0x00000008817c7825 */ /* 0x001fcc00078e007c */
[----:B------:R-:W2:Y:S02]  /*5570*/  LDG.E.64 R124, desc[UR16][R124.64] ;  /* 0x000000107c7c7981 */ /* 0x000ea4000c1e1b00 */
[C-C-:B--2---:R-:W-:Y:S02]  /*5580*/  SHF.R.U64 R241, R124.reuse, 0x10, R125.reuse ;  /* 0x000000107cf17819 */ /* 0x144fe4000000127d */
[----:B------:R-:W-:Y:S02]  /*5590*/  SHF.R.U32.HI R239, RZ, 0x10, R125 ;  /* 0x00000010ffef7819 */ /* 0x000fe4000001167d */
[----:B------:R-:W-:Y:S02]  /*55a0*/  PRMT R236, R124, 0x7610, R236 ;  /* 0x000076107cec7816 */ /* 0x000fe400000000ec */
[----:B------:R-:W-:-:S07]  /*55b0*/  PRMT R240, R125, 0x7610, R240 ;  /* 0x000076107df07816 */ /* 0x000fce00000000f0 */
.L_x_406:
[----:B------:R-:W-:Y:S05]  /*55c0*/  BRA.U !UP0, `(.L_x_407) ;  /* 0x0000000508c07547 */ /* 0x000fea000b800000 */
[----:B------:R-:W-:-:S04]  /*55d0*/  UISETP.NE.U32.AND UP0, UPT, UR4, URZ, UPT ;  /* 0x000000ff0400728c */ /* 0x000fc8000bf05070 */
[----:B------:R-:W-:-:S09]  /*55e0*/  UISETP.NE.AND.EX UP0, UPT, UR5, URZ, UPT, UP0 ;  /* 0x000000ff0500728c */ /* 0x000fd2000bf05300 */
[----:B------:R-:W-:Y:S05]  /*55f0*/  BRA.U !UP0, `(.L_x_408) ;  /* 0x0000000108e47547 */ /* 0x000fea000b800000 */
[----:B------:R-:W-:Y:S02]  /*5600*/  ISETP.LT.AND P3, PT, RZ, UR31, PT ;  /* 0x0000001fff007c0c */ /* 0x000fe4000bf61270 */
[C---:B0123-5:R-:W-:Y:S02]  /*5610*/  SHF.L.U32 R126, R174.reuse, 0x10, RZ ;  /* 0x00000010ae7e7819 */ /* 0x06ffe400000006ff */
        /* <DEDUP_REMOVED lines=8> */
[----:B------:R-:W-:Y:S01]  /*56a0*/  SHF.L.U32 R124, R132, 0x10, RZ ;  /* 0x00000010847c7819 */ /* 0x000fe200000006ff */
[----:B------:R-:W-:Y:S02]  /*56b0*/  IMAD.U32 R125, R175, 0x10000, RZ ;  /* 0x00010000af7d7824 */ /* 0x000fe400078e00ff */
        /* <DEDUP_REMOVED lines=12> */
[----:B------:R-:W-:-:S03]  /*5780*/  IMAD.U32 R133, R236, 0x10000, RZ ;  /* 0x00010000ec857824 */ /* 0x000fc600078e00ff */
[----:B------:R-:W-:Y:S01]  /*5790*/  FMUL.FTZ R130, R127, R130 ;  /* 0x000000827f827220 */ /* 0x000fe20000410000 */
[----:B------:R-:W-:-:S04]  /*57a0*/  FFMA.FTZ R56, R133, R127, R56 ;  /* 0x0000007f85387223 */ /* 0x000fc80000010038 */
[----:B------:R-:W-:-:S04]  /*57b0*/  F2FP.BF16.F32.PACK_AB R130, RZ, R130 ;  /* 0x00000082ff82723e */ /* 0x000fc800000010ff */
[----:B------:R-:W-:-:S07]  /*57c0*/  PRMT R159, R130, 0x7610, R159 ;  /* 0x00007610829f7816 */ /* 0x000fce000000009f */
.L_x_409:
        /* <DEDUP_REMOVED lines=8> */
.L_x_410:
        /* <DEDUP_REMOVED lines=8> */
.L_x_411:
[----:B------:R-:W-:Y:S02]  /*58d0*/  F2FP.BF16.F32.PACK_AB R125, RZ, R125 ;  /* 0x0000007dff7d723e */ /* 0x000fe400000010ff */
[----:B------:R-:W-:Y:S02]  /*58e0*/  F2FP.BF16.F32.PACK_AB R166, RZ, R124 ;  /* 0x0000007cffa6723e */ /* 0x000fe400000010ff */
[----:B------:R-:W-:Y:S01]  /*58f0*/  PRMT R165, R125, 0x7610, R165 ;  /* 0x000076107da57816 */ /* 0x000fe200000000a5 */
[----:B------:R-:W-:Y:S06]  /*5900*/  BRA.U !UP3, `(.L_x_412) ;  /* 0x000000090bac7547 */ /* 0x000fec000b800000 */
[----:B------:R-:W-:Y:S01]  /*5910*/  SHF.L.U32 R125, R17, 0x10, RZ ;  /* 0x00000010117d7819 */ /* 0x000fe200000006ff */
[----:B------:R-:W-:Y:S01]  /*5920*/  FMUL.FTZ R124, R124, UR29 ;  /* 0x0000001d7c7c7c20 */ /* 0x000fe20008410000 */
[----:B------:R-:W-:-:S03]  /*5930*/  SHF.L.U32 R126, R239, 0x10, RZ ;  /* 0x00000010ef7e7819 */ /* 0x000fc600000006ff */
[----:B------:R-:W-:Y:S02]  /*5940*/  FMUL.FTZ R125, R124, R125 ;  /* 0x0000007d7c7d7220 */ /* 0x000fe40000410000 */
[----:B------:R-:W-:-:S03]  /*5950*/  FFMA.FTZ R59, R126, R124, R59 ;  /* 0x0000007c7e3b7223 */ /* 0x000fc6000001003b */
[----:B------:R-:W-:-:S04]  /*5960*/  F2FP.BF16.F32.PACK_AB R125, RZ, R125 ;  /* 0x0000007dff7d723e */ /* 0x000fc800000010ff */
[----:B------:R-:W-:Y:S01]  /*5970*/  PRMT R162, R125, 0x7610, R162 ;  /* 0x000076107da27816 */ /* 0x000fe200000000a2 */
[----:B------:R-:W-:Y:S06]  /*5980*/  BRA `(.L_x_412) ;  /* 0x00000008008c7947 */ /* 0x000fec0003800000 */
.L_x_408:
[----:B------:R-:W-:Y:S01]  /*5990*/  ISETP.LT.AND P3, PT, RZ, UR31, PT ;  /* 0x0000001fff007c0c */ /* 0x000fe2000bf61270 */
[----:B------:R-:W-:-:S12]  /*59a0*/  BRA.U !UP3, `(.L_x_413) ;  /* 0x000000010b2c7547 */ /* 0x000fd8000b800000 */
[----:B0123--:R-:W-:Y:S01]  /*59b0*/  @P3 FFMA.FTZ R125, R185, UR6, R128 ;  /* 0x00000006b97d3c23 */ /* 0x00ffe20008010080 */
        /* <DEDUP_REMOVED lines=10> */
.L_x_413:
[----:B------:R-:W-:Y:S05]  /*5a60*/  BRA.U !UP3, `(.L_x_414) ;  /* 0x000000010b307547 */ /* 0x000fea000b800000 */
[----:B0123-5:R-:W-:Y:S01]  /*5a70*/  SHF.R.U64 R124, R174, 0x10, R175 ;  /* 0x00000010ae7c7819 */ /* 0x02ffe200000012af */
        /* <DEDUP_REMOVED lines=10> */
[----:B------:R-:W-:-:S07]  /*5b20*/  PRMT R160, R125, 0x7610, R160 ;  /* 0x000076107da07816 */ /* 0x000fce00000000a0 */
.L_x_414:
[----:B------:R-:W-:Y:S05]  /*5b30*/  BRA.U !UP3, `(.L_x_415) ;  /* 0x000000010b2c7547 */ /* 0x000fea000b800000 */
[----:B0123--:R-:W-:Y:S01]  /*5b40*/  @P3 FFMA.FTZ R125, R187, UR6, R128 ;  /* 0x00000006bb7d3c23 */ /* 0x00ffe20008010080 */
        /* <DEDUP_REMOVED lines=10> */
.L_x_415:
[----:B------:R-:W-:Y:S05]  /*5bf0*/  BRA.U !UP3, `(.L_x_412) ;  /* 0x000000050bf07547 */ /* 0x000fea000b800000 */
[----:B0123-5:R-:W-:Y:S01]  /*5c00*/  SHF.R.U32.HI R124, RZ, 0x10, R175 ;  /* 0x00000010ff7c7819 */ /* 0x02ffe200000116af */
        /* <DEDUP_REMOVED lines=12> */
.L_x_407:
[----:B------:R-:W-:-:S04]  /*5cd0*/  UISETP.NE.U32.AND UP0, UPT, UR4, URZ, UPT ;  /* 0x000000ff0400728c */ /* 0x000fc8000bf05070 */
[----:B------:R-:W-:-:S09]  /*5ce0*/  UISETP.NE.AND.EX UP0, UPT, UR5, URZ, UPT, UP0 ;  /* 0x000000ff0500728c */ /* 0x000fd2000bf05300 */
[----:B------:R-:W-:Y:S05]  /*5cf0*/  BRA.U !UP0, `(.L_x_416) ;  /* 0x0000000108e07547 */ /* 0x000fea000b800000 */
[--C-:B0123--:R-:W-:Y:S01]  /*5d00*/  FFMA.FTZ R125, R185, UR6, R128.reuse ;  /* 0x00000006b97d7c23 */ /* 0x10ffe20008010080 */
        /* <DEDUP_REMOVED lines=19> */
.L_x_417:
        /* <DEDUP_REMOVED lines=12> */
.L_x_418:
        /* <DEDUP_REMOVED lines=11> */
.L_x_419:
[----:B------:R-:W-:Y:S02]  /*5fb0*/  F2FP.BF16.F32.PACK_AB R127, RZ, R127 ;  /* 0x0000007fff7f723e */ /* 0x000fe400000010ff */
[----:B------:R-:W-:Y:S02]  /*5fc0*/  F2FP.BF16.F32.PACK_AB R166, RZ, R130 ;  /* 0x00000082ffa6723e */ /* 0x000fe400000010ff */
[----:B------:R-:W-:Y:S02]  /*5fd0*/  PRMT R164, R126, 0x7610, R164 ;  /* 0x000076107ea47816 */ /* 0x000fe400000000a4 */
[----:B------:R-:W-:Y:S01]  /*5fe0*/  PRMT R165, R127, 0x7610, R165 ;  /* 0x000076107fa57816 */ /* 0x000fe200000000a5 */
[----:B------:R-:W-:Y:S06]  /*5ff0*/  BRA.U !UP3, `(.L_x_412) ;  /* 0x000000010bf07547 */ /* 0x000fec000b800000 */
[----:B------:R-:W-:Y:S02]  /*6000*/  IMAD.U32 R125, R17, 0x10000, RZ ;  /* 0x00010000117d7824 */ /* 0x000fe400078e00ff */
[----:B------:R-:W-:Y:S01]  /*6010*/  FMUL.FTZ R124, R130, UR29 ;  /* 0x0000001d827c7c20 */ /* 0x000fe20008410000 */
[----:B------:R-:W-:-:S03]  /*6020*/  SHF.L.U32 R126, R239, 0x10, RZ ;  /* 0x00000010ef7e7819 */ /* 0x000fc600000006ff */
[-C--:B------:R-:W-:Y:S02]  /*6030*/  FMUL.FTZ R125, R125, R124.reuse ;  /* 0x0000007c7d7d7220 */ /* 0x080fe40000410000 */
[----:B------:R-:W-:-:S03]  /*6040*/  FFMA.FTZ R59, R126, R124, R59 ;  /* 0x0000007c7e3b7223 */ /* 0x000fc6000001003b */
[----:B------:R-:W-:-:S04]  /*6050*/  F2FP.BF16.F32.PACK_AB R125, RZ, R125 ;  /* 0x0000007dff7d723e */ /* 0x000fc800000010ff */
[----:B------:R-:W-:Y:S01]  /*6060*/  PRMT R162, R125, 0x7610, R162 ;  /* 0x000076107da27816 */ /* 0x000fe200000000a2 */
[----:B------:R-:W-:Y:S06]  /*6070*/  BRA `(.L_x_412) ;  /* 0x0000000000d07947 */ /* 0x000fec0003800000 */
.L_x_416:
[----:B------:R-:W-:Y:S05]  /*6080*/  BRA.U !UP3, `(.L_x_420) ;  /* 0x000000010b307547 */ /* 0x000fea000b800000 */
[----:B0123--:R-:W-:Y:S01]  /*6090*/  FFMA.FTZ R125, R185, UR6, R128 ;  /* 0x00000006b97d7c23 */ /* 0x00ffe20008010080 */
        /* <DEDUP_REMOVED lines=11> */
.L_x_420:
[----:B------:R-:W-:Y:S05]  /*6150*/  BRA.U !UP3, `(.L_x_421) ;  /* 0x000000010b307547 */ /* 0x000fea000b800000 */
[----:B0123--:R-:W-:Y:S01]  /*6160*/  FFMA.FTZ R124, R190, UR6, R128 ;  /* 0x00000006be7c7c23 */ /* 0x00ffe20008010080 */
        /* <DEDUP_REMOVED lines=11> */
.L_x_421:
        /* <DEDUP_REMOVED lines=13> */
.L_x_422:
        /* <DEDUP_REMOVED lines=13> */
.L_x_412:
        /* <DEDUP_REMOVED lines=9> */
.L_x_423:
        /* <DEDUP_REMOVED lines=9> */
.L_x_424:
[----:B------:R-:W-:Y:S01]  /*64e0*/  VIADD R238, R238, 0x100 ;  /* 0x00000100eeee7836 */ /* 0x000fe20000000000 */
[----:B------:R-:W-:-:S07]  /*64f0*/  IADD3 R129, PT, PT, R129, 0x100, RZ ;  /* 0x0000010081817810 */ /* 0x000fce0007ffe0ff */
.L_x_405:
[----:B------:R-:W-:Y:S05]  /*6500*/  BSYNC.RECONVERGENT B0 ;  /* 0x0000000000007941 */ /* 0x000fea0003800200 */
.L_x_404:
[----:B------:R-:W-:Y:S01]  /*6510*/  ISETP.GE.U32.AND P3, PT, R157, 0x400, PT ;  /* 0x000004009d00780c */ /* 0x000fe20003f66070 */
[----:B------:R-:W-:-:S12]  /*6520*/  BSSY.RECONVERGENT B0, `(.L_x_425) ;  /* 0x0000100000007945 */ /* 0x000fd80003800200 */
[----:B------:R-:W-:Y:S05]  /*6530*/  @!P3 BRA `(.L_x_426) ;  /* 0x0000000c00f8b947 */ /* 0x000fea0003800000 */
[----:B------:R-:W-:-:S04]  /*6540*/  UISETP.NE.U32.AND UP0, UPT, UR20, URZ, UPT ;  /* 0x000000ff1400728c */ /* 0x000fc8000bf05070 */
[----:B------:R-:W-:Y:S01]  /*6550*/  UISETP.NE.AND.EX UP0, UPT, UR21, URZ, UPT, UP0 ;  /* 0x000000ff1500728c */ /* 0x000fe2000bf05300 */
[----:B------:R-:W-:Y:S10]  /*6560*/  BRA.U !UP3, `(.L_x_427) ;  /* 0x000000010b1c7547 */ /* 0x000ff4000b800000 */
[----:B01234-:R-:W0:Y:S02]  /*6570*/  LDC.64 R124, c[0x0][0x390] ;  /* 0x0000e400ff7c7b82 */ /* 0x01fe240000000a00 */
[----:B0-----:R-:W-:-:S06]  /*6580*/  IMAD.WIDE.U32 R124, R129, 0x8, R124 ;  /* 0x00000008817c7825 */ /* 0x001fcc00078e007c */
[----:B------:R-:W2:Y:S02]  /*6590*/  LDG.E.64 R124, desc[UR16][R124.64] ;  /* 0x000000107c7c7981 */ /* 0x000ea4000c1e1b00 */
[C-C-:B--2---:R-:W-:Y:S02]  /*65a0*/  SHF.R.U64 R241, R124.reuse, 0x10, R125.reuse ;  /* 0x000000107cf17819 */ /* 0x144fe4000000127d */
[----:B------:R-:W-:Y:S02]  /*65b0*/  SHF.R.U32.HI R239, RZ, 0x10, R125 ;  /* 0x00000010ffef7819 */ /* 0x000fe4000001167d */
[----:B------:R-:W-:Y:S02]  /*65c0*/  PRMT R236, R124, 0x7610, R236 ;  /* 0x000076107cec7816 */ /* 0x000fe400000000ec */
[----:B------:R-:W-:-:S07]  /*65d0*/  PRMT R240, R125, 0x7610, R240 ;  /* 0x000076107df07816 */ /* 0x000fce00000000f0 */
.L_x_427:
[----:B------:R-:W-:Y:S05]  /*65e0*/  BRA.U !UP0, `(.L_x_428) ;  /* 0x0000000508c07547 */ /* 0x000fea000b800000 */
[----:B------:R-:W-:-:S04]  /*65f0*/  UISETP.NE.U32.AND UP0, UPT, UR4, URZ, UPT ;  /* 0x000000ff0400728c */ /* 0x000fc8000bf05070 */
[----:B------:R-:W-:-:S09]  /*6600*/  UISETP.NE.AND.EX UP0, UPT, UR5, URZ, UPT, UP0 ;  /* 0x000000ff0500728c */ /* 0x000fd2000bf05300 */
[----:B------:R-:W-:Y:S05]  /*6610*/  BRA.U !UP0, `(.L_x_429) ;  /* 0x0000000108e47547 */ /* 0x000fea000b800000 */
[----:B------:R-:W-:Y:S02]  /*6620*/  ISETP.LT.AND P4, PT, RZ, UR31, PT ;  /* 0x0000001fff007c0c */ /* 0x000fe4000bf81270 */
[C---:B012345:R-:W-:Y:S02]  /*6630*/  SHF.L.U32 R126, R176.reuse, 0x10, RZ ;  /* 0x00000010b07e7819 */ /* 0x07ffe400000006ff */
        /* <DEDUP_REMOVED lines=27> */
.L_x_430:
        /* <DEDUP_REMOVED lines=8> */
.L_x_431:
[----:B------:R-:W-:Y:S05]  /*6870*/  BRA.U !UP3, `(.L_x_432) ;  /* 0x000000010b1c7547 */ /* 0x000fea000b800000 */
[----:B------:R-:W-:Y:S02]  /*6880*/  IMAD.U32 R126, R14, 0x10000, RZ ;  /* 0x000100000e7e7824 */ /* 0x000fe400078e00ff */
[----:B------:R-:W-:Y:S01]  /*6890*/  FMUL.FTZ R127, R125, UR29 ;  /* 0x0000001d7d7f7c20 */ /* 0x000fe20008410000 */
[----:B------:R-:W-:-:S03]  /*68a0*/  SHF.L.U32 R131, R240, 0x10, RZ ;  /* 0x00000010f0837819 */ /* 0x000fc600000006ff */
[----:B------:R-:W-:Y:S02]  /*68b0*/  FMUL.FTZ R126, R127, R126 ;  /* 0x0000007e7f7e7220 */ /* 0x000fe40000410000 */
[----:B------:R-:W-:-:S03]  /*68c0*/  FFMA.FTZ R54, R131, R127, R54 ;  /* 0x0000007f83367223 */ /* 0x000fc60000010036 */
[----:B------:R-:W-:-:S04]  /*68d0*/  F2FP.BF16.F32.PACK_AB R126, RZ, R126 ;  /* 0x0000007eff7e723e */ /* 0x000fc800000010ff */
[----:B------:R-:W-:-:S07]  /*68e0*/  PRMT R161, R126, 0x7610, R161 ;  /* 0x000076107ea17816 */ /* 0x000fce00000000a1 */
.L_x_432:
        /* <DEDUP_REMOVED lines=12> */
.L_x_429:
[----:B------:R-:W-:Y:S01]  /*69b0*/  ISETP.LT.AND P4, PT, RZ, UR31, PT ;  /* 0x0000001fff007c0c */ /* 0x000fe2000bf81270 */
[----:B------:R-:W-:-:S12]  /*69c0*/  BRA.U !UP3, `(.L_x_434) ;  /* 0x000000010b2c7547 */ /* 0x000fd8000b800000 */
[----:B01234-:R-:W-:Y:S01]  /*69d0*/  @P4 FFMA.FTZ R125, R193, UR6, R128 ;  /* 0x00000006c17d4c23 */ /* 0x01ffe20008010080 */
        /* <DEDUP_REMOVED lines=10> */
.L_x_434:
[----:B------:R-:W-:Y:S05]  /*6a80*/  BRA.U !UP3, `(.L_x_435) ;  /* 0x000000010b307547 */ /* 0x000fea000b800000 */
[----:B012345:R-:W-:Y:S01]  /*6a90*/  SHF.R.U64 R124, R176, 0x10, R177 ;  /* 0x00000010b07c7819 */ /* 0x03ffe200000012b1 */
[----:B------:R-:W-:-:S03]  /*6aa0*/  @P4 FFMA.FTZ R126, R198, UR6, R128 ;  /* 0x00000006c67e4c23 */ /* 0x000fc60008010080 */
[----:B------:R-:W-:Y:S01]  /*6ab0*/  SHF.L.U32 R124, R124, 0x10, RZ ;  /* 0x000000107c7c7819 */ /* 0x000fe200000006ff */
        /* <DEDUP_REMOVED lines=9> */
.L_x_435:
[----:B------:R-:W-:Y:S05]  /*6b50*/  BRA.U !UP3, `(.L_x_436) ;  /* 0x000000010b2c7547 */ /* 0x000fea000b800000 */
[----:B01234-:R-:W-:Y:S01]  /*6b60*/  @P4 FFMA.FTZ R125, R195, UR6, R128 ;  /* 0x00000006c37d4c23 */ /* 0x01ffe20008010080 */
[----:B-----5:R-:W-:Y:S01]  /*6b70*/  IMAD.U32 R124, R177, 0x10000, RZ ;  /* 0x00010000b17c7824 */ /* 0x020fe200078e00ff */
[----:B------:R-:W-:Y:S02]  /*6b80*/  SHF.L.U32 R126, R14, 0x10, RZ ;  /* 0x000000100e7e7819 */ /* 0x000fe400000006ff */
        /* <DEDUP_REMOVED lines=8> */
.L_x_436:
[----:B------:R-:W-:Y:S05]  /*6c10*/  BRA.U !UP3, `(.L_x_433) ;  /* 0x000000050bf07547 */ /* 0x000fea000b800000 */
[----:B012345:R-:W-:Y:S01]  /*6c20*/  SHF.R.U32.HI R124, RZ, 0x10, R177 ;  /* 0x00000010ff7c7819 */ /* 0x03ffe200000116b1 */
        /* <DEDUP_REMOVED lines=12> */
.L_x_428:
[----:B------:R-:W-:-:S04]  /*6cf0*/  UISETP.NE.U32.AND UP0, UPT, UR4, URZ, UPT ;  /* 0x000000ff0400728c */ /* 0x000fc8000bf05070 */
[----:B------:R-:W-:-:S09]  /*6d00*/  UISETP.NE.AND.EX UP0, UPT, UR5, URZ, UPT, UP0 ;  /* 0x000000ff0500728c */ /* 0x000fd2000bf05300 */
[----:B------:R-:W-:Y:S05]  /*6d10*/  BRA.U !UP0, `(.L_x_437) ;  /* 0x0000000108e07547 */ /* 0x000fea000b800000 */
[--C-:B01234-:R-:W-:Y:S01]  /*6d20*/  FFMA.FTZ R125, R193, UR6, R128.reuse ;  /* 0x00000006c17d7c23 */ /* 0x11ffe20008010080 */
        /* <DEDUP_REMOVED lines=19> */
.L_x_438:
        /* <DEDUP_REMOVED lines=12> */
.L_x_439:
[----:B------:R-:W-:Y:S02]  /*6f20*/  F2FP.BF16.F32.PACK_AB R126, RZ, R126 ;  /* 0x0000007eff7e723e */ /* 0x000fe400000010ff */
[----:B------:R-:W-:Y:S02]  /*6f30*/  FSEL R130, R130, RZ, P4 ;  /* 0x000000ff82827208 */ /* 0x000fe40002000000 */
[----:B------:R-:W-:Y:S01]  /*6f40*/  FSEL R127, R127, RZ, P4 ;  /* 0x000000ff7f7f7208 */ /* 0x000fe20002000000 */
[----:B------:R-:W-:Y:S06]  /*6f50*/  BRA.U !UP3, `(.L_x_440) ;  /* 0x000000010b1c7547 */ /* 0x000fec000b800000 */
[----:B------:R-:W-:Y:S02]  /*6f60*/  IMAD.U32 R124, R14, 0x10000, RZ ;  /* 0x000100000e7c7824 */ /* 0x000fe400078e00ff */
[----:B------:R-:W-:Y:S01]  /*6f70*/  FMUL.FTZ R125, R127, UR29 ;  /* 0x0000001d7f7d7c20 */ /* 0x000fe20008410000 */
[----:B------:R-:W-:-:S03]  /*6f80*/  SHF.L.U32 R131, R240, 0x10, RZ ;  /* 0x00000010f0837819 */ /* 0x000fc600000006ff */
[-C--:B------:R-:W-:Y:S02]  /*6f90*/  FMUL.FTZ R124, R124, R125.reuse ;  /* 0x0000007d7c7c7220 */ /* 0x080fe40000410000 */
[----:B------:R-:W-:-:S03]  /*6fa0*/  FFMA.FTZ R54, R131, R125, R54 ;  /* 0x0000007d83367223 */ /* 0x000fc60000010036 */
[----:B------:R-:W-:-:S04]  /*6fb0*/  F2FP.BF16.F32.PACK_AB R124, RZ, R124 ;  /* 0x0000007cff7c723e */ /* 0x000fc800000010ff */
[----:B------:R-:W-:-:S07]  /*6fc0*/  PRMT R161, R124, 0x7610, R161 ;  /* 0x000076107ca17816 */ /* 0x000fce00000000a1 */
.L_x_440:
[----:B------:R-:W-:Y:S02]  /*6fd0*/  F2FP.BF16.F32.PACK_AB R127, RZ, R127 ;  /* 0x0000007fff7f723e */ /* 0x000fe400000010ff */
[----:B------:R-:W-:Y:S02]  /*6fe0*/  F2FP.BF16.F32.PACK_AB R166, RZ, R130 ;  /* 0x00000082ffa6723e */ /* 0x000fe400000010ff */
[----:B------:R-:W-:Y:S02]  /*6ff0*/  PRMT R164, R126, 0x7610, R164 ;  /* 0x000076107ea47816 */ /* 0x000fe400000000a4 */
        /* <DEDUP_REMOVED lines=10> */
.L_x_437:
[----:B------:R-:W-:Y:S05]  /*70a0*/  BRA.U !UP3, `(.L_x_441) ;  /* 0x000000010b307547 */ /* 0x000fea000b800000 */
[----:B01234-:R-:W-:Y:S01]  /*70b0*/  FFMA.FTZ R125, R193, UR6, R128 ;  /* 0x00000006c17d7c23 */ /* 0x01ffe20008010080 */
        /* <DEDUP_REMOVED lines=11> */
.L_x_441:
[----:B------:R-:W-:Y:S05]  /*7170*/  BRA.U !UP3, `(.L_x_442) ;  /* 0x000000010b307547 */ /* 0x000fea000b800000 */
[----:B01234-:R-:W-:Y:S01]  /*7180*/  FFMA.FTZ R124, R198, UR6, R128 ;  /* 0x00000006c67c7c23 */ /* 0x01ffe20008010080 */
        /* <DEDUP_REMOVED lines=11> */
.L_x_442:
        /* <DEDUP_REMOVED lines=13> */
.L_x_443:
        /* <DEDUP_REMOVED lines=13> */
.L_x_433:
        /* <DEDUP_REMOVED lines=9> */
.L_x_444:
        /* <DEDUP_REMOVED lines=9> */
.L_x_445:
[----:B------:R-:W-:Y:S02]  /*7500*/  IADD3 R238, PT, PT, R238, 0x100, RZ ;  /* 0x00000100eeee7810 */ /* 0x000fe40007ffe0ff */
[----:B------:R-:W-:-:S07]  /*7510*/  IADD3 R129, PT, PT, R129, 0x100, RZ ;  /* 0x0000010081817810 */ /* 0x000fce0007ffe0ff */
.L_x_426:
[----:B------:R-:W-:Y:S05]  /*7520*/  BSYNC.RECONVERGENT B0 ;  /* 0x0000000000007941 */ /* 0x000fea0003800200 */
.L_x_425:
        /* <DEDUP_REMOVED lines=13> */
.L_x_448:
        /* <DEDUP_REMOVED lines=33> */
.L_x_451:
        /* <DEDUP_REMOVED lines=8> */
.L_x_452:
        /* <DEDUP_REMOVED lines=8> */
.L_x_453:
        /* <DEDUP_REMOVED lines=12> */
.L_x_450:
[----:B------:R-:W-:Y:S01]  /*79d0*/  ISETP.LT.AND P5, PT, RZ, UR31, PT ;  /* 0x0000001fff007c0c */ /* 0x000fe2000bfa1270 */
[----:B------:R-:W-:-:S12]  /*79e0*/  BRA.U !UP3, `(.L_x_455) ;  /* 0x000000010b2c7547 */ /* 0x000fd8000b800000 */
[----:B01234-:R-:W-:Y:S01]  /*79f0*/  @P5 FFMA.FTZ R125, R201, UR6, R128 ;  /* 0x00000006c97d5c23 */ /* 0x01ffe20008010080 */
        /* <DEDUP_REMOVED lines=10> */
.L_x_455:
[----:B------:R-:W-:Y:S05]  /*7aa0*/  BRA.U !UP3, `(.L_x_456) ;  /* 0x000000010b307547 */ /* 0x000fea000b800000 */
[----:B012345:R-:W-:Y:S01]  /*7ab0*/  SHF.R.U64 R124, R178, 0x10, R179 ;  /* 0x00000010b27c7819 */ /* 0x03ffe200000012b3 */
[----:B------:R-:W-:-:S03]  /*7ac0*/  @P5 FFMA.FTZ R126, R206, UR6, R128 ;  /* 0x00000006ce7e5c23 */ /* 0x000fc60008010080 */
[----:B------:R-:W-:Y:S01]  /*7ad0*/  SHF.L.U32 R124, R124, 0x10, RZ ;  /* 0x000000107c7c7819 */ /* 0x000fe200000006ff */
[----:B------:R-:W-:Y:S01]  /*7ae0*/  @P5 FADD.FTZ R125, R205, -R126 ;  /* 0x8000007ecd7d5221 */ /* 0x000fe20000010000 */
[----:B------:R-:W-:-:S03]  /*7af0*/  SHF.L.U32 R126, R241, 0x10, RZ ;  /* 0x00000010f17e7819 */ /* 0x000fc600000006ff */
[----:B------:R-:W-:Y:S01]  /*7b00*/  @P5 FFMA.FTZ R124, R125, UR30, R124 ;  /* 0x0000001e7d7c5c23 */ /* 0x000fe2000801007c */
[----:B------:R-:W-:-:S03]  /*7b10*/  IMAD.U32 R125, R11, 0x10000, RZ ;  /* 0x000100000b7d7824 */ /* 0x000fc600078e00ff */
[----:B------:R-:W-:-:S04]  /*7b20*/  FMUL.FTZ R124, R124, UR29 ;  /* 0x0000001d7c7c7c20 */ /* 0x000fc80008410000 */
[-C--:B------:R-:W-:Y:S01]  /*7b30*/  FMUL.FTZ R125, R125, R124.reuse ;  /* 0x0000007c7d7d7220 */ /* 0x080fe20000410000 */
[----:B------:R-:W-:-:S04]  /*7b40*/  FFMA.FTZ R49, R126, R124, R49 ;  /* 0x0000007c7e317223 */ /* 0x000fc80000010031 */
[----:B------:R-:W-:-:S04]  /*7b50*/  F2FP.BF16.F32.PACK_AB R125, RZ, R125 ;  /* 0x0000007dff7d723e */ /* 0x000fc800000010ff */
[----:B------:R-:W-:-:S07]  /*7b60*/  PRMT R160, R125, 0x7610, R160 ;  /* 0x000076107da07816 */ /* 0x000fce00000000a0 */
.L_x_456:
[----:B------:R-:W-:Y:S05]  /*7b70*/  BRA.U !UP3, `(.L_x_457) ;  /* 0x000000010b2c7547 */ /* 0x000fea000b800000 */
        /* <DEDUP_REMOVED lines=11> */
.L_x_457:
[----:B------:R-:W-:Y:S05]  /*7c30*/  BRA.U !UP3, `(.L_x_454) ;  /* 0x000000050bf07547 */ /* 0x000fea000b800000 */
[----:B012345:R-:W-:Y:S01]  /*7c40*/  SHF.R.U32.HI R124, RZ, 0x10, R179 ;  /* 0x00000010ff7c7819 */ /* 0x03ffe200000116b3 */
        /* <DEDUP_REMOVED lines=12> */
.L_x_449:
        /* <DEDUP_REMOVED lines=23> */
.L_x_459:
[----:B------:R-:W-:Y:S01]  /*7e80*/  F2FP.BF16.F32.PACK_AB R163, RZ, R127 ;  /* 0x0000007fffa3723e */ /* 0x000fe200000010ff */
[----:B------:R-:W-:Y:S01]  /*7e90*/  FMUL.FTZ R127, R130, UR30 ;  /* 0x0000001e827f7c20 */ /* 0x000fe20008410000 */
[----:B------:R-:W-:Y:S01]  /*7ea0*/  FMUL.FTZ R130, R132, UR30 ;  /* 0x0000001e84827c20 */ /* 0x000fe20008410000 */
        /* <DEDUP_REMOVED lines=9> */
.L_x_460:
        /* <DEDUP_REMOVED lines=11> */
.L_x_461:
        /* <DEDUP_REMOVED lines=13> */
.L_x_458:
        /* <DEDUP_REMOVED lines=13> */
.L_x_462:
        /* <DEDUP_REMOVED lines=13> */
.L_x_463:
        /* <DEDUP_REMOVED lines=13> */
.L_x_464:
        /* <DEDUP_REMOVED lines=13> */
.L_x_454:
        /* <DEDUP_REMOVED lines=9> */
.L_x_465:
        /* <DEDUP_REMOVED lines=9> */
.L_x_466:
[----:B------:R-:W-:Y:S01]  /*8520*/  IADD3 R238, PT, PT, R238, 0x100, RZ ;  /* 0x00000100eeee7810 */ /* 0x000fe20007ffe0ff */
[----:B------:R-:W-:-:S07]  /*8530*/  VIADD R129, R129, 0x100 ;  /* 0x0000010081817836 */ /* 0x000fce0000000000 */
.L_x_447:
[----:B------:R-:W-:Y:S05]  /*8540*/  BSYNC.RECONVERGENT B0 ;  /* 0x0000000000007941 */ /* 0x000fea0003800200 */
.L_x_446:
        /* <DEDUP_REMOVED lines=13> */
.L_x_469:
        /* <DEDUP_REMOVED lines=14> */
[----:B------:R-:W-:Y:S02]  /*8700*/  SHF.L.U32 R124, R132, 0x10, RZ ;  /* 0x00000010847c7819 */ /* 0x000fe400000006ff */
[----:B------:R-:W-:Y:S01]  /*8710*/  @P6 FFMA.FTZ R126, R127, UR30, R126 ;  /* 0x0000001e7f7e6c23 */ /* 0x000fe2000801007e */
[----:B------:R-:W-:Y:S01]  /*8720*/  @P6 FFMA.FTZ R127, R211, UR6, R128 ;  /* 0x00000006d37f6c23 */ /* 0x000fe20008010080 */
[----:B------:R-:W-:Y:S01]  /*8730*/  SHF.L.U32 R125, R181, 0x10, RZ ;  /* 0x00000010b57d7819 */ /* 0x000fe200000006ff */
[----:B------:R-:W-:-:S02]  /*8740*/  @P6 FFMA.FTZ R131, R130, UR30, R131 ;  /* 0x0000001e82836c23 */ /* 0x000fc40008010083 */
[----:B------:R-:W-:Y:S01]  /*8750*/  @P6 FADD.FTZ R132, R212, -R127 ;  /* 0x8000007fd4846221 */ /* 0x000fe20000010000 */
[----:B------:R-:W-:Y:S01]  /*8760*/  @P6 FADD.FTZ R127, R215, -R134 ;  /* 0x80000086d77f6221 */ /* 0x000fe20000010000 */
[----:B------:R-:W-:Y:S02]  /*8770*/  F2FP.BF16.F32.PACK_AB R163, RZ, R126 ;  /* 0x0000007effa3723e */ /* 0x000fe400000010ff */
[----:B------:R-:W-:Y:S01]  /*8780*/  @P6 FFMA.FTZ R125, R132, UR30, R125 ;  /* 0x0000001e847d6c23 */ /* 0x000fe2000801007d */
[----:B------:R-:W-:Y:S01]  /*8790*/  @P6 FFMA.FTZ R124, R127, UR30, R124 ;  /* 0x0000001e7f7c6c23 */ /* 0x000fe2000801007c */
[----:B------:R-:W-:Y:S01]  /*87a0*/  F2FP.BF16.F32.PACK_AB R164, RZ, R131 ;  /* 0x00000083ffa4723e */ /* 0x000fe200000010ff */
[----:B------:R-:W-:Y:S06]  /*87b0*/  BRA.U !UP3, `(.L_x_472) ;  /* 0x000000010b1c7547 */ /* 0x000fec000b800000 */
[----:B------:R-:W-:Y:S02]  /*87c0*/  IMAD.U32 R130, R8, 0x10000, RZ ;  /* 0x0001000008827824 */ /* 0x000fe400078e00ff */
[----:B------:R-:W-:Y:S01]  /*87d0*/  FMUL.FTZ R127, R126, UR29 ;  /* 0x0000001d7e7f7c20 */ /* 0x000fe20008410000 */
[----:B------:R-:W-:-:S03]  /*87e0*/  SHF.L.U32 R133, R236, 0x10, RZ ;  /* 0x00000010ec857819 */ /* 0x000fc600000006ff */
[----:B------:R-:W-:Y:S02]  /*87f0*/  FMUL.FTZ R130, R127, R130 ;  /* 0x000000827f827220 */ /* 0x000fe40000410000 */
[----:B------:R-:W-:-:S03]  /*8800*/  FFMA.FTZ R44, R133, R127, R44 ;  /* 0x0000007f852c7223 */ /* 0x000fc6000001002c */
[----:B------:R-:W-:-:S04]  /*8810*/  F2FP.BF16.F32.PACK_AB R130, RZ, R130 ;  /* 0x00000082ff82723e */ /* 0x000fc800000010ff */
[----:B------:R-:W-:-:S07]  /*8820*/  PRMT R159, R130, 0x7610, R159 ;  /* 0x00007610829f7816 */ /* 0x000fce000000009f */
.L_x_472:
        /* <DEDUP_REMOVED lines=8> */
.L_x_473:
        /* <DEDUP_REMOVED lines=8> */
.L_x_474:
        /* <DEDUP_REMOVED lines=12> */
.L_x_471:
        /* <DEDUP_REMOVED lines=13> */
.L_x_476:
        /* <DEDUP_REMOVED lines=13> */
.L_x_477:
[----:B------:R-:W-:Y:S05]  /*8b90*/  BRA.U !UP3, `(.L_x_478) ;  /* 0x000000010b2c7547 */ /* 0x000fea000b800000 */
        /* <DEDUP_REMOVED lines=11> */
.L_x_478:
[----:B------:R-:W-:Y:S05]  /*8c50*/  BRA.U !UP3, `(.L_x_475) ;  /* 0x000000050bec7547 */ /* 0x000fea000b800000 */
[----:B012345:R-:W-:Y:S01]  /*8c60*/  SHF.R.U32.HI R124, RZ, 0x10, R181 ;  /* 0x00000010ff7c7819 */ /* 0x03ffe200000116b5 */
        /* <DEDUP_REMOVED lines=12> */
.L_x_470:
[----:B------:R-:W-:-:S04]  /*8d30*/  UISETP.NE.U32.AND UP0, UPT, UR4, URZ, UPT ;  /* 0x000000ff0400728c */ /* 0x000fc8000bf05070 */
[----:B------:R-:W-:-:S09]  /*8d40*/  UISETP.NE.AND.EX UP0, UPT, UR5, URZ, UPT, UP0 ;  /* 0x000000ff0500728c */ /* 0x000fd2000bf05300 */
[----:B------:R-:W-:Y:S05]  /*8d50*/  BRA.U !UP0, `(.L_x_479) ;  /* 0x0000000108dc7547 */ /* 0x000fea000b800000 */
[--C-:B01234-:R-:W-:Y:S01]  /*8d60*/  FFMA.FTZ R125, R209, UR6, R128.reuse ;  /* 0x00000006d17d7c23 */ /* 0x11ffe20008010080 */
        /* <DEDUP_REMOVED lines=8> */
[----:B------:R-:W-:Y:S01]  /*8df0*/  FMUL.FTZ R125, R125, UR30 ;  /* 0x0000001e7d7d7c20 */ /* 0x000fe20008410000 */
[----:B------:R-:W-:Y:S01]  /*8e00*/  FADD.FTZ R131, R215, -R130 ;  /* 0x80000082d7837221 */ /* 0x000fe20000010000 */
[----:B------:R-:W-:-:S02]  /*8e10*/  FMUL.FTZ R126, R126, UR30 ;  /* 0x0000001e7e7e7c20 */ /* 0x000fc40008410000 */
[----:B------:R-:W-:Y:S01]  /*8e20*/  FSEL R127, R124, RZ, P6 ;  /* 0x000000ff7c7f7208 */ /* 0x000fe20003000000 */
[----:B------:R-:W-:Y:S01]  /*8e30*/  FMUL.FTZ R124, R131, UR30 ;  /* 0x0000001e837c7c20 */ /* 0x000fe20008410000 */
[----:B------:R-:W-:Y:S02]  /*8e40*/  FSEL R130, R125, RZ, P6 ;  /* 0x000000ff7d827208 */ /* 0x000fe40003000000 */
[----:B------:R-:W-:Y:S02]  /*8e50*/  F2FP.BF16.F32.PACK_AB R163, RZ, R127 ;  /* 0x0000007fffa3723e */ /* 0x000fe400000010ff */
        /* <DEDUP_REMOVED lines=11> */
.L_x_480:
        /* <DEDUP_REMOVED lines=8> */
.L_x_481:
        /* <DEDUP_REMOVED lines=8> */
.L_x_482:
        /* <DEDUP_REMOVED lines=12> */
.L_x_479:
        /* <DEDUP_REMOVED lines=13> */
.L_x_483:
        /* <DEDUP_REMOVED lines=13> */
.L_x_484:
        /* <DEDUP_REMOVED lines=13> */
.L_x_485:
        /* <DEDUP_REMOVED lines=13> */
.L_x_475:
        /* <DEDUP_REMOVED lines=9> */
.L_x_486:
        /* <DEDUP_REMOVED lines=9> */
.L_x_487:
[----:B------:R-:W-:Y:S02]  /*9530*/  IADD3 R238, PT, PT, R238, 0x100, RZ ;  /* 0x00000100eeee7810 */ /* 0x000fe40007ffe0ff */
[----:B------:R-:W-:-:S07]  /*9540*/  IADD3 R129, PT, PT, R129, 0x100, RZ ;  /* 0x0000010081817810 */ /* 0x000fce0007ffe0ff */
.L_x_468:
[----:B------:R-:W-:Y:S05]  /*9550*/  BSYNC.RECONVERGENT B0 ;  /* 0x0000000000007941 */ /* 0x000fea0003800200 */
.L_x_467:
[----:B------:R-:W-:Y:S01]  /*9560*/  ISETP.GE.U32.AND P6, PT, R157, 0x700, PT ;  /* 0x000007009d00780c */ /* 0x000fe20003fc6070 */
[----:B------:R-:W-:Y:S03]  /*9570*/  BSSY.RECONVERGENT B0, `(.L_x_488) ;  /* 0x00000ff000007945 */ /* 0x000fe60003800200 */
[----:B------:R-:W-:-:S09]  /*9580*/  P2R R130, PR, RZ, 0x40 ;  /* 0x00000040ff827803 */ /* 0x000fd20000000000 */
        /* <DEDUP_REMOVED lines=11> */
.L_x_490:
[----:B------:R-:W-:Y:S05]  /*9640*/  BRA.U !UP0, `(.L_x_491) ;  /* 0x0000000508c07547 */ /* 0x000fea000b800000 */
[----:B------:R-:W-:-:S04]  /*9650*/  UISETP.NE.U32.AND UP0, UPT, UR4, URZ, UPT ;  /* 0x000000ff0400728c */ /* 0x000fc8000bf05070 */
[----:B------:R-:W-:-:S09]  /*9660*/  UISETP.NE.AND.EX UP0, UPT, UR5, URZ, UPT, UP0 ;  /* 0x000000ff0500728c */ /* 0x000fd2000bf05300 */
[----:B------:R-:W-:Y:S05]  /*9670*/  BRA.U !UP0, `(.L_x_492) ;  /* 0x0000000108e47547 */ /* 0x000fea000b800000 */
[----:B------:R-:W-:Y:S02]  /*9680*/  ISETP.LT.AND P6, PT, RZ, UR31, PT ;  /* 0x0000001fff007c0c */ /* 0x000fe4000bfc1270 */
[C---:B012345:R-:W-:Y:S02]  /*9690*/  SHF.L.U32 R126, R182.reuse, 0x10, RZ ;  /* 0x00000010b67e7819 */ /* 0x07ffe400000006ff */
[----:B------:R-:W-:Y:S02]  /*96a0*/  SHF.R.U64 R131, R182, 0x10, R183 ;  /* 0x00000010b6837819 */ /* 0x000fe400000012b7 */
[----:B------:R-:W-:-:S03]  /*96b0*/  SHF.L.U32 R124, R183, 0x10, RZ ;  /* 0x00000010b77c7819 */ /* 0x000fc600000006ff */
[----:B------:R-:W-:-:S04]  /*96c0*/  IMAD.U32 R131, R131, 0x10000, RZ ;  /* 0x0001000083837824 */ /* 0x000fc800078e00ff */
[--C-:B------:R-:W-:Y:S01]  /*96d0*/  @P6 FFMA.FTZ R125, R217, UR6, R128.reuse ;  /* 0x00000006d97d6c23 */ /* 0x100fe20008010080 */
[--C-:B------:R-:W-:Y:S01]  /*96e0*/  @P6 FFMA.FTZ R132, R222, UR6, R128.reuse ;  /* 0x00000006de846c23 */ /* 0x100fe20008010080 */
[--C-:B------:R-:W-:Y:S01]  /*96f0*/  @P6 FFMA.FTZ R127, R219, UR6, R128.reuse ;  /* 0x00000006db7f6c23 */ /* 0x100fe20008010080 */
[----:B------:R-:W-:Y:S01]  /*9700*/  @P6 FFMA.FTZ R128, R224, UR6, R128 ;  /* 0x00000006e0806c23 */ /* 0x000fe20008010080 */
[----:B------:R-:W-:Y:S01]  /*9710*/  @P6 FADD.FTZ R125, R218, -R125 ;  /* 0x8000007dda7d6221 */ /* 0x000fe20000010000 */
[----:B------:R-:W-:Y:S01]  /*9720*/  @P6 FADD.FTZ R132, R221, -R132 ;  /* 0x80000084dd846221 */ /* 0x000fe20000010000 */
[----:B------:R-:W-:Y:S01]  /*9730*/  @P6 FADD.FTZ R127, R220, -R127 ;  /* 0x8000007fdc7f6221 */ /* 0x000fe20000010000 */
[----:B------:R-:W-:Y:S01]  /*9740*/  @P6 FADD.FTZ R128, R223, -R128 ;  /* 0x80000080df806221 */ /* 0x000fe20000010000 */
[----:B------:R-:W-:Y:S01]  /*9750*/  @P6 FFMA.FTZ R126, R125, UR30, R126 ;  /* 0x0000001e7d7e6c23 */ /* 0x000fe2000801007e */
[----:B------:R-:W-:Y:S01]  /*9760*/  SHF.R.U32.HI R125, RZ, 0x10, R183 ;  /* 0x00000010ff7d7819 */ /* 0x000fe200000116b7 */
[----:B------:R-:W-:Y:S01]  /*9770*/  @P6 FFMA.FTZ R131, R132, UR30, R131 ;  /* 0x0000001e84836c23 */ /* 0x000fe20008010083 */
[----:B------:R-:W-:-:S02]  /*9780*/  @P6 FFMA.FTZ R124, R127, UR30, R124 ;  /* 0x0000001e7f7c6c23 */ /* 0x000fc4000801007c */
[----:B------:R-:W-:Y:S02]  /*9790*/  SHF.L.U32 R125, R125, 0x10, RZ ;  /* 0x000000107d7d7819 */ /* 0x000fe400000006ff */
[----:B------:R-:W-:Y:S02]  /*97a0*/  F2FP.BF16.F32.PACK_AB R163, RZ, R126 ;  /* 0x0000007effa3723e */ /* 0x000fe400000010ff */
[----:B------:R-:W-:Y:S01]  /*97b0*/  F2FP.BF16.F32.PACK_AB R164, RZ, R131 ;  /* 0x00000083ffa4723e */ /* 0x000fe200000010ff */
[----:B------:R-:W-:Y:S01]  /*97c0*/  @P6 FFMA.FTZ R125, R128, UR30, R125 ;  /* 0x0000001e807d6c23 */ /* 0x000fe2000801007d */
        /* <DEDUP_REMOVED lines=8> */
.L_x_493:
        /* <DEDUP_REMOVED lines=8> */
.L_x_494:
        /* <DEDUP_REMOVED lines=8> */
.L_x_495:
        /* <DEDUP_REMOVED lines=12> */
.L_x_492:
[----:B------:R-:W-:Y:S01]  /*9a10*/  ISETP.LT.AND P6, PT, RZ, UR31, PT ;  /* 0x0000001fff007c0c */ /* 0x000fe2000bfc1270 */
[----:B------:R-:W-:-:S12]  /*9a20*/  BRA.U !UP3, `(.L_x_497) ;  /* 0x000000010b2c7547 */ /* 0x000fd8000b800000 */
        /* <DEDUP_REMOVED lines=11> */
.L_x_497:
[----:B------:R-:W-:Y:S05]  /*9ae0*/  BRA.U !UP3, `(.L_x_498) ;  /* 0x000000010b307547 */ /* 0x000fea000b800000 */
[----:B012345:R-:W-:Y:S01]  /*9af0*/  SHF.R.U64 R124, R182, 0x10, R183 ;  /* 0x00000010b67c7819 */ /* 0x03ffe200000012b7 */
        /* <DEDUP_REMOVED lines=11> */
.L_x_498:
        /* <DEDUP_REMOVED lines=12> */
.L_x_499:
[----:B------:R-:W-:Y:S05]  /*9c70*/  BRA.U !UP3, `(.L_x_496) ;  /* 0x000000050bf07547 */ /* 0x000fea000b800000 */
[----:B012345:R-:W-:Y:S01]  /*9c80*/  SHF.R.U32.HI R124, RZ, 0x10, R183 ;  /* 0x00000010ff7c7819 */ /* 0x03ffe200000116b7 */
[----:B------:R-:W-:Y:S01]  /*9c90*/  @P6 FFMA.FTZ R128, R224, UR6, R128 ;  /* 0x00000006e0806c23 */ /* 0x000fe20008010080 */
[----:B------:R-:W-:Y:S02]  /*9ca0*/  SHF.L.U32 R126, R239, 0x10, RZ ;  /* 0x00000010ef7e7819 */ /* 0x000fe400000006ff */
[----:B------:R-:W-:Y:S01]  /*9cb0*/  SHF.L.U32 R124, R124, 0x10, RZ ;  /* 0x000000107c7c7819 */ /* 0x000fe200000006ff */
[----:B------:R-:W-:-:S04]  /*9cc0*/  @P6 FADD.FTZ R125, R223, -R128 ;  /* 0x80000080df7d6221 */ /* 0x000fc80000010000 */
[----:B------:R-:W-:Y:S01]  /*9cd0*/  @P6 FFMA.FTZ R124, R125, UR30, R124 ;  /* 0x0000001e7d7c6c23 */ /* 0x000fe2000801007c */
[----:B------:R-:W-:-:S03]  /*9ce0*/  IMAD.U32 R125, R0, 0x10000, RZ ;  /* 0x00010000007d7824 */ /* 0x000fc600078e00ff */
[----:B------:R-:W-:-:S04]  /*9cf0*/  FMUL.FTZ R124, R124, UR29 ;  /* 0x0000001d7c7c7c20 */ /* 0x000fc80008410000 */
[-C--:B------:R-:W-:Y:S01]  /*9d00*/  FMUL.FTZ R125, R125, R124.reuse ;  /* 0x0000007c7d7d7220 */ /* 0x080fe20000410000 */
[----:B------:R-:W-:-:S04]  /*9d10*/  FFMA.FTZ R43, R126, R124, R43 ;  /* 0x0000007c7e2b7223 */ /* 0x000fc8000001002b */
[----:B------:R-:W-:-:S04]  /*9d20*/  F2FP.BF16.F32.PACK_AB R125, RZ, R125 ;  /* 0x0000007dff7d723e */ /* 0x000fc800000010ff */
[----:B------:R-:W-:Y:S01]  /*9d30*/  PRMT R162, R125, 0x7610, R162 ;  /* 0x000076107da27816 */ /* 0x000fe200000000a2 */
[----:B------:R-:W-:Y:S06]  /*9d40*/  BRA `(.L_x_496) ;  /* 0x0000000400bc7947 */ /* 0x000fec0003800000 */
.L_x_491:
        /* <DEDUP_REMOVED lines=9> */
[----:B------:R-:W-:Y:S01]  /*9de0*/  FADD.FTZ R126, R220, -R127 ;  /* 0x8000007fdc7e7221 */ /* 0x000fe20000010000 */
[----:B------:R-:W-:Y:S01]  /*9df0*/  FADD.FTZ R127, R223, -R128 ;  /* 0x80000080df7f7221 */ /* 0x000fe20000010000 */
[----:B------:R-:W-:Y:S01]  /*9e00*/  FMUL.FTZ R124, R124, UR30 ;  /* 0x0000001e7c7c7c20 */ /* 0x000fe20008410000 */
[----:B------:R-:W-:Y:S01]  /*9e10*/  FMUL.FTZ R125, R125, UR30 ;  /* 0x0000001e7d7d7c20 */ /* 0x000fe20008410000 */
[----:B------:R-:W-:Y:S01]  /*9e20*/  ISETP.LT.AND P6, PT, RZ, UR31, PT ;  /* 0x0000001fff007c0c */ /* 0x000fe2000bfc1270 */
[----:B------:R-:W-:Y:S01]  /*9e30*/  FMUL.FTZ R126, R126, UR30 ;  /* 0x0000001e7e7e7c20 */ /* 0x000fe20008410000 */
[----:B------:R-:W-:-:S02]  /*9e40*/  FMUL.FTZ R127, R127, UR30 ;  /* 0x0000001e7f7f7c20 */ /* 0x000fc40008410000 */
[----:B------:R-:W-:Y:S02]  /*9e50*/  FSEL R124, R124, RZ, P6 ;  /* 0x000000ff7c7c7208 */ /* 0x000fe40003000000 */
[----:B------:R-:W-:Y:S02]  /*9e60*/  FSEL R128, R125, RZ, P6 ;  /* 0x000000ff7d807208 */ /* 0x000fe40003000000 */
[----:B------:R-:W-:Y:S02]  /*9e70*/  FSEL R126, R126, RZ, P6 ;  /* 0x000000ff7e7e7208 */ /* 0x000fe40003000000 */
[----:B------:R-:W-:Y:S02]  /*9e80*/  FSEL R127, R127, RZ, P6 ;  /* 0x000000ff7f7f7208 */ /* 0x000fe40003000000 */
[----:B------:R-:W-:Y:S02]  /*9e90*/  F2FP.BF16.F32.PACK_AB R163, RZ, R124 ;  /* 0x0000007cffa3723e */ /* 0x000fe400000010ff */
[----:B------:R-:W-:Y:S01]  /*9ea0*/  F2FP.BF16.F32.PACK_AB R164, RZ, R128 ;  /* 0x00000080ffa4723e */ /* 0x000fe200000010ff */
        /* <DEDUP_REMOVED lines=8> */
.L_x_501:
        /* <DEDUP_REMOVED lines=8> */
.L_x_502:
        /* <DEDUP_REMOVED lines=8> */
.L_x_503:
        /* <DEDUP_REMOVED lines=12> */
.L_x_500:
        /* <DEDUP_REMOVED lines=13> */
.L_x_504:
        /* <DEDUP_REMOVED lines=13> */
.L_x_505:
        /* <DEDUP_REMOVED lines=13> */
.L_x_506:
[----:B------:R-:W-:Y:S05]  /*a360*/  BRA.U !UP3, `(.L_x_496) ;  /* 0x000000010b347547 */ /* 0x000fea000b800000 */
[----:B------:R-:W-:Y:S01]  /*a370*/  FFMA.FTZ R128, R224, UR6, R128 ;  /* 0x00000006e0807c23 */ /* 0x000fe20008010080 */
[----:B------:R-:W-:Y:S01]  /*a380*/  UISETP.GT.AND UP2, UPT, UR31, URZ, UPT ;  /* 0x000000ff1f00728c */ /* 0x000fe2000bf44270 */
[----:B01234-:R-:W-:Y:S02]  /*a390*/  SHF.L.U32 R125, R0, 0x10, RZ ;  /* 0x00000010007d7819 */ /* 0x01ffe400000006ff */
[----:B------:R-:W-:Y:S01]  /*a3a0*/  FADD.FTZ R128, R223, -R128 ;  /* 0x80000080df807221 */ /* 0x000fe20000010000 */
[----:B------:R-:W-:Y:S02]  /*a3b0*/  SHF.L.U32 R126, R239, 0x10, RZ ;  /* 0x00000010ef7e7819 */ /* 0x000fe400000006ff */
[----:B------:R-:W-:Y:S01]  /*a3c0*/  PLOP3.LUT P6, PT, PT, PT, UP2, 0x80, 0x8 ;  /* 0x000000000008781c */ /* 0x000fe20003fcf028 */
[----:B------:R-:W-:-:S05]  /*a3d0*/  FMUL.FTZ R124, R128, UR30 ;  /* 0x0000001e807c7c20 */ /* 0x000fca0008410000 */
[----:B------:R-:W-:-:S05]  /*a3e0*/  FSEL R124, R124, RZ, P6 ;  /* 0x000000ff7c7c7208 */ /* 0x000fca0003000000 */
[----:B------:R-:W-:-:S04]  /*a3f0*/  FMUL.FTZ R124, R124, UR29 ;  /* 0x0000001d7c7c7c20 */ /* 0x000fc80008410000 */
[-C--:B------:R-:W-:Y:S01]  /*a400*/  FMUL.FTZ R125, R125, R124.reuse ;  /* 0x0000007c7d7d7220 */ /* 0x080fe20000410000 */
[----:B------:R-:W-:-:S04]  /*a410*/  FFMA.FTZ R43, R126, R124, R43 ;  /* 0x0000007c7e2b7223 */ /* 0x000fc8000001002b */
[----:B------:R-:W-:-:S04]  /*a420*/  F2FP.BF16.F32.PACK_AB R125, RZ, R125 ;  /* 0x0000007dff7d723e */ /* 0x000fc800000010ff */
[----:B------:R-:W-:-:S07]  /*a430*/  PRMT R162, R125, 0x7610, R162 ;  /* 0x000076107da27816 */ /* 0x000fce00000000a2 */
.L_x_496:
        /* <DEDUP_REMOVED lines=9> */
.L_x_507:
        /* <DEDUP_REMOVED lines=9> */
.L_x_489:
[----:B------:R-:W-:Y:S05]  /*a560*/  BSYNC.RECONVERGENT B0 ;  /* 0x0000000000007941 */ /* 0x000fea0003800200 */
.L_x_488:
[----:B------:R-:W-:Y:S02]  /*a570*/  UIADD3 UR26, UPT, UPT, UR26, UR24, URZ ;  /* 0x000000181a1a7290 */ /* 0x000fe4000fffe0ff */
[----:B------:R-:W-:Y:S02]  /*a580*/  UPLOP3.LUT UP1, UPT, UPT, UPT, UP1, 0x40, 0x4 ;  /* 0x000000000004789c */ /* 0x000fe40003f2e810 */
[----:B------:R-:W-:-:S09]  /*a590*/  UISETP.GE.AND UP0, UPT, UR26, UR25, UPT ;  /* 0x000000191a00728c */ /* 0x000fd2000bf06270 */
[----:B------:R-:W-:Y:S05]  /*a5a0*/  BRA.U !UP0, `(.L_x_508) ;  /* 0xffffff6908507547 */ /* 0x000fea000b83ffff */
.L_x_344:
[----:B------:R-:W0:Y:S01]  /*a5b0*/  S2UR UR4, SR_CTAID.X ;  /* 0x00000000000479c3 */ /* 0x000e220000002500 */
[----:B------:R-:W-:Y:S01]  /*a5c0*/  BSSY.RECONVERGENT B0, `(.L_x_509) ;  /* 0x000000f000007945 */ /* 0x000fe20003800200 */
[----:B0-----:R-:W-:-:S06]  /*a5d0*/  UIMAD UR4, UR4, UR10, URZ ;  /* 0x0000000a040472a4 */ /* 0x001fcc000f8e02ff */
[----:B-----5:R-:W-:-:S04]  /*a5e0*/  MOV R9, UR4 ;  /* 0x0000000400097c02 */ /* 0x020fc80008000f00 */
[----:B------:R-:W-:Y:S01]  /*a5f0*/  LEA.HI R9, R9, R158, RZ, 0x1e ;  /* 0x0000009e09097211 */ /* 0x000fe200078ff0ff */
[----:B------:R-:W-:Y:S06]  /*a600*/  @!P0 BRA `(.L_x_510) ;  /* 0x0000000000288947 */ /* 0x000fec0003800000 */
[----:B------:R-:W0:Y:S08]  /*a610*/  LDC.64 R2, c[0x0][0x440] ;  /* 0x00011000ff027b82 */ /* 0x000e300000000a00 */
[----:B------:R-:W5:Y:S08]  /*a620*/  LDC.64 R4, c[0x0][0x448] ;  /* 0x00011200ff047b82 */ /* 0x000f700000000a00 */
[----:B------:R-:W1:Y:S01]  /*a630*/  LDC.64 R6, c[0x0][0x460] ;  /* 0x00011800ff067b82 */ /* 0x000e620000000a00 */
[----:B0-----:R-:W-:-:S05]  /*a640*/  IMAD.WIDE.U32 R2, R9, 0x10, R2 ;  /* 0x0000001009027825 */ /* 0x001fca00078e0002 */
[----:B------:R0:W-:Y:S01]  /*a650*/  STG.E.128 desc[UR16][R2.64], R92 ;  /* 0x0000005c02007986 */ /* 0x0001e2000c101d10 */
[----:B-----5:R-:W-:-:S05]  /*a660*/  IMAD.WIDE.U32 R4, R9, 0x10, R4 ;  /* 0x0000001009047825 */ /* 0x020fca00078e0004 */
[----:B------:R0:W-:Y:S01]  /*a670*/  STG.E.128 desc[UR16][R4.64], R120 ;  /* 0x0000007804007986 */ /* 0x0001e2000c101d10 */
[C---:B-1----:R-:W-:Y:S01]  /*a680*/  IMAD.WIDE.U32 R6, R9.reuse, 0x10, R6 ;  /* 0x0000001009067825 */ /* 0x042fe200078e0006 */
[----:B------:R-:W-:-:S04]  /*a690*/  IADD3 R9, PT, PT, R9, 0x100, RZ ;  /* 0x0000010009097810 */ /* 0x000fc80007ffe0ff */
[----:B------:R0:W-:Y:S03]  /*a6a0*/  STG.E.128 desc[UR16][R6.64], R64 ;  /* 0x0000004006007986 */ /* 0x0001e6000c101d10 */
.L_x_510:
[----:B------:R-:W-:Y:S05]  /*a6b0*/  BSYNC.RECONVERGENT B0 ;  /* 0x0000000000007941 */ /* 0x000fea0003800200 */
.L_x_509:
[----:B------:R-:W-:Y:S04]  /*a6c0*/  BSSY.RECONVERGENT B0, `(.L_x_511) ;  /* 0x000000c000007945 */ /* 0x000fe80003800200 */
[----:B------:R-:W-:Y:S05]  /*a6d0*/  @!P1 BRA `(.L_x_512) ;  /* 0x0000000000289947 */ /* 0x000fea0003800000 */
[----:B0-----:R-:W0:Y:S08]  /*a6e0*/  LDC.64 R2, c[0x0][0x440] ;  /* 0x00011000ff027b82 */ /* 0x001e300000000a00 */
[----:B------:R-:W5:Y:S08]  /*a6f0*/  LDC.64 R4, c[0x0][0x448] ;  /* 0x00011200ff047b82 */ /* 0x000f700000000a00 */
[----:B------:R-:W1:Y:S01]  /*a700*/  LDC.64 R6, c[0x0][0x460] ;  /* 0x00011800ff067b82 */ /* 0x000e620000000a00 */
[----:B0-----:R-:W-:-:S05]  /*a710*/  IMAD.WIDE.U32 R2, R9, 0x10, R2 ;  /* 0x0000001009027825 */ /* 0x001fca00078e0002 */
[----:B------:R0:W-:Y:S01]  /*a720*/  STG.E.128 desc[UR16][R2.64], R88 ;  /* 0x0000005802007986 */ /* 0x0001e2000c101d10 */
[----:B-----5:R-:W-:-:S05]  /*a730*/  IMAD.WIDE.U32 R4, R9, 0x10, R4 ;  /* 0x0000001009047825 */ /* 0x020fca00078e0004 */
[----:B------:R0:W-:Y:S01]  /*a740*/  STG.E.128 desc[UR16][R4.64], R116 ;  /* 0x0000007404007986 */ /* 0x0001e2000c101d10 */
[----:B-1----:R-:W-:-:S04]  /*a750*/  IMAD.WIDE.U32 R6, R9, 0x10, R6 ;  /* 0x0000001009067825 */ /* 0x002fc800078e0006 */
[----:B------:R-:W-:Y:S01]  /*a760*/  VIADD R9, R9, 0x100 ;  /* 0x0000010009097836 */ /* 0x000fe20000000000 */
[----:B------:R0:W-:Y:S06]  /*a770*/  STG.E.128 desc[UR16][R6.64], R60 ;  /* 0x0000003c06007986 */ /* 0x0001ec000c101d10 */
.L_x_512:
[----:B------:R-:W-:Y:S05]  /*a780*/  BSYNC.RECONVERGENT B0 ;  /* 0x0000000000007941 */ /* 0x000fea0003800200 */
.L_x_511:
        /* <DEDUP_REMOVED lines=12> */
.L_x_514:
[----:B------:R-:W-:Y:S05]  /*a850*/  BSYNC.RECONVERGENT B0 ;  /* 0x0000000000007941 */ /* 0x000fea0003800200 */
.L_x_513:
        /* <DEDUP_REMOVED lines=12> */
.L_x_516:
[----:B------:R-:W-:Y:S05]  /*a920*/  BSYNC.RECONVERGENT B0 ;  /* 0x0000000000007941 */ /* 0x000fea0003800200 */
.L_x_515:
        /* <DEDUP_REMOVED lines=12> */
.L_x_518:
[----:B------:R-:W-:Y:S05]  /*a9f0*/  BSYNC.RECONVERGENT B0 ;  /* 0x0000000000007941 */ /* 0x000fea0003800200 */
.L_x_517:
        /* <DEDUP_REMOVED lines=12> */
.L_x_520:
[----:B------:R-:W-:Y:S05]  /*aac0*/  BSYNC.RECONVERGENT B0 ;  /* 0x0000000000007941 */ /* 0x000fea0003800200 */
.L_x_519:
[----:B------:R-:W-:-:S13]  /*aad0*/  ISETP.NE.AND P0, PT, R130, RZ, PT ;  /* 0x000000ff8200720c */ /* 0x000fda0003f05270 */
[----:B------:R-:W-:Y:S05]  /*aae0*/  @!P0 EXIT ;  /* 0x000000000000894d */ /* 0x000fea0003800000 */
[----:B0-----:R-:W0:Y:S08]  /*aaf0*/  LDC.64 R2, c[0x0][0x440] ;  /* 0x00011000ff027b82 */ /* 0x001e300000000a00 */
[----:B------:R-:W5:Y:S08]  /*ab00*/  LDC.64 R4, c[0x0][0x448] ;  /* 0x00011200ff047b82 */ /* 0x000f700000000a00 */
[----:B------:R-:W1:Y:S01]  /*ab10*/  LDC.64 R6, c[0x0][0x460] ;  /* 0x00011800ff067b82 */ /* 0x000e620000000a00 */
[----:B0-----:R-:W-:-:S05]  /*ab20*/  IMAD.WIDE.U32 R2, R9, 0x10, R2 ;  /* 0x0000001009027825 */ /* 0x001fca00078e0002 */
[----:B------:R-:W-:Y:S01]  /*ab30*/  STG.E.128 desc[UR16][R2.64], R68 ;  /* 0x0000004402007986 */ /* 0x000fe2000c101d10 */
[----:B-----5:R-:W-:-:S05]  /*ab40*/  IMAD.WIDE.U32 R4, R9, 0x10, R4 ;  /* 0x0000001009047825 */ /* 0x020fca00078e0004 */
[----:B------:R-:W-:Y:S01]  /*ab50*/  STG.E.128 desc[UR16][R4.64], R96 ;  /* 0x0000006004007986 */ /* 0x000fe2000c101d10 */
[----:B-1----:R-:W-:-:S05]  /*ab60*/  IMAD.WIDE.U32 R6, R9, 0x10, R6 ;  /* 0x0000001009067825 */ /* 0x002fca00078e0006 */
[----:B------:R-:W-:Y:S01]  /*ab70*/  STG.E.128 desc[UR16][R6.64], R40 ;  /* 0x0000002806007986 */ /* 0x000fe2000c101d10 */
[----:B------:R-:W-:Y:S05]  /*ab80*/  EXIT ;  /* 0x000000000000794d */ /* 0x000fea0003800000 */
.L_x_521:
        /* <DEDUP_REMOVED lines=15> */
.L_x_14292:


//--------------------- .text._ZN10layer_norm13ln_bwd_kernelINS_13Kernel_traitsI13__nv_bfloat16S2_S2_S2_fjLj7168ELj1ELj1ELj8ELj8ENS_18Kernel_traits_baseILj7168ES2_S2_S2_S2_fjLj256EEEEELb0ELb1ELb1ELb1EEEvNS_9BwdParamsE --------------------------
	.section	.text._ZN10layer_norm13ln_bwd_kernelINS_13Kernel_traitsI13__nv_bfloat16S2_S2_S2_fjLj7168ELj1ELj1ELj8ELj8ENS_18Kernel_traits_baseILj7168ES2_S2_S2_S2_fjLj256EEEEELb0ELb1ELb1ELb1EEEvNS_9BwdParamsE,"ax",@progbits
	.align	128
        .global         _ZN10layer_norm13ln_bwd_kernelINS_13Kernel_traitsI13__nv_bfloat16S2_S2_S2_fjLj7168ELj1ELj1ELj8ELj8ENS_18Kernel_traits_baseILj7168ES2_S2_S2_S2_fjLj256EEEEELb0ELb1ELb1ELb1EEEvNS_9BwdParamsE
        .type           _ZN10layer_norm13ln_bwd_kernelINS_13Kernel_traitsI13__nv_bfloat16S2_S2_S2_fjLj7168ELj1ELj1ELj8ELj8ENS_18Kernel_traits_baseILj7168ES2_S2_S2_S2_fjLj256EEEEELb0ELb1ELb1ELb1EEEvNS_9BwdParamsE,@function
        .size           _ZN10layer_norm13ln_bwd_kernelINS_13Kernel_traitsI13__nv_bfloat16S2_S2_S2_fjLj7168ELj1ELj1ELj8ELj8ENS_18Kernel_traits_baseILj7168ES2_S2_S2_S2_fjLj256EEEEELb0ELb1ELb1ELb1EEEvNS_9BwdParamsE,(.L_x_14293 - _ZN10layer_norm13ln_bwd_kernelINS_13Kernel_traitsI13__nv_bfloat16S2_S2_S2_fjLj7168ELj1ELj1ELj8ELj8ENS_18Kernel_traits_baseILj7168ES2_S2_S2_S2_fjLj256EEEEELb0ELb1ELb1ELb1EEEvNS_9BwdParamsE)
        .other          _ZN10layer_norm13ln_bwd_kernelINS_13Kernel_traitsI13__nv_bfloat16S2_S2_S2_fjLj7168ELj1ELj1ELj8ELj8ENS_18Kernel_traits_baseILj7168ES2_S2_S2_S2_fjLj256EEEEELb0ELb1ELb1ELb1EEEvNS_9BwdParamsE,@"STO_CUDA_ENTRY STV_DEFAULT"
_ZN10layer_norm13ln_bwd_kernelINS_13Kernel_traitsI13__nv_bfloat16S2_S2_S2_fjLj7168ELj1ELj1ELj8ELj8ENS_18Kernel_traits_baseILj7168ES2_S2_S2_S2_fjLj256EEEEELb0ELb1ELb1ELb1EEEvNS_9BwdParamsE:
.text._ZN10layer_norm13ln_bwd_kernelINS_13Kernel_traitsI13__nv_bfloat16S2_S2_S2_fjLj7168ELj1ELj1ELj8ELj8ENS_18Kernel_traits_baseILj7168ES2_S2_S2_S2_fjLj256EEEEELb0ELb1ELb1ELb1EEEvNS_9BwdParamsE:
        /* <DEDUP_REMOVED lines=46> */
[----:B------:R-:W-:Y:S01]  /*02e0*/  CS2R R40, SRZ ;  /* 0x0000000000287805 */ /* 0x000fe2000001ff00 */
[----:B------:R-:W0:Y:S01]  /*02f0*/  LDCU.64 UR12, c[0x0][0x358] ;  /* 0x00006b00ff0c77ac */ /* 0x000e220008000a00 */
[----:B-1----:R-:W-:Y:S05]  /*0300*/  BRA.U UP0, `(.L_x_522) ;  /* 0x0000009100707547 */ /* 0x002fea000b800000 */
[----:B------:R-:W1:Y:S08]  /*0310*/  LDC.64 R4, c[0x0][0x3e8] ;  /* 0x0000fa00ff047b82 */ /* 0x000e700000000a00 */
[----:B------:R-:W2:Y:S01]  /*0320*/  LDC.64 R2, c[0x0][0x3d0] ;  /* 0x0000f400ff027b82 */ /* 0x000ea20000000a00 */
[----:B------:R-:W-:Y:S01]  /*0330*/  MOV R238, UR4 ;  /* 0x0000000400ee7c02 */ /* 0x000fe20008000f00 */
[----:B------:R-:W-:Y:S01]  /*0340*/  UPLOP3.LUT UP1, UPT, UPT, UPT, UPT, 0x40, 0x4 ;  /* 0x000000000004789c */ /* 0x000fe20003f2e870 */
[----:B------:R-:W3:Y:S01]  /*0350*/  LDCU UR17, c[0x0][0x40c] ;  /* 0x00008180ff1177ac */ /* 0x000ee20008000800 */
[----:B------:R-:W4:Y:S01]  /*0360*/  LDCU UR15, c[0x0][0x388] ;  /* 0x00007100ff0f77ac */ /* 0x000f220008000800 */
[----:B------:R-:W0:Y:S01]  /*0370*/  LDCU.U8 UR14, c[0x0][0x410] ;  /* 0x00008200ff0e77ac */ /* 0x000e220008000000 */
[C---:B-1----:R-:W-:Y:S01]  /*0380*/  IMAD.WIDE.U32 R4, R229.reuse, 0x8, R4 ;  /* 0x00000008e5047825 */ /* 0x042fe200078e0004 */
[----:B------:R-:W1:Y:S04]  /*0390*/  LDCU UR16, c[0x0][0x400] ;  /* 0x00008000ff1077ac */ /* 0x000e680008000800 */
[----:B0-----:R-:W5:Y:S01]  /*03a0*/  LDG.E.64 R196, desc[UR12][R4.64+0x3000] ;  /* 0x0030000c04c47981 */ /* 0x001f62000c1e1b00 */
[----:B------:R-:W0:Y:S01]  /*03b0*/  LDCU.64 UR6, c[0x0][0x438] ;  /* 0x00008700ff0677ac */ /* 0x000e220008000a00 */
[----:B--2---:R-:W-:-:S02]  /*03c0*/  IMAD.WIDE.U32 R2, R229, 0x8, R2 ;  /* 0x00000008e5027825 */ /* 0x004fc400078e0002 */
[----:B------:R-:W2:Y:S01]  /*03d0*/  LDG.E.64 R194, desc[UR12][R4.64+0x2800] ;  /* 0x0028000c04c27981 */ /* 0x000ea2000c1e1b00 */
[----:B------:R-:W0:Y:S03]  /*03e0*/  LDCU.64 UR8, c[0x0][0x478] ;  /* 0x00008f00ff0877ac */ /* 0x000e260008000a00 */
[----:B------:R-:W3:Y:S04]  /*03f0*/  LDG.E.64 R192, desc[UR12][R4.64+0x2000] ;  /* 0x0020000c04c07981 */ /* 0x000ee8000c1e1b00 */
[----:B------:R-:W4:Y:S04]  /*0400*/  LDG.E.64 R190, desc[UR12][R4.64+0x1800] ;  /* 0x0018000c04be7981 */ /* 0x000f28000c1e1b00 */
        /* <DEDUP_REMOVED lines=9> */
[----:B------:R1:W4:Y:S01]  /*04a0*/  LDG.E.64 R170, desc[UR12][R2.64] ;  /* 0x0000000c02aa7981 */ /* 0x000322000c1e1b00 */
[----:B------:R-:W-:Y:S01]  /*04b0*/  HFMA2 R122, -RZ, RZ, 0, 0 ;  /* 0x00000000ff7a7431 */ /* 0x000fe200000001ff */
[----:B-----5:R-:W-:-:S02]  /*04c0*/  SHF.R.U64 R0, R196, 0x10, R197 ;  /* 0x00000010c4007819 */ /* 0x020fc400000012c5 */
[----:B-1----:R-:W-:Y:S02]  /*04d0*/  SHF.R.U32.HI R2, RZ, 0x10, R197 ;  /* 0x00000010ff027819 */ /* 0x002fe400000116c5 */
        /* <DEDUP_REMOVED lines=25> */
[----:B0-----:R-:W-:-:S07]  /*0670*/  SHF.R.U32.HI R29, RZ, 0x10, R171 ;  /* 0x00000010ff1d7819 */ /* 0x001fce00000116ab */
.L_x_659:
[----:B------:R-:W0:Y:S08]  /*0680*/  LDC.64 R126, c[0x0][0x3f8] ;  /* 0x0000fe00ff7e7b82 */ /* 0x000e300000000a00 */
[----:B------:R-:W1:Y:S08]  /*0690*/  LDC.64 R240, c[0x0][0x3c8] ;  /* 0x0000f200fff07b82 */ /* 0x000e700000000a00 */
[----:B------:R-:W2:Y:S01]  /*06a0*/  LDC.64 R124, c[0x0][0x3f0] ;  /* 0x0000fc00ff7c7b82 */ /* 0x000ea20000000a00 */
[----:B0-----:R-:W-:-:S05]  /*06b0*/  IMAD.WIDE R126, R238, 0x4, R126 ;  /* 0x00000004ee7e7825 */ /* 0x001fca00078e027e */
[----:B------:R-:W3:Y:S01]  /*06c0*/  LDG.E R239, desc[UR12][R126.64] ;  /* 0x0000000c7eef7981 */ /* 0x000ee2000c1e1900 */
[----:B-1----:R-:W-:-:S06]  /*06d0*/  IMAD.WIDE R240, R238, 0x4, R240 ;  /* 0x00000004eef07825 */ /* 0x002fcc00078e02f0 */
[----:B------:R0:W5:Y:S01]  /*06e0*/  LDG.E R240, desc[UR12][R240.64] ;  /* 0x0000000cf0f07981 */ /* 0x000162000c1e1900 */
[----:B--2---:R-:W-:-:S06]  /*06f0*/  IMAD.WIDE R124, R238, 0x4, R124 ;  /* 0x00000004ee7c7825 */ /* 0x004fcc00078e027c */
[----:B------:R0:W5:Y:S01]  /*0700*/  LDG.E R124, desc[UR12][R124.64] ;  /* 0x0000000c7c7c7981 */ /* 0x000162000c1e1900 */
[----:B------:R-:W-:Y:S02]  /*0710*/  CS2R R128, SRZ ;  /* 0x0000000000807805 */ /* 0x000fe4000001ff00 */
[----:B---3--:R-:W-:-:S13]  /*0720*/  ISETP.GE.AND P1, PT, R239, 0x1, PT ;  /* 0x00000001ef00780c */ /* 0x008fda0003f26270 */
[----:B0-----:R-:W-:Y:S05]  /*0730*/  @!P1 BRA `(.L_x_523) ;  /* 0x0000001800549947 */ /* 0x001fea0003800000 */
[----:B------:R-:W-:Y:S01]  /*0740*/  IADD3 R3, PT, PT, R239, -0x1, RZ ;  /* 0xffffffffef037810 */ /* 0x000fe20007ffe0ff */
[----:B------:R-:W0:Y:S04]  /*0750*/  LDC.64 R32, c[0x0][0x428] ;  /* 0x00010a00ff207b82 */ /* 0x000e280000000a00 */
[----:B------:R-:W-:-:S04]  /*0760*/  IMAD R3, R3, UR15, RZ ;  /* 0x0000000f03037c24 */ /* 0x000fc8000f8e02ff */
[----:B------:R-:W1:Y:S01]  /*0770*/  LDC.64 R130, c[0x0][0x3a8] ;  /* 0x0000ea00ff827b82 */ /* 0x000e620000000a00 */
[----:B------:R-:W-:-:S04]  /*0780*/  SHF.R.S32.HI R30, RZ, 0x1f, R3 ;  /* 0x0000001fff1e7819 */ /* 0x000fc80000011403 */
[----:B------:R-:W-:-:S03]  /*0790*/  LEA.HI R30, R30, R3, RZ, 0x2 ;  /* 0x000000031e1e7211 */ /* 0x000fc600078f10ff */
[----:B------:R-:W2:Y:S01]  /*07a0*/  LDC.64 R146, c[0x0][0x3c0] ;  /* 0x0000f000ff927b82 */ /* 0x000ea20000000a00 */
[----:B------:R-:W-:Y:S01]  /*07b0*/  IMAD R3, R238, UR15, RZ ;  /* 0x0000000fee037c24 */ /* 0x000fe2000f8e02ff */
[----:B------:R-:W-:-:S04]  /*07c0*/  LEA.HI.SX32 R143, R30, R229, 0x1e ;  /* 0x000000e51e8f7211 */ /* 0x000fc800078ff2ff */
[----:B------:R-:W-:Y:S02]  /*07d0*/  SHF.R.S32.HI R132, RZ, 0x1f, R3 ;  /* 0x0000001fff847819 */ /* 0x000fe40000011403 */
[C---:B------:R-:W-:Y:S01]  /*07e0*/  IADD3 R35, PT, PT, R143.reuse, 0x100, RZ ;  /* 0x000001008f237810 */ /* 0x040fe20007ffe0ff */
[C-C-:B0-----:R-:W-:Y:S01]  /*07f0*/  IMAD.WIDE.U32 R30, R143.reuse, 0x8, R32.reuse ;  /* 0x000000088f1e7825 */ /* 0x141fe200078e0020 */
[----:B------:R-:W-:Y:S02]  /*0800*/  LEA.HI R132, R132, R3, RZ, 0x2 ;  /* 0x0000000384847211 */ /* 0x000fe400078f10ff */
[----:B------:R-:W-:Y:S01]  /*0810*/  IADD3 R37, PT, PT, R143, 0x200, RZ ;  /* 0x000002008f257810 */ /* 0x000fe20007ffe0ff */
[--C-:B------:R-:W-:Y:S01]  /*0820*/  IMAD.WIDE.U32 R34, R35, 0x8, R32.reuse ;  /* 0x0000000823227825 */ /* 0x100fe200078e0020 */
[C---:B------:R-:W-:Y:S01]  /*0830*/  IADD3 R39, PT, PT, R143.reuse, 0x300, RZ ;  /* 0x000003008f277810 */ /* 0x040fe20007ffe0ff */
[----:B------:R-:W3:Y:S01]  /*0840*/  LDG.E.64 R30, desc[UR12][R30.64] ;  /* 0x0000000c1e1e7981 */ /* 0x000ee2000c1e1b00 */
[----:B------:R-:W-:Y:S01]  /*0850*/  IADD3 R127, PT, PT, R143, 0x400, RZ ;  /* 0x000004008f7f7810 */ /* 0x000fe20007ffe0ff */
[----:B------:R-:W-:Y:S01]  /*0860*/  IMAD.WIDE.U32 R36, R37, 0x8, R32 ;  /* 0x0000000825247825 */ /* 0x000fe200078e0020 */
[C---:B------:R-:W-:Y:S01]  /*0870*/  IADD3 R129, PT, PT, R143.reuse, 0x500, RZ ;  /* 0x000005008f817810 */ /* 0x040fe20007ffe0ff */
[----:B------:R-:W4:Y:S01]  /*0880*/  LDG.E.64 R34, desc[UR12][R34.64] ;  /* 0x0000000c22227981 */ /* 0x000f22000c1e1b00 */
[----:B------:R-:W-:Y:S01]  /*0890*/  LEA.HI.SX32 R229, R132, R229, 0x1e ;  /* 0x000000e584e57211 */ /* 0x000fe200078ff2ff */
[----:B------:R-:W-:Y:S01]  /*08a0*/  VIADD R143, R143, 0x600 ;  /* 0x000006008f8f7836 */ /* 0x000fe20000000000 */
[----:B------:R-:W-:Y:S01]  /*08b0*/  SHF.R.S32.HI R3, RZ, 0x1f, R238 ;  /* 0x0000001fff037819 */ /* 0x000fe200000114ee */
[--C-:B------:R-:W-:Y:S01]  /*08c0*/  IMAD.WIDE.U32 R128, R129, 0x8, R32.reuse ;  /* 0x0000000881807825 */ /* 0x100fe200078e0020 */
[----:B------:R-:W-:Y:S01]  /*08d0*/  IADD3 R125, PT, PT, R229, 0x100, RZ ;  /* 0x00000100e57d7810 */ /* 0x000fe20007ffe0ff */
[----:B------:R-:W4:Y:S01]  /*08e0*/  LDG.E.64 R36, desc[UR12][R36.64] ;  /* 0x0000000c24247981 */ /* 0x000f22000c1e1b00 */
[----:B--2---:R-:W-:Y:S01]  /*08f0*/  LEA R146, P0, R238, R146, 0x2 ;  /* 0x00000092ee927211 */ /* 0x004fe200078010ff */
[----:B------:R-:W-:Y:S01]  /*0900*/  IMAD.WIDE.U32 R142, R143, 0x8, R32 ;  /* 0x000000088f8e7825 */ /* 0x000fe200078e0020 */
[----:B------:R-:W-:-:S03]  /*0910*/  IADD3 R205, PT, PT, R229, 0x400, RZ ;  /* 0x00000400e5cd7810 */ /* 0x000fc60007ffe0ff */
[----:B-1----:R-:W-:Y:S01]  /*0920*/  IMAD.WIDE.U32 R140, R229, 0x8, R130 ;  /* 0x00000008e58c7825 */ /* 0x002fe200078e0082 */
[----:B------:R-:W-:Y:S01]  /*0930*/  LEA.HI.X R147, R238, R147, R3, 0x2, P0 ;  /* 0x00000093ee937211 */ /* 0x000fe200000f1403 */
[----:B------:R-:W2:Y:S02]  /*0940*/  LDG.E.64 R142, desc[UR12][R142.64] ;  /* 0x0000000c8e8e7981 */ /* 0x000ea4000c1e1b00 */
[----:B------:R-:W-:-:S04]  /*0950*/  IMAD.WIDE.U32 R38, R39, 0x8, R32 ;  /* 0x0000000827267825 */ /* 0x000fc800078e0020 */
[----:B------:R-:W-:Y:S01]  /*0960*/  IMAD.WIDE.U32 R126, R127, 0x8, R32 ;  /* 0x000000087f7e7825 */ /* 0x000fe200078e0020 */
[----:B------:R-:W-:Y:S01]  /*0970*/  IADD3 R201, PT, PT, R229, 0x200, RZ ;  /* 0x00000200e5c97810 */ /* 0x000fe20007ffe0ff */
[----:B------:R0:W2:Y:S02]  /*0980*/  LDG.E.64 R32, desc[UR12][R128.64] ;  /* 0x0000000c80207981 */ /* 0x0000a4000c1e1b00 */
[--C-:B------:R-:W-:Y:S01]  /*0990*/  IMAD.WIDE.U32 R138, R125, 0x8, R130.reuse ;  /* 0x000000087d8a7825 */ /* 0x100fe200078e0082 */
[C---:B------:R-:W-:Y:S01]  /*09a0*/  IADD3 R203, PT, PT, R229.reuse, 0x300, RZ ;  /* 0x00000300e5cb7810 */ /* 0x040fe20007ffe0ff */
[----:B------:R-:W2:Y:S01]  /*09b0*/  LDG.E.64 R140, desc[UR12][R140.64] ;  /* 0x0000000c8c8c7981 */ /* 0x000ea2000c1e1b00 */
[----:B------:R-:W-:Y:S01]  /*09c0*/  IADD3 R207, PT, PT, R229, 0x500, RZ ;  /* 0x00000500e5cf7810 */ /* 0x000fe20007ffe0ff */
[--C-:B------:R-:W-:Y:S01]  /*09d0*/  IMAD.WIDE.U32 R134, R205, 0x8, R130.reuse ;  /* 0x00000008cd867825 */ /* 0x100fe200078e0082 */
[----:B------:R-:W-:Y:S01]  /*09e0*/  IADD3 R209, PT, PT, R229, 0x600, RZ ;  /* 0x00000600e5d17810 */ /* 0x000fe20007ffe0ff */
[----:B------:R-:W2:Y:S04]  /*09f0*/  LDG.E.64 R38, desc[UR12][R38.64] ;  /* 0x0000000c26267981 */ /* 0x000ea8000c1e1b00 */
[----:B------:R-:W2:Y:S01]  /*0a00*/  LDG.E.64 R126, desc[UR12][R126.64] ;  /* 0x0000000c7e7e7981 */ /* 0x000ea2000c1e1b00 */
[----:B------:R-:W-:-:S03]  /*0a10*/  IMAD.WIDE.U32 R136, R201, 0x8, R130 ;  /* 0x00000008c9887825 */ /* 0x000fc600078e0082 */
[----:B------:R1:W2:Y:S01]  /*0a20*/  LDG.E R3, desc[UR12][R146.64] ;  /* 0x0000000c92037981 */ /* 0x0002a2000c1e1900 */
[----:B------:R-:W-:-:S03]  /*0a30*/  IMAD.WIDE.U32 R132, R203, 0x8, R130 ;  /* 0x00000008cb847825 */ /* 0x000fc600078e0082 */
[----:B------:R-:W2:Y:S01]  /*0a40*/  LDG.E.64 R138, desc[UR12][R138.64] ;  /* 0x0000000c8a8a7981 */ /* 0x000ea2000c1e1b00 */
[----:B0-----:R-:W-:-:S03]  /*0a50*/  IMAD.WIDE.U32 R128, R207, 0x8, R130 ;  /* 0x00000008cf807825 */ /* 0x001fc600078e0082 */
[----:B------:R-:W2:Y:S01]  /*0a60*/  LDG.E.64 R134, desc[UR12][R134.64] ;  /* 0x0000000c86867981 */ /* 0x000ea2000c1e1b00 */
[----:B------:R-:W-:-:S03]  /*0a70*/  IMAD.WIDE.U32 R130, R209, 0x8, R130 ;  /* 0x00000008d1827825 */ /* 0x000fc600078e0082 */
[----:B------:R-:W2:Y:S04]  /*0a80*/  LDG.E.64 R136, desc[UR12][R136.64] ;  /* 0x0000000c88887981 */ /* 0x000ea8000c1e1b00 */
[----:B------:R-:W2:Y:S04]  /*0a90*/  LDG.E.64 R132, desc[UR12][R132.64] ;  /* 0x0000000c84847981 */ /* 0x000ea8000c1e1b00 */
[----:B------:R-:W2:Y:S04]  /*0aa0*/  LDG.E.64 R130, desc[UR12][R130.64] ;  /* 0x0000000c82827981 */ /* 0x000ea8000c1e1b00 */
[----:B------:R-:W2:Y:S01]  /*0ab0*/  LDG.E.64 R128, desc[UR12][R128.64] ;  /* 0x0000000c80807981 */ /* 0x000ea2000c1e1b00 */
[----:B------:R-:W-:-:S04]  /*0ac0*/  UISETP.NE.U32.AND UP0, UPT, UR6, URZ, UPT ;  /* 0x000000ff0600728c */ /* 0x000fc8000bf05070 */
[----:B------:R-:W-:-:S06]  /*0ad0*/  UISETP.NE.AND.EX UP0, UPT, UR7, URZ, UPT, UP0 ;  /* 0x000000ff0700728c */ /* 0x000fcc000bf05300 */
[----:B------:R-:W-:-:S13]  /*0ae0*/  PLOP3.LUT P0, PT, PT, PT, UP0, 0x80, 0x8 ;  /* 0x000000000008781c */ /* 0x000fda0003f0f008 */
[----:B------:R-:W0:Y:S08]  /*0af0*/  @P0 LDC.64 R148, c[0x0][0x438] ;  /* 0x00010e00ff940b82 */ /* 0x000e300000000a00 */
[----:B------:R-:W0:Y:S08]  /*0b00*/  @P0 LDC.64 R152, c[0x0][0x438] ;  /* 0x00010e00ff980b82 */ /* 0x000e300000000a00 */
[----:B------:R-:W0:Y:S08]  /*0b10*/  @P0 LDC.64 R144, c[0x0][0x438] ;  /* 0x00010e00ff900b82 */ /* 0x000e300000000a00 */
[----:B------:R-:W0:Y:S08]  /*0b20*/  @P0 LDC.64 R154, c[0x0][0x438] ;  /* 0x00010e00ff9a0b82 */ /* 0x000e300000000a00 */
[----:B------:R-:W0:Y:S08]  /*0b30*/  @P0 LDC.64 R198, c[0x0][0x438] ;  /* 0x00010e00ffc60b82 */ /* 0x000e300000000a00 */
[----:B-1----:R-:W1:Y:S08]  /*0b40*/  @P0 LDC.64 R146, c[0x0][0x438] ;  /* 0x00010e00ff920b82 */ /* 0x002e700000000a00 */
[----:B------:R-:W1:Y:S01]  /*0b50*/  @P0 LDC.64 R150, c[0x0][0x438] ;  /* 0x00010e00ff960b82 */ /* 0x000e620000000a00 */
[----:B0-----:R-:W-:Y:S01]  /*0b60*/  @P0 IMAD.WIDE.U32 R148, R207, 0x8, R148 ;  /* 0x00000008cf940825 */ /* 0x001fe200078e0094 */
[----:B------:R-:W-:-:S03]  /*0b70*/  ISETP.NE.AND P2, PT, RZ, UR14, PT ;  /* 0x0000000eff007c0c */ /* 0x000fc6000bf45270 */
[----:B------:R-:W-:Y:S01]  /*0b80*/  @P0 IMAD.WIDE.U32 R152, R201, 0x8, R152 ;  /* 0x00000008c9980825 */ /* 0x000fe200078e0098 */
[----:B------:R-:W5:Y:S03]  /*0b90*/  @P0 LDG.E.64 R158, desc[UR12][R148.64] ;  /* 0x0000000c949e0981 */ /* 0x000f66000c1e1b00 */
[----:B------:R-:W-:Y:S01]  /*0ba0*/  @P0 IMAD.WIDE.U32 R144, R203, 0x8, R144 ;  /* 0x00000008cb900825 */ /* 0x000fe200078e0090 */
[----:B------:R0:W5:Y:S03]  /*0bb0*/  @P0 LDG.E.64 R164, desc[UR12][R152.64] ;  /* 0x0000000c98a40981 */ /* 0x000166000c1e1b00 */
[----:B------:R-:W-:Y:S01]  /*0bc0*/  @P0 IMAD.WIDE.U32 R154, R125, 0x8, R154 ;  /* 0x000000087d9a0825 */ /* 0x000fe200078e009a */
[----:B------:R0:W5:Y:S03]  /*0bd0*/  @P0 LDG.E.64 R162, desc[UR12][R144.64] ;  /* 0x0000000c90a20981 */ /* 0x000166000c1e1b00 */
[----:B------:R-:W-:Y:S01]  /*0be0*/  @P0 IMAD.WIDE.U32 R198, R229, 0x8, R198 ;  /* 0x00000008e5c60825 */ /* 0x000fe200078e00c6 */
[----:B------:R-:W5:Y:S03]  /*0bf0*/  @P0 LDG.E.64 R166, desc[UR12][R154.64] ;  /* 0x0000000c9aa60981 */ /* 0x000f66000c1e1b00 */
[----:B-1----:R-:W-:Y:S01]  /*0c00*/  @P0 IMAD.WIDE.U32 R146, R205, 0x8, R146 ;  /* 0x00000008cd920825 */ /* 0x002fe200078e0092 */
[----:B------:R1:W5:Y:S03]  /*0c10*/  @P0 LDG.E.64 R168, desc[UR12][R198.64] ;  /* 0x0000000cc6a80981 */ /* 0x000366000c1e1b00 */
[----:B------:R-:W-:Y:S01]  /*0c20*/  @P0 IMAD.WIDE.U32 R150, R209, 0x8, R150 ;  /* 0x00000008d1960825 */ /* 0x000fe200078e0096 */
[----:B------:R-:W5:Y:S04]  /*0c30*/  @P0 LDG.E.64 R160, desc[UR12][R146.64] ;  /* 0x0000000c92a00981 */ /* 0x000f68000c1e1b00 */
[----:B------:R1:W5:Y:S01]  /*0c40*/  @P0 LDG.E.64 R156, desc[UR12][R150.64] ;  /* 0x0000000c969c0981 */ /* 0x000362000c1e1b00 */
[----:B------:R-:W-:-:S02]  /*0c50*/  SHF.L.U32 R228, R170, 0x10, RZ ;  /* 0x00000010aae47819 */ /* 0x000fc400000006ff */
[----:B------:R-:W-:Y:S02]  /*0c60*/  SHF.L.U32 R225, R171, 0x10, RZ ;  /* 0x00000010abe17819 */ /* 0x000fe400000006ff */
[----:B---3--:R-:W-:Y:S02]  /*0c70*/  MOV R215, R30 ;  /* 0x0000001e00d77202 */ /* 0x008fe40000000f00 */
[----:B------:R-:W-:Y:S01]  /*0c80*/  SHF.R.U64 R212, R30, 0x10, R31 ;  /* 0x000000101ed47819 */ /* 0x000fe2000000121f */
[----:B----4-:R-:W-:Y:S01]  /*0c90*/  IMAD.MOV.U32 R211, RZ, RZ, R34 ;  /* 0x000000ffffd37224 */ /* 0x010fe200078e0022 */
[----:B------:R-:W-:Y:S02]  /*0ca0*/  SHF.R.U64 R208, R34, 0x10, R35 ;  /* 0x0000001022d07819 */ /* 0x000fe40000001223 */
[----:B------:R-:W-:Y:S02]  /*0cb0*/  MOV R207, R36 ;  /* 0x0000002400cf7202 */ /* 0x000fe40000000f00 */
[----:B------:R-:W-:-:S02]  /*0cc0*/  SHF.R.U64 R204, R36, 0x10, R37 ;  /* 0x0000001024cc7819 */ /* 0x000fc40000001225 */
[----:B--2---:R-:W-:Y:S02]  /*0cd0*/  SHF.R.U64 R30, R142, 0x10, R143 ;  /* 0x000000108e1e7819 */ /* 0x004fe4000000128f */
[----:B------:R-:W-:Y:S02]  /*0ce0*/  MOV R36, R32 ;  /* 0x0000002000247202 */ /* 0x000fe40000000f00 */
[----:B------:R-:W-:Y:S02]  /*0cf0*/  SHF.R.U64 R34, R32, 0x10, R33 ;  /* 0x0000001020227819 */ /* 0x000fe40000001221 */
[----:B------:R-:W-:Y:S02]  /*0d00*/  MOV R32, R142 ;  /* 0x0000008e00207202 */ /* 0x000fe40000000f00 */
[----:B------:R-:W-:Y:S02]  /*0d10*/  SHF.R.U64 R142, R140, 0x10, R141 ;  /* 0x000000108c8e7819 */ /* 0x000fe4000000128d */
[----:B------:R-:W-:-:S02]  /*0d20*/  MOV R203, R38 ;  /* 0x0000002600cb7202 */ /* 0x000fc40000000f00 */
[--C-:B------:R-:W-:Y:S02]  /*0d30*/  SHF.R.U64 R200, R38, 0x10, R39.reuse ;  /* 0x0000001026c87819 */ /* 0x100fe40000001227 */
[----:B------:R-:W-:Y:S02]  /*0d40*/  MOV R201, R39 ;  /* 0x0000002700c97202 */ /* 0x000fe40000000f00 */
[----:B------:R-:W-:Y:S02]  /*0d50*/  SHF.R.U32.HI R202, RZ, 0x10, R39 ;  /* 0x00000010ffca7819 */ /* 0x000fe40000011627 */
[--C-:B------:R-:W-:Y:S02]  /*0d60*/  SHF.R.U64 R38, R126, 0x10, R127.reuse ;  /* 0x000000107e267819 */ /* 0x100fe4000000127f */
[----:B------:R-:W-:Y:S02]  /*0d70*/  MOV R125, R127 ;  /* 0x0000007f007d7202 */ /* 0x000fe40000000f00 */
[----:B------:R-:W-:-:S02]  /*0d80*/  SHF.R.U32.HI R39, RZ, 0x10, R127 ;  /* 0x00000010ff277819 */ /* 0x000fc4000001167f */
[----:B------:R-:W-:Y:S02]  /*0d90*/  SHF.L.U32 R216, R141, 0x10, RZ ;  /* 0x000000108dd87819 */ /* 0x000fe400000006ff */
[----:B------:R-:W-:Y:S02]  /*0da0*/  FSEL R127, R3, RZ, !P2 ;  /* 0x000000ff037f7208 */ /* 0x000fe40005000000 */
[----:B------:R-:W-:Y:S02]  /*0db0*/  SHF.L.U32 R142, R142, 0x10, RZ ;  /* 0x000000108e8e7819 */ /* 0x000fe400000006ff */
[----:B------:R-:W-:Y:S02]  /*0dc0*/  MOV R229, R126 ;  /* 0x0000007e00e57202 */ /* 0x000fe40000000f00 */
[----:B0-----:R-:W-:Y:S02]  /*0dd0*/  SHF.R.U32.HI R153, RZ, 0x10, R139 ;  /* 0x00000010ff997819 */ /* 0x001fe4000001168b */
[----:B------:R-:W-:-:S02]  /*0de0*/  SHF.R.U32.HI R126, RZ, 0x10, R141 ;  /* 0x00000010ff7e7819 */ /* 0x000fc4000001168d */
[----:B------:R-:W-:Y:S01]  /*0df0*/  SHF.L.U32 R222, R135, 0x10, RZ ;  /* 0x0000001087de7819 */ /* 0x000fe200000006ff */
[C---:B------:R-:W-:Y:S01]  /*0e00*/  FADD.FTZ R227, -R127.reuse, R216 ;  /* 0x000000d87fe37221 */ /* 0x040fe20000010100 */
[----:B------:R-:W-:Y:S01]  /*0e10*/  MOV R210, R35 ;  /* 0x0000002300d27202 */ /* 0x000fe20000000f00 */
[----:B------:R-:W-:Y:S01]  /*0e20*/  FADD.FTZ R217, -R127, R142 ;  /* 0x0000008e7fd97221 */ /* 0x000fe20000010100 */
[----:B------:R-:W-:Y:S02]  /*0e30*/  SHF.R.U32.HI R209, RZ, 0x10, R35 ;  /* 0x00000010ffd17819 */ /* 0x000fe40000011623 */
[----:B------:R-:W-:Y:S02]  /*0e40*/  MOV R206, R37 ;  /* 0x0000002500ce7202 */ /* 0x000fe40000000f00 */
[----:B------:R-:W-:Y:S01]  /*0e50*/  SHF.R.U32.HI R205, RZ, 0x10, R37 ;  /* 0x00000010ffcd7819 */ /* 0x000fe20000011625 */
[----:B------:R-:W-:Y:S01]  /*0e60*/  IMAD.MOV.U32 R37, RZ, RZ, R33 ;  /* 0x000000ffff257224 */ /* 0x000fe200078e0021 */
[----:B------:R-:W-:-:S02]  /*0e70*/  MOV R214, R31 ;  /* 0x0000001f00d67202 */ /* 0x000fc40000000f00 */
[----:B------:R-:W-:Y:S02]  /*0e80*/  SHF.R.U32.HI R213, RZ, 0x10, R31 ;  /* 0x00000010ffd57819 */ /* 0x000fe4000001161f */
[----:B------:R-:W-:Y:S02]  /*0e90*/  SHF.R.U32.HI R35, RZ, 0x10, R33 ;  /* 0x00000010ff237819 */ /* 0x000fe40000011621 */
[----:B------:R-:W-:Y:S01]  /*0ea0*/  SHF.L.U32 R216, R153, 0x10, RZ ;  /* 0x0000001099d87819 */ /* 0x000fe200000006ff */
[----:B------:R-:W-:Y:S01]  /*0eb0*/  FADD.FTZ R153, -R127, R222 ;  /* 0x000000de7f997221 */ /* 0x000fe20000010100 */
[----:B------:R-:W-:Y:S02]  /*0ec0*/  MOV R33, R143 ;  /* 0x0000008f00217202 */ /* 0x000fe40000000f00 */
[----:B------:R-:W-:Y:S02]  /*0ed0*/  SHF.R.U32.HI R31, RZ, 0x10, R143 ;  /* 0x00000010ff1f7819 */ /* 0x000fe4000001168f */
[----:B------:R-:W-:-:S02]  /*0ee0*/  SHF.L.U32 R144, R126, 0x10, RZ ;  /* 0x000000107e907819 */ /* 0x000fc400000006ff */
[----:B------:R-:W-:Y:S02]  /*0ef0*/  SHF.R.U64 R218, R138, 0x10, R139 ;  /* 0x000000108ada7819 */ /* 0x000fe4000000128b */
[----:B------:R-:W-:Y:S02]  /*0f00*/  SHF.L.U32 R152, R139, 0x10, RZ ;  /* 0x000000108b987819 */ /* 0x000fe400000006ff */
[--C-:B------:R-:W-:Y:S02]  /*0f10*/  SHF.R.U64 R143, R136, 0x10, R137.reuse ;  /* 0x00000010888f7819 */ /* 0x100fe40000001289 */
[----:B------:R-:W-:Y:S02]  /*0f20*/  SHF.R.U32.HI R141, RZ, 0x10, R137 ;  /* 0x00000010ff8d7819 */ /* 0x000fe40000011689 */
[----:B------:R-:W-:Y:S01]  /*0f30*/  SHF.L.U32 R148, R137, 0x10, RZ ;  /* 0x0000001089947819 */ /* 0x000fe200000006ff */
[----:B------:R-:W-:Y:S01]  /*0f40*/  IMAD.U32 R212, R212, 0x10000, RZ ;  /* 0x00010000d4d47824 */ /* 0x000fe200078e00ff */
[--C-:B------:R-:W-:Y:S01]  /*0f50*/  SHF.R.U64 R139, R132, 0x10, R133.reuse ;  /* 0x00000010848b7819 */ /* 0x100fe20000001285 */
[----:B-----5:R-:W-:Y:S01]  /*0f60*/  FMUL.FTZ R226, R240, R217 ;  /* 0x000000d9f0e27220 */ /* 0x020fe20000410000 */
[----:B------:R-:W-:-:S02]  /*0f70*/  SHF.R.U32.HI R137, RZ, 0x10, R133 ;  /* 0x00000010ff897819 */ /* 0x000fc40000011685 */
[----:B-1----:R-:W-:Y:S02]  /*0f80*/  SHF.L.U32 R198, R133, 0x10, RZ ;  /* 0x0000001085c67819 */ /* 0x002fe400000006ff */
[----:B------:R-:W-:Y:S02]  /*0f90*/  SHF.L.U32 R220, R134, 0x10, RZ ;  /* 0x0000001086dc7819 */ /* 0x000fe400000006ff */
[----:B------:R-:W-:Y:S01]  /*0fa0*/  SHF.L.U32 R222, R28, 0x10, RZ ;  /* 0x000000101cde7819 */ /* 0x000fe200000006ff */
[C---:B------:R-:W-:Y:S01]  /*0fb0*/  FADD.FTZ R216, -R127.reuse, R216 ;  /* 0x000000d87fd87221 */ /* 0x040fe20000010100 */
[--C-:B------:R-:W-:Y:S02]  /*0fc0*/  SHF.R.U32.HI R133, RZ, 0x10, R135.reuse ;  /* 0x00000010ff857819 */ /* 0x100fe40000011687 */
[----:B------:R-:W-:Y:S01]  /*0fd0*/  SHF.L.U32 R224, R130, 0x10, RZ ;  /* 0x0000001082e07819 */ /* 0x000fe200000006ff */
[C---:B------:R-:W-:Y:S01]  /*0fe0*/  FADD.FTZ R219, -R127.reuse, R144 ;  /* 0x000000907fdb7221 */ /* 0x040fe20000010100 */
[----:B------:R-:W-:Y:S01]  /*0ff0*/  SHF.L.U32 R140, R140, 0x10, RZ ;  /* 0x000000108c8c7819 */ /* 0x000fe200000006ff */
[----:B------:R-:W-:Y:S01]  /*1000*/  IMAD.U32 R150, R132, 0x10000, RZ ;  /* 0x0001000084967824 */ /* 0x000fe200078e00ff */
[----:B------:R-:W-:Y:S01]  /*1010*/  SHF.L.U32 R154, R138, 0x10, RZ ;  /* 0x000000108a9a7819 */ /* 0x000fe200000006ff */
[C---:B------:R-:W-:Y:S01]  /*1020*/  FADD.FTZ R241, -R127.reuse, R148 ;  /* 0x000000947ff17221 */ /* 0x040fe20000010100 */
[----:B------:R-:W-:Y:S01]  /*1030*/  SHF.L.U32 R146, R136, 0x10, RZ ;  /* 0x0000001088927819 */ /* 0x000fe200000006ff */
[----:B------:R-:W-:Y:S01]  /*1040*/  FADD.FTZ R155, -R127, R220 ;  /* 0x000000dc7f9b7221 */ /* 0x000fe20000010100 */
[----:B------:R-:W-:Y:S01]  /*1050*/  SHF.R.U64 R136, R134, 0x10, R135 ;  /* 0x0000001086887819 */ /* 0x000fe20000001287 */
[-C--:B------:R-:W-:Y:S01]  /*1060*/  FMUL.FTZ R222, R222, R212.reuse ;  /* 0x000000d4dede7220 */ /* 0x080fe20000410000 */
[C---:B------:R-:W-:Y:S01]  /*1070*/  SHF.R.U64 R132, R128.reuse, 0x10, R129 ;  /* 0x0000001080847819 */ /* 0x040fe20000001281 */
[----:B------:R-:W-:Y:S01]  /*1080*/  FADD.FTZ R105, R105, R212 ;  /* 0x000000d469697221 */ /* 0x000fe20000010000 */
[----:B------:R-:W-:Y:S01]  /*1090*/  SHF.L.U32 R138, R128, 0x10, RZ ;  /* 0x00000010808a7819 */ /* 0x000fe200000006ff */
[----:B------:R-:W-:Y:S01]  /*10a0*/  FFMA.FTZ R41, R226, R212, R41 ;  /* 0x000000d4e2297223 */ /* 0x000fe20000010029 */
[----:B------:R-:W-:Y:S01]  /*10b0*/  SHF.L.U32 R134, R129, 0x10, RZ ;  /* 0x0000001081867819 */ /* 0x000fe200000006ff */
[----:B------:R-:W-:Y:S01]  /*10c0*/  IMAD.U32 R212, R27, 0x10000, RZ ;  /* 0x000100001bd47824 */ /* 0x000fe200078e00ff */
[----:B------:R-:W-:Y:S01]  /*10d0*/  SHF.L.U32 R148, R133, 0x10, RZ ;  /* 0x0000001085947819 */ /* 0x000fe200000006ff */
[----:B------:R-:W-:Y:S01]  /*10e0*/  FADD.FTZ R133, -R127, R224 ;  /* 0x000000e07f857221 */ /* 0x000fe20000010100 */
[----:B------:R-:W-:Y:S01]  /*10f0*/  SHF.L.U32 R209, R209, 0x10, RZ ;  /* 0x00000010d1d17819 */ /* 0x000fe200000006ff */
[C---:B------:R-:W-:Y:S01]  /*1100*/  FMUL.FTZ R216, R240.reuse, R216 ;  /* 0x000000d8f0d87220 */ /* 0x040fe20000410000 */
[----:B------:R-:W-:Y:S01]  /*1110*/  SHF.R.U32.HI R128, RZ, 0x10, R129 ;  /* 0x00000010ff807819 */ /* 0x000fe20000011681 */
[----:B------:R-:W-:Y:S01]  /*1120*/  FMUL.FTZ R224, R240, R219 ;  /* 0x000000dbf0e07220 */ /* 0x000fe20000410000 */
[----:B------:R-:W-:-:S02]  /*1130*/  SHF.L.U32 R220, R29, 0x10, RZ ;  /* 0x000000101ddc7819 */ /* 0x000fc400000006ff */
[----:B------:R-:W-:Y:S01]  /*1140*/  SHF.L.U32 R213, R213, 0x10, RZ ;  /* 0x00000010d5d57819 */ /* 0x000fe200000006ff */
[C---:B------:R-:W-:Y:S01]  /*1150*/  FADD.FTZ R3, -R127.reuse, R140 ;  /* 0x0000008c7f037221 */ /* 0x040fe20000010100 */
[--C-:B------:R-:W-:Y:S01]  /*1160*/  SHF.R.U64 R129, R130, 0x10, R131.reuse ;  /* 0x0000001082817819 */ /* 0x100fe20000001283 */
[C---:B------:R-:W-:Y:S01]  /*1170*/  FADD.FTZ R223, -R127.reuse, R154 ;  /* 0x0000009a7fdf7221 */ /* 0x040fe20000010100 */
[----:B------:R-:W-:Y:S01]  /*1180*/  SHF.R.U32.HI R126, RZ, 0x10, R131 ;  /* 0x00000010ff7e7819 */ /* 0x000fe20000011683 */
[----:B------:R-:W-:Y:S01]  /*1190*/  FADD.FTZ R221, -R127, R152 ;  /* 0x000000987fdd7221 */ /* 0x000fe20000010100 */
[----:B------:R-:W-:Y:S01]  /*11a0*/  SHF.L.U32 R140, R143, 0x10, RZ ;  /* 0x000000108f8c7819 */ /* 0x000fe200000006ff */
[C---:B------:R-:W-:Y:S01]  /*11b0*/  FADD.FTZ R247, -R127.reuse, R146 ;  /* 0x000000927ff77221 */ /* 0x040fe20000010100 */
[----:B------:R-:W-:Y:S01]  /*11c0*/  FADD.FTZ R143, -R127, R134 ;  /* 0x000000867f8f7221 */ /* 0x000fe20000010100 */
[-C--:B------:R-:W-:Y:S01]  /*11d0*/  FMUL.FTZ R212, R212, R209.reuse ;  /* 0x000000d1d4d47220 */ /* 0x080fe20000410000 */
[----:B------:R-:W-:Y:S01]  /*11e0*/  FADD.FTZ R103, R103, R209 ;  /* 0x000000d167677221 */ /* 0x000fe20000010000 */
[----:B------:R-:W-:Y:S01]  /*11f0*/  FFMA.FTZ R47, R216, R209, R47 ;  /* 0x000000d1d82f7223 */ /* 0x000fe2000001002f */
[----:B------:R-:W-:Y:S01]  /*1200*/  SHF.L.U32 R218, R218, 0x10, RZ ;  /* 0x00000010dada7819 */ /* 0x000fe200000006ff */
[-C--:B------:R-:W-:Y:S01]  /*1210*/  FMUL.FTZ R220, R220, R213.reuse ;  /* 0x000000d5dcdc7220 */ /* 0x080fe20000410000 */
[----:B------:R-:W-:Y:S01]  /*1220*/  SHF.L.U32 R142, R141, 0x10, RZ ;  /* 0x000000108d8e7819 */ /* 0x000fe200000006ff */
[----:B------:R-:W-:Y:S01]  /*1230*/  FADD.FTZ R107, R107, R213 ;  /* 0x000000d56b6b7221 */ /* 0x000fe20000010000 */
[----:B------:R-:W-:Y:S01]  /*1240*/  SHF.L.U32 R144, R139, 0x10, RZ ;  /* 0x000000108b907819 */ /* 0x000fe200000006ff */
[----:B------:R-:W-:Y:S01]  /*1250*/  FFMA.FTZ R43, R224, R213, R43 ;  /* 0x000000d5e02b7223 */ /* 0x000fe2000001002b */
[----:B------:R-:W-:Y:S01]  /*1260*/  SHF.L.U32 R146, R137, 0x10, RZ ;  /* 0x0000001089927819 */ /* 0x000fe200000006ff */
[----:B------:R-:W-:Y:S01]  /*1270*/  IMAD.U32 R130, R131, 0x10000, RZ ;  /* 0x0001000083827824 */ /* 0x000fe200078e00ff */
[----:B------:R-:W-:Y:S01]  /*1280*/  SHF.L.U32 R136, R136, 0x10, RZ ;  /* 0x0000001088887819 */ /* 0x000fe200000006ff */
[----:B------:R-:W-:Y:S01]  /*1290*/  IMAD.U32 R132, R132, 0x10000, RZ ;  /* 0x0001000084847824 */ /* 0x000fe200078e00ff */
[----:B------:R-:W-:Y:S01]  /*12a0*/  SHF.L.U32 R128, R128, 0x10, RZ ;  /* 0x0000001080807819 */ /* 0x000fe200000006ff */
[C---:B------:R-:W-:Y:S01]  /*12b0*/  FMUL.FTZ R223, R240.reuse, R223 ;  /* 0x000000dff0df7220 */ /* 0x040fe20000410000 */
[----:B------:R-:W-:Y:S01]  /*12c0*/  SHF.L.U32 R134, R129, 0x10, RZ ;  /* 0x0000001081867819 */ /* 0x000fe200000006ff */
[----:B------:R-:W-:Y:S01]  /*12d0*/  FMUL.FTZ R213, R240, R241 ;  /* 0x000000f1f0d57220 */ /* 0x000fe20000410000 */
[----:B------:R-:W-:-:S02]  /*12e0*/  SHF.L.U32 R219, R172, 0x10, RZ ;  /* 0x00000010acdb7819 */ /* 0x000fc400000006ff */
[----:B------:R-:W-:Y:S02]  /*12f0*/  SHF.L.U32 R211, R211, 0x10, RZ ;  /* 0x00000010d3d37819 */ /* 0x000fe400000006ff */
[----:B------:R-:W-:Y:S02]  /*1300*/  SHF.L.U32 R209, R175, 0x10, RZ ;  /* 0x00000010afd17819 */ /* 0x000fe400000006ff */
[----:B------:R-:W-:Y:S01]  /*1310*/  SHF.L.U32 R206, R206, 0x10, RZ ;  /* 0x00000010cece7819 */ /* 0x000fe200000006ff */
[----:B------:R-:W-:Y:S01]  /*1320*/  FMUL.FTZ R3, R240, R3 ;  /* 0x00000003f0037220 */ /* 0x000fe20000410000 */
[----:B------:R-:W-:Y:S01]  /*1330*/  SHF.L.U32 R126, R126, 0x10, RZ ;  /* 0x000000107e7e7819 */ /* 0x000fe200000006ff */
[----:B------:R-:W-:Y:S01]  /*1340*/  FMUL.FTZ R221, R240, R221 ;  /* 0x000000ddf0dd7220 */ /* 0x000fe20000410000 */
        /* <DEDUP_REMOVED lines=18> */
[----:B------:R-:W-:Y:S01]  /*1470*/  FFMA.FTZ R44, R223, R211, R44 ;  /* 0x000000d3df2c7223 */ /* 0x000fe2000001002c */
[----:B------:R-:W-:Y:S01]  /*1480*/  FADD.FTZ R100, R100, R211 ;  /* 0x000000d364647221 */ /* 0x000fe20000010000 */
[-C--:B------:R-:W-:Y:S01]  /*1490*/  FMUL.FTZ R209, R209, R206.reuse ;  /* 0x000000ced1d17220 */ /* 0x080fe20000410000 */
[----:B------:R-:W-:Y:S01]  /*14a0*/  FFMA.FTZ R50, R213, R206, R50 ;  /* 0x000000ced5327223 */ /* 0x000fe20000010032 */
[----:B------:R-:W-:Y:S01]  /*14b0*/  FADD.FTZ R98, R98, R206 ;  /* 0x000000ce62627221 */ /* 0x000fe20000010000 */
[----:B------:R-:W-:Y:S01]  /*14c0*/  FADD.FTZ R127, -R127, R126 ;  /* 0x0000007e7f7f7221 */ /* 0x000fe20000010100 */
[-C--:B------:R-:W-:Y:S01]  /*14d0*/  FMUL.FTZ R228, R228, R215.reuse ;  /* 0x000000d7e4e47220 */ /* 0x080fe20000410000 */
[----:B------:R-:W-:Y:S01]  /*14e0*/  FFMA.FTZ R40, R3, R215, R40 ;  /* 0x000000d703287223 */ /* 0x000fe20000010028 */
[----:B------:R-:W-:Y:S01]  /*14f0*/  FADD.FTZ R104, R104, R215 ;  /* 0x000000d768687221 */ /* 0x000fe20000010000 */
[-C--:B------:R-:W-:Y:S01]  /*1500*/  FMUL.FTZ R217, R217, R210.reuse ;  /* 0x000000d2d9d97220 */ /* 0x080fe20000410000 */
[----:B------:R-:W-:Y:S01]  /*1510*/  FFMA.FTZ R46, R221, R210, R46 ;  /* 0x000000d2dd2e7223 */ /* 0x000fe2000001002e */
[----:B------:R-:W-:Y:S01]  /*1520*/  FADD.FTZ R102, R102, R210 ;  /* 0x000000d266667221 */ /* 0x000fe20000010000 */
[----:B------:R-:W-:Y:S01]  /*1530*/  SHF.L.U32 R211, R174, 0x10, RZ ;  /* 0x00000010aed37819 */ /* 0x000fe200000006ff */
[C---:B------:R-:W-:Y:S01]  /*1540*/  FMUL.FTZ R215, R240.reuse, R247 ;  /* 0x000000f7f0d77220 */ /* 0x040fe20000410000 */
[----:B------:R-:W-:Y:S01]  /*1550*/  SHF.L.U32 R207, R207, 0x10, RZ ;  /* 0x00000010cfcf7819 */ /* 0x000fe200000006ff */
[----:B------:R-:W-:Y:S01]  /*1560*/  FMUL.FTZ R210, R240, R251 ;  /* 0x000000fbf0d27220 */ /* 0x000fe20000410000 */
[----:B------:R-:W-:-:S02]  /*1570*/  SHF.L.U32 R206, R24, 0x10, RZ ;  /* 0x0000001018ce7819 */ /* 0x000fc400000006ff */
[----:B------:R-:W-:Y:S01]  /*1580*/  SHF.L.U32 R204, R204, 0x10, RZ ;  /* 0x00000010cccc7819 */ /* 0x000fe200000006ff */
[----:B------:R-:W-:Y:S01]  /*1590*/  IMAD.U32 R205, R205, 0x10000, RZ ;  /* 0x00010000cdcd7824 */ /* 0x000fe200078e00ff */
[----:B------:R-:W-:Y:S01]  /*15a0*/  SHF.L.U32 R126, R25, 0x10, RZ ;  /* 0x00000010197e7819 */ /* 0x000fe200000006ff */
[-C--:B------:R-:W-:Y:S01]  /*15b0*/  FMUL.FTZ R211, R211, R207.reuse ;  /* 0x000000cfd3d37220 */ /* 0x080fe20000410000 */
[----:B------:R-:W-:Y:S01]  /*15c0*/  FFMA.FTZ R48, R215, R207, R48 ;  /* 0x000000cfd7307223 */ /* 0x000fe20000010030 */
[----:B------:R-:W-:Y:S01]  /*15d0*/  FADD.FTZ R96, R96, R207 ;  /* 0x000000cf60607221 */ /* 0x000fe20000010000 */
[-C--:B------:R-:W-:Y:S01]  /*15e0*/  FMUL.FTZ R206, R206, R204.reuse ;  /* 0x000000cccece7220 */ /* 0x080fe20000410000 */
[----:B------:R-:W-:Y:S01]  /*15f0*/  FADD.FTZ R97, R97, R204 ;  /* 0x000000cc61617221 */ /* 0x000fe20000010000 */
[----:B------:R-:W-:Y:S01]  /*1600*/  FFMA.FTZ R49, R210, R204, R49 ;  /* 0x000000ccd2317223 */ /* 0x000fe20000010031 */
[----:B------:R-:W-:Y:S01]  /*1610*/  FMUL.FTZ R204, R126, R205 ;  /* 0x000000cd7ecc7220 */ /* 0x000fe20000410000 */
        /* <DEDUP_REMOVED lines=8> */
[----:B------:R-:W-:Y:S01]  /*16a0*/  SHF.L.U32 R152, R23, 0x10, RZ ;  /* 0x0000001017987819 */ /* 0x000fe200000006ff */
[----:B------:R-:W-:Y:S01]  /*16b0*/  FMUL.FTZ R201, R128, R199 ;  /* 0x000000c780c97220 */ /* 0x000fe20000410000 */
[----:B------:R-:W-:Y:S01]  /*16c0*/  SHF.L.U32 R128, R202, 0x10, RZ ;  /* 0x00000010ca807819 */ /* 0x000fe200000006ff */
[C---:B------:R-:W-:Y:S01]  /*16d0*/  FMUL.FTZ R202, R240.reuse, R149 ;  /* 0x00000095f0ca7220 */ /* 0x040fe20000410000 */
[----:B------:R-:W-:Y:S01]  /*16e0*/  SHF.L.U32 R149, R179, 0x10, RZ ;  /* 0x00000010b3957819 */ /* 0x000fe200000006ff */
[----:B------:R-:W-:Y:S01]  /*16f0*/  FMUL.FTZ R153, R240, R153 ;  /* 0x00000099f0997220 */ /* 0x000fe20000410000 */
[----:B------:R-:W-:Y:S01]  /*1700*/  SHF.L.U32 R125, R125, 0x10, RZ ;  /* 0x000000107d7d7819 */ /* 0x000fe200000006ff */
[-C--:B------:R-:W-:Y:S01]  /*1710*/  FMUL.FTZ R152, R152, R128.reuse ;  /* 0x0000008098987220 */ /* 0x080fe20000410000 */
[----:B------:R-:W-:Y:S01]  /*1720*/  FADD.FTZ R95, R95, R128 ;  /* 0x000000805f5f7221 */ /* 0x000fe20000010000 */
[----:B------:R-:W-:Y:S01]  /*1730*/  FFMA.FTZ R123, R200, R128, R123 ;  /* 0x00000080c87b7223 */ /* 0x000fe2000001007b */
[----:B------:R-:W-:Y:S01]  /*1740*/  SHF.L.U32 R147, R20, 0x10, RZ ;  /* 0x0000001014937819 */ /* 0x000fe200000006ff */
[----:B------:R-:W-:Y:S01]  /*1750*/  FMUL.FTZ R150, R240, R141 ;  /* 0x0000008df0967220 */ /* 0x000fe20000410000 */
[----:B------:R-:W-:Y:S01]  /*1760*/  SHF.L.U32 R38, R38, 0x10, RZ ;  /* 0x0000001026267819 */ /* 0x000fe200000006ff */
[-C--:B------:R-:W-:Y:S01]  /*1770*/  FMUL.FTZ R149, R149, R125.reuse ;  /* 0x0000007d95957220 */ /* 0x080fe20000410000 */
[----:B------:R-:W-:Y:S01]  /*1780*/  SHF.L.U32 R214, R214, 0x10, RZ ;  /* 0x00000010d6d67819 */ /* 0x000fe200000006ff */
[----:B------:R-:W-:Y:S01]  /*1790*/  FFMA.FTZ R118, R153, R125, R118 ;  /* 0x0000007d99767223 */ /* 0x000fe20000010076 */
[----:B------:R-:W-:Y:S01]  /*17a0*/  SHF.L.U32 R154, R22, 0x10, RZ ;  /* 0x00000010169a7819 */ /* 0x000fe200000006ff */
[----:B------:R-:W-:Y:S01]  /*17b0*/  FADD.FTZ R90, R90, R125 ;  /* 0x0000007d5a5a7221 */ /* 0x000fe20000010000 */
[----:B------:R-:W-:Y:S01]  /*17c0*/  SHF.L.U32 R128, R39, 0x10, RZ ;  /* 0x0000001027807819 */ /* 0x000fe200000006ff */
[----:B------:R-:W-:Y:S01]  /*17d0*/  FADD.FTZ R39, RZ, R228 ;  /* 0x000000e4ff277221 */ /* 0x000fe20000010000 */
[----:B------:R-:W-:Y:S01]  /*17e0*/  FFMA.FTZ R125, R3, R228, RZ ;  /* 0x000000e4037d7223 */ /* 0x000fe200000100ff */
[-C--:B------:R-:W-:Y:S01]  /*17f0*/  FMUL.FTZ R147, R147, R38.reuse ;  /* 0x0000002693937220 */ /* 0x080fe20000410000 */
[----:B------:R-:W-:Y:S01]  /*1800*/  FADD.FTZ R89, R89, R38 ;  /* 0x0000002659597221 */ /* 0x000fe20000010000 */
[----:B------:R-:W-:Y:S01]  /*1810*/  FFMA.FTZ R117, R150, R38, R117 ;  /* 0x0000002696757223 */ /* 0x000fe20000010075 */
[----:B------:R-:W-:Y:S01]  /*1820*/  FMUL.FTZ R225, R225, R214 ;  /* 0x000000d6e1e17220 */ /* 0x000fe20000410000 */
[-C--:B------:R-:W-:Y:S01]  /*1830*/  FMUL.FTZ R154, R154, R126.reuse ;  /* 0x0000007e9a9a7220 */ /* 0x080fe20000410000 */
[----:B------:R-:W-:Y:S01]  /*1840*/  FADD.FTZ R93, R93, R126 ;  /* 0x0000007e5d5d7221 */ /* 0x000fe20000010000 */
[----:B------:R-:W-:Y:S01]  /*1850*/  FFMA.FTZ R121, R202, R126, R121 ;  /* 0x0000007eca797223 */ /* 0x000fe20000010079 */
[----:B------:R-:W-:Y:S01]  /*1860*/  FADD.FTZ R38, R39, R222 ;  /* 0x000000de27267221 */ /* 0x000fe20000010000 */
[----:B------:R-:W-:Y:S01]  /*1870*/  FMUL.FTZ R227, R240, R227 ;  /* 0x000000e3f0e37220 */ /* 0x000fe20000410000 */
[----:B------:R-:W-:-:S02]  /*1880*/  FFMA.FTZ R126, R226, R222, R125 ;  /* 0x000000dee27e7223 */ /* 0x000fc4000001007d */
[----:B------:R-:W-:Y:S01]  /*1890*/  FADD.FTZ R39, R38, R225 ;  /* 0x000000e126277221 */ /* 0x000fe20000010000 */
[C---:B------:R-:W-:Y:S01]  /*18a0*/  FFMA.FTZ R42, R227.reuse, R214, R42 ;  /* 0x000000d6e32a7223 */ /* 0x040fe2000001002a */
[----:B------:R-:W-:Y:S01]  /*18b0*/  FFMA.FTZ R125, R227, R225, R126 ;  /* 0x000000e1e37d7223 */ /* 0x000fe2000001007e */
[----:B------:R-:W-:Y:S01]  /*18c0*/  FADD.FTZ R106, R106, R214 ;  /* 0x000000d66a6a7221 */ /* 0x000fe20000010000 */
[----:B------:R-:W-:Y:S01]  /*18d0*/  SHF.L.U32 R214, R26, 0x10, RZ ;  /* 0x000000101ad67819 */ /* 0x000fe200000006ff */
[----:B------:R-:W-:Y:S01]  /*18e0*/  FADD.FTZ R38, R39, R220 ;  /* 0x000000dc27267221 */ /* 0x000fe20000010000 */
[----:B------:R-:W-:Y:S01]  /*18f0*/  SHF.L.U32 R208, R208, 0x10, RZ ;  /* 0x00000010d0d07819 */ /* 0x000fe200000006ff */
[----:B------:R-:W-:Y:S01]  /*1900*/  FFMA.FTZ R126, R224, R220, R125 ;  /* 0x000000dce07e7223 */ /* 0x000fe2000001007d */
[----:B------:R-:W-:Y:S01]  /*1910*/  FMUL.FTZ R218, R240, R218 ;  /* 0x000000daf0da7220 */ /* 0x000fe20000410000 */
[----:B------:R-:W-:Y:S02]  /*1920*/  FADD.FTZ R39, R38, R219 ;  /* 0x000000db26277221 */ /* 0x000fe40000010000 */
[----:B------:R-:W-:Y:S01]  /*1930*/  FMUL.FTZ R214, R214, R208 ;  /* 0x000000d0d6d67220 */ /* 0x000fe20000410000 */
[----:B------:R-:W-:Y:S01]  /*1940*/  FFMA.FTZ R125, R223, R219, R126 ;  /* 0x000000dbdf7d7223 */ /* 0x000fe2000001007e */
[----:B------:R-:W-:Y:S01]  /*1950*/  FMUL.FTZ R148, R240, R139 ;  /* 0x0000008bf0947220 */ /* 0x000fe20000410000 */
[----:B------:R-:W-:Y:S01]  /*1960*/  SHF.L.U32 R139, R36, 0x10, RZ ;  /* 0x00000010248b7819 */ /* 0x000fe200000006ff */
[----:B------:R-:W-:Y:S01]  /*1970*/  FADD.FTZ R36, R39, R214 ;  /* 0x000000d627247221 */ /* 0x000fe20000010000 */
[----:B------:R-:W-:Y:S01]  /*1980*/  FFMA.FTZ R38, R218, R214, R125 ;  /* 0x000000d6da267223 */ /* 0x000fe2000001007d */
[----:B------:R-:W-:-:S02]  /*1990*/  SHF.L.U32 R141, R37, 0x10, RZ ;  /* 0x00000010258d7819 */ /* 0x000fc400000006ff */
        /* <DEDUP_REMOVED lines=8> */
[----:B------:R-:W-:Y:S01]  /*1a20*/  FADD.FTZ R101, R101, R208 ;  /* 0x000000d065657221 */ /* 0x000fe20000010000 */
[----:B------:R-:W-:Y:S01]  /*1a30*/  FFMA.FTZ R45, R218, R208, R45 ;  /* 0x000000d0da2d7223 */ /* 0x000fe2000001002d */
[----:B------:R-:W-:Y:S01]  /*1a40*/  FADD.FTZ R37, R36, R209 ;  /* 0x000000d124257221 */ /* 0x000fe20000010000 */
[C---:B------:R-:W-:Y:S01]  /*1a50*/  FMUL.FTZ R208, R240.reuse, R249 ;  /* 0x000000f9f0d07220 */ /* 0x040fe20000410000 */
[----:B------:R-:W-:Y:S02]  /*1a60*/  IMAD.U32 R142, R181, 0x10000, RZ ;  /* 0x00010000b58e7824 */ /* 0x000fe400078e00ff */
[----:B------:R-:W-:Y:S01]  /*1a70*/  FMUL.FTZ R143, R240, R143 ;  /* 0x0000008ff08f7220 */ /* 0x000fe20000410000 */
[----:B------:R-:W-:Y:S01]  /*1a80*/  FFMA.FTZ R39, R213, R209, R38 ;  /* 0x000000d1d5277223 */ /* 0x000fe20000010026 */
[----:B------:R-:W-:Y:S01]  /*1a90*/  FADD.FTZ R36, R37, R204 ;  /* 0x000000cc25247221 */ /* 0x000fe20000010000 */
[-C--:B------:R-:W-:Y:S01]  /*1aa0*/  FMUL.FTZ R142, R142, R141.reuse ;  /* 0x0000008d8e8e7220 */ /* 0x080fe20000410000 */
[----:B------:R-:W-:Y:S01]  /*1ab0*/  FADD.FTZ R86, R86, R141 ;  /* 0x0000008d56567221 */ /* 0x000fe20000010000 */
[----:B------:R-:W-:Y:S01]  /*1ac0*/  FFMA.FTZ R114, R143, R141, R114 ;  /* 0x0000008d8f727223 */ /* 0x000fe20000010072 */
[----:B------:R-:W-:Y:S01]  /*1ad0*/  FFMA.FTZ R126, R208, R204, R39 ;  /* 0x000000ccd07e7223 */ /* 0x000fe20000010027 */
[----:B------:R-:W-:Y:S01]  /*1ae0*/  SHF.L.U32 R141, R18, 0x10, RZ ;  /* 0x00000010128d7819 */ /* 0x000fe200000006ff */
[----:B------:R-:W-:Y:S01]  /*1af0*/  FMUL.FTZ R140, R240, R137 ;  /* 0x00000089f08c7220 */ /* 0x000fe20000410000 */
[----:B------:R-:W-:-:S02]  /*1b00*/  SHF.L.U32 R34, R34, 0x10, RZ ;  /* 0x0000001022227819 */ /* 0x000fc400000006ff */
[----:B------:R-:W-:Y:S01]  /*1b10*/  SHF.L.U32 R125, R35, 0x10, RZ ;  /* 0x00000010237d7819 */ /* 0x000fe200000006ff */
        /* <DEDUP_REMOVED lines=8> */
[----:B------:R-:W-:Y:S01]  /*1ba0*/  FMUL.FTZ R205, R240, R151 ;  /* 0x00000097f0cd7220 */ /* 0x000fe20000410000 */
[----:B------:R-:W-:Y:S01]  /*1bb0*/  FFMA.FTZ R36, R202, R154, R37 ;  /* 0x0000009aca247223 */ /* 0x000fe20000010025 */
[----:B------:R-:W-:Y:S01]  /*1bc0*/  SHF.L.U32 R229, R229, 0x10, RZ ;  /* 0x00000010e5e57819 */ /* 0x000fe200000006ff */
[----:B------:R-:W-:Y:S01]  /*1bd0*/  IMAD.U32 R151, R178, 0x10000, RZ ;  /* 0x00010000b2977824 */ /* 0x000fe200078e00ff */
[----:B------:R-:W-:Y:S01]  /*1be0*/  SHF.L.U32 R146, R21, 0x10, RZ ;  /* 0x0000001015927819 */ /* 0x000fe200000006ff */
[----:B------:R-:W-:Y:S01]  /*1bf0*/  FADD.FTZ R35, R34, R201 ;  /* 0x000000c922237221 */ /* 0x000fe20000010000 */
[----:B------:R-:W-:Y:S01]  /*1c00*/  SHF.L.U32 R38, R19, 0x10, RZ ;  /* 0x0000001013267819 */ /* 0x000fe200000006ff */
[----:B------:R-:W-:Y:S01]  /*1c10*/  FFMA.FTZ R37, R205, R201, R36 ;  /* 0x000000c9cd257223 */ /* 0x000fe20000010024 */
[----:B------:R-:W-:Y:S01]  /*1c20*/  FMUL.FTZ R151, R151, R229 ;  /* 0x000000e597977220 */ /* 0x000fe20000410000 */
[-C--:B------:R-:W-:Y:S01]  /*1c30*/  FMUL.FTZ R146, R146, R128.reuse ;  /* 0x0000008092927220 */ /* 0x080fe20000410000 */
[----:B------:R-:W-:Y:S01]  /*1c40*/  FADD.FTZ R91, R91, R128 ;  /* 0x000000805b5b7221 */ /* 0x000fe20000010000 */
[----:B------:R-:W-:Y:S01]  /*1c50*/  FFMA.FTZ R119, R148, R128, R119 ;  /* 0x0000008094777223 */ /* 0x000fe20000010077 */
[----:B------:R-:W-:Y:S01]  /*1c60*/  FADD.FTZ R34, R35, R152 ;  /* 0x0000009823227221 */ /* 0x000fe20000010000 */
[----:B------:R-:W-:Y:S01]  /*1c70*/  FMUL.FTZ R155, R240, R155 ;  /* 0x0000009bf09b7220 */ /* 0x000fe20000410000 */
[----:B------:R-:W-:Y:S01]  /*1c80*/  FFMA.FTZ R128, R200, R152, R37 ;  /* 0x00000098c8807223 */ /* 0x000fe20000010025 */
[----:B------:R-:W-:Y:S01]  /*1c90*/  FMUL.FTZ R39, R38, R125 ;  /* 0x0000007d26277220 */ /* 0x000fe20000410000 */
[----:B------:R-:W-:Y:S01]  /*1ca0*/  FMUL.FTZ R38, R240, R135 ;  /* 0x00000087f0267220 */ /* 0x000fe20000410000 */
[----:B------:R-:W-:Y:S01]  /*1cb0*/  FADD.FTZ R34, R34, R151 ;  /* 0x0000009722227221 */ /* 0x000fe20000010000 */
[----:B------:R-:W-:Y:S01]  /*1cc0*/  FFMA.FTZ R35, R155, R151, R128 ;  /* 0x000000979b237223 */ /* 0x000fe20000010080 */
[----:B------:R-:W-:Y:S01]  /*1cd0*/  FADD.FTZ R87, R87, R125 ;  /* 0x0000007d57577221 */ /* 0x000fe20000010000 */
[----:B------:R-:W-:Y:S01]  /*1ce0*/  FFMA.FTZ R115, R38, R125, R115 ;  /* 0x0000007d26737223 */ /* 0x000fe20000010073 */
[----:B------:R-:W-:-:S02]  /*1cf0*/  IMAD.U32 R125, R32, 0x10000, RZ ;  /* 0x00010000207d7824 */ /* 0x000fc400078e00ff */
[----:B------:R-:W-:Y:S01]  /*1d00*/  FADD.FTZ R34, R34, R147 ;  /* 0x0000009322227221 */ /* 0x000fe20000010000 */
[----:B------:R-:W-:Y:S01]  /*1d10*/  FFMA.FTZ R32, R150, R147, R35 ;  /* 0x0000009396207223 */ /* 0x000fe20000010023 */
[----:B------:R-:W-:Y:S02]  /*1d20*/  SHF.L.U32 R144, R180, 0x10, RZ ;  /* 0x00000010b4907819 */ /* 0x000fe400000006ff */
[----:B------:R-:W-:Y:S01]  /*1d30*/  SHF.L.U32 R135, R33, 0x10, RZ ;  /* 0x0000001021877819 */ /* 0x000fe200000006ff */
        /* <DEDUP_REMOVED lines=10> */
[----:B------:R-:W-:Y:S01]  /*1de0*/  FADD.FTZ R80, R80, R125 ;  /* 0x0000007d50507221 */ /* 0x000fe20000010000 */
[-C--:B------:R-:W-:Y:S01]  /*1df0*/  FMUL.FTZ R36, R36, R125.reuse ;  /* 0x0000007d24247220 */ /* 0x080fe20000410000 */
[----:B------:R-:W-:Y:S01]  /*1e00*/  FFMA.FTZ R108, R37, R125, R108 ;  /* 0x0000007d256c7223 */ /* 0x000fe2000001006c */
[----:B------:R-:W-:Y:S01]  /*1e10*/  FADD.FTZ R125, R32, R141 ;  /* 0x0000008d207d7221 */ /* 0x000fe20000010000 */
[----:B------:R-:W-:Y:S01]  /*1e20*/  SHF.L.U32 R126, R183, 0x10, RZ ;  /* 0x00000010b77e7819 */ /* 0x000fe200000006ff */
[----:B------:R-:W-:Y:S01]  /*1e30*/  FFMA.FTZ R32, R140, R141, R33 ;  /* 0x0000008d8c207223 */ /* 0x000fe20000010021 */
[----:B------:R-:W-:Y:S01]  /*1e40*/  SHF.L.U32 R128, R30, 0x10, RZ ;  /* 0x000000101e807819 */ /* 0x000fe200000006ff */
[----:B------:R-:W-:-:S02]  /*1e50*/  FADD.FTZ R30, R125, R142 ;  /* 0x0000008e7d1e7221 */ /* 0x000fc40000010000 */
[----:B------:R-:W-:Y:S01]  /*1e60*/  FFMA.FTZ R33, R143, R142, R32 ;  /* 0x0000008e8f217223 */ /* 0x000fe20000010020 */
[----:B------:R-:W-:Y:S01]  /*1e70*/  FMUL.FTZ R34, R126, R135 ;  /* 0x000000877e227220 */ /* 0x000fe20000410000 */
[----:B------:R-:W-:Y:S01]  /*1e80*/  FMUL.FTZ R35, R240, R131 ;  /* 0x00000083f0237220 */ /* 0x000fe20000410000 */
[----:B------:R-:W-:Y:S01]  /*1e90*/  SHF.L.U32 R126, R16, 0x10, RZ ;  /* 0x00000010107e7819 */ /* 0x000fe200000006ff */
[----:B------:R-:W-:Y:S01]  /*1ea0*/  FFMA.FTZ R132, R38, R39, R33 ;  /* 0x0000002726847223 */ /* 0x000fe20000010021 */
[----:B------:R-:W-:Y:S01]  /*1eb0*/  SHF.L.U32 R131, R31, 0x10, RZ ;  /* 0x000000101f837819 */ /* 0x000fe200000006ff */
[----:B------:R-:W-:Y:S01]  /*1ec0*/  FADD.FTZ R31, R30, R39 ;  /* 0x000000271e1f7221 */ /* 0x000fe20000010000 */
[----:B------:R-:W-:Y:S01]  /*1ed0*/  FMUL.FTZ R32, R240, R129 ;  /* 0x00000081f0207220 */ /* 0x000fe20000410000 */
[----:B------:R-:W-:Y:S01]  /*1ee0*/  FMUL.FTZ R33, R126, R128 ;  /* 0x000000807e217220 */ /* 0x000fe20000410000 */
[----:B------:R-:W-:Y:S01]  /*1ef0*/  FFMA.FTZ R126, R37, R36, R132 ;  /* 0x00000024257e7223 */ /* 0x000fe20000010084 */
[----:B------:R-:W-:Y:S01]  /*1f00*/  FADD.FTZ R30, R31, R36 ;  /* 0x000000241f1e7221 */ /* 0x000fe20000010000 */
[----:B------:R-:W-:-:S02]  /*1f10*/  SHF.L.U32 R130, R17, 0x10, RZ ;  /* 0x0000001011827819 */ /* 0x000fc400000006ff */
[----:B------:R-:W-:Y:S01]  /*1f20*/  FFMA.FTZ R126, R32, R33, R126 ;  /* 0x00000021207e7223 */ /* 0x000fe2000001007e */
[----:B------:R-:W-:Y:S01]  /*1f30*/  FADD.FTZ R125, R30, R33 ;  /* 0x000000211e7d7221 */ /* 0x000fe20000010000 */
        /* <DEDUP_REMOVED lines=8> */
[----:B------:R-:W-:Y:S01]  /*1fc0*/  FFMA.FTZ R122, R205, R199, R122 ;  /* 0x000000c7cd7a7223 */ /* 0x000fe2000001007a */
[----:B------:R-:W-:Y:S01]  /*1fd0*/  FADD.FTZ R94, R94, R199 ;  /* 0x000000c75e5e7221 */ /* 0x000fe20000010000 */
        /* <DEDUP_REMOVED lines=11> */
.L_x_523:
[----:B------:R-:W-:-:S04]  /*2090*/  ISETP.NE.U32.AND P0, PT, RZ, UR6, PT ;  /* 0x00000006ff007c0c */ /* 0x000fc8000bf05070 */
[----:B------:R-:W-:-:S13]  /*20a0*/  ISETP.NE.AND.EX P0, PT, RZ, UR7, PT, P0 ;  /* 0x00000007ff007c0c */ /* 0x000fda000bf05300 */
[----:B------:R-:W-:Y:S05]  /*20b0*/  @!P0 BRA `(.L_x_524) ;  /* 0x0000000000648947 */ /* 0x000fea0003800000 */
[----:B------:R-:W0:Y:S01]  /*20c0*/  LDC.64 R156, c[0x0][0x438] ;  /* 0x00010e00ff9c7b82 */ /* 0x000e220000000a00 */
[----:B------:R-:W-:-:S05]  /*20d0*/  IMAD R125, R238, UR15, RZ ;  /* 0x0000000fee7d7c24 */ /* 0x000fca000f8e02ff */
[----:B------:R-:W-:-:S04]  /*20e0*/  SHF.R.S32.HI R126, RZ, 0x1f, R125 ;  /* 0x0000001fff7e7819 */ /* 0x000fc8000001147d */
[----:B------:R-:W-:-:S04]  /*20f0*/  LEA.HI R126, R126, R125, RZ, 0x2 ;  /* 0x0000007d7e7e7211 */ /* 0x000fc800078f10ff */
[----:B------:R-:W-:-:S04]  /*2100*/  LEA.HI.SX32 R169, R126, R229, 0x1e ;  /* 0x000000e57ea97211 */ /* 0x000fc800078ff2ff */
[C---:B------:R-:W-:Y:S01]  /*2110*/  IADD3 R167, PT, PT, R169.reuse, 0x100, RZ ;  /* 0x00000100a9a77810 */ /* 0x040fe20007ffe0ff */
[C---:B------:R-:W-:Y:S01]  /*2120*/  VIADD R161, R169.reuse, 0x400 ;  /* 0x00000400a9a17836 */ /* 0x040fe20000000000 */
[C---:B------:R-:W-:Y:S02]  /*2130*/  IADD3 R165, PT, PT, R169.reuse, 0x200, RZ ;  /* 0x00000200a9a57810 */ /* 0x040fe40007ffe0ff */
[C---:B------:R-:W-:Y:S02]  /*2140*/  IADD3 R163, PT, PT, R169.reuse, 0x300, RZ ;  /* 0x00000300a9a37810 */ /* 0x040fe40007ffe0ff */
[----:B------:R-:W-:Y:S01]  /*2150*/  IADD3 R159, PT, PT, R169, 0x500, RZ ;  /* 0x00000500a99f7810 */ /* 0x000fe20007ffe0ff */
[----:B0-----:R-:W-:Y:S01]  /*2160*/  IMAD.WIDE.U32 R166, R167, 0x8, R156 ;  /* 0x00000008a7a67825 */ /* 0x001fe200078e009c */
[----:B------:R-:W-:-:S03]  /*2170*/  IADD3 R125, PT, PT, R169, 0x600, RZ ;  /* 0x00000600a97d7810 */ /* 0x000fc60007ffe0ff */
        /* <DEDUP_REMOVED lines=12> */
[----:B------:R-:W5:Y:S02]  /*2240*/  LDG.E.64 R156, desc[UR12][R156.64] ;  /* 0x0000000c9c9c7981 */ /* 0x000f64000c1e1b00 */
.L_x_524:
[----:B------:R-:W0:Y:S01]  /*2250*/  SHFL.DOWN PT, R125, R128, 0x10, 0x1f ;  /* 0x0a001f00807d7f89 */ /* 0x000e2200000e0000 */
[----:B------:R-:W1:Y:S01]  /*2260*/  LDC R247, c[0x0][0x388] ;  /* 0x0000e200fff77b82 */ /* 0x000e620000000800 */
[C---:B-----5:R-:W-:Y:S01]  /*2270*/  ISETP.GE.AND P2, PT, R124.reuse, 0x1, PT ;  /* 0x000000017c00780c */ /* 0x060fe20003f46270 */
[----:B------:R-:W-:Y:S01]  /*2280*/  HFMA2 R241, -RZ, RZ, 0, 0 ;  /* 0x00000000fff17431 */ /* 0x000fe200000001ff */
[----:B------:R-:W2:Y:S01]  /*2290*/  SHFL.DOWN PT, R126, R129, 0x10, 0x1f ;  /* 0x0a001f00817e7f89 */ /* 0x000ea200000e0000 */
[----:B------:R-:W-:Y:S01]  /*22a0*/  BSSY.RECONVERGENT B0, `(.L_x_525) ;  /* 0x0000025000007945 */ /* 0x000fe20003800200 */
[----:B------:R-:W3:Y:S09]  /*22b0*/  S2R R229, SR_TID.X ;  /* 0x0000000000e57919 */ /* 0x000ef20000002100 */
[----:B------:R-:W-:Y:S01]  /*22c0*/  @P2 IADD3 R124, PT, PT, R124, -0x1, RZ ;  /* 0xffffffff7c7c2810 */ /* 0x000fe20007ffe0ff */
[----:B0-----:R-:W-:-:S04]  /*22d0*/  FADD.FTZ R125, R125, R128 ;  /* 0x000000807d7d7221 */ /* 0x001fc80000010000 */
[----:B-1----:R-:W-:Y:S02]  /*22e0*/  @P2 IMAD R124, R124, R247, RZ ;  /* 0x000000f77c7c2224 */ /* 0x002fe400078e02ff */
[----:B--2---:R-:W-:Y:S01]  /*22f0*/  FADD.FTZ R126, R126, R129 ;  /* 0x000000817e7e7221 */ /* 0x004fe20000010000 */
[----:B------:R-:W0:Y:S04]  /*2300*/  SHFL.DOWN PT, R130, R125, 0x8, 0x1f ;  /* 0x09001f007d827f89 */ /* 0x000e2800000e0000 */
[----:B------:R-:W1:Y:S01]  /*2310*/  SHFL.DOWN PT, R127, R126, 0x8, 0x1f ;  /* 0x09001f007e7f7f89 */ /* 0x000e6200000e0000 */
[----:B---3--:R-:W-:Y:S01]  /*2320*/  LOP3.LUT P3, RZ, R229, 0x1f, RZ, 0xc0, !PT ;  /* 0x0000001fe5ff7812 */ /* 0x008fe2000786c0ff */
[----:B0-----:R-:W-:Y:S01]  /*2330*/  FADD.FTZ R130, R125, R130 ;  /* 0x000000827d827221 */ /* 0x001fe20000010000 */
[----:B-1----:R-:W-:-:S04]  /*2340*/  FADD.FTZ R127, R126, R127 ;  /* 0x0000007f7e7f7221 */ /* 0x002fc80000010000 */
[----:B------:R-:W0:Y:S04]  /*2350*/  SHFL.DOWN PT, R131, R130, 0x4, 0x1f ;  /* 0x08801f0082837f89 */ /* 0x000e2800000e0000 */
[----:B------:R-:W1:Y:S01]  /*2360*/  SHFL.DOWN PT, R132, R127, 0x4, 0x1f ;  /* 0x08801f007f847f89 */ /* 0x000e6200000e0000 */
[----:B0-----:R-:W-:Y:S01]  /*2370*/  FADD.FTZ R131, R130, R131 ;  /* 0x0000008382837221 */ /* 0x001fe20000010000 */
[----:B-1----:R-:W-:-:S04]  /*2380*/  FADD.FTZ R132, R127, R132 ;  /* 0x000000847f847221 */ /* 0x002fc80000010000 */
[----:B------:R-:W0:Y:S01]  /*2390*/  SHFL.DOWN PT, R128, R131, 0x2, 0x1f ;  /* 0x08401f0083807f89 */ /* 0x000e2200000e0000 */
[----:B------:R-:W1:Y:S03]  /*23a0*/  @P2 LDC.64 R126, c[0x0][0x390] ;  /* 0x0000e400ff7e2b82 */ /* 0x000e660000000a00 */
[----:B------:R-:W2:Y:S01]  /*23b0*/  SHFL.DOWN PT, R129, R132, 0x2, 0x1f ;  /* 0x08401f0084817f89 */ /* 0x000ea200000e0000 */
[----:B0-----:R-:W-:Y:S01]  /*23c0*/  FADD.FTZ R128, R131, R128 ;  /* 0x0000008083807221 */ /* 0x001fe20000010000 */
[----:B------:R-:W-:Y:S01]  /*23d0*/  @P2 SHF.R.S32.HI R131, RZ, 0x1f, R124 ;  /* 0x0000001fff832819 */ /* 0x000fe2000001147c */
[----:B--2---:R-:W-:-:S03]  /*23e0*/  FADD.FTZ R129, R132, R129 ;  /* 0x0000008184817221 */ /* 0x004fc60000010000 */
[----:B------:R-:W0:Y:S01]  /*23f0*/  SHFL.DOWN PT, R125, R128, 0x1, 0x1f ;  /* 0x08201f00807d7f89 */ /* 0x000e2200000e0000 */
[----:B------:R-:W-:-:S03]  /*2400*/  @P2 LEA.HI R124, R131, R124, RZ, 0x2 ;  /* 0x0000007c837c2211 */ /* 0x000fc600078f10ff */
[----:B------:R-:W2:Y:S01]  /*2410*/  SHFL.DOWN PT, R130, R129, 0x1, 0x1f ;  /* 0x08201f0081827f89 */ /* 0x000ea200000e0000 */
[----:B------:R-:W-:-:S05]  /*2420*/  @P2 LEA.HI.SX32 R241, R124, R229, 0x1e ;  /* 0x000000e57cf12211 */ /* 0x000fca00078ff2ff */
[----:B-1----:R-:W-:-:S04]  /*2430*/  @P2 IMAD.WIDE.U32 R198, R241, 0x8, R126 ;  /* 0x00000008f1c62825 */ /* 0x002fc800078e007e */
[----:B0-----:R-:W-:Y:S01]  /*2440*/  FADD.FTZ R124, R128, R125 ;  /* 0x0000007d807c7221 */ /* 0x001fe20000010000 */
[----:B--2---:R-:W-:Y:S01]  /*2450*/  FADD.FTZ R125, R129, R130 ;  /* 0x00000082817d7221 */ /* 0x004fe20000010000 */
        /* <DEDUP_REMOVED lines=9> */
.L_x_526:
[----:B------:R-:W-:Y:S05]  /*24f0*/  BSYNC.RECONVERGENT B0 ;  /* 0x0000000000007941 */ /* 0x000fea0003800200 */
.L_x_525:
[----:B------:R-:W-:Y:S06]  /*2500*/  BAR.SYNC.DEFER_BLOCKING 0x0 ;  /* 0x0000000000007b1d */ /* 0x000fec0000010000 */
[----:B------:R-:W2:Y:S02]  /*2510*/  @P2 LDG.E.64 R198, desc[UR12][R198.64] ;  /* 0x0000000cc6c62981 */ /* 0x000ea4000c1e1b00 */
[----:B------:R-:W1:Y:S01]  /*2520*/  S2UR UR5, SR_CgaCtaId ;  /* 0x00000000000579c3 */ /* 0x000e620000008800 */
[----:B------:R-:W-:Y:S01]  /*2530*/  UMOV UR4, 0x400 ;  /* 0x0000040000047882 */ /* 0x000fe20000000000 */
[----:B------:R-:W-:Y:S01]  /*2540*/  UISETP.NE.U32.AND UP0, UPT, UR6, URZ, UPT ;  /* 0x000000ff0600728c */ /* 0x000fe2000bf05070 */
[----:B------:R-:W-:Y:S01]  /*2550*/  IMAD R247, R238, R247, RZ ;  /* 0x000000f7eef77224 */ /* 0x000fe200078e02ff */
[----:B------:R-:W-:-:S02]  /*2560*/  ISETP.NE.AND P3, PT, RZ, UR14, PT ;  /* 0x0000000eff007c0c */ /* 0x000fc4000bf65270 */
[----:B------:R-:W-:Y:S02]  /*2570*/  UISETP.NE.AND.EX UP0, UPT, UR7, URZ, UPT, UP0 ;  /* 0x000000ff0700728c */ /* 0x000fe4000bf05300 */
[----:B-1----:R-:W-:-:S04]  /*2580*/  ULEA UR4, UR5, UR4, 0x18 ;  /* 0x0000000405047291 */ /* 0x002fc8000f8ec0ff */
[----:B------:R-:W-:Y:S02]  /*2590*/  UIADD3 UR5, UPT, UPT, UR4, 0x7040, URZ ;  /* 0x0000704004057890 */ /* 0x000fe4000fffe0ff */
[----:B------:R-:W-:Y:S02]  /*25a0*/  @!UP1 UIADD3 UR5, UPT, UPT, UR4, 0x7000, URZ ;  /* 0x0000700004059890 */ /* 0x000fe4000fffe0ff */
[----:B------:R-:W-:Y:S02]  /*25b0*/  UIADD3 UR10, UPT, UPT, UR4, 0x7050, URZ ;  /* 0x00007050040a7890 */ /* 0x000fe4000fffe0ff */
[----:B------:R-:W-:Y:S02]  /*25c0*/  @!UP1 UIADD3 UR10, UPT, UPT, UR4, 0x7010, URZ ;  /* 0x00007010040a9890 */ /* 0x000fe4000fffe0ff */
[----:B------:R-:W-:Y:S02]  /*25d0*/  UIADD3 UR11, UPT, UPT, UR4, 0x7070, URZ ;  /* 0x00007070040b7890 */ /* 0x000fe4000fffe0ff */
[----:B------:R-:W-:Y:S01]  /*25e0*/  @!UP1 UIADD3 UR11, UPT, UPT, UR4, 0x7030, URZ ;  /* 0x00007030040b9890 */ /* 0x000fe2000fffe0ff */
[----:B0-----:R-:W0:Y:S01]  /*25f0*/  LDS.128 R124, [UR5] ;  /* 0x00000005ff7c7984 */ /* 0x001e220008000c00 */
[----:B------:R-:W-:-:S02]  /*2600*/  UIADD3 UR5, UPT, UPT, UR4, 0x7060, URZ ;  /* 0x0000706004057890 */ /* 0x000fc4000fffe0ff */
[----:B------:R-:W-:Y:S01]  /*2610*/  @!UP1 UIADD3 UR5, UPT, UPT, UR4, 0x7020, URZ ;  /* 0x0000702004059890 */ /* 0x000fe2000fffe0ff */
[----:B------:R-:W1:Y:S04]  /*2620*/  LDS.128 R128, [UR10] ;  /* 0x0000000aff807984 */ /* 0x000e680008000c00 */
[----:B------:R-:W-:Y:S04]  /*2630*/  LDS.128 R136, [UR11] ;  /* 0x0000000bff887984 */ /* 0x000fe80008000c00 */
[----:B------:R-:W3:Y:S01]  /*2640*/  LDS.128 R132, [UR5] ;  /* 0x00000005ff847984 */ /* 0x000ee20008000c00 */
[----:B0-----:R-:W-:Y:S01]  /*2650*/  FADD.FTZ R249, RZ, R124 ;  /* 0x0000007cfff97221 */ /* 0x001fe20000010000 */
[----:B------:R-:W-:-:S03]  /*2660*/  FADD.FTZ R124, RZ, R125 ;  /* 0x0000007dff7c7221 */ /* 0x000fc60000010000 */
[----:B------:R-:W-:Y:S01]  /*2670*/  FADD.FTZ R249, R126, R249 ;  /* 0x000000f97ef97221 */ /* 0x000fe20000010000 */
[----:B------:R-:W-:Y:S01]  /*2680*/  FADD.FTZ R124, R127, R124 ;  /* 0x0000007c7f7c7221 */ /* 0x000fe20000010000 */
[----:B------:R-:W-:Y:S02]  /*2690*/  SHF.R.S32.HI R126, RZ, 0x1f, R247 ;  /* 0x0000001fff7e7819 */ /* 0x000fe400000114f7 */
[----:B-1----:R-:W-:Y:S01]  /*26a0*/  FADD.FTZ R249, R249, R128 ;  /* 0x00000080f9f97221 */ /* 0x002fe20000010000 */
[----:B------:R-:W-:Y:S01]  /*26b0*/  FADD.FTZ R124, R124, R129 ;  /* 0x000000817c7c7221 */ /* 0x000fe20000010000 */
[----:B------:R-:W-:Y:S02]  /*26c0*/  LEA.HI R126, R126, R247, RZ, 0x2 ;  /* 0x000000f77e7e7211 */ /* 0x000fe400078f10ff */
[----:B------:R-:W-:Y:S01]  /*26d0*/  FADD.FTZ R249, R130, R249 ;  /* 0x000000f982f97221 */ /* 0x000fe20000010000 */
[----:B------:R-:W-:Y:S01]  /*26e0*/  FADD.FTZ R124, R131, R124 ;  /* 0x0000007c837c7221 */ /* 0x000fe20000010000 */
[----:B------:R-:W-:-:S02]  /*26f0*/  LEA.HI.SX32 R128, R126, R229, 0x1e ;  /* 0x000000e57e807211 */ /* 0x000fc400078ff2ff */
[----:B---3--:R-:W-:Y:S01]  /*2700*/  FADD.FTZ R249, R249, R132 ;  /* 0x00000084f9f97221 */ /* 0x008fe20000010000 */
[----:B------:R-:W-:-:S03]  /*2710*/  FADD.FTZ R124, R124, R133 ;  /* 0x000000857c7c7221 */ /* 0x000fc60000010000 */
[----:B------:R-:W-:Y:S01]  /*2720*/  FADD.FTZ R249, R134, R249 ;  /* 0x000000f986f97221 */ /* 0x000fe20000010000 */
[----:B------:R-:W-:-:S03]  /*2730*/  FADD.FTZ R124, R135, R124 ;  /* 0x0000007c877c7221 */ /* 0x000fc60000010000 */
[----:B------:R-:W-:Y:S01]  /*2740*/  FADD.FTZ R249, R249, R136 ;  /* 0x00000088f9f97221 */ /* 0x000fe20000010000 */
[----:B------:R-:W-:-:S03]  /*2750*/  FADD.FTZ R124, R124, R137 ;  /* 0x000000897c7c7221 */ /* 0x000fc60000010000 */
[----:B------:R-:W-:Y:S01]  /*2760*/  FADD.FTZ R130, R138, R249 ;  /* 0x000000f98a827221 */ /* 0x000fe20000010000 */
[----:B------:R-:W-:-:S03]  /*2770*/  FADD.FTZ R124, R139, R124 ;  /* 0x0000007c8b7c7221 */ /* 0x000fc60000010000 */
[----:B------:R-:W-:Y:S01]  /*2780*/  FMUL.FTZ R130, R130, UR16 ;  /* 0x0000001082827c20 */ /* 0x000fe20008410000 */
[----:B------:R-:W-:-:S04]  /*2790*/  FMUL.FTZ R129, R124, UR16 ;  /* 0x000000107c817c20 */ /* 0x000fc80008410000 */
[----:B------:R-:W-:Y:S02]  /*27a0*/  FSEL R130, R130, RZ, !P3 ;  /* 0x000000ff82827208 */ /* 0x000fe40005800000 */
[C-C-:B--2---:R-:W-:Y:S02]  /*27b0*/  @P2 SHF.R.U64 R125, R198.reuse, 0x10, R199.reuse ;  /* 0x00000010c67d2819 */ /* 0x144fe400000012c7 */
[----:B------:R-:W-:Y:S02]  /*27c0*/  @P2 PRMT R244, R199, 0x7610, R244 ;  /* 0x00007610c7f42816 */ /* 0x000fe400000000f4 */
[----:B------:R-:W-:Y:S02]  /*27d0*/  @P2 SHF.R.U32.HI R199, RZ, 0x10, R199 ;  /* 0x00000010ffc72819 */ /* 0x000fe400000116c7 */
[----:B------:R-:W-:Y:S02]  /*27e0*/  @P2 PRMT R242, R198, 0x7610, R242 ;  /* 0x00007610c6f22816 */ /* 0x000fe400000000f2 */
[----:B------:R-:W-:-:S02]  /*27f0*/  @P2 PRMT R243, R125, 0x7610, R243 ;  /* 0x000076107df32816 */ /* 0x000fc400000000f3 */
[----:B------:R-:W-:Y:S01]  /*2800*/  @P2 PRMT R245, R199, 0x7610, R245 ;  /* 0x00007610c7f52816 */ /* 0x000fe200000000f5 */
        /* <DEDUP_REMOVED lines=8> */
[----:B------:R-:W-:Y:S02]  /*2890*/  ISETP.GT.AND P1, PT, R239, RZ, PT ;  /* 0x000000ffef00720c */ /* 0x000fe40003f24270 */
[----:B------:R-:W-:Y:S01]  /*28a0*/  SHF.L.U32 R124, R184, 0x10, RZ ;  /* 0x00000010b87c7819 */ /* 0x000fe200000006ff */
[----:B------:R-:W-:-:S04]  /*28b0*/  FADD.FTZ R125, R228, -R125 ;  /* 0x8000007de47d7221 */ /* 0x000fc80000010000 */
[----:B------:R-:W-:-:S05]  /*28c0*/  FMUL.FTZ R125, R240, R125 ;  /* 0x0000007df07d7220 */ /* 0x000fca0000410000 */
[----:B------:R-:W-:-:S05]  /*28d0*/  FSEL R125, R125, RZ, P1 ;  /* 0x000000ff7d7d7208 */ /* 0x000fca0000800000 */
[----:B------:R-:W-:-:S04]  /*28e0*/  FMUL.FTZ R125, R125, UR17 ;  /* 0x000000117d7d7c20 */ /* 0x000fc80008410000 */
[----:B------:R-:W-:Y:S01]  /*28f0*/  FMUL.FTZ R126, R125, R124 ;  /* 0x0000007c7d7e7220 */ /* 0x000fe20000410000 */
[----:B------:R-:W-:-:S04]  /*2900*/  SHF.L.U32 R124, R242, 0x10, RZ ;  /* 0x00000010f27c7819 */ /* 0x000fc800000006ff */
[----:B------:R-:W-:Y:S01]  /*2910*/  F2FP.BF16.F32.PACK_AB R126, RZ, R126 ;  /* 0x0000007eff7e723e */ /* 0x000fe200000010ff */
[----:B------:R-:W-:-:S03]  /*2920*/  FFMA.FTZ R76, R125, R124, R76 ;  /* 0x0000007c7d4c7223 */ /* 0x000fc6000001004c */
[----:B------:R-:W-:-:S07]  /*2930*/  PRMT R237, R126, 0x7610, R237 ;  /* 0x000076107eed7816 */ /* 0x000fce00000000ed */
.L_x_529:
[----:B------:R-:W-:Y:S05]  /*2940*/  @!P2 BRA `(.L_x_530) ;  /* 0x000000000030a947 */ /* 0x000fea0003800000 */
[----:B------:R-:W-:Y:S01]  /*2950*/  FFMA.FTZ R125, R226, R129, R130 ;  /* 0x00000081e27d7223 */ /* 0x000fe20000010082 */
[----:B------:R-:W-:Y:S02]  /*2960*/  ISETP.GT.AND P1, PT, R239, RZ, PT ;  /* 0x000000ffef00720c */ /* 0x000fe40003f24270 */
[----:B------:R-:W-:Y:S01]  /*2970*/  SHF.L.U32 R127, R14, 0x10, RZ ;  /* 0x000000100e7f7819 */ /* 0x000fe200000006ff */
[----:B------:R-:W-:-:S04]  /*2980*/  FADD.FTZ R125, R222, -R125 ;  /* 0x8000007dde7d7221 */ /* 0x000fc80000010000 */
[----:B------:R-:W-:-:S05]  /*2990*/  FMUL.FTZ R125, R240, R125 ;  /* 0x0000007df07d7220 */ /* 0x000fca0000410000 */
[----:B------:R-:W-:-:S05]  /*29a0*/  FSEL R125, R125, RZ, P1 ;  /* 0x000000ff7d7d7208 */ /* 0x000fca0000800000 */
[----:B------:R-:W-:Y:S01]  /*29b0*/  FMUL.FTZ R124, R125, UR17 ;  /* 0x000000117d7c7c20 */ /* 0x000fe20008410000 */
[----:B------:R-:W-:-:S03]  /*29c0*/  SHF.L.U32 R125, R243, 0x10, RZ ;  /* 0x00000010f37d7819 */ /* 0x000fc600000006ff */
[C---:B------:R-:W-:Y:S02]  /*29d0*/  FMUL.FTZ R127, R124.reuse, R127 ;  /* 0x0000007f7c7f7220 */ /* 0x040fe40000410000 */
[----:B------:R-:W-:-:S03]  /*29e0*/  FFMA.FTZ R77, R124, R125, R77 ;  /* 0x0000007d7c4d7223 */ /* 0x000fc6000001004d */
[----:B------:R-:W-:-:S04]  /*29f0*/  F2FP.BF16.F32.PACK_AB R127, RZ, R127 ;  /* 0x0000007fff7f723e */ /* 0x000fc800000010ff */
[----:B------:R-:W-:-:S07]  /*2a00*/  PRMT R230, R127, 0x7610, R230 ;  /* 0x000076107fe67816 */ /* 0x000fce00000000e6 */
.L_x_530:
[----:B------:R-:W-:Y:S05]  /*2a10*/  @!P2 BRA `(.L_x_531) ;  /* 0x000000000030a947 */ /* 0x000fea0003800000 */
[----:B------:R-:W-:Y:S01]  /*2a20*/  FFMA.FTZ R124, R227, R129, R130 ;  /* 0x00000081e37c7223 */ /* 0x000fe20000010082 */
[----:B------:R-:W-:-:S03]  /*2a30*/  ISETP.GT.AND P1, PT, R239, RZ, PT ;  /* 0x000000ffef00720c */ /* 0x000fc60003f24270 */
[----:B------:R-:W-:Y:S01]  /*2a40*/  FADD.FTZ R125, R225, -R124 ;  /* 0x8000007ce17d7221 */ /* 0x000fe20000010000 */
[----:B------:R-:W-:-:S03]  /*2a50*/  IMAD.U32 R124, R185, 0x10000, RZ ;  /* 0x00010000b97c7824 */ /* 0x000fc600078e00ff */
        /* <DEDUP_REMOVED lines=8> */
.L_x_531:
        /* <DEDUP_REMOVED lines=12> */
[----:B------:R-:W-:Y:S01]  /*2ba0*/  PRMT R232, R127, 0x7610, R232 ;  /* 0x000076107fe87816 */ /* 0x000fe200000000e8 */
[----:B------:R-:W-:Y:S06]  /*2bb0*/  BRA `(.L_x_532) ;  /* 0x0000000800a07947 */ /* 0x000fec0003800000 */
.L_x_528:
[-CC-:B------:R-:W-:Y:S01]  /*2bc0*/  FFMA.FTZ R125, R3, R129.reuse, R130.reuse ;  /* 0x00000081037d7223 */ /* 0x180fe20000010082 */
[-CC-:B------:R-:W-:Y:S01]  /*2bd0*/  FFMA.FTZ R127, R226, R129.reuse, R130.reuse ;  /* 0x00000081e27f7223 */ /* 0x180fe20000010082 */
[-CC-:B------:R-:W-:Y:S01]  /*2be0*/  FFMA.FTZ R124, R227, R129.reuse, R130.reuse ;  /* 0x00000081e37c7223 */ /* 0x180fe20000010082 */
[----:B------:R-:W-:Y:S01]  /*2bf0*/  FFMA.FTZ R133, R224, R129, R130 ;  /* 0x00000081e0857223 */ /* 0x000fe20000010082 */
[----:B------:R-:W-:Y:S01]  /*2c00*/  FADD.FTZ R125, R228, -R125 ;  /* 0x8000007de47d7221 */ /* 0x000fe20000010000 */
[----:B------:R-:W-:Y:S01]  /*2c10*/  FADD.FTZ R127, R222, -R127 ;  /* 0x8000007fde7f7221 */ /* 0x000fe20000010000 */
[----:B------:R-:W-:Y:S01]  /*2c20*/  ISETP.GT.AND P1, PT, R239, RZ, PT ;  /* 0x000000ffef00720c */ /* 0x000fe20003f24270 */
[----:B------:R-:W-:Y:S01]  /*2c30*/  FADD.FTZ R131, R225, -R124 ;  /* 0x8000007ce1837221 */ /* 0x000fe20000010000 */
[----:B------:R-:W-:Y:S01]  /*2c40*/  FMUL.FTZ R125, R240, R125 ;  /* 0x0000007df07d7220 */ /* 0x000fe20000410000 */
[----:B------:R-:W-:Y:S01]  /*2c50*/  FADD.FTZ R133, R220, -R133 ;  /* 0x80000085dc857221 */ /* 0x000fe20000010000 */
[----:B------:R-:W-:-:S03]  /*2c60*/  FMUL.FTZ R127, R240, R127 ;  /* 0x0000007ff07f7220 */ /* 0x000fc60000410000 */
[----:B------:R-:W-:Y:S01]  /*2c70*/  FSEL R126, R125, RZ, P1 ;  /* 0x000000ff7d7e7208 */ /* 0x000fe20000800000 */
[----:B------:R-:W-:Y:S06]  /*2c80*/  @!P2 BRA `(.L_x_533) ;  /* 0x00000000001ca947 */ /* 0x000fec0003800000 */
[----:B------:R-:W-:Y:S01]  /*2c90*/  SHF.L.U32 R124, R184, 0x10, RZ ;  /* 0x00000010b87c7819 */ /* 0x000fe200000006ff */
[----:B------:R-:W-:Y:S01]  /*2ca0*/  FMUL.FTZ R125, R126, UR17 ;  /* 0x000000117e7d7c20 */ /* 0x000fe20008410000 */
[----:B------:R-:W-:-:S03]  /*2cb0*/  SHF.L.U32 R135, R242, 0x10, RZ ;  /* 0x00000010f2877819 */ /* 0x000fc600000006ff */
[-C--:B------:R-:W-:Y:S02]  /*2cc0*/  FMUL.FTZ R124, R124, R125.reuse ;  /* 0x0000007d7c7c7220 */ /* 0x080fe40000410000 */
[----:B------:R-:W-:-:S03]  /*2cd0*/  FFMA.FTZ R76, R135, R125, R76 ;  /* 0x0000007d874c7223 */ /* 0x000fc6000001004c */
[----:B------:R-:W-:-:S04]  /*2ce0*/  F2FP.BF16.F32.PACK_AB R124, RZ, R124 ;  /* 0x0000007cff7c723e */ /* 0x000fc800000010ff */
[----:B------:R-:W-:-:S07]  /*2cf0*/  PRMT R237, R124, 0x7610, R237 ;  /* 0x000076107ced7816 */ /* 0x000fce00000000ed */
.L_x_533:
[----:B------:R-:W-:Y:S01]  /*2d00*/  F2FP.BF16.F32.PACK_AB R233, RZ, R126 ;  /* 0x0000007effe9723e */ /* 0x000fe200000010ff */
[C---:B------:R-:W-:Y:S01]  /*2d10*/  FMUL.FTZ R131, R240.reuse, R131 ;  /* 0x00000083f0837220 */ /* 0x040fe20000410000 */
[----:B------:R-:W-:Y:S01]  /*2d20*/  FMUL.FTZ R133, R240, R133 ;  /* 0x00000085f0857220 */ /* 0x000fe20000410000 */
        /* <DEDUP_REMOVED lines=9> */
.L_x_534:
[----:B------:R-:W-:Y:S02]  /*2dc0*/  F2FP.BF16.F32.PACK_AB R234, RZ, R127 ;  /* 0x0000007fffea723e */ /* 0x000fe400000010ff */
[----:B------:R-:W-:Y:S02]  /*2dd0*/  FSEL R133, R133, RZ, P1 ;  /* 0x000000ff85857208 */ /* 0x000fe40000800000 */
[----:B------:R-:W-:Y:S01]  /*2de0*/  FSEL R131, R131, RZ, P1 ;  /* 0x000000ff83837208 */ /* 0x000fe20000800000 */
[----:B------:R-:W-:Y:S06]  /*2df0*/  @!P2 BRA `(.L_x_535) ;  /* 0x00000000001ca947 */ /* 0x000fec0003800000 */
[----:B------:R-:W-:Y:S01]  /*2e00*/  SHF.L.U32 R124, R185, 0x10, RZ ;  /* 0x00000010b97c7819 */ /* 0x000fe200000006ff */
[----:B------:R-:W-:Y:S01]  /*2e10*/  FMUL.FTZ R125, R131, UR17 ;  /* 0x00000011837d7c20 */ /* 0x000fe20008410000 */
[----:B------:R-:W-:-:S03]  /*2e20*/  IMAD.U32 R127, R244, 0x10000, RZ ;  /* 0x00010000f47f7824 */ /* 0x000fc600078e00ff */
[-C--:B------:R-:W-:Y:S01]  /*2e30*/  FMUL.FTZ R124, R124, R125.reuse ;  /* 0x0000007d7c7c7220 */ /* 0x080fe20000410000 */
[----:B------:R-:W-:-:S04]  /*2e40*/  FFMA.FTZ R78, R127, R125, R78 ;  /* 0x0000007d7f4e7223 */ /* 0x000fc8000001004e */
[----:B------:R-:W-:-:S04]  /*2e50*/  F2FP.BF16.F32.PACK_AB R124, RZ, R124 ;  /* 0x0000007cff7c723e */ /* 0x000fc800000010ff */
[----:B------:R-:W-:-:S07]  /*2e60*/  PRMT R231, R124, 0x7610, R231 ;  /* 0x000076107ce77816 */ /* 0x000fce00000000e7 */
.L_x_535:
[----:B------:R-:W-:Y:S02]  /*2e70*/  F2FP.BF16.F32.PACK_AB R131, RZ, R131 ;  /* 0x00000083ff83723e */ /* 0x000fe400000010ff */
[----:B------:R-:W-:Y:S02]  /*2e80*/  F2FP.BF16.F32.PACK_AB R236, RZ, R133 ;  /* 0x00000085ffec723e */ /* 0x000fe400000010ff */
[----:B------:R-:W-:Y:S01]  /*2e90*/  PRMT R235, R131, 0x7610, R235 ;  /* 0x0000761083eb7816 */ /* 0x000fe200000000eb */
[----:B------:R-:W-:Y:S06]  /*2ea0*/  @!P2 BRA `(.L_x_532) ;  /* 0x0000000400e4a947 */ /* 0x000fec0003800000 */
        /* <DEDUP_REMOVED lines=8> */
.L_x_527:
[----:B------:R-:W-:Y:S01]  /*2f30*/  UMOV UR4, UR8 ;  /* 0x0000000800047c82 */ /* 0x000fe20008000000 */
[----:B------:R-:W-:Y:S01]  /*2f40*/  UMOV UR5, UR9 ;  /* 0x0000000900057c82 */ /* 0x000fe20008000000 */
[----:B------:R-:W-:-:S04]  /*2f50*/  UISETP.NE.U32.AND UP0, UPT, UR4, URZ, UPT ;  /* 0x000000ff0400728c */ /* 0x000fc8000bf05070 */
[----:B------:R-:W-:-:S09]  /*2f60*/  UISETP.NE.AND.EX UP0, UPT, UR5, URZ, UPT, UP0 ;  /* 0x000000ff0500728c */ /* 0x000fd2000bf05300 */
[----:B------:R-:W-:Y:S05]  /*2f70*/  BRA.U UP0, `(.L_x_536) ;  /* 0x0000000100d07547 */ /* 0x000fea000b800000 */
[----:B------:R-:W-:Y:S01]  /*2f80*/  ISETP.GT.AND P1, PT, R239, RZ, PT ;  /* 0x000000ffef00720c */ /* 0x000fe20003f24270 */
[----:B------:R-:W-:-:S12]  /*2f90*/  @!P2 BRA `(.L_x_537) ;  /* 0x00000000002ca947 */ /* 0x000fd80003800000 */
[----:B------:R-:W-:Y:S01]  /*2fa0*/  @P1 FFMA.FTZ R127, R3, R129, R130 ;  /* 0x00000081037f1223 */ /* 0x000fe20000010082 */
[----:B------:R-:W-:Y:S02]  /*2fb0*/  SHF.L.U32 R125, R168, 0x10, RZ ;  /* 0x00000010a87d7819 */ /* 0x000fe400000006ff */
[----:B------:R-:W-:Y:S01]  /*2fc0*/  SHF.L.U32 R124, R184, 0x10, RZ ;  /* 0x00000010b87c7819 */ /* 0x000fe200000006ff */
[----:B------:R-:W-:-:S04]  /*2fd0*/  @P1 FADD.FTZ R127, R228, -R127 ;  /* 0x8000007fe47f1221 */ /* 0x000fc80000010000 */
[----:B------:R-:W-:Y:S01]  /*2fe0*/  @P1 FFMA.FTZ R125, R240, R127, R125 ;  /* 0x0000007ff07d1223 */ /* 0x000fe2000001007d */
[----:B------:R-:W-:-:S03]  /*2ff0*/  SHF.L.U32 R127, R242, 0x10, RZ ;  /* 0x00000010f27f7819 */ /* 0x000fc600000006ff */
[----:B------:R-:W-:-:S04]  /*3000*/  FMUL.FTZ R125, R125, UR17 ;  /* 0x000000117d7d7c20 */ /* 0x000fc80008410000 */
[-C--:B------:R-:W-:Y:S01]  /*3010*/  FMUL.FTZ R124, R124, R125.reuse ;  /* 0x0000007d7c7c7220 */ /* 0x080fe20000410000 */
[----:B------:R-:W-:-:S04]  /*3020*/  FFMA.FTZ R76, R127, R125, R76 ;  /* 0x0000007d7f4c7223 */ /* 0x000fc8000001004c */
[----:B------:R-:W-:-:S04]  /*3030*/  F2FP.BF16.F32.PACK_AB R124, RZ, R124 ;  /* 0x0000007cff7c723e */ /* 0x000fc800000010ff */
[----:B------:R-:W-:-:S07]  /*3040*/  PRMT R237, R124, 0x7610, R237 ;  /* 0x000076107ced7816 */ /* 0x000fce00000000ed */
.L_x_537:
[----:B------:R-:W-:Y:S05]  /*3050*/  @!P2 BRA `(.L_x_538) ;  /* 0x000000000030a947 */ /* 0x000fea0003800000 */
[----:B------:R-:W-:Y:S01]  /*3060*/  SHF.R.U64 R125, R168, 0x10, R169 ;  /* 0x00000010a87d7819 */ /* 0x000fe200000012a9 */
        /* <DEDUP_REMOVED lines=11> */
.L_x_538:
[----:B------:R-:W-:Y:S05]  /*3120*/  @!P2 BRA `(.L_x_539) ;  /* 0x00000000002ca947 */ /* 0x000fea0003800000 */
[----:B------:R-:W-:Y:S01]  /*3130*/  @P1 FFMA.FTZ R124, R227, R129, R130 ;  /* 0x00000081e37c1223 */ /* 0x000fe20000010082 */
[----:B------:R-:W-:Y:S01]  /*3140*/  IMAD.U32 R125, R169, 0x10000, RZ ;  /* 0x00010000a97d7824 */ /* 0x000fe200078e00ff */
[----:B------:R-:W-:Y:S02]  /*3150*/  SHF.L.U32 R127, R244, 0x10, RZ ;  /* 0x00000010f47f7819 */ /* 0x000fe400000006ff */
        /* <DEDUP_REMOVED lines=8> */
.L_x_539:
[----:B------:R-:W-:Y:S05]  /*31e0*/  @!P2 BRA `(.L_x_532) ;  /* 0x000000040014a947 */ /* 0x000fea0003800000 */
[----:B------:R-:W-:Y:S01]  /*31f0*/  SHF.R.U32.HI R125, RZ, 0x10, R169 ;  /* 0x00000010ff7d7819 */ /* 0x000fe200000116a9 */
        /* <DEDUP_REMOVED lines=10> */
[----:B------:R-:W-:Y:S01]  /*32a0*/  PRMT R232, R125, 0x7610, R232 ;  /* 0x000076107de87816 */ /* 0x000fe200000000e8 */
[----:B------:R-:W-:Y:S06]  /*32b0*/  BRA `(.L_x_532) ;  /* 0x0000000000e07947 */ /* 0x000fec0003800000 */
.L_x_536:
[----:B------:R-:W-:Y:S01]  /*32c0*/  ISETP.GT.AND P3, PT, R239, RZ, PT ;  /* 0x000000ffef00720c */ /* 0x000fe20003f64270 */
[----:B------:R-:W-:Y:S01]  /*32d0*/  @P1 FFMA.FTZ R125, R3, R129, R130 ;  /* 0x00000081037d1223 */ /* 0x000fe20000010082 */
[C---:B------:R-:W-:Y:S02]  /*32e0*/  SHF.L.U32 R131, R168.reuse, 0x10, RZ ;  /* 0x00000010a8837819 */ /* 0x040fe400000006ff */
[----:B------:R-:W-:Y:S01]  /*32f0*/  SHF.R.U64 R133, R168, 0x10, R169 ;  /* 0x00000010a8857819 */ /* 0x000fe200000012a9 */
[----:B------:R-:W-:Y:S01]  /*3300*/  @P1 FADD.FTZ R125, R228, -R125 ;  /* 0x8000007de47d1221 */ /* 0x000fe20000010000 */
[----:B------:R-:W-:Y:S02]  /*3310*/  SHF.R.U32.HI R132, RZ, 0x10, R169 ;  /* 0x00000010ff847819 */ /* 0x000fe400000116a9 */
[----:B------:R-:W-:Y:S01]  /*3320*/  SHF.L.U32 R133, R133, 0x10, RZ ;  /* 0x0000001085857819 */ /* 0x000fe200000006ff */
[----:B------:R-:W-:Y:S01]  /*3330*/  @P1 FFMA.FTZ R131, R240, R125, R131 ;  /* 0x0000007df0831223 */ /* 0x000fe20000010083 */
[----:B------:R-:W-:-:S03]  /*3340*/  SHF.L.U32 R127, R169, 0x10, RZ ;  /* 0x00000010a97f7819 */ /* 0x000fc600000006ff */
[-CC-:B------:R-:W-:Y:S01]  /*3350*/  @P3 FFMA.FTZ R125, R226, R129.reuse, R130.reuse ;  /* 0x00000081e27d3223 */ /* 0x180fe20000010082 */
[-CC-:B------:R-:W-:Y:S01]  /*3360*/  @P3 FFMA.FTZ R126, R227, R129.reuse, R130.reuse ;  /* 0x00000081e37e3223 */ /* 0x180fe20000010082 */
[----:B------:R-:W-:Y:S01]  /*3370*/  @P3 FFMA.FTZ R135, R224, R129, R130 ;  /* 0x00000081e0873223 */ /* 0x000fe20000010082 */
[----:B------:R-:W-:Y:S01]  /*3380*/  F2FP.BF16.F32.PACK_AB R233, RZ, R131 ;  /* 0x00000083ffe9723e */ /* 0x000fe200000010ff */
[----:B------:R-:W-:Y:S01]  /*3390*/  @P3 FADD.FTZ R124, R222, -R125 ;  /* 0x8000007dde7c3221 */ /* 0x000fe20000010000 */
[----:B------:R-:W-:Y:S02]  /*33a0*/  IMAD.U32 R125, R132, 0x10000, RZ ;  /* 0x00010000847d7824 */ /* 0x000fe400078e00ff */
[----:B------:R-:W-:Y:S01]  /*33b0*/  @P3 FADD.FTZ R126, R225, -R126 ;  /* 0x8000007ee17e3221 */ /* 0x000fe20000010000 */
[----:B------:R-:W-:Y:S01]  /*33c0*/  @P3 FADD.FTZ R132, R220, -R135 ;  /* 0x80000087dc843221 */ /* 0x000fe20000010000 */
[C---:B------:R-:W-:Y:S02]  /*33d0*/  @P3 FFMA.FTZ R133, R240.reuse, R124, R133 ;  /* 0x0000007cf0853223 */ /* 0x040fe40000010085 */
[C---:B------:R-:W-:Y:S01]  /*33e0*/  @P3 FFMA.FTZ R127, R240.reuse, R126, R127 ;  /* 0x0000007ef07f3223 */ /* 0x040fe2000001007f */
[----:B------:R-:W-:-:S02]  /*33f0*/  @P3 FFMA.FTZ R125, R240, R132, R125 ;  /* 0x00000084f07d3223 */ /* 0x000fc4000001007d */
[----:B------:R-:W-:Y:S01]  /*3400*/  F2FP.BF16.F32.PACK_AB R234, RZ, R133 ;  /* 0x00000085ffea723e */ /* 0x000fe200000010ff */
        /* <DEDUP_REMOVED lines=8> */
.L_x_540:
[----:B------:R-:W-:Y:S05]  /*3490*/  @!P2 BRA `(.L_x_541) ;  /* 0x00000000001ca947 */ /* 0x000fea0003800000 */
[----:B------:R-:W-:Y:S01]  /*34a0*/  SHF.L.U32 R131, R14, 0x10, RZ ;  /* 0x000000100e837819 */ /* 0x000fe200000006ff */
[----:B------:R-:W-:Y:S01]  /*34b0*/  FMUL.FTZ R124, R133, UR17 ;  /* 0x00000011857c7c20 */ /* 0x000fe20008410000 */
[----:B------:R-:W-:-:S03]  /*34c0*/  SHF.L.U32 R132, R243, 0x10, RZ ;  /* 0x00000010f3847819 */ /* 0x000fc600000006ff */
[-C--:B------:R-:W-:Y:S02]  /*34d0*/  FMUL.FTZ R126, R131, R124.reuse ;  /* 0x0000007c837e7220 */ /* 0x080fe40000410000 */
[----:B------:R-:W-:-:S03]  /*34e0*/  FFMA.FTZ R77, R132, R124, R77 ;  /* 0x0000007c844d7223 */ /* 0x000fc6000001004d */
[----:B------:R-:W-:-:S04]  /*34f0*/  F2FP.BF16.F32.PACK_AB R126, RZ, R126 ;  /* 0x0000007eff7e723e */ /* 0x000fc800000010ff */
[----:B------:R-:W-:-:S07]  /*3500*/  PRMT R230, R126, 0x7610, R230 ;  /* 0x000076107ee67816 */ /* 0x000fce00000000e6 */
.L_x_541:
        /* <DEDUP_REMOVED lines=8> */
.L_x_542:
        /* <DEDUP_REMOVED lines=11> */
.L_x_532:
[----:B------:R-:W-:Y:S01]  /*3640*/  UISETP.NE.U32.AND UP0, UPT, UR4, URZ, UPT ;  /* 0x000000ff0400728c */ /* 0x000fe2000bf05070 */
[----:B------:R-:W-:-:S03]  /*3650*/  VIADD R133, R241, 0x100 ;  /* 0x00000100f1857836 */ /* 0x000fc60000000000 */
        /* <DEDUP_REMOVED lines=10> */
.L_x_543:
        /* <DEDUP_REMOVED lines=9> */
.L_x_544:
[----:B------:R-:W-:Y:S05]  /*3790*/  @!P2 BRA `(.L_x_545) ;  /* 0x00000000001ca947 */ /* 0x000fea0003800000 */
[----:B01----:R-:W0:Y:S02]  /*37a0*/  LDC.64 R124, c[0x0][0x390] ;  /* 0x0000e400ff7c7b82 */ /* 0x003e240000000a00 */
[----:B0-----:R-:W-:-:S06]  /*37b0*/  IMAD.WIDE.U32 R124, R133, 0x8, R124 ;  /* 0x00000008857c7825 */ /* 0x001fcc00078e007c */
[----:B------:R-:W2:Y:S02]  /*37c0*/  LDG.E.64 R124, desc[UR12][R124.64] ;  /* 0x0000000c7c7c7981 */ /* 0x000ea4000c1e1b00 */
[C-C-:B--2---:R-:W-:Y:S02]  /*37d0*/  SHF.R.U64 R243, R124.reuse, 0x10, R125.reuse ;  /* 0x000000107cf37819 */ /* 0x144fe4000000127d */
[----:B------:R-:W-:Y:S02]  /*37e0*/  SHF.R.U32.HI R245, RZ, 0x10, R125 ;  /* 0x00000010fff57819 */ /* 0x000fe4000001167d */
[----:B------:R-:W-:Y:S02]  /*37f0*/  PRMT R242, R124, 0x7610, R242 ;  /* 0x000076107cf27816 */ /* 0x000fe400000000f2 */
[----:B------:R-:W-:-:S07]  /*3800*/  PRMT R244, R125, 0x7610, R244 ;  /* 0x000076107df47816 */ /* 0x000fce00000000f4 */
.L_x_545:
[----:B------:R-:W-:Y:S05]  /*3810*/  @!P0 BRA `(.L_x_546) ;  /* 0x0000000400b88947 */ /* 0x000fea0003800000 */
[----:B------:R-:W-:Y:S05]  /*3820*/  BRA.U !UP0, `(.L_x_547) ;  /* 0x0000000108e47547 */ /* 0x000fea000b800000 */
[----:B------:R-:W-:Y:S02]  /*3830*/  ISETP.GT.AND P1, PT, R239, RZ, PT ;  /* 0x000000ffef00720c */ /* 0x000fe40003f24270 */
[C---:B------:R-:W-:Y:S02]  /*3840*/  SHF.R.U64 R135, R166.reuse, 0x10, R167 ;  /* 0x00000010a6877819 */ /* 0x040fe400000012a7 */
[----:B------:R-:W-:Y:S02]  /*3850*/  SHF.L.U32 R131, R166, 0x10, RZ ;  /* 0x00000010a6837819 */ /* 0x000fe400000006ff */
[----:B------:R-:W-:Y:S02]  /*3860*/  SHF.L.U32 R135, R135, 0x10, RZ ;  /* 0x0000001087877819 */ /* 0x000fe400000006ff */
[----:B01----:R-:W-:-:S05]  /*3870*/  SHF.L.U32 R127, R167, 0x10, RZ ;  /* 0x00000010a77f7819 */ /* 0x003fca00000006ff */
[-CC-:B------:R-:W-:Y:S01]  /*3880*/  @P1 FFMA.FTZ R124, R223, R129.reuse, R130.reuse ;  /* 0x00000081df7c1223 */ /* 0x180fe20000010082 */
[-CC-:B------:R-:W-:Y:S01]  /*3890*/  @P1 FFMA.FTZ R125, R218, R129.reuse, R130.reuse ;  /* 0x00000081da7d1223 */ /* 0x180fe20000010082 */
[-C--:B------:R-:W-:Y:S02]  /*38a0*/  @P1 FFMA.FTZ R137, R216, R129.reuse, R130 ;  /* 0x00000081d8891223 */ /* 0x080fe40000010082 */
[----:B------:R-:W-:Y:S01]  /*38b0*/  @P1 FADD.FTZ R124, R219, -R124 ;  /* 0x8000007cdb7c1221 */ /* 0x000fe20000010000 */
[----:B------:R-:W-:Y:S01]  /*38c0*/  @P1 FADD.FTZ R126, R214, -R125 ;  /* 0x8000007dd67e1221 */ /* 0x000fe20000010000 */
[----:B------:R-:W-:Y:S02]  /*38d0*/  SHF.R.U32.HI R125, RZ, 0x10, R167 ;  /* 0x00000010ff7d7819 */ /* 0x000fe400000116a7 */
[C---:B------:R-:W-:Y:S01]  /*38e0*/  @P1 FFMA.FTZ R131, R240.reuse, R124, R131 ;  /* 0x0000007cf0831223 */ /* 0x040fe20000010083 */
[----:B------:R-:W-:Y:S01]  /*38f0*/  @P1 FFMA.FTZ R124, R221, R129, R130 ;  /* 0x00000081dd7c1223 */ /* 0x000fe20000010082 */
[----:B------:R-:W-:Y:S01]  /*3900*/  @P1 FFMA.FTZ R135, R240, R126, R135 ;  /* 0x0000007ef0871223 */ /* 0x000fe20000010087 */
[----:B------:R-:W-:Y:S01]  /*3910*/  SHF.L.U32 R125, R125, 0x10, RZ ;  /* 0x000000107d7d7819 */ /* 0x000fe200000006ff */
[----:B------:R-:W-:Y:S01]  /*3920*/  @P1 FADD.FTZ R126, R212, -R137 ;  /* 0x80000089d47e1221 */ /* 0x000fe20000010000 */
[----:B------:R-:W-:Y:S01]  /*3930*/  @P1 FADD.FTZ R124, R217, -R124 ;  /* 0x8000007cd97c1221 */ /* 0x000fe20000010000 */
[----:B------:R-:W-:-:S02]  /*3940*/  F2FP.BF16.F32.PACK_AB R233, RZ, R131 ;  /* 0x00000083ffe9723e */ /* 0x000fc400000010ff */
[C---:B------:R-:W-:Y:S01]  /*3950*/  @P1 FFMA.FTZ R125, R240.reuse, R126, R125 ;  /* 0x0000007ef07d1223 */ /* 0x040fe2000001007d */
[----:B------:R-:W-:Y:S01]  /*3960*/  @P1 FFMA.FTZ R127, R240, R124, R127 ;  /* 0x0000007cf07f1223 */ /* 0x000fe2000001007f */
[----:B------:R-:W-:Y:S01]  /*3970*/  F2FP.BF16.F32.PACK_AB R234, RZ, R135 ;  /* 0x00000087ffea723e */ /* 0x000fe200000010ff */
[----:B------:R-:W-:Y:S06]  /*3980*/  @!P2 BRA `(.L_x_548) ;  /* 0x00000000001ca947 */ /* 0x000fec0003800000 */
[----:B------:R-:W-:Y:S01]  /*3990*/  SHF.L.U32 R124, R186, 0x10, RZ ;  /* 0x00000010ba7c7819 */ /* 0x000fe200000006ff */
[----:B------:R-:W-:Y:S01]  /*39a0*/  FMUL.FTZ R131, R131, UR17 ;  /* 0x0000001183837c20 */ /* 0x000fe20008410000 */
[----:B------:R-:W-:-:S03]  /*39b0*/  SHF.L.U32 R137, R242, 0x10, RZ ;  /* 0x00000010f2897819 */ /* 0x000fc600000006ff */
[----:B------:R-:W-:Y:S02]  /*39c0*/  FMUL.FTZ R124, R131, R124 ;  /* 0x0000007c837c7220 */ /* 0x000fe40000410000 */
[----:B------:R-:W-:-:S03]  /*39d0*/  FFMA.FTZ R72, R137, R131, R72 ;  /* 0x0000008389487223 */ /* 0x000fc60000010048 */
[----:B------:R-:W-:-:S04]  /*39e0*/  F2FP.BF16.F32.PACK_AB R124, RZ, R124 ;  /* 0x0000007cff7c723e */ /* 0x000fc800000010ff */
[----:B------:R-:W-:-:S07]  /*39f0*/  PRMT R237, R124, 0x7610, R237 ;  /* 0x000076107ced7816 */ /* 0x000fce00000000ed */
.L_x_548:
[----:B------:R-:W-:Y:S05]  /*3a00*/  @!P2 BRA `(.L_x_549) ;  /* 0x00000000001ca947 */ /* 0x000fea0003800000 */
[----:B------:R-:W-:Y:S01]  /*3a10*/  SHF.L.U32 R131, R12, 0x10, RZ ;  /* 0x000000100c837819 */ /* 0x000fe200000006ff */
[----:B------:R-:W-:Y:S01]  /*3a20*/  FMUL.FTZ R124, R135, UR17 ;  /* 0x00000011877c7c20 */ /* 0x000fe20008410000 */
[----:B------:R-:W-:-:S03]  /*3a30*/  SHF.L.U32 R126, R243, 0x10, RZ ;  /* 0x00000010f37e7819 */ /* 0x000fc600000006ff */
[----:B------:R-:W-:Y:S02]  /*3a40*/  FMUL.FTZ R131, R124, R131 ;  /* 0x000000837c837220 */ /* 0x000fe40000410000 */
[----:B------:R-:W-:-:S03]  /*3a50*/  FFMA.FTZ R73, R126, R124, R73 ;  /* 0x0000007c7e497223 */ /* 0x000fc60000010049 */
[----:B------:R-:W-:-:S04]  /*3a60*/  F2FP.BF16.F32.PACK_AB R131, RZ, R131 ;  /* 0x00000083ff83723e */ /* 0x000fc800000010ff */
[----:B------:R-:W-:-:S07]  /*3a70*/  PRMT R230, R131, 0x7610, R230 ;  /* 0x0000761083e67816 */ /* 0x000fce00000000e6 */
.L_x_549:
[----:B------:R-:W-:Y:S05]  /*3a80*/  @!P2 BRA `(.L_x_550) ;  /* 0x00000000001ca947 */ /* 0x000fea0003800000 */
[----:B------:R-:W-:Y:S02]  /*3a90*/  IMAD.U32 R124, R187, 0x10000, RZ ;  /* 0x00010000bb7c7824 */ /* 0x000fe400078e00ff */
[----:B------:R-:W-:Y:S01]  /*3aa0*/  FMUL.FTZ R131, R127, UR17 ;  /* 0x000000117f837c20 */ /* 0x000fe20008410000 */
[----:B------:R-:W-:-:S03]  /*3ab0*/  SHF.L.U32 R135, R244, 0x10, RZ ;  /* 0x00000010f4877819 */ /* 0x000fc600000006ff */
[----:B------:R-:W-:Y:S02]  /*3ac0*/  FMUL.FTZ R124, R131, R124 ;  /* 0x0000007c837c7220 */ /* 0x000fe40000410000 */
[----:B------:R-:W-:-:S03]  /*3ad0*/  FFMA.FTZ R74, R135, R131, R74 ;  /* 0x00000083874a7223 */ /* 0x000fc6000001004a */
[----:B------:R-:W-:-:S04]  /*3ae0*/  F2FP.BF16.F32.PACK_AB R124, RZ, R124 ;  /* 0x0000007cff7c723e */ /* 0x000fc800000010ff */
[----:B------:R-:W-:-:S07]  /*3af0*/  PRMT R231, R124, 0x7610, R231 ;  /* 0x000076107ce77816 */ /* 0x000fce00000000e7 */
.L_x_550:
[----:B------:R-:W-:Y:S02]  /*3b00*/  F2FP.BF16.F32.PACK_AB R127, RZ, R127 ;  /* 0x0000007fff7f723e */ /* 0x000fe400000010ff */
[----:B------:R-:W-:Y:S02]  /*3b10*/  F2FP.BF16.F32.PACK_AB R236, RZ, R125 ;  /* 0x0000007dffec723e */ /* 0x000fe400000010ff */
[----:B------:R-:W-:Y:S01]  /*3b20*/  PRMT R235, R127, 0x7610, R235 ;  /* 0x000076107feb7816 */ /* 0x000fe200000000eb */
[----:B------:R-:W-:Y:S06]  /*3b30*/  @!P2 BRA `(.L_x_551) ;  /* 0x0000000800a4a947 */ /* 0x000fec0003800000 */
        /* <DEDUP_REMOVED lines=8> */
.L_x_547:
[----:B------:R-:W-:Y:S01]  /*3bc0*/  ISETP.GT.AND P1, PT, R239, RZ, PT ;  /* 0x000000ffef00720c */ /* 0x000fe20003f24270 */
[----:B------:R-:W-:-:S12]  /*3bd0*/  @!P2 BRA `(.L_x_552) ;  /* 0x00000000002ca947 */ /* 0x000fd80003800000 */
[----:B01----:R-:W-:Y:S01]  /*3be0*/  @P1 FFMA.FTZ R124, R223, R129, R130 ;  /* 0x00000081df7c1223 */ /* 0x003fe20000010082 */
        /* <DEDUP_REMOVED lines=10> */
.L_x_552:
[----:B------:R-:W-:Y:S05]  /*3c90*/  @!P2 BRA `(.L_x_553) ;  /* 0x000000000030a947 */ /* 0x000fea0003800000 */
[----:B01----:R-:W-:Y:S01]  /*3ca0*/  SHF.R.U64 R125, R166, 0x10, R167 ;  /* 0x00000010a67d7819 */ /* 0x003fe200000012a7 */
[----:B------:R-:W-:Y:S01]  /*3cb0*/  @P1 FFMA.FTZ R127, R218, R129, R130 ;  /* 0x00000081da7f1223 */ /* 0x000fe20000010082 */
[----:B------:R-:W-:Y:S02]  /*3cc0*/  IMAD.U32 R126, R243, 0x10000, RZ ;  /* 0x00010000f37e7824 */ /* 0x000fe400078e00ff */
        /* <DEDUP_REMOVED lines=9> */
.L_x_553:
[----:B------:R-:W-:Y:S05]  /*3d60*/  @!P2 BRA `(.L_x_554) ;  /* 0x00000000002ca947 */ /* 0x000fea0003800000 */
        /* <DEDUP_REMOVED lines=11> */
.L_x_554:
[----:B------:R-:W-:Y:S05]  /*3e20*/  @!P2 BRA `(.L_x_551) ;  /* 0x0000000400e8a947 */ /* 0x000fea0003800000 */
[----:B01----:R-:W-:Y:S01]  /*3e30*/  SHF.R.U32.HI R125, RZ, 0x10, R167 ;  /* 0x00000010ff7d7819 */ /* 0x003fe200000116a7 */
        /* <DEDUP_REMOVED lines=12> */
.L_x_546:
[----:B------:R-:W-:Y:S05]  /*3f00*/  BRA.U !UP0, `(.L_x_555) ;  /* 0x0000000108e07547 */ /* 0x000fea000b800000 */
[-CC-:B01----:R-:W-:Y:S01]  /*3f10*/  FFMA.FTZ R124, R223, R129.reuse, R130.reuse ;  /* 0x00000081df7c7223 */ /* 0x183fe20000010082 */
[-CC-:B------:R-:W-:Y:S01]  /*3f20*/  FFMA.FTZ R127, R218, R129.reuse, R130.reuse ;  /* 0x00000081da7f7223 */ /* 0x180fe20000010082 */
[-CC-:B------:R-:W-:Y:S01]  /*3f30*/  FFMA.FTZ R126, R221, R129.reuse, R130.reuse ;  /* 0x00000081dd7e7223 */ /* 0x180fe20000010082 */
[----:B------:R-:W-:Y:S01]  /*3f40*/  FFMA.FTZ R131, R216, R129, R130 ;  /* 0x00000081d8837223 */ /* 0x000fe20000010082 */
[----:B------:R-:W-:Y:S01]  /*3f50*/  FADD.FTZ R125, R219, -R124 ;  /* 0x8000007cdb7d7221 */ /* 0x000fe20000010000 */
[----:B------:R-:W-:Y:S01]  /*3f60*/  FADD.FTZ R127, R214, -R127 ;  /* 0x8000007fd67f7221 */ /* 0x000fe20000010000 */
[----:B------:R-:W-:Y:S01]  /*3f70*/  ISETP.GT.AND P1, PT, R239, RZ, PT ;  /* 0x000000ffef00720c */ /* 0x000fe20003f24270 */
[----:B------:R-:W-:Y:S01]  /*3f80*/  FADD.FTZ R135, R217, -R126 ;  /* 0x8000007ed9877221 */ /* 0x000fe20000010000 */
[C---:B------:R-:W-:Y:S01]  /*3f90*/  FMUL.FTZ R124, R240.reuse, R125 ;  /* 0x0000007df07c7220 */ /* 0x040fe20000410000 */
[----:B------:R-:W-:Y:S01]  /*3fa0*/  FMUL.FTZ R126, R240, R127 ;  /* 0x0000007ff07e7220 */ /* 0x000fe20000410000 */
[----:B------:R-:W-:-:S03]  /*3fb0*/  FADD.FTZ R137, R212, -R131 ;  /* 0x80000083d4897221 */ /* 0x000fc60000010000 */
        /* <DEDUP_REMOVED lines=9> */
.L_x_556:
[----:B------:R-:W-:Y:S01]  /*4050*/  F2FP.BF16.F32.PACK_AB R233, RZ, R127 ;  /* 0x0000007fffe9723e */ /* 0x000fe200000010ff */
[C---:B------:R-:W-:Y:S01]  /*4060*/  FMUL.FTZ R127, R240.reuse, R135 ;  /* 0x00000087f07f7220 */ /* 0x040fe20000410000 */
[----:B------:R-:W-:Y:S01]  /*4070*/  FMUL.FTZ R131, R240, R137 ;  /* 0x00000089f0837220 */ /* 0x000fe20000410000 */
[----:B------:R-:W-:Y:S01]  /*4080*/  FSEL R126, R126, RZ, P1 ;  /* 0x000000ff7e7e7208 */ /* 0x000fe20000800000 */
[----:B------:R-:W-:Y:S06]  /*4090*/  @!P2 BRA `(.L_x_557) ;  /* 0x00000000001ca947 */ /* 0x000fec0003800000 */
[----:B------:R-:W-:Y:S02]  /*40a0*/  IMAD.U32 R125, R12, 0x10000, RZ ;  /* 0x000100000c7d7824 */ /* 0x000fe400078e00ff */
[----:B------:R-:W-:Y:S01]  /*40b0*/  FMUL.FTZ R124, R126, UR17 ;  /* 0x000000117e7c7c20 */ /* 0x000fe20008410000 */
[----:B------:R-:W-:-:S03]  /*40c0*/  SHF.L.U32 R132, R243, 0x10, RZ ;  /* 0x00000010f3847819 */ /* 0x000fc600000006ff */
[-C--:B------:R-:W-:Y:S02]  /*40d0*/  FMUL.FTZ R125, R125, R124.reuse ;  /* 0x0000007c7d7d7220 */ /* 0x080fe40000410000 */
[----:B------:R-:W-:-:S03]  /*40e0*/  FFMA.FTZ R73, R132, R124, R73 ;  /* 0x0000007c84497223 */ /* 0x000fc60000010049 */
[----:B------:R-:W-:-:S04]  /*40f0*/  F2FP.BF16.F32.PACK_AB R125, RZ, R125 ;  /* 0x0000007dff7d723e */ /* 0x000fc800000010ff */
[----:B------:R-:W-:-:S07]  /*4100*/  PRMT R230, R125, 0x7610, R230 ;  /* 0x000076107de67816 */ /* 0x000fce00000000e6 */
.L_x_557:
[----:B------:R-:W-:Y:S02]  /*4110*/  F2FP.BF16.F32.PACK_AB R126, RZ, R126 ;  /* 0x0000007eff7e723e */ /* 0x000fe400000010ff */
[----:B------:R-:W-:Y:S02]  /*4120*/  FSEL R131, R131, RZ, P1 ;  /* 0x000000ff83837208 */ /* 0x000fe40000800000 */
        /* <DEDUP_REMOVED lines=9> */
.L_x_558:
[----:B------:R-:W-:Y:S02]  /*41c0*/  F2FP.BF16.F32.PACK_AB R127, RZ, R127 ;  /* 0x0000007fff7f723e */ /* 0x000fe400000010ff */
[----:B------:R-:W-:Y:S02]  /*41d0*/  F2FP.BF16.F32.PACK_AB R236, RZ, R131 ;  /* 0x00000083ffec723e */ /* 0x000fe400000010ff */
[----:B------:R-:W-:Y:S02]  /*41e0*/  PRMT R234, R126, 0x7610, R234 ;  /* 0x000076107eea7816 */ /* 0x000fe400000000ea */
        /* <DEDUP_REMOVED lines=10> */
.L_x_555:
[----:B------:R-:W-:Y:S05]  /*4290*/  @!P2 BRA `(.L_x_559) ;  /* 0x000000000030a947 */ /* 0x000fea0003800000 */
[----:B01----:R-:W-:Y:S01]  /*42a0*/  FFMA.FTZ R124, R223, R129, R130 ;  /* 0x00000081df7c7223 */ /* 0x003fe20000010082 */
[----:B------:R-:W-:Y:S02]  /*42b0*/  ISETP.GT.AND P1, PT, R239, RZ, PT ;  /* 0x000000ffef00720c */ /* 0x000fe40003f24270 */
[----:B------:R-:W-:Y:S01]  /*42c0*/  SHF.L.U32 R127, R242, 0x10, RZ ;  /* 0x00000010f27f7819 */ /* 0x000fe200000006ff */
[----:B------:R-:W-:Y:S01]  /*42d0*/  FADD.FTZ R125, R219, -R124 ;  /* 0x8000007cdb7d7221 */ /* 0x000fe20000010000 */
[----:B------:R-:W-:-:S03]  /*42e0*/  SHF.L.U32 R124, R186, 0x10, RZ ;  /* 0x00000010ba7c7819 */ /* 0x000fc600000006ff */
[----:B------:R-:W-:-:S05]  /*42f0*/  FMUL.FTZ R125, R240, R125 ;  /* 0x0000007df07d7220 */ /* 0x000fca0000410000 */
[----:B------:R-:W-:-:S05]  /*4300*/  FSEL R125, R125, RZ, P1 ;  /* 0x000000ff7d7d7208 */ /* 0x000fca0000800000 */
[----:B------:R-:W-:-:S04]  /*4310*/  FMUL.FTZ R125, R125, UR17 ;  /* 0x000000117d7d7c20 */ /* 0x000fc80008410000 */
[-C--:B------:R-:W-:Y:S01]  /*4320*/  FMUL.FTZ R124, R124, R125.reuse ;  /* 0x0000007d7c7c7220 */ /* 0x080fe20000410000 */
[----:B------:R-:W-:-:S04]  /*4330*/  FFMA.FTZ R72, R127, R125, R72 ;  /* 0x0000007d7f487223 */ /* 0x000fc80000010048 */
[----:B------:R-:W-:-:S04]  /*4340*/  F2FP.BF16.F32.PACK_AB R124, RZ, R124 ;  /* 0x0000007cff7c723e */ /* 0x000fc800000010ff */
[----:B------:R-:W-:-:S07]  /*4350*/  PRMT R237, R124, 0x7610, R237 ;  /* 0x000076107ced7816 */ /* 0x000fce00000000ed */
.L_x_559:
[----:B------:R-:W-:Y:S05]  /*4360*/  @!P2 BRA `(.L_x_560) ;  /* 0x000000000030a947 */ /* 0x000fea0003800000 */
[----:B01----:R-:W-:Y:S01]  /*4370*/  FFMA.FTZ R125, R218, R129, R130 ;  /* 0x00000081da7d7223 */ /* 0x003fe20000010082 */
[----:B------:R-:W-:Y:S01]  /*4380*/  ISETP.GT.AND P1, PT, R239, RZ, PT ;  /* 0x000000ffef00720c */ /* 0x000fe20003f24270 */
[----:B------:R-:W-:Y:S01]  /*4390*/  IMAD.U32 R126, R243, 0x10000, RZ ;  /* 0x00010000f37e7824 */ /* 0x000fe200078e00ff */
[----:B------:R-:W-:Y:S01]  /*43a0*/  SHF.L.U32 R127, R12, 0x10, RZ ;  /* 0x000000100c7f7819 */ /* 0x000fe200000006ff */
[----:B------:R-:W-:-:S04]  /*43b0*/  FADD.FTZ R125, R214, -R125 ;  /* 0x8000007dd67d7221 */ /* 0x000fc80000010000 */
[----:B------:R-:W-:-:S05]  /*43c0*/  FMUL.FTZ R125, R240, R125 ;  /* 0x0000007df07d7220 */ /* 0x000fca0000410000 */
[----:B------:R-:W-:-:S05]  /*43d0*/  FSEL R125, R125, RZ, P1 ;  /* 0x000000ff7d7d7208 */ /* 0x000fca0000800000 */
[----:B------:R-:W-:-:S04]  /*43e0*/  FMUL.FTZ R124, R125, UR17 ;  /* 0x000000117d7c7c20 */ /* 0x000fc80008410000 */
[-C--:B------:R-:W-:Y:S01]  /*43f0*/  FMUL.FTZ R125, R127, R124.reuse ;  /* 0x0000007c7f7d7220 */ /* 0x080fe20000410000 */
[----:B------:R-:W-:-:S04]  /*4400*/  FFMA.FTZ R73, R126, R124, R73 ;  /* 0x0000007c7e497223 */ /* 0x000fc80000010049 */
[----:B------:R-:W-:-:S04]  /*4410*/  F2FP.BF16.F32.PACK_AB R125, RZ, R125 ;  /* 0x0000007dff7d723e */ /* 0x000fc800000010ff */
[----:B------:R-:W-:-:S07]  /*4420*/  PRMT R230, R125, 0x7610, R230 ;  /* 0x000076107de67816 */ /* 0x000fce00000000e6 */
.L_x_560:
        /* <DEDUP_REMOVED lines=13> */
.L_x_561:
        /* <DEDUP_REMOVED lines=13> */
.L_x_551:
[----:B------:R-:W-:Y:S01]  /*45d0*/  IADD3 R131, PT, PT, R241, 0x200, RZ ;  /* 0x00000200f1837810 */ /* 0x000fe20007ffe0ff */
[----:B------:R-:W-:Y:S06]  /*45e0*/  BRA.U !UP0, `(.L_x_562) ;  /* 0x0000000108247547 */ /* 0x000fec000b800000 */
[----:B01----:R-:W0:Y:S01]  /*45f0*/  LDC.64 R126, c[0x0][0x478] ;  /* 0x00011e00ff7e7b82 */ /* 0x003e220000000a00 */
[----:B------:R-:W-:Y:S02]  /*4600*/  LOP3.LUT R124, R234, 0xffff, RZ, 0xc0, !PT ;  /* 0x0000ffffea7c7812 */ /* 0x000fe400078ec0ff */
[----:B------:R-:W-:-:S03]  /*4610*/  PRMT R135, R235, 0x5410, R236 ;  /* 0x00005410eb877816 */ /* 0x000fc600000000ec */
[----:B------:R-:W-:-:S05]  /*4620*/  IMAD.WIDE.U32 R124, R124, 0x10000, RZ ;  /* 0x000100007c7c7825 */ /* 0x000fca00078e00ff */
[----:B------:R-:W-:Y:S02]  /*4630*/  LOP3.LUT R125, R135, R125, RZ, 0xfc, !PT ;  /* 0x0000007d877d7212 */ /* 0x000fe400078efcff */
[----:B------:R-:W-:Y:S02]  /*4640*/  IADD3 R135, PT, PT, R128, 0x100, RZ ;  /* 0x0000010080877810 */ /* 0x000fe40007ffe0ff */
[----:B------:R-:W-:-:S03]  /*4650*/  LOP3.LUT R124, R124, 0xffff, R233, 0xf8, !PT ;  /* 0x0000ffff7c7c7812 */ /* 0x000fc600078ef8e9 */
[----:B0-----:R-:W-:-:S05]  /*4660*/  IMAD.WIDE.U32 R126, R135, 0x8, R126 ;  /* 0x00000008877e7825 */ /* 0x001fca00078e007e */
[----:B------:R2:W-:Y:S02]  /*4670*/  STG.E.64 desc[UR12][R126.64], R124 ;  /* 0x0000007c7e007986 */ /* 0x0005e4000c101b0c */
.L_x_562:
        /* <DEDUP_REMOVED lines=9> */
.L_x_563:
[----:B------:R-:W-:Y:S05]  /*4710*/  @!P2 BRA `(.L_x_564) ;  /* 0x00000000001ca947 */ /* 0x000fea0003800000 */
[----:B0123--:R-:W0:Y:S02]  /*4720*/  LDC.64 R124, c[0x0][0x390] ;  /* 0x0000e400ff7c7b82 */ /* 0x00fe240000000a00 */
[----:B0-----:R-:W-:-:S06]  /*4730*/  IMAD.WIDE.U32 R124, R131, 0x8, R124 ;  /* 0x00000008837c7825 */ /* 0x001fcc00078e007c */
[----:B------:R-:W2:Y:S02]  /*4740*/  LDG.E.64 R124, desc[UR12][R124.64] ;  /* 0x0000000c7c7c7981 */ /* 0x000ea4000c1e1b00 */
[C-C-:B--2---:R-:W-:Y:S02]  /*4750*/  SHF.R.U64 R243, R124.reuse, 0x10, R125.reuse ;  /* 0x000000107cf37819 */ /* 0x144fe4000000127d */
[----:B------:R-:W-:Y:S02]  /*4760*/  SHF.R.U32.HI R245, RZ, 0x10, R125 ;  /* 0x00000010fff57819 */ /* 0x000fe4000001167d */
[----:B------:R-:W-:Y:S02]  /*4770*/  PRMT R242, R124, 0x7610, R242 ;  /* 0x000076107cf27816 */ /* 0x000fe400000000f2 */
[----:B------:R-:W-:-:S07]  /*4780*/  PRMT R244, R125, 0x7610, R244 ;  /* 0x000076107df47816 */ /* 0x000fce00000000f4 */
.L_x_564:
[----:B------:R-:W-:Y:S05]  /*4790*/  @!P0 BRA `(.L_x_565) ;  /* 0x0000000400b88947 */ /* 0x000fea0003800000 */
[----:B------:R-:W-:Y:S05]  /*47a0*/  BRA.U !UP0, `(.L_x_566) ;  /* 0x0000000108e47547 */ /* 0x000fea000b800000 */
[----:B------:R-:W-:Y:S01]  /*47b0*/  ISETP.GT.AND P1, PT, R239, RZ, PT ;  /* 0x000000ffef00720c */ /* 0x000fe20003f24270 */
[----:B0123--:R-:W-:Y:S01]  /*47c0*/  IMAD.U32 R127, R165, 0x10000, RZ ;  /* 0x00010000a57f7824 */ /* 0x00ffe200078e00ff */
[C---:B------:R-:W-:Y:S02]  /*47d0*/  SHF.R.U64 R135, R164.reuse, 0x10, R165 ;  /* 0x00000010a4877819 */ /* 0x040fe400000012a5 */
[----:B------:R-:W-:Y:S02]  /*47e0*/  SHF.L.U32 R133, R164, 0x10, RZ ;  /* 0x00000010a4857819 */ /* 0x000fe400000006ff */
[----:B------:R-:W-:-:S07]  /*47f0*/  SHF.L.U32 R135, R135, 0x10, RZ ;  /* 0x0000001087877819 */ /* 0x000fce00000006ff */
        /* <DEDUP_REMOVED lines=24> */
.L_x_567:
        /* <DEDUP_REMOVED lines=8> */
.L_x_568:
        /* <DEDUP_REMOVED lines=8> */
.L_x_569:
[----:B------:R-:W-:Y:S02]  /*4a80*/  F2FP.BF16.F32.PACK_AB R127, RZ, R127 ;  /* 0x0000007fff7f723e */ /* 0x000fe400000010ff */
[----:B------:R-:W-:Y:S02]  /*4a90*/  F2FP.BF16.F32.PACK_AB R236, RZ, R125 ;  /* 0x0000007dffec723e */ /* 0x000fe400000010ff */
[----:B------:R-:W-:Y:S01]  /*4aa0*/  PRMT R235, R127, 0x7610, R235 ;  /* 0x000076107feb7816 */ /* 0x000fe200000000eb */
[----:B------:R-:W-:Y:S06]  /*4ab0*/  @!P2 BRA `(.L_x_570) ;  /* 0x0000000800a4a947 */ /* 0x000fec0003800000 */
        /* <DEDUP_REMOVED lines=8> */
.L_x_566:
[----:B------:R-:W-:Y:S01]  /*4b40*/  ISETP.GT.AND P1, PT, R239, RZ, PT ;  /* 0x000000ffef00720c */ /* 0x000fe20003f24270 */
[----:B------:R-:W-:-:S12]  /*4b50*/  @!P2 BRA `(.L_x_571) ;  /* 0x00000000002ca947 */ /* 0x000fd80003800000 */
[----:B0123--:R-:W-:Y:S01]  /*4b60*/  @P1 FFMA.FTZ R124, R215, R129, R130 ;  /* 0x00000081d77c1223 */ /* 0x00ffe20000010082 */
        /* <DEDUP_REMOVED lines=10> */
.L_x_571:
[----:B------:R-:W-:Y:S05]  /*4c10*/  @!P2 BRA `(.L_x_572) ;  /* 0x000000000030a947 */ /* 0x000fea0003800000 */
[----:B0123--:R-:W-:Y:S01]  /*4c20*/  SHF.R.U64 R125, R164, 0x10, R165 ;  /* 0x00000010a47d7819 */ /* 0x00ffe200000012a5 */
        /* <DEDUP_REMOVED lines=11> */
.L_x_572:
[----:B------:R-:W-:Y:S05]  /*4ce0*/  @!P2 BRA `(.L_x_573) ;  /* 0x00000000002ca947 */ /* 0x000fea0003800000 */
[----:B0123--:R-:W-:Y:S01]  /*4cf0*/  @P1 FFMA.FTZ R124, R213, R129, R130 ;  /* 0x00000081d57c1223 */ /* 0x00ffe20000010082 */
[----:B------:R-:W-:Y:S01]  /*4d00*/  SHF.L.U32 R125, R165, 0x10, RZ ;  /* 0x00000010a57d7819 */ /* 0x000fe200000006ff */
[----:B------:R-:W-:Y:S02]  /*4d10*/  IMAD.U32 R127, R244, 0x10000, RZ ;  /* 0x00010000f47f7824 */ /* 0x000fe400078e00ff */
        /* <DEDUP_REMOVED lines=8> */
.L_x_573:
[----:B------:R-:W-:Y:S05]  /*4da0*/  @!P2 BRA `(.L_x_570) ;  /* 0x0000000400e8a947 */ /* 0x000fea0003800000 */
[----:B0123--:R-:W-:Y:S01]  /*4db0*/  SHF.R.U32.HI R125, RZ, 0x10, R165 ;  /* 0x00000010ff7d7819 */ /* 0x00ffe200000116a5 */
        /* <DEDUP_REMOVED lines=12> */
.L_x_565:
[----:B------:R-:W-:Y:S05]  /*4e80*/  BRA.U !UP0, `(.L_x_574) ;  /* 0x0000000108e07547 */ /* 0x000fea000b800000 */
[-CC-:B0123--:R-:W-:Y:S01]  /*4e90*/  FFMA.FTZ R124, R215, R129.reuse, R130.reuse ;  /* 0x00000081d77c7223 */ /* 0x18ffe20000010082 */
        /* <DEDUP_REMOVED lines=19> */
.L_x_575:
        /* <DEDUP_REMOVED lines=12> */
.L_x_576:
        /* <DEDUP_REMOVED lines=11> */
.L_x_577:
        /* <DEDUP_REMOVED lines=13> */
.L_x_574:
[----:B------:R-:W-:Y:S05]  /*5210*/  @!P2 BRA `(.L_x_578) ;  /* 0x000000000030a947 */ /* 0x000fea0003800000 */
[----:B0123--:R-:W-:Y:S01]  /*5220*/  FFMA.FTZ R124, R215, R129, R130 ;  /* 0x00000081d77c7223 */ /* 0x00ffe20000010082 */
        /* <DEDUP_REMOVED lines=11> */
.L_x_578:
        /* <DEDUP_REMOVED lines=13> */
.L_x_579:
        /* <DEDUP_REMOVED lines=13> */
.L_x_580:
[----:B------:R-:W-:Y:S05]  /*5480*/  @!P2 BRA `(.L_x_570) ;  /* 0x000000000030a947 */ /* 0x000fea0003800000 */
[----:B0123--:R-:W-:Y:S01]  /*5490*/  FFMA.FTZ R125, R208, R129, R130 ;  /* 0x00000081d07d7223 */ /* 0x00ffe20000010082 */
        /* <DEDUP_REMOVED lines=11> */
.L_x_570:
[----:B------:R-:W-:Y:S01]  /*5550*/  IADD3 R133, PT, PT, R241, 0x300, RZ ;  /* 0x00000300f1857810 */ /* 0x000fe20007ffe0ff */
[----:B------:R-:W-:Y:S06]  /*5560*/  BRA.U !UP0, `(.L_x_581) ;  /* 0x0000000108247547 */ /* 0x000fec000b800000 */
[----:B0123--:R-:W0:Y:S01]  /*5570*/  LDC.64 R126, c[0x0][0x478] ;  /* 0x00011e00ff7e7b82 */ /* 0x00fe220000000a00 */
        /* <DEDUP_REMOVED lines=8> */
.L_x_581:
        /* <DEDUP_REMOVED lines=9> */
.L_x_582:
[----:B------:R-:W-:Y:S05]  /*5690*/  @!P2 BRA `(.L_x_583) ;  /* 0x00000000001ca947 */ /* 0x000fea0003800000 */
[----:B01234-:R-:W0:Y:S02]  /*56a0*/  LDC.64 R124, c[0x0][0x390] ;  /* 0x0000e400ff7c7b82 */ /* 0x01fe240000000a00 */
[----:B0-----:R-:W-:-:S06]  /*56b0*/  IMAD.WIDE.U32 R124, R133, 0x8, R124 ;  /* 0x00000008857c7825 */ /* 0x001fcc00078e007c */
[----:B------:R-:W2:Y:S02]  /*56c0*/  LDG.E.64 R124, desc[UR12][R124.64] ;  /* 0x0000000c7c7c7981 */ /* 0x000ea4000c1e1b00 */
[C-C-:B--2---:R-:W-:Y:S02]  /*56d0*/  SHF.R.U64 R243, R124.reuse, 0x10, R125.reuse ;  /* 0x000000107cf37819 */ /* 0x144fe4000000127d */
[----:B------:R-:W-:Y:S02]  /*56e0*/  SHF.R.U32.HI R245, RZ, 0x10, R125 ;  /* 0x00000010fff57819 */ /* 0x000fe4000001167d */
[----:B------:R-:W-:Y:S02]  /*56f0*/  PRMT R242, R124, 0x7610, R242 ;  /* 0x000076107cf27816 */ /* 0x000fe400000000f2 */
[----:B------:R-:W-:-:S07]  /*5700*/  PRMT R244, R125, 0x7610, R244 ;  /* 0x000076107df47816 */ /* 0x000fce00000000f4 */
.L_x_583:
[----:B------:R-:W-:Y:S05]  /*5710*/  @!P0 BRA `(.L_x_584) ;  /* 0x0000000400b88947 */ /* 0x000fea0003800000 */
[----:B------:R-:W-:Y:S05]  /*5720*/  BRA.U !UP0, `(.L_x_585) ;  /* 0x0000000108e47547 */ /* 0x000fea000b800000 */
[----:B------:R-:W-:Y:S02]  /*5730*/  ISETP.GT.AND P1, PT, R239, RZ, PT ;  /* 0x000000ffef00720c */ /* 0x000fe40003f24270 */
[C---:B------:R-:W-:Y:S02]  /*5740*/  SHF.R.U64 R135, R162.reuse, 0x10, R163 ;  /* 0x00000010a2877819 */ /* 0x040fe400000012a3 */
[----:B------:R-:W-:Y:S02]  /*5750*/  SHF.L.U32 R131, R162, 0x10, RZ ;  /* 0x00000010a2837819 */ /* 0x000fe400000006ff */
[----:B------:R-:W-:Y:S02]  /*5760*/  SHF.L.U32 R135, R135, 0x10, RZ ;  /* 0x0000001087877819 */ /* 0x000fe400000006ff */
[----:B01234-:R-:W-:-:S05]  /*5770*/  SHF.L.U32 R127, R163, 0x10, RZ ;  /* 0x00000010a37f7819 */ /* 0x01ffca00000006ff */
        /* <DEDUP_REMOVED lines=19> */
[----:B------:R-:W-:-:S03]  /*58b0*/  IMAD.U32 R137, R242, 0x10000, RZ ;  /* 0x00010000f2897824 */ /* 0x000fc600078e00ff */
[----:B------:R-:W-:Y:S01]  /*58c0*/  FMUL.FTZ R124, R131, R124 ;  /* 0x0000007c837c7220 */ /* 0x000fe20000410000 */
[----:B------:R-:W-:-:S04]  /*58d0*/  FFMA.FTZ R64, R137, R131, R64 ;  /* 0x0000008389407223 */ /* 0x000fc80000010040 */
[----:B------:R-:W-:-:S04]  /*58e0*/  F2FP.BF16.F32.PACK_AB R124, RZ, R124 ;  /* 0x0000007cff7c723e */ /* 0x000fc800000010ff */
[----:B------:R-:W-:-:S07]  /*58f0*/  PRMT R237, R124, 0x7610, R237 ;  /* 0x000076107ced7816 */ /* 0x000fce00000000ed */
.L_x_586:
        /* <DEDUP_REMOVED lines=8> */
.L_x_587:
        /* <DEDUP_REMOVED lines=8> */
.L_x_588:
        /* <DEDUP_REMOVED lines=12> */
.L_x_585:
[----:B------:R-:W-:Y:S01]  /*5ac0*/  ISETP.GT.AND P1, PT, R239, RZ, PT ;  /* 0x000000ffef00720c */ /* 0x000fe20003f24270 */
[----:B------:R-:W-:-:S12]  /*5ad0*/  @!P2 BRA `(.L_x_590) ;  /* 0x00000000002ca947 */ /* 0x000fd80003800000 */
[----:B01234-:R-:W-:Y:S01]  /*5ae0*/  @P1 FFMA.FTZ R124, R207, R129, R130 ;  /* 0x00000081cf7c1223 */ /* 0x01ffe20000010082 */
        /* <DEDUP_REMOVED lines=10> */
.L_x_590:
[----:B------:R-:W-:Y:S05]  /*5b90*/  @!P2 BRA `(.L_x_591) ;  /* 0x000000000030a947 */ /* 0x000fea0003800000 */
[----:B01234-:R-:W-:Y:S01]  /*5ba0*/  SHF.R.U64 R125, R162, 0x10, R163 ;  /* 0x00000010a27d7819 */ /* 0x01ffe200000012a3 */
        /* <DEDUP_REMOVED lines=11> */
.L_x_591:
[----:B------:R-:W-:Y:S05]  /*5c60*/  @!P2 BRA `(.L_x_592) ;  /* 0x00000000002ca947 */ /* 0x000fea0003800000 */
[----:B01234-:R-:W-:Y:S01]  /*5c70*/  @P1 FFMA.FTZ R124, R205, R129, R130 ;  /* 0x00000081cd7c1223 */ /* 0x01ffe20000010082 */
        /* <DEDUP_REMOVED lines=10> */
.L_x_592:
[----:B------:R-:W-:Y:S05]  /*5d20*/  @!P2 BRA `(.L_x_589) ;  /* 0x0000000400e8a947 */ /* 0x000fea0003800000 */
[----:B01234-:R-:W-:Y:S01]  /*5d30*/  SHF.R.U32.HI R125, RZ, 0x10, R163 ;  /* 0x00000010ff7d7819 */ /* 0x01ffe200000116a3 */
        /* <DEDUP_REMOVED lines=12> */
.L_x_584:
[----:B------:R-:W-:Y:S05]  /*5e00*/  BRA.U !UP0, `(.L_x_593) ;  /* 0x0000000108e07547 */ /* 0x000fea000b800000 */
[-CC-:B01234-:R-:W-:Y:S01]  /*5e10*/  FFMA.FTZ R124, R207, R129.reuse, R130.reuse ;  /* 0x00000081cf7c7223 */ /* 0x19ffe20000010082 */
        /* <DEDUP_REMOVED lines=19> */
.L_x_594:
        /* <DEDUP_REMOVED lines=12> */
.L_x_595:
        /* <DEDUP_REMOVED lines=11> */
.L_x_596:
        /* <DEDUP_REMOVED lines=13> */
.L_x_593:
[----:B------:R-:W-:Y:S05]  /*6190*/  @!P2 BRA `(.L_x_597) ;  /* 0x000000000030a947 */ /* 0x000fea0003800000 */
[----:B01234-:R-:W-:Y:S01]  /*61a0*/  FFMA.FTZ R124, R207, R129, R130 ;  /* 0x00000081cf7c7223 */ /* 0x01ffe20000010082 */
[----:B------:R-:W-:Y:S02]  /*61b0*/  ISETP.GT.AND P1, PT, R239, RZ, PT ;  /* 0x000000ffef00720c */ /* 0x000fe40003f24270 */
[----:B------:R-:W-:Y:S01]  /*61c0*/  SHF.L.U32 R127, R242, 0x10, RZ ;  /* 0x00000010f27f7819 */ /* 0x000fe200000006ff */
[----:B------:R-:W-:Y:S01]  /*61d0*/  FADD.FTZ R125, R203, -R124 ;  /* 0x8000007ccb7d7221 */ /* 0x000fe20000010000 */
[----:B------:R-:W-:-:S03]  /*61e0*/  IMAD.U32 R124, R190, 0x10000, RZ ;  /* 0x00010000be7c7824 */ /* 0x000fc600078e00ff */
[----:B------:R-:W-:-:S05]  /*61f0*/  FMUL.FTZ R125, R240, R125 ;  /* 0x0000007df07d7220 */ /* 0x000fca0000410000 */
[----:B------:R-:W-:-:S05]  /*6200*/  FSEL R125, R125, RZ, P1 ;  /* 0x000000ff7d7d7208 */ /* 0x000fca0000800000 */
[----:B------:R-:W-:-:S04]  /*6210*/  FMUL.FTZ R125, R125, UR17 ;  /* 0x000000117d7d7c20 */ /* 0x000fc80008410000 */
[-C--:B------:R-:W-:Y:S01]  /*6220*/  FMUL.FTZ R124, R124, R125.reuse ;  /* 0x0000007d7c7c7220 */ /* 0x080fe20000410000 */
[----:B------:R-:W-:-:S04]  /*6230*/  FFMA.FTZ R64, R127, R125, R64 ;  /* 0x0000007d7f407223 */ /* 0x000fc80000010040 */
[----:B------:R-:W-:-:S04]  /*6240*/  F2FP.BF16.F32.PACK_AB R124, RZ, R124 ;  /* 0x0000007cff7c723e */ /* 0x000fc800000010ff */
[----:B------:R-:W-:-:S07]  /*6250*/  PRMT R237, R124, 0x7610, R237 ;  /* 0x000076107ced7816 */ /* 0x000fce00000000ed */
.L_x_597:
[----:B------:R-:W-:Y:S05]  /*6260*/  @!P2 BRA `(.L_x_598) ;  /* 0x000000000030a947 */ /* 0x000fea0003800000 */
[----:B01234-:R-:W-:Y:S01]  /*6270*/  FFMA.FTZ R125, R202, R129, R130 ;  /* 0x00000081ca7d7223 */ /* 0x01ffe20000010082 */
        /* <DEDUP_REMOVED lines=11> */
.L_x_598:
        /* <DEDUP_REMOVED lines=13> */
.L_x_599:
        /* <DEDUP_REMOVED lines=13> */
.L_x_589:
[----:B------:R-:W-:Y:S01]  /*64d0*/  IADD3 R131, PT, PT, R241, 0x400, RZ ;  /* 0x00000400f1837810 */ /* 0x000fe20007ffe0ff */
[----:B------:R-:W-:Y:S06]  /*64e0*/  BRA.U !UP0, `(.L_x_600) ;  /* 0x0000000108247547 */ /* 0x000fec000b800000 */
[----:B01234-:R-:W0:Y:S01]  /*64f0*/  LDC.64 R126, c[0x0][0x478] ;  /* 0x00011e00ff7e7b82 */ /* 0x01fe220000000a00 */
[----:B------:R-:W-:Y:S02]  /*6500*/  LOP3.LUT R124, R234, 0xffff, RZ, 0xc0, !PT ;  /* 0x0000ffffea7c7812 */ /* 0x000fe400078ec0ff */
[----:B------:R-:W-:-:S03]  /*6510*/  PRMT R135, R235, 0x5410, R236 ;  /* 0x00005410eb877816 */ /* 0x000fc600000000ec */
[----:B------:R-:W-:-:S05]  /*6520*/  IMAD.WIDE.U32 R124, R124, 0x10000, RZ ;  /* 0x000100007c7c7825 */ /* 0x000fca00078e00ff */
[----:B------:R-:W-:Y:S01]  /*6530*/  LOP3.LUT R125, R135, R125, RZ, 0xfc, !PT ;  /* 0x0000007d877d7212 */ /* 0x000fe200078efcff */
[----:B------:R-:W-:Y:S01]  /*6540*/  VIADD R135, R128, 0x300 ;  /* 0x0000030080877836 */ /* 0x000fe20000000000 */
[----:B------:R-:W-:-:S03]  /*6550*/  LOP3.LUT R124, R124, 0xffff, R233, 0xf8, !PT ;  /* 0x0000ffff7c7c7812 */ /* 0x000fc600078ef8e9 */
[----:B0-----:R-:W-:-:S05]  /*6560*/  IMAD.WIDE.U32 R126, R135, 0x8, R126 ;  /* 0x00000008877e7825 */ /* 0x001fca00078e007e */
[----:B------:R0:W-:Y:S02]  /*6570*/  STG.E.64 desc[UR12][R126.64], R124 ;  /* 0x0000007c7e007986 */ /* 0x0001e4000c101b0c */
.L_x_600:
        /* <DEDUP_REMOVED lines=9> */
.L_x_601:
        /* <DEDUP_REMOVED lines=8> */
.L_x_602:
[----:B------:R-:W-:Y:S05]  /*6690*/  @!P0 BRA `(.L_x_603) ;  /* 0x0000000400b88947 */ /* 0x000fea0003800000 */
[----:B------:R-:W-:Y:S05]  /*66a0*/  BRA.U !UP0, `(.L_x_604) ;  /* 0x0000000108e47547 */ /* 0x000fea000b800000 */
[----:B------:R-:W-:Y:S02]  /*66b0*/  ISETP.GT.AND P1, PT, R239, RZ, PT ;  /* 0x000000ffef00720c */ /* 0x000fe40003f24270 */
[C-C-:B------:R-:W-:Y:S02]  /*66c0*/  SHF.R.U64 R135, R160.reuse, 0x10, R161.reuse ;  /* 0x00000010a0877819 */ /* 0x140fe400000012a1 */
[----:B------:R-:W-:Y:S02]  /*66d0*/  SHF.L.U32 R133, R160, 0x10, RZ ;  /* 0x00000010a0857819 */ /* 0x000fe400000006ff */
[----:B------:R-:W-:Y:S02]  /*66e0*/  SHF.L.U32 R135, R135, 0x10, RZ ;  /* 0x0000001087877819 */ /* 0x000fe400000006ff */
[----:B01234-:R-:W-:Y:S02]  /*66f0*/  SHF.R.U32.HI R125, RZ, 0x10, R161 ;  /* 0x00000010ff7d7819 */ /* 0x01ffe400000116a1 */
[----:B------:R-:W-:-:S02]  /*6700*/  SHF.L.U32 R127, R161, 0x10, RZ ;  /* 0x00000010a17f7819 */ /* 0x000fc400000006ff */
[----:B------:R-:W-:Y:S01]  /*6710*/  SHF.L.U32 R125, R125, 0x10, RZ ;  /* 0x000000107d7d7819 */ /* 0x000fe200000006ff */
[-CC-:B------:R-:W-:Y:S01]  /*6720*/  @P1 FFMA.FTZ R124, R155, R129.reuse, R130.reuse ;  /* 0x000000819b7c1223 */ /* 0x180fe20000010082 */
[-CC-:B------:R-:W-:Y:S01]  /*6730*/  @P1 FFMA.FTZ R126, R150, R129.reuse, R130.reuse ;  /* 0x00000081967e1223 */ /* 0x180fe20000010082 */
[----:B------:R-:W-:Y:S02]  /*6740*/  @P1 FFMA.FTZ R137, R148, R129, R130 ;  /* 0x0000008194891223 */ /* 0x000fe40000010082 */
[----:B------:R-:W-:Y:S01]  /*6750*/  @P1 FADD.FTZ R124, R151, -R124 ;  /* 0x8000007c977c1221 */ /* 0x000fe20000010000 */
[----:B------:R-:W-:-:S03]  /*6760*/  @P1 FADD.FTZ R126, R147, -R126 ;  /* 0x8000007e937e1221 */ /* 0x000fc60000010000 */
[C---:B------:R-:W-:Y:S01]  /*6770*/  @P1 FFMA.FTZ R133, R240.reuse, R124, R133 ;  /* 0x0000007cf0851223 */ /* 0x040fe20000010085 */
[----:B------:R-:W-:Y:S01]  /*6780*/  @P1 FFMA.FTZ R124, R153, R129, R130 ;  /* 0x00000081997c1223 */ /* 0x000fe20000010082 */
[----:B------:R-:W-:Y:S01]  /*6790*/  @P1 FFMA.FTZ R135, R240, R126, R135 ;  /* 0x0000007ef0871223 */ /* 0x000fe20000010087 */
[----:B------:R-:W-:Y:S02]  /*67a0*/  @P1 FADD.FTZ R126, R146, -R137 ;  /* 0x80000089927e1221 */ /* 0x000fe40000010000 */
[----:B------:R-:W-:Y:S01]  /*67b0*/  @P1 FADD.FTZ R124, R149, -R124 ;  /* 0x8000007c957c1221 */ /* 0x000fe20000010000 */
[----:B------:R-:W-:Y:S01]  /*67c0*/  F2FP.BF16.F32.PACK_AB R233, RZ, R133 ;  /* 0x00000085ffe9723e */ /* 0x000fe200000010ff */
[C---:B------:R-:W-:Y:S01]  /*67d0*/  @P1 FFMA.FTZ R125, R240.reuse, R126, R125 ;  /* 0x0000007ef07d1223 */ /* 0x040fe2000001007d */
[----:B------:R-:W-:Y:S01]  /*67e0*/  F2FP.BF16.F32.PACK_AB R234, RZ, R135 ;  /* 0x00000087ffea723e */ /* 0x000fe200000010ff */
[----:B------:R-:W-:Y:S01]  /*67f0*/  @P1 FFMA.FTZ R127, R240, R124, R127 ;  /* 0x0000007cf07f1223 */ /* 0x000fe2000001007f */
        /* <DEDUP_REMOVED lines=8> */
.L_x_605:
        /* <DEDUP_REMOVED lines=8> */
.L_x_606:
        /* <DEDUP_REMOVED lines=8> */
.L_x_607:
        /* <DEDUP_REMOVED lines=12> */
.L_x_604:
[----:B------:R-:W-:Y:S01]  /*6a40*/  ISETP.GT.AND P1, PT, R239, RZ, PT ;  /* 0x000000ffef00720c */ /* 0x000fe20003f24270 */
[----:B------:R-:W-:-:S12]  /*6a50*/  @!P2 BRA `(.L_x_609) ;  /* 0x00000000002ca947 */ /* 0x000fd80003800000 */
        /* <DEDUP_REMOVED lines=11> */
.L_x_609:
[----:B------:R-:W-:Y:S05]  /*6b10*/  @!P2 BRA `(.L_x_610) ;  /* 0x000000000030a947 */ /* 0x000fea0003800000 */
[----:B01234-:R-:W-:Y:S01]  /*6b20*/  SHF.R.U64 R125, R160, 0x10, R161 ;  /* 0x00000010a07d7819 */ /* 0x01ffe200000012a1 */
[----:B------:R-:W-:Y:S01]  /*6b30*/  @P1 FFMA.FTZ R124, R150, R129, R130 ;  /* 0x00000081967c1223 */ /* 0x000fe20000010082 */
[----:B------:R-:W-:Y:S01]  /*6b40*/  SHF.L.U32 R127, R6, 0x10, RZ ;  /* 0x00000010067f7819 */ /* 0x000fe200000006ff */
[----:B------:R-:W-:Y:S01]  /*6b50*/  IMAD.U32 R126, R243, 0x10000, RZ ;  /* 0x00010000f37e7824 */ /* 0x000fe200078e00ff */
[----:B------:R-:W-:Y:S01]  /*6b60*/  SHF.L.U32 R125, R125, 0x10, RZ ;  /* 0x000000107d7d7819 */ /* 0x000fe200000006ff */
[----:B------:R-:W-:-:S04]  /*6b70*/  @P1 FADD.FTZ R124, R147, -R124 ;  /* 0x8000007c937c1221 */ /* 0x000fc80000010000 */
[----:B------:R-:W-:-:S04]  /*6b80*/  @P1 FFMA.FTZ R125, R240, R124, R125 ;  /* 0x0000007cf07d1223 */ /* 0x000fc8000001007d */
[----:B------:R-:W-:-:S04]  /*6b90*/  FMUL.FTZ R124, R125, UR17 ;  /* 0x000000117d7c7c20 */ /* 0x000fc80008410000 */
[-C--:B------:R-:W-:Y:S01]  /*6ba0*/  FMUL.FTZ R125, R127, R124.reuse ;  /* 0x0000007c7f7d7220 */ /* 0x080fe20000410000 */
[----:B------:R-:W-:-:S04]  /*6bb0*/  FFMA.FTZ R61, R126, R124, R61 ;  /* 0x0000007c7e3d7223 */ /* 0x000fc8000001003d */
[----:B------:R-:W-:-:S04]  /*6bc0*/  F2FP.BF16.F32.PACK_AB R125, RZ, R125 ;  /* 0x0000007dff7d723e */ /* 0x000fc800000010ff */
[----:B------:R-:W-:-:S07]  /*6bd0*/  PRMT R230, R125, 0x7610, R230 ;  /* 0x000076107de67816 */ /* 0x000fce00000000e6 */
.L_x_610:
        /* <DEDUP_REMOVED lines=12> */
.L_x_611:
[----:B------:R-:W-:Y:S05]  /*6ca0*/  @!P2 BRA `(.L_x_608) ;  /* 0x0000000400e8a947 */ /* 0x000fea0003800000 */
[----:B01234-:R-:W-:Y:S01]  /*6cb0*/  SHF.R.U32.HI R125, RZ, 0x10, R161 ;  /* 0x00000010ff7d7819 */ /* 0x01ffe200000116a1 */
        /* <DEDUP_REMOVED lines=12> */
.L_x_603:
        /* <DEDUP_REMOVED lines=21> */
.L_x_613:
        /* <DEDUP_REMOVED lines=12> */
.L_x_614:
        /* <DEDUP_REMOVED lines=11> */
.L_x_615:
        /* <DEDUP_REMOVED lines=13> */
.L_x_612:
        /* <DEDUP_REMOVED lines=13> */
.L_x_616:
[----:B------:R-:W-:Y:S05]  /*71e0*/  @!P2 BRA `(.L_x_617) ;  /* 0x000000000030a947 */ /* 0x000fea0003800000 */
[----:B01234-:R-:W-:Y:S01]  /*71f0*/  FFMA.FTZ R124, R150, R129, R130 ;  /* 0x00000081967c7223 */ /* 0x01ffe20000010082 */
        /* <DEDUP_REMOVED lines=11> */
.L_x_617:
        /* <DEDUP_REMOVED lines=13> */
.L_x_618:
        /* <DEDUP_REMOVED lines=13> */
.L_x_608:
[----:B------:R-:W-:Y:S01]  /*7450*/  IADD3 R132, PT, PT, R241, 0x500, RZ ;  /* 0x00000500f1847810 */ /* 0x000fe20007ffe0ff */
[----:B------:R-:W-:Y:S06]  /*7460*/  BRA.U !UP0, `(.L_x_619) ;  /* 0x0000000108247547 */ /* 0x000fec000b800000 */
[----:B01234-:R-:W0:Y:S01]  /*7470*/  LDC.64 R126, c[0x0][0x478] ;  /* 0x00011e00ff7e7b82 */ /* 0x01fe220000000a00 */
        /* <DEDUP_REMOVED lines=8> */
.L_x_619:
        /* <DEDUP_REMOVED lines=9> */
.L_x_620:
        /* <DEDUP_REMOVED lines=8> */
.L_x_621:
[----:B------:R-:W-:Y:S05]  /*7610*/  @!P0 BRA `(.L_x_622) ;  /* 0x0000000400b88947 */ /* 0x000fea0003800000 */
[----:B------:R-:W-:Y:S05]  /*7620*/  BRA.U !UP0, `(.L_x_623) ;  /* 0x0000000108e47547 */ /* 0x000fea000b800000 */
[----:B------:R-:W-:Y:S01]  /*7630*/  ISETP.GT.AND P1, PT, R239, RZ, PT ;  /* 0x000000ffef00720c */ /* 0x000fe20003f24270 */
[----:B01234-:R-:W-:Y:S01]  /*7640*/  IMAD.U32 R127, R159, 0x10000, RZ ;  /* 0x000100009f7f7824 */ /* 0x01ffe200078e00ff */
[C---:B------:R-:W-:Y:S02]  /*7650*/  SHF.R.U64 R133, R158.reuse, 0x10, R159 ;  /* 0x000000109e857819 */ /* 0x040fe4000000129f */
[----:B------:R-:W-:Y:S02]  /*7660*/  SHF.L.U32 R131, R158, 0x10, RZ ;  /* 0x000000109e837819 */ /* 0x000fe400000006ff */
[----:B------:R-:W-:-:S07]  /*7670*/  SHF.L.U32 R133, R133, 0x10, RZ ;  /* 0x0000001085857819 */ /* 0x000fce00000006ff */
[-CC-:B------:R-:W-:Y:S01]  /*7680*/  @P1 FFMA.FTZ R125, R145, R129.reuse, R130.reuse ;  /* 0x00000081917d1223 */ /* 0x180fe20000010082 */
[-CC-:B------:R-:W-:Y:S01]  /*7690*/  @P1 FFMA.FTZ R124, R140, R129.reuse, R130.reuse ;  /* 0x000000818c7c1223 */ /* 0x180fe20000010082 */
[----:B------:R-:W-:Y:S02]  /*76a0*/  @P1 FFMA.FTZ R135, R143, R129, R130 ;  /* 0x000000818f871223 */ /* 0x000fe40000010082 */
[----:B------:R-:W-:Y:S01]  /*76b0*/  @P1 FADD.FTZ R125, R144, -R125 ;  /* 0x8000007d907d1221 */ /* 0x000fe20000010000 */
[----:B------:R-:W-:Y:S01]  /*76c0*/  @P1 FADD.FTZ R124, R141, -R124 ;  /* 0x8000007c8d7c1221 */ /* 0x000fe20000010000 */
[----:B------:R-:W-:Y:S02]  /*76d0*/  @P1 FADD.FTZ R135, R142, -R135 ;  /* 0x800000878e871221 */ /* 0x000fe40000010000 */
[C---:B------:R-:W-:Y:S01]  /*76e0*/  @P1 FFMA.FTZ R131, R240.reuse, R125, R131 ;  /* 0x0000007df0831223 */ /* 0x040fe20000010083 */
[----:B------:R-:W-:Y:S01]  /*76f0*/  SHF.R.U32.HI R125, RZ, 0x10, R159 ;  /* 0x00000010ff7d7819 */ /* 0x000fe2000001169f */
[----:B------:R-:W-:Y:S01]  /*7700*/  @P1 FFMA.FTZ R133, R240, R124, R133 ;  /* 0x0000007cf0851223 */ /* 0x000fe20000010085 */
[----:B------:R-:W-:Y:S01]  /*7710*/  @P1 FFMA.FTZ R124, R38, R129, R130 ;  /* 0x00000081267c1223 */ /* 0x000fe20000010082 */
[----:B------:R-:W-:Y:S01]  /*7720*/  @P1 FFMA.FTZ R127, R240, R135, R127 ;  /* 0x00000087f07f1223 */ /* 0x000fe2000001007f */
[----:B------:R-:W-:-:S02]  /*7730*/  SHF.L.U32 R125, R125, 0x10, RZ ;  /* 0x000000107d7d7819 */ /* 0x000fc400000006ff */
[----:B------:R-:W-:Y:S01]  /*7740*/  @P1 FADD.FTZ R124, R39, -R124 ;  /* 0x8000007c277c1221 */ /* 0x000fe20000010000 */
[----:B------:R-:W-:Y:S02]  /*7750*/  F2FP.BF16.F32.PACK_AB R233, RZ, R131 ;  /* 0x00000083ffe9723e */ /* 0x000fe400000010ff */
        /* <DEDUP_REMOVED lines=10> */
.L_x_624:
        /* <DEDUP_REMOVED lines=8> */
.L_x_625:
        /* <DEDUP_REMOVED lines=8> */
.L_x_626:
        /* <DEDUP_REMOVED lines=12> */
.L_x_623:
        /* <DEDUP_REMOVED lines=13> */
.L_x_628:
[----:B------:R-:W-:Y:S05]  /*7a90*/  @!P2 BRA `(.L_x_629) ;  /* 0x000000000030a947 */ /* 0x000fea0003800000 */
[----:B01234-:R-:W-:Y:S01]  /*7aa0*/  SHF.R.U64 R125, R158, 0x10, R159 ;  /* 0x000000109e7d7819 */ /* 0x01ffe2000000129f */
[----:B------:R-:W-:Y:S01]  /*7ab0*/  @P1 FFMA.FTZ R124, R140, R129, R130 ;  /* 0x000000818c7c1223 */ /* 0x000fe20000010082 */
[----:B------:R-:W-:Y:S02]  /*7ac0*/  SHF.L.U32 R127, R4, 0x10, RZ ;  /* 0x00000010047f7819 */ /* 0x000fe400000006ff */
[----:B------:R-:W-:Y:S01]  /*7ad0*/  SHF.L.U32 R125, R125, 0x10, RZ ;  /* 0x000000107d7d7819 */ /* 0x000fe200000006ff */
[----:B------:R-:W-:Y:S01]  /*7ae0*/  @P1 FADD.FTZ R124, R141, -R124 ;  /* 0x8000007c8d7c1221 */ /* 0x000fe20000010000 */
[----:B------:R-:W-:-:S03]  /*7af0*/  SHF.L.U32 R126, R243, 0x10, RZ ;  /* 0x00000010f37e7819 */ /* 0x000fc600000006ff */
[----:B------:R-:W-:-:S04]  /*7b00*/  @P1 FFMA.FTZ R125, R240, R124, R125 ;  /* 0x0000007cf07d1223 */ /* 0x000fc8000001007d */
[----:B------:R-:W-:-:S04]  /*7b10*/  FMUL.FTZ R124, R125, UR17 ;  /* 0x000000117d7c7c20 */ /* 0x000fc80008410000 */
[-C--:B------:R-:W-:Y:S01]  /*7b20*/  FMUL.FTZ R125, R127, R124.reuse ;  /* 0x0000007c7f7d7220 */ /* 0x080fe20000410000 */
[----:B------:R-:W-:-:S04]  /*7b30*/  FFMA.FTZ R57, R126, R124, R57 ;  /* 0x0000007c7e397223 */ /* 0x000fc80000010039 */
[----:B------:R-:W-:-:S04]  /*7b40*/  F2FP.BF16.F32.PACK_AB R125, RZ, R125 ;  /* 0x0000007dff7d723e */ /* 0x000fc800000010ff */
[----:B------:R-:W-:-:S07]  /*7b50*/  PRMT R230, R125, 0x7610, R230 ;  /* 0x000076107de67816 */ /* 0x000fce00000000e6 */
.L_x_629:
[----:B------:R-:W-:Y:S05]  /*7b60*/  @!P2 BRA `(.L_x_630) ;  /* 0x00000000002ca947 */ /* 0x000fea0003800000 */
[----:B01234-:R-:W-:Y:S01]  /*7b70*/  @P1 FFMA.FTZ R127, R143, R129, R130 ;  /* 0x000000818f7f1223 */ /* 0x01ffe20000010082 */
[----:B------:R-:W-:Y:S02]  /*7b80*/  SHF.L.U32 R125, R159, 0x10, RZ ;  /* 0x000000109f7d7819 */ /* 0x000fe400000006ff */
[----:B------:R-:W-:Y:S01]  /*7b90*/  SHF.L.U32 R124, R195, 0x10, RZ ;  /* 0x00000010c37c7819 */ /* 0x000fe200000006ff */
[----:B------:R-:W-:-:S04]  /*7ba0*/  @P1 FADD.FTZ R127, R142, -R127 ;  /* 0x8000007f8e7f1221 */ /* 0x000fc80000010000 */
[----:B------:R-:W-:Y:S01]  /*7bb0*/  @P1 FFMA.FTZ R125, R240, R127, R125 ;  /* 0x0000007ff07d1223 */ /* 0x000fe2000001007d */
[----:B------:R-:W-:-:S03]  /*7bc0*/  IMAD.U32 R127, R244, 0x10000, RZ ;  /* 0x00010000f47f7824 */ /* 0x000fc600078e00ff */
[----:B------:R-:W-:-:S04]  /*7bd0*/  FMUL.FTZ R125, R125, UR17 ;  /* 0x000000117d7d7c20 */ /* 0x000fc80008410000 */
[-C--:B------:R-:W-:Y:S01]  /*7be0*/  FMUL.FTZ R124, R124, R125.reuse ;  /* 0x0000007d7c7c7220 */ /* 0x080fe20000410000 */
[----:B------:R-:W-:-:S04]  /*7bf0*/  FFMA.FTZ R58, R127, R125, R58 ;  /* 0x0000007d7f3a7223 */ /* 0x000fc8000001003a */
[----:B------:R-:W-:-:S04]  /*7c00*/  F2FP.BF16.F32.PACK_AB R124, RZ, R124 ;  /* 0x0000007cff7c723e */ /* 0x000fc800000010ff */
[----:B------:R-:W-:-:S07]  /*7c10*/  PRMT R231, R124, 0x7610, R231 ;  /* 0x000076107ce77816 */ /* 0x000fce00000000e7 */
.L_x_630:
[----:B------:R-:W-:Y:S05]  /*7c20*/  @!P2 BRA `(.L_x_627) ;  /* 0x0000000400e8a947 */ /* 0x000fea0003800000 */
[----:B01234-:R-:W-:Y:S01]  /*7c30*/  SHF.R.U32.HI R125, RZ, 0x10, R159 ;  /* 0x00000010ff7d7819 */ /* 0x01ffe2000001169f */
        /* <DEDUP_REMOVED lines=10> */
[----:B------:R-:W-:Y:S01]  /*7ce0*/  PRMT R232, R125, 0x7610, R232 ;  /* 0x000076107de87816 */ /* 0x000fe200000000e8 */
[----:B------:R-:W-:Y:S06]  /*7cf0*/  BRA `(.L_x_627) ;  /* 0x0000000400b47947 */ /* 0x000fec0003800000 */
.L_x_622:
        /* <DEDUP_REMOVED lines=21> */
.L_x_632:
        /* <DEDUP_REMOVED lines=12> */
.L_x_633:
        /* <DEDUP_REMOVED lines=11> */
.L_x_634:
        /* <DEDUP_REMOVED lines=13> */
.L_x_631:
        /* <DEDUP_REMOVED lines=13> */
.L_x_635:
        /* <DEDUP_REMOVED lines=13> */
.L_x_636:
        /* <DEDUP_REMOVED lines=13> */
.L_x_637:
        /* <DEDUP_REMOVED lines=13> */
.L_x_627:
        /* <DEDUP_REMOVED lines=11> */
.L_x_638:
        /* <DEDUP_REMOVED lines=9> */
.L_x_639:
        /* <DEDUP_REMOVED lines=8> */
.L_x_640:
[----:B------:R-:W-:Y:S05]  /*8590*/  @!P0 BRA `(.L_x_641) ;  /* 0x0000000400b88947 */ /* 0x000fea0003800000 */
[----:B------:R-:W-:Y:S05]  /*85a0*/  BRA.U !UP0, `(.L_x_642) ;  /* 0x0000000108e47547 */ /* 0x000fea000b800000 */
[----:B------:R-:W-:Y:S02]  /*85b0*/  ISETP.GT.AND P0, PT, R239, RZ, PT ;  /* 0x000000ffef00720c */ /* 0x000fe40003f04270 */
[----:B01234-:R-:W-:Y:S02]  /*85c0*/  SHF.L.U32 R127, R156, 0x10, RZ ;  /* 0x000000109c7f7819 */ /* 0x01ffe400000006ff */
[----:B------:R-:W-:-:S09]  /*85d0*/  SHF.L.U32 R131, R157, 0x10, RZ ;  /* 0x000000109d837819 */ /* 0x000fd200000006ff */
[-CC-:B------:R-:W-:Y:S01]  /*85e0*/  @P0 FFMA.FTZ R125, R37, R129.reuse, R130.reuse ;  /* 0x00000081257d0223 */ /* 0x180fe20000010082 */
[-CC-:B------:R-:W-:Y:S01]  /*85f0*/  @P0 FFMA.FTZ R124, R32, R129.reuse, R130.reuse ;  /* 0x00000081207c0223 */ /* 0x180fe20000010082 */
[-CC-:B------:R-:W-:Y:S01]  /*8600*/  @P0 FFMA.FTZ R133, R35, R129.reuse, R130.reuse ;  /* 0x0000008123850223 */ /* 0x180fe20000010082 */
[----:B------:R-:W-:Y:S01]  /*8610*/  @P0 FFMA.FTZ R130, R30, R129, R130 ;  /* 0x000000811e820223 */ /* 0x000fe20000010082 */
[----:B------:R-:W-:Y:S01]  /*8620*/  @P0 FADD.FTZ R125, R36, -R125 ;  /* 0x8000007d247d0221 */ /* 0x000fe20000010000 */
[----:B------:R-:W-:Y:S01]  /*8630*/  SHF.R.U64 R129, R156, 0x10, R157 ;  /* 0x000000109c817819 */ /* 0x000fe2000000129d */
[----:B------:R-:W-:Y:S01]  /*8640*/  @P0 FADD.FTZ R124, R33, -R124 ;  /* 0x8000007c217c0221 */ /* 0x000fe20000010000 */
[----:B------:R-:W-:Y:S01]  /*8650*/  @P0 FADD.FTZ R126, R34, -R133 ;  /* 0x80000085227e0221 */ /* 0x000fe20000010000 */
[C---:B------:R-:W-:Y:S01]  /*8660*/  @P0 FFMA.FTZ R127, R240.reuse, R125, R127 ;  /* 0x0000007df07f0223 */ /* 0x040fe2000001007f */
[----:B------:R-:W-:Y:S01]  /*8670*/  SHF.L.U32 R129, R129, 0x10, RZ ;  /* 0x0000001081817819 */ /* 0x000fe200000006ff */
[----:B------:R-:W-:Y:S01]  /*8680*/  @P0 FADD.FTZ R130, R31, -R130 ;  /* 0x800000821f820221 */ /* 0x000fe20000010000 */
[----:B------:R-:W-:Y:S01]  /*8690*/  SHF.R.U32.HI R125, RZ, 0x10, R157 ;  /* 0x00000010ff7d7819 */ /* 0x000fe2000001169d */
[C---:B------:R-:W-:Y:S01]  /*86a0*/  @P0 FFMA.FTZ R131, R240.reuse, R126, R131 ;  /* 0x0000007ef0830223 */ /* 0x040fe20000010083 */
[----:B------:R-:W-:Y:S01]  /*86b0*/  F2FP.BF16.F32.PACK_AB R233, RZ, R127 ;  /* 0x0000007fffe9723e */ /* 0x000fe200000010ff */
[----:B------:R-:W-:Y:S01]  /*86c0*/  @P0 FFMA.FTZ R129, R240, R124, R129 ;  /* 0x0000007cf0810223 */ /* 0x000fe20000010081 */
[----:B------:R-:W-:-:S04]  /*86d0*/  SHF.L.U32 R125, R125, 0x10, RZ ;  /* 0x000000107d7d7819 */ /* 0x000fc800000006ff */
[----:B------:R-:W-:Y:S01]  /*86e0*/  F2FP.BF16.F32.PACK_AB R234, RZ, R129 ;  /* 0x00000081ffea723e */ /* 0x000fe200000010ff */
[----:B------:R-:W-:Y:S01]  /*86f0*/  @P0 FFMA.FTZ R125, R240, R130, R125 ;  /* 0x00000082f07d0223 */ /* 0x000fe2000001007d */
        /* <DEDUP_REMOVED lines=8> */
.L_x_643:
        /* <DEDUP_REMOVED lines=8> */
.L_x_644:
        /* <DEDUP_REMOVED lines=8> */
.L_x_645:
        /* <DEDUP_REMOVED lines=12> */
.L_x_642:
[----:B------:R-:W-:Y:S01]  /*8940*/  ISETP.GT.AND P0, PT, R239, RZ, PT ;  /* 0x000000ffef00720c */ /* 0x000fe20003f04270 */
[----:B------:R-:W-:-:S12]  /*8950*/  @!P2 BRA `(.L_x_647) ;  /* 0x00000000002ca947 */ /* 0x000fd80003800000 */
        /* <DEDUP_REMOVED lines=11> */
.L_x_647:
        /* <DEDUP_REMOVED lines=13> */
.L_x_648:
        /* <DEDUP_REMOVED lines=12> */
.L_x_649:
[----:B------:R-:W-:Y:S05]  /*8ba0*/  @!P2 BRA `(.L_x_646) ;  /* 0x0000000400e8a947 */ /* 0x000fea0003800000 */
[----:B01234-:R-:W-:Y:S01]  /*8bb0*/  SHF.R.U32.HI R125, RZ, 0x10, R157 ;  /* 0x00000010ff7d7819 */ /* 0x01ffe2000001169d */
        /* <DEDUP_REMOVED lines=10> */
[----:B------:R-:W-:Y:S01]  /*8c60*/  PRMT R232, R125, 0x7610, R232 ;  /* 0x000076107de87816 */ /* 0x000fe200000000e8 */
[----:B------:R-:W-:Y:S06]  /*8c70*/  BRA `(.L_x_646) ;  /* 0x0000000400b47947 */ /* 0x000fec0003800000 */
.L_x_641:
[----:B------:R-:W-:Y:S05]  /*8c80*/  BRA.U !UP0, `(.L_x_650) ;  /* 0x0000000108e07547 */ /* 0x000fea000b800000 */
[-CC-:B01234-:R-:W-:Y:S01]  /*8c90*/  FFMA.FTZ R125, R37, R129.reuse, R130.reuse ;  /* 0x00000081257d7223 */ /* 0x19ffe20000010082 */
[-CC-:B------:R-:W-:Y:S01]  /*8ca0*/  FFMA.FTZ R124, R32, R129.reuse, R130.reuse ;  /* 0x00000081207c7223 */ /* 0x180fe20000010082 */
[-CC-:B------:R-:W-:Y:S01]  /*8cb0*/  FFMA.FTZ R131, R35, R129.reuse, R130.reuse ;  /* 0x0000008123837223 */ /* 0x180fe20000010082 */
[----:B------:R-:W-:Y:S01]  /*8cc0*/  FFMA.FTZ R130, R30, R129, R130 ;  /* 0x000000811e827223 */ /* 0x000fe20000010082 */
[----:B------:R-:W-:Y:S01]  /*8cd0*/  FADD.FTZ R125, R36, -R125 ;  /* 0x8000007d247d7221 */ /* 0x000fe20000010000 */
[----:B------:R-:W-:Y:S01]  /*8ce0*/  FADD.FTZ R127, R33, -R124 ;  /* 0x8000007c217f7221 */ /* 0x000fe20000010000 */
[----:B------:R-:W-:Y:S01]  /*8cf0*/  FADD.FTZ R131, R34, -R131 ;  /* 0x8000008322837221 */ /* 0x000fe20000010000 */
[----:B------:R-:W-:Y:S01]  /*8d00*/  FADD.FTZ R129, R31, -R130 ;  /* 0x800000821f817221 */ /* 0x000fe20000010000 */
[C---:B------:R-:W-:Y:S01]  /*8d10*/  FMUL.FTZ R124, R240.reuse, R125 ;  /* 0x0000007df07c7220 */ /* 0x040fe20000410000 */
[----:B------:R-:W-:Y:S01]  /*8d20*/  ISETP.GT.AND P0, PT, R239, RZ, PT ;  /* 0x000000ffef00720c */ /* 0x000fe20003f04270 */
[C---:B------:R-:W-:Y:S01]  /*8d30*/  FMUL.FTZ R126, R240.reuse, R127 ;  /* 0x0000007ff07e7220 */ /* 0x040fe20000410000 */
[C---:B------:R-:W-:Y:S01]  /*8d40*/  FMUL.FTZ R127, R240.reuse, R131 ;  /* 0x00000083f07f7220 */ /* 0x040fe20000410000 */
[----:B------:R-:W-:Y:S01]  /*8d50*/  FMUL.FTZ R240, R240, R129 ;  /* 0x00000081f0f07220 */ /* 0x000fe20000410000 */
[----:B------:R-:W-:Y:S01]  /*8d60*/  FSEL R129, R124, RZ, P0 ;  /* 0x000000ff7c817208 */ /* 0x000fe20000000000 */
[----:B------:R-:W-:Y:S08]  /*8d70*/  @!P2 BRA `(.L_x_651) ;  /* 0x00000000001ca947 */ /* 0x000ff00003800000 */
[----:B------:R-:W-:Y:S01]  /*8d80*/  SHF.L.U32 R124, R196, 0x10, RZ ;  /* 0x00000010c47c7819 */ /* 0x000fe200000006ff */
[----:B------:R-:W-:Y:S01]  /*8d90*/  FMUL.FTZ R125, R129, UR17 ;  /* 0x00000011817d7c20 */ /* 0x000fe20008410000 */
[----:B------:R-:W-:-:S03]  /*8da0*/  SHF.L.U32 R131, R242, 0x10, RZ ;  /* 0x00000010f2837819 */ /* 0x000fc600000006ff */
[-C--:B------:R-:W-:Y:S02]  /*8db0*/  FMUL.FTZ R124, R124, R125.reuse ;  /* 0x0000007d7c7c7220 */ /* 0x080fe40000410000 */
[----:B------:R-:W-:-:S03]  /*8dc0*/  FFMA.FTZ R52, R131, R125, R52 ;  /* 0x0000007d83347223 */ /* 0x000fc60000010034 */
[----:B------:R-:W-:-:S04]  /*8dd0*/  F2FP.BF16.F32.PACK_AB R124, RZ, R124 ;  /* 0x0000007cff7c723e */ /* 0x000fc800000010ff */
[----:B------:R-:W-:-:S07]  /*8de0*/  PRMT R237, R124, 0x7610, R237 ;  /* 0x000076107ced7816 */ /* 0x000fce00000000ed */
.L_x_651:
[----:B------:R-:W-:Y:S02]  /*8df0*/  F2FP.BF16.F32.PACK_AB R233, RZ, R129 ;  /* 0x00000081ffe9723e */ /* 0x000fe400000010ff */
        /* <DEDUP_REMOVED lines=9> */
.L_x_652:
        /* <DEDUP_REMOVED lines=11> */
.L_x_653:
        /* <DEDUP_REMOVED lines=13> */
.L_x_650:
        /* <DEDUP_REMOVED lines=13> */
.L_x_654:
        /* <DEDUP_REMOVED lines=13> */
.L_x_655:
        /* <DEDUP_REMOVED lines=13> */
.L_x_656:
[----:B------:R-:W-:Y:S05]  /*9280*/  @!P2 BRA `(.L_x_646) ;  /* 0x000000000030a947 */ /* 0x000fea0003800000 */
[----:B------:R-:W-:Y:S01]  /*9290*/  FFMA.FTZ R130, R30, R129, R130 ;  /* 0x000000811e827223 */ /* 0x000fe20000010082 */
[----:B------:R-:W-:Y:S02]  /*92a0*/  ISETP.GT.AND P0, PT, R239, RZ, PT ;  /* 0x000000ffef00720c */ /* 0x000fe40003f04270 */
[----:B01234-:R-:W-:Y:S01]  /*92b0*/  SHF.L.U32 R126, R245, 0x10, RZ ;  /* 0x00000010f57e7819 */ /* 0x01ffe200000006ff */
[----:B------:R-:W-:-:S04]  /*92c0*/  FADD.FTZ R125, R31, -R130 ;  /* 0x800000821f7d7221 */ /* 0x000fc80000010000 */
[----:B------:R-:W-:Y:S01]  /*92d0*/  FMUL.FTZ R124, R240, R125 ;  /* 0x0000007df07c7220 */ /* 0x000fe20000410000 */
[----:B------:R-:W-:-:S04]  /*92e0*/  SHF.L.U32 R125, R2, 0x10, RZ ;  /* 0x00000010027d7819 */ /* 0x000fc800000006ff */
[----:B------:R-:W-:-:S05]  /*92f0*/  FSEL R124, R124, RZ, P0 ;  /* 0x000000ff7c7c7208 */ /* 0x000fca0000000000 */
[----:B------:R-:W-:-:S04]  /*9300*/  FMUL.FTZ R124, R124, UR17 ;  /* 0x000000117c7c7c20 */ /* 0x000fc80008410000 */
[-C--:B------:R-:W-:Y:S01]  /*9310*/  FMUL.FTZ R125, R125, R124.reuse ;  /* 0x0000007c7d7d7220 */ /* 0x080fe20000410000 */
[----:B------:R-:W-:-:S04]  /*9320*/  FFMA.FTZ R55, R126, R124, R55 ;  /* 0x0000007c7e377223 */ /* 0x000fc80000010037 */
[----:B------:R-:W-:-:S04]  /*9330*/  F2FP.BF16.F32.PACK_AB R125, RZ, R125 ;  /* 0x0000007dff7d723e */ /* 0x000fc800000010ff */
[----:B------:R-:W-:-:S07]  /*9340*/  PRMT R232, R125, 0x7610, R232 ;  /* 0x000076107de87816 */ /* 0x000fce00000000e8 */
.L_x_646:
        /* <DEDUP_REMOVED lines=10> */
.L_x_657:
        /* <DEDUP_REMOVED lines=9> */
.L_x_658:
[----:B01234-:R-:W0:Y:S01]  /*9480*/  LDC.64 R124, c[0x0][0x380] ;  /* 0x0000e000ff7c7b82 */ /* 0x01fe220000000a00 */
[----:B------:R-:W-:Y:S01]  /*9490*/  UPLOP3.LUT UP1, UPT, UPT, UPT, UP1, 0x40, 0x4 ;  /* 0x000000000004789c */ /* 0x000fe20003f2e810 */
[----:B0-----:R-:W-:-:S04]  /*94a0*/  IADD3 R238, PT, PT, R238, R124, RZ ;  /* 0x0000007ceeee7210 */ /* 0x001fc80007ffe0ff */
[----:B------:R-:W-:-:S13]  /*94b0*/  ISETP.GE.AND P0, PT, R238, R125, PT ;  /* 0x0000007dee00720c */ /* 0x000fda0003f06270 */
[----:B------:R-:W-:Y:S05]  /*94c0*/  @!P0 BRA `(.L_x_659) ;  /* 0xffffff70006c8947 */ /* 0x000fea000383ffff */
.L_x_522:
[----:B------:R-:W1:Y:S08]  /*94d0*/  S2UR UR4, SR_CTAID.X ;  /* 0x00000000000479c3 */ /* 0x000e700000002500 */
[----:B------:R-:W1:Y:S08]  /*94e0*/  LDC R0, c[0x0][0x388] ;  /* 0x0000e200ff007b82 */ /* 0x000e700000000800 */
[----:B------:R-:W2:Y:S08]  /*94f0*/  LDC.64 R2, c[0x0][0x440] ;  /* 0x00011000ff027b82 */ /* 0x000eb00000000a00 */
[----:B------:R-:W3:Y:S08]  /*9500*/  LDC.64 R4, c[0x0][0x448] ;  /* 0x00011200ff047b82 */ /* 0x000ef00000000a00 */
[----:B------:R-:W4:Y:S01]  /*9510*/  LDC.64 R6, c[0x0][0x460] ;  /* 0x00011800ff067b82 */ /* 0x000f220000000a00 */
[----:B-1----:R-:W-:-:S05]  /*9520*/  IMAD R0, R0, UR4, RZ ;  /* 0x0000000400007c24 */ /* 0x002fca000f8e02ff */
[----:B------:R-:W-:-:S05]  /*9530*/  LEA.HI R229, R0, R229, RZ, 0x1e ;  /* 0x000000e500e57211 */ /* 0x000fca00078ff0ff */
[----:B--2---:R-:W-:-:S04]  /*9540*/  IMAD.WIDE.U32 R2, R229, 0x10, R2 ;  /* 0x00000010e5027825 */ /* 0x004fc800078e0002 */
[C---:B---3--:R-:W-:Y:S01]  /*9550*/  IMAD.WIDE.U32 R4, R229.reuse, 0x10, R4 ;  /* 0x00000010e5047825 */ /* 0x048fe200078e0004 */
[----:B0-----:R-:W-:Y:S04]  /*9560*/  STG.E.128 desc[UR12][R2.64], R104 ;  /* 0x0000006802007986 */ /* 0x001fe8000c101d0c */
[----:B------:R-:W-:Y:S01]  /*9570*/  STG.E.128 desc[UR12][R4.64], R40 ;  /* 0x0000002804007986 */ /* 0x000fe2000c101d0c */
        /* <DEDUP_REMOVED lines=21> */
.L_x_660:
        /* <DEDUP_REMOVED lines=11> */
.L_x_14293:


//--------------------- .text._ZN10layer_norm13ln_bwd_kernelINS_13Kernel_traitsI13__nv_bfloat16S2_S2_S2_fjLj7168ELj1ELj1ELj8ELj8ENS_18Kernel_traits_baseILj7168ES2_S2_S2_S2_fjLj256EEEEELb1ELb0ELb0ELb0EEEvNS_9BwdParamsE --------------------------
	.section	.text._ZN10layer_norm13ln_bwd_kernelINS_13Kernel_traitsI13__nv_bfloat16S2_S2_S2_fjLj7168ELj1ELj1ELj8ELj8ENS_18Kernel_traits_baseILj7168ES2_S2_S2_S2_fjLj256EEEEELb1ELb0ELb0ELb0EEEvNS_9BwdParamsE,"ax",@progbits
	.align	128
        .global         _ZN10layer_norm13ln_bwd_kernelINS_13Kernel_traitsI13__nv_bfloat16S2_S2_S2_fjLj7168ELj1ELj1ELj8ELj8ENS_18Kernel_traits_baseILj7168ES2_S2_S2_S2_fjLj256EEEEELb1ELb0ELb0ELb0EEEvNS_9BwdParamsE
        .type           _ZN10layer_norm13ln_bwd_kernelINS_13Kernel_traitsI13__nv_bfloat16S2_S2_S2_fjLj7168ELj1ELj1ELj8ELj8ENS_18Kernel_traits_baseILj7168ES2_S2_S2_S2_fjLj256EEEEELb1ELb0ELb0ELb0EEEvNS_9BwdParamsE,@function
        .size           _ZN10layer_norm13ln_bwd_kernelINS_13Kernel_traitsI13__nv_bfloat16S2_S2_S2_fjLj7168ELj1ELj1ELj8ELj8ENS_18Kernel_traits_baseILj7168ES2_S2_S2_S2_fjLj256EEEEELb1ELb0ELb0ELb0EEEvNS_9BwdParamsE,(.L_x_14294 - _ZN10layer_norm13ln_bwd_kernelINS_13Kernel_traitsI13__nv_bfloat16S2_S2_S2_fjLj7168ELj1ELj1ELj8ELj8ENS_18Kernel_traits_baseILj7168ES2_S2_S2_S2_fjLj256EEEEELb1ELb0ELb0ELb0EEEvNS_9BwdParamsE)
        .other          _ZN10layer_norm13ln_bwd_kernelINS_13Kernel_traitsI13__nv_bfloat16S2_S2_S2_fjLj7168ELj1ELj1ELj8ELj8ENS_18Kernel_traits_baseILj7168ES2_S2_S2_S2_fjLj256EEEEELb1ELb0ELb0ELb0EEEvNS_9BwdParamsE,@"STO_CUDA_ENTRY STV_DEFAULT"
_ZN10layer_norm13ln_bwd_kernelINS_13Kernel_traitsI13__nv_bfloat16S2_S2_S2_fjLj7168ELj1ELj1ELj8ELj8ENS_18Kernel_traits_baseILj7168ES2_S2_S2_S2_fjLj256EEEEELb1ELb0ELb0ELb0EEEvNS_9BwdParamsE:
.text._ZN10layer_norm13ln_bwd_kernelINS_13Kernel_traitsI13__nv_bfloat16S2_S2_S2_fjLj7168ELj1ELj1ELj8ELj8ENS_18Kernel_traits_baseILj7168ES2_S2_S2_S2_fjLj256EEEEELb1ELb0ELb0ELb0EEEvNS_9BwdParamsE:
        /* <DEDUP_REMOVED lines=138> */
[----:B------:R-:W0:Y:S01]  /*08a0*/  LDCU UR13, c[0x0][0x408] ;  /* 0x00008100ff0d77ac */ /* 0x000e220008000800 */
[----:B------:R-:W-:Y:S02]  /*08b0*/  PRMT R19, R2, 0x7610, R19 ;  /* 0x0000761002137816 */ /* 0x000fe40000000013 */
[----:B------:R-:W-:Y:S01]  /*08c0*/  PRMT R15, R4, 0x7610, R15 ;  /* 0x00007610040f7816 */ /* 0x000fe2000000000f */
[----:B------:R-:W1:Y:S01]  /*08d0*/  LDCU.U8 UR7, c[0x0][0x410] ;  /* 0x00008200ff0777ac */ /* 0x000e620008000000 */
[----:B------:R-:W-:-:S02]  /*08e0*/  PRMT R14, R5, 0x7610, R14 ;  /* 0x00007610050e7816 */ /* 0x000fc4000000000e */
[----:B------:R-:W-:Y:S01]  /*08f0*/  PRMT R13, R6, 0x7610, R13 ;  /* 0x00007610060d7816 */ /* 0x000fe2000000000d */
[----:B------:R-:W2:Y:S01]  /*0900*/  LDCU UR12, c[0x0][0x400] ;  /* 0x00008000ff0c77ac */ /* 0x000ea20008000800 */
[----:B------:R-:W-:Y:S02]  /*0910*/  PRMT R12, R7, 0x7610, R12 ;  /* 0x00007610070c7816 */ /* 0x000fe4000000000c */
[----:B------:R-:W-:Y:S01]  /*0920*/  P2R R0, PR, RZ, 0x1 ;  /* 0x00000001ff007803 */ /* 0x000fe20000000000 */
[----:B------:R-:W3:Y:S01]  /*0930*/  LDCU.64 UR10, c[0x0][0x438] ;  /* 0x00008700ff0a77ac */ /* 0x000ee20008000a00 */
[----:B------:R-:W-:Y:S02]  /*0940*/  PRMT R18, R3, 0x7610, R18 ;  /* 0x0000761003127816 */ /* 0x000fe40000000012 */
[----:B------:R-:W-:Y:S01]  /*0950*/  PRMT R7, R33, 0x7610, R7 ;  /* 0x0000761021077816 */ /* 0x000fe20000000007 */
[----:B------:R-:W4:Y:S01]  /*0960*/  LDCU.64 UR14, c[0x0][0x478] ;  /* 0x00008f00ff0e77ac */ /* 0x000f220008000a00 */
[----:B------:R-:W-:-:S02]  /*0970*/  PRMT R6, R34, 0x7610, R6 ;  /* 0x0000761022067816 */ /* 0x000fc40000000006 */
[----:B------:R-:W-:Y:S02]  /*0980*/  PRMT R5, R35, 0x7610, R5 ;  /* 0x0000761023057816 */ /* 0x000fe40000000005 */
[----:B------:R-:W-:Y:S02]  /*0990*/  PRMT R4, R36, 0x7610, R4 ;  /* 0x0000761024047816 */ /* 0x000fe40000000004 */
[----:B01----:R-:W-:-:S07]  /*09a0*/  PRMT R2, R37, 0x7610, R2 ;  /* 0x0000761025027816 */ /* 0x003fce0000000002 */
.L_x_731:
[----:B------:R-:W0:Y:S01]  /*09b0*/  LDC.64 R104, c[0x0][0x3c0] ;  /* 0x0000f000ff687b82 */ /* 0x000e220000000a00 */
[----:B------:R-:W-:Y:S01]  /*09c0*/  ISETP.NE.AND P0, PT, R0, RZ, PT ;  /* 0x000000ff0000720c */ /* 0x000fe20003f05270 */
[----:B------:R-:W1:Y:S06]  /*09d0*/  S2R R33, SR_TID.X ;  /* 0x0000000000217919 */ /* 0x000e6c0000002100 */
[----:B------:R-:W2:Y:S08]  /*09e0*/  LDC R34, c[0x0][0x388] ;  /* 0x0000e200ff227b82 */ /* 0x000eb00000000800 */
[----:B------:R-:W3:Y:S01]  /*09f0*/  @P0 LDC.64 R42, c[0x0][0x3e0] ;  /* 0x0000f800ff2a0b82 */ /* 0x000ee20000000a00 */
[----:B0-----:R-:W-:-:S07]  /*0a00*/  IMAD.WIDE R106, R31, 0x4, R104 ;  /* 0x000000041f6a7825 */ /* 0x001fce00078e0268 */
[----:B------:R-:W0:Y:S01]  /*0a10*/  LDC.64 R104, c[0x0][0x3c8] ;  /* 0x0000f200ff687b82 */ /* 0x000e220000000a00 */
[----:B------:R-:W4:Y:S01]  /*0a20*/  LDG.E R106, desc[UR8][R106.64] ;  /* 0x000000086a6a7981 */ /* 0x000f22000c1e1900 */
[----:B--2---:R-:W-:Y:S01]  /*0a30*/  IMAD R108, R31, R34, RZ ;  /* 0x000000221f6c7224 */ /* 0x004fe200078e02ff */
[----:B------:R-:W-:-:S04]  /*0a40*/  ISETP.GE.U32.AND P3, PT, R32, 0x100, PT ;  /* 0x000001002000780c */ /* 0x000fc80003f66070 */
[----:B------:R-:W-:Y:S01]  /*0a50*/  SHF.R.S32.HI R109, RZ, 0x1f, R108 ;  /* 0x0000001fff6d7819 */ /* 0x000fe2000001146c */
[----:B---3--:R-:W-:-:S03]  /*0a60*/  @P0 IMAD.WIDE R42, R31, 0x2, R42 ;  /* 0x000000021f2a0825 */ /* 0x008fc600078e022a */
[----:B------:R-:W-:Y:S01]  /*0a70*/  LEA.HI R108, R109, R108, RZ, 0x2 ;  /* 0x0000006c6d6c7211 */ /* 0x000fe200078f10ff */
[----:B------:R-:W-:Y:S01]  /*0a80*/  BSSY.RECONVERGENT B0, `(.L_x_662) ;  /* 0x000004d000007945 */ /* 0x000fe20003800200 */
[----:B------:R-:W-:Y:S02]  /*0a90*/  ISETP.NE.AND P4, PT, RZ, UR7, PT ;  /* 0x00000007ff007c0c */ /* 0x000fe4000bf85270 */
[----:B-1----:R-:W-:Y:S01]  /*0aa0*/  LEA.HI.SX32 R185, R108, R33, 0x1e ;  /* 0x000000216cb97211 */ /* 0x002fe200078ff2ff */
[----:B------:R1:W5:Y:S01]  /*0ab0*/  @P0 LDG.E.U16 R186, desc[UR8][R42.64] ;  /* 0x000000082aba0981 */ /* 0x000362000c1e1500 */
[----:B------:R-:W-:Y:S01]  /*0ac0*/  HFMA2 R113, -RZ, RZ, 0, 0 ;  /* 0x00000000ff717431 */ /* 0x000fe200000001ff */
[C---:B------:R-:W-:Y:S01]  /*0ad0*/  ISETP.GE.U32.AND P0, PT, R32.reuse, 0x200, PT ;  /* 0x000002002000780c */ /* 0x040fe20003f06070 */
[----:B0-----:R-:W-:Y:S01]  /*0ae0*/  IMAD.WIDE R104, R31, 0x4, R104 ;  /* 0x000000041f687825 */ /* 0x001fe200078e0268 */
[C---:B------:R-:W-:Y:S02]  /*0af0*/  ISETP.GE.U32.AND P1, PT, R32.reuse, 0x300, PT ;  /* 0x000003002000780c */ /* 0x040fe40003f26070 */
[----:B------:R-:W-:-:S02]  /*0b00*/  ISETP.GE.U32.AND P2, PT, R32, 0x400, PT ;  /* 0x000004002000780c */ /* 0x000fc40003f46070 */
[----:B------:R-:W-:Y:S01]  /*0b10*/  MOV R114, RZ ;  /* 0x000000ff00727202 */ /* 0x000fe20000000f00 */
[----:B------:R0:W5:Y:S01]  /*0b20*/  LDG.E R43, desc[UR8][R104.64] ;  /* 0x00000008682b7981 */ /* 0x000162000c1e1900 */
[----:B-1----:R-:W-:Y:S02]  /*0b30*/  P2R R42, PR, RZ, 0x8 ;  /* 0x00000008ff2a7803 */ /* 0x002fe40000000000 */
[----:B------:R-:W-:Y:S02]  /*0b40*/  MOV R115, R185 ;  /* 0x000000b900737202 */ /* 0x000fe40000000f00 */
[----:B0-----:R-:W-:Y:S02]  /*0b50*/  P2R R104, PR, RZ, 0x10 ;  /* 0x00000010ff687803 */ /* 0x001fe40000000000 */
[----:B----4-:R-:W-:Y:S01]  /*0b60*/  FSEL R112, R106, RZ, !P4 ;  /* 0x000000ff6a707208 */ /* 0x010fe20006000000 */
[----:B------:R-:W-:Y:S06]  /*0b70*/  @!P3 BRA `(.L_x_663) ;  /* 0x0000000000f4b947 */ /* 0x000fec0003800000 */
[----:B------:R-:W0:Y:S08]  /*0b80*/  LDC.64 R46, c[0x0][0x428] ;  /* 0x00010a00ff2e7b82 */ /* 0x000e300000000a00 */
[----:B------:R-:W1:Y:S01]  /*0b90*/  LDC.64 R44, c[0x0][0x3a8] ;  /* 0x0000ea00ff2c7b82 */ /* 0x000e620000000a00 */
[----:B------:R-:W-:-:S07]  /*0ba0*/  ISETP.NE.U32.AND P3, PT, RZ, UR10, PT ;  /* 0x0000000aff007c0c */ /* 0x000fce000bf65070 */
[----:B------:R-:W2:Y:S01]  /*0bb0*/  LDC.64 R104, c[0x0][0x3b0] ;  /* 0x0000ec00ff687b82 */ /* 0x000ea20000000a00 */
[----:B0-----:R-:W-:-:S06]  /*0bc0*/  IMAD.WIDE.U32 R46, R185, 0x8, R46 ;  /* 0x00000008b92e7825 */ /* 0x001fcc00078e002e */
[----:B------:R-:W3:Y:S01]  /*0bd0*/  LDG.E.64 R46, desc[UR8][R46.64] ;  /* 0x000000082e2e7981 */ /* 0x000ee2000c1e1b00 */
[----:B-1----:R-:W-:-:S06]  /*0be0*/  IMAD.WIDE.U32 R44, R185, 0x8, R44 ;  /* 0x00000008b92c7825 */ /* 0x002fcc00078e002c */
[----:B------:R-:W4:Y:S01]  /*0bf0*/  LDG.E.64 R44, desc[UR8][R44.64] ;  /* 0x000000082c2c7981 */ /* 0x000f22000c1e1b00 */
[----:B------:R-:W-:-:S13]  /*0c00*/  ISETP.NE.AND.EX P3, PT, RZ, UR11, PT, P3 ;  /* 0x0000000bff007c0c */ /* 0x000fda000bf65330 */
[----:B------:R-:W0:Y:S01]  /*0c10*/  @P3 LDC.64 R106, c[0x0][0x438] ;  /* 0x00010e00ff6a3b82 */ /* 0x000e220000000a00 */
[----:B--2---:R-:W-:-:S05]  /*0c20*/  IMAD.WIDE.U32 R104, R185, 0x4, R104 ;  /* 0x00000004b9687825 */ /* 0x004fca00078e0068 */
[----:B------:R1:W5:Y:S02]  /*0c30*/  LDG.E R35, desc[UR8][R104.64] ;  /* 0x0000000868237981 */ /* 0x000364000c1e1900 */
[----:B-1----:R-:W-:Y:S01]  /*0c40*/  SHF.L.U32 R104, R28, 0x10, RZ ;  /* 0x000000101c687819 */ /* 0x002fe200000006ff */
[----:B0-----:R-:W-:-:S05]  /*0c50*/  @P3 IMAD.WIDE.U32 R106, R185, 0x8, R106 ;  /* 0x00000008b96a3825 */ /* 0x001fca00078e006a */
[----:B------:R0:W5:Y:S01]  /*0c60*/  @P3 LDG.E.64 R166, desc[UR8][R106.64] ;  /* 0x000000086aa63981 */ /* 0x000162000c1e1b00 */
[----:B------:R-:W-:Y:S02]  /*0c70*/  SHF.L.U32 R121, R27, 0x10, RZ ;  /* 0x000000101b797819 */ /* 0x000fe400000006ff */
[----:B------:R-:W-:Y:S02]  /*0c80*/  IADD3 R115, PT, PT, R185, 0x100, RZ ;  /* 0x00000100b9737810 */ /* 0x000fe40007ffe0ff */
[--C-:B---3--:R-:W-:Y:S02]  /*0c90*/  SHF.R.U64 R111, R46, 0x10, R47.reuse ;  /* 0x000000102e6f7819 */ /* 0x108fe4000000122f */
[----:B------:R-:W-:Y:S02]  /*0ca0*/  MOV R109, R47 ;  /* 0x0000002f006d7202 */ /* 0x000fe40000000f00 */
[----:B------:R-:W-:Y:S02]  /*0cb0*/  SHF.R.U32.HI R110, RZ, 0x10, R47 ;  /* 0x00000010ff6e7819 */ /* 0x000fe4000001162f */
[----:B------:R-:W-:-:S02]  /*0cc0*/  MOV R108, R46 ;  /* 0x0000002e006c7202 */ /* 0x000fc40000000f00 */
[C---:B----4-:R-:W-:Y:S02]  /*0cd0*/  SHF.L.U32 R3, R44.reuse, 0x10, RZ ;  /* 0x000000102c037819 */ /* 0x050fe400000006ff */
[----:B------:R-:W-:Y:S02]  /*0ce0*/  SHF.L.U32 R47, R45, 0x10, RZ ;  /* 0x000000102d2f7819 */ /* 0x000fe400000006ff */
[----:B------:R-:W-:Y:S01]  /*0cf0*/  SHF.R.U64 R114, R44, 0x10, R45 ;  /* 0x000000102c727819 */ /* 0x000fe2000000122d */
[C---:B------:R-:W-:Y:S01]  /*0d00*/  FADD.FTZ R44, -R112.reuse, R3 ;  /* 0x00000003702c7221 */ /* 0x040fe20000010100 */
[----:B------:R-:W-:Y:S01]  /*0d10*/  SHF.R.U32.HI R113, RZ, 0x10, R45 ;  /* 0x00000010ff717819 */ /* 0x000fe2000001162d */
[----:B------:R-:W-:Y:S01]  /*0d20*/  FADD.FTZ R46, -R112, R47 ;  /* 0x0000002f702e7221 */ /* 0x000fe20000010100 */
[----:B------:R-:W-:Y:S02]  /*0d30*/  SHF.L.U32 R45, R30, 0x10, RZ ;  /* 0x000000101e2d7819 */ /* 0x000fe400000006ff */
[----:B------:R-:W-:-:S02]  /*0d40*/  SHF.L.U32 R108, R108, 0x10, RZ ;  /* 0x000000106c6c7819 */ /* 0x000fc400000006ff */
[----:B------:R-:W-:Y:S02]  /*0d50*/  SHF.L.U32 R47, R114, 0x10, RZ ;  /* 0x00000010722f7819 */ /* 0x000fe400000006ff */
[----:B------:R-:W-:Y:S01]  /*0d60*/  SHF.L.U32 R109, R109, 0x10, RZ ;  /* 0x000000106d6d7819 */ /* 0x000fe200000006ff */
[----:B-----5:R-:W-:Y:S01]  /*0d70*/  FMUL.FTZ R3, R43, R44 ;  /* 0x0000002c2b037220 */ /* 0x020fe20000410000 */
[----:B------:R-:W-:Y:S01]  /*0d80*/  FMUL.FTZ R44, R45, R108 ;  /* 0x0000006c2d2c7220 */ /* 0x000fe20000410000 */
[----:B------:R-:W-:Y:S01]  /*0d90*/  FMUL.FTZ R45, R43, R46 ;  /* 0x0000002e2b2d7220 */ /* 0x000fe20000410000 */
[----:B------:R-:W-:Y:S01]  /*0da0*/  FADD.FTZ R120, -R112, R47 ;  /* 0x0000002f70787221 */ /* 0x000fe20000010100 */
[----:B------:R-:W-:Y:S01]  /*0db0*/  FMUL.FTZ R46, R104, R109 ;  /* 0x0000006d682e7220 */ /* 0x000fe20000410000 */
[----:B------:R-:W-:Y:S02]  /*0dc0*/  SHF.L.U32 R104, R29, 0x10, RZ ;  /* 0x000000101d687819 */ /* 0x000fe400000006ff */
[----:B------:R-:W-:Y:S01]  /*0dd0*/  SHF.L.U32 R105, R111, 0x10, RZ ;  /* 0x000000106f697819 */ /* 0x000fe200000006ff */
[----:B------:R-:W-:Y:S01]  /*0de0*/  FMUL.FTZ R120, R43, R120 ;  /* 0x000000782b787220 */ /* 0x000fe20000410000 */
[----:B0-----:R-:W-:-:S03]  /*0df0*/  SHF.L.U32 R107, R113, 0x10, RZ ;  /* 0x00000010716b7819 */ /* 0x001fc600000006ff */
[-C--:B------:R-:W-:Y:S01]  /*0e00*/  FMUL.FTZ R47, R104, R105.reuse ;  /* 0x00000069682f7220 */ /* 0x080fe20000410000 */
[----:B------:R-:W-:Y:S01]  /*0e10*/  FADD.FTZ R73, R73, R105 ;  /* 0x0000006949497221 */ /* 0x000fe20000010000 */
[----:B------:R-:W-:Y:S01]  /*0e20*/  FFMA.FTZ R101, R120, R105, R101 ;  /* 0x0000006978657223 */ /* 0x000fe20000010065 */
[----:B------:R-:W-:Y:S01]  /*0e30*/  FADD.FTZ R104, RZ, R44 ;  /* 0x0000002cff687221 */ /* 0x000fe20000010000 */
[C---:B------:R-:W-:Y:S01]  /*0e40*/  FFMA.FTZ R105, R3.reuse, R44, RZ ;  /* 0x0000002c03697223 */ /* 0x040fe200000100ff */
[----:B------:R-:W-:Y:S01]  /*0e50*/  FADD.FTZ R72, R72, R108 ;  /* 0x0000006c48487221 */ /* 0x000fe20000010000 */
[----:B------:R-:W-:Y:S01]  /*0e60*/  FFMA.FTZ R100, R3, R108, R100 ;  /* 0x0000006c03647223 */ /* 0x000fe20000010064 */
[----:B------:R-:W-:Y:S01]  /*0e70*/  FADD.FTZ R122, -R112, R107 ;  /* 0x0000006b707a7221 */ /* 0x000fe20000010100 */
[----:B------:R-:W-:Y:S01]  /*0e80*/  SHF.L.U32 R108, R110, 0x10, RZ ;  /* 0x000000106e6c7819 */ /* 0x000fe200000006ff */
[----:B------:R-:W-:Y:S01]  /*0e90*/  FADD.FTZ R107, R104, R47 ;  /* 0x0000002f686b7221 */ /* 0x000fe20000010000 */
[----:B------:R-:W-:Y:S01]  /*0ea0*/  FFMA.FTZ R104, R120, R47, R105 ;  /* 0x0000002f78687223 */ /* 0x000fe20000010069 */
[----:B------:R-:W-:-:S02]  /*0eb0*/  FMUL.FTZ R122, R43, R122 ;  /* 0x0000007a2b7a7220 */ /* 0x000fc40000410000 */
        /* <DEDUP_REMOVED lines=9> */
.L_x_663:
[----:B------:R-:W-:Y:S05]  /*0f50*/  BSYNC.RECONVERGENT B0 ;  /* 0x0000000000007941 */ /* 0x000fea0003800200 */
.L_x_662:
[----:B------:R-:W-:Y:S04]  /*0f60*/  BSSY.RECONVERGENT B0, `(.L_x_664) ;  /* 0x000003f000007945 */ /* 0x000fe80003800200 */
[----:B------:R-:W-:Y:S05]  /*0f70*/  @!P0 BRA `(.L_x_665) ;  /* 0x0000000000f48947 */ /* 0x000fea0003800000 */
[----:B------:R-:W0:Y:S08]  /*0f80*/  LDC.64 R106, c[0x0][0x428] ;  /* 0x00010a00ff6a7b82 */ /* 0x000e300000000a00 */
[----:B------:R-:W1:Y:S01]  /*0f90*/  LDC.64 R104, c[0x0][0x3a8] ;  /* 0x0000ea00ff687b82 */ /* 0x000e620000000a00 */
[----:B------:R-:W-:-:S04]  /*0fa0*/  ISETP.NE.U32.AND P3, PT, RZ, UR10, PT ;  /* 0x0000000aff007c0c */ /* 0x000fc8000bf65070 */
[----:B------:R-:W-:-:S03]  /*0fb0*/  ISETP.NE.AND.EX P3, PT, RZ, UR11, PT, P3 ;  /* 0x0000000bff007c0c */ /* 0x000fc6000bf65330 */
[----:B------:R-:W2:Y:S01]  /*0fc0*/  LDC.64 R108, c[0x0][0x3b0] ;  /* 0x0000ec00ff6c7b82 */ /* 0x000ea20000000a00 */
[----:B0-----:R-:W-:-:S09]  /*0fd0*/  IMAD.WIDE.U32 R106, R115, 0x8, R106 ;  /* 0x00000008736a7825 */ /* 0x001fd200078e006a */
[----:B------:R-:W0:Y:S01]  /*0fe0*/  @P3 LDC.64 R110, c[0x0][0x438] ;  /* 0x00010e00ff6e3b82 */ /* 0x000e220000000a00 */
[----:B------:R-:W3:Y:S01]  /*0ff0*/  LDG.E.64 R106, desc[UR8][R106.64] ;  /* 0x000000086a6a7981 */ /* 0x000ee2000c1e1b00 */
[----:B-1----:R-:W-:-:S06]  /*1000*/  IMAD.WIDE.U32 R104, R115, 0x8, R104 ;  /* 0x0000000873687825 */ /* 0x002fcc00078e0068 */
[----:B------:R-:W4:Y:S01]  /*1010*/  LDG.E.64 R104, desc[UR8][R104.64] ;  /* 0x0000000868687981 */ /* 0x000f22000c1e1b00 */
[----:B0-----:R-:W-:-:S05]  /*1020*/  @P3 IMAD.WIDE.U32 R110, R115, 0x8, R110 ;  /* 0x00000008736e3825 */ /* 0x001fca00078e006e */
[----:B------:R-:W5:Y:S01]  /*1030*/  @P3 LDG.E.64 R164, desc[UR8][R110.64] ;  /* 0x000000086ea43981 */ /* 0x000f62000c1e1b00 */
[----:B------:R-:W-:Y:S02]  /*1040*/  SHF.L.U32 R124, R26, 0x10, RZ ;  /* 0x000000101a7c7819 */ /* 0x000fe400000006ff */
[----:B------:R-:W-:Y:S01]  /*1050*/  SHF.L.U32 R126, R24, 0x10, RZ ;  /* 0x00000010187e7819 */ /* 0x000fe200000006ff */
[----:B--2---:R-:W-:Y:S01]  /*1060*/  IMAD.WIDE.U32 R108, R115, 0x4, R108 ;  /* 0x00000004736c7825 */ /* 0x004fe200078e006c */
[----:B------:R-:W-:-:S04]  /*1070*/  SHF.L.U32 R129, R23, 0x10, RZ ;  /* 0x0000001017817819 */ /* 0x000fc800000006ff */
[----:B------:R0:W5:Y:S01]  /*1080*/  LDG.E R36, desc[UR8][R108.64] ;  /* 0x000000086c247981 */ /* 0x000162000c1e1900 */
[----:B------:R-:W-:Y:S02]  /*1090*/  IADD3 R115, PT, PT, R115, 0x100, RZ ;  /* 0x0000010073737810 */ /* 0x000fe40007ffe0ff */
[----:B---3--:R-:W-:Y:S02]  /*10a0*/  MOV R116, R106 ;  /* 0x0000006a00747202 */ /* 0x008fe40000000f00 */
[--C-:B------:R-:W-:Y:S02]  /*10b0*/  SHF.R.U64 R119, R106, 0x10, R107.reuse ;  /* 0x000000106a777819 */ /* 0x100fe4000000126b */
[----:B------:R-:W-:Y:S02]  /*10c0*/  MOV R118, R107 ;  /* 0x0000006b00767202 */ /* 0x000fe40000000f00 */
[----:B------:R-:W-:Y:S02]  /*10d0*/  SHF.R.U32.HI R106, RZ, 0x10, R107 ;  /* 0x00000010ff6a7819 */ /* 0x000fe4000001166b */
[----:B----4-:R-:W-:-:S02]  /*10e0*/  SHF.L.U32 R107, R104, 0x10, RZ ;  /* 0x00000010686b7819 */ /* 0x010fc400000006ff */
[----:B------:R-:W-:-:S03]  /*10f0*/  SHF.R.U64 R127, R104, 0x10, R105 ;  /* 0x00000010687f7819 */ /* 0x000fc60000001269 */
        /* <DEDUP_REMOVED lines=9> */
[----:B------:R-:W-:Y:S01]  /*1190*/  FADD.FTZ R104, -R112, R117 ;  /* 0x0000007570687221 */ /* 0x000fe20000010100 */
[----:B------:R-:W-:-:S03]  /*11a0*/  SHF.L.U32 R107, R118, 0x10, RZ ;  /* 0x00000010766b7819 */ /* 0x000fc600000006ff */
[----:B------:R-:W-:Y:S01]  /*11b0*/  FADD.FTZ R128, -R112, R105 ;  /* 0x0000006970807221 */ /* 0x000fe20000010100 */
[----:B------:R-:W-:Y:S01]  /*11c0*/  FMUL.FTZ R125, R43, R104 ;  /* 0x000000682b7d7220 */ /* 0x000fe20000410000 */
[----:B------:R-:W-:Y:S02]  /*11d0*/  SHF.L.U32 R127, R25, 0x10, RZ ;  /* 0x00000010197f7819 */ /* 0x000fe400000006ff */
[----:B------:R-:W-:Y:S01]  /*11e0*/  SHF.L.U32 R104, R119, 0x10, RZ ;  /* 0x0000001077687819 */ /* 0x000fe200000006ff */
[----:B------:R-:W-:Y:S01]  /*11f0*/  FMUL.FTZ R128, R43, R128 ;  /* 0x000000802b807220 */ /* 0x000fe20000410000 */
        /* <DEDUP_REMOVED lines=10> */
[----:B0-----:R-:W-:Y:S01]  /*12a0*/  SHF.L.U32 R108, R106, 0x10, RZ ;  /* 0x000000106a6c7819 */ /* 0x001fe200000006ff */
[----:B------:R-:W-:Y:S01]  /*12b0*/  FADD.FTZ R107, R104, R127 ;  /* 0x0000007f686b7221 */ /* 0x000fe20000010000 */
[----:B------:R-:W-:Y:S01]  /*12c0*/  FFMA.FTZ R104, R128, R127, R105 ;  /* 0x0000007f80687223 */ /* 0x000fe20000010069 */
[----:B------:R-:W-:-:S02]  /*12d0*/  FMUL.FTZ R130, R43, R130 ;  /* 0x000000822b827220 */ /* 0x000fc40000410000 */
[----:B------:R-:W-:Y:S01]  /*12e0*/  FMUL.FTZ R129, R129, R108 ;  /* 0x0000006c81817220 */ /* 0x000fe20000410000 */
[----:B------:R-:W-:Y:S01]  /*12f0*/  FADD.FTZ R106, R107, R126 ;  /* 0x0000007e6b6a7221 */ /* 0x000fe20000010000 */
[----:B------:R-:W-:Y:S01]  /*1300*/  FFMA.FTZ R104, R125, R126, R104 ;  /* 0x0000007e7d687223 */ /* 0x000fe20000010068 */
[----:B------:R-:W-:Y:S01]  /*1310*/  FADD.FTZ R71, R71, R108 ;  /* 0x0000006c47477221 */ /* 0x000fe20000010000 */
[----:B------:R-:W-:Y:S01]  /*1320*/  FFMA.FTZ R99, R130, R108, R99 ;  /* 0x0000006c82637223 */ /* 0x000fe20000010063 */
[----:B------:R-:W-:Y:S01]  /*1330*/  FADD.FTZ R113, R106, R129 ;  /* 0x000000816a717221 */ /* 0x000fe20000010000 */
[----:B------:R-:W-:-:S07]  /*1340*/  FFMA.FTZ R114, R130, R129, R104 ;  /* 0x0000008182727223 */ /* 0x000fce0000010068 */
.L_x_665:
[----:B------:R-:W-:Y:S05]  /*1350*/  BSYNC.RECONVERGENT B0 ;  /* 0x0000000000007941 */ /* 0x000fea0003800200 */
.L_x_664:
[----:B------:R-:W-:Y:S04]  /*1360*/  BSSY.RECONVERGENT B0, `(.L_x_666) ;  /* 0x000003f000007945 */ /* 0x000fe80003800200 */
[----:B------:R-:W-:Y:S05]  /*1370*/  @!P1 BRA `(.L_x_667) ;  /* 0x0000000000f49947 */ /* 0x000fea0003800000 */
        /* <DEDUP_REMOVED lines=10> */
[----:B------:R-:W-:Y:S01]  /*1420*/  SHF.L.U32 R132, R22, 0x10, RZ ;  /* 0x0000001016847819 */ /* 0x000fe200000006ff */
[----:B--2---:R-:W-:Y:S01]  /*1430*/  IMAD.WIDE.U32 R108, R115, 0x4, R108 ;  /* 0x00000004736c7825 */ /* 0x004fe200078e006c */
[----:B------:R-:W-:Y:S02]  /*1440*/  SHF.L.U32 R135, R21, 0x10, RZ ;  /* 0x0000001015877819 */ /* 0x000fe400000006ff */
[----:B------:R-:W-:Y:S02]  /*1450*/  SHF.L.U32 R134, R20, 0x10, RZ ;  /* 0x0000001014867819 */ /* 0x000fe400000006ff */
[----:B------:R-:W5:Y:S01]  /*1460*/  LDG.E R37, desc[UR8][R108.64] ;  /* 0x000000086c257981 */ /* 0x000f62000c1e1900 */
[----:B0-----:R-:W-:-:S05]  /*1470*/  @P3 IMAD.WIDE.U32 R110, R115, 0x8, R110 ;  /* 0x00000008736e3825 */ /* 0x001fca00078e006e */
[----:B------:R0:W5:Y:S01]  /*1480*/  @P3 LDG.E.64 R162, desc[UR8][R110.64] ;  /* 0x000000086ea23981 */ /* 0x000162000c1e1b00 */
[----:B------:R-:W-:Y:S02]  /*1490*/  SHF.L.U32 R137, R19, 0x10, RZ ;  /* 0x0000001013897819 */ /* 0x000fe400000006ff */
[----:B------:R-:W-:Y:S02]  /*14a0*/  IADD3 R115, PT, PT, R115, 0x100, RZ ;  /* 0x0000010073737810 */ /* 0x000fe40007ffe0ff */
[C---:B---3--:R-:W-:Y:S02]  /*14b0*/  SHF.L.U32 R119, R104.reuse, 0x10, RZ ;  /* 0x0000001068777819 */ /* 0x048fe400000006ff */
[----:B------:R-:W-:-:S03]  /*14c0*/  SHF.R.U64 R104, R104, 0x10, R105 ;  /* 0x0000001068687819 */ /* 0x000fc60000001269 */
[----:B0-----:R-:W-:Y:S01]  /*14d0*/  FADD.FTZ R110, -R112, R119 ;  /* 0x00000077706e7221 */ /* 0x001fe20000010100 */
[----:B----4-:R-:W-:Y:S02]  /*14e0*/  MOV R116, R106 ;  /* 0x0000006a00747202 */ /* 0x010fe40000000f00 */
[--C-:B------:R-:W-:Y:S02]  /*14f0*/  SHF.R.U64 R118, R106, 0x10, R107.reuse ;  /* 0x000000106a767819 */ /* 0x100fe4000000126b */
[----:B------:R-:W-:Y:S02]  /*1500*/  MOV R117, R107 ;  /* 0x0000006b00757202 */ /* 0x000fe40000000f00 */
[----:B------:R-:W-:Y:S02]  /*1510*/  SHF.R.U32.HI R106, RZ, 0x10, R107 ;  /* 0x00000010ff6a7819 */ /* 0x000fe4000001166b */
[----:B------:R-:W-:Y:S02]  /*1520*/  SHF.R.U32.HI R107, RZ, 0x10, R105 ;  /* 0x00000010ff6b7819 */ /* 0x000fe40000011669 */
[----:B------:R-:W-:Y:S01]  /*1530*/  SHF.L.U32 R133, R105, 0x10, RZ ;  /* 0x0000001069857819 */ /* 0x000fe200000006ff */
[----:B-----5:R-:W-:Y:S01]  /*1540*/  FMUL.FTZ R131, R43, R110 ;  /* 0x0000006e2b837220 */ /* 0x020fe20000410000 */
[----:B------:R-:W-:-:S05]  /*1550*/  SHF.L.U32 R105, R116, 0x10, RZ ;  /* 0x0000001074697819 */ /* 0x000fca00000006ff */
[-C--:B------:R-:W-:Y:S01]  /*1560*/  FMUL.FTZ R132, R132, R105.reuse ;  /* 0x0000006984847220 */ /* 0x080fe20000410000 */
[----:B------:R-:W-:Y:S01]  /*1570*/  FADD.FTZ R64, R64, R105 ;  /* 0x0000006940407221 */ /* 0x000fe20000010000 */
[----:B------:R-:W-:Y:S01]  /*1580*/  FFMA.FTZ R92, R131, R105, R92 ;  /* 0x00000069835c7223 */ /* 0x000fe2000001005c */
[----:B------:R-:W-:Y:S02]  /*1590*/  SHF.L.U32 R105, R104, 0x10, RZ ;  /* 0x0000001068697819 */ /* 0x000fe400000006ff */
[----:B------:R-:W-:-:S03]  /*15a0*/  SHF.L.U32 R104, R118, 0x10, RZ ;  /* 0x0000001076687819 */ /* 0x000fc600000006ff */
[----:B------:R-:W-:Y:S01]  /*15b0*/  FADD.FTZ R136, -R112, R105 ;  /* 0x0000006970887221 */ /* 0x000fe20000010100 */
[----:B------:R-:W-:-:S03]  /*15c0*/  SHF.L.U32 R107, R107, 0x10, RZ ;  /* 0x000000106b6b7819 */ /* 0x000fc600000006ff */
[----:B------:R-:W-:Y:S01]  /*15d0*/  FMUL.FTZ R136, R43, R136 ;  /* 0x000000882b887220 */ /* 0x000fe20000410000 */
[----:B------:R-:W-:Y:S01]  /*15e0*/  FADD.FTZ R108, -R112, R133 ;  /* 0x00000085706c7221 */ /* 0x000fe20000010100 */
[-C--:B------:R-:W-:Y:S01]  /*15f0*/  FMUL.FTZ R135, R135, R104.reuse ;  /* 0x0000006887877220 */ /* 0x080fe20000410000 */
[----:B------:R-:W-:Y:S01]  /*1600*/  FADD.FTZ R65, R65, R104 ;  /* 0x0000006841417221 */ /* 0x000fe20000010000 */
[----:B------:R-:W-:Y:S01]  /*1610*/  FFMA.FTZ R93, R136, R104, R93 ;  /* 0x00000068885d7223 */ /* 0x000fe2000001005d */
[----:B------:R-:W-:Y:S01]  /*1620*/  SHF.L.U32 R117, R117, 0x10, RZ ;  /* 0x0000001075757819 */ /* 0x000fe200000006ff */
[----:B------:R-:W-:Y:S01]  /*1630*/  FADD.FTZ R104, R113, R132 ;  /* 0x0000008471687221 */ /* 0x000fe20000010000 */
[----:B------:R-:W-:Y:S01]  /*1640*/  FFMA.FTZ R105, R131, R132, R114 ;  /* 0x0000008483697223 */ /* 0x000fe20000010072 */
[C---:B------:R-:W-:Y:S01]  /*1650*/  FMUL.FTZ R133, R43.reuse, R108 ;  /* 0x0000006c2b857220 */ /* 0x040fe20000410000 */
[----:B------:R-:W-:Y:S01]  /*1660*/  FADD.FTZ R138, -R112, R107 ;  /* 0x0000006b708a7221 */ /* 0x000fe20000010100 */
[----:B------:R-:W-:Y:S01]  /*1670*/  SHF.L.U32 R108, R106, 0x10, RZ ;  /* 0x000000106a6c7819 */ /* 0x000fe200000006ff */
[----:B------:R-:W-:Y:S01]  /*1680*/  FADD.FTZ R107, R104, R135 ;  /* 0x00000087686b7221 */ /* 0x000fe20000010000 */
[----:B------:R-:W-:Y:S01]  /*1690*/  FMUL.FTZ R134, R134, R117 ;  /* 0x0000007586867220 */ /* 0x000fe20000410000 */
        /* <DEDUP_REMOVED lines=11> */
.L_x_667:
[----:B------:R-:W-:Y:S05]  /*1750*/  BSYNC.RECONVERGENT B0 ;  /* 0x0000000000007941 */ /* 0x000fea0003800200 */
.L_x_666:
        /* <DEDUP_REMOVED lines=63> */
.L_x_669:
[----:B------:R-:W-:Y:S05]  /*1b50*/  BSYNC.RECONVERGENT B0 ;  /* 0x0000000000007941 */ /* 0x000fea0003800200 */
.L_x_668:
[----:B------:R-:W-:Y:S01]  /*1b60*/  ISETP.GE.U32.AND P3, PT, R32, 0x500, PT ;  /* 0x000005002000780c */ /* 0x000fe20003f66070 */
[----:B------:R-:W-:-:S12]  /*1b70*/  BSSY.RECONVERGENT B0, `(.L_x_670) ;  /* 0x000003f000007945 */ /* 0x000fd80003800200 */
[----:B------:R-:W-:Y:S05]  /*1b80*/  @!P3 BRA `(.L_x_671) ;  /* 0x0000000000f4b947 */ /* 0x000fea0003800000 */
[----:B------:R-:W0:Y:S01]  /*1b90*/  LDC.64 R104, c[0x0][0x3a8] ;  /* 0x0000ea00ff687b82 */ /* 0x000e220000000a00 */
[----:B------:R-:W-:-:S04]  /*1ba0*/  ISETP.NE.U32.AND P4, PT, RZ, UR10, PT ;  /* 0x0000000aff007c0c */ /* 0x000fc8000bf85070 */
[----:B------:R-:W-:-:S03]  /*1bb0*/  ISETP.NE.AND.EX P4, PT, RZ, UR11, PT, P4 ;  /* 0x0000000bff007c0c */ /* 0x000fc6000bf85340 */
[----:B------:R-:W1:Y:S08]  /*1bc0*/  LDC.64 R106, c[0x0][0x428] ;  /* 0x00010a00ff6a7b82 */ /* 0x000e700000000a00 */
[----:B------:R-:W2:Y:S01]  /*1bd0*/  LDC.64 R108, c[0x0][0x3b0] ;  /* 0x0000ec00ff6c7b82 */ /* 0x000ea20000000a00 */
[----:B0-----:R-:W-:-:S07]  /*1be0*/  IMAD.WIDE.U32 R104, R115, 0x8, R104 ;  /* 0x0000000873687825 */ /* 0x001fce00078e0068 */
[----:B------:R-:W0:Y:S01]  /*1bf0*/  @P4 LDC.64 R110, c[0x0][0x438] ;  /* 0x00010e00ff6e4b82 */ /* 0x000e220000000a00 */
[----:B------:R-:W3:Y:S01]  /*1c00*/  LDG.E.64 R104, desc[UR8][R104.64] ;  /* 0x0000000868687981 */ /* 0x000ee2000c1e1b00 */
[----:B-1----:R-:W-:-:S06]  /*1c10*/  IMAD.WIDE.U32 R106, R115, 0x8, R106 ;  /* 0x00000008736a7825 */ /* 0x002fcc00078e006a */
[----:B------:R-:W4:Y:S01]  /*1c20*/  LDG.E.64 R106, desc[UR8][R106.64] ;  /* 0x000000086a6a7981 */ /* 0x000f22000c1e1b00 */
[----:B------:R-:W-:Y:S01]  /*1c30*/  SHF.L.U32 R148, R14, 0x10, RZ ;  /* 0x000000100e947819 */ /* 0x000fe200000006ff */
[----:B0-----:R-:W-:-:S05]  /*1c40*/  @P4 IMAD.WIDE.U32 R110, R115, 0x8, R110 ;  /* 0x00000008736e4825 */ /* 0x001fca00078e006e */
[----:B------:R0:W5:Y:S01]  /*1c50*/  @P4 LDG.E.64 R158, desc[UR8][R110.64] ;  /* 0x000000086e9e4981 */ /* 0x000162000c1e1b00 */
[----:B------:R-:W-:Y:S02]  /*1c60*/  SHF.L.U32 R150, R12, 0x10, RZ ;  /* 0x000000100c967819 */ /* 0x000fe400000006ff */
[----:B------:R-:W-:Y:S01]  /*1c70*/  SHF.L.U32 R151, R13, 0x10, RZ ;  /* 0x000000100d977819 */ /* 0x000fe200000006ff */
[----:B--2---:R-:W-:Y:S01]  /*1c80*/  IMAD.WIDE.U32 R108, R115, 0x4, R108 ;  /* 0x00000004736c7825 */ /* 0x004fe200078e006c */
[----:B------:R-:W-:-:S04]  /*1c90*/  SHF.L.U32 R153, R11, 0x10, RZ ;  /* 0x000000100b997819 */ /* 0x000fc800000006ff */
[----:B------:R1:W5:Y:S01]  /*1ca0*/  LDG.E R39, desc[UR8][R108.64] ;  /* 0x000000086c277981 */ /* 0x000362000c1e1900 */
[----:B------:R-:W-:Y:S02]  /*1cb0*/  IADD3 R115, PT, PT, R115, 0x100, RZ ;  /* 0x0000010073737810 */ /* 0x000fe40007ffe0ff */
[C---:B---3--:R-:W-:Y:S02]  /*1cc0*/  SHF.L.U32 R119, R104.reuse, 0x10, RZ ;  /* 0x0000001068777819 */ /* 0x048fe400000006ff */
[----:B------:R-:W-:-:S03]  /*1cd0*/  SHF.R.U64 R118, R104, 0x10, R105 ;  /* 0x0000001068767819 */ /* 0x000fc60000001269 */
[----:B------:R-:W-:Y:S01]  /*1ce0*/  FADD.FTZ R104, -R112, R119 ;  /* 0x0000007770687221 */ /* 0x000fe20000010100 */
[----:B----4-:R-:W-:Y:S02]  /*1cf0*/  MOV R116, R106 ;  /* 0x0000006a00747202 */ /* 0x010fe40000000f00 */
[----:B------:R-:W-:Y:S02]  /*1d00*/  SHF.R.U64 R117, R106, 0x10, R107 ;  /* 0x000000106a757819 */ /* 0x000fe4000000126b */
[----:B------:R-:W-:Y:S02]  /*1d10*/  SHF.R.U32.HI R106, RZ, 0x10, R105 ;  /* 0x00000010ff6a7819 */ /* 0x000fe40000011669 */
[----:B------:R-:W-:Y:S01]  /*1d20*/  SHF.L.U32 R149, R105, 0x10, RZ ;  /* 0x0000001069957819 */ /* 0x000fe200000006ff */
[----:B-----5:R-:W-:Y:S01]  /*1d30*/  FMUL.FTZ R147, R43, R104 ;  /* 0x000000682b937220 */ /* 0x020fe20000410000 */
[----:B------:R-:W-:Y:S02]  /*1d40*/  SHF.L.U32 R105, R116, 0x10, RZ ;  /* 0x0000001074697819 */ /* 0x000fe400000006ff */
[----:B0-----:R-:W-:-:S03]  /*1d50*/  MOV R110, R107 ;  /* 0x0000006b006e7202 */ /* 0x001fc60000000f00 */
        /* <DEDUP_REMOVED lines=8> */
[----:B------:R-:W-:Y:S01]  /*1de0*/  FMUL.FTZ R149, R43, R104 ;  /* 0x000000682b957220 */ /* 0x000fe20000410000 */
[----:B------:R-:W-:-:S02]  /*1df0*/  SHF.L.U32 R104, R117, 0x10, RZ ;  /* 0x0000001075687819 */ /* 0x000fc400000006ff */
        /* <DEDUP_REMOVED lines=11> */
[----:B-1----:R-:W-:Y:S01]  /*1eb0*/  SHF.L.U32 R108, R111, 0x10, RZ ;  /* 0x000000106f6c7819 */ /* 0x002fe200000006ff */
        /* <DEDUP_REMOVED lines=10> */
.L_x_671:
[----:B------:R-:W-:Y:S05]  /*1f60*/  BSYNC.RECONVERGENT B0 ;  /* 0x0000000000007941 */ /* 0x000fea0003800200 */
.L_x_670:
        /* <DEDUP_REMOVED lines=64> */
.L_x_673:
[----:B------:R-:W-:Y:S05]  /*2370*/  BSYNC.RECONVERGENT B0 ;  /* 0x0000000000007941 */ /* 0x000fea0003800200 */
.L_x_672:
[----:B------:R-:W-:Y:S01]  /*2380*/  ISETP.GE.U32.AND P5, PT, R32, 0x700, PT ;  /* 0x000007002000780c */ /* 0x000fe20003fa6070 */
[----:B------:R-:W-:-:S12]  /*2390*/  BSSY.RECONVERGENT B0, `(.L_x_674) ;  /* 0x000003e000007945 */ /* 0x000fd80003800200 */
[----:B------:R-:W-:Y:S05]  /*23a0*/  @!P5 BRA `(.L_x_675) ;  /* 0x0000000000f0d947 */ /* 0x000fea0003800000 */
[----:B------:R-:W-:Y:S01]  /*23b0*/  ISETP.NE.U32.AND P6, PT, RZ, UR10, PT ;  /* 0x0000000aff007c0c */ /* 0x000fe2000bfc5070 */
[----:B------:R-:W0:Y:S03]  /*23c0*/  LDC.64 R106, c[0x0][0x428] ;  /* 0x00010a00ff6a7b82 */ /* 0x000e260000000a00 */
[----:B------:R-:W-:-:S05]  /*23d0*/  ISETP.NE.AND.EX P6, PT, RZ, UR11, PT, P6 ;  /* 0x0000000bff007c0c */ /* 0x000fca000bfc5360 */
[----:B------:R-:W1:Y:S08]  /*23e0*/  LDC.64 R108, c[0x0][0x3b0] ;  /* 0x0000ec00ff6c7b82 */ /* 0x000e700000000a00 */
[----:B------:R-:W2:Y:S02]  /*23f0*/  @P6 LDC.64 R104, c[0x0][0x438] ;  /* 0x00010e00ff686b82 */ /* 0x000ea40000000a00 */
[----:B--2---:R-:W-:-:S06]  /*2400*/  @P6 IMAD.WIDE.U32 R110, R115, 0x8, R104 ;  /* 0x00000008736e6825 */ /* 0x004fcc00078e0068 */
[----:B------:R-:W2:Y:S01]  /*2410*/  LDC.64 R104, c[0x0][0x3a8] ;  /* 0x0000ea00ff687b82 */ /* 0x000ea20000000a00 */
[C---:B0-----:R-:W-:Y:S01]  /*2420*/  IMAD.WIDE.U32 R106, R115.reuse, 0x8, R106 ;  /* 0x00000008736a7825 */ /* 0x041fe200078e006a */
[----:B------:R0:W5:Y:S05]  /*2430*/  @P6 LDG.E.64 R168, desc[UR8][R110.64] ;  /* 0x000000086ea86981 */ /* 0x00016a000c1e1b00 */
[----:B------:R-:W3:Y:S01]  /*2440*/  LDG.E.64 R106, desc[UR8][R106.64] ;  /* 0x000000086a6a7981 */ /* 0x000ee2000c1e1b00 */
[----:B--2---:R-:W-:-:S06]  /*2450*/  IMAD.WIDE.U32 R104, R115, 0x8, R104 ;  /* 0x0000000873687825 */ /* 0x004fcc00078e0068 */
[----:B------:R-:W2:Y:S01]  /*2460*/  LDG.E.64 R104, desc[UR8][R104.64] ;  /* 0x0000000868687981 */ /* 0x000ea2000c1e1b00 */
[----:B-1----:R-:W-:Y:S01]  /*2470*/  IMAD.WIDE.U32 R108, R115, 0x4, R108 ;  /* 0x00000004736c7825 */ /* 0x002fe200078e006c */
[----:B------:R-:W-:-:S04]  /*2480*/  SHF.L.U32 R178, R6, 0x10, RZ ;  /* 0x0000001006b27819 */ /* 0x000fc800000006ff */
[----:B------:R1:W5:Y:S01]  /*2490*/  LDG.E R41, desc[UR8][R108.64] ;  /* 0x000000086c297981 */ /* 0x000362000c1e1900 */
[----:B------:R-:W-:Y:S02]  /*24a0*/  SHF.L.U32 R181, R5, 0x10, RZ ;  /* 0x0000001005b57819 */ /* 0x000fe400000006ff */
[----:B------:R-:W-:Y:S02]  /*24b0*/  SHF.L.U32 R180, R4, 0x10, RZ ;  /* 0x0000001004b47819 */ /* 0x000fe400000006ff */
[----:B------:R-:W-:Y:S02]  /*24c0*/  SHF.L.U32 R183, R2, 0x10, RZ ;  /* 0x0000001002b77819 */ /* 0x000fe400000006ff */
[----:B---3--:R-:W-:Y:S02]  /*24d0*/  MOV R115, R106 ;  /* 0x0000006a00737202 */ /* 0x008fe40000000f00 */
[----:B------:R-:W-:Y:S02]  /*24e0*/  SHF.R.U64 R117, R106, 0x10, R107 ;  /* 0x000000106a757819 */ /* 0x000fe4000000126b */
[----:B0-----:R-:W-:-:S02]  /*24f0*/  MOV R110, R107 ;  /* 0x0000006b006e7202 */ /* 0x001fc40000000f00 */
[----:B------:R-:W-:Y:S02]  /*2500*/  SHF.R.U32.HI R116, RZ, 0x10, R107 ;  /* 0x00000010ff747819 */ /* 0x000fe4000001166b */
[----:B------:R-:W-:Y:S02]  /*2510*/  SHF.L.U32 R115, R115, 0x10, RZ ;  /* 0x0000001073737819 */ /* 0x000fe400000006ff */
[--C-:B--2---:R-:W-:Y:S02]  /*2520*/  SHF.R.U32.HI R106, RZ, 0x10, R105.reuse ;  /* 0x00000010ff6a7819 */ /* 0x104fe40000011669 */
[----:B------:R-:W-:Y:S02]  /*2530*/  SHF.L.U32 R107, R105, 0x10, RZ ;  /* 0x00000010696b7819 */ /* 0x000fe400000006ff */
[C---:B------:R-:W-:Y:S02]  /*2540*/  SHF.R.U64 R118, R104.reuse, 0x10, R105 ;  /* 0x0000001068767819 */ /* 0x040fe40000001269 */
[----:B------:R-:W-:-:S02]  /*2550*/  SHF.L.U32 R111, R104, 0x10, RZ ;  /* 0x00000010686f7819 */ /* 0x000fc400000006ff */
[----:B-1----:R-:W-:Y:S01]  /*2560*/  SHF.L.U32 R109, R106, 0x10, RZ ;  /* 0x000000106a6d7819 */ /* 0x002fe200000006ff */
[----:B------:R-:W-:Y:S01]  /*2570*/  FADD.FTZ R106, -R112, R107 ;  /* 0x0000006b706a7221 */ /* 0x000fe20000010100 */
[----:B------:R-:W-:Y:S01]  /*2580*/  SHF.L.U32 R105, R118, 0x10, RZ ;  /* 0x0000001076697819 */ /* 0x000fe200000006ff */
[C---:B------:R-:W-:Y:S02]  /*2590*/  FADD.FTZ R104, -R112.reuse, R111 ;  /* 0x0000006f70687221 */ /* 0x040fe40000010100 */
[----:B-----5:R-:W-:Y:S01]  /*25a0*/  FMUL.FTZ R179, R43, R106 ;  /* 0x0000006a2bb37220 */ /* 0x020fe20000410000 */
[----:B------:R-:W-:Y:S01]  /*25b0*/  SHF.L.U32 R106, R117, 0x10, RZ ;  /* 0x00000010756a7819 */ /* 0x000fe200000006ff */
[----:B------:R-:W-:Y:S01]  /*25c0*/  FADD.FTZ R182, -R112, R105 ;  /* 0x0000006970b67221 */ /* 0x000fe20000010100 */
[----:B------:R-:W-:Y:S01]  /*25d0*/  FMUL.FTZ R177, R43, R104 ;  /* 0x000000682bb17220 */ /* 0x000fe20000410000 */
[----:B------:R-:W-:Y:S01]  /*25e0*/  FMUL.FTZ R178, R178, R115 ;  /* 0x00000073b2b27220 */ /* 0x000fe20000410000 */
[----:B------:R-:W-:Y:S01]  /*25f0*/  SHF.L.U32 R105, R110, 0x10, RZ ;  /* 0x000000106e697819 */ /* 0x000fe200000006ff */
[----:B------:R-:W-:Y:S01]  /*2600*/  FMUL.FTZ R181, R181, R106 ;  /* 0x0000006ab5b57220 */ /* 0x000fe20000410000 */
[----:B------:R-:W-:Y:S01]  /*2610*/  FMUL.FTZ R182, R43, R182 ;  /* 0x000000b62bb67220 */ /* 0x000fe20000410000 */
[----:B------:R-:W-:Y:S01]  /*2620*/  FADD.FTZ R104, R113, R178 ;  /* 0x000000b271687221 */ /* 0x000fe20000010000 */
        /* <DEDUP_REMOVED lines=20> */
.L_x_675:
[----:B------:R-:W-:Y:S05]  /*2770*/  BSYNC.RECONVERGENT B0 ;  /* 0x0000000000007941 */ /* 0x000fea0003800200 */
.L_x_674:
        /* <DEDUP_REMOVED lines=31> */
.L_x_677:
[----:B------:R-:W-:Y:S05]  /*2970*/  BSYNC.RECONVERGENT B0 ;  /* 0x0000000000007941 */ /* 0x000fea0003800200 */
.L_x_676:
        /* <DEDUP_REMOVED lines=51> */
[----:B------:R-:W-:Y:S01]  /*2cb0*/  FFMA.FTZ R105, R45, R115, R112 ;  /* 0x000000732d697223 */ /* 0x000fe20000010070 */
[----:B------:R-:W-:-:S03]  /*2cc0*/  LOP3.LUT P6, RZ, R35, 0xff0000, RZ, 0xc0, !PT ;  /* 0x00ff000023ff7812 */ /* 0x000fc600078cc0ff */
[----:B------:R-:W-:Y:S01]  /*2cd0*/  FADD.FTZ R104, R46, -R105 ;  /* 0x800000692e687221 */ /* 0x000fe20000010000 */
[----:B------:R-:W-:-:S03]  /*2ce0*/  FFMA.FTZ R105, R3, R115, R112 ;  /* 0x0000007303697223 */ /* 0x000fc60000010070 */
[----:B------:R-:W-:-:S04]  /*2cf0*/  FMUL.FTZ R104, R43, R104 ;  /* 0x000000682b687220 */ /* 0x000fc80000410000 */
[----:B------:R-:W-:-:S04]  /*2d00*/  FMUL.FTZ R104, R104, R113 ;  /* 0x0000007168687220 */ /* 0x000fc80000410000 */
[----:B------:R-:W-:-:S05]  /*2d10*/  FMUL.FTZ R104, R104, UR13 ;  /* 0x0000000d68687c20 */ /* 0x000fca0008410000 */
[----:B------:R-:W-:Y:S01]  /*2d20*/  FSEL R111, R104, RZ, P6 ;  /* 0x000000ff686f7208 */ /* 0x000fe20003000000 */
[----:B------:R-:W-:Y:S01]  /*2d30*/  FFMA.FTZ R104, R122, R115, R112 ;  /* 0x000000737a687223 */ /* 0x000fe20000010070 */
[----:B------:R-:W-:-:S03]  /*2d40*/  ISETP.GE.U32.AND P6, PT, R35, 0x1000000, PT ;  /* 0x010000002300780c */ /* 0x000fc60003fc6070 */
[----:B------:R-:W-:Y:S01]  /*2d50*/  FADD.FTZ R104, R121, -R104 ;  /* 0x8000006879687221 */ /* 0x000fe20000010000 */
[----:B------:R-:W-:Y:S03]  /*2d60*/  F2F.BF16.F32 R111, R111 ;  /* 0x0000006f006f7304 */ /* 0x000fe60000202000 */
[----:B------:R-:W-:-:S04]  /*2d70*/  FMUL.FTZ R104, R43, R104 ;  /* 0x000000682b687220 */ /* 0x000fc80000410000 */
[----:B------:R-:W-:-:S04]  /*2d80*/  FMUL.FTZ R104, R104, R113 ;  /* 0x0000007168687220 */ /* 0x000fc80000410000 */
[----:B------:R-:W-:-:S05]  /*2d90*/  FMUL.FTZ R104, R104, UR13 ;  /* 0x0000000d68687c20 */ /* 0x000fca0008410000 */
[----:B------:R-:W-:Y:S01]  /*2da0*/  FSEL R114, R104, RZ, P6 ;  /* 0x000000ff68727208 */ /* 0x000fe20003000000 */
[----:B------:R-:W-:Y:S01]  /*2db0*/  FADD.FTZ R104, R44, -R105 ;  /* 0x800000692c687221 */ /* 0x000fe20000010000 */
[----:B------:R-:W-:-:S03]  /*2dc0*/  LOP3.LUT P6, RZ, R35, 0xff, RZ, 0xc0, !PT ;  /* 0x000000ff23ff7812 */ /* 0x000fc600078cc0ff */
[----:B------:R-:W-:Y:S01]  /*2dd0*/  FMUL.FTZ R104, R43, R104 ;  /* 0x000000682b687220 */ /* 0x000fe20000410000 */
[----:B------:R-:W0:Y:S03]  /*2de0*/  F2F.BF16.F32 R114, R114 ;  /* 0x0000007200727304 */ /* 0x000e260000202000 */
[----:B------:R-:W-:-:S04]  /*2df0*/  FMUL.FTZ R104, R104, R113 ;  /* 0x0000007168687220 */ /* 0x000fc80000410000 */
[----:B------:R-:W-:-:S05]  /*2e00*/  FMUL.FTZ R104, R104, UR13 ;  /* 0x0000000d68687c20 */ /* 0x000fca0008410000 */
[----:B------:R-:W-:Y:S01]  /*2e10*/  FSEL R108, R104, RZ, P6 ;  /* 0x000000ff686c7208 */ /* 0x000fe20003000000 */
[----:B------:R-:W-:Y:S01]  /*2e20*/  FFMA.FTZ R104, R120, R115, R112 ;  /* 0x0000007378687223 */ /* 0x000fe20000010070 */
[----:B------:R-:W-:Y:S02]  /*2e30*/  LOP3.LUT P6, RZ, R35, 0xff00, RZ, 0xc0, !PT ;  /* 0x0000ff0023ff7812 */ /* 0x000fe400078cc0ff */
[----:B------:R-:W-:Y:S01]  /*2e40*/  F2F.BF16.F32 R109, R108 ;  /* 0x0000006c006d7304 */ /* 0x000fe20000202000 */
[----:B------:R-:W-:Y:S01]  /*2e50*/  FADD.FTZ R104, R47, -R104 ;  /* 0x800000682f687221 */ /* 0x000fe20000010000 */
[----:B0-----:R-:W-:-:S03]  /*2e60*/  PRMT R117, R111, 0x5410, R114 ;  /* 0x000054106f757816 */ /* 0x001fc60000000072 */
[----:B------:R-:W-:-:S04]  /*2e70*/  FMUL.FTZ R104, R43, R104 ;  /* 0x000000682b687220 */ /* 0x000fc80000410000 */
[----:B------:R-:W-:-:S04]  /*2e80*/  FMUL.FTZ R104, R104, R113 ;  /* 0x0000007168687220 */ /* 0x000fc80000410000 */
[----:B------:R-:W-:-:S05]  /*2e90*/  FMUL.FTZ R104, R104, UR13 ;  /* 0x0000000d68687c20 */ /* 0x000fca0008410000 */
[----:B------:R-:W-:Y:S02]  /*2ea0*/  FSEL R110, R104, RZ, P6 ;  /* 0x000000ff686e7208 */ /* 0x000fe40003000000 */
[----:B------:R-:W0:Y:S02]  /*2eb0*/  LDC.64 R104, c[0x0][0x468] ;  /* 0x00011a00ff687b82 */ /* 0x000e240000000a00 */
[----:B------:R-:W1:Y:S02]  /*2ec0*/  F2F.BF16.F32 R106, R110 ;  /* 0x0000006e006a7304 */ /* 0x000e640000202000 */
[----:B-1----:R-:W-:-:S05]  /*2ed0*/  IMAD.WIDE.U32 R106, R106, 0x10000, RZ ;  /* 0x000100006a6a7825 */ /* 0x002fca00078e00ff */
[----:B------:R-:W-:Y:S02]  /*2ee0*/  LOP3.LUT R107, R117, R107, RZ, 0xfc, !PT ;  /* 0x0000006b756b7212 */ /* 0x000fe400078efcff */
[----:B------:R-:W-:Y:S01]  /*2ef0*/  LOP3.LUT R106, R106, R109, RZ, 0xfc, !PT ;  /* 0x0000006d6a6a7212 */ /* 0x000fe200078efcff */
[C---:B0-----:R-:W-:Y:S01]  /*2f00*/  IMAD.WIDE.U32 R104, R185.reuse, 0x8, R104 ;  /* 0x00000008b9687825 */ /* 0x041fe200078e0068 */
[----:B------:R-:W-:-:S04]  /*2f10*/  IADD3 R185, PT, PT, R185, 0x100, RZ ;  /* 0x00000100b9b97810 */ /* 0x000fc80007ffe0ff */
[----:B------:R0:W-:Y:S03]  /*2f20*/  STG.E.64 desc[UR8][R104.64], R106 ;  /* 0x0000006a68007986 */ /* 0x0001e6000c101b08 */
.L_x_682:
[----:B------:R-:W-:Y:S05]  /*2f30*/  BSYNC.RECONVERGENT B1 ;  /* 0x0000000000017941 */ /* 0x000fea0003800200 */
.L_x_681:
[----:B------:R-:W-:Y:S04]  /*2f40*/  BSSY.RECONVERGENT B1, `(.L_x_683) ;  /* 0x000002a000017945 */ /* 0x000fe80003800200 */
[----:B------:R-:W-:Y:S05]  /*2f50*/  @!P0 BRA `(.L_x_684) ;  /* 0x0000000000a08947 */ /* 0x000fea0003800000 */
[----:B0-----:R-:W-:Y:S01]  /*2f60*/  FFMA.FTZ R105, R125, R115, R112 ;  /* 0x000000737d697223 */ /* 0x001fe20000010070 */
        /* <DEDUP_REMOVED lines=39> */
.L_x_684:
[----:B------:R-:W-:Y:S05]  /*31e0*/  BSYNC.RECONVERGENT B1 ;  /* 0x0000000000017941 */ /* 0x000fea0003800200 */
.L_x_683:
[----:B------:R-:W-:Y:S04]  /*31f0*/  BSSY.RECONVERGENT B1, `(.L_x_685) ;  /* 0x000002a000017945 */ /* 0x000fe80003800200 */
[----:B------:R-:W-:Y:S05]  /*3200*/  @!P1 BRA `(.L_x_686) ;  /* 0x0000000000a09947 */ /* 0x000fea0003800000 */
[----:B01----:R-:W-:Y:S01]  /*3210*/  FFMA.FTZ R105, R133, R115, R112 ;  /* 0x0000007385697223 */ /* 0x003fe20000010070 */
        /* <DEDUP_REMOVED lines=39> */
.L_x_686:
[----:B------:R-:W-:Y:S05]  /*3490*/  BSYNC.RECONVERGENT B1 ;  /* 0x0000000000017941 */ /* 0x000fea0003800200 */
.L_x_685:
[----:B------:R-:W-:Y:S04]  /*34a0*/  BSSY.RECONVERGENT B1, `(.L_x_687) ;  /* 0x000002a000017945 */ /* 0x000fe80003800200 */
[----:B------:R-:W-:Y:S05]  /*34b0*/  @!P2 BRA `(.L_x_688) ;  /* 0x0000000000a0a947 */ /* 0x000fea0003800000 */
[----:B012---:R-:W-:Y:S01]  /*34c0*/  FFMA.FTZ R105, R141, R115, R112 ;  /* 0x000000738d697223 */ /* 0x007fe20000010070 */
        /* <DEDUP_REMOVED lines=39> */
.L_x_688:
[----:B------:R-:W-:Y:S05]  /*3740*/  BSYNC.RECONVERGENT B1 ;  /* 0x0000000000017941 */ /* 0x000fea0003800200 */
.L_x_687:
[----:B------:R-:W-:Y:S04]  /*3750*/  BSSY.RECONVERGENT B1, `(.L_x_689) ;  /* 0x000002a000017945 */ /* 0x000fe80003800200 */
[----:B------:R-:W-:Y:S05]  /*3760*/  @!P3 BRA `(.L_x_690) ;  /* 0x0000000000a0b947 */ /* 0x000fea0003800000 */
[----:B0123--:R-:W-:Y:S01]  /*3770*/  FFMA.FTZ R105, R149, R115, R112 ;  /* 0x0000007395697223 */ /* 0x00ffe20000010070 */
        /* <DEDUP_REMOVED lines=39> */
.L_x_690:
[----:B------:R-:W-:Y:S05]  /*39f0*/  BSYNC.RECONVERGENT B1 ;  /* 0x0000000000017941 */ /* 0x000fea0003800200 */
.L_x_689:
[----:B------:R-:W-:Y:S04]  /*3a00*/  BSSY.RECONVERGENT B1, `(.L_x_691) ;  /* 0x000002a000017945 */ /* 0x000fe80003800200 */
[----:B------:R-:W-:Y:S05]  /*3a10*/  @!P4 BRA `(.L_x_692) ;  /* 0x0000000000a0c947 */ /* 0x000fea0003800000 */
[----:B01234-:R-:W-:Y:S01]  /*3a20*/  FFMA.FTZ R105, R171, R115, R112 ;  /* 0x00000073ab697223 */ /* 0x01ffe20000010070 */
        /* <DEDUP_REMOVED lines=39> */
.L_x_692:
[----:B------:R-:W-:Y:S05]  /*3ca0*/  BSYNC.RECONVERGENT B1 ;  /* 0x0000000000017941 */ /* 0x000fea0003800200 */
.L_x_691:
[----:B------:R-:W-:Y:S05]  /*3cb0*/  @!P5 BRA `(.L_x_693) ;  /* 0x0000004800e0d947 */ /* 0x000fea0003800000 */
[-CC-:B01234-:R-:W-:Y:S01]  /*3cc0*/  FFMA.FTZ R104, R184, R115.reuse, R112.reuse ;  /* 0x00000073b8687223 */ /* 0x19ffe20000010070 */
[----:B------:R-:W-:Y:S01]  /*3cd0*/  ISETP.GE.U32.AND P6, PT, R41, 0x1000000, PT ;  /* 0x010000002900780c */ /* 0x000fe20003fc6070 */
[----:B------:R-:W-:Y:S02]  /*3ce0*/  FFMA.FTZ R105, R179, R115, R112 ;  /* 0x00000073b3697223 */ /* 0x000fe40000010070 */
[----:B------:R-:W-:-:S04]  /*3cf0*/  FADD.FTZ R104, R183, -R104 ;  /* 0x80000068b7687221 */ /* 0x000fc80000010000 */
[----:B------:R-:W-:-:S04]  /*3d00*/  FMUL.FTZ R104, R43, R104 ;  /* 0x000000682b687220 */ /* 0x000fc80000410000 */
[----:B------:R-:W-:-:S04]  /*3d10*/  FMUL.FTZ R104, R104, R113 ;  /* 0x0000007168687220 */ /* 0x000fc80000410000 */
[----:B------:R-:W-:-:S05]  /*3d20*/  FMUL.FTZ R104, R104, UR13 ;  /* 0x0000000d68687c20 */ /* 0x000fca0008410000 */
[----:B------:R-:W-:Y:S01]  /*3d30*/  FSEL R110, R104, RZ, P6 ;  /* 0x000000ff686e7208 */ /* 0x000fe20003000000 */
[----:B------:R-:W-:Y:S01]  /*3d40*/  FADD.FTZ R104, R180, -R105 ;  /* 0x80000069b4687221 */ /* 0x000fe20000010000 */
[----:B------:R-:W-:Y:S01]  /*3d50*/  LOP3.LUT P6, RZ, R41, 0xff0000, RZ, 0xc0, !PT ;  /* 0x00ff000029ff7812 */ /* 0x000fe200078cc0ff */
[-CC-:B------:R-:W-:Y:S01]  /*3d60*/  FFMA.FTZ R105, R177, R115.reuse, R112.reuse ;  /* 0x00000073b1697223 */ /* 0x180fe20000010070 */
[----:B------:R-:W-:Y:S01]  /*3d70*/  FFMA.FTZ R112, R182, R115, R112 ;  /* 0x00000073b6707223 */ /* 0x000fe20000010070 */
[----:B------:R-:W-:Y:S01]  /*3d80*/  FMUL.FTZ R104, R43, R104 ;  /* 0x000000682b687220 */ /* 0x000fe20000410000 */
[----:B------:R-:W-:Y:S02]  /*3d90*/  F2F.BF16.F32 R110, R110 ;  /* 0x0000006e006e7304 */ /* 0x000fe40000202000 */
[----:B------:R-:W-:Y:S01]  /*3da0*/  FADD.FTZ R112, R181, -R112 ;  /* 0x80000070b5707221 */ /* 0x000fe20000010000 */
[----:B------:R-:W-:-:S03]  /*3db0*/  FMUL.FTZ R104, R104, R113 ;  /* 0x0000007168687220 */ /* 0x000fc60000410000 */
[----:B------:R-:W-:Y:S01]  /*3dc0*/  FMUL.FTZ R112, R43, R112 ;  /* 0x000000702b707220 */ /* 0x000fe20000410000 */
[----:B------:R-:W-:-:S03]  /*3dd0*/  FMUL.FTZ R104, R104, UR13 ;  /* 0x0000000d68687c20 */ /* 0x000fc60008410000 */
[-C--:B------:R-:W-:Y:S02]  /*3de0*/  FMUL.FTZ R112, R112, R113.reuse ;  /* 0x0000007170707220 */ /* 0x080fe40000410000 */
[----:B------:R-:W-:Y:S01]  /*3df0*/  FSEL R109, R104, RZ, P6 ;  /* 0x000000ff686d7208 */ /* 0x000fe20003000000 */
[----:B------:R-:W-:Y:S01]  /*3e00*/  FADD.FTZ R104, R178, -R105 ;  /* 0x80000069b2687221 */ /* 0x000fe20000010000 */
[----:B------:R-:W-:Y:S01]  /*3e10*/  LOP3.LUT P6, RZ, R41, 0xff, RZ, 0xc0, !PT ;  /* 0x000000ff29ff7812 */ /* 0x000fe200078cc0ff */
[----:B------:R-:W-:Y:S02]  /*3e20*/  FMUL.FTZ R112, R112, UR13 ;  /* 0x0000000d70707c20 */ /* 0x000fe40008410000 */
[----:B------:R-:W-:Y:S01]  /*3e30*/  FMUL.FTZ R104, R43, R104 ;  /* 0x000000682b687220 */ /* 0x000fe20000410000 */
[----:B------:R-:W0:Y:S03]  /*3e40*/  F2F.BF16.F32 R109, R109 ;  /* 0x0000006d006d7304 */ /* 0x000e260000202000 */
[----:B------:R-:W-:-:S04]  /*3e50*/  FMUL.FTZ R104, R104, R113 ;  /* 0x0000007168687220 */ /* 0x000fc80000410000 */
[----:B------:R-:W-:-:S05]  /*3e60*/  FMUL.FTZ R104, R104, UR13 ;  /* 0x0000000d68687c20 */ /* 0x000fca0008410000 */
[----:B------:R-:W-:Y:S02]  /*3e70*/  FSEL R108, R104, RZ, P6 ;  /* 0x000000ff686c7208 */ /* 0x000fe40003000000 */
[----:B------:R-:W-:Y:S01]  /*3e80*/  LOP3.LUT P6, RZ, R41, 0xff00, RZ, 0xc0, !PT ;  /* 0x0000ff0029ff7812 */ /* 0x000fe200078cc0ff */
[----:B------:R-:W1:Y:S01]  /*3e90*/  LDC.64 R104, c[0x0][0x468] ;  /* 0x00011a00ff687b82 */ /* 0x000e620000000a00 */
[----:B------:R-:W-:Y:S01]  /*3ea0*/  F2F.BF16.F32 R43, R108 ;  /* 0x0000006c002b7304 */ /* 0x000fe20000202000 */
[----:B0-----:R-:W-:Y:S02]  /*3eb0*/  PRMT R111, R109, 0x5410, R110 ;  /* 0x000054106d6f7816 */ /* 0x001fe4000000006e */
[----:B------:R-:W-:-:S05]  /*3ec0*/  FSEL R112, R112, RZ, P6 ;  /* 0x000000ff70707208 */ /* 0x000fca0003000000 */
[----:B------:R-:W0:Y:S02]  /*3ed0*/  F2F.BF16.F32 R106, R112 ;  /* 0x00000070006a7304 */ /* 0x000e240000202000 */
[----:B0-----:R-:W-:-:S04]  /*3ee0*/  IMAD.WIDE.U32 R106, R106, 0x10000, RZ ;  /* 0x000100006a6a7825 */ /* 0x001fc800078e00ff */
[----:B-1----:R-:W-:Y:S01]  /*3ef0*/  IMAD.WIDE.U32 R104, R185, 0x8, R104 ;  /* 0x00000008b9687825 */ /* 0x002fe200078e0068 */
[----:B------:R-:W-:Y:S02]  /*3f00*/  LOP3.LUT R107, R111, R107, RZ, 0xfc, !PT ;  /* 0x0000006b6f6b7212 */ /* 0x000fe400078efcff */
[----:B------:R-:W-:-:S05]  /*3f10*/  LOP3.LUT R106, R106, R43, RZ, 0xfc, !PT ;  /* 0x0000002b6a6a7212 */ /* 0x000fca00078efcff */
[----:B------:R0:W-:Y:S01]  /*3f20*/  STG.E.64 desc[UR8][R104.64], R106 ;  /* 0x0000006a68007986 */ /* 0x0001e2000c101b08 */
[----:B------:R-:W-:Y:S05]  /*3f30*/  BRA `(.L_x_693) ;  /* 0x0000004800407947 */ /* 0x000fea0003800000 */
.L_x_680:
[----:B------:R-:W-:Y:S01]  /*3f40*/  ISETP.GT.U32.AND P6, PT, R32, 0xff, PT ;  /* 0x000000ff2000780c */ /* 0x000fe20003fc4070 */
[----:B------:R-:W-:-:S12]  /*3f50*/  BSSY.RECONVERGENT B1, `(.L_x_694) ;  /* 0x0000035000017945 */ /* 0x000fd80003800200 */
[----:B------:R-:W-:Y:S05]  /*3f60*/  @!P6 BRA `(.L_x_695) ;  /* 0x0000000000cce947 */ /* 0x000fea0003800000 */
[-CC-:B------:R-:W-:Y:S01]  /*3f70*/  FFMA.FTZ R105, R45, R115.reuse, R112.reuse ;  /* 0x000000732d697223 */ /* 0x180fe20000010070 */
[----:B------:R-:W-:Y:S01]  /*3f80*/  LOP3.LUT P6, RZ, R35, 0xff0000, RZ, 0xc0, !PT ;  /* 0x00ff000023ff7812 */ /* 0x000fe200078cc0ff */
[----:B------:R-:W0:Y:S02]  /*3f90*/  LDC.64 R110, c[0x0][0x478] ;  /* 0x00011e00ff6e7b82 */ /* 0x000e240000000a00 */
[----:B------:R-:W-:Y:S01]  /*3fa0*/  FADD.FTZ R104, R46, -R105 ;  /* 0x800000692e687221 */ /* 0x000fe20000010000 */
[----:B------:R-:W-:-:S03]  /*3fb0*/  FFMA.FTZ R105, R3, R115, R112 ;  /* 0x0000007303697223 */ /* 0x000fc60000010070 */
[----:B------:R-:W-:Y:S02]  /*3fc0*/  FMUL.FTZ R188, R43, R104 ;  /* 0x000000682bbc7220 */ /* 0x000fe40000410000 */
[----:B------:R-:W1:Y:S02]  /*3fd0*/  LDC.64 R106, c[0x0][0x468] ;  /* 0x00011a00ff6a7b82 */ /* 0x000e640000000a00 */
[----:B------:R-:W-:-:S04]  /*3fe0*/  FMUL.FTZ R104, R188, R113 ;  /* 0x00000071bc687220 */ /* 0x000fc80000410000 */
[----:B------:R-:W-:-:S05]  /*3ff0*/  FMUL.FTZ R104, R104, UR13 ;  /* 0x0000000d68687c20 */ /* 0x000fca0008410000 */
[----:B------:R-:W-:Y:S01]  /*4000*/  FSEL R189, R104, RZ, P6 ;  /* 0x000000ff68bd7208 */ /* 0x000fe20003000000 */
[----:B------:R-:W-:Y:S01]  /*4010*/  FFMA.FTZ R104, R122, R115, R112 ;  /* 0x000000737a687223 */ /* 0x000fe20000010070 */
[----:B------:R-:W-:-:S03]  /*4020*/  ISETP.GE.U32.AND P6, PT, R35, 0x1000000, PT ;  /* 0x010000002300780c */ /* 0x000fc60003fc6070 */
[----:B------:R-:W-:Y:S01]  /*4030*/  FADD.FTZ R104, R121, -R104 ;  /* 0x8000006879687221 */ /* 0x000fe20000010000 */
[----:B------:R-:W-:Y:S01]  /*4040*/  F2F.BF16.F32 R189, R189 ;  /* 0x000000bd00bd7304 */ /* 0x000fe20000202000 */
[----:B0-----:R-:W-:-:S04]  /*4050*/  IMAD.WIDE.U32 R110, R185, 0x8, R110 ;  /* 0x00000008b96e7825 */ /* 0x001fc800078e006e */
[----:B------:R-:W-:-:S04]  /*4060*/  FMUL.FTZ R190, R43, R104 ;  /* 0x000000682bbe7220 */ /* 0x000fc80000410000 */
[----:B------:R-:W-:Y:S01]  /*4070*/  FMUL.FTZ R104, R190, R113 ;  /* 0x00000071be687220 */ /* 0x000fe20000410000 */
[C---:B-1----:R-:W-:Y:S01]  /*4080*/  IMAD.WIDE.U32 R106, R185.reuse, 0x8, R106 ;  /* 0x00000008b96a7825 */ /* 0x042fe200078e006a */
[----:B------:R-:W-:-:S03]  /*4090*/  IADD3 R185, PT, PT, R185, 0x100, RZ ;  /* 0x00000100b9b97810 */ /* 0x000fc60007ffe0ff */
[----:B------:R-:W-:-:S05]  /*40a0*/  FMUL.FTZ R104, R104, UR13 ;  /* 0x0000000d68687c20 */ /* 0x000fca0008410000 */
[----:B------:R-:W-:Y:S01]  /*40b0*/  FSEL R191, R104, RZ, P6 ;  /* 0x000000ff68bf7208 */ /* 0x000fe20003000000 */
[----:B------:R-:W-:Y:S01]  /*40c0*/  FADD.FTZ R104, R44, -R105 ;  /* 0x800000692c687221 */ /* 0x000fe20000010000 */
[----:B------:R-:W-:Y:S01]  /*40d0*/  LOP3.LUT P6, RZ, R35, 0xff, RZ, 0xc0, !PT ;  /* 0x000000ff23ff7812 */ /* 0x000fe200078cc0ff */
[----:B------:R-:W-:Y:S02]  /*40e0*/  F2F.BF16.F32 R105, R190 ;  /* 0x000000be00697304 */ /* 0x000fe40000202000 */
[----:B------:R-:W-:-:S04]  /*40f0*/  FMUL.FTZ R114, R43, R104 ;  /* 0x000000682b727220 */ /* 0x000fc80000410000 */
[----:B------:R-:W-:Y:S02]  /*4100*/  FMUL.FTZ R104, R114, R113 ;  /* 0x0000007172687220 */ /* 0x000fe40000410000 */
[----:B------:R-:W0:Y:S02]  /*4110*/  F2F.BF16.F32 R192, R191 ;  /* 0x000000bf00c07304 */ /* 0x000e240000202000 */
[----:B------:R-:W-:-:S05]  /*4120*/  FMUL.FTZ R104, R104, UR13 ;  /* 0x0000000d68687c20 */ /* 0x000fca0008410000 */
[----:B------:R-:W-:Y:S01]  /*4130*/  FSEL R116, R104, RZ, P6 ;  /* 0x000000ff68747208 */ /* 0x000fe20003000000 */
[----:B------:R-:W-:Y:S01]  /*4140*/  FFMA.FTZ R104, R120, R115, R112 ;  /* 0x0000007378687223 */ /* 0x000fe20000010070 */
[----:B------:R-:W-:Y:S01]  /*4150*/  LOP3.LUT P6, RZ, R35, 0xff00, RZ, 0xc0, !PT ;  /* 0x0000ff0023ff7812 */ /* 0x000fe200078cc0ff */
[----:B------:R-:W-:Y:S02]  /*4160*/  F2F.BF16.F32 R117, R114 ;  /* 0x0000007200757304 */ /* 0x000fe40000202000 */
[----:B------:R-:W-:Y:S01]  /*4170*/  FADD.FTZ R104, R47, -R104 ;  /* 0x800000682f687221 */ /* 0x000fe20000010000 */
[----:B0-----:R-:W-:-:S03]  /*4180*/  PRMT R193, R189, 0x5410, R192 ;  /* 0x00005410bdc17816 */ /* 0x001fc600000000c0 */
[----:B------:R-:W-:Y:S02]  /*4190*/  FMUL.FTZ R118, R43, R104 ;  /* 0x000000682b767220 */ /* 0x000fe40000410000 */
[----:B------:R-:W-:Y:S02]  /*41a0*/  F2F.BF16.F32 R187, R116 ;  /* 0x0000007400bb7304 */ /* 0x000fe40000202000 */
[----:B------:R-:W-:-:S04]  /*41b0*/  FMUL.FTZ R104, R118, R113 ;  /* 0x0000007176687220 */ /* 0x000fc80000410000 */
[----:B------:R-:W-:Y:S02]  /*41c0*/  FMUL.FTZ R104, R104, UR13 ;  /* 0x0000000d68687c20 */ /* 0x000fe40008410000 */
[----:B------:R-:W0:Y:S03]  /*41d0*/  F2F.BF16.F32 R108, R118 ;  /* 0x00000076006c7304 */ /* 0x000e260000202000 */
[----:B------:R-:W-:-:S05]  /*41e0*/  FSEL R186, R104, RZ, P6 ;  /* 0x000000ff68ba7208 */ /* 0x000fca0003000000 */
[----:B------:R-:W1:Y:S01]  /*41f0*/  F2F.BF16.F32 R104, R188 ;  /* 0x000000bc00687304 */ /* 0x000e620000202000 */
[----:B0-----:R-:W-:-:S07]  /*4200*/  IMAD.WIDE.U32 R108, R108, 0x10000, RZ ;  /* 0x000100006c6c7825 */ /* 0x001fce00078e00ff */
[----:B------:R-:W0:Y:S01]  /*4210*/  F2F.BF16.F32 R186, R186 ;  /* 0x000000ba00ba7304 */ /* 0x000e220000202000 */
[----:B------:R-:W-:Y:S02]  /*4220*/  LOP3.LUT R108, R108, R117, RZ, 0xfc, !PT ;  /* 0x000000756c6c7212 */ /* 0x000fe400078efcff */
[----:B-1----:R-:W-:-:S04]  /*4230*/  PRMT R119, R104, 0x5410, R105 ;  /* 0x0000541068777816 */ /* 0x002fc80000000069 */
[----:B------:R-:W-:Y:S01]  /*4240*/  LOP3.LUT R109, R119, R109, RZ, 0xfc, !PT ;  /* 0x0000006d776d7212 */ /* 0x000fe200078efcff */
[----:B0-----:R-:W-:-:S04]  /*4250*/  IMAD.WIDE.U32 R104, R186, 0x10000, RZ ;  /* 0x00010000ba687825 */ /* 0x001fc800078e00ff */
[----:B------:R0:W-:Y:S01]  /*4260*/  STG.E.64 desc[UR8][R110.64], R108 ;  /* 0x0000006c6e007986 */ /* 0x0001e2000c101b08 */
[----:B------:R-:W-:Y:S02]  /*4270*/  LOP3.LUT R105, R193, R105, RZ, 0xfc, !PT ;  /* 0x00000069c1697212 */ /* 0x000fe400078efcff */
[----:B------:R-:W-:-:S05]  /*4280*/  LOP3.LUT R104, R104, R187, RZ, 0xfc, !PT ;  /* 0x000000bb68687212 */ /* 0x000fca00078efcff */
[----:B------:R0:W-:Y:S02]  /*4290*/  STG.E.64 desc[UR8][R106.64], R104 ;  /* 0x000000686a007986 */ /* 0x0001e4000c101b08 */
.L_x_695:
[----:B------:R-:W-:Y:S05]  /*42a0*/  BSYNC.RECONVERGENT B1 ;  /* 0x0000000000017941 */ /* 0x000fea0003800200 */
.L_x_694:
[----:B------:R-:W-:Y:S04]  /*42b0*/  BSSY.RECONVERGENT B1, `(.L_x_696) ;  /* 0x0000035000017945 */ /* 0x000fe80003800200 */
[----:B------:R-:W-:Y:S05]  /*42c0*/  @!P0 BRA `(.L_x_697) ;  /* 0x0000000000cc8947 */ /* 0x000fea0003800000 */
[-CC-:B0-----:R-:W-:Y:S01]  /*42d0*/  FFMA.FTZ R105, R125, R115.reuse, R112.reuse ;  /* 0x000000737d697223 */ /* 0x181fe20000010070 */
        /* <DEDUP_REMOVED lines=50> */
.L_x_697:
[----:B------:R-:W-:Y:S05]  /*4600*/  BSYNC.RECONVERGENT B1 ;  /* 0x0000000000017941 */ /* 0x000fea0003800200 */
.L_x_696:
[----:B------:R-:W-:Y:S04]  /*4610*/  BSSY.RECONVERGENT B1, `(.L_x_698) ;  /* 0x0000035000017945 */ /* 0x000fe80003800200 */
[----:B------:R-:W-:Y:S05]  /*4620*/  @!P1 BRA `(.L_x_699) ;  /* 0x0000000000cc9947 */ /* 0x000fea0003800000 */
[-CC-:B01----:R-:W-:Y:S01]  /*4630*/  FFMA.FTZ R105, R133, R115.reuse, R112.reuse ;  /* 0x0000007385697223 */ /* 0x183fe20000010070 */
        /* <DEDUP_REMOVED lines=50> */
.L_x_699:
[----:B------:R-:W-:Y:S05]  /*4960*/  BSYNC.RECONVERGENT B1 ;  /* 0x0000000000017941 */ /* 0x000fea0003800200 */
.L_x_698:
[----:B------:R-:W-:Y:S04]  /*4970*/  BSSY.RECONVERGENT B1, `(.L_x_700) ;  /* 0x0000035000017945 */ /* 0x000fe80003800200 */
[----:B------:R-:W-:Y:S05]  /*4980*/  @!P2 BRA `(.L_x_701) ;  /* 0x0000000000cca947 */ /* 0x000fea0003800000 */
[-CC-:B012---:R-:W-:Y:S01]  /*4990*/  FFMA.FTZ R105, R141, R115.reuse, R112.reuse ;  /* 0x000000738d697223 */ /* 0x187fe20000010070 */
        /* <DEDUP_REMOVED lines=50> */
.L_x_701:
[----:B------:R-:W-:Y:S05]  /*4cc0*/  BSYNC.RECONVERGENT B1 ;  /* 0x0000000000017941 */ /* 0x000fea0003800200 */
.L_x_700:
[----:B------:R-:W-:Y:S04]  /*4cd0*/  BSSY.RECONVERGENT B1, `(.L_x_702) ;  /* 0x0000035000017945 */ /* 0x000fe80003800200 */
[----:B------:R-:W-:Y:S05]  /*4ce0*/  @!P3 BRA `(.L_x_703) ;  /* 0x0000000000ccb947 */ /* 0x000fea0003800000 */
[-CC-:B0123--:R-:W-:Y:S01]  /*4cf0*/  FFMA.FTZ R105, R149, R115.reuse, R112.reuse ;  /* 0x0000007395697223 */ /* 0x18ffe20000010070 */
        /* <DEDUP_REMOVED lines=50> */
.L_x_703:
[----:B------:R-:W-:Y:S05]  /*5020*/  BSYNC.RECONVERGENT B1 ;  /* 0x0000000000017941 */ /* 0x000fea0003800200 */
.L_x_702:
[----:B------:R-:W-:Y:S04]  /*5030*/  BSSY.RECONVERGENT B1, `(.L_x_704) ;  /* 0x0000035000017945 */ /* 0x000fe80003800200 */
[----:B------:R-:W-:Y:S05]  /*5040*/  @!P4 BRA `(.L_x_705) ;  /* 0x0000000000ccc947 */ /* 0x000fea0003800000 */
[-CC-:B01234-:R-:W-:Y:S01]  /*5050*/  FFMA.FTZ R105, R171, R115.reuse, R112.reuse ;  /* 0x00000073ab697223 */ /* 0x19ffe20000010070 */
        /* <DEDUP_REMOVED lines=50> */
.L_x_705:
[----:B------:R-:W-:Y:S05]  /*5380*/  BSYNC.RECONVERGENT B1 ;  /* 0x0000000000017941 */ /* 0x000fea0003800200 */
.L_x_704:
[----:B------:R-:W-:Y:S05]  /*5390*/  @!P5 BRA `(.L_x_693) ;  /* 0x000000340028d947 */ /* 0x000fea0003800000 */
[-CC-:B01234-:R-:W-:Y:S01]  /*53a0*/  FFMA.FTZ R104, R184, R115.reuse, R112.reuse ;  /* 0x00000073b8687223 */ /* 0x19ffe20000010070 */
[----:B------:R-:W-:Y:S01]  /*53b0*/  ISETP.GE.U32.AND P6, PT, R41, 0x1000000, PT ;  /* 0x010000002900780c */ /* 0x000fe20003fc6070 */
[----:B------:R-:W-:Y:S01]  /*53c0*/  FFMA.FTZ R105, R179, R115, R112 ;  /* 0x00000073b3697223 */ /* 0x000fe20000010070 */
[----:B------:R-:W0:Y:S01]  /*53d0*/  LDC.64 R110, c[0x0][0x478] ;  /* 0x00011e00ff6e7b82 */ /* 0x000e220000000a00 */
[----:B------:R-:W-:-:S04]  /*53e0*/  FADD.FTZ R104, R183, -R104 ;  /* 0x80000068b7687221 */ /* 0x000fc80000010000 */
[----:B------:R-:W-:-:S03]  /*53f0*/  FMUL.FTZ R186, R43, R104 ;  /* 0x000000682bba7220 */ /* 0x000fc60000410000 */
[----:B------:R-:W1:Y:S01]  /*5400*/  LDC.64 R106, c[0x0][0x468] ;  /* 0x00011a00ff6a7b82 */ /* 0x000e620000000a00 */
        /* <DEDUP_REMOVED lines=8> */
[----:B------:R-:W-:Y:S01]  /*5490*/  F2F.BF16.F32 R188, R187 ;  /* 0x000000bb00bc7304 */ /* 0x000fe20000202000 */
[----:B0-----:R-:W-:-:S04]  /*54a0*/  IMAD.WIDE.U32 R110, R185, 0x8, R110 ;  /* 0x00000008b96e7825 */ /* 0x001fc800078e006e */
[----:B------:R-:W-:Y:S01]  /*54b0*/  FADD.FTZ R112, R181, -R112 ;  /* 0x80000070b5707221 */ /* 0x000fe20000010000 */
[----:B------:R-:W-:-:S03]  /*54c0*/  FMUL.FTZ R104, R118, R113 ;  /* 0x0000007176687220 */ /* 0x000fc60000410000 */
[----:B------:R-:W-:Y:S01]  /*54d0*/  FMUL.FTZ R112, R43, R112 ;  /* 0x000000702b707220 */ /* 0x000fe20000410000 */
[----:B------:R-:W-:Y:S01]  /*54e0*/  FMUL.FTZ R104, R104, UR13 ;  /* 0x0000000d68687c20 */ /* 0x000fe20008410000 */
[----:B-1----:R-:W-:Y:S02]  /*54f0*/  IMAD.WIDE.U32 R106, R185, 0x8, R106 ;  /* 0x00000008b96a7825 */ /* 0x002fe400078e006a */
[----:B------:R-:W0:Y:S02]  /*5500*/  F2F.BF16.F32 R108, R112 ;  /* 0x00000070006c7304 */ /* 0x000e240000202000 */
[----:B------:R-:W-:Y:S01]  /*5510*/  FSEL R119, R104, RZ, P6 ;  /* 0x000000ff68777208 */ /* 0x000fe20003000000 */
[----:B------:R-:W-:Y:S01]  /*5520*/  FADD.FTZ R104, R178, -R105 ;  /* 0x80000069b2687221 */ /* 0x000fe20000010000 */
[----:B------:R-:W-:-:S03]  /*5530*/  LOP3.LUT P6, RZ, R41, 0xff, RZ, 0xc0, !PT ;  /* 0x000000ff29ff7812 */ /* 0x000fc600078cc0ff */
[----:B------:R-:W-:Y:S01]  /*5540*/  FMUL.FTZ R114, R43, R104 ;  /* 0x000000682b727220 */ /* 0x000fe20000410000 */
[----:B------:R-:W-:Y:S03]  /*5550*/  F2F.BF16.F32 R105, R186 ;  /* 0x000000ba00697304 */ /* 0x000fe60000202000 */
[-C--:B------:R-:W-:Y:S01]  /*5560*/  FMUL.FTZ R104, R114, R113.reuse ;  /* 0x0000007172687220 */ /* 0x080fe20000410000 */
[----:B------:R-:W-:-:S03]  /*5570*/  FMUL.FTZ R113, R112, R113 ;  /* 0x0000007170717220 */ /* 0x000fc60000410000 */
[----:B------:R-:W-:Y:S01]  /*5580*/  FMUL.FTZ R104, R104, UR13 ;  /* 0x0000000d68687c20 */ /* 0x000fe20008410000 */
[----:B------:R-:W-:Y:S01]  /*5590*/  FMUL.FTZ R113, R113, UR13 ;  /* 0x0000000d71717c20 */ /* 0x000fe20008410000 */
[----:B------:R-:W1:Y:S01]  /*55a0*/  F2F.BF16.F32 R119, R119 ;  /* 0x0000007700777304 */ /* 0x000e620000202000 */
[----:B0-----:R-:W-:Y:S02]  /*55b0*/  IMAD.WIDE.U32 R108, R108, 0x10000, RZ ;  /* 0x000100006c6c7825 */ /* 0x001fe400078e00ff */
[----:B------:R-:W-:Y:S02]  /*55c0*/  FSEL R116, R104, RZ, P6 ;  /* 0x000000ff68747208 */ /* 0x000fe40003000000 */
[----:B------:R-:W-:-:S03]  /*55d0*/  LOP3.LUT P6, RZ, R41, 0xff00, RZ, 0xc0, !PT ;  /* 0x0000ff0029ff7812 */ /* 0x000fc600078cc0ff */
[----:B------:R-:W0:Y:S01]  /*55e0*/  F2F.BF16.F32 R104, R118 ;  /* 0x0000007600687304 */ /* 0x000e220000202000 */
[----:B------:R-:W-:Y:S02]  /*55f0*/  FSEL R117, R113, RZ, P6 ;  /* 0x000000ff71757208 */ /* 0x000fe40003000000 */
[----:B-1----:R-:W-:-:S05]  /*5600*/  PRMT R189, R119, 0x5410, R188 ;  /* 0x0000541077bd7816 */ /* 0x002fca00000000bc */
[----:B------:R-:W1:Y:S01]  /*5610*/  F2F.BF16.F32 R117, R117 ;  /* 0x0000007500757304 */ /* 0x000e620000202000 */
[----:B0-----:R-:W-:-:S07]  /*5620*/  PRMT R113, R104, 0x5410, R105 ;  /* 0x0000541068717816 */ /* 0x001fce0000000069 */
[----:B------:R-:W0:Y:S01]  /*5630*/  F2F.BF16.F32 R43, R114 ;  /* 0x00000072002b7304 */ /* 0x000e220000202000 */
[----:B------:R-:W-:Y:S01]  /*5640*/  LOP3.LUT R109, R113, R109, RZ, 0xfc, !PT ;  /* 0x0000006d716d7212 */ /* 0x000fe200078efcff */
[----:B-1----:R-:W-:-:S06]  /*5650*/  IMAD.WIDE.U32 R104, R117, 0x10000, RZ ;  /* 0x0001000075687825 */ /* 0x002fcc00078e00ff */
[----:B------:R-:W1:Y:S01]  /*5660*/  F2F.BF16.F32 R115, R116 ;  /* 0x0000007400737304 */ /* 0x000e620000202000 */
[----:B------:R-:W-:Y:S02]  /*5670*/  LOP3.LUT R105, R189, R105, RZ, 0xfc, !PT ;  /* 0x00000069bd697212 */ /* 0x000fe400078efcff */
[----:B0-----:R-:W-:-:S05]  /*5680*/  LOP3.LUT R108, R108, R43, RZ, 0xfc, !PT ;  /* 0x0000002b6c6c7212 */ /* 0x001fca00078efcff */
[----:B------:R0:W-:Y:S01]  /*5690*/  STG.E.64 desc[UR8][R110.64], R108 ;  /* 0x0000006c6e007986 */ /* 0x0001e2000c101b08 */
[----:B-1----:R-:W-:-:S05]  /*56a0*/  LOP3.LUT R104, R104, R115, RZ, 0xfc, !PT ;  /* 0x0000007368687212 */ /* 0x002fca00078efcff */
[----:B------:R0:W-:Y:S01]  /*56b0*/  STG.E.64 desc[UR8][R106.64], R104 ;  /* 0x000000686a007986 */ /* 0x0001e2000c101b08 */
[----:B------:R-:W-:Y:S05]  /*56c0*/  BRA `(.L_x_693) ;  /* 0x00000030005c7947 */ /* 0x000fea0003800000 */
.L_x_679:
        /* <DEDUP_REMOVED lines=8> */
[----:B------:R-:W-:Y:S01]  /*5750*/  LOP3.LUT P6, RZ, R35, 0xff0000, RZ, 0xc0, !PT ;  /* 0x00ff000023ff7812 */ /* 0x000fe200078cc0ff */
[----:B------:R-:W-:Y:S01]  /*5760*/  FFMA.FTZ R106, R122, R115, R112 ;  /* 0x000000737a6a7223 */ /* 0x000fe20000010070 */
[----:B------:R-:W-:Y:S01]  /*5770*/  SHF.L.U32 R104, R104, 0x10, RZ ;  /* 0x0000001068687819 */ /* 0x000fe200000006ff */
[----:B------:R-:W-:Y:S02]  /*5780*/  FADD.FTZ R105, R46, -R105 ;  /* 0x800000692e697221 */ /* 0x000fe40000010000 */
[----:B------:R-:W-:Y:S02]  /*5790*/  FADD.FTZ R106, R121, -R106 ;  /* 0x8000006a796a7221 */ /* 0x000fe40000010000 */
[----:B------:R-:W-:Y:S01]  /*57a0*/  FFMA.FTZ R104, R43, R105, R104 ;  /* 0x000000692b687223 */ /* 0x000fe20000010068 */
[----:B------:R-:W-:-:S03]  /*57b0*/  FFMA.FTZ R105, R3, R115, R112 ;  /* 0x0000007303697223 */ /* 0x000fc60000010070 */
[----:B------:R-:W-:Y:S01]  /*57c0*/  FMUL.FTZ R104, R104, R113 ;  /* 0x0000007168687220 */ /* 0x000fe20000410000 */
[----:B------:R-:W-:-:S03]  /*57d0*/  FADD.FTZ R105, R44, -R105 ;  /* 0x800000692c697221 */ /* 0x000fc60000010000 */
[----:B------:R-:W-:-:S05]  /*57e0*/  FMUL.FTZ R104, R104, UR13 ;  /* 0x0000000d68687c20 */ /* 0x000fca0008410000 */
[----:B------:R-:W-:Y:S02]  /*57f0*/  FSEL R111, R104, RZ, P6 ;  /* 0x000000ff686f7208 */ /* 0x000fe40003000000 */
[----:B------:R-:W-:Y:S02]  /*5800*/  SHF.R.U32.HI R104, RZ, 0x10, R167 ;  /* 0x00000010ff687819 */ /* 0x000fe400000116a7 */
[----:B------:R-:W-:Y:S02]  /*5810*/  ISETP.GE.U32.AND P6, PT, R35, 0x1000000, PT ;  /* 0x010000002300780c */ /* 0x000fe40003fc6070 */
[----:B------:R-:W-:Y:S01]  /*5820*/  SHF.L.U32 R104, R104, 0x10, RZ ;  /* 0x0000001068687819 */ /* 0x000fe200000006ff */
[----:B------:R-:W-:Y:S04]  /*5830*/  F2F.BF16.F32 R111, R111 ;  /* 0x0000006f006f7304 */ /* 0x000fe80000202000 */
[----:B------:R-:W-:Y:S01]  /*5840*/  FFMA.FTZ R104, R43, R106, R104 ;  /* 0x0000006a2b687223 */ /* 0x000fe20000010068 */
[----:B------:R-:W-:-:S03]  /*5850*/  FFMA.FTZ R106, R120, R115, R112 ;  /* 0x00000073786a7223 */ /* 0x000fc60000010070 */
[----:B------:R-:W-:Y:S01]  /*5860*/  FMUL.FTZ R104, R104, R113 ;  /* 0x0000007168687220 */ /* 0x000fe20000410000 */
[----:B------:R-:W-:-:S03]  /*5870*/  FADD.FTZ R106, R47, -R106 ;  /* 0x8000006a2f6a7221 */ /* 0x000fc60000010000 */
[----:B------:R-:W-:-:S05]  /*5880*/  FMUL.FTZ R104, R104, UR13 ;  /* 0x0000000d68687c20 */ /* 0x000fca0008410000 */
[----:B------:R-:W-:Y:S02]  /*5890*/  FSEL R114, R104, RZ, P6 ;  /* 0x000000ff68727208 */ /* 0x000fe40003000000 */
[----:B------:R-:W-:Y:S02]  /*58a0*/  MOV R104, R166 ;  /* 0x000000a600687202 */ /* 0x000fe40000000f00 */
[----:B------:R-:W-:Y:S02]  /*58b0*/  LOP3.LUT P6, RZ, R35, 0xff, RZ, 0xc0, !PT ;  /* 0x000000ff23ff7812 */ /* 0x000fe400078cc0ff */
[----:B------:R-:W-:Y:S01]  /*58c0*/  SHF.L.U32 R104, R104, 0x10, RZ ;  /* 0x0000001068687819 */ /* 0x000fe200000006ff */
[----:B------:R-:W0:Y:S04]  /*58d0*/  F2F.BF16.F32 R114, R114 ;  /* 0x0000007200727304 */ /* 0x000e280000202000 */
[----:B------:R-:W-:-:S04]  /*58e0*/  FFMA.FTZ R104, R43, R105, R104 ;  /* 0x000000692b687223 */ /* 0x000fc80000010068 */
[----:B------:R-:W-:-:S04]  /*58f0*/  FMUL.FTZ R104, R104, R113 ;  /* 0x0000007168687220 */ /* 0x000fc80000410000 */
[----:B------:R-:W-:Y:S01]  /*5900*/  FMUL.FTZ R104, R104, UR13 ;  /* 0x0000000d68687c20 */ /* 0x000fe20008410000 */
[----:B0-----:R-:W-:-:S04]  /*5910*/  PRMT R117, R111, 0x5410, R114 ;  /* 0x000054106f757816 */ /* 0x001fc80000000072 */
[----:B------:R-:W-:Y:S02]  /*5920*/  FSEL R108, R104, RZ, P6 ;  /* 0x000000ff686c7208 */ /* 0x000fe40003000000 */
[----:B------:R-:W-:Y:S02]  /*5930*/  SHF.R.U64 R104, R166, 0x10, R167 ;  /* 0x00000010a6687819 */ /* 0x000fe400000012a7 */
[----:B------:R-:W-:Y:S01]  /*5940*/  LOP3.LUT P6, RZ, R35, 0xff00, RZ, 0xc0, !PT ;  /* 0x0000ff0023ff7812 */ /* 0x000fe200078cc0ff */
[----:B------:R-:W-:Y:S01]  /*5950*/  F2F.BF16.F32 R109, R108 ;  /* 0x0000006c006d7304 */ /* 0x000fe20000202000 */
[----:B------:R-:W-:-:S05]  /*5960*/  SHF.L.U32 R104, R104, 0x10, RZ ;  /* 0x0000001068687819 */ /* 0x000fca00000006ff */
[----:B------:R-:W-:-:S04]  /*5970*/  FFMA.FTZ R104, R43, R106, R104 ;  /* 0x0000006a2b687223 */ /* 0x000fc80000010068 */
        /* <DEDUP_REMOVED lines=11> */
.L_x_708:
[----:B------:R-:W-:Y:S05]  /*5a30*/  BSYNC.RECONVERGENT B1 ;  /* 0x0000000000017941 */ /* 0x000fea0003800200 */
.L_x_707:
[----:B------:R-:W-:Y:S04]  /*5a40*/  BSSY.RECONVERGENT B1, `(.L_x_709) ;  /* 0x0000032000017945 */ /* 0x000fe80003800200 */
[----:B------:R-:W-:Y:S05]  /*5a50*/  @!P0 BRA `(.L_x_710) ;  /* 0x0000000000c08947 */ /* 0x000fea0003800000 */
[----:B0-----:R-:W-:Y:S01]  /*5a60*/  MOV R104, R165 ;  /* 0x000000a500687202 */ /* 0x001fe20000000f00 */
        /* <DEDUP_REMOVED lines=47> */
.L_x_710:
[----:B------:R-:W-:Y:S05]  /*5d60*/  BSYNC.RECONVERGENT B1 ;  /* 0x0000000000017941 */ /* 0x000fea0003800200 */
.L_x_709:
[----:B------:R-:W-:Y:S04]  /*5d70*/  BSSY.RECONVERGENT B1, `(.L_x_711) ;  /* 0x0000032000017945 */ /* 0x000fe80003800200 */
[----:B------:R-:W-:Y:S05]  /*5d80*/  @!P1 BRA `(.L_x_712) ;  /* 0x0000000000c09947 */ /* 0x000fea0003800000 */
[----:B01----:R-:W-:Y:S01]  /*5d90*/  MOV R104, R163 ;  /* 0x000000a300687202 */ /* 0x003fe20000000f00 */
        /* <DEDUP_REMOVED lines=47> */
.L_x_712:
[----:B------:R-:W-:Y:S05]  /*6090*/  BSYNC.RECONVERGENT B1 ;  /* 0x0000000000017941 */ /* 0x000fea0003800200 */
.L_x_711:
[----:B------:R-:W-:Y:S04]  /*60a0*/  BSSY.RECONVERGENT B1, `(.L_x_713) ;  /* 0x0000032000017945 */ /* 0x000fe80003800200 */
[----:B------:R-:W-:Y:S05]  /*60b0*/  @!P2 BRA `(.L_x_714) ;  /* 0x0000000000c0a947 */ /* 0x000fea0003800000 */
[----:B012---:R-:W-:Y:S01]  /*60c0*/  MOV R104, R161 ;  /* 0x000000a100687202 */ /* 0x007fe20000000f00 */
        /* <DEDUP_REMOVED lines=47> */
.L_x_714:
[----:B------:R-:W-:Y:S05]  /*63c0*/  BSYNC.RECONVERGENT B1 ;  /* 0x0000000000017941 */ /* 0x000fea0003800200 */
.L_x_713:
[----:B------:R-:W-:Y:S04]  /*63d0*/  BSSY.RECONVERGENT B1, `(.L_x_715) ;  /* 0x0000032000017945 */ /* 0x000fe80003800200 */
[----:B------:R-:W-:Y:S05]  /*63e0*/  @!P3 BRA `(.L_x_716) ;  /* 0x0000000000c0b947 */ /* 0x000fea0003800000 */
[----:B0123--:R-:W-:Y:S01]  /*63f0*/  MOV R104, R159 ;  /* 0x0000009f00687202 */ /* 0x00ffe20000000f00 */
        /* <DEDUP_REMOVED lines=47> */
.L_x_716:
[----:B------:R-:W-:Y:S05]  /*66f0*/  BSYNC.RECONVERGENT B1 ;  /* 0x0000000000017941 */ /* 0x000fea0003800200 */
.L_x_715:
[----:B------:R-:W-:Y:S04]  /*6700*/  BSSY.RECONVERGENT B1, `(.L_x_717) ;  /* 0x0000032000017945 */ /* 0x000fe80003800200 */
[----:B------:R-:W-:Y:S05]  /*6710*/  @!P4 BRA `(.L_x_718) ;  /* 0x0000000000c0c947 */ /* 0x000fea0003800000 */
[----:B01234-:R-:W-:Y:S01]  /*6720*/  MOV R104, R157 ;  /* 0x0000009d00687202 */ /* 0x01ffe20000000f00 */
        /* <DEDUP_REMOVED lines=47> */
.L_x_718:
[----:B------:R-:W-:Y:S05]  /*6a20*/  BSYNC.RECONVERGENT B1 ;  /* 0x0000000000017941 */ /* 0x000fea0003800200 */
.L_x_717:
[----:B------:R-:W-:Y:S05]  /*6a30*/  @!P5 BRA `(.L_x_693) ;  /* 0x0000001c0080d947 */ /* 0x000fea0003800000 */
[----:B01234-:R-:W-:Y:S01]  /*6a40*/  SHF.R.U32.HI R104, RZ, 0x10, R169 ;  /* 0x00000010ff687819 */ /* 0x01ffe200000116a9 */
[-CC-:B------:R-:W-:Y:S01]  /*6a50*/  FFMA.FTZ R106, R184, R115.reuse, R112.reuse ;  /* 0x00000073b86a7223 */ /* 0x180fe20000010070 */
[----:B------:R-:W-:Y:S01]  /*6a60*/  ISETP.GE.U32.AND P6, PT, R41, 0x1000000, PT ;  /* 0x010000002900780c */ /* 0x000fe20003fc6070 */
[----:B------:R-:W-:Y:S01]  /*6a70*/  FFMA.FTZ R105, R179, R115, R112 ;  /* 0x00000073b3697223 */ /* 0x000fe20000010070 */
[----:B------:R-:W-:Y:S01]  /*6a80*/  SHF.L.U32 R104, R104, 0x10, RZ ;  /* 0x0000001068687819 */ /* 0x000fe200000006ff */
[----:B------:R-:W-:Y:S02]  /*6a90*/  FADD.FTZ R106, R183, -R106 ;  /* 0x8000006ab76a7221 */ /* 0x000fe40000010000 */
[----:B------:R-:W-:Y:S02]  /*6aa0*/  FADD.FTZ R105, R180, -R105 ;  /* 0x80000069b4697221 */ /* 0x000fe40000010000 */
[----:B------:R-:W-:-:S04]  /*6ab0*/  FFMA.FTZ R104, R43, R106, R104 ;  /* 0x0000006a2b687223 */ /* 0x000fc80000010068 */
[----:B------:R-:W-:-:S04]  /*6ac0*/  FMUL.FTZ R104, R104, R113 ;  /* 0x0000007168687220 */ /* 0x000fc80000410000 */
[----:B------:R-:W-:-:S05]  /*6ad0*/  FMUL.FTZ R104, R104, UR13 ;  /* 0x0000000d68687c20 */ /* 0x000fca0008410000 */
[----:B------:R-:W-:Y:S02]  /*6ae0*/  FSEL R111, R104, RZ, P6 ;  /* 0x000000ff686f7208 */ /* 0x000fe40003000000 */
[----:B------:R-:W-:Y:S02]  /*6af0*/  MOV R104, R169 ;  /* 0x000000a900687202 */ /* 0x000fe40000000f00 */
[----:B------:R-:W-:Y:S02]  /*6b00*/  LOP3.LUT P6, RZ, R41, 0xff0000, RZ, 0xc0, !PT ;  /* 0x00ff000029ff7812 */ /* 0x000fe400078cc0ff */
[----:B------:R-:W-:Y:S01]  /*6b10*/  SHF.L.U32 R104, R104, 0x10, RZ ;  /* 0x0000001068687819 */ /* 0x000fe200000006ff */
[----:B------:R-:W-:Y:S04]  /*6b20*/  F2F.BF16.F32 R111, R111 ;  /* 0x0000006f006f7304 */ /* 0x000fe80000202000 */
[----:B------:R-:W-:Y:S01]  /*6b30*/  FFMA.FTZ R104, R43, R105, R104 ;  /* 0x000000692b687223 */ /* 0x000fe20000010068 */
[-CC-:B------:R-:W-:Y:S01]  /*6b40*/  FFMA.FTZ R105, R177, R115.reuse, R112.reuse ;  /* 0x00000073b1697223 */ /* 0x180fe20000010070 */
[----:B------:R-:W-:-:S02]  /*6b50*/  FFMA.FTZ R112, R182, R115, R112 ;  /* 0x00000073b6707223 */ /* 0x000fc40000010070 */
[----:B------:R-:W-:Y:S01]  /*6b60*/  FMUL.FTZ R104, R104, R113 ;  /* 0x0000007168687220 */ /* 0x000fe20000410000 */
[----:B------:R-:W-:Y:S01]  /*6b70*/  FADD.FTZ R105, R178, -R105 ;  /* 0x80000069b2697221 */ /* 0x000fe20000010000 */
[----:B------:R-:W-:Y:S02]  /*6b80*/  FADD.FTZ R112, R181, -R112 ;  /* 0x80000070b5707221 */ /* 0x000fe40000010000 */
        /* <DEDUP_REMOVED lines=8> */
[----:B------:R-:W-:-:S05]  /*6c10*/  FMUL.FTZ R104, R104, UR13 ;  /* 0x0000000d68687c20 */ /* 0x000fca0008410000 */
[----:B------:R-:W-:Y:S02]  /*6c20*/  FSEL R108, R104, RZ, P6 ;  /* 0x000000ff686c7208 */ /* 0x000fe40003000000 */
[----:B------:R-:W-:Y:S02]  /*6c30*/  SHF.R.U64 R104, R168, 0x10, R169 ;  /* 0x00000010a8687819 */ /* 0x000fe400000012a9 */
[----:B------:R-:W-:Y:S02]  /*6c40*/  LOP3.LUT P6, RZ, R41, 0xff00, RZ, 0xc0, !PT ;  /* 0x0000ff0029ff7812 */ /* 0x000fe400078cc0ff */
[----:B------:R-:W-:-:S05]  /*6c50*/  SHF.L.U32 R104, R104, 0x10, RZ ;  /* 0x0000001068687819 */ /* 0x000fca00000006ff */
[----:B------:R-:W-:Y:S02]  /*6c60*/  FFMA.FTZ R104, R43, R112, R104 ;  /* 0x000000702b687223 */ /* 0x000fe40000010068 */
[----:B------:R-:W-:Y:S02]  /*6c70*/  F2F.BF16.F32 R43, R108 ;  /* 0x0000006c002b7304 */ /* 0x000fe40000202000 */
[----:B------:R-:W-:Y:S01]  /*6c80*/  FMUL.FTZ R104, R104, R113 ;  /* 0x0000007168687220 */ /* 0x000fe20000410000 */
[----:B0-----:R-:W-:-:S03]  /*6c90*/  PRMT R113, R110, 0x5410, R111 ;  /* 0x000054106e717816 */ /* 0x001fc6000000006f */
[----:B------:R-:W-:-:S05]  /*6ca0*/  FMUL.FTZ R104, R104, UR13 ;  /* 0x0000000d68687c20 */ /* 0x000fca0008410000 */
[----:B------:R-:W-:Y:S02]  /*6cb0*/  FSEL R109, R104, RZ, P6 ;  /* 0x000000ff686d7208 */ /* 0x000fe40003000000 */
[----:B------:R-:W0:Y:S02]  /*6cc0*/  LDC.64 R104, c[0x0][0x468] ;  /* 0x00011a00ff687b82 */ /* 0x000e240000000a00 */
[----:B------:R-:W1:Y:S02]  /*6cd0*/  F2F.BF16.F32 R106, R109 ;  /* 0x0000006d006a7304 */ /* 0x000e640000202000 */
[----:B-1----:R-:W-:-:S05]  /*6ce0*/  IMAD.WIDE.U32 R106, R106, 0x10000, RZ ;  /* 0x000100006a6a7825 */ /* 0x002fca00078e00ff */
[----:B------:R-:W-:Y:S02]  /*6cf0*/  LOP3.LUT R107, R113, R107, RZ, 0xfc, !PT ;  /* 0x0000006b716b7212 */ /* 0x000fe400078efcff */
[----:B------:R-:W-:Y:S01]  /*6d00*/  LOP3.LUT R106, R106, R43, RZ, 0xfc, !PT ;  /* 0x0000002b6a6a7212 */ /* 0x000fe200078efcff */
[----:B0-----:R-:W-:-:S05]  /*6d10*/  IMAD.WIDE.U32 R104, R185, 0x8, R104 ;  /* 0x00000008b9687825 */ /* 0x001fca00078e0068 */
[----:B------:R0:W-:Y:S01]  /*6d20*/  STG.E.64 desc[UR8][R104.64], R106 ;  /* 0x0000006a68007986 */ /* 0x0001e2000c101b08 */
[----:B------:R-:W-:Y:S05]  /*6d30*/  BRA `(.L_x_693) ;  /* 0x0000001800c07947 */ /* 0x000fea0003800000 */
.L_x_706:
[----:B------:R-:W-:Y:S01]  /*6d40*/  ISETP.NE.AND P6, PT, R42, RZ, PT ;  /* 0x000000ff2a00720c */ /* 0x000fe20003fc5270 */
[----:B------:R-:W-:-:S12]  /*6d50*/  BSSY.RECONVERGENT B1, `(.L_x_719) ;  /* 0x000003d000017945 */ /* 0x000fd80003800200 */
[----:B------:R-:W-:Y:S05]  /*6d60*/  @!P6 BRA `(.L_x_720) ;  /* 0x0000000000ece947 */ /* 0x000fea0003800000 */
[----:B------:R-:W-:Y:S01]  /*6d70*/  MOV R104, R167 ;  /* 0x000000a700687202 */ /* 0x000fe20000000f00 */
[----:B------:R-:W-:Y:S01]  /*6d80*/  FFMA.FTZ R105, R45, R115, R112 ;  /* 0x000000732d697223 */ /* 0x000fe20000010070 */
[----:B------:R-:W-:Y:S01]  /*6d90*/  LOP3.LUT P6, RZ, R35, 0xff0000, RZ, 0xc0, !PT ;  /* 0x00ff000023ff7812 */ /* 0x000fe200078cc0ff */
[----:B------:R-:W0:Y:S01]  /*6da0*/  LDC.64 R108, c[0x0][0x478] ;  /* 0x00011e00ff6c7b82 */ /* 0x000e220000000a00 */
[----:B------:R-:W-:Y:S01]  /*6db0*/  SHF.L.U32 R106, R104, 0x10, RZ ;  /* 0x00000010686a7819 */ /* 0x000fe200000006ff */
[----:B------:R-:W-:Y:S01]  /*6dc0*/  FADD.FTZ R104, R46, -R105 ;  /* 0x800000692e687221 */ /* 0x000fe20000010000 */
[----:B------:R-:W-:-:S03]  /*6dd0*/  SHF.R.U32.HI R105, RZ, 0x10, R167 ;  /* 0x00000010ff697819 */ /* 0x000fc600000116a7 */
[----:B------:R-:W-:Y:S01]  /*6de0*/  FFMA.FTZ R188, R43, R104, R106 ;  /* 0x000000682bbc7223 */ /* 0x000fe2000001006a */
[----:B------:R-:W-:Y:S01]  /*6df0*/  SHF.L.U32 R106, R105, 0x10, RZ ;  /* 0x00000010696a7819 */ /* 0x000fe200000006ff */
[----:B------:R-:W-:Y:S02]  /*6e00*/  FFMA.FTZ R105, R3, R115, R112 ;  /* 0x0000007303697223 */ /* 0x000fe40000010070 */
        /* <DEDUP_REMOVED lines=8> */
[----:B------:R-:W-:-:S04]  /*6e90*/  FFMA.FTZ R190, R43, R104, R106 ;  /* 0x000000682bbe7223 */ /* 0x000fc8000001006a */
[----:B------:R-:W-:-:S04]  /*6ea0*/  FMUL.FTZ R104, R190, R113 ;  /* 0x00000071be687220 */ /* 0x000fc80000410000 */
[----:B------:R-:W-:-:S05]  /*6eb0*/  FMUL.FTZ R104, R104, UR13 ;  /* 0x0000000d68687c20 */ /* 0x000fca0008410000 */
[----:B------:R-:W-:Y:S02]  /*6ec0*/  FSEL R191, R104, RZ, P6 ;  /* 0x000000ff68bf7208 */ /* 0x000fe40003000000 */
[----:B------:R-:W-:Y:S02]  /*6ed0*/  MOV R104, R166 ;  /* 0x000000a600687202 */ /* 0x000fe40000000f00 */
[----:B------:R-:W-:Y:S01]  /*6ee0*/  LOP3.LUT P6, RZ, R35, 0xff, RZ, 0xc0, !PT ;  /* 0x000000ff23ff7812 */ /* 0x000fe200078cc0ff */
[----:B------:R-:W0:Y:S01]  /*6ef0*/  F2F.BF16.F32 R192, R191 ;  /* 0x000000bf00c07304 */ /* 0x000e220000202000 */
[----:B------:R-:W-:Y:S01]  /*6f00*/  SHF.L.U32 R106, R104, 0x10, RZ ;  /* 0x00000010686a7819 */ /* 0x000fe200000006ff */
[----:B------:R-:W-:Y:S01]  /*6f10*/  FADD.FTZ R104, R44, -R105 ;  /* 0x800000692c687221 */ /* 0x000fe20000010000 */
[----:B------:R-:W-:-:S03]  /*6f20*/  SHF.R.U64 R105, R166, 0x10, R167 ;  /* 0x00000010a6697819 */ /* 0x000fc600000012a7 */
[----:B------:R-:W-:Y:S01]  /*6f30*/  FFMA.FTZ R114, R43, R104, R106 ;  /* 0x000000682b727223 */ /* 0x000fe2000001006a */
[----:B------:R-:W-:Y:S02]  /*6f40*/  SHF.L.U32 R106, R105, 0x10, RZ ;  /* 0x00000010696a7819 */ /* 0x000fe400000006ff */
[----:B------:R-:W-:Y:S01]  /*6f50*/  F2F.BF16.F32 R105, R190 ;  /* 0x000000be00697304 */ /* 0x000fe20000202000 */
[----:B------:R-:W-:-:S04]  /*6f60*/  FMUL.FTZ R104, R114, R113 ;  /* 0x0000007172687220 */ /* 0x000fc80000410000 */
[----:B------:R-:W-:Y:S01]  /*6f70*/  FMUL.FTZ R104, R104, UR13 ;  /* 0x0000000d68687c20 */ /* 0x000fe20008410000 */
[----:B0-----:R-:W-:Y:S02]  /*6f80*/  PRMT R193, R189, 0x5410, R192 ;  /* 0x00005410bdc17816 */ /* 0x001fe400000000c0 */
[----:B------:R-:W-:Y:S02]  /*6f90*/  F2F.BF16.F32 R117, R114 ;  /* 0x0000007200757304 */ /* 0x000fe40000202000 */
[----:B------:R-:W-:Y:S01]  /*6fa0*/  FSEL R116, R104, RZ, P6 ;  /* 0x000000ff68747208 */ /* 0x000fe20003000000 */
[----:B------:R-:W-:Y:S01]  /*6fb0*/  FFMA.FTZ R104, R120, R115, R112 ;  /* 0x0000007378687223 */ /* 0x000fe20000010070 */
[----:B------:R-:W-:-:S03]  /*6fc0*/  LOP3.LUT P6, RZ, R35, 0xff00, RZ, 0xc0, !PT ;  /* 0x0000ff0023ff7812 */ /* 0x000fc600078cc0ff */
[----:B------:R-:W-:Y:S01]  /*6fd0*/  FADD.FTZ R104, R47, -R104 ;  /* 0x800000682f687221 */ /* 0x000fe20000010000 */
[----:B------:R-:W-:Y:S03]  /*6fe0*/  F2F.BF16.F32 R187, R116 ;  /* 0x0000007400bb7304 */ /* 0x000fe60000202000 */
[----:B------:R-:W-:Y:S02]  /*6ff0*/  FFMA.FTZ R118, R43, R104, R106 ;  /* 0x000000682b767223 */ /* 0x000fe4000001006a */
[----:B------:R-:W0:Y:S02]  /*7000*/  LDC.64 R106, c[0x0][0x468] ;  /* 0x00011a00ff6a7b82 */ /* 0x000e240000000a00 */
[----:B------:R-:W-:Y:S01]  /*7010*/  FMUL.FTZ R104, R118, R113 ;  /* 0x0000007176687220 */ /* 0x000fe20000410000 */
[----:B------:R-:W1:Y:S03]  /*7020*/  F2F.BF16.F32 R110, R118 ;  /* 0x00000076006e7304 */ /* 0x000e660000202000 */
[----:B------:R-:W-:-:S05]  /*7030*/  FMUL.FTZ R104, R104, UR13 ;  /* 0x0000000d68687c20 */ /* 0x000fca0008410000 */
[----:B------:R-:W-:Y:S02]  /*7040*/  FSEL R186, R104, RZ, P6 ;  /* 0x000000ff68ba7208 */ /* 0x000fe40003000000 */
[----:B------:R-:W2:Y:S01]  /*7050*/  F2F.BF16.F32 R104, R188 ;  /* 0x000000bc00687304 */ /* 0x000ea20000202000 */
[----:B-1----:R-:W-:-:S07]  /*7060*/  IMAD.WIDE.U32 R110, R110, 0x10000, RZ ;  /* 0x000100006e6e7825 */ /* 0x002fce00078e00ff */
[----:B------:R-:W1:Y:S01]  /*7070*/  F2F.BF16.F32 R186, R186 ;  /* 0x000000ba00ba7304 */ /* 0x000e620000202000 */
[----:B------:R-:W-:Y:S01]  /*7080*/  LOP3.LUT R110, R110, R117, RZ, 0xfc, !PT ;  /* 0x000000756e6e7212 */ /* 0x000fe200078efcff */
[C---:B0-----:R-:W-:Y:S01]  /*7090*/  IMAD.WIDE.U32 R106, R185.reuse, 0x8, R106 ;  /* 0x00000008b96a7825 */ /* 0x041fe200078e006a */
[----:B------:R-:W-:Y:S02]  /*70a0*/  IADD3 R185, PT, PT, R185, 0x100, RZ ;  /* 0x00000100b9b97810 */ /* 0x000fe40007ffe0ff */
[----:B--2---:R-:W-:-:S04]  /*70b0*/  PRMT R119, R104, 0x5410, R105 ;  /* 0x0000541068777816 */ /* 0x004fc80000000069 */
[----:B------:R-:W-:Y:S01]  /*70c0*/  LOP3.LUT R111, R119, R111, RZ, 0xfc, !PT ;  /* 0x0000006f776f7212 */ /* 0x000fe200078efcff */
[----:B-1----:R-:W-:-:S04]  /*70d0*/  IMAD.WIDE.U32 R104, R186, 0x10000, RZ ;  /* 0x00010000ba687825 */ /* 0x002fc800078e00ff */
[----:B------:R0:W-:Y:S01]  /*70e0*/  STG.E.64 desc[UR8][R108.64], R110 ;  /* 0x0000006e6c007986 */ /* 0x0001e2000c101b08 */
[----:B------:R-:W-:Y:S02]  /*70f0*/  LOP3.LUT R105, R193, R105, RZ, 0xfc, !PT ;  /* 0x00000069c1697212 */ /* 0x000fe400078efcff */
[----:B------:R-:W-:-:S05]  /*7100*/  LOP3.LUT R104, R104, R187, RZ, 0xfc, !PT ;  /* 0x000000bb68687212 */ /* 0x000fca00078efcff */
[----:B------:R0:W-:Y:S02]  /*7110*/  STG.E.64 desc[UR8][R106.64], R104 ;  /* 0x000000686a007986 */ /* 0x0001e4000c101b08 */
.L_x_720:
[----:B------:R-:W-:Y:S05]  /*7120*/  BSYNC.RECONVERGENT B1 ;  /* 0x0000000000017941 */ /* 0x000fea0003800200 */
.L_x_719:
[----:B------:R-:W-:Y:S04]  /*7130*/  BSSY.RECONVERGENT B1, `(.L_x_721) ;  /* 0x000003d000017945 */ /* 0x000fe80003800200 */
[----:B------:R-:W-:Y:S05]  /*7140*/  @!P0 BRA `(.L_x_722) ;  /* 0x0000000000ec8947 */ /* 0x000fea0003800000 */
[----:B0-----:R-:W-:Y:S01]  /*7150*/  MOV R104, R165 ;  /* 0x000000a500687202 */ /* 0x001fe20000000f00 */
        /* <DEDUP_REMOVED lines=58> */
.L_x_722:
[----:B------:R-:W-:Y:S05]  /*7500*/  BSYNC.RECONVERGENT B1 ;  /* 0x0000000000017941 */ /* 0x000fea0003800200 */
.L_x_721:
[----:B------:R-:W-:Y:S04]  /*7510*/  BSSY.RECONVERGENT B1, `(.L_x_723) ;  /* 0x000003d000017945 */ /* 0x000fe80003800200 */
[----:B------:R-:W-:Y:S05]  /*7520*/  @!P1 BRA `(.L_x_724) ;  /* 0x0000000000ec9947 */ /* 0x000fea0003800000 */
[----:B01----:R-:W-:Y:S01]  /*7530*/  MOV R104, R163 ;  /* 0x000000a300687202 */ /* 0x003fe20000000f00 */
        /* <DEDUP_REMOVED lines=9> */
[----:B------:R-:W-:Y:S02]  /*75d0*/  FMUL.FTZ R104, R108, R113 ;  /* 0x000000716c687220 */ /* 0x000fe40000410000 */
[----:B------:R-:W-:Y:S02]  /*75e0*/  F2F.BF16.F32 R108, R108 ;  /* 0x0000006c006c7304 */ /* 0x000fe40000202000 */
        /* <DEDUP_REMOVED lines=8> */
[----:B------:R-:W-:Y:S01]  /*7670*/  FMUL.FTZ R104, R190, R113 ;  /* 0x00000071be687220 */ /* 0x000fe20000410000 */
[----:B------:R-:W0:Y:S03]  /*7680*/  F2F.BF16.F32 R109, R190 ;  /* 0x000000be006d7304 */ /* 0x000e260000202000 */
[----:B------:R-:W-:-:S05]  /*7690*/  FMUL.FTZ R104, R104, UR13 ;  /* 0x0000000d68687c20 */ /* 0x000fca0008410000 */
[----:B------:R-:W-:Y:S02]  /*76a0*/  FSEL R189, R104, RZ, P6 ;  /* 0x000000ff68bd7208 */ /* 0x000fe40003000000 */
[----:B------:R-:W-:Y:S02]  /*76b0*/  MOV R104, R162 ;  /* 0x000000a200687202 */ /* 0x000fe40000000f00 */
[----:B------:R-:W-:Y:S02]  /*76c0*/  LOP3.LUT P6, RZ, R37, 0xff, RZ, 0xc0, !PT ;  /* 0x000000ff25ff7812 */ /* 0x000fe400078cc0ff */
[----:B------:R-:W-:Y:S01]  /*76d0*/  SHF.L.U32 R106, R104, 0x10, RZ ;  /* 0x00000010686a7819 */ /* 0x000fe200000006ff */
[----:B------:R-:W-:Y:S01]  /*76e0*/  FADD.FTZ R104, R132, -R105 ;  /* 0x8000006984687221 */ /* 0x000fe20000010000 */
[----:B------:R-:W-:Y:S01]  /*76f0*/  SHF.R.U64 R105, R162, 0x10, R163 ;  /* 0x00000010a2697819 */ /* 0x000fe200000012a3 */
[----:B------:R-:W1:Y:S01]  /*7700*/  F2F.BF16.F32 R189, R189 ;  /* 0x000000bd00bd7304 */ /* 0x000e620000202000 */
[----:B0-----:R-:W-:Y:S01]  /*7710*/  PRMT R119, R108, 0x5410, R109 ;  /* 0x000054106c777816 */ /* 0x001fe2000000006d */
[----:B------:R-:W-:Y:S01]  /*7720*/  FFMA.FTZ R114, R43, R104, R106 ;  /* 0x000000682b727223 */ /* 0x000fe2000001006a */
[----:B------:R-:W-:-:S03]  /*7730*/  SHF.L.U32 R106, R105, 0x10, RZ ;  /* 0x00000010696a7819 */ /* 0x000fc600000006ff */
[----:B------:R-:W-:Y:S02]  /*7740*/  FMUL.FTZ R104, R114, R113 ;  /* 0x0000007172687220 */ /* 0x000fe40000410000 */
[----:B------:R-:W-:Y:S02]  /*7750*/  F2F.BF16.F32 R117, R114 ;  /* 0x0000007200757304 */ /* 0x000fe40000202000 */
[----:B------:R-:W-:-:S05]  /*7760*/  FMUL.FTZ R104, R104, UR13 ;  /* 0x0000000d68687c20 */ /* 0x000fca0008410000 */
[----:B------:R-:W-:Y:S01]  /*7770*/  FSEL R116, R104, RZ, P6 ;  /* 0x000000ff68747208 */ /* 0x000fe20003000000 */
[----:B------:R-:W-:Y:S01]  /*7780*/  FFMA.FTZ R104, R136, R115, R112 ;  /* 0x0000007388687223 */ /* 0x000fe20000010070 */
[----:B------:R-:W-:Y:S02]  /*7790*/  LOP3.LUT P6, RZ, R37, 0xff00, RZ, 0xc0, !PT ;  /* 0x0000ff0025ff7812 */ /* 0x000fe400078cc0ff */
[----:B------:R-:W-:Y:S01]  /*77a0*/  F2F.BF16.F32 R187, R116 ;  /* 0x0000007400bb7304 */ /* 0x000fe20000202000 */
[----:B------:R-:W-:Y:S01]  /*77b0*/  FADD.FTZ R104, R135, -R104 ;  /* 0x8000006887687221 */ /* 0x000fe20000010000 */
[----:B-1----:R-:W-:-:S03]  /*77c0*/  PRMT R191, R188, 0x5410, R189 ;  /* 0x00005410bcbf7816 */ /* 0x002fc600000000bd */
[----:B------:R-:W-:Y:S02]  /*77d0*/  FFMA.FTZ R118, R43, R104, R106 ;  /* 0x000000682b767223 */ /* 0x000fe4000001006a */
[----:B------:R-:W0:Y:S02]  /*77e0*/  LDC.64 R106, c[0x0][0x478] ;  /* 0x00011e00ff6a7b82 */ /* 0x000e240000000a00 */
[----:B------:R-:W-:-:S04]  /*77f0*/  FMUL.FTZ R104, R118, R113 ;  /* 0x0000007176687220 */ /* 0x000fc80000410000 */
[----:B------:R-:W-:-:S05]  /*7800*/  FMUL.FTZ R104, R104, UR13 ;  /* 0x0000000d68687c20 */ /* 0x000fca0008410000 */
[----:B------:R-:W-:Y:S02]  /*7810*/  FSEL R186, R104, RZ, P6 ;  /* 0x000000ff68ba7208 */ /* 0x000fe40003000000 */
[----:B------:R-:W1:Y:S08]  /*7820*/  F2F.BF16.F32 R104, R118 ;  /* 0x0000007600687304 */ /* 0x000e700000202000 */
[----:B------:R-:W2:Y:S01]  /*7830*/  F2F.BF16.F32 R186, R186 ;  /* 0x000000ba00ba7304 */ /* 0x000ea20000202000 */
[C---:B0-----:R-:W-:Y:S01]  /*7840*/  IMAD.WIDE.U32 R106, R185.reuse, 0x8, R106 ;  /* 0x00000008b96a7825 */ /* 0x041fe200078e006a */
[----:B------:R-:W-:-:S03]  /*7850*/  IADD3 R185, PT, PT, R185, 0x100, RZ ;  /* 0x00000100b9b97810 */ /* 0x000fc60007ffe0ff */
[----:B-1----:R-:W-:-:S05]  /*7860*/  IMAD.WIDE.U32 R104, R104, 0x10000, RZ ;  /* 0x0001000068687825 */ /* 0x002fca00078e00ff */
[----:B------:R-:W-:Y:S02]  /*7870*/  LOP3.LUT R105, R119, R105, RZ, 0xfc, !PT ;  /* 0x0000006977697212 */ /* 0x000fe400078efcff */
[----:B------:R-:W-:Y:S01]  /*7880*/  LOP3.LUT R104, R104, R117, RZ, 0xfc, !PT ;  /* 0x0000007568687212 */ /* 0x000fe200078efcff */
[----:B--2---:R-:W-:-:S04]  /*7890*/  IMAD.WIDE.U32 R108, R186, 0x10000, RZ ;  /* 0x00010000ba6c7825 */ /* 0x004fc800078e00ff */
[----:B------:R2:W-:Y:S01]  /*78a0*/  STG.E.64 desc[UR8][R106.64], R104 ;  /* 0x000000686a007986 */ /* 0x0005e2000c101b08 */
[----:B------:R-:W-:Y:S02]  /*78b0*/  LOP3.LUT R109, R191, R109, RZ, 0xfc, !PT ;  /* 0x0000006dbf6d7212 */ /* 0x000fe400078efcff */
[----:B------:R-:W-:-:S05]  /*78c0*/  LOP3.LUT R108, R108, R187, RZ, 0xfc, !PT ;  /* 0x000000bb6c6c7212 */ /* 0x000fca00078efcff */
[----:B------:R2:W-:Y:S02]  /*78d0*/  STG.E.64 desc[UR8][R110.64], R108 ;  /* 0x0000006c6e007986 */ /* 0x0005e4000c101b08 */
.L_x_724:
[----:B------:R-:W-:Y:S05]  /*78e0*/  BSYNC.RECONVERGENT B1 ;  /* 0x0000000000017941 */ /* 0x000fea0003800200 */
.L_x_723:
[----:B------:R-:W-:Y:S04]  /*78f0*/  BSSY.RECONVERGENT B1, `(.L_x_725) ;  /* 0x000003d000017945 */ /* 0x000fe80003800200 */
[----:B------:R-:W-:Y:S05]  /*7900*/  @!P2 BRA `(.L_x_726) ;  /* 0x0000000000eca947 */ /* 0x000fea0003800000 */
[----:B012---:R-:W-:Y:S01]  /*7910*/  MOV R104, R161 ;  /* 0x000000a100687202 */ /* 0x007fe20000000f00 */
        /* <DEDUP_REMOVED lines=41> */
[----:B------:R-:W-:-:S04]  /*7bb0*/  FFMA.FTZ R118, R43, R104, R106 ;  /* 0x000000682b767223 */ /* 0x000fc8000001006a */
[----:B------:R-:W-:Y:S01]  /*7bc0*/  FMUL.FTZ R104, R118, R113 ;  /* 0x0000007176687220 */ /* 0x000fe20000410000 */
[----:B------:R-:W0:Y:S03]  /*7bd0*/  F2F.BF16.F32 R106, R118 ;  /* 0x00000076006a7304 */ /* 0x000e260000202000 */
[----:B------:R-:W-:-:S05]  /*7be0*/  FMUL.FTZ R104, R104, UR13 ;  /* 0x0000000d68687c20 */ /* 0x000fca0008410000 */
[----:B------:R-:W-:Y:S02]  /*7bf0*/  FSEL R186, R104, RZ, P6 ;  /* 0x000000ff68ba7208 */ /* 0x000fe40003000000 */
[----:B------:R-:W1:Y:S04]  /*7c00*/  LDC.64 R104, c[0x0][0x478] ;  /* 0x00011e00ff687b82 */ /* 0x000e680000000a00 */
[----:B------:R-:W2:Y:S01]  /*7c10*/  F2F.BF16.F32 R186, R186 ;  /* 0x000000ba00ba7304 */ /* 0x000ea20000202000 */
[----:B0-----:R-:W-:-:S05]  /*7c20*/  IMAD.WIDE.U32 R106, R106, 0x10000, RZ ;  /* 0x000100006a6a7825 */ /* 0x001fca00078e00ff */
[----:B------:R-:W-:Y:S02]  /*7c30*/  LOP3.LUT R107, R119, R107, RZ, 0xfc, !PT ;  /* 0x0000006b776b7212 */ /* 0x000fe400078efcff */
[----:B------:R-:W-:Y:S01]  /*7c40*/  LOP3.LUT R106, R106, R117, RZ, 0xfc, !PT ;  /* 0x000000756a6a7212 */ /* 0x000fe200078efcff */
[----:B--2---:R-:W-:-:S04]  /*7c50*/  IMAD.WIDE.U32 R110, R186, 0x10000, RZ ;  /* 0x00010000ba6e7825 */ /* 0x004fc800078e00ff */
[----:B-1----:R-:W-:Y:S01]  /*7c60*/  IMAD.WIDE.U32 R104, R185, 0x8, R104 ;  /* 0x00000008b9687825 */ /* 0x002fe200078e0068 */
[----:B------:R-:W-:Y:S02]  /*7c70*/  LOP3.LUT R111, R191, R111, RZ, 0xfc, !PT ;  /* 0x0000006fbf6f7212 */ /* 0x000fe400078efcff */
[----:B------:R-:W-:Y:S02]  /*7c80*/  LOP3.LUT R110, R110, R187, RZ, 0xfc, !PT ;  /* 0x000000bb6e6e7212 */ /* 0x000fe400078efcff */
[----:B------:R3:W-:Y:S01]  /*7c90*/  STG.E.64 desc[UR8][R104.64], R106 ;  /* 0x0000006a68007986 */ /* 0x0007e2000c101b08 */
[----:B------:R-:W-:-:S03]  /*7ca0*/  IADD3 R185, PT, PT, R185, 0x100, RZ ;  /* 0x00000100b9b97810 */ /* 0x000fc60007ffe0ff */
[----:B------:R3:W-:Y:S04]  /*7cb0*/  STG.E.64 desc[UR8][R108.64], R110 ;  /* 0x0000006e6c007986 */ /* 0x0007e8000c101b08 */
.L_x_726:
[----:B------:R-:W-:Y:S05]  /*7cc0*/  BSYNC.RECONVERGENT B1 ;  /* 0x0000000000017941 */ /* 0x000fea0003800200 */
.L_x_725:
[----:B------:R-:W-:Y:S04]  /*7cd0*/  BSSY.RECONVERGENT B1, `(.L_x_727) ;  /* 0x000003d000017945 */ /* 0x000fe80003800200 */
[----:B------:R-:W-:Y:S05]  /*7ce0*/  @!P3 BRA `(.L_x_728) ;  /* 0x0000000000ecb947 */ /* 0x000fea0003800000 */
[----:B0123--:R-:W-:Y:S01]  /*7cf0*/  MOV R104, R159 ;  /* 0x0000009f00687202 */ /* 0x00ffe20000000f00 */
        /* <DEDUP_REMOVED lines=58> */
.L_x_728:
[----:B------:R-:W-:Y:S05]  /*80a0*/  BSYNC.RECONVERGENT B1 ;  /* 0x0000000000017941 */ /* 0x000fea0003800200 */
.L_x_727:
[----:B------:R-:W-:Y:S04]  /*80b0*/  BSSY.RECONVERGENT B1, `(.L_x_729) ;  /* 0x000003d000017945 */ /* 0x000fe80003800200 */
[----:B------:R-:W-:Y:S05]  /*80c0*/  @!P4 BRA `(.L_x_730) ;  /* 0x0000000000ecc947 */ /* 0x000fea0003800000 */
[----:B01234-:R-:W-:Y:S01]  /*80d0*/  MOV R104, R157 ;  /* 0x0000009d00687202 */ /* 0x01ffe20000000f00 */
        /* <DEDUP_REMOVED lines=58> */
.L_x_730:
[----:B------:R-:W-:Y:S05]  /*8480*/  BSYNC.RECONVERGENT B1 ;  /* 0x0000000000017941 */ /* 0x000fea0003800200 */
.L_x_729:
[----:B------:R-:W-:Y:S05]  /*8490*/  @!P5 BRA `(.L_x_693) ;  /* 0x0000000000e8d947 */ /* 0x000fea0003800000 */
[----:B01234-:R-:W-:Y:S01]  /*84a0*/  SHF.R.U32.HI R105, RZ, 0x10, R169 ;  /* 0x00000010ff697819 */ /* 0x01ffe200000116a9 */
[-C--:B------:R-:W-:Y:S01]  /*84b0*/  FFMA.FTZ R104, R184, R115.reuse, R112 ;  /* 0x00000073b8687223 */ /* 0x080fe20000010070 */
[----:B------:R-:W-:Y:S01]  /*84c0*/  ISETP.GE.U32.AND P6, PT, R41, 0x1000000, PT ;  /* 0x010000002900780c */ /* 0x000fe20003fc6070 */
[----:B------:R-:W0:Y:S01]  /*84d0*/  LDC.64 R110, c[0x0][0x478] ;  /* 0x00011e00ff6e7b82 */ /* 0x000e220000000a00 */
[----:B------:R-:W-:Y:S01]  /*84e0*/  SHF.L.U32 R106, R105, 0x10, RZ ;  /* 0x00000010696a7819 */ /* 0x000fe200000006ff */
[----:B------:R-:W-:Y:S01]  /*84f0*/  FADD.FTZ R104, R183, -R104 ;  /* 0x80000068b7687221 */ /* 0x000fe20000010000 */
[----:B------:R-:W-:-:S03]  /*8500*/  FFMA.FTZ R105, R179, R115, R112 ;  /* 0x00000073b3697223 */ /* 0x000fc60000010070 */
[----:B------:R-:W-:-:S04]  /*8510*/  FFMA.FTZ R186, R43, R104, R106 ;  /* 0x000000682bba7223 */ /* 0x000fc8000001006a */
[----:B------:R-:W-:-:S04]  /*8520*/  FMUL.FTZ R104, R186, R113 ;  /* 0x00000071ba687220 */ /* 0x000fc80000410000 */
[----:B------:R-:W-:-:S05]  /*8530*/  FMUL.FTZ R104, R104, UR13 ;  /* 0x0000000d68687c20 */ /* 0x000fca0008410000 */
[----:B------:R-:W-:Y:S02]  /*8540*/  FSEL R187, R104, RZ, P6 ;  /* 0x000000ff68bb7208 */ /* 0x000fe40003000000 */
[----:B------:R-:W-:Y:S02]  /*8550*/  MOV R104, R169 ;  /* 0x000000a900687202 */ /* 0x000fe40000000f00 */
[----:B------:R-:W-:Y:S01]  /*8560*/  LOP3.LUT P6, RZ, R41, 0xff0000, RZ, 0xc0, !PT ;  /* 0x00ff000029ff7812 */ /* 0x000fe200078cc0ff */
[----:B------:R-:W-:Y:S01]  /*8570*/  F2F.BF16.F32 R188, R187 ;  /* 0x000000bb00bc7304 */ /* 0x000fe20000202000 */
[----:B------:R-:W-:Y:S01]  /*8580*/  SHF.L.U32 R106, R104, 0x10, RZ ;  /* 0x00000010686a7819 */ /* 0x000fe200000006ff */
[----:B------:R-:W-:Y:S01]  /*8590*/  FADD.FTZ R104, R180, -R105 ;  /* 0x80000069b4687221 */ /* 0x000fe20000010000 */
[-CC-:B------:R-:W-:Y:S01]  /*85a0*/  FFMA.FTZ R105, R177, R115.reuse, R112.reuse ;  /* 0x00000073b1697223 */ /* 0x180fe20000010070 */
[----:B------:R-:W-:Y:S01]  /*85b0*/  FFMA.FTZ R112, R182, R115, R112 ;  /* 0x00000073b6707223 */ /* 0x000fe20000010070 */
[----:B0-----:R-:W-:-:S04]  /*85c0*/  IMAD.WIDE.U32 R110, R185, 0x8, R110 ;  /* 0x00000008b96e7825 */ /* 0x001fc800078e006e */
[----:B------:R-:W-:Y:S01]  /*85d0*/  FFMA.FTZ R118, R43, R104, R106 ;  /* 0x000000682b767223 */ /* 0x000fe2000001006a */
[----:B------:R-:W-:-:S03]  /*85e0*/  FADD.FTZ R112, R181, -R112 ;  /* 0x80000070b5707221 */ /* 0x000fc60000010000 */
[----:B------:R-:W-:-:S04]  /*85f0*/  FMUL.FTZ R104, R118, R113 ;  /* 0x0000007176687220 */ /* 0x000fc80000410000 */
[----:B------:R-:W-:-:S05]  /*8600*/  FMUL.FTZ R104, R104, UR13 ;  /* 0x0000000d68687c20 */ /* 0x000fca0008410000 */
[----:B------:R-:W-:Y:S02]  /*8610*/  FSEL R119, R104, RZ, P6 ;  /* 0x000000ff68777208 */ /* 0x000fe40003000000 */
[----:B------:R-:W-:Y:S02]  /*8620*/  MOV R104, R168 ;  /* 0x000000a800687202 */ /* 0x000fe40000000f00 */
[----:B------:R-:W-:Y:S02]  /*8630*/  LOP3.LUT P6, RZ, R41, 0xff, RZ, 0xc0, !PT ;  /* 0x000000ff29ff7812 */ /* 0x000fe400078cc0ff */
[----:B------:R-:W-:Y:S01]  /*8640*/  SHF.L.U32 R106, R104, 0x10, RZ ;  /* 0x00000010686a7819 */ /* 0x000fe200000006ff */
[----:B------:R-:W-:Y:S01]  /*8650*/  FADD.FTZ R104, R178, -R105 ;  /* 0x80000069b2687221 */ /* 0x000fe20000010000 */
[----:B------:R-:W0:Y:S03]  /*8660*/  F2F.BF16.F32 R119, R119 ;  /* 0x0000007700777304 */ /* 0x000e260000202000 */
[----:B------:R-:W-:-:S02]  /*8670*/  FFMA.FTZ R114, R43, R104, R106 ;  /* 0x000000682b727223 */ /* 0x000fc4000001006a */
[----:B------:R-:W1:Y:S02]  /*8680*/  LDC.64 R106, c[0x0][0x468] ;  /* 0x00011a00ff6a7b82 */ /* 0x000e640000000a00 */
[----:B------:R-:W-:Y:S01]  /*8690*/  FMUL.FTZ R104, R114, R113 ;  /* 0x0000007172687220 */ /* 0x000fe20000410000 */
[----:B------:R-:W-:Y:S03]  /*86a0*/  F2F.BF16.F32 R105, R186 ;  /* 0x000000ba00697304 */ /* 0x000fe60000202000 */
[----:B------:R-:W-:Y:S01]  /*86b0*/  FMUL.FTZ R104, R104, UR13 ;  /* 0x0000000d68687c20 */ /* 0x000fe20008410000 */
[----:B0-----:R-:W-:-:S04]  /*86c0*/  PRMT R189, R119, 0x5410, R188 ;  /* 0x0000541077bd7816 */ /* 0x001fc800000000bc */
[----:B------:R-:W-:Y:S02]  /*86d0*/  FSEL R116, R104, RZ, P6 ;  /* 0x000000ff68747208 */ /* 0x000fe40003000000 */
[----:B------:R-:W-:Y:S02]  /*86e0*/  SHF.R.U64 R104, R168, 0x10, R169 ;  /* 0x00000010a8687819 */ /* 0x000fe400000012a9 */
[----:B------:R-:W-:Y:S01]  /*86f0*/  LOP3.LUT P6, RZ, R41, 0xff00, RZ, 0xc0, !PT ;  /* 0x0000ff0029ff7812 */ /* 0x000fe200078cc0ff */
[----:B------:R-:W-:Y:S01]  /*8700*/  F2F.BF16.F32 R115, R116 ;  /* 0x0000007400737304 */ /* 0x000fe20000202000 */
[----:B------:R-:W-:-:S05]  /*8710*/  SHF.L.U32 R104, R104, 0x10, RZ ;  /* 0x0000001068687819 */ /* 0x000fca00000006ff */
[----:B------:R-:W-:Y:S01]  /*8720*/  FFMA.FTZ R112, R43, R112, R104 ;  /* 0x000000702b707223 */ /* 0x000fe20000010068 */
[----:B-1----:R-:W-:Y:S01]  /*8730*/  IMAD.WIDE.U32 R106, R185, 0x8, R106 ;  /* 0x00000008b96a7825 */ /* 0x002fe200078e006a */
[----:B------:R-:W0:Y:S03]  /*8740*/  F2F.BF16.F32 R104, R118 ;  /* 0x0000007600687304 */ /* 0x000e260000202000 */
[----:B------:R-:W-:-:S04]  /*8750*/  FMUL.FTZ R113, R112, R113 ;  /* 0x0000007170717220 */ /* 0x000fc80000410000 */
[----:B------:R-:W-:Y:S01]  /*8760*/  FMUL.FTZ R113, R113, UR13 ;  /* 0x0000000d71717c20 */ /* 0x000fe20008410000 */
[----:B------:R-:W1:Y:S04]  /*8770*/  F2F.BF16.F32 R108, R112 ;  /* 0x00000070006c7304 */ /* 0x000e680000202000 */
[----:B------:R-:W-:Y:S02]  /*8780*/  FSEL R117, R113, RZ, P6 ;  /* 0x000000ff71757208 */ /* 0x000fe40003000000 */
[----:B0-----:R-:W-:Y:S02]  /*8790*/  PRMT R113, R104, 0x5410, R105 ;  /* 0x0000541068717816 */ /* 0x001fe40000000069 */
[----:B------:R-:W0:Y:S01]  /*87a0*/  F2F.BF16.F32 R43, R114 ;  /* 0x00000072002b7304 */ /* 0x000e220000202000 */
[----:B-1----:R-:W-:-:S07]  /*87b0*/  IMAD.WIDE.U32 R108, R108, 0x10000, RZ ;  /* 0x000100006c6c7825 */ /* 0x002fce00078e00ff */
[----:B------:R-:W1:Y:S01]  /*87c0*/  F2F.BF16.F32 R117, R117 ;  /* 0x0000007500757304 */ /* 0x000e620000202000 */
[----:B------:R-:W-:Y:S02]  /*87d0*/  LOP3.LUT R109, R113, R109, RZ, 0xfc, !PT ;  /* 0x0000006d716d7212 */ /* 0x000fe400078efcff */
[----:B0-----:R-:W-:-:S05]  /*87e0*/  LOP3.LUT R108, R108, R43, RZ, 0xfc, !PT ;  /* 0x0000002b6c6c7212 */ /* 0x001fca00078efcff */
[----:B------:R0:W-:Y:S01]  /*87f0*/  STG.E.64 desc[UR8][R110.64], R108 ;  /* 0x0000006c6e007986 */ /* 0x0001e2000c101b08 */
[----:B-1----:R-:W-:-:S05]  /*8800*/  IMAD.WIDE.U32 R104, R117, 0x10000, RZ ;  /* 0x0001000075687825 */ /* 0x002fca00078e00ff */
[----:B------:R-:W-:Y:S02]  /*8810*/  LOP3.LUT R105, R189, R105, RZ, 0xfc, !PT ;  /* 0x00000069bd697212 */ /* 0x000fe400078efcff */
[----:B------:R-:W-:-:S05]  /*8820*/  LOP3.LUT R104, R104, R115, RZ, 0xfc, !PT ;  /* 0x0000007368687212 */ /* 0x000fca00078efcff */
[----:B------:R0:W-:Y:S02]  /*8830*/  STG.E.64 desc[UR8][R106.64], R104 ;  /* 0x000000686a007986 */ /* 0x0001e4000c101b08 */
.L_x_693:
[----:B------:R-:W-:Y:S05]  /*8840*/  BSYNC.RECONVERGENT B0 ;  /* 0x0000000000007941 */ /* 0x000fea0003800200 */
.L_x_678:
[----:B01234-:R-:W0:Y:S01]  /*8850*/  LDC.64 R104, c[0x0][0x380] ;  /* 0x0000e000ff687b82 */ /* 0x01fe220000000a00 */
[----:B------:R-:W-:Y:S01]  /*8860*/  UPLOP3.LUT UP1, UPT, UPT, UPT, UP1, 0x40, 0x4 ;  /* 0x000000000004789c */ /* 0x000fe20003f2e810 */
[----:B0-----:R-:W-:-:S04]  /*8870*/  IADD3 R31, PT, PT, R31, R104, RZ ;  /* 0x000000681f1f7210 */ /* 0x001fc80007ffe0ff */
[----:B------:R-:W-:-:S13]  /*8880*/  ISETP.GE.AND P6, PT, R31, R105, PT ;  /* 0x000000691f00720c */ /* 0x000fda0003fc6270 */
[----:B------:R-:W-:Y:S05]  /*8890*/  @!P6 BRA `(.L_x_731) ;  /* 0xffffff800044e947 */ /* 0x000fea000383ffff */
.L_x_661:
        /* <DEDUP_REMOVED lines=54> */
.L_x_732:
        /* <DEDUP_REMOVED lines=16> */
.L_x_14294:


//--------------------- .text._ZN10layer_norm13ln_bwd_kernelINS_13Kernel_traitsI13__nv_bfloat16S2_S2_S2_fjLj7168ELj1ELj1ELj8ELj8ENS_18Kernel_traits_baseILj7168ES2_S2_S2_S2_fjLj256EEEEELb1ELb0ELb0ELb1EEEvNS_9BwdParamsE --------------------------
	.section	.text._ZN10layer_norm13ln_bwd_kernelINS_13Kernel_traitsI13__nv_bfloat16S2_S2_S2_fjLj7168ELj1ELj1ELj8ELj8ENS_18Kernel_traits_baseILj7168ES2_S2_S2_S2_fjLj256EEEEELb1ELb0ELb0ELb1EEEvNS_9BwdParamsE,"ax",@progbits
	.align	128
        .global         _ZN10layer_norm13ln_bwd_kernelINS_13Kernel_traitsI13__nv_bfloat16S2_S2_S2_fjLj7168ELj1ELj1ELj8ELj8ENS_18Kernel_traits_baseILj7168ES2_S2_S2_S2_fjLj256EEEEELb1ELb0ELb0ELb1EEEvNS_9BwdParamsE
        .type           _ZN10layer_norm13ln_bwd_kernelINS_13Kernel_traitsI13__nv_bfloat16S2_S2_S2_fjLj7168ELj1ELj1ELj8ELj8ENS_18Kernel_traits_baseILj7168ES2_S2_S2_S2_fjLj256EEEEELb1ELb0ELb0ELb1EEEvNS_9BwdParamsE,@function
        .size           _ZN10layer_norm13ln_bwd_kernelINS_13Kernel_traitsI13__nv_bfloat16S2_S2_S2_fjLj7168ELj1ELj1ELj8ELj8ENS_18Kernel_traits_baseILj7168ES2_S2_S2_S2_fjLj256EEEEELb1ELb0ELb0ELb1EEEvNS_9BwdParamsE,(.L_x_14295 - _ZN10layer_norm13ln_bwd_kernelINS_13Kernel_traitsI13__nv_bfloat16S2_S2_S2_fjLj7168ELj1ELj1ELj8ELj8ENS_18Kernel_traits_baseILj7168ES2_S2_S2_S2_fjLj256EEEEELb1ELb0ELb0ELb1EEEvNS_9BwdParamsE)
        .other          _ZN10layer_norm13ln_bwd_kernelINS_13Kernel_traitsI13__nv_bfloat16S2_S2_S2_fjLj7168ELj1ELj1ELj8ELj8ENS_18Kernel_traits_baseILj7168ES2_S2_S2_S2_fjLj256EEEEELb1ELb0ELb0ELb1EEEvNS_9BwdParamsE,@"STO_CUDA_ENTRY STV_DEFAULT"
_ZN10layer_norm13ln_bwd_kernelINS_13Kernel_traitsI13__nv_bfloat16S2_S2_S2_fjLj7168ELj1ELj1ELj8ELj8ENS_18Kernel_traits_baseILj7168ES2_S2_S2_S2_fjLj256EEEEELb1ELb0ELb0ELb1EEEvNS_9BwdParamsE:
.text._ZN10layer_norm13ln_bwd_kernelINS_13Kernel_traitsI13__nv_bfloat16S2_S2_S2_fjLj7168ELj1ELj1ELj8ELj8ENS_18Kernel_traits_baseILj7168ES2_S2_S2_S2_fjLj256EEEEELb1ELb0ELb0ELb1EEEvNS_9BwdParamsE:
        /* <DEDUP_REMOVED lines=35> */
[----:B------:R-:W1:Y:S08]  /*0230*/  LDC.64 R2, c[0x0][0x3d0] ;  /* 0x0000f400ff027b82 */ /* 0x000e700000000a00 */
[----:B------:R-:W2:Y:S01]  /*0240*/  LDC.64 R4, c[0x0][0x3e0] ;  /* 0x0000f800ff047b82 */ /* 0x000ea20000000a00 */
[----:B------:R-:W-:Y:S01]  /*0250*/  HFMA2 R56, -RZ, RZ, 0, 0 ;  /* 0x00000000ff387431 */ /* 0x000fe200000001ff */
[----:B------:R-:W-:-:S02]  /*0260*/  PLOP3.LUT P2, PT, PT, PT, PT, 0x8, 0x80 ;  /* 0x000000000080781c */ /* 0x000fc40003f4e170 */
[----:B------:R-:W-:Y:S02]  /*0270*/  CS2R R58, SRZ ;  /* 0x00000000003a7805 */ /* 0x000fe4000001ff00 */
[----:B------:R-:W-:Y:S02]  /*0280*/  MOV R57, UR6 ;  /* 0x0000000600397c02 */ /* 0x000fe40008000f00 */
        /* <DEDUP_REMOVED lines=10> */
[----:B------:R-:W-:Y:S01]  /*0330*/  CS2R R80, SRZ ;  /* 0x0000000000507805 */ /* 0x000fe2000001ff00 */
        /* <DEDUP_REMOVED lines=9> */
[----:B------:R-:W4:Y:S01]  /*03d0*/  LDG.E.64 R6, desc[UR4][R2.64+0x2800] ;  /* 0x0028000402067981 */ /* 0x000f22000c1e1b00 */
        /* <DEDUP_REMOVED lines=9> */
[----:B------:R-:W-:Y:S01]  /*0470*/  CS2R R110, SRZ ;  /* 0x00000000006e7805 */ /* 0x000fe2000001ff00 */
[----:B------:R-:W0:Y:S01]  /*0480*/  LDCU UR14, c[0x0][0x408] ;  /* 0x00008100ff0e77ac */ /* 0x000e220008000800 */
[----:B------:R-:W5:Y:S01]  /*0490*/  LDG.E.64 R12, desc[UR4][R2.64+0x1000] ;  /* 0x00100004020c7981 */ /* 0x000f62000c1e1b00 */
[----:B------:R-:W1:Y:S03]  /*04a0*/  LDCU UR10, c[0x0][0x388] ;  /* 0x00007100ff0a77ac */ /* 0x000e660008000800 */
[----:B------:R-:W5:Y:S01]  /*04b0*/  LDG.E.64 R14, desc[UR4][R2.64+0x800] ;  /* 0x00080004020e7981 */ /* 0x000f62000c1e1b00 */
[----:B------:R-:W0:Y:S03]  /*04c0*/  LDCU.U8 UR7, c[0x0][0x410] ;  /* 0x00008200ff0777ac */ /* 0x000e260008000000 */
[----:B------:R-:W5:Y:S01]  /*04d0*/  LDG.E.64 R16, desc[UR4][R2.64] ;  /* 0x0000000402107981 */ /* 0x000f62000c1e1b00 */
[----:B--2---:R-:W-:Y:S01]  /*04e0*/  ISETP.NE.U32.AND P1, PT, R4, RZ, PT ;  /* 0x000000ff0400720c */ /* 0x004fe20003f25070 */
[----:B------:R-:W2:Y:S03]  /*04f0*/  LDCU UR11, c[0x0][0x400] ;  /* 0x00008000ff0b77ac */ /* 0x000ea60008000800 */
[----:B------:R-:W-:Y:S01]  /*0500*/  ISETP.NE.AND.EX P1, PT, R5, RZ, PT, P1 ;  /* 0x000000ff0500720c */ /* 0x000fe20003f25310 */
[----:B------:R-:W0:Y:S01]  /*0510*/  LDCU.64 UR12, c[0x0][0x478] ;  /* 0x00008f00ff0c77ac */ /* 0x000e220008000a00 */
[----:B------:R-:W0:Y:S01]  /*0520*/  LDCU.64 UR8, c[0x0][0x438] ;  /* 0x00008700ff0877ac */ /* 0x000e220008000a00 */
[----:B---3--:R-:W-:-:S02]  /*0530*/  SHF.L.U32 R42, R112, 0x10, RZ ;  /* 0x00000010702a7819 */ /* 0x008fc400000006ff */
[--C-:B------:R-:W-:Y:S02]  /*0540*/  SHF.R.U64 R112, R112, 0x10, R113.reuse ;  /* 0x0000001070707819 */ /* 0x100fe40000001271 */
[----:B------:R-:W-:Y:S02]  /*0550*/  SHF.R.U32.HI R114, RZ, 0x10, R113 ;  /* 0x00000010ff727819 */ /* 0x000fe40000011671 */
[--C-:B----4-:R-:W-:Y:S02]  /*0560*/  SHF.R.U64 R115, R6, 0x10, R7.reuse ;  /* 0x0000001006737819 */ /* 0x110fe40000001207 */
[----:B------:R-:W-:Y:S02]  /*0570*/  SHF.R.U32.HI R116, RZ, 0x10, R7 ;  /* 0x00000010ff747819 */ /* 0x000fe40000011607 */
[--C-:B-----5:R-:W-:Y:S02]  /*0580*/  SHF.R.U64 R117, R8, 0x10, R9.reuse ;  /* 0x0000001008757819 */ /* 0x120fe40000001209 */
[----:B------:R-:W-:-:S02]  /*0590*/  SHF.R.U32.HI R118, RZ, 0x10, R9 ;  /* 0x00000010ff767819 */ /* 0x000fc40000011609 */
[--C-:B------:R-:W-:Y:S02]  /*05a0*/  SHF.R.U64 R119, R10, 0x10, R11.reuse ;  /* 0x000000100a777819 */ /* 0x100fe4000000120b */
[----:B------:R-:W-:Y:S02]  /*05b0*/  SHF.R.U32.HI R120, RZ, 0x10, R11 ;  /* 0x00000010ff787819 */ /* 0x000fe4000001160b */
[--C-:B------:R-:W-:Y:S02]  /*05c0*/  SHF.R.U64 R121, R12, 0x10, R13.reuse ;  /* 0x000000100c797819 */ /* 0x100fe4000000120d */
[----:B------:R-:W-:Y:S02]  /*05d0*/  SHF.R.U32.HI R122, RZ, 0x10, R13 ;  /* 0x00000010ff7a7819 */ /* 0x000fe4000001160d */
[--C-:B------:R-:W-:Y:S02]  /*05e0*/  SHF.R.U64 R123, R14, 0x10, R15.reuse ;  /* 0x000000100e7b7819 */ /* 0x100fe4000000120f */
[----:B------:R-:W-:-:S02]  /*05f0*/  SHF.R.U32.HI R124, RZ, 0x10, R15 ;  /* 0x00000010ff7c7819 */ /* 0x000fc4000001160f */
[--C-:B------:R-:W-:Y:S02]  /*0600*/  SHF.R.U64 R125, R16, 0x10, R17.reuse ;  /* 0x00000010107d7819 */ /* 0x100fe40000001211 */
[----:B------:R-:W-:Y:S02]  /*0610*/  SHF.R.U32.HI R126, RZ, 0x10, R17 ;  /* 0x00000010ff7e7819 */ /* 0x000fe40000011611 */
        /* <DEDUP_REMOVED lines=13> */
[----:B------:R-:W-:Y:S02]  /*06f0*/  MOV R113, RZ ;  /* 0x000000ff00717202 */ /* 0x000fe40000000f00 */
        /* <DEDUP_REMOVED lines=13> */
[----:B012---:R-:W-:-:S07]  /*07d0*/  SHF.L.U32 R126, R126, 0x10, RZ ;  /* 0x000000107e7e7819 */ /* 0x007fce00000006ff */
.L_x_738:
[----:B------:R-:W-:Y:S01]  /*07e0*/  IMAD R0, R57, UR10, RZ ;  /* 0x0000000a39007c24 */ /* 0x000fe2000f8e02ff */
[----:B------:R-:W0:Y:S04]  /*07f0*/  LDC.64 R8, c[0x0][0x428] ;  /* 0x00010a00ff087b82 */ /* 0x000e280000000a00 */
[----:B------:R-:W-:-:S04]  /*0800*/  SHF.R.S32.HI R5, RZ, 0x1f, R0 ;  /* 0x0000001fff057819 */ /* 0x000fc80000011400 */
[----:B------:R-:W-:Y:S01]  /*0810*/  LEA.HI R5, R5, R0, RZ, 0x2 ;  /* 0x0000000005057211 */ /* 0x000fe200078f10ff */
[----:B------:R-:W1:Y:S03]  /*0820*/  LDC.64 R142, c[0x0][0x3c0] ;  /* 0x0000f000ff8e7b82 */ /* 0x000e660000000a00 */
[----:B------:R-:W-:-:S04]  /*0830*/  LEA.HI.SX32 R129, R5, R130, 0x1e ;  /* 0x0000008205817211 */ /* 0x000fc800078ff2ff */
[C---:B------:R-:W-:Y:S01]  /*0840*/  IADD3 R127, PT, PT, R129.reuse, 0x100, RZ ;  /* 0x00000100817f7810 */ /* 0x040fe20007ffe0ff */
[----:B------:R-:W2:Y:S01]  /*0850*/  LDC.64 R4, c[0x0][0x3a8] ;  /* 0x0000ea00ff047b82 */ /* 0x000ea20000000a00 */
[C---:B------:R-:W-:Y:S02]  /*0860*/  IADD3 R139, PT, PT, R129.reuse, 0x200, RZ ;  /* 0x00000200818b7810 */ /* 0x040fe40007ffe0ff */
[C---:B------:R-:W-:Y:S02]  /*0870*/  IADD3 R137, PT, PT, R129.reuse, 0x300, RZ ;  /* 0x0000030081897810 */ /* 0x040fe40007ffe0ff */
[C---:B------:R-:W-:Y:S02]  /*0880*/  IADD3 R135, PT, PT, R129.reuse, 0x400, RZ ;  /* 0x0000040081877810 */ /* 0x040fe40007ffe0ff */
[C---:B------:R-:W-:Y:S01]  /*0890*/  IADD3 R131, PT, PT, R129.reuse, 0x500, RZ ;  /* 0x0000050081837810 */ /* 0x040fe20007ffe0ff */
[C-C-:B0-----:R-:W-:Y:S01]  /*08a0*/  IMAD.WIDE.U32 R140, R129.reuse, 0x8, R8.reuse ;  /* 0x00000008818c7825 */ /* 0x141fe200078e0008 */
[----:B------:R-:W-:Y:S01]  /*08b0*/  IADD3 R133, PT, PT, R129, 0x600, RZ ;  /* 0x0000060081857810 */ /* 0x000fe20007ffe0ff */
[----:B------:R-:W0:Y:S02]  /*08c0*/  LDC.64 R144, c[0x0][0x3c8] ;  /* 0x0000f200ff907b82 */ /* 0x000e240000000a00 */
[----:B------:R-:W-:-:S02]  /*08d0*/  IMAD.WIDE.U32 R40, R127, 0x8, R8 ;  /* 0x000000087f287825 */ /* 0x000fc400078e0008 */
[----:B------:R-:W3:Y:S02]  /*08e0*/  LDG.E.64 R140, desc[UR4][R140.64] ;  /* 0x000000048c8c7981 */ /* 0x000ee4000c1e1b00 */
[--C-:B------:R-:W-:Y:S02]  /*08f0*/  IMAD.WIDE.U32 R38, R139, 0x8, R8.reuse ;  /* 0x000000088b267825 */ /* 0x100fe400078e0008 */
[----:B------:R-:W4:Y:S02]  /*0900*/  LDG.E.64 R40, desc[UR4][R40.64] ;  /* 0x0000000428287981 */ /* 0x000f24000c1e1b00 */
[--C-:B------:R-:W-:Y:S02]  /*0910*/  IMAD.WIDE.U32 R36, R137, 0x8, R8.reuse ;  /* 0x0000000889247825 */ /* 0x100fe400078e0008 */
[----:B------:R-:W4:Y:S02]  /*0920*/  LDG.E.64 R38, desc[UR4][R38.64] ;  /* 0x0000000426267981 */ /* 0x000f24000c1e1b00 */
[----:B------:R-:W-:-:S02]  /*0930*/  IMAD.WIDE.U32 R34, R135, 0x8, R8 ;  /* 0x0000000887227825 */ /* 0x000fc400078e0008 */
[----:B------:R-:W4:Y:S02]  /*0940*/  LDG.E.64 R36, desc[UR4][R36.64] ;  /* 0x0000000424247981 */ /* 0x000f24000c1e1b00 */
[----:B------:R-:W-:Y:S02]  /*0950*/  IMAD.WIDE.U32 R32, R131, 0x8, R8 ;  /* 0x0000000883207825 */ /* 0x000fe400078e0008 */
[----:B------:R-:W4:Y:S02]  /*0960*/  LDG.E.64 R34, desc[UR4][R34.64] ;  /* 0x0000000422227981 */ /* 0x000f24000c1e1b00 */
[----:B--2---:R-:W-:Y:S02]  /*0970*/  IMAD.WIDE.U32 R10, R135, 0x8, R4 ;  /* 0x00000008870a7825 */ /* 0x004fe400078e0004 */
[----:B------:R-:W2:Y:S02]  /*0980*/  LDG.E.64 R32, desc[UR4][R32.64] ;  /* 0x0000000420207981 */ /* 0x000ea4000c1e1b00 */
[----:B------:R-:W-:-:S02]  /*0990*/  IMAD.WIDE.U32 R8, R133, 0x8, R8 ;  /* 0x0000000885087825 */ /* 0x000fc400078e0008 */
[----:B------:R-:W4:Y:S02]  /*09a0*/  LDG.E.64 R10, desc[UR4][R10.64] ;  /* 0x000000040a0a7981 */ /* 0x000f24000c1e1b00 */
[--C-:B------:R-:W-:Y:S02]  /*09b0*/  IMAD.WIDE.U32 R18, R129, 0x8, R4.reuse ;  /* 0x0000000881127825 */ /* 0x100fe400078e0004 */
[----:B------:R-:W2:Y:S02]  /*09c0*/  LDG.E.64 R8, desc[UR4][R8.64] ;  /* 0x0000000408087981 */ /* 0x000ea4000c1e1b00 */
[--C-:B------:R-:W-:Y:S02]  /*09d0*/  IMAD.WIDE.U32 R12, R127, 0x8, R4.reuse ;  /* 0x000000087f0c7825 */ /* 0x100fe400078e0004 */
[----:B------:R-:W2:Y:S02]  /*09e0*/  LDG.E.64 R18, desc[UR4][R18.64] ;  /* 0x0000000412127981 */ /* 0x000ea4000c1e1b00 */
[----:B------:R-:W-:-:S02]  /*09f0*/  IMAD.WIDE.U32 R14, R137, 0x8, R4 ;  /* 0x00000008890e7825 */ /* 0x000fc400078e0004 */
[----:B------:R-:W2:Y:S02]  /*0a00*/  LDG.E.64 R12, desc[UR4][R12.64] ;  /* 0x000000040c0c7981 */ /* 0x000ea4000c1e1b00 */
[--C-:B------:R-:W-:Y:S02]  /*0a10*/  IMAD.WIDE.U32 R146, R131, 0x8, R4.reuse ;  /* 0x0000000883927825 */ /* 0x100fe400078e0004 */
[----:B------:R-:W2:Y:S02]  /*0a20*/  LDG.E.64 R14, desc[UR4][R14.64] ;  /* 0x000000040e0e7981 */ /* 0x000ea4000c1e1b00 */
[----:B------:R-:W-:-:S04]  /*0a30*/  IMAD.WIDE.U32 R16, R139, 0x8, R4 ;  /* 0x000000088b107825 */ /* 0x000fc800078e0004 */
[----:B------:R-:W-:Y:S02]  /*0a40*/  IMAD.WIDE.U32 R6, R133, 0x8, R4 ;  /* 0x0000000885067825 */ /* 0x000fe400078e0004 */
[----:B------:R2:W2:Y:S04]  /*0a50*/  LDG.E.64 R4, desc[UR4][R146.64] ;  /* 0x0000000492047981 */ /* 0x0004a8000c1e1b00 */
[----:B------:R-:W2:Y:S04]  /*0a60*/  LDG.E.64 R16, desc[UR4][R16.64] ;  /* 0x0000000410107981 */ /* 0x000ea8000c1e1b00 */
[----:B------:R-:W2:Y:S01]  /*0a70*/  LDG.E.64 R6, desc[UR4][R6.64] ;  /* 0x0000000406067981 */ /* 0x000ea2000c1e1b00 */
[----:B-1----:R-:W-:-:S05]  /*0a80*/  IMAD.WIDE R142, R57, 0x4, R142 ;  /* 0x00000004398e7825 */ /* 0x002fca00078e028e */
[----:B------:R1:W2:Y:S01]  /*0a90*/  LDG.E R156, desc[UR4][R142.64] ;  /* 0x000000048e9c7981 */ /* 0x0002a2000c1e1900 */
[----:B0-----:R-:W-:-:S05]  /*0aa0*/  IMAD.WIDE R144, R57, 0x4, R144 ;  /* 0x0000000439907825 */ /* 0x001fca00078e0290 */
[----:B------:R0:W2:Y:S01]  /*0ab0*/  LDG.E R128, desc[UR4][R144.64] ;  /* 0x0000000490807981 */ /* 0x0000a2000c1e1900 */
[----:B------:R-:W-:-:S04]  /*0ac0*/  ISETP.NE.U32.AND P0, PT, RZ, UR8, PT ;  /* 0x00000008ff007c0c */ /* 0x000fc8000bf05070 */
[----:B------:R-:W-:Y:S02]  /*0ad0*/  ISETP.NE.AND.EX P0, PT, RZ, UR9, PT, P0 ;  /* 0x00000009ff007c0c */ /* 0x000fe4000bf05300 */
[----:B------:R-:W-:Y:S02]  /*0ae0*/  ISETP.NE.AND P4, PT, RZ, UR7, PT ;  /* 0x00000007ff007c0c */ /* 0x000fe4000bf85270 */
[----:B---3--:R-:W-:Y:S02]  /*0af0*/  MOV R178, R140 ;  /* 0x0000008c00b27202 */ /* 0x008fe40000000f00 */
[C-C-:B----4-:R-:W-:Y:S02]  /*0b00*/  SHF.R.U64 R163, R10.reuse, 0x10, R11.reuse ;  /* 0x000000100aa37819 */ /* 0x150fe4000000120b */
[----:B------:R-:W-:Y:S02]  /*0b10*/  SHF.L.U32 R165, R10, 0x10, RZ ;  /* 0x000000100aa57819 */ /* 0x000fe400000006ff */
[----:B------:R-:W-:-:S02]  /*0b20*/  SHF.R.U32.HI R159, RZ, 0x10, R11 ;  /* 0x00000010ff9f7819 */ /* 0x000fc4000001160b */
[----:B------:R-:W-:Y:S02]  /*0b30*/  SHF.L.U32 R161, R11, 0x10, RZ ;  /* 0x000000100ba17819 */ /* 0x000fe400000006ff */
[----:B--2---:R-:W-:Y:S01]  /*0b40*/  MOV R152, R8 ;  /* 0x0000000800987202 */ /* 0x004fe20000000f00 */
[----:B------:R-:W2:Y:S01]  /*0b50*/  @P0 LDC.64 R10, c[0x0][0x438] ;  /* 0x00010e00ff0a0b82 */ /* 0x000ea20000000a00 */
[--C-:B------:R-:W-:Y:S02]  /*0b60*/  SHF.R.U64 R146, R8, 0x10, R9.reuse ;  /* 0x0000001008927819 */ /* 0x100fe40000001209 */
[----:B------:R-:W-:Y:S02]  /*0b70*/  MOV R148, R9 ;  /* 0x0000000900947202 */ /* 0x000fe40000000f00 */
[----:B------:R-:W-:-:S03]  /*0b80*/  SHF.R.U32.HI R162, RZ, 0x10, R9 ;  /* 0x00000010ffa27819 */ /* 0x000fc60000011609 */
[----:B------:R-:W3:Y:S01]  /*0b90*/  LDC.64 R8, c[0x0][0x3b0] ;  /* 0x0000ec00ff087b82 */ /* 0x000ee20000000a00 */
[C-C-:B------:R-:W-:Y:S02]  /*0ba0*/  SHF.R.U64 R203, R18.reuse, 0x10, R19.reuse ;  /* 0x0000001012cb7819 */ /* 0x140fe40000001213 */
[----:B------:R-:W-:Y:S02]  /*0bb0*/  SHF.L.U32 R195, R18, 0x10, RZ ;  /* 0x0000001012c37819 */ /* 0x000fe400000006ff */
[----:B------:R-:W-:Y:S02]  /*0bc0*/  SHF.R.U32.HI R201, RZ, 0x10, R19 ;  /* 0x00000010ffc97819 */ /* 0x000fe40000011613 */
[----:B------:R-:W-:Y:S02]  /*0bd0*/  SHF.L.U32 R199, R19, 0x10, RZ ;  /* 0x0000001013c77819 */ /* 0x000fe400000006ff */
[----:B------:R-:W4:Y:S01]  /*0be0*/  @P0 LDC.64 R18, c[0x0][0x438] ;  /* 0x00010e00ff120b82 */ /* 0x000f220000000a00 */
[----:B------:R-:W-:-:S02]  /*0bf0*/  SHF.R.U64 R149, R4, 0x10, R5 ;  /* 0x0000001004957819 */ /* 0x000fc40000001205 */
[----:B------:R-:W-:Y:S02]  /*0c00*/  SHF.L.U32 R157, R4, 0x10, RZ ;  /* 0x00000010049d7819 */ /* 0x000fe400000006ff */
[----:B------:R-:W-:Y:S02]  /*0c10*/  SHF.R.U32.HI R151, RZ, 0x10, R5 ;  /* 0x00000010ff977819 */ /* 0x000fe40000011605 */
[----:B-1----:R-:W-:Y:S02]  /*0c20*/  SHF.L.U32 R143, R5, 0x10, RZ ;  /* 0x00000010058f7819 */ /* 0x002fe400000006ff */
[C-C-:B------:R-:W-:Y:S01]  /*0c30*/  SHF.R.U64 R193, R12.reuse, 0x10, R13.reuse ;  /* 0x000000100cc17819 */ /* 0x140fe2000000120d */
[----:B------:R-:W1:Y:S01]  /*0c40*/  @P1 LDC.64 R4, c[0x0][0x3e0] ;  /* 0x0000f800ff041b82 */ /* 0x000e620000000a00 */
[----:B------:R-:W-:Y:S02]  /*0c50*/  SHF.L.U32 R197, R12, 0x10, RZ ;  /* 0x000000100cc57819 */ /* 0x000fe400000006ff */
[----:B------:R-:W-:-:S02]  /*0c60*/  SHF.R.U32.HI R189, RZ, 0x10, R13 ;  /* 0x00000010ffbd7819 */ /* 0x000fc4000001160d */
[----:B------:R-:W-:Y:S02]  /*0c70*/  SHF.L.U32 R191, R13, 0x10, RZ ;  /* 0x000000100dbf7819 */ /* 0x000fe400000006ff */
[C-C-:B------:R-:W-:Y:S01]  /*0c80*/  SHF.R.U64 R173, R14.reuse, 0x10, R15.reuse ;  /* 0x000000100ead7819 */ /* 0x140fe2000000120f */
[----:B------:R-:W1:Y:S01]  /*0c90*/  @P0 LDC.64 R12, c[0x0][0x438] ;  /* 0x00010e00ff0c0b82 */ /* 0x000e620000000a00 */
[----:B------:R-:W-:Y:S02]  /*0ca0*/  SHF.L.U32 R175, R14, 0x10, RZ ;  /* 0x000000100eaf7819 */ /* 0x000fe400000006ff */
[----:B------:R-:W-:Y:S02]  /*0cb0*/  SHF.R.U32.HI R167, RZ, 0x10, R15 ;  /* 0x00000010ffa77819 */ /* 0x000fe4000001160f */
[----:B------:R-:W-:-:S03]  /*0cc0*/  SHF.L.U32 R169, R15, 0x10, RZ ;  /* 0x000000100fa97819 */ /* 0x000fc600000006ff */
[----:B------:R-:W1:Y:S01]  /*0cd0*/  @P0 LDC.64 R14, c[0x0][0x438] ;  /* 0x00010e00ff0e0b82 */ /* 0x000e620000000a00 */
[C-C-:B------:R-:W-:Y:S02]  /*0ce0*/  SHF.R.U64 R185, R16.reuse, 0x10, R17.reuse ;  /* 0x0000001010b97819 */ /* 0x140fe40000001211 */
[----:B------:R-:W-:Y:S02]  /*0cf0*/  SHF.L.U32 R187, R16, 0x10, RZ ;  /* 0x0000001010bb7819 */ /* 0x000fe400000006ff */
[----:B------:R-:W-:Y:S02]  /*0d00*/  SHF.R.U32.HI R177, RZ, 0x10, R17 ;  /* 0x00000010ffb17819 */ /* 0x000fe40000011611 */
[----:B------:R-:W-:Y:S02]  /*0d10*/  SHF.L.U32 R183, R17, 0x10, RZ ;  /* 0x0000001011b77819 */ /* 0x000fe400000006ff */
[C---:B------:R-:W-:Y:S01]  /*0d20*/  SHF.R.U64 R153, R6.reuse, 0x10, R7 ;  /* 0x0000001006997819 */ /* 0x040fe20000001207 */
[----:B------:R-:W1:Y:S01]  /*0d30*/  @P0 LDC.64 R16, c[0x0][0x438] ;  /* 0x00010e00ff100b82 */ /* 0x000e620000000a00 */
[----:B0-----:R-:W-:-:S02]  /*0d40*/  SHF.L.U32 R145, R6, 0x10, RZ ;  /* 0x0000001006917819 */ /* 0x001fc400000006ff */
[----:B------:R-:W-:Y:S02]  /*0d50*/  SHF.R.U32.HI R155, RZ, 0x10, R7 ;  /* 0x00000010ff9b7819 */ /* 0x000fe40000011607 */
[----:B------:R-:W-:-:S03]  /*0d60*/  SHF.L.U32 R147, R7, 0x10, RZ ;  /* 0x0000001007937819 */ /* 0x000fc600000006ff */
[----:B------:R-:W0:Y:S01]  /*0d70*/  @P0 LDC.64 R6, c[0x0][0x438] ;  /* 0x00010e00ff060b82 */ /* 0x000e220000000a00 */
[----:B------:R-:W-:Y:S02]  /*0d80*/  SHF.R.U64 R176, R140, 0x10, R141 ;  /* 0x000000108cb07819 */ /* 0x000fe4000000128d */
[----:B------:R-:W-:Y:S02]  /*0d90*/  MOV R168, R38 ;  /* 0x0000002600a87202 */ /* 0x000fe40000000f00 */
[--C-:B------:R-:W-:Y:S02]  /*0da0*/  SHF.R.U64 R164, R38, 0x10, R39.reuse ;  /* 0x0000001026a47819 */ /* 0x100fe40000001227 */
[----:B------:R-:W-:Y:S02]  /*0db0*/  MOV R179, R39 ;  /* 0x0000002700b37202 */ /* 0x000fe40000000f00 */
[----:B------:R-:W-:Y:S01]  /*0dc0*/  SHF.R.U32.HI R166, RZ, 0x10, R39 ;  /* 0x00000010ffa67819 */ /* 0x000fe20000011627 */
[----:B--2---:R-:W-:Y:S01]  /*0dd0*/  @P0 IMAD.WIDE.U32 R38, R131, 0x8, R10 ;  /* 0x0000000883260825 */ /* 0x004fe200078e000a */
[----:B------:R-:W-:-:S02]  /*0de0*/  MOV R142, R32 ;  /* 0x00000020008e7202 */ /* 0x000fc40000000f00 */
[----:B------:R-:W-:Y:S01]  /*0df0*/  SHF.R.U64 R140, R32, 0x10, R33 ;  /* 0x00000010208c7819 */ /* 0x000fe20000001221 */
[----:B---3--:R-:W-:Y:S01]  /*0e00*/  IMAD.WIDE.U32 R10, R127, 0x4, R8 ;  /* 0x000000047f0a7825 */ /* 0x008fe200078e0008 */
[----:B------:R-:W-:Y:S01]  /*0e10*/  MOV R138, R33 ;  /* 0x00000021008a7202 */ /* 0x000fe20000000f00 */
[----:B------:R-:W5:Y:S01]  /*0e20*/  @P0 LDG.E.64 R28, desc[UR4][R38.64] ;  /* 0x00000004261c0981 */ /* 0x000f62000c1e1b00 */
[----:B------:R-:W-:Y:S02]  /*0e30*/  SHF.R.U32.HI R154, RZ, 0x10, R33 ;  /* 0x00000010ff9a7819 */ /* 0x000fe40000011621 */
[----:B------:R-:W-:Y:S01]  /*0e40*/  FSEL R156, R156, RZ, !P4 ;  /* 0x000000ff9c9c7208 */ /* 0x000fe20006000000 */
[----:B------:R-:W2:Y:S01]  /*0e50*/  @P0 LDC.64 R32, c[0x0][0x438] ;  /* 0x00010e00ff200b82 */ /* 0x000ea20000000a00 */
        /* <DEDUP_REMOVED lines=13> */
[----:B------:R-:W-:Y:S01]  /*0f30*/  SHF.L.U32 R155, R155, 0x10, RZ ;  /* 0x000000109b9b7819 */ /* 0x000fe200000006ff */
[C---:B------:R-:W-:Y:S01]  /*0f40*/  FADD.FTZ R195, -R156.reuse, R195 ;  /* 0x000000c39cc37221 */ /* 0x040fe20000010100 */
[----:B------:R-:W-:Y:S01]  /*0f50*/  MOV R174, R40 ;  /* 0x0000002800ae7202 */ /* 0x000fe20000000f00 */
[----:B------:R-:W-:Y:S01]  /*0f60*/  FADD.FTZ R199, -R156, R199 ;  /* 0x000000c79cc77221 */ /* 0x000fe20000010100 */
[----:B------:R-:W-:Y:S01]  /*0f70*/  SHF.R.U64 R170, R40, 0x10, R41 ;  /* 0x0000001028aa7819 */ /* 0x000fe20000001229 */
[C---:B------:R-:W-:Y:S01]  /*0f80*/  FADD.FTZ R203, -R156.reuse, R203 ;  /* 0x000000cb9ccb7221 */ /* 0x040fe20000010100 */
[----:B------:R-:W-:Y:S01]  /*0f90*/  MOV R181, R41 ;  /* 0x0000002900b57202 */ /* 0x000fe20000000f00 */
[C---:B------:R-:W-:Y:S01]  /*0fa0*/  FADD.FTZ R201, -R156.reuse, R201 ;  /* 0x000000c99cc97221 */ /* 0x040fe20000010100 */
[----:B------:R-:W-:Y:S01]  /*0fb0*/  SHF.R.U32.HI R172, RZ, 0x10, R41 ;  /* 0x00000010ffac7819 */ /* 0x000fe20000011629 */
        /* <DEDUP_REMOVED lines=24> */
[----:B------:R-:W-:Y:S01]  /*1140*/  IMAD.WIDE.U32 R40, R129, 0x4, R8 ;  /* 0x0000000481287825 */ /* 0x000fe200078e0008 */
[----:B------:R3:W5:Y:S01]  /*1150*/  LDG.E R156, desc[UR4][R10.64] ;  /* 0x000000040a9c7981 */ /* 0x000762000c1e1900 */
[----:B------:R-:W-:-:S02]  /*1160*/  MOV R0, R141 ;  /* 0x0000008d00007202 */ /* 0x000fc40000000f00 */
[----:B----4-:R-:W-:Y:S01]  /*1170*/  @P0 IMAD.WIDE.U32 R18, R127, 0x8, R18 ;  /* 0x000000087f120825 */ /* 0x010fe200078e0012 */
[----:B------:R-:W-:Y:S01]  /*1180*/  SHF.R.U32.HI R171, RZ, 0x10, R141 ;  /* 0x00000010ffab7819 */ /* 0x000fe2000001168d */
[----:B------:R4:W5:Y:S02]  /*1190*/  LDG.E R40, desc[UR4][R40.64] ;  /* 0x0000000428287981 */ /* 0x000964000c1e1900 */
[----:B-1----:R-:W-:Y:S02]  /*11a0*/  @P1 IMAD.WIDE R4, R57, 0x2, R4 ;  /* 0x0000000239041825 */ /* 0x002fe400078e0204 */
[----:B------:R1:W5:Y:S01]  /*11b0*/  @P0 LDG.E.64 R20, desc[UR4][R18.64] ;  /* 0x0000000412140981 */ /* 0x000362000c1e1b00 */
[----:B---3--:R-:W-:Y:S01]  /*11c0*/  SHF.L.U32 R11, R178, 0x10, RZ ;  /* 0x00000010b20b7819 */ /* 0x008fe200000006ff */
[----:B------:R-:W-:Y:S01]  /*11d0*/  @P0 IMAD.WIDE.U32 R14, R129, 0x8, R14 ;  /* 0x00000008810e0825 */ /* 0x000fe200078e000e */
[----:B------:R-:W-:Y:S01]  /*11e0*/  SHF.L.U32 R10, R176, 0x10, RZ ;  /* 0x00000010b00a7819 */ /* 0x000fe200000006ff */
[----:B------:R3:W2:Y:S02]  /*11f0*/  @P1 LDG.E.U16 R158, desc[UR4][R4.64] ;  /* 0x00000004049e1981 */ /* 0x0006a4000c1e1500 */
[----:B------:R-:W-:-:S04]  /*1200*/  @P0 IMAD.WIDE.U32 R12, R135, 0x8, R12 ;  /* 0x00000008870c0825 */ /* 0x000fc800078e000c */
[----:B----4-:R-:W-:Y:S01]  /*1210*/  FMUL.FTZ R41, R54, R11 ;  /* 0x0000000b36297220 */ /* 0x010fe20000410000 */
[----:B------:R-:W-:Y:S01]  /*1220*/  MOV R160, R36 ;  /* 0x0000002400a07202 */ /* 0x000fe20000000f00 */
[----:B------:R-:W5:Y:S01]  /*1230*/  @P0 LDG.E.64 R2, desc[UR4][R14.64] ;  /* 0x000000040e020981 */ /* 0x000f62000c1e1b00 */
[----:B-1----:R-:W-:Y:S01]  /*1240*/  SHF.L.U32 R18, R0, 0x10, RZ ;  /* 0x0000001000127819 */ /* 0x002fe200000006ff */
[----:B------:R-:W-:Y:S01]  /*1250*/  FMUL.FTZ R0, R128, R195 ;  /* 0x000000c380007220 */ /* 0x000fe20000410000 */
[----:B------:R-:W-:Y:S01]  /*1260*/  SHF.R.U64 R144, R36, 0x10, R37 ;  /* 0x0000001024907819 */ /* 0x000fe20000001225 */
[C---:B------:R-:W-:Y:S01]  /*1270*/  @P0 IMAD.WIDE.U32 R16, R137.reuse, 0x8, R16 ;  /* 0x0000000889100825 */ /* 0x040fe200078e0010 */
[----:B------:R-:W-:Y:S01]  /*1280*/  MOV R141, R37 ;  /* 0x00000025008d7202 */ /* 0x000fe20000000f00 */
[----:B------:R1:W5:Y:S01]  /*1290*/  @P0 LDG.E.64 R26, desc[UR4][R12.64] ;  /* 0x000000040c1a0981 */ /* 0x000362000c1e1b00 */
[----:B------:R-:W-:Y:S01]  /*12a0*/  SHF.R.U32.HI R150, RZ, 0x10, R37 ;  /* 0x00000010ff967819 */ /* 0x000fe20000011625 */
[----:B------:R-:W-:Y:S01]  /*12b0*/  IMAD.WIDE.U32 R36, R137, 0x4, R8 ;  /* 0x0000000489247825 */ /* 0x000fe200078e0008 */
[----:B------:R-:W-:-:S03]  /*12c0*/  MOV R134, R34 ;  /* 0x0000002200867202 */ /* 0x000fc60000000f00 */
[----:B------:R-:W-:Y:S01]  /*12d0*/  FMUL.FTZ R39, R125, R10 ;  /* 0x0000000a7d277220 */ /* 0x000fe20000410000 */
[----:B0-----:R-:W-:Y:S01]  /*12e0*/  @P0 IMAD.WIDE.U32 R6, R133, 0x8, R6 ;  /* 0x0000000885060825 */ /* 0x001fe200078e0006 */
[----:B------:R-:W-:-:S03]  /*12f0*/  SHF.R.U64 R132, R34, 0x10, R35 ;  /* 0x0000001022847819 */ /* 0x000fc60000001223 */
[----:B---3--:R-:W-:Y:S01]  /*1300*/  FADD.FTZ R4, RZ, R41 ;  /* 0x00000029ff047221 */ /* 0x008fe20000010000 */
[----:B------:R-:W-:Y:S01]  /*1310*/  MOV R130, R35 ;  /* 0x0000002300827202 */ /* 0x000fe20000000f00 */
[----:B-1----:R-:W-:Y:S01]  /*1320*/  IMAD.WIDE.U32 R12, R135, 0x4, R8 ;  /* 0x00000004870c7825 */ /* 0x002fe200078e0008 */
[----:B------:R-:W-:-:S03]  /*1330*/  SHF.R.U32.HI R136, RZ, 0x10, R35 ;  /* 0x00000010ff887819 */ /* 0x000fc60000011623 */
[----:B------:R-:W-:Y:S01]  /*1340*/  FMUL.FTZ R202, R128, R203 ;  /* 0x000000cb80ca7220 */ /* 0x000fe20000410000 */
[----:B------:R-:W-:Y:S01]  /*1350*/  FFMA.FTZ R5, R0, R41, RZ ;  /* 0x0000002900057223 */ /* 0x000fe200000100ff */
[--C-:B------:R-:W-:Y:S01]  /*1360*/  IMAD.WIDE.U32 R34, R139, 0x4, R8.reuse ;  /* 0x000000048b227825 */ /* 0x100fe200078e0008 */
[----:B------:R0:W5:Y:S03]  /*1370*/  @P0 LDG.E.64 R24, desc[UR4][R16.64] ;  /* 0x0000000410180981 */ /* 0x000166000c1e1b00 */
[--C-:B------:R-:W-:Y:S01]  /*1380*/  IMAD.WIDE.U32 R14, R131, 0x4, R8.reuse ;  /* 0x00000004830e7825 */ /* 0x100fe200078e0008 */
[----:B------:R1:W5:Y:S03]  /*1390*/  @P0 LDG.E.64 R30, desc[UR4][R6.64] ;  /* 0x00000004061e0981 */ /* 0x000366000c1e1b00 */
[----:B------:R-:W-:Y:S01]  /*13a0*/  IMAD.WIDE.U32 R8, R133, 0x4, R8 ;  /* 0x0000000485087825 */ /* 0x000fe200078e0008 */
[----:B------:R3:W5:Y:S01]  /*13b0*/  LDG.E R36, desc[UR4][R36.64] ;  /* 0x0000000424247981 */ /* 0x000762000c1e1900 */
[----:B0-----:R-:W-:-:S02]  /*13c0*/  SHF.L.U32 R16, R171, 0x10, RZ ;  /* 0x00000010ab107819 */ /* 0x001fc400000006ff */
[----:B------:R-:W-:Y:S01]  /*13d0*/  FMUL.FTZ R171, R128, R199 ;  /* 0x000000c780ab7220 */ /* 0x000fe20000410000 */
[----:B------:R0:W5:Y:S01]  /*13e0*/  LDG.E R38, desc[UR4][R8.64] ;  /* 0x0000000408267981 */ /* 0x000162000c1e1900 */
[----:B-1----:R-:W-:Y:S01]  /*13f0*/  FADD.FTZ R6, R39, R4 ;  /* 0x0000000427067221 */ /* 0x002fe20000010000 */
[----:B------:R-:W-:Y:S02]  /*1400*/  FFMA.FTZ R4, R202, R39, R5 ;  /* 0x00000027ca047223 */ /* 0x000fe40000010005 */
[----:B------:R1:W5:Y:S01]  /*1410*/  LDG.E R34, desc[UR4][R34.64] ;  /* 0x0000000422227981 */ /* 0x000362000c1e1900 */
[----:B---3--:R-:W-:Y:S01]  /*1420*/  FMUL.FTZ R37, R55, R18 ;  /* 0x0000001237257220 */ /* 0x008fe20000410000 */
[----:B--2---:R-:W-:-:S04]  /*1430*/  @P0 IMAD.WIDE.U32 R32, R139, 0x8, R32 ;  /* 0x000000088b200825 */ /* 0x004fc800078e0020 */
[----:B------:R-:W-:Y:S01]  /*1440*/  FMUL.FTZ R210, R128, R201 ;  /* 0x000000c980d27220 */ /* 0x000fe20000410000 */
[----:B0-----:R-:W-:Y:S01]  /*1450*/  SHF.L.U32 R9, R174, 0x10, RZ ;  /* 0x00000010ae097819 */ /* 0x001fe200000006ff */
[----:B------:R-:W-:Y:S01]  /*1460*/  FADD.FTZ R6, R37, R6 ;  /* 0x0000000625067221 */ /* 0x000fe20000010000 */
[----:B------:R-:W-:Y:S01]  /*1470*/  FFMA.FTZ R5, R171, R37, R4 ;  /* 0x00000025ab057223 */ /* 0x000fe20000010004 */
[----:B------:R-:W-:Y:S01]  /*1480*/  SHF.L.U32 R170, R170, 0x10, RZ ;  /* 0x00000010aaaa7819 */ /* 0x000fe200000006ff */
[----:B-1----:R-:W-:Y:S01]  /*1490*/  FMUL.FTZ R35, R126, R16 ;  /* 0x000000107e237220 */ /* 0x002fe20000410000 */
[----:B------:R-:W-:Y:S01]  /*14a0*/  FMUL.FTZ R204, R128, R197 ;  /* 0x000000c580cc7220 */ /* 0x000fe20000410000 */
[----:B------:R-:W-:Y:S01]  /*14b0*/  FMUL.FTZ R176, R52, R9 ;  /* 0x0000000934b07220 */ /* 0x000fe20000410000 */
[----:B------:R-:W5:Y:S01]  /*14c0*/  @P0 LDG.E.64 R22, desc[UR4][R32.64] ;  /* 0x0000000420160981 */ /* 0x000f62000c1e1b00 */
[----:B------:R-:W-:Y:S01]  /*14d0*/  FADD.FTZ R7, R35, R6 ;  /* 0x0000000623077221 */ /* 0x000fe20000010000 */
[----:B------:R-:W-:Y:S01]  /*14e0*/  FFMA.FTZ R5, R210, R35, R5 ;  /* 0x00000023d2057223 */ /* 0x000fe20000010005 */
[----:B------:R-:W-:Y:S01]  /*14f0*/  SHF.L.U32 R181, R181, 0x10, RZ ;  /* 0x00000010b5b57819 */ /* 0x000fe200000006ff */
[----:B------:R-:W-:Y:S01]  /*1500*/  FMUL.FTZ R198, R128, R193 ;  /* 0x000000c180c67220 */ /* 0x000fe20000410000 */
[----:B------:R-:W-:Y:S01]  /*1510*/  FADD.FTZ R7, R176, R7 ;  /* 0x00000007b0077221 */ /* 0x000fe20000010000 */
[----:B------:R-:W-:Y:S01]  /*1520*/  FFMA.FTZ R5, R204, R176, R5 ;  /* 0x000000b0cc057223 */ /* 0x000fe20000010005 */
[----:B------:R0:W5:Y:S01]  /*1530*/  LDG.E R33, desc[UR4][R14.64] ;  /* 0x000000040e217981 */ /* 0x000162000c1e1900 */
[----:B------:R-:W-:Y:S01]  /*1540*/  SHF.L.U32 R172, R172, 0x10, RZ ;  /* 0x00000010acac7819 */ /* 0x000fe200000006ff */
[----:B------:R-:W-:Y:S01]  /*1550*/  FMUL.FTZ R191, R128, R191 ;  /* 0x000000bf80bf7220 */ /* 0x000fe20000410000 */
[----:B------:R-:W-:Y:S01]  /*1560*/  FMUL.FTZ R174, R53, R181 ;  /* 0x000000b535ae7220 */ /* 0x000fe20000410000 */
[----:B------:R-:W-:Y:S01]  /*1570*/  SHF.L.U32 R208, R138, 0x10, RZ ;  /* 0x000000108ad07819 */ /* 0x000fe200000006ff */
[----:B------:R-:W-:Y:S01]  /*1580*/  FMUL.FTZ R200, R128, R189 ;  /* 0x000000bd80c87220 */ /* 0x000fe20000410000 */
[----:B------:R-:W-:-:S02]  /*1590*/  SHF.L.U32 R164, R164, 0x10, RZ ;  /* 0x00000010a4a47819 */ /* 0x000fc400000006ff */
[----:B------:R-:W-:Y:S01]  /*15a0*/  SHF.L.U32 R213, R162, 0x10, RZ ;  /* 0x00000010a2d57819 */ /* 0x000fe200000006ff */
[----:B------:R-:W-:Y:S01]  /*15b0*/  FMUL.FTZ R196, R128, R185 ;  /* 0x000000b980c47220 */ /* 0x000fe20000410000 */
[----:B0-----:R-:W-:Y:S01]  /*15c0*/  SHF.L.U32 R15, R168, 0x10, RZ ;  /* 0x00000010a80f7819 */ /* 0x001fe200000006ff */
[----:B------:R-:W-:Y:S01]  /*15d0*/  FMUL.FTZ R168, R123, R170 ;  /* 0x000000aa7ba87220 */ /* 0x000fe20000410000 */
[----:B------:R-:W-:Y:S02]  /*15e0*/  SHF.L.U32 R17, R179, 0x10, RZ ;  /* 0x00000010b3117819 */ /* 0x000fe400000006ff */
[----:B------:R-:W-:Y:S01]  /*15f0*/  SHF.L.U32 R166, R166, 0x10, RZ ;  /* 0x00000010a6a67819 */ /* 0x000fe200000006ff */
[----:B------:R-:W-:Y:S01]  /*1600*/  FADD.FTZ R7, R168, R7 ;  /* 0x00000007a8077221 */ /* 0x000fe20000010000 */
[----:B------:R-:W-:Y:S01]  /*1610*/  FFMA.FTZ R4, R198, R168, R5 ;  /* 0x000000a8c6047223 */ /* 0x000fe20000010005 */
[----:B------:R-:W-:Y:S01]  /*1620*/  FMUL.FTZ R138, R124, R172 ;  /* 0x000000ac7c8a7220 */ /* 0x000fe20000410000 */
        /* <DEDUP_REMOVED lines=59> */
[----:B------:R-:W-:Y:S01]  /*19e0*/  FMUL.FTZ R161, R118, R205 ;  /* 0x000000cd76a17220 */ /* 0x000fe20000410000 */
[C---:B------:R-:W-:Y:S01]  /*19f0*/  FMUL.FTZ R180, R128.reuse, R159 ;  /* 0x0000009f80b47220 */ /* 0x040fe20000410000 */
        /* <DEDUP_REMOVED lines=34> */
[----:B------:R0:W5:Y:S02]  /*1c20*/  LDG.E R32, desc[UR4][R12.64] ;  /* 0x000000040c207981 */ /* 0x000164000c1e1900 */
[----:B------:R-:W-:Y:S01]  /*1c30*/  FADD.FTZ R6, R6, R147 ;  /* 0x0000009306067221 */ /* 0x000fe20000010000 */
[----:B------:R-:W-:-:S04]  /*1c40*/  FFMA.FTZ R5, R182, R147, R5 ;  /* 0x00000093b6057223 */ /* 0x000fc80000010005 */
[----:B------:R-:W1:Y:S04]  /*1c50*/  SHFL.DOWN PT, R7, R6, 0x10, 0x1f ;  /* 0x0a001f0006077f89 */ /* 0x000e6800000e0000 */
[----:B------:R-:W2:Y:S01]  /*1c60*/  SHFL.DOWN PT, R4, R5, 0x10, 0x1f ;  /* 0x0a001f0005047f89 */ /* 0x000ea200000e0000 */
[----:B-1----:R-:W-:Y:S01]  /*1c70*/  FADD.FTZ R7, R6, R7 ;  /* 0x0000000706077221 */ /* 0x002fe20000010000 */
[----:B--2---:R-:W-:-:S04]  /*1c80*/  FADD.FTZ R4, R5, R4 ;  /* 0x0000000405047221 */ /* 0x004fc80000010000 */
[----:B------:R-:W1:Y:S04]  /*1c90*/  SHFL.DOWN PT, R8, R7, 0x8, 0x1f ;  /* 0x09001f0007087f89 */ /* 0x000e6800000e0000 */
[----:B0-----:R-:W0:Y:S01]  /*1ca0*/  SHFL.DOWN PT, R13, R4, 0x8, 0x1f ;  /* 0x09001f00040d7f89 */ /* 0x001e2200000e0000 */
[----:B-1----:R-:W-:Y:S01]  /*1cb0*/  FADD.FTZ R8, R7, R8 ;  /* 0x0000000807087221 */ /* 0x002fe20000010000 */
[----:B0-----:R-:W-:-:S04]  /*1cc0*/  FADD.FTZ R13, R4, R13 ;  /* 0x0000000d040d7221 */ /* 0x001fc80000010000 */
[----:B------:R-:W0:Y:S04]  /*1cd0*/  SHFL.DOWN PT, R19, R8, 0x4, 0x1f ;  /* 0x08801f0008137f89 */ /* 0x000e2800000e0000 */
[----:B------:R-:W1:Y:S01]  /*1ce0*/  SHFL.DOWN PT, R12, R13, 0x4, 0x1f ;  /* 0x08801f000d0c7f89 */ /* 0x000e6200000e0000 */
[----:B------:R-:W2:Y:S01]  /*1cf0*/  S2R R130, SR_TID.X ;  /* 0x0000000000827919 */ /* 0x000ea20000002100 */
[----:B------:R-:W3:Y:S01]  /*1d00*/  S2R R155, SR_CgaCtaId ;  /* 0x00000000009b7919 */ /* 0x000ee20000008800 */
[----:B0-----:R-:W-:Y:S01]  /*1d10*/  FADD.FTZ R19, R8, R19 ;  /* 0x0000001308137221 */ /* 0x001fe20000010000 */
[----:B-1----:R-:W-:-:S04]  /*1d20*/  FADD.FTZ R12, R13, R12 ;  /* 0x0000000c0d0c7221 */ /* 0x002fc80000010000 */
[----:B------:R-:W0:Y:S04]  /*1d30*/  SHFL.DOWN PT, R6, R19, 0x2, 0x1f ;  /* 0x08401f0013067f89 */ /* 0x000e2800000e0000 */
[----:B------:R-:W1:Y:S01]  /*1d40*/  SHFL.DOWN PT, R5, R12, 0x2, 0x1f ;  /* 0x08401f000c057f89 */ /* 0x000e6200000e0000 */
[----:B--2---:R-:W-:Y:S02]  /*1d50*/  LOP3.LUT P3, RZ, R130, 0x1f, RZ, 0xc0, !PT ;  /* 0x0000001f82ff7812 */ /* 0x004fe4000786c0ff */
[----:B------:R-:W-:Y:S01]  /*1d60*/  PLOP3.LUT P0, PT, PT, PT, PT, 0x80, 0x8 ;  /* 0x000000000008781c */ /* 0x000fe20003f0f070 */
[----:B0-----:R-:W-:Y:S01]  /*1d70*/  FADD.FTZ R6, R19, R6 ;  /* 0x0000000613067221 */ /* 0x001fe20000010000 */
[----:B-1----:R-:W-:-:S04]  /*1d80*/  FADD.FTZ R5, R12, R5 ;  /* 0x000000050c057221 */ /* 0x002fc80000010000 */
[----:B------:R-:W0:Y:S04]  /*1d90*/  SHFL.DOWN PT, R7, R6, 0x1, 0x1f ;  /* 0x08201f0006077f89 */ /* 0x000e2800000e0000 */
[----:B------:R-:W1:Y:S01]  /*1da0*/  SHFL.DOWN PT, R4, R5, 0x1, 0x1f ;  /* 0x08201f0005047f89 */ /* 0x000e6200000e0000 */
[----:B------:R-:W-:Y:S02]  /*1db0*/  MOV R8, 0x400 ;  /* 0x0000040000087802 */ /* 0x000fe40000000f00 */
[----:B------:R-:W-:Y:S02]  /*1dc0*/  @!P3 PLOP3.LUT P0, PT, P2, PT, PT, 0x80, 0x8 ;  /* 0x000000000008b81c */ /* 0x000fe4000170f070 */
[----:B---3--:R-:W-:Y:S02]  /*1dd0*/  LEA R8, R155, R8, 0x18 ;  /* 0x000000089b087211 */ /* 0x008fe400078ec0ff */
[----:B------:R-:W-:-:S02]  /*1de0*/  @!P3 SHF.R.U32.HI R13, RZ, 0x2, R130 ;  /* 0x00000002ff0db819 */ /* 0x000fc40000011682 */
[----:B------:R-:W-:Y:S02]  /*1df0*/  IADD3 R19, PT, PT, R8, 0x7040, RZ ;  /* 0x0000704008137810 */ /* 0x000fe40007ffe0ff */
[----:B------:R-:W-:Y:S02]  /*1e00*/  @!P3 LOP3.LUT R13, R13, 0x38, RZ, 0xc0, !PT ;  /* 0x000000380d0db812 */ /* 0x000fe400078ec0ff */
[----:B------:R-:W-:-:S03]  /*1e10*/  @!P3 MOV R12, R19 ;  /* 0x00000013000cb202 */ /* 0x000fc60000000f00 */
[----:B------:R-:W-:-:S04]  /*1e20*/  @!P0 IADD3 R12, PT, PT, R8, 0x7000, RZ ;  /* 0x00007000080c8810 */ /* 0x000fc80007ffe0ff */
[----:B------:R-:W-:Y:S01]  /*1e30*/  @!P3 IADD3 R14, PT, PT, R13, R12, RZ ;  /* 0x0000000c0d0eb210 */ /* 0x000fe20007ffe0ff */
[----:B0-----:R-:W-:Y:S01]  /*1e40*/  FADD.FTZ R12, R6, R7 ;  /* 0x00000007060c7221 */ /* 0x001fe20000010000 */
[----:B-1----:R-:W-:-:S05]  /*1e50*/  FADD.FTZ R13, R5, R4 ;  /* 0x00000004050d7221 */ /* 0x002fca0000010000 */
[----:B------:R-:W-:Y:S01]  /*1e60*/  @!P3 STS.64 [R14], R12 ;  /* 0x0000000c0e00b388 */ /* 0x000fe20000000a00 */
[C---:B------:R-:W-:Y:S01]  /*1e70*/  @!P2 IADD3 R19, PT, PT, R8.reuse, 0x7000, RZ ;  /* 0x000070000813a810 */ /* 0x040fe20007ffe0ff */
[----:B------:R-:W-:Y:S01]  /*1e80*/  BAR.SYNC.DEFER_BLOCKING 0x0 ;  /* 0x0000000000007b1d */ /* 0x000fe20000010000 */
[C---:B------:R-:W-:Y:S02]  /*1e90*/  IADD3 R155, PT, PT, R8.reuse, 0x7050, RZ ;  /* 0x00007050089b7810 */ /* 0x040fe40007ffe0ff */
[C---:B------:R-:W-:Y:S01]  /*1ea0*/  @!P2 IADD3 R155, PT, PT, R8.reuse, 0x7010, RZ ;  /* 0x00007010089ba810 */ /* 0x040fe20007ffe0ff */
[----:B------:R-:W-:Y:S01]  /*1eb0*/  FADD.FTZ R84, R11, R84 ;  /* 0x000000540b547221 */ /* 0x000fe20000010000 */
[----:B------:R-:W-:Y:S01]  /*1ec0*/  IADD3 R193, PT, PT, R8, 0x7060, RZ ;  /* 0x0000706008c17810 */ /* 0x000fe20007ffe0ff */
[----:B------:R-:W-:Y:S01]  /*1ed0*/  FFMA.FTZ R113, R0, R11, R113 ;  /* 0x0000000b00717223 */ /* 0x000fe20000010071 */
[----:B------:R-:W-:Y:S01]  /*1ee0*/  IADD3 R197, PT, PT, R8, 0x7070, RZ ;  /* 0x0000707008c57810 */ /* 0x000fe20007ffe0ff */
[----:B------:R-:W-:Y:S01]  /*1ef0*/  FADD.FTZ R83, R10, R83 ;  /* 0x000000530a537221 */ /* 0x000fe20000010000 */
[----:B------:R-:W-:Y:S01]  /*1f00*/  @!P2 IADD3 R193, PT, PT, R8, 0x7020, RZ ;  /* 0x0000702008c1a810 */ /* 0x000fe20007ffe0ff */
[----:B------:R-:W-:Y:S01]  /*1f10*/  FFMA.FTZ R111, R202, R10, R111 ;  /* 0x0000000aca6f7223 */ /* 0x000fe2000001006f */
[----:B------:R-:W-:Y:S01]  /*1f20*/  @!P2 IADD3 R197, PT, PT, R8, 0x7030, RZ ;  /* 0x0000703008c5a810 */ /* 0x000fe20007ffe0ff */
[----:B------:R-:W-:Y:S01]  /*1f30*/  FADD.FTZ R80, R9, R80 ;  /* 0x0000005009507221 */ /* 0x000fe20000010000 */
[----:B------:R-:W-:Y:S01]  /*1f40*/  FFMA.FTZ R108, R204, R9, R108 ;  /* 0x00000009cc6c7223 */ /* 0x000fe2000001006c */
[----:B------:R-:W0:Y:S04]  /*1f50*/  LDS.128 R4, [R19] ;  /* 0x0000000013047984 */ /* 0x000e280000000c00 */
[----:B------:R-:W1:Y:S01]  /*1f60*/  LDS.128 R8, [R155] ;  /* 0x000000009b087984 */ /* 0x000e620000000c00 */
[----:B------:R-:W-:Y:S01]  /*1f70*/  FADD.FTZ R76, R15, R76 ;  /* 0x0000004c0f4c7221 */ /* 0x000fe20000010000 */
[----:B------:R-:W-:-:S02]  /*1f80*/  FFMA.FTZ R104, R189, R15, R104 ;  /* 0x0000000fbd687223 */ /* 0x000fc40000010068 */
[----:B------:R-:W2:Y:S01]  /*1f90*/  LDS.128 R12, [R193] ;  /* 0x00000000c10c7984 */ /* 0x000ea20000000c00 */
[----:B------:R-:W-:Y:S01]  /*1fa0*/  FADD.FTZ R82, R18, R82 ;  /* 0x0000005212527221 */ /* 0x000fe20000010000 */
[----:B------:R-:W-:Y:S01]  /*1fb0*/  FFMA.FTZ R110, R171, R18, R110 ;  /* 0x00000012ab6e7223 */ /* 0x000fe2000001006e */
[----:B------:R-:W-:Y:S01]  /*1fc0*/  FADD.FTZ R81, R16, R81 ;  /* 0x0000005110517221 */ /* 0x000fe20000010000 */
[----:B------:R-:W-:Y:S01]  /*1fd0*/  FFMA.FTZ R109, R210, R16, R109 ;  /* 0x00000010d26d7223 */ /* 0x000fe2000001006d */
[----:B------:R-:W-:Y:S01]  /*1fe0*/  FADD.FTZ R74, R17, R74 ;  /* 0x0000004a114a7221 */ /* 0x000fe20000010000 */
[----:B------:R-:W-:Y:S02]  /*1ff0*/  FFMA.FTZ R102, R187, R17, R102 ;  /* 0x00000011bb667223 */ /* 0x000fe40000010066 */
[----:B------:R-:W3:Y:S01]  /*2000*/  LDS.128 R16, [R197] ;  /* 0x00000000c5107984 */ /* 0x000ee20000000c00 */
[----:B------:R-:W-:Y:S01]  /*2010*/  FADD.FTZ R70, R141, R70 ;  /* 0x000000468d467221 */ /* 0x000fe20000010000 */
[----:B------:R-:W-:Y:S01]  /*2020*/  FFMA.FTZ R98, R185, R141, R98 ;  /* 0x0000008db9627223 */ /* 0x000fe20000010062 */
        /* <DEDUP_REMOVED lines=10> */
[----:B------:R-:W-:Y:S02]  /*20d0*/  UISETP.NE.U32.AND UP0, UPT, UR8, URZ, UPT ;  /* 0x000000ff0800728c */ /* 0x000fe4000bf05070 */
[----:B------:R-:W-:Y:S01]  /*20e0*/  FADD.FTZ R141, R14, R141 ;  /* 0x0000008d0e8d7221 */ /* 0x000fe20000010000 */
[----:B------:R-:W-:Y:S01]  /*20f0*/  FADD.FTZ R4, R15, R4 ;  /* 0x000000040f047221 */ /* 0x000fe20000010000 */
[----:B------:R-:W-:Y:S02]  /*2100*/  UISETP.NE.AND.EX UP0, UPT, UR9, URZ, UPT, UP0 ;  /* 0x000000ff0900728c */ /* 0x000fe4000bf05300 */
[----:B---3--:R-:W-:Y:S01]  /*2110*/  FADD.FTZ R141, R141, R16 ;  /* 0x000000108d8d7221 */ /* 0x008fe20000010000 */
[----:B------:R-:W-:-:S03]  /*2120*/  FADD.FTZ R4, R4, R17 ;  /* 0x0000001104047221 */ /* 0x000fc60000010000 */
[----:B------:R-:W-:Y:S01]  /*2130*/  FADD.FTZ R18, R18, R141 ;  /* 0x0000008d12127221 */ /* 0x000fe20000010000 */
[----:B------:R-:W-:-:S03]  /*2140*/  FADD.FTZ R6, R19, R4 ;  /* 0x0000000413067221 */ /* 0x000fc60000010000 */
[----:B------:R-:W-:Y:S01]  /*2150*/  FMUL.FTZ R5, R18, UR11 ;  /* 0x0000000b12057c20 */ /* 0x000fe20008410000 */
[----:B------:R-:W-:Y:S01]  /*2160*/  MOV R4, 0x3f800000 ;  /* 0x3f80000000047802 */ /* 0x000fe20000000f00 */
        /* <DEDUP_REMOVED lines=40> */
[----:B------:R-:W-:Y:S01]  /*23f0*/  @P1 SHF.L.U32 R4, R158, 0x10, RZ ;  /* 0x000000109e041819 */ /* 0x000fe200000006ff */
[----:B------:R-:W-:Y:S01]  /*2400*/  FMUL.FTZ R6, R6, UR11 ;  /* 0x0000000b06067c20 */ /* 0x000fe20008410000 */
[----:B------:R-:W-:Y:S01]  /*2410*/  FSEL R5, R5, RZ, !P4 ;  /* 0x000000ff05057208 */ /* 0x000fe20006000000 */
[----:B------:R-:W-:Y:S06]  /*2420*/  BRA.U UP0, `(.L_x_734) ;  /* 0x0000002500887547 */ /* 0x000fec000b800000 */
[----:B------:R-:W-:-:S04]  /*2430*/  UISETP.NE.U32.AND UP0, UPT, UR12, URZ, UPT ;  /* 0x000000ff0c00728c */ /* 0x000fc8000bf05070 */
[----:B------:R-:W-:-:S09]  /*2440*/  UISETP.NE.AND.EX UP0, UPT, UR13, URZ, UPT, UP0 ;  /* 0x000000ff0d00728c */ /* 0x000fd2000bf05300 */
[----:B------:R-:W-:Y:S05]  /*2450*/  BRA.U UP0, `(.L_x_735) ;  /* 0x0000001100307547 */ /* 0x000fea000b800000 */
[-CC-:B------:R-:W-:Y:S01]  /*2460*/  FFMA.FTZ R210, R210, R6.reuse, R5.reuse ;  /* 0x00000006d2d27223 */ /* 0x180fe20000010005 */
[-CC-:B------:R-:W-:Y:S01]  /*2470*/  FFMA.FTZ R8, R171, R6.reuse, R5.reuse ;  /* 0x00000006ab087223 */ /* 0x180fe20000010005 */
[-CC-:B------:R-:W-:Y:S01]  /*2480*/  FFMA.FTZ R202, R202, R6.reuse, R5.reuse ;  /* 0x00000006caca7223 */ /* 0x180fe20000010005 */
[-CC-:B------:R-:W-:Y:S01]  /*2490*/  FFMA.FTZ R9, R204, R6.reuse, R5.reuse ;  /* 0x00000006cc097223 */ /* 0x180fe20000010005 */
[----:B------:R-:W-:Y:S01]  /*24a0*/  FADD.FTZ R35, R35, -R210 ;  /* 0x800000d223237221 */ /* 0x000fe20000010000 */
[----:B------:R-:W-:Y:S01]  /*24b0*/  FADD.FTZ R37, R37, -R8 ;  /* 0x8000000825257221 */ /* 0x000fe20000010000 */
[-CC-:B------:R-:W-:Y:S01]  /*24c0*/  FFMA.FTZ R8, R0, R6.reuse, R5.reuse ;  /* 0x0000000600087223 */ /* 0x180fe20000010005 */
[----:B------:R-:W-:Y:S01]  /*24d0*/  FADD.FTZ R39, R39, -R202 ;  /* 0x800000ca27277221 */ /* 0x000fe20000010000 */
[----:B------:R-:W-:Y:S01]  /*24e0*/  FMUL.FTZ R35, R128, R35 ;  /* 0x0000002380237220 */ /* 0x000fe20000410000 */
[-CC-:B------:R-:W-:Y:S01]  /*24f0*/  FFMA.FTZ R11, R198, R6.reuse, R5.reuse ;  /* 0x00000006c60b7223 */ /* 0x180fe20000010005 */
[----:B------:R-:W-:Y:S01]  /*2500*/  FADD.FTZ R41, R41, -R8 ;  /* 0x8000000829297221 */ /* 0x000fe20000010000 */
[--C-:B------:R-:W-:Y:S01]  /*2510*/  FFMA.FTZ R191, R191, R6, R5.reuse ;  /* 0x00000006bfbf7223 */ /* 0x100fe20000010005 */
[----:B------:R-:W-:Y:S01]  /*2520*/  FMUL.FTZ R35, R35, R4 ;  /* 0x0000000423237220 */ /* 0x000fe20000410000 */
[-C--:B------:R-:W-:Y:S01]  /*2530*/  FFMA.FTZ R13, R200, R6.reuse, R5 ;  /* 0x00000006c80d7223 */ /* 0x080fe20000010005 */
[C---:B------:R-:W-:Y:S01]  /*2540*/  FMUL.FTZ R39, R128.reuse, R39 ;  /* 0x0000002780277220 */ /* 0x040fe20000410000 */
[C---:B------:R-:W-:Y:S01]  /*2550*/  FMUL.FTZ R37, R128.reuse, R37 ;  /* 0x0000002580257220 */ /* 0x040fe20000410000 */
[----:B------:R-:W-:Y:S01]  /*2560*/  FMUL.FTZ R41, R128, R41 ;  /* 0x0000002980297220 */ /* 0x000fe20000410000 */
[----:B------:R-:W-:Y:S01]  /*2570*/  FMUL.FTZ R35, R35, UR14 ;  /* 0x0000000e23237c20 */ /* 0x000fe20008410000 */
[----:B------:R-:W-:Y:S01]  /*2580*/  FADD.FTZ R9, R176, -R9 ;  /* 0x80000009b0097221 */ /* 0x000fe20000010000 */
[----:B------:R-:W-:Y:S01]  /*2590*/  FADD.FTZ R11, R168, -R11 ;  /* 0x8000000ba80b7221 */ /* 0x000fe20000010000 */
[----:B------:R-:W-:Y:S01]  /*25a0*/  FADD.FTZ R191, R174, -R191 ;  /* 0x800000bfaebf7221 */ /* 0x000fe20000010000 */
[----:B------:R-:W-:Y:S01]  /*25b0*/  FADD.FTZ R13, R138, -R13 ;  /* 0x8000000d8a0d7221 */ /* 0x000fe20000010000 */
[----:B-----5:R-:W-:Y:S01]  /*25c0*/  ISETP.GE.U32.AND P5, PT, R40, 0x1000000, PT ;  /* 0x010000002800780c */ /* 0x020fe20003fa6070 */
[-CC-:B------:R-:W-:Y:S01]  /*25d0*/  FFMA.FTZ R189, R189, R6.reuse, R5.reuse ;  /* 0x00000006bdbd7223 */ /* 0x180fe20000010005 */
[-CC-:B------:R-:W-:Y:S01]  /*25e0*/  FFMA.FTZ R15, R196, R6.reuse, R5.reuse ;  /* 0x00000006c40f7223 */ /* 0x180fe20000010005 */
[-CC-:B------:R-:W-:Y:S01]  /*25f0*/  FFMA.FTZ R187, R187, R6.reuse, R5.reuse ;  /* 0x00000006bbbb7223 */ /* 0x180fe20000010005 */
[----:B------:R-:W-:Y:S01]  /*2600*/  FFMA.FTZ R17, R192, R6, R5 ;  /* 0x00000006c0117223 */ /* 0x000fe20000010005 */
[-C--:B------:R-:W-:Y:S01]  /*2610*/  FMUL.FTZ R39, R39, R4.reuse ;  /* 0x0000000427277220 */ /* 0x080fe20000410000 */
[-C--:B------:R-:W-:Y:S01]  /*2620*/  FMUL.FTZ R37, R37, R4.reuse ;  /* 0x0000000425257220 */ /* 0x080fe20000410000 */
[----:B------:R-:W-:Y:S01]  /*2630*/  FMUL.FTZ R41, R41, R4 ;  /* 0x0000000429297220 */ /* 0x000fe20000410000 */
[C---:B------:R-:W-:Y:S01]  /*2640*/  FMUL.FTZ R9, R128.reuse, R9 ;  /* 0x0000000980097220 */ /* 0x040fe20000410000 */
[C---:B------:R-:W-:Y:S01]  /*2650*/  FMUL.FTZ R11, R128.reuse, R11 ;  /* 0x0000000b800b7220 */ /* 0x040fe20000410000 */
[C---:B------:R-:W-:Y:S01]  /*2660*/  FMUL.FTZ R191, R128.reuse, R191 ;  /* 0x000000bf80bf7220 */ /* 0x040fe20000410000 */
[----:B------:R-:W-:Y:S01]  /*2670*/  FMUL.FTZ R13, R128, R13 ;  /* 0x0000000d800d7220 */ /* 0x000fe20000410000 */
[----:B------:R-:W-:Y:S01]  /*2680*/  FSEL R10, R35, RZ, P5 ;  /* 0x000000ff230a7208 */ /* 0x000fe20002800000 */
[----:B------:R-:W-:Y:S01]  /*2690*/  FADD.FTZ R189, R162, -R189 ;  /* 0x800000bda2bd7221 */ /* 0x000fe20000010000 */
[----:B------:R-:W-:Y:S01]  /*26a0*/  FADD.FTZ R15, R160, -R15 ;  /* 0x8000000fa00f7221 */ /* 0x000fe20000010000 */
[----:B------:R-:W-:Y:S01]  /*26b0*/  FADD.FTZ R187, R154, -R187 ;  /* 0x800000bb9abb7221 */ /* 0x000fe20000010000 */
[----:B------:R-:W-:Y:S01]  /*26c0*/  FADD.FTZ R17, R134, -R17 ;  /* 0x8000001186117221 */ /* 0x000fe20000010000 */
[-CC-:B------:R-:W-:Y:S01]  /*26d0*/  FFMA.FTZ R183, R183, R6.reuse, R5.reuse ;  /* 0x00000006b7b77223 */ /* 0x180fe20000010005 */
[-CC-:B------:R-:W-:Y:S01]  /*26e0*/  FFMA.FTZ R19, R194, R6.reuse, R5.reuse ;  /* 0x00000006c2137223 */ /* 0x180fe20000010005 */
[-CC-:B------:R-:W-:Y:S01]  /*26f0*/  FFMA.FTZ R185, R185, R6.reuse, R5.reuse ;  /* 0x00000006b9b97223 */ /* 0x180fe20000010005 */
[----:B------:R-:W-:Y:S01]  /*2700*/  FFMA.FTZ R35, R190, R6, R5 ;  /* 0x00000006be237223 */ /* 0x000fe20000010005 */
[----:B------:R-:W-:Y:S01]  /*2710*/  FMUL.FTZ R39, R39, UR14 ;  /* 0x0000000e27277c20 */ /* 0x000fe20008410000 */
[----:B------:R-:W-:Y:S01]  /*2720*/  FMUL.FTZ R37, R37, UR14 ;  /* 0x0000000e25257c20 */ /* 0x000fe20008410000 */
[----:B------:R-:W-:Y:S01]  /*2730*/  FMUL.FTZ R41, R41, UR14 ;  /* 0x0000000e29297c20 */ /* 0x000fe20008410000 */
[C---:B------:R-:W-:Y:S01]  /*2740*/  LOP3.LUT P3, RZ, R40.reuse, 0xff00, RZ, 0xc0, !PT ;  /* 0x0000ff0028ff7812 */ /* 0x040fe2000786c0ff */
[-C--:B------:R-:W-:Y:S01]  /*2750*/  FMUL.FTZ R9, R9, R4.reuse ;  /* 0x0000000409097220 */ /* 0x080fe20000410000 */
[C---:B------:R-:W-:Y:S01]  /*2760*/  LOP3.LUT P4, RZ, R40.reuse, 0xff0000, RZ, 0xc0, !PT ;  /* 0x00ff000028ff7812 */ /* 0x040fe2000788c0ff */
[-C--:B------:R-:W-:Y:S01]  /*2770*/  FMUL.FTZ R11, R11, R4.reuse ;  /* 0x000000040b0b7220 */ /* 0x080fe20000410000 */
[----:B------:R-:W-:Y:S01]  /*2780*/  LOP3.LUT P0, RZ, R40, 0xff, RZ, 0xc0, !PT ;  /* 0x000000ff28ff7812 */ /* 0x000fe2000780c0ff */
[-C--:B------:R-:W-:Y:S01]  /*2790*/  FMUL.FTZ R191, R191, R4.reuse ;  /* 0x00000004bfbf7220 */ /* 0x080fe20000410000 */
[-C--:B------:R-:W-:Y:S01]  /*27a0*/  FMUL.FTZ R12, R13, R4.reuse ;  /* 0x000000040d0c7220 */ /* 0x080fe20000410000 */
[C---:B------:R-:W-:Y:S01]  /*27b0*/  FMUL.FTZ R189, R128.reuse, R189 ;  /* 0x000000bd80bd7220 */ /* 0x040fe20000410000 */
[C---:B------:R-:W-:Y:S01]  /*27c0*/  FMUL.FTZ R15, R128.reuse, R15 ;  /* 0x0000000f800f7220 */ /* 0x040fe20000410000 */
[C---:B------:R-:W-:Y:S01]  /*27d0*/  FMUL.FTZ R187, R128.reuse, R187 ;  /* 0x000000bb80bb7220 */ /* 0x040fe20000410000 */
[----:B------:R-:W-:Y:S01]  /*27e0*/  FMUL.FTZ R17, R128, R17 ;  /* 0x0000001180117220 */ /* 0x000fe20000410000 */
[----:B------:R-:W-:Y:S01]  /*27f0*/  FADD.FTZ R183, R140, -R183 ;  /* 0x800000b78cb77221 */ /* 0x000fe20000010000 */
[----:B------:R-:W-:Y:S01]  /*2800*/  FADD.FTZ R19, R152, -R19 ;  /* 0x8000001398137221 */ /* 0x000fe20000010000 */
[----:B------:R-:W-:Y:S01]  /*2810*/  FADD.FTZ R185, R148, -R185 ;  /* 0x800000b994b97221 */ /* 0x000fe20000010000 */
[----:B------:R-:W-:Y:S01]  /*2820*/  FADD.FTZ R35, R136, -R35 ;  /* 0x8000002388237221 */ /* 0x000fe20000010000 */
[----:B------:R-:W-:Y:S01]  /*2830*/  FSEL R39, R39, RZ, P3 ;  /* 0x000000ff27277208 */ /* 0x000fe20001800000 */
[----:B------:R-:W-:Y:S01]  /*2840*/  FMUL.FTZ R9, R9, UR14 ;  /* 0x0000000e09097c20 */ /* 0x000fe20008410000 */
[----:B------:R-:W-:Y:S01]  /*2850*/  FSEL R7, R37, RZ, P4 ;  /* 0x000000ff25077208 */ /* 0x000fe20002000000 */
[----:B------:R-:W-:Y:S01]  /*2860*/  FMUL.FTZ R11, R11, UR14 ;  /* 0x0000000e0b0b7c20 */ /* 0x000fe20008410000 */
[----:B------:R-:W-:Y:S01]  /*2870*/  FSEL R8, R41, RZ, P0 ;  /* 0x000000ff29087208 */ /* 0x000fe20000000000 */
[----:B------:R-:W-:Y:S01]  /*2880*/  FMUL.FTZ R191, R191, UR14 ;  /* 0x0000000ebfbf7c20 */ /* 0x000fe20008410000 */
[----:B------:R-:W-:Y:S01]  /*2890*/  FMUL.FTZ R12, R12, UR14 ;  /* 0x0000000e0c0c7c20 */ /* 0x000fe20008410000 */
[C---:B------:R-:W-:Y:S01]  /*28a0*/  LOP3.LUT P3, RZ, R156.reuse, 0xff, RZ, 0xc0, !PT ;  /* 0x000000ff9cff7812 */ /* 0x040fe2000786c0ff */
[-C--:B------:R-:W-:Y:S01]  /*28b0*/  FMUL.FTZ R189, R189, R4.reuse ;  /* 0x00000004bdbd7220 */ /* 0x080fe20000410000 */
[C---:B------:R-:W-:Y:S01]  /*28c0*/  LOP3.LUT P4, RZ, R156.reuse, 0xff00, RZ, 0xc0, !PT ;  /* 0x0000ff009cff7812 */ /* 0x040fe2000788c0ff */
[-C--:B------:R-:W-:Y:S01]  /*28d0*/  FMUL.FTZ R15, R15, R4.reuse ;  /* 0x000000040f0f7220 */ /* 0x080fe20000410000 */
[C---:B------:R-:W-:Y:S01]  /*28e0*/  LOP3.LUT P5, RZ, R156.reuse, 0xff0000, RZ, 0xc0, !PT ;  /* 0x00ff00009cff7812 */ /* 0x040fe200078ac0ff */
[-C--:B------:R-:W-:Y:S01]  /*28f0*/  FMUL.FTZ R187, R187, R4.reuse ;  /* 0x00000004bbbb7220 */ /* 0x080fe20000410000 */
[----:B------:R-:W-:Y:S01]  /*2900*/  ISETP.GE.U32.AND P0, PT, R156, 0x1000000, PT ;  /* 0x010000009c00780c */ /* 0x000fe20003f06070 */
[-C--:B------:R-:W-:Y:S01]  /*2910*/  FMUL.FTZ R16, R17, R4.reuse ;  /* 0x0000000411107220 */ /* 0x080fe20000410000 */
[C---:B------:R-:W-:Y:S01]  /*2920*/  FMUL.FTZ R183, R128.reuse, R183 ;  /* 0x000000b780b77220 */ /* 0x040fe20000410000 */
[C---:B------:R-:W-:Y:S01]  /*2930*/  FMUL.FTZ R19, R128.reuse, R19 ;  /* 0x0000001380137220 */ /* 0x040fe20000410000 */
[C---:B------:R-:W-:Y:S01]  /*2940*/  FMUL.FTZ R185, R128.reuse, R185 ;  /* 0x000000b980b97220 */ /* 0x040fe20000410000 */
[----:B------:R-:W-:Y:S01]  /*2950*/  FMUL.FTZ R35, R128, R35 ;  /* 0x0000002380237220 */ /* 0x000fe20000410000 */
[----:B------:R-:W-:Y:S01]  /*2960*/  FSEL R9, R9, RZ, P3 ;  /* 0x000000ff09097208 */ /* 0x000fe20001800000 */
[----:B------:R-:W-:Y:S01]  /*2970*/  FMUL.FTZ R189, R189, UR14 ;  /* 0x0000000ebdbd7c20 */ /* 0x000fe20008410000 */
[----:B------:R-:W-:Y:S01]  /*2980*/  FSEL R11, R11, RZ, P4 ;  /* 0x000000ff0b0b7208 */ /* 0x000fe20002000000 */
[----:B------:R-:W-:Y:S01]  /*2990*/  FMUL.FTZ R15, R15, UR14 ;  /* 0x0000000e0f0f7c20 */ /* 0x000fe20008410000 */
[----:B------:R-:W-:Y:S01]  /*29a0*/  FSEL R13, R191, RZ, P5 ;  /* 0x000000ffbf0d7208 */ /* 0x000fe20002800000 */
[----:B------:R-:W-:Y:S01]  /*29b0*/  FMUL.FTZ R187, R187, UR14 ;  /* 0x0000000ebbbb7c20 */ /* 0x000fe20008410000 */
[----:B------:R-:W-:Y:S01]  /*29c0*/  FSEL R14, R12, RZ, P0 ;  /* 0x000000ff0c0e7208 */ /* 0x000fe20000000000 */
        /* <DEDUP_REMOVED lines=18> */
[-CC-:B------:R-:W-:Y:S01]  /*2af0*/  FFMA.FTZ R177, R177, R6.reuse, R5.reuse ;  /* 0x00000006b1b17223 */ /* 0x180fe20000010005 */
[----:B------:R-:W-:Y:S01]  /*2b00*/  LOP3.LUT P4, RZ, R36, 0xff00, RZ, 0xc0, !PT ;  /* 0x0000ff0024ff7812 */ /* 0x000fe2000788c0ff */
[-C--:B------:R-:W-:Y:S01]  /*2b10*/  FFMA.FTZ R178, R178, R6.reuse, R5 ;  /* 0x00000006b2b27223 */ /* 0x080fe20000010005 */
[----:B------:R-:W-:Y:S01]  /*2b20*/  LOP3.LUT P5, RZ, R36, 0xff0000, RZ, 0xc0, !PT ;  /* 0x00ff000024ff7812 */ /* 0x000fe200078ac0ff */
[----:B------:R-:W-:Y:S01]  /*2b30*/  FADD.FTZ R177, R142, -R177 ;  /* 0x800000b18eb17221 */ /* 0x000fe20000010000 */
[----:B------:R-:W-:Y:S01]  /*2b40*/  ISETP.GE.U32.AND P0, PT, R36, 0x1000000, PT ;  /* 0x010000002400780c */ /* 0x000fe20003f06070 */
[-CC-:B------:R-:W-:Y:S01]  /*2b50*/  FFMA.FTZ R36, R167, R6.reuse, R5.reuse ;  /* 0x00000006a7247223 */ /* 0x180fe20000010005 */
[----:B------:R-:W-:Y:S01]  /*2b60*/  FSEL R16, R183, RZ, P3 ;  /* 0x000000ffb7107208 */ /* 0x000fe20001800000 */
[C---:B------:R-:W-:Y:S01]  /*2b70*/  FMUL.FTZ R177, R128.reuse, R177 ;  /* 0x000000b180b17220 */ /* 0x040fe20000410000 */
[----:B------:R-:W-:Y:S01]  /*2b80*/  FSEL R19, R19, RZ, P4 ;  /* 0x000000ff13137208 */ /* 0x000fe20002000000 */
[----:B------:R-:W-:Y:S01]  /*2b90*/  FADD.FTZ R163, R163, -R36 ;  /* 0x80000024a3a37221 */ /* 0x000fe20000010000 */
[----:B------:R-:W-:Y:S01]  /*2ba0*/  FSEL R185, R185, RZ, P5 ;  /* 0x000000ffb9b97208 */ /* 0x000fe20002800000 */
[--C-:B------:R-:W-:Y:S01]  /*2bb0*/  FFMA.FTZ R36, R173, R6, R5.reuse ;  /* 0x00000006ad247223 */ /* 0x100fe20000010005 */
[----:B------:R-:W-:Y:S01]  /*2bc0*/  FSEL R35, R35, RZ, P0 ;  /* 0x000000ff23237208 */ /* 0x000fe20000000000 */
[----:B------:R-:W-:Y:S01]  /*2bd0*/  FMUL.FTZ R163, R128, R163 ;  /* 0x000000a380a37220 */ /* 0x000fe20000410000 */
[C---:B------:R-:W-:Y:S01]  /*2be0*/  LOP3.LUT P3, RZ, R32.reuse, 0xff, RZ, 0xc0, !PT ;  /* 0x000000ff20ff7812 */ /* 0x040fe2000786c0ff */
[----:B------:R-:W-:Y:S01]  /*2bf0*/  FADD.FTZ R149, R149, -R36 ;  /* 0x8000002495957221 */ /* 0x000fe20000010000 */
[C---:B------:R-:W-:Y:S01]  /*2c00*/  LOP3.LUT P4, RZ, R32.reuse, 0xff00, RZ, 0xc0, !PT ;  /* 0x0000ff0020ff7812 */ /* 0x040fe2000788c0ff */
[----:B------:R-:W-:Y:S01]  /*2c10*/  FMUL.FTZ R163, R163, R4 ;  /* 0x00000004a3a37220 */ /* 0x000fe20000410000 */
[C---:B------:R-:W-:Y:S01]  /*2c20*/  LOP3.LUT P0, RZ, R32.reuse, 0xff0000, RZ, 0xc0, !PT ;  /* 0x00ff000020ff7812 */ /* 0x040fe2000780c0ff */
[----:B------:R-:W-:Y:S01]  /*2c30*/  FADD.FTZ R143, R143, -R178 ;  /* 0x800000b28f8f7221 */ /* 0x000fe20000010000 */
[----:B------:R-:W-:Y:S01]  /*2c40*/  ISETP.GE.U32.AND P5, PT, R32, 0x1000000, PT ;  /* 0x010000002000780c */ /* 0x000fe20003fa6070 */
[-CC-:B------:R-:W-:Y:S01]  /*2c50*/  FFMA.FTZ R32, R175, R6.reuse, R5.reuse ;  /* 0x00000006af207223 */ /* 0x180fe20000010005 */
[-CC-:B------:R-:W-:Y:S01]  /*2c60*/  FFMA.FTZ R36, R165, R6.reuse, R5.reuse ;  /* 0x00000006a5247223 */ /* 0x180fe20000010005 */
[--C-:B------:R-:W-:Y:S01]  /*2c70*/  FFMA.FTZ R37, R188, R6, R5.reuse ;  /* 0x00000006bc257223 */ /* 0x100fe20000010005 */
[----:B------:R-:W-:Y:S01]  /*2c80*/  FMUL.FTZ R177, R177, R4 ;  /* 0x00000004b1b17220 */ /* 0x000fe20000410000 */
[----:B------:R-:W-:Y:S01]  /*2c90*/  FADD.FTZ R159, R159, -R32 ;  /* 0x800000209f9f7221 */ /* 0x000fe20000010000 */
[----:B------:R-:W-:Y:S01]  /*2ca0*/  FMUL.FTZ R163, R163, UR14 ;  /* 0x0000000ea3a37c20 */ /* 0x000fe20008410000 */
[C---:B------:R-:W-:Y:S01]  /*2cb0*/  FMUL.FTZ R143, R128.reuse, R143 ;  /* 0x0000008f808f7220 */ /* 0x040fe20000410000 */
[C---:B------:R-:W-:Y:S01]  /*2cc0*/  FMUL.FTZ R149, R128.reuse, R149 ;  /* 0x0000009580957220 */ /* 0x040fe20000410000 */
[----:B------:R-:W-:Y:S01]  /*2cd0*/  FMUL.FTZ R159, R128, R159 ;  /* 0x0000009f809f7220 */ /* 0x000fe20000410000 */
[----:B------:R-:W-:Y:S01]  /*2ce0*/  FADD.FTZ R153, R153, -R36 ;  /* 0x8000002499997221 */ /* 0x000fe20000010000 */
[----:B------:R-:W-:Y:S01]  /*2cf0*/  FFMA.FTZ R182, R182, R6, R5 ;  /* 0x00000006b6b67223 */ /* 0x000fe20000010005 */
[----:B------:R-:W-:Y:S01]  /*2d00*/  FADD.FTZ R37, R146, -R37 ;  /* 0x8000002592257221 */ /* 0x000fe20000010000 */
[----:B------:R-:W-:Y:S01]  /*2d10*/  FMUL.FTZ R159, R159, R4 ;  /* 0x000000049f9f7220 */ /* 0x000fe20000410000 */
[----:B------:R-:W-:Y:S01]  /*2d20*/  FMUL.FTZ R177, R177, UR14 ;  /* 0x0000000eb1b17c20 */ /* 0x000fe20008410000 */
[--C-:B------:R-:W-:Y:S01]  /*2d30*/  FFMA.FTZ R180, R180, R6, R5.reuse ;  /* 0x00000006b4b47223 */ /* 0x100fe20000010005 */
[----:B------:R-:W-:Y:S01]  /*2d40*/  FSEL R163, R163, RZ, P0 ;  /* 0x000000ffa3a37208 */ /* 0x000fe20000000000 */
[----:B------:R-:W-:Y:S01]  /*2d50*/  FMUL.FTZ R159, R159, UR14 ;  /* 0x0000000e9f9f7c20 */ /* 0x000fe20008410000 */
[----:B------:R-:W-:Y:S01]  /*2d60*/  FMUL.FTZ R143, R143, R4 ;  /* 0x000000048f8f7220 */ /* 0x000fe20000410000 */
[--C-:B------:R-:W-:Y:S01]  /*2d70*/  FFMA.FTZ R186, R186, R6, R5.reuse ;  /* 0x00000006baba7223 */ /* 0x100fe20000010005 */
[----:B------:R-:W-:Y:S01]  /*2d80*/  LOP3.LUT P0, RZ, R33, 0xff, RZ, 0xc0, !PT ;  /* 0x000000ff21ff7812 */ /* 0x000fe2000780c0ff */
[----:B------:R-:W-:Y:S01]  /*2d90*/  FMUL.FTZ R149, R149, R4 ;  /* 0x0000000495957220 */ /* 0x000fe20000410000 */
[----:B------:R-:W-:Y:S01]  /*2da0*/  FMUL.FTZ R153, R128, R153 ;  /* 0x0000009980997220 */ /* 0x000fe20000410000 */
[-CC-:B------:R-:W-:Y:S01]  /*2db0*/  FFMA.FTZ R184, R184, R6.reuse, R5.reuse ;  /* 0x00000006b8b87223 */ /* 0x180fe20000010005 */
[----:B------:R-:W-:Y:S01]  /*2dc0*/  FADD.FTZ R147, R147, -R182 ;  /* 0x800000b693937221 */ /* 0x000fe20000010000 */
[C---:B------:R-:W-:Y:S01]  /*2dd0*/  FMUL.FTZ R37, R128.reuse, R37 ;  /* 0x0000002580257220 */ /* 0x040fe20000410000 */
[----:B------:R-:W-:Y:S01]  /*2de0*/  FFMA.FTZ R36, R169, R6, R5 ;  /* 0x00000006a9247223 */ /* 0x000fe20000010005 */
[----:B------:R-:W-:Y:S01]  /*2df0*/  FSEL R177, R177, RZ, P3 ;  /* 0x000000ffb1b17208 */ /* 0x000fe20001800000 */
[----:B------:R-:W-:Y:S01]  /*2e00*/  FADD.FTZ R161, R161, -R180 ;  /* 0x800000b4a1a17221 */ /* 0x000fe20000010000 */
[----:B------:R-:W-:Y:S01]  /*2e10*/  FMUL.FTZ R143, R143, UR14 ;  /* 0x0000000e8f8f7c20 */ /* 0x000fe20008410000 */
[----:B------:R-:W-:Y:S01]  /*2e20*/  FADD.FTZ R145, R145, -R186 ;  /* 0x800000ba91917221 */ /* 0x000fe20000010000 */
[----:B------:R-:W-:Y:S01]  /*2e30*/  FSEL R159, R159, RZ, P0 ;  /* 0x000000ff9f9f7208 */ /* 0x000fe20000000000 */
[----:B------:R-:W-:Y:S01]  /*2e40*/  FMUL.FTZ R149, R149, UR14 ;  /* 0x0000000e95957c20 */ /* 0x000fe20008410000 */
[----:B------:R-:W-:Y:S01]  /*2e50*/  ISETP.GE.U32.AND P3, PT, R33, 0x1000000, PT ;  /* 0x010000002100780c */ /* 0x000fe20003f66070 */
[-C--:B------:R-:W-:Y:S01]  /*2e60*/  FMUL.FTZ R153, R153, R4.reuse ;  /* 0x0000000499997220 */ /* 0x080fe20000410000 */
[----:B------:R-:W-:Y:S01]  /*2e70*/  LOP3.LUT P0, RZ, R33, 0xff0000, RZ, 0xc0, !PT ;  /* 0x00ff000021ff7812 */ /* 0x000fe2000780c0ff */
[C---:B------:R-:W-:Y:S01]  /*2e80*/  FMUL.FTZ R147, R128.reuse, R147 ;  /* 0x0000009380937220 */ /* 0x040fe20000410000 */
[----:B------:R-:W-:Y:S01]  /*2e90*/  FADD.FTZ R157, R157, -R184 ;  /* 0x800000b89d9d7221 */ /* 0x000fe20000010000 */
[-C--:B------:R-:W-:Y:S01]  /*2ea0*/  FMUL.FTZ R37, R37, R4.reuse ;  /* 0x0000000425257220 */ /* 0x080fe20000410000 */
[----:B------:R-:W-:Y:S01]  /*2eb0*/  FADD.FTZ R151, R151, -R36 ;  /* 0x8000002497977221 */ /* 0x000fe20000010000 */
[----:B------:R-:W-:Y:S01]  /*2ec0*/  F2F.BF16.F32 R13, R13 ;  /* 0x0000000d000d7304 */ /* 0x000fe20000202000 */
[C---:B------:R-:W-:Y:S01]  /*2ed0*/  FMUL.FTZ R161, R128.reuse, R161 ;  /* 0x000000a180a17220 */ /* 0x040fe20000410000 */
[----:B------:R-:W-:Y:S01]  /*2ee0*/  FMUL.FTZ R145, R128, R145 ;  /* 0x0000009180917220 */ /* 0x000fe20000410000 */
[----:B------:R-:W-:Y:S01]  /*2ef0*/  FSEL R143, R143, RZ, P3 ;  /* 0x000000ff8f8f7208 */ /* 0x000fe20001800000 */
[----:B------:R-:W-:Y:S01]  /*2f00*/  FMUL.FTZ R153, R153, UR14 ;  /* 0x0000000e99997c20 */ /* 0x000fe20008410000 */
[----:B------:R-:W-:Y:S01]  /*2f10*/  FSEL R149, R149, RZ, P0 ;  /* 0x000000ff95957208 */ /* 0x000fe20000000000 */
[-C--:B------:R-:W-:Y:S01]  /*2f20*/  FMUL.FTZ R147, R147, R4.reuse ;  /* 0x0000000493937220 */ /* 0x080fe20000410000 */
[----:B------:R-:W-:Y:S01]  /*2f30*/  LOP3.LUT P3, RZ, R38, 0xff0000, RZ, 0xc0, !PT ;  /* 0x00ff000026ff7812 */ /* 0x000fe2000786c0ff */
[----:B------:R-:W-:Y:S01]  /*2f40*/  F2F.BF16.F32 R14, R14 ;  /* 0x0000000e000e7304 */ /* 0x000fe20000202000 */
[C---:B------:R-:W-:Y:S01]  /*2f50*/  FMUL.FTZ R157, R128.reuse, R157 ;  /* 0x0000009d809d7220 */ /* 0x040fe20000410000 */
[----:B------:R-:W-:Y:S01]  /*2f60*/  FMUL.FTZ R37, R37, UR14 ;  /* 0x0000000e25257c20 */ /* 0x000fe20008410000 */
[----:B------:R-:W-:Y:S01]  /*2f70*/  FMUL.FTZ R151, R128, R151 ;  /* 0x0000009780977220 */ /* 0x000fe20000410000 */
[-C--:B------:R-:W-:Y:S01]  /*2f80*/  FMUL.FTZ R161, R161, R4.reuse ;  /* 0x00000004a1a17220 */ /* 0x080fe20000410000 */
[-C--:B------:R-:W-:Y:S01]  /*2f90*/  FMUL.FTZ R145, R145, R4.reuse ;  /* 0x0000000491917220 */ /* 0x080fe20000410000 */
[----:B------:R-:W-:Y:S01]  /*2fa0*/  FSEL R153, R153, RZ, P3 ;  /* 0x000000ff99997208 */ /* 0x000fe20001800000 */
[----:B------:R-:W-:Y:S01]  /*2fb0*/  FMUL.FTZ R147, R147, UR14 ;  /* 0x0000000e93937c20 */ /* 0x000fe20008410000 */
[----:B------:R-:W-:Y:S01]  /*2fc0*/  F2F.BF16.F32 R17, R17 ;  /* 0x0000001100117304 */ /* 0x000fe20000202000 */
[-C--:B------:R-:W-:Y:S01]  /*2fd0*/  FMUL.FTZ R157, R157, R4.reuse ;  /* 0x000000049d9d7220 */ /* 0x080fe20000410000 */
[C---:B------:R-:W-:Y:S01]  /*2fe0*/  ISETP.GE.U32.AND P3, PT, R38.reuse, 0x1000000, PT ;  /* 0x010000002600780c */ /* 0x040fe20003f66070 */
[----:B------:R-:W-:Y:S01]  /*2ff0*/  FMUL.FTZ R151, R151, R4 ;  /* 0x0000000497977220 */ /* 0x000fe20000410000 */
[----:B------:R-:W-:Y:S01]  /*3000*/  FSEL R37, R37, RZ, P4 ;  /* 0x000000ff25257208 */ /* 0x000fe20002000000 */
[----:B------:R-:W-:Y:S01]  /*3010*/  FMUL.FTZ R161, R161, UR14 ;  /* 0x0000000ea1a17c20 */ /* 0x000fe20008410000 */
[----:B------:R-:W-:Y:S01]  /*3020*/  FMUL.FTZ R145, R145, UR14 ;  /* 0x0000000e91917c20 */ /* 0x000fe20008410000 */
[C---:B------:R-:W-:Y:S01]  /*3030*/  LOP3.LUT P4, RZ, R38.reuse, 0xff00, RZ, 0xc0, !PT ;  /* 0x0000ff0026ff7812 */ /* 0x040fe2000788c0ff */
[----:B------:R-:W-:Y:S01]  /*3040*/  F2F.BF16.F32 R18, R18 ;  /* 0x0000001200127304 */ /* 0x000fe20000202000 */
[----:B------:R-:W-:Y:S01]  /*3050*/  FMUL.FTZ R157, R157, UR14 ;  /* 0x0000000e9d9d7c20 */ /* 0x000fe20008410000 */
[----:B------:R-:W-:Y:S01]  /*3060*/  LOP3.LUT P0, RZ, R33, 0xff00, RZ, 0xc0, !PT ;  /* 0x0000ff0021ff7812 */ /* 0x000fe2000780c0ff */
[----:B------:R-:W-:Y:S01]  /*3070*/  FMUL.FTZ R151, R151, UR14 ;  /* 0x0000000e97977c20 */ /* 0x000fe20008410000 */
[----:B------:R-:W-:Y:S01]  /*3080*/  FSEL R147, R147, RZ, P3 ;  /* 0x000000ff93937208 */ /* 0x000fe20001800000 */
[----:B------:R-:W0:Y:S01]  /*3090*/  LDC.64 R4, c[0x0][0x468] ;  /* 0x00011a00ff047b82 */ /* 0x000e220000000a00 */
[----:B------:R-:W-:-:S02]  /*30a0*/  LOP3.LUT P3, RZ, R38, 0xff, RZ, 0xc0, !PT ;  /* 0x000000ff26ff7812 */ /* 0x000fc4000786c0ff */
[----:B------:R-:W-:Y:S01]  /*30b0*/  F2F.BF16.F32 R7, R7 ;  /* 0x0000000700077304 */ /* 0x000fe20000202000 */
[----:B------:R-:W-:Y:S02]  /*30c0*/  FSEL R161, R161, RZ, P5 ;  /* 0x000000ffa1a17208 */ /* 0x000fe40002800000 */
[----:B------:R-:W-:Y:S02]  /*30d0*/  FSEL R145, R145, RZ, P4 ;  /* 0x000000ff91917208 */ /* 0x000fe40002000000 */
[----:B------:R-:W-:Y:S02]  /*30e0*/  FSEL R157, R157, RZ, P0 ;  /* 0x000000ff9d9d7208 */ /* 0x000fe40000000000 */
[----:B------:R-:W-:Y:S01]  /*30f0*/  FSEL R151, R151, RZ, P3 ;  /* 0x000000ff97977208 */ /* 0x000fe20001800000 */
[----:B------:R-:W-:Y:S08]  /*3100*/  F2F.BF16.F32 R10, R10 ;  /* 0x0000000a000a7304 */ /* 0x000ff00000202000 */
[----:B------:R-:W-:Y:S08]  /*3110*/  F2F.BF16.F32 R149, R149 ;  /* 0x0000009500957304 */ /* 0x000ff00000202000 */
[----:B------:R-:W1:Y:S08]  /*3120*/  F2F.BF16.F32 R6, R143 ;  /* 0x0000008f00067304 */ /* 0x000e700000202000 */
[----:B------:R2:W3:Y:S01]  /*3130*/  F2F.BF16.F32 R0, R39 ;  /* 0x0000002700007304 */ /* 0x0004e20000202000 */
[----:B-1----:R-:W-:-:S07]  /*3140*/  PRMT R149, R149, 0x5410, R6 ;  /* 0x0000541095957816 */ /* 0x002fce0000000006 */
[----:B------:R-:W1:Y:S01]  /*3150*/  F2F.BF16.F32 R11, R11 ;  /* 0x0000000b000b7304 */ /* 0x000e620000202000 */
[----:B--2---:R-:W-:Y:S01]  /*3160*/  PRMT R39, R7, 0x5410, R10 ;  /* 0x0000541007277816 */ /* 0x004fe2000000000a */
[----:B---3--:R-:W-:-:S06]  /*3170*/  IMAD.WIDE.U32 R6, R0, 0x10000, RZ ;  /* 0x0001000000067825 */ /* 0x008fcc00078e00ff */
[----:B------:R-:W-:Y:S01]  /*3180*/  F2F.BF16.F32 R15, R15 ;  /* 0x0000000f000f7304 */ /* 0x000fe20000202000 */
[----:B------:R-:W-:Y:S01]  /*3190*/  LOP3.LUT R7, R39, R7, RZ, 0xfc, !PT ;  /* 0x0000000727077212 */ /* 0x000fe200078efcff */
[----:B-1----:R-:W-:-:S06]  /*31a0*/  IMAD.WIDE.U32 R10, R11, 0x10000, RZ ;  /* 0x000100000b0a7825 */ /* 0x002fcc00078e00ff */
[----:B------:R-:W-:Y:S08]  /*31b0*/  F2F.BF16.F32 R19, R19 ;  /* 0x0000001300137304 */ /* 0x000ff00000202000 */
[----:B------:R-:W1:Y:S08]  /*31c0*/  F2F.BF16.F32 R8, R8 ;  /* 0x0000000800087304 */ /* 0x000e700000202000 */
[----:B------:R-:W2:Y:S01]  /*31d0*/  F2F.BF16.F32 R9, R9 ;  /* 0x0000000900097304 */ /* 0x000ea20000202000 */
[----:B-1----:R-:W-:-:S07]  /*31e0*/  LOP3.LUT R6, R6, R8, RZ, 0xfc, !PT ;  /* 0x0000000806067212 */ /* 0x002fce00078efcff */
[----:B------:R1:W-:Y:S01]  /*31f0*/  F2F.BF16.F32 R34, R35 ;  /* 0x0000002300227304 */ /* 0x0003e20000202000 */
[----:B--2---:R-:W-:-:S07]  /*3200*/  LOP3.LUT R10, R10, R9, RZ, 0xfc, !PT ;  /* 0x000000090a0a7212 */ /* 0x004fce00078efcff */
[----:B------:R-:W2:Y:S01]  /*3210*/  F2F.BF16.F32 R12, R12 ;  /* 0x0000000c000c7304 */ /* 0x000ea20000202000 */
[----:B-1----:R-:W-:Y:S01]  /*3220*/  PRMT R35, R13, 0x5410, R14 ;  /* 0x000054100d237816 */ /* 0x002fe2000000000e */
[----:B------:R-:W-:Y:S01]  /*3230*/  IMAD.WIDE.U32 R14, R15, 0x10000, RZ ;  /* 0x000100000f0e7825 */ /* 0x000fe200078e00ff */
[----:B------:R-:W-:Y:S02]  /*3240*/  PRMT R13, R17, 0x5410, R18 ;  /* 0x00005410110d7816 */ /* 0x000fe40000000012 */
[----:B------:R-:W-:Y:S01]  /*3250*/  LOP3.LUT R11, R35, R11, RZ, 0xfc, !PT ;  /* 0x0000000b230b7212 */ /* 0x000fe200078efcff */
[----:B------:R-:W-:Y:S01]  /*3260*/  IMAD.WIDE.U32 R18, R19, 0x10000, RZ ;  /* 0x0001000013127825 */ /* 0x000fe200078e00ff */
[----:B------:R-:W-:Y:S01]  /*3270*/  LOP3.LUT R9, R13, R15, RZ, 0xfc, !PT ;  /* 0x0000000f0d097212 */ /* 0x000fe200078efcff */
[----:B------:R-:W1:Y:S01]  /*3280*/  F2F.BF16.F32 R16, R16 ;  /* 0x0000001000107304 */ /* 0x000e620000202000 */
[----:B--2---:R-:W-:-:S07]  /*3290*/  LOP3.LUT R8, R14, R12, RZ, 0xfc, !PT ;  /* 0x0000000c0e087212 */ /* 0x004fce00078efcff */
[----:B------:R-:W2:Y:S01]  /*32a0*/  F2F.BF16.F32 R37, R37 ;  /* 0x0000002500257304 */ /* 0x000ea20000202000 */
[----:B-1----:R-:W-:-:S07]  /*32b0*/  LOP3.LUT R12, R18, R16, RZ, 0xfc, !PT ;  /* 0x00000010120c7212 */ /* 0x002fce00078efcff */
[----:B------:R-:W-:Y:S01]  /*32c0*/  F2F.BF16.F32 R163, R163 ;  /* 0x000000a300a37304 */ /* 0x000fe20000202000 */
[----:B--2---:R-:W-:-:S07]  /*32d0*/  IMAD.WIDE.U32 R14, R37, 0x10000, RZ ;  /* 0x00010000250e7825 */ /* 0x004fce00078e00ff */
[----:B------:R-:W1:Y:S08]  /*32e0*/  F2F.BF16.F32 R32, R161 ;  /* 0x000000a100207304 */ /* 0x000e700000202000 */
[----:B------:R-:W2:Y:S01]  /*32f0*/  F2F.BF16.F32 R17, R145 ;  /* 0x0000009100117304 */ /* 0x000ea20000202000 */
[----:B-1----:R-:W-:-:S07]  /*3300*/  PRMT R163, R163, 0x5410, R32 ;  /* 0x00005410a3a37816 */ /* 0x002fce0000000020 */
[----:B------:R-:W-:Y:S01]  /*3310*/  F2F.BF16.F32 R153, R153 ;  /* 0x0000009900997304 */ /* 0x000fe20000202000 */
[----:B------:R-:W-:Y:S01]  /*3320*/  LOP3.LUT R39, R163, R15, RZ, 0xfc, !PT ;  /* 0x0000000fa3277212 */ /* 0x000fe200078efcff */
[----:B--2---:R-:W-:-:S06]  /*3330*/  IMAD.WIDE.U32 R16, R17, 0x10000, RZ ;  /* 0x0001000011107825 */ /* 0x004fcc00078e00ff */
[----:B------:R-:W1:Y:S08]  /*3340*/  F2F.BF16.F32 R36, R147 ;  /* 0x0000009300247304 */ /* 0x000e700000202000 */
[----:B------:R-:W2:Y:S01]  /*3350*/  F2F.BF16.F32 R185, R185 ;  /* 0x000000b900b97304 */ /* 0x000ea20000202000 */
[----:B-1----:R-:W-:-:S07]  /*3360*/  PRMT R153, R153, 0x5410, R36 ;  /* 0x0000541099997816 */ /* 0x002fce0000000024 */
[----:B------:R-:W1:Y:S01]  /*3370*/  F2F.BF16.F32 R33, R157 ;  /* 0x0000009d00217304 */ /* 0x000e620000202000 */
[----:B0-----:R-:W-:Y:S01]  /*3380*/  IMAD.WIDE.U32 R36, R131, 0x8, R4 ;  /* 0x0000000883247825 */ /* 0x001fe200078e0004 */
[----:B------:R-:W-:Y:S02]  /*3390*/  LOP3.LUT R141, R153, R17, RZ, 0xfc, !PT ;  /* 0x00000011998d7212 */ /* 0x000fe400078efcff */
[----:B--2---:R-:W-:-:S04]  /*33a0*/  PRMT R185, R185, 0x5410, R34 ;  /* 0x00005410b9b97816 */ /* 0x004fc80000000022 */
[----:B------:R-:W0:Y:S01]  /*33b0*/  F2F.BF16.F32 R177, R177 ;  /* 0x000000b100b17304 */ /* 0x000e220000202000 */
[----:B------:R-:W-:Y:S01]  /*33c0*/  IMAD.WIDE.U32 R34, R135, 0x8, R4 ;  /* 0x0000000887227825 */ /* 0x000fe200078e0004 */
[----:B------:R-:W-:-:S03]  /*33d0*/  LOP3.LUT R13, R185, R19, RZ, 0xfc, !PT ;  /* 0x00000013b90d7212 */ /* 0x000fc600078efcff */
[----:B------:R-:W-:-:S03]  /*33e0*/  IMAD.WIDE.U32 R18, R139, 0x8, R4 ;  /* 0x000000088b127825 */ /* 0x000fc600078e0004 */
[----:B------:R-:W2:Y:S01]  /*33f0*/  F2F.BF16.F32 R151, R151 ;  /* 0x0000009700977304 */ /* 0x000ea20000202000 */
[----:B-1----:R-:W-:-:S05]  /*3400*/  IMAD.WIDE.U32 R32, R33, 0x10000, RZ ;  /* 0x0001000021207825 */ /* 0x002fca00078e00ff */
[----:B------:R-:W-:Y:S02]  /*3410*/  LOP3.LUT R41, R149, R33, RZ, 0xfc, !PT ;  /* 0x0000002195297212 */ /* 0x000fe400078efcff */
[----:B------:R-:W1:Y:S01]  /*3420*/  F2F.BF16.F32 R159, R159 ;  /* 0x0000009f009f7304 */ /* 0x000e620000202000 */
[----:B0-----:R-:W-:Y:S01]  /*3430*/  LOP3.LUT R38, R14, R177, RZ, 0xfc, !PT ;  /* 0x000000b10e267212 */ /* 0x001fe200078efcff */
[----:B------:R-:W-:Y:S01]  /*3440*/  IMAD.WIDE.U32 R14, R129, 0x8, R4 ;  /* 0x00000008810e7825 */ /* 0x000fe200078e0004 */
[----:B--2---:R-:W-:-:S03]  /*3450*/  LOP3.LUT R140, R16, R151, RZ, 0xfc, !PT ;  /* 0x00000097108c7212 */ /* 0x004fc600078efcff */
[--C-:B------:R-:W-:Y:S01]  /*3460*/  IMAD.WIDE.U32 R16, R127, 0x8, R4.reuse ;  /* 0x000000087f107825 */ /* 0x100fe200078e0004 */
[----:B------:R0:W-:Y:S04]  /*3470*/  STG.E.64 desc[UR4][R14.64], R6 ;  /* 0x000000060e007986 */ /* 0x0001e8000c101b04 */
[----:B------:R0:W-:Y:S01]  /*3480*/  STG.E.64 desc[UR4][R16.64], R10 ;  /* 0x0000000a10007986 */ /* 0x0001e2000c101b04 */
[----:B-1----:R-:W-:Y:S01]  /*3490*/  LOP3.LUT R40, R32, R159, RZ, 0xfc, !PT ;  /* 0x0000009f20287212 */ /* 0x002fe200078efcff */
[--C-:B------:R-:W-:Y:S02]  /*34a0*/  IMAD.WIDE.U32 R32, R137, 0x8, R4.reuse ;  /* 0x0000000889207825 */ /* 0x100fe400078e0004 */
[----:B------:R0:W-:Y:S02]  /*34b0*/  STG.E.64 desc[UR4][R18.64], R8 ;  /* 0x0000000812007986 */ /* 0x0001e4000c101b04 */
[----:B------:R-:W-:-:S02]  /*34c0*/  IMAD.WIDE.U32 R4, R133, 0x8, R4 ;  /* 0x0000000885047825 */ /* 0x000fc400078e0004 */
[----:B------:R0:W-:Y:S04]  /*34d0*/  STG.E.64 desc[UR4][R32.64], R12 ;  /* 0x0000000c20007986 */ /* 0x0001e8000c101b04 */
[----:B------:R0:W-:Y:S04]  /*34e0*/  STG.E.64 desc[UR4][R34.64], R38 ;  /* 0x0000002622007986 */ /* 0x0001e8000c101b04 */
[----:B------:R0:W-:Y:S04]  /*34f0*/  STG.E.64 desc[UR4][R36.64], R40 ;  /* 0x0000002824007986 */ /* 0x0001e8000c101b04 */
[----:B------:R0:W-:Y:S01]  /*3500*/  STG.E.64 desc[UR4][R4.64], R140 ;  /* 0x0000008c04007986 */ /* 0x0001e2000c101b04 */
[----:B------:R-:W-:Y:S05]  /*3510*/  BRA `(.L_x_736) ;  /* 0x0000004000907947 */ /* 0x000fea0003800000 */
.L_x_735:
[-CC-:B------:R-:W-:Y:S01]  /*3520*/  FFMA.FTZ R132, R167, R6.reuse, R5.reuse ;  /* 0x00000006a7847223 */ /* 0x180fe20000010005 */
[-CC-:B------:R-:W-:Y:S01]  /*3530*/  FFMA.FTZ R210, R210, R6.reuse, R5.reuse ;  /* 0x00000006d2d27223 */ /* 0x180fe20000010005 */
[-CC-:B------:R-:W-:Y:S01]  /*3540*/  FFMA.FTZ R187, R187, R6.reuse, R5.reuse ;  /* 0x00000006bbbb7223 */ /* 0x180fe20000010005 */
[-CC-:B------:R-:W-:Y:S01]  /*3550*/  FFMA.FTZ R11, R204, R6.reuse, R5.reuse ;  /* 0x00000006cc0b7223 */ /* 0x180fe20000010005 */
[----:B------:R-:W-:Y:S01]  /*3560*/  FADD.FTZ R163, R163, -R132 ;  /* 0x80000084a3a37221 */ /* 0x000fe20000010000 */
[----:B------:R-:W-:Y:S01]  /*3570*/  FADD.FTZ R181, R35, -R210 ;  /* 0x800000d223b57221 */ /* 0x000fe20000010000 */
[-CC-:B------:R-:W-:Y:S01]  /*3580*/  FFMA.FTZ R132, R175, R6.reuse, R5.reuse ;  /* 0x00000006af847223 */ /* 0x180fe20000010005 */
[-CC-:B------:R-:W-:Y:S01]  /*3590*/  FFMA.FTZ R35, R177, R6.reuse, R5.reuse ;  /* 0x00000006b1237223 */ /* 0x180fe20000010005 */
[-CC-:B------:R-:W-:Y:S01]  /*35a0*/  FFMA.FTZ R0, R0, R6.reuse, R5.reuse ;  /* 0x0000000600007223 */ /* 0x180fe20000010005 */
[-C--:B------:R-:W-:Y:S01]  /*35b0*/  FFMA.FTZ R189, R189, R6.reuse, R5 ;  /* 0x00000006bdbd7223 */ /* 0x080fe20000010005 */
[----:B------:R-:W-:Y:S01]  /*35c0*/  FADD.FTZ R187, R154, -R187 ;  /* 0x800000bb9abb7221 */ /* 0x000fe20000010000 */
[----:B------:R-:W-:Y:S01]  /*35d0*/  FADD.FTZ R159, R159, -R132 ;  /* 0x800000849f9f7221 */ /* 0x000fe20000010000 */
[----:B------:R-:W-:Y:S01]  /*35e0*/  FADD.FTZ R11, R176, -R11 ;  /* 0x8000000bb00b7221 */ /* 0x000fe20000010000 */
[-CC-:B------:R-:W-:Y:S01]  /*35f0*/  FFMA.FTZ R17, R192, R6.reuse, R5.reuse ;  /* 0x00000006c0117223 */ /* 0x180fe20000010005 */
[-C--:B------:R-:W-:Y:S01]  /*3600*/  FFMA.FTZ R19, R190, R6.reuse, R5 ;  /* 0x00000006be137223 */ /* 0x080fe20000010005 */
[----:B------:R-:W-:Y:S01]  /*3610*/  FADD.FTZ R35, R142, -R35 ;  /* 0x800000238e237221 */ /* 0x000fe20000010000 */
[-C--:B------:R-:W-:Y:S01]  /*3620*/  FFMA.FTZ R132, R173, R6.reuse, R5 ;  /* 0x00000006ad847223 */ /* 0x080fe20000010005 */
[----:B------:R-:W-:Y:S01]  /*3630*/  FADD.FTZ R205, R41, -R0 ;  /* 0x8000000029cd7221 */ /* 0x000fe20000010000 */
[----:B------:R-:W-:Y:S01]  /*3640*/  FADD.FTZ R179, R162, -R189 ;  /* 0x800000bda2b37221 */ /* 0x000fe20000010000 */
[-C--:B------:R-:W-:Y:S01]  /*3650*/  FFMA.FTZ R0, R171, R6.reuse, R5 ;  /* 0x00000006ab007223 */ /* 0x080fe20000010005 */
[C---:B------:R-:W-:Y:S01]  /*3660*/  FMUL.FTZ R189, R128.reuse, R187 ;  /* 0x000000bb80bd7220 */ /* 0x040fe20000410000 */
[----:B------:R-:W-:Y:S01]  /*3670*/  FMUL.FTZ R201, R128, R11 ;  /* 0x0000000b80c97220 */ /* 0x000fe20000410000 */
[----:B------:R-:W-:Y:S01]  /*3680*/  FADD.FTZ R187, R134, -R17 ;  /* 0x8000001186bb7221 */ /* 0x000fe20000010000 */
[----:B------:R-:W-:Y:S01]  /*3690*/  FADD.FTZ R171, R136, -R19 ;  /* 0x8000001388ab7221 */ /* 0x000fe20000010000 */
[----:B------:R-:W-:Y:S01]  /*36a0*/  FMUL.FTZ R167, R128, R35 ;  /* 0x0000002380a77220 */ /* 0x000fe20000410000 */
[----:B------:R-:W-:Y:S01]  /*36b0*/  FADD.FTZ R173, R149, -R132 ;  /* 0x8000008495ad7221 */ /* 0x000fe20000010000 */
[-CC-:B------:R-:W-:Y:S01]  /*36c0*/  FFMA.FTZ R202, R202, R6.reuse, R5.reuse ;  /* 0x00000006caca7223 */ /* 0x180fe20000010005 */
        /* <DEDUP_REMOVED lines=14> */
[----:B------:R-:W-:Y:S01]  /*37b0*/  FFMA.FTZ R6, R186, R6, R5 ;  /* 0x00000006ba067223 */ /* 0x000fe20000010005 */
[C---:B------:R-:W-:Y:S01]  /*37c0*/  FMUL.FTZ R205, R128.reuse, R205 ;  /* 0x000000cd80cd7220 */ /* 0x040fe20000410000 */
[----:B------:R-:W-:Y:S01]  /*37d0*/  FADD.FTZ R203, R37, -R0 ;  /* 0x8000000025cb7221 */ /* 0x000fe20000010000 */
[C---:B------:R-:W-:Y:S01]  /*37e0*/  FMUL.FTZ R181, R128.reuse, R181 ;  /* 0x000000b580b57220 */ /* 0x040fe20000410000 */
[----:B------:R-:W-:Y:S01]  /*37f0*/  FADD.FTZ R145, R145, -R6 ;  /* 0x8000000691917221 */ /* 0x000fe20000010000 */
[-C--:B------:R-:W-:Y:S01]  /*3800*/  FMUL.FTZ R6, R205, R4.reuse ;  /* 0x00000004cd067220 */ /* 0x080fe20000410000 */
[----:B------:R-:W-:Y:S01]  /*3810*/  FMUL.FTZ R203, R128, R203 ;  /* 0x000000cb80cb7220 */ /* 0x000fe20000410000 */
[----:B-----5:R-:W-:Y:S01]  /*3820*/  LOP3.LUT P0, RZ, R40, 0xff, RZ, 0xc0, !PT ;  /* 0x000000ff28ff7812 */ /* 0x020fe2000780c0ff */
[----:B------:R-:W-:Y:S01]  /*3830*/  FADD.FTZ R199, R39, -R202 ;  /* 0x800000ca27c77221 */ /* 0x000fe20000010000 */
[----:B------:R-:W-:Y:S01]  /*3840*/  FMUL.FTZ R6, R6, UR14 ;  /* 0x0000000e06067c20 */ /* 0x000fe20008410000 */
[----:B------:R0:W-:Y:S01]  /*3850*/  F2F.BF16.F32 R0, R203 ;  /* 0x000000cb00007304 */ /* 0x0001e20000202000 */
[----:B------:R-:W-:Y:S01]  /*3860*/  FADD.FTZ R183, R140, -R183 ;  /* 0x800000b78cb77221 */ /* 0x000fe20000010000 */
[----:B------:R-:W-:Y:S01]  /*3870*/  FMUL.FTZ R199, R128, R199 ;  /* 0x000000c780c77220 */ /* 0x000fe20000410000 */
[----:B------:R-:W-:Y:S01]  /*3880*/  FADD.FTZ R191, R174, -R191 ;  /* 0x800000bfaebf7221 */ /* 0x000fe20000010000 */
[----:B------:R-:W-:Y:S01]  /*3890*/  FSEL R6, R6, RZ, P0 ;  /* 0x000000ff06067208 */ /* 0x000fe20000000000 */
[----:B------:R-:W-:Y:S01]  /*38a0*/  FADD.FTZ R207, R143, -R178 ;  /* 0x800000b28fcf7221 */ /* 0x000fe20000010000 */
[----:B------:R-:W-:Y:S01]  /*38b0*/  LOP3.LUT P0, RZ, R40, 0xff0000, RZ, 0xc0, !PT ;  /* 0x00ff000028ff7812 */ /* 0x000fe2000780c0ff */
[----:B------:R-:W-:Y:S01]  /*38c0*/  FMUL.FTZ R193, R128, R191 ;  /* 0x000000bf80c17220 */ /* 0x000fe20000410000 */
[----:B------:R1:W-:Y:S01]  /*38d0*/  F2F.BF16.F32 R7, R181 ;  /* 0x000000b500077304 */ /* 0x0003e20000202000 */
[-C--:B0-----:R-:W-:Y:S01]  /*38e0*/  FMUL.FTZ R203, R203, R4.reuse ;  /* 0x00000004cbcb7220 */ /* 0x081fe20000410000 */
[----:B------:R-:W-:Y:S01]  /*38f0*/  FADD.FTZ R191, R138, -R11 ;  /* 0x8000000b8abf7221 */ /* 0x000fe20000010000 */
[----:B------:R-:W-:Y:S01]  /*3900*/  FADD.FTZ R15, R168, -R15 ;  /* 0x8000000fa80f7221 */ /* 0x000fe20000010000 */
[----:B------:R-:W-:Y:S01]  /*3910*/  FADD.FTZ R155, R148, -R185 ;  /* 0x800000b9949b7221 */ /* 0x000fe20000010000 */
[----:B------:R-:W-:Y:S01]  /*3920*/  FMUL.FTZ R203, R203, UR14 ;  /* 0x0000000ecbcb7c20 */ /* 0x000fe20008410000 */
[C---:B------:R-:W-:Y:S01]  /*3930*/  FMUL.FTZ R191, R128.reuse, R191 ;  /* 0x000000bf80bf7220 */ /* 0x040fe20000410000 */
[----:B------:R-:W-:Y:S01]  /*3940*/  FMUL.FTZ R197, R128, R15 ;  /* 0x0000000f80c57220 */ /* 0x000fe20000410000 */
[----:B------:R0:W-:Y:S01]  /*3950*/  F2F.BF16.F32 R8, R199 ;  /* 0x000000c700087304 */ /* 0x0001e20000202000 */
[-C--:B-1----:R-:W-:Y:S01]  /*3960*/  FMUL.FTZ R181, R181, R4.reuse ;  /* 0x00000004b5b57220 */ /* 0x082fe20000410000 */
[----:B------:R-:W-:Y:S01]  /*3970*/  FSEL R140, R203, RZ, P0 ;  /* 0x000000ffcb8c7208 */ /* 0x000fe20000000000 */
[----:B------:R-:W-:Y:S01]  /*3980*/  FADD.FTZ R153, R153, -R136 ;  /* 0x8000008899997221 */ /* 0x000fe20000010000 */
[----:B------:R-:W-:Y:S01]  /*3990*/  ISETP.GE.U32.AND P0, PT, R40, 0x1000000, PT ;  /* 0x010000002800780c */ /* 0x000fe20003f06070 */
[----:B------:R-:W-:Y:S01]  /*39a0*/  FMUL.FTZ R181, R181, UR14 ;  /* 0x0000000eb5b57c20 */ /* 0x000fe20008410000 */
[C---:B------:R-:W-:Y:S01]  /*39b0*/  FMUL.FTZ R179, R128.reuse, R179 ;  /* 0x000000b380b37220 */ /* 0x040fe20000410000 */
[----:B------:R-:W-:Y:S01]  /*39c0*/  FMUL.FTZ R5, R128, R153 ;  /* 0x0000009980057220 */ /* 0x000fe20000410000 */
[----:B------:R1:W-:Y:S01]  /*39d0*/  F2F.BF16.F32 R13, R201 ;  /* 0x000000c9000d7304 */ /* 0x0003e20000202000 */
[-C--:B0-----:R-:W-:Y:S01]  /*39e0*/  FMUL.FTZ R199, R199, R4.reuse ;  /* 0x00000004c7c77220 */ /* 0x081fe20000410000 */
[----:B------:R-:W-:Y:S01]  /*39f0*/  FSEL R143, R181, RZ, P0 ;  /* 0x000000ffb58f7208 */ /* 0x000fe20000000000 */
[----:B------:R-:W-:Y:S01]  /*3a00*/  FADD.FTZ R147, R147, -R182 ;  /* 0x800000b693937221 */ /* 0x000fe20000010000 */
[----:B------:R-:W-:Y:S01]  /*3a10*/  LOP3.LUT P0, RZ, R40, 0xff00, RZ, 0xc0, !PT ;  /* 0x0000ff0028ff7812 */ /* 0x000fe2000780c0ff */
[----:B------:R-:W-:Y:S01]  /*3a20*/  FMUL.FTZ R199, R199, UR14 ;  /* 0x0000000ec7c77c20 */ /* 0x000fe20008410000 */
[C---:B------:R-:W-:Y:S01]  /*3a30*/  FMUL.FTZ R187, R128.reuse, R187 ;  /* 0x000000bb80bb7220 */ /* 0x040fe20000410000 */
[----:B------:R-:W-:Y:S01]  /*3a40*/  FMUL.FTZ R165, R128, R147 ;  /* 0x0000009380a57220 */ /* 0x000fe20000410000 */
[----:B------:R0:W-:Y:S01]  /*3a50*/  F2F.BF16.F32 R11, R193 ;  /* 0x000000c1000b7304 */ /* 0x0001e20000202000 */
[-C--:B-1----:R-:W-:Y:S01]  /*3a60*/  FMUL.FTZ R201, R201, R4.reuse ;  /* 0x00000004c9c97220 */ /* 0x082fe20000410000 */
[----:B------:R-:W-:Y:S01]  /*3a70*/  FSEL R142, R199, RZ, P0 ;  /* 0x000000ffc78e7208 */ /* 0x000fe20000000000 */
[----:B------:R-:W-:Y:S01]  /*3a80*/  FADD.FTZ R17, R160, -R17 ;  /* 0x80000011a0117221 */ /* 0x000fe20000010000 */
[----:B------:R-:W-:Y:S01]  /*3a90*/  LOP3.LUT P0, RZ, R156, 0xff, RZ, 0xc0, !PT ;  /* 0x000000ff9cff7812 */ /* 0x000fe2000780c0ff */
[----:B------:R-:W-:Y:S01]  /*3aa0*/  FMUL.FTZ R201, R201, UR14 ;  /* 0x0000000ec9c97c20 */ /* 0x000fe20008410000 */
[C---:B------:R-:W-:Y:S01]  /*3ab0*/  FMUL.FTZ R183, R128.reuse, R183 ;  /* 0x000000b780b77220 */ /* 0x040fe20000410000 */
[C---:B------:R-:W-:Y:S01]  /*3ac0*/  FMUL.FTZ R195, R128.reuse, R17 ;  /* 0x0000001180c37220 */ /* 0x040fe20000410000 */
[----:B------:R1:W-:Y:S01]  /*3ad0*/  F2F.BF16.F32 R14, R191 ;  /* 0x000000bf000e7304 */ /* 0x0003e20000202000 */
[-C--:B0-----:R-:W-:Y:S01]  /*3ae0*/  FMUL.FTZ R193, R193, R4.reuse ;  /* 0x00000004c1c17220 */ /* 0x081fe20000410000 */
[----:B------:R-:W-:Y:S01]  /*3af0*/  FSEL R40, R201, RZ, P0 ;  /* 0x000000ffc9287208 */ /* 0x000fe20000000000 */
[----:B------:R-:W-:Y:S01]  /*3b00*/  FMUL.FTZ R155, R128, R155 ;  /* 0x0000009b809b7220 */ /* 0x000fe20000410000 */
[----:B------:R-:W-:Y:S01]  /*3b10*/  LOP3.LUT P0, RZ, R156, 0xff0000, RZ, 0xc0, !PT ;  /* 0x00ff00009cff7812 */ /* 0x000fe2000780c0ff */
[----:B------:R-:W-:Y:S01]  /*3b20*/  FMUL.FTZ R193, R193, UR14 ;  /* 0x0000000ec1c17c20 */ /* 0x000fe20008410000 */
[----:B------:R-:W-:Y:S01]  /*3b30*/  FADD.FTZ R19, R152, -R19 ;  /* 0x8000001398137221 */ /* 0x000fe20000010000 */
[C---:B------:R-:W-:Y:S01]  /*3b40*/  FMUL.FTZ R171, R128.reuse, R171 ;  /* 0x000000ab80ab7220 */ /* 0x040fe20000410000 */
[----:B------:R0:W-:Y:S01]  /*3b50*/  F2F.BF16.F32 R10, R197 ;  /* 0x000000c5000a7304 */ /* 0x0001e20000202000 */
[-C--:B-1----:R-:W-:Y:S01]  /*3b60*/  FMUL.FTZ R191, R191, R4.reuse ;  /* 0x00000004bfbf7220 */ /* 0x082fe20000410000 */
[----:B------:R-:W-:Y:S01]  /*3b70*/  FSEL R148, R193, RZ, P0 ;  /* 0x000000ffc1947208 */ /* 0x000fe20000000000 */
[----:B------:R-:W-:Y:S01]  /*3b80*/  FMUL.FTZ R177, R128, R19 ;  /* 0x0000001380b17220 */ /* 0x000fe20000410000 */
[----:B------:R-:W-:Y:S01]  /*3b90*/  ISETP.GE.U32.AND P0, PT, R156, 0x1000000, PT ;  /* 0x010000009c00780c */ /* 0x000fe20003f06070 */
[----:B------:R-:W-:Y:S01]  /*3ba0*/  FMUL.FTZ R191, R191, UR14 ;  /* 0x0000000ebfbf7c20 */ /* 0x000fe20008410000 */
[----:B------:R-:W-:Y:S01]  /*3bb0*/  FADD.FTZ R185, R161, -R180 ;  /* 0x800000b4a1b97221 */ /* 0x000fe20000010000 */
[----:B------:R-:W-:Y:S01]  /*3bc0*/  FADD.FTZ R35, R146, -R35 ;  /* 0x8000002392237221 */ /* 0x000fe20000010000 */
[----:B------:R1:W-:Y:S01]  /*3bd0*/  F2F.BF16.F32 R15, R179 ;  /* 0x000000b3000f7304 */ /* 0x0003e20000202000 */
[-C--:B0-----:R-:W-:Y:S01]  /*3be0*/  FMUL.FTZ R197, R197, R4.reuse ;  /* 0x00000004c5c57220 */ /* 0x081fe20000410000 */
[----:B------:R-:W-:Y:S01]  /*3bf0*/  FSEL R153, R191, RZ, P0 ;  /* 0x000000ffbf997208 */ /* 0x000fe20000000000 */
[----:B------:R-:W-:Y:S01]  /*3c00*/  FMUL.FTZ R185, R128, R185 ;  /* 0x000000b980b97220 */ /* 0x000fe20000410000 */
[----:B------:R-:W-:Y:S01]  /*3c10*/  LOP3.LUT P0, RZ, R156, 0xff00, RZ, 0xc0, !PT ;  /* 0x0000ff009cff7812 */ /* 0x000fe2000780c0ff */
[----:B------:R-:W-:Y:S01]  /*3c20*/  FMUL.FTZ R197, R197, UR14 ;  /* 0x0000000ec5c57c20 */ /* 0x000fe20008410000 */
[C---:B------:R-:W-:Y:S01]  /*3c30*/  FMUL.FTZ R163, R128.reuse, R163 ;  /* 0x000000a380a37220 */ /* 0x040fe20000410000 */
[C---:B------:R-:W-:Y:S01]  /*3c40*/  FMUL.FTZ R175, R128.reuse, R35 ;  /* 0x0000002380af7220 */ /* 0x040fe20000410000 */
[----:B------:R0:W-:Y:S01]  /*3c50*/  F2F.BF16.F32 R18, R189 ;  /* 0x000000bd00127304 */ /* 0x0001e20000202000 */
[-C--:B-1----:R-:W-:Y:S01]  /*3c60*/  FMUL.FTZ R179, R179, R4.reuse ;  /* 0x00000004b3b37220 */ /* 0x082fe20000410000 */
[----:B------:R-:W-:Y:S01]  /*3c70*/  FSEL R147, R197, RZ, P0 ;  /* 0x000000ffc5937208 */ /* 0x000fe20000000000 */
[----:B------:R-:W-:Y:S01]  /*3c80*/  FMUL.FTZ R159, R128, R159 ;  /* 0x0000009f809f7220 */ /* 0x000fe20000410000 */
[----:B------:R-:W-:Y:S01]  /*3c90*/  LOP3.LUT P0, RZ, R34, 0xff, RZ, 0xc0, !PT ;  /* 0x000000ff22ff7812 */ /* 0x000fe2000780c0ff */
[----:B------:R-:W-:Y:S01]  /*3ca0*/  FMUL.FTZ R179, R179, UR14 ;  /* 0x0000000eb3b37c20 */ /* 0x000fe20008410000 */
[C---:B------:R-:W-:Y:S01]  /*3cb0*/  FMUL.FTZ R173, R128.reuse, R173 ;  /* 0x000000ad80ad7220 */ /* 0x040fe20000410000 */
[----:B------:R-:W-:Y:S01]  /*3cc0*/  FMUL.FTZ R207, R128, R207 ;  /* 0x000000cf80cf7220 */ /* 0x000fe20000410000 */
[----:B------:R1:W-:Y:S01]  /*3cd0*/  F2F.BF16.F32 R9, R205 ;  /* 0x000000cd00097304 */ /* 0x0003e20000202000 */
[----:B0-----:R-:W-:Y:S01]  /*3ce0*/  FMUL.FTZ R189, R189, R4 ;  /* 0x00000004bdbd7220 */ /* 0x001fe20000410000 */
[C---:B------:R-:W-:Y:S01]  /*3cf0*/  LOP3.LUT P4, RZ, R32.reuse, 0xff, RZ, 0xc0, !PT ;  /* 0x000000ff20ff7812 */ /* 0x040fe2000788c0ff */
[----:B------:R-:W-:Y:S01]  /*3d00*/  FADD.FTZ R157, R157, -R184 ;  /* 0x800000b89d9d7221 */ /* 0x000fe20000010000 */
[----:B------:R-:W-:Y:S01]  /*3d10*/  FADD.FTZ R169, R151, -R132 ;  /* 0x8000008497a97221 */ /* 0x000fe20000010000 */
[----:B------:R-:W-:Y:S01]  /*3d20*/  FMUL.FTZ R189, R189, UR14 ;  /* 0x0000000ebdbd7c20 */ /* 0x000fe20008410000 */
[----:B------:R-:W-:Y:S01]  /*3d30*/  LOP3.LUT P3, RZ, R32, 0xff0000, RZ, 0xc0, !PT ;  /* 0x00ff000020ff7812 */ /* 0x000fe2000786c0ff */
[C---:B------:R-:W-:Y:S01]  /*3d40*/  FMUL.FTZ R157, R128.reuse, R157 ;  /* 0x0000009d809d7220 */ /* 0x040fe20000410000 */
[----:B------:R0:W2:Y:S01]  /*3d50*/  F2F.BF16.F32 R41, R187 ;  /* 0x000000bb00297304 */ /* 0x0000a20000202000 */
[C---:B-1----:R-:W-:Y:S01]  /*3d60*/  FMUL.FTZ R205, R128.reuse, R145 ;  /* 0x0000009180cd7220 */ /* 0x042fe20000410000 */
[----:B------:R-:W-:Y:S01]  /*3d70*/  FSEL R145, R179, RZ, P0 ;  /* 0x000000ffb3917208 */ /* 0x000fe20000000000 */
[----:B------:R-:W-:Y:S01]  /*3d80*/  FMUL.FTZ R169, R128, R169 ;  /* 0x000000a980a97220 */ /* 0x000fe20000410000 */
[----:B------:R-:W-:-:S02]  /*3d90*/  LOP3.LUT P0, RZ, R34, 0xff0000, RZ, 0xc0, !PT ;  /* 0x00ff000022ff7812 */ /* 0x000fc4000780c0ff */
[----:B------:R-:W-:Y:S02]  /*3da0*/  LOP3.LUT P6, RZ, R32, 0xff00, RZ, 0xc0, !PT ;  /* 0x0000ff0020ff7812 */ /* 0x000fe400078cc0ff */
[----:B------:R1:W-:Y:S01]  /*3db0*/  F2F.BF16.F32 R12, R195 ;  /* 0x000000c3000c7304 */ /* 0x0003e20000202000 */
[-C--:B0-----:R-:W-:Y:S01]  /*3dc0*/  FMUL.FTZ R187, R187, R4.reuse ;  /* 0x00000004bbbb7220 */ /* 0x081fe20000410000 */
[----:B------:R-:W-:Y:S02]  /*3dd0*/  FSEL R154, R189, RZ, P0 ;  /* 0x000000ffbd9a7208 */ /* 0x000fe40000000000 */
[----:B------:R-:W-:Y:S01]  /*3de0*/  ISETP.GE.U32.AND P0, PT, R34, 0x1000000, PT ;  /* 0x010000002200780c */ /* 0x000fe20003f06070 */
[----:B------:R-:W-:Y:S01]  /*3df0*/  FMUL.FTZ R187, R187, UR14 ;  /* 0x0000000ebbbb7c20 */ /* 0x000fe20008410000 */
[----:B------:R-:W-:Y:S02]  /*3e00*/  LOP3.LUT P5, RZ, R33, 0xff, RZ, 0xc0, !PT ;  /* 0x000000ff21ff7812 */ /* 0x000fe400078ac0ff */
[----:B------:R0:W-:Y:S01]  /*3e10*/  F2F.BF16.F32 R17, R183 ;  /* 0x000000b700117304 */ /* 0x0001e20000202000 */
[----:B-1----:R-:W-:Y:S01]  /*3e20*/  FMUL.FTZ R195, R195, R4 ;  /* 0x00000004c3c37220 */ /* 0x002fe20000410000 */
[----:B------:R-:W-:-:S02]  /*3e30*/  FSEL R179, R187, RZ, P0 ;  /* 0x000000ffbbb37208 */ /* 0x000fc40000000000 */
[----:B------:R-:W-:Y:S01]  /*3e40*/  LOP3.LUT P0, RZ, R34, 0xff00, RZ, 0xc0, !PT ;  /* 0x0000ff0022ff7812 */ /* 0x000fe2000780c0ff */
[----:B------:R-:W-:Y:S01]  /*3e50*/  FMUL.FTZ R195, R195, UR14 ;  /* 0x0000000ec3c37c20 */ /* 0x000fe20008410000 */
[----:B--2---:R-:W-:Y:S02]  /*3e60*/  PRMT R41, R18, 0x5410, R41 ;  /* 0x0000541012297816 */ /* 0x004fe40000000029 */
[----:B------:R1:W-:Y:S01]  /*3e70*/  F2F.BF16.F32 R134, R155 ;  /* 0x0000009b00867304 */ /* 0x0003e20000202000 */
[----:B0-----:R-:W-:Y:S01]  /*3e80*/  FMUL.FTZ R183, R183, R4 ;  /* 0x00000004b7b77220 */ /* 0x001fe20000410000 */
[----:B------:R-:W-:Y:S02]  /*3e90*/  FSEL R152, R195, RZ, P0 ;  /* 0x000000ffc3987208 */ /* 0x000fe40000000000 */
[----:B------:R-:W-:Y:S01]  /*3ea0*/  LOP3.LUT P0, RZ, R36, 0xff, RZ, 0xc0, !PT ;  /* 0x000000ff24ff7812 */ /* 0x000fe2000780c0ff */
[----:B------:R-:W-:-:S03]  /*3eb0*/  FMUL.FTZ R183, R183, UR14 ;  /* 0x0000000eb7b77c20 */ /* 0x000fc60008410000 */
[----:B------:R0:W2:Y:S01]  /*3ec0*/  F2F.BF16.F32 R141, R171 ;  /* 0x000000ab008d7304 */ /* 0x0000a20000202000 */
[----:B-1----:R-:W-:Y:S01]  /*3ed0*/  FMUL.FTZ R155, R155, R4 ;  /* 0x000000049b9b7220 */ /* 0x002fe20000410000 */
[----:B------:R-:W-:Y:S02]  /*3ee0*/  FSEL R150, R183, RZ, P0 ;  /* 0x000000ffb7967208 */ /* 0x000fe40000000000 */
[----:B------:R-:W-:Y:S01]  /*3ef0*/  LOP3.LUT P0, RZ, R36, 0xff0000, RZ, 0xc0, !PT ;  /* 0x00ff000024ff7812 */ /* 0x000fe2000780c0ff */
[----:B------:R-:W-:-:S03]  /*3f00*/  FMUL.FTZ R155, R155, UR14 ;  /* 0x0000000e9b9b7c20 */ /* 0x000fc60008410000 */
[----:B------:R1:W-:Y:S01]  /*3f10*/  F2F.BF16.F32 R16, R177 ;  /* 0x000000b100107304 */ /* 0x0003e20000202000 */
[-C--:B0-----:R-:W-:Y:S01]  /*3f20*/  FMUL.FTZ R171, R171, R4.reuse ;  /* 0x00000004abab7220 */ /* 0x081fe20000410000 */
[----:B------:R-:W-:Y:S02]  /*3f30*/  FSEL R34, R155, RZ, P0 ;  /* 0x000000ff9b227208 */ /* 0x000fe40000000000 */
[----:B------:R-:W-:Y:S01]  /*3f40*/  ISETP.GE.U32.AND P0, PT, R36, 0x1000000, PT ;  /* 0x010000002400780c */ /* 0x000fe20003f06070 */
[----:B------:R-:W-:Y:S01]  /*3f50*/  FMUL.FTZ R171, R171, UR14 ;  /* 0x0000000eabab7c20 */ /* 0x000fe20008410000 */
[----:B--2---:R-:W-:Y:S02]  /*3f60*/  PRMT R141, R134, 0x5410, R141 ;  /* 0x00005410868d7816 */ /* 0x004fe4000000008d */
[----:B------:R0:W-:Y:S01]  /*3f70*/  F2F.BF16.F32 R19, R167 ;  /* 0x000000a700137304 */ /* 0x0001e20000202000 */
[----:B-1----:R-:W-:Y:S01]  /*3f80*/  FMUL.FTZ R177, R177, R4 ;  /* 0x00000004b1b17220 */ /* 0x002fe20000410000 */
[----:B------:R-:W-:-:S02]  /*3f90*/  FSEL R171, R171, RZ, P0 ;  /* 0x000000ffabab7208 */ /* 0x000fc40000000000 */
[----:B------:R-:W-:Y:S01]  /*3fa0*/  LOP3.LUT P0, RZ, R36, 0xff00, RZ, 0xc0, !PT ;  /* 0x0000ff0024ff7812 */ /* 0x000fe2000780c0ff */
[----:B------:R-:W-:Y:S01]  /*3fb0*/  FMUL.FTZ R177, R177, UR14 ;  /* 0x0000000eb1b17c20 */ /* 0x000fe20008410000 */
[-C--:B------:R-:W-:Y:S02]  /*3fc0*/  FMUL.FTZ R36, R157, R4.reuse ;  /* 0x000000049d247220 */ /* 0x080fe40000410000 */
[----:B------:R1:W-:Y:S01]  /*3fd0*/  F2F.BF16.F32 R161, R185 ;  /* 0x000000b900a17304 */ /* 0x0003e20000202000 */
[----:B0-----:R-:W-:Y:S01]  /*3fe0*/  FMUL.FTZ R167, R167, R4 ;  /* 0x00000004a7a77220 */ /* 0x001fe20000410000 */
[----:B------:R-:W-:Y:S01]  /*3ff0*/  FSEL R156, R177, RZ, P0 ;  /* 0x000000ffb19c7208 */ /* 0x000fe20000000000 */
[----:B------:R-:W-:Y:S01]  /*4000*/  FMUL.FTZ R36, R36, UR14 ;  /* 0x0000000e24247c20 */ /* 0x000fe20008410000 */
[----:B------:R-:W-:Y:S01]  /*4010*/  ISETP.GE.U32.AND P0, PT, R32, 0x1000000, PT ;  /* 0x010000002000780c */ /* 0x000fe20003f06070 */
        /* <DEDUP_REMOVED lines=17> */
[----:B------:R-:W-:Y:S02]  /*4130*/  PRMT R33, R11, 0x5410, R14 ;  /* 0x000054100b217816 */ /* 0x000fe4000000000e */
[----:B------:R1:W-:Y:S01]  /*4140*/  F2F.BF16.F32 R144, R173 ;  /* 0x000000ad00907304 */ /* 0x0003e20000202000 */
[----:B0-----:R-:W-:Y:S01]  /*4150*/  FMUL.FTZ R159, R159, R4 ;  /* 0x000000049f9f7220 */ /* 0x001fe20000410000 */
[----:B------:R-:W-:Y:S02]  /*4160*/  FSEL R175, R175, RZ, P6 ;  /* 0x000000ffafaf7208 */ /* 0x000fe40003000000 */
[----:B------:R-:W-:Y:S01]  /*4170*/  LOP3.LUT P6, RZ, R38, 0xff, RZ, 0xc0, !PT ;  /* 0x000000ff26ff7812 */ /* 0x000fe200078cc0ff */
[----:B------:R-:W-:Y:S01]  /*4180*/  FMUL.FTZ R159, R159, UR14 ;  /* 0x0000000e9f9f7c20 */ /* 0x000fe20008410000 */
[----:B------:R-:W-:-:S02]  /*4190*/  FSEL R36, R36, RZ, P3 ;  /* 0x000000ff24247208 */ /* 0x000fc40001800000 */
[----:B------:R0:W2:Y:S01]  /*41a0*/  F2F.BF16.F32 R149, R207 ;  /* 0x000000cf00957304 */ /* 0x0000a20000202000 */
[----:B-1----:R-:W-:Y:S01]  /*41b0*/  FMUL.FTZ R173, R173, R4 ;  /* 0x00000004adad7220 */ /* 0x002fe20000410000 */
[----:B------:R-:W-:Y:S02]  /*41c0*/  FSEL R159, R159, RZ, P5 ;  /* 0x000000ff9f9f7208 */ /* 0x000fe40002800000 */
[----:B------:R-:W-:Y:S01]  /*41d0*/  LOP3.LUT P5, RZ, R38, 0xff0000, RZ, 0xc0, !PT ;  /* 0x00ff000026ff7812 */ /* 0x000fe200078ac0ff */
[----:B------:R-:W-:-:S03]  /*41e0*/  FMUL.FTZ R173, R173, UR14 ;  /* 0x0000000eadad7c20 */ /* 0x000fc60008410000 */
[----:B------:R1:W-:Y:S01]  /*41f0*/  F2F.BF16.F32 R132, R157 ;  /* 0x0000009d00847304 */ /* 0x0003e20000202000 */
[----:B0-----:R-:W-:Y:S01]  /*4200*/  FMUL.FTZ R207, R207, R4 ;  /* 0x00000004cfcf7220 */ /* 0x001fe20000410000 */
[----:B------:R-:W-:Y:S02]  /*4210*/  FSEL R173, R173, RZ, P4 ;  /* 0x000000ffadad7208 */ /* 0x000fe40002000000 */
[----:B------:R-:W-:Y:S01]  /*4220*/  LOP3.LUT P4, RZ, R38, 0xff00, RZ, 0xc0, !PT ;  /* 0x0000ff0026ff7812 */ /* 0x000fe2000788c0ff */
[----:B------:R-:W-:Y:S01]  /*4230*/  FMUL.FTZ R207, R207, UR14 ;  /* 0x0000000ecfcf7c20 */ /* 0x000fe20008410000 */
[----:B--2---:R-:W-:Y:S02]  /*4240*/  PRMT R149, R144, 0x5410, R149 ;  /* 0x0000541090957816 */ /* 0x004fe40000000095 */
[----:B------:R0:W-:Y:S01]  /*4250*/  F2F.BF16.F32 R37, R169 ;  /* 0x000000a900257304 */ /* 0x0001e20000202000 */
[----:B-1----:R-:W-:Y:S02]  /*4260*/  PRMT R157, R0, 0x5410, R7 ;  /* 0x00005410009d7816 */ /* 0x002fe40000000007 */
[----:B------:R-:W-:-:S02]  /*4270*/  FSEL R207, R207, RZ, P0 ;  /* 0x000000ffcfcf7208 */ /* 0x000fc40000000000 */
[----:B------:R-:W-:Y:S01]  /*4280*/  ISETP.GE.U32.AND P0, PT, R38, 0x1000000, PT ;  /* 0x010000002600780c */ /* 0x000fe20003f06070 */
[-C--:B------:R-:W-:Y:S02]  /*4290*/  FMUL.FTZ R38, R5, R4.reuse ;  /* 0x0000000405267220 */ /* 0x080fe40000410000 */
[----:B------:R1:W-:Y:S01]  /*42a0*/  F2F.BF16.F32 R146, R165 ;  /* 0x000000a500927304 */ /* 0x0003e20000202000 */
[----:B0-----:R-:W-:Y:S01]  /*42b0*/  FMUL.FTZ R169, R169, R4 ;  /* 0x00000004a9a97220 */ /* 0x001fe20000410000 */
[----:B------:R-:W-:-:S03]  /*42c0*/  FMUL.FTZ R38, R38, UR14 ;  /* 0x0000000e26267c20 */ /* 0x000fc60008410000 */
[----:B------:R-:W-:Y:S02]  /*42d0*/  FMUL.FTZ R169, R169, UR14 ;  /* 0x0000000ea9a97c20 */ /* 0x000fe40008410000 */
[----:B------:R-:W-:Y:S01]  /*42e0*/  FSEL R38, R38, RZ, P5 ;  /* 0x000000ff26267208 */ /* 0x000fe20002800000 */
[----:B------:R0:W-:Y:S01]  /*42f0*/  F2F.BF16.F32 R136, R205 ;  /* 0x000000cd00887304 */ /* 0x0001e20000202000 */
[----:B-1----:R-:W-:Y:S01]  /*4300*/  FMUL.FTZ R165, R165, R4 ;  /* 0x00000004a5a57220 */ /* 0x002fe20000410000 */
[----:B------:R-:W-:-:S03]  /*4310*/  FSEL R169, R169, RZ, P6 ;  /* 0x000000ffa9a97208 */ /* 0x000fc60003000000 */
[----:B------:R-:W-:-:S03]  /*4320*/  FMUL.FTZ R165, R165, UR14 ;  /* 0x0000000ea5a57c20 */ /* 0x000fc60008410000 */
[----:B------:R1:W2:Y:S01]  /*4330*/  F2F.BF16.F32 R151, R5 ;  /* 0x0000000500977304 */ /* 0x0002a20000202000 */
[----:B0-----:R-:W-:Y:S01]  /*4340*/  FMUL.FTZ R205, R205, R4 ;  /* 0x00000004cdcd7220 */ /* 0x001fe20000410000 */
[----:B------:R-:W-:-:S03]  /*4350*/  FSEL R165, R165, RZ, P0 ;  /* 0x000000ffa5a57208 */ /* 0x000fc60000000000 */
[----:B------:R-:W-:-:S03]  /*4360*/  FMUL.FTZ R205, R205, UR14 ;  /* 0x0000000ecdcd7c20 */ /* 0x000fc60008410000 */
[----:B------:R0:W-:Y:S01]  /*4370*/  F2F.BF16.F32 R128, R6 ;  /* 0x0000000600807304 */ /* 0x0001e20000202000 */
[----:B-1----:R-:W-:Y:S01]  /*4380*/  IMAD.WIDE.U32 R4, R8, 0x10000, RZ ;  /* 0x0001000008047825 */ /* 0x002fe200078e00ff */
[----:B------:R-:W-:-:S04]  /*4390*/  FSEL R205, R205, RZ, P4 ;  /* 0x000000ffcdcd7208 */ /* 0x000fc80002000000 */
[----:B------:R-:W-:Y:S02]  /*43a0*/  LOP3.LUT R11, R157, R5, RZ, 0xfc, !PT ;  /* 0x000000059d0b7212 */ /* 0x000fe400078efcff */
[----:B------:R-:W-:Y:S01]  /*43b0*/  F2F.BF16.F32 R163, R163 ;  /* 0x000000a300a37304 */ /* 0x000fe20000202000 */
[----:B0-----:R-:W-:Y:S01]  /*43c0*/  IMAD.WIDE.U32 R6, R10, 0x10000, RZ ;  /* 0x000100000a067825 */ /* 0x001fe200078e00ff */
[----:B------:R-:W-:Y:S02]  /*43d0*/  LOP3.LUT R10, R4, R9, RZ, 0xfc, !PT ;  /* 0x00000009040a7212 */ /* 0x000fe400078efcff */
[----:B--2---:R-:W-:Y:S01]  /*43e0*/  PRMT R151, R151, 0x5410, R146 ;  /* 0x0000541097977816 */ /* 0x004fe20000000092 */
[----:B------:R-:W-:Y:S01]  /*43f0*/  IMAD.WIDE.U32 R8, R12, 0x10000, RZ ;  /* 0x000100000c087825 */ /* 0x000fe200078e00ff */
[----:B------:R-:W-:Y:S02]  /*4400*/  LOP3.LUT R4, R6, R13, RZ, 0xfc, !PT ;  /* 0x0000000d06047212 */ /* 0x000fe400078efcff */
[----:B------:R-:W0:Y:S01]  /*4410*/  F2F.BF16.F32 R32, R185 ;  /* 0x000000b900207304 */ /* 0x000e220000202000 */
[----:B------:R-:W-:Y:S01]  /*4420*/  IMAD.WIDE.U32 R12, R16, 0x10000, RZ ;  /* 0x00010000100c7825 */ /* 0x000fe200078e00ff */
[----:B------:R-:W-:-:S02]  /*4430*/  LOP3.LUT R6, R8, R15, RZ, 0xfc, !PT ;  /* 0x0000000f08067212 */ /* 0x000fc400078efcff */
[----:B------:R-:W-:Y:S01]  /*4440*/  LOP3.LUT R5, R33, R7, RZ, 0xfc, !PT ;  /* 0x0000000721057212 */ /* 0x000fe200078efcff */
[----:B------:R-:W-:Y:S01]  /*4450*/  IMAD.WIDE.U32 R14, R39, 0x10000, RZ ;  /* 0x00010000270e7825 */ /* 0x000fe200078e00ff */
[----:B------:R-:W-:Y:S02]  /*4460*/  LOP3.LUT R8, R12, R17, RZ, 0xfc, !PT ;  /* 0x000000110c087212 */ /* 0x000fe400078efcff */
[----:B------:R-:W-:Y:S01]  /*4470*/  F2F.BF16.F32 R34, R34 ;  /* 0x0000002200227304 */ /* 0x000fe20000202000 */
[----:B------:R-:W-:Y:S01]  /*4480*/  IMAD.WIDE.U32 R16, R132, 0x10000, RZ ;  /* 0x0001000084107825 */ /* 0x000fe200078e00ff */
[----:B------:R-:W-:Y:S02]  /*4490*/  LOP3.LUT R12, R14, R19, RZ, 0xfc, !PT ;  /* 0x000000130e0c7212 */ /* 0x000fe400078efcff */
[----:B------:R-:W-:Y:S01]  /*44a0*/  LOP3.LUT R7, R41, R9, RZ, 0xfc, !PT ;  /* 0x0000000929077212 */ /* 0x000fe200078efcff */
[----:B------:R-:W-:Y:S01]  /*44b0*/  IMAD.WIDE.U32 R18, R136, 0x10000, RZ ;  /* 0x0001000088127825 */ /* 0x000fe200078e00ff */
[----:B------:R-:W-:-:S02]  /*44c0*/  LOP3.LUT R14, R16, R35, RZ, 0xfc, !PT ;  /* 0x00000023100e7212 */ /* 0x000fc400078efcff */
[----:B------:R-:W1:Y:S01]  /*44d0*/  F2F.BF16.F32 R171, R171 ;  /* 0x000000ab00ab7304 */ /* 0x000e620000202000 */
[----:B0-----:R-:W-:Y:S02]  /*44e0*/  PRMT R163, R163, 0x5410, R32 ;  /* 0x00005410a3a37816 */ /* 0x001fe40000000020 */
[----:B------:R-:W0:Y:S01]  /*44f0*/  LDC.64 R32, c[0x0][0x478] ;  /* 0x00011e00ff207b82 */ /* 0x000e220000000a00 */
[----:B------:R-:W-:Y:S02]  /*4500*/  LOP3.LUT R9, R141, R13, RZ, 0xfc, !PT ;  /* 0x0000000d8d097212 */ /* 0x000fe400078efcff */
[----:B------:R-:W-:Y:S02]  /*4510*/  LOP3.LUT R13, R161, R15, RZ, 0xfc, !PT ;  /* 0x0000000fa10d7212 */ /* 0x000fe400078efcff */
[----:B------:R-:W-:Y:S01]  /*4520*/  F2F.BF16.F32 R140, R140 ;  /* 0x0000008c008c7304 */ /* 0x000fe20000202000 */
[----:B------:R-:W-:Y:S02]  /*4530*/  LOP3.LUT R15, R149, R17, RZ, 0xfc, !PT ;  /* 0x00000011950f7212 */ /* 0x000fe400078efcff */
[----:B------:R-:W-:-:S02]  /*4540*/  LOP3.LUT R17, R151, R19, RZ, 0xfc, !PT ;  /* 0x0000001397117212 */ /* 0x000fc400078efcff */
[----:B------:R-:W-:Y:S02]  /*4550*/  LOP3.LUT R16, R18, R37, RZ, 0xfc, !PT ;  /* 0x0000002512107212 */ /* 0x000fe400078efcff */
[----:B-1----:R-:W-:Y:S01]  /*4560*/  PRMT R171, R34, 0x5410, R171 ;  /* 0x0000541022ab7816 */ /* 0x002fe200000000ab */
[----:B------:R-:W1:Y:S01]  /*4570*/  F2F.BF16.F32 R143, R143 ;  /* 0x0000008f008f7304 */ /* 0x000e620000202000 */
[----:B------:R-:W2:Y:S07]  /*4580*/  LDC.64 R34, c[0x0][0x468] ;  /* 0x00011a00ff227b82 */ /* 0x000eae0000000a00 */
[----:B------:R-:W3:Y:S01]  /*4590*/  F2F.BF16.F32 R142, R142 ;  /* 0x0000008e008e7304 */ /* 0x000ee20000202000 */
[----:B-1----:R-:W-:-:S07]  /*45a0*/  PRMT R19, R140, 0x5410, R143 ;  /* 0x000054108c137816 */ /* 0x002fce000000008f */
[----:B------:R-:W-:Y:S01]  /*45b0*/  F2F.BF16.F32 R148, R148 ;  /* 0x0000009400947304 */ /* 0x000fe20000202000 */
[----:B---3--:R-:W-:-:S07]  /*45c0*/  IMAD.WIDE.U32 R142, R142, 0x10000, RZ ;  /* 0x000100008e8e7825 */ /* 0x008fce00078e00ff */
[----:B------:R-:W1:Y:S01]  /*45d0*/  F2F.BF16.F32 R153, R153 ;  /* 0x0000009900997304 */ /* 0x000e620000202000 */
[----:B------:R-:W-:Y:S02]  /*45e0*/  LOP3.LUT R19, R19, R143, RZ, 0xfc, !PT ;  /* 0x0000008f13137212 */ /* 0x000fe400078efcff */
[----:B------:R-:W-:-:S05]  /*45f0*/  LOP3.LUT R18, R142, R128, RZ, 0xfc, !PT ;  /* 0x000000808e127212 */ /* 0x000fca00078efcff */
[----:B------:R-:W3:Y:S01]  /*4600*/  F2F.BF16.F32 R152, R152 ;  /* 0x0000009800987304 */ /* 0x000ee20000202000 */
[----:B-1----:R-:W-:-:S07]  /*4610*/  PRMT R39, R148, 0x5410, R153 ;  /* 0x0000541094277816 */ /* 0x002fce0000000099 */
[----:B------:R-:W-:Y:S01]  /*4620*/  F2F.BF16.F32 R147, R147 ;  /* 0x0000009300937304 */ /* 0x000fe20000202000 */
[----:B0-----:R-:W-:-:S04]  /*4630*/  IMAD.WIDE.U32 R148, R135, 0x8, R32 ;  /* 0x0000000887947825 */ /* 0x001fc800078e0020 */
[----:B---3--:R-:W-:-:S03]  /*4640*/  IMAD.WIDE.U32 R152, R152, 0x10000, RZ ;  /* 0x0001000098987825 */ /* 0x008fc600078e00ff */
[----:B------:R-:W0:Y:S08]  /*4650*/  F2F.BF16.F32 R156, R156 ;  /* 0x0000009c009c7304 */ /* 0x000e300000202000 */
[----:B------:R-:W-:Y:S01]  /*4660*/  F2F.BF16.F32 R38, R38 ;  /* 0x0000002600267304 */ /* 0x000fe20000202000 */
[----:B0-----:R-:W-:-:S07]  /*4670*/  IMAD.WIDE.U32 R140, R156, 0x10000, RZ ;  /* 0x000100009c8c7825 */ /* 0x001fce00078e00ff */
[----:B------:R-:W0:Y:S01]  /*4680*/  F2F.BF16.F32 R165, R165 ;  /* 0x000000a500a57304 */ /* 0x000e220000202000 */
[----:B------:R-:W-:Y:S01]  /*4690*/  IMAD.WIDE.U32 R156, R129, 0x8, R32 ;  /* 0x00000008819c7825 */ /* 0x000fe200078e0020 */
[----:B------:R-:W-:-:S03]  /*46a0*/  LOP3.LUT R41, R171, R141, RZ, 0xfc, !PT ;  /* 0x0000008dab297212 */ /* 0x000fc600078efcff */
[----:B--2---:R-:W-:-:S03]  /*46b0*/  IMAD.WIDE.U32 R128, R129, 0x8, R34 ;  /* 0x0000000881807825 */ /* 0x004fc600078e0022 */
[----:B------:R-:W1:Y:S01]  /*46c0*/  F2F.BF16.F32 R145, R145 ;  /* 0x0000009100917304 */ /* 0x000e620000202000 */
[----:B------:R2:W-:Y:S04]  /*46d0*/  STG.E.64 desc[UR4][R156.64], R10 ;  /* 0x0000000a9c007986 */ /* 0x0005e8000c101b04 */
[----:B------:R3:W-:Y:S01]  /*46e0*/  STG.E.64 desc[UR4][R128.64], R18 ;  /* 0x0000001280007986 */ /* 0x0007e2000c101b04 */
[----:B0-----:R-:W-:Y:S02]  /*46f0*/  PRMT R165, R38, 0x5410, R165 ;  /* 0x0000541026a57816 */ /* 0x001fe400000000a5 */
[----:B------:R-:W0:Y:S01]  /*4700*/  F2F.BF16.F32 R175, R175 ;  /* 0x000000af00af7304 */ /* 0x000e220000202000 */
[----:B-1----:R-:W-:-:S07]  /*4710*/  LOP3.LUT R38, R152, R145, RZ, 0xfc, !PT ;  /* 0x0000009198267212 */ /* 0x002fce00078efcff */
[----:B------:R1:W4:Y:S01]  /*4720*/  F2F.BF16.F32 R144, R36 ;  /* 0x0000002400907304 */ /* 0x0003220000202000 */
[----:B--2---:R-:W-:-:S04]  /*4730*/  IMAD.WIDE.U32 R10, R135, 0x8, R34 ;  /* 0x00000008870a7825 */ /* 0x004fc800078e0022 */
[----:B------:R-:W-:-:S03]  /*4740*/  IMAD.WIDE.U32 R134, R131, 0x8, R34 ;  /* 0x0000000883867825 */ /* 0x000fc600078e0022 */
[----:B------:R-:W2:Y:S01]  /*4750*/  F2F.BF16.F32 R40, R40 ;  /* 0x0000002800287304 */ /* 0x000ea20000202000 */
[----:B-1----:R-:W-:-:S04]  /*4760*/  IMAD.WIDE.U32 R36, R147, 0x10000, RZ ;  /* 0x0001000093247825 */ /* 0x002fc800078e00ff */
[----:B0-----:R-:W-:Y:S01]  /*4770*/  IMAD.WIDE.U32 R142, R175, 0x10000, RZ ;  /* 0x00010000af8e7825 */ /* 0x001fe200078e00ff */
[----:B------:R-:W-:Y:S02]  /*4780*/  LOP3.LUT R37, R39, R37, RZ, 0xfc, !PT ;  /* 0x0000002527257212 */ /* 0x000fe400078efcff */
[----:B------:R-:W-:Y:S01]  /*4790*/  F2F.BF16.F32 R154, R154 ;  /* 0x0000009a009a7304 */ /* 0x000fe20000202000 */
[----:B----4-:R-:W-:Y:S01]  /*47a0*/  IMAD.WIDE.U32 R144, R144, 0x10000, RZ ;  /* 0x0001000090907825 */ /* 0x010fe200078e00ff */
[----:B------:R-:W-:Y:S02]  /*47b0*/  LOP3.LUT R141, R163, R143, RZ, 0xfc, !PT ;  /* 0x0000008fa38d7212 */ /* 0x000fe400078efcff */
[----:B--2---:R-:W-:-:S04]  /*47c0*/  LOP3.LUT R36, R36, R40, RZ, 0xfc, !PT ;  /* 0x0000002824247212 */ /* 0x004fc800078efcff */
[----:B------:R-:W0:Y:S08]  /*47d0*/  F2F.BF16.F32 R179, R179 ;  /* 0x000000b300b37304 */ /* 0x000e300000202000 */
[----:B------:R-:W1:Y:S01]  /*47e0*/  F2F.BF16.F32 R150, R150 ;  /* 0x0000009600967304 */ /* 0x000e620000202000 */
[----:B0-----:R-:W-:-:S07]  /*47f0*/  PRMT R179, R154, 0x5410, R179 ;  /* 0x000054109ab37816 */ /* 0x001fce00000000b3 */
[----:B------:R-:W0:Y:S01]  /*4800*/  F2F.BF16.F32 R155, R155 ;  /* 0x0000009b009b7304 */ /* 0x000e220000202000 */
[----:B------:R-:W-:Y:S01]  /*4810*/  LOP3.LUT R39, R179, R153, RZ, 0xfc, !PT ;  /* 0x00000099b3277212 */ /* 0x000fe200078efcff */
[----:B------:R-:W-:Y:S01]  /*4820*/  IMAD.WIDE.U32 R152, R139, 0x8, R32 ;  /* 0x000000088b987825 */ /* 0x000fe200078e0020 */
[----:B-1----:R-:W-:-:S05]  /*4830*/  LOP3.LUT R40, R140, R150, RZ, 0xfc, !PT ;  /* 0x000000968c287212 */ /* 0x002fca00078efcff */
[----:B------:R-:W1:Y:S01]  /*4840*/  F2F.BF16.F32 R159, R159 ;  /* 0x0000009f009f7304 */ /* 0x000e620000202000 */
[----:B------:R-:W-:-:S04]  /*4850*/  IMAD.WIDE.U32 R138, R139, 0x8, R34 ;  /* 0x000000088b8a7825 */ /* 0x000fc800078e0022 */
[--C-:B------:R-:W-:Y:S01]  /*4860*/  IMAD.WIDE.U32 R150, R137, 0x8, R32.reuse ;  /* 0x0000000889967825 */ /* 0x100fe200078e0020 */
[----:B0-----:R-:W-:Y:S02]  /*4870*/  LOP3.LUT R140, R142, R155, RZ, 0xfc, !PT ;  /* 0x0000009b8e8c7212 */ /* 0x001fe400078efcff */
[----:B------:R-:W0:Y:S01]  /*4880*/  F2F.BF16.F32 R146, R205 ;  /* 0x000000cd00927304 */ /* 0x000e220000202000 */
[----:B------:R-:W-:-:S04]  /*4890*/  IMAD.WIDE.U32 R154, R127, 0x8, R32 ;  /* 0x000000087f9a7825 */ /* 0x000fc800078e0020 */
[--C-:B------:R-:W-:Y:S01]  /*48a0*/  IMAD.WIDE.U32 R136, R137, 0x8, R34.reuse ;  /* 0x0000000889887825 */ /* 0x100fe200078e0022 */
[----:B------:R3:W-:Y:S01]  /*48b0*/  STG.E.64 desc[UR4][R154.64], R4 ;  /* 0x000000049a007986 */ /* 0x0007e2000c101b04 */
[----:B-1----:R-:W-:Y:S01]  /*48c0*/  LOP3.LUT R144, R144, R159, RZ, 0xfc, !PT ;  /* 0x0000009f90907212 */ /* 0x002fe200078efcff */
[----:B------:R-:W-:Y:S01]  /*48d0*/  F2F.BF16.F32 R173, R173 ;  /* 0x000000ad00ad7304 */ /* 0x000fe20000202000 */
[----:B------:R-:W-:-:S04]  /*48e0*/  IMAD.WIDE.U32 R158, R127, 0x8, R34 ;  /* 0x000000087f9e7825 */ /* 0x000fc800078e0022 */
[----:B------:R-:W-:Y:S01]  /*48f0*/  IMAD.WIDE.U32 R34, R133, 0x8, R34 ;  /* 0x0000000885227825 */ /* 0x000fe200078e0022 */
[----:B------:R3:W-:Y:S02]  /*4900*/  STG.E.64 desc[UR4][R158.64], R36 ;  /* 0x000000249e007986 */ /* 0x0007e4000c101b04 */
[----:B------:R-:W1:Y:S01]  /*4910*/  F2F.BF16.F32 R0, R207 ;  /* 0x000000cf00007304 */ /* 0x000e620000202000 */
[----:B0-----:R-:W-:Y:S01]  /*4920*/  IMAD.WIDE.U32 R146, R146, 0x10000, RZ ;  /* 0x0001000092927825 */ /* 0x001fe200078e00ff */
[----:B------:R3:W-:Y:S04]  /*4930*/  STG.E.64 desc[UR4][R152.64], R6 ;  /* 0x0000000698007986 */ /* 0x0007e8000c101b04 */
[----:B------:R-:W-:Y:S01]  /*4940*/  LOP3.LUT R143, R165, R147, RZ, 0xfc, !PT ;  /* 0x00000093a58f7212 */ /* 0x000fe200078efcff */
[----:B------:R3:W-:Y:S01]  /*4950*/  STG.E.64 desc[UR4][R138.64], R38 ;  /* 0x000000268a007986 */ /* 0x0007e2000c101b04 */
[----:B------:R-:W0:Y:S03]  /*4960*/  F2F.BF16.F32 R169, R169 ;  /* 0x000000a900a97304 */ /* 0x000e260000202000 */
[----:B------:R3:W-:Y:S01]  /*4970*/  STG.E.64 desc[UR4][R150.64], R8 ;  /* 0x0000000896007986 */ /* 0x0007e2000c101b04 */
[----:B-1----:R-:W-:-:S03]  /*4980*/  PRMT R173, R173, 0x5410, R0 ;  /* 0x00005410adad7816 */ /* 0x002fc60000000000 */
[----:B------:R3:W-:Y:S01]  /*4990*/  STG.E.64 desc[UR4][R136.64], R40 ;  /* 0x0000002888007986 */ /* 0x0007e2000c101b04 */
[----:B------:R-:W-:-:S03]  /*49a0*/  LOP3.LUT R145, R173, R145, RZ, 0xfc, !PT ;  /* 0x00000091ad917212 */ /* 0x000fc600078efcff */
[----:B------:R3:W-:Y:S01]  /*49b0*/  STG.E.64 desc[UR4][R148.64], R12 ;  /* 0x0000000c94007986 */ /* 0x0007e2000c101b04 */
[----:B0-----:R-:W-:Y:S01]  /*49c0*/  LOP3.LUT R142, R146, R169, RZ, 0xfc, !PT ;  /* 0x000000a9928e7212 */ /* 0x001fe200078efcff */
[--C-:B------:R-:W-:Y:S02]  /*49d0*/  IMAD.WIDE.U32 R146, R131, 0x8, R32.reuse ;  /* 0x0000000883927825 */ /* 0x100fe400078e0020 */
[----:B------:R3:W-:Y:S02]  /*49e0*/  STG.E.64 desc[UR4][R10.64], R140 ;  /* 0x0000008c0a007986 */ /* 0x0007e4000c101b04 */
[----:B------:R-:W-:Y:S02]  /*49f0*/  IMAD.WIDE.U32 R32, R133, 0x8, R32 ;  /* 0x0000000885207825 */ /* 0x000fe400078e0020 */
[----:B------:R3:W-:Y:S04]  /*4a00*/  STG.E.64 desc[UR4][R146.64], R14 ;  /* 0x0000000e92007986 */ /* 0x0007e8000c101b04 */
[----:B------:R3:W-:Y:S04]  /*4a10*/  STG.E.64 desc[UR4][R134.64], R144 ;  /* 0x0000009086007986 */ /* 0x0007e8000c101b04 */
[----:B------:R3:W-:Y:S04]  /*4a20*/  STG.E.64 desc[UR4][R32.64], R16 ;  /* 0x0000001020007986 */ /* 0x0007e8000c101b04 */
[----:B------:R3:W-:Y:S01]  /*4a30*/  STG.E.64 desc[UR4][R34.64], R142 ;  /* 0x0000008e22007986 */ /* 0x0007e2000c101b04 */
[----:B------:R-:W-:Y:S05]  /*4a40*/  BRA `(.L_x_736) ;  /* 0x0000002c00447947 */ /* 0x000fea0003800000 */
.L_x_734:
[----:B------:R-:W-:-:S04]  /*4a50*/  UISETP.NE.U32.AND UP0, UPT, UR12, URZ, UPT ;  /* 0x000000ff0c00728c */ /* 0x000fc8000bf05070 */
[----:B------:R-:W-:-:S09]  /*4a60*/  UISETP.NE.AND.EX UP0, UPT, UR13, URZ, UPT, UP0 ;  /* 0x000000ff0d00728c */ /* 0x000fd2000bf05300 */
[----:B------:R-:W-:Y:S05]  /*4a70*/  BRA.U UP0, `(.L_x_737) ;  /* 0x0000001500107547 */ /* 0x000fea000b800000 */
        /* <DEDUP_REMOVED lines=28> */
[----:B------:R-:W-:Y:S01]  /*4c40*/  FADD.FTZ R168, R168, -R13 ;  /* 0x8000000da8a87221 */ /* 0x000fe20000010000 */
[----:B-----5:R-:W-:Y:S01]  /*4c50*/  MOV R5, R2 ;  /* 0x0000000200057202 */ /* 0x020fe20000000f00 */
[----:B------:R-:W-:Y:S01]  /*4c60*/  FADD.FTZ R176, R176, -R11 ;  /* 0x8000000bb0b07221 */ /* 0x000fe20000010000 */
[----:B------:R-:W-:Y:S01]  /*4c70*/  MOV R13, R3 ;  /* 0x00000003000d7202 */ /* 0x000fe20000000f00 */
[----:B------:R-:W-:Y:S01]  /*4c80*/  FADD.FTZ R17, R35, -R210 ;  /* 0x800000d223117221 */ /* 0x000fe20000010000 */
[--C-:B------:R-:W-:Y:S01]  /*4c90*/  SHF.R.U64 R11, R2, 0x10, R3.reuse ;  /* 0x00000010020b7819 */ /* 0x100fe20000001203 */
[----:B------:R-:W-:Y:S01]  /*4ca0*/  FADD.FTZ R18, R37, -R18 ;  /* 0x8000001225127221 */ /* 0x000fe20000010000 */
[----:B------:R-:W-:Y:S01]  /*4cb0*/  SHF.L.U32 R5, R5, 0x10, RZ ;  /* 0x0000001005057819 */ /* 0x000fe200000006ff */
[----:B------:R-:W-:Y:S01]  /*4cc0*/  FADD.FTZ R16, R41, -R16 ;  /* 0x8000001029107221 */ /* 0x000fe20000010000 */
[----:B------:R-:W-:Y:S01]  /*4cd0*/  SHF.R.U32.HI R15, RZ, 0x10, R3 ;  /* 0x00000010ff0f7819 */ /* 0x000fe20000011603 */
[----:B------:R-:W-:Y:S01]  /*4ce0*/  FADD.FTZ R202, R39, -R202 ;  /* 0x800000ca27ca7221 */ /* 0x000fe20000010000 */
[----:B------:R-:W-:Y:S01]  /*4cf0*/  SHF.L.U32 R13, R13, 0x10, RZ ;  /* 0x000000100d0d7819 */ /* 0x000fe200000006ff */
[----:B------:R-:W-:Y:S01]  /*4d00*/  FFMA.FTZ R5, R128, R16, R5 ;  /* 0x0000001080057223 */ /* 0x000fe20000010005 */
[----:B------:R-:W-:Y:S01]  /*4d10*/  SHF.R.U64 R35, R20, 0x10, R21 ;  /* 0x0000001014237819 */ /* 0x000fe20000001215 */
[----:B------:R-:W-:Y:S01]  /*4d20*/  FADD.FTZ R174, R174, -R191 ;  /* 0x800000bfaeae7221 */ /* 0x000fe20000010000 */
[----:B------:R-:W-:Y:S01]  /*4d30*/  SHF.L.U32 R11, R11, 0x10, RZ ;  /* 0x000000100b0b7819 */ /* 0x000fe200000006ff */
[C---:B------:R-:W-:Y:S01]  /*4d40*/  FFMA.FTZ R13, R128.reuse, R18, R13 ;  /* 0x00000012800d7223 */ /* 0x040fe2000001000d */
[----:B------:R-:W-:Y:S01]  /*4d50*/  SHF.L.U32 R15, R15, 0x10, RZ ;  /* 0x000000100f0f7819 */ /* 0x000fe200000006ff */
[----:B------:R-:W-:Y:S01]  /*4d60*/  FMUL.FTZ R5, R5, R4 ;  /* 0x0000000405057220 */ /* 0x000fe20000410000 */
[----:B------:R-:W-:Y:S01]  /*4d70*/  SHF.L.U32 R35, R35, 0x10, RZ ;  /* 0x0000001023237819 */ /* 0x000fe200000006ff */
[C---:B------:R-:W-:Y:S01]  /*4d80*/  FFMA.FTZ R11, R128.reuse, R202, R11 ;  /* 0x000000ca800b7223 */ /* 0x040fe2000001000b */
[----:B------:R-:W-:Y:S01]  /*4d90*/  MOV R18, R21 ;  /* 0x0000001500127202 */ /* 0x000fe20000000f00 */
[C---:B------:R-:W-:Y:S01]  /*4da0*/  FFMA.FTZ R17, R128.reuse, R17, R15 ;  /* 0x0000001180117223 */ /* 0x040fe2000001000f */
[----:B------:R-:W-:Y:S01]  /*4db0*/  MOV R16, R20 ;  /* 0x0000001400107202 */ /* 0x000fe20000000f00 */
[----:B------:R-:W-:Y:S01]  /*4dc0*/  FFMA.FTZ R35, R128, R168, R35 ;  /* 0x000000a880237223 */ /* 0x000fe20000010023 */
[----:B------:R-:W-:Y:S01]  /*4dd0*/  SHF.L.U32 R15, R18, 0x10, RZ ;  /* 0x00000010120f7819 */ /* 0x000fe200000006ff */
[-C--:B------:R-:W-:Y:S01]  /*4de0*/  FMUL.FTZ R11, R11, R4.reuse ;  /* 0x000000040b0b7220 */ /* 0x080fe20000410000 */
[----:B------:R-:W-:Y:S01]  /*4df0*/  SHF.L.U32 R19, R16, 0x10, RZ ;  /* 0x0000001010137819 */ /* 0x000fe200000006ff */
[----:B------:R-:W-:Y:S01]  /*4e00*/  FMUL.FTZ R5, R5, UR14 ;  /* 0x0000000e05057c20 */ /* 0x000fe20008410000 */
[-C--:B------:R-:W-:Y:S01]  /*4e10*/  FMUL.FTZ R17, R17, R4.reuse ;  /* 0x0000000411117220 */ /* 0x080fe20000410000 */
[----:B------:R-:W-:Y:S01]  /*4e20*/  LOP3.LUT P0, RZ, R40, 0xff, RZ, 0xc0, !PT ;  /* 0x000000ff28ff7812 */ /* 0x000fe2000780c0ff */
[----:B------:R-:W-:Y:S01]  /*4e30*/  FMUL.FTZ R35, R35, R4 ;  /* 0x0000000423237220 */ /* 0x000fe20000410000 */
[----:B------:R-:W-:Y:S01]  /*4e40*/  FFMA.FTZ R37, R128, R174, R15 ;  /* 0x000000ae80257223 */ /* 0x000fe2000001000f */
[----:B------:R-:W-:Y:S01]  /*4e50*/  FMUL.FTZ R15, R13, R4 ;  /* 0x000000040d0f7220 */ /* 0x000fe20000410000 */
[----:B------:R-:W-:Y:S01]  /*4e60*/  FMUL.FTZ R13, R11, UR14 ;  /* 0x0000000e0b0d7c20 */ /* 0x000fe20008410000 */
[----:B------:R-:W-:Y:S01]  /*4e70*/  FMUL.FTZ R17, R17, UR14 ;  /* 0x0000000e11117c20 */ /* 0x000fe20008410000 */
[----:B------:R-:W-:Y:S01]  /*4e80*/  ISETP.GE.U32.AND P5, PT, R40, 0x1000000, PT ;  /* 0x010000002800780c */ /* 0x000fe20003fa6070 */
[----:B------:R-:W-:Y:S01]  /*4e90*/  FFMA.FTZ R19, R128, R176, R19 ;  /* 0x000000b080137223 */ /* 0x000fe20000010013 */
[----:B------:R-:W-:Y:S01]  /*4ea0*/  FSEL R11, R5, RZ, P0 ;  /* 0x000000ff050b7208 */ /* 0x000fe20000000000 */
[----:B------:R-:W-:Y:S01]  /*4eb0*/  FMUL.FTZ R35, R35, UR14 ;  /* 0x0000000e23237c20 */ /* 0x000fe20008410000 */
[----:B------:R-:W-:Y:S01]  /*4ec0*/  LOP3.LUT P0, RZ, R156, 0xff00, RZ, 0xc0, !PT ;  /* 0x0000ff009cff7812 */ /* 0x000fe2000780c0ff */
[-C--:B------:R-:W-:Y:S01]  /*4ed0*/  FMUL.FTZ R19, R19, R4.reuse ;  /* 0x0000000413137220 */ /* 0x080fe20000410000 */
[----:B------:R-:W-:Y:S01]  /*4ee0*/  FSEL R16, R17, RZ, P5 ;  /* 0x000000ff11107208 */ /* 0x000fe20002800000 */
[----:B------:R-:W-:Y:S01]  /*4ef0*/  FMUL.FTZ R37, R37, R4 ;  /* 0x0000000425257220 */ /* 0x000fe20000410000 */
[C---:B------:R-:W-:Y:S01]  /*4f00*/  LOP3.LUT P3, RZ, R40.reuse, 0xff00, RZ, 0xc0, !PT ;  /* 0x0000ff0028ff7812 */ /* 0x040fe2000786c0ff */
[----:B------:R-:W-:Y:S01]  /*4f10*/  FMUL.FTZ R15, R15, UR14 ;  /* 0x0000000e0f0f7c20 */ /* 0x000fe20008410000 */
[----:B------:R-:W-:Y:S01]  /*4f20*/  FSEL R17, R35, RZ, P0 ;  /* 0x000000ff23117208 */ /* 0x000fe20000000000 */
[----:B------:R-:W-:Y:S01]  /*4f30*/  FMUL.FTZ R19, R19, UR14 ;  /* 0x0000000e13137c20 */ /* 0x000fe20008410000 */
[----:B------:R-:W-:Y:S01]  /*4f40*/  SHF.R.U32.HI R35, RZ, 0x10, R21 ;  /* 0x00000010ff237819 */ /* 0x000fe20000011615 */
[----:B------:R-:W-:Y:S01]  /*4f50*/  FMUL.FTZ R37, R37, UR14 ;  /* 0x0000000e25257c20 */ /* 0x000fe20008410000 */
[----:B------:R-:W-:Y:S01]  /*4f60*/  LOP3.LUT P4, RZ, R40, 0xff0000, RZ, 0xc0, !PT ;  /* 0x00ff000028ff7812 */ /* 0x000fe2000788c0ff */
[----:B------:R-:W-:Y:S01]  /*4f70*/  FADD.FTZ R141, R138, -R141 ;  /* 0x8000008d8a8d7221 */ /* 0x000fe20000010000 */
[----:B------:R-:W-:Y:S01]  /*4f80*/  LOP3.LUT P6, RZ, R156, 0xff, RZ, 0xc0, !PT ;  /* 0x000000ff9cff7812 */ /* 0x000fe200078cc0ff */
[----:B------:R-:W-:Y:S01]  /*4f90*/  FADD.FTZ R162, R162, -R189 ;  /* 0x800000bda2a27221 */ /* 0x000fe20000010000 */
[----:B------:R-:W-:Y:S01]  /*4fa0*/  FSEL R5, R13, RZ, P3 ;  /* 0x000000ff0d057208 */ /* 0x000fe20001800000 */
[----:B------:R-:W-:Y:S01]  /*4fb0*/  FADD.FTZ R160, R160, -R155 ;  /* 0x8000009ba0a07221 */ /* 0x000fe20000010000 */
[----:B------:R-:W-:Y:S01]  /*4fc0*/  LOP3.LUT P3, RZ, R156, 0xff0000, RZ, 0xc0, !PT ;  /* 0x00ff00009cff7812 */ /* 0x000fe2000786c0ff */
[----:B------:R-:W-:Y:S01]  /*4fd0*/  FADD.FTZ R154, R154, -R187 ;  /* 0x800000bb9a9a7221 */ /* 0x000fe20000010000 */
[----:B------:R-:W-:Y:S01]  /*4fe0*/  SHF.L.U32 R35, R35, 0x10, RZ ;  /* 0x0000001023237819 */ /* 0x000fe200000006ff */
[----:B------:R-:W-:Y:S01]  /*4ff0*/  FADD.FTZ R134, R134, -R171 ;  /* 0x800000ab86867221 */ /* 0x000fe20000010000 */
[----:B------:R-:W-:Y:S01]  /*5000*/  MOV R18, R22 ;  /* 0x0000001600127202 */ /* 0x000fe20000000f00 */
[----:B------:R-:W-:Y:S01]  /*5010*/  FADD.FTZ R136, R136, -R7 ;  /* 0x8000000788887221 */ /* 0x000fe20000010000 */
[----:B------:R-:W-:Y:S01]  /*5020*/  FSEL R13, R15, RZ, P4 ;  /* 0x000000ff0f0d7208 */ /* 0x000fe20002000000 */
[----:B------:R-:W-:Y:S01]  /*5030*/  FFMA.FTZ R35, R128, R141, R35 ;  /* 0x0000008d80237223 */ /* 0x000fe20000010023 */
[----:B------:R-:W-:Y:S01]  /*5040*/  FSEL R15, R19, RZ, P6 ;  /* 0x000000ff130f7208 */ /* 0x000fe20003000000 */
[----:B------:R-:W-:Y:S01]  /*5050*/  FADD.FTZ R165, R152, -R179 ;  /* 0x800000b398a57221 */ /* 0x000fe20000010000 */
[----:B------:R-:W-:Y:S01]  /*5060*/  FSEL R19, R37, RZ, P3 ;  /* 0x000000ff25137208 */ /* 0x000fe20001800000 */
[----:B------:R-:W-:Y:S01]  /*5070*/  FMUL.FTZ R35, R35, R4 ;  /* 0x0000000423237220 */ /* 0x000fe20000410000 */
[----:B------:R-:W-:Y:S01]  /*5080*/  SHF.L.U32 R37, R18, 0x10, RZ ;  /* 0x0000001012257819 */ /* 0x000fe200000006ff */
[----:B------:R-:W-:Y:S01]  /*5090*/  FADD.FTZ R146, R146, -R9 ;  /* 0x8000000992927221 */ /* 0x000fe20000010000 */
[----:B------:R-:W-:Y:S01]  /*50a0*/  SHF.R.U64 R39, R22, 0x10, R23 ;  /* 0x0000001016277819 */ /* 0x000fe20000001217 */
[----:B------:R-:W-:Y:S01]  /*50b0*/  FMUL.FTZ R35, R35, UR14 ;  /* 0x0000000e23237c20 */ /* 0x000fe20008410000 */
[----:B------:R-:W-:Y:S01]  /*50c0*/  MOV R18, R23 ;  /* 0x0000001700127202 */ /* 0x000fe20000000f00 */
[----:B------:R-:W-:Y:S01]  /*50d0*/  FFMA.FTZ R37, R128, R162, R37 ;  /* 0x000000a280257223 */ /* 0x000fe20000010025 */
[----:B------:R-:W-:Y:S01]  /*50e0*/  SHF.R.U32.HI R141, RZ, 0x10, R23 ;  /* 0x00000010ff8d7819 */ /* 0x000fe20000011617 */
[----:B------:R-:W-:Y:S01]  /*50f0*/  FADD.FTZ R140, R140, -R183 ;  /* 0x800000b78c8c7221 */ /* 0x000fe20000010000 */
[----:B------:R-:W-:Y:S01]  /*5100*/  SHF.L.U32 R39, R39, 0x10, RZ ;  /* 0x0000001027277819 */ /* 0x000fe200000006ff */
[----:B------:R-:W-:Y:S01]  /*5110*/  FMUL.FTZ R37, R37, R4 ;  /* 0x0000000425257220 */ /* 0x000fe20000410000 */
[----:B------:R-:W-:Y:S01]  /*5120*/  SHF.L.U32 R41, R18, 0x10, RZ ;  /* 0x0000001012297819 */ /* 0x000fe200000006ff */
[----:B------:R-:W-:Y:S01]  /*5130*/  FADD.FTZ R148, R148, -R185 ;  /* 0x800000b994947221 */ /* 0x000fe20000010000 */
[----:B------:R-:W-:Y:S01]  /*5140*/  SHF.L.U32 R141, R141, 0x10, RZ ;  /* 0x000000108d8d7819 */ /* 0x000fe200000006ff */
[C---:B------:R-:W-:Y:S01]  /*5150*/  FFMA.FTZ R39, R128.reuse, R160, R39 ;  /* 0x000000a080277223 */ /* 0x040fe20000010027 */
[----:B------:R-:W-:Y:S01]  /*5160*/  SHF.R.U32.HI R7, RZ, 0x10, R25 ;  /* 0x00000010ff077819 */ /* 0x000fe20000011619 */
[----:B------:R-:W-:Y:S01]  /*5170*/  FFMA.FTZ R41, R128, R154, R41 ;  /* 0x0000009a80297223 */ /* 0x000fe20000010029 */
[----:B------:R-:W-:Y:S01]  /*5180*/  LOP3.LUT P5, RZ, R34, 0xff, RZ, 0xc0, !PT ;  /* 0x000000ff22ff7812 */ /* 0x000fe200078ac0ff */
[----:B------:R-:W-:Y:S01]  /*5190*/  FFMA.FTZ R141, R128, R134, R141 ;  /* 0x00000086808d7223 */ /* 0x000fe2000001008d */
[C---:B------:R-:W-:Y:S01]  /*51a0*/  LOP3.LUT P6, RZ, R34.reuse, 0xff00, RZ, 0xc0, !PT ;  /* 0x0000ff0022ff7812 */ /* 0x040fe200078cc0ff */
[-C--:B------:R-:W-:Y:S01]  /*51b0*/  FMUL.FTZ R39, R39, R4.reuse ;  /* 0x0000000427277220 */ /* 0x080fe20000410000 */
[C---:B------:R-:W-:Y:S01]  /*51c0*/  LOP3.LUT P0, RZ, R34.reuse, 0xff0000, RZ, 0xc0, !PT ;  /* 0x00ff000022ff7812 */ /* 0x040fe2000780c0ff */
[-C--:B------:R-:W-:Y:S01]  /*51d0*/  FMUL.FTZ R41, R41, R4.reuse ;  /* 0x0000000429297220 */ /* 0x080fe20000410000 */
[----:B------:R-:W-:Y:S01]  /*51e0*/  ISETP.GE.U32.AND P3, PT, R34, 0x1000000, PT ;  /* 0x010000002200780c */ /* 0x000fe20003f66070 */
[----:B------:R-:W-:Y:S01]  /*51f0*/  FMUL.FTZ R141, R141, R4 ;  /* 0x000000048d8d7220 */ /* 0x000fe20000410000 */
[----:B------:R-:W-:Y:S01]  /*5200*/  MOV R34, R24 ;  /* 0x0000001800227202 */ /* 0x000fe20000000f00 */
[----:B------:R-:W-:Y:S01]  /*5210*/  FMUL.FTZ R37, R37, UR14 ;  /* 0x0000000e25257c20 */ /* 0x000fe20008410000 */
[----:B------:R-:W-:Y:S01]  /*5220*/  ISETP.GE.U32.AND P4, PT, R156, 0x1000000, PT ;  /* 0x010000009c00780c */ /* 0x000fe20003f86070 */
[----:B------:R-:W-:Y:S01]  /*5230*/  FMUL.FTZ R39, R39, UR14 ;  /* 0x0000000e27277c20 */ /* 0x000fe20008410000 */
[----:B------:R-:W-:Y:S01]  /*5240*/  SHF.R.U64 R40, R24, 0x10, R25 ;  /* 0x0000001018287819 */ /* 0x000fe20000001219 */
[----:B------:R-:W-:Y:S01]  /*5250*/  FMUL.FTZ R41, R41, UR14 ;  /* 0x0000000e29297c20 */ /* 0x000fe20008410000 */
[----:B------:R-:W-:Y:S01]  /*5260*/  SHF.L.U32 R7, R7, 0x10, RZ ;  /* 0x0000001007077819 */ /* 0x000fe200000006ff */
[----:B------:R-:W-:Y:S01]  /*5270*/  FMUL.FTZ R141, R141, UR14 ;  /* 0x0000000e8d8d7c20 */ /* 0x000fe20008410000 */
[----:B------:R-:W-:Y:S01]  /*5280*/  SHF.L.U32 R155, R34, 0x10, RZ ;  /* 0x00000010229b7819 */ /* 0x000fe200000006ff */
[----:B------:R-:W-:Y:S01]  /*5290*/  FADD.FTZ R177, R142, -R177 ;  /* 0x800000b18eb17221 */ /* 0x000fe20000010000 */
[----:B------:R-:W-:Y:S01]  /*52a0*/  FSEL R34, R35, RZ, P4 ;  /* 0x000000ff23227208 */ /* 0x000fe20002000000 */
[C---:B------:R-:W-:Y:S01]  /*52b0*/  FFMA.FTZ R7, R128.reuse, R136, R7 ;  /* 0x0000008880077223 */ /* 0x040fe20000010007 */
[----:B------:R-:W-:Y:S01]  /*52c0*/  MOV R18, R25 ;  /* 0x0000001900127202 */ /* 0x000fe20000000f00 */
[----:B------:R-:W-:Y:S01]  /*52d0*/  FFMA.FTZ R155, R128, R140, R155 ;  /* 0x0000008c809b7223 */ /* 0x000fe2000001009b */
[----:B------:R-:W-:Y:S01]  /*52e0*/  SHF.L.U32 R35, R40, 0x10, RZ ;  /* 0x0000001028237819 */ /* 0x000fe200000006ff */
[----:B------:R-:W-:Y:S01]  /*52f0*/  FMUL.FTZ R7, R7, R4 ;  /* 0x0000000407077220 */ /* 0x000fe20000410000 */
[----:B------:R-:W-:Y:S01]  /*5300*/  SHF.L.U32 R167, R18, 0x10, RZ ;  /* 0x0000001012a77819 */ /* 0x000fe200000006ff */
[----:B------:R-:W-:Y:S01]  /*5310*/  FADD.FTZ R40, R163, -R0 ;  /* 0x80000000a3287221 */ /* 0x000fe20000010000 */
[----:B------:R-:W-:Y:S01]  /*5320*/  FSEL R18, R37, RZ, P5 ;  /* 0x000000ff25127208 */ /* 0x000fe20002800000 */
[C---:B------:R-:W-:Y:S01]  /*5330*/  FFMA.FTZ R165, R128.reuse, R165, R35 ;  /* 0x000000a580a57223 */ /* 0x040fe20000010023 */
[----:B------:R-:W-:Y:S01]  /*5340*/  MOV R9, R26 ;  /* 0x0000001a00097202 */ /* 0x000fe20000000f00 */
[----:B------:R-:W-:Y:S01]  /*5350*/  FMUL.FTZ R7, R7, UR14 ;  /* 0x0000000e07077c20 */ /* 0x000fe20008410000 */
[----:B------:R-:W-:Y:S01]  /*5360*/  FSEL R35, R39, RZ, P6 ;  /* 0x000000ff27237208 */ /* 0x000fe20003000000 */
[----:B------:R-:W-:Y:S01]  /*5370*/  FFMA.FTZ R167, R128, R148, R167 ;  /* 0x0000009480a77223 */ /* 0x000fe200000100a7 */
[----:B------:R-:W-:Y:S01]  /*5380*/  FSEL R41, R41, RZ, P0 ;  /* 0x000000ff29297208 */ /* 0x000fe20000000000 */
[----:B------:R-:W-:Y:S01]  /*5390*/  FADD.FTZ R180, R161, -R180 ;  /* 0x800000b4a1b47221 */ /* 0x000fe20000010000 */
[----:B------:R-:W-:Y:S01]  /*53a0*/  FSEL R37, R141, RZ, P3 ;  /* 0x000000ff8d257208 */ /* 0x000fe20001800000 */
[-C--:B------:R-:W-:Y:S01]  /*53b0*/  FMUL.FTZ R155, R155, R4.reuse ;  /* 0x000000049b9b7220 */ /* 0x080fe20000410000 */
[--C-:B------:R-:W-:Y:S01]  /*53c0*/  SHF.R.U64 R39, R26, 0x10, R27.reuse ;  /* 0x000000101a277819 */ /* 0x100fe2000000121b */
[-C--:B------:R-:W-:Y:S01]  /*53d0*/  FMUL.FTZ R165, R165, R4.reuse ;  /* 0x00000004a5a57220 */ /* 0x080fe20000410000 */
[----:B------:R-:W-:Y:S01]  /*53e0*/  MOV R0, R27 ;  /* 0x0000001b00007202 */ /* 0x000fe20000000f00 */
[----:B------:R-:W-:Y:S01]  /*53f0*/  FMUL.FTZ R167, R167, R4 ;  /* 0x00000004a7a77220 */ /* 0x000fe20000410000 */
[----:B------:R-:W-:Y:S01]  /*5400*/  SHF.R.U32.HI R141, RZ, 0x10, R27 ;  /* 0x00000010ff8d7819 */ /* 0x000fe2000001161b */
[----:B------:R-:W-:Y:S01]  /*5410*/  FMUL.FTZ R155, R155, UR14 ;  /* 0x0000000e9b9b7c20 */ /* 0x000fe20008410000 */
[C---:B------:R-:W-:Y:S01]  /*5420*/  LOP3.LUT P4, RZ, R36.reuse, 0xff, RZ, 0xc0, !PT ;  /* 0x000000ff24ff7812 */ /* 0x040fe2000788c0ff */
[----:B------:R-:W-:Y:S01]  /*5430*/  FMUL.FTZ R165, R165, UR14 ;  /* 0x0000000ea5a57c20 */ /* 0x000fe20008410000 */
[C---:B------:R-:W-:Y:S01]  /*5440*/  LOP3.LUT P5, RZ, R36.reuse, 0xff00, RZ, 0xc0, !PT ;  /* 0x0000ff0024ff7812 */ /* 0x040fe200078ac0ff */
[----:B------:R-:W-:Y:S01]  /*5450*/  FMUL.FTZ R167, R167, UR14 ;  /* 0x0000000ea7a77c20 */ /* 0x000fe20008410000 */
[C---:B------:R-:W-:Y:S01]  /*5460*/  LOP3.LUT P6, RZ, R36.reuse, 0xff0000, RZ, 0xc0, !PT ;  /* 0x00ff000024ff7812 */ /* 0x040fe200078cc0ff */
[----:B------:R-:W-:Y:S01]  /*5470*/  FADD.FTZ R159, R159, -R8 ;  /* 0x800000089f9f7221 */ /* 0x000fe20000010000 */
[----:B------:R-:W-:Y:S01]  /*5480*/  ISETP.GE.U32.AND P0, PT, R36, 0x1000000, PT ;  /* 0x010000002400780c */ /* 0x000fe20003f06070 */
[----:B------:R-:W-:Y:S01]  /*5490*/  FADD.FTZ R10, R149, -R10 ;  /* 0x8000000a950a7221 */ /* 0x000fe20000010000 */
[----:B------:R-:W-:Y:S01]  /*54a0*/  SHF.L.U32 R9, R9, 0x10, RZ ;  /* 0x0000001009097819 */ /* 0x000fe200000006ff */
[----:B------:R0:W-:Y:S01]  /*54b0*/  F2F.BF16.F32 R36, R41 ;  /* 0x0000002900247304 */ /* 0x0001e20000202000 */
[----:B------:R-:W-:Y:S01]  /*54c0*/  SHF.L.U32 R39, R39, 0x10, RZ ;  /* 0x0000001027277819 */ /* 0x000fe200000006ff */
[----:B------:R-:W-:Y:S01]  /*54d0*/  FADD.FTZ R149, R143, -R178 ;  /* 0x800000b28f957221 */ /* 0x000fe20000010000 */
[----:B------:R-:W-:Y:S01]  /*54e0*/  SHF.L.U32 R141, R141, 0x10, RZ ;  /* 0x000000108d8d7819 */ /* 0x000fe200000006ff */
[C---:B------:R-:W-:Y:S01]  /*54f0*/  FFMA.FTZ R9, R128.reuse, R177, R9 ;  /* 0x000000b180097223 */ /* 0x040fe20000010009 */
[----:B------:R-:W-:Y:S01]  /*5500*/  FSEL R7, R7, RZ, P0 ;  /* 0x000000ff07077208 */ /* 0x000fe20000000000 */
[----:B------:R-:W-:Y:S01]  /*5510*/  FFMA.FTZ R39, R128, R146, R39 ;  /* 0x0000009280277223 */ /* 0x000fe20000010027 */
[----:B------:R-:W-:Y:S01]  /*5520*/  LOP3.LUT P3, RZ, R32, 0xff, RZ, 0xc0, !PT ;  /* 0x000000ff20ff7812 */ /* 0x000fe2000786c0ff */
[----:B------:R-:W-:Y:S01]  /*5530*/  FFMA.FTZ R141, R128, R180, R141 ;  /* 0x000000b4808d7223 */ /* 0x000fe2000001008d */
[----:B0-----:R-:W-:Y:S01]  /*5540*/  SHF.L.U32 R41, R0, 0x10, RZ ;  /* 0x0000001000297819 */ /* 0x001fe200000006ff */
[-C--:B------:R-:W-:Y:S01]  /*5550*/  FMUL.FTZ R9, R9, R4.reuse ;  /* 0x0000000409097220 */ /* 0x080fe20000410000 */
[-C--:B------:R-:W-:Y:S01]  /*5560*/  FMUL.FTZ R39, R39, R4.reuse ;  /* 0x0000000427277220 */ /* 0x080fe20000410000 */
[----:B------:R-:W-:Y:S01]  /*5570*/  FMUL.FTZ R141, R141, R4 ;  /* 0x000000048d8d7220 */ /* 0x000fe20000410000 */
[----:B------:R-:W-:Y:S01]  /*5580*/  FSEL R155, R155, RZ, P4 ;  /* 0x000000ff9b9b7208 */ /* 0x000fe20002000000 */
[----:B------:R-:W-:Y:S01]  /*5590*/  FFMA.FTZ R41, R128, R40, R41 ;  /* 0x0000002880297223 */ /* 0x000fe20000010029 */
[----:B------:R-:W-:Y:S01]  /*55a0*/  FMUL.FTZ R9, R9, UR14 ;  /* 0x0000000e09097c20 */ /* 0x000fe20008410000 */
[----:B------:R0:W-:Y:S01]  /*55b0*/  F2F.BF16.F32 R40, R7 ;  /* 0x0000000700287304 */ /* 0x0001e20000202000 */
[----:B------:R-:W-:Y:S01]  /*55c0*/  FSEL R165, R165, RZ, P5 ;  /* 0x000000ffa5a57208 */ /* 0x000fe20002800000 */
[----:B------:R-:W-:Y:S01]  /*55d0*/  FMUL.FTZ R41, R41, R4 ;  /* 0x0000000429297220 */ /* 0x000fe20000410000 */
[----:B------:R-:W-:Y:S01]  /*55e0*/  FSEL R167, R167, RZ, P6 ;  /* 0x000000ffa7a77208 */ /* 0x000fe20003000000 */
[----:B------:R-:W-:Y:S01]  /*55f0*/  FMUL.FTZ R39, R39, UR14 ;  /* 0x0000000e27277c20 */ /* 0x000fe20008410000 */
[----:B------:R-:W-:Y:S01]  /*5600*/  FMUL.FTZ R141, R141, UR14 ;  /* 0x0000000e8d8d7c20 */ /* 0x000fe20008410000 */
[----:B------:R-:W-:Y:S01]  /*5610*/  FMUL.FTZ R41, R41, UR14 ;  /* 0x0000000e29297c20 */ /* 0x000fe20008410000 */
[C---:B------:R-:W-:Y:S01]  /*5620*/  LOP3.LUT P4, RZ, R32.reuse, 0xff00, RZ, 0xc0, !PT ;  /* 0x0000ff0020ff7812 */ /* 0x040fe2000788c0ff */
[----:B------:R-:W-:Y:S01]  /*5630*/  FADD.FTZ R132, R151, -R12 ;  /* 0x8000000c97847221 */ /* 0x000fe20000010000 */
[----:B0-----:R-:W-:Y:S01]  /*5640*/  MOV R7, R28 ;  /* 0x0000001c00077202 */ /* 0x001fe20000000f00 */
[----:B------:R-:W-:Y:S01]  /*5650*/  FADD.FTZ R6, R147, -R6 ;  /* 0x8000000693067221 */ /* 0x000fe20000010000 */
[C---:B------:R-:W-:Y:S01]  /*5660*/  LOP3.LUT P5, RZ, R32.reuse, 0xff0000, RZ, 0xc0, !PT ;  /* 0x00ff000020ff7812 */ /* 0x040fe200078ac0ff */
[----:B------:R-:W-:Y:S01]  /*5670*/  FADD.FTZ R14, R153, -R14 ;  /* 0x8000000e990e7221 */ /* 0x000fe20000010000 */
[----:B------:R-:W-:Y:S01]  /*5680*/  SHF.L.U32 R7, R7, 0x10, RZ ;  /* 0x0000001007077819 */ /* 0x000fe200000006ff */
[----:B------:R-:W-:Y:S01]  /*5690*/  FADD.FTZ R186, R145, -R186 ;  /* 0x800000ba91ba7221 */ /* 0x000fe20000010000 */
[----:B------:R-:W-:Y:S01]  /*56a0*/  ISETP.GE.U32.AND P6, PT, R32, 0x1000000, PT ;  /* 0x010000002000780c */ /* 0x000fe20003fc6070 */
[----:B------:R-:W-:Y:S01]  /*56b0*/  F2F.BF16.F32 R5, R5 ;  /* 0x0000000500057304 */ /* 0x000fe20000202000 */
[----:B------:R-:W-:Y:S01]  /*56c0*/  FSEL R9, R9, RZ, P3 ;  /* 0x000000ff09097208 */ /* 0x000fe20001800000 */
[----:B------:R-:W-:Y:S01]  /*56d0*/  FFMA.FTZ R7, R128, R159, R7 ;  /* 0x0000009f80077223 */ /* 0x000fe20000010007 */
[----:B------:R-:W-:Y:S01]  /*56e0*/  MOV R8, R29 ;  /* 0x0000001d00087202 */ /* 0x000fe20000000f00 */
[----:B------:R-:W-:Y:S01]  /*56f0*/  FADD.FTZ R184, R157, -R184 ;  /* 0x800000b89db87221 */ /* 0x000fe20000010000 */
[----:B------:R-:W-:Y:S01]  /*5700*/  FSEL R39, R39, RZ, P4 ;  /* 0x000000ff27277208 */ /* 0x000fe20002000000 */
[----:B------:R-:W-:Y:S01]  /*5710*/  FMUL.FTZ R7, R7, R4 ;  /* 0x0000000407077220 */ /* 0x000fe20000410000 */
[----:B------:R-:W-:Y:S01]  /*5720*/  FSEL R41, R41, RZ, P5 ;  /* 0x000000ff29297208 */ /* 0x000fe20002800000 */
[----:B------:R-:W-:Y:S01]  /*5730*/  F2F.BF16.F32 R13, R13 ;  /* 0x0000000d000d7304 */ /* 0x000fe20000202000 */
[----:B------:R-:W-:Y:S01]  /*5740*/  FSEL R141, R141, RZ, P6 ;  /* 0x000000ff8d8d7208 */ /* 0x000fe20003000000 */
[----:B------:R-:W-:Y:S01]  /*5750*/  FMUL.FTZ R7, R7, UR14 ;  /* 0x0000000e07077c20 */ /* 0x000fe20008410000 */
[----:B------:R-:W-:-:S02]  /*5760*/  LOP3.LUT P0, RZ, R33, 0xff, RZ, 0xc0, !PT ;  /* 0x000000ff21ff7812 */ /* 0x000fc4000780c0ff */
[C---:B------:R-:W-:Y:S02]  /*5770*/  LOP3.LUT P3, RZ, R33.reuse, 0xff00, RZ, 0xc0, !PT ;  /* 0x0000ff0021ff7812 */ /* 0x040fe4000786c0ff */
[C---:B------:R-:W-:Y:S01]  /*5780*/  LOP3.LUT P4, RZ, R33.reuse, 0xff0000, RZ, 0xc0, !PT ;  /* 0x00ff000021ff7812 */ /* 0x040fe2000788c0ff */
[----:B------:R-:W-:Y:S01]  /*5790*/  F2F.BF16.F32 R41, R41 ;  /* 0x0000002900297304 */ /* 0x000fe20000202000 */
[----:B------:R-:W-:Y:S02]  /*57a0*/  ISETP.GE.U32.AND P5, PT, R33, 0x1000000, PT ;  /* 0x010000002100780c */ /* 0x000fe40003fa6070 */
[----:B------:R-:W-:Y:S02]  /*57b0*/  SHF.R.U32.HI R143, RZ, 0x10, R29 ;  /* 0x00000010ff8f7819 */ /* 0x000fe4000001161d */
[----:B------:R-:W-:Y:S02]  /*57c0*/  SHF.R.U32.HI R12, RZ, 0x10, R31 ;  /* 0x00000010ff0c7819 */ /* 0x000fe4000001161f */
[----:B------:R-:W-:Y:S01]  /*57d0*/  SHF.L.U32 R143, R143, 0x10, RZ ;  /* 0x000000108f8f7819 */ /* 0x000fe200000006ff */
[----:B------:R0:W-:Y:S01]  /*57e0*/  F2F.BF16.F32 R33, R9 ;  /* 0x0000000900217304 */ /* 0x0001e20000202000 */
[----:B------:R-:W-:-:S02]  /*57f0*/  FSEL R7, R7, RZ, P0 ;  /* 0x000000ff07077208 */ /* 0x000fc40000000000 */
[----:B------:R-:W-:Y:S01]  /*5800*/  LOP3.LUT P0, RZ, R38, 0xff0000, RZ, 0xc0, !PT ;  /* 0x00ff000026ff7812 */ /* 0x000fe2000780c0ff */
[----:B------:R-:W-:-:S04]  /*5810*/  FFMA.FTZ R149, R128, R149, R143 ;  /* 0x0000009580957223 */ /* 0x000fc8000001008f */
[----:B------:R-:W-:Y:S01]  /*5820*/  FMUL.FTZ R149, R149, R4 ;  /* 0x0000000495957220 */ /* 0x000fe20000410000 */
[----:B0-----:R-:W-:Y:S01]  /*5830*/  SHF.L.U32 R9, R8, 0x10, RZ ;  /* 0x0000001008097819 */ /* 0x001fe200000006ff */
[----:B------:R-:W-:Y:S02]  /*5840*/  F2F.BF16.F32 R143, R7 ;  /* 0x00000007008f7304 */ /* 0x000fe40000202000 */
[----:B------:R-:W-:Y:S02]  /*5850*/  FMUL.FTZ R149, R149, UR14 ;  /* 0x0000000e95957c20 */ /* 0x000fe40008410000 */
[----:B------:R-:W-:Y:S01]  /*5860*/  FFMA.FTZ R9, R128, R10, R9 ;  /* 0x0000000a80097223 */ /* 0x000fe20000010009 */
[----:B------:R-:W-:Y:S02]  /*5870*/  MOV R10, R31 ;  /* 0x0000001f000a7202 */ /* 0x000fe40000000f00 */
[----:B------:R-:W-:Y:S01]  /*5880*/  FSEL R149, R149, RZ, P5 ;  /* 0x000000ff95957208 */ /* 0x000fe20002800000 */
[----:B------:R0:W1:Y:S01]  /*5890*/  F2F.BF16.F32 R8, R141 ;  /* 0x0000008d00087304 */ /* 0x0000620000202000 */
[----:B------:R-:W-:Y:S01]  /*58a0*/  SHF.L.U32 R151, R10, 0x10, RZ ;  /* 0x000000100a977819 */ /* 0x000fe200000006ff */
[----:B------:R-:W-:-:S04]  /*58b0*/  FMUL.FTZ R9, R9, R4 ;  /* 0x0000000409097220 */ /* 0x000fc80000410000 */
[----:B------:R-:W-:Y:S01]  /*58c0*/  FMUL.FTZ R9, R9, UR14 ;  /* 0x0000000e09097c20 */ /* 0x000fe20008410000 */
[----:B------:R-:W-:Y:S01]  /*58d0*/  FFMA.FTZ R151, R128, R14, R151 ;  /* 0x0000000e80977223 */ /* 0x000fe20000010097 */
[----:B------:R-:W-:Y:S01]  /*58e0*/  SHF.R.U64 R14, R28, 0x10, R29 ;  /* 0x000000101c0e7819 */ /* 0x000fe2000000121d */
[----:B------:R-:W2:Y:S01]  /*58f0*/  F2F.BF16.F32 R16, R16 ;  /* 0x0000001000107304 */ /* 0x000ea20000202000 */
[----:B0-----:R-:W-:Y:S01]  /*5900*/  SHF.L.U32 R141, R12, 0x10, RZ ;  /* 0x000000100c8d7819 */ /* 0x001fe200000006ff */
[----:B------:R-:W-:Y:S01]  /*5910*/  FMUL.FTZ R151, R151, R4 ;  /* 0x0000000497977220 */ /* 0x000fe20000410000 */
[----:B------:R-:W-:Y:S02]  /*5920*/  SHF.R.U64 R12, R30, 0x10, R31 ;  /* 0x000000101e0c7819 */ /* 0x000fe4000000121f */
[----:B------:R-:W-:Y:S01]  /*5930*/  FSEL R10, R9, RZ, P4 ;  /* 0x000000ff090a7208 */ /* 0x000fe20002000000 */
[----:B------:R-:W-:Y:S01]  /*5940*/  FFMA.FTZ R141, R128, R6, R141 ;  /* 0x00000006808d7223 */ /* 0x000fe2000001008d */
[----:B------:R-:W-:Y:S01]  /*5950*/  MOV R6, R30 ;  /* 0x0000001e00067202 */ /* 0x000fe20000000f00 */
[----:B------:R-:W-:Y:S01]  /*5960*/  F2F.BF16.F32 R19, R19 ;  /* 0x0000001300137304 */ /* 0x000fe20000202000 */
[----:B------:R-:W-:Y:S01]  /*5970*/  SHF.L.U32 R9, R14, 0x10, RZ ;  /* 0x000000100e097819 */ /* 0x000fe200000006ff */
[----:B------:R-:W-:Y:S01]  /*5980*/  FMUL.FTZ R141, R141, R4 ;  /* 0x000000048d8d7220 */ /* 0x000fe20000410000 */
[----:B------:R-:W-:Y:S01]  /*5990*/  SHF.L.U32 R7, R6, 0x10, RZ ;  /* 0x0000001006077819 */ /* 0x000fe200000006ff */
[----:B------:R-:W-:Y:S01]  /*59a0*/  FMUL.FTZ R151, R151, UR14 ;  /* 0x0000000e97977c20 */ /* 0x000fe20008410000 */
[----:B------:R-:W-:Y:S01]  /*59b0*/  ISETP.GE.U32.AND P4, PT, R38, 0x1000000, PT ;  /* 0x010000002600780c */ /* 0x000fe20003f86070 */
[----:B------:R-:W-:Y:S01]  /*59c0*/  FMUL.FTZ R6, R141, UR14 ;  /* 0x0000000e8d067c20 */ /* 0x000fe20008410000 */
[----:B------:R-:W-:Y:S01]  /*59d0*/  SHF.L.U32 R141, R12, 0x10, RZ ;  /* 0x000000100c8d7819 */ /* 0x000fe200000006ff */
[----:B------:R-:W0:Y:S01]  /*59e0*/  F2F.BF16.F32 R34, R34 ;  /* 0x0000002200227304 */ /* 0x000e220000202000 */
[C---:B------:R-:W-:Y:S01]  /*59f0*/  FFMA.FTZ R7, R128.reuse, R132, R7 ;  /* 0x0000008480077223 */ /* 0x040fe20000010007 */
[----:B------:R-:W-:Y:S01]  /*5a00*/  FFMA.FTZ R9, R128, R184, R9 ;  /* 0x000000b880097223 */ /* 0x000fe20000010009 */
[----:B------:R-:W-:Y:S01]  /*5a10*/  FSEL R6, R6, RZ, P4 ;  /* 0x000000ff06067208 */ /* 0x000fe20002000000 */
[----:B------:R-:W-:Y:S01]  /*5a20*/  FFMA.FTZ R141, R128, R186, R141 ;  /* 0x000000ba808d7223 */ /* 0x000fe2000001008d */
[-C--:B------:R-:W-:Y:S01]  /*5a30*/  FMUL.FTZ R7, R7, R4.reuse ;  /* 0x0000000407077220 */ /* 0x080fe20000410000 */
[----:B------:R-:W-:Y:S01]  /*5a40*/  FSEL R151, R151, RZ, P0 ;  /* 0x000000ff97977208 */ /* 0x000fe20000000000 */
[-C--:B------:R-:W-:Y:S01]  /*5a50*/  FMUL.FTZ R9, R9, R4.reuse ;  /* 0x0000000409097220 */ /* 0x080fe20000410000 */
[----:B------:R-:W-:Y:S01]  /*5a60*/  FMUL.FTZ R141, R141, R4 ;  /* 0x000000048d8d7220 */ /* 0x000fe20000410000 */
[----:B------:R-:W-:Y:S01]  /*5a70*/  F2F.BF16.F32 R11, R11 ;  /* 0x0000000b000b7304 */ /* 0x000fe20000202000 */
[C---:B------:R-:W-:Y:S01]  /*5a80*/  LOP3.LUT P4, RZ, R38.reuse, 0xff00, RZ, 0xc0, !PT ;  /* 0x0000ff0026ff7812 */ /* 0x040fe2000788c0ff */
[----:B------:R-:W-:Y:S01]  /*5a90*/  FMUL.FTZ R9, R9, UR14 ;  /* 0x0000000e09097c20 */ /* 0x000fe20008410000 */
[----:B------:R-:W-:Y:S01]  /*5aa0*/  FMUL.FTZ R141, R141, UR14 ;  /* 0x0000000e8d8d7c20 */ /* 0x000fe20008410000 */
[----:B-1----:R-:W-:Y:S01]  /*5ab0*/  PRMT R41, R41, 0x5410, R8 ;  /* 0x0000541029297816 */ /* 0x002fe20000000008 */
[----:B------:R-:W-:Y:S01]  /*5ac0*/  FMUL.FTZ R8, R7, UR14 ;  /* 0x0000000e07087c20 */ /* 0x000fe20008410000 */
[----:B------:R-:W-:-:S02]  /*5ad0*/  LOP3.LUT P0, RZ, R38, 0xff, RZ, 0xc0, !PT ;  /* 0x000000ff26ff7812 */ /* 0x000fc4000780c0ff */
[----:B------:R-:W-:Y:S01]  /*5ae0*/  F2F.BF16.F32 R10, R10 ;  /* 0x0000000a000a7304 */ /* 0x000fe20000202000 */
[----:B------:R-:W-:Y:S02]  /*5af0*/  FSEL R141, R141, RZ, P4 ;  /* 0x000000ff8d8d7208 */ /* 0x000fe40002000000 */
[----:B--2---:R-:W-:Y:S02]  /*5b00*/  PRMT R145, R13, 0x5410, R16 ;  /* 0x000054100d917816 */ /* 0x004fe40000000010 */
[----:B0-----:R-:W-:Y:S02]  /*5b10*/  PRMT R13, R19, 0x5410, R34 ;  /* 0x00005410130d7816 */ /* 0x001fe40000000022 */
[----:B------:R-:W-:Y:S01]  /*5b20*/  FSEL R9, R9, RZ, P3 ;  /* 0x000000ff09097208 */ /* 0x000fe20001800000 */
[----:B------:R-:W0:Y:S01]  /*5b30*/  F2F.BF16.F32 R149, R149 ;  /* 0x0000009500957304 */ /* 0x000e220000202000 */
[----:B------:R-:W-:-:S07]  /*5b40*/  FSEL R34, R8, RZ, P0 ;  /* 0x000000ff08227208 */ /* 0x000fce0000000000 */
[----:B------:R-:W1:Y:S01]  /*5b50*/  F2F.BF16.F32 R35, R35 ;  /* 0x0000002300237304 */ /* 0x000e620000202000 */
[----:B0-----:R-:W-:-:S07]  /*5b60*/  PRMT R149, R10, 0x5410, R149 ;  /* 0x000054100a957816 */ /* 0x001fce0000000095 */
[----:B------:R-:W-:Y:S08]  /*5b70*/  F2F.BF16.F32 R17, R17 ;  /* 0x0000001100117304 */ /* 0x000ff00000202000 */
[----:B------:R0:W-:Y:S08]  /*5b80*/  F2F.BF16.F32 R12, R6 ;  /* 0x00000006000c7304 */ /* 0x0001f00000202000 */
[----:B------:R-:W-:Y:S01]  /*5b90*/  F2F.BF16.F32 R15, R15 ;  /* 0x0000000f000f7304 */ /* 0x000fe20000202000 */
[----:B0-----:R-:W-:-:S02]  /*5ba0*/  IMAD.WIDE.U32 R6, R5, 0x10000, RZ ;  /* 0x0001000005067825 */ /* 0x001fc400078e00ff */
[----:B------:R-:W0:Y:S01]  /*5bb0*/  LDC.64 R4, c[0x0][0x468] ;  /* 0x00011a00ff047b82 */ /* 0x000e220000000a00 */
[----:B------:R-:W-:Y:S01]  /*5bc0*/  LOP3.LUT R6, R6, R11, RZ, 0xfc, !PT ;  /* 0x0000000b06067212 */ /* 0x000fe200078efcff */
[----:B-1----:R-:W-:-:S03]  /*5bd0*/  IMAD.WIDE.U32 R10, R35, 0x10000, RZ ;  /* 0x00010000230a7825 */ /* 0x002fc600078e00ff */
[----:B------:R-:W1:Y:S01]  /*5be0*/  F2F.BF16.F32 R151, R151 ;  /* 0x0000009700977304 */ /* 0x000e620000202000 */
[----:B------:R-:W-:-:S07]  /*5bf0*/  LOP3.LUT R7, R145, R7, RZ, 0xfc, !PT ;  /* 0x0000000791077212 */ /* 0x000fce00078efcff */
[----:B------:R-:W2:Y:S01]  /*5c00*/  F2F.BF16.F32 R18, R18 ;  /* 0x0000001200127304 */ /* 0x000ea20000202000 */
[----:B-1----:R-:W-:-:S07]  /*5c10*/  PRMT R151, R151, 0x5410, R12 ;  /* 0x0000541097977816 */ /* 0x002fce000000000c */
[----:B------:R-:W-:Y:S01]  /*5c20*/  F2F.BF16.F32 R0, R165 ;  /* 0x000000a500007304 */ /* 0x000fe20000202000 */
[----:B--2---:R-:W-:-:S07]  /*5c30*/  LOP3.LUT R10, R10, R18, RZ, 0xfc, !PT ;  /* 0x000000120a0a7212 */ /* 0x004fce00078efcff */
[----:B------:R-:W-:Y:S08]  /*5c40*/  F2F.BF16.F32 R39, R39 ;  /* 0x0000002700277304 */ /* 0x000ff00000202000 */
[----:B------:R-:W1:Y:S08]  /*5c50*/  F2F.BF16.F32 R19, R141 ;  /* 0x0000008d00137304 */ /* 0x000e700000202000 */
[----:B------:R-:W2:Y:S01]  /*5c60*/  F2F.BF16.F32 R37, R37 ;  /* 0x0000002500257304 */ /* 0x000ea20000202000 */
[----:B-1----:R-:W-:-:S07]  /*5c70*/  IMAD.WIDE.U32 R18, R19, 0x10000, RZ ;  /* 0x0001000013127825 */ /* 0x002fce00078e00ff */
[----:B------:R-:W-:Y:S01]  /*5c80*/  F2F.BF16.F32 R32, R155 ;  /* 0x0000009b00207304 */ /* 0x000fe20000202000 */
[----:B------:R-:W-:Y:S02]  /*5c90*/  LOP3.LUT R19, R151, R19, RZ, 0xfc, !PT ;  /* 0x0000001397137212 */ /* 0x000fe400078efcff */
[----:B--2---:R-:W-:-:S05]  /*5ca0*/  PRMT R37, R36, 0x5410, R37 ;  /* 0x0000541024257816 */ /* 0x004fca0000000025 */
[----:B------:R-:W1:Y:S01]  /*5cb0*/  F2F.BF16.F32 R167, R167 ;  /* 0x000000a700a77304 */ /* 0x000e620000202000 */
[----:B------:R-:W-:Y:S01]  /*5cc0*/  LOP3.LUT R11, R37, R11, RZ, 0xfc, !PT ;  /* 0x0000000b250b7212 */ /* 0x000fe200078efcff */
[----:B0-----:R-:W-:-:S06]  /*5cd0*/  IMAD.WIDE.U32 R36, R139, 0x8, R4 ;  /* 0x000000088b247825 */ /* 0x001fcc00078e0004 */
[----:B------:R0:W2:Y:S01]  /*5ce0*/  F2F.BF16.F32 R16, R9 ;  /* 0x0000000900107304 */ /* 0x0000a20000202000 */
[----:B-1----:R-:W-:-:S07]  /*5cf0*/  PRMT R167, R167, 0x5410, R40 ;  /* 0x00005410a7a77816 */ /* 0x002fce0000000028 */
[----:B------:R-:W1:Y:S01]  /*5d00*/  F2F.BF16.F32 R35, R34 ;  /* 0x0000002200237304 */ /* 0x000e620000202000 */
[----:B0-----:R-:W-:-:S05]  /*5d10*/  IMAD.WIDE.U32 R8, R17, 0x10000, RZ ;  /* 0x0001000011087825 */ /* 0x001fca00078e00ff */
[----:B------:R-:W-:Y:S01]  /*5d20*/  LOP3.LUT R9, R13, R9, RZ, 0xfc, !PT ;  /* 0x000000090d097212 */ /* 0x000fe200078efcff */
[----:B------:R-:W-:Y:S01]  /*5d30*/  IMAD.WIDE.U32 R12, R0, 0x10000, RZ ;  /* 0x00010000000c7825 */ /* 0x000fe200078e00ff */
[----:B------:R-:W-:-:S03]  /*5d40*/  LOP3.LUT R8, R8, R15, RZ, 0xfc, !PT ;  /* 0x0000000f08087212 */ /* 0x000fc600078efcff */
[----:B------:R-:W-:Y:S01]  /*5d50*/  IMAD.WIDE.U32 R14, R39, 0x10000, RZ ;  /* 0x00010000270e7825 */ /* 0x000fe200078e00ff */
[----:B------:R-:W-:Y:S02]  /*5d60*/  LOP3.LUT R12, R12, R32, RZ, 0xfc, !PT ;  /* 0x000000200c0c7212 */ /* 0x000fe400078efcff */
[----:B------:R-:W-:Y:S01]  /*5d70*/  LOP3.LUT R13, R167, R13, RZ, 0xfc, !PT ;  /* 0x0000000da70d7212 */ /* 0x000fe200078efcff */
[----:B--2---:R-:W-:Y:S01]  /*5d80*/  IMAD.WIDE.U32 R16, R16, 0x10000, RZ ;  /* 0x0001000010107825 */ /* 0x004fe200078e00ff */
[----:B------:R-:W-:Y:S02]  /*5d90*/  LOP3.LUT R14, R14, R33, RZ, 0xfc, !PT ;  /* 0x000000210e0e7212 */ /* 0x000fe400078efcff */
[----:B-1----:R-:W-:Y:S01]  /*5da0*/  LOP3.LUT R18, R18, R35, RZ, 0xfc, !PT ;  /* 0x0000002312127212 */ /* 0x002fe200078efcff */
[--C-:B------:R-:W-:Y:S01]  /*5db0*/  IMAD.WIDE.U32 R32, R129, 0x8, R4.reuse ;  /* 0x0000000881207825 */ /* 0x100fe200078e0004 */
[----:B------:R-:W-:Y:S02]  /*5dc0*/  LOP3.LUT R15, R41, R15, RZ, 0xfc, !PT ;  /* 0x0000000f290f7212 */ /* 0x000fe400078efcff */
[----:B------:R-:W-:Y:S01]  /*5dd0*/  LOP3.LUT R17, R149, R17, RZ, 0xfc, !PT ;  /* 0x0000001195117212 */ /* 0x000fe200078efcff */
[--C-:B------:R-:W-:Y:S01]  /*5de0*/  IMAD.WIDE.U32 R34, R127, 0x8, R4.reuse ;  /* 0x000000087f227825 */ /* 0x100fe200078e0004 */
[----:B------:R-:W-:Y:S01]  /*5df0*/  LOP3.LUT R16, R16, R143, RZ, 0xfc, !PT ;  /* 0x0000008f10107212 */ /* 0x000fe200078efcff */
        /* <DEDUP_REMOVED lines=12> */
.L_x_737:
[----:B-----5:R-:W-:Y:S01]  /*5ec0*/  MOV R7, R2 ;  /* 0x0000000200077202 */ /* 0x020fe20000000f00 */
[-CC-:B------:R-:W-:Y:S01]  /*5ed0*/  FFMA.FTZ R0, R0, R6.reuse, R5.reuse ;  /* 0x0000000600007223 */ /* 0x180fe20000010005 */
[----:B------:R-:W-:Y:S01]  /*5ee0*/  MOV R8, R3 ;  /* 0x0000000300087202 */ /* 0x000fe20000000f00 */
[-CC-:B------:R-:W-:Y:S01]  /*5ef0*/  FFMA.FTZ R210, R210, R6.reuse, R5.reuse ;  /* 0x00000006d2d27223 */ /* 0x180fe20000010005 */
[----:B------:R-:W-:Y:S01]  /*5f00*/  SHF.L.U32 R7, R7, 0x10, RZ ;  /* 0x0000001007077819 */ /* 0x000fe200000006ff */
[----:B------:R-:W-:Y:S01]  /*5f10*/  FADD.FTZ R41, R41, -R0 ;  /* 0x8000000029297221 */ /* 0x000fe20000010000 */
[-CC-:B------:R-:W-:Y:S01]  /*5f20*/  FFMA.FTZ R0, R171, R6.reuse, R5.reuse ;  /* 0x00000006ab007223 */ /* 0x180fe20000010005 */
[----:B------:R-:W-:Y:S01]  /*5f30*/  FADD.FTZ R155, R35, -R210 ;  /* 0x800000d2239b7221 */ /* 0x000fe20000010000 */
[-C--:B------:R-:W-:Y:S01]  /*5f40*/  FFMA.FTZ R202, R202, R6.reuse, R5 ;  /* 0x00000006caca7223 */ /* 0x080fe20000010005 */
[----:B------:R-:W-:Y:S01]  /*5f50*/  FFMA.FTZ R41, R128, R41, R7 ;  /* 0x0000002980297223 */ /* 0x000fe20000010007 */
[----:B------:R-:W-:Y:S01]  /*5f60*/  FADD.FTZ R141, R37, -R0 ;  /* 0x80000000258d7221 */ /* 0x000fe20000010000 */
[----:B------:R-:W-:Y:S01]  /*5f70*/  SHF.L.U32 R7, R8, 0x10, RZ ;  /* 0x0000001008077819 */ /* 0x000fe200000006ff */
[----:B------:R-:W-:Y:S01]  /*5f80*/  FADD.FTZ R39, R39, -R202 ;  /* 0x800000ca27277221 */ /* 0x000fe20000010000 */
[----:B------:R-:W-:Y:S01]  /*5f90*/  SHF.R.U32.HI R0, RZ, 0x10, R3 ;  /* 0x00000010ff007819 */ /* 0x000fe20000011603 */
[-C--:B------:R-:W-:Y:S01]  /*5fa0*/  FFMA.FTZ R191, R191, R6.reuse, R5 ;  /* 0x00000006bfbf7223 */ /* 0x080fe20000010005 */
[----:B------:R-:W-:Y:S01]  /*5fb0*/  MOV R10, R21 ;  /* 0x00000015000a7202 */ /* 0x000fe20000000f00 */
[----:B------:R-:W-:Y:S01]  /*5fc0*/  FFMA.FTZ R141, R128, R141, R7 ;  /* 0x0000008d808d7223 */ /* 0x000fe20000010007 */
[----:B------:R-:W-:Y:S01]  /*5fd0*/  SHF.L.U32 R11, R0, 0x10, RZ ;  /* 0x00000010000b7819 */ /* 0x000fe200000006ff */
[-C--:B------:R-:W-:Y:S01]  /*5fe0*/  FFMA.FTZ R15, R200, R6.reuse, R5 ;  /* 0x00000006c80f7223 */ /* 0x080fe20000010005 */
[----:B------:R-:W-:Y:S01]  /*5ff0*/  SHF.R.U64 R7, R2, 0x10, R3 ;  /* 0x0000001002077819 */ /* 0x000fe20000001203 */
[----:B------:R-:W-:Y:S01]  /*6000*/  FADD.FTZ R181, R174, -R191 ;  /* 0x800000bfaeb57221 */ /* 0x000fe20000010000 */
[-C--:B------:R-:W-:Y:S01]  /*6010*/  FFMA.FTZ R19, R189, R6.reuse, R5 ;  /* 0x00000006bd137223 */ /* 0x080fe20000010005 */
[----:B------:R-:W-:Y:S01]  /*6020*/  FFMA.FTZ R155, R128, R155, R11 ;  /* 0x0000009b809b7223 */ /* 0x000fe2000001000b */
[----:B------:R-:W-:Y:S01]  /*6030*/  SHF.L.U32 R11, R7, 0x10, RZ ;  /* 0x00000010070b7819 */ /* 0x000fe200000006ff */
[----:B------:R-:W-:Y:S01]  /*6040*/  FADD.FTZ R191, R138, -R15 ;  /* 0x8000000f8abf7221 */ /* 0x000fe20000010000 */
[-C--:B------:R-:W-:Y:S01]  /*6050*/  FFMA.FTZ R15, R198, R6.reuse, R5 ;  /* 0x00000006c60f7223 */ /* 0x080fe20000010005 */
[----:B------:R-:W-:Y:S01]  /*6060*/  MOV R14, R23 ;  /* 0x00000017000e7202 */ /* 0x000fe20000000f00 */
[----:B------:R-:W-:Y:S01]  /*6070*/  FADD.FTZ R19, R162, -R19 ;  /* 0x80000013a2137221 */ /* 0x000fe20000010000 */
[----:B------:R-:W-:Y:S01]  /*6080*/  FFMA.FTZ R39, R128, R39, R11 ;  /* 0x0000002780277223 */ /* 0x000fe2000001000b */
[----:B------:R-:W-:Y:S01]  /*6090*/  SHF.L.U32 R11, R10, 0x10, RZ ;  /* 0x000000100a0b7819 */ /* 0x000fe200000006ff */
[----:B------:R-:W-:Y:S01]  /*60a0*/  FADD.FTZ R15, R168, -R15 ;  /* 0x8000000fa80f7221 */ /* 0x000fe20000010000 */
[----:B------:R-:W-:Y:S01]  /*60b0*/  SHF.R.U32.HI R10, RZ, 0x10, R21 ;  /* 0x00000010ff0a7819 */ /* 0x000fe20000011615 */
[-CC-:B------:R-:W-:Y:S01]  /*60c0*/  FFMA.FTZ R185, R185, R6.reuse, R5.reuse ;  /* 0x00000006b9b97223 */ /* 0x180fe20000010005 */
[----:B------:R-:W-:Y:S01]  /*60d0*/  SHF.L.U32 R193, R14, 0x10, RZ ;  /* 0x000000100ec17819 */ /* 0x000fe200000006ff */
[-C--:B------:R-:W-:Y:S01]  /*60e0*/  FFMA.FTZ R35, R190, R6.reuse, R5 ;  /* 0x00000006be237223 */ /* 0x080fe20000010005 */
[----:B------:R-:W-:Y:S01]  /*60f0*/  SHF.L.U32 R17, R10, 0x10, RZ ;  /* 0x000000100a117819 */ /* 0x000fe200000006ff */
[----:B------:R-:W-:Y:S01]  /*6100*/  FADD.FTZ R185, R148, -R185 ;  /* 0x800000b994b97221 */ /* 0x000fe20000010000 */
[----:B------:R-:W-:Y:S01]  /*6110*/  SHF.R.U64 R10, R20, 0x10, R21 ;  /* 0x00000010140a7819 */ /* 0x000fe20000001215 */
[----:B------:R-:W-:Y:S01]  /*6120*/  FADD.FTZ R35, R136, -R35 ;  /* 0x8000002388237221 */ /* 0x000fe20000010000 */
[----:B------:R-:W-:Y:S01]  /*6130*/  SHF.R.U32.HI R14, RZ, 0x10, R23 ;  /* 0x00000010ff0e7819 */ /* 0x000fe20000011617 */
[----:B------:R-:W-:Y:S01]  /*6140*/  FFMA.FTZ R191, R128, R191, R17 ;  /* 0x000000bf80bf7223 */ /* 0x000fe20000010011 */
[----:B------:R-:W-:Y:S01]  /*6150*/  SHF.L.U32 R17, R10, 0x10, RZ ;  /* 0x000000100a117819 */ /* 0x000fe200000006ff */
[--C-:B------:R-:W-:Y:S01]  /*6160*/  FFMA.FTZ R37, R177, R6, R5.reuse ;  /* 0x00000006b1257223 */ /* 0x100fe20000010005 */
[----:B------:R-:W-:Y:S01]  /*6170*/  MOV R10, R22 ;  /* 0x00000016000a7202 */ /* 0x000fe20000000f00 */
[-C--:B------:R-:W-:Y:S01]  /*6180*/  FFMA.FTZ R132, R167, R6.reuse, R5 ;  /* 0x00000006a7847223 */ /* 0x080fe20000010005 */
[----:B------:R-:W-:Y:S01]  /*6190*/  SHF.L.U32 R195, R14, 0x10, RZ ;  /* 0x000000100ec37819 */ /* 0x000fe200000006ff */
[----:B------:R-:W-:Y:S01]  /*61a0*/  FFMA.FTZ R189, R128, R15, R17 ;  /* 0x0000000f80bd7223 */ /* 0x000fe20000010011 */
[----:B------:R-:W-:Y:S01]  /*61b0*/  SHF.L.U32 R15, R10, 0x10, RZ ;  /* 0x000000100a0f7819 */ /* 0x000fe200000006ff */
[-C--:B------:R-:W-:Y:S01]  /*61c0*/  FFMA.FTZ R17, R187, R6.reuse, R5 ;  /* 0x00000006bb117223 */ /* 0x080fe20000010005 */
[----:B------:R-:W-:Y:S01]  /*61d0*/  MOV R16, R25 ;  /* 0x0000001900107202 */ /* 0x000fe20000000f00 */
[----:B------:R-:W-:Y:S01]  /*61e0*/  FADD.FTZ R37, R142, -R37 ;  /* 0x800000258e257221 */ /* 0x000fe20000010000 */
[----:B------:R-:W-:Y:S01]  /*61f0*/  FADD.FTZ R163, R163, -R132 ;  /* 0x80000084a3a37221 */ /* 0x000fe20000010000 */
[----:B------:R-:W-:Y:S01]  /*6200*/  FFMA.FTZ R187, R128, R19, R15 ;  /* 0x0000001380bb7223 */ /* 0x000fe2000001000f */
[-CC-:B------:R-:W-:Y:S01]  /*6210*/  FFMA.FTZ R19, R192, R6.reuse, R5.reuse ;  /* 0x00000006c0137223 */ /* 0x180fe20000010005 */
[-CC-:B------:R-:W-:Y:S01]  /*6220*/  FFMA.FTZ R132, R175, R6.reuse, R5.reuse ;  /* 0x00000006af847223 */ /* 0x180fe20000010005 */
[-CC-:B------:R-:W-:Y:S01]  /*6230*/  FFMA.FTZ R180, R180, R6.reuse, R5.reuse ;  /* 0x00000006b4b47223 */ /* 0x180fe20000010005 */
[----:B------:R-:W-:Y:S01]  /*6240*/  FFMA.FTZ R183, R183, R6, R5 ;  /* 0x00000006b7b77223 */ /* 0x000fe20000010005 */
[----:B------:R-:W-:Y:S01]  /*6250*/  FADD.FTZ R19, R134, -R19 ;  /* 0x8000001386137221 */ /* 0x000fe20000010000 */
[----:B------:R-:W-:Y:S01]  /*6260*/  MOV R134, R28 ;  /* 0x0000001c00867202 */ /* 0x000fe20000000f00 */
[----:B------:R-:W-:Y:S01]  /*6270*/  FFMA.FTZ R184, R184, R6, R5 ;  /* 0x00000006b8b87223 */ /* 0x000fe20000010005 */
[----:B------:R-:W-:Y:S01]  /*6280*/  FADD.FTZ R203, R161, -R180 ;  /* 0x800000b4a1cb7221 */ /* 0x000fe20000010000 */
[----:B------:R-:W-:Y:S01]  /*6290*/  FFMA.FTZ R195, R128, R19, R195 ;  /* 0x0000001380c37223 */ /* 0x000fe200000100c3 */
[----:B------:R-:W-:Y:S01]  /*62a0*/  SHF.L.U32 R19, R16, 0x10, RZ ;  /* 0x0000001010137819 */ /* 0x000fe200000006ff */
[----:B------:R-:W-:Y:S01]  /*62b0*/  FADD.FTZ R183, R140, -R183 ;  /* 0x800000b78cb77221 */ /* 0x000fe20000010000 */
[----:B------:R-:W-:Y:S01]  /*62c0*/  SHF.R.U32.HI R16, RZ, 0x10, R25 ;  /* 0x00000010ff107819 */ /* 0x000fe20000011619 */
[----:B------:R-:W-:Y:S01]  /*62d0*/  FADD.FTZ R157, R157, -R184 ;  /* 0x800000b89d9d7221 */ /* 0x000fe20000010000 */
[----:B------:R-:W-:Y:S01]  /*62e0*/  MOV R140, R30 ;  /* 0x0000001e008c7202 */ /* 0x000fe20000000f00 */
[----:B------:R-:W-:Y:S01]  /*62f0*/  FFMA.FTZ R185, R128, R185, R19 ;  /* 0x000000b980b97223 */ /* 0x000fe20000010013 */
[----:B------:R-:W-:Y:S01]  /*6300*/  SHF.L.U32 R197, R16, 0x10, RZ ;  /* 0x0000001010c57819 */ /* 0x000fe200000006ff */
[-C--:B------:R-:W-:Y:S01]  /*6310*/  FFMA.FTZ R19, R194, R6.reuse, R5 ;  /* 0x00000006c2137223 */ /* 0x080fe20000010005 */
[----:B------:R-:W-:Y:S01]  /*6320*/  SHF.R.U64 R16, R24, 0x10, R25 ;  /* 0x0000001018107819 */ /* 0x000fe20000001219 */
[----:B------:R-:W-:Y:S01]  /*6330*/  FFMA.FTZ R182, R182, R6, R5 ;  /* 0x00000006b6b67223 */ /* 0x000fe20000010005 */
[----:B------:R0:W-:Y:S01]  /*6340*/  F2F.BF16.F32 R9, R41 ;  /* 0x0000002900097304 */ /* 0x0001e20000202000 */
        /* <DEDUP_REMOVED lines=8> */
[----:B0-----:R-:W-:Y:S01]  /*63d0*/  FMUL.FTZ R41, R41, R4 ;  /* 0x0000000429297220 */ /* 0x001fe20000410000 */
[----:B------:R-:W-:Y:S01]  /*63e0*/  MOV R35, R27 ;  /* 0x0000001b00237202 */ /* 0x000fe20000000f00 */
[----:B------:R0:W-:Y:S01]  /*63f0*/  F2F.BF16.F32 R0, R141 ;  /* 0x0000008d00007304 */ /* 0x0001e20000202000 */
[----:B------:R-:W-:Y:S01]  /*6400*/  MOV R144, R31 ;  /* 0x0000001f00907202 */ /* 0x000fe20000000f00 */
[C---:B------:R-:W-:Y:S01]  /*6410*/  FFMA.FTZ R167, R128.reuse, R37, R19 ;  /* 0x0000002580a77223 */ /* 0x040fe20000010013 */
[----:B------:R-:W-:Y:S01]  /*6420*/  SHF.L.U32 R35, R35, 0x10, RZ ;  /* 0x0000001023237819 */ /* 0x000fe200000006ff */
[----:B------:R-:W-:Y:S01]  /*6430*/  FMUL.FTZ R41, R41, UR14 ;  /* 0x0000000e29297c20 */ /* 0x000fe20008410000 */
[----:B------:R-:W-:Y:S01]  /*6440*/  SHF.R.U32.HI R37, RZ, 0x10, R27 ;  /* 0x00000010ff257819 */ /* 0x000fe2000001161b */
[----:B------:R-:W-:Y:S01]  /*6450*/  FFMA.FTZ R193, R128, R17, R193 ;  /* 0x0000001180c17223 */ /* 0x000fe200000100c1 */
[----:B------:R-:W-:Y:S01]  /*6460*/  LOP3.LUT P0, RZ, R40, 0xff, RZ, 0xc0, !PT ;  /* 0x000000ff28ff7812 */ /* 0x000fe2000780c0ff */
[----:B------:R-:W-:Y:S01]  /*6470*/  FFMA.FTZ R163, R128, R163, R35 ;  /* 0x000000a380a37223 */ /* 0x000fe20000010023 */
[----:B------:R-:W-:Y:S01]  /*6480*/  SHF.L.U32 R205, R37, 0x10, RZ ;  /* 0x0000001025cd7819 */ /* 0x000fe200000006ff */
[----:B------:R-:W-:Y:S01]  /*6490*/  FFMA.FTZ R35, R188, R6, R5 ;  /* 0x00000006bc237223 */ /* 0x000fe20000010005 */
[----:B------:R-:W-:Y:S01]  /*64a0*/  SHF.R.U64 R37, R26, 0x10, R27 ;  /* 0x000000101a257819 */ /* 0x000fe2000000121b */
[----:B0-----:R-:W-:Y:S01]  /*64b0*/  FMUL.FTZ R141, R141, R4 ;  /* 0x000000048d8d7220 */ /* 0x001fe20000410000 */
[----:B------:R-:W-:Y:S01]  /*64c0*/  MOV R8, R20 ;  /* 0x0000001400087202 */ /* 0x000fe20000000f00 */
[----:B------:R-:W-:Y:S01]  /*64d0*/  FADD.FTZ R35, R146, -R35 ;  /* 0x8000002392237221 */ /* 0x000fe20000010000 */
[----:B------:R-:W-:Y:S01]  /*64e0*/  SHF.L.U32 R37, R37, 0x10, RZ ;  /* 0x0000001025257819 */ /* 0x000fe200000006ff */
[----:B------:R-:W-:Y:S01]  /*64f0*/  FFMA.FTZ R203, R128, R203, R205 ;  /* 0x000000cb80cb7223 */ /* 0x000fe200000100cd */
[-CC-:B------:R-:W-:Y:S01]  /*6500*/  FFMA.FTZ R13, R204, R6.reuse, R5.reuse ;  /* 0x00000006cc0d7223 */ /* 0x180fe20000010005 */
[-CC-:B------:R-:W-:Y:S01]  /*6510*/  FFMA.FTZ R17, R196, R6.reuse, R5.reuse ;  /* 0x00000006c4117223 */ /* 0x180fe20000010005 */
[-C--:B------:R-:W-:Y:S01]  /*6520*/  FFMA.FTZ R178, R178, R6.reuse, R5 ;  /* 0x00000006b2b27223 */ /* 0x080fe20000010005 */
[----:B------:R-:W-:Y:S01]  /*6530*/  FFMA.FTZ R175, R128, R35, R37 ;  /* 0x0000002380af7223 */ /* 0x000fe20000010025 */
[----:B------:R-:W-:Y:S01]  /*6540*/  SHF.L.U32 R35, R134, 0x10, RZ ;  /* 0x0000001086237819 */ /* 0x000fe200000006ff */
[----:B------:R-:W-:Y:S01]  /*6550*/  FFMA.FTZ R134, R173, R6, R5 ;  /* 0x00000006ad867223 */ /* 0x000fe20000010005 */
[----:B------:R-:W-:Y:S01]  /*6560*/  MOV R37, R29 ;  /* 0x0000001d00257202 */ /* 0x000fe20000000f00 */
[----:B------:R0:W-:Y:S01]  /*6570*/  F2F.BF16.F32 R7, R155 ;  /* 0x0000009b00077304 */ /* 0x0001e20000202000 */
[----:B------:R-:W-:Y:S01]  /*6580*/  FSEL R41, R41, RZ, P0 ;  /* 0x000000ff29297208 */ /* 0x000fe20000000000 */
[----:B------:R-:W-:Y:S01]  /*6590*/  FADD.FTZ R149, R149, -R134 ;  /* 0x8000008695957221 */ /* 0x000fe20000010000 */
[----:B------:R-:W-:Y:S01]  /*65a0*/  SHF.L.U32 R37, R37, 0x10, RZ ;  /* 0x0000001025257819 */ /* 0x000fe200000006ff */
[----:B------:R-:W-:Y:S01]  /*65b0*/  FMUL.FTZ R141, R141, UR14 ;  /* 0x0000000e8d8d7c20 */ /* 0x000fe20008410000 */
[----:B------:R-:W-:Y:S01]  /*65c0*/  SHF.R.U32.HI R134, RZ, 0x10, R29 ;  /* 0x00000010ff867819 */ /* 0x000fe2000001161d */
[----:B------:R-:W-:Y:S01]  /*65d0*/  FADD.FTZ R13, R176, -R13 ;  /* 0x8000000db00d7221 */ /* 0x000fe20000010000 */
[----:B------:R-:W-:Y:S01]  /*65e0*/  SHF.L.U32 R171, R8, 0x10, RZ ;  /* 0x0000001008ab7819 */ /* 0x000fe200000006ff */
[----:B------:R-:W-:Y:S01]  /*65f0*/  FFMA.FTZ R149, R128, R149, R37 ;  /* 0x0000009580957223 */ /* 0x000fe20000010025 */
[----:B------:R-:W-:Y:S01]  /*6600*/  SHF.R.U64 R37, R28, 0x10, R29 ;  /* 0x000000101c257819 */ /* 0x000fe2000000121d */
[----:B0-----:R-:W-:Y:S01]  /*6610*/  FMUL.FTZ R155, R155, R4 ;  /* 0x000000049b9b7220 */ /* 0x001fe20000410000 */
[----:B------:R-:W-:Y:S01]  /*6620*/  SHF.L.U32 R205, R134, 0x10, RZ ;  /* 0x0000001086cd7819 */ /* 0x000fe200000006ff */
[----:B------:R-:W-:Y:S01]  /*6630*/  FFMA.FTZ R134, R169, R6, R5 ;  /* 0x00000006a9867223 */ /* 0x000fe20000010005 */
[----:B------:R-:W-:Y:S01]  /*6640*/  SHF.L.U32 R37, R37, 0x10, RZ ;  /* 0x0000001025257819 */ /* 0x000fe200000006ff */
[----:B------:R0:W-:Y:S01]  /*6650*/  F2F.BF16.F32 R8, R39 ;  /* 0x0000002700087304 */ /* 0x0001e20000202000 */
[----:B------:R-:W-:Y:S01]  /*6660*/  LOP3.LUT P0, RZ, R40, 0xff0000, RZ, 0xc0, !PT ;  /* 0x00ff000028ff7812 */ /* 0x000fe2000780c0ff */
[----:B------:R-:W-:Y:S01]  /*6670*/  FADD.FTZ R169, R151, -R134 ;  /* 0x8000008697a97221 */ /* 0x000fe20000010000 */
[----:B------:R-:W-:Y:S01]  /*6680*/  FMUL.FTZ R155, R155, UR14 ;  /* 0x0000000e9b9b7c20 */ /* 0x000fe20008410000 */
[----:B------:R-:W-:Y:S01]  /*6690*/  FFMA.FTZ R157, R128, R157, R37 ;  /* 0x0000009d809d7223 */ /* 0x000fe20000010025 */
[----:B------:R-:W-:Y:S01]  /*66a0*/  SHF.L.U32 R37, R140, 0x10, RZ ;  /* 0x000000108c257819 */ /* 0x000fe200000006ff */
[C---:B------:R-:W-:Y:S01]  /*66b0*/  FFMA.FTZ R171, R128.reuse, R13, R171 ;  /* 0x0000000d80ab7223 */ /* 0x040fe200000100ab */
[----:B------:R-:W-:Y:S01]  /*66c0*/  SHF.R.U32.HI R140, RZ, 0x10, R31 ;  /* 0x00000010ff8c7819 */ /* 0x000fe2000001161f */
[----:B------:R-:W-:Y:S01]  /*66d0*/  FFMA.FTZ R181, R128, R181, R11 ;  /* 0x000000b580b57223 */ /* 0x000fe2000001000b */
[----:B0-----:R-:W-:Y:S01]  /*66e0*/  FMUL.FTZ R39, R39, R4 ;  /* 0x0000000427277220 */ /* 0x001fe20000410000 */
[----:B------:R0:W-:Y:S01]  /*66f0*/  F2F.BF16.F32 R13, R171 ;  /* 0x000000ab000d7304 */ /* 0x0001e20000202000 */
[----:B------:R-:W-:Y:S01]  /*6700*/  SHF.L.U32 R151, R140, 0x10, RZ ;  /* 0x000000108c977819 */ /* 0x000fe200000006ff */
[-CC-:B------:R-:W-:Y:S01]  /*6710*/  FFMA.FTZ R140, R165, R6.reuse, R5.reuse ;  /* 0x00000006a58c7223 */ /* 0x180fe20000010005 */
[----:B------:R-:W-:Y:S01]  /*6720*/  FFMA.FTZ R6, R186, R6, R5 ;  /* 0x00000006ba067223 */ /* 0x000fe20000010005 */
[----:B------:R-:W-:Y:S01]  /*6730*/  FMUL.FTZ R39, R39, UR14 ;  /* 0x0000000e27277c20 */ /* 0x000fe20008410000 */
[----:B------:R-:W-:Y:S01]  /*6740*/  SHF.R.U64 R14, R22, 0x10, R23 ;  /* 0x00000010160e7819 */ /* 0x000fe20000001217 */
[----:B------:R-:W-:Y:S01]  /*6750*/  FFMA.FTZ R165, R128, R147, R151 ;  /* 0x0000009380a57223 */ /* 0x000fe20000010097 */
[----:B------:R-:W-:Y:S01]  /*6760*/  SHF.L.U32 R147, R144, 0x10, RZ ;  /* 0x0000001090937819 */ /* 0x000fe200000006ff */
[----:B------:R-:W-:Y:S01]  /*6770*/  FADD.FTZ R153, R153, -R140 ;  /* 0x8000008c99997221 */ /* 0x000fe20000010000 */
[----:B------:R-:W-:Y:S01]  /*6780*/  SHF.R.U64 R140, R30, 0x10, R31 ;  /* 0x000000101e8c7819 */ /* 0x000fe2000000121f */
[-C--:B0-----:R-:W-:Y:S01]  /*6790*/  FMUL.FTZ R171, R171, R4.reuse ;  /* 0x00000004abab7220 */ /* 0x081fe20000410000 */
[----:B------:R0:W-:Y:S01]  /*67a0*/  F2F.BF16.F32 R11, R181 ;  /* 0x000000b5000b7304 */ /* 0x0001e20000202000 */
[----:B------:R-:W-:Y:S01]  /*67b0*/  FFMA.FTZ R5, R128, R153, R147 ;  /* 0x0000009980057223 */ /* 0x000fe20000010093 */
[----:B------:R-:W-:Y:S01]  /*67c0*/  FADD.FTZ R153, R145, -R6 ;  /* 0x8000000691997221 */ /* 0x000fe20000010000 */
[----:B------:R-:W-:Y:S01]  /*67d0*/  SHF.L.U32 R145, R140, 0x10, RZ ;  /* 0x000000108c917819 */ /* 0x000fe200000006ff */
[----:B------:R-:W-:Y:S01]  /*67e0*/  FMUL.FTZ R171, R171, UR14 ;  /* 0x0000000eabab7c20 */ /* 0x000fe20008410000 */
[----:B------:R-:W-:Y:S01]  /*67f0*/  FSEL R140, R141, RZ, P0 ;  /* 0x000000ff8d8c7208 */ /* 0x000fe20000000000 */
[----:B------:R-:W-:Y:S01]  /*6800*/  FADD.FTZ R17, R160, -R17 ;  /* 0x80000011a0117221 */ /* 0x000fe20000010000 */
[----:B------:R-:W-:Y:S01]  /*6810*/  ISETP.GE.U32.AND P0, PT, R40, 0x1000000, PT ;  /* 0x010000002800780c */ /* 0x000fe20003f06070 */
[----:B------:R1:W-:Y:S01]  /*6820*/  F2F.BF16.F32 R12, R191 ;  /* 0x000000bf000c7304 */ /* 0x0003e20000202000 */
[-C--:B0-----:R-:W-:Y:S01]  /*6830*/  FMUL.FTZ R181, R181, R4.reuse ;  /* 0x00000004b5b57220 */ /* 0x081fe20000410000 */
[----:B------:R-:W-:Y:S01]  /*6840*/  FFMA.FTZ R153, R128, R153, R145 ;  /* 0x0000009980997223 */ /* 0x000fe20000010091 */
[----:B------:R-:W-:Y:S01]  /*6850*/  FSEL R141, R155, RZ, P0 ;  /* 0x000000ff9b8d7208 */ /* 0x000fe20000000000 */
[----:B------:R-:W-:Y:S01]  /*6860*/  FADD.FTZ R159, R159, -R132 ;  /* 0x800000849f9f7221 */ /* 0x000fe20000010000 */
[----:B------:R-:W-:Y:S01]  /*6870*/  LOP3.LUT P0, RZ, R40, 0xff00, RZ, 0xc0, !PT ;  /* 0x0000ff0028ff7812 */ /* 0x000fe2000780c0ff */
[----:B------:R-:W-:Y:S01]  /*6880*/  FMUL.FTZ R181, R181, UR14 ;  /* 0x0000000eb5b57c20 */ /* 0x000fe20008410000 */
[----:B------:R-:W-:Y:S01]  /*6890*/  SHF.L.U32 R199, R14, 0x10, RZ ;  /* 0x000000100ec77819 */ /* 0x000fe200000006ff */
[----:B------:R0:W-:Y:S01]  /*68a0*/  F2F.BF16.F32 R10, R189 ;  /* 0x000000bd000a7304 */ /* 0x0001e20000202000 */
[----:B------:R-:W-:Y:S01]  /*68b0*/  FSEL R40, R39, RZ, P0 ;  /* 0x000000ff27287208 */ /* 0x000fe20000000000 */
[----:B-1----:R-:W-:Y:S01]  /*68c0*/  FMUL.FTZ R191, R191, R4 ;  /* 0x00000004bfbf7220 */ /* 0x002fe20000410000 */
[----:B------:R-:W-:Y:S01]  /*68d0*/  LOP3.LUT P0, RZ, R156, 0xff, RZ, 0xc0, !PT ;  /* 0x000000ff9cff7812 */ /* 0x000fe2000780c0ff */
[----:B------:R-:W-:Y:S01]  /*68e0*/  FFMA.FTZ R199, R128, R17, R199 ;  /* 0x0000001180c77223 */ /* 0x000fe200000100c7 */
[----:B------:R-:W-:Y:S01]  /*68f0*/  MOV R14, R24 ;  /* 0x00000018000e7202 */ /* 0x000fe20000000f00 */
[----:B------:R-:W-:Y:S01]  /*6900*/  FMUL.FTZ R191, R191, UR14 ;  /* 0x0000000ebfbf7c20 */ /* 0x000fe20008410000 */
[----:B------:R-:W-:Y:S01]  /*6910*/  FSEL R39, R171, RZ, P0 ;  /* 0x000000ffab277208 */ /* 0x000fe20000000000 */
[----:B------:R1:W-:Y:S01]  /*6920*/  F2F.BF16.F32 R15, R187 ;  /* 0x000000bb000f7304 */ /* 0x0003e20000202000 */
[----:B------:R-:W-:Y:S01]  /*6930*/  LOP3.LUT P0, RZ, R156, 0xff0000, RZ, 0xc0, !PT ;  /* 0x00ff00009cff7812 */ /* 0x000fe2000780c0ff */
[-C--:B0-----:R-:W-:Y:S01]  /*6940*/  FMUL.FTZ R189, R189, R4.reuse ;  /* 0x00000004bdbd7220 */ /* 0x081fe20000410000 */
[----:B------:R-:W-:Y:S01]  /*6950*/  SHF.L.U32 R201, R14, 0x10, RZ ;  /* 0x000000100ec97819 */ /* 0x000fe200000006ff */
[----:B------:R-:W-:Y:S01]  /*6960*/  FADD.FTZ R173, R143, -R178 ;  /* 0x800000b28fad7221 */ /* 0x000fe20000010000 */
[----:B------:R-:W-:Y:S01]  /*6970*/  FSEL R147, R181, RZ, P0 ;  /* 0x000000ffb5937208 */ /* 0x000fe20000000000 */
[----:B------:R-:W-:Y:S01]  /*6980*/  FMUL.FTZ R189, R189, UR14 ;  /* 0x0000000ebdbd7c20 */ /* 0x000fe20008410000 */
[----:B------:R-:W-:Y:S01]  /*6990*/  ISETP.GE.U32.AND P0, PT, R156, 0x1000000, PT ;  /* 0x010000009c00780c */ /* 0x000fe20003f06070 */
[----:B------:R0:W-:Y:S01]  /*69a0*/  F2F.BF16.F32 R18, R193 ;  /* 0x000000c100127304 */ /* 0x0001e20000202000 */
[-C--:B-1----:R-:W-:Y:S01]  /*69b0*/  FMUL.FTZ R187, R187, R4.reuse ;  /* 0x00000004bbbb7220 */ /* 0x082fe20000410000 */
[C---:B------:R-:W-:Y:S01]  /*69c0*/  FFMA.FTZ R201, R128.reuse, R183, R201 ;  /* 0x000000b780c97223 */ /* 0x040fe200000100c9 */
[----:B------:R-:W-:Y:S01]  /*69d0*/  FSEL R148, R191, RZ, P0 ;  /* 0x000000ffbf947208 */ /* 0x000fe20000000000 */
[----:B------:R-:W-:Y:S01]  /*69e0*/  FFMA.FTZ R159, R128, R159, R35 ;  /* 0x0000009f809f7223 */ /* 0x000fe20000010023 */
[----:B------:R-:W-:Y:S01]  /*69f0*/  LOP3.LUT P0, RZ, R156, 0xff00, RZ, 0xc0, !PT ;  /* 0x0000ff009cff7812 */ /* 0x000fe2000780c0ff */
[----:B------:R-:W-:Y:S01]  /*6a00*/  FMUL.FTZ R187, R187, UR14 ;  /* 0x0000000ebbbb7c20 */ /* 0x000fe20008410000 */
[----:B------:R-:W-:Y:S01]  /*6a10*/  FFMA.FTZ R173, R128, R173, R205 ;  /* 0x000000ad80ad7223 */ /* 0x000fe200000100cd */
[----:B------:R1:W2:Y:S01]  /*6a20*/  F2F.BF16.F32 R179, R195 ;  /* 0x000000c300b37304 */ /* 0x0002a20000202000 */
[----:B------:R-:W-:Y:S01]  /*6a30*/  FSEL R145, R189, RZ, P0 ;  /* 0x000000ffbd917208 */ /* 0x000fe20000000000 */
[-C--:B0-----:R-:W-:Y:S01]  /*6a40*/  FMUL.FTZ R193, R193, R4.reuse ;  /* 0x00000004c1c17220 */ /* 0x081fe20000410000 */
[----:B------:R-:W-:Y:S01]  /*6a50*/  LOP3.LUT P0, RZ, R34, 0xff, RZ, 0xc0, !PT ;  /* 0x000000ff22ff7812 */ /* 0x000fe2000780c0ff */
[----:B------:R-:W-:Y:S01]  /*6a60*/  FFMA.FTZ R169, R128, R169, R37 ;  /* 0x000000a980a97223 */ /* 0x000fe20000010025 */
[----:B------:R-:W-:Y:S01]  /*6a70*/  LOP3.LUT P4, RZ, R32, 0xff, RZ, 0xc0, !PT ;  /* 0x000000ff20ff7812 */ /* 0x000fe2000788c0ff */
[----:B------:R-:W-:Y:S01]  /*6a80*/  FMUL.FTZ R193, R193, UR14 ;  /* 0x0000000ec1c17c20 */ /* 0x000fe20008410000 */
[----:B------:R-:W-:Y:S01]  /*6a90*/  FSEL R144, R187, RZ, P0 ;  /* 0x000000ffbb907208 */ /* 0x000fe20000000000 */
[----:B------:R0:W-:Y:S01]  /*6aa0*/  F2F.BF16.F32 R14, R199 ;  /* 0x000000c7000e7304 */ /* 0x0001e20000202000 */
[----:B------:R-:W-:Y:S01]  /*6ab0*/  LOP3.LUT P0, RZ, R34, 0xff0000, RZ, 0xc0, !PT ;  /* 0x00ff000022ff7812 */ /* 0x000fe2000780c0ff */
[----:B-1----:R-:W-:Y:S01]  /*6ac0*/  FMUL.FTZ R195, R195, R4 ;  /* 0x00000004c3c37220 */ /* 0x002fe20000410000 */
[----:B------:R-:W-:-:S02]  /*6ad0*/  LOP3.LUT P3, RZ, R32, 0xff0000, RZ, 0xc0, !PT ;  /* 0x00ff000020ff7812 */ /* 0x000fc4000786c0ff */
[----:B------:R-:W-:Y:S01]  /*6ae0*/  FSEL R154, R193, RZ, P0 ;  /* 0x000000ffc19a7208 */ /* 0x000fe20000000000 */
[----:B------:R-:W-:Y:S01]  /*6af0*/  FMUL.FTZ R195, R195, UR14 ;  /* 0x0000000ec3c37c20 */ /* 0x000fe20008410000 */
[----:B------:R-:W-:Y:S01]  /*6b00*/  ISETP.GE.U32.AND P0, PT, R34, 0x1000000, PT ;  /* 0x010000002200780c */ /* 0x000fe20003f06070 */
[----:B------:R1:W-:Y:S01]  /*6b10*/  F2F.BF16.F32 R17, R201 ;  /* 0x000000c900117304 */ /* 0x0003e20000202000 */
[-C--:B0-----:R-:W-:Y:S01]  /*6b20*/  FMUL.FTZ R199, R199, R4.reuse ;  /* 0x00000004c7c77220 */ /* 0x081fe20000410000 */
[----:B------:R-:W-:Y:S02]  /*6b30*/  LOP3.LUT P6, RZ, R32, 0xff00, RZ, 0xc0, !PT ;  /* 0x0000ff0020ff7812 */ /* 0x000fe400078cc0ff */
[----:B------:R-:W-:Y:S01]  /*6b40*/  FSEL R171, R195, RZ, P0 ;  /* 0x000000ffc3ab7208 */ /* 0x000fe20000000000 */
[----:B------:R-:W-:Y:S01]  /*6b50*/  FMUL.FTZ R199, R199, UR14 ;  /* 0x0000000ec7c77c20 */ /* 0x000fe20008410000 */
[----:B------:R-:W-:Y:S02]  /*6b60*/  LOP3.LUT P0, RZ, R34, 0xff00, RZ, 0xc0, !PT ;  /* 0x0000ff0022ff7812 */ /* 0x000fe4000780c0ff */
[----:B------:R0:W-:Y:S01]  /*6b70*/  F2F.BF16.F32 R136, R185 ;  /* 0x000000b900887304 */ /* 0x0001e20000202000 */
[----:B-1----:R-:W-:Y:S01]  /*6b80*/  FMUL.FTZ R201, R201, R4 ;  /* 0x00000004c9c97220 */ /* 0x002fe20000410000 */
[----:B------:R-:W-:-:S02]  /*6b90*/  FSEL R152, R199, RZ, P0 ;  /* 0x000000ffc7987208 */ /* 0x000fc40000000000 */
[C---:B------:R-:W-:Y:S01]  /*6ba0*/  LOP3.LUT P0, RZ, R36.reuse, 0xff, RZ, 0xc0, !PT ;  /* 0x000000ff24ff7812 */ /* 0x040fe2000780c0ff */
[----:B------:R-:W-:Y:S01]  /*6bb0*/  FMUL.FTZ R201, R201, UR14 ;  /* 0x0000000ec9c97c20 */ /* 0x000fe20008410000 */
[----:B------:R-:W-:Y:S02]  /*6bc0*/  LOP3.LUT P5, RZ, R33, 0xff, RZ, 0xc0, !PT ;  /* 0x000000ff21ff7812 */ /* 0x000fe400078ac0ff */
[----:B------:R1:W3:Y:S01]  /*6bd0*/  F2F.BF16.F32 R183, R197 ;  /* 0x000000c500b77304 */ /* 0x0002e20000202000 */
[----:B0-----:R-:W-:Y:S01]  /*6be0*/  FMUL.FTZ R185, R185, R4 ;  /* 0x00000004b9b97220 */ /* 0x001fe20000410000 */
[----:B------:R-:W-:Y:S02]  /*6bf0*/  FSEL R150, R201, RZ, P0 ;  /* 0x000000ffc9967208 */ /* 0x000fe40000000000 */
[----:B------:R-:W-:Y:S01]  /*6c00*/  LOP3.LUT P0, RZ, R36, 0xff0000, RZ, 0xc0, !PT ;  /* 0x00ff000024ff7812 */ /* 0x000fe2000780c0ff */
[----:B------:R-:W-:Y:S01]  /*6c10*/  FMUL.FTZ R185, R185, UR14 ;  /* 0x0000000eb9b97c20 */ /* 0x000fe20008410000 */
[----:B--2---:R-:W-:-:S02]  /*6c20*/  PRMT R179, R18, 0x5410, R179 ;  /* 0x0000541012b37816 */ /* 0x004fc400000000b3 */
[----:B------:R0:W-:Y:S01]  /*6c30*/  F2F.BF16.F32 R16, R177 ;  /* 0x000000b100107304 */ /* 0x0001e20000202000 */
[-C--:B-1----:R-:W-:Y:S01]  /*6c40*/  FMUL.FTZ R197, R197, R4.reuse ;  /* 0x00000004c5c57220 */ /* 0x082fe20000410000 */
[----:B------:R-:W-:Y:S02]  /*6c50*/  FSEL R34, R185, RZ, P0 ;  /* 0x000000ffb9227208 */ /* 0x000fe40000000000 */
[----:B------:R-:W-:Y:S01]  /*6c60*/  ISETP.GE.U32.AND P0, PT, R36, 0x1000000, PT ;  /* 0x010000002400780c */ /* 0x000fe20003f06070 */
[----:B------:R-:W-:Y:S01]  /*6c70*/  FMUL.FTZ R197, R197, UR14 ;  /* 0x0000000ec5c57c20 */ /* 0x000fe20008410000 */
[----:B---3--:R-:W-:Y:S02]  /*6c80*/  PRMT R183, R136, 0x5410, R183 ;  /* 0x0000541088b77816 */ /* 0x008fe400000000b7 */
[----:B------:R1:W-:Y:S01]  /*6c90*/  F2F.BF16.F32 R19, R167 ;  /* 0x000000a700137304 */ /* 0x0003e20000202000 */
[----:B0-----:R-:W-:Y:S01]  /*6ca0*/  FMUL.FTZ R177, R177, R4 ;  /* 0x00000004b1b17220 */ /* 0x001fe20000410000 */
[----:B------:R-:W-:-:S02]  /*6cb0*/  FSEL R197, R197, RZ, P0 ;  /* 0x000000ffc5c57208 */ /* 0x000fc40000000000 */
[----:B------:R-:W-:Y:S01]  /*6cc0*/  LOP3.LUT P0, RZ, R36, 0xff00, RZ, 0xc0, !PT ;  /* 0x0000ff0024ff7812 */ /* 0x000fe2000780c0ff */
[----:B------:R-:W-:-:S03]  /*6cd0*/  FMUL.FTZ R177, R177, UR14 ;  /* 0x0000000eb1b17c20 */ /* 0x000fc60008410000 */
[----:B------:R0:W-:Y:S01]  /*6ce0*/  F2F.BF16.F32 R161, R203 ;  /* 0x000000cb00a17304 */ /* 0x0001e20000202000 */
[----:B-1----:R-:W-:Y:S01]  /*6cf0*/  FMUL.FTZ R167, R167, R4 ;  /* 0x00000004a7a77220 */ /* 0x002fe20000410000 */
[----:B------:R-:W-:Y:S02]  /*6d00*/  FSEL R156, R177, RZ, P0 ;  /* 0x000000ffb19c7208 */ /* 0x000fe40000000000 */
[----:B------:R-:W-:Y:S01]  /*6d10*/  ISETP.GE.U32.AND P0, PT, R32, 0x1000000, PT ;  /* 0x010000002000780c */ /* 0x000fe20003f06070 */
[----:B------:R-:W-:-:S03]  /*6d20*/  FMUL.FTZ R167, R167, UR14 ;  /* 0x0000000ea7a77c20 */ /* 0x000fc60008410000 */
[----:B------:R1:W2:Y:S01]  /*6d30*/  F2F.BF16.F32 R138, R163 ;  /* 0x000000a3008a7304 */ /* 0x0002a20000202000 */
[----:B0-----:R-:W-:Y:S01]  /*6d40*/  FMUL.FTZ R203, R203, R4 ;  /* 0x00000004cbcb7220 */ /* 0x001fe20000410000 */
[----:B------:R-:W-:Y:S02]  /*6d50*/  FSEL R155, R167, RZ, P4 ;  /* 0x000000ffa79b7208 */ /* 0x000fe40002000000 */
[----:B------:R-:W-:Y:S01]  /*6d60*/  LOP3.LUT P4, RZ, R33, 0xff0000, RZ, 0xc0, !PT ;  /* 0x00ff000021ff7812 */ /* 0x000fe2000788c0ff */
[----:B------:R-:W-:-:S03]  /*6d70*/  FMUL.FTZ R203, R203, UR14 ;  /* 0x0000000ecbcb7c20 */ /* 0x000fc60008410000 */
[----:B------:R0:W-:Y:S01]  /*6d80*/  F2F.BF16.F32 R132, R175 ;  /* 0x000000af00847304 */ /* 0x0001e20000202000 */
[-C--:B-1----:R-:W-:Y:S01]  /*6d90*/  FMUL.FTZ R163, R163, R4.reuse ;  /* 0x00000004a3a37220 */ /* 0x082fe20000410000 */
[----:B------:R-:W-:Y:S02]  /*6da0*/  FSEL R203, R203, RZ, P0 ;  /* 0x000000ffcbcb7208 */ /* 0x000fe40000000000 */
[----:B------:R-:W-:Y:S01]  /*6db0*/  ISETP.GE.U32.AND P0, PT, R33, 0x1000000, PT ;  /* 0x010000002100780c */ /* 0x000fe20003f06070 */
[----:B------:R-:W-:Y:S01]  /*6dc0*/  FMUL.FTZ R163, R163, UR14 ;  /* 0x0000000ea3a37c20 */ /* 0x000fe20008410000 */
[----:B--2---:R-:W-:Y:S02]  /*6dd0*/  PRMT R161, R138, 0x5410, R161 ;  /* 0x000054108aa17816 */ /* 0x004fe400000000a1 */
[----:B------:R1:W-:Y:S01]  /*6de0*/  F2F.BF16.F32 R35, R159 ;  /* 0x0000009f00237304 */ /* 0x0003e20000202000 */
[----:B0-----:R-:W-:Y:S01]  /*6df0*/  FMUL.FTZ R175, R175, R4 ;  /* 0x00000004afaf7220 */ /* 0x001fe20000410000 */
[----:B------:R-:W-:-:S02]  /*6e00*/  FSEL R163, R163, RZ, P3 ;  /* 0x000000ffa3a37208 */ /* 0x000fc40001800000 */
[----:B------:R-:W-:Y:S01]  /*6e10*/  LOP3.LUT P3, RZ, R33, 0xff00, RZ, 0xc0, !PT ;  /* 0x0000ff0021ff7812 */ /* 0x000fe2000786c0ff */
[----:B------:R-:W-:Y:S01]  /*6e20*/  FMUL.FTZ R175, R175, UR14 ;  /* 0x0000000eafaf7c20 */ /* 0x000fe20008410000 */
[----:B------:R-:W-:Y:S02]  /*6e30*/  PRMT R33, R11, 0x5410, R12 ;  /* 0x000054100b217816 */ /* 0x000fe4000000000c */
[----:B------:R0:W-:Y:S01]  /*6e40*/  F2F.BF16.F32 R142, R149 ;  /* 0x00000095008e7304 */ /* 0x0001e20000202000 */
[----:B-1----:R-:W-:Y:S01]  /*6e50*/  FMUL.FTZ R159, R159, R4 ;  /* 0x000000049f9f7220 */ /* 0x002fe20000410000 */
[----:B------:R-:W-:Y:S02]  /*6e60*/  FSEL R175, R175, RZ, P6 ;  /* 0x000000ffafaf7208 */ /* 0x000fe40003000000 */
[----:B------:R-:W-:Y:S01]  /*6e70*/  LOP3.LUT P6, RZ, R38, 0xff, RZ, 0xc0, !PT ;  /* 0x000000ff26ff7812 */ /* 0x000fe200078cc0ff */
[----:B------:R-:W-:-:S03]  /*6e80*/  FMUL.FTZ R159, R159, UR14 ;  /* 0x0000000e9f9f7c20 */ /* 0x000fc60008410000 */
[----:B------:R1:W2:Y:S01]  /*6e90*/  F2F.BF16.F32 R143, R173 ;  /* 0x000000ad008f7304 */ /* 0x0002a20000202000 */
[----:B0-----:R-:W-:Y:S01]  /*6ea0*/  FMUL.FTZ R149, R149, R4 ;  /* 0x0000000495957220 */ /* 0x001fe20000410000 */
[----:B------:R-:W-:Y:S02]  /*6eb0*/  FSEL R159, R159, RZ, P5 ;  /* 0x000000ff9f9f7208 */ /* 0x000fe40002800000 */
[----:B------:R-:W-:Y:S01]  /*6ec0*/  LOP3.LUT P5, RZ, R38, 0xff0000, RZ, 0xc0, !PT ;  /* 0x00ff000026ff7812 */ /* 0x000fe200078ac0ff */
[----:B------:R-:W-:-:S03]  /*6ed0*/  FMUL.FTZ R149, R149, UR14 ;  /* 0x0000000e95957c20 */ /* 0x000fc60008410000 */
[----:B------:R0:W3:Y:S01]  /*6ee0*/  F2F.BF16.F32 R134, R157 ;  /* 0x0000009d00867304 */ /* 0x0000e20000202000 */
[-C--:B-1----:R-:W-:Y:S01]  /*6ef0*/  FMUL.FTZ R173, R173, R4.reuse ;  /* 0x00000004adad7220 */ /* 0x082fe20000410000 */
[----:B------:R-:W-:Y:S02]  /*6f00*/  FSEL R36, R149, RZ, P4 ;  /* 0x000000ff95247208 */ /* 0x000fe40002000000 */
[----:B------:R-:W-:Y:S01]  /*6f10*/  LOP3.LUT P4, RZ, R38, 0xff00, RZ, 0xc0, !PT ;  /* 0x0000ff0026ff7812 */ /* 0x000fe2000788c0ff */
[----:B------:R-:W-:Y:S01]  /*6f20*/  FMUL.FTZ R173, R173, UR14 ;  /* 0x0000000eadad7c20 */ /* 0x000fe20008410000 */
[----:B------:R-:W-:Y:S01]  /*6f30*/  PRMT R149, R0, 0x5410, R7 ;  /* 0x0000541000957816 */ /* 0x000fe20000000007 */
[----:B------:R-:W-:Y:S01]  /*6f40*/  IMAD.WIDE.U32 R6, R10, 0x10000, RZ ;  /* 0x000100000a067825 */ /* 0x000fe200078e00ff */
[----:B------:R1:W-:Y:S03]  /*6f50*/  F2F.BF16.F32 R37, R169 ;  /* 0x000000a900257304 */ /* 0x0003e60000202000 */
[----:B0-----:R-:W-:Y:S01]  /*6f60*/  FMUL.FTZ R157, R157, R4 ;  /* 0x000000049d9d7220 */ /* 0x001fe20000410000 */
[----:B------:R-:W-:-:S02]  /*6f70*/  FSEL R173, R173, RZ, P0 ;  /* 0x000000ffadad7208 */ /* 0x000fc40000000000 */
[----:B------:R-:W-:Y:S01]  /*6f80*/  ISETP.GE.U32.AND P0, PT, R38, 0x1000000, PT ;  /* 0x010000002600780c */ /* 0x000fe20003f06070 */
[-C--:B------:R-:W-:Y:S01]  /*6f90*/  FMUL.FTZ R38, R5, R4.reuse ;  /* 0x0000000405267220 */ /* 0x080fe20000410000 */
[----:B------:R-:W-:Y:S01]  /*6fa0*/  FMUL.FTZ R157, R157, UR14 ;  /* 0x0000000e9d9d7c20 */ /* 0x000fe20008410000 */
[----:B--2---:R-:W-:Y:S01]  /*6fb0*/  PRMT R143, R142, 0x5410, R143 ;  /* 0x000054108e8f7816 */ /* 0x004fe2000000008f */
[----:B------:R0:W-:Y:S01]  /*6fc0*/  F2F.BF16.F32 R146, R165 ;  /* 0x000000a500927304 */ /* 0x0001e20000202000 */
[-C--:B-1----:R-:W-:Y:S01]  /*6fd0*/  FMUL.FTZ R169, R169, R4.reuse ;  /* 0x00000004a9a97220 */ /* 0x082fe20000410000 */
[----:B------:R-:W-:Y:S01]  /*6fe0*/  FMUL.FTZ R38, R38, UR14 ;  /* 0x0000000e26267c20 */ /* 0x000fe20008410000 */
[----:B------:R-:W-:Y:S02]  /*6ff0*/  FSEL R157, R157, RZ, P3 ;  /* 0x000000ff9d9d7208 */ /* 0x000fe40001800000 */
[----:B------:R-:W-:Y:S02]  /*7000*/  FMUL.FTZ R169, R169, UR14 ;  /* 0x0000000ea9a97c20 */ /* 0x000fe40008410000 */
[----:B------:R-:W-:Y:S01]  /*7010*/  FSEL R38, R38, RZ, P5 ;  /* 0x000000ff26267208 */ /* 0x000fe20002800000 */
[----:B------:R1:W2:Y:S01]  /*7020*/  F2F.BF16.F32 R128, R153 ;  /* 0x0000009900807304 */ /* 0x0002a20000202000 */
[----:B0-----:R-:W-:Y:S01]  /*7030*/  FMUL.FTZ R165, R165, R4 ;  /* 0x00000004a5a57220 */ /* 0x001fe20000410000 */
[----:B------:R-:W-:-:S03]  /*7040*/  FSEL R169, R169, RZ, P6 ;  /* 0x000000ffa9a97208 */ /* 0x000fc60003000000 */
[----:B------:R-:W-:-:S03]  /*7050*/  FMUL.FTZ R165, R165, UR14 ;  /* 0x0000000ea5a57c20 */ /* 0x000fc60008410000 */
[----:B------:R0:W-:Y:S01]  /*7060*/  F2F.BF16.F32 R151, R5 ;  /* 0x0000000500977304 */ /* 0x0001e20000202000 */
[----:B-1----:R-:W-:Y:S01]  /*7070*/  FMUL.FTZ R153, R153, R4 ;  /* 0x0000000499997220 */ /* 0x002fe20000410000 */
[----:B------:R-:W-:-:S03]  /*7080*/  FSEL R165, R165, RZ, P0 ;  /* 0x000000ffa5a57208 */ /* 0x000fc60000000000 */
[----:B------:R-:W-:-:S03]  /*7090*/  FMUL.FTZ R153, R153, UR14 ;  /* 0x0000000e99997c20 */ /* 0x000fc60008410000 */
[----:B------:R-:W-:Y:S01]  /*70a0*/  F2F.BF16.F32 R163, R163 ;  /* 0x000000a300a37304 */ /* 0x000fe20000202000 */
[----:B0-----:R-:W-:Y:S01]  /*70b0*/  IMAD.WIDE.U32 R4, R8, 0x10000, RZ ;  /* 0x0001000008047825 */ /* 0x001fe200078e00ff */
[----:B------:R-:W-:Y:S02]  /*70c0*/  FSEL R0, R153, RZ, P4 ;  /* 0x000000ff99007208 */ /* 0x000fe40002000000 */
[----:B------:R-:W-:Y:S01]  /*70d0*/  LOP3.LUT R10, R4, R9, RZ, 0xfc, !PT ;  /* 0x00000009040a7212 */ /* 0x000fe200078efcff */
[----:B------:R-:W-:-:S03]  /*70e0*/  IMAD.WIDE.U32 R8, R14, 0x10000, RZ ;  /* 0x000100000e087825 */ /* 0x000fc600078e00ff */
[----:B------:R-:W0:Y:S01]  /*70f0*/  F2F.BF16.F32 R32, R203 ;  /* 0x000000cb00207304 */ /* 0x000e220000202000 */
[----:B------:R-:W-:Y:S01]  /*7100*/  LOP3.LUT R4, R6, R13, RZ, 0xfc, !PT ;  /* 0x0000000d06047212 */ /* 0x000fe200078efcff */
[----:B------:R-:W-:Y:S01]  /*7110*/  IMAD.WIDE.U32 R12, R16, 0x10000, RZ ;  /* 0x00010000100c7825 */ /* 0x000fe200078e00ff */
[----:B------:R-:W-:Y:S02]  /*7120*/  LOP3.LUT R6, R8, R15, RZ, 0xfc, !PT ;  /* 0x0000000f08067212 */ /* 0x000fe400078efcff */
[----:B------:R-:W-:Y:S01]  /*7130*/  LOP3.LUT R11, R149, R5, RZ, 0xfc, !PT ;  /* 0x00000005950b7212 */ /* 0x000fe200078efcff */
[----:B------:R-:W-:Y:S02]  /*7140*/  IMAD.WIDE.U32 R14, R132, 0x10000, RZ ;  /* 0x00010000840e7825 */ /* 0x000fe400078e00ff */
[----:B------:R-:W-:Y:S01]  /*7150*/  F2F.BF16.F32 R34, R34 ;  /* 0x0000002200227304 */ /* 0x000fe20000202000 */
[----:B------:R-:W-:Y:S01]  /*7160*/  LOP3.LUT R8, R12, R17, RZ, 0xfc, !PT ;  /* 0x000000110c087212 */ /* 0x000fe200078efcff */
[----:B---3--:R-:W-:Y:S01]  /*7170*/  IMAD.WIDE.U32 R16, R134, 0x10000, RZ ;  /* 0x0001000086107825 */ /* 0x008fe200078e00ff */
[----:B------:R-:W-:-:S02]  /*7180*/  LOP3.LUT R5, R33, R7, RZ, 0xfc, !PT ;  /* 0x0000000721057212 */ /* 0x000fc400078efcff */
[----:B------:R-:W-:Y:S01]  /*7190*/  LOP3.LUT R12, R14, R19, RZ, 0xfc, !PT ;  /* 0x000000130e0c7212 */ /* 0x000fe200078efcff */
[----:B--2---:R-:W-:Y:S02]  /*71a0*/  IMAD.WIDE.U32 R18, R128, 0x10000, RZ ;  /* 0x0001000080127825 */ /* 0x004fe400078e00ff */
[----:B------:R-:W1:Y:S01]  /*71b0*/  F2F.BF16.F32 R197, R197 ;  /* 0x000000c500c57304 */ /* 0x000e620000202000 */
[----:B0-----:R-:W-:Y:S02]  /*71c0*/  PRMT R163, R163, 0x5410, R32 ;  /* 0x00005410a3a37816 */ /* 0x001fe40000000020 */
[----:B------:R-:W-:Y:S01]  /*71d0*/  LOP3.LUT R14, R16, R35, RZ, 0xfc, !PT ;  /* 0x00000023100e7212 */ /* 0x000fe200078efcff */
[----:B------:R-:W0:Y:S01]  /*71e0*/  LDC.64 R32, c[0x0][0x478] ;  /* 0x00011e00ff207b82 */ /* 0x000e220000000a00 */
[----:B------:R-:W-:Y:S02]  /*71f0*/  PRMT R151, R151, 0x5410, R146 ;  /* 0x0000541097977816 */ /* 0x000fe40000000092 */
[----:B------:R-:W-:Y:S01]  /*7200*/  LOP3.LUT R7, R179, R9, RZ, 0xfc, !PT ;  /* 0x00000009b3077212 */ /* 0x000fe200078efcff */
[----:B------:R-:W2:Y:S01]  /*7210*/  F2F.BF16.F32 R40, R40 ;  /* 0x0000002800287304 */ /* 0x000ea20000202000 */
[----:B------:R-:W-:-:S02]  /*7220*/  LOP3.LUT R9, R183, R13, RZ, 0xfc, !PT ;  /* 0x0000000db7097212 */ /* 0x000fc400078efcff */
[----:B------:R-:W-:Y:S02]  /*7230*/  LOP3.LUT R13, R161, R15, RZ, 0xfc, !PT ;  /* 0x0000000fa10d7212 */ /* 0x000fe400078efcff */
[----:B------:R-:W-:Y:S02]  /*7240*/  LOP3.LUT R15, R143, R17, RZ, 0xfc, !PT ;  /* 0x000000118f0f7212 */ /* 0x000fe400078efcff */
[----:B-1----:R-:W-:Y:S01]  /*7250*/  PRMT R197, R34, 0x5410, R197 ;  /* 0x0000541022c57816 */ /* 0x002fe200000000c5 */
[----:B------:R-:W-:Y:S01]  /*7260*/  F2F.BF16.F32 R140, R140 ;  /* 0x0000008c008c7304 */ /* 0x000fe20000202000 */
[----:B------:R-:W1:Y:S01]  /*7270*/  LDC.64 R34, c[0x0][0x468] ;  /* 0x00011a00ff227b82 */ /* 0x000e620000000a00 */
[----:B------:R-:W-:Y:S02]  /*7280*/  LOP3.LUT R17, R151, R19, RZ, 0xfc, !PT ;  /* 0x0000001397117212 */ /* 0x000fe400078efcff */
[----:B------:R-:W-:Y:S01]  /*7290*/  LOP3.LUT R16, R18, R37, RZ, 0xfc, !PT ;  /* 0x0000002512107212 */ /* 0x000fe200078efcff */
[----:B--2---:R-:W-:-:S03]  /*72a0*/  IMAD.WIDE.U32 R18, R40, 0x10000, RZ ;  /* 0x0001000028127825 */ /* 0x004fc600078e00ff */
[----:B------:R-:W2:Y:S08]  /*72b0*/  F2F.BF16.F32 R141, R141 ;  /* 0x0000008d008d7304 */ /* 0x000eb00000202000 */
[----:B------:R-:W3:Y:S01]  /*72c0*/  F2F.BF16.F32 R152, R152 ;  /* 0x0000009800987304 */ /* 0x000ee20000202000 */
[----:B--2---:R-:W-:-:S07]  /*72d0*/  PRMT R141, R140, 0x5410, R141 ;  /* 0x000054108c8d7816 */ /* 0x004fce000000008d */
[----:B------:R-:W2:Y:S01]  /*72e0*/  F2F.BF16.F32 R175, R175 ;  /* 0x000000af00af7304 */ /* 0x000ea20000202000 */
[----:B------:R-:W-:Y:S01]  /*72f0*/  LOP3.LUT R19, R141, R19, RZ, 0xfc, !PT ;  /* 0x000000138d137212 */ /* 0x000fe200078efcff */
[----:B---3--:R-:W-:-:S06]  /*7300*/  IMAD.WIDE.U32 R152, R152, 0x10000, RZ ;  /* 0x0001000098987825 */ /* 0x008fcc00078e00ff */
[----:B------:R-:W-:Y:S01]  /*7310*/  F2F.BF16.F32 R36, R36 ;  /* 0x0000002400247304 */ /* 0x000fe20000202000 */
[----:B--2---:R-:W-:-:S07]  /*7320*/  IMAD.WIDE.U32 R140, R175, 0x10000, RZ ;  /* 0x00010000af8c7825 */ /* 0x004fce00078e00ff */
[----:B------:R-:W2:Y:S01]  /*7330*/  F2F.BF16.F32 R173, R173 ;  /* 0x000000ad00ad7304 */ /* 0x000ea20000202000 */
[----:B------:R-:W-:-:S07]  /*7340*/  LOP3.LUT R141, R163, R141, RZ, 0xfc, !PT ;  /* 0x0000008da38d7212 */ /* 0x000fce00078efcff */
[----:B------:R-:W3:Y:S01]  /*7350*/  F2F.BF16.F32 R145, R145 ;  /* 0x0000009100917304 */ /* 0x000ee20000202000 */
[----:B--2---:R-:W-:-:S07]  /*7360*/  PRMT R173, R36, 0x5410, R173 ;  /* 0x0000541024ad7816 */ /* 0x004fce00000000ad */
[----:B------:R-:W2:Y:S01]  /*7370*/  F2F.BF16.F32 R142, R157 ;  /* 0x0000009d008e7304 */ /* 0x000ea20000202000 */
[----:B---3--:R-:W-:-:S07]  /*7380*/  IMAD.WIDE.U32 R36, R145, 0x10000, RZ ;  /* 0x0001000091247825 */ /* 0x008fce00078e00ff */
[----:B------:R-:W3:Y:S01]  /*7390*/  F2F.BF16.F32 R41, R41 ;  /* 0x0000002900297304 */ /* 0x000ee20000202000 */
[----:B--2---:R-:W-:-:S07]  /*73a0*/  IMAD.WIDE.U32 R142, R142, 0x10000, RZ ;  /* 0x000100008e8e7825 */ /* 0x004fce00078e00ff */
[----:B------:R-:W-:Y:S01]  /*73b0*/  F2F.BF16.F32 R147, R147 ;  /* 0x0000009300937304 */ /* 0x000fe20000202000 */
[----:B------:R-:W-:Y:S02]  /*73c0*/  LOP3.LUT R145, R173, R143, RZ, 0xfc, !PT ;  /* 0x0000008fad917212 */ /* 0x000fe400078efcff */
[----:B---3--:R-:W-:-:S05]  /*73d0*/  LOP3.LUT R18, R18, R41, RZ, 0xfc, !PT ;  /* 0x0000002912127212 */ /* 0x008fca00078efcff */
[----:B------:R-:W2:Y:S08]  /*73e0*/  F2F.BF16.F32 R148, R148 ;  /* 0x0000009400947304 */ /* 0x000eb00000202000 */
[----:B------:R-:W-:Y:S01]  /*73f0*/  F2F.BF16.F32 R154, R154 ;  /* 0x0000009a009a7304 */ /* 0x000fe20000202000 */
[----:B--2---:R-:W-:-:S07]  /*7400*/  PRMT R147, R147, 0x5410, R148 ;  /* 0x0000541093937816 */ /* 0x004fce0000000094 */
[----:B------:R-:W2:Y:S01]  /*7410*/  F2F.BF16.F32 R171, R171 ;  /* 0x000000ab00ab7304 */ /* 0x000ea20000202000 */
[----:B0-----:R-:W-:Y:S01]  /*7420*/  IMAD.WIDE.U32 R148, R135, 0x8, R32 ;  /* 0x0000000887947825 */ /* 0x001fe200078e0020 */
[----:B------:R-:W-:-:S06]  /*7430*/  LOP3.LUT R37, R147, R37, RZ, 0xfc, !PT ;  /* 0x0000002593257212 */ /* 0x000fcc00078efcff */
[----:B------:R-:W0:Y:S01]  /*7440*/  F2F.BF16.F32 R156, R156 ;  /* 0x0000009c009c7304 */ /* 0x000e220000202000 */
[----:B--2---:R-:W-:-:S07]  /*7450*/  PRMT R171, R154, 0x5410, R171 ;  /* 0x000054109aab7816 */ /* 0x004fce00000000ab */
[----:B------:R-:W-:Y:S01]  /*7460*/  F2F.BF16.F32 R38, R38 ;  /* 0x0000002600267304 */ /* 0x000fe20000202000 */
[----:B0-----:R-:W-:-:S07]  /*7470*/  IMAD.WIDE.U32 R40, R156, 0x10000, RZ ;  /* 0x000100009c287825 */ /* 0x001fce00078e00ff */
[----:B------:R-:W0:Y:S01]  /*7480*/  F2F.BF16.F32 R165, R165 ;  /* 0x000000a500a57304 */ /* 0x000e220000202000 */
[----:B------:R-:W-:Y:S01]  /*7490*/  IMAD.WIDE.U32 R156, R129, 0x8, R32 ;  /* 0x00000008819c7825 */ /* 0x000fe200078e0020 */
[----:B------:R-:W-:-:S03]  /*74a0*/  LOP3.LUT R41, R197, R41, RZ, 0xfc, !PT ;  /* 0x00000029c5297212 */ /* 0x000fc600078efcff */
[----:B-1----:R-:W-:-:S03]  /*74b0*/  IMAD.WIDE.U32 R128, R129, 0x8, R34 ;  /* 0x0000000881807825 */ /* 0x002fc600078e0022 */
[----:B------:R-:W1:Y:S01]  /*74c0*/  F2F.BF16.F32 R144, R144 ;  /* 0x0000009000907304 */ /* 0x000e620000202000 */
[----:B------:R2:W-:Y:S04]  /*74d0*/  STG.E.64 desc[UR4][R156.64], R10 ;  /* 0x0000000a9c007986 */ /* 0x0005e8000c101b04 */
[----:B------:R4:W-:Y:S01]  /*74e0*/  STG.E.64 desc[UR4][R128.64], R18 ;  /* 0x0000001280007986 */ /* 0x0009e2000c101b04 */
[----:B0-----:R-:W-:Y:S02]  /*74f0*/  PRMT R165, R38, 0x5410, R165 ;  /* 0x0000541026a57816 */ /* 0x001fe400000000a5 */
[----:B------:R-:W0:Y:S01]  /*7500*/  F2F.BF16.F32 R155, R155 ;  /* 0x0000009b009b7304 */ /* 0x000e220000202000 */
[----:B-1----:R-:W-:-:S07]  /*7510*/  LOP3.LUT R38, R152, R144, RZ, 0xfc, !PT ;  /* 0x0000009098267212 */ /* 0x002fce00078efcff */
[----:B------:R-:W1:Y:S01]  /*7520*/  F2F.BF16.F32 R39, R39 ;  /* 0x0000002700277304 */ /* 0x000e620000202000 */
[----:B--2---:R-:W-:-:S04]  /*7530*/  IMAD.WIDE.U32 R10, R135, 0x8, R34 ;  /* 0x00000008870a7825 */ /* 0x004fc800078e0022 */
[----:B------:R-:W-:Y:S01]  /*7540*/  IMAD.WIDE.U32 R134, R131, 0x8, R34 ;  /* 0x0000000883867825 */ /* 0x000fe200078e0022 */
[----:B0-----:R-:W-:Y:S02]  /*7550*/  LOP3.LUT R140, R140, R155, RZ, 0xfc, !PT ;  /* 0x0000009b8c8c7212 */ /* 0x001fe400078efcff */
[----:B------:R-:W0:Y:S01]  /*7560*/  F2F.BF16.F32 R159, R159 ;  /* 0x0000009f009f7304 */ /* 0x000e220000202000 */
[----:B------:R-:W-:-:S05]  /*7570*/  IMAD.WIDE.U32 R154, R127, 0x8, R32 ;  /* 0x000000087f9a7825 */ /* 0x000fca00078e0020 */
[----:B------:R4:W-:Y:S01]  /*7580*/  STG.E.64 desc[UR4][R154.64], R4 ;  /* 0x000000049a007986 */ /* 0x0009e2000c101b04 */
[----:B-1----:R-:W-:Y:S01]  /*7590*/  LOP3.LUT R36, R36, R39, RZ, 0xfc, !PT ;  /* 0x0000002724247212 */ /* 0x002fe200078efcff */
[----:B------:R-:W1:Y:S01]  /*75a0*/  F2F.BF16.F32 R0, R0 ;  /* 0x0000000000007304 */ /* 0x000e620000202000 */
[----:B------:R-:W-:Y:S01]  /*75b0*/  LOP3.LUT R39, R171, R153, RZ, 0xfc, !PT ;  /* 0x00000099ab277212 */ /* 0x000fe200078efcff */
[----:B------:R-:W-:-:S04]  /*75c0*/  IMAD.WIDE.U32 R152, R139, 0x8, R32 ;  /* 0x000000088b987825 */ /* 0x000fc800078e0020 */
[--C-:B------:R-:W-:Y:S01]  /*75d0*/  IMAD.WIDE.U32 R138, R139, 0x8, R34.reuse ;  /* 0x000000088b8a7825 */ /* 0x100fe200078e0022 */
[----:B0-----:R-:W-:Y:S01]  /*75e0*/  LOP3.LUT R144, R142, R159, RZ, 0xfc, !PT ;  /* 0x0000009f8e907212 */ /* 0x001fe200078efcff */
[----:B------:R-:W0:Y:S02]  /*75f0*/  F2F.BF16.F32 R150, R150 ;  /* 0x0000009600967304 */ /* 0x000e240000202000 */
[----:B------:R-:W-:-:S04]  /*7600*/  IMAD.WIDE.U32 R158, R127, 0x8, R34 ;  /* 0x000000087f9e7825 */ /* 0x000fc800078e0022 */
[----:B-1----:R-:W-:Y:S02]  /*7610*/  IMAD.WIDE.U32 R146, R0, 0x10000, RZ ;  /* 0x0001000000927825 */ /* 0x002fe400078e00ff */
[----:B------:R-:W1:Y:S01]  /*7620*/  F2F.BF16.F32 R169, R169 ;  /* 0x000000a900a97304 */ /* 0x000e620000202000 */
[----:B------:R4:W-:Y:S02]  /*7630*/  STG.E.64 desc[UR4][R158.64], R36 ;  /* 0x000000249e007986 */ /* 0x0009e4000c101b04 */
[----:B------:R-:W-:Y:S02]  /*7640*/  LOP3.LUT R143, R165, R147, RZ, 0xfc, !PT ;  /* 0x00000093a58f7212 */ /* 0x000fe400078efcff */
[----:B------:R4:W-:Y:S01]  /*7650*/  STG.E.64 desc[UR4][R152.64], R6 ;  /* 0x0000000698007986 */ /* 0x0009e2000c101b04 */
[----:B0-----:R-:W-:Y:S01]  /*7660*/  LOP3.LUT R40, R40, R150, RZ, 0xfc, !PT ;  /* 0x0000009628287212 */ /* 0x001fe200078efcff */
[C---:B------:R-:W-:Y:S02]  /*7670*/  IMAD.WIDE.U32 R150, R137.reuse, 0x8, R32 ;  /* 0x0000000889967825 */ /* 0x040fe400078e0020 */
[----:B------:R4:W-:Y:S02]  /*7680*/  STG.E.64 desc[UR4][R138.64], R38 ;  /* 0x000000268a007986 */ /* 0x0009e4000c101b04 */
[----:B------:R-:W-:-:S02]  /*7690*/  IMAD.WIDE.U32 R136, R137, 0x8, R34 ;  /* 0x0000000889887825 */ /* 0x000fc400078e0022 */
[----:B------:R4:W-:Y:S01]  /*76a0*/  STG.E.64 desc[UR4][R150.64], R8 ;  /* 0x0000000896007986 */ /* 0x0009e2000c101b04 */
[----:B-1----:R-:W-:Y:S01]  /*76b0*/  LOP3.LUT R142, R146, R169, RZ, 0xfc, !PT ;  /* 0x000000a9928e7212 */ /* 0x002fe200078efcff */
[--C-:B------:R-:W-:Y:S02]  /*76c0*/  IMAD.WIDE.U32 R146, R131, 0x8, R32.reuse ;  /* 0x0000000883927825 */ /* 0x100fe400078e0020 */
[----:B------:R4:W-:Y:S02]  /*76d0*/  STG.E.64 desc[UR4][R136.64], R40 ;  /* 0x0000002888007986 */ /* 0x0009e4000c101b04 */
[C---:B------:R-:W-:Y:S02]  /*76e0*/  IMAD.WIDE.U32 R32, R133.reuse, 0x8, R32 ;  /* 0x0000000885207825 */ /* 0x040fe400078e0020 */
[----:B------:R4:W-:Y:S02]  /*76f0*/  STG.E.64 desc[UR4][R148.64], R12 ;  /* 0x0000000c94007986 */ /* 0x0009e4000c101b04 */
[----:B------:R-:W-:-:S02]  /*7700*/  IMAD.WIDE.U32 R34, R133, 0x8, R34 ;  /* 0x0000000885227825 */ /* 0x000fc400078e0022 */
[----:B------:R4:W-:Y:S04]  /*7710*/  STG.E.64 desc[UR4][R10.64], R140 ;  /* 0x0000008c0a007986 */ /* 0x0009e8000c101b04 */
[----:B------:R4:W-:Y:S04]  /*7720*/  STG.E.64 desc[UR4][R146.64], R14 ;  /* 0x0000000e92007986 */ /* 0x0009e8000c101b04 */
[----:B------:R4:W-:Y:S04]  /*7730*/  STG.E.64 desc[UR4][R134.64], R144 ;  /* 0x0000009086007986 */ /* 0x0009e8000c101b04 */
[----:B------:R4:W-:Y:S04]  /*7740*/  STG.E.64 desc[UR4][R32.64], R16 ;  /* 0x0000001020007986 */ /* 0x0009e8000c101b04 */
[----:B------:R4:W-:Y:S02]  /*7750*/  STG.E.64 desc[UR4][R34.64], R142 ;  /* 0x0000008e22007986 */ /* 0x0009e4000c101b04 */
.L_x_736:
[----:B01-34-:R-:W0:Y:S01]  /*7760*/  LDC.64 R4, c[0x0][0x380] ;  /* 0x0000e000ff047b82 */ /* 0x01be220000000a00 */
[----:B------:R-:W-:Y:S02]  /*7770*/  PLOP3.LUT P2, PT, P2, PT, PT, 0x8, 0x80 ;  /* 0x000000000080781c */ /* 0x000fe4000174e170 */
        /* <DEDUP_REMOVED lines=47> */
.L_x_733:
        /* <DEDUP_REMOVED lines=23> */
.L_x_739:
        /* <DEDUP_REMOVED lines=10> */
.L_x_14295:


//--------------------- .text._ZN10layer_norm22ln_bwd_finalize_kernelINS_22Kernel_traits_finalizeILj7168E13__nv_bfloat16S2_S2_S2_fjLb0ELj1024ELj4ENS_18Kernel_traits_baseILj7168ES2_S2_S2_S2_fjLj1024EEEEELb0ELb0EEEvNS_9BwdParamsE --------------------------
	.section	.text._ZN10layer_norm22ln_bwd_finalize_kernelINS_22Kernel_traits_finalizeILj7168E13__nv_bfloat16S2_S2_S2_fjLb0ELj1024ELj4ENS_18Kernel_traits_baseILj7168ES2_S2_S2_S2_fjLj1024EEEEELb0ELb0EEEvNS_9BwdParamsE,"ax",@progbits
	.align	128
        .global         _ZN10layer_norm22ln_bwd_finalize_kernelINS_22Kernel_traits_finalizeILj7168E13__nv_bfloat16S2_S2_S2_fjLb0ELj1024ELj4ENS_18Kernel_traits_baseILj7168ES2_S2_S2_S2_fjLj1024EEEEELb0ELb0EEEvNS_9BwdParamsE
        .type           _ZN10layer_norm22ln_bwd_finalize_kernelINS_22Kernel_traits_finalizeILj7168E13__nv_bfloat16S2_S2_S2_fjLb0ELj1024ELj4ENS_18Kernel_traits_baseILj7168ES2_S2_S2_S2_fjLj1024EEEEELb0ELb0EEEvNS_9BwdParamsE,@function
        .size           _ZN10layer_norm22ln_bwd_finalize_kernelINS_22Kernel_traits_finalizeILj7168E13__nv_bfloat16S2_S2_S2_fjLb0ELj1024ELj4ENS_18Kernel_traits_baseILj7168ES2_S2_S2_S2_fjLj1024EEEEELb0ELb0EEEvNS_9BwdParamsE,(.L_x_14296 - _ZN10layer_norm22ln_bwd_finalize_kernelINS_22Kernel_traits_finalizeILj7168E13__nv_bfloat16S2_S2_S2_fjLb0ELj1024ELj4ENS_18Kernel_traits_baseILj7168ES2_S2_S2_S2_fjLj1024EEEEELb0ELb0EEEvNS_9BwdParamsE)
        .other          _ZN10layer_norm22ln_bwd_finalize_kernelINS_22Kernel_traits_finalizeILj7168E13__nv_bfloat16S2_S2_S2_fjLb0ELj1024ELj4ENS_18Kernel_traits_baseILj7168ES2_S2_S2_S2_fjLj1024EEEEELb0ELb0EEEvNS_9BwdParamsE,@"STO_CUDA_ENTRY STV_DEFAULT"
_ZN10layer_norm22ln_bwd_finalize_kernelINS_22Kernel_traits_finalizeILj7168E13__nv_bfloat16S2_S2_S2_fjLb0ELj1024ELj4ENS_18Kernel_traits_baseILj7168ES2_S2_S2_S2_fjLj1024EEEEELb0ELb0EEEvNS_9BwdParamsE:
.text._ZN10layer_norm22ln_bwd_finalize_kernelINS_22Kernel_traits_finalizeILj7168E13__nv_bfloat16S2_S2_S2_fjLb0ELj1024ELj4ENS_18Kernel_traits_baseILj7168ES2_S2_S2_S2_fjLj1024EEEEELb0ELb0EEEvNS_9BwdParamsE:
[----:B------:R-:W-:Y:S01]  /*0000*/  LDC R1, c[0x0][0x37c] ;  /* 0x0000df00ff017b82 */ /* 0x000fe20000000800 */
[----:B------:R-:W0:Y:S01]  /*0010*/  S2R R58, SR_CTAID.X ;  /* 0x00000000003a7919 */ /* 0x000e220000002500 */
[----:B------:R-:W1:Y:S01]  /*0020*/  S2R R0, SR_TID.X ;  /* 0x0000000000007919 */ /* 0x000e620000002100 */
[----:B0-----:R-:W-:-:S04]  /*0030*/  SHF.L.U32 R5, R58, 0x5, RZ ;  /* 0x000000053a057819 */ /* 0x001fc800000006ff */
[----:B-1----:R-:W-:-:S04]  /*0040*/  LOP3.LUT R3, R5, 0x1f, R0, 0xf8, !PT ;  /* 0x0000001f05037812 */ /* 0x002fc800078ef800 */
[----:B------:R-:W-:-:S13]  /*0050*/  ISETP.GT.U32.AND P0, PT, R3, 0x1bff, PT ;  /* 0x00001bff0300780c */ /* 0x000fda0003f04070 */
[----:B------:R-:W-:Y:S05]  /*0060*/  @P0 EXIT ;  /* 0x000000000000094d */ /* 0x000fea0003800000 */
[----:B------:R-:W0:Y:S01]  /*0070*/  LDC R54, c[0x0][0x388] ;  /* 0x0000e200ff367b82 */ /* 0x000e220000000800 */
[----:B------:R-:W1:Y:S01]  /*0080*/  LDCU UR8, c[0x0][0x380] ;  /* 0x00007000ff0877ac */ /* 0x000e620008000800 */
[----:B------:R-:W-:Y:S01]  /*0090*/  SHF.R.U32.HI R2, RZ, 0x5, R0 ;  /* 0x00000005ff027819 */ /* 0x000fe20000011600 */
[----:B------:R-:W-:Y:S01]  /*00a0*/  BSSY.RECONVERGENT B0, `(.L_x_740) ;  /* 0x0000136000007945 */ /* 0x000fe20003800200 */
[----:B------:R-:W-:Y:S01]  /*00b0*/  LOP3.LUT R57, R0, 0x1f, RZ, 0xc0, !PT ;  /* 0x0000001f00397812 */ /* 0x000fe200078ec0ff */
[----:B------:R-:W2:Y:S01]  /*00c0*/  LDCU.64 UR6, c[0x0][0x358] ;  /* 0x00006b00ff0677ac */ /* 0x000ea20008000a00 */
[----:B------:R-:W-:Y:S02]  /*00d0*/  MOV R43, RZ ;  /* 0x000000ff002b7202 */ /* 0x000fe40000000f00 */
[----:B-1----:R-:W-:-:S04]  /*00e0*/  ISETP.GE.U32.AND P0, PT, R2, UR8, PT ;  /* 0x0000000802007c0c */ /* 0x002fc8000bf06070 */
[----:B0-----:R-:W-:Y:S01]  /*00f0*/  ISETP.GE.U32.OR P0, PT, R3, R54, P0 ;  /* 0x000000360300720c */ /* 0x001fe20000706470 */
[----:B------:R-:W-:-:S12]  /*0100*/  HFMA2 R3, -RZ, RZ, 0, 0 ;  /* 0x00000000ff037431 */ /* 0x000fd800000001ff */
[----:B--2---:R-:W-:Y:S05]  /*0110*/  @P0 BRA `(.L_x_741) ;  /* 0x0000001000b80947 */ /* 0x004fea0003800000 */
[----:B------:R-:W-:Y:S01]  /*0120*/  LOP3.LUT R32, R2, 0x20, RZ, 0xfc, !PT ;  /* 0x0000002002207812 */ /* 0x000fe200078efcff */
[----:B------:R-:W-:Y:S01]  /*0130*/  BSSY.RECONVERGENT B1, `(.L_x_742) ;  /* 0x00000b1000017945 */ /* 0x000fe20003800200 */
[----:B------:R-:W-:Y:S02]  /*0140*/  LOP3.LUT R3, RZ, R2, RZ, 0x33, !PT ;  /* 0x00000002ff037212 */ /* 0x000fe400078e33ff */
[----:B------:R-:W-:Y:S02]  /*0150*/  VIMNMX.U32 R0, PT, PT, R32, UR8, !PT ;  /* 0x0000000820007c48 */ /* 0x000fe4000ffe0000 */
[----:B------:R-:W-:Y:S02]  /*0160*/  MOV R43, RZ ;  /* 0x000000ff002b7202 */ /* 0x000fe40000000f00 */
[----:B------:R-:W-:Y:S02]  /*0170*/  IADD3 R0, PT, PT, R0, R3, RZ ;  /* 0x0000000300007210 */ /* 0x000fe40007ffe0ff */
[----:B------:R-:W-:-:S02]  /*0180*/  MOV R3, RZ ;  /* 0x000000ff00037202 */ /* 0x000fc40000000f00 */
[C---:B------:R-:W-:Y:S02]  /*0190*/  ISETP.GE.U32.AND P1, PT, R0.reuse, 0x1e0, PT ;  /* 0x000001e00000780c */ /* 0x040fe40003f26070 */
[----:B------:R-:W-:-:S04]  /*01a0*/  LEA.HI R55, R0, 0x1, RZ, 0x1b ;  /* 0x0000000100377811 */ /* 0x000fc800078fd8ff */
[----:B------:R-:W-:-:S07]  /*01b0*/  LOP3.LUT P0, R56, R55, 0xf, RZ, 0xc0, !PT ;  /* 0x0000000f37387812 */ /* 0x000fce000780c0ff */
[----:B------:R-:W-:Y:S06]  /*01c0*/  @!P1 BRA `(.L_x_743) ;  /* 0x00000008009c9947 */ /* 0x000fec0003800000 */
[----:B------:R-:W-:Y:S01]  /*01d0*/  LOP3.LUT R7, R2, 0x140, RZ, 0xfc, !PT ;  /* 0x0000014002077812 */ /* 0x000fe200078efcff */
[-CC-:B------:R-:W-:Y:S01]  /*01e0*/  IMAD R32, R32, R54.reuse, R5.reuse ;  /* 0x0000003620207224 */ /* 0x180fe200078e0205 */
[C---:B------:R-:W-:Y:S01]  /*01f0*/  LOP3.LUT R9, R2.reuse, 0x160, RZ, 0xfc, !PT ;  /* 0x0000016002097812 */ /* 0x040fe200078efcff */
[----:B------:R-:W-:Y:S01]  /*0200*/  HFMA2 R43, -RZ, RZ, 0, 0 ;  /* 0x00000000ff2b7431 */ /* 0x000fe200000001ff */
[C---:B------:R-:W-:Y:S01]  /*0210*/  LOP3.LUT R11, R2.reuse, 0x180, RZ, 0xfc, !PT ;  /* 0x00000180020b7812 */ /* 0x040fe200078efcff */
[-CC-:B------:R-:W-:Y:S01]  /*0220*/  IMAD R8, R7, R54.reuse, R5.reuse ;  /* 0x0000003607087224 */ /* 0x180fe200078e0205 */
[C---:B------:R-:W-:Y:S01]  /*0230*/  LOP3.LUT R0, R2.reuse, 0x100, RZ, 0xfc, !PT ;  /* 0x0000010002007812 */ /* 0x040fe200078efcff */
[-CC-:B------:R-:W-:Y:S01]  /*0240*/  IMAD R10, R9, R54.reuse, R5.reuse ;  /* 0x00000036090a7224 */ /* 0x180fe200078e0205 */
[C---:B------:R-:W-:Y:S01]  /*0250*/  LOP3.LUT R13, R2.reuse, 0x1a0, RZ, 0xfc, !PT ;  /* 0x000001a0020d7812 */ /* 0x040fe200078efcff */
[-CC-:B------:R-:W-:Y:S01]  /*0260*/  IMAD R12, R11, R54.reuse, R5.reuse ;  /* 0x000000360b0c7224 */ /* 0x180fe200078e0205 */
[----:B------:R-:W-:Y:S01]  /*0270*/  LOP3.LUT R15, R2, 0x1c0, RZ, 0xfc, !PT ;  /* 0x000001c0020f7812 */ /* 0x000fe200078efcff */
[-CC-:B------:R-:W-:Y:S01]  /*0280*/  IMAD R4, R0, R54.reuse, R5.reuse ;  /* 0x0000003600047224 */ /* 0x180fe200078e0205 */
        /* <DEDUP_REMOVED lines=17> */
[--C-:B------:R-:W-:Y:S01]  /*03a0*/  IMAD R28, R27, R54, R5.reuse ;  /* 0x000000361b1c7224 */ /* 0x100fe200078e0205 */
[----:B------:R-:W-:Y:S01]  /*03b0*/  IADD3 R7, PT, PT, R57, R8, RZ ;  /* 0x0000000839077210 */ /* 0x000fe20007ffe0ff */
[--C-:B------:R-:W-:Y:S01]  /*03c0*/  IMAD R30, R29, R54, R5.reuse ;  /* 0x000000361d1e7224 */ /* 0x100fe200078e0205 */
[C---:B------:R-:W-:Y:S01]  /*03d0*/  IADD3 R8, PT, PT, R57.reuse, R10, RZ ;  /* 0x0000000a39087210 */ /* 0x040fe20007ffe0ff */
[----:B------:R-:W-:Y:S01]  /*03e0*/  IMAD R0, R2, R54, R5 ;  /* 0x0000003602007224 */ /* 0x000fe200078e0205 */
[----:B------:R-:W-:-:S02]  /*03f0*/  IADD3 R9, PT, PT, R57, R12, RZ ;  /* 0x0000000c39097210 */ /* 0x000fc40007ffe0ff */
[C---:B------:R-:W-:Y:S02]  /*0400*/  IADD3 R17, PT, PT, R57.reuse, R4, RZ ;  /* 0x0000000439117210 */ /* 0x040fe40007ffe0ff */
[C---:B------:R-:W-:Y:S02]  /*0410*/  IADD3 R10, PT, PT, R57.reuse, R14, RZ ;  /* 0x0000000e390a7210 */ /* 0x040fe40007ffe0ff */
[C---:B------:R-:W-:Y:S02]  /*0420*/  IADD3 R11, PT, PT, R57.reuse, R16, RZ ;  /* 0x00000010390b7210 */ /* 0x040fe40007ffe0ff */
[C---:B------:R-:W-:Y:S02]  /*0430*/  IADD3 R12, PT, PT, R57.reuse, R18, RZ ;  /* 0x00000012390c7210 */ /* 0x040fe40007ffe0ff */
[C---:B------:R-:W-:Y:S02]  /*0440*/  IADD3 R5, PT, PT, R57.reuse, R32, RZ ;  /* 0x0000002039057210 */ /* 0x040fe40007ffe0ff */
[----:B------:R-:W-:-:S02]  /*0450*/  IADD3 R0, PT, PT, R57, R0, RZ ;  /* 0x0000000039007210 */ /* 0x000fc40007ffe0ff */
[----:B------:R-:W-:Y:S02]  /*0460*/  IADD3 R19, PT, PT, -R19, RZ, RZ ;  /* 0x000000ff13137210 */ /* 0x000fe40007ffe1ff */
[C---:B------:R-:W-:Y:S02]  /*0470*/  IADD3 R6, PT, PT, R57.reuse, R6, RZ ;  /* 0x0000000639067210 */ /* 0x040fe40007ffe0ff */
[C---:B------:R-:W-:Y:S02]  /*0480*/  IADD3 R13, PT, PT, R57.reuse, R20, RZ ;  /* 0x00000014390d7210 */ /* 0x040fe40007ffe0ff */
[C---:B------:R-:W-:Y:S02]  /*0490*/  IADD3 R14, PT, PT, R57.reuse, R22, RZ ;  /* 0x00000016390e7210 */ /* 0x040fe40007ffe0ff */
[C---:B------:R-:W-:Y:S02]  /*04a0*/  IADD3 R15, PT, PT, R57.reuse, R24, RZ ;  /* 0x00000018390f7210 */ /* 0x040fe40007ffe0ff */
[----:B------:R-:W-:-:S02]  /*04b0*/  IADD3 R16, PT, PT, R57, R26, RZ ;  /* 0x0000001a39107210 */ /* 0x000fc40007ffe0ff */
[C---:B------:R-:W-:Y:S02]  /*04c0*/  IADD3 R4, PT, PT, R57.reuse, R28, RZ ;  /* 0x0000001c39047210 */ /* 0x040fe40007ffe0ff */
[----:B------:R-:W-:-:S07]  /*04d0*/  IADD3 R18, PT, PT, R57, R30, RZ ;  /* 0x0000001e39127210 */ /* 0x000fce0007ffe0ff */
.L_x_744:
[----:B------:R-:W0:Y:S08]  /*04e0*/  LDC.64 R50, c[0x0][0x440] ;  /* 0x00011000ff327b82 */ /* 0x000e300000000a00 */
[----:B------:R-:W1:Y:S01]  /*04f0*/  LDC.64 R52, c[0x0][0x448] ;  /* 0x00011200ff347b82 */ /* 0x000e620000000a00 */
[----:B0-----:R-:W-:-:S06]  /*0500*/  IMAD.WIDE.U32 R44, R0, 0x4, R50 ;  /* 0x00000004002c7825 */ /* 0x001fcc00078e0032 */
[----:B------:R-:W2:Y:S01]  /*0510*/  LDG.E R44, desc[UR6][R44.64] ;  /* 0x000000062c2c7981 */ /* 0x000ea2000c1e1900 */
[----:B------:R-:W-:-:S04]  /*0520*/  IMAD.WIDE.U32 R20, R4, 0x4, R50 ;  /* 0x0000000404147825 */ /* 0x000fc800078e0032 */
[----:B------:R-:W-:Y:S01]  /*0530*/  IMAD.WIDE.U32 R24, R15, 0x4, R50 ;  /* 0x000000040f187825 */ /* 0x000fe200078e0032 */
[----:B------:R0:W3:Y:S03]  /*0540*/  LDG.E R48, desc[UR6][R20.64] ;  /* 0x0000000614307981 */ /* 0x0000e6000c1e1900 */
[----:B-1----:R-:W-:Y:S02]  /*0550*/  IMAD.WIDE.U32 R40, R0, 0x4, R52 ;  /* 0x0000000400287825 */ /* 0x002fe400078e0034 */
[----:B------:R-:W4:Y:S02]  /*0560*/  LDG.E R25, desc[UR6][R24.64] ;  /* 0x0000000618197981 */ /* 0x000f24000c1e1900 */
[--C-:B------:R-:W-:Y:S02]  /*0570*/  IMAD.WIDE.U32 R22, R5, 0x4, R50.reuse ;  /* 0x0000000405167825 */ /* 0x100fe400078e0032 */
[----:B------:R-:W5:Y:S02]  /*0580*/  LDG.E R40, desc[UR6][R40.64] ;  /* 0x0000000628287981 */ /* 0x000f64000c1e1900 */
[----:B0-----:R-:W-:-:S02]  /*0590*/  IMAD.WIDE.U32 R20, R16, 0x4, R50 ;  /* 0x0000000410147825 */ /* 0x001fc400078e0032 */
[----:B------:R0:W3:Y:S02]  /*05a0*/  LDG.E R49, desc[UR6][R22.64] ;  /* 0x0000000616317981 */ /* 0x0000e4000c1e1900 */
[----:B------:R-:W-:Y:S02]  /*05b0*/  IMAD.WIDE.U32 R38, R5, 0x4, R52 ;  /* 0x0000000405267825 */ /* 0x000fe400078e0034 */
[----:B------:R1:W4:Y:S02]  /*05c0*/  LDG.E R24, desc[UR6][R20.64] ;  /* 0x0000000614187981 */ /* 0x000324000c1e1900 */
[--C-:B------:R-:W-:Y:S02]  /*05d0*/  IMAD.WIDE.U32 R26, R13, 0x4, R50.reuse ;  /* 0x000000040d1a7825 */ /* 0x100fe400078e0032 */
[----:B------:R-:W4:Y:S02]  /*05e0*/  LDG.E R38, desc[UR6][R38.64] ;  /* 0x0000000626267981 */ /* 0x000f24000c1e1900 */
[----:B0-----:R-:W-:-:S02]  /*05f0*/  IMAD.WIDE.U32 R22, R14, 0x4, R50 ;  /* 0x000000040e167825 */ /* 0x001fc400078e0032 */
[----:B------:R-:W4:Y:S02]  /*0600*/  LDG.E R27, desc[UR6][R26.64] ;  /* 0x000000061a1b7981 */ /* 0x000f24000c1e1900 */
[----:B-1----:R-:W-:-:S04]  /*0610*/  IMAD.WIDE.U32 R20, R7, 0x4, R50 ;  /* 0x0000000407147825 */ /* 0x002fc800078e0032 */
[--C-:B------:R-:W-:Y:S02]  /*0620*/  IMAD.WIDE.U32 R28, R8, 0x4, R50.reuse ;  /* 0x00000004081c7825 */ /* 0x100fe400078e0032 */
[----:B------:R-:W4:Y:S02]  /*0630*/  LDG.E R21, desc[UR6][R20.64] ;  /* 0x0000000614157981 */ /* 0x000f24000c1e1900 */
[----:B------:R-:W-:Y:S02]  /*0640*/  IMAD.WIDE.U32 R32, R9, 0x4, R50 ;  /* 0x0000000409207825 */ /* 0x000fe400078e0032 */
[----:B------:R0:W4:Y:S02]  /*0650*/  LDG.E R26, desc[UR6][R22.64] ;  /* 0x00000006161a7981 */ /* 0x000124000c1e1900 */
[----:B------:R-:W-:Y:S02]  /*0660*/  IMAD.WIDE.U32 R34, R4, 0x4, R52 ;  /* 0x0000000404227825 */ /* 0x000fe400078e0034 */
[----:B------:R-:W4:Y:S02]  /*0670*/  LDG.E R36, desc[UR6][R32.64] ;  /* 0x0000000620247981 */ /* 0x000f24000c1e1900 */
[----:B------:R-:W-:-:S02]  /*0680*/  IMAD.WIDE.U32 R46, R18, 0x4, R50 ;  /* 0x00000004122e7825 */ /* 0x000fc400078e0032 */
[----:B------:R1:W4:Y:S02]  /*0690*/  LDG.E R20, desc[UR6][R28.64] ;  /* 0x000000061c147981 */ /* 0x000324000c1e1900 */
[--C-:B0-----:R-:W-:Y:S02]  /*06a0*/  IMAD.WIDE.U32 R22, R17, 0x4, R50.reuse ;  /* 0x0000000411167825 */ /* 0x101fe400078e0032 */
[----:B------:R0:W4:Y:S02]  /*06b0*/  LDG.E R37, desc[UR6][R34.64] ;  /* 0x0000000622257981 */ /* 0x000124000c1e1900 */
[----:B------:R-:W-:Y:S02]  /*06c0*/  IMAD.WIDE.U32 R30, R6, 0x4, R50 ;  /* 0x00000004061e7825 */ /* 0x000fe400078e0032 */
[----:B------:R-:W4:Y:S02]  /*06d0*/  LDG.E R46, desc[UR6][R46.64] ;  /* 0x000000062e2e7981 */ /* 0x000f24000c1e1900 */
[----:B-1----:R-:W-:-:S02]  /*06e0*/  IMAD.WIDE.U32 R28, R18, 0x4, R52 ;  /* 0x00000004121c7825 */ /* 0x002fc400078e0034 */
[----:B------:R-:W4:Y:S02]  /*06f0*/  LDG.E R23, desc[UR6][R22.64] ;  /* 0x0000000616177981 */ /* 0x000f24000c1e1900 */
[--C-:B------:R-:W-:Y:S02]  /*0700*/  IMAD.WIDE.U32 R32, R13, 0x4, R52.reuse ;  /* 0x000000040d207825 */ /* 0x100fe400078e0034 */
[----:B------:R-:W4:Y:S04]  /*0710*/  LDG.E R41, desc[UR6][R28.64] ;  /* 0x000000061c297981 */ /* 0x000f28000c1e1900 */
[----:B------:R1:W4:Y:S04]  /*0720*/  LDG.E R42, desc[UR6][R32.64] ;  /* 0x00000006202a7981 */ /* 0x000328000c1e1900 */
[----:B------:R1:W4:Y:S01]  /*0730*/  LDG.E R22, desc[UR6][R30.64] ;  /* 0x000000061e167981 */ /* 0x000322000c1e1900 */
[----:B0-----:R-:W-:-:S04]  /*0740*/  IMAD.WIDE.U32 R34, R15, 0x4, R52 ;  /* 0x000000040f227825 */ /* 0x001fc800078e0034 */
[----:B-1----:R-:W-:Y:S02]  /*0750*/  IMAD.WIDE.U32 R32, R14, 0x4, R52 ;  /* 0x000000040e207825 */ /* 0x002fe400078e0034 */
[----:B------:R-:W4:Y:S02]  /*0760*/  LDG.E R34, desc[UR6][R34.64] ;  /* 0x0000000622227981 */ /* 0x000f24000c1e1900 */
[----:B------:R-:W-:-:S04]  /*0770*/  IMAD.WIDE.U32 R30, R10, 0x4, R50 ;  /* 0x000000040a1e7825 */ /* 0x000fc800078e0032 */
[--C-:B------:R-:W-:Y:S01]  /*0780*/  IMAD.WIDE.U32 R28, R12, 0x4, R50.reuse ;  /* 0x000000040c1c7825 */ /* 0x100fe200078e0032 */
[----:B------:R0:W4:Y:S04]  /*0790*/  LDG.E R39, desc[UR6][R30.64] ;  /* 0x000000061e277981 */ /* 0x000128000c1e1900 */
[----:B------:R1:W4:Y:S01]  /*07a0*/  LDG.E R47, desc[UR6][R28.64] ;  /* 0x000000061c2f7981 */ /* 0x000322000c1e1900 */
[----:B0-----:R-:W-:-:S04]  /*07b0*/  IMAD.WIDE.U32 R30, R11, 0x4, R50 ;  /* 0x000000040b1e7825 */ /* 0x001fc800078e0032 */
[--C-:B-1----:R-:W-:Y:S01]  /*07c0*/  IMAD.WIDE.U32 R28, R16, 0x4, R52.reuse ;  /* 0x00000004101c7825 */ /* 0x102fe200078e0034 */
[----:B------:R0:W4:Y:S04]  /*07d0*/  LDG.E R45, desc[UR6][R30.64] ;  /* 0x000000061e2d7981 */ /* 0x000128000c1e1900 */
[----:B------:R1:W4:Y:S01]  /*07e0*/  LDG.E R35, desc[UR6][R28.64] ;  /* 0x000000061c237981 */ /* 0x000322000c1e1900 */
[----:B0-----:R-:W-:-:S04]  /*07f0*/  IMAD.WIDE.U32 R30, R17, 0x4, R52 ;  /* 0x00000004111e7825 */ /* 0x001fc800078e0034 */
[--C-:B-1----:R-:W-:Y:S01]  /*0800*/  IMAD.WIDE.U32 R28, R7, 0x4, R52.reuse ;  /* 0x00000004071c7825 */ /* 0x102fe200078e0034 */
[----:B------:R0:W4:Y:S03]  /*0810*/  LDG.E R50, desc[UR6][R30.64] ;  /* 0x000000061e327981 */ /* 0x000126000c1e1900 */
[----:B0-----:R-:W-:-:S06]  /*0820*/  IMAD.WIDE.U32 R30, R8, 0x4, R52 ;  /* 0x00000004081e7825 */ /* 0x001fcc00078e0034 */
[----:B------:R-:W4:Y:S01]  /*0830*/  LDG.E R30, desc[UR6][R30.64] ;  /* 0x000000061e1e7981 */ /* 0x000f22000c1e1900 */
[----:B--2---:R-:W-:-:S03]  /*0840*/  FADD.FTZ R44, R44, R43 ;  /* 0x0000002b2c2c7221 */ /* 0x004fc60000010000 */
[----:B------:R0:W2:Y:S02]  /*0850*/  LDG.E R43, desc[UR6][R32.64] ;  /* 0x00000006202b7981 */ /* 0x0000a4000c1e1900 */
[----:B0-----:R-:W-:-:S06]  /*0860*/  IMAD.WIDE.U32 R32, R6, 0x4, R52 ;  /* 0x0000000406207825 */ /* 0x001fcc00078e0034 */
[----:B------:R-:W2:Y:S04]  /*0870*/  LDG.E R32, desc[UR6][R32.64] ;  /* 0x0000000620207981 */ /* 0x000ea8000c1e1900 */
[----:B------:R0:W2:Y:S02]  /*0880*/  LDG.E R33, desc[UR6][R28.64] ;  /* 0x000000061c217981 */ /* 0x0000a4000c1e1900 */
[----:B0-----:R-:W-:-:S05]  /*0890*/  IMAD.WIDE.U32 R28, R9, 0x4, R52 ;  /* 0x00000004091c7825 */ /* 0x001fca00078e0034 */
[----:B------:R0:W2:Y:S02]  /*08a0*/  LDG.E R51, desc[UR6][R28.64] ;  /* 0x000000061c337981 */ /* 0x0000a4000c1e1900 */
[----:B0-----:R-:W-:-:S05]  /*08b0*/  IMAD.WIDE.U32 R28, R10, 0x4, R52 ;  /* 0x000000040a1c7825 */ /* 0x001fca00078e0034 */
[----:B------:R0:W2:Y:S02]  /*08c0*/  LDG.E R59, desc[UR6][R28.64] ;  /* 0x000000061c3b7981 */ /* 0x0000a4000c1e1900 */
[----:B0-----:R-:W-:-:S05]  /*08d0*/  IMAD.WIDE.U32 R28, R11, 0x4, R52 ;  /* 0x000000040b1c7825 */ /* 0x001fca00078e0034 */
[----:B------:R0:W2:Y:S02]  /*08e0*/  LDG.E R60, desc[UR6][R28.64] ;  /* 0x000000061c3c7981 */ /* 0x0000a4000c1e1900 */
[----:B0-----:R-:W-:-:S05]  /*08f0*/  IMAD.WIDE.U32 R28, R12, 0x4, R52 ;  /* 0x000000040c1c7825 */ /* 0x001fca00078e0034 */
[----:B------:R-:W2:Y:S01]  /*0900*/  LDG.E R52, desc[UR6][R28.64] ;  /* 0x000000061c347981 */ /* 0x000ea2000c1e1900 */
[----:B-----5:R-:W-:Y:S01]  /*0910*/  FADD.FTZ R3, R40, R3 ;  /* 0x0000000328037221 */ /* 0x020fe20000010000 */
[----:B---3--:R-:W-:-:S03]  /*0920*/  FADD.FTZ R49, R44, R49 ;  /* 0x000000312c317221 */ /* 0x008fc60000010000 */
[----:B----4-:R-:W-:Y:S01]  /*0930*/  FADD.FTZ R38, R3, R38 ;  /* 0x0000002603267221 */ /* 0x010fe20000010000 */
[----:B------:R-:W-:-:S03]  /*0940*/  FADD.FTZ R49, R49, R48 ;  /* 0x0000003031317221 */ /* 0x000fc60000010000 */
[----:B------:R-:W-:Y:S01]  /*0950*/  FADD.FTZ R38, R38, R37 ;  /* 0x0000002526267221 */ /* 0x000fe20000010000 */
[----:B------:R-:W-:-:S03]  /*0960*/  FADD.FTZ R46, R49, R46 ;  /* 0x0000002e312e7221 */ /* 0x000fc60000010000 */
[----:B------:R-:W-:Y:S01]  /*0970*/  FADD.FTZ R41, R38, R41 ;  /* 0x0000002926297221 */ /* 0x000fe20000010000 */
[----:B------:R-:W-:-:S03]  /*0980*/  FADD.FTZ R27, R46, R27 ;  /* 0x0000001b2e1b7221 */ /* 0x000fc60000010000 */
[----:B------:R-:W-:Y:S01]  /*0990*/  FADD.FTZ R42, R41, R42 ;  /* 0x0000002a292a7221 */ /* 0x000fe20000010000 */
[----:B------:R-:W-:-:S04]  /*09a0*/  FADD.FTZ R26, R27, R26 ;  /* 0x0000001a1b1a7221 */ /* 0x000fc80000010000 */
[----:B------:R-:W-:-:S04]  /*09b0*/  FADD.FTZ R25, R26, R25 ;  /* 0x000000191a197221 */ /* 0x000fc80000010000 */
[----:B------:R-:W-:-:S04]  /*09c0*/  FADD.FTZ R24, R25, R24 ;  /* 0x0000001819187221 */ /* 0x000fc80000010000 */
[----:B------:R-:W-:-:S04]  /*09d0*/  FADD.FTZ R23, R24, R23 ;  /* 0x0000001718177221 */ /* 0x000fc80000010000 */
[----:B------:R-:W-:Y:S01]  /*09e0*/  FADD.FTZ R22, R23, R22 ;  /* 0x0000001617167221 */ /* 0x000fe20000010000 */
[----:B------:R-:W-:-:S03]  /*09f0*/  IADD3 R19, PT, PT, R19, 0x10, RZ ;  /* 0x0000001013137810 */ /* 0x000fc60007ffe0ff */
[----:B------:R-:W-:Y:S01]  /*0a00*/  FADD.FTZ R21, R22, R21 ;  /* 0x0000001516157221 */ /* 0x000fe20000010000 */
[----:B------:R-:W-:-:S03]  /*0a10*/  ISETP.NE.AND P1, PT, R19, RZ, PT ;  /* 0x000000ff1300720c */ /* 0x000fc60003f25270 */
[----:B------:R-:W-:-:S04]  /*0a20*/  FADD.FTZ R21, R21, R20 ;  /* 0x0000001415157221 */ /* 0x000fc80000010000 */
[----:B------:R-:W-:-:S04]  /*0a30*/  FADD.FTZ R36, R21, R36 ;  /* 0x0000002415247221 */ /* 0x000fc80000010000 */
[----:B------:R-:W-:-:S04]  /*0a40*/  FADD.FTZ R36, R36, R39 ;  /* 0x0000002724247221 */ /* 0x000fc80000010000 */
[----:B------:R-:W-:Y:S01]  /*0a50*/  FADD.FTZ R36, R36, R45 ;  /* 0x0000002d24247221 */ /* 0x000fe20000010000 */
[----:B------:R-:W-:Y:S02]  /*0a60*/  IADD3 R2, PT, PT, R2, 0x200, RZ ;  /* 0x0000020002027810 */ /* 0x000fe40007ffe0ff */
[C---:B------:R-:W-:Y:S02]  /*0a70*/  LEA R0, R54.reuse, R0, 0x9 ;  /* 0x0000000036007211 */ /* 0x040fe400078e48ff */
[C---:B------:R-:W-:Y:S02]  /*0a80*/  LEA R5, R54.reuse, R5, 0x9 ;  /* 0x0000000536057211 */ /* 0x040fe400078e48ff */
[C---:B------:R-:W-:Y:S02]  /*0a90*/  LEA R4, R54.reuse, R4, 0x9 ;  /* 0x0000000436047211 */ /* 0x040fe400078e48ff */
[C---:B------:R-:W-:Y:S02]  /*0aa0*/  LEA R18, R54.reuse, R18, 0x9 ;  /* 0x0000001236127211 */ /* 0x040fe400078e48ff */
[----:B------:R-:W-:-:S02]  /*0ab0*/  LEA R13, R54, R13, 0x9 ;  /* 0x0000000d360d7211 */ /* 0x000fc400078e48ff */
[C---:B------:R-:W-:Y:S02]  /*0ac0*/  LEA R14, R54.reuse, R14, 0x9 ;  /* 0x0000000e360e7211 */ /* 0x040fe400078e48ff */
        /* <DEDUP_REMOVED lines=9> */
[----:B------:R-:W-:Y:S01]  /*0b60*/  LEA R12, R54, R12, 0x9 ;  /* 0x0000000c360c7211 */ /* 0x000fe200078e48ff */
[----:B--2---:R-:W-:-:S04]  /*0b70*/  FADD.FTZ R43, R42, R43 ;  /* 0x0000002b2a2b7221 */ /* 0x004fc80000010000 */
[----:B------:R-:W-:-:S04]  /*0b80*/  FADD.FTZ R34, R43, R34 ;  /* 0x000000222b227221 */ /* 0x000fc80000010000 */
[----:B------:R-:W-:-:S04]  /*0b90*/  FADD.FTZ R35, R34, R35 ;  /* 0x0000002322237221 */ /* 0x000fc80000010000 */
[----:B------:R-:W-:-:S04]  /*0ba0*/  FADD.FTZ R35, R35, R50 ;  /* 0x0000003223237221 */ /* 0x000fc80000010000 */
[----:B------:R-:W-:-:S04]  /*0bb0*/  FADD.FTZ R32, R35, R32 ;  /* 0x0000002023207221 */ /* 0x000fc80000010000 */
[----:B------:R-:W-:-:S04]  /*0bc0*/  FADD.FTZ R33, R32, R33 ;  /* 0x0000002120217221 */ /* 0x000fc80000010000 */
[----:B------:R-:W-:-:S04]  /*0bd0*/  FADD.FTZ R30, R33, R30 ;  /* 0x0000001e211e7221 */ /* 0x000fc80000010000 */
[----:B------:R-:W-:Y:S01]  /*0be0*/  FADD.FTZ R30, R30, R51 ;  /* 0x000000331e1e7221 */ /* 0x000fe20000010000 */
[----:B------:R-:W-:-:S03]  /*0bf0*/  FADD.FTZ R43, R36, R47 ;  /* 0x0000002f242b7221 */ /* 0x000fc60000010000 */
[----:B------:R-:W-:-:S04]  /*0c00*/  FADD.FTZ R59, R30, R59 ;  /* 0x0000003b1e3b7221 */ /* 0x000fc80000010000 */
[----:B------:R-:W-:-:S04]  /*0c10*/  FADD.FTZ R59, R59, R60 ;  /* 0x0000003c3b3b7221 */ /* 0x000fc80000010000 */
[----:B------:R-:W-:Y:S01]  /*0c20*/  FADD.FTZ R3, R59, R52 ;  /* 0x000000343b037221 */ /* 0x000fe20000010000 */
[----:B------:R-:W-:Y:S06]  /*0c30*/  @P1 BRA `(.L_x_744) ;  /* 0xfffffff800281947 */ /* 0x000fec000383ffff */
.L_x_743:
[----:B------:R-:W-:Y:S05]  /*0c40*/  BSYNC.RECONVERGENT B1 ;  /* 0x0000000000017941 */ /* 0x000fea0003800200 */
.L_x_742:
[----:B------:R-:W-:Y:S05]  /*0c50*/  @!P0 BRA `(.L_x_741) ;  /* 0x0000000400e88947 */ /* 0x000fea0003800000 */
[----:B------:R-:W0:Y:S01]  /*0c60*/  S2R R0, SR_TID.X ;  /* 0x0000000000007919 */ /* 0x000e220000002100 */
[----:B------:R-:W-:Y:S01]  /*0c70*/  ISETP.GE.U32.AND P0, PT, R56, 0x8, PT ;  /* 0x000000083800780c */ /* 0x000fe20003f06070 */
[----:B------:R-:W-:Y:S01]  /*0c80*/  BSSY.RECONVERGENT B1, `(.L_x_745) ;  /* 0x0000041000017945 */ /* 0x000fe20003800200 */
[----:B------:R-:W-:Y:S02]  /*0c90*/  LOP3.LUT R34, R55, 0x7, RZ, 0xc0, !PT ;  /* 0x0000000737227812 */ /* 0x000fe400078ec0ff */
[----:B------:R-:W-:Y:S02]  /*0ca0*/  SHF.L.U32 R7, R58, 0x5, RZ ;  /* 0x000000053a077819 */ /* 0x000fe400000006ff */
[----:B------:R-:W-:Y:S02]  /*0cb0*/  ISETP.NE.AND P1, PT, R34, RZ, PT ;  /* 0x000000ff2200720c */ /* 0x000fe40003f25270 */
[----:B0-----:R-:W-:-:S05]  /*0cc0*/  LOP3.LUT R11, R7, 0x1f, R0, 0xf8, !PT ;  /* 0x0000001f070b7812 */ /* 0x001fca00078ef800 */
[----:B------:R-:W-:Y:S06]  /*0cd0*/  @!P0 BRA `(.L_x_746) ;  /* 0x0000000000ec8947 */ /* 0x000fec0003800000 */
[----:B------:R-:W0:Y:S01]  /*0ce0*/  LDC.64 R4, c[0x0][0x448] ;  /* 0x00011200ff047b82 */ /* 0x000e220000000a00 */
[----:B------:R-:W-:-:S05]  /*0cf0*/  IMAD R13, R2, R54, R11 ;  /* 0x00000036020d7224 */ /* 0x000fca00078e020b */
[CC--:B------:R-:W-:Y:S02]  /*0d00*/  LEA R21, R54.reuse, R13.reuse, 0x5 ;  /* 0x0000000d36157211 */ /* 0x0c0fe400078e28ff */
[----:B------:R-:W1:Y:S01]  /*0d10*/  LDC.64 R8, c[0x0][0x440] ;  /* 0x00011000ff087b82 */ /* 0x000e620000000a00 */
[CC--:B------:R-:W-:Y:S02]  /*0d20*/  LEA R23, R54.reuse, R13.reuse, 0x6 ;  /* 0x0000000d36177211 */ /* 0x0c0fe400078e30ff */
[C---:B------:R-:W-:Y:S02]  /*0d30*/  LEA R33, R54.reuse, R13, 0x7 ;  /* 0x0000000d36217211 */ /* 0x040fe400078e38ff */
[----:B------:R-:W-:Y:S01]  /*0d40*/  LEA R27, R54, R23, 0x5 ;  /* 0x00000017361b7211 */ /* 0x000fe200078e28ff */
[----:B0-----:R-:W-:-:S06]  /*0d50*/  IMAD.WIDE.U32 R14, R13, 0x4, R4 ;  /* 0x000000040d0e7825 */ /* 0x001fcc00078e0004 */
[----:B------:R0:W2:Y:S01]  /*0d60*/  LDG.E R14, desc[UR6][R14.64] ;  /* 0x000000060e0e7981 */ /* 0x0000a2000c1e1900 */
[----:B-1----:R-:W-:-:S04]  /*0d70*/  IMAD.WIDE.U32 R16, R13, 0x4, R8 ;  /* 0x000000040d107825 */ /* 0x002fc800078e0008 */
[C---:B------:R-:W-:Y:S01]  /*0d80*/  IMAD.WIDE.U32 R18, R21.reuse, 0x4, R8 ;  /* 0x0000000415127825 */ /* 0x040fe200078e0008 */
[----:B------:R-:W3:Y:S03]  /*0d90*/  LDG.E R0, desc[UR6][R16.64] ;  /* 0x0000000610007981 */ /* 0x000ee6000c1e1900 */
[----:B------:R-:W-:Y:S01]  /*0da0*/  IMAD.WIDE.U32 R20, R21, 0x4, R4 ;  /* 0x0000000415147825 */ /* 0x000fe200078e0004 */
[----:B------:R1:W4:Y:S03]  /*0db0*/  LDG.E R6, desc[UR6][R18.64] ;  /* 0x0000000612067981 */ /* 0x000326000c1e1900 */
[C---:B------:R-:W-:Y:S01]  /*0dc0*/  IMAD.WIDE.U32 R12, R23.reuse, 0x4, R8 ;  /* 0x00000004170c7825 */ /* 0x040fe200078e0008 */
[----:B------:R5:W4:Y:S03]  /*0dd0*/  LDG.E R35, desc[UR6][R20.64] ;  /* 0x0000000614237981 */ /* 0x000b26000c1e1900 */
[----:B------:R-:W-:-:S04]  /*0de0*/  IMAD.WIDE.U32 R22, R23, 0x4, R4 ;  /* 0x0000000417167825 */ /* 0x000fc800078e0004 */
[C---:B------:R-:W-:Y:S01]  /*0df0*/  IMAD.WIDE.U32 R24, R27.reuse, 0x4, R8 ;  /* 0x000000041b187825 */ /* 0x040fe200078e0008 */
[----:B------:R5:W4:Y:S03]  /*0e00*/  LDG.E R12, desc[UR6][R12.64] ;  /* 0x000000060c0c7981 */ /* 0x000b26000c1e1900 */
[--C-:B------:R-:W-:Y:S01]  /*0e10*/  IMAD.WIDE.U32 R26, R27, 0x4, R4.reuse ;  /* 0x000000041b1a7825 */ /* 0x100fe200078e0004 */
[----:B------:R-:W4:Y:S01]  /*0e20*/  LDG.E R23, desc[UR6][R22.64] ;  /* 0x0000000616177981 */ /* 0x000f22000c1e1900 */
[CC--:B0-----:R-:W-:Y:S02]  /*0e30*/  LEA R15, R54.reuse, R33.reuse, 0x5 ;  /* 0x00000021360f7211 */ /* 0x0c1fe400078e28ff */
[----:B------:R-:W-:Y:S01]  /*0e40*/  IMAD.WIDE.U32 R30, R33, 0x4, R4 ;  /* 0x00000004211e7825 */ /* 0x000fe200078e0004 */
[----:B------:R-:W4:Y:S01]  /*0e50*/  LDG.E R25, desc[UR6][R24.64] ;  /* 0x0000000618197981 */ /* 0x000f22000c1e1900 */
[----:B-1----:R-:W-:-:S02]  /*0e60*/  LEA R19, R54, R33, 0x6 ;  /* 0x0000002136137211 */ /* 0x002fc400078e30ff */
[--C-:B------:R-:W-:Y:S01]  /*0e70*/  IMAD.WIDE.U32 R28, R33, 0x4, R8.reuse ;  /* 0x00000004211c7825 */ /* 0x100fe200078e0008 */
[----:B------:R-:W4:Y:S03]  /*0e80*/  LDG.E R27, desc[UR6][R26.64] ;  /* 0x000000061a1b7981 */ /* 0x000f26000c1e1900 */
[C---:B------:R-:W-:Y:S01]  /*0e90*/  IMAD.WIDE.U32 R32, R15.reuse, 0x4, R8 ;  /* 0x000000040f207825 */ /* 0x040fe200078e0008 */
[----:B------:R-:W4:Y:S03]  /*0ea0*/  LDG.E R10, desc[UR6][R28.64] ;  /* 0x000000061c0a7981 */ /* 0x000f26000c1e1900 */
[----:B-----5:R-:W-:Y:S01]  /*0eb0*/  IMAD.WIDE.U32 R20, R15, 0x4, R4 ;  /* 0x000000040f147825 */ /* 0x020fe200078e0004 */
[----:B------:R-:W5:Y:S01]  /*0ec0*/  LDG.E R31, desc[UR6][R30.64] ;  /* 0x000000061e1f7981 */ /* 0x000f62000c1e1900 */
[----:B------:R-:W-:-:S02]  /*0ed0*/  LEA R13, R54, R19, 0x5 ;  /* 0x00000013360d7211 */ /* 0x000fc400078e28ff */
[C---:B------:R-:W-:Y:S01]  /*0ee0*/  IMAD.WIDE.U32 R16, R19.reuse, 0x4, R8 ;  /* 0x0000000413107825 */ /* 0x040fe200078e0008 */
[----:B------:R-:W5:Y:S03]  /*0ef0*/  LDG.E R33, desc[UR6][R32.64] ;  /* 0x0000000620217981 */ /* 0x000f66000c1e1900 */
[----:B------:R-:W-:Y:S01]  /*0f00*/  IMAD.WIDE.U32 R18, R19, 0x4, R4 ;  /* 0x0000000413127825 */ /* 0x000fe200078e0004 */
[----:B------:R-:W5:Y:S03]  /*0f10*/  LDG.E R21, desc[UR6][R20.64] ;  /* 0x0000000614157981 */ /* 0x000f66000c1e1900 */
[C---:B------:R-:W-:Y:S01]  /*0f20*/  IMAD.WIDE.U32 R8, R13.reuse, 0x4, R8 ;  /* 0x000000040d087825 */ /* 0x040fe200078e0008 */
[----:B------:R-:W5:Y:S03]  /*0f30*/  LDG.E R17, desc[UR6][R16.64] ;  /* 0x0000000610117981 */ /* 0x000f66000c1e1900 */
[----:B------:R-:W-:Y:S01]  /*0f40*/  IMAD.WIDE.U32 R4, R13, 0x4, R4 ;  /* 0x000000040d047825 */ /* 0x000fe200078e0004 */
[----:B------:R-:W5:Y:S04]  /*0f50*/  LDG.E R19, desc[UR6][R18.64] ;  /* 0x0000000612137981 */ /* 0x000f68000c1e1900 */
[----:B------:R-:W5:Y:S04]  /*0f60*/  LDG.E R9, desc[UR6][R8.64] ;  /* 0x0000000608097981 */ /* 0x000f68000c1e1900 */
[----:B------:R-:W5:Y:S01]  /*0f70*/  LDG.E R5, desc[UR6][R4.64] ;  /* 0x0000000604057981 */ /* 0x000f62000c1e1900 */
[----:B------:R-:W-:Y:S01]  /*0f80*/  IADD3 R2, PT, PT, R2, 0x100, RZ ;  /* 0x0000010002027810 */ /* 0x000fe20007ffe0ff */
[----:B--2---:R-:W-:Y:S01]  /*0f90*/  FADD.FTZ R14, R3, R14 ;  /* 0x0000000e030e7221 */ /* 0x004fe20000010000 */
[----:B---3--:R-:W-:-:S04]  /*0fa0*/  FADD.FTZ R43, R43, R0 ;  /* 0x000000002b2b7221 */ /* 0x008fc80000010000 */
[----:B----4-:R-:W-:Y:S01]  /*0fb0*/  FADD.FTZ R43, R43, R6 ;  /* 0x000000062b2b7221 */ /* 0x010fe20000010000 */
[----:B------:R-:W-:-:S03]  /*0fc0*/  FADD.FTZ R14, R14, R35 ;  /* 0x000000230e0e7221 */ /* 0x000fc60000010000 */
[----:B------:R-:W-:Y:S01]  /*0fd0*/  FADD.FTZ R12, R43, R12 ;  /* 0x0000000c2b0c7221 */ /* 0x000fe20000010000 */
[----:B------:R-:W-:-:S03]  /*0fe0*/  FADD.FTZ R14, R14, R23 ;  /* 0x000000170e0e7221 */ /* 0x000fc60000010000 */
[----:B------:R-:W-:Y:S01]  /*0ff0*/  FADD.FTZ R25, R12, R25 ;  /* 0x000000190c197221 */ /* 0x000fe20000010000 */
[----:B------:R-:W-:-:S03]  /*1000*/  FADD.FTZ R14, R14, R27 ;  /* 0x0000001b0e0e7221 */ /* 0x000fc60000010000 */
[----:B------:R-:W-:Y:S01]  /*1010*/  FADD.FTZ R10, R25, R10 ;  /* 0x0000000a190a7221 */ /* 0x000fe20000010000 */
[----:B-----5:R-:W-:-:S03]  /*1020*/  FADD.FTZ R14, R14, R31 ;  /* 0x0000001f0e0e7221 */ /* 0x020fc60000010000 */
[----:B------:R-:W-:Y:S01]  /*1030*/  FADD.FTZ R10, R10, R33 ;  /* 0x000000210a0a7221 */ /* 0x000fe20000010000 */
[----:B------:R-:W-:-:S03]  /*1040*/  FADD.FTZ R14, R14, R21 ;  /* 0x000000150e0e7221 */ /* 0x000fc60000010000 */
[----:B------:R-:W-:Y:S01]  /*1050*/  FADD.FTZ R10, R10, R17 ;  /* 0x000000110a0a7221 */ /* 0x000fe20000010000 */
[----:B------:R-:W-:-:S03]  /*1060*/  FADD.FTZ R14, R14, R19 ;  /* 0x000000130e0e7221 */ /* 0x000fc60000010000 */
[----:B------:R-:W-:Y:S01]  /*1070*/  FADD.FTZ R43, R10, R9 ;  /* 0x000000090a2b7221 */ /* 0x000fe20000010000 */
[----:B------:R-:W-:-:S07]  /*1080*/  FADD.FTZ R3, R14, R5 ;  /* 0x000000050e037221 */ /* 0x000fce0000010000 */
.L_x_746:
[----:B------:R-:W-:Y:S05]  /*1090*/  BSYNC.RECONVERGENT B1 ;  /* 0x0000000000017941 */ /* 0x000fea0003800200 */
.L_x_745:
[----:B------:R-:W-:Y:S05]  /*10a0*/  @!P1 BRA `(.L_x_741) ;  /* 0x0000000000d49947 */ /* 0x000fea0003800000 */
[----:B------:R-:W-:Y:S01]  /*10b0*/  ISETP.GE.U32.AND P0, PT, R34, 0x4, PT ;  /* 0x000000042200780c */ /* 0x000fe20003f06070 */
[----:B------:R-:W-:Y:S01]  /*10c0*/  BSSY.RECONVERGENT B1, `(.L_x_747) ;  /* 0x0000023000017945 */ /* 0x000fe20003800200 */
[----:B------:R-:W-:-:S04]  /*10d0*/  LOP3.LUT R0, R55, 0x3, RZ, 0xc0, !PT ;  /* 0x0000000337007812 */ /* 0x000fc800078ec0ff */
[----:B------:R-:W-:-:S07]  /*10e0*/  ISETP.NE.AND P1, PT, R0, RZ, PT ;  /* 0x000000ff0000720c */ /* 0x000fce0003f25270 */
[----:B------:R-:W-:Y:S06]  /*10f0*/  @!P0 BRA `(.L_x_748) ;  /* 0x00000000007c8947 */ /* 0x000fec0003800000 */
[----:B------:R-:W0:Y:S01]  /*1100*/  LDC.64 R4, c[0x0][0x440] ;  /* 0x00011000ff047b82 */ /* 0x000e220000000a00 */
[----:B------:R-:W-:-:S05]  /*1110*/  IMAD R15, R2, R54, R11 ;  /* 0x00000036020f7224 */ /* 0x000fca00078e020b */
[CC--:B------:R-:W-:Y:S02]  /*1120*/  LEA R17, R54.reuse, R15.reuse, 0x5 ;  /* 0x0000000f36117211 */ /* 0x0c0fe400078e28ff */
[----:B------:R-:W1:Y:S01]  /*1130*/  LDC.64 R12, c[0x0][0x448] ;  /* 0x00011200ff0c7b82 */ /* 0x000e620000000a00 */
[----:B------:R-:W-:-:S04]  /*1140*/  LEA R21, R54, R15, 0x6 ;  /* 0x0000000f36157211 */ /* 0x000fc800078e30ff */
[----:B------:R-:W-:Y:S01]  /*1150*/  LEA R23, R54, R21, 0x5 ;  /* 0x0000001536177211 */ /* 0x000fe200078e28ff */
[----:B0-----:R-:W-:-:S04]  /*1160*/  IMAD.WIDE.U32 R8, R15, 0x4, R4 ;  /* 0x000000040f087825 */ /* 0x001fc800078e0004 */
[----:B-1----:R-:W-:Y:S02]  /*1170*/  IMAD.WIDE.U32 R10, R15, 0x4, R12 ;  /* 0x000000040f0a7825 */ /* 0x002fe400078e000c */
[----:B------:R-:W2:Y:S02]  /*1180*/  LDG.E R8, desc[UR6][R8.64] ;  /* 0x0000000608087981 */ /* 0x000ea4000c1e1900 */
[C---:B------:R-:W-:Y:S02]  /*1190*/  IMAD.WIDE.U32 R14, R17.reuse, 0x4, R4 ;  /* 0x00000004110e7825 */ /* 0x040fe400078e0004 */
[----:B------:R-:W3:Y:S02]  /*11a0*/  LDG.E R10, desc[UR6][R10.64] ;  /* 0x000000060a0a7981 */ /* 0x000ee4000c1e1900 */
[----:B------:R-:W-:Y:S02]  /*11b0*/  IMAD.WIDE.U32 R16, R17, 0x4, R12 ;  /* 0x0000000411107825 */ /* 0x000fe400078e000c */
[----:B------:R-:W4:Y:S02]  /*11c0*/  LDG.E R15, desc[UR6][R14.64] ;  /* 0x000000060e0f7981 */ /* 0x000f24000c1e1900 */
[----:B------:R-:W-:-:S02]  /*11d0*/  IMAD.WIDE.U32 R18, R21, 0x4, R4 ;  /* 0x0000000415127825 */ /* 0x000fc400078e0004 */
[----:B------:R-:W5:Y:S02]  /*11e0*/  LDG.E R17, desc[UR6][R16.64] ;  /* 0x0000000610117981 */ /* 0x000f64000c1e1900 */
[----:B------:R-:W-:Y:S02]  /*11f0*/  IMAD.WIDE.U32 R20, R21, 0x4, R12 ;  /* 0x0000000415147825 */ /* 0x000fe400078e000c */
[----:B------:R-:W5:Y:S02]  /*1200*/  LDG.E R19, desc[UR6][R18.64] ;  /* 0x0000000612137981 */ /* 0x000f64000c1e1900 */
[C---:B------:R-:W-:Y:S02]  /*1210*/  IMAD.WIDE.U32 R4, R23.reuse, 0x4, R4 ;  /* 0x0000000417047825 */ /* 0x040fe400078e0004 */
[----:B------:R-:W5:Y:S02]  /*1220*/  LDG.E R21, desc[UR6][R20.64] ;  /* 0x0000000614157981 */ /* 0x000f64000c1e1900 */
[----:B------:R-:W-:-:S02]  /*1230*/  IMAD.WIDE.U32 R12, R23, 0x4, R12 ;  /* 0x00000004170c7825 */ /* 0x000fc400078e000c */
[----:B------:R-:W5:Y:S04]  /*1240*/  LDG.E R5, desc[UR6][R4.64] ;  /* 0x0000000604057981 */ /* 0x000f68000c1e1900 */
[----:B------:R-:W5:Y:S01]  /*1250*/  LDG.E R13, desc[UR6][R12.64] ;  /* 0x000000060c0d7981 */ /* 0x000f62000c1e1900 */
[----:B------:R-:W-:Y:S01]  /*1260*/  IADD3 R2, PT, PT, R2, 0x80, RZ ;  /* 0x0000008002027810 */ /* 0x000fe20007ffe0ff */
[----:B--2---:R-:W-:Y:S01]  /*1270*/  FADD.FTZ R8, R43, R8 ;  /* 0x000000082b087221 */ /* 0x004fe20000010000 */
[----:B---3--:R-:W-:-:S03]  /*1280*/  FADD.FTZ R10, R3, R10 ;  /* 0x0000000a030a7221 */ /* 0x008fc60000010000 */
[----:B----4-:R-:W-:Y:S01]  /*1290*/  FADD.FTZ R8, R8, R15 ;  /* 0x0000000f08087221 */ /* 0x010fe20000010000 */
[----:B-----5:R-:W-:-:S03]  /*12a0*/  FADD.FTZ R10, R10, R17 ;  /* 0x000000110a0a7221 */ /* 0x020fc60000010000 */
[----:B------:R-:W-:Y:S01]  /*12b0*/  FADD.FTZ R8, R8, R19 ;  /* 0x0000001308087221 */ /* 0x000fe20000010000 */
[----:B------:R-:W-:-:S03]  /*12c0*/  FADD.FTZ R10, R10, R21 ;  /* 0x000000150a0a7221 */ /* 0x000fc60000010000 */
[----:B------:R-:W-:Y:S01]  /*12d0*/  FADD.FTZ R43, R8, R5 ;  /* 0x00000005082b7221 */ /* 0x000fe20000010000 */
[----:B------:R-:W-:-:S07]  /*12e0*/  FADD.FTZ R3, R10, R13 ;  /* 0x0000000d0a037221 */ /* 0x000fce0000010000 */
.L_x_748:
[----:B------:R-:W-:Y:S05]  /*12f0*/  BSYNC.RECONVERGENT B1 ;  /* 0x0000000000017941 */ /* 0x000fea0003800200 */
.L_x_747:
[----:B------:R-:W-:Y:S05]  /*1300*/  @!P1 BRA `(.L_x_741) ;  /* 0x00000000003c9947 */ /* 0x000fea0003800000 */
[----:B------:R-:W0:Y:S01]  /*1310*/  LDC.64 R8, c[0x0][0x440] ;  /* 0x00011000ff087b82 */ /* 0x000e220000000a00 */
[----:B------:R-:W-:Y:S01]  /*1320*/  IMAD R2, R2, R54, R7 ;  /* 0x0000003602027224 */ /* 0x000fe200078e0207 */
[----:B------:R-:W-:-:S04]  /*1330*/  IADD3 R0, PT, PT, -R0, RZ, RZ ;  /* 0x000000ff00007210 */ /* 0x000fc80007ffe1ff */
[----:B------:R-:W-:Y:S02]  /*1340*/  IADD3 R13, PT, PT, R57, R2, RZ ;  /* 0x00000002390d7210 */ /* 0x000fe40007ffe0ff */
[----:B------:R-:W1:Y:S05]  /*1350*/  LDC.64 R10, c[0x0][0x448] ;  /* 0x00011200ff0a7b82 */ /* 0x000e6a0000000a00 */
.L_x_749:
[----:B0-----:R-:W-:-:S04]  /*1360*/  IMAD.WIDE.U32 R4, R13, 0x4, R8 ;  /* 0x000000040d047825 */ /* 0x001fc800078e0008 */
[----:B-1----:R-:W-:Y:S02]  /*1370*/  IMAD.WIDE.U32 R6, R13, 0x4, R10 ;  /* 0x000000040d067825 */ /* 0x002fe400078e000a */
[----:B------:R-:W2:Y:S04]  /*1380*/  LDG.E R4, desc[UR6][R4.64] ;  /* 0x0000000604047981 */ /* 0x000ea8000c1e1900 */
[----:B------:R-:W3:Y:S01]  /*1390*/  LDG.E R6, desc[UR6][R6.64] ;  /* 0x0000000606067981 */ /* 0x000ee2000c1e1900 */
[----:B------:R-:W-:Y:S02]  /*13a0*/  IADD3 R0, PT, PT, R0, 0x1, RZ ;  /* 0x0000000100007810 */ /* 0x000fe40007ffe0ff */
[----:B------:R-:W-:Y:S02]  /*13b0*/  LEA R13, R54, R13, 0x5 ;  /* 0x0000000d360d7211 */ /* 0x000fe400078e28ff */
[----:B------:R-:W-:Y:S01]  /*13c0*/  ISETP.NE.AND P0, PT, R0, RZ, PT ;  /* 0x000000ff0000720c */ /* 0x000fe20003f05270 */
[----:B--2---:R-:W-:Y:S01]  /*13d0*/  FADD.FTZ R43, R4, R43 ;  /* 0x0000002b042b7221 */ /* 0x004fe20000010000 */
[----:B---3--:R-:W-:-:S11]  /*13e0*/  FADD.FTZ R3, R6, R3 ;  /* 0x0000000306037221 */ /* 0x008fd60000010000 */
[----:B------:R-:W-:Y:S05]  /*13f0*/  @P0 BRA `(.L_x_749) ;  /* 0xfffffffc00d80947 */ /* 0x000fea000383ffff */
.L_x_741:
[----:B------:R-:W-:Y:S05]  /*1400*/  BSYNC.RECONVERGENT B0 ;  /* 0x0000000000007941 */ /* 0x000fea0003800200 */
.L_x_740:
[----:B------:R-:W0:Y:S01]  /*1410*/  S2R R5, SR_TID.X ;  /* 0x0000000000057919 */ /* 0x000e220000002100 */
[----:B------:R-:W1:Y:S01]  /*1420*/  S2UR UR5, SR_CgaCtaId ;  /* 0x00000000000579c3 */ /* 0x000e620000008800 */
[----:B------:R-:W-:Y:S01]  /*1430*/  UMOV UR4, 0x400 ;  /* 0x0000040000047882 */ /* 0x000fe20000000000 */
[----:B------:R-:W-:Y:S02]  /*1440*/  SHF.L.U32 R58, R58, 0x4, RZ ;  /* 0x000000043a3a7819 */ /* 0x000fe400000006ff */
[----:B------:R-:W-:Y:S02]  /*1450*/  ISETP.NE.AND P0, PT, R57, RZ, PT ;  /* 0x000000ff3900720c */ /* 0x000fe40003f05270 */
[----:B------:R-:W-:Y:S01]  /*1460*/  LOP3.LUT R58, R58, 0x7ffffff0, RZ, 0xc0, !PT ;  /* 0x7ffffff03a3a7812 */ /* 0x000fe200078ec0ff */
[----:B-1----:R-:W-:Y:S01]  /*1470*/  ULEA UR4, UR5, UR4, 0x18 ;  /* 0x0000000405047291 */ /* 0x002fe2000f8ec0ff */
[----:B0-----:R-:W-:-:S04]  /*1480*/  SHF.R.U32.HI R12, RZ, 0x5, R5 ;  /* 0x00000005ff0c7819 */ /* 0x001fc80000011605 */
[----:B------:R-:W-:-:S04]  /*1490*/  LOP3.LUT R0, R12, 0x1f, R5, 0x78, !PT ;  /* 0x0000001f0c007812 */ /* 0x000fc800078e7805 */
[----:B------:R-:W-:Y:S02]  /*14a0*/  LOP3.LUT R2, R0, 0x3e0, R5, 0xf8, !PT ;  /* 0x000003e000027812 */ /* 0x000fe400078ef805 */
[----:B------:R-:W-:Y:S02]  /*14b0*/  SHF.L.U32 R5, R57, 0x7, RZ ;  /* 0x0000000739057819 */ /* 0x000fe400000006ff */
[----:B------:R-:W-:Y:S02]  /*14c0*/  LEA R2, R2, UR4, 0x2 ;  /* 0x0000000402027c11 */ /* 0x000fe4000f8e10ff */
[----:B------:R-:W-:-:S03]  /*14d0*/  SHF.L.U32 R0, R0, 0x2, RZ ;  /* 0x0000000200007819 */ /* 0x000fc600000006ff */
[----:B------:R-:W-:Y:S01]  /*14e0*/  STS [R2], R3 ;  /* 0x0000000302007388 */ /* 0x000fe20000000800 */
[----:B------:R-:W-:-:S03]  /*14f0*/  LOP3.LUT R0, R5, R0, RZ, 0xfc, !PT ;  /* 0x0000000005007212 */ /* 0x000fc600078efcff */
[----:B------:R-:W-:Y:S01]  /*1500*/  STS [R2+0x1000], R43 ;  /* 0x0010002b02007388 */ /* 0x000fe20000000800 */
[----:B------:R-:W-:Y:S06]  /*1510*/  BAR.SYNC.DEFER_BLOCKING 0x0 ;  /* 0x0000000000007b1d */ /* 0x000fec0000010000 */
[----:B------:R-:W0:Y:S04]  /*1520*/  LDS R4, [R0+UR4] ;  /* 0x0000000400047984 */ /* 0x000e280008000800 */
[----:B------:R-:W1:Y:S04]  /*1530*/  LDS R5, [R0+UR4+0x1000] ;  /* 0x0010000400057984 */ /* 0x000e680008000800 */
[----:B0-----:R-:W0:Y:S04]  /*1540*/  SHFL.BFLY PT, R7, R4, 0x1, 0x1f ;  /* 0x0c201f0004077f89 */ /* 0x001e2800000e0000 */
[----:B-1----:R-:W1:Y:S01]  /*1550*/  SHFL.BFLY PT, R6, R5, 0x1, 0x1f ;  /* 0x0c201f0005067f89 */ /* 0x002e6200000e0000 */
[----:B0-----:R-:W-:Y:S01]  /*1560*/  FADD.FTZ R8, R4, R7 ;  /* 0x0000000704087221 */ /* 0x001fe20000010000 */
[----:B-1----:R-:W-:-:S04]  /*1570*/  FADD.FTZ R6, R5, R6 ;  /* 0x0000000605067221 */ /* 0x002fc80000010000 */
[----:B------:R-:W0:Y:S04]  /*1580*/  SHFL.BFLY PT, R9, R8, 0x2, 0x1f ;  /* 0x0c401f0008097f89 */ /* 0x000e2800000e0000 */
[----:B------:R-:W1:Y:S01]  /*1590*/  SHFL.BFLY PT, R7, R6, 0x2, 0x1f ;  /* 0x0c401f0006077f89 */ /* 0x000e6200000e0000 */
[----:B0-----:R-:W-:Y:S01]  /*15a0*/  FADD.FTZ R9, R8, R9 ;  /* 0x0000000908097221 */ /* 0x001fe20000010000 */
[----:B-1----:R-:W-:-:S04]  /*15b0*/  FADD.FTZ R7, R6, R7 ;  /* 0x0000000706077221 */ /* 0x002fc80000010000 */
[----:B------:R-:W0:Y:S04]  /*15c0*/  SHFL.BFLY PT, R10, R9, 0x4, 0x1f ;  /* 0x0c801f00090a7f89 */ /* 0x000e2800000e0000 */
[----:B------:R-:W1:Y:S01]  /*15d0*/  SHFL.BFLY PT, R2, R7, 0x4, 0x1f ;  /* 0x0c801f0007027f89 */ /* 0x000e6200000e0000 */
[----:B0-----:R-:W-:Y:S01]  /*15e0*/  FADD.FTZ R10, R9, R10 ;  /* 0x0000000a090a7221 */ /* 0x001fe20000010000 */
[----:B------:R-:W-:Y:S01]  /*15f0*/  IADD3 R9, PT, PT, R57, R58, RZ ;  /* 0x0000003a39097210 */ /* 0x000fe20007ffe0ff */
[----:B-1----:R-:W-:-:S03]  /*1600*/  FADD.FTZ R2, R7, R2 ;  /* 0x0000000207027221 */ /* 0x002fc60000010000 */
[----:B------:R-:W0:Y:S01]  /*1610*/  SHFL.BFLY PT, R5, R10, 0x8, 0x1f ;  /* 0x0d001f000a057f89 */ /* 0x000e2200000e0000 */
[----:B------:R-:W-:-:S03]  /*1620*/  SHF.L.U32 R7, R9, 0x1, RZ ;  /* 0x0000000109077819 */ /* 0x000fc600000006ff */
[----:B------:R-:W1:Y:S01]  /*1630*/  SHFL.BFLY PT, R3, R2, 0x8, 0x1f ;  /* 0x0d001f0002037f89 */ /* 0x000e6200000e0000 */
[----:B------:R-:W-:Y:S02]  /*1640*/  ISETP.GE.U32.AND P1, PT, R7, R54, PT ;  /* 0x000000360700720c */ /* 0x000fe40003f26070 */
[----:B------:R-:W-:Y:S01]  /*1650*/  @!P0 LEA R7, R12, UR4, 0x2 ;  /* 0x000000040c078c11 */ /* 0x000fe2000f8e10ff */
[----:B0-----:R-:W-:Y:S01]  /*1660*/  FADD.FTZ R5, R10, R5 ;  /* 0x000000050a057221 */ /* 0x001fe20000010000 */
[----:B-1----:R-:W-:-:S04]  /*1670*/  FADD.FTZ R3, R2, R3 ;  /* 0x0000000302037221 */ /* 0x002fc80000010000 */
[----:B------:R-:W0:Y:S04]  /*1680*/  SHFL.BFLY PT, R4, R5, 0x10, 0x1f ;  /* 0x0e001f0005047f89 */ /* 0x000e2800000e0000 */
[----:B------:R-:W1:Y:S01]  /*1690*/  SHFL.BFLY PT, R0, R3, 0x10, 0x1f ;  /* 0x0e001f0003007f89 */ /* 0x000e6200000e0000 */
[----:B0-----:R-:W-:Y:S01]  /*16a0*/  FADD.FTZ R4, R5, R4 ;  /* 0x0000000405047221 */ /* 0x001fe20000010000 */
[----:B-1----:R-:W-:-:S04]  /*16b0*/  FADD.FTZ R0, R3, R0 ;  /* 0x0000000003007221 */ /* 0x002fc80000010000 */
[----:B------:R0:W-:Y:S04]  /*16c0*/  @!P0 STS [R7+0x2000], R4 ;  /* 0x0020000407008388 */ /* 0x0001e80000000800 */
[----:B------:R0:W-:Y:S01]  /*16d0*/  @!P0 STS [R7+0x2080], R0 ;  /* 0x0020800007008388 */ /* 0x0001e20000000800 */
[----:B------:R-:W-:Y:S06]  /*16e0*/  BAR.SYNC.DEFER_BLOCKING 0x0 ;  /* 0x0000000000007b1d */ /* 0x000fec0000010000 */
[----:B------:R-:W-:Y:S05]  /*16f0*/  @P1 EXIT ;  /* 0x000000000000194d */ /* 0x000fea0003800000 */
[----:B------:R-:W-:-:S04]  /*1700*/  ISETP.GT.U32.AND P0, PT, R57, 0xf, PT ;  /* 0x0000000f3900780c */ /* 0x000fc80003f04070 */
[----:B------:R-:W-:-:S13]  /*1710*/  ISETP.NE.OR P0, PT, R12, 0x1f, P0 ;  /* 0x0000001f0c00780c */ /* 0x000fda0000705670 */
[----:B------:R-:W-:Y:S05]  /*1720*/  @P0 EXIT ;  /* 0x000000000000094d */ /* 0x000fea0003800000 */
[----:B------:R-:W-:Y:S01]  /*1730*/  LEA R57, R57, UR4, 0x3 ;  /* 0x0000000439397c11 */ /* 0x000fe2000f8e18ff */
[----:B------:R-:W1:Y:S04]  /*1740*/  LDC.64 R2, c[0x0][0x488] ;  /* 0x00012200ff027b82 */ /* 0x000e680000000a00 */
[----:B0-----:R-:W0:Y:S04]  /*1750*/  LDS.64 R6, [R57+0x2000] ;  /* 0x0020000039067984 */ /* 0x001e280000000a00 */
[----:B------:R-:W2:Y:S01]  /*1760*/  LDS.64 R10, [R57+0x2080] ;  /* 0x00208000390a7984 */ /* 0x000ea20000000a00 */
[----:B------:R-:W3:Y:S01]  /*1770*/  LDC.64 R4, c[0x0][0x480] ;  /* 0x00012000ff047b82 */ /* 0x000ee20000000a00 */
[----:B-1----:R-:W-:-:S04]  /*1780*/  IMAD.WIDE.U32 R2, R9, 0x4, R2 ;  /* 0x0000000409027825 */ /* 0x002fc800078e0002 */
[----:B---3--:R-:W-:Y:S01]  /*1790*/  IMAD.WIDE.U32 R4, R9, 0x4, R4 ;  /* 0x0000000409047825 */ /* 0x008fe200078e0004 */
[----:B0-----:R-:W-:Y:S02]  /*17a0*/  F2FP.BF16.F32.PACK_AB R7, R7, R6 ;  /* 0x000000060707723e */ /* 0x001fe400000010ff */
[----:B--2---:R-:W-:-:S03]  /*17b0*/  F2FP.BF16.F32.PACK_AB R11, R11, R10 ;  /* 0x0000000a0b0b723e */ /* 0x004fc600000010ff */
[----:B------:R-:W-:Y:S04]  /*17c0*/  STG.E desc[UR6][R2.64], R7 ;  /* 0x0000000702007986 */ /* 0x000fe8000c101906 */
[----:B------:R-:W-:Y:S01]  /*17d0*/  STG.E desc[UR6][R4.64], R11 ;  /* 0x0000000b04007986 */ /* 0x000fe2000c101906 */
[----:B------:R-:W-:Y:S05]  /*17e0*/  EXIT ;  /* 0x000000000000794d */ /* 0x000fea0003800000 */
.L_x_750:
        /* <DEDUP_REMOVED lines=9> */
.L_x_14296:


//--------------------- .text._ZN10layer_norm13ln_bwd_kernelINS_13Kernel_traitsI13__nv_bfloat16S2_S2_S2_fjLj7168ELj1ELj1ELj8ELj8ENS_18Kernel_traits_baseILj7168ES2_S2_S2_S2_fjLj256EEEEELb1ELb0ELb1ELb0EEEvNS_9BwdParamsE --------------------------
	.section	.text._ZN10layer_norm13ln_bwd_kernelINS_13Kernel_traitsI13__nv_bfloat16S2_S2_S2_fjLj7168ELj1ELj1ELj8ELj8ENS_18Kernel_traits_baseILj7168ES2_S2_S2_S2_fjLj256EEEEELb1ELb0ELb1ELb0EEEvNS_9BwdParamsE,"ax",@progbits
	.align	128
        .global         _ZN10layer_norm13ln_bwd_kernelINS_13Kernel_traitsI13__nv_bfloat16S2_S2_S2_fjLj7168ELj1ELj1ELj8ELj8ENS_18Kernel_traits_baseILj7168ES2_S2_S2_S2_fjLj256EEEEELb1ELb0ELb1ELb0EEEvNS_9BwdParamsE
        .type           _ZN10layer_norm13ln_bwd_kernelINS_13Kernel_traitsI13__nv_bfloat16S2_S2_S2_fjLj7168ELj1ELj1ELj8ELj8ENS_18Kernel_traits_baseILj7168ES2_S2_S2_S2_fjLj256EEEEELb1ELb0ELb1ELb0EEEvNS_9BwdParamsE,@function
        .size           _ZN10layer_norm13ln_bwd_kernelINS_13Kernel_traitsI13__nv_bfloat16S2_S2_S2_fjLj7168ELj1ELj1ELj8ELj8ENS_18Kernel_traits_baseILj7168ES2_S2_S2_S2_fjLj256EEEEELb1ELb0ELb1ELb0EEEvNS_9BwdParamsE,(.L_x_14297 - _ZN10layer_norm13ln_bwd_kernelINS_13Kernel_traitsI13__nv_bfloat16S2_S2_S2_fjLj7168ELj1ELj1ELj8ELj8ENS_18Kernel_traits_baseILj7168ES2_S2_S2_S2_fjLj256EEEEELb1ELb0ELb1ELb0EEEvNS_9BwdParamsE)
        .other          _ZN10layer_norm13ln_bwd_kernelINS_13Kernel_traitsI13__nv_bfloat16S2_S2_S2_fjLj7168ELj1ELj1ELj8ELj8ENS_18Kernel_traits_baseILj7168ES2_S2_S2_S2_fjLj256EEEEELb1ELb0ELb1ELb0EEEvNS_9BwdParamsE,@"STO_CUDA_ENTRY STV_DEFAULT"
_ZN10layer_norm13ln_bwd_kernelINS_13Kernel_traitsI13__nv_bfloat16S2_S2_S2_fjLj7168ELj1ELj1ELj8ELj8ENS_18Kernel_traits_baseILj7168ES2_S2_S2_S2_fjLj256EEEEELb1ELb0ELb1ELb0EEEvNS_9BwdParamsE:
.text._ZN10layer_norm13ln_bwd_kernelINS_13Kernel_traitsI13__nv_bfloat16S2_S2_S2_fjLj7168ELj1ELj1ELj8ELj8ENS_18Kernel_traits_baseILj7168ES2_S2_S2_S2_fjLj256EEEEELb1ELb0ELb1ELb0EEEvNS_9BwdParamsE:
[----:B------:R-:W-:Y:S01]  /*0000*/  LDC R1, c[0x0][0x37c] ;  /* 0x0000df00ff017b82 */ /* 0x000fe20000000800 */
[----:B------:R-:W0:Y:S01]  /*0010*/  S2R R0, SR_TID.X ;  /* 0x0000000000007919 */ /* 0x000e220000002100 */
[----:B------:R-:W1:Y:S01]  /*0020*/  LDCU UR4, c[0x0][0x388] ;  /* 0x00007100ff0477ac */ /* 0x000e620008000800 */
[----:B------:R-:W2:Y:S01]  /*0030*/  LDCU.64 UR10, c[0x0][0x358] ;  /* 0x00006b00ff0a77ac */ /* 0x000ea20008000a00 */
[----:B------:R-:W3:Y:S01]  /*0040*/  LDCU UR5, c[0x0][0x384] ;  /* 0x00007080ff0577ac */ /* 0x000ee20008000800 */
[----:B-1----:R-:W-:-:S05]  /*0050*/  IMAD.U32 R2, RZ, RZ, UR4 ;  /* 0x00000004ff027e24 */ /* 0x002fca000f8e00ff */
[----:B------:R-:W-:-:S04]  /*0060*/  SHF.R.S32.HI R3, RZ, 0x1f, R2 ;  /* 0x0000001fff037819 */ /* 0x000fc80000011402 */
[----:B------:R-:W-:Y:S02]  /*0070*/  LEA.HI R3, R3, R2, RZ, 0x2 ;  /* 0x0000000203037211 */ /* 0x000fe400078f10ff */
[----:B0-----:R-:W-:-:S04]  /*0080*/  LOP3.LUT R176, R0, 0xff, RZ, 0x3c, !PT ;  /* 0x000000ff00b07812 */ /* 0x001fc800078e3cff */
[----:B------:R-:W-:Y:S01]  /*0090*/  LEA.HI.SX32 R176, R3, R176, 0x1e ;  /* 0x000000b003b07211 */ /* 0x000fe200078ff2ff */
[----:B------:R-:W-:-:S03]  /*00a0*/  IMAD.MOV.U32 R3, RZ, RZ, R0 ;  /* 0x000000ffff037224 */ /* 0x000fc600078e0000 */
        /* <DEDUP_REMOVED lines=8> */
[----:B------:R-:W-:Y:S02]  /*0130*/  P2R R179, PR, RZ, 0x40 ;  /* 0x00000040ffb37803 */ /* 0x000fe40000000000 */
[----:B------:R-:W-:Y:S02]  /*0140*/  P2R R189, PR, RZ, 0x10 ;  /* 0x00000010ffbd7803 */ /* 0x000fe40000000000 */
[----:B------:R-:W-:Y:S02]  /*0150*/  CS2R R100, SRZ ;  /* 0x0000000000647805 */ /* 0x000fe4000001ff00 */
        /* <DEDUP_REMOVED lines=12> */
[----:B----4-:R-:W-:-:S04]  /*0220*/  @P0 IMAD.WIDE.U32 R24, R3, 0x8, R24 ;  /* 0x0000000803180825 */ /* 0x010fc800078e0018 */
[----:B------:R-:W-:Y:S01]  /*0230*/  @P0 VIADD R3, R3, 0x100 ;  /* 0x0000010003030836 */ /* 0x000fe20000000000 */
[----:B------:R0:W5:Y:S02]  /*0240*/  @P0 LDG.E.64 R10, desc[UR10][R24.64] ;  /* 0x0000000a180a0981 */ /* 0x000164000c1e1b00 */
[----:B------:R-:W4:Y:S01]  /*0250*/  @P4 LDC.64 R18, c[0x0][0x3d0] ;  /* 0x0000f400ff124b82 */ /* 0x000f220000000a00 */
[----:B---3--:R-:W-:-:S04]  /*0260*/  @P1 IMAD.WIDE.U32 R26, R3, 0x8, R26 ;  /* 0x00000008031a1825 */ /* 0x008fc800078e001a */
[----:B------:R-:W-:Y:S01]  /*0270*/  @P1 VIADD R3, R3, 0x100 ;  /* 0x0000010003031836 */ /* 0x000fe20000000000 */
[----:B------:R0:W5:Y:S03]  /*0280*/  @P1 LDG.E.64 R12, desc[UR10][R26.64] ;  /* 0x0000000a1a0c1981 */ /* 0x000166000c1e1b00 */
[C---:B--2---:R-:W-:Y:S01]  /*0290*/  @P2 IMAD.WIDE.U32 R28, R3.reuse, 0x8, R28 ;  /* 0x00000008031c2825 */ /* 0x044fe200078e001c */
[----:B------:R-:W-:-:S04]  /*02a0*/  @P2 IADD3 R3, PT, PT, R3, 0x100, RZ ;  /* 0x0000010003032810 */ /* 0x000fc80007ffe0ff */
[----:B------:R0:W5:Y:S01]  /*02b0*/  @P2 LDG.E.64 R14, desc[UR10][R28.64] ;  /* 0x0000000a1c0e2981 */ /* 0x000162000c1e1b00 */
[C---:B-1----:R-:W-:Y:S01]  /*02c0*/  @P3 IMAD.WIDE.U32 R30, R3.reuse, 0x8, R30 ;  /* 0x00000008031e3825 */ /* 0x042fe200078e001e */
[----:B------:R-:W1:Y:S03]  /*02d0*/  S2UR UR4, SR_CTAID.X ;  /* 0x00000000000479c3 */ /* 0x000e660000002500 */
[----:B------:R-:W-:Y:S01]  /*02e0*/  @P3 VIADD R3, R3, 0x100 ;  /* 0x0000010003033836 */ /* 0x000fe20000000000 */
[----:B------:R0:W5:Y:S03]  /*02f0*/  @P3 LDG.E.64 R16, desc[UR10][R30.64] ;  /* 0x0000000a1e103981 */ /* 0x000166000c1e1b00 */
[----:B----4-:R-:W-:-:S05]  /*0300*/  @P4 IMAD.WIDE.U32 R18, R3, 0x8, R18 ;  /* 0x0000000803124825 */ /* 0x010fca00078e0012 */
[----:B------:R0:W5:Y:S01]  /*0310*/  @P4 LDG.E.64 R20, desc[UR10][R18.64] ;  /* 0x0000000a12144981 */ /* 0x000162000c1e1b00 */
[----:B-1----:R-:W-:-:S05]  /*0320*/  IMAD.U32 R177, RZ, RZ, UR4 ;  /* 0x00000004ffb17e24 */ /* 0x002fca000f8e00ff */
        /* <DEDUP_REMOVED lines=28> */
[----:B0-----:R-:W-:Y:S06]  /*04f0*/  @P4 BRA `(.L_x_751) ;  /* 0x0000009800684947 */ /* 0x001fec0003800000 */
[----:B-----5:R-:W-:Y:S01]  /*0500*/  IMAD.MOV.U32 R18, RZ, RZ, R10 ;  /* 0x000000ffff127224 */ /* 0x020fe200078e000a */
[--C-:B------:R-:W-:Y:S01]  /*0510*/  SHF.R.U64 R19, R10, 0x10, R11.reuse ;  /* 0x000000100a137819 */ /* 0x100fe2000000120b */
[--C-:B------:R-:W-:Y:S01]  /*0520*/  IMAD.MOV.U32 R22, RZ, RZ, R11.reuse ;  /* 0x000000ffff167224 */ /* 0x100fe200078e000b */
[----:B------:R-:W-:Y:S01]  /*0530*/  SHF.R.U32.HI R23, RZ, 0x10, R11 ;  /* 0x00000010ff177819 */ /* 0x000fe2000001160b */
[--C-:B------:R-:W-:Y:S01]  /*0540*/  IMAD.MOV.U32 R26, RZ, RZ, R13.reuse ;  /* 0x000000ffff1a7224 */ /* 0x100fe200078e000d */
[----:B------:R-:W-:Y:S01]  /*0550*/  MOV R24, R12 ;  /* 0x0000000c00187202 */ /* 0x000fe20000000f00 */
[----:B------:R-:W-:Y:S01]  /*0560*/  IMAD.MOV.U32 R28, RZ, RZ, R14 ;  /* 0x000000ffff1c7224 */ /* 0x000fe200078e000e */
[--C-:B------:R-:W-:Y:S01]  /*0570*/  SHF.R.U64 R25, R12, 0x10, R13.reuse ;  /* 0x000000100c197819 */ /* 0x100fe2000000120d */
[----:B------:R-:W-:Y:S01]  /*0580*/  IMAD.MOV.U32 R32, RZ, RZ, R16 ;  /* 0x000000ffff207224 */ /* 0x000fe200078e0010 */
[----:B------:R-:W-:Y:S01]  /*0590*/  SHF.R.U32.HI R27, RZ, 0x10, R13 ;  /* 0x00000010ff1b7819 */ /* 0x000fe2000001160d */
[----:B------:R-:W-:Y:S01]  /*05a0*/  IMAD.MOV.U32 R34, RZ, RZ, R17 ;  /* 0x000000ffff227224 */ /* 0x000fe200078e0011 */
[----:B------:R-:W-:Y:S01]  /*05b0*/  SHF.R.U64 R29, R14, 0x10, R15 ;  /* 0x000000100e1d7819 */ /* 0x000fe2000000120f */
[----:B------:R-:W-:Y:S01]  /*05c0*/  IMAD.MOV.U32 R38, RZ, RZ, R21 ;  /* 0x000000ffff267224 */ /* 0x000fe200078e0015 */
[----:B------:R-:W-:Y:S01]  /*05d0*/  MOV R30, R15 ;  /* 0x0000000f001e7202 */ /* 0x000fe20000000f00 */
[----:B------:R-:W-:Y:S01]  /*05e0*/  IMAD.MOV.U32 R5, RZ, RZ, R7 ;  /* 0x000000ffff057224 */ /* 0x000fe200078e0007 */
[----:B------:R-:W-:-:S02]  /*05f0*/  MOV R3, R6 ;  /* 0x0000000600037202 */ /* 0x000fc40000000f00 */
[----:B------:R-:W-:Y:S02]  /*0600*/  CS2R R100, SRZ ;  /* 0x0000000000647805 */ /* 0x000fe4000001ff00 */
[----:B------:R-:W-:Y:S02]  /*0610*/  SHF.R.U64 R4, R6, 0x10, R7 ;  /* 0x0000001006047819 */ /* 0x000fe40000001207 */
[----:B------:R-:W-:Y:S02]  /*0620*/  CS2R R102, SRZ ;  /* 0x0000000000667805 */ /* 0x000fe4000001ff00 */
[----:B------:R-:W-:Y:S02]  /*0630*/  MOV R0, R9 ;  /* 0x0000000900007202 */ /* 0x000fe40000000f00 */
[----:B------:R-:W-:Y:S02]  /*0640*/  CS2R R96, SRZ ;  /* 0x0000000000607805 */ /* 0x000fe4000001ff00 */
[----:B------:R-:W-:-:S02]  /*0650*/  SHF.R.U32.HI R2, RZ, 0x10, R9 ;  /* 0x00000010ff027819 */ /* 0x000fc40000011609 */
[----:B------:R-:W-:Y:S02]  /*0660*/  CS2R R98, SRZ ;  /* 0x0000000000627805 */ /* 0x000fe4000001ff00 */
[----:B------:R-:W-:Y:S02]  /*0670*/  SHF.R.U32.HI R31, RZ, 0x10, R15 ;  /* 0x00000010ff1f7819 */ /* 0x000fe4000001160f */
[----:B------:R-:W-:Y:S02]  /*0680*/  CS2R R92, SRZ ;  /* 0x00000000005c7805 */ /* 0x000fe4000001ff00 */
[--C-:B------:R-:W-:Y:S02]  /*0690*/  SHF.R.U64 R33, R16, 0x10, R17.reuse ;  /* 0x0000001010217819 */ /* 0x100fe40000001211 */
[----:B------:R-:W-:Y:S02]  /*06a0*/  CS2R R94, SRZ ;  /* 0x00000000005e7805 */ /* 0x000fe4000001ff00 */
[----:B------:R-:W-:-:S02]  /*06b0*/  SHF.R.U32.HI R35, RZ, 0x10, R17 ;  /* 0x00000010ff237819 */ /* 0x000fc40000011611 */
[----:B------:R-:W-:Y:S02]  /*06c0*/  CS2R R88, SRZ ;  /* 0x0000000000587805 */ /* 0x000fe4000001ff00 */
[----:B------:R-:W-:Y:S02]  /*06d0*/  MOV R36, R20 ;  /* 0x0000001400247202 */ /* 0x000fe40000000f00 */
[----:B------:R-:W-:Y:S02]  /*06e0*/  CS2R R90, SRZ ;  /* 0x00000000005a7805 */ /* 0x000fe4000001ff00 */
[--C-:B------:R-:W-:Y:S02]  /*06f0*/  SHF.R.U64 R37, R20, 0x10, R21.reuse ;  /* 0x0000001014257819 */ /* 0x100fe40000001215 */
[----:B------:R-:W-:Y:S02]  /*0700*/  CS2R R84, SRZ ;  /* 0x0000000000547805 */ /* 0x000fe4000001ff00 */
[----:B------:R-:W-:-:S02]  /*0710*/  SHF.R.U32.HI R39, RZ, 0x10, R21 ;  /* 0x00000010ff277819 */ /* 0x000fc40000011615 */
[----:B------:R-:W-:Y:S02]  /*0720*/  CS2R R86, SRZ ;  /* 0x0000000000567805 */ /* 0x000fe4000001ff00 */
[----:B------:R-:W-:Y:S01]  /*0730*/  SHF.R.U32.HI R6, RZ, 0x10, R7 ;  /* 0x00000010ff067819 */ /* 0x000fe20000011607 */
[----:B------:R-:W-:Y:S01]  /*0740*/  IMAD.MOV.U32 R7, RZ, RZ, R8 ;  /* 0x000000ffff077224 */ /* 0x000fe200078e0008 */
        /* <DEDUP_REMOVED lines=24> */
[----:B------:R-:W-:Y:S02]  /*08d0*/  CS2R R56, SRZ ;  /* 0x0000000000387805 */ /* 0x000fe4000001ff00 */
[----:B------:R-:W-:Y:S02]  /*08e0*/  CS2R R58, SRZ ;  /* 0x00000000003a7805 */ /* 0x000fe4000001ff00 */
[----:B------:R-:W-:Y:S02]  /*08f0*/  CS2R R52, SRZ ;  /* 0x0000000000347805 */ /* 0x000fe4000001ff00 */
[----:B------:R-:W-:-:S02]  /*0900*/  CS2R R54, SRZ ;  /* 0x0000000000367805 */ /* 0x000fc4000001ff00 */
[----:B------:R-:W-:Y:S02]  /*0910*/  CS2R R48, SRZ ;  /* 0x0000000000307805 */ /* 0x000fe4000001ff00 */
[----:B------:R-:W-:Y:S02]  /*0920*/  CS2R R50, SRZ ;  /* 0x0000000000327805 */ /* 0x000fe4000001ff00 */
[----:B------:R-:W-:Y:S01]  /*0930*/  PRMT R9, R0, 0x7610, R9 ;  /* 0x0000761000097816 */ /* 0x000fe20000000009 */
[----:B------:R-:W-:Y:S01]  /*0940*/  UPLOP3.LUT UP1, UPT, UPT, UPT, UPT, 0x40, 0x4 ;  /* 0x000000000004789c */ /* 0x000fe20003f2e870 */
[----:B------:R-:W-:Y:S01]  /*0950*/  PRMT R10, R2, 0x7610, R10 ;  /* 0x00007610020a7816 */ /* 0x000fe2000000000a */
        /* <DEDUP_REMOVED lines=8> */
[----:B------:R-:W-:Y:S01]  /*09e0*/  PRMT R27, R36, 0x7610, R27 ;  /* 0x00007610241b7816 */ /* 0x000fe2000000001b */
[----:B------:R-:W3:Y:S01]  /*09f0*/  LDCU.64 UR12, c[0x0][0x438] ;  /* 0x00008700ff0c77ac */ /* 0x000ee20008000a00 */
[----:B------:R-:W-:Y:S02]  /*0a00*/  PRMT R28, R37, 0x7610, R28 ;  /* 0x00007610251c7816 */ /* 0x000fe4000000001c */
[----:B------:R-:W-:Y:S01]  /*0a10*/  PRMT R29, R38, 0x7610, R29 ;  /* 0x00007610261d7816 */ /* 0x000fe2000000001d */
[----:B------:R-:W4:Y:S01]  /*0a20*/  LDCU.64 UR6, c[0x0][0x478] ;  /* 0x00008f00ff0677ac */ /* 0x000f220008000a00 */
[----:B------:R-:W-:-:S07]  /*0a30*/  PRMT R30, R39, 0x7610, R30 ;  /* 0x00007610271e7816 */ /* 0x000fce000000001e */
.L_x_846:
[----:B------:R-:W0:Y:S08]  /*0a40*/  LDC.64 R104, c[0x0][0x3f8] ;  /* 0x0000fe00ff687b82 */ /* 0x000e300000000a00 */
[----:B------:R-:W1:Y:S08]  /*0a50*/  LDC.64 R188, c[0x0][0x3c8] ;  /* 0x0000f200ffbc7b82 */ /* 0x000e700000000a00 */
[----:B------:R-:W2:Y:S01]  /*0a60*/  LDC.64 R208, c[0x0][0x3f0] ;  /* 0x0000fc00ffd07b82 */ /* 0x000ea20000000a00 */
[----:B0-----:R-:W-:-:S07]  /*0a70*/  IMAD.WIDE R106, R177, 0x4, R104 ;  /* 0x00000004b16a7825 */ /* 0x001fce00078e0268 */
[----:B------:R-:W0:Y:S01]  /*0a80*/  LDC.64 R104, c[0x0][0x3c0] ;  /* 0x0000f000ff687b82 */ /* 0x000e220000000a00 */
[----:B------:R-:W3:Y:S01]  /*0a90*/  LDG.E R190, desc[UR10][R106.64] ;  /* 0x0000000a6abe7981 */ /* 0x000ee2000c1e1900 */
[----:B-1----:R-:W-:-:S06]  /*0aa0*/  IMAD.WIDE R188, R177, 0x4, R188 ;  /* 0x00000004b1bc7825 */ /* 0x002fcc00078e02bc */
[----:B-----5:R1:W5:Y:S01]  /*0ab0*/  LDG.E R188, desc[UR10][R188.64] ;  /* 0x0000000abcbc7981 */ /* 0x020362000c1e1900 */
[----:B--2---:R-:W-:-:S06]  /*0ac0*/  IMAD.WIDE R208, R177, 0x4, R208 ;  /* 0x00000004b1d07825 */ /* 0x004fcc00078e02d0 */
[----:B------:R1:W5:Y:S01]  /*0ad0*/  LDG.E R208, desc[UR10][R208.64] ;  /* 0x0000000ad0d07981 */ /* 0x000362000c1e1900 */
[----:B------:R-:W-:Y:S01]  /*0ae0*/  BSSY.RECONVERGENT B0, `(.L_x_752) ;  /* 0x000026f000007945 */ /* 0x000fe20003800200 */
[----:B---3--:R-:W-:-:S13]  /*0af0*/  ISETP.GE.AND P4, PT, R190, 0x1, PT ;  /* 0x00000001be00780c */ /* 0x008fda0003f86270 */
[----:B01----:R-:W-:Y:S05]  /*0b00*/  @!P4 BRA `(.L_x_753) ;  /* 0x0000001c00b0c947 */ /* 0x003fea0003800000 */
[----:B------:R-:W-:Y:S01]  /*0b10*/  IMAD.WIDE R104, R177, 0x4, R104 ;  /* 0x00000004b1687825 */ /* 0x000fe200078e0268 */
[----:B------:R-:W0:Y:S04]  /*0b20*/  LDC R2, c[0x0][0x388] ;  /* 0x0000e200ff027b82 */ /* 0x000e280000000800 */
[----:B------:R1:W2:Y:S01]  /*0b30*/  LDG.E R112, desc[UR10][R104.64] ;  /* 0x0000000a68707981 */ /* 0x0002a2000c1e1900 */
[----:B-----5:R-:W-:Y:S01]  /*0b40*/  ISETP.GE.AND P5, PT, R208, 0x1, PT ;  /* 0x00000001d000780c */ /* 0x020fe20003fa6270 */
[----:B------:R-:W-:Y:S01]  /*0b50*/  BSSY.RECONVERGENT B1, `(.L_x_754) ;  /* 0x000005b000017945 */ /* 0x000fe20003800200 */
[C---:B------:R-:W-:Y:S01]  /*0b60*/  ISETP.GE.U32.AND P6, PT, R176.reuse, 0x100, PT ;  /* 0x00000100b000780c */ /* 0x040fe20003fc6070 */
[----:B------:R-:W3:Y:S01]  /*0b70*/  S2R R0, SR_TID.X ;  /* 0x0000000000007919 */ /* 0x000ee20000002100 */
[----:B------:R-:W-:Y:S01]  /*0b80*/  ISETP.GE.U32.AND P3, PT, R176, 0x200, PT ;  /* 0x00000200b000780c */ /* 0x000fe20003f66070 */
[----:B------:R-:W-:Y:S01]  /*0b90*/  IMAD.MOV.U32 R113, RZ, RZ, RZ ;  /* 0x000000ffff717224 */ /* 0x000fe200078e00ff */
[----:B------:R-:W-:-:S02]  /*0ba0*/  ISETP.NE.AND P2, PT, RZ, UR9, PT ;  /* 0x00000009ff007c0c */ /* 0x000fc4000bf45270 */
[----:B------:R-:W-:Y:S02]  /*0bb0*/  CS2R R116, SRZ ;  /* 0x0000000000747805 */ /* 0x000fe4000001ff00 */
[C---:B------:R-:W-:Y:S02]  /*0bc0*/  ISETP.GE.U32.AND P0, PT, R176.reuse, 0x300, PT ;  /* 0x00000300b000780c */ /* 0x040fe40003f06070 */
[----:B------:R-:W-:Y:S02]  /*0bd0*/  ISETP.GE.U32.AND P1, PT, R176, 0x400, PT ;  /* 0x00000400b000780c */ /* 0x000fe40003f26070 */
[----:B------:R-:W-:Y:S01]  /*0be0*/  P2R R179, PR, RZ, 0x40 ;  /* 0x00000040ffb37803 */ /* 0x000fe20000000000 */
[----:B------:R-:W-:Y:S01]  /*0bf0*/  @P5 VIADD R107, R208, 0xffffffff ;  /* 0xffffffffd06b5836 */ /* 0x000fe20000000000 */
[----:B------:R-:W-:-:S03]  /*0c00*/  P2R R178, PR, RZ, 0x8 ;  /* 0x00000008ffb27803 */ /* 0x000fc60000000000 */
[-C--:B0-----:R-:W-:Y:S01]  /*0c10*/  @P5 IMAD R108, R107, R2.reuse, RZ ;  /* 0x000000026b6c5224 */ /* 0x081fe200078e02ff */
[----:B------:R-:W-:Y:S01]  /*0c20*/  IADD3 R107, PT, PT, R190, -0x1, RZ ;  /* 0xffffffffbe6b7810 */ /* 0x000fe20007ffe0ff */
[----:B------:R-:W-:-:S03]  /*0c30*/  IMAD R106, R177, R2, RZ ;  /* 0x00000002b16a7224 */ /* 0x000fc600078e02ff */
[----:B------:R-:W-:Y:S01]  /*0c40*/  @P5 SHF.R.S32.HI R109, RZ, 0x1f, R108 ;  /* 0x0000001fff6d5819 */ /* 0x000fe2000001146c */
[----:B------:R-:W-:Y:S01]  /*0c50*/  IMAD R107, R107, R2, RZ ;  /* 0x000000026b6b7224 */ /* 0x000fe200078e02ff */
[----:B-1----:R-:W-:Y:S02]  /*0c60*/  SHF.R.S32.HI R105, RZ, 0x1f, R106 ;  /* 0x0000001fff697819 */ /* 0x002fe4000001146a */
[----:B------:R-:W-:Y:S02]  /*0c70*/  @P5 LEA.HI R109, R109, R108, RZ, 0x2 ;  /* 0x0000006c6d6d5211 */ /* 0x000fe400078f10ff */
[----:B------:R-:W-:Y:S02]  /*0c80*/  LEA.HI R105, R105, R106, RZ, 0x2 ;  /* 0x0000006a69697211 */ /* 0x000fe400078f10ff */
[----:B------:R-:W-:Y:S02]  /*0c90*/  SHF.R.S32.HI R104, RZ, 0x1f, R107 ;  /* 0x0000001fff687819 */ /* 0x000fe4000001146b */
[----:B---3--:R-:W-:-:S02]  /*0ca0*/  LEA.HI.SX32 R195, R105, R0, 0x1e ;  /* 0x0000000069c37211 */ /* 0x008fc400078ff2ff */
[----:B------:R-:W-:Y:S02]  /*0cb0*/  LEA.HI R107, R104, R107, RZ, 0x2 ;  /* 0x0000006b686b7211 */ /* 0x000fe400078f10ff */
[-C--:B------:R-:W-:Y:S01]  /*0cc0*/  @P5 LEA.HI.SX32 R113, R109, R0.reuse, 0x1e ;  /* 0x000000006d715211 */ /* 0x080fe200078ff2ff */
[----:B------:R-:W-:Y:S01]  /*0cd0*/  IMAD.MOV.U32 R119, RZ, RZ, R195 ;  /* 0x000000ffff777224 */ /* 0x000fe200078e00c3 */
[----:B------:R-:W-:Y:S02]  /*0ce0*/  LEA.HI.SX32 R115, R107, R0, 0x1e ;  /* 0x000000006b737211 */ /* 0x000fe400078ff2ff */
[----:B--2---:R-:W-:Y:S01]  /*0cf0*/  FSEL R112, R112, RZ, !P2 ;  /* 0x000000ff70707208 */ /* 0x004fe20005000000 */
[----:B------:R-:W-:Y:S06]  /*0d00*/  @!P6 BRA `(.L_x_755) ;  /* 0x0000000000fce947 */ /* 0x000fec0003800000 */
[----:B------:R-:W0:Y:S08]  /*0d10*/  LDC.64 R106, c[0x0][0x428] ;  /* 0x00010a00ff6a7b82 */ /* 0x000e300000000a00 */
[----:B------:R-:W1:Y:S08]  /*0d20*/  LDC.64 R104, c[0x0][0x3a8] ;  /* 0x0000ea00ff687b82 */ /* 0x000e700000000a00 */
[----:B------:R-:W2:Y:S01]  /*0d30*/  LDC.64 R110, c[0x0][0x3b0] ;  /* 0x0000ec00ff6e7b82 */ /* 0x000ea20000000a00 */
[----:B0-----:R-:W-:-:S06]  /*0d40*/  IMAD.WIDE.U32 R106, R115, 0x8, R106 ;  /* 0x00000008736a7825 */ /* 0x001fcc00078e006a */
[----:B------:R-:W3:Y:S01]  /*0d50*/  LDG.E.64 R106, desc[UR10][R106.64] ;  /* 0x0000000a6a6a7981 */ /* 0x000ee2000c1e1b00 */
[----:B-1----:R-:W-:-:S06]  /*0d60*/  IMAD.WIDE.U32 R104, R119, 0x8, R104 ;  /* 0x0000000877687825 */ /* 0x002fcc00078e0068 */
[----:B------:R-:W4:Y:S01]  /*0d70*/  LDG.E.64 R104, desc[UR10][R104.64] ;  /* 0x0000000a68687981 */ /* 0x000f22000c1e1b00 */
[----:B--2---:R-:W-:-:S05]  /*0d80*/  IMAD.WIDE.U32 R110, R113, 0x4, R110 ;  /* 0x00000004716e7825 */ /* 0x004fca00078e006e */
[----:B------:R-:W5:Y:S01]  /*0d90*/  LDG.E R31, desc[UR10][R110.64] ;  /* 0x0000000a6e1f7981 */ /* 0x000f62000c1e1900 */
[----:B------:R-:W-:-:S04]  /*0da0*/  ISETP.NE.U32.AND P2, PT, RZ, UR12, PT ;  /* 0x0000000cff007c0c */ /* 0x000fc8000bf45070 */
[----:B------:R-:W-:-:S13]  /*0db0*/  ISETP.NE.AND.EX P2, PT, RZ, UR13, PT, P2 ;  /* 0x0000000dff007c0c */ /* 0x000fda000bf45320 */
[----:B------:R-:W0:Y:S01]  /*0dc0*/  @P2 LDC.64 R108, c[0x0][0x438] ;  /* 0x00010e00ff6c2b82 */ /* 0x000e220000000a00 */
[----:B------:R-:W-:Y:S01]  /*0dd0*/  IMAD.U32 R185, R3, 0x10000, RZ ;  /* 0x0001000003b97824 */ /* 0x000fe200078e00ff */
[----:B------:R-:W-:Y:S02]  /*0de0*/  SHF.L.U32 R184, R4, 0x10, RZ ;  /* 0x0000001004b87819 */ /* 0x000fe400000006ff */
[----:B------:R-:W-:Y:S01]  /*0df0*/  SHF.L.U32 R181, R5, 0x10, RZ ;  /* 0x0000001005b57819 */ /* 0x000fe200000006ff */
[----:B------:R-:W-:Y:S02]  /*0e00*/  IMAD.U32 R180, R6, 0x10000, RZ ;  /* 0x0001000006b47824 */ /* 0x000fe400078e00ff */
[----:B0-----:R-:W-:-:S05]  /*0e10*/  @P2 IMAD.WIDE.U32 R108, R119, 0x8, R108 ;  /* 0x00000008776c2825 */ /* 0x001fca00078e006c */
[----:B------:R0:W5:Y:S01]  /*0e20*/  @P2 LDG.E.64 R168, desc[UR10][R108.64] ;  /* 0x0000000a6ca82981 */ /* 0x000162000c1e1b00 */
[----:B------:R-:W-:Y:S01]  /*0e30*/  VIADD R113, R113, 0x100 ;  /* 0x0000010071717836 */ /* 0x000fe20000000000 */
[----:B------:R-:W-:Y:S01]  /*0e40*/  IADD3 R115, PT, PT, R115, 0x100, RZ ;  /* 0x0000010073737810 */ /* 0x000fe20007ffe0ff */
[----:B------:R-:W-:Y:S01]  /*0e50*/  VIADD R119, R119, 0x100 ;  /* 0x0000010077777836 */ /* 0x000fe20000000000 */
[----:B---3--:R-:W-:Y:S01]  /*0e60*/  MOV R114, R106 ;  /* 0x0000006a00727202 */ /* 0x008fe20000000f00 */
[--C-:B------:R-:W-:Y:S01]  /*0e70*/  IMAD.MOV.U32 R116, RZ, RZ, R107.reuse ;  /* 0x000000ffff747224 */ /* 0x100fe200078e006b */
[--C-:B------:R-:W-:Y:S02]  /*0e80*/  SHF.R.U64 R117, R106, 0x10, R107.reuse ;  /* 0x000000106a757819 */ /* 0x100fe4000000126b */
[----:B------:R-:W-:Y:S01]  /*0e90*/  SHF.R.U32.HI R106, RZ, 0x10, R107 ;  /* 0x00000010ff6a7819 */ /* 0x000fe2000001166b */
[C---:B----4-:R-:W-:Y:S01]  /*0ea0*/  IMAD.U32 R107, R104.reuse, 0x10000, RZ ;  /* 0x00010000686b7824 */ /* 0x050fe200078e00ff */
[----:B------:R-:W-:-:S02]  /*0eb0*/  SHF.R.U64 R104, R104, 0x10, R105 ;  /* 0x0000001068687819 */ /* 0x000fc40000001269 */
[----:B------:R-:W-:Y:S02]  /*0ec0*/  SHF.R.U32.HI R118, RZ, 0x10, R105 ;  /* 0x00000010ff767819 */ /* 0x000fe40000011669 */
[----:B------:R-:W-:Y:S01]  /*0ed0*/  SHF.L.U32 R105, R105, 0x10, RZ ;  /* 0x0000001069697819 */ /* 0x000fe200000006ff */
[----:B------:R-:W-:-:S04]  /*0ee0*/  FADD.FTZ R107, -R112, R107 ;  /* 0x0000006b706b7221 */ /* 0x000fc80000010100 */
[----:B------:R-:W-:Y:S01]  /*0ef0*/  FADD.FTZ R105, -R112, R105 ;  /* 0x0000006970697221 */ /* 0x000fe20000010100 */
[----:B------:R-:W-:-:S03]  /*0f00*/  IMAD.U32 R114, R114, 0x10000, RZ ;  /* 0x0001000072727824 */ /* 0x000fc600078e00ff */
[----:B------:R-:W-:Y:S01]  /*0f10*/  FMUL.FTZ R183, R188, R105 ;  /* 0x00000069bcb77220 */ /* 0x000fe20000410000 */
[----:B------:R-:W-:Y:S02]  /*0f20*/  IMAD.U32 R105, R104, 0x10000, RZ ;  /* 0x0001000068697824 */ /* 0x000fe400078e00ff */
[----:B------:R-:W-:Y:S01]  /*0f30*/  FMUL.FTZ R187, R188, R107 ;  /* 0x0000006bbcbb7220 */ /* 0x000fe20000410000 */
[----:B------:R-:W-:Y:S01]  /*0f40*/  SHF.L.U32 R107, R118, 0x10, RZ ;  /* 0x00000010766b7819 */ /* 0x000fe200000006ff */
[----:B------:R-:W-:Y:S01]  /*0f50*/  FMUL.FTZ R185, R185, R114 ;  /* 0x00000072b9b97220 */ /* 0x000fe20000410000 */
[C---:B------:R-:W-:Y:S01]  /*0f60*/  FADD.FTZ R105, -R112.reuse, R105 ;  /* 0x0000006970697221 */ /* 0x040fe20000010100 */
[----:B------:R-:W-:Y:S02]  /*0f70*/  IMAD.U32 R104, R117, 0x10000, RZ ;  /* 0x0001000075687824 */ /* 0x000fe400078e00ff */
[----:B0-----:R-:W-:Y:S01]  /*0f80*/  FADD.FTZ R109, -R112, R107 ;  /* 0x0000006b706d7221 */ /* 0x001fe20000010100 */
[----:B------:R-:W-:Y:S01]  /*0f90*/  FMUL.FTZ R186, R188, R105 ;  /* 0x00000069bcba7220 */ /* 0x000fe20000410000 */
[----:B------:R-:W-:-:S02]  /*0fa0*/  IMAD.U32 R116, R116, 0x10000, RZ ;  /* 0x0001000074747824 */ /* 0x000fc400078e00ff */
[-C--:B------:R-:W-:Y:S01]  /*0fb0*/  FMUL.FTZ R184, R184, R104.reuse ;  /* 0x00000068b8b87220 */ /* 0x080fe20000410000 */
[----:B------:R-:W-:Y:S01]  /*0fc0*/  FADD.FTZ R105, RZ, R185 ;  /* 0x000000b9ff697221 */ /* 0x000fe20000010000 */
[----:B------:R-:W-:Y:S01]  /*0fd0*/  FFMA.FTZ R107, R187, R185, RZ ;  /* 0x000000b9bb6b7223 */ /* 0x000fe200000100ff */
[----:B------:R-:W-:Y:S02]  /*0fe0*/  IMAD.U32 R108, R106, 0x10000, RZ ;  /* 0x000100006a6c7824 */ /* 0x000fe400078e00ff */
[----:B------:R-:W-:Y:S01]  /*0ff0*/  FADD.FTZ R73, R73, R104 ;  /* 0x0000006849497221 */ /* 0x000fe20000010000 */
[C---:B------:R-:W-:Y:S01]  /*1000*/  FFMA.FTZ R101, R186.reuse, R104, R101 ;  /* 0x00000068ba657223 */ /* 0x040fe20000010065 */
        /* <DEDUP_REMOVED lines=15> */
.L_x_755:
[----:B----4-:R-:W-:Y:S05]  /*1100*/  BSYNC.RECONVERGENT B1 ;  /* 0x0000000000017941 */ /* 0x010fea0003800200 */
.L_x_754:
        /* <DEDUP_REMOVED lines=12> */
[----:B--2---:R-:W-:-:S06]  /*11d0*/  IMAD.WIDE.U32 R32, R113, 0x4, R32 ;  /* 0x0000000471207825 */ /* 0x004fcc00078e0020 */
[----:B------:R-:W5:Y:S01]  /*11e0*/  LDG.E R32, desc[UR10][R32.64] ;  /* 0x0000000a20207981 */ /* 0x000f62000c1e1900 */
[----:B0-----:R-:W-:-:S05]  /*11f0*/  @P2 IMAD.WIDE.U32 R36, R119, 0x8, R36 ;  /* 0x0000000877242825 */ /* 0x001fca00078e0024 */
[----:B------:R0:W5:Y:S02]  /*1200*/  @P2 LDG.E.64 R166, desc[UR10][R36.64] ;  /* 0x0000000a24a62981 */ /* 0x000164000c1e1b00 */
[----:B0-----:R-:W-:Y:S01]  /*1210*/  IMAD.U32 R36, R9, 0x10000, RZ ;  /* 0x0001000009247824 */ /* 0x001fe200078e00ff */
[----:B------:R-:W-:Y:S01]  /*1220*/  IADD3 R119, PT, PT, R119, 0x100, RZ ;  /* 0x0000010077777810 */ /* 0x000fe20007ffe0ff */
[----:B------:R-:W-:Y:S02]  /*1230*/  VIADD R113, R113, 0x100 ;  /* 0x0000010071717836 */ /* 0x000fe40000000000 */
[----:B------:R-:W-:Y:S02]  /*1240*/  VIADD R115, R115, 0x100 ;  /* 0x0000010073737836 */ /* 0x000fe40000000000 */
[----:B---3--:R-:W-:Y:S02]  /*1250*/  IMAD.U32 R107, R34, 0x10000, RZ ;  /* 0x00010000226b7824 */ /* 0x008fe400078e00ff */
[----:B------:R-:W-:-:S02]  /*1260*/  IMAD.U32 R109, R35, 0x10000, RZ ;  /* 0x00010000236d7824 */ /* 0x000fc400078e00ff */
[----:B------:R-:W-:Y:S01]  /*1270*/  FADD.FTZ R33, -R112, R107 ;  /* 0x0000006b70217221 */ /* 0x000fe20000010100 */
[----:B------:R-:W-:Y:S01]  /*1280*/  SHF.R.U32.HI R105, RZ, 0x10, R35 ;  /* 0x00000010ff697819 */ /* 0x000fe20000011623 */
[----:B----4-:R-:W-:Y:S01]  /*1290*/  IMAD.MOV.U32 R40, RZ, RZ, R38 ;  /* 0x000000ffff287224 */ /* 0x010fe200078e0026 */
[--C-:B------:R-:W-:Y:S02]  /*12a0*/  SHF.R.U64 R38, R38, 0x10, R39.reuse ;  /* 0x0000001026267819 */ /* 0x100fe40000001227 */
[----:B------:R-:W-:Y:S02]  /*12b0*/  MOV R104, R39 ;  /* 0x0000002700687202 */ /* 0x000fe40000000f00 */
[----:B------:R-:W-:Y:S02]  /*12c0*/  SHF.R.U32.HI R106, RZ, 0x10, R39 ;  /* 0x00000010ff6a7819 */ /* 0x000fe40000011627 */
[----:B------:R-:W-:Y:S01]  /*12d0*/  SHF.R.U64 R39, R34, 0x10, R35 ;  /* 0x0000001022277819 */ /* 0x000fe20000001223 */
[----:B------:R-:W-:Y:S01]  /*12e0*/  IMAD.U32 R35, R40, 0x10000, RZ ;  /* 0x0001000028237824 */ /* 0x000fe200078e00ff */
[----:B------:R-:W-:Y:S01]  /*12f0*/  SHF.L.U32 R34, R7, 0x10, RZ ;  /* 0x0000001007227819 */ /* 0x000fe200000006ff */
[----:B------:R-:W-:Y:S01]  /*1300*/  FMUL.FTZ R33, R188, R33 ;  /* 0x00000021bc217220 */ /* 0x000fe20000410000 */
[----:B------:R-:W-:Y:S01]  /*1310*/  FADD.FTZ R109, -R112, R109 ;  /* 0x0000006d706d7221 */ /* 0x000fe20000010100 */
[----:B------:R-:W-:Y:S01]  /*1320*/  SHF.L.U32 R37, R104, 0x10, RZ ;  /* 0x0000001068257819 */ /* 0x000fe200000006ff */
[----:B------:R-:W-:Y:S01]  /*1330*/  FADD.FTZ R68, R68, R35 ;  /* 0x0000002344447221 */ /* 0x000fe20000010000 */
[-C--:B------:R-:W-:Y:S01]  /*1340*/  FMUL.FTZ R34, R34, R35.reuse ;  /* 0x0000002322227220 */ /* 0x080fe20000410000 */
[----:B------:R-:W-:Y:S01]  /*1350*/  FFMA.FTZ R96, R33, R35, R96 ;  /* 0x0000002321607223 */ /* 0x000fe20000010060 */
[----:B------:R-:W-:-:S02]  /*1360*/  IMAD.U32 R39, R39, 0x10000, RZ ;  /* 0x0001000027277824 */ /* 0x000fc400078e00ff */
[----:B------:R-:W-:Y:S01]  /*1370*/  FMUL.FTZ R35, R188, R109 ;  /* 0x0000006dbc237220 */ /* 0x000fe20000410000 */
[-C--:B------:R-:W-:Y:S01]  /*1380*/  FMUL.FTZ R36, R36, R37.reuse ;  /* 0x0000002524247220 */ /* 0x080fe20000410000 */
[----:B------:R-:W-:Y:S01]  /*1390*/  FADD.FTZ R70, R70, R37 ;  /* 0x0000002546467221 */ /* 0x000fe20000010000 */
[----:B------:R-:W-:Y:S01]  /*13a0*/  FADD.FTZ R107, -R112, R39 ;  /* 0x00000027706b7221 */ /* 0x000fe20000010100 */
[----:B------:R-:W-:Y:S01]  /*13b0*/  FFMA.FTZ R98, R35, R37, R98 ;  /* 0x0000002523627223 */ /* 0x000fe20000010062 */
[----:B------:R-:W-:Y:S01]  /*13c0*/  SHF.L.U32 R40, R38, 0x10, RZ ;  /* 0x0000001026287819 */ /* 0x000fe200000006ff */
[----:B------:R-:W-:Y:S02]  /*13d0*/  IMAD.U32 R105, R105, 0x10000, RZ ;  /* 0x0001000069697824 */ /* 0x000fe400078e00ff */
[----:B------:R-:W-:Y:S02]  /*13e0*/  IMAD.U32 R37, R8, 0x10000, RZ ;  /* 0x0001000008257824 */ /* 0x000fe400078e00ff */
[----:B------:R-:W-:Y:S01]  /*13f0*/  FMUL.FTZ R38, R188, R107 ;  /* 0x0000006bbc267220 */ /* 0x000fe20000410000 */
[----:B------:R-:W-:Y:S01]  /*1400*/  FADD.FTZ R107, -R112, R105 ;  /* 0x00000069706b7221 */ /* 0x000fe20000010100 */
[----:B------:R-:W-:Y:S01]  /*1410*/  FADD.FTZ R104, R117, R34 ;  /* 0x0000002275687221 */ /* 0x000fe20000010000 */
[----:B------:R-:W-:Y:S01]  /*1420*/  FMUL.FTZ R37, R37, R40 ;  /* 0x0000002825257220 */ /* 0x000fe20000410000 */
[----:B------:R-:W-:Y:S01]  /*1430*/  FFMA.FTZ R105, R33, R34, R116 ;  /* 0x0000002221697223 */ /* 0x000fe20000010074 */
[----:B------:R-:W-:Y:S01]  /*1440*/  FADD.FTZ R69, R69, R40 ;  /* 0x0000002845457221 */ /* 0x000fe20000010000 */
[----:B------:R-:W-:Y:S01]  /*1450*/  FFMA.FTZ R97, R38, R40, R97 ;  /* 0x0000002826617223 */ /* 0x000fe20000010061 */
[----:B------:R-:W-:Y:S01]  /*1460*/  SHF.L.U32 R106, R106, 0x10, RZ ;  /* 0x000000106a6a7819 */ /* 0x000fe200000006ff */
[----:B------:R-:W-:Y:S01]  /*1470*/  FMUL.FTZ R40, R188, R107 ;  /* 0x0000006bbc287220 */ /* 0x000fe20000410000 */
[----:B------:R-:W-:-:S02]  /*1480*/  IMAD.U32 R39, R10, 0x10000, RZ ;  /* 0x000100000a277824 */ /* 0x000fc400078e00ff */
[----:B------:R-:W-:Y:S01]  /*1490*/  FADD.FTZ R107, R104, R37 ;  /* 0x00000025686b7221 */ /* 0x000fe20000010000 */
[----:B------:R-:W-:Y:S01]  /*14a0*/  FFMA.FTZ R104, R38, R37, R105 ;  /* 0x0000002526687223 */ /* 0x000fe20000010069 */
[----:B------:R-:W-:Y:S01]  /*14b0*/  FADD.FTZ R71, R71, R106 ;  /* 0x0000006a47477221 */ /* 0x000fe20000010000 */
[-C--:B------:R-:W-:Y:S01]  /*14c0*/  FMUL.FTZ R39, R39, R106.reuse ;  /* 0x0000006a27277220 */ /* 0x080fe20000410000 */
[----:B------:R-:W-:Y:S01]  /*14d0*/  FFMA.FTZ R99, R40, R106, R99 ;  /* 0x0000006a28637223 */ /* 0x000fe20000010063 */
[----:B------:R-:W-:Y:S01]  /*14e0*/  FADD.FTZ R106, R107, R36 ;  /* 0x000000246b6a7221 */ /* 0x000fe20000010000 */
[----:B------:R-:W-:-:S03]  /*14f0*/  FFMA.FTZ R105, R35, R36, R104 ;  /* 0x0000002423697223 */ /* 0x000fc60000010068 */
[----:B------:R-:W-:Y:S01]  /*1500*/  FADD.FTZ R117, R106, R39 ;  /* 0x000000276a757221 */ /* 0x000fe20000010000 */
[----:B------:R-:W-:-:S07]  /*1510*/  FFMA.FTZ R116, R40, R39, R105 ;  /* 0x0000002728747223 */ /* 0x000fce0000010069 */
.L_x_757:
[----:B------:R-:W-:Y:S05]  /*1520*/  BSYNC.RECONVERGENT B1 ;  /* 0x0000000000017941 */ /* 0x000fea0003800200 */
.L_x_756:
        /* <DEDUP_REMOVED lines=13> */
[----:B------:R-:W5:Y:S01]  /*1600*/  LDG.E R41, desc[UR10][R104.64] ;  /* 0x0000000a68297981 */ /* 0x000f62000c1e1900 */
[----:B0-----:R-:W-:-:S05]  /*1610*/  @P2 IMAD.WIDE.U32 R44, R119, 0x8, R44 ;  /* 0x00000008772c2825 */ /* 0x001fca00078e002c */
[----:B------:R0:W5:Y:S01]  /*1620*/  @P2 LDG.E.64 R164, desc[UR10][R44.64] ;  /* 0x0000000a2ca42981 */ /* 0x000162000c1e1b00 */
[----:B------:R-:W-:Y:S01]  /*1630*/  SHF.L.U32 R120, R14, 0x10, RZ ;  /* 0x000000100e787819 */ /* 0x000fe200000006ff */
[----:B0-----:R-:W-:Y:S01]  /*1640*/  IMAD.U32 R44, R13, 0x10000, RZ ;  /* 0x000100000d2c7824 */ /* 0x001fe200078e00ff */
[----:B------:R-:W-:Y:S01]  /*1650*/  IADD3 R113, PT, PT, R113, 0x100, RZ ;  /* 0x0000010071717810 */ /* 0x000fe20007ffe0ff */
[----:B------:R-:W-:Y:S02]  /*1660*/  VIADD R115, R115, 0x100 ;  /* 0x0000010073737836 */ /* 0x000fe40000000000 */
[----:B------:R-:W-:Y:S02]  /*1670*/  VIADD R119, R119, 0x100 ;  /* 0x0000010077777836 */ /* 0x000fe40000000000 */
[----:B---3--:R-:W-:Y:S01]  /*1680*/  IMAD.MOV.U32 R106, RZ, RZ, R46 ;  /* 0x000000ffff6a7224 */ /* 0x008fe200078e002e */
[--C-:B------:R-:W-:Y:S01]  /*1690*/  SHF.R.U64 R46, R46, 0x10, R47.reuse ;  /* 0x000000102e2e7819 */ /* 0x100fe2000000122f */
[--C-:B------:R-:W-:Y:S01]  /*16a0*/  IMAD.MOV.U32 R107, RZ, RZ, R47.reuse ;  /* 0x000000ffff6b7224 */ /* 0x100fe200078e002f */
[----:B------:R-:W-:-:S02]  /*16b0*/  SHF.R.U32.HI R108, RZ, 0x10, R47 ;  /* 0x00000010ff6c7819 */ /* 0x000fc4000001162f */
[C-C-:B----4-:R-:W-:Y:S02]  /*16c0*/  SHF.R.U64 R47, R42.reuse, 0x10, R43.reuse ;  /* 0x000000102a2f7819 */ /* 0x150fe4000000122b */
[----:B------:R-:W-:Y:S02]  /*16d0*/  SHF.L.U32 R111, R42, 0x10, RZ ;  /* 0x000000102a6f7819 */ /* 0x000fe400000006ff */
[----:B------:R-:W-:Y:S01]  /*16e0*/  SHF.L.U32 R105, R47, 0x10, RZ ;  /* 0x000000102f697819 */ /* 0x000fe200000006ff */
[----:B------:R-:W-:Y:S01]  /*16f0*/  IMAD.U32 R189, R43, 0x10000, RZ ;  /* 0x000100002bbd7824 */ /* 0x000fe200078e00ff */
[----:B------:R-:W-:Y:S01]  /*1700*/  SHF.R.U32.HI R109, RZ, 0x10, R43 ;  /* 0x00000010ff6d7819 */ /* 0x000fe2000001162b */
[----:B------:R-:W-:Y:S01]  /*1710*/  FADD.FTZ R43, -R112, R111 ;  /* 0x0000006f702b7221 */ /* 0x000fe20000010100 */
[----:B------:R-:W-:Y:S01]  /*1720*/  SHF.L.U32 R45, R106, 0x10, RZ ;  /* 0x000000106a2d7819 */ /* 0x000fe200000006ff */
[----:B------:R-:W-:Y:S01]  /*1730*/  FADD.FTZ R105, -R112, R105 ;  /* 0x0000006970697221 */ /* 0x000fe20000010100 */
[----:B------:R-:W-:-:S02]  /*1740*/  IMAD.U32 R42, R11, 0x10000, RZ ;  /* 0x000100000b2a7824 */ /* 0x000fc400078e00ff */
[----:B------:R-:W-:Y:S01]  /*1750*/  FMUL.FTZ R43, R188, R43 ;  /* 0x0000002bbc2b7220 */ /* 0x000fe20000410000 */
[----:B------:R-:W-:Y:S02]  /*1760*/  IMAD.U32 R104, R46, 0x10000, RZ ;  /* 0x000100002e687824 */ /* 0x000fe400078e00ff */
[----:B------:R-:W-:Y:S01]  /*1770*/  FADD.FTZ R189, -R112, R189 ;  /* 0x000000bd70bd7221 */ /* 0x000fe20000010100 */
[----:B------:R-:W-:Y:S02]  /*1780*/  IMAD.U32 R47, R12, 0x10000, RZ ;  /* 0x000100000c2f7824 */ /* 0x000fe400078e00ff */
[----:B------:R-:W-:Y:S01]  /*1790*/  FMUL.FTZ R46, R188, R105 ;  /* 0x00000069bc2e7220 */ /* 0x000fe20000410000 */
[-C--:B------:R-:W-:Y:S01]  /*17a0*/  FMUL.FTZ R42, R42, R45.reuse ;  /* 0x0000002d2a2a7220 */ /* 0x080fe20000410000 */
[----:B------:R-:W-:Y:S01]  /*17b0*/  FADD.FTZ R64, R64, R45 ;  /* 0x0000002d40407221 */ /* 0x000fe20000010000 */
[----:B------:R-:W-:Y:S01]  /*17c0*/  FFMA.FTZ R92, R43, R45, R92 ;  /* 0x0000002d2b5c7223 */ /* 0x000fe2000001005c */
[----:B------:R-:W-:-:S02]  /*17d0*/  IMAD.U32 R107, R107, 0x10000, RZ ;  /* 0x000100006b6b7824 */ /* 0x000fc400078e00ff */
[----:B------:R-:W-:Y:S01]  /*17e0*/  FMUL.FTZ R45, R188, R189 ;  /* 0x000000bdbc2d7220 */ /* 0x000fe20000410000 */
[-C--:B------:R-:W-:Y:S01]  /*17f0*/  FMUL.FTZ R47, R47, R104.reuse ;  /* 0x000000682f2f7220 */ /* 0x080fe20000410000 */
[----:B------:R-:W-:Y:S01]  /*1800*/  FADD.FTZ R65, R65, R104 ;  /* 0x0000006841417221 */ /* 0x000fe20000010000 */
[----:B------:R-:W-:Y:S01]  /*1810*/  FFMA.FTZ R93, R46, R104, R93 ;  /* 0x000000682e5d7223 */ /* 0x000fe2000001005d */
[----:B------:R-:W-:Y:S01]  /*1820*/  FADD.FTZ R104, R117, R42 ;  /* 0x0000002a75687221 */ /* 0x000fe20000010000 */
[----:B------:R-:W-:Y:S02]  /*1830*/  IMAD.U32 R109, R109, 0x10000, RZ ;  /* 0x000100006d6d7824 */ /* 0x000fe400078e00ff */
[----:B------:R-:W-:Y:S01]  /*1840*/  FFMA.FTZ R105, R43, R42, R116 ;  /* 0x0000002a2b697223 */ /* 0x000fe20000010074 */
[-C--:B------:R-:W-:Y:S01]  /*1850*/  FMUL.FTZ R44, R44, R107.reuse ;  /* 0x0000006b2c2c7220 */ /* 0x080fe20000410000 */
[----:B------:R-:W-:Y:S01]  /*1860*/  FADD.FTZ R66, R66, R107 ;  /* 0x0000006b42427221 */ /* 0x000fe20000010000 */
[----:B------:R-:W-:Y:S01]  /*1870*/  FFMA.FTZ R94, R45, R107, R94 ;  /* 0x0000006b2d5e7223 */ /* 0x000fe2000001005e */
[----:B------:R-:W-:Y:S01]  /*1880*/  FADD.FTZ R107, R104, R47 ;  /* 0x0000002f686b7221 */ /* 0x000fe20000010000 */
[----:B------:R-:W-:-:S02]  /*1890*/  IMAD.U32 R106, R108, 0x10000, RZ ;  /* 0x000100006c6a7824 */ /* 0x000fc400078e00ff */
[----:B------:R-:W-:Y:S01]  /*18a0*/  FADD.FTZ R109, -R112, R109 ;  /* 0x0000006d706d7221 */ /* 0x000fe20000010100 */
[----:B------:R-:W-:Y:S01]  /*18b0*/  FFMA.FTZ R104, R46, R47, R105 ;  /* 0x0000002f2e687223 */ /* 0x000fe20000010069 */
[----:B------:R-:W-:Y:S01]  /*18c0*/  FADD.FTZ R107, R107, R44 ;  /* 0x0000002c6b6b7221 */ /* 0x000fe20000010000 */
[----:B------:R-:W-:Y:S01]  /*18d0*/  FMUL.FTZ R120, R120, R106 ;  /* 0x0000006a78787220 */ /* 0x000fe20000410000 */
[----:B------:R-:W-:Y:S01]  /*18e0*/  FMUL.FTZ R122, R188, R109 ;  /* 0x0000006dbc7a7220 */ /* 0x000fe20000410000 */
[----:B------:R-:W-:Y:S01]  /*18f0*/  FFMA.FTZ R105, R45, R44, R104 ;  /* 0x0000002c2d697223 */ /* 0x000fe20000010068 */
[----:B------:R-:W-:Y:S01]  /*1900*/  FADD.FTZ R67, R67, R106 ;  /* 0x0000006a43437221 */ /* 0x000fe20000010000 */
[----:B------:R-:W-:Y:S01]  /*1910*/  FADD.FTZ R117, R107, R120 ;  /* 0x000000786b757221 */ /* 0x000fe20000010000 */
[C---:B------:R-:W-:Y:S01]  /*1920*/  FFMA.FTZ R95, R122.reuse, R106, R95 ;  /* 0x0000006a7a5f7223 */ /* 0x040fe2000001005f */
[----:B------:R-:W-:-:S07]  /*1930*/  FFMA.FTZ R116, R122, R120, R105 ;  /* 0x000000787a747223 */ /* 0x000fce0000010069 */
.L_x_759:
[----:B------:R-:W-:Y:S05]  /*1940*/  BSYNC.RECONVERGENT B1 ;  /* 0x0000000000017941 */ /* 0x000fea0003800200 */
.L_x_758:
[----:B------:R-:W-:Y:S04]  /*1950*/  BSSY.RECONVERGENT B1, `(.L_x_760) ;  /* 0x0000041000017945 */ /* 0x000fe80003800200 */
[----:B------:R-:W-:Y:S05]  /*1960*/  @!P1 BRA `(.L_x_761) ;  /* 0x0000000000fc9947 */ /* 0x000fea0003800000 */
        /* <DEDUP_REMOVED lines=20> */
[----:B------:R-:W-:Y:S02]  /*1ab0*/  VIADD R119, R119, 0x100 ;  /* 0x0000010077777836 */ /* 0x000fe40000000000 */
[C---:B---3--:R-:W-:Y:S01]  /*1ac0*/  IMAD.U32 R123, R104.reuse, 0x10000, RZ ;  /* 0x00010000687b7824 */ /* 0x048fe200078e00ff */
[----:B------:R-:W-:-:S03]  /*1ad0*/  SHF.R.U64 R104, R104, 0x10, R105 ;  /* 0x0000001068687819 */ /* 0x000fc60000001269 */
[----:B------:R-:W-:Y:S01]  /*1ae0*/  FADD.FTZ R123, -R112, R123 ;  /* 0x0000007b707b7221 */ /* 0x000fe20000010100 */
[----:B----4-:R-:W-:Y:S01]  /*1af0*/  MOV R114, R108 ;  /* 0x0000006c00727202 */ /* 0x010fe20000000f00 */
[--C-:B------:R-:W-:Y:S01]  /*1b00*/  IMAD.MOV.U32 R118, RZ, RZ, R109.reuse ;  /* 0x000000ffff767224 */ /* 0x100fe200078e006d */
[--C-:B------:R-:W-:Y:S02]  /*1b10*/  SHF.R.U64 R128, R108, 0x10, R109.reuse ;  /* 0x000000106c807819 */ /* 0x100fe4000000126d */
[----:B------:R-:W-:Y:S01]  /*1b20*/  SHF.R.U32.HI R108, RZ, 0x10, R109 ;  /* 0x00000010ff6c7819 */ /* 0x000fe2000001166d */
[----:B------:R-:W-:Y:S01]  /*1b30*/  FMUL.FTZ R123, R188, R123 ;  /* 0x0000007bbc7b7220 */ /* 0x000fe20000410000 */
[----:B------:R-:W-:Y:S02]  /*1b40*/  SHF.R.U32.HI R109, RZ, 0x10, R105 ;  /* 0x00000010ff6d7819 */ /* 0x000fe40000011669 */
[----:B------:R-:W-:Y:S01]  /*1b50*/  SHF.L.U32 R125, R105, 0x10, RZ ;  /* 0x00000010697d7819 */ /* 0x000fe200000006ff */
[----:B------:R-:W-:-:S04]  /*1b60*/  IMAD.U32 R105, R114, 0x10000, RZ ;  /* 0x0001000072697824 */ /* 0x000fc800078e00ff */
[-C--:B------:R-:W-:Y:S01]  /*1b70*/  FMUL.FTZ R124, R124, R105.reuse ;  /* 0x000000697c7c7220 */ /* 0x080fe20000410000 */
[----:B------:R-:W-:Y:S01]  /*1b80*/  FADD.FTZ R60, R60, R105 ;  /* 0x000000693c3c7221 */ /* 0x000fe20000010000 */
[----:B------:R-:W-:Y:S01]  /*1b90*/  FFMA.FTZ R88, R123, R105, R88 ;  /* 0x000000697b587223 */ /* 0x000fe20000010058 */
[----:B------:R-:W-:-:S04]  /*1ba0*/  IMAD.U32 R105, R104, 0x10000, RZ ;  /* 0x0001000068697824 */ /* 0x000fc800078e00ff */
[----:B------:R-:W-:Y:S01]  /*1bb0*/  FADD.FTZ R105, -R112, R105 ;  /* 0x0000006970697221 */ /* 0x000fe20000010100 */
[----:B------:R-:W-:Y:S02]  /*1bc0*/  IMAD.U32 R104, R128, 0x10000, RZ ;  /* 0x0001000080687824 */ /* 0x000fe400078e00ff */
[----:B------:R-:W-:Y:S01]  /*1bd0*/  FADD.FTZ R125, -R112, R125 ;  /* 0x0000007d707d7221 */ /* 0x000fe20000010100 */
[----:B------:R-:W-:Y:S01]  /*1be0*/  SHF.L.U32 R109, R109, 0x10, RZ ;  /* 0x000000106d6d7819 */ /* 0x000fe200000006ff */
[----:B------:R-:W-:Y:S01]  /*1bf0*/  FMUL.FTZ R128, R188, R105 ;  /* 0x00000069bc807220 */ /* 0x000fe20000410000 */
[----:B0-----:R-:W-:Y:S02]  /*1c00*/  IMAD.U32 R107, R118, 0x10000, RZ ;  /* 0x00010000766b7824 */ /* 0x001fe400078e00ff */
        /* <DEDUP_REMOVED lines=10> */
[----:B------:R-:W-:-:S02]  /*1cb0*/  IMAD.U32 R106, R108, 0x10000, RZ ;  /* 0x000100006c6a7824 */ /* 0x000fc400078e00ff */
[----:B------:R-:W-:Y:S01]  /*1cc0*/  FMUL.FTZ R130, R188, R109 ;  /* 0x0000006dbc827220 */ /* 0x000fe20000410000 */
[----:B------:R-:W-:Y:S01]  /*1cd0*/  FADD.FTZ R107, R104, R127 ;  /* 0x0000007f686b7221 */ /* 0x000fe20000010000 */
[----:B------:R-:W-:Y:S01]  /*1ce0*/  FFMA.FTZ R104, R128, R127, R105 ;  /* 0x0000007f80687223 */ /* 0x000fe20000010069 */
[-C--:B------:R-:W-:Y:S01]  /*1cf0*/  FMUL.FTZ R129, R129, R106.reuse ;  /* 0x0000006a81817220 */ /* 0x080fe20000410000 */
[----:B------:R-:W-:Y:S01]  /*1d00*/  FADD.FTZ R63, R63, R106 ;  /* 0x0000006a3f3f7221 */ /* 0x000fe20000010000 */
[----:B------:R-:W-:Y:S01]  /*1d10*/  FFMA.FTZ R91, R130, R106, R91 ;  /* 0x0000006a825b7223 */ /* 0x000fe2000001005b */
[----:B------:R-:W-:Y:S01]  /*1d20*/  FADD.FTZ R106, R107, R126 ;  /* 0x0000007e6b6a7221 */ /* 0x000fe20000010000 */
[----:B------:R-:W-:-:S03]  /*1d30*/  FFMA.FTZ R105, R125, R126, R104 ;  /* 0x0000007e7d697223 */ /* 0x000fc60000010068 */
[----:B------:R-:W-:Y:S01]  /*1d40*/  FADD.FTZ R117, R106, R129 ;  /* 0x000000816a757221 */ /* 0x000fe20000010000 */
[----:B------:R-:W-:-:S07]  /*1d50*/  FFMA.FTZ R116, R130, R129, R105 ;  /* 0x0000008182747223 */ /* 0x000fce0000010069 */
.L_x_761:
[----:B------:R-:W-:Y:S05]  /*1d60*/  BSYNC.RECONVERGENT B1 ;  /* 0x0000000000017941 */ /* 0x000fea0003800200 */
.L_x_760:
        /* <DEDUP_REMOVED lines=13> */
[----:B--2---:R-:W-:-:S05]  /*1e40*/  IMAD.WIDE.U32 R108, R113, 0x4, R108 ;  /* 0x00000004716c7825 */ /* 0x004fca00078e006c */
[----:B------:R-:W5:Y:S01]  /*1e50*/  LDG.E R131, desc[UR10][R108.64] ;  /* 0x0000000a6c837981 */ /* 0x000f62000c1e1900 */
[----:B------:R-:W-:Y:S01]  /*1e60*/  SHF.L.U32 R132, R19, 0x10, RZ ;  /* 0x0000001013847819 */ /* 0x000fe200000006ff */
[----:B0-----:R-:W-:-:S05]  /*1e70*/  @P3 IMAD.WIDE.U32 R110, R119, 0x8, R110 ;  /* 0x00000008776e3825 */ /* 0x001fca00078e006e */
[----:B------:R0:W5:Y:S01]  /*1e80*/  @P3 LDG.E.64 R160, desc[UR10][R110.64] ;  /* 0x0000000a6ea03981 */ /* 0x000162000c1e1b00 */
[----:B------:R-:W-:Y:S02]  /*1e90*/  IMAD.U32 R134, R21, 0x10000, RZ ;  /* 0x0001000015867824 */ /* 0x000fe400078e00ff */
[----:B------:R-:W-:Y:S02]  /*1ea0*/  IMAD.U32 R137, R20, 0x10000, RZ ;  /* 0x0001000014897824 */ /* 0x000fe400078e00ff */
[----:B------:R-:W-:Y:S01]  /*1eb0*/  IMAD.U32 R138, R22, 0x10000, RZ ;  /* 0x00010000168a7824 */ /* 0x000fe200078e00ff */
[----:B------:R-:W-:Y:S01]  /*1ec0*/  IADD3 R119, PT, PT, R119, 0x100, RZ ;  /* 0x0000010077777810 */ /* 0x000fe20007ffe0ff */
[----:B------:R-:W-:Y:S02]  /*1ed0*/  VIADD R113, R113, 0x100 ;  /* 0x0000010071717836 */ /* 0x000fe40000000000 */
[----:B------:R-:W-:Y:S02]  /*1ee0*/  VIADD R115, R115, 0x100 ;  /* 0x0000010073737836 */ /* 0x000fe40000000000 */
[C---:B---3--:R-:W-:Y:S01]  /*1ef0*/  IMAD.U32 R133, R104.reuse, 0x10000, RZ ;  /* 0x0001000068857824 */ /* 0x048fe200078e00ff */
[----:B------:R-:W-:-:S03]  /*1f00*/  SHF.R.U64 R136, R104, 0x10, R105 ;  /* 0x0000001068887819 */ /* 0x000fc60000001269 */
[----:B------:R-:W-:Y:S01]  /*1f10*/  FADD.FTZ R133, -R112, R133 ;  /* 0x0000008570857221 */ /* 0x000fe20000010100 */
[----:B------:R-:W-:Y:S02]  /*1f20*/  IMAD.U32 R135, R105, 0x10000, RZ ;  /* 0x0001000069877824 */ /* 0x000fe400078e00ff */
[----:B----4-:R-:W-:Y:S01]  /*1f30*/  IMAD.MOV.U32 R114, RZ, RZ, R106 ;  /* 0x000000ffff727224 */ /* 0x010fe200078e006a */
[----:B------:R-:W-:Y:S01]  /*1f40*/  SHF.R.U64 R118, R106, 0x10, R107 ;  /* 0x000000106a767819 */ /* 0x000fe2000000126b */
[----:B------:R-:W-:Y:S01]  /*1f50*/  FMUL.FTZ R133, R188, R133 ;  /* 0x00000085bc857220 */ /* 0x000fe20000410000 */
[----:B------:R-:W-:Y:S01]  /*1f60*/  SHF.R.U32.HI R106, RZ, 0x10, R105 ;  /* 0x00000010ff6a7819 */ /* 0x000fe20000011669 */
[----:B------:R-:W-:Y:S01]  /*1f70*/  IMAD.U32 R105, R114, 0x10000, RZ ;  /* 0x0001000072697824 */ /* 0x000fe200078e00ff */
[----:B0-----:R-:W-:Y:S01]  /*1f80*/  MOV R110, R107 ;  /* 0x0000006b006e7202 */ /* 0x001fe20000000f00 */
[----:B------:R-:W-:Y:S02]  /*1f90*/  FADD.FTZ R135, -R112, R135 ;  /* 0x0000008770877221 */ /* 0x000fe40000010100 */
[-C--:B------:R-:W-:Y:S01]  /*1fa0*/  FMUL.FTZ R132, R132, R105.reuse ;  /* 0x0000006984847220 */ /* 0x080fe20000410000 */
[----:B------:R-:W-:Y:S01]  /*1fb0*/  FADD.FTZ R56, R56, R105 ;  /* 0x0000006938387221 */ /* 0x000fe20000010000 */
[----:B------:R-:W-:Y:S01]  /*1fc0*/  FFMA.FTZ R84, R133, R105, R84 ;  /* 0x0000006985547223 */ /* 0x000fe20000010054 */
[----:B------:R-:W-:Y:S01]  /*1fd0*/  IMAD.U32 R105, R136, 0x10000, RZ ;  /* 0x0001000088697824 */ /* 0x000fe200078e00ff */
[----:B------:R-:W-:Y:S01]  /*1fe0*/  SHF.R.U32.HI R111, RZ, 0x10, R107 ;  /* 0x00000010ff6f7819 */ /* 0x000fe2000001166b */
[----:B------:R-:W-:Y:S01]  /*1ff0*/  FMUL.FTZ R135, R188, R135 ;  /* 0x00000087bc877220 */ /* 0x000fe20000410000 */
[----:B------:R-:W-:Y:S01]  /*2000*/  SHF.L.U32 R107, R110, 0x10, RZ ;  /* 0x000000106e6b7819 */ /* 0x000fe200000006ff */
[----:B------:R-:W-:Y:S01]  /*2010*/  FADD.FTZ R105, -R112, R105 ;  /* 0x0000006970697221 */ /* 0x000fe20000010100 */
[----:B------:R-:W-:-:S03]  /*2020*/  SHF.L.U32 R104, R118, 0x10, RZ ;  /* 0x0000001076687819 */ /* 0x000fc600000006ff */
[-C--:B------:R-:W-:Y:S01]  /*2030*/  FMUL.FTZ R134, R134, R107.reuse ;  /* 0x0000006b86867220 */ /* 0x080fe20000410000 */
[----:B------:R-:W-:Y:S01]  /*2040*/  FADD.FTZ R58, R58, R107 ;  /* 0x0000006b3a3a7221 */ /* 0x000fe20000010000 */
[----:B------:R-:W-:Y:S01]  /*2050*/  FFMA.FTZ R86, R135, R107, R86 ;  /* 0x0000006b87567223 */ /* 0x000fe20000010056 */
[----:B------:R-:W-:Y:S02]  /*2060*/  IMAD.U32 R107, R106, 0x10000, RZ ;  /* 0x000100006a6b7824 */ /* 0x000fe400078e00ff */
[----:B------:R-:W-:Y:S01]  /*2070*/  FMUL.FTZ R136, R188, R105 ;  /* 0x00000069bc887220 */ /* 0x000fe20000410000 */
[-C--:B------:R-:W-:Y:S01]  /*2080*/  FMUL.FTZ R137, R137, R104.reuse ;  /* 0x0000006889897220 */ /* 0x080fe20000410000 */
[----:B------:R-:W-:Y:S01]  /*2090*/  FADD.FTZ R57, R57, R104 ;  /* 0x0000006839397221 */ /* 0x000fe20000010000 */
[----:B------:R-:W-:Y:S01]  /*20a0*/  FADD.FTZ R107, -R112, R107 ;  /* 0x0000006b706b7221 */ /* 0x000fe20000010100 */
[----:B------:R-:W-:Y:S01]  /*20b0*/  FFMA.FTZ R85, R136, R104, R85 ;  /* 0x0000006888557223 */ /* 0x000fe20000010055 */
[----:B------:R-:W-:Y:S01]  /*20c0*/  FADD.FTZ R104, R117, R132 ;  /* 0x0000008475687221 */ /* 0x000fe20000010000 */
[----:B------:R-:W-:Y:S01]  /*20d0*/  FFMA.FTZ R105, R133, R132, R116 ;  /* 0x0000008485697223 */ /* 0x000fe20000010074 */
[----:B------:R-:W-:Y:S01]  /*20e0*/  FMUL.FTZ R140, R188, R107 ;  /* 0x0000006bbc8c7220 */ /* 0x000fe20000410000 */
[----:B------:R-:W-:Y:S01]  /*20f0*/  SHF.L.U32 R106, R111, 0x10, RZ ;  /* 0x000000106f6a7819 */ /* 0x000fe200000006ff */
[----:B------:R-:W-:Y:S01]  /*2100*/  FADD.FTZ R107, R104, R137 ;  /* 0x00000089686b7221 */ /* 0x000fe20000010000 */
[----:B------:R-:W-:-:S03]  /*2110*/  FFMA.FTZ R104, R136, R137, R105 ;  /* 0x0000008988687223 */ /* 0x000fc60000010069 */
[----:B------:R-:W-:Y:S01]  /*2120*/  FMUL.FTZ R138, R138, R106 ;  /* 0x0000006a8a8a7220 */ /* 0x000fe20000410000 */
[----:B------:R-:W-:Y:S01]  /*2130*/  FADD.FTZ R107, R107, R134 ;  /* 0x000000866b6b7221 */ /* 0x000fe20000010000 */
[----:B------:R-:W-:Y:S01]  /*2140*/  FFMA.FTZ R105, R135, R134, R104 ;  /* 0x0000008687697223 */ /* 0x000fe20000010068 */
[----:B------:R-:W-:Y:S01]  /*2150*/  FADD.FTZ R59, R59, R106 ;  /* 0x0000006a3b3b7221 */ /* 0x000fe20000010000 */
[C---:B------:R-:W-:Y:S01]  /*2160*/  FFMA.FTZ R87, R140.reuse, R106, R87 ;  /* 0x0000006a8c577223 */ /* 0x040fe20000010057 */
[----:B------:R-:W-:Y:S01]  /*2170*/  FADD.FTZ R117, R107, R138 ;  /* 0x0000008a6b757221 */ /* 0x000fe20000010000 */
[----:B------:R-:W-:-:S07]  /*2180*/  FFMA.FTZ R116, R140, R138, R105 ;  /* 0x0000008a8c747223 */ /* 0x000fce0000010069 */
.L_x_763:
[----:B------:R-:W-:Y:S05]  /*2190*/  BSYNC.RECONVERGENT B1 ;  /* 0x0000000000017941 */ /* 0x000fea0003800200 */
.L_x_762:
        /* <DEDUP_REMOVED lines=15> */
[----:B------:R-:W-:Y:S02]  /*2290*/  IMAD.U32 R142, R23, 0x10000, RZ ;  /* 0x00010000178e7824 */ /* 0x000fe400078e00ff */
[----:B0-----:R-:W-:-:S05]  /*22a0*/  @P6 IMAD.WIDE.U32 R110, R119, 0x8, R110 ;  /* 0x00000008776e6825 */ /* 0x001fca00078e006e */
[----:B------:R0:W5:Y:S01]  /*22b0*/  @P6 LDG.E.64 R158, desc[UR10][R110.64] ;  /* 0x0000000a6e9e6981 */ /* 0x000162000c1e1b00 */
[----:B------:R-:W-:Y:S01]  /*22c0*/  IMAD.U32 R144, R25, 0x10000, RZ ;  /* 0x0001000019907824 */ /* 0x000fe200078e00ff */
[----:B------:R-:W-:Y:S01]  /*22d0*/  SHF.L.U32 R147, R26, 0x10, RZ ;  /* 0x000000101a937819 */ /* 0x000fe200000006ff */
[----:B------:R-:W-:Y:S01]  /*22e0*/  VIADD R115, R115, 0x100 ;  /* 0x0000010073737836 */ /* 0x000fe20000000000 */
[----:B------:R-:W-:Y:S01]  /*22f0*/  IADD3 R113, PT, PT, R113, 0x100, RZ ;  /* 0x0000010071717810 */ /* 0x000fe20007ffe0ff */
[----:B------:R-:W-:Y:S01]  /*2300*/  VIADD R119, R119, 0x100 ;  /* 0x0000010077777836 */ /* 0x000fe20000000000 */
[C---:B---3--:R-:W-:Y:S01]  /*2310*/  SHF.L.U32 R141, R104.reuse, 0x10, RZ ;  /* 0x00000010688d7819 */ /* 0x048fe200000006ff */
[----:B------:R-:W-:Y:S01]  /*2320*/  IMAD.U32 R143, R105, 0x10000, RZ ;  /* 0x00010000698f7824 */ /* 0x000fe200078e00ff */
[----:B------:R-:W-:-:S03]  /*2330*/  SHF.R.U64 R145, R104, 0x10, R105 ;  /* 0x0000001068917819 */ /* 0x000fc60000001269 */
[----:B------:R-:W-:Y:S01]  /*2340*/  FADD.FTZ R141, -R112, R141 ;  /* 0x0000008d708d7221 */ /* 0x000fe20000010100 */
[----:B----4-:R-:W-:Y:S01]  /*2350*/  IMAD.MOV.U32 R114, RZ, RZ, R106 ;  /* 0x000000ffff727224 */ /* 0x010fe200078e006a */
[----:B------:R-:W-:Y:S02]  /*2360*/  SHF.R.U64 R118, R106, 0x10, R107 ;  /* 0x000000106a767819 */ /* 0x000fe4000000126b */
[----:B------:R-:W-:Y:S01]  /*2370*/  SHF.R.U32.HI R106, RZ, 0x10, R105 ;  /* 0x00000010ff6a7819 */ /* 0x000fe20000011669 */
[----:B------:R-:W-:Y:S01]  /*2380*/  FMUL.FTZ R141, R188, R141 ;  /* 0x0000008dbc8d7220 */ /* 0x000fe20000410000 */
[----:B------:R-:W-:Y:S01]  /*2390*/  SHF.L.U32 R105, R114, 0x10, RZ ;  /* 0x0000001072697819 */ /* 0x000fe200000006ff */
[----:B0-----:R-:W-:Y:S02]  /*23a0*/  IMAD.MOV.U32 R110, RZ, RZ, R107 ;  /* 0x000000ffff6e7224 */ /* 0x001fe400078e006b */
[----:B------:R-:W-:Y:S02]  /*23b0*/  FADD.FTZ R143, -R112, R143 ;  /* 0x0000008f708f7221 */ /* 0x000fe40000010100 */
[-C--:B------:R-:W-:Y:S01]  /*23c0*/  FMUL.FTZ R142, R142, R105.reuse ;  /* 0x000000698e8e7220 */ /* 0x080fe20000410000 */
[----:B------:R-:W-:Y:S01]  /*23d0*/  FADD.FTZ R52, R52, R105 ;  /* 0x0000006934347221 */ /* 0x000fe20000010000 */
[----:B------:R-:W-:Y:S01]  /*23e0*/  FFMA.FTZ R80, R141, R105, R80 ;  /* 0x000000698d507223 */ /* 0x000fe20000010050 */
[----:B------:R-:W-:Y:S01]  /*23f0*/  SHF.L.U32 R105, R145, 0x10, RZ ;  /* 0x0000001091697819 */ /* 0x000fe200000006ff */
[----:B------:R-:W-:Y:S01]  /*2400*/  FMUL.FTZ R143, R188, R143 ;  /* 0x0000008fbc8f7220 */ /* 0x000fe20000410000 */
[----:B------:R-:W-:Y:S01]  /*2410*/  SHF.R.U32.HI R111, RZ, 0x10, R107 ;  /* 0x00000010ff6f7819 */ /* 0x000fe2000001166b */
[----:B------:R-:W-:-:S02]  /*2420*/  IMAD.U32 R107, R110, 0x10000, RZ ;  /* 0x000100006e6b7824 */ /* 0x000fc400078e00ff */
[----:B------:R-:W-:Y:S01]  /*2430*/  FADD.FTZ R105, -R112, R105 ;  /* 0x0000006970697221 */ /* 0x000fe20000010100 */
[----:B------:R-:W-:Y:S02]  /*2440*/  IMAD.U32 R145, R24, 0x10000, RZ ;  /* 0x0001000018917824 */ /* 0x000fe400078e00ff */
[-C--:B------:R-:W-:Y:S01]  /*2450*/  FMUL.FTZ R144, R144, R107.reuse ;  /* 0x0000006b90907220 */ /* 0x080fe20000410000 */
[----:B------:R-:W-:Y:S01]  /*2460*/  FADD.FTZ R54, R54, R107 ;  /* 0x0000006b36367221 */ /* 0x000fe20000010000 */
[----:B------:R-:W-:Y:S01]  /*2470*/  FFMA.FTZ R82, R143, R107, R82 ;  /* 0x0000006b8f527223 */ /* 0x000fe20000010052 */
[----:B------:R-:W-:Y:S02]  /*2480*/  IMAD.U32 R104, R118, 0x10000, RZ ;  /* 0x0001000076687824 */ /* 0x000fe400078e00ff */
[----:B------:R-:W-:Y:S01]  /*2490*/  FMUL.FTZ R146, R188, R105 ;  /* 0x00000069bc927220 */ /* 0x000fe20000410000 */
[----:B------:R-:W-:Y:S02]  /*24a0*/  IMAD.U32 R107, R106, 0x10000, RZ ;  /* 0x000100006a6b7824 */ /* 0x000fe400078e00ff */
[-C--:B------:R-:W-:Y:S01]  /*24b0*/  FMUL.FTZ R145, R145, R104.reuse ;  /* 0x0000006891917220 */ /* 0x080fe20000410000 */
[----:B------:R-:W-:Y:S01]  /*24c0*/  FADD.FTZ R53, R53, R104 ;  /* 0x0000006835357221 */ /* 0x000fe20000010000 */
[----:B------:R-:W-:Y:S01]  /*24d0*/  FFMA.FTZ R81, R146, R104, R81 ;  /* 0x0000006892517223 */ /* 0x000fe20000010051 */
[----:B------:R-:W-:Y:S01]  /*24e0*/  FADD.FTZ R107, -R112, R107 ;  /* 0x0000006b706b7221 */ /* 0x000fe20000010100 */
        /* <DEDUP_REMOVED lines=13> */
.L_x_765:
[----:B------:R-:W-:Y:S05]  /*25c0*/  BSYNC.RECONVERGENT B1 ;  /* 0x0000000000017941 */ /* 0x000fea0003800200 */
.L_x_764:
[----:B------:R-:W-:-:S04]  /*25d0*/  ISETP.GE.U32.AND P6, PT, R176, 0x700, PT ;  /* 0x00000700b000780c */ /* 0x000fc80003fc6070 */
[----:B------:R-:W-:-:S09]  /*25e0*/  P2R R189, PR, RZ, 0x40 ;  /* 0x00000040ffbd7803 */ /* 0x000fd20000000000 */
        /* <DEDUP_REMOVED lines=8> */
[----:B0-----:R-:W-:Y:S01]  /*2670*/  IMAD.WIDE.U32 R106, R115, 0x8, R106 ;  /* 0x00000008736a7825 */ /* 0x001fe200078e006a */
[----:B------:R0:W5:Y:S05]  /*2680*/  @P6 LDG.E.64 R156, desc[UR10][R110.64] ;  /* 0x0000000a6e9c6981 */ /* 0x00016a000c1e1b00 */
[----:B------:R-:W3:Y:S01]  /*2690*/  LDG.E.64 R106, desc[UR10][R106.64] ;  /* 0x0000000a6a6a7981 */ /* 0x000ee2000c1e1b00 */
[----:B--2---:R-:W-:-:S06]  /*26a0*/  IMAD.WIDE.U32 R104, R119, 0x8, R104 ;  /* 0x0000000877687825 */ /* 0x004fcc00078e0068 */
[----:B------:R-:W2:Y:S01]  /*26b0*/  LDG.E.64 R104, desc[UR10][R104.64] ;  /* 0x0000000a68687981 */ /* 0x000ea2000c1e1b00 */
[----:B-1----:R-:W-:-:S04]  /*26c0*/  IMAD.WIDE.U32 R108, R113, 0x4, R108 ;  /* 0x00000004716c7825 */ /* 0x002fc800078e006c */
[----:B------:R-:W-:Y:S01]  /*26d0*/  IMAD.U32 R150, R27, 0x10000, RZ ;  /* 0x000100001b967824 */ /* 0x000fe200078e00ff */
[----:B------:R1:W5:Y:S01]  /*26e0*/  LDG.E R149, desc[UR10][R108.64] ;  /* 0x0000000a6c957981 */ /* 0x000362000c1e1900 */
[----:B------:R-:W-:Y:S02]  /*26f0*/  IMAD.U32 R154, R28, 0x10000, RZ ;  /* 0x000100001c9a7824 */ /* 0x000fe400078e00ff */
[----:B------:R-:W-:Y:S01]  /*2700*/  IMAD.U32 R152, R29, 0x10000, RZ ;  /* 0x000100001d987824 */ /* 0x000fe200078e00ff */
[----:B------:R-:W-:Y:S02]  /*2710*/  SHF.L.U32 R155, R30, 0x10, RZ ;  /* 0x000000101e9b7819 */ /* 0x000fe400000006ff */
[----:B---3--:R-:W-:Y:S01]  /*2720*/  MOV R113, R106 ;  /* 0x0000006a00717202 */ /* 0x008fe20000000f00 */
[--C-:B0-----:R-:W-:Y:S01]  /*2730*/  IMAD.MOV.U32 R110, RZ, RZ, R107.reuse ;  /* 0x000000ffff6e7224 */ /* 0x101fe200078e006b */
[--C-:B------:R-:W-:Y:S02]  /*2740*/  SHF.R.U64 R118, R106, 0x10, R107.reuse ;  /* 0x000000106a767819 */ /* 0x100fe4000000126b */
[----:B------:R-:W-:Y:S01]  /*2750*/  SHF.R.U32.HI R114, RZ, 0x10, R107 ;  /* 0x00000010ff727819 */ /* 0x000fe2000001166b */
[----:B------:R-:W-:-:S04]  /*2760*/  IMAD.U32 R113, R113, 0x10000, RZ ;  /* 0x0001000071717824 */ /* 0x000fc800078e00ff */
[----:B------:R-:W-:Y:S01]  /*2770*/  FMUL.FTZ R150, R150, R113 ;  /* 0x0000007196967220 */ /* 0x000fe20000410000 */
[C-C-:B--2---:R-:W-:Y:S01]  /*2780*/  SHF.R.U64 R115, R104.reuse, 0x10, R105.reuse ;  /* 0x0000001068737819 */ /* 0x144fe20000001269 */
[----:B------:R-:W-:Y:S01]  /*2790*/  IMAD.U32 R111, R104, 0x10000, RZ ;  /* 0x00010000686f7824 */ /* 0x000fe200078e00ff */
[----:B------:R-:W-:Y:S02]  /*27a0*/  SHF.R.U32.HI R106, RZ, 0x10, R105 ;  /* 0x00000010ff6a7819 */ /* 0x000fe40000011669 */
[----:B------:R-:W-:Y:S01]  /*27b0*/  SHF.L.U32 R107, R105, 0x10, RZ ;  /* 0x00000010696b7819 */ /* 0x000fe200000006ff */
[----:B------:R-:W-:Y:S02]  /*27c0*/  IMAD.U32 R105, R115, 0x10000, RZ ;  /* 0x0001000073697824 */ /* 0x000fe400078e00ff */
[----:B------:R-:W-:Y:S01]  /*27d0*/  FADD.FTZ R111, -R112, R111 ;  /* 0x0000006f706f7221 */ /* 0x000fe20000010100 */
[----:B-1----:R-:W-:Y:S01]  /*27e0*/  SHF.L.U32 R109, R106, 0x10, RZ ;  /* 0x000000106a6d7819 */ /* 0x002fe200000006ff */
[----:B------:R-:W-:-:S02]  /*27f0*/  IMAD.U32 R104, R118, 0x10000, RZ ;  /* 0x0001000076687824 */ /* 0x000fc400078e00ff */
[----:B------:R-:W-:Y:S01]  /*2800*/  FADD.FTZ R105, -R112, R105 ;  /* 0x0000006970697221 */ /* 0x000fe20000010100 */
[----:B------:R-:W-:Y:S01]  /*2810*/  FMUL.FTZ R151, R188, R111 ;  /* 0x0000006fbc977220 */ /* 0x000fe20000410000 */
[----:B------:R-:W-:Y:S01]  /*2820*/  FADD.FTZ R115, -R112, R109 ;  /* 0x0000006d70737221 */ /* 0x000fe20000010100 */
[----:B------:R-:W-:Y:S01]  /*2830*/  SHF.L.U32 R109, R110, 0x10, RZ ;  /* 0x000000106e6d7819 */ /* 0x000fe200000006ff */
[----:B------:R-:W-:Y:S01]  /*2840*/  FMUL.FTZ R170, R188, R105 ;  /* 0x00000069bcaa7220 */ /* 0x000fe20000410000 */
[----:B------:R-:W-:Y:S01]  /*2850*/  FADD.FTZ R107, -R112, R107 ;  /* 0x0000006b706b7221 */ /* 0x000fe20000010100 */
[----:B------:R-:W-:Y:S01]  /*2860*/  FMUL.FTZ R154, R154, R104 ;  /* 0x000000689a9a7220 */ /* 0x000fe20000410000 */
[----:B------:R-:W-:Y:S01]  /*2870*/  FADD.FTZ R117, R117, R150 ;  /* 0x0000009675757221 */ /* 0x000fe20000010000 */
[----:B------:R-:W-:Y:S01]  /*2880*/  FFMA.FTZ R105, R151, R150, R116 ;  /* 0x0000009697697223 */ /* 0x000fe20000010074 */
        /* <DEDUP_REMOVED lines=20> */
.L_x_753:
[----:B------:R-:W0:Y:S01]  /*29d0*/  LDC R2, c[0x0][0x388] ;  /* 0x0000e200ff027b82 */ /* 0x000e220000000800 */
[----:B------:R-:W1:Y:S01]  /*29e0*/  S2R R0, SR_TID.X ;  /* 0x0000000000007919 */ /* 0x000e620000002100 */
[----:B-----5:R-:W-:Y:S01]  /*29f0*/  ISETP.GE.AND P5, PT, R208, 0x1, PT ;  /* 0x00000001d000780c */ /* 0x020fe20003fa6270 */
[----:B------:R-:W-:Y:S01]  /*2a00*/  UISETP.NE.U32.AND UP0, UPT, UR12, URZ, UPT ;  /* 0x000000ff0c00728c */ /* 0x000fe2000bf05070 */
[----:B------:R-:W-:-:S03]  /*2a10*/  HFMA2 R209, -RZ, RZ, 0, 0 ;  /* 0x00000000ffd17431 */ /* 0x000fc600000001ff */
[----:B------:R-:W-:-:S08]  /*2a20*/  UISETP.NE.AND.EX UP0, UPT, UR13, URZ, UPT, UP0 ;  /* 0x000000ff0d00728c */ /* 0x000fd0000bf05300 */
[----:B------:R-:W-:Y:S02]  /*2a30*/  @P5 VIADD R105, R208, 0xffffffff ;  /* 0xffffffffd0695836 */ /* 0x000fe40000000000 */
[-C--:B0-----:R-:W-:Y:S02]  /*2a40*/  IMAD R104, R177, R2.reuse, RZ ;  /* 0x00000002b1687224 */ /* 0x081fe400078e02ff */
[----:B------:R-:W-:-:S03]  /*2a50*/  @P5 IMAD R106, R105, R2, RZ ;  /* 0x00000002696a5224 */ /* 0x000fc600078e02ff */
[----:B------:R-:W-:Y:S02]  /*2a60*/  SHF.R.S32.HI R105, RZ, 0x1f, R104 ;  /* 0x0000001fff697819 */ /* 0x000fe40000011468 */
[----:B------:R-:W-:Y:S02]  /*2a70*/  @P5 SHF.R.S32.HI R107, RZ, 0x1f, R106 ;  /* 0x0000001fff6b5819 */ /* 0x000fe4000001146a */
[----:B------:R-:W-:Y:S02]  /*2a80*/  LEA.HI R105, R105, R104, RZ, 0x2 ;  /* 0x0000006869697211 */ /* 0x000fe400078f10ff */
[----:B------:R-:W-:Y:S02]  /*2a90*/  @P5 LEA.HI R107, R107, R106, RZ, 0x2 ;  /* 0x0000006a6b6b5211 */ /* 0x000fe400078f10ff */
[-C--:B-1----:R-:W-:Y:S02]  /*2aa0*/  LEA.HI.SX32 R195, R105, R0.reuse, 0x1e ;  /* 0x0000000069c37211 */ /* 0x082fe400078ff2ff */
[----:B------:R-:W-:-:S03]  /*2ab0*/  @P5 LEA.HI.SX32 R209, R107, R0, 0x1e ;  /* 0x000000006bd15211 */ /* 0x000fc600078ff2ff */
[----:B------:R-:W-:Y:S01]  /*2ac0*/  IMAD.MOV.U32 R211, RZ, RZ, R195 ;  /* 0x000000ffffd37224 */ /* 0x000fe200078e00c3 */
[----:B------:R-:W-:Y:S06]  /*2ad0*/  BRA.U UP0, `(.L_x_767) ;  /* 0x0000000100a87547 */ /* 0x000fec000b800000 */
[----:B------:R-:W-:Y:S02]  /*2ae0*/  P2R R116, PR, RZ, 0x10 ;  /* 0x00000010ff747803 */ /* 0x000fe40000000000 */
[C---:B------:R-:W-:Y:S02]  /*2af0*/  ISETP.GE.U32.AND P4, PT, R176.reuse, 0x100, PT ;  /* 0x00000100b000780c */ /* 0x040fe40003f86070 */
[C---:B------:R-:W-:Y:S02]  /*2b00*/  ISETP.GE.U32.AND P6, PT, R176.reuse, 0x200, PT ;  /* 0x00000200b000780c */ /* 0x040fe40003fc6070 */
[C---:B------:R-:W-:Y:S02]  /*2b10*/  ISETP.GE.U32.AND P0, PT, R176.reuse, 0x300, PT ;  /* 0x00000300b000780c */ /* 0x040fe40003f06070 */
[C---:B------:R-:W-:Y:S02]  /*2b20*/  ISETP.GE.U32.AND P1, PT, R176.reuse, 0x400, PT ;  /* 0x00000400b000780c */ /* 0x040fe40003f26070 */
[----:B------:R-:W-:-:S02]  /*2b30*/  ISETP.GE.U32.AND P2, PT, R176, 0x500, PT ;  /* 0x00000500b000780c */ /* 0x000fc40003f46070 */
[----:B------:R-:W-:Y:S02]  /*2b40*/  ISETP.GE.U32.AND P3, PT, R176, 0x600, PT ;  /* 0x00000600b000780c */ /* 0x000fe40003f66070 */
[----:B------:R-:W-:Y:S01]  /*2b50*/  P2R R178, PR, RZ, 0x40 ;  /* 0x00000040ffb27803 */ /* 0x000fe20000000000 */
[----:B------:R-:W0:Y:S01]  /*2b60*/  @P4 LDC.64 R114, c[0x0][0x3b0] ;  /* 0x0000ec00ff724b82 */ /* 0x000e220000000a00 */
[----:B------:R-:W-:-:S07]  /*2b70*/  P2R R179, PR, RZ, 0x10 ;  /* 0x00000010ffb37803 */ /* 0x000fce0000000000 */
[----:B------:R-:W1:Y:S08]  /*2b80*/  @P6 LDC.64 R112, c[0x0][0x3b0] ;  /* 0x0000ec00ff706b82 */ /* 0x000e700000000a00 */
[----:B------:R-:W2:Y:S08]  /*2b90*/  @P0 LDC.64 R110, c[0x0][0x3b0] ;  /* 0x0000ec00ff6e0b82 */ /* 0x000eb00000000a00 */
[----:B------:R-:W3:Y:S01]  /*2ba0*/  @P1 LDC.64 R108, c[0x0][0x3b0] ;  /* 0x0000ec00ff6c1b82 */ /* 0x000ee20000000a00 */
[----:B0-----:R-:W-:-:S04]  /*2bb0*/  @P4 IMAD.WIDE.U32 R114, R209, 0x4, R114 ;  /* 0x00000004d1724825 */ /* 0x001fc800078e0072 */
[----:B------:R-:W-:Y:S01]  /*2bc0*/  @P4 VIADD R209, R209, 0x100 ;  /* 0x00000100d1d14836 */ /* 0x000fe20000000000 */
[----:B------:R0:W5:Y:S02]  /*2bd0*/  @P4 LDG.E R31, desc[UR10][R114.64] ;  /* 0x0000000a721f4981 */ /* 0x000164000c1e1900 */
[----:B------:R-:W4:Y:S01]  /*2be0*/  @P2 LDC.64 R106, c[0x0][0x3b0] ;  /* 0x0000ec00ff6a2b82 */ /* 0x000f220000000a00 */
[C---:B-1----:R-:W-:Y:S01]  /*2bf0*/  @P6 IMAD.WIDE.U32 R112, R209.reuse, 0x4, R112 ;  /* 0x00000004d1706825 */ /* 0x042fe200078e0070 */
[----:B------:R-:W-:-:S04]  /*2c00*/  @P6 IADD3 R209, PT, PT, R209, 0x100, RZ ;  /* 0x00000100d1d16810 */ /* 0x000fc80007ffe0ff */
[----:B------:R0:W5:Y:S02]  /*2c10*/  @P6 LDG.E R32, desc[UR10][R112.64] ;  /* 0x0000000a70206981 */ /* 0x000164000c1e1900 */
[----:B------:R-:W1:Y:S01]  /*2c20*/  @P3 LDC.64 R104, c[0x0][0x3b0] ;  /* 0x0000ec00ff683b82 */ /* 0x000e620000000a00 */
[----:B--2---:R-:W-:-:S04]  /*2c30*/  @P0 IMAD.WIDE.U32 R110, R209, 0x4, R110 ;  /* 0x00000004d16e0825 */ /* 0x004fc800078e006e */
[----:B------:R-:W-:Y:S01]  /*2c40*/  @P0 VIADD R209, R209, 0x100 ;  /* 0x00000100d1d10836 */ /* 0x000fe20000000000 */
[----:B------:R0:W5:Y:S03]  /*2c50*/  @P0 LDG.E R41, desc[UR10][R110.64] ;  /* 0x0000000a6e290981 */ /* 0x000166000c1e1900 */
[----:B---3--:R-:W-:-:S04]  /*2c60*/  @P1 IMAD.WIDE.U32 R108, R209, 0x4, R108 ;  /* 0x00000004d16c1825 */ /* 0x008fc800078e006c */
[----:B------:R-:W-:Y:S01]  /*2c70*/  @P1 VIADD R209, R209, 0x100 ;  /* 0x00000100d1d11836 */ /* 0x000fe20000000000 */
[----:B------:R0:W5:Y:S03]  /*2c80*/  @P1 LDG.E R121, desc[UR10][R108.64] ;  /* 0x0000000a6c791981 */ /* 0x000166000c1e1900 */
[C---:B----4-:R-:W-:Y:S01]  /*2c90*/  @P2 IMAD.WIDE.U32 R106, R209.reuse, 0x4, R106 ;  /* 0x00000004d16a2825 */ /* 0x050fe200078e006a */
[----:B------:R-:W-:-:S04]  /*2ca0*/  @P2 IADD3 R209, PT, PT, R209, 0x100, RZ ;  /* 0x00000100d1d12810 */ /* 0x000fc80007ffe0ff */
[----:B------:R0:W5:Y:S01]  /*2cb0*/  @P2 LDG.E R131, desc[UR10][R106.64] ;  /* 0x0000000a6a832981 */ /* 0x000162000c1e1900 */
[----:B-1----:R-:W-:-:S05]  /*2cc0*/  @P3 IMAD.WIDE.U32 R104, R209, 0x4, R104 ;  /* 0x00000004d1683825 */ /* 0x002fca00078e0068 */
[----:B------:R0:W5:Y:S01]  /*2cd0*/  @P3 LDG.E R139, desc[UR10][R104.64] ;  /* 0x0000000a688b3981 */ /* 0x000162000c1e1900 */
[----:B------:R-:W-:Y:S01]  /*2ce0*/  ISETP.GE.U32.AND P6, PT, R176, 0x700, PT ;  /* 0x00000700b000780c */ /* 0x000fe20003fc6070 */
[----:B------:R-:W-:Y:S01]  /*2cf0*/  @P3 VIADD R209, R209, 0x100 ;  /* 0x00000100d1d13836 */ /* 0x000fe20000000000 */
[----:B------:R-:W-:Y:S02]  /*2d00*/  ISETP.NE.AND P4, PT, R116, RZ, PT ;  /* 0x000000ff7400720c */ /* 0x000fe40003f85270 */
[----:B------:R-:W-:Y:S02]  /*2d10*/  CS2R R116, SRZ ;  /* 0x0000000000747805 */ /* 0x000fe4000001ff00 */
[----:B------:R-:W-:-:S07]  /*2d20*/  P2R R189, PR, RZ, 0x40 ;  /* 0x00000040ffbd7803 */ /* 0x000fce0000000000 */
[----:B0-----:R-:W-:Y:S05]  /*2d30*/  @!P6 BRA `(.L_x_766) ;  /* 0x000000040024e947 */ /* 0x001fea0003800000 */
[----:B------:R-:W0:Y:S02]  /*2d40*/  LDC.64 R104, c[0x0][0x3b0] ;  /* 0x0000ec00ff687b82 */ /* 0x000e240000000a00 */
[----:B0-----:R-:W-:-:S05]  /*2d50*/  IMAD.WIDE.U32 R104, R209, 0x4, R104 ;  /* 0x00000004d1687825 */ /* 0x001fca00078e0068 */
[----:B------:R0:W5:Y:S01]  /*2d60*/  LDG.E R149, desc[UR10][R104.64] ;  /* 0x0000000a68957981 */ /* 0x000162000c1e1900 */
[----:B------:R-:W-:Y:S05]  /*2d70*/  BRA `(.L_x_766) ;  /* 0x0000000400147947 */ /* 0x000fea0003800000 */
.L_x_767:
[----:B------:R-:W-:Y:S02]  /*2d80*/  P2R R210, PR, RZ, 0x20 ;  /* 0x00000020ffd27803 */ /* 0x000fe40000000000 */
[C---:B------:R-:W-:Y:S02]  /*2d90*/  ISETP.GE.U32.AND P5, PT, R176.reuse, 0x100, PT ;  /* 0x00000100b000780c */ /* 0x040fe40003fa6070 */
[----:B------:R-:W-:Y:S02]  /*2da0*/  P2R R212, PR, RZ, 0x10 ;  /* 0x00000010ffd47803 */ /* 0x000fe40000000000 */
[C---:B------:R-:W-:Y:S02]  /*2db0*/  ISETP.GE.U32.AND P4, PT, R176.reuse, 0x200, PT ;  /* 0x00000200b000780c */ /* 0x040fe40003f86070 */
[C---:B------:R-:W-:Y:S02]  /*2dc0*/  ISETP.GE.U32.AND P0, PT, R176.reuse, 0x300, PT ;  /* 0x00000300b000780c */ /* 0x040fe40003f06070 */
[----:B------:R-:W-:-:S02]  /*2dd0*/  ISETP.GE.U32.AND P1, PT, R176, 0x400, PT ;  /* 0x00000400b000780c */ /* 0x000fc40003f26070 */
[C---:B------:R-:W-:Y:S02]  /*2de0*/  ISETP.GE.U32.AND P2, PT, R176.reuse, 0x500, PT ;  /* 0x00000500b000780c */ /* 0x040fe40003f46070 */
[C---:B------:R-:W-:Y:S01]  /*2df0*/  ISETP.GE.U32.AND P3, PT, R176.reuse, 0x600, PT ;  /* 0x00000600b000780c */ /* 0x040fe20003f66070 */
[----:B------:R-:W0:Y:S01]  /*2e00*/  @P5 LDC.64 R206, c[0x0][0x438] ;  /* 0x00010e00ffce5b82 */ /* 0x000e220000000a00 */
[----:B------:R-:W-:Y:S02]  /*2e10*/  ISETP.GE.U32.AND P6, PT, R176, 0x700, PT ;  /* 0x00000700b000780c */ /* 0x000fe40003fc6070 */
[----:B------:R-:W-:Y:S02]  /*2e20*/  P2R R179, PR, RZ, 0x20 ;  /* 0x00000020ffb37803 */ /* 0x000fe40000000000 */
[----:B------:R-:W-:Y:S02]  /*2e30*/  P2R R178, PR, RZ, 0x10 ;  /* 0x00000010ffb27803 */ /* 0x000fe40000000000 */
[----:B------:R-:W-:Y:S01]  /*2e40*/  P2R R189, PR, RZ, 0x40 ;  /* 0x00000040ffbd7803 */ /* 0x000fe20000000000 */
[----:B------:R-:W1:Y:S08]  /*2e50*/  @P5 LDC.64 R204, c[0x0][0x3b0] ;  /* 0x0000ec00ffcc5b82 */ /* 0x000e700000000a00 */
[----:B------:R-:W2:Y:S08]  /*2e60*/  @P4 LDC.64 R202, c[0x0][0x438] ;  /* 0x00010e00ffca4b82 */ /* 0x000eb00000000a00 */
[----:B------:R-:W3:Y:S01]  /*2e70*/  @P4 LDC.64 R200, c[0x0][0x3b0] ;  /* 0x0000ec00ffc84b82 */ /* 0x000ee20000000a00 */
[----:B0-----:R-:W-:-:S04]  /*2e80*/  @P5 IMAD.WIDE.U32 R206, R211, 0x8, R206 ;  /* 0x00000008d3ce5825 */ /* 0x001fc800078e00ce */
[----:B------:R-:W-:Y:S01]  /*2e90*/  @P5 VIADD R211, R211, 0x100 ;  /* 0x00000100d3d35836 */ /* 0x000fe20000000000 */
[----:B------:R-:W5:Y:S02]  /*2ea0*/  @P5 LDG.E.64 R168, desc[UR10][R206.64] ;  /* 0x0000000acea85981 */ /* 0x000f64000c1e1b00 */
[----:B------:R-:W0:Y:S01]  /*2eb0*/  @P0 LDC.64 R198, c[0x0][0x438] ;  /* 0x00010e00ffc60b82 */ /* 0x000e220000000a00 */
[C---:B-1----:R-:W-:Y:S01]  /*2ec0*/  @P5 IMAD.WIDE.U32 R204, R209.reuse, 0x4, R204 ;  /* 0x00000004d1cc5825 */ /* 0x042fe200078e00cc */
[----:B------:R-:W-:-:S04]  /*2ed0*/  @P5 IADD3 R209, PT, PT, R209, 0x100, RZ ;  /* 0x00000100d1d15810 */ /* 0x000fc80007ffe0ff */
[----:B------:R-:W5:Y:S02]  /*2ee0*/  @P5 LDG.E R31, desc[UR10][R204.64] ;  /* 0x0000000acc1f5981 */ /* 0x000f64000c1e1900 */
[----:B------:R-:W1:Y:S01]  /*2ef0*/  @P0 LDC.64 R196, c[0x0][0x3b0] ;  /* 0x0000ec00ffc40b82 */ /* 0x000e620000000a00 */
[----:B--2---:R-:W-:-:S04]  /*2f00*/  @P4 IMAD.WIDE.U32 R202, R211, 0x8, R202 ;  /* 0x00000008d3ca4825 */ /* 0x004fc800078e00ca */
[----:B------:R-:W-:Y:S01]  /*2f10*/  @P4 VIADD R211, R211, 0x100 ;  /* 0x00000100d3d34836 */ /* 0x000fe20000000000 */
[----:B------:R-:W5:Y:S02]  /*2f20*/  @P4 LDG.E.64 R166, desc[UR10][R202.64] ;  /* 0x0000000acaa64981 */ /* 0x000f64000c1e1b00 */
[----:B------:R-:W2:Y:S01]  /*2f30*/  @P1 LDC.64 R118, c[0x0][0x438] ;  /* 0x00010e00ff761b82 */ /* 0x000ea20000000a00 */
[----:B---3--:R-:W-:-:S04]  /*2f40*/  @P4 IMAD.WIDE.U32 R200, R209, 0x4, R200 ;  /* 0x00000004d1c84825 */ /* 0x008fc800078e00c8 */
[----:B------:R-:W-:Y:S01]  /*2f50*/  @P4 VIADD R209, R209, 0x100 ;  /* 0x00000100d1d14836 */ /* 0x000fe20000000000 */
[----:B------:R-:W5:Y:S02]  /*2f60*/  @P4 LDG.E R32, desc[UR10][R200.64] ;  /* 0x0000000ac8204981 */ /* 0x000f64000c1e1900 */
[----:B------:R-:W3:Y:S01]  /*2f70*/  @P1 LDC.64 R116, c[0x0][0x3b0] ;  /* 0x0000ec00ff741b82 */ /* 0x000ee20000000a00 */
[C---:B0-----:R-:W-:Y:S01]  /*2f80*/  @P0 IMAD.WIDE.U32 R198, R211.reuse, 0x8, R198 ;  /* 0x00000008d3c60825 */ /* 0x041fe200078e00c6 */
[----:B------:R-:W-:-:S04]  /*2f90*/  @P0 IADD3 R211, PT, PT, R211, 0x100, RZ ;  /* 0x00000100d3d30810 */ /* 0x000fc80007ffe0ff */
[----:B------:R-:W5:Y:S02]  /*2fa0*/  @P0 LDG.E.64 R164, desc[UR10][R198.64] ;  /* 0x0000000ac6a40981 */ /* 0x000f64000c1e1b00 */
[----:B------:R-:W0:Y:S01]  /*2fb0*/  @P2 LDC.64 R114, c[0x0][0x438] ;  /* 0x00010e00ff722b82 */ /* 0x000e220000000a00 */
[----:B-1----:R-:W-:-:S04]  /*2fc0*/  @P0 IMAD.WIDE.U32 R196, R209, 0x4, R196 ;  /* 0x00000004d1c40825 */ /* 0x002fc800078e00c4 */
[----:B------:R-:W-:Y:S01]  /*2fd0*/  @P0 VIADD R209, R209, 0x100 ;  /* 0x00000100d1d10836 */ /* 0x000fe20000000000 */
[----:B------:R-:W5:Y:S02]  /*2fe0*/  @P0 LDG.E R41, desc[UR10][R196.64] ;  /* 0x0000000ac4290981 */ /* 0x000f64000c1e1900 */
[----:B------:R-:W1:Y:S01]  /*2ff0*/  @P2 LDC.64 R112, c[0x0][0x3b0] ;  /* 0x0000ec00ff702b82 */ /* 0x000e620000000a00 */
[----:B--2---:R-:W-:-:S04]  /*3000*/  @P1 IMAD.WIDE.U32 R118, R211, 0x8, R118 ;  /* 0x00000008d3761825 */ /* 0x004fc800078e0076 */
[----:B------:R-:W-:Y:S01]  /*3010*/  @P1 VIADD R211, R211, 0x100 ;  /* 0x00000100d3d31836 */ /* 0x000fe20000000000 */
[----:B------:R-:W5:Y:S02]  /*3020*/  @P1 LDG.E.64 R162, desc[UR10][R118.64] ;  /* 0x0000000a76a21981 */ /* 0x000f64000c1e1b00 */
[----:B------:R-:W2:Y:S01]  /*3030*/  @P3 LDC.64 R110, c[0x0][0x438] ;  /* 0x00010e00ff6e3b82 */ /* 0x000ea20000000a00 */
[C---:B---3--:R-:W-:Y:S01]  /*3040*/  @P1 IMAD.WIDE.U32 R116, R209.reuse, 0x4, R116 ;  /* 0x00000004d1741825 */ /* 0x048fe200078e0074 */
[----:B------:R-:W-:-:S06]  /*3050*/  @P1 IADD3 R209, PT, PT, R209, 0x100, RZ ;  /* 0x00000100d1d11810 */ /* 0x000fcc0007ffe0ff */
[----:B------:R-:W3:Y:S01]  /*3060*/  @P3 LDC.64 R108, c[0x0][0x3b0] ;  /* 0x0000ec00ff6c3b82 */ /* 0x000ee20000000a00 */
[C---:B0-----:R-:W-:Y:S01]  /*3070*/  @P2 IMAD.WIDE.U32 R114, R211.reuse, 0x8, R114 ;  /* 0x00000008d3722825 */ /* 0x041fe200078e0072 */
[----:B------:R0:W5:Y:S03]  /*3080*/  @P1 LDG.E R121, desc[UR10][R116.64] ;  /* 0x0000000a74791981 */ /* 0x000166000c1e1900 */
[----:B------:R-:W-:Y:S01]  /*3090*/  @P2 VIADD R211, R211, 0x100 ;  /* 0x00000100d3d32836 */ /* 0x000fe20000000000 */
[----:B------:R0:W5:Y:S02]  /*30a0*/  @P2 LDG.E.64 R160, desc[UR10][R114.64] ;  /* 0x0000000a72a02981 */ /* 0x000164000c1e1b00 */
[----:B------:R-:W4:Y:S01]  /*30b0*/  @P6 LDC.64 R106, c[0x0][0x438] ;  /* 0x00010e00ff6a6b82 */ /* 0x000f220000000a00 */
[----:B-1----:R-:W-:-:S04]  /*30c0*/  @P2 IMAD.WIDE.U32 R112, R209, 0x4, R112 ;  /* 0x00000004d1702825 */ /* 0x002fc800078e0070 */
[----:B------:R-:W-:Y:S01]  /*30d0*/  @P2 VIADD R209, R209, 0x100 ;  /* 0x00000100d1d12836 */ /* 0x000fe20000000000 */
[----:B------:R1:W5:Y:S02]  /*30e0*/  @P2 LDG.E R131, desc[UR10][R112.64] ;  /* 0x0000000a70832981 */ /* 0x000364000c1e1900 */
[----:B------:R-:W0:Y:S01]  /*30f0*/  @P6 LDC.64 R104, c[0x0][0x3b0] ;  /* 0x0000ec00ff686b82 */ /* 0x000e220000000a00 */
[C---:B--2---:R-:W-:Y:S01]  /*3100*/  @P3 IMAD.WIDE.U32 R110, R211.reuse, 0x8, R110 ;  /* 0x00000008d36e3825 */ /* 0x044fe200078e006e */
[----:B------:R-:W-:-:S04]  /*3110*/  @P3 IADD3 R211, PT, PT, R211, 0x100, RZ ;  /* 0x00000100d3d33810 */ /* 0x000fc80007ffe0ff */
[----:B------:R1:W5:Y:S01]  /*3120*/  @P3 LDG.E.64 R158, desc[UR10][R110.64] ;  /* 0x0000000a6e9e3981 */ /* 0x000362000c1e1b00 */
[----:B---3--:R-:W-:-:S04]  /*3130*/  @P3 IMAD.WIDE.U32 R108, R209, 0x4, R108 ;  /* 0x00000004d16c3825 */ /* 0x008fc800078e006c */
[----:B------:R-:W-:Y:S01]  /*3140*/  @P3 VIADD R209, R209, 0x100 ;  /* 0x00000100d1d13836 */ /* 0x000fe20000000000 */
[----:B------:R1:W5:Y:S01]  /*3150*/  @P3 LDG.E R139, desc[UR10][R108.64] ;  /* 0x0000000a6c8b3981 */ /* 0x000362000c1e1900 */
[----:B----4-:R-:W-:-:S05]  /*3160*/  @P6 IMAD.WIDE.U32 R106, R211, 0x8, R106 ;  /* 0x00000008d36a6825 */ /* 0x010fca00078e006a */
[----:B------:R1:W5:Y:S01]  /*3170*/  @P6 LDG.E.64 R156, desc[UR10][R106.64] ;  /* 0x0000000a6a9c6981 */ /* 0x000362000c1e1b00 */
[----:B0-----:R-:W-:-:S05]  /*3180*/  @P6 IMAD.WIDE.U32 R104, R209, 0x4, R104 ;  /* 0x00000004d1686825 */ /* 0x001fca00078e0068 */
[----:B------:R1:W5:Y:S01]  /*3190*/  @P6 LDG.E R149, desc[UR10][R104.64] ;  /* 0x0000000a68956981 */ /* 0x000362000c1e1900 */
[----:B------:R-:W-:Y:S02]  /*31a0*/  ISETP.NE.AND P5, PT, R210, RZ, PT ;  /* 0x000000ffd200720c */ /* 0x000fe40003fa5270 */
[----:B------:R-:W-:Y:S02]  /*31b0*/  CS2R R116, SRZ ;  /* 0x0000000000747805 */ /* 0x000fe4000001ff00 */
[----:B------:R-:W-:-:S13]  /*31c0*/  ISETP.NE.AND P4, PT, R212, RZ, PT ;  /* 0x000000ffd400720c */ /* 0x000fda0003f85270 */
.L_x_766:
[----:B------:R-:W-:Y:S05]  /*31d0*/  BSYNC.RECONVERGENT B0 ;  /* 0x0000000000007941 */ /* 0x000fea0003800200 */
.L_x_752:
[----:B01----:R-:W0:Y:S01]  /*31e0*/  SHFL.DOWN PT, R104, R117, 0x10, 0x1f ;  /* 0x0a001f0075687f89 */ /* 0x003e2200000e0000 */
        /* <DEDUP_REMOVED lines=30> */
.L_x_769:
[----:B------:R-:W-:Y:S05]  /*33d0*/  BSYNC.RECONVERGENT B0 ;  /* 0x0000000000007941 */ /* 0x000fea0003800200 */
.L_x_768:
[----:B------:R-:W1:Y:S08]  /*33e0*/  S2UR UR5, SR_CgaCtaId ;  /* 0x00000000000579c3 */ /* 0x000e700000008800 */
[----:B------:R-:W-:Y:S01]  /*33f0*/  BAR.SYNC.DEFER_BLOCKING 0x0 ;  /* 0x0000000000007b1d */ /* 0x000fe20000010000 */
[----:B------:R-:W-:-:S05]  /*3400*/  ISETP.NE.AND P6, PT, RZ, UR9, PT ;  /* 0x00000009ff007c0c */ /* 0x000fca000bfc5270 */
        /* <DEDUP_REMOVED lines=17> */
[----:B------:R-:W-:Y:S02]  /*3520*/  @P5 VIADD R105, R208, 0xffffffff ;  /* 0xffffffffd0695836 */ /* 0x000fe40000000000 */
[----:B------:R-:W-:Y:S01]  /*3530*/  FADD.FTZ R197, R106, R197 ;  /* 0x000000c56ac57221 */ /* 0x000fe20000010000 */
[----:B------:R-:W-:Y:S01]  /*3540*/  FADD.FTZ R104, R107, R104 ;  /* 0x000000686b687221 */ /* 0x000fe20000010000 */
[----:B------:R-:W-:Y:S01]  /*3550*/  @P5 IMAD R105, R105, R2, RZ ;  /* 0x0000000269695224 */ /* 0x000fe200078e02ff */
[----:B------:R-:W-:Y:S01]  /*3560*/  MOV R107, RZ ;  /* 0x000000ff006b7202 */ /* 0x000fe20000000f00 */
[----:B-1----:R-:W-:Y:S01]  /*3570*/  FADD.FTZ R197, R197, R108 ;  /* 0x0000006cc5c57221 */ /* 0x002fe20000010000 */
[----:B------:R-:W-:-:S02]  /*3580*/  FADD.FTZ R104, R104, R109 ;  /* 0x0000006d68687221 */ /* 0x000fc40000010000 */
[----:B------:R-:W-:Y:S01]  /*3590*/  @P5 SHF.R.S32.HI R108, RZ, 0x1f, R105 ;  /* 0x0000001fff6c5819 */ /* 0x000fe20000011469 */
[----:B------:R-:W-:Y:S01]  /*35a0*/  FADD.FTZ R197, R110, R197 ;  /* 0x000000c56ec57221 */ /* 0x000fe20000010000 */
[----:B------:R-:W-:Y:S02]  /*35b0*/  FADD.FTZ R104, R111, R104 ;  /* 0x000000686f687221 */ /* 0x000fe40000010000 */
[----:B------:R-:W-:Y:S01]  /*35c0*/  @P5 LEA.HI R105, R108, R105, RZ, 0x2 ;  /* 0x000000696c695211 */ /* 0x000fe200078f10ff */
[----:B--2---:R-:W-:Y:S01]  /*35d0*/  FADD.FTZ R197, R197, R112 ;  /* 0x00000070c5c57221 */ /* 0x004fe20000010000 */
[----:B------:R-:W-:Y:S01]  /*35e0*/  FADD.FTZ R104, R104, R113 ;  /* 0x0000007168687221 */ /* 0x000fe20000010000 */
[----:B------:R-:W-:Y:S01]  /*35f0*/  IMAD.MOV.U32 R108, RZ, RZ, R195 ;  /* 0x000000ffff6c7224 */ /* 0x000fe200078e00c3 */
[----:B------:R-:W-:Y:S01]  /*3600*/  @P5 LEA.HI.SX32 R107, R105, R0, 0x1e ;  /* 0x00000000696b5211 */ /* 0x000fe200078ff2ff */
        /* <DEDUP_REMOVED lines=9> */
[----:B------:R-:W-:-:S13]  /*36a0*/  ISETP.NE.AND P6, PT, R179, RZ, PT ;  /* 0x000000ffb300720c */ /* 0x000fda0003fc5270 */
[----:B------:R-:W-:Y:S05]  /*36b0*/  @!P6 BRA `(.L_x_771) ;  /* 0x0000000c00c0e947 */ /* 0x000fea0003800000 */
        /* <DEDUP_REMOVED lines=13> */
[----:B------:R-:W-:Y:S02]  /*3790*/  FSEL R105, R105, RZ, P4 ;  /* 0x000000ff69697208 */ /* 0x000fe40002000000 */
[----:B-----5:R-:W-:-:S03]  /*37a0*/  LOP3.LUT P4, RZ, R31, 0xff, RZ, 0xc0, !PT ;  /* 0x000000ff1fff7812 */ /* 0x020fc6000788c0ff */
[----:B------:R-:W-:-:S04]  /*37b0*/  FMUL.FTZ R105, R105, UR17 ;  /* 0x0000001169697c20 */ /* 0x000fc80008410000 */
[----:B------:R-:W-:-:S05]  /*37c0*/  FMUL.FTZ R105, R105, UR16 ;  /* 0x0000001069697c20 */ /* 0x000fca0008410000 */
[----:B------:R-:W-:-:S04]  /*37d0*/  FSEL R105, R105, RZ, P4 ;  /* 0x000000ff69697208 */ /* 0x000fc80002000000 */
[----:B------:R-:W-:-:S04]  /*37e0*/  F2FP.BF16.F32.PACK_AB R105, RZ, R105 ;  /* 0x00000069ff69723e */ /* 0x000fc800000010ff */
[----:B------:R-:W-:-:S07]  /*37f0*/  PRMT R171, R105, 0x7610, R171 ;  /* 0x0000761069ab7816 */ /* 0x000fce00000000ab */
.L_x_774:
        /* <DEDUP_REMOVED lines=12> */
.L_x_775:
        /* <DEDUP_REMOVED lines=12> */
.L_x_776:
[----:B------:R-:W-:Y:S05]  /*3980*/  @!P5 BRA `(.L_x_777) ;  /* 0x0000000800b4d947 */ /* 0x000fea0003800000 */
[----:B------:R-:W-:Y:S01]  /*3990*/  FFMA.FTZ R105, R182, R109, R106 ;  /* 0x0000006db6697223 */ /* 0x000fe2000001006a */
[----:B------:R-:W-:-:S03]  /*39a0*/  ISETP.GT.AND P4, PT, R190, RZ, PT ;  /* 0x000000ffbe00720c */ /* 0x000fc60003f84270 */
[----:B------:R-:W-:-:S04]  /*39b0*/  FADD.FTZ R105, R180, -R105 ;  /* 0x80000069b4697221 */ /* 0x000fc80000010000 */
[----:B------:R-:W-:-:S05]  /*39c0*/  FMUL.FTZ R105, R188, R105 ;  /* 0x00000069bc697220 */ /* 0x000fca0000410000 */
[----:B------:R-:W-:Y:S02]  /*39d0*/  FSEL R105, R105, RZ, P4 ;  /* 0x000000ff69697208 */ /* 0x000fe40002000000 */
[----:B-----5:R-:W-:-:S03]  /*39e0*/  ISETP.GE.U32.AND P4, PT, R31, 0x1000000, PT ;  /* 0x010000001f00780c */ /* 0x020fc60003f86070 */
[----:B------:R-:W-:-:S04]  /*39f0*/  FMUL.FTZ R105, R105, UR17 ;  /* 0x0000001169697c20 */ /* 0x000fc80008410000 */
[----:B------:R-:W-:-:S05]  /*3a00*/  FMUL.FTZ R105, R105, UR16 ;  /* 0x0000001069697c20 */ /* 0x000fca0008410000 */
[----:B------:R-:W-:-:S04]  /*3a10*/  FSEL R105, R105, RZ, P4 ;  /* 0x000000ff69697208 */ /* 0x000fc80002000000 */
[----:B------:R-:W-:-:S04]  /*3a20*/  F2FP.BF16.F32.PACK_AB R105, RZ, R105 ;  /* 0x00000069ff69723e */ /* 0x000fc800000010ff */
[----:B------:R-:W-:Y:S01]  /*3a30*/  PRMT R175, R105, 0x7610, R175 ;  /* 0x0000761069af7816 */ /* 0x000fe200000000af */
[----:B------:R-:W-:Y:S06]  /*3a40*/  BRA `(.L_x_777) ;  /* 0x0000000800847947 */ /* 0x000fec0003800000 */
.L_x_773:
[----:B------:R-:W0:Y:S01]  /*3a50*/  @P5 LDC.64 R104, c[0x0][0x408] ;  /* 0x00010200ff685b82 */ /* 0x000e220000000a00 */
[-CC-:B------:R-:W-:Y:S01]  /*3a60*/  FFMA.FTZ R110, R187, R109.reuse, R106.reuse ;  /* 0x0000006dbb6e7223 */ /* 0x180fe2000001006a */
[----:B------:R-:W-:Y:S01]  /*3a70*/  ISETP.GT.AND P4, PT, R190, RZ, PT ;  /* 0x000000ffbe00720c */ /* 0x000fe20003f84270 */
[-C--:B------:R-:W-:Y:S01]  /*3a80*/  FFMA.FTZ R113, R186, R109.reuse, R106 ;  /* 0x0000006dba717223 */ /* 0x080fe2000001006a */
[----:B-----5:R-:W-:Y:S01]  /*3a90*/  @P5 LOP3.LUT P6, RZ, R31, 0xff, RZ, 0xc0, !PT ;  /* 0x000000ff1fff5812 */ /* 0x020fe200078cc0ff */
[----:B------:R-:W-:Y:S01]  /*3aa0*/  FADD.FTZ R111, R185, -R110 ;  /* 0x8000006eb96f7221 */ /* 0x000fe20000010000 */
[----:B------:R-:W-:Y:S01]  /*3ab0*/  FFMA.FTZ R114, R183, R109, R106 ;  /* 0x0000006db7727223 */ /* 0x000fe2000001006a */
[----:B------:R-:W-:Y:S02]  /*3ac0*/  FADD.FTZ R113, R184, -R113 ;  /* 0x80000071b8717221 */ /* 0x000fe40000010000 */
[C---:B------:R-:W-:Y:S01]  /*3ad0*/  FMUL.FTZ R110, R188.reuse, R111 ;  /* 0x0000006fbc6e7220 */ /* 0x040fe20000410000 */
[----:B------:R-:W-:Y:S01]  /*3ae0*/  FADD.FTZ R115, R181, -R114 ;  /* 0x80000072b5737221 */ /* 0x000fe20000010000 */
[----:B------:R-:W-:-:S03]  /*3af0*/  FMUL.FTZ R112, R188, R113 ;  /* 0x00000071bc707220 */ /* 0x000fc60000410000 */
[----:B------:R-:W-:Y:S01]  /*3b00*/  FSEL R110, R110, RZ, P4 ;  /* 0x000000ff6e6e7208 */ /* 0x000fe20002000000 */
[----:B------:R-:W-:Y:S01]  /*3b10*/  FMUL.FTZ R114, R188, R115 ;  /* 0x00000073bc727220 */ /* 0x000fe20000410000 */
[----:B------:R-:W-:-:S04]  /*3b20*/  FSEL R112, R112, RZ, P4 ;  /* 0x000000ff70707208 */ /* 0x000fc80002000000 */
[----:B------:R-:W-:Y:S01]  /*3b30*/  FSEL R114, R114, RZ, P4 ;  /* 0x000000ff72727208 */ /* 0x000fe20002000000 */
[----:B0-----:R-:W-:Y:S01]  /*3b40*/  @P5 FMUL.FTZ R105, R110, R105 ;  /* 0x000000696e695220 */ /* 0x001fe20000410000 */
[----:B------:R-:W-:-:S03]  /*3b50*/  F2FP.BF16.F32.PACK_AB R110, RZ, R110 ;  /* 0x0000006eff6e723e */ /* 0x000fc600000010ff */
[----:B------:R-:W-:Y:S01]  /*3b60*/  @P5 FMUL.FTZ R104, R105, R104 ;  /* 0x0000006869685220 */ /* 0x000fe20000410000 */
[----:B------:R-:W-:-:S04]  /*3b70*/  PRMT R194, R110, 0x7610, R194 ;  /* 0x000076106ec27816 */ /* 0x000fc800000000c2 */
[----:B------:R-:W-:Y:S02]  /*3b80*/  @P5 FSEL R111, R104, RZ, P6 ;  /* 0x000000ff686f5208 */ /* 0x000fe40003000000 */
[----:B------:R-:W0:Y:S01]  /*3b90*/  @P5 LDC.64 R104, c[0x0][0x408] ;  /* 0x00010200ff685b82 */ /* 0x000e220000000a00 */
[----:B------:R-:W-:Y:S02]  /*3ba0*/  @P5 LOP3.LUT P6, RZ, R31, 0xff00, RZ, 0xc0, !PT ;  /* 0x0000ff001fff5812 */ /* 0x000fe400078cc0ff */
[----:B------:R-:W-:-:S04]  /*3bb0*/  @P5 F2FP.BF16.F32.PACK_AB R111, RZ, R111 ;  /* 0x0000006fff6f523e */ /* 0x000fc800000010ff */
[----:B------:R-:W-:Y:S01]  /*3bc0*/  @P5 PRMT R171, R111, 0x7610, R171 ;  /* 0x000076106fab5816 */ /* 0x000fe200000000ab */
        /* <DEDUP_REMOVED lines=12> */
[----:B------:R-:W-:Y:S01]  /*3c90*/  FFMA.FTZ R105, R182, R109, R106 ;  /* 0x0000006db6697223 */ /* 0x000fe2000001006a */
[----:B------:R-:W-:-:S03]  /*3ca0*/  PRMT R192, R114, 0x7610, R192 ;  /* 0x0000761072c07816 */ /* 0x000fc600000000c0 */
[----:B------:R-:W-:Y:S01]  /*3cb0*/  FADD.FTZ R105, R180, -R105 ;  /* 0x80000069b4697221 */ /* 0x000fe20000010000 */
[----:B------:R-:W-:-:S03]  /*3cc0*/  @P5 FSEL R104, R104, RZ, P6 ;  /* 0x000000ff68685208 */ /* 0x000fc60003000000 */
[----:B------:R-:W-:Y:S01]  /*3cd0*/  FMUL.FTZ R105, R188, R105 ;  /* 0x00000069bc697220 */ /* 0x000fe20000410000 */
[----:B------:R-:W-:-:S04]  /*3ce0*/  @P5 F2FP.BF16.F32.PACK_AB R104, RZ, R104 ;  /* 0x00000068ff68523e */ /* 0x000fc800000010ff */
[----:B------:R-:W-:Y:S02]  /*3cf0*/  FSEL R105, R105, RZ, P4 ;  /* 0x000000ff69697208 */ /* 0x000fe40002000000 */
[----:B------:R-:W-:Y:S02]  /*3d00*/  @P5 PRMT R174, R104, 0x7610, R174 ;  /* 0x0000761068ae5816 */ /* 0x000fe400000000ae */
[----:B------:R-:W-:Y:S01]  /*3d10*/  F2FP.BF16.F32.PACK_AB R191, RZ, R105 ;  /* 0x00000069ffbf723e */ /* 0x000fe200000010ff */
[----:B------:R-:W-:Y:S06]  /*3d20*/  @!P5 BRA `(.L_x_777) ;  /* 0x0000000400ccd947 */ /* 0x000fec0003800000 */
[----:B------:R-:W-:Y:S01]  /*3d30*/  FMUL.FTZ R105, R105, UR17 ;  /* 0x0000001169697c20 */ /* 0x000fe20008410000 */
[----:B------:R-:W-:-:S03]  /*3d40*/  ISETP.GE.U32.AND P4, PT, R31, 0x1000000, PT ;  /* 0x010000001f00780c */ /* 0x000fc60003f86070 */
[----:B------:R-:W-:-:S05]  /*3d50*/  FMUL.FTZ R105, R105, UR16 ;  /* 0x0000001069697c20 */ /* 0x000fca0008410000 */
[----:B------:R-:W-:-:S04]  /*3d60*/  FSEL R105, R105, RZ, P4 ;  /* 0x000000ff69697208 */ /* 0x000fc80002000000 */
[----:B------:R-:W-:-:S04]  /*3d70*/  F2FP.BF16.F32.PACK_AB R105, RZ, R105 ;  /* 0x00000069ff69723e */ /* 0x000fc800000010ff */
[----:B------:R-:W-:Y:S01]  /*3d80*/  PRMT R175, R105, 0x7610, R175 ;  /* 0x0000761069af7816 */ /* 0x000fe200000000af */
[----:B------:R-:W-:Y:S06]  /*3d90*/  BRA `(.L_x_777) ;  /* 0x0000000400b07947 */ /* 0x000fec0003800000 */
.L_x_772:
[----:B------:R-:W-:Y:S01]  /*3da0*/  UMOV UR4, UR6 ;  /* 0x0000000600047c82 */ /* 0x000fe20008000000 */
[----:B------:R-:W-:Y:S01]  /*3db0*/  UMOV UR5, UR7 ;  /* 0x0000000700057c82 */ /* 0x000fe20008000000 */
[----:B------:R-:W-:-:S04]  /*3dc0*/  UISETP.NE.U32.AND UP0, UPT, UR4, URZ, UPT ;  /* 0x000000ff0400728c */ /* 0x000fc8000bf05070 */
[----:B------:R-:W-:-:S09]  /*3dd0*/  UISETP.NE.AND.EX UP0, UPT, UR5, URZ, UPT, UP0 ;  /* 0x000000ff0500728c */ /* 0x000fd2000bf05300 */
[----:B------:R-:W-:Y:S05]  /*3de0*/  BRA.U UP0, `(.L_x_778) ;  /* 0x0000000100c07547 */ /* 0x000fea000b800000 */
[----:B------:R-:W-:Y:S01]  /*3df0*/  ISETP.GT.AND P4, PT, R190, RZ, PT ;  /* 0x000000ffbe00720c */ /* 0x000fe20003f84270 */
[----:B------:R-:W0:Y:S01]  /*3e00*/  @P5 LDC.64 R104, c[0x0][0x408] ;  /* 0x00010200ff685b82 */ /* 0x000e220000000a00 */
[----:B-----5:R-:W-:Y:S01]  /*3e10*/  IMAD.U32 R111, R168, 0x10000, RZ ;  /* 0x00010000a86f7824 */ /* 0x020fe200078e00ff */
[----:B------:R-:W-:-:S10]  /*3e20*/  @P5 LOP3.LUT P6, RZ, R31, 0xff, RZ, 0xc0, !PT ;  /* 0x000000ff1fff5812 */ /* 0x000fd400078cc0ff */
[-CC-:B------:R-:W-:Y:S01]  /*3e30*/  @P4 FFMA.FTZ R110, R187, R109.reuse, R106.reuse ;  /* 0x0000006dbb6e4223 */ /* 0x180fe2000001006a */
[-CC-:B------:R-:W-:Y:S01]  /*3e40*/  @P4 FFMA.FTZ R113, R186, R109.reuse, R106.reuse ;  /* 0x0000006dba714223 */ /* 0x180fe2000001006a */
[----:B------:R-:W-:Y:S02]  /*3e50*/  @P4 FFMA.FTZ R112, R183, R109, R106 ;  /* 0x0000006db7704223 */ /* 0x000fe4000001006a */
[----:B------:R-:W-:Y:S01]  /*3e60*/  @P4 FADD.FTZ R110, R185, -R110 ;  /* 0x8000006eb96e4221 */ /* 0x000fe20000010000 */
[----:B------:R-:W-:Y:S01]  /*3e70*/  @P4 FADD.FTZ R113, R184, -R113 ;  /* 0x80000071b8714221 */ /* 0x000fe20000010000 */
[----:B------:R-:W-:Y:S02]  /*3e80*/  @P4 FADD.FTZ R112, R181, -R112 ;  /* 0x80000070b5704221 */ /* 0x000fe40000010000 */
[----:B------:R-:W-:-:S04]  /*3e90*/  @P4 FFMA.FTZ R111, R188, R110, R111 ;  /* 0x0000006ebc6f4223 */ /* 0x000fc8000001006f */
[----:B0-----:R-:W-:Y:S01]  /*3ea0*/  @P5 FMUL.FTZ R105, R111, R105 ;  /* 0x000000696f695220 */ /* 0x001fe20000410000 */
[----:B------:R-:W-:-:S03]  /*3eb0*/  SHF.R.U64 R111, R168, 0x10, R169 ;  /* 0x00000010a86f7819 */ /* 0x000fc600000012a9 */
[----:B------:R-:W-:Y:S01]  /*3ec0*/  @P5 FMUL.FTZ R104, R105, R104 ;  /* 0x0000006869685220 */ /* 0x000fe20000410000 */
[----:B------:R-:W-:-:S04]  /*3ed0*/  SHF.L.U32 R111, R111, 0x10, RZ ;  /* 0x000000106f6f7819 */ /* 0x000fc800000006ff */
[----:B------:R-:W-:Y:S01]  /*3ee0*/  @P5 FSEL R110, R104, RZ, P6 ;  /* 0x000000ff686e5208 */ /* 0x000fe20003000000 */
[----:B------:R-:W-:Y:S01]  /*3ef0*/  @P4 FFMA.FTZ R111, R188, R113, R111 ;  /* 0x00000071bc6f4223 */ /* 0x000fe2000001006f */
[----:B------:R-:W0:Y:S01]  /*3f00*/  @P5 LDC.64 R104, c[0x0][0x408] ;  /* 0x00010200ff685b82 */ /* 0x000e220000000a00 */
[----:B------:R-:W-:Y:S01]  /*3f10*/  @P5 LOP3.LUT P6, RZ, R31, 0xff00, RZ, 0xc0, !PT ;  /* 0x0000ff001fff5812 */ /* 0x000fe200078cc0ff */
[----:B------:R-:W-:Y:S01]  /*3f20*/  IMAD.U32 R113, R169, 0x10000, RZ ;  /* 0x00010000a9717824 */ /* 0x000fe200078e00ff */
[----:B------:R-:W-:-:S03]  /*3f30*/  @P5 F2FP.BF16.F32.PACK_AB R110, RZ, R110 ;  /* 0x0000006eff6e523e */ /* 0x000fc600000010ff */
[----:B------:R-:W-:Y:S01]  /*3f40*/  @P4 FFMA.FTZ R113, R188, R112, R113 ;  /* 0x00000070bc714223 */ /* 0x000fe20000010071 */
[----:B------:R-:W-:Y:S01]  /*3f50*/  @P5 PRMT R171, R110, 0x7610, R171 ;  /* 0x000076106eab5816 */ /* 0x000fe200000000ab */
[----:B0-----:R-:W-:-:S04]  /*3f60*/  @P5 FMUL.FTZ R105, R111, R105 ;  /* 0x000000696f695220 */ /* 0x001fc80000410000 */
[----:B------:R-:W-:-:S05]  /*3f70*/  @P5 FMUL.FTZ R104, R105, R104 ;  /* 0x0000006869685220 */ /* 0x000fca0000410000 */
[----:B------:R-:W-:Y:S02]  /*3f80*/  @P5 FSEL R111, R104, RZ, P6 ;  /* 0x000000ff686f5208 */ /* 0x000fe40003000000 */
[----:B------:R-:W0:Y:S01]  /*3f90*/  @P5 LDC.64 R104, c[0x0][0x408] ;  /* 0x00010200ff685b82 */ /* 0x000e220000000a00 */
[----:B------:R-:W-:Y:S02]  /*3fa0*/  @P5 LOP3.LUT P6, RZ, R31, 0xff0000, RZ, 0xc0, !PT ;  /* 0x00ff00001fff5812 */ /* 0x000fe400078cc0ff */
[----:B------:R-:W-:-:S04]  /*3fb0*/  @P5 F2FP.BF16.F32.PACK_AB R111, RZ, R111 ;  /* 0x0000006fff6f523e */ /* 0x000fc800000010ff */
[----:B------:R-:W-:Y:S01]  /*3fc0*/  @P5 PRMT R173, R111, 0x7610, R173 ;  /* 0x000076106fad5816 */ /* 0x000fe200000000ad */
[----:B0-----:R-:W-:-:S04]  /*3fd0*/  @P5 FMUL.FTZ R105, R113, R105 ;  /* 0x0000006971695220 */ /* 0x001fc80000410000 */
[----:B------:R-:W-:-:S05]  /*3fe0*/  @P5 FMUL.FTZ R104, R105, R104 ;  /* 0x0000006869685220 */ /* 0x000fca0000410000 */
[----:B------:R-:W-:-:S04]  /*3ff0*/  @P5 FSEL R104, R104, RZ, P6 ;  /* 0x000000ff68685208 */ /* 0x000fc80003000000 */
[----:B------:R-:W-:-:S04]  /*4000*/  @P5 F2FP.BF16.F32.PACK_AB R104, RZ, R104 ;  /* 0x00000068ff68523e */ /* 0x000fc800000010ff */
[----:B------:R-:W-:Y:S01]  /*4010*/  @P5 PRMT R174, R104, 0x7610, R174 ;  /* 0x0000761068ae5816 */ /* 0x000fe200000000ae */
[----:B------:R-:W-:Y:S06]  /*4020*/  @!P5 BRA `(.L_x_777) ;  /* 0x00000004000cd947 */ /* 0x000fec0003800000 */
[----:B------:R-:W-:Y:S01]  /*4030*/  SHF.R.U32.HI R105, RZ, 0x10, R169 ;  /* 0x00000010ff697819 */ /* 0x000fe200000116a9 */
[----:B------:R-:W-:-:S04]  /*4040*/  @P4 FFMA.FTZ R111, R182, R109, R106 ;  /* 0x0000006db66f4223 */ /* 0x000fc8000001006a */
[----:B------:R-:W-:Y:S02]  /*4050*/  IMAD.U32 R105, R105, 0x10000, RZ ;  /* 0x0001000069697824 */ /* 0x000fe400078e00ff */
[----:B------:R-:W-:-:S04]  /*4060*/  @P4 FADD.FTZ R111, R180, -R111 ;  /* 0x8000006fb46f4221 */ /* 0x000fc80000010000 */
[----:B------:R-:W-:Y:S01]  /*4070*/  @P4 FFMA.FTZ R105, R188, R111, R105 ;  /* 0x0000006fbc694223 */ /* 0x000fe20000010069 */
[----:B------:R-:W-:-:S03]  /*4080*/  ISETP.GE.U32.AND P4, PT, R31, 0x1000000, PT ;  /* 0x010000001f00780c */ /* 0x000fc60003f86070 */
[----:B------:R-:W-:-:S04]  /*4090*/  FMUL.FTZ R105, R105, UR17 ;  /* 0x0000001169697c20 */ /* 0x000fc80008410000 */
[----:B------:R-:W-:-:S05]  /*40a0*/  FMUL.FTZ R105, R105, UR16 ;  /* 0x0000001069697c20 */ /* 0x000fca0008410000 */
[----:B------:R-:W-:-:S04]  /*40b0*/  FSEL R105, R105, RZ, P4 ;  /* 0x000000ff69697208 */ /* 0x000fc80002000000 */
[----:B------:R-:W-:-:S04]  /*40c0*/  F2FP.BF16.F32.PACK_AB R105, RZ, R105 ;  /* 0x00000069ff69723e */ /* 0x000fc800000010ff */
[----:B------:R-:W-:Y:S01]  /*40d0*/  PRMT R175, R105, 0x7610, R175 ;  /* 0x0000761069af7816 */ /* 0x000fe200000000af */
[----:B------:R-:W-:Y:S06]  /*40e0*/  BRA `(.L_x_777) ;  /* 0x0000000000dc7947 */ /* 0x000fec0003800000 */
.L_x_778:
[----:B------:R-:W-:Y:S01]  /*40f0*/  @P4 FFMA.FTZ R104, R187, R109, R106 ;  /* 0x0000006dbb684223 */ /* 0x000fe2000001006a */
[C---:B-----5:R-:W-:Y:S01]  /*4100*/  SHF.L.U32 R111, R168.reuse, 0x10, RZ ;  /* 0x00000010a86f7819 */ /* 0x060fe200000006ff */
[----:B------:R-:W-:Y:S01]  /*4110*/  IMAD.U32 R114, R169, 0x10000, RZ ;  /* 0x00010000a9727824 */ /* 0x000fe200078e00ff */
[--C-:B------:R-:W-:Y:S01]  /*4120*/  SHF.R.U64 R113, R168, 0x10, R169.reuse ;  /* 0x00000010a8717819 */ /* 0x100fe200000012a9 */
[----:B------:R-:W-:Y:S01]  /*4130*/  @P4 FADD.FTZ R104, R185, -R104 ;  /* 0x80000068b9684221 */ /* 0x000fe20000010000 */
[----:B------:R-:W-:-:S03]  /*4140*/  SHF.R.U32.HI R116, RZ, 0x10, R169 ;  /* 0x00000010ff747819 */ /* 0x000fc600000116a9 */
[----:B------:R-:W-:Y:S01]  /*4150*/  @P4 FFMA.FTZ R111, R188, R104, R111 ;  /* 0x00000068bc6f4223 */ /* 0x000fe2000001006f */
[----:B------:R-:W-:Y:S01]  /*4160*/  ISETP.GT.AND P4, PT, R190, RZ, PT ;  /* 0x000000ffbe00720c */ /* 0x000fe20003f84270 */
[----:B------:R-:W-:Y:S01]  /*4170*/  IMAD.U32 R113, R113, 0x10000, RZ ;  /* 0x0001000071717824 */ /* 0x000fe200078e00ff */
[----:B------:R-:W-:-:S11]  /*4180*/  SHF.L.U32 R116, R116, 0x10, RZ ;  /* 0x0000001074747819 */ /* 0x000fd600000006ff */
[-CC-:B------:R-:W-:Y:S01]  /*4190*/  @P4 FFMA.FTZ R105, R186, R109.reuse, R106.reuse ;  /* 0x0000006dba694223 */ /* 0x180fe2000001006a */
[-CC-:B------:R-:W-:Y:S01]  /*41a0*/  @P4 FFMA.FTZ R104, R183, R109.reuse, R106.reuse ;  /* 0x0000006db7684223 */ /* 0x180fe2000001006a */
[----:B------:R-:W-:Y:S02]  /*41b0*/  @P4 FFMA.FTZ R117, R182, R109, R106 ;  /* 0x0000006db6754223 */ /* 0x000fe4000001006a */
[----:B------:R-:W-:Y:S01]  /*41c0*/  @P4 FADD.FTZ R105, R184, -R105 ;  /* 0x80000069b8694221 */ /* 0x000fe20000010000 */
[----:B------:R-:W-:Y:S01]  /*41d0*/  @P4 FADD.FTZ R115, R181, -R104 ;  /* 0x80000068b5734221 */ /* 0x000fe20000010000 */
[----:B------:R-:W-:Y:S02]  /*41e0*/  @P4 FADD.FTZ R117, R180, -R117 ;  /* 0x80000075b4754221 */ /* 0x000fe40000010000 */
[C---:B------:R-:W-:Y:S01]  /*41f0*/  @P4 FFMA.FTZ R113, R188.reuse, R105, R113 ;  /* 0x00000069bc714223 */ /* 0x040fe20000010071 */
[C---:B------:R-:W-:Y:S01]  /*4200*/  @P4 FFMA.FTZ R114, R188.reuse, R115, R114 ;  /* 0x00000073bc724223 */ /* 0x040fe20000010072 */
[----:B------:R-:W0:Y:S01]  /*4210*/  @P5 LDC.64 R104, c[0x0][0x408] ;  /* 0x00010200ff685b82 */ /* 0x000e220000000a00 */
[----:B------:R-:W-:Y:S01]  /*4220*/  @P4 FFMA.FTZ R116, R188, R117, R116 ;  /* 0x00000075bc744223 */ /* 0x000fe20000010074 */
[----:B------:R-:W-:Y:S01]  /*4230*/  @P5 LOP3.LUT P4, RZ, R31, 0xff, RZ, 0xc0, !PT ;  /* 0x000000ff1fff5812 */ /* 0x000fe2000788c0ff */
        /* <DEDUP_REMOVED lines=24> */
[----:B------:R-:W-:Y:S02]  /*43c0*/  @P5 ISETP.GE.U32.AND P4, PT, R31, 0x1000000, PT ;  /* 0x010000001f00580c */ /* 0x000fe40003f86070 */
[----:B------:R-:W-:-:S04]  /*43d0*/  @P5 F2FP.BF16.F32.PACK_AB R115, RZ, R115 ;  /* 0x00000073ff73523e */ /* 0x000fc800000010ff */
[----:B------:R-:W-:Y:S01]  /*43e0*/  @P5 PRMT R174, R115, 0x7610, R174 ;  /* 0x0000761073ae5816 */ /* 0x000fe200000000ae */
[----:B0-----:R-:W-:Y:S01]  /*43f0*/  @P5 FMUL.FTZ R105, R116, R105 ;  /* 0x0000006974695220 */ /* 0x001fe20000410000 */
[----:B------:R-:W-:-:S03]  /*4400*/  F2FP.BF16.F32.PACK_AB R116, RZ, R116 ;  /* 0x00000074ff74723e */ /* 0x000fc600000010ff */
[----:B------:R-:W-:Y:S01]  /*4410*/  @P5 FMUL.FTZ R104, R105, R104 ;  /* 0x0000006869685220 */ /* 0x000fe20000410000 */
[----:B------:R-:W-:-:S04]  /*4420*/  PRMT R191, R116, 0x7610, R191 ;  /* 0x0000761074bf7816 */ /* 0x000fc800000000bf */
[----:B------:R-:W-:-:S04]  /*4430*/  @P5 FSEL R104, R104, RZ, P4 ;  /* 0x000000ff68685208 */ /* 0x000fc80002000000 */
[----:B------:R-:W-:-:S04]  /*4440*/  @P5 F2FP.BF16.F32.PACK_AB R104, RZ, R104 ;  /* 0x00000068ff68523e */ /* 0x000fc800000010ff */
[----:B------:R-:W-:-:S07]  /*4450*/  @P5 PRMT R175, R104, 0x7610, R175 ;  /* 0x0000761068af5816 */ /* 0x000fce00000000af */
.L_x_777:
        /* <DEDUP_REMOVED lines=11> */
.L_x_779:
        /* <DEDUP_REMOVED lines=9> */
.L_x_780:
[----:B------:R-:W-:Y:S02]  /*45a0*/  VIADD R108, R108, 0x100 ;  /* 0x000001006c6c7836 */ /* 0x000fe40000000000 */
[----:B------:R-:W-:-:S07]  /*45b0*/  VIADD R107, R107, 0x100 ;  /* 0x000001006b6b7836 */ /* 0x000fce0000000000 */
.L_x_771:
[----:B------:R-:W-:Y:S05]  /*45c0*/  BSYNC.RECONVERGENT B0 ;  /* 0x0000000000007941 */ /* 0x000fea0003800200 */
.L_x_770:
[----:B------:R-:W-:Y:S01]  /*45d0*/  ISETP.NE.AND P4, PT, R178, RZ, PT ;  /* 0x000000ffb200720c */ /* 0x000fe20003f85270 */
        /* <DEDUP_REMOVED lines=9> */
[----:B01----:R-:W0:Y:S01]  /*4670*/  @P5 LDC.64 R104, c[0x0][0x408] ;  /* 0x00010200ff685b82 */ /* 0x003e220000000a00 */
[----:B-----5:R-:W-:Y:S01]  /*4680*/  SHF.L.U32 R111, R166, 0x10, RZ ;  /* 0x00000010a66f7819 */ /* 0x020fe200000006ff */
[----:B------:R-:W-:Y:S01]  /*4690*/  IMAD.U32 R115, R167, 0x10000, RZ ;  /* 0x00010000a7737824 */ /* 0x000fe200078e00ff */
[----:B------:R-:W-:-:S09]  /*46a0*/  @P5 LOP3.LUT P6, RZ, R32, 0xff, RZ, 0xc0, !PT ;  /* 0x000000ff20ff5812 */ /* 0x000fd200078cc0ff */
        /* <DEDUP_REMOVED lines=8> */
[----:B------:R-:W-:Y:S01]  /*4730*/  @P4 FFMA.FTZ R111, R188, R113, R111 ;  /* 0x00000071bc6f4223 */ /* 0x000fe2000001006f */
[----:B------:R-:W-:Y:S01]  /*4740*/  SHF.R.U64 R113, R166, 0x10, R167 ;  /* 0x00000010a6717819 */ /* 0x000fe200000012a7 */
[----:B------:R-:W-:-:S02]  /*4750*/  @P4 FFMA.FTZ R115, R188, R117, R115 ;  /* 0x00000075bc734223 */ /* 0x000fc40000010073 */
[----:B0-----:R-:W-:Y:S01]  /*4760*/  @P5 FMUL.FTZ R105, R111, R105 ;  /* 0x000000696f695220 */ /* 0x001fe20000410000 */
[----:B------:R-:W-:Y:S01]  /*4770*/  F2FP.BF16.F32.PACK_AB R111, RZ, R111 ;  /* 0x0000006fff6f723e */ /* 0x000fe200000010ff */
[----:B------:R-:W-:Y:S02]  /*4780*/  IMAD.U32 R113, R113, 0x10000, RZ ;  /* 0x0001000071717824 */ /* 0x000fe400078e00ff */
[----:B------:R-:W-:Y:S01]  /*4790*/  @P5 FMUL.FTZ R104, R105, R104 ;  /* 0x0000006869685220 */ /* 0x000fe20000410000 */
[----:B------:R-:W-:Y:S01]  /*47a0*/  PRMT R194, R111, 0x7610, R194 ;  /* 0x000076106fc27816 */ /* 0x000fe200000000c2 */
[----:B------:R-:W-:-:S03]  /*47b0*/  @P4 FFMA.FTZ R113, R188, R112, R113 ;  /* 0x00000070bc714223 */ /* 0x000fc60000010071 */
        /* <DEDUP_REMOVED lines=17> */
[----:B------:R-:W-:Y:S02]  /*48d0*/  SHF.R.U32.HI R105, RZ, 0x10, R167 ;  /* 0x00000010ff697819 */ /* 0x000fe400000116a7 */
[----:B------:R-:W-:Y:S02]  /*48e0*/  PRMT R192, R115, 0x7610, R192 ;  /* 0x0000761073c07816 */ /* 0x000fe400000000c0 */
[----:B------:R-:W-:Y:S02]  /*48f0*/  SHF.L.U32 R105, R105, 0x10, RZ ;  /* 0x0000001069697819 */ /* 0x000fe400000006ff */
[----:B------:R-:W-:-:S03]  /*4900*/  @P5 FSEL R104, R104, RZ, P6 ;  /* 0x000000ff68685208 */ /* 0x000fc60003000000 */
[----:B------:R-:W-:Y:S01]  /*4910*/  @P4 FFMA.FTZ R105, R188, R114, R105 ;  /* 0x00000072bc694223 */ /* 0x000fe20000010069 */
[----:B------:R-:W-:-:S04]  /*4920*/  @P5 F2FP.BF16.F32.PACK_AB R104, RZ, R104 ;  /* 0x00000068ff68523e */ /* 0x000fc800000010ff */
        /* <DEDUP_REMOVED lines=10> */
.L_x_784:
[----:B------:R-:W-:Y:S01]  /*49d0*/  ISETP.GT.AND P4, PT, R190, RZ, PT ;  /* 0x000000ffbe00720c */ /* 0x000fe20003f84270 */
[----:B01----:R-:W0:Y:S01]  /*49e0*/  @P5 LDC.64 R104, c[0x0][0x408] ;  /* 0x00010200ff685b82 */ /* 0x003e220000000a00 */
        /* <DEDUP_REMOVED lines=8> */
[----:B------:R-:W-:Y:S01]  /*4a70*/  @P4 FFMA.FTZ R111, R188, R113, R111 ;  /* 0x00000071bc6f4223 */ /* 0x000fe2000001006f */
[----:B------:R-:W-:-:S03]  /*4a80*/  SHF.L.U32 R113, R167, 0x10, RZ ;  /* 0x00000010a7717819 */ /* 0x000fc600000006ff */
[----:B0-----:R-:W-:Y:S01]  /*4a90*/  @P5 FMUL.FTZ R105, R111, R105 ;  /* 0x000000696f695220 */ /* 0x001fe20000410000 */
[----:B------:R-:W-:Y:S01]  /*4aa0*/  SHF.R.U64 R111, R166, 0x10, R167 ;  /* 0x00000010a66f7819 */ /* 0x000fe200000012a7 */
[----:B------:R-:W-:Y:S02]  /*4ab0*/  @P4 FFMA.FTZ R113, R188, R115, R113 ;  /* 0x00000073bc714223 */ /* 0x000fe40000010071 */
[----:B------:R-:W-:Y:S02]  /*4ac0*/  @P5 FMUL.FTZ R104, R105, R104 ;  /* 0x0000006869685220 */ /* 0x000fe40000410000 */
[----:B------:R-:W-:-:S03]  /*4ad0*/  IMAD.U32 R111, R111, 0x10000, RZ ;  /* 0x000100006f6f7824 */ /* 0x000fc600078e00ff */
[----:B------:R-:W-:Y:S01]  /*4ae0*/  @P5 FSEL R110, R104, RZ, P6 ;  /* 0x000000ff686e5208 */ /* 0x000fe20003000000 */
[----:B------:R-:W-:Y:S01]  /*4af0*/  @P4 FFMA.FTZ R111, R188, R112, R111 ;  /* 0x00000070bc6f4223 */ /* 0x000fe2000001006f */
[----:B------:R-:W0:Y:S01]  /*4b00*/  @P5 LDC.64 R104, c[0x0][0x408] ;  /* 0x00010200ff685b82 */ /* 0x000e220000000a00 */
[----:B------:R-:W-:Y:S02]  /*4b10*/  @P5 LOP3.LUT P6, RZ, R32, 0xff00, RZ, 0xc0, !PT ;  /* 0x0000ff0020ff5812 */ /* 0x000fe400078cc0ff */
[----:B------:R-:W-:-:S04]  /*4b20*/  @P5 F2FP.BF16.F32.PACK_AB R110, RZ, R110 ;  /* 0x0000006eff6e523e */ /* 0x000fc800000010ff */
        /* <DEDUP_REMOVED lines=26> */
.L_x_783:
[----:B------:R-:W-:-:S04]  /*4cd0*/  UISETP.NE.U32.AND UP0, UPT, UR6, URZ, UPT ;  /* 0x000000ff0600728c */ /* 0x000fc8000bf05070 */
[----:B------:R-:W-:-:S09]  /*4ce0*/  UISETP.NE.AND.EX UP0, UPT, UR7, URZ, UPT, UP0 ;  /* 0x000000ff0700728c */ /* 0x000fd2000bf05300 */
[----:B------:R-:W-:Y:S05]  /*4cf0*/  BRA.U !UP0, `(.L_x_786) ;  /* 0x0000000108d47547 */ /* 0x000fea000b800000 */
[----:B01----:R-:W0:Y:S01]  /*4d00*/  @P5 LDC.64 R104, c[0x0][0x408] ;  /* 0x00010200ff685b82 */ /* 0x003e220000000a00 */
[-CC-:B------:R-:W-:Y:S01]  /*4d10*/  FFMA.FTZ R111, R33, R109.reuse, R106.reuse ;  /* 0x0000006d216f7223 */ /* 0x180fe2000001006a */
[----:B------:R-:W-:Y:S01]  /*4d20*/  ISETP.GT.AND P4, PT, R190, RZ, PT ;  /* 0x000000ffbe00720c */ /* 0x000fe20003f84270 */
[-CC-:B------:R-:W-:Y:S01]  /*4d30*/  FFMA.FTZ R112, R38, R109.reuse, R106.reuse ;  /* 0x0000006d26707223 */ /* 0x180fe2000001006a */
[----:B-----5:R-:W-:Y:S01]  /*4d40*/  @P5 LOP3.LUT P6, RZ, R32, 0xff, RZ, 0xc0, !PT ;  /* 0x000000ff20ff5812 */ /* 0x020fe200078cc0ff */
[----:B------:R-:W-:Y:S01]  /*4d50*/  FADD.FTZ R111, R34, -R111 ;  /* 0x8000006f226f7221 */ /* 0x000fe20000010000 */
[-C--:B------:R-:W-:Y:S01]  /*4d60*/  FFMA.FTZ R115, R35, R109.reuse, R106 ;  /* 0x0000006d23737223 */ /* 0x080fe2000001006a */
[----:B------:R-:W-:Y:S01]  /*4d70*/  FADD.FTZ R113, R37, -R112 ;  /* 0x8000007025717221 */ /* 0x000fe20000010000 */
[----:B------:R-:W-:Y:S01]  /*4d80*/  FFMA.FTZ R116, R40, R109, R106 ;  /* 0x0000006d28747223 */ /* 0x000fe2000001006a */
[----:B------:R-:W-:Y:S01]  /*4d90*/  FMUL.FTZ R110, R188, R111 ;  /* 0x0000006fbc6e7220 */ /* 0x000fe20000410000 */
        /* <DEDUP_REMOVED lines=27> */
[----:B------:R-:W-:Y:S01]  /*4f50*/  FADD.FTZ R105, R39, -R116 ;  /* 0x8000007427697221 */ /* 0x000fe20000010000 */
[----:B------:R-:W-:-:S03]  /*4f60*/  PRMT R192, R114, 0x7610, R192 ;  /* 0x0000761072c07816 */ /* 0x000fc600000000c0 */
[----:B------:R-:W-:Y:S01]  /*4f70*/  FMUL.FTZ R105, R188, R105 ;  /* 0x00000069bc697220 */ /* 0x000fe20000410000 */
[----:B------:R-:W-:-:S04]  /*4f80*/  @P5 FSEL R104, R104, RZ, P6 ;  /* 0x000000ff68685208 */ /* 0x000fc80003000000 */
[----:B------:R-:W-:Y:S02]  /*4f90*/  FSEL R105, R105, RZ, P4 ;  /* 0x000000ff69697208 */ /* 0x000fe40002000000 */
[----:B------:R-:W-:Y:S02]  /*4fa0*/  @P5 F2FP.BF16.F32.PACK_AB R104, RZ, R104 ;  /* 0x00000068ff68523e */ /* 0x000fe400000010ff */
[----:B------:R-:W-:Y:S02]  /*4fb0*/  F2FP.BF16.F32.PACK_AB R191, RZ, R105 ;  /* 0x00000069ffbf723e */ /* 0x000fe400000010ff */
[----:B------:R-:W-:Y:S01]  /*4fc0*/  @P5 PRMT R174, R104, 0x7610, R174 ;  /* 0x0000761068ae5816 */ /* 0x000fe200000000ae */
        /* <DEDUP_REMOVED lines=8> */
.L_x_786:
[----:B------:R-:W-:Y:S05]  /*5050*/  @!P5 BRA `(.L_x_787) ;  /* 0x00000000002cd947 */ /* 0x000fea0003800000 */
[----:B01----:R-:W-:Y:S01]  /*5060*/  FFMA.FTZ R105, R33, R109, R106 ;  /* 0x0000006d21697223 */ /* 0x003fe2000001006a */
        /* <DEDUP_REMOVED lines=10> */
.L_x_787:
        /* <DEDUP_REMOVED lines=12> */
.L_x_788:
        /* <DEDUP_REMOVED lines=12> */
.L_x_789:
[----:B------:R-:W-:Y:S05]  /*5290*/  @!P5 BRA `(.L_x_785) ;  /* 0x00000000002cd947 */ /* 0x000fea0003800000 */
[----:B01----:R-:W-:Y:S01]  /*52a0*/  FFMA.FTZ R104, R40, R109, R106 ;  /* 0x0000006d28687223 */ /* 0x003fe2000001006a */
        /* <DEDUP_REMOVED lines=9> */
[----:B------:R-:W-:-:S07]  /*5340*/  PRMT R175, R104, 0x7610, R175 ;  /* 0x0000761068af7816 */ /* 0x000fce00000000af */
.L_x_785:
        /* <DEDUP_REMOVED lines=9> */
.L_x_790:
        /* <DEDUP_REMOVED lines=9> */
.L_x_791:
[----:B------:R-:W-:Y:S01]  /*5470*/  VIADD R108, R108, 0x100 ;  /* 0x000001006c6c7836 */ /* 0x000fe20000000000 */
[----:B------:R-:W-:-:S07]  /*5480*/  IADD3 R107, PT, PT, R107, 0x100, RZ ;  /* 0x000001006b6b7810 */ /* 0x000fce0007ffe0ff */
.L_x_782:
[----:B------:R-:W-:Y:S05]  /*5490*/  BSYNC.RECONVERGENT B0 ;  /* 0x0000000000007941 */ /* 0x000fea0003800200 */
.L_x_781:
[----:B------:R-:W-:Y:S04]  /*54a0*/  BSSY.RECONVERGENT B0, `(.L_x_792) ;  /* 0x00000eb000007945 */ /* 0x000fe80003800200 */
        /* <DEDUP_REMOVED lines=8> */
[----:B0123--:R-:W0:Y:S01]  /*5530*/  @P5 LDC.64 R104, c[0x0][0x408] ;  /* 0x00010200ff685b82 */ /* 0x00fe220000000a00 */
[----:B-----5:R-:W-:Y:S01]  /*5540*/  IMAD.U32 R111, R164, 0x10000, RZ ;  /* 0x00010000a46f7824 */ /* 0x020fe200078e00ff */
[----:B------:R-:W-:Y:S02]  /*5550*/  @P5 LOP3.LUT P6, RZ, R41, 0xff, RZ, 0xc0, !PT ;  /* 0x000000ff29ff5812 */ /* 0x000fe400078cc0ff */
[----:B------:R-:W-:-:S08]  /*5560*/  SHF.L.U32 R115, R165, 0x10, RZ ;  /* 0x00000010a5737819 */ /* 0x000fd000000006ff */
[-CC-:B------:R-:W-:Y:S01]  /*5570*/  @P4 FFMA.FTZ R113, R43, R109.reuse, R106.reuse ;  /* 0x0000006d2b714223 */ /* 0x180fe2000001006a */
[-CC-:B------:R-:W-:Y:S01]  /*5580*/  @P4 FFMA.FTZ R112, R46, R109.reuse, R106.reuse ;  /* 0x0000006d2e704223 */ /* 0x180fe2000001006a */
[----:B------:R-:W-:Y:S02]  /*5590*/  @P4 FFMA.FTZ R117, R45, R109, R106 ;  /* 0x0000006d2d754223 */ /* 0x000fe4000001006a */
[----:B------:R-:W-:Y:S01]  /*55a0*/  @P4 FADD.FTZ R113, R42, -R113 ;  /* 0x800000712a714221 */ /* 0x000fe20000010000 */
[----:B------:R-:W-:Y:S01]  /*55b0*/  @P4 FADD.FTZ R112, R47, -R112 ;  /* 0x800000702f704221 */ /* 0x000fe20000010000 */
[----:B------:R-:W-:Y:S02]  /*55c0*/  @P4 FADD.FTZ R117, R44, -R117 ;  /* 0x800000752c754221 */ /* 0x000fe40000010000 */
[----:B------:R-:W-:Y:S01]  /*55d0*/  @P4 FFMA.FTZ R111, R188, R113, R111 ;  /* 0x00000071bc6f4223 */ /* 0x000fe2000001006f */
[----:B------:R-:W-:Y:S01]  /*55e0*/  SHF.R.U64 R113, R164, 0x10, R165 ;  /* 0x00000010a4717819 */ /* 0x000fe200000012a5 */
[----:B------:R-:W-:Y:S01]  /*55f0*/  @P4 FFMA.FTZ R115, R188, R117, R115 ;  /* 0x00000075bc734223 */ /* 0x000fe20000010073 */
[----:B------:R-:W-:Y:S01]  /*5600*/  @P4 FFMA.FTZ R117, R122, R109, R106 ;  /* 0x0000006d7a754223 */ /* 0x000fe2000001006a */
[----:B0-----:R-:W-:Y:S01]  /*5610*/  @P5 FMUL.FTZ R105, R111, R105 ;  /* 0x000000696f695220 */ /* 0x001fe20000410000 */
[----:B------:R-:W-:Y:S01]  /*5620*/  F2FP.BF16.F32.PACK_AB R111, RZ, R111 ;  /* 0x0000006fff6f723e */ /* 0x000fe200000010ff */
[----:B------:R-:W-:-:S02]  /*5630*/  IMAD.U32 R113, R113, 0x10000, RZ ;  /* 0x0001000071717824 */ /* 0x000fc400078e00ff */
[----:B------:R-:W-:Y:S01]  /*5640*/  @P4 FADD.FTZ R117, R120, -R117 ;  /* 0x8000007578754221 */ /* 0x000fe20000010000 */
        /* <DEDUP_REMOVED lines=22> */
[----:B------:R-:W-:Y:S01]  /*57b0*/  @P5 FSEL R104, R104, RZ, P6 ;  /* 0x000000ff68685208 */ /* 0x000fe20003000000 */
[----:B------:R-:W-:-:S03]  /*57c0*/  IMAD.U32 R105, R105, 0x10000, RZ ;  /* 0x0001000069697824 */ /* 0x000fc600078e00ff */
[----:B------:R-:W-:Y:S01]  /*57d0*/  @P5 F2FP.BF16.F32.PACK_AB R104, RZ, R104 ;  /* 0x00000068ff68523e */ /* 0x000fe200000010ff */
[----:B------:R-:W-:-:S03]  /*57e0*/  @P4 FFMA.FTZ R105, R188, R117, R105 ;  /* 0x00000075bc694223 */ /* 0x000fc60000010069 */
        /* <DEDUP_REMOVED lines=10> */
.L_x_795:
[----:B------:R-:W-:Y:S01]  /*5890*/  ISETP.GT.AND P4, PT, R190, RZ, PT ;  /* 0x000000ffbe00720c */ /* 0x000fe20003f84270 */
[----:B0123--:R-:W0:Y:S01]  /*58a0*/  @P5 LDC.64 R104, c[0x0][0x408] ;  /* 0x00010200ff685b82 */ /* 0x00fe220000000a00 */
        /* <DEDUP_REMOVED lines=9> */
[----:B------:R-:W-:-:S03]  /*5940*/  IMAD.U32 R113, R165, 0x10000, RZ ;  /* 0x00010000a5717824 */ /* 0x000fc600078e00ff */
[----:B0-----:R-:W-:Y:S01]  /*5950*/  @P5 FMUL.FTZ R105, R111, R105 ;  /* 0x000000696f695220 */ /* 0x001fe20000410000 */
[----:B------:R-:W-:Y:S01]  /*5960*/  SHF.R.U64 R111, R164, 0x10, R165 ;  /* 0x00000010a46f7819 */ /* 0x000fe200000012a5 */
[----:B------:R-:W-:Y:S02]  /*5970*/  @P4 FFMA.FTZ R113, R188, R115, R113 ;  /* 0x00000073bc714223 */ /* 0x000fe40000010071 */
[----:B------:R-:W-:Y:S01]  /*5980*/  @P5 FMUL.FTZ R104, R105, R104 ;  /* 0x0000006869685220 */ /* 0x000fe20000410000 */
[----:B------:R-:W-:-:S04]  /*5990*/  SHF.L.U32 R111, R111, 0x10, RZ ;  /* 0x000000106f6f7819 */ /* 0x000fc800000006ff */
        /* <DEDUP_REMOVED lines=31> */
.L_x_794:
[----:B------:R-:W-:-:S04]  /*5b90*/  UISETP.NE.U32.AND UP0, UPT, UR6, URZ, UPT ;  /* 0x000000ff0600728c */ /* 0x000fc8000bf05070 */
[----:B------:R-:W-:-:S09]  /*5ba0*/  UISETP.NE.AND.EX UP0, UPT, UR7, URZ, UPT, UP0 ;  /* 0x000000ff0700728c */ /* 0x000fd2000bf05300 */
[----:B------:R-:W-:Y:S05]  /*5bb0*/  BRA.U !UP0, `(.L_x_797) ;  /* 0x0000000108d47547 */ /* 0x000fea000b800000 */
[----:B0123--:R-:W0:Y:S01]  /*5bc0*/  @P5 LDC.64 R104, c[0x0][0x408] ;  /* 0x00010200ff685b82 */ /* 0x00fe220000000a00 */
[-CC-:B------:R-:W-:Y:S01]  /*5bd0*/  FFMA.FTZ R111, R43, R109.reuse, R106.reuse ;  /* 0x0000006d2b6f7223 */ /* 0x180fe2000001006a */
[----:B------:R-:W-:Y:S01]  /*5be0*/  ISETP.GT.AND P4, PT, R190, RZ, PT ;  /* 0x000000ffbe00720c */ /* 0x000fe20003f84270 */
[-CC-:B------:R-:W-:Y:S01]  /*5bf0*/  FFMA.FTZ R112, R46, R109.reuse, R106.reuse ;  /* 0x0000006d2e707223 */ /* 0x180fe2000001006a */
[----:B-----5:R-:W-:Y:S01]  /*5c00*/  @P5 LOP3.LUT P6, RZ, R41, 0xff, RZ, 0xc0, !PT ;  /* 0x000000ff29ff5812 */ /* 0x020fe200078cc0ff */
[----:B------:R-:W-:Y:S01]  /*5c10*/  FADD.FTZ R111, R42, -R111 ;  /* 0x8000006f2a6f7221 */ /* 0x000fe20000010000 */
[----:B------:R-:W-:Y:S01]  /*5c20*/  FFMA.FTZ R115, R45, R109, R106 ;  /* 0x0000006d2d737223 */ /* 0x000fe2000001006a */
[----:B------:R-:W-:Y:S02]  /*5c30*/  FADD.FTZ R113, R47, -R112 ;  /* 0x800000702f717221 */ /* 0x000fe40000010000 */
        /* <DEDUP_REMOVED lines=45> */
.L_x_797:
[----:B------:R-:W-:Y:S05]  /*5f10*/  @!P5 BRA `(.L_x_798) ;  /* 0x00000000002cd947 */ /* 0x000fea0003800000 */
[----:B0123--:R-:W-:Y:S01]  /*5f20*/  FFMA.FTZ R105, R43, R109, R106 ;  /* 0x0000006d2b697223 */ /* 0x00ffe2000001006a */
        /* <DEDUP_REMOVED lines=10> */
.L_x_798:
        /* <DEDUP_REMOVED lines=12> */
.L_x_799:
        /* <DEDUP_REMOVED lines=12> */
.L_x_800:
[----:B------:R-:W-:Y:S05]  /*6150*/  @!P5 BRA `(.L_x_796) ;  /* 0x00000000002cd947 */ /* 0x000fea0003800000 */
[----:B0123--:R-:W-:Y:S01]  /*6160*/  FFMA.FTZ R105, R122, R109, R106 ;  /* 0x0000006d7a697223 */ /* 0x00ffe2000001006a */
        /* <DEDUP_REMOVED lines=10> */
.L_x_796:
        /* <DEDUP_REMOVED lines=9> */
.L_x_801:
        /* <DEDUP_REMOVED lines=9> */
.L_x_802:
[----:B------:R-:W-:Y:S01]  /*6330*/  IADD3 R108, PT, PT, R108, 0x100, RZ ;  /* 0x000001006c6c7810 */ /* 0x000fe20007ffe0ff */
[----:B------:R-:W-:-:S07]  /*6340*/  VIADD R107, R107, 0x100 ;  /* 0x000001006b6b7836 */ /* 0x000fce0000000000 */
.L_x_793:
[----:B------:R-:W-:Y:S05]  /*6350*/  BSYNC.RECONVERGENT B0 ;  /* 0x0000000000007941 */ /* 0x000fea0003800200 */
.L_x_792:
        /* <DEDUP_REMOVED lines=9> */
[----:B01234-:R-:W0:Y:S01]  /*63f0*/  @P5 LDC.64 R104, c[0x0][0x408] ;  /* 0x00010200ff685b82 */ /* 0x01fe220000000a00 */
[----:B-----5:R-:W-:Y:S02]  /*6400*/  SHF.L.U32 R111, R162, 0x10, RZ ;  /* 0x00000010a26f7819 */ /* 0x020fe400000006ff */
[----:B------:R-:W-:Y:S02]  /*6410*/  @P5 LOP3.LUT P6, RZ, R121, 0xff, RZ, 0xc0, !PT ;  /* 0x000000ff79ff5812 */ /* 0x000fe400078cc0ff */
[----:B------:R-:W-:-:S07]  /*6420*/  SHF.L.U32 R115, R163, 0x10, RZ ;  /* 0x00000010a3737819 */ /* 0x000fce00000006ff */
        /* <DEDUP_REMOVED lines=50> */
.L_x_806:
[----:B------:R-:W-:Y:S01]  /*6750*/  ISETP.GT.AND P4, PT, R190, RZ, PT ;  /* 0x000000ffbe00720c */ /* 0x000fe20003f84270 */
[----:B01234-:R-:W0:Y:S01]  /*6760*/  @P5 LDC.64 R104, c[0x0][0x408] ;  /* 0x00010200ff685b82 */ /* 0x01fe220000000a00 */
[----:B-----5:R-:W-:Y:S02]  /*6770*/  SHF.L.U32 R111, R162, 0x10, RZ ;  /* 0x00000010a26f7819 */ /* 0x020fe400000006ff */
[----:B------:R-:W-:-:S09]  /*6780*/  @P5 LOP3.LUT P6, RZ, R121, 0xff, RZ, 0xc0, !PT ;  /* 0x000000ff79ff5812 */ /* 0x000fd200078cc0ff */
        /* <DEDUP_REMOVED lines=44> */
.L_x_805:
[----:B------:R-:W-:-:S04]  /*6a50*/  UISETP.NE.U32.AND UP0, UPT, UR6, URZ, UPT ;  /* 0x000000ff0600728c */ /* 0x000fc8000bf05070 */
[----:B------:R-:W-:-:S09]  /*6a60*/  UISETP.NE.AND.EX UP0, UPT, UR7, URZ, UPT, UP0 ;  /* 0x000000ff0700728c */ /* 0x000fd2000bf05300 */
[----:B------:R-:W-:Y:S05]  /*6a70*/  BRA.U !UP0, `(.L_x_808) ;  /* 0x0000000108d47547 */ /* 0x000fea000b800000 */
[----:B01234-:R-:W0:Y:S01]  /*6a80*/  @P5 LDC.64 R104, c[0x0][0x408] ;  /* 0x00010200ff685b82 */ /* 0x01fe220000000a00 */
        /* <DEDUP_REMOVED lines=52> */
.L_x_808:
[----:B------:R-:W-:Y:S05]  /*6dd0*/  @!P5 BRA `(.L_x_809) ;  /* 0x00000000002cd947 */ /* 0x000fea0003800000 */
[----:B01234-:R-:W-:Y:S01]  /*6de0*/  FFMA.FTZ R105, R123, R109, R106 ;  /* 0x0000006d7b697223 */ /* 0x01ffe2000001006a */
        /* <DEDUP_REMOVED lines=10> */
.L_x_809:
        /* <DEDUP_REMOVED lines=12> */
.L_x_810:
        /* <DEDUP_REMOVED lines=12> */
.L_x_811:
[----:B------:R-:W-:Y:S05]  /*7010*/  @!P5 BRA `(.L_x_807) ;  /* 0x00000000002cd947 */ /* 0x000fea0003800000 */
[----:B01234-:R-:W-:Y:S01]  /*7020*/  FFMA.FTZ R104, R130, R109, R106 ;  /* 0x0000006d82687223 */ /* 0x01ffe2000001006a */
        /* <DEDUP_REMOVED lines=10> */
.L_x_807:
        /* <DEDUP_REMOVED lines=9> */
.L_x_812:
        /* <DEDUP_REMOVED lines=9> */
.L_x_813:
[----:B------:R-:W-:Y:S01]  /*71f0*/  IADD3 R108, PT, PT, R108, 0x100, RZ ;  /* 0x000001006c6c7810 */ /* 0x000fe20007ffe0ff */
[----:B------:R-:W-:-:S07]  /*7200*/  VIADD R107, R107, 0x100 ;  /* 0x000001006b6b7836 */ /* 0x000fce0000000000 */
.L_x_804:
[----:B------:R-:W-:Y:S05]  /*7210*/  BSYNC.RECONVERGENT B0 ;  /* 0x0000000000007941 */ /* 0x000fea0003800200 */
.L_x_803:
        /* <DEDUP_REMOVED lines=63> */
.L_x_817:
        /* <DEDUP_REMOVED lines=48> */
.L_x_816:
        /* <DEDUP_REMOVED lines=56> */
.L_x_819:
        /* <DEDUP_REMOVED lines=12> */
.L_x_820:
        /* <DEDUP_REMOVED lines=12> */
.L_x_821:
        /* <DEDUP_REMOVED lines=12> */
.L_x_822:
        /* <DEDUP_REMOVED lines=12> */
.L_x_818:
        /* <DEDUP_REMOVED lines=9> */
.L_x_823:
        /* <DEDUP_REMOVED lines=9> */
.L_x_824:
[----:B------:R-:W-:Y:S01]  /*80b0*/  IADD3 R108, PT, PT, R108, 0x100, RZ ;  /* 0x000001006c6c7810 */ /* 0x000fe20007ffe0ff */
[----:B------:R-:W-:-:S07]  /*80c0*/  VIADD R107, R107, 0x100 ;  /* 0x000001006b6b7836 */ /* 0x000fce0000000000 */
.L_x_815:
[----:B------:R-:W-:Y:S05]  /*80d0*/  BSYNC.RECONVERGENT B0 ;  /* 0x0000000000007941 */ /* 0x000fea0003800200 */
.L_x_814:
        /* <DEDUP_REMOVED lines=63> */
.L_x_828:
        /* <DEDUP_REMOVED lines=48> */
.L_x_827:
        /* <DEDUP_REMOVED lines=56> */
.L_x_830:
        /* <DEDUP_REMOVED lines=12> */
.L_x_831:
        /* <DEDUP_REMOVED lines=12> */
.L_x_832:
        /* <DEDUP_REMOVED lines=12> */
.L_x_833:
        /* <DEDUP_REMOVED lines=12> */
.L_x_829:
        /* <DEDUP_REMOVED lines=9> */
.L_x_834:
        /* <DEDUP_REMOVED lines=9> */
.L_x_835:
[----:B------:R-:W-:Y:S01]  /*8f70*/  IADD3 R108, PT, PT, R108, 0x100, RZ ;  /* 0x000001006c6c7810 */ /* 0x000fe20007ffe0ff */
[----:B------:R-:W-:-:S07]  /*8f80*/  VIADD R107, R107, 0x100 ;  /* 0x000001006b6b7836 */ /* 0x000fce0000000000 */
.L_x_826:
[----:B------:R-:W-:Y:S05]  /*8f90*/  BSYNC.RECONVERGENT B0 ;  /* 0x0000000000007941 */ /* 0x000fea0003800200 */
.L_x_825:
        /* <DEDUP_REMOVED lines=22> */
[----:B------:R-:W-:-:S03]  /*9100*/  SHF.R.U64 R113, R156, 0x10, R157 ;  /* 0x000000109c717819 */ /* 0x000fc6000000129d */
[----:B0-----:R-:W-:Y:S01]  /*9110*/  @P5 FMUL.FTZ R105, R111, R105 ;  /* 0x000000696f695220 */ /* 0x001fe20000410000 */
[----:B------:R-:W-:Y:S01]  /*9120*/  F2FP.BF16.F32.PACK_AB R111, RZ, R111 ;  /* 0x0000006fff6f723e */ /* 0x000fe200000010ff */
[----:B------:R-:W-:Y:S02]  /*9130*/  IMAD.U32 R113, R113, 0x10000, RZ ;  /* 0x0001000071717824 */ /* 0x000fe400078e00ff */
[----:B------:R-:W-:Y:S01]  /*9140*/  @P5 FMUL.FTZ R104, R105, R104 ;  /* 0x0000006869685220 */ /* 0x000fe20000410000 */
[----:B------:R-:W-:Y:S01]  /*9150*/  PRMT R194, R111, 0x7610, R194 ;  /* 0x000076106fc27816 */ /* 0x000fe200000000c2 */
[----:B------:R-:W-:Y:S01]  /*9160*/  @P4 FFMA.FTZ R113, R188, R115, R113 ;  /* 0x00000073bc714223 */ /* 0x000fe20000010071 */
[----:B------:R-:W-:Y:S02]  /*9170*/  SHF.L.U32 R115, R157, 0x10, RZ ;  /* 0x000000109d737819 */ /* 0x000fe400000006ff */
[----:B------:R-:W-:Y:S02]  /*9180*/  @P5 FSEL R110, R104, RZ, P6 ;  /* 0x000000ff686e5208 */ /* 0x000fe40003000000 */
[----:B------:R-:W0:Y:S01]  /*9190*/  @P5 LDC.64 R104, c[0x0][0x408] ;  /* 0x00010200ff685b82 */ /* 0x000e220000000a00 */
[----:B------:R-:W-:Y:S01]  /*91a0*/  @P5 LOP3.LUT P6, RZ, R149, 0xff00, RZ, 0xc0, !PT ;  /* 0x0000ff0095ff5812 */ /* 0x000fe200078cc0ff */
[----:B------:R-:W-:Y:S01]  /*91b0*/  @P4 FFMA.FTZ R115, R188, R117, R115 ;  /* 0x00000075bc734223 */ /* 0x000fe20000010073 */
        /* <DEDUP_REMOVED lines=30> */
.L_x_839:
[----:B------:R-:W-:Y:S01]  /*93a0*/  ISETP.GT.AND P4, PT, R190, RZ, PT ;  /* 0x000000ffbe00720c */ /* 0x000fe20003f84270 */
[----:B01234-:R-:W0:Y:S01]  /*93b0*/  @P5 LDC.64 R104, c[0x0][0x408] ;  /* 0x00010200ff685b82 */ /* 0x01fe220000000a00 */
[----:B-----5:R-:W-:Y:S02]  /*93c0*/  SHF.L.U32 R111, R156, 0x10, RZ ;  /* 0x000000109c6f7819 */ /* 0x020fe400000006ff */
[----:B------:R-:W-:-:S09]  /*93d0*/  @P5 LOP3.LUT P6, RZ, R149, 0xff, RZ, 0xc0, !PT ;  /* 0x000000ff95ff5812 */ /* 0x000fd200078cc0ff */
[-CC-:B------:R-:W-:Y:S01]  /*93e0*/  @P4 FFMA.FTZ R113, R151, R109.reuse, R106.reuse ;  /* 0x0000006d97714223 */ /* 0x180fe2000001006a */
[----:B------:R-:W-:-:S03]  /*93f0*/  @P4 FFMA.FTZ R115, R153, R109, R106 ;  /* 0x0000006d99734223 */ /* 0x000fc6000001006a */
[----:B------:R-:W-:Y:S01]  /*9400*/  @P4 FADD.FTZ R113, R150, -R113 ;  /* 0x8000007196714221 */ /* 0x000fe20000010000 */
[----:B------:R-:W-:-:S03]  /*9410*/  @P4 FADD.FTZ R115, R152, -R115 ;  /* 0x8000007398734221 */ /* 0x000fc60000010000 */
[----:B------:R-:W-:Y:S01]  /*9420*/  @P4 FFMA.FTZ R111, R188, R113, R111 ;  /* 0x00000071bc6f4223 */ /* 0x000fe2000001006f */
[----:B------:R-:W-:-:S03]  /*9430*/  @P4 FFMA.FTZ R113, R170, R109, R106 ;  /* 0x0000006daa714223 */ /* 0x000fc6000001006a */
[----:B0-----:R-:W-:Y:S01]  /*9440*/  @P5 FMUL.FTZ R105, R111, R105 ;  /* 0x000000696f695220 */ /* 0x001fe20000410000 */
[----:B------:R-:W-:Y:S01]  /*9450*/  SHF.R.U64 R111, R156, 0x10, R157 ;  /* 0x000000109c6f7819 */ /* 0x000fe2000000129d */
[----:B------:R-:W-:Y:S02]  /*9460*/  @P4 FADD.FTZ R113, R154, -R113 ;  /* 0x800000719a714221 */ /* 0x000fe40000010000 */
[----:B------:R-:W-:Y:S02]  /*9470*/  @P5 FMUL.FTZ R104, R105, R104 ;  /* 0x0000006869685220 */ /* 0x000fe40000410000 */
[----:B------:R-:W-:-:S03]  /*9480*/  IMAD.U32 R111, R111, 0x10000, RZ ;  /* 0x000100006f6f7824 */ /* 0x000fc600078e00ff */
[----:B------:R-:W-:Y:S01]  /*9490*/  @P5 FSEL R110, R104, RZ, P6 ;  /* 0x000000ff686e5208 */ /* 0x000fe20003000000 */
[----:B------:R-:W-:Y:S01]  /*94a0*/  @P4 FFMA.FTZ R111, R188, R113, R111 ;  /* 0x00000071bc6f4223 */ /* 0x000fe2000001006f */
[----:B------:R-:W0:Y:S01]  /*94b0*/  @P5 LDC.64 R104, c[0x0][0x408] ;  /* 0x00010200ff685b82 */ /* 0x000e220000000a00 */
[----:B------:R-:W-:Y:S02]  /*94c0*/  @P5 LOP3.LUT P6, RZ, R149, 0xff00, RZ, 0xc0, !PT ;  /* 0x0000ff0095ff5812 */ /* 0x000fe400078cc0ff */
[----:B------:R-:W-:Y:S02]  /*94d0*/  SHF.L.U32 R113, R157, 0x10, RZ ;  /* 0x000000109d717819 */ /* 0x000fe400000006ff */
        /* <DEDUP_REMOVED lines=28> */
.L_x_838:
        /* <DEDUP_REMOVED lines=9> */
[-CC-:B------:R-:W-:Y:S01]  /*9730*/  FFMA.FTZ R115, R153, R109.reuse, R106.reuse ;  /* 0x0000006d99737223 */ /* 0x180fe2000001006a */
        /* <DEDUP_REMOVED lines=46> */
.L_x_841:
[----:B01234-:R-:W-:Y:S01]  /*9a20*/  FFMA.FTZ R104, R172, R109, R106 ;  /* 0x0000006dac687223 */ /* 0x01ffe2000001006a */
[----:B------:R-:W-:-:S03]  /*9a30*/  ISETP.GT.AND P4, PT, R190, RZ, PT ;  /* 0x000000ffbe00720c */ /* 0x000fc60003f84270 */
[----:B------:R-:W-:-:S04]  /*9a40*/  FADD.FTZ R105, R155, -R104 ;  /* 0x800000689b697221 */ /* 0x000fc80000010000 */
[----:B------:R-:W-:-:S05]  /*9a50*/  FMUL.FTZ R105, R188, R105 ;  /* 0x00000069bc697220 */ /* 0x000fca0000410000 */
[----:B------:R-:W-:Y:S02]  /*9a60*/  FSEL R110, R105, RZ, P4 ;  /* 0x000000ff696e7208 */ /* 0x000fe40002000000 */
[----:B------:R-:W0:Y:S01]  /*9a70*/  @P5 LDC.64 R104, c[0x0][0x408] ;  /* 0x00010200ff685b82 */ /* 0x000e220000000a00 */
[----:B-----5:R-:W-:Y:S02]  /*9a80*/  @P5 ISETP.GE.U32.AND P4, PT, R149, 0x1000000, PT ;  /* 0x010000009500580c */ /* 0x020fe40003f86070 */
[----:B0-----:R-:W-:-:S04]  /*9a90*/  @P5 FMUL.FTZ R105, R110, R105 ;  /* 0x000000696e695220 */ /* 0x001fc80000410000 */
[----:B------:R-:W-:-:S05]  /*9aa0*/  @P5 FMUL.FTZ R104, R105, R104 ;  /* 0x0000006869685220 */ /* 0x000fca0000410000 */
[----:B------:R-:W-:-:S04]  /*9ab0*/  @P5 FSEL R104, R104, RZ, P4 ;  /* 0x000000ff68685208 */ /* 0x000fc80002000000 */
[----:B------:R-:W-:Y:S01]  /*9ac0*/  @P5 F2FP.BF16.F32.PACK_AB R110, RZ, R104 ;  /* 0x00000068ff6e523e */ /* 0x000fe200000010ff */
[----:B------:R-:W-:Y:S06]  /*9ad0*/  @!P5 BRA `(.L_x_842) ;  /* 0x00000000002cd947 */ /* 0x000fec0003800000 */
[----:B------:R-:W-:Y:S01]  /*9ae0*/  FFMA.FTZ R105, R151, R109, R106 ;  /* 0x0000006d97697223 */ /* 0x000fe2000001006a */
[----:B------:R-:W-:-:S03]  /*9af0*/  ISETP.GT.AND P4, PT, R190, RZ, PT ;  /* 0x000000ffbe00720c */ /* 0x000fc60003f84270 */
[----:B------:R-:W-:-:S04]  /*9b00*/  FADD.FTZ R105, R150, -R105 ;  /* 0x8000006996697221 */ /* 0x000fc80000010000 */
[----:B------:R-:W-:-:S05]  /*9b10*/  FMUL.FTZ R104, R188, R105 ;  /* 0x00000069bc687220 */ /* 0x000fca0000410000 */
[----:B------:R-:W-:Y:S02]  /*9b20*/  FSEL R104, R104, RZ, P4 ;  /* 0x000000ff68687208 */ /* 0x000fe40002000000 */
[----:B------:R-:W-:-:S03]  /*9b30*/  LOP3.LUT P4, RZ, R149, 0xff, RZ, 0xc0, !PT ;  /* 0x000000ff95ff7812 */ /* 0x000fc6000788c0ff */
[----:B------:R-:W-:-:S04]  /*9b40*/  FMUL.FTZ R104, R104, UR17 ;  /* 0x0000001168687c20 */ /* 0x000fc80008410000 */
[----:B------:R-:W-:-:S05]  /*9b50*/  FMUL.FTZ R104, R104, UR16 ;  /* 0x0000001068687c20 */ /* 0x000fca0008410000 */
[----:B------:R-:W-:-:S04]  /*9b60*/  FSEL R104, R104, RZ, P4 ;  /* 0x000000ff68687208 */ /* 0x000fc80002000000 */
[----:B------:R-:W-:-:S04]  /*9b70*/  F2FP.BF16.F32.PACK_AB R104, RZ, R104 ;  /* 0x00000068ff68723e */ /* 0x000fc800000010ff */
[----:B------:R-:W-:-:S07]  /*9b80*/  PRMT R171, R104, 0x7610, R171 ;  /* 0x0000761068ab7816 */ /* 0x000fce00000000ab */
.L_x_842:
[----:B------:R-:W-:Y:S05]  /*9b90*/  @!P5 BRA `(.L_x_843) ;  /* 0x00000000002cd947 */ /* 0x000fea0003800000 */
        /* <DEDUP_REMOVED lines=11> */
.L_x_843:
        /* <DEDUP_REMOVED lines=12> */
.L_x_844:
[----:B------:R-:W-:-:S07]  /*9d10*/  @P5 PRMT R175, R110, 0x7610, R175 ;  /* 0x000076106eaf5816 */ /* 0x000fce00000000af */
.L_x_840:
        /* <DEDUP_REMOVED lines=9> */
.L_x_845:
[----:B------:R-:W-:Y:S05]  /*9db0*/  @!P5 BRA `(.L_x_837) ;  /* 0x000000000020d947 */ /* 0x000fea0003800000 */
[----:B------:R-:W1:Y:S01]  /*9dc0*/  LDC.64 R108, c[0x0][0x468] ;  /* 0x00011a00ff6c7b82 */ /* 0x000e620000000a00 */
[----:B0-----:R-:W-:Y:S02]  /*9dd0*/  LOP3.LUT R104, R173, 0xffff, RZ, 0xc0, !PT ;  /* 0x0000ffffad687812 */ /* 0x001fe400078ec0ff */
[----:B------:R-:W-:-:S03]  /*9de0*/  PRMT R111, R174, 0x5410, R175 ;  /* 0x00005410ae6f7816 */ /* 0x000fc600000000af */
[----:B------:R-:W-:-:S05]  /*9df0*/  IMAD.WIDE.U32 R104, R104, 0x10000, RZ ;  /* 0x0001000068687825 */ /* 0x000fca00078e00ff */
[----:B------:R-:W-:Y:S02]  /*9e00*/  LOP3.LUT R105, R111, R105, RZ, 0xfc, !PT ;  /* 0x000000696f697212 */ /* 0x000fe400078efcff */
[----:B------:R-:W-:Y:S01]  /*9e10*/  LOP3.LUT R104, R104, 0xffff, R171, 0xf8, !PT ;  /* 0x0000ffff68687812 */ /* 0x000fe200078ef8ab */
[----:B-1----:R-:W-:-:S05]  /*9e20*/  IMAD.WIDE.U32 R108, R107, 0x8, R108 ;  /* 0x000000086b6c7825 */ /* 0x002fca00078e006c */
[----:B------:R0:W-:Y:S02]  /*9e30*/  STG.E.64 desc[UR10][R108.64], R104 ;  /* 0x000000686c007986 */ /* 0x0001e4000c101b0a */
.L_x_837:
[----:B------:R-:W-:Y:S05]  /*9e40*/  BSYNC.RECONVERGENT B0 ;  /* 0x0000000000007941 */ /* 0x000fea0003800200 */
.L_x_836:
[----:B01234-:R-:W0:Y:S01]  /*9e50*/  LDC.64 R104, c[0x0][0x380] ;  /* 0x0000e000ff687b82 */ /* 0x01fe220000000a00 */
[----:B------:R-:W-:Y:S01]  /*9e60*/  UPLOP3.LUT UP1, UPT, UPT, UPT, UP1, 0x40, 0x4 ;  /* 0x000000000004789c */ /* 0x000fe20003f2e810 */
[----:B0-----:R-:W-:-:S04]  /*9e70*/  IADD3 R177, PT, PT, R177, R104, RZ ;  /* 0x00000068b1b17210 */ /* 0x001fc80007ffe0ff */
[----:B------:R-:W-:-:S13]  /*9e80*/  ISETP.GE.AND P4, PT, R177, R105, PT ;  /* 0x00000069b100720c */ /* 0x000fda0003f86270 */
[----:B------:R-:W-:Y:S05]  /*9e90*/  @!P4 BRA `(.L_x_846) ;  /* 0xffffff6800e8c947 */ /* 0x000fea000383ffff */
.L_x_751:
[----:B------:R-:W0:Y:S01]  /*9ea0*/  S2UR UR4, SR_CTAID.X ;  /* 0x00000000000479c3 */ /* 0x000e220000002500 */
[----:B------:R-:W-:Y:S02]  /*9eb0*/  ISETP.NE.AND P6, PT, R179, RZ, PT ;  /* 0x000000ffb300720c */ /* 0x000fe40003fc5270 */
[----:B------:R-:W-:Y:S02]  /*9ec0*/  ISETP.NE.AND P5, PT, R178, RZ, PT ;  /* 0x000000ffb200720c */ /* 0x000fe40003fa5270 */
[----:B------:R-:W-:-:S03]  /*9ed0*/  ISETP.NE.AND P4, PT, R189, RZ, PT ;  /* 0x000000ffbd00720c */ /* 0x000fc60003f85270 */
        /* <DEDUP_REMOVED lines=9> */
[----:B------:R2:W-:Y:S03]  /*9f70*/  @P6 STG.E.128 desc[UR10][R2.64], R72 ;  /* 0x0000004802006986 */ /* 0x0005e6000c101d0a */
[----:B------:R-:W-:Y:S01]  /*9f80*/  @P6 VIADD R27, R27, 0x100 ;  /* 0x000001001b1b6836 */ /* 0x000fe20000000000 */
        /* <DEDUP_REMOVED lines=12> */
[----:B----4-:R-:W-:-:S04]  /*a050*/  @P0 IMAD.WIDE.U32 R14, R27, 0x10, R14 ;  /* 0x000000101b0e0825 */ /* 0x010fc800078e000e */
        /* <DEDUP_REMOVED lines=12> */
[----:B----4-:R-:W-:-:S04]  /*a120*/  @P2 IMAD.WIDE.U32 R20, R27, 0x10, R20 ;  /* 0x000000101b142825 */ /* 0x010fc800078e0014 */
[----:B------:R-:W-:Y:S01]  /*a130*/  @P2 VIADD R27, R27, 0x100 ;  /* 0x000001001b1b2836 */ /* 0x000fe20000000000 */
[----:B------:R2:W-:Y:S03]  /*a140*/  @P2 STG.E.128 desc[UR10][R20.64], R84 ;  /* 0x0000005414002986 */ /* 0x0005e6000c101d0a */
        /* <DEDUP_REMOVED lines=13> */
.L_x_847:
        /* <DEDUP_REMOVED lines=14> */
.L_x_14297:


//--------------------- .text._ZN10layer_norm22ln_bwd_finalize_kernelINS_22Kernel_traits_finalizeILj7168E13__nv_bfloat16S2_S2_S2_fjLb0ELj1024ELj4ENS_18Kernel_traits_baseILj7168ES2_S2_S2_S2_fjLj1024EEEEELb0ELb1EEEvNS_9BwdParamsE --------------------------
	.section	.text._ZN10layer_norm22ln_bwd_finalize_kernelINS_22Kernel_traits_finalizeILj7168E13__nv_bfloat16S2_S2_S2_fjLb0ELj1024ELj4ENS_18Kernel_traits_baseILj7168ES2_S2_S2_S2_fjLj1024EEEEELb0ELb1EEEvNS_9BwdParamsE,"ax",@progbits
	.align	128
        .global         _ZN10layer_norm22ln_bwd_finalize_kernelINS_22Kernel_traits_finalizeILj7168E13__nv_bfloat16S2_S2_S2_fjLb0ELj1024ELj4ENS_18Kernel_traits_baseILj7168ES2_S2_S2_S2_fjLj1024EEEEELb0ELb1EEEvNS_9BwdParamsE
        .type           _ZN10layer_norm22ln_bwd_finalize_kernelINS_22Kernel_traits_finalizeILj7168E13__nv_bfloat16S2_S2_S2_fjLb0ELj1024ELj4ENS_18Kernel_traits_baseILj7168ES2_S2_S2_S2_fjLj1024EEEEELb0ELb1EEEvNS_9BwdParamsE,@function
        .size           _ZN10layer_norm22ln_bwd_finalize_kernelINS_22Kernel_traits_finalizeILj7168E13__nv_bfloat16S2_S2_S2_fjLb0ELj1024ELj4ENS_18Kernel_traits_baseILj7168ES2_S2_S2_S2_fjLj1024EEEEELb0ELb1EEEvNS_9BwdParamsE,(.L_x_14298 - _ZN10layer_norm22ln_bwd_finalize_kernelINS_22Kernel_traits_finalizeILj7168E13__nv_bfloat16S2_S2_S2_fjLb0ELj1024ELj4ENS_18Kernel_traits_baseILj7168ES2_S2_S2_S2_fjLj1024EEEEELb0ELb1EEEvNS_9BwdParamsE)
        .other          _ZN10layer_norm22ln_bwd_finalize_kernelINS_22Kernel_traits_finalizeILj7168E13__nv_bfloat16S2_S2_S2_fjLb0ELj1024ELj4ENS_18Kernel_traits_baseILj7168ES2_S2_S2_S2_fjLj1024EEEEELb0ELb1EEEvNS_9BwdParamsE,@"STO_CUDA_ENTRY STV_DEFAULT"
_ZN10layer_norm22ln_bwd_finalize_kernelINS_22Kernel_traits_finalizeILj7168E13__nv_bfloat16S2_S2_S2_fjLb0ELj1024ELj4ENS_18Kernel_traits_baseILj7168ES2_S2_S2_S2_fjLj1024EEEEELb0ELb1EEEvNS_9BwdParamsE:
.text._ZN10layer_norm22ln_bwd_finalize_kernelINS_22Kernel_traits_finalizeILj7168E13__nv_bfloat16S2_S2_S2_fjLb0ELj1024ELj4ENS_18Kernel_traits_baseILj7168ES2_S2_S2_S2_fjLj1024EEEEELb0ELb1EEEvNS_9BwdParamsE:
[----:B------:R-:W-:Y:S01]  /*0000*/  LDC R1, c[0x0][0x37c] ;  /* 0x0000df00ff017b82 */ /* 0x000fe20000000800 */
[----:B------:R-:W0:Y:S01]  /*0010*/  S2R R58, SR_CTAID.X ;  /* 0x00000000003a7919 */ /* 0x000e220000002500 */
[----:B------:R-:W1:Y:S01]  /*0020*/  S2R R57, SR_TID.X ;  /* 0x0000000000397919 */ /* 0x000e620000002100 */
[----:B0-----:R-:W-:-:S04]  /*0030*/  SHF.L.U32 R0, R58, 0x5, RZ ;  /* 0x000000053a007819 */ /* 0x001fc800000006ff */
[----:B-1----:R-:W-:-:S04]  /*0040*/  LOP3.LUT R2, R0, 0x1f, R57, 0xf8, !PT ;  /* 0x0000001f00027812 */ /* 0x002fc800078ef839 */
[----:B------:R-:W-:-:S13]  /*0050*/  ISETP.GT.U32.AND P0, PT, R2, 0x1bff, PT ;  /* 0x00001bff0200780c */ /* 0x000fda0003f04070 */
[----:B------:R-:W-:Y:S05]  /*0060*/  @P0 EXIT ;  /* 0x000000000000094d */ /* 0x000fea0003800000 */
[----:B------:R-:W0:Y:S01]  /*0070*/  LDCU UR8, c[0x0][0x380] ;  /* 0x00007000ff0877ac */ /* 0x000e220008000800 */
[----:B------:R-:W-:Y:S01]  /*0080*/  SHF.R.U32.HI R2, RZ, 0x5, R57 ;  /* 0x00000005ff027819 */ /* 0x000fe20000011639 */
[----:B------:R-:W-:Y:S01]  /*0090*/  BSSY.RECONVERGENT B0, `(.L_x_848) ;  /* 0x0000139000007945 */ /* 0x000fe20003800200 */
[----:B------:R-:W-:Y:S01]  /*00a0*/  HFMA2 R3, -RZ, RZ, 0, 0 ;  /* 0x00000000ff037431 */ /* 0x000fe200000001ff */
[----:B------:R-:W1:Y:S01]  /*00b0*/  LDCU.64 UR6, c[0x0][0x358] ;  /* 0x00006b00ff0677ac */ /* 0x000e620008000a00 */
[----:B------:R-:W-:Y:S02]  /*00c0*/  LOP3.LUT R57, R57, 0x1f, RZ, 0xc0, !PT ;  /* 0x0000001f39397812 */ /* 0x000fe400078ec0ff */
[----:B------:R-:W-:Y:S02]  /*00d0*/  MOV R43, RZ ;  /* 0x000000ff002b7202 */ /* 0x000fe40000000f00 */
[----:B0-----:R-:W-:-:S13]  /*00e0*/  ISETP.GE.U32.AND P0, PT, R2, UR8, PT ;  /* 0x0000000802007c0c */ /* 0x001fda000bf06070 */
[----:B-1----:R-:W-:Y:S05]  /*00f0*/  @P0 BRA `(.L_x_849) ;  /* 0x0000001000c80947 */ /* 0x002fea0003800000 */
[----:B------:R-:W-:Y:S01]  /*0100*/  LOP3.LUT R36, R2, 0x20, RZ, 0xfc, !PT ;  /* 0x0000002002247812 */ /* 0x000fe200078efcff */
[----:B------:R-:W-:Y:S01]  /*0110*/  BSSY.RECONVERGENT B1, `(.L_x_850) ;  /* 0x00000b2000017945 */ /* 0x000fe20003800200 */
[----:B------:R-:W-:Y:S02]  /*0120*/  LOP3.LUT R4, RZ, R2, RZ, 0x33, !PT ;  /* 0x00000002ff047212 */ /* 0x000fe400078e33ff */
[----:B------:R-:W-:Y:S02]  /*0130*/  VIMNMX.U32 R3, PT, PT, R36, UR8, !PT ;  /* 0x0000000824037c48 */ /* 0x000fe4000ffe0000 */
[----:B------:R-:W-:Y:S02]  /*0140*/  MOV R43, RZ ;  /* 0x000000ff002b7202 */ /* 0x000fe40000000f00 */
[----:B------:R-:W-:-:S04]  /*0150*/  IADD3 R3, PT, PT, R3, R4, RZ ;  /* 0x0000000403037210 */ /* 0x000fc80007ffe0ff */
[C---:B------:R-:W-:Y:S02]  /*0160*/  ISETP.GE.U32.AND P1, PT, R3.reuse, 0x1e0, PT ;  /* 0x000001e00300780c */ /* 0x040fe40003f26070 */
[----:B------:R-:W-:Y:S02]  /*0170*/  LEA.HI R54, R3, 0x1, RZ, 0x1b ;  /* 0x0000000103367811 */ /* 0x000fe400078fd8ff */
[----:B------:R-:W-:Y:S02]  /*0180*/  MOV R3, RZ ;  /* 0x000000ff00037202 */ /* 0x000fe40000000f00 */
[----:B------:R-:W-:-:S07]  /*0190*/  LOP3.LUT P0, R56, R54, 0xf, RZ, 0xc0, !PT ;  /* 0x0000000f36387812 */ /* 0x000fce000780c0ff */
[----:B------:R-:W-:Y:S06]  /*01a0*/  @!P1 BRA `(.L_x_851) ;  /* 0x0000000800a09947 */ /* 0x000fec0003800000 */
[----:B------:R-:W0:Y:S01]  /*01b0*/  LDC R55, c[0x0][0x388] ;  /* 0x0000e200ff377b82 */ /* 0x000e220000000800 */
[C---:B------:R-:W-:Y:S01]  /*01c0*/  LOP3.LUT R5, R2.reuse, 0x120, RZ, 0xfc, !PT ;  /* 0x0000012002057812 */ /* 0x040fe200078efcff */
[----:B------:R-:W-:Y:S01]  /*01d0*/  HFMA2 R43, -RZ, RZ, 0, 0 ;  /* 0x00000000ff2b7431 */ /* 0x000fe200000001ff */
[C---:B------:R-:W-:Y:S02]  /*01e0*/  LOP3.LUT R7, R2.reuse, 0x140, RZ, 0xfc, !PT ;  /* 0x0000014002077812 */ /* 0x040fe400078efcff */
[C---:B------:R-:W-:Y:S02]  /*01f0*/  LOP3.LUT R4, R2.reuse, 0x100, RZ, 0xfc, !PT ;  /* 0x0000010002047812 */ /* 0x040fe400078efcff */
[C---:B------:R-:W-:Y:S02]  /*0200*/  LOP3.LUT R9, R2.reuse, 0x160, RZ, 0xfc, !PT ;  /* 0x0000016002097812 */ /* 0x040fe400078efcff */
[C---:B------:R-:W-:Y:S02]  /*0210*/  LOP3.LUT R11, R2.reuse, 0x180, RZ, 0xfc, !PT ;  /* 0x00000180020b7812 */ /* 0x040fe400078efcff */
[----:B------:R-:W-:-:S02]  /*0220*/  LOP3.LUT R12, R2, 0x1a0, RZ, 0xfc, !PT ;  /* 0x000001a0020c7812 */ /* 0x000fc400078efcff */
[C---:B------:R-:W-:Y:S02]  /*0230*/  LOP3.LUT R13, R2.reuse, 0x1c0, RZ, 0xfc, !PT ;  /* 0x000001c0020d7812 */ /* 0x040fe400078efcff */
[C---:B------:R-:W-:Y:S02]  /*0240*/  LOP3.LUT R15, R2.reuse, 0x1e0, RZ, 0xfc, !PT ;  /* 0x000001e0020f7812 */ /* 0x040fe400078efcff */
[C---:B------:R-:W-:Y:S02]  /*0250*/  LOP3.LUT R16, R2.reuse, 0x80, RZ, 0xfc, !PT ;  /* 0x0000008002107812 */ /* 0x040fe400078efcff */
[C---:B------:R-:W-:Y:S02]  /*0260*/  LOP3.LUT R17, R2.reuse, 0xa0, RZ, 0xfc, !PT ;  /* 0x000000a002117812 */ /* 0x040fe400078efcff */
[C---:B------:R-:W-:Y:S02]  /*0270*/  LOP3.LUT R19, R2.reuse, 0xc0, RZ, 0xfc, !PT ;  /* 0x000000c002137812 */ /* 0x040fe400078efcff */
[C---:B------:R-:W-:Y:S01]  /*0280*/  LOP3.LUT R21, R2.reuse, 0xe0, RZ, 0xfc, !PT ;  /* 0x000000e002157812 */ /* 0x040fe200078efcff */
[-CC-:B0-----:R-:W-:Y:S01]  /*0290*/  IMAD R6, R5, R55.reuse, R0.reuse ;  /* 0x0000003705067224 */ /* 0x181fe200078e0200 */
[C---:B------:R-:W-:Y:S01]  /*02a0*/  LOP3.LUT R23, R2.reuse, 0x40, RZ, 0xfc, !PT ;  /* 0x0000004002177812 */ /* 0x040fe200078efcff */
[-CC-:B------:R-:W-:Y:S01]  /*02b0*/  IMAD R8, R7, R55.reuse, R0.reuse ;  /* 0x0000003707087224 */ /* 0x180fe200078e0200 */
[----:B------:R-:W-:Y:S01]  /*02c0*/  LOP3.LUT R25, R2, 0x60, RZ, 0xfc, !PT ;  /* 0x0000006002197812 */ /* 0x000fe200078efcff */
[-CC-:B------:R-:W-:Y:S01]  /*02d0*/  IMAD R36, R36, R55.reuse, R0.reuse ;  /* 0x0000003724247224 */ /* 0x180fe200078e0200 */
[----:B------:R-:W-:Y:S01]  /*02e0*/  LOP3.LUT R27, R54, 0xffffff0, RZ, 0xc0, !PT ;  /* 0x0ffffff0361b7812 */ /* 0x000fe200078ec0ff */
[-CC-:B------:R-:W-:Y:S01]  /*02f0*/  IMAD R4, R4, R55.reuse, R0.reuse ;  /* 0x0000003704047224 */ /* 0x180fe200078e0200 */
[----:B------:R-:W-:Y:S01]  /*0300*/  IADD3 R5, PT, PT, R57, R6, RZ ;  /* 0x0000000639057210 */ /* 0x000fe20007ffe0ff */
[-CC-:B------:R-:W-:Y:S01]  /*0310*/  IMAD R10, R9, R55.reuse, R0.reuse ;  /* 0x00000037090a7224 */ /* 0x180fe200078e0200 */
[----:B------:R-:W-:Y:S01]  /*0320*/  IADD3 R6, PT, PT, R57, R8, RZ ;  /* 0x0000000839067210 */ /* 0x000fe20007ffe0ff */
[----:B------:R-:W-:-:S02]  /*0330*/  IMAD R14, R11, R55, R0 ;  /* 0x000000370b0e7224 */ /* 0x000fc400078e0200 */
[-CC-:B------:R-:W-:Y:S01]  /*0340*/  IMAD R18, R12, R55.reuse, R0.reuse ;  /* 0x000000370c127224 */ /* 0x180fe200078e0200 */
[----:B------:R-:W-:Y:S01]  /*0350*/  IADD3 R7, PT, PT, R57, R10, RZ ;  /* 0x0000000a39077210 */ /* 0x000fe20007ffe0ff */
[-CC-:B------:R-:W-:Y:S01]  /*0360*/  IMAD R20, R13, R55.reuse, R0.reuse ;  /* 0x000000370d147224 */ /* 0x180fe200078e0200 */
[----:B------:R-:W-:Y:S01]  /*0370*/  IADD3 R8, PT, PT, R57, R14, RZ ;  /* 0x0000000e39087210 */ /* 0x000fe20007ffe0ff */
[-CC-:B------:R-:W-:Y:S01]  /*0380*/  IMAD R22, R15, R55.reuse, R0.reuse ;  /* 0x000000370f167224 */ /* 0x180fe200078e0200 */
[C---:B------:R-:W-:Y:S01]  /*0390*/  IADD3 R9, PT, PT, R57.reuse, R18, RZ ;  /* 0x0000001239097210 */ /* 0x040fe20007ffe0ff */
[-CC-:B------:R-:W-:Y:S01]  /*03a0*/  IMAD R24, R16, R55.reuse, R0.reuse ;  /* 0x0000003710187224 */ /* 0x180fe200078e0200 */
[----:B------:R-:W-:Y:S01]  /*03b0*/  IADD3 R16, PT, PT, R57, R4, RZ ;  /* 0x0000000439107210 */ /* 0x000fe20007ffe0ff */
[-CC-:B------:R-:W-:Y:S01]  /*03c0*/  IMAD R26, R17, R55.reuse, R0.reuse ;  /* 0x00000037111a7224 */ /* 0x180fe200078e0200 */
[----:B------:R-:W-:Y:S01]  /*03d0*/  IADD3 R12, PT, PT, R57, R36, RZ ;  /* 0x00000024390c7210 */ /* 0x000fe20007ffe0ff */
[-CC-:B------:R-:W-:Y:S01]  /*03e0*/  IMAD R28, R19, R55.reuse, R0.reuse ;  /* 0x00000037131c7224 */ /* 0x180fe200078e0200 */
[----:B------:R-:W-:Y:S01]  /*03f0*/  IADD3 R19, PT, PT, -R27, RZ, RZ ;  /* 0x000000ff1b137210 */ /* 0x000fe20007ffe1ff */
[-CC-:B------:R-:W-:Y:S01]  /*0400*/  IMAD R30, R21, R55.reuse, R0.reuse ;  /* 0x00000037151e7224 */ /* 0x180fe200078e0200 */
[----:B------:R-:W-:Y:S01]  /*0410*/  IADD3 R10, PT, PT, R57, R20, RZ ;  /* 0x00000014390a7210 */ /* 0x000fe20007ffe0ff */
[-CC-:B------:R-:W-:Y:S01]  /*0420*/  IMAD R32, R23, R55.reuse, R0.reuse ;  /* 0x0000003717207224 */ /* 0x180fe200078e0200 */
[----:B------:R-:W-:Y:S01]  /*0430*/  IADD3 R11, PT, PT, R57, R22, RZ ;  /* 0x00000016390b7210 */ /* 0x000fe20007ffe0ff */
[-CC-:B------:R-:W-:Y:S01]  /*0440*/  IMAD R34, R25, R55.reuse, R0.reuse ;  /* 0x0000003719227224 */ /* 0x180fe200078e0200 */
[C---:B------:R-:W-:Y:S01]  /*0450*/  IADD3 R18, PT, PT, R57.reuse, R24, RZ ;  /* 0x0000001839127210 */ /* 0x040fe20007ffe0ff */
[----:B------:R-:W-:Y:S01]  /*0460*/  IMAD R0, R2, R55, R0 ;  /* 0x0000003702007224 */ /* 0x000fe200078e0200 */
[----:B------:R-:W-:-:S02]  /*0470*/  IADD3 R13, PT, PT, R57, R26, RZ ;  /* 0x0000001a390d7210 */ /* 0x000fc40007ffe0ff */
[C---:B------:R-:W-:Y:S02]  /*0480*/  IADD3 R14, PT, PT, R57.reuse, R28, RZ ;  /* 0x0000001c390e7210 */ /* 0x040fe40007ffe0ff */
[C---:B------:R-:W-:Y:S02]  /*0490*/  IADD3 R15, PT, PT, R57.reuse, R30, RZ ;  /* 0x0000001e390f7210 */ /* 0x040fe40007ffe0ff */
[C---:B------:R-:W-:Y:S02]  /*04a0*/  IADD3 R4, PT, PT, R57.reuse, R32, RZ ;  /* 0x0000002039047210 */ /* 0x040fe40007ffe0ff */
[C---:B------:R-:W-:Y:S02]  /*04b0*/  IADD3 R17, PT, PT, R57.reuse, R34, RZ ;  /* 0x0000002239117210 */ /* 0x040fe40007ffe0ff */
[----:B------:R-:W-:-:S07]  /*04c0*/  IADD3 R0, PT, PT, R57, R0, RZ ;  /* 0x0000000039007210 */ /* 0x000fce0007ffe0ff */
.L_x_852:
        /* <DEDUP_REMOVED lines=118> */
.L_x_851:
[----:B------:R-:W-:Y:S05]  /*0c30*/  BSYNC.RECONVERGENT B1 ;  /* 0x0000000000017941 */ /* 0x000fea0003800200 */
.L_x_850:
        /* <DEDUP_REMOVED lines=9> */
[----:B------:R-:W0:Y:S08]  /*0cd0*/  LDC R32, c[0x0][0x388] ;  /* 0x0000e200ff207b82 */ /* 0x000e300000000800 */
[----:B------:R-:W1:Y:S08]  /*0ce0*/  LDC.64 R6, c[0x0][0x448] ;  /* 0x00011200ff067b82 */ /* 0x000e700000000a00 */
[----:B------:R-:W2:Y:S01]  /*0cf0*/  LDC.64 R8, c[0x0][0x440] ;  /* 0x00011000ff087b82 */ /* 0x000ea20000000a00 */
[----:B0-----:R-:W-:-:S05]  /*0d00*/  IMAD R13, R2, R32, R11 ;  /* 0x00000020020d7224 */ /* 0x001fca00078e020b */
[CC--:B------:R-:W-:Y:S02]  /*0d10*/  LEA R21, R32.reuse, R13.reuse, 0x5 ;  /* 0x0000000d20157211 */ /* 0x0c0fe400078e28ff */
[CC--:B------:R-:W-:Y:S01]  /*0d20*/  LEA R23, R32.reuse, R13.reuse, 0x6 ;  /* 0x0000000d20177211 */ /* 0x0c0fe200078e30ff */
[----:B-1----:R-:W-:Y:S01]  /*0d30*/  IMAD.WIDE.U32 R14, R13, 0x4, R6 ;  /* 0x000000040d0e7825 */ /* 0x002fe200078e0006 */
[----:B------:R-:W-:-:S03]  /*0d40*/  LEA R29, R32, R13, 0x7 ;  /* 0x0000000d201d7211 */ /* 0x000fc600078e38ff */
[--C-:B--2---:R-:W-:Y:S02]  /*0d50*/  IMAD.WIDE.U32 R16, R13, 0x4, R8.reuse ;  /* 0x000000040d107825 */ /* 0x104fe400078e0008 */
[----:B------:R0:W2:Y:S02]  /*0d60*/  LDG.E R14, desc[UR6][R14.64] ;  /* 0x000000060e0e7981 */ /* 0x0000a4000c1e1900 */
[C---:B------:R-:W-:Y:S02]  /*0d70*/  IMAD.WIDE.U32 R18, R21.reuse, 0x4, R8 ;  /* 0x0000000415127825 */ /* 0x040fe400078e0008 */
[----:B------:R1:W3:Y:S01]  /*0d80*/  LDG.E R0, desc[UR6][R16.64] ;  /* 0x0000000610007981 */ /* 0x0002e2000c1e1900 */
[----:B------:R-:W-:Y:S01]  /*0d90*/  LEA R27, R32, R23, 0x5 ;  /* 0x00000017201b7211 */ /* 0x000fe200078e28ff */
[----:B------:R-:W-:Y:S02]  /*0da0*/  IMAD.WIDE.U32 R20, R21, 0x4, R6 ;  /* 0x0000000415147825 */ /* 0x000fe400078e0006 */
[----:B------:R4:W5:Y:S02]  /*0db0*/  LDG.E R4, desc[UR6][R18.64] ;  /* 0x0000000612047981 */ /* 0x000964000c1e1900 */
[----:B------:R-:W-:-:S02]  /*0dc0*/  IMAD.WIDE.U32 R12, R23, 0x4, R8 ;  /* 0x00000004170c7825 */ /* 0x000fc400078e0008 */
[----:B------:R-:W5:Y:S02]  /*0dd0*/  LDG.E R31, desc[UR6][R20.64] ;  /* 0x00000006141f7981 */ /* 0x000f64000c1e1900 */
[----:B------:R-:W-:Y:S01]  /*0de0*/  IMAD.WIDE.U32 R22, R23, 0x4, R6 ;  /* 0x0000000417167825 */ /* 0x000fe200078e0006 */
[----:B0-----:R-:W-:Y:S01]  /*0df0*/  LEA R15, R32, R29, 0x5 ;  /* 0x0000001d200f7211 */ /* 0x001fe200078e28ff */
[----:B------:R0:W5:Y:S02]  /*0e00*/  LDG.E R12, desc[UR6][R12.64] ;  /* 0x000000060c0c7981 */ /* 0x000164000c1e1900 */
[C---:B-1----:R-:W-:Y:S02]  /*0e10*/  IMAD.WIDE.U32 R16, R27.reuse, 0x4, R8 ;  /* 0x000000041b107825 */ /* 0x042fe400078e0008 */
[----:B------:R1:W5:Y:S02]  /*0e20*/  LDG.E R33, desc[UR6][R22.64] ;  /* 0x0000000616217981 */ /* 0x000364000c1e1900 */
[----:B----4-:R-:W-:-:S02]  /*0e30*/  IMAD.WIDE.U32 R18, R27, 0x4, R6 ;  /* 0x000000041b127825 */ /* 0x010fc400078e0006 */
[----:B------:R-:W4:Y:S02]  /*0e40*/  LDG.E R17, desc[UR6][R16.64] ;  /* 0x0000000610117981 */ /* 0x000f24000c1e1900 */
[C---:B------:R-:W-:Y:S01]  /*0e50*/  IMAD.WIDE.U32 R26, R29.reuse, 0x4, R6 ;  /* 0x000000041d1a7825 */ /* 0x040fe200078e0006 */
[----:B0-----:R-:W-:Y:S01]  /*0e60*/  LEA R13, R32, R29, 0x6 ;  /* 0x0000001d200d7211 */ /* 0x001fe200078e30ff */
[----:B------:R-:W4:Y:S02]  /*0e70*/  LDG.E R19, desc[UR6][R18.64] ;  /* 0x0000000612137981 */ /* 0x000f24000c1e1900 */
[--C-:B------:R-:W-:Y:S02]  /*0e80*/  IMAD.WIDE.U32 R24, R29, 0x4, R8.reuse ;  /* 0x000000041d187825 */ /* 0x100fe400078e0008 */
[----:B------:R-:W4:Y:S02]  /*0e90*/  LDG.E R27, desc[UR6][R26.64] ;  /* 0x000000061a1b7981 */ /* 0x000f24000c1e1900 */
[----:B------:R-:W-:-:S02]  /*0ea0*/  IMAD.WIDE.U32 R28, R15, 0x4, R8 ;  /* 0x000000040f1c7825 */ /* 0x000fc400078e0008 */
[----:B------:R0:W4:Y:S02]  /*0eb0*/  LDG.E R10, desc[UR6][R24.64] ;  /* 0x00000006180a7981 */ /* 0x000124000c1e1900 */
[--C-:B------:R-:W-:Y:S01]  /*0ec0*/  IMAD.WIDE.U32 R20, R15, 0x4, R6.reuse ;  /* 0x000000040f147825 */ /* 0x100fe200078e0006 */
[----:B------:R-:W-:Y:S01]  /*0ed0*/  LEA R15, R32, R13, 0x5 ;  /* 0x0000000d200f7211 */ /* 0x000fe200078e28ff */
[----:B------:R-:W4:Y:S02]  /*0ee0*/  LDG.E R29, desc[UR6][R28.64] ;  /* 0x000000061c1d7981 */ /* 0x000f24000c1e1900 */
[C---:B-1----:R-:W-:Y:S02]  /*0ef0*/  IMAD.WIDE.U32 R22, R13.reuse, 0x4, R6 ;  /* 0x000000040d167825 */ /* 0x042fe400078e0006 */
[----:B------:R-:W4:Y:S02]  /*0f00*/  LDG.E R21, desc[UR6][R20.64] ;  /* 0x0000000614157981 */ /* 0x000f24000c1e1900 */
[----:B0-----:R-:W-:-:S02]  /*0f10*/  IMAD.WIDE.U32 R24, R13, 0x4, R8 ;  /* 0x000000040d187825 */ /* 0x001fc400078e0008 */
[----:B------:R-:W4:Y:S02]  /*0f20*/  LDG.E R23, desc[UR6][R22.64] ;  /* 0x0000000616177981 */ /* 0x000f24000c1e1900 */
[C---:B------:R-:W-:Y:S02]  /*0f30*/  IMAD.WIDE.U32 R8, R15.reuse, 0x4, R8 ;  /* 0x000000040f087825 */ /* 0x040fe400078e0008 */
[----:B------:R-:W4:Y:S02]  /*0f40*/  LDG.E R25, desc[UR6][R24.64] ;  /* 0x0000000618197981 */ /* 0x000f24000c1e1900 */
[----:B------:R-:W-:Y:S02]  /*0f50*/  IMAD.WIDE.U32 R6, R15, 0x4, R6 ;  /* 0x000000040f067825 */ /* 0x000fe400078e0006 */
[----:B------:R-:W4:Y:S04]  /*0f60*/  LDG.E R9, desc[UR6][R8.64] ;  /* 0x0000000608097981 */ /* 0x000f28000c1e1900 */
[----:B------:R-:W4:Y:S01]  /*0f70*/  LDG.E R7, desc[UR6][R6.64] ;  /* 0x0000000606077981 */ /* 0x000f22000c1e1900 */
[----:B------:R-:W-:Y:S01]  /*0f80*/  IADD3 R2, PT, PT, R2, 0x100, RZ ;  /* 0x0000010002027810 */ /* 0x000fe20007ffe0ff */
[----:B--2---:R-:W-:Y:S01]  /*0f90*/  FADD.FTZ R14, R3, R14 ;  /* 0x0000000e030e7221 */ /* 0x004fe20000010000 */
[----:B---3--:R-:W-:-:S04]  /*0fa0*/  FADD.FTZ R43, R43, R0 ;  /* 0x000000002b2b7221 */ /* 0x008fc80000010000 */
[----:B-----5:R-:W-:Y:S01]  /*0fb0*/  FADD.FTZ R43, R43, R4 ;  /* 0x000000042b2b7221 */ /* 0x020fe20000010000 */
[----:B------:R-:W-:-:S03]  /*0fc0*/  FADD.FTZ R14, R14, R31 ;  /* 0x0000001f0e0e7221 */ /* 0x000fc60000010000 */
[----:B------:R-:W-:Y:S01]  /*0fd0*/  FADD.FTZ R12, R43, R12 ;  /* 0x0000000c2b0c7221 */ /* 0x000fe20000010000 */
[----:B------:R-:W-:-:S03]  /*0fe0*/  FADD.FTZ R14, R14, R33 ;  /* 0x000000210e0e7221 */ /* 0x000fc60000010000 */
[----:B----4-:R-:W-:Y:S01]  /*0ff0*/  FADD.FTZ R17, R12, R17 ;  /* 0x000000110c117221 */ /* 0x010fe20000010000 */
[----:B------:R-:W-:-:S04]  /*1000*/  FADD.FTZ R14, R14, R19 ;  /* 0x000000130e0e7221 */ /* 0x000fc80000010000 */
[----:B------:R-:W-:Y:S01]  /*1010*/  FADD.FTZ R14, R14, R27 ;  /* 0x0000001b0e0e7221 */ /* 0x000fe20000010000 */
[----:B------:R-:W-:-:S04]  /*1020*/  FADD.FTZ R10, R17, R10 ;  /* 0x0000000a110a7221 */ /* 0x000fc80000010000 */
[----:B------:R-:W-:Y:S01]  /*1030*/  FADD.FTZ R10, R10, R29 ;  /* 0x0000001d0a0a7221 */ /* 0x000fe20000010000 */
[----:B------:R-:W-:-:S04]  /*1040*/  FADD.FTZ R14, R14, R21 ;  /* 0x000000150e0e7221 */ /* 0x000fc80000010000 */
[----:B------:R-:W-:Y:S01]  /*1050*/  FADD.FTZ R14, R14, R23 ;  /* 0x000000170e0e7221 */ /* 0x000fe20000010000 */
[----:B------:R-:W-:-:S04]  /*1060*/  FADD.FTZ R10, R10, R25 ;  /* 0x000000190a0a7221 */ /* 0x000fc80000010000 */
[----:B------:R-:W-:Y:S01]  /*1070*/  FADD.FTZ R43, R10, R9 ;  /* 0x000000090a2b7221 */ /* 0x000fe20000010000 */
[----:B------:R-:W-:-:S07]  /*1080*/  FADD.FTZ R3, R14, R7 ;  /* 0x000000070e037221 */ /* 0x000fce0000010000 */
.L_x_854:
[----:B------:R-:W-:Y:S05]  /*1090*/  BSYNC.RECONVERGENT B1 ;  /* 0x0000000000017941 */ /* 0x000fea0003800200 */
.L_x_853:
[----:B------:R-:W-:Y:S05]  /*10a0*/  @!P1 BRA `(.L_x_849) ;  /* 0x0000000000dc9947 */ /* 0x000fea0003800000 */
[----:B------:R-:W-:Y:S01]  /*10b0*/  ISETP.GE.U32.AND P0, PT, R30, 0x4, PT ;  /* 0x000000041e00780c */ /* 0x000fe20003f06070 */
[----:B------:R-:W-:Y:S01]  /*10c0*/  BSSY.RECONVERGENT B1, `(.L_x_855) ;  /* 0x0000024000017945 */ /* 0x000fe20003800200 */
[----:B------:R-:W-:-:S04]  /*10d0*/  LOP3.LUT R0, R54, 0x3, RZ, 0xc0, !PT ;  /* 0x0000000336007812 */ /* 0x000fc800078ec0ff */
[----:B------:R-:W-:-:S07]  /*10e0*/  ISETP.NE.AND P1, PT, R0, RZ, PT ;  /* 0x000000ff0000720c */ /* 0x000fce0003f25270 */
[----:B------:R-:W-:Y:S06]  /*10f0*/  @!P0 BRA `(.L_x_856) ;  /* 0x0000000000808947 */ /* 0x000fec0003800000 */
[----:B------:R-:W0:Y:S08]  /*1100*/  LDC R4, c[0x0][0x388] ;  /* 0x0000e200ff047b82 */ /* 0x000e300000000800 */
[----:B------:R-:W1:Y:S08]  /*1110*/  LDC.64 R6, c[0x0][0x440] ;  /* 0x00011000ff067b82 */ /* 0x000e700000000a00 */
[----:B------:R-:W2:Y:S01]  /*1120*/  LDC.64 R12, c[0x0][0x448] ;  /* 0x00011200ff0c7b82 */ /* 0x000ea20000000a00 */
[----:B0-----:R-:W-:-:S05]  /*1130*/  IMAD R15, R2, R4, R11 ;  /* 0x00000004020f7224 */ /* 0x001fca00078e020b */
[CC--:B------:R-:W-:Y:S01]  /*1140*/  LEA R17, R4.reuse, R15.reuse, 0x5 ;  /* 0x0000000f04117211 */ /* 0x0c0fe200078e28ff */
[----:B-1----:R-:W-:Y:S01]  /*1150*/  IMAD.WIDE.U32 R8, R15, 0x4, R6 ;  /* 0x000000040f087825 */ /* 0x002fe200078e0006 */
[----:B------:R-:W-:-:S03]  /*1160*/  LEA R21, R4, R15, 0x6 ;  /* 0x0000000f04157211 */ /* 0x000fc600078e30ff */
[----:B--2---:R-:W-:Y:S02]  /*1170*/  IMAD.WIDE.U32 R10, R15, 0x4, R12 ;  /* 0x000000040f0a7825 */ /* 0x004fe400078e000c */
[----:B------:R-:W2:Y:S02]  /*1180*/  LDG.E R8, desc[UR6][R8.64] ;  /* 0x0000000608087981 */ /* 0x000ea4000c1e1900 */
[C---:B------:R-:W-:Y:S01]  /*1190*/  IMAD.WIDE.U32 R14, R17.reuse, 0x4, R6 ;  /* 0x00000004110e7825 */ /* 0x040fe200078e0006 */
[----:B------:R-:W-:Y:S01]  /*11a0*/  LEA R23, R4, R21, 0x5 ;  /* 0x0000001504177211 */ /* 0x000fe200078e28ff */
        /* <DEDUP_REMOVED lines=21> */
.L_x_856:
[----:B------:R-:W-:Y:S05]  /*1300*/  BSYNC.RECONVERGENT B1 ;  /* 0x0000000000017941 */ /* 0x000fea0003800200 */
.L_x_855:
[----:B------:R-:W-:Y:S05]  /*1310*/  @!P1 BRA `(.L_x_849) ;  /* 0x0000000000409947 */ /* 0x000fea0003800000 */
[----:B------:R-:W0:Y:S01]  /*1320*/  LDC R12, c[0x0][0x388] ;  /* 0x0000e200ff0c7b82 */ /* 0x000e220000000800 */
[----:B------:R-:W-:-:S07]  /*1330*/  IADD3 R0, PT, PT, -R0, RZ, RZ ;  /* 0x000000ff00007210 */ /* 0x000fce0007ffe1ff */
[----:B------:R-:W1:Y:S08]  /*1340*/  LDC.64 R8, c[0x0][0x440] ;  /* 0x00011000ff087b82 */ /* 0x000e700000000a00 */
[----:B------:R-:W2:Y:S01]  /*1350*/  LDC.64 R10, c[0x0][0x448] ;  /* 0x00011200ff0a7b82 */ /* 0x000ea20000000a00 */
[----:B0-----:R-:W-:-:S05]  /*1360*/  IMAD R2, R2, R12, R5 ;  /* 0x0000000c02027224 */ /* 0x001fca00078e0205 */
[----:B------:R-:W-:-:S07]  /*1370*/  IADD3 R13, PT, PT, R57, R2, RZ ;  /* 0x00000002390d7210 */ /* 0x000fce0007ffe0ff */
.L_x_857:
[----:B-1----:R-:W-:-:S04]  /*1380*/  IMAD.WIDE.U32 R4, R13, 0x4, R8 ;  /* 0x000000040d047825 */ /* 0x002fc800078e0008 */
[----:B--2---:R-:W-:Y:S02]  /*1390*/  IMAD.WIDE.U32 R6, R13, 0x4, R10 ;  /* 0x000000040d067825 */ /* 0x004fe400078e000a */
        /* <DEDUP_REMOVED lines=8> */
.L_x_849:
[----:B------:R-:W-:Y:S05]  /*1420*/  BSYNC.RECONVERGENT B0 ;  /* 0x0000000000007941 */ /* 0x000fea0003800200 */
.L_x_848:
[----:B------:R-:W0:Y:S01]  /*1430*/  S2R R5, SR_TID.X ;  /* 0x0000000000057919 */ /* 0x000e220000002100 */
[----:B------:R-:W1:Y:S01]  /*1440*/  S2UR UR5, SR_CgaCtaId ;  /* 0x00000000000579c3 */ /* 0x000e620000008800 */
[----:B------:R-:W-:Y:S01]  /*1450*/  UMOV UR4, 0x400 ;  /* 0x0000040000047882 */ /* 0x000fe20000000000 */
[C---:B------:R-:W-:Y:S02]  /*1460*/  ISETP.NE.AND P1, PT, R57.reuse, RZ, PT ;  /* 0x000000ff3900720c */ /* 0x040fe40003f25270 */
[----:B------:R-:W-:Y:S01]  /*1470*/  ISETP.GT.U32.AND P0, PT, R57, 0xf, PT ;  /* 0x0000000f3900780c */ /* 0x000fe20003f04070 */
[----:B-1----:R-:W-:Y:S01]  /*1480*/  ULEA UR4, UR5, UR4, 0x18 ;  /* 0x0000000405047291 */ /* 0x002fe2000f8ec0ff */
[----:B0-----:R-:W-:-:S04]  /*1490*/  SHF.R.U32.HI R12, RZ, 0x5, R5 ;  /* 0x00000005ff0c7819 */ /* 0x001fc80000011605 */
[C-C-:B------:R-:W-:Y:S02]  /*14a0*/  LOP3.LUT R0, R12.reuse, 0x1f, R5.reuse, 0x78, !PT ;  /* 0x0000001f0c007812 */ /* 0x140fe400078e7805 */
[----:B------:R-:W-:Y:S02]  /*14b0*/  ISETP.NE.OR P0, PT, R12, 0x1f, P0 ;  /* 0x0000001f0c00780c */ /* 0x000fe40000705670 */
        /* <DEDUP_REMOVED lines=21> */
[----:B-1----:R-:W-:-:S04]  /*1610*/  FADD.FTZ R2, R7, R2 ;  /* 0x0000000207027221 */ /* 0x002fc80000010000 */
[----:B------:R-:W0:Y:S01]  /*1620*/  SHFL.BFLY PT, R5, R10, 0x8, 0x1f ;  /* 0x0d001f000a057f89 */ /* 0x000e2200000e0000 */
[----:B------:R-:W-:-:S03]  /*1630*/  @!P1 LEA R7, R12, UR4, 0x2 ;  /* 0x000000040c079c11 */ /* 0x000fc6000f8e10ff */
[----:B------:R-:W1:Y:S01]  /*1640*/  SHFL.BFLY PT, R3, R2, 0x8, 0x1f ;  /* 0x0d001f0002037f89 */ /* 0x000e6200000e0000 */
        /* <DEDUP_REMOVED lines=10> */
[----:B0-----:R-:W-:Y:S01]  /*16f0*/  LEA R0, R57, UR4, 0x3 ;  /* 0x0000000439007c11 */ /* 0x001fe2000f8e18ff */
[----:B------:R-:W0:Y:S01]  /*1700*/  LDC.64 R2, c[0x0][0x488] ;  /* 0x00012200ff027b82 */ /* 0x000e220000000a00 */
[----:B------:R-:W-:-:S03]  /*1710*/  SHF.L.U32 R58, R58, 0x4, RZ ;  /* 0x000000043a3a7819 */ /* 0x000fc600000006ff */
[----:B------:R-:W1:Y:S01]  /*1720*/  LDS.64 R6, [R0+0x2000] ;  /* 0x0020000000067984 */ /* 0x000e620000000a00 */
[----:B------:R-:W-:-:S03]  /*1730*/  LOP3.LUT R58, R58, 0x7ffffff0, RZ, 0xc0, !PT ;  /* 0x7ffffff03a3a7812 */ /* 0x000fc600078ec0ff */
[----:B------:R-:W2:Y:S01]  /*1740*/  LDS.64 R8, [R0+0x2080] ;  /* 0x0020800000087984 */ /* 0x000ea20000000a00 */
[----:B------:R-:W3:Y:S01]  /*1750*/  LDC.64 R4, c[0x0][0x480] ;  /* 0x00012000ff047b82 */ /* 0x000ee20000000a00 */
[----:B------:R-:W-:-:S05]  /*1760*/  IADD3 R57, PT, PT, R57, R58, RZ ;  /* 0x0000003a39397210 */ /* 0x000fca0007ffe0ff */
[----:B0-----:R-:W-:-:S04]  /*1770*/  IMAD.WIDE.U32 R2, R57, 0x4, R2 ;  /* 0x0000000439027825 */ /* 0x001fc800078e0002 */
[----:B---3--:R-:W-:Y:S01]  /*1780*/  IMAD.WIDE.U32 R4, R57, 0x4, R4 ;  /* 0x0000000439047825 */ /* 0x008fe200078e0004 */
[----:B-1----:R-:W-:Y:S02]  /*1790*/  F2FP.BF16.F32.PACK_AB R7, R7, R6 ;  /* 0x000000060707723e */ /* 0x002fe400000010ff */
[----:B--2---:R-:W-:-:S03]  /*17a0*/  F2FP.BF16.F32.PACK_AB R9, R9, R8 ;  /* 0x000000080909723e */ /* 0x004fc600000010ff */
[----:B------:R-:W-:Y:S04]  /*17b0*/  STG.E desc[UR6][R2.64], R7 ;  /* 0x0000000702007986 */ /* 0x000fe8000c101906 */
[----:B------:R-:W-:Y:S01]  /*17c0*/  STG.E desc[UR6][R4.64], R9 ;  /* 0x0000000904007986 */ /* 0x000fe2000c101906 */
[----:B------:R-:W-:Y:S05]  /*17d0*/  EXIT ;  /* 0x000000000000794d */ /* 0x000fea0003800000 */
.L_x_858:
        /* <DEDUP_REMOVED lines=10> */
.L_x_14298:


//--------------------- .text._ZN10layer_norm13ln_bwd_kernelINS_13Kernel_traitsI13__nv_bfloat16S2_S2_S2_fjLj7168ELj1ELj1ELj8ELj8ENS_18Kernel_traits_baseILj7168ES2_S2_S2_S2_fjLj256EEEEELb1ELb0ELb1ELb1EEEvNS_9BwdParamsE --------------------------
	.section	.text._ZN10layer_norm13ln_bwd_kernelINS_13Kernel_traitsI13__nv_bfloat16S2_S2_S2_fjLj7168ELj1ELj1ELj8ELj8ENS_18Kernel_traits_baseILj7168ES2_S2_S2_S2_fjLj256EEEEELb1ELb0ELb1ELb1EEEvNS_9BwdParamsE,"ax",@progbits
	.align	128
        .global         _ZN10layer_norm13ln_bwd_kernelINS_13Kernel_traitsI13__nv_bfloat16S2_S2_S2_fjLj7168ELj1ELj1ELj8ELj8ENS_18Kernel_traits_baseILj7168ES2_S2_S2_S2_fjLj256EEEEELb1ELb0ELb1ELb1EEEvNS_9BwdParamsE
        .type           _ZN10layer_norm13ln_bwd_kernelINS_13Kernel_traitsI13__nv_bfloat16S2_S2_S2_fjLj7168ELj1ELj1ELj8ELj8ENS_18Kernel_traits_baseILj7168ES2_S2_S2_S2_fjLj256EEEEELb1ELb0ELb1ELb1EEEvNS_9BwdParamsE,@function
        .size           _ZN10layer_norm13ln_bwd_kernelINS_13Kernel_traitsI13__nv_bfloat16S2_S2_S2_fjLj7168ELj1ELj1ELj8ELj8ENS_18Kernel_traits_baseILj7168ES2_S2_S2_S2_fjLj256EEEEELb1ELb0ELb1ELb1EEEvNS_9BwdParamsE,(.L_x_14299 - _ZN10layer_norm13ln_bwd_kernelINS_13Kernel_traitsI13__nv_bfloat16S2_S2_S2_fjLj7168ELj1ELj1ELj8ELj8ENS_18Kernel_traits_baseILj7168ES2_S2_S2_S2_fjLj256EEEEELb1ELb0ELb1ELb1EEEvNS_9BwdParamsE)
        .other          _ZN10layer_norm13ln_bwd_kernelINS_13Kernel_traitsI13__nv_bfloat16S2_S2_S2_fjLj7168ELj1ELj1ELj8ELj8ENS_18Kernel_traits_baseILj7168ES2_S2_S2_S2_fjLj256EEEEELb1ELb0ELb1ELb1EEEvNS_9BwdParamsE,@"STO_CUDA_ENTRY STV_DEFAULT"
_ZN10layer_norm13ln_bwd_kernelINS_13Kernel_traitsI13__nv_bfloat16S2_S2_S2_fjLj7168ELj1ELj1ELj8ELj8ENS_18Kernel_traits_baseILj7168ES2_S2_S2_S2_fjLj256EEEEELb1ELb0ELb1ELb1EEEvNS_9BwdParamsE:
.text._ZN10layer_norm13ln_bwd_kernelINS_13Kernel_traitsI13__nv_bfloat16S2_S2_S2_fjLj7168ELj1ELj1ELj8ELj8ENS_18Kernel_traits_baseILj7168ES2_S2_S2_S2_fjLj256EEEEELb1ELb0ELb1ELb1EEEvNS_9BwdParamsE:
        /* <DEDUP_REMOVED lines=36> */
[----:B------:R-:W2:Y:S01]  /*0240*/  LDCU UR15, c[0x0][0x388] ;  /* 0x00007100ff0f77ac */ /* 0x000ea20008000800 */
[----:B------:R-:W3:Y:S01]  /*0250*/  LDCU.U8 UR11, c[0x0][0x410] ;  /* 0x00008200ff0b77ac */ /* 0x000ee20008000000 */
[----:B------:R-:W4:Y:S01]  /*0260*/  LDCU UR14, c[0x0][0x400] ;  /* 0x00008000ff0e77ac */ /* 0x000f220008000800 */
[----:B------:R-:W0:Y:S01]  /*0270*/  LDCU.64 UR16, c[0x0][0x408] ;  /* 0x00008100ff1077ac */ /* 0x000e220008000a00 */
[----:B------:R-:W0:Y:S01]  /*0280*/  LDCU.64 UR6, c[0x0][0x438] ;  /* 0x00008700ff0677ac */ /* 0x000e220008000a00 */
[----:B------:R-:W0:Y:S01]  /*0290*/  LDCU.64 UR8, c[0x0][0x478] ;  /* 0x00008f00ff0877ac */ /* 0x000e220008000a00 */
[----:B-1----:R-:W-:-:S05]  /*02a0*/  IMAD.WIDE.U32 R2, R177, 0x8, R2 ;  /* 0x00000008b1027825 */ /* 0x002fca00078e0002 */
[----:B0-----:R0:W5:Y:S04]  /*02b0*/  LDG.E.64 R102, desc[UR12][R2.64+0x3000] ;  /* 0x0030000c02667981 */ /* 0x001168000c1e1b00 */
[----:B------:R0:W5:Y:S04]  /*02c0*/  LDG.E.64 R100, desc[UR12][R2.64+0x2800] ;  /* 0x0028000c02647981 */ /* 0x000168000c1e1b00 */
[----:B------:R0:W5:Y:S04]  /*02d0*/  LDG.E.64 R98, desc[UR12][R2.64+0x2000] ;  /* 0x0020000c02627981 */ /* 0x000168000c1e1b00 */
[----:B------:R0:W5:Y:S04]  /*02e0*/  LDG.E.64 R96, desc[UR12][R2.64+0x1800] ;  /* 0x0018000c02607981 */ /* 0x000168000c1e1b00 */
[----:B------:R0:W5:Y:S04]  /*02f0*/  LDG.E.64 R94, desc[UR12][R2.64+0x1000] ;  /* 0x0010000c025e7981 */ /* 0x000168000c1e1b00 */
[----:B------:R0:W5:Y:S04]  /*0300*/  LDG.E.64 R92, desc[UR12][R2.64+0x800] ;  /* 0x0008000c025c7981 */ /* 0x000168000c1e1b00 */
[----:B------:R0:W5:Y:S01]  /*0310*/  LDG.E.64 R90, desc[UR12][R2.64] ;  /* 0x0000000c025a7981 */ /* 0x000162000c1e1b00 */
[----:B------:R-:W-:Y:S01]  /*0320*/  MOV R0, UR4 ;  /* 0x0000000400007c02 */ /* 0x000fe20008000f00 */
[----:B------:R-:W-:Y:S01]  /*0330*/  IMAD.MOV.U32 R59, RZ, RZ, RZ ;  /* 0x000000ffff3b7224 */ /* 0x000fe200078e00ff */
[----:B--234-:R-:W-:-:S11]  /*0340*/  UPLOP3.LUT UP1, UPT, UPT, UPT, UPT, 0x40, 0x4 ;  /* 0x000000000004789c */ /* 0x01cfd60003f2e870 */
.L_x_929:
[----:B------:R-:W1:Y:S08]  /*0350*/  LDC.64 R64, c[0x0][0x3f8] ;  /* 0x0000fe00ff407b82 */ /* 0x000e700000000a00 */
[----:B0-----:R-:W2:Y:S08]  /*0360*/  LDC.64 R62, c[0x0][0x3c8] ;  /* 0x0000f200ff3e7b82 */ /* 0x001eb00000000a00 */
[----:B------:R-:W3:Y:S01]  /*0370*/  LDC.64 R66, c[0x0][0x3f0] ;  /* 0x0000fc00ff427b82 */ /* 0x000ee20000000a00 */
[----:B-1----:R-:W-:-:S07]  /*0380*/  IMAD.WIDE R64, R0, 0x4, R64 ;  /* 0x0000000400407825 */ /* 0x002fce00078e0240 */
[----:B------:R-:W1:Y:S01]  /*0390*/  LDC.64 R60, c[0x0][0x3c0] ;  /* 0x0000f000ff3c7b82 */ /* 0x000e620000000a00 */
[----:B0-----:R-:W4:Y:S01]  /*03a0*/  LDG.E R2, desc[UR12][R64.64] ;  /* 0x0000000c40027981 */ /* 0x001f22000c1e1900 */
[----:B--2---:R-:W-:-:S05]  /*03b0*/  IMAD.WIDE R62, R0, 0x4, R62 ;  /* 0x00000004003e7825 */ /* 0x004fca00078e023e */
[----:B-----5:R0:W5:Y:S01]  /*03c0*/  LDG.E R104, desc[UR12][R62.64] ;  /* 0x0000000c3e687981 */ /* 0x020162000c1e1900 */
[----:B---3--:R-:W-:-:S05]  /*03d0*/  IMAD.WIDE R66, R0, 0x4, R66 ;  /* 0x0000000400427825 */ /* 0x008fca00078e0242 */
[----:B------:R0:W5:Y:S01]  /*03e0*/  LDG.E R119, desc[UR12][R66.64] ;  /* 0x0000000c42777981 */ /* 0x000162000c1e1900 */
[----:B----4-:R-:W-:-:S13]  /*03f0*/  ISETP.GE.AND P2, PT, R2, 0x1, PT ;  /* 0x000000010200780c */ /* 0x010fda0003f46270 */
[----:B01----:R-:W-:Y:S05]  /*0400*/  @!P2 BRA `(.L_x_860) ;  /* 0x0000001800f8a947 */ /* 0x003fea0003800000 */
[----:B------:R-:W0:Y:S01]  /*0410*/  LDC R118, c[0x0][0x388] ;  /* 0x0000e200ff767b82 */ /* 0x000e220000000800 */
[----:B------:R-:W1:Y:S01]  /*0420*/  S2R R121, SR_TID.X ;  /* 0x0000000000797919 */ /* 0x000e620000002100 */
[----:B------:R-:W-:-:S06]  /*0430*/  IADD3 R3, PT, PT, R2, -0x1, RZ ;  /* 0xffffffff02037810 */ /* 0x000fcc0007ffe0ff */
[----:B------:R-:W2:Y:S08]  /*0440*/  LDC.64 R62, c[0x0][0x428] ;  /* 0x00010a00ff3e7b82 */ /* 0x000eb00000000a00 */
[----:B------:R-:W3:Y:S01]  /*0450*/  LDC.64 R128, c[0x0][0x3a8] ;  /* 0x0000ea00ff807b82 */ /* 0x000ee20000000a00 */
[----:B0-----:R-:W-:Y:S02]  /*0460*/  IMAD R3, R3, R118, RZ ;  /* 0x0000007603037224 */ /* 0x001fe400078e02ff */
[----:B------:R-:W-:Y:S01]  /*0470*/  IMAD.WIDE R114, R0, 0x4, R60 ;  /* 0x0000000400727825 */ /* 0x000fe200078e023c */
[----:B-----5:R-:W-:-:S04]  /*0480*/  ISETP.GE.AND P1, PT, R119, 0x1, PT ;  /* 0x000000017700780c */ /* 0x020fc80003f26270 */
[----:B------:R-:W0:Y:S01]  /*0490*/  LDC.64 R150, c[0x0][0x3b0] ;  /* 0x0000ec00ff967b82 */ /* 0x000e220000000a00 */
[----:B------:R-:W-:Y:S01]  /*04a0*/  SHF.R.S32.HI R64, RZ, 0x1f, R3 ;  /* 0x0000001fff407819 */ /* 0x000fe20000011403 */
[----:B------:R-:W4:Y:S03]  /*04b0*/  LDG.E R173, desc[UR12][R114.64] ;  /* 0x0000000c72ad7981 */ /* 0x000f26000c1e1900 */
[----:B------:R-:W-:Y:S01]  /*04c0*/  LEA.HI R64, R64, R3, RZ, 0x2 ;  /* 0x0000000340407211 */ /* 0x000fe200078f10ff */
[----:B------:R-:W-:-:S03]  /*04d0*/  IMAD R3, R0, R118, RZ ;  /* 0x0000007600037224 */ /* 0x000fc600078e02ff */
[----:B-1----:R-:W-:Y:S02]  /*04e0*/  LEA.HI.SX32 R65, R64, R121, 0x1e ;  /* 0x0000007940417211 */ /* 0x002fe400078ff2ff */
[----:B------:R-:W-:Y:S02]  /*04f0*/  SHF.R.S32.HI R64, RZ, 0x1f, R3 ;  /* 0x0000001fff407819 */ /* 0x000fe40000011403 */
[C---:B------:R-:W-:Y:S01]  /*0500*/  IADD3 R127, PT, PT, R65.reuse, 0x200, RZ ;  /* 0x00000200417f7810 */ /* 0x040fe20007ffe0ff */
[C---:B------:R-:W-:Y:S01]  /*0510*/  VIADD R125, R65.reuse, 0x300 ;  /* 0x00000300417d7836 */ /* 0x040fe20000000000 */
[----:B------:R-:W-:Y:S01]  /*0520*/  LEA.HI R64, R64, R3, RZ, 0x2 ;  /* 0x0000000340407211 */ /* 0x000fe200078f10ff */
[C---:B------:R-:W-:Y:S01]  /*0530*/  VIADD R131, R65.reuse, 0x100 ;  /* 0x0000010041837836 */ /* 0x040fe20000000000 */
[C---:B------:R-:W-:Y:S01]  /*0540*/  IADD3 R123, PT, PT, R65.reuse, 0x400, RZ ;  /* 0x00000400417b7810 */ /* 0x040fe20007ffe0ff */
[----:B--2---:R-:W-:Y:S01]  /*0550*/  IMAD.WIDE.U32 R132, R65, 0x8, R62 ;  /* 0x0000000841847825 */ /* 0x004fe200078e003e */
[----:B------:R-:W-:-:S02]  /*0560*/  LEA.HI.SX32 R167, R64, R121, 0x1e ;  /* 0x0000007940a77211 */ /* 0x000fc400078ff2ff */
[----:B------:R-:W-:Y:S01]  /*0570*/  IADD3 R3, PT, PT, R65, 0x600, RZ ;  /* 0x0000060041037810 */ /* 0x000fe20007ffe0ff */
[----:B------:R-:W-:Y:S01]  /*0580*/  IMAD.WIDE.U32 R124, R125, 0x8, R62 ;  /* 0x000000087d7c7825 */ /* 0x000fe200078e003e */
[----:B------:R-:W-:Y:S01]  /*0590*/  IADD3 R157, PT, PT, R167, 0x200, RZ ;  /* 0x00000200a79d7810 */ /* 0x000fe20007ffe0ff */
[----:B------:R-:W2:Y:S02]  /*05a0*/  LDG.E.64 R132, desc[UR12][R132.64] ;  /* 0x0000000c84847981 */ /* 0x000ea4000c1e1b00 */
[----:B------:R-:W-:Y:S02]  /*05b0*/  VIADD R71, R65, 0x500 ;  /* 0x0000050041477836 */ /* 0x000fe40000000000 */
[C---:B---3--:R-:W-:Y:S01]  /*05c0*/  IMAD.WIDE.U32 R64, R167.reuse, 0x8, R128 ;  /* 0x00000008a7407825 */ /* 0x048fe200078e0080 */
[----:B------:R-:W3:Y:S03]  /*05d0*/  LDG.E.64 R124, desc[UR12][R124.64] ;  /* 0x0000000c7c7c7981 */ /* 0x000ee6000c1e1b00 */
[----:B------:R-:W-:-:S02]  /*05e0*/  VIADD R165, R167, 0x500 ;  /* 0x00000500a7a57836 */ /* 0x000fc40000000000 */
[C---:B------:R-:W-:Y:S01]  /*05f0*/  VIADD R155, R167.reuse, 0x100 ;  /* 0x00000100a79b7836 */ /* 0x040fe20000000000 */
[----:B------:R-:W3:Y:S01]  /*0600*/  LDG.E.64 R64, desc[UR12][R64.64] ;  /* 0x0000000c40407981 */ /* 0x000ee2000c1e1b00 */
[----:B------:R-:W-:Y:S02]  /*0610*/  VIADD R161, R167, 0x300 ;  /* 0x00000300a7a17836 */ /* 0x000fe40000000000 */
[----:B------:R-:W-:Y:S01]  /*0620*/  IMAD.WIDE.U32 R130, R131, 0x8, R62 ;  /* 0x0000000883827825 */ /* 0x000fe200078e003e */
[----:B------:R-:W-:-:S03]  /*0630*/  IADD3 R163, PT, PT, R167, 0x400, RZ ;  /* 0x00000400a7a37810 */ /* 0x000fc60007ffe0ff */
[----:B------:R-:W-:Y:S01]  /*0640*/  IMAD.WIDE.U32 R122, R123, 0x8, R62 ;  /* 0x000000087b7a7825 */ /* 0x000fe200078e003e */
[----:B------:R-:W-:Y:S01]  /*0650*/  IADD3 R175, PT, PT, R167, 0x600, RZ ;  /* 0x00000600a7af7810 */ /* 0x000fe20007ffe0ff */
[----:B------:R-:W3:Y:S02]  /*0660*/  LDG.E.64 R130, desc[UR12][R130.64] ;  /* 0x0000000c82827981 */ /* 0x000ee4000c1e1b00 */
[--C-:B------:R-:W-:Y:S02]  /*0670*/  IMAD.WIDE.U32 R116, R165, 0x8, R128.reuse ;  /* 0x00000008a5747825 */ /* 0x100fe400078e0080 */
[----:B------:R-:W3:Y:S02]  /*0680*/  LDG.E.64 R122, desc[UR12][R122.64] ;  /* 0x0000000c7a7a7981 */ /* 0x000ee4000c1e1b00 */
[--C-:B------:R-:W-:Y:S02]  /*0690*/  IMAD.WIDE.U32 R66, R155, 0x8, R128.reuse ;  /* 0x000000089b427825 */ /* 0x100fe400078e0080 */
[----:B------:R-:W3:Y:S02]  /*06a0*/  LDG.E.64 R60, desc[UR12][R116.64] ;  /* 0x0000000c743c7981 */ /* 0x000ee4000c1e1b00 */
[----:B------:R-:W-:-:S02]  /*06b0*/  IMAD.WIDE.U32 R68, R157, 0x8, R128 ;  /* 0x000000089d447825 */ /* 0x000fc400078e0080 */
[----:B------:R-:W3:Y:S02]  /*06c0*/  LDG.E.64 R66, desc[UR12][R66.64] ;  /* 0x0000000c42427981 */ /* 0x000ee4000c1e1b00 */
[----:B------:R-:W-:Y:S02]  /*06d0*/  IMAD.WIDE.U32 R72, R161, 0x8, R128 ;  /* 0x00000008a1487825 */ /* 0x000fe400078e0080 */
[----:B------:R-:W3:Y:S02]  /*06e0*/  LDG.E.64 R68, desc[UR12][R68.64] ;  /* 0x0000000c44447981 */ /* 0x000ee4000c1e1b00 */
[----:B------:R-:W-:Y:S02]  /*06f0*/  IMAD.WIDE.U32 R126, R127, 0x8, R62 ;  /* 0x000000087f7e7825 */ /* 0x000fe400078e003e */
[----:B------:R-:W3:Y:S02]  /*0700*/  LDG.E.64 R72, desc[UR12][R72.64] ;  /* 0x0000000c48487981 */ /* 0x000ee4000c1e1b00 */
[----:B------:R-:W-:-:S02]  /*0710*/  IMAD.WIDE.U32 R74, R163, 0x8, R128 ;  /* 0x00000008a34a7825 */ /* 0x000fc400078e0080 */
[----:B------:R-:W3:Y:S02]  /*0720*/  LDG.E.64 R126, desc[UR12][R126.64] ;  /* 0x0000000c7e7e7981 */ /* 0x000ee4000c1e1b00 */
[----:B------:R-:W-:Y:S02]  /*0730*/  IMAD.WIDE.U32 R128, R175, 0x8, R128 ;  /* 0x00000008af807825 */ /* 0x000fe400078e0080 */
[----:B------:R-:W3:Y:S04]  /*0740*/  LDG.E.64 R74, desc[UR12][R74.64] ;  /* 0x0000000c4a4a7981 */ /* 0x000ee8000c1e1b00 */
[----:B------:R-:W3:Y:S01]  /*0750*/  LDG.E.64 R128, desc[UR12][R128.64] ;  /* 0x0000000c80807981 */ /* 0x000ee2000c1e1b00 */
[----:B------:R-:W-:-:S06]  /*0760*/  IMAD.WIDE.U32 R70, R71, 0x8, R62 ;  /* 0x0000000847467825 */ /* 0x000fcc00078e003e */
[----:B------:R-:W3:Y:S01]  /*0770*/  LDG.E.64 R70, desc[UR12][R70.64] ;  /* 0x0000000c46467981 */ /* 0x000ee2000c1e1b00 */
[----:B------:R-:W-:-:S06]  /*0780*/  IMAD.WIDE.U32 R62, R3, 0x8, R62 ;  /* 0x00000008033e7825 */ /* 0x000fcc00078e003e */
[----:B------:R-:W3:Y:S01]  /*0790*/  LDG.E.64 R62, desc[UR12][R62.64] ;  /* 0x0000000c3e3e7981 */ /* 0x000ee2000c1e1b00 */
[----:B------:R-:W-:Y:S02]  /*07a0*/  MOV R113, UR7 ;  /* 0x0000000700717c02 */ /* 0x000fe40008000f00 */
[----:B------:R-:W-:-:S04]  /*07b0*/  ISETP.NE.U32.AND P0, PT, RZ, UR6, PT ;  /* 0x00000006ff007c0c */ /* 0x000fc8000bf05070 */
[----:B------:R-:W-:Y:S01]  /*07c0*/  ISETP.NE.AND.EX P0, PT, R113, RZ, PT, P0 ;  /* 0x000000ff7100720c */ /* 0x000fe20003f05300 */
[----:B------:R-:W-:-:S04]  /*07d0*/  @P1 VIADD R3, R119, 0xffffffff ;  /* 0xffffffff77031836 */ /* 0x000fc80000000000 */
[----:B------:R-:W-:-:S08]  /*07e0*/  @P1 IMAD R3, R3, R118, RZ ;  /* 0x0000007603031224 */ /* 0x000fd000078e02ff */
[----:B------:R-:W1:Y:S01]  /*07f0*/  @P0 LDC.64 R134, c[0x0][0x438] ;  /* 0x00010e00ff860b82 */ /* 0x000e620000000a00 */
[----:B------:R-:W-:-:S07]  /*0800*/  @P1 SHF.R.S32.HI R118, RZ, 0x1f, R3 ;  /* 0x0000001fff761819 */ /* 0x000fce0000011403 */
[----:B------:R-:W1:Y:S08]  /*0810*/  @P0 LDC.64 R136, c[0x0][0x438] ;  /* 0x00010e00ff880b82 */ /* 0x000e700000000a00 */
[----:B------:R-:W1:Y:S08]  /*0820*/  @P0 LDC.64 R144, c[0x0][0x438] ;  /* 0x00010e00ff900b82 */ /* 0x000e700000000a00 */
[----:B------:R-:W1:Y:S08]  /*0830*/  @P0 LDC.64 R152, c[0x0][0x438] ;  /* 0x00010e00ff980b82 */ /* 0x000e700000000a00 */
[----:B------:R-:W1:Y:S08]  /*0840*/  @P0 LDC.64 R158, c[0x0][0x438] ;  /* 0x00010e00ff9e0b82 */ /* 0x000e700000000a00 */
[----:B------:R-:W1:Y:S08]  /*0850*/  @P0 LDC.64 R168, c[0x0][0x438] ;  /* 0x00010e00ffa80b82 */ /* 0x000e700000000a00 */
[----:B------:R-:W1:Y:S01]  /*0860*/  @P0 LDC.64 R170, c[0x0][0x438] ;  /* 0x00010e00ffaa0b82 */ /* 0x000e620000000a00 */
[----:B------:R-:W-:Y:S01]  /*0870*/  @P1 LEA.HI R118, R118, R3, RZ, 0x2 ;  /* 0x0000000376761211 */ /* 0x000fe200078f10ff */
[----:B------:R-:W-:-:S03]  /*0880*/  IMAD.MOV.U32 R3, RZ, RZ, RZ ;  /* 0x000000ffff037224 */ /* 0x000fc600078e00ff */
[----:B------:R-:W-:-:S04]  /*0890*/  @P1 LEA.HI.SX32 R3, R118, R121, 0x1e ;  /* 0x0000007976031211 */ /* 0x000fc800078ff2ff */
[C---:B------:R-:W-:Y:S01]  /*08a0*/  IADD3 R149, PT, PT, R3.reuse, 0x500, RZ ;  /* 0x0000050003957810 */ /* 0x040fe20007ffe0ff */
[C---:B------:R-:W-:Y:S01]  /*08b0*/  VIADD R147, R3.reuse, 0x400 ;  /* 0x0000040003937836 */ /* 0x040fe20000000000 */
[C---:B------:R-:W-:Y:S01]  /*08c0*/  IADD3 R139, PT, PT, R3.reuse, 0x100, RZ ;  /* 0x00000100038b7810 */ /* 0x040fe20007ffe0ff */
[C---:B0-----:R-:W-:Y:S01]  /*08d0*/  IMAD.WIDE.U32 R120, R3.reuse, 0x4, R150 ;  /* 0x0000000403787825 */ /* 0x041fe200078e0096 */
[----:B------:R-:W-:-:S03]  /*08e0*/  IADD3 R143, PT, PT, R3, 0x300, RZ ;  /* 0x00000300038f7810 */ /* 0x000fc60007ffe0ff */
[----:B------:R-:W-:Y:S02]  /*08f0*/  VIADD R141, R3, 0x200 ;  /* 0x00000200038d7836 */ /* 0x000fe40000000000 */
[--C-:B------:R-:W-:Y:S01]  /*0900*/  IMAD.WIDE.U32 R146, R147, 0x4, R150.reuse ;  /* 0x0000000493927825 */ /* 0x100fe200078e0096 */
[----:B------:R-:W5:Y:S03]  /*0910*/  LDG.E R120, desc[UR12][R120.64] ;  /* 0x0000000c78787981 */ /* 0x000f66000c1e1900 */
[----:B------:R-:W-:Y:S01]  /*0920*/  IMAD.WIDE.U32 R148, R149, 0x4, R150 ;  /* 0x0000000495947825 */ /* 0x000fe200078e0096 */
[----:B------:R-:W5:Y:S03]  /*0930*/  LDG.E R117, desc[UR12][R146.64] ;  /* 0x0000000c92757981 */ /* 0x000f66000c1e1900 */
[----:B------:R-:W-:Y:S01]  /*0940*/  VIADD R3, R3, 0x600 ;  /* 0x0000060003037836 */ /* 0x000fe20000000000 */
[----:B------:R3:W5:Y:S01]  /*0950*/  LDG.E R118, desc[UR12][R148.64] ;  /* 0x0000000c94767981 */ /* 0x000762000c1e1900 */
[----:B-1----:R-:W-:-:S04]  /*0960*/  @P0 IMAD.WIDE.U32 R134, R167, 0x8, R134 ;  /* 0x00000008a7860825 */ /* 0x002fc800078e0086 */
[----:B------:R-:W-:Y:S01]  /*0970*/  @P0 IMAD.WIDE.U32 R136, R155, 0x8, R136 ;  /* 0x000000089b880825 */ /* 0x000fe200078e0088 */
        /* <DEDUP_REMOVED lines=11> */
[--C-:B------:R-:W-:Y:S01]  /*0a30*/  IMAD.WIDE.U32 R138, R139, 0x4, R150.reuse ;  /* 0x000000048b8a7825 */ /* 0x100fe200078e0096 */
[----:B------:R-:W5:Y:S03]  /*0a40*/  @P0 LDG.E.64 R76, desc[UR12][R170.64] ;  /* 0x0000000caa4c0981 */ /* 0x000f66000c1e1b00 */
[--C-:B------:R-:W-:Y:S01]  /*0a50*/  IMAD.WIDE.U32 R140, R141, 0x4, R150.reuse ;  /* 0x000000048d8c7825 */ /* 0x100fe200078e0096 */
[----:B------:R-:W-:Y:S01]  /*0a60*/  ISETP.NE.AND P0, PT, RZ, UR11, PT ;  /* 0x0000000bff007c0c */ /* 0x000fe2000bf05270 */
[----:B------:R-:W5:Y:S02]  /*0a70*/  LDG.E R114, desc[UR12][R138.64] ;  /* 0x0000000c8a727981 */ /* 0x000f64000c1e1900 */
[----:B------:R-:W-:-:S02]  /*0a80*/  IMAD.WIDE.U32 R142, R143, 0x4, R150 ;  /* 0x000000048f8e7825 */ /* 0x000fc400078e0096 */
[----:B------:R-:W5:Y:S02]  /*0a90*/  LDG.E R115, desc[UR12][R140.64] ;  /* 0x0000000c8c737981 */ /* 0x000f64000c1e1900 */
[----:B------:R-:W-:Y:S02]  /*0aa0*/  IMAD.WIDE.U32 R150, R3, 0x4, R150 ;  /* 0x0000000403967825 */ /* 0x000fe400078e0096 */
[----:B------:R-:W5:Y:S04]  /*0ab0*/  LDG.E R116, desc[UR12][R142.64] ;  /* 0x0000000c8e747981 */ /* 0x000f68000c1e1900 */
[----:B------:R0:W5:Y:S01]  /*0ac0*/  LDG.E R121, desc[UR12][R150.64] ;  /* 0x0000000c96797981 */ /* 0x000162000c1e1900 */
[----:B----4-:R-:W-:Y:S02]  /*0ad0*/  FSEL R189, R173, RZ, !P0 ;  /* 0x000000ffadbd7208 */ /* 0x010fe40004000000 */
[----:B--2---:R-:W-:-:S02]  /*0ae0*/  MOV R160, R132 ;  /* 0x0000008400a07202 */ /* 0x004fc40000000f00 */
[--C-:B---3--:R-:W-:Y:S01]  /*0af0*/  SHF.R.U64 R148, R124, 0x10, R125.reuse ;  /* 0x000000107c947819 */ /* 0x108fe2000000127d */
[--C-:B------:R-:W-:Y:S01]  /*0b00*/  IMAD.MOV.U32 R147, RZ, RZ, R125.reuse ;  /* 0x000000ffff937224 */ /* 0x100fe200078e007d */
[----:B------:R-:W-:Y:S02]  /*0b10*/  SHF.R.U32.HI R149, RZ, 0x10, R125 ;  /* 0x00000010ff957819 */ /* 0x000fe4000001167d */
[----:B------:R-:W-:Y:S01]  /*0b20*/  SHF.R.U64 R125, R64, 0x10, R65 ;  /* 0x00000010407d7819 */ /* 0x000fe20000001241 */
[--C-:B------:R-:W-:Y:S01]  /*0b30*/  IMAD.MOV.U32 R167, RZ, RZ, R133.reuse ;  /* 0x000000ffffa77224 */ /* 0x100fe200078e0085 */
[--C-:B------:R-:W-:Y:S02]  /*0b40*/  SHF.R.U64 R154, R132, 0x10, R133.reuse ;  /* 0x00000010849a7819 */ /* 0x100fe40000001285 */
[----:B0-----:R-:W-:Y:S02]  /*0b50*/  SHF.R.U32.HI R150, RZ, 0x10, R133 ;  /* 0x00000010ff967819 */ /* 0x001fe40000011685 */
[--C-:B------:R-:W-:Y:S01]  /*0b60*/  SHF.R.U64 R132, R130, 0x10, R131.reuse ;  /* 0x0000001082847819 */ /* 0x100fe20000001283 */
[--C-:B------:R-:W-:Y:S01]  /*0b70*/  IMAD.MOV.U32 R142, RZ, RZ, R131.reuse ;  /* 0x000000ffff8e7224 */ /* 0x100fe200078e0083 */
[----:B------:R-:W-:-:S02]  /*0b80*/  SHF.R.U32.HI R133, RZ, 0x10, R131 ;  /* 0x00000010ff857819 */ /* 0x000fc40000011683 */
[--C-:B------:R-:W-:Y:S01]  /*0b90*/  SHF.R.U64 R156, R122, 0x10, R123.reuse ;  /* 0x000000107a9c7819 */ /* 0x100fe2000000127b */
[--C-:B------:R-:W-:Y:S01]  /*0ba0*/  IMAD.MOV.U32 R155, RZ, RZ, R123.reuse ;  /* 0x000000ffff9b7224 */ /* 0x100fe200078e007b */
[----:B------:R-:W-:Y:S02]  /*0bb0*/  SHF.R.U32.HI R157, RZ, 0x10, R123 ;  /* 0x00000010ff9d7819 */ /* 0x000fe4000001167b */
[C---:B------:R-:W-:Y:S02]  /*0bc0*/  SHF.R.U64 R135, R60.reuse, 0x10, R61 ;  /* 0x000000103c877819 */ /* 0x040fe4000000123d */
[----:B------:R-:W-:Y:S01]  /*0bd0*/  SHF.L.U32 R163, R60, 0x10, RZ ;  /* 0x000000103ca37819 */ /* 0x000fe200000006ff */
[----:B------:R-:W-:Y:S01]  /*0be0*/  IMAD.U32 R60, R125, 0x10000, RZ ;  /* 0x000100007d3c7824 */ /* 0x000fe200078e00ff */
[----:B------:R-:W-:Y:S01]  /*0bf0*/  SHF.R.U32.HI R123, RZ, 0x10, R65 ;  /* 0x00000010ff7b7819 */ /* 0x000fe20000011641 */
[----:B------:R-:W-:Y:S01]  /*0c00*/  IMAD.U32 R65, R65, 0x10000, RZ ;  /* 0x0001000041417824 */ /* 0x000fe200078e00ff */
[----:B------:R-:W-:-:S02]  /*0c10*/  SHF.R.U64 R131, R66, 0x10, R67 ;  /* 0x0000001042837819 */ /* 0x000fc40000001243 */
[----:B------:R-:W-:Y:S01]  /*0c20*/  SHF.R.U32.HI R177, RZ, 0x10, R69 ;  /* 0x00000010ffb17819 */ /* 0x000fe20000011645 */
[----:B------:R-:W-:Y:S01]  /*0c30*/  IMAD.U32 R165, R61, 0x10000, RZ ;  /* 0x000100003da57824 */ /* 0x000fe200078e00ff */
[----:B------:R-:W-:Y:S02]  /*0c40*/  SHF.L.U32 R64, R64, 0x10, RZ ;  /* 0x0000001040407819 */ /* 0x000fe400000006ff */
[C---:B------:R-:W-:Y:S01]  /*0c50*/  SHF.R.U64 R176, R72.reuse, 0x10, R73 ;  /* 0x0000001048b07819 */ /* 0x040fe20000001249 */
[----:B------:R-:W-:Y:S01]  /*0c60*/  FADD.FTZ R125, -R189, R60 ;  /* 0x0000003cbd7d7221 */ /* 0x000fe20000010100 */
[----:B------:R-:W-:Y:S02]  /*0c70*/  SHF.L.U32 R72, R72, 0x10, RZ ;  /* 0x0000001048487819 */ /* 0x000fe400000006ff */
[----:B------:R-:W-:Y:S02]  /*0c80*/  SHF.R.U32.HI R134, RZ, 0x10, R61 ;  /* 0x00000010ff867819 */ /* 0x000fe4000001163d */
[----:B------:R-:W-:Y:S01]  /*0c90*/  SHF.L.U32 R61, R123, 0x10, RZ ;  /* 0x000000107b3d7819 */ /* 0x000fe200000006ff */
[----:B------:R-:W-:Y:S01]  /*0ca0*/  FADD.FTZ R123, -R189, R65 ;  /* 0x00000041bd7b7221 */ /* 0x000fe20000010100 */
[----:B------:R-:W-:Y:S01]  /*0cb0*/  SHF.L.U32 R60, R131, 0x10, RZ ;  /* 0x00000010833c7819 */ /* 0x000fe200000006ff */
[----:B------:R-:W-:Y:S01]  /*0cc0*/  IMAD.U32 R65, R177, 0x10000, RZ ;  /* 0x00010000b1417824 */ /* 0x000fe200078e00ff */
[----:B------:R-:W-:Y:S01]  /*0cd0*/  SHF.R.U64 R178, R68, 0x10, R69 ;  /* 0x0000001044b27819 */ /* 0x000fe20000001245 */
[C---:B------:R-:W-:Y:S01]  /*0ce0*/  FADD.FTZ R177, -R189.reuse, R72 ;  /* 0x00000048bdb17221 */ /* 0x040fe20000010100 */
[----:B------:R-:W-:Y:S01]  /*0cf0*/  MOV R138, R126 ;  /* 0x0000007e008a7202 */ /* 0x000fe20000000f00 */
[----:B------:R-:W-:Y:S01]  /*0d00*/  FADD.FTZ R3, -R189, R64 ;  /* 0x00000040bd037221 */ /* 0x000fe20000010100 */
[----:B------:R-:W-:-:S02]  /*0d10*/  SHF.R.U64 R140, R126, 0x10, R127 ;  /* 0x000000107e8c7819 */ /* 0x000fc4000000127f */
[----:B------:R-:W-:Y:S02]  /*0d20*/  SHF.R.U32.HI R179, RZ, 0x10, R67 ;  /* 0x00000010ffb37819 */ /* 0x000fe40000011643 */
[----:B------:R-:W-:Y:S02]  /*0d30*/  SHF.L.U32 R66, R66, 0x10, RZ ;  /* 0x0000001042427819 */ /* 0x000fe400000006ff */
[----:B------:R-:W-:Y:S01]  /*0d40*/  SHF.R.U32.HI R175, RZ, 0x10, R73 ;  /* 0x00000010ffaf7819 */ /* 0x000fe20000011649 */
[----:B------:R-:W-:Y:S01]  /*0d50*/  IMAD.U32 R73, R73, 0x10000, RZ ;  /* 0x0001000049497824 */ /* 0x000fe200078e00ff */
[----:B------:R-:W-:Y:S02]  /*0d60*/  SHF.R.U32.HI R126, RZ, 0x10, R129 ;  /* 0x00000010ff7e7819 */ /* 0x000fe40000011681 */
[----:B------:R-:W-:Y:S01]  /*0d70*/  SHF.L.U32 R72, R135, 0x10, RZ ;  /* 0x0000001087487819 */ /* 0x000fe200000006ff */
[----:B------:R-:W-:Y:S01]  /*0d80*/  FADD.FTZ R135, -R189, R60 ;  /* 0x0000003cbd877221 */ /* 0x000fe20000010100 */
[----:B------:R-:W-:Y:S01]  /*0d90*/  MOV R143, R124 ;  /* 0x0000007c008f7202 */ /* 0x000fe20000000f00 */
[----:B------:R-:W-:Y:S01]  /*0da0*/  IMAD.MOV.U32 R139, RZ, RZ, R127 ;  /* 0x000000ffff8b7224 */ /* 0x000fe200078e007f */
[----:B------:R-:W-:Y:S01]  /*0db0*/  SHF.L.U32 R64, R178, 0x10, RZ ;  /* 0x00000010b2407819 */ /* 0x000fe200000006ff */
[----:B------:R-:W-:Y:S01]  /*0dc0*/  IMAD.U32 R124, R75, 0x10000, RZ ;  /* 0x000100004b7c7824 */ /* 0x000fe200078e00ff */
[----:B------:R-:W-:-:S02]  /*0dd0*/  MOV R146, R130 ;  /* 0x0000008200927202 */ /* 0x000fc40000000f00 */
[----:B------:R-:W-:Y:S01]  /*0de0*/  SHF.R.U32.HI R141, RZ, 0x10, R127 ;  /* 0x00000010ff8d7819 */ /* 0x000fe2000001167f */
[----:B------:R-:W-:Y:S01]  /*0df0*/  FADD.FTZ R127, -R189, R61 ;  /* 0x0000003dbd7f7221 */ /* 0x000fe20000010100 */
[----:B------:R-:W-:Y:S02]  /*0e00*/  MOV R151, R122 ;  /* 0x0000007a00977202 */ /* 0x000fe40000000f00 */
[----:B------:R-:W-:Y:S01]  /*0e10*/  SHF.R.U64 R60, R90, 0x10, R91 ;  /* 0x000000105a3c7819 */ /* 0x000fe2000000125b */
[----:B------:R-:W-:Y:S01]  /*0e20*/  IMAD.U32 R173, R129, 0x10000, RZ ;  /* 0x0001000081ad7824 */ /* 0x000fe200078e00ff */
[----:B------:R-:W-:Y:S01]  /*0e30*/  SHF.L.U32 R68, R68, 0x10, RZ ;  /* 0x0000001044447819 */ /* 0x000fe200000006ff */
[----:B------:R-:W-:Y:S01]  /*0e40*/  FMUL.FTZ R3, R104, R3 ;  /* 0x0000000368037220 */ /* 0x000fe20000410000 */
[--C-:B------:R-:W-:Y:S01]  /*0e50*/  SHF.R.U64 R174, R74, 0x10, R75.reuse ;  /* 0x000000104aae7819 */ /* 0x100fe2000000124b */
[----:B------:R-:W-:Y:S01]  /*0e60*/  IMAD.U32 R61, R179, 0x10000, RZ ;  /* 0x00010000b33d7824 */ /* 0x000fe200078e00ff */
[----:B------:R-:W-:Y:S01]  /*0e70*/  SHF.R.U32.HI R172, RZ, 0x10, R75 ;  /* 0x00000010ffac7819 */ /* 0x000fe2000001164b */
[----:B------:R-:W-:Y:S01]  /*0e80*/  IMAD.U32 R75, R160, 0x10000, RZ ;  /* 0x00010000a04b7824 */ /* 0x000fe200078e00ff */
[----:B------:R-:W-:-:S02]  /*0e90*/  SHF.R.U64 R130, R128, 0x10, R129 ;  /* 0x0000001080827819 */ /* 0x000fc40000001281 */
[----:B------:R-:W-:Y:S01]  /*0ea0*/  SHF.L.U32 R122, R90, 0x10, RZ ;  /* 0x000000105a7a7819 */ /* 0x000fe200000006ff */
[C---:B------:R-:W-:Y:S01]  /*0eb0*/  FADD.FTZ R129, -R189.reuse, R66 ;  /* 0x00000042bd817221 */ /* 0x040fe20000010100 */
[C---:B------:R-:W-:Y:S01]  /*0ec0*/  FADD.FTZ R181, -R189.reuse, R73 ;  /* 0x00000049bdb57221 */ /* 0x040fe20000010100 */
[----:B------:R-:W-:Y:S02]  /*0ed0*/  IMAD.U32 R126, R126, 0x10000, RZ ;  /* 0x000100007e7e7824 */ /* 0x000fe400078e00ff */
[C---:B------:R-:W-:Y:S01]  /*0ee0*/  FADD.FTZ R73, -R189.reuse, R124 ;  /* 0x0000007cbd497221 */ /* 0x040fe20000010100 */
[C---:B------:R-:W-:Y:S01]  /*0ef0*/  FADD.FTZ R159, -R189.reuse, R64 ;  /* 0x00000040bd9f7221 */ /* 0x040fe20000010100 */
[----:B------:R-:W-:Y:S01]  /*0f00*/  SHF.L.U32 R60, R60, 0x10, RZ ;  /* 0x000000103c3c7819 */ /* 0x000fe200000006ff */
[----:B------:R-:W-:Y:S01]  /*0f10*/  IMAD.U32 R154, R154, 0x10000, RZ ;  /* 0x000100009a9a7824 */ /* 0x000fe200078e00ff */
[----:B------:R-:W-:Y:S01]  /*0f20*/  SHF.L.U32 R66, R176, 0x10, RZ ;  /* 0x00000010b0427819 */ /* 0x000fe200000006ff */
[C---:B------:R-:W-:Y:S01]  /*0f30*/  FADD.FTZ R145, -R189.reuse, R68 ;  /* 0x00000044bd917221 */ /* 0x040fe20000010100 */
[----:B------:R-:W-:Y:S01]  /*0f40*/  SHF.L.U32 R124, R130, 0x10, RZ ;  /* 0x00000010827c7819 */ /* 0x000fe200000006ff */
[----:B------:R-:W-:Y:S01]  /*0f50*/  FADD.FTZ R137, -R189, R61 ;  /* 0x0000003dbd897221 */ /* 0x000fe20000010100 */
[----:B------:R-:W-:Y:S01]  /*0f60*/  SHF.R.U32.HI R64, RZ, 0x10, R91 ;  /* 0x00000010ff407819 */ /* 0x000fe2000001165b */
[-C--:B------:R-:W-:Y:S01]  /*0f70*/  FMUL.FTZ R122, R122, R75.reuse ;  /* 0x0000004b7a7a7220 */ /* 0x080fe20000410000 */
[----:B------:R-:W-:Y:S01]  /*0f80*/  FADD.FTZ R32, R32, R75 ;  /* 0x0000004b20207221 */ /* 0x000fe20000010000 */
[----:B------:R-:W-:Y:S01]  /*0f90*/  FFMA.FTZ R4, R3, R75, R4 ;  /* 0x0000004b03047223 */ /* 0x000fe20000010004 */
[----:B------:R-:W-:Y:S01]  /*0fa0*/  SHF.L.U32 R130, R92, 0x10, RZ ;  /* 0x000000105c827819 */ /* 0x000fe200000006ff */
[----:B------:R-:W-:Y:S01]  /*0fb0*/  FADD.FTZ R61, -R189, R126 ;  /* 0x0000007ebd3d7221 */ /* 0x000fe20000010100 */
[----:B------:R-:W-:Y:S01]  /*0fc0*/  SHF.L.U32 R68, R174, 0x10, RZ ;  /* 0x00000010ae447819 */ /* 0x000fe200000006ff */
[----:B------:R-:W-:-:S02]  /*0fd0*/  IMAD.U32 R75, R146, 0x10000, RZ ;  /* 0x00010000924b7824 */ /* 0x000fc400078e00ff */
[C---:B------:R-:W-:Y:S01]  /*0fe0*/  FMUL.FTZ R129, R104.reuse, R129 ;  /* 0x0000008168817220 */ /* 0x040fe20000410000 */
[----:B------:R-:W-:Y:S02]  /*0ff0*/  IMAD.U32 R67, R67, 0x10000, RZ ;  /* 0x0001000043437824 */ /* 0x000fe400078e00ff */
[----:B------:R-:W-:Y:S01]  /*1000*/  FMUL.FTZ R126, R104, R125 ;  /* 0x0000007d687e7220 */ /* 0x000fe20000410000 */
[----:B------:R-:W-:Y:S01]  /*1010*/  SHF.L.U32 R64, R64, 0x10, RZ ;  /* 0x0000001040407819 */ /* 0x000fe200000006ff */
[----:B------:R-:W-:Y:S01]  /*1020*/  FMUL.FTZ R125, R60, R154 ;  /* 0x0000009a3c7d7220 */ /* 0x000fe20000410000 */
[----:B------:R-:W-:Y:S01]  /*1030*/  FADD.FTZ R179, -R189, R66 ;  /* 0x00000042bdb37221 */ /* 0x000fe20000010100 */
[----:B------:R-:W-:Y:S01]  /*1040*/  IMAD.U32 R150, R150, 0x10000, RZ ;  /* 0x0001000096967824 */ /* 0x000fe200078e00ff */
[----:B------:R-:W-:Y:S01]  /*1050*/  SHF.R.U64 R60, R92, 0x10, R93 ;  /* 0x000000105c3c7819 */ /* 0x000fe2000000125d */
[-C--:B------:R-:W-:Y:S01]  /*1060*/  FMUL.FTZ R130, R130, R75.reuse ;  /* 0x0000004b82827220 */ /* 0x080fe20000410000 */
[----:B------:R-:W-:Y:S01]  /*1070*/  FADD.FTZ R28, R28, R75 ;  /* 0x0000004b1c1c7221 */ /* 0x000fe20000010000 */
[----:B------:R-:W-:Y:S01]  /*1080*/  FFMA.FTZ R56, R129, R75, R56 ;  /* 0x0000004b81387223 */ /* 0x000fe20000010038 */
[----:B------:R-:W-:Y:S01]  /*1090*/  SHF.L.U32 R66, R93, 0x10, RZ ;  /* 0x000000105d427819 */ /* 0x000fe200000006ff */
[C---:B------:R-:W-:Y:S01]  /*10a0*/  FADD.FTZ R131, -R189.reuse, R67 ;  /* 0x00000043bd837221 */ /* 0x040fe20000010100 */
[----:B------:R-:W-:Y:S01]  /*10b0*/  SHF.L.U32 R171, R128, 0x10, RZ ;  /* 0x0000001080ab7819 */ /* 0x000fe200000006ff */
[----:B------:R-:W-:Y:S01]  /*10c0*/  FADD.FTZ R185, -R189, R68 ;  /* 0x00000044bdb97221 */ /* 0x000fe20000010100 */
[----:B------:R-:W-:-:S02]  /*10d0*/  IMAD.U32 R75, R142, 0x10000, RZ ;  /* 0x000100008e4b7824 */ /* 0x000fc400078e00ff */
[----:B------:R-:W-:Y:S01]  /*10e0*/  FMUL.FTZ R128, R104, R127 ;  /* 0x0000007f68807220 */ /* 0x000fe20000410000 */
[----:B------:R-:W-:Y:S01]  /*10f0*/  SHF.R.U32.HI R68, RZ, 0x10, R93 ;  /* 0x00000010ff447819 */ /* 0x000fe2000001165d */
[----:B------:R-:W-:Y:S01]  /*1100*/  FMUL.FTZ R127, R64, R150 ;  /* 0x00000096407f7220 */ /* 0x000fe20000410000 */
[----:B------:R-:W-:Y:S01]  /*1110*/  SHF.L.U32 R60, R60, 0x10, RZ ;  /* 0x000000103c3c7819 */ /* 0x000fe200000006ff */
[----:B------:R-:W-:Y:S01]  /*1120*/  IMAD.U32 R64, R132, 0x10000, RZ ;  /* 0x0001000084407824 */ /* 0x000fe200078e00ff */
[----:B------:R-:W-:Y:S01]  /*1130*/  SHF.L.U32 R74, R74, 0x10, RZ ;  /* 0x000000104a4a7819 */ /* 0x000fe200000006ff */
[----:B------:R-:W-:Y:S01]  /*1140*/  FMUL.FTZ R131, R104, R131 ;  /* 0x0000008368837220 */ /* 0x000fe20000410000 */
[----:B------:R-:W-:Y:S01]  /*1150*/  FMUL.FTZ R132, R66, R75 ;  /* 0x0000004b42847220 */ /* 0x000fe20000410000 */
[----:B------:R-:W-:Y:S01]  /*1160*/  SHF.L.U32 R66, R68, 0x10, RZ ;  /* 0x0000001044427819 */ /* 0x000fe200000006ff */
[----:B------:R-:W-:Y:S02]  /*1170*/  IMAD.U32 R68, R133, 0x10000, RZ ;  /* 0x0001000085447824 */ /* 0x000fe400078e00ff */
[----:B------:R-:W-:Y:S01]  /*1180*/  FMUL.FTZ R133, R60, R64 ;  /* 0x000000403c857220 */ /* 0x000fe20000410000 */
[----:B------:R-:W-:-:S02]  /*1190*/  IMAD.U32 R69, R69, 0x10000, RZ ;  /* 0x0001000045457824 */ /* 0x000fc400078e00ff */
[----:B------:R-:W-:Y:S01]  /*11a0*/  FADD.FTZ R30, R30, R75 ;  /* 0x0000004b1e1e7221 */ /* 0x000fe20000010000 */
[----:B------:R-:W-:Y:S01]  /*11b0*/  FFMA.FTZ R58, R131, R75, R58 ;  /* 0x0000004b833a7223 */ /* 0x000fe2000001003a */
[----:B------:R-:W-:Y:S01]  /*11c0*/  SHF.L.U32 R60, R94, 0x10, RZ ;  /* 0x000000105e3c7819 */ /* 0x000fe200000006ff */
[----:B------:R-:W-:Y:S01]  /*11d0*/  FMUL.FTZ R136, R104, R137 ;  /* 0x0000008968887220 */ /* 0x000fe20000410000 */
[C---:B------:R-:W-:Y:S01]  /*11e0*/  FADD.FTZ R153, -R189.reuse, R74 ;  /* 0x0000004abd997221 */ /* 0x040fe20000010100 */
[----:B------:R-:W-:Y:S02]  /*11f0*/  IMAD.U32 R75, R138, 0x10000, RZ ;  /* 0x000100008a4b7824 */ /* 0x000fe400078e00ff */
[----:B------:R-:W-:Y:S01]  /*1200*/  FMUL.FTZ R137, R104, R145 ;  /* 0x0000009168897220 */ /* 0x000fe20000410000 */
[----:B------:R-:W-:Y:S02]  /*1210*/  IMAD.U32 R74, R134, 0x10000, RZ ;  /* 0x00010000864a7824 */ /* 0x000fe400078e00ff */
[----:B------:R-:W-:Y:S01]  /*1220*/  FMUL.FTZ R134, R104, R135 ;  /* 0x0000008768867220 */ /* 0x000fe20000410000 */
[----:B------:R-:W-:Y:S01]  /*1230*/  FADD.FTZ R169, -R189, R69 ;  /* 0x00000045bda97221 */ /* 0x000fe20000010100 */
[-C--:B------:R-:W-:Y:S01]  /*1240*/  FMUL.FTZ R135, R66, R68.reuse ;  /* 0x0000004442877220 */ /* 0x080fe20000410000 */
[-C--:B------:R-:W-:Y:S01]  /*1250*/  FMUL.FTZ R138, R60, R75.reuse ;  /* 0x0000004b3c8a7220 */ /* 0x080fe20000410000 */
[----:B------:R-:W-:Y:S01]  /*1260*/  FADD.FTZ R24, R24, R75 ;  /* 0x0000004b18187221 */ /* 0x000fe20000010000 */
[----:B------:R-:W-:Y:S01]  /*1270*/  FFMA.FTZ R52, R137, R75, R52 ;  /* 0x0000004b89347223 */ /* 0x000fe20000010034 */
[----:B------:R-:W-:Y:S01]  /*1280*/  SHF.L.U32 R66, R95, 0x10, RZ ;  /* 0x000000105f427819 */ /* 0x000fe200000006ff */
[----:B------:R-:W-:Y:S01]  /*1290*/  FADD.FTZ R31, R31, R68 ;  /* 0x000000441f1f7221 */ /* 0x000fe20000010000 */
[----:B------:R-:W-:Y:S01]  /*12a0*/  FFMA.FTZ R59, R136, R68, R59 ;  /* 0x00000044883b7223 */ /* 0x000fe2000001003b */
[----:B------:R-:W-:Y:S01]  /*12b0*/  IMAD.U32 R75, R139, 0x10000, RZ ;  /* 0x000100008b4b7824 */ /* 0x000fe200078e00ff */
[--C-:B------:R-:W-:Y:S01]  /*12c0*/  SHF.R.U64 R60, R94, 0x10, R95.reuse ;  /* 0x000000105e3c7819 */ /* 0x100fe2000000125f */
[----:B------:R-:W-:Y:S01]  /*12d0*/  FADD.FTZ R29, R29, R64 ;  /* 0x000000401d1d7221 */ /* 0x000fe20000010000 */
[----:B------:R-:W-:Y:S01]  /*12e0*/  SHF.R.U32.HI R68, RZ, 0x10, R95 ;  /* 0x00000010ff447819 */ /* 0x000fe2000001165f */
[----:B------:R-:W-:Y:S01]  /*12f0*/  FFMA.FTZ R57, R134, R64, R57 ;  /* 0x0000004086397223 */ /* 0x000fe20000010039 */
[----:B------:R-:W-:Y:S01]  /*1300*/  FMUL.FTZ R139, R104, R169 ;  /* 0x000000a9688b7220 */ /* 0x000fe20000410000 */
[----:B------:R-:W-:-:S02]  /*1310*/  IMAD.U32 R67, R175, 0x10000, RZ ;  /* 0x00010000af437824 */ /* 0x000fc400078e00ff */
[----:B------:R-:W-:Y:S01]  /*1320*/  FADD.FTZ R175, -R189, R65 ;  /* 0x00000041bdaf7221 */ /* 0x000fe20000010100 */
[----:B------:R-:W-:Y:S02]  /*1330*/  IMAD.U32 R64, R140, 0x10000, RZ ;  /* 0x000100008c407824 */ /* 0x000fe400078e00ff */
[-C--:B------:R-:W-:Y:S01]  /*1340*/  FMUL.FTZ R140, R66, R75.reuse ;  /* 0x0000004b428c7220 */ /* 0x080fe20000410000 */
[----:B------:R-:W-:Y:S01]  /*1350*/  SHF.L.U32 R60, R60, 0x10, RZ ;  /* 0x000000103c3c7819 */ /* 0x000fe200000006ff */
[----:B------:R-:W-:Y:S01]  /*1360*/  FADD.FTZ R26, R26, R75 ;  /* 0x0000004b1a1a7221 */ /* 0x000fe20000010000 */
[----:B------:R-:W-:Y:S01]  /*1370*/  SHF.L.U32 R66, R68, 0x10, RZ ;  /* 0x0000001044427819 */ /* 0x000fe200000006ff */
[----:B------:R-:W-:Y:S01]  /*1380*/  FFMA.FTZ R54, R139, R75, R54 ;  /* 0x0000004b8b367223 */ /* 0x000fe20000010036 */
[----:B------:R-:W-:Y:S01]  /*1390*/  IMAD.U32 R68, R141, 0x10000, RZ ;  /* 0x000100008d447824 */ /* 0x000fe200078e00ff */
[----:B------:R-:W-:Y:S01]  /*13a0*/  SHF.L.U32 R146, R96, 0x10, RZ ;  /* 0x0000001060927819 */ /* 0x000fe200000006ff */
[----:B------:R-:W-:-:S02]  /*13b0*/  IMAD.U32 R75, R143, 0x10000, RZ ;  /* 0x000100008f4b7824 */ /* 0x000fc400078e00ff */
[C---:B------:R-:W-:Y:S01]  /*13c0*/  FMUL.FTZ R145, R104.reuse, R177 ;  /* 0x000000b168917220 */ /* 0x040fe20000410000 */
[C---:B------:R-:W-:Y:S01]  /*13d0*/  FMUL.FTZ R144, R104.reuse, R175 ;  /* 0x000000af68907220 */ /* 0x040fe20000410000 */
[----:B------:R-:W-:Y:S01]  /*13e0*/  FMUL.FTZ R142, R104, R159 ;  /* 0x0000009f688e7220 */ /* 0x000fe20000410000 */
[----:B------:R-:W-:Y:S01]  /*13f0*/  FMUL.FTZ R141, R60, R64 ;  /* 0x000000403c8d7220 */ /* 0x000fe20000410000 */
[-C--:B------:R-:W-:Y:S01]  /*1400*/  FMUL.FTZ R143, R66, R68.reuse ;  /* 0x00000044428f7220 */ /* 0x080fe20000410000 */
[-C--:B------:R-:W-:Y:S01]  /*1410*/  FMUL.FTZ R146, R146, R75.reuse ;  /* 0x0000004b92927220 */ /* 0x080fe20000410000 */
[----:B------:R-:W-:Y:S01]  /*1420*/  FADD.FTZ R20, R20, R75 ;  /* 0x0000004b14147221 */ /* 0x000fe20000010000 */
[----:B------:R-:W-:Y:S01]  /*1430*/  FFMA.FTZ R48, R145, R75, R48 ;  /* 0x0000004b91307223 */ /* 0x000fe20000010030 */
[----:B------:R-:W-:Y:S01]  /*1440*/  SHF.R.U64 R60, R96, 0x10, R97 ;  /* 0x00000010603c7819 */ /* 0x000fe20000001261 */
[----:B------:R-:W-:Y:S01]  /*1450*/  FADD.FTZ R27, R27, R68 ;  /* 0x000000441b1b7221 */ /* 0x000fe20000010000 */
[----:B------:R-:W-:Y:S01]  /*1460*/  SHF.L.U32 R66, R97, 0x10, RZ ;  /* 0x0000001061427819 */ /* 0x000fe200000006ff */
[----:B------:R-:W-:Y:S01]  /*1470*/  FFMA.FTZ R55, R144, R68, R55 ;  /* 0x0000004490377223 */ /* 0x000fe20000010037 */
[----:B------:R-:W-:Y:S01]  /*1480*/  IMAD.U32 R75, R147, 0x10000, RZ ;  /* 0x00010000934b7824 */ /* 0x000fe200078e00ff */
[----:B------:R-:W-:Y:S01]  /*1490*/  SHF.R.U32.HI R68, RZ, 0x10, R97 ;  /* 0x00000010ff447819 */ /* 0x000fe20000011661 */
[----:B------:R-:W-:Y:S01]  /*14a0*/  FADD.FTZ R25, R25, R64 ;  /* 0x0000004019197221 */ /* 0x000fe20000010000 */
[----:B------:R-:W-:Y:S01]  /*14b0*/  FFMA.FTZ R53, R142, R64, R53 ;  /* 0x000000408e357223 */ /* 0x000fe20000010035 */
[----:B------:R-:W-:Y:S01]  /*14c0*/  FMUL.FTZ R147, R104, R181 ;  /* 0x000000b568937220 */ /* 0x000fe20000410000 */
[----:B------:R-:W-:Y:S01]  /*14d0*/  SHF.L.U32 R60, R60, 0x10, RZ ;  /* 0x000000103c3c7819 */ /* 0x000fe200000006ff */
[----:B------:R-:W-:-:S02]  /*14e0*/  IMAD.U32 R64, R148, 0x10000, RZ ;  /* 0x0001000094407824 */ /* 0x000fc400078e00ff */
[-C--:B------:R-:W-:Y:S01]  /*14f0*/  FMUL.FTZ R148, R66, R75.reuse ;  /* 0x0000004b42947220 */ /* 0x080fe20000410000 */
[----:B------:R-:W-:Y:S01]  /*1500*/  FADD.FTZ R33, R33, R154 ;  /* 0x0000009a21217221 */ /* 0x000fe20000010000 */
[----:B------:R-:W-:Y:S01]  /*1510*/  FFMA.FTZ R5, R126, R154, R5 ;  /* 0x0000009a7e057223 */ /* 0x000fe20000010005 */
[----:B------:R-:W-:Y:S01]  /*1520*/  SHF.L.U32 R66, R68, 0x10, RZ ;  /* 0x0000001044427819 */ /* 0x000fe200000006ff */
[----:B------:R-:W-:Y:S01]  /*1530*/  FADD.FTZ R22, R22, R75 ;  /* 0x0000004b16167221 */ /* 0x000fe20000010000 */
[----:B------:R-:W-:Y:S01]  /*1540*/  FFMA.FTZ R50, R147, R75, R50 ;  /* 0x0000004b93327223 */ /* 0x000fe20000010032 */
[----:B------:R-:W-:Y:S01]  /*1550*/  IMAD.U32 R68, R149, 0x10000, RZ ;  /* 0x0001000095447824 */ /* 0x000fe200078e00ff */
[----:B------:R-:W-:Y:S01]  /*1560*/  SHF.L.U32 R154, R98, 0x10, RZ ;  /* 0x00000010629a7819 */ /* 0x000fe200000006ff */
[----:B------:R-:W-:Y:S02]  /*1570*/  IMAD.U32 R75, R151, 0x10000, RZ ;  /* 0x00010000974b7824 */ /* 0x000fe400078e00ff */
[----:B------:R-:W-:Y:S01]  /*1580*/  FMUL.FTZ R153, R104, R153 ;  /* 0x0000009968997220 */ /* 0x000fe20000410000 */
[----:B------:R-:W-:Y:S01]  /*1590*/  FADD.FTZ R35, R35, R150 ;  /* 0x0000009623237221 */ /* 0x000fe20000010000 */
[----:B------:R-:W-:Y:S01]  /*15a0*/  FFMA.FTZ R7, R128, R150, R7 ;  /* 0x0000009680077223 */ /* 0x000fe20000010007 */
[----:B------:R-:W-:Y:S01]  /*15b0*/  FMUL.FTZ R149, R60, R64 ;  /* 0x000000403c957220 */ /* 0x000fe20000410000 */
[----:B------:R-:W-:Y:S01]  /*15c0*/  FMUL.FTZ R150, R104, R179 ;  /* 0x000000b368967220 */ /* 0x000fe20000410000 */
[----:B------:R-:W-:Y:S01]  /*15d0*/  SHF.R.U64 R60, R98, 0x10, R99 ;  /* 0x00000010623c7819 */ /* 0x000fe20000001263 */
[----:B------:R-:W-:Y:S01]  /*15e0*/  FMUL.FTZ R151, R66, R68 ;  /* 0x0000004442977220 */ /* 0x000fe20000410000 */
[-C--:B------:R-:W-:Y:S01]  /*15f0*/  FMUL.FTZ R154, R154, R75.reuse ;  /* 0x0000004b9a9a7220 */ /* 0x080fe20000410000 */
[----:B------:R-:W-:Y:S01]  /*1600*/  FADD.FTZ R16, R16, R75 ;  /* 0x0000004b10107221 */ /* 0x000fe20000010000 */
[----:B------:R-:W-:Y:S01]  /*1610*/  FFMA.FTZ R44, R153, R75, R44 ;  /* 0x0000004b992c7223 */ /* 0x000fe2000001002c */
[----:B------:R-:W-:Y:S01]  /*1620*/  SHF.L.U32 R66, R99, 0x10, RZ ;  /* 0x0000001063427819 */ /* 0x000fe200000006ff */
[----:B------:R-:W-:-:S02]  /*1630*/  IMAD.U32 R75, R155, 0x10000, RZ ;  /* 0x000100009b4b7824 */ /* 0x000fc400078e00ff */
[----:B------:R-:W-:Y:S01]  /*1640*/  FADD.FTZ R21, R21, R64 ;  /* 0x0000004015157221 */ /* 0x000fe20000010000 */
[----:B------:R-:W-:Y:S01]  /*1650*/  FFMA.FTZ R49, R150, R64, R49 ;  /* 0x0000004096317223 */ /* 0x000fe20000010031 */
[----:B------:R-:W-:Y:S01]  /*1660*/  SHF.L.U32 R60, R60, 0x10, RZ ;  /* 0x000000103c3c7819 */ /* 0x000fe200000006ff */
[----:B------:R-:W-:Y:S02]  /*1670*/  IMAD.U32 R64, R156, 0x10000, RZ ;  /* 0x000100009c407824 */ /* 0x000fe400078e00ff */
[----:B------:R-:W-:Y:S01]  /*1680*/  FADD.FTZ R65, -R189, R124 ;  /* 0x0000007cbd417221 */ /* 0x000fe20000010100 */
[----:B------:R-:W-:Y:S01]  /*1690*/  FMUL.FTZ R156, R66, R75 ;  /* 0x0000004b429c7220 */ /* 0x000fe20000410000 */
[----:B------:R-:W-:Y:S01]  /*16a0*/  SHF.L.U32 R124, R91, 0x10, RZ ;  /* 0x000000105b7c7819 */ /* 0x000fe200000006ff */
[----:B------:R-:W-:Y:S02]  /*16b0*/  IMAD.U32 R66, R157, 0x10000, RZ ;  /* 0x000100009d427824 */ /* 0x000fe400078e00ff */
[----:B------:R-:W-:Y:S01]  /*16c0*/  FADD.FTZ R183, -R189, R67 ;  /* 0x00000043bdb77221 */ /* 0x000fe20000010100 */
[----:B------:R-:W-:-:S02]  /*16d0*/  IMAD.U32 R167, R167, 0x10000, RZ ;  /* 0x00010000a7a77824 */ /* 0x000fc400078e00ff */
[----:B------:R-:W-:Y:S01]  /*16e0*/  FMUL.FTZ R123, R104, R123 ;  /* 0x0000007b687b7220 */ /* 0x000fe20000410000 */
[----:B------:R-:W-:Y:S01]  /*16f0*/  FMUL.FTZ R157, R60, R64 ;  /* 0x000000403c9d7220 */ /* 0x000fe20000410000 */
[----:B------:R-:W-:Y:S01]  /*1700*/  FMUL.FTZ R155, R104, R73 ;  /* 0x00000049689b7220 */ /* 0x000fe20000410000 */
[----:B------:R-:W-:Y:S01]  /*1710*/  FADD.FTZ R60, RZ, R122 ;  /* 0x0000007aff3c7221 */ /* 0x000fe20000010000 */
[----:B------:R-:W-:Y:S01]  /*1720*/  FFMA.FTZ R73, R3, R122, RZ ;  /* 0x0000007a03497223 */ /* 0x000fe200000100ff */
[-C--:B------:R-:W-:Y:S01]  /*1730*/  FMUL.FTZ R124, R124, R167.reuse ;  /* 0x000000a77c7c7220 */ /* 0x080fe20000410000 */
[----:B------:R-:W-:Y:S01]  /*1740*/  FADD.FTZ R34, R34, R167 ;  /* 0x000000a722227221 */ /* 0x000fe20000010000 */
[----:B------:R-:W-:Y:S01]  /*1750*/  FFMA.FTZ R6, R123, R167, R6 ;  /* 0x000000a77b067223 */ /* 0x000fe20000010006 */
[C---:B------:R-:W-:Y:S01]  /*1760*/  FMUL.FTZ R152, R104.reuse, R183 ;  /* 0x000000b768987220 */ /* 0x040fe20000410000 */
[----:B------:R-:W-:Y:S01]  /*1770*/  FADD.FTZ R167, R125, R60 ;  /* 0x0000003c7da77221 */ /* 0x000fe20000010000 */
[----:B------:R-:W-:Y:S01]  /*1780*/  FMUL.FTZ R158, R104, R185 ;  /* 0x000000b9689e7220 */ /* 0x000fe20000410000 */
[----:B------:R-:W-:Y:S01]  /*1790*/  FFMA.FTZ R60, R126, R125, R73 ;  /* 0x0000007d7e3c7223 */ /* 0x000fe20000010049 */
[----:B------:R-:W-:Y:S01]  /*17a0*/  MOV R161, R70 ;  /* 0x0000004600a17202 */ /* 0x000fe20000000f00 */
[----:B------:R-:W-:Y:S01]  /*17b0*/  FADD.FTZ R23, R23, R68 ;  /* 0x0000004417177221 */ /* 0x000fe20000010000 */
[----:B------:R-:W-:Y:S01]  /*17c0*/  FFMA.FTZ R51, R152, R68, R51 ;  /* 0x0000004498337223 */ /* 0x000fe20000010033 */
[----:B------:R-:W-:Y:S01]  /*17d0*/  FADD.FTZ R68, R124, R167 ;  /* 0x000000a77c447221 */ /* 0x000fe20000010000 */
[----:B------:R-:W-:Y:S01]  /*17e0*/  FADD.FTZ R17, R17, R64 ;  /* 0x0000004011117221 */ /* 0x000fe20000010000 */
[----:B------:R-:W-:Y:S01]  /*17f0*/  FFMA.FTZ R45, R158, R64, R45 ;  /* 0x000000409e2d7223 */ /* 0x000fe2000001002d */
[----:B------:R-:W-:Y:S01]  /*1800*/  FFMA.FTZ R73, R123, R124, R60 ;  /* 0x0000007c7b497223 */ /* 0x000fe2000001003c */
[----:B------:R-:W-:Y:S01]  /*1810*/  FADD.FTZ R18, R18, R75 ;  /* 0x0000004b12127221 */ /* 0x000fe20000010000 */
[----:B------:R-:W-:Y:S01]  /*1820*/  FFMA.FTZ R46, R155, R75, R46 ;  /* 0x0000004b9b2e7223 */ /* 0x000fe2000001002e */
[----:B------:R-:W-:Y:S01]  /*1830*/  SHF.L.U32 R64, R100, 0x10, RZ ;  /* 0x0000001064407819 */ /* 0x000fe200000006ff */
[----:B------:R-:W-:Y:S01]  /*1840*/  FADD.FTZ R163, -R189, R163 ;  /* 0x000000a3bda37221 */ /* 0x000fe20000010100 */
[----:B------:R-:W-:-:S02]  /*1850*/  IMAD.U32 R75, R161, 0x10000, RZ ;  /* 0x00010000a14b7824 */ /* 0x000fc400078e00ff */
[----:B------:R-:W-:Y:S01]  /*1860*/  FADD.FTZ R169, R127, R68 ;  /* 0x000000447fa97221 */ /* 0x000fe20000010000 */
[----:B------:R-:W-:Y:S01]  /*1870*/  FFMA.FTZ R60, R128, R127, R73 ;  /* 0x0000007f803c7223 */ /* 0x000fe20000010049 */
[----:B------:R-:W-:Y:S01]  /*1880*/  FMUL.FTZ R163, R104, R163 ;  /* 0x000000a368a37220 */ /* 0x000fe20000410000 */
[-C--:B------:R-:W-:Y:S01]  /*1890*/  FMUL.FTZ R161, R64, R75.reuse ;  /* 0x0000004b40a17220 */ /* 0x080fe20000410000 */
[----:B------:R-:W-:Y:S01]  /*18a0*/  FADD.FTZ R64, R130, R169 ;  /* 0x000000a982407221 */ /* 0x000fe20000010000 */
[----:B------:R-:W-:Y:S01]  /*18b0*/  FFMA.FTZ R73, R129, R130, R60 ;  /* 0x0000008281497223 */ /* 0x000fe2000001003c */
[----:B------:R-:W-:Y:S01]  /*18c0*/  FADD.FTZ R12, R12, R75 ;  /* 0x0000004b0c0c7221 */ /* 0x000fe20000010000 */
[----:B------:R-:W-:Y:S01]  /*18d0*/  FFMA.FTZ R40, R163, R75, R40 ;  /* 0x0000004ba3287223 */ /* 0x000fe20000010028 */
[----:B------:R-:W-:Y:S01]  /*18e0*/  FADD.FTZ R75, R133, R64 ;  /* 0x00000040854b7221 */ /* 0x000fe20000010000 */
[----:B------:R-:W-:Y:S01]  /*18f0*/  FFMA.FTZ R60, R134, R133, R73 ;  /* 0x00000085863c7223 */ /* 0x000fe20000010049 */
[----:B------:R-:W-:-:S02]  /*1900*/  IMAD.U32 R69, R172, 0x10000, RZ ;  /* 0x00010000ac457824 */ /* 0x000fc400078e00ff */
[----:B------:R-:W-:Y:S01]  /*1910*/  FADD.FTZ R64, R132, R75 ;  /* 0x0000004b84407221 */ /* 0x000fe20000010000 */
[----:B------:R-:W-:Y:S01]  /*1920*/  FFMA.FTZ R73, R131, R132, R60 ;  /* 0x0000008483497223 */ /* 0x000fe2000001003c */
[----:B------:R-:W-:Y:S01]  /*1930*/  SHF.R.U32.HI R159, RZ, 0x10, R99 ;  /* 0x00000010ff9f7819 */ /* 0x000fe20000011663 */
[----:B------:R-:W-:Y:S01]  /*1940*/  FADD.FTZ R187, -R189, R69 ;  /* 0x00000045bdbb7221 */ /* 0x000fe20000010100 */
[----:B------:R-:W-:Y:S01]  /*1950*/  FADD.FTZ R75, R135, R64 ;  /* 0x00000040874b7221 */ /* 0x000fe20000010000 */
[----:B------:R-:W-:Y:S01]  /*1960*/  FFMA.FTZ R60, R136, R135, R73 ;  /* 0x00000087883c7223 */ /* 0x000fe20000010049 */
[----:B------:R-:W-:Y:S01]  /*1970*/  SHF.L.U32 R159, R159, 0x10, RZ ;  /* 0x000000109f9f7819 */ /* 0x000fe200000006ff */
[----:B------:R-:W-:Y:S01]  /*1980*/  FMUL.FTZ R160, R104, R187 ;  /* 0x000000bb68a07220 */ /* 0x000fe20000410000 */
[----:B------:R-:W-:Y:S01]  /*1990*/  FADD.FTZ R68, R138, R75 ;  /* 0x0000004b8a447221 */ /* 0x000fe20000010000 */
[----:B------:R-:W-:Y:S01]  /*19a0*/  FFMA.FTZ R73, R137, R138, R60 ;  /* 0x0000008a89497223 */ /* 0x000fe2000001003c */
[----:B------:R-:W-:-:S02]  /*19b0*/  IMAD.MOV.U32 R162, RZ, RZ, R71 ;  /* 0x000000ffffa27224 */ /* 0x000fc400078e0047 */
[-C--:B------:R-:W-:Y:S01]  /*19c0*/  FMUL.FTZ R159, R159, R66.reuse ;  /* 0x000000429f9f7220 */ /* 0x080fe20000410000 */
[----:B------:R-:W-:Y:S01]  /*19d0*/  FADD.FTZ R19, R19, R66 ;  /* 0x0000004213137221 */ /* 0x000fe20000010000 */
[----:B------:R-:W-:Y:S01]  /*19e0*/  FFMA.FTZ R47, R160, R66, R47 ;  /* 0x00000042a02f7223 */ /* 0x000fe2000001002f */
[----:B------:R-:W-:Y:S01]  /*19f0*/  FADD.FTZ R75, R141, R68 ;  /* 0x000000448d4b7221 */ /* 0x000fe20000010000 */
[----:B------:R-:W-:Y:S01]  /*1a00*/  SHF.R.U32.HI R166, RZ, 0x10, R71 ;  /* 0x00000010ffa67819 */ /* 0x000fe20000011647 */
[----:B------:R-:W-:Y:S01]  /*1a10*/  FFMA.FTZ R60, R142, R141, R73 ;  /* 0x0000008d8e3c7223 */ /* 0x000fe20000010049 */
[----:B------:R-:W-:Y:S01]  /*1a20*/  SHF.L.U32 R66, R101, 0x10, RZ ;  /* 0x0000001065427819 */ /* 0x000fe200000006ff */
[----:B------:R-:W-:Y:S01]  /*1a30*/  IMAD.U32 R167, R162, 0x10000, RZ ;  /* 0x00010000a2a77824 */ /* 0x000fe200078e00ff */
[----:B------:R-:W-:Y:S01]  /*1a40*/  SHF.R.U64 R164, R70, 0x10, R71 ;  /* 0x0000001046a47819 */ /* 0x000fe20000001247 */
[----:B------:R-:W-:Y:S01]  /*1a50*/  FADD.FTZ R69, -R189, R72 ;  /* 0x00000048bd457221 */ /* 0x000fe20000010100 */
[----:B------:R-:W-:Y:S01]  /*1a60*/  SHF.R.U64 R64, R100, 0x10, R101 ;  /* 0x0000001064407819 */ /* 0x000fe20000001265 */
[----:B------:R-:W-:Y:S01]  /*1a70*/  FADD.FTZ R72, R140, R75 ;  /* 0x0000004b8c487221 */ /* 0x000fe20000010000 */
[----:B------:R-:W-:Y:S01]  /*1a80*/  FFMA.FTZ R73, R139, R140, R60 ;  /* 0x0000008c8b497223 */ /* 0x000fe2000001003c */
[----:B------:R-:W-:Y:S01]  /*1a90*/  FMUL.FTZ R162, R66, R167 ;  /* 0x000000a742a27220 */ /* 0x000fe20000410000 */
[----:B------:R-:W-:Y:S01]  /*1aa0*/  SHF.L.U32 R64, R64, 0x10, RZ ;  /* 0x0000001040407819 */ /* 0x000fe200000006ff */
[----:B------:R-:W-:-:S02]  /*1ab0*/  IMAD.U32 R68, R166, 0x10000, RZ ;  /* 0x00010000a6447824 */ /* 0x000fc400078e00ff */
[----:B------:R-:W-:Y:S01]  /*1ac0*/  FMUL.FTZ R166, R104, R69 ;  /* 0x0000004568a67220 */ /* 0x000fe20000410000 */
[----:B------:R-:W-:Y:S02]  /*1ad0*/  IMAD.U32 R66, R164, 0x10000, RZ ;  /* 0x00010000a4427824 */ /* 0x000fe400078e00ff */
[----:B------:R-:W-:Y:S01]  /*1ae0*/  FADD.FTZ R69, R143, R72 ;  /* 0x000000488f457221 */ /* 0x000fe20000010000 */
[----:B------:R-:W-:Y:S01]  /*1af0*/  FFMA.FTZ R60, R144, R143, R73 ;  /* 0x0000008f903c7223 */ /* 0x000fe20000010049 */
[----:B------:R-:W-:Y:S01]  /*1b00*/  FADD.FTZ R67, -R189, R74 ;  /* 0x0000004abd437221 */ /* 0x000fe20000010100 */
[----:B------:R-:W-:Y:S01]  /*1b10*/  FMUL.FTZ R164, R64, R66 ;  /* 0x0000004240a47220 */ /* 0x000fe20000410000 */
[----:B------:R-:W-:Y:S01]  /*1b20*/  FADD.FTZ R64, R146, R69 ;  /* 0x0000004592407221 */ /* 0x000fe20000010000 */
[----:B------:R-:W-:Y:S01]  /*1b30*/  FFMA.FTZ R69, R145, R146, R60 ;  /* 0x0000009291457223 */ /* 0x000fe2000001003c */
[----:B------:R-:W-:Y:S02]  /*1b40*/  FMUL.FTZ R168, R104, R67 ;  /* 0x0000004368a87220 */ /* 0x000fe40000410000 */
[----:B------:R-:W-:Y:S01]  /*1b50*/  FADD.FTZ R67, R149, R64 ;  /* 0x0000004095437221 */ /* 0x000fe20000010000 */
[----:B------:R-:W-:-:S03]  /*1b60*/  FFMA.FTZ R60, R150, R149, R69 ;  /* 0x00000095963c7223 */ /* 0x000fc60000010045 */
        /* <DEDUP_REMOVED lines=8> */
[----:B------:R-:W-:Y:S02]  /*1bf0*/  FADD.FTZ R165, -R189, R165 ;  /* 0x000000a5bda57221 */ /* 0x000fe40000010100 */
[----:B------:R-:W-:Y:S01]  /*1c00*/  FADD.FTZ R64, R156, R69 ;  /* 0x000000459c407221 */ /* 0x000fe20000010000 */
[----:B------:R-:W-:Y:S01]  /*1c10*/  FFMA.FTZ R67, R155, R156, R60 ;  /* 0x0000009c9b437223 */ /* 0x000fe2000001003c */
[----:B------:R-:W-:Y:S02]  /*1c20*/  FMUL.FTZ R165, R104, R165 ;  /* 0x000000a568a57220 */ /* 0x000fe40000410000 */
[----:B------:R-:W-:Y:S01]  /*1c30*/  FADD.FTZ R64, R159, R64 ;  /* 0x000000409f407221 */ /* 0x000fe20000010000 */
[----:B------:R-:W-:Y:S01]  /*1c40*/  FFMA.FTZ R60, R160, R159, R67 ;  /* 0x0000009fa03c7223 */ /* 0x000fe20000010043 */
[----:B------:R-:W-:Y:S01]  /*1c50*/  FADD.FTZ R14, R14, R167 ;  /* 0x000000a70e0e7221 */ /* 0x000fe20000010000 */
[----:B------:R-:W-:Y:S01]  /*1c60*/  FFMA.FTZ R42, R165, R167, R42 ;  /* 0x000000a7a52a7223 */ /* 0x000fe2000001002a */
[----:B------:R-:W-:Y:S01]  /*1c70*/  SHF.R.U32.HI R167, RZ, 0x10, R101 ;  /* 0x00000010ffa77819 */ /* 0x000fe20000011665 */
[----:B------:R-:W-:Y:S01]  /*1c80*/  FADD.FTZ R69, R161, R64 ;  /* 0x00000040a1457221 */ /* 0x000fe20000010000 */
[----:B------:R-:W-:Y:S01]  /*1c90*/  FFMA.FTZ R67, R163, R161, R60 ;  /* 0x000000a1a3437223 */ /* 0x000fe2000001003c */
[----:B------:R-:W-:-:S02]  /*1ca0*/  MOV R70, R62 ;  /* 0x0000003e00467202 */ /* 0x000fc40000000f00 */
[----:B------:R-:W-:Y:S01]  /*1cb0*/  SHF.R.U64 R62, R62, 0x10, R63 ;  /* 0x000000103e3e7819 */ /* 0x000fe2000000123f */
[----:B------:R-:W-:Y:S01]  /*1cc0*/  FADD.FTZ R69, R164, R69 ;  /* 0x00000045a4457221 */ /* 0x000fe20000010000 */
[----:B------:R-:W-:Y:S01]  /*1cd0*/  SHF.L.U32 R167, R167, 0x10, RZ ;  /* 0x00000010a7a77819 */ /* 0x000fe200000006ff */
[----:B------:R-:W-:Y:S01]  /*1ce0*/  FFMA.FTZ R60, R166, R164, R67 ;  /* 0x000000a4a63c7223 */ /* 0x000fe20000010043 */
[----:B------:R-:W-:Y:S01]  /*1cf0*/  SHF.L.U32 R169, R102, 0x10, RZ ;  /* 0x0000001066a97819 */ /* 0x000fe200000006ff */
[----:B------:R-:W-:Y:S01]  /*1d00*/  IMAD.U32 R64, R62, 0x10000, RZ ;  /* 0x000100003e407824 */ /* 0x000fe200078e00ff */
[----:B------:R-:W-:Y:S01]  /*1d10*/  SHF.R.U64 R172, R102, 0x10, R103 ;  /* 0x0000001066ac7819 */ /* 0x000fe20000001267 */
[----:B------:R-:W-:Y:S01]  /*1d20*/  FADD.FTZ R171, -R189, R171 ;  /* 0x000000abbdab7221 */ /* 0x000fe20000010100 */
[----:B------:R-:W-:Y:S01]  /*1d30*/  FMUL.FTZ R167, R167, R68 ;  /* 0x00000044a7a77220 */ /* 0x000fe20000410000 */
[----:B------:R-:W-:Y:S02]  /*1d40*/  IMAD.U32 R70, R70, 0x10000, RZ ;  /* 0x0001000046467824 */ /* 0x000fe400078e00ff */
[----:B------:R-:W-:Y:S01]  /*1d50*/  FADD.FTZ R62, R162, R69 ;  /* 0x00000045a23e7221 */ /* 0x000fe20000010000 */
[----:B------:R-:W-:Y:S01]  /*1d60*/  FFMA.FTZ R67, R165, R162, R60 ;  /* 0x000000a2a5437223 */ /* 0x000fe2000001003c */
[--C-:B------:R-:W-:Y:S01]  /*1d70*/  IMAD.MOV.U32 R71, RZ, RZ, R63.reuse ;  /* 0x000000ffff477224 */ /* 0x100fe200078e003f */
[----:B------:R-:W-:Y:S01]  /*1d80*/  SHF.R.U32.HI R63, RZ, 0x10, R63 ;  /* 0x00000010ff3f7819 */ /* 0x000fe2000001163f */
[----:B------:R-:W-:Y:S01]  /*1d90*/  FMUL.FTZ R169, R169, R70 ;  /* 0x00000046a9a97220 */ /* 0x000fe20000410000 */
[----:B------:R-:W-:Y:S01]  /*1da0*/  SHF.L.U32 R172, R172, 0x10, RZ ;  /* 0x00000010acac7819 */ /* 0x000fe200000006ff */
[----:B------:R-:W-:Y:S01]  /*1db0*/  FMUL.FTZ R171, R104, R171 ;  /* 0x000000ab68ab7220 */ /* 0x000fe20000410000 */
[----:B------:R-:W-:Y:S01]  /*1dc0*/  FADD.FTZ R62, R167, R62 ;  /* 0x0000003ea73e7221 */ /* 0x000fe20000010000 */
[----:B------:R-:W-:Y:S01]  /*1dd0*/  FFMA.FTZ R60, R168, R167, R67 ;  /* 0x000000a7a83c7223 */ /* 0x000fe20000010043 */
[----:B------:R-:W-:Y:S01]  /*1de0*/  FADD.FTZ R13, R13, R66 ;  /* 0x000000420d0d7221 */ /* 0x000fe20000010000 */
[----:B------:R-:W-:Y:S01]  /*1df0*/  FFMA.FTZ R41, R166, R66, R41 ;  /* 0x00000042a6297223 */ /* 0x000fe20000010029 */
[----:B------:R-:W-:Y:S01]  /*1e00*/  SHF.L.U32 R170, R103, 0x10, RZ ;  /* 0x0000001067aa7819 */ /* 0x000fe200000006ff */
[----:B------:R-:W-:Y:S01]  /*1e10*/  IMAD.U32 R66, R63, 0x10000, RZ ;  /* 0x000100003f427824 */ /* 0x000fe200078e00ff */
[----:B------:R-:W-:Y:S01]  /*1e20*/  SHF.R.U32.HI R175, RZ, 0x10, R103 ;  /* 0x00000010ffaf7819 */ /* 0x000fe20000011667 */
[----:B------:R-:W-:Y:S01]  /*1e30*/  FMUL.FTZ R174, R104, R65 ;  /* 0x0000004168ae7220 */ /* 0x000fe20000410000 */
[----:B------:R-:W-:Y:S01]  /*1e40*/  FADD.FTZ R173, -R189, R173 ;  /* 0x000000adbdad7221 */ /* 0x000fe20000010100 */
[----:B------:R-:W-:-:S02]  /*1e50*/  IMAD.U32 R71, R71, 0x10000, RZ ;  /* 0x0001000047477824 */ /* 0x000fc400078e00ff */
        /* <DEDUP_REMOVED lines=25> */
.L_x_860:
[----:B-----5:R-:W-:Y:S01]  /*1ff0*/  ISETP.GE.AND P1, PT, R119, 0x1, PT ;  /* 0x000000017700780c */ /* 0x020fe20003f26270 */
[----:B------:R-:W-:Y:S01]  /*2000*/  IMAD.MOV.U32 R115, RZ, RZ, RZ ;  /* 0x000000ffff737224 */ /* 0x000fe200078e00ff */
[----:B------:R-:W-:Y:S02]  /*2010*/  MOV R113, UR7 ;  /* 0x0000000700717c02 */ /* 0x000fe40008000f00 */
[----:B------:R-:W-:-:S04]  /*2020*/  ISETP.NE.U32.AND P0, PT, RZ, UR6, PT ;  /* 0x00000006ff007c0c */ /* 0x000fc8000bf05070 */
[----:B------:R-:W-:-:S05]  /*2030*/  ISETP.NE.AND.EX P0, PT, R113, RZ, PT, P0 ;  /* 0x000000ff7100720c */ /* 0x000fca0003f05300 */
[----:B------:R-:W-:Y:S08]  /*2040*/  @!P1 BRA `(.L_x_862) ;  /* 0x0000000000189947 */ /* 0x000ff00003800000 */
[----:B------:R-:W0:Y:S01]  /*2050*/  S2R R62, SR_TID.X ;  /* 0x00000000003e7919 */ /* 0x000e220000002100 */
[----:B------:R-:W-:-:S05]  /*2060*/  IADD3 R60, PT, PT, R119, -0x1, RZ ;  /* 0xffffffff773c7810 */ /* 0x000fca0007ffe0ff */
[----:B------:R-:W-:-:S05]  /*2070*/  IMAD R60, R60, UR15, RZ ;  /* 0x0000000f3c3c7c24 */ /* 0x000fca000f8e02ff */
[----:B------:R-:W-:-:S04]  /*2080*/  SHF.R.S32.HI R61, RZ, 0x1f, R60 ;  /* 0x0000001fff3d7819 */ /* 0x000fc8000001143c */
[----:B------:R-:W-:-:S04]  /*2090*/  LEA.HI R61, R61, R60, RZ, 0x2 ;  /* 0x0000003c3d3d7211 */ /* 0x000fc800078f10ff */
[----:B0-----:R-:W-:-:S07]  /*20a0*/  LEA.HI.SX32 R115, R61, R62, 0x1e ;  /* 0x0000003e3d737211 */ /* 0x001fce00078ff2ff */
.L_x_862:
[----:B------:R-:W-:Y:S02]  /*20b0*/  HFMA2 R178, -RZ, RZ, 0, 0 ;  /* 0x00000000ffb27431 */ /* 0x000fe400000001ff */
[----:B------:R-:W-:Y:S01]  /*20c0*/  IMAD.MOV.U32 R177, RZ, RZ, RZ ;  /* 0x000000ffffb17224 */ /* 0x000fe200078e00ff */
[----:B------:R-:W-:Y:S06]  /*20d0*/  @P0 BRA `(.L_x_863) ;  /* 0x0000000000580947 */ /* 0x000fec0003800000 */
[----:B------:R-:W0:Y:S01]  /*20e0*/  LDC.64 R62, c[0x0][0x3b0] ;  /* 0x0000ec00ff3e7b82 */ /* 0x000e220000000a00 */
[C---:B------:R-:W-:Y:S01]  /*20f0*/  IADD3 R69, PT, PT, R115.reuse, 0x200, RZ ;  /* 0x0000020073457810 */ /* 0x040fe20007ffe0ff */
[C---:B------:R-:W-:Y:S01]  /*2100*/  VIADD R67, R115.reuse, 0x100 ;  /* 0x0000010073437836 */ /* 0x040fe20000000000 */
[C---:B------:R-:W-:Y:S01]  /*2110*/  IADD3 R73, PT, PT, R115.reuse, 0x400, RZ ;  /* 0x0000040073497810 */ /* 0x040fe20007ffe0ff */
[C---:B------:R-:W-:Y:S01]  /*2120*/  VIADD R71, R115.reuse, 0x300 ;  /* 0x0000030073477836 */ /* 0x040fe20000000000 */
[C---:B------:R-:W-:Y:S01]  /*2130*/  IADD3 R65, PT, PT, R115.reuse, 0x500, RZ ;  /* 0x0000050073417810 */ /* 0x040fe20007ffe0ff */
[----:B------:R-:W-:Y:S02]  /*2140*/  VIADD R75, R115, 0x600 ;  /* 0x00000600734b7836 */ /* 0x000fe40000000000 */
[----:B0-----:R-:W-:-:S04]  /*2150*/  IMAD.WIDE.U32 R66, R67, 0x4, R62 ;  /* 0x0000000443427825 */ /* 0x001fc800078e003e */
[--C-:B------:R-:W-:Y:S01]  /*2160*/  IMAD.WIDE.U32 R68, R69, 0x4, R62.reuse ;  /* 0x0000000445447825 */ /* 0x100fe200078e003e */
[----:B------:R0:W5:Y:S03]  /*2170*/  LDG.E R114, desc[UR12][R66.64] ;  /* 0x0000000c42727981 */ /* 0x000166000c1e1900 */
[----:B------:R-:W-:-:S04]  /*2180*/  IMAD.WIDE.U32 R70, R71, 0x4, R62 ;  /* 0x0000000447467825 */ /* 0x000fc800078e003e */
[--C-:B------:R-:W-:Y:S01]  /*2190*/  IMAD.WIDE.U32 R72, R73, 0x4, R62.reuse ;  /* 0x0000000449487825 */ /* 0x100fe200078e003e */
[----:B------:R0:W5:Y:S03]  /*21a0*/  LDG.E R116, desc[UR12][R70.64] ;  /* 0x0000000c46747981 */ /* 0x000166000c1e1900 */
[--C-:B------:R-:W-:Y:S01]  /*21b0*/  IMAD.WIDE.U32 R64, R65, 0x4, R62.reuse ;  /* 0x0000000441407825 */ /* 0x100fe200078e003e */
[----:B------:R0:W5:Y:S03]  /*21c0*/  LDG.E R117, desc[UR12][R72.64] ;  /* 0x0000000c48757981 */ /* 0x000166000c1e1900 */
[--C-:B------:R-:W-:Y:S01]  /*21d0*/  IMAD.WIDE.U32 R60, R115, 0x4, R62.reuse ;  /* 0x00000004733c7825 */ /* 0x100fe200078e003e */
[----:B------:R0:W5:Y:S03]  /*21e0*/  LDG.E R118, desc[UR12][R64.64] ;  /* 0x0000000c40767981 */ /* 0x000166000c1e1900 */
[----:B------:R-:W-:Y:S01]  /*21f0*/  IMAD.WIDE.U32 R62, R75, 0x4, R62 ;  /* 0x000000044b3e7825 */ /* 0x000fe200078e003e */
[----:B------:R0:W5:Y:S04]  /*2200*/  LDG.E R115, desc[UR12][R68.64] ;  /* 0x0000000c44737981 */ /* 0x000168000c1e1900 */
[----:B------:R0:W5:Y:S04]  /*2210*/  LDG.E R120, desc[UR12][R60.64] ;  /* 0x0000000c3c787981 */ /* 0x000168000c1e1900 */
[----:B------:R0:W5:Y:S01]  /*2220*/  LDG.E R121, desc[UR12][R62.64] ;  /* 0x0000000c3e797981 */ /* 0x000162000c1e1900 */
[----:B------:R-:W-:Y:S05]  /*2230*/  BRA `(.L_x_861) ;  /* 0x0000000000bc7947 */ /* 0x000fea0003800000 */
.L_x_863:
[----:B------:R-:W0:Y:S01]  /*2240*/  S2R R64, SR_TID.X ;  /* 0x0000000000407919 */ /* 0x000e220000002100 */
[----:B------:R-:W-:Y:S01]  /*2250*/  IMAD R60, R0, UR15, RZ ;  /* 0x0000000f003c7c24 */ /* 0x000fe2000f8e02ff */
[----:B------:R-:W1:Y:S01]  /*2260*/  LDC.64 R62, c[0x0][0x3b0] ;  /* 0x0000ec00ff3e7b82 */ /* 0x000e620000000a00 */
[C---:B------:R-:W-:Y:S01]  /*2270*/  IADD3 R67, PT, PT, R115.reuse, 0x100, RZ ;  /* 0x0000010073437810 */ /* 0x040fe20007ffe0ff */
[C---:B------:R-:W-:Y:S01]  /*2280*/  VIADD R71, R115.reuse, 0x300 ;  /* 0x0000030073477836 */ /* 0x040fe20000000000 */
[C---:B------:R-:W-:Y:S01]  /*2290*/  IADD3 R69, PT, PT, R115.reuse, 0x200, RZ ;  /* 0x0000020073457810 */ /* 0x040fe20007ffe0ff */
[C---:B------:R-:W-:Y:S01]  /*22a0*/  VIADD R77, R115.reuse, 0x600 ;  /* 0x00000600734d7836 */ /* 0x040fe20000000000 */
[----:B------:R-:W-:Y:S02]  /*22b0*/  SHF.R.S32.HI R61, RZ, 0x1f, R60 ;  /* 0x0000001fff3d7819 */ /* 0x000fe4000001143c */
[----:B------:R-:W-:Y:S02]  /*22c0*/  IADD3 R73, PT, PT, R115, 0x400, RZ ;  /* 0x0000040073497810 */ /* 0x000fe40007ffe0ff */
[----:B------:R-:W-:-:S02]  /*22d0*/  LEA.HI R61, R61, R60, RZ, 0x2 ;  /* 0x0000003c3d3d7211 */ /* 0x000fc400078f10ff */
[----:B------:R-:W-:Y:S01]  /*22e0*/  IADD3 R75, PT, PT, R115, 0x500, RZ ;  /* 0x00000500734b7810 */ /* 0x000fe20007ffe0ff */
[----:B-1----:R-:W-:-:S04]  /*22f0*/  IMAD.WIDE.U32 R66, R67, 0x4, R62 ;  /* 0x0000000443427825 */ /* 0x002fc800078e003e */
[--C-:B------:R-:W-:Y:S01]  /*2300*/  IMAD.WIDE.U32 R68, R69, 0x4, R62.reuse ;  /* 0x0000000445447825 */ /* 0x100fe200078e003e */
[----:B------:R1:W5:Y:S01]  /*2310*/  LDG.E R114, desc[UR12][R66.64] ;  /* 0x0000000c42727981 */ /* 0x000362000c1e1900 */
[----:B0-----:R-:W-:Y:S02]  /*2320*/  LEA.HI.SX32 R89, R61, R64, 0x1e ;  /* 0x000000403d597211 */ /* 0x001fe400078ff2ff */
[----:B------:R-:W0:Y:S01]  /*2330*/  LDC.64 R60, c[0x0][0x438] ;  /* 0x00010e00ff3c7b82 */ /* 0x000e220000000a00 */
[--C-:B------:R-:W-:Y:S01]  /*2340*/  IMAD.WIDE.U32 R70, R71, 0x4, R62.reuse ;  /* 0x0000000447467825 */ /* 0x100fe200078e003e */
[C---:B------:R-:W-:Y:S02]  /*2350*/  IADD3 R87, PT, PT, R89.reuse, 0x100, RZ ;  /* 0x0000010059577810 */ /* 0x040fe40007ffe0ff */
[C---:B------:R-:W-:Y:S01]  /*2360*/  IADD3 R85, PT, PT, R89.reuse, 0x200, RZ ;  /* 0x0000020059557810 */ /* 0x040fe20007ffe0ff */
[C---:B------:R-:W-:Y:S01]  /*2370*/  VIADD R83, R89.reuse, 0x300 ;  /* 0x0000030059537836 */ /* 0x040fe20000000000 */
[C---:B------:R-:W-:Y:S01]  /*2380*/  IADD3 R81, PT, PT, R89.reuse, 0x400, RZ ;  /* 0x0000040059517810 */ /* 0x040fe20007ffe0ff */
[C---:B-1----:R-:W-:Y:S01]  /*2390*/  VIADD R67, R89.reuse, 0x600 ;  /* 0x0000060059437836 */ /* 0x042fe20000000000 */
[----:B------:R-:W-:Y:S01]  /*23a0*/  IADD3 R79, PT, PT, R89, 0x500, RZ ;  /* 0x00000500594f7810 */ /* 0x000fe20007ffe0ff */
[--C-:B------:R-:W-:Y:S01]  /*23b0*/  IMAD.WIDE.U32 R72, R73, 0x4, R62.reuse ;  /* 0x0000000449487825 */ /* 0x100fe200078e003e */
[----:B------:R1:W5:Y:S03]  /*23c0*/  LDG.E R116, desc[UR12][R70.64] ;  /* 0x0000000c46747981 */ /* 0x000366000c1e1900 */
[--C-:B------:R-:W-:Y:S01]  /*23d0*/  IMAD.WIDE.U32 R74, R75, 0x4, R62.reuse ;  /* 0x000000044b4a7825 */ /* 0x100fe200078e003e */
[----:B------:R1:W5:Y:S03]  /*23e0*/  LDG.E R117, desc[UR12][R72.64] ;  /* 0x0000000c48757981 */ /* 0x000366000c1e1900 */
[--C-:B------:R-:W-:Y:S01]  /*23f0*/  IMAD.WIDE.U32 R64, R115, 0x4, R62.reuse ;  /* 0x0000000473407825 */ /* 0x100fe200078e003e */
[----:B------:R1:W5:Y:S03]  /*2400*/  LDG.E R118, desc[UR12][R74.64] ;  /* 0x0000000c4a767981 */ /* 0x000366000c1e1900 */
[----:B------:R-:W-:Y:S01]  /*2410*/  IMAD.WIDE.U32 R62, R77, 0x4, R62 ;  /* 0x000000044d3e7825 */ /* 0x000fe200078e003e */
[----:B------:R1:W5:Y:S03]  /*2420*/  LDG.E R115, desc[UR12][R68.64] ;  /* 0x0000000c44737981 */ /* 0x000366000c1e1900 */
[--C-:B0-----:R-:W-:Y:S01]  /*2430*/  IMAD.WIDE.U32 R88, R89, 0x8, R60.reuse ;  /* 0x0000000859587825 */ /* 0x101fe200078e003c */
[----:B------:R1:W5:Y:S03]  /*2440*/  LDG.E R120, desc[UR12][R64.64] ;  /* 0x0000000c40787981 */ /* 0x000366000c1e1900 */
[--C-:B------:R-:W-:Y:S01]  /*2450*/  IMAD.WIDE.U32 R86, R87, 0x8, R60.reuse ;  /* 0x0000000857567825 */ /* 0x100fe200078e003c */
[----:B------:R1:W5:Y:S03]  /*2460*/  LDG.E R121, desc[UR12][R62.64] ;  /* 0x0000000c3e797981 */ /* 0x000366000c1e1900 */
[--C-:B------:R-:W-:Y:S01]  /*2470*/  IMAD.WIDE.U32 R84, R85, 0x8, R60.reuse ;  /* 0x0000000855547825 */ /* 0x100fe200078e003c */
[----:B------:R-:W5:Y:S03]  /*2480*/  LDG.E.64 R88, desc[UR12][R88.64] ;  /* 0x0000000c58587981 */ /* 0x000f66000c1e1b00 */
[--C-:B------:R-:W-:Y:S01]  /*2490*/  IMAD.WIDE.U32 R82, R83, 0x8, R60.reuse ;  /* 0x0000000853527825 */ /* 0x100fe200078e003c */
[----:B------:R-:W5:Y:S03]  /*24a0*/  LDG.E.64 R86, desc[UR12][R86.64] ;  /* 0x0000000c56567981 */ /* 0x000f66000c1e1b00 */
[--C-:B------:R-:W-:Y:S01]  /*24b0*/  IMAD.WIDE.U32 R80, R81, 0x8, R60.reuse ;  /* 0x0000000851507825 */ /* 0x100fe200078e003c */
[----:B------:R-:W5:Y:S03]  /*24c0*/  LDG.E.64 R84, desc[UR12][R84.64] ;  /* 0x0000000c54547981 */ /* 0x000f66000c1e1b00 */
[--C-:B------:R-:W-:Y:S01]  /*24d0*/  IMAD.WIDE.U32 R78, R79, 0x8, R60.reuse ;  /* 0x000000084f4e7825 */ /* 0x100fe200078e003c */
[----:B------:R-:W5:Y:S03]  /*24e0*/  LDG.E.64 R82, desc[UR12][R82.64] ;  /* 0x0000000c52527981 */ /* 0x000f66000c1e1b00 */
[----:B------:R-:W-:Y:S01]  /*24f0*/  IMAD.WIDE.U32 R60, R67, 0x8, R60 ;  /* 0x00000008433c7825 */ /* 0x000fe200078e003c */
[----:B------:R-:W5:Y:S04]  /*2500*/  LDG.E.64 R80, desc[UR12][R80.64] ;  /* 0x0000000c50507981 */ /* 0x000f68000c1e1b00 */
[----:B------:R-:W5:Y:S04]  /*2510*/  LDG.E.64 R78, desc[UR12][R78.64] ;  /* 0x0000000c4e4e7981 */ /* 0x000f68000c1e1b00 */
[----:B------:R1:W5:Y:S02]  /*2520*/  LDG.E.64 R76, desc[UR12][R60.64] ;  /* 0x0000000c3c4c7981 */ /* 0x000364000c1e1b00 */
.L_x_861:
[----:B01----:R-:W0:Y:S01]  /*2530*/  SHFL.DOWN PT, R60, R177, 0x10, 0x1f ;  /* 0x0a001f00b13c7f89 */ /* 0x003e2200000e0000 */
        /* <DEDUP_REMOVED lines=31> */
.L_x_865:
[----:B------:R-:W-:Y:S05]  /*2730*/  BSYNC.RECONVERGENT B0 ;  /* 0x0000000000007941 */ /* 0x000fea0003800200 */
.L_x_864:
[----:B------:R-:W1:Y:S08]  /*2740*/  S2UR UR5, SR_CgaCtaId ;  /* 0x00000000000579c3 */ /* 0x000e700000008800 */
[----:B------:R-:W-:Y:S01]  /*2750*/  BAR.SYNC.DEFER_BLOCKING 0x0 ;  /* 0x0000000000007b1d */ /* 0x000fe20000010000 */
[----:B------:R-:W-:Y:S02]  /*2760*/  ISETP.NE.U32.AND P0, PT, RZ, UR6, PT ;  /* 0x00000006ff007c0c */ /* 0x000fe4000bf05070 */
[----:B------:R-:W-:-:S02]  /*2770*/  ISETP.NE.AND P3, PT, RZ, UR11, PT ;  /* 0x0000000bff007c0c */ /* 0x000fc4000bf65270 */
[----:B------:R-:W-:Y:S01]  /*2780*/  ISETP.NE.AND.EX P0, PT, R113, RZ, PT, P0 ;  /* 0x000000ff7100720c */ /* 0x000fe20003f05300 */
[----:B------:R-:W-:Y:S02]  /*2790*/  UMOV UR4, 0x400 ;  /* 0x0000040000047882 */ /* 0x000fe40000000000 */
[----:B------:R-:W2:Y:S01]  /*27a0*/  LDC R181, c[0x0][0x388] ;  /* 0x0000e200ffb57b82 */ /* 0x000ea20000000800 */
        /* <DEDUP_REMOVED lines=11> */
[----:B------:R-:W3:Y:S04]  /*2860*/  LDS.128 R68, [UR5] ;  /* 0x00000005ff447984 */ /* 0x000ee80008000c00 */
[----:B------:R-:W4:Y:S01]  /*2870*/  LDS.128 R72, [UR10] ;  /* 0x0000000aff487984 */ /* 0x000f220008000c00 */
[----:B0-----:R-:W-:Y:S01]  /*2880*/  FADD.FTZ R179, RZ, R60 ;  /* 0x0000003cffb37221 */ /* 0x001fe20000010000 */
[----:B------:R-:W-:Y:S01]  /*2890*/  FADD.FTZ R60, RZ, R61 ;  /* 0x0000003dff3c7221 */ /* 0x000fe20000010000 */
[----:B--2---:R-:W-:Y:S02]  /*28a0*/  IMAD R61, R0, R181, RZ ;  /* 0x000000b5003d7224 */ /* 0x004fe400078e02ff */
[----:B------:R-:W-:Y:S01]  /*28b0*/  FADD.FTZ R179, R62, R179 ;  /* 0x000000b33eb37221 */ /* 0x000fe20000010000 */
[----:B------:R-:W-:Y:S01]  /*28c0*/  FADD.FTZ R60, R63, R60 ;  /* 0x0000003c3f3c7221 */ /* 0x000fe20000010000 */
[----:B------:R-:W-:-:S02]  /*28d0*/  @P1 IADD3 R62, PT, PT, R119, -0x1, RZ ;  /* 0xffffffff773e1810 */ /* 0x000fc40007ffe0ff */
[----:B-1----:R-:W-:Y:S01]  /*28e0*/  FADD.FTZ R179, R179, R64 ;  /* 0x00000040b3b37221 */ /* 0x002fe20000010000 */
[----:B------:R-:W-:Y:S01]  /*28f0*/  FADD.FTZ R60, R60, R65 ;  /* 0x000000413c3c7221 */ /* 0x000fe20000010000 */
[----:B------:R-:W-:Y:S01]  /*2900*/  SHF.R.S32.HI R64, RZ, 0x1f, R61 ;  /* 0x0000001fff407819 */ /* 0x000fe2000001143d */
[----:B------:R-:W-:Y:S02]  /*2910*/  @P1 IMAD R181, R62, R181, RZ ;  /* 0x000000b53eb51224 */ /* 0x000fe400078e02ff */
[----:B------:R-:W-:Y:S01]  /*2920*/  FADD.FTZ R179, R66, R179 ;  /* 0x000000b342b37221 */ /* 0x000fe20000010000 */
[----:B------:R-:W-:Y:S01]  /*2930*/  FADD.FTZ R60, R67, R60 ;  /* 0x0000003c433c7221 */ /* 0x000fe20000010000 */
[----:B------:R-:W-:Y:S02]  /*2940*/  LEA.HI R64, R64, R61, RZ, 0x2 ;  /* 0x0000003d40407211 */ /* 0x000fe400078f10ff */
[----:B---3--:R-:W-:Y:S01]  /*2950*/  FADD.FTZ R179, R179, R68 ;  /* 0x00000044b3b37221 */ /* 0x008fe20000010000 */
[----:B------:R-:W-:Y:S01]  /*2960*/  FADD.FTZ R60, R60, R69 ;  /* 0x000000453c3c7221 */ /* 0x000fe20000010000 */
[----:B------:R-:W-:-:S02]  /*2970*/  @P1 SHF.R.S32.HI R66, RZ, 0x1f, R181 ;  /* 0x0000001fff421819 */ /* 0x000fc400000114b5 */
[----:B------:R-:W-:Y:S01]  /*2980*/  FADD.FTZ R179, R70, R179 ;  /* 0x000000b346b37221 */ /* 0x000fe20000010000 */
[----:B------:R-:W-:Y:S01]  /*2990*/  FADD.FTZ R60, R71, R60 ;  /* 0x0000003c473c7221 */ /* 0x000fe20000010000 */
[----:B------:R-:W-:Y:S02]  /*29a0*/  @P1 LEA.HI R66, R66, R181, RZ, 0x2 ;  /* 0x000000b542421211 */ /* 0x000fe400078f10ff */
[----:B----4-:R-:W-:Y:S01]  /*29b0*/  FADD.FTZ R179, R179, R72 ;  /* 0x00000048b3b37221 */ /* 0x010fe20000010000 */
[----:B------:R-:W-:Y:S01]  /*29c0*/  FADD.FTZ R60, R60, R73 ;  /* 0x000000493c3c7221 */ /* 0x000fe20000010000 */
[----:B------:R-:W-:Y:S02]  /*29d0*/  LEA.HI.SX32 R61, R64, R177, 0x1e ;  /* 0x000000b1403d7211 */ /* 0x000fe400078ff2ff */
[----:B------:R-:W-:Y:S01]  /*29e0*/  FADD.FTZ R63, R74, R179 ;  /* 0x000000b34a3f7221 */ /* 0x000fe20000010000 */
[----:B------:R-:W-:Y:S01]  /*29f0*/  FADD.FTZ R62, R75, R60 ;  /* 0x0000003c4b3e7221 */ /* 0x000fe20000010000 */
[----:B------:R-:W-:-:S02]  /*2a00*/  MOV R60, RZ ;  /* 0x000000ff003c7202 */ /* 0x000fc40000000f00 */
[----:B------:R-:W-:Y:S01]  /*2a10*/  FMUL.FTZ R63, R63, UR14 ;  /* 0x0000000e3f3f7c20 */ /* 0x000fe20008410000 */
[----:B------:R-:W-:Y:S01]  /*2a20*/  @P1 LEA.HI.SX32 R60, R66, R177, 0x1e ;  /* 0x000000b1423c1211 */ /* 0x000fe200078ff2ff */
[----:B------:R-:W-:-:S03]  /*2a30*/  FMUL.FTZ R62, R62, UR14 ;  /* 0x0000000e3e3e7c20 */ /* 0x000fc60008410000 */
[----:B------:R-:W-:Y:S01]  /*2a40*/  FSEL R63, R63, RZ, !P3 ;  /* 0x000000ff3f3f7208 */ /* 0x000fe20005800000 */
[----:B------:R-:W-:Y:S06]  /*2a50*/  @P0 BRA `(.L_x_866) ;  /* 0x0000000400ac0947 */ /* 0x000fec0003800000 */
        /* <DEDUP_REMOVED lines=17> */
.L_x_868:
        /* <DEDUP_REMOVED lines=12> */
.L_x_869:
        /* <DEDUP_REMOVED lines=12> */
.L_x_870:
        /* <DEDUP_REMOVED lines=13> */
.L_x_867:
[----:B------:R-:W0:Y:S01]  /*2dc0*/  @P1 LDC.64 R64, c[0x0][0x408] ;  /* 0x00010200ff401b82 */ /* 0x000e220000000a00 */
[-CC-:B------:R-:W-:Y:S01]  /*2dd0*/  FFMA.FTZ R70, R126, R62.reuse, R63.reuse ;  /* 0x0000003e7e467223 */ /* 0x180fe2000001003f */
[-CC-:B------:R-:W-:Y:S01]  /*2de0*/  FFMA.FTZ R71, R3, R62.reuse, R63.reuse ;  /* 0x0000003e03477223 */ /* 0x180fe2000001003f */
[-C--:B------:R-:W-:Y:S01]  /*2df0*/  FFMA.FTZ R75, R123, R62.reuse, R63 ;  /* 0x0000003e7b4b7223 */ /* 0x080fe2000001003f */
[----:B------:R-:W-:Y:S01]  /*2e00*/  ISETP.GT.AND P0, PT, R2, RZ, PT ;  /* 0x000000ff0200720c */ /* 0x000fe20003f04270 */
[----:B------:R-:W-:Y:S01]  /*2e10*/  FADD.FTZ R73, R125, -R70 ;  /* 0x800000467d497221 */ /* 0x000fe20000010000 */
[----:B------:R-:W-:Y:S01]  /*2e20*/  FADD.FTZ R71, R122, -R71 ;  /* 0x800000477a477221 */ /* 0x000fe20000010000 */
[----:B------:R-:W-:Y:S01]  /*2e30*/  FADD.FTZ R75, R124, -R75 ;  /* 0x8000004b7c4b7221 */ /* 0x000fe20000010000 */
[----:B------:R-:W1:Y:S01]  /*2e40*/  @P1 LDC.64 R68, c[0x0][0x408] ;  /* 0x00010200ff441b82 */ /* 0x000e620000000a00 */
[C---:B------:R-:W-:Y:S01]  /*2e50*/  FMUL.FTZ R72, R104.reuse, R73 ;  /* 0x0000004968487220 */ /* 0x040fe20000410000 */
[C---:B------:R-:W-:Y:S01]  /*2e60*/  FMUL.FTZ R70, R104.reuse, R71 ;  /* 0x0000004768467220 */ /* 0x040fe20000410000 */
[----:B------:R-:W-:Y:S01]  /*2e70*/  FMUL.FTZ R74, R104, R75 ;  /* 0x0000004b684a7220 */ /* 0x000fe20000410000 */
[----:B-----5:R-:W-:Y:S01]  /*2e80*/  @P1 LOP3.LUT P3, RZ, R120, 0xff00, RZ, 0xc0, !PT ;  /* 0x0000ff0078ff1812 */ /* 0x020fe2000786c0ff */
[----:B------:R-:W-:Y:S01]  /*2e90*/  FFMA.FTZ R110, R128, R62, R63 ;  /* 0x0000003e806e7223 */ /* 0x000fe2000001003f */
[----:B------:R-:W-:-:S02]  /*2ea0*/  FSEL R72, R72, RZ, P0 ;  /* 0x000000ff48487208 */ /* 0x000fc40000000000 */
[----:B------:R-:W2:Y:S01]  /*2eb0*/  @P1 LDC.64 R66, c[0x0][0x408] ;  /* 0x00010200ff421b82 */ /* 0x000ea20000000a00 */
[----:B------:R-:W-:Y:S02]  /*2ec0*/  FSEL R70, R70, RZ, P0 ;  /* 0x000000ff46467208 */ /* 0x000fe40000000000 */
[----:B------:R-:W-:Y:S02]  /*2ed0*/  FSEL R74, R74, RZ, P0 ;  /* 0x000000ff4a4a7208 */ /* 0x000fe40000000000 */
[C---:B------:R-:W-:Y:S02]  /*2ee0*/  @P1 LOP3.LUT P2, RZ, R120.reuse, 0xff, RZ, 0xc0, !PT ;  /* 0x000000ff78ff1812 */ /* 0x040fe4000784c0ff */
[----:B------:R-:W-:Y:S01]  /*2ef0*/  @P1 LOP3.LUT P4, RZ, R120, 0xff0000, RZ, 0xc0, !PT ;  /* 0x00ff000078ff1812 */ /* 0x000fe2000788c0ff */
[----:B0-----:R-:W-:Y:S01]  /*2f00*/  @P1 FMUL.FTZ R65, R72, R65 ;  /* 0x0000004148411220 */ /* 0x001fe20000410000 */
[----:B------:R-:W-:-:S03]  /*2f10*/  F2FP.BF16.F32.PACK_AB R72, RZ, R72 ;  /* 0x00000048ff48723e */ /* 0x000fc600000010ff */
[----:B------:R-:W-:Y:S01]  /*2f20*/  @P1 FMUL.FTZ R64, R65, R64 ;  /* 0x0000004041401220 */ /* 0x000fe20000410000 */
[--C-:B------:R-:W-:Y:S01]  /*2f30*/  FADD.FTZ R65, R127, -R110.reuse ;  /* 0x8000006e7f417221 */ /* 0x100fe20000010000 */
[----:B------:R-:W-:Y:S01]  /*2f40*/  PRMT R110, R72, 0x7610, R110 ;  /* 0x00007610486e7816 */ /* 0x000fe2000000006e */
[----:B-1----:R-:W-:Y:S02]  /*2f50*/  @P1 FMUL.FTZ R69, R70, R69 ;  /* 0x0000004546451220 */ /* 0x002fe40000410000 */
[----:B------:R-:W-:Y:S02]  /*2f60*/  @P1 FSEL R64, R64, RZ, P3 ;  /* 0x000000ff40401208 */ /* 0x000fe40001800000 */
[----:B------:R-:W-:Y:S01]  /*2f70*/  F2FP.BF16.F32.PACK_AB R70, RZ, R70 ;  /* 0x00000046ff46723e */ /* 0x000fe200000010ff */
[----:B------:R-:W-:-:S03]  /*2f80*/  @P1 FMUL.FTZ R68, R69, R68 ;  /* 0x0000004445441220 */ /* 0x000fc60000410000 */
[----:B------:R-:W-:Y:S01]  /*2f90*/  PRMT R109, R70, 0x7610, R109 ;  /* 0x00007610466d7816 */ /* 0x000fe2000000006d */
[----:B--2---:R-:W-:Y:S01]  /*2fa0*/  @P1 FMUL.FTZ R67, R74, R67 ;  /* 0x000000434a431220 */ /* 0x004fe20000410000 */
[----:B------:R-:W-:Y:S02]  /*2fb0*/  @P1 FSEL R68, R68, RZ, P2 ;  /* 0x000000ff44441208 */ /* 0x000fe40001000000 */
[----:B------:R-:W-:Y:S01]  /*2fc0*/  F2FP.BF16.F32.PACK_AB R74, RZ, R74 ;  /* 0x0000004aff4a723e */ /* 0x000fe200000010ff */
[----:B------:R-:W-:Y:S01]  /*2fd0*/  @P1 FMUL.FTZ R66, R67, R66 ;  /* 0x0000004243421220 */ /* 0x000fe20000410000 */
[----:B------:R-:W-:Y:S01]  /*2fe0*/  @P1 F2FP.BF16.F32.PACK_AB R67, RZ, R64 ;  /* 0x00000040ff43123e */ /* 0x000fe200000010ff */
[----:B------:R-:W-:Y:S01]  /*2ff0*/  FMUL.FTZ R64, R104, R65 ;  /* 0x0000004168407220 */ /* 0x000fe20000410000 */
[----:B------:R-:W-:Y:S02]  /*3000*/  @P1 F2FP.BF16.F32.PACK_AB R68, RZ, R68 ;  /* 0x00000044ff44123e */ /* 0x000fe400000010ff */
[----:B------:R-:W-:-:S02]  /*3010*/  @P1 FSEL R66, R66, RZ, P4 ;  /* 0x000000ff42421208 */ /* 0x000fc40002000000 */
[----:B------:R-:W-:Y:S02]  /*3020*/  FSEL R64, R64, RZ, P0 ;  /* 0x000000ff40407208 */ /* 0x000fe40000000000 */
[----:B------:R-:W-:Y:S02]  /*3030*/  @P1 F2FP.BF16.F32.PACK_AB R66, RZ, R66 ;  /* 0x00000042ff42123e */ /* 0x000fe400000010ff */
[----:B------:R-:W-:Y:S02]  /*3040*/  @P1 PRMT R105, R68, 0x7610, R105 ;  /* 0x0000761044691816 */ /* 0x000fe40000000069 */
[----:B------:R-:W-:Y:S02]  /*3050*/  @P1 PRMT R106, R67, 0x7610, R106 ;  /* 0x00007610436a1816 */ /* 0x000fe4000000006a */
[----:B------:R-:W-:Y:S02]  /*3060*/  @P1 PRMT R107, R66, 0x7610, R107 ;  /* 0x00007610426b1816 */ /* 0x000fe4000000006b */
[----:B------:R-:W-:-:S02]  /*3070*/  F2FP.BF16.F32.PACK_AB R111, RZ, R64 ;  /* 0x00000040ff6f723e */ /* 0x000fc400000010ff */
[----:B------:R-:W-:Y:S01]  /*3080*/  PRMT R112, R74, 0x7610, R112 ;  /* 0x000076104a707816 */ /* 0x000fe20000000070 */
        /* <DEDUP_REMOVED lines=8> */
.L_x_866:
[----:B------:R-:W-:Y:S01]  /*3110*/  UMOV UR4, UR8 ;  /* 0x0000000800047c82 */ /* 0x000fe20008000000 */
[----:B------:R-:W-:Y:S01]  /*3120*/  UMOV UR5, UR9 ;  /* 0x0000000900057c82 */ /* 0x000fe20008000000 */
[----:B------:R-:W-:-:S04]  /*3130*/  UISETP.NE.U32.AND UP0, UPT, UR4, URZ, UPT ;  /* 0x000000ff0400728c */ /* 0x000fc8000bf05070 */
[----:B------:R-:W-:-:S09]  /*3140*/  UISETP.NE.AND.EX UP0, UPT, UR5, URZ, UPT, UP0 ;  /* 0x000000ff0500728c */ /* 0x000fd2000bf05300 */
[----:B------:R-:W-:Y:S05]  /*3150*/  BRA.U UP0, `(.L_x_872) ;  /* 0x0000000100c07547 */ /* 0x000fea000b800000 */
[----:B------:R-:W-:Y:S01]  /*3160*/  ISETP.GT.AND P0, PT, R2, RZ, PT ;  /* 0x000000ff0200720c */ /* 0x000fe20003f04270 */
[----:B------:R-:W0:Y:S01]  /*3170*/  @P1 LDC.64 R68, c[0x0][0x408] ;  /* 0x00010200ff441b82 */ /* 0x000e220000000a00 */
[C---:B-----5:R-:W-:Y:S01]  /*3180*/  SHF.R.U64 R70, R88.reuse, 0x10, R89 ;  /* 0x0000001058467819 */ /* 0x060fe20000001259 */
[----:B------:R-:W-:Y:S01]  /*3190*/  IMAD.U32 R71, R88, 0x10000, RZ ;  /* 0x0001000058477824 */ /* 0x000fe200078e00ff */
[----:B------:R-:W-:Y:S02]  /*31a0*/  SHF.L.U32 R72, R89, 0x10, RZ ;  /* 0x0000001059487819 */ /* 0x000fe400000006ff */
[----:B------:R-:W-:Y:S02]  /*31b0*/  SHF.L.U32 R70, R70, 0x10, RZ ;  /* 0x0000001046467819 */ /* 0x000fe400000006ff */
[C---:B------:R-:W-:Y:S01]  /*31c0*/  @P1 LOP3.LUT P2, RZ, R120.reuse, 0xff, RZ, 0xc0, !PT ;  /* 0x000000ff78ff1812 */ /* 0x040fe2000784c0ff */
[----:B------:R-:W1:Y:S01]  /*31d0*/  @P1 LDC.64 R66, c[0x0][0x408] ;  /* 0x00010200ff421b82 */ /* 0x000e620000000a00 */
[----:B------:R-:W-:-:S02]  /*31e0*/  @P1 LOP3.LUT P3, RZ, R120, 0xff00, RZ, 0xc0, !PT ;  /* 0x0000ff0078ff1812 */ /* 0x000fc4000786c0ff */
[----:B------:R-:W-:Y:S01]  /*31f0*/  @P1 LOP3.LUT P4, RZ, R120, 0xff0000, RZ, 0xc0, !PT ;  /* 0x00ff000078ff1812 */ /* 0x000fe2000788c0ff */
[-CC-:B------:R-:W-:Y:S01]  /*3200*/  @P0 FFMA.FTZ R73, R3, R62.reuse, R63.reuse ;  /* 0x0000003e03490223 */ /* 0x180fe2000001003f */
[-CC-:B------:R-:W-:Y:S01]  /*3210*/  @P0 FFMA.FTZ R74, R126, R62.reuse, R63.reuse ;  /* 0x0000003e7e4a0223 */ /* 0x180fe2000001003f */
[----:B------:R-:W-:Y:S02]  /*3220*/  @P0 FFMA.FTZ R119, R123, R62, R63 ;  /* 0x0000003e7b770223 */ /* 0x000fe4000001003f */
[----:B------:R-:W2:Y:S01]  /*3230*/  @P1 LDC.64 R64, c[0x0][0x408] ;  /* 0x00010200ff401b82 */ /* 0x000ea20000000a00 */
[----:B------:R-:W-:Y:S01]  /*3240*/  @P0 FADD.FTZ R73, R122, -R73 ;  /* 0x800000497a490221 */ /* 0x000fe20000010000 */
[----:B------:R-:W-:Y:S01]  /*3250*/  @P0 FADD.FTZ R75, R125, -R74 ;  /* 0x8000004a7d4b0221 */ /* 0x000fe20000010000 */
[----:B------:R-:W-:Y:S02]  /*3260*/  @P0 FADD.FTZ R119, R124, -R119 ;  /* 0x800000777c770221 */ /* 0x000fe40000010000 */
[C---:B------:R-:W-:Y:S01]  /*3270*/  @P0 FFMA.FTZ R71, R104.reuse, R73, R71 ;  /* 0x0000004968470223 */ /* 0x040fe20000010047 */
[C---:B------:R-:W-:Y:S01]  /*3280*/  @P0 FFMA.FTZ R70, R104.reuse, R75, R70 ;  /* 0x0000004b68460223 */ /* 0x040fe20000010046 */
[----:B------:R-:W-:-:S02]  /*3290*/  @P0 FFMA.FTZ R72, R104, R119, R72 ;  /* 0x0000007768480223 */ /* 0x000fc40000010048 */
[----:B0-----:R-:W-:-:S04]  /*32a0*/  @P1 FMUL.FTZ R69, R71, R69 ;  /* 0x0000004547451220 */ /* 0x001fc80000410000 */
[----:B------:R-:W-:Y:S01]  /*32b0*/  @P1 FMUL.FTZ R68, R69, R68 ;  /* 0x0000004445441220 */ /* 0x000fe20000410000 */
[----:B-1----:R-:W-:-:S04]  /*32c0*/  @P1 FMUL.FTZ R67, R70, R67 ;  /* 0x0000004346431220 */ /* 0x002fc80000410000 */
[----:B------:R-:W-:Y:S01]  /*32d0*/  @P1 FSEL R68, R68, RZ, P2 ;  /* 0x000000ff44441208 */ /* 0x000fe20001000000 */
[----:B------:R-:W-:-:S03]  /*32e0*/  @P1 FMUL.FTZ R66, R67, R66 ;  /* 0x0000004243421220 */ /* 0x000fc60000410000 */
[----:B------:R-:W-:Y:S01]  /*32f0*/  @P1 F2FP.BF16.F32.PACK_AB R68, RZ, R68 ;  /* 0x00000044ff44123e */ /* 0x000fe200000010ff */
[----:B--2---:R-:W-:Y:S01]  /*3300*/  @P1 FMUL.FTZ R65, R72, R65 ;  /* 0x0000004148411220 */ /* 0x004fe20000410000 */
[----:B------:R-:W-:Y:S02]  /*3310*/  @P1 FSEL R66, R66, RZ, P3 ;  /* 0x000000ff42421208 */ /* 0x000fe40001800000 */
[----:B------:R-:W-:Y:S01]  /*3320*/  @P1 PRMT R105, R68, 0x7610, R105 ;  /* 0x0000761044691816 */ /* 0x000fe20000000069 */
[----:B------:R-:W-:Y:S01]  /*3330*/  @P1 FMUL.FTZ R64, R65, R64 ;  /* 0x0000004041401220 */ /* 0x000fe20000410000 */
[----:B------:R-:W-:-:S04]  /*3340*/  @P1 F2FP.BF16.F32.PACK_AB R66, RZ, R66 ;  /* 0x00000042ff42123e */ /* 0x000fc800000010ff */
[----:B------:R-:W-:Y:S02]  /*3350*/  @P1 FSEL R64, R64, RZ, P4 ;  /* 0x000000ff40401208 */ /* 0x000fe40002000000 */
        /* <DEDUP_REMOVED lines=16> */
.L_x_872:
[----:B------:R-:W-:Y:S01]  /*3460*/  ISETP.GT.AND P0, PT, R2, RZ, PT ;  /* 0x000000ff0200720c */ /* 0x000fe20003f04270 */
[----:B------:R-:W0:Y:S01]  /*3470*/  @P1 LDC.64 R70, c[0x0][0x408] ;  /* 0x00010200ff461b82 */ /* 0x000e220000000a00 */
[----:B------:R-:W-:Y:S01]  /*3480*/  @P2 FFMA.FTZ R75, R3, R62, R63 ;  /* 0x0000003e034b2223 */ /* 0x000fe2000001003f */
[--C-:B-----5:R-:W-:Y:S02]  /*3490*/  SHF.R.U64 R72, R88, 0x10, R89.reuse ;  /* 0x0000001058487819 */ /* 0x120fe40000001259 */
[----:B------:R-:W-:Y:S01]  /*34a0*/  SHF.R.U32.HI R111, RZ, 0x10, R89 ;  /* 0x00000010ff6f7819 */ /* 0x000fe20000011659 */
[----:B------:R-:W-:Y:S01]  /*34b0*/  @P2 FADD.FTZ R109, R122, -R75 ;  /* 0x8000004b7a6d2221 */ /* 0x000fe20000010000 */
[----:B------:R-:W-:Y:S01]  /*34c0*/  SHF.L.U32 R73, R88, 0x10, RZ ;  /* 0x0000001058497819 */ /* 0x000fe200000006ff */
[----:B------:R-:W-:Y:S01]  /*34d0*/  IMAD.U32 R72, R72, 0x10000, RZ ;  /* 0x0001000048487824 */ /* 0x000fe200078e00ff */
[----:B------:R-:W1:Y:S01]  /*34e0*/  @P1 LDC.64 R68, c[0x0][0x408] ;  /* 0x00010200ff441b82 */ /* 0x000e620000000a00 */
[----:B------:R-:W-:-:S02]  /*34f0*/  SHF.L.U32 R74, R89, 0x10, RZ ;  /* 0x00000010594a7819 */ /* 0x000fc400000006ff */
[----:B------:R-:W-:Y:S01]  /*3500*/  SHF.L.U32 R75, R111, 0x10, RZ ;  /* 0x000000106f4b7819 */ /* 0x000fe200000006ff */
[-CC-:B------:R-:W-:Y:S01]  /*3510*/  @P0 FFMA.FTZ R110, R126, R62.reuse, R63.reuse ;  /* 0x0000003e7e6e0223 */ /* 0x180fe2000001003f */
[-CC-:B------:R-:W-:Y:S01]  /*3520*/  @P0 FFMA.FTZ R119, R123, R62.reuse, R63.reuse ;  /* 0x0000003e7b770223 */ /* 0x180fe2000001003f */
[----:B------:R-:W-:Y:S01]  /*3530*/  @P0 FFMA.FTZ R112, R128, R62, R63 ;  /* 0x0000003e80700223 */ /* 0x000fe2000001003f */
[----:B------:R-:W-:Y:S01]  /*3540*/  @P2 FFMA.FTZ R73, R104, R109, R73 ;  /* 0x0000006d68492223 */ /* 0x000fe20000010049 */
[----:B------:R-:W2:Y:S01]  /*3550*/  @P1 LDC.64 R66, c[0x0][0x408] ;  /* 0x00010200ff421b82 */ /* 0x000ea20000000a00 */
[----:B------:R-:W-:Y:S01]  /*3560*/  @P0 FADD.FTZ R111, R125, -R110 ;  /* 0x8000006e7d6f0221 */ /* 0x000fe20000010000 */
[----:B------:R-:W-:Y:S01]  /*3570*/  @P0 FADD.FTZ R119, R124, -R119 ;  /* 0x800000777c770221 */ /* 0x000fe20000010000 */
[----:B------:R-:W-:Y:S01]  /*3580*/  @P0 FADD.FTZ R112, R127, -R112 ;  /* 0x800000707f700221 */ /* 0x000fe20000010000 */
[----:B------:R-:W-:Y:S01]  /*3590*/  @P1 LOP3.LUT P2, RZ, R120, 0xff00, RZ, 0xc0, !PT ;  /* 0x0000ff0078ff1812 */ /* 0x000fe2000784c0ff */
[C---:B------:R-:W-:Y:S01]  /*35a0*/  @P0 FFMA.FTZ R72, R104.reuse, R111, R72 ;  /* 0x0000006f68480223 */ /* 0x040fe20000010048 */
[C---:B------:R-:W-:Y:S01]  /*35b0*/  @P0 FFMA.FTZ R74, R104.reuse, R119, R74 ;  /* 0x00000077684a0223 */ /* 0x040fe2000001004a */
[----:B------:R-:W-:Y:S01]  /*35c0*/  @P0 FFMA.FTZ R75, R104, R112, R75 ;  /* 0x00000070684b0223 */ /* 0x000fe2000001004b */
[----:B------:R-:W3:Y:S01]  /*35d0*/  @P1 LDC.64 R64, c[0x0][0x408] ;  /* 0x00010200ff401b82 */ /* 0x000ee20000000a00 */
[----:B0-----:R-:W-:Y:S01]  /*35e0*/  @P1 FMUL.FTZ R71, R73, R71 ;  /* 0x0000004749471220 */ /* 0x001fe20000410000 */
[----:B------:R-:W-:-:S02]  /*35f0*/  @P1 LOP3.LUT P0, RZ, R120, 0xff, RZ, 0xc0, !PT ;  /* 0x000000ff78ff1812 */ /* 0x000fc4000780c0ff */
[C---:B------:R-:W-:Y:S01]  /*3600*/  @P1 LOP3.LUT P3, RZ, R120.reuse, 0xff0000, RZ, 0xc0, !PT ;  /* 0x00ff000078ff1812 */ /* 0x040fe2000786c0ff */
[----:B------:R-:W-:Y:S01]  /*3610*/  @P1 FMUL.FTZ R70, R71, R70 ;  /* 0x0000004647461220 */ /* 0x000fe20000410000 */
[----:B------:R-:W-:Y:S01]  /*3620*/  @P1 ISETP.GE.U32.AND P4, PT, R120, 0x1000000, PT ;  /* 0x010000007800180c */ /* 0x000fe20003f86070 */
[----:B-1----:R-:W-:Y:S01]  /*3630*/  @P1 FMUL.FTZ R69, R72, R69 ;  /* 0x0000004548451220 */ /* 0x002fe20000410000 */
[----:B------:R-:W-:Y:S02]  /*3640*/  F2FP.BF16.F32.PACK_AB R73, RZ, R73 ;  /* 0x00000049ff49723e */ /* 0x000fe400000010ff */
[----:B------:R-:W-:Y:S01]  /*3650*/  @P1 FSEL R70, R70, RZ, P0 ;  /* 0x000000ff46461208 */ /* 0x000fe20000000000 */
[----:B------:R-:W-:Y:S01]  /*3660*/  @P1 FMUL.FTZ R68, R69, R68 ;  /* 0x0000004445441220 */ /* 0x000fe20000410000 */
[----:B------:R-:W-:Y:S02]  /*3670*/  F2FP.BF16.F32.PACK_AB R72, RZ, R72 ;  /* 0x00000048ff48723e */ /* 0x000fe400000010ff */
[----:B------:R-:W-:Y:S01]  /*3680*/  @P1 F2FP.BF16.F32.PACK_AB R70, RZ, R70 ;  /* 0x00000046ff46123e */ /* 0x000fe200000010ff */
[----:B--2---:R-:W-:Y:S01]  /*3690*/  @P1 FMUL.FTZ R67, R74, R67 ;  /* 0x000000434a431220 */ /* 0x004fe20000410000 */
[----:B------:R-:W-:-:S02]  /*36a0*/  @P1 FSEL R68, R68, RZ, P2 ;  /* 0x000000ff44441208 */ /* 0x000fc40001000000 */
[----:B------:R-:W-:Y:S01]  /*36b0*/  F2FP.BF16.F32.PACK_AB R74, RZ, R74 ;  /* 0x0000004aff4a723e */ /* 0x000fe200000010ff */
[----:B------:R-:W-:Y:S01]  /*36c0*/  @P1 FMUL.FTZ R66, R67, R66 ;  /* 0x0000004243421220 */ /* 0x000fe20000410000 */
[----:B------:R-:W-:Y:S02]  /*36d0*/  @P1 F2FP.BF16.F32.PACK_AB R68, RZ, R68 ;  /* 0x00000044ff44123e */ /* 0x000fe400000010ff */
[----:B------:R-:W-:Y:S01]  /*36e0*/  @P1 PRMT R105, R70, 0x7610, R105 ;  /* 0x0000761046691816 */ /* 0x000fe20000000069 */
[----:B---3--:R-:W-:Y:S01]  /*36f0*/  @P1 FMUL.FTZ R65, R75, R65 ;  /* 0x000000414b411220 */ /* 0x008fe20000410000 */
[----:B------:R-:W-:Y:S02]  /*3700*/  @P1 FSEL R66, R66, RZ, P3 ;  /* 0x000000ff42421208 */ /* 0x000fe40001800000 */
[----:B------:R-:W-:Y:S01]  /*3710*/  F2FP.BF16.F32.PACK_AB R75, RZ, R75 ;  /* 0x0000004bff4b723e */ /* 0x000fe200000010ff */
[----:B------:R-:W-:Y:S01]  /*3720*/  @P1 FMUL.FTZ R64, R65, R64 ;  /* 0x0000004041401220 */ /* 0x000fe20000410000 */
[----:B------:R-:W-:-:S02]  /*3730*/  @P1 F2FP.BF16.F32.PACK_AB R66, RZ, R66 ;  /* 0x00000042ff42123e */ /* 0x000fc400000010ff */
[----:B------:R-:W-:Y:S02]  /*3740*/  @P1 PRMT R106, R68, 0x7610, R106 ;  /* 0x00007610446a1816 */ /* 0x000fe4000000006a */
[----:B------:R-:W-:Y:S02]  /*3750*/  @P1 FSEL R64, R64, RZ, P4 ;  /* 0x000000ff40401208 */ /* 0x000fe40002000000 */
[----:B------:R-:W-:Y:S02]  /*3760*/  @P1 PRMT R107, R66, 0x7610, R107 ;  /* 0x00007610426b1816 */ /* 0x000fe4000000006b */
[----:B------:R-:W-:Y:S02]  /*3770*/  @P1 F2FP.BF16.F32.PACK_AB R64, RZ, R64 ;  /* 0x00000040ff40123e */ /* 0x000fe400000010ff */
[----:B------:R-:W-:Y:S02]  /*3780*/  PRMT R109, R73, 0x7610, R109 ;  /* 0x00007610496d7816 */ /* 0x000fe4000000006d */
[----:B------:R-:W-:-:S02]  /*3790*/  @P1 PRMT R108, R64, 0x7610, R108 ;  /* 0x00007610406c1816 */ /* 0x000fc4000000006c */
[----:B------:R-:W-:Y:S02]  /*37a0*/  PRMT R110, R72, 0x7610, R110 ;  /* 0x00007610486e7816 */ /* 0x000fe4000000006e */
[----:B------:R-:W-:Y:S02]  /*37b0*/  PRMT R112, R74, 0x7610, R112 ;  /* 0x000076104a707816 */ /* 0x000fe40000000070 */
[----:B------:R-:W-:-:S07]  /*37c0*/  PRMT R111, R75, 0x7610, R111 ;  /* 0x000076104b6f7816 */ /* 0x000fce000000006f */
.L_x_871:
[----:B------:R-:W-:Y:S01]  /*37d0*/  UISETP.NE.U32.AND UP0, UPT, UR4, URZ, UPT ;  /* 0x000000ff0400728c */ /* 0x000fe2000bf05070 */
[----:B------:R-:W-:-:S03]  /*37e0*/  ISETP.NE.U32.AND P0, PT, RZ, UR6, PT ;  /* 0x00000006ff007c0c */ /* 0x000fc6000bf05070 */
[----:B------:R-:W-:Y:S01]  /*37f0*/  UISETP.NE.AND.EX UP0, UPT, UR5, URZ, UPT, UP0 ;  /* 0x000000ff0500728c */ /* 0x000fe2000bf05300 */
[----:B------:R-:W-:-:S08]  /*3800*/  ISETP.NE.AND.EX P0, PT, R113, RZ, PT, P0 ;  /* 0x000000ff7100720c */ /* 0x000fd00003f05300 */
        /* <DEDUP_REMOVED lines=9> */
.L_x_873:
        /* <DEDUP_REMOVED lines=9> */
.L_x_874:
[----:B------:R-:W-:Y:S05]  /*3930*/  @!P0 BRA `(.L_x_875) ;  /* 0x0000000400a08947 */ /* 0x000fea0003800000 */
[----:B------:R-:W-:Y:S05]  /*3940*/  BRA.U !UP0, `(.L_x_876) ;  /* 0x0000000108dc7547 */ /* 0x000fea000b800000 */
[----:B------:R-:W-:Y:S01]  /*3950*/  ISETP.GT.AND P5, PT, R2, RZ, PT ;  /* 0x000000ff0200720c */ /* 0x000fe20003fa4270 */
[----:B01----:R-:W0:Y:S01]  /*3960*/  @P1 LDC.64 R64, c[0x0][0x408] ;  /* 0x00010200ff401b82 */ /* 0x003e220000000a00 */
        /* <DEDUP_REMOVED lines=10> */
[-C--:B------:R-:W-:Y:S02]  /*3a10*/  @P5 FFMA.FTZ R72, R134, R62.reuse, R63 ;  /* 0x0000003e86485223 */ /* 0x080fe4000001003f */
[----:B------:R-:W2:Y:S01]  /*3a20*/  @P1 LDC.64 R66, c[0x0][0x408] ;  /* 0x00010200ff421b82 */ /* 0x000ea20000000a00 */
[----:B------:R-:W-:Y:S01]  /*3a30*/  @P5 FADD.FTZ R109, R132, -R109 ;  /* 0x8000006d846d5221 */ /* 0x000fe20000010000 */
[----:B------:R-:W-:Y:S01]  /*3a40*/  @P5 FADD.FTZ R73, R130, -R73 ;  /* 0x8000004982495221 */ /* 0x000fe20000010000 */
[----:B------:R-:W-:Y:S01]  /*3a50*/  @P5 FADD.FTZ R75, R133, -R72 ;  /* 0x80000048854b5221 */ /* 0x000fe20000010000 */
[----:B------:R-:W-:Y:S01]  /*3a60*/  @P5 FFMA.FTZ R72, R136, R62, R63 ;  /* 0x0000003e88485223 */ /* 0x000fe2000001003f */
[C---:B------:R-:W-:Y:S01]  /*3a70*/  @P5 FFMA.FTZ R74, R104.reuse, R109, R74 ;  /* 0x0000006d684a5223 */ /* 0x040fe2000001004a */
[C---:B------:R-:W-:Y:S01]  /*3a80*/  @P5 FFMA.FTZ R71, R104.reuse, R73, R71 ;  /* 0x0000004968475223 */ /* 0x040fe20000010047 */
[----:B------:R-:W-:Y:S01]  /*3a90*/  @P5 FFMA.FTZ R70, R104, R75, R70 ;  /* 0x0000004b68465223 */ /* 0x000fe20000010046 */
[----:B------:R-:W-:Y:S01]  /*3aa0*/  @P5 FADD.FTZ R72, R135, -R72 ;  /* 0x8000004887485221 */ /* 0x000fe20000010000 */
[----:B0-----:R-:W-:Y:S01]  /*3ab0*/  @P1 FMUL.FTZ R65, R74, R65 ;  /* 0x000000414a411220 */ /* 0x001fe20000410000 */
[----:B------:R-:W-:-:S03]  /*3ac0*/  F2FP.BF16.F32.PACK_AB R74, RZ, R74 ;  /* 0x0000004aff4a723e */ /* 0x000fc600000010ff */
[----:B------:R-:W-:Y:S01]  /*3ad0*/  @P1 FMUL.FTZ R64, R65, R64 ;  /* 0x0000004041401220 */ /* 0x000fe20000410000 */
[----:B------:R-:W-:Y:S01]  /*3ae0*/  SHF.R.U32.HI R65, RZ, 0x10, R87 ;  /* 0x00000010ff417819 */ /* 0x000fe20000011657 */
[----:B-1----:R-:W-:Y:S01]  /*3af0*/  @P1 FMUL.FTZ R69, R71, R69 ;  /* 0x0000004547451220 */ /* 0x002fe20000410000 */
[----:B------:R-:W-:Y:S02]  /*3b00*/  F2FP.BF16.F32.PACK_AB R71, RZ, R71 ;  /* 0x00000047ff47723e */ /* 0x000fe400000010ff */
[----:B------:R-:W-:Y:S01]  /*3b10*/  SHF.L.U32 R65, R65, 0x10, RZ ;  /* 0x0000001041417819 */ /* 0x000fe200000006ff */
[----:B------:R-:W-:Y:S01]  /*3b20*/  @P1 FMUL.FTZ R68, R69, R68 ;  /* 0x0000004445441220 */ /* 0x000fe20000410000 */
[----:B------:R-:W-:Y:S02]  /*3b30*/  @P1 FSEL R64, R64, RZ, P4 ;  /* 0x000000ff40401208 */ /* 0x000fe40002000000 */
[----:B------:R-:W-:Y:S01]  /*3b40*/  PRMT R109, R71, 0x7610, R109 ;  /* 0x00007610476d7816 */ /* 0x000fe2000000006d */
[----:B--2---:R-:W-:Y:S01]  /*3b50*/  @P1 FMUL.FTZ R67, R70, R67 ;  /* 0x0000004346431220 */ /* 0x004fe20000410000 */
[----:B------:R-:W-:Y:S01]  /*3b60*/  @P1 FSEL R68, R68, RZ, P2 ;  /* 0x000000ff44441208 */ /* 0x000fe20001000000 */
[----:B------:R-:W-:Y:S01]  /*3b70*/  @P5 FFMA.FTZ R65, R104, R72, R65 ;  /* 0x0000004868415223 */ /* 0x000fe20000010041 */
[----:B------:R-:W-:Y:S01]  /*3b80*/  @P1 F2FP.BF16.F32.PACK_AB R64, RZ, R64 ;  /* 0x00000040ff40123e */ /* 0x000fe200000010ff */
[----:B------:R-:W-:Y:S01]  /*3b90*/  @P1 FMUL.FTZ R66, R67, R66 ;  /* 0x0000004243421220 */ /* 0x000fe20000410000 */
[----:B------:R-:W-:-:S02]  /*3ba0*/  @P1 F2FP.BF16.F32.PACK_AB R68, RZ, R68 ;  /* 0x00000044ff44123e */ /* 0x000fc400000010ff */
[----:B------:R-:W-:Y:S02]  /*3bb0*/  F2FP.BF16.F32.PACK_AB R70, RZ, R70 ;  /* 0x00000046ff46723e */ /* 0x000fe400000010ff */
[----:B------:R-:W-:Y:S02]  /*3bc0*/  @P1 FSEL R66, R66, RZ, P3 ;  /* 0x000000ff42421208 */ /* 0x000fe40001800000 */
[----:B------:R-:W-:Y:S02]  /*3bd0*/  @P1 PRMT R105, R68, 0x7610, R105 ;  /* 0x0000761044691816 */ /* 0x000fe40000000069 */
[----:B------:R-:W-:Y:S02]  /*3be0*/  @P1 F2FP.BF16.F32.PACK_AB R66, RZ, R66 ;  /* 0x00000042ff42123e */ /* 0x000fe400000010ff */
[----:B------:R-:W-:Y:S02]  /*3bf0*/  @P1 PRMT R107, R64, 0x7610, R107 ;  /* 0x00007610406b1816 */ /* 0x000fe4000000006b */
[----:B------:R-:W-:-:S02]  /*3c00*/  @P1 PRMT R106, R66, 0x7610, R106 ;  /* 0x00007610426a1816 */ /* 0x000fc4000000006a */
[----:B------:R-:W-:Y:S02]  /*3c10*/  F2FP.BF16.F32.PACK_AB R111, RZ, R65 ;  /* 0x00000041ff6f723e */ /* 0x000fe400000010ff */
[----:B------:R-:W-:Y:S02]  /*3c20*/  PRMT R110, R70, 0x7610, R110 ;  /* 0x00007610466e7816 */ /* 0x000fe4000000006e */
        /* <DEDUP_REMOVED lines=9> */
.L_x_876:
[----:B------:R-:W-:Y:S01]  /*3cc0*/  ISETP.GT.AND P2, PT, R2, RZ, PT ;  /* 0x000000ff0200720c */ /* 0x000fe20003f44270 */
[----:B------:R-:W2:Y:S01]  /*3cd0*/  @P1 LDC.64 R68, c[0x0][0x408] ;  /* 0x00010200ff441b82 */ /* 0x000ea20000000a00 */
[C---:B-----5:R-:W-:Y:S01]  /*3ce0*/  SHF.R.U64 R70, R86.reuse, 0x10, R87 ;  /* 0x0000001056467819 */ /* 0x060fe20000001257 */
[----:B------:R-:W-:Y:S01]  /*3cf0*/  IMAD.U32 R71, R86, 0x10000, RZ ;  /* 0x0001000056477824 */ /* 0x000fe200078e00ff */
[----:B------:R-:W-:Y:S02]  /*3d00*/  SHF.L.U32 R72, R87, 0x10, RZ ;  /* 0x0000001057487819 */ /* 0x000fe400000006ff */
[----:B------:R-:W-:Y:S02]  /*3d10*/  SHF.L.U32 R70, R70, 0x10, RZ ;  /* 0x0000001046467819 */ /* 0x000fe400000006ff */
[C---:B------:R-:W-:Y:S01]  /*3d20*/  @P1 LOP3.LUT P3, RZ, R114.reuse, 0xff, RZ, 0xc0, !PT ;  /* 0x000000ff72ff1812 */ /* 0x040fe2000786c0ff */
[----:B01----:R-:W0:Y:S01]  /*3d30*/  @P1 LDC.64 R66, c[0x0][0x408] ;  /* 0x00010200ff421b82 */ /* 0x003e220000000a00 */
[----:B------:R-:W-:-:S02]  /*3d40*/  @P1 LOP3.LUT P4, RZ, R114, 0xff00, RZ, 0xc0, !PT ;  /* 0x0000ff0072ff1812 */ /* 0x000fc4000788c0ff */
[----:B------:R-:W-:Y:S01]  /*3d50*/  @P1 LOP3.LUT P5, RZ, R114, 0xff0000, RZ, 0xc0, !PT ;  /* 0x00ff000072ff1812 */ /* 0x000fe200078ac0ff */
[-CC-:B------:R-:W-:Y:S01]  /*3d60*/  @P2 FFMA.FTZ R73, R129, R62.reuse, R63.reuse ;  /* 0x0000003e81492223 */ /* 0x180fe2000001003f */
[-CC-:B------:R-:W-:Y:S01]  /*3d70*/  @P2 FFMA.FTZ R74, R134, R62.reuse, R63.reuse ;  /* 0x0000003e864a2223 */ /* 0x180fe2000001003f */
[----:B------:R-:W-:Y:S02]  /*3d80*/  @P2 FFMA.FTZ R113, R131, R62, R63 ;  /* 0x0000003e83712223 */ /* 0x000fe4000001003f */
[----:B------:R-:W1:Y:S01]  /*3d90*/  @P1 LDC.64 R64, c[0x0][0x408] ;  /* 0x00010200ff401b82 */ /* 0x000e620000000a00 */
[----:B------:R-:W-:Y:S01]  /*3da0*/  @P2 FADD.FTZ R73, R130, -R73 ;  /* 0x8000004982492221 */ /* 0x000fe20000010000 */
[----:B------:R-:W-:Y:S01]  /*3db0*/  @P2 FADD.FTZ R75, R133, -R74 ;  /* 0x8000004a854b2221 */ /* 0x000fe20000010000 */
[----:B------:R-:W-:Y:S02]  /*3dc0*/  @P2 FADD.FTZ R113, R132, -R113 ;  /* 0x8000007184712221 */ /* 0x000fe40000010000 */
[C---:B------:R-:W-:Y:S01]  /*3dd0*/  @P2 FFMA.FTZ R71, R104.reuse, R73, R71 ;  /* 0x0000004968472223 */ /* 0x040fe20000010047 */
[C---:B------:R-:W-:Y:S01]  /*3de0*/  @P2 FFMA.FTZ R70, R104.reuse, R75, R70 ;  /* 0x0000004b68462223 */ /* 0x040fe20000010046 */
[----:B------:R-:W-:-:S02]  /*3df0*/  @P2 FFMA.FTZ R72, R104, R113, R72 ;  /* 0x0000007168482223 */ /* 0x000fc40000010048 */
[----:B--2---:R-:W-:-:S04]  /*3e00*/  @P1 FMUL.FTZ R69, R71, R69 ;  /* 0x0000004547451220 */ /* 0x004fc80000410000 */
[----:B------:R-:W-:Y:S01]  /*3e10*/  @P1 FMUL.FTZ R68, R69, R68 ;  /* 0x0000004445441220 */ /* 0x000fe20000410000 */
[----:B0-----:R-:W-:-:S04]  /*3e20*/  @P1 FMUL.FTZ R67, R70, R67 ;  /* 0x0000004346431220 */ /* 0x001fc80000410000 */
[----:B------:R-:W-:Y:S01]  /*3e30*/  @P1 FSEL R68, R68, RZ, P3 ;  /* 0x000000ff44441208 */ /* 0x000fe20001800000 */
[----:B------:R-:W-:-:S03]  /*3e40*/  @P1 FMUL.FTZ R66, R67, R66 ;  /* 0x0000004243421220 */ /* 0x000fc60000410000 */
[----:B------:R-:W-:Y:S01]  /*3e50*/  @P1 F2FP.BF16.F32.PACK_AB R68, RZ, R68 ;  /* 0x00000044ff44123e */ /* 0x000fe200000010ff */
[----:B-1----:R-:W-:Y:S01]  /*3e60*/  @P1 FMUL.FTZ R65, R72, R65 ;  /* 0x0000004148411220 */ /* 0x002fe20000410000 */
        /* <DEDUP_REMOVED lines=21> */
.L_x_875:
[----:B------:R-:W-:Y:S05]  /*3fc0*/  BRA.U !UP0, `(.L_x_878) ;  /* 0x0000000108d47547 */ /* 0x000fea000b800000 */
[----:B01----:R-:W0:Y:S01]  /*3fd0*/  @P1 LDC.64 R64, c[0x0][0x408] ;  /* 0x00010200ff401b82 */ /* 0x003e220000000a00 */
        /* <DEDUP_REMOVED lines=52> */
.L_x_878:
        /* <DEDUP_REMOVED lines=12> */
.L_x_879:
        /* <DEDUP_REMOVED lines=12> */
.L_x_880:
        /* <DEDUP_REMOVED lines=12> */
.L_x_881:
        /* <DEDUP_REMOVED lines=12> */
.L_x_877:
[----:B------:R-:W-:Y:S05]  /*4620*/  BRA.U !UP0, `(.L_x_882) ;  /* 0x0000000108247547 */ /* 0x000fea000b800000 */
[----:B01----:R-:W0:Y:S01]  /*4630*/  LDC.64 R66, c[0x0][0x478] ;  /* 0x00011e00ff427b82 */ /* 0x003e220000000a00 */
[----:B------:R-:W-:Y:S02]  /*4640*/  LOP3.LUT R64, R110, 0xffff, RZ, 0xc0, !PT ;  /* 0x0000ffff6e407812 */ /* 0x000fe400078ec0ff */
[----:B------:R-:W-:Y:S02]  /*4650*/  PRMT R69, R112, 0x5410, R111 ;  /* 0x0000541070457816 */ /* 0x000fe4000000006f */
[----:B------:R-:W-:Y:S01]  /*4660*/  IADD3 R71, PT, PT, R61, 0x100, RZ ;  /* 0x000001003d477810 */ /* 0x000fe20007ffe0ff */
[----:B------:R-:W-:-:S05]  /*4670*/  IMAD.WIDE.U32 R64, R64, 0x10000, RZ ;  /* 0x0001000040407825 */ /* 0x000fca00078e00ff */
[----:B------:R-:W-:Y:S02]  /*4680*/  LOP3.LUT R69, R69, R65, RZ, 0xfc, !PT ;  /* 0x0000004145457212 */ /* 0x000fe400078efcff */
[----:B------:R-:W-:Y:S01]  /*4690*/  LOP3.LUT R68, R64, 0xffff, R109, 0xf8, !PT ;  /* 0x0000ffff40447812 */ /* 0x000fe200078ef86d */
[----:B0-----:R-:W-:-:S05]  /*46a0*/  IMAD.WIDE.U32 R64, R71, 0x8, R66 ;  /* 0x0000000847407825 */ /* 0x001fca00078e0042 */
[----:B------:R2:W-:Y:S02]  /*46b0*/  STG.E.64 desc[UR12][R64.64], R68 ;  /* 0x0000004440007986 */ /* 0x0005e4000c101b0c */
.L_x_882:
[----:B------:R-:W-:Y:S05]  /*46c0*/  @!P1 BRA `(.L_x_883) ;  /* 0x0000000000249947 */ /* 0x000fea0003800000 */
[----:B01----:R-:W0:Y:S01]  /*46d0*/  LDC.64 R66, c[0x0][0x468] ;  /* 0x00011a00ff427b82 */ /* 0x003e220000000a00 */
[----:B--2---:R-:W-:Y:S02]  /*46e0*/  LOP3.LUT R64, R106, 0xffff, RZ, 0xc0, !PT ;  /* 0x0000ffff6a407812 */ /* 0x004fe400078ec0ff */
[----:B------:R-:W-:Y:S02]  /*46f0*/  PRMT R69, R107, 0x5410, R108 ;  /* 0x000054106b457816 */ /* 0x000fe4000000006c */
[----:B------:R-:W-:Y:S01]  /*4700*/  IADD3 R71, PT, PT, R60, 0x100, RZ ;  /* 0x000001003c477810 */ /* 0x000fe20007ffe0ff */
[----:B------:R-:W-:-:S05]  /*4710*/  IMAD.WIDE.U32 R64, R64, 0x10000, RZ ;  /* 0x0001000040407825 */ /* 0x000fca00078e00ff */
[----:B------:R-:W-:Y:S02]  /*4720*/  LOP3.LUT R69, R69, R65, RZ, 0xfc, !PT ;  /* 0x0000004145457212 */ /* 0x000fe400078efcff */
[----:B------:R-:W-:Y:S01]  /*4730*/  LOP3.LUT R68, R64, 0xffff, R105, 0xf8, !PT ;  /* 0x0000ffff40447812 */ /* 0x000fe200078ef869 */
[----:B0-----:R-:W-:-:S05]  /*4740*/  IMAD.WIDE.U32 R64, R71, 0x8, R66 ;  /* 0x0000000847407825 */ /* 0x001fca00078e0042 */
[----:B------:R3:W-:Y:S02]  /*4750*/  STG.E.64 desc[UR12][R64.64], R68 ;  /* 0x0000004440007986 */ /* 0x0007e4000c101b0c */
.L_x_883:
[----:B------:R-:W-:Y:S05]  /*4760*/  @!P0 BRA `(.L_x_884) ;  /* 0x0000000400a08947 */ /* 0x000fea0003800000 */
[----:B------:R-:W-:Y:S05]  /*4770*/  BRA.U !UP0, `(.L_x_885) ;  /* 0x0000000108dc7547 */ /* 0x000fea000b800000 */
[----:B------:R-:W-:Y:S01]  /*4780*/  ISETP.GT.AND P5, PT, R2, RZ, PT ;  /* 0x000000ff0200720c */ /* 0x000fe20003fa4270 */
[----:B0123--:R-:W0:Y:S01]  /*4790*/  @P1 LDC.64 R64, c[0x0][0x408] ;  /* 0x00010200ff401b82 */ /* 0x00fe220000000a00 */
        /* <DEDUP_REMOVED lines=25> */
[----:B------:R-:W-:-:S03]  /*4930*/  F2FP.BF16.F32.PACK_AB R71, RZ, R71 ;  /* 0x00000047ff47723e */ /* 0x000fc600000010ff */
[----:B------:R-:W-:Y:S02]  /*4940*/  IMAD.U32 R65, R65, 0x10000, RZ ;  /* 0x0001000041417824 */ /* 0x000fe400078e00ff */
[----:B------:R-:W-:Y:S01]  /*4950*/  @P1 FMUL.FTZ R68, R69, R68 ;  /* 0x0000004445441220 */ /* 0x000fe20000410000 */
[----:B------:R-:W-:Y:S01]  /*4960*/  @P1 FSEL R64, R64, RZ, P4 ;  /* 0x000000ff40401208 */ /* 0x000fe20002000000 */
[----:B------:R-:W-:Y:S01]  /*4970*/  @P5 FFMA.FTZ R65, R104, R72, R65 ;  /* 0x0000004868415223 */ /* 0x000fe20000010041 */
[----:B--2---:R-:W-:Y:S02]  /*4980*/  @P1 FMUL.FTZ R67, R70, R67 ;  /* 0x0000004346431220 */ /* 0x004fe40000410000 */
[----:B------:R-:W-:Y:S02]  /*4990*/  @P1 FSEL R68, R68, RZ, P2 ;  /* 0x000000ff44441208 */ /* 0x000fe40001000000 */
        /* <DEDUP_REMOVED lines=21> */
.L_x_885:
[----:B------:R-:W-:Y:S01]  /*4af0*/  ISETP.GT.AND P2, PT, R2, RZ, PT ;  /* 0x000000ff0200720c */ /* 0x000fe20003f44270 */
[----:B--23--:R-:W2:Y:S01]  /*4b00*/  @P1 LDC.64 R68, c[0x0][0x408] ;  /* 0x00010200ff441b82 */ /* 0x00cea20000000a00 */
[C---:B-----5:R-:W-:Y:S02]  /*4b10*/  SHF.R.U64 R70, R84.reuse, 0x10, R85 ;  /* 0x0000001054467819 */ /* 0x060fe40000001255 */
[----:B------:R-:W-:Y:S02]  /*4b20*/  SHF.L.U32 R71, R84, 0x10, RZ ;  /* 0x0000001054477819 */ /* 0x000fe400000006ff */
[----:B------:R-:W-:Y:S01]  /*4b30*/  SHF.L.U32 R72, R85, 0x10, RZ ;  /* 0x0000001055487819 */ /* 0x000fe200000006ff */
[----:B------:R-:W-:Y:S01]  /*4b40*/  IMAD.U32 R70, R70, 0x10000, RZ ;  /* 0x0001000046467824 */ /* 0x000fe200078e00ff */
        /* <DEDUP_REMOVED lines=42> */
.L_x_884:
[----:B------:R-:W-:Y:S05]  /*4df0*/  BRA.U !UP0, `(.L_x_887) ;  /* 0x0000000108d47547 */ /* 0x000fea000b800000 */
[----:B0123--:R-:W0:Y:S01]  /*4e00*/  @P1 LDC.64 R64, c[0x0][0x408] ;  /* 0x00010200ff401b82 */ /* 0x00fe220000000a00 */
        /* <DEDUP_REMOVED lines=22> */
[----:B------:R-:W-:Y:S01]  /*4f70*/  FADD.FTZ R65, R143, -R110 ;  /* 0x8000006e8f417221 */ /* 0x000fe20000010000 */
        /* <DEDUP_REMOVED lines=29> */
.L_x_887:
        /* <DEDUP_REMOVED lines=12> */
.L_x_888:
        /* <DEDUP_REMOVED lines=12> */
.L_x_889:
        /* <DEDUP_REMOVED lines=12> */
.L_x_890:
        /* <DEDUP_REMOVED lines=12> */
.L_x_886:
[----:B------:R-:W-:Y:S05]  /*5450*/  BRA.U !UP0, `(.L_x_891) ;  /* 0x0000000108247547 */ /* 0x000fea000b800000 */
[----:B01----:R-:W0:Y:S01]  /*5460*/  LDC.64 R66, c[0x0][0x478] ;  /* 0x00011e00ff427b82 */ /* 0x003e220000000a00 */
[----:B--23--:R-:W-:Y:S02]  /*5470*/  LOP3.LUT R64, R110, 0xffff, RZ, 0xc0, !PT ;  /* 0x0000ffff6e407812 */ /* 0x00cfe400078ec0ff */
[----:B------:R-:W-:Y:S02]  /*5480*/  PRMT R69, R112, 0x5410, R111 ;  /* 0x0000541070457816 */ /* 0x000fe4000000006f */
[----:B------:R-:W-:Y:S01]  /*5490*/  IADD3 R71, PT, PT, R61, 0x200, RZ ;  /* 0x000002003d477810 */ /* 0x000fe20007ffe0ff */
[----:B------:R-:W-:-:S05]  /*54a0*/  IMAD.WIDE.U32 R64, R64, 0x10000, RZ ;  /* 0x0001000040407825 */ /* 0x000fca00078e00ff */
[----:B------:R-:W-:Y:S02]  /*54b0*/  LOP3.LUT R69, R69, R65, RZ, 0xfc, !PT ;  /* 0x0000004145457212 */ /* 0x000fe400078efcff */
[----:B------:R-:W-:Y:S01]  /*54c0*/  LOP3.LUT R68, R64, 0xffff, R109, 0xf8, !PT ;  /* 0x0000ffff40447812 */ /* 0x000fe200078ef86d */
[----:B0-----:R-:W-:-:S05]  /*54d0*/  IMAD.WIDE.U32 R64, R71, 0x8, R66 ;  /* 0x0000000847407825 */ /* 0x001fca00078e0042 */
[----:B------:R4:W-:Y:S02]  /*54e0*/  STG.E.64 desc[UR12][R64.64], R68 ;  /* 0x0000004440007986 */ /* 0x0009e4000c101b0c */
.L_x_891:
[----:B------:R-:W-:Y:S05]  /*54f0*/  @!P1 BRA `(.L_x_892) ;  /* 0x0000000000249947 */ /* 0x000fea0003800000 */
[----:B01----:R-:W0:Y:S01]  /*5500*/  LDC.64 R66, c[0x0][0x468] ;  /* 0x00011a00ff427b82 */ /* 0x003e220000000a00 */
[----:B--234-:R-:W-:Y:S01]  /*5510*/  LOP3.LUT R64, R106, 0xffff, RZ, 0xc0, !PT ;  /* 0x0000ffff6a407812 */ /* 0x01cfe200078ec0ff */
[----:B------:R-:W-:Y:S01]  /*5520*/  VIADD R71, R60, 0x200 ;  /* 0x000002003c477836 */ /* 0x000fe20000000000 */
[----:B------:R-:W-:-:S03]  /*5530*/  PRMT R69, R107, 0x5410, R108 ;  /* 0x000054106b457816 */ /* 0x000fc6000000006c */
[----:B------:R-:W-:-:S05]  /*5540*/  IMAD.WIDE.U32 R64, R64, 0x10000, RZ ;  /* 0x0001000040407825 */ /* 0x000fca00078e00ff */
[----:B------:R-:W-:Y:S02]  /*5550*/  LOP3.LUT R69, R69, R65, RZ, 0xfc, !PT ;  /* 0x0000004145457212 */ /* 0x000fe400078efcff */
[----:B------:R-:W-:Y:S01]  /*5560*/  LOP3.LUT R68, R64, 0xffff, R105, 0xf8, !PT ;  /* 0x0000ffff40447812 */ /* 0x000fe200078ef869 */
[----:B0-----:R-:W-:-:S05]  /*5570*/  IMAD.WIDE.U32 R64, R71, 0x8, R66 ;  /* 0x0000000847407825 */ /* 0x001fca00078e0042 */
[----:B------:R0:W-:Y:S02]  /*5580*/  STG.E.64 desc[UR12][R64.64], R68 ;  /* 0x0000004440007986 */ /* 0x0001e4000c101b0c */
.L_x_892:
[----:B------:R-:W-:Y:S05]  /*5590*/  @!P0 BRA `(.L_x_893) ;  /* 0x0000000400a08947 */ /* 0x000fea0003800000 */
[----:B------:R-:W-:Y:S05]  /*55a0*/  BRA.U !UP0, `(.L_x_894) ;  /* 0x0000000108dc7547 */ /* 0x000fea000b800000 */
[----:B------:R-:W-:Y:S01]  /*55b0*/  ISETP.GT.AND P5, PT, R2, RZ, PT ;  /* 0x000000ff0200720c */ /* 0x000fe20003fa4270 */
[----:B01234-:R-:W0:Y:S01]  /*55c0*/  @P1 LDC.64 R64, c[0x0][0x408] ;  /* 0x00010200ff401b82 */ /* 0x01fe220000000a00 */
[C---:B-----5:R-:W-:Y:S02]  /*55d0*/  SHF.R.U64 R70, R82.reuse, 0x10, R83 ;  /* 0x0000001052467819 */ /* 0x060fe40000001253 */
[----:B------:R-:W-:Y:S02]  /*55e0*/  SHF.L.U32 R71, R82, 0x10, RZ ;  /* 0x0000001052477819 */ /* 0x000fe400000006ff */
[----:B------:R-:W-:Y:S01]  /*55f0*/  SHF.L.U32 R74, R83, 0x10, RZ ;  /* 0x00000010534a7819 */ /* 0x000fe200000006ff */
[----:B------:R-:W-:Y:S01]  /*5600*/  IMAD.U32 R70, R70, 0x10000, RZ ;  /* 0x0001000046467824 */ /* 0x000fe200078e00ff */
        /* <DEDUP_REMOVED lines=49> */
.L_x_894:
[----:B------:R-:W-:Y:S01]  /*5920*/  ISETP.GT.AND P2, PT, R2, RZ, PT ;  /* 0x000000ff0200720c */ /* 0x000fe20003f44270 */
[----:B0-234-:R-:W0:Y:S01]  /*5930*/  @P1 LDC.64 R68, c[0x0][0x408] ;  /* 0x00010200ff441b82 */ /* 0x01de220000000a00 */
[C---:B-----5:R-:W-:Y:S01]  /*5940*/  SHF.R.U64 R70, R82.reuse, 0x10, R83 ;  /* 0x0000001052467819 */ /* 0x060fe20000001253 */
[----:B------:R-:W-:Y:S01]  /*5950*/  IMAD.U32 R72, R83, 0x10000, RZ ;  /* 0x0001000053487824 */ /* 0x000fe200078e00ff */
[----:B------:R-:W-:Y:S02]  /*5960*/  SHF.L.U32 R71, R82, 0x10, RZ ;  /* 0x0000001052477819 */ /* 0x000fe400000006ff */
[----:B------:R-:W-:Y:S02]  /*5970*/  SHF.L.U32 R70, R70, 0x10, RZ ;  /* 0x0000001046467819 */ /* 0x000fe400000006ff */
[C---:B------:R-:W-:Y:S01]  /*5980*/  @P1 LOP3.LUT P3, RZ, R116.reuse, 0xff, RZ, 0xc0, !PT ;  /* 0x000000ff74ff1812 */ /* 0x040fe2000786c0ff */
[----:B-1----:R-:W1:Y:S01]  /*5990*/  @P1 LDC.64 R64, c[0x0][0x408] ;  /* 0x00010200ff401b82 */ /* 0x002e620000000a00 */
        /* <DEDUP_REMOVED lines=40> */
.L_x_893:
[----:B------:R-:W-:Y:S05]  /*5c20*/  BRA.U !UP0, `(.L_x_896) ;  /* 0x0000000108d47547 */ /* 0x000fea000b800000 */
[----:B01234-:R-:W0:Y:S01]  /*5c30*/  @P1 LDC.64 R64, c[0x0][0x408] ;  /* 0x00010200ff401b82 */ /* 0x01fe220000000a00 */
        /* <DEDUP_REMOVED lines=52> */
.L_x_896:
        /* <DEDUP_REMOVED lines=12> */
.L_x_897:
        /* <DEDUP_REMOVED lines=12> */
.L_x_898:
        /* <DEDUP_REMOVED lines=12> */
.L_x_899:
        /* <DEDUP_REMOVED lines=12> */
.L_x_895:
[----:B------:R-:W-:Y:S05]  /*6280*/  BRA.U !UP0, `(.L_x_900) ;  /* 0x0000000108247547 */ /* 0x000fea000b800000 */
        /* <DEDUP_REMOVED lines=9> */
.L_x_900:
[----:B------:R-:W-:Y:S05]  /*6320*/  @!P1 BRA `(.L_x_901) ;  /* 0x0000000000249947 */ /* 0x000fea0003800000 */
[----:B01----:R-:W0:Y:S01]  /*6330*/  LDC.64 R66, c[0x0][0x468] ;  /* 0x00011a00ff427b82 */ /* 0x003e220000000a00 */
[----:B--234-:R-:W-:Y:S02]  /*6340*/  LOP3.LUT R64, R106, 0xffff, RZ, 0xc0, !PT ;  /* 0x0000ffff6a407812 */ /* 0x01cfe400078ec0ff */
[----:B------:R-:W-:Y:S02]  /*6350*/  PRMT R69, R107, 0x5410, R108 ;  /* 0x000054106b457816 */ /* 0x000fe4000000006c */
[----:B------:R-:W-:Y:S01]  /*6360*/  IADD3 R71, PT, PT, R60, 0x300, RZ ;  /* 0x000003003c477810 */ /* 0x000fe20007ffe0ff */
[----:B------:R-:W-:-:S05]  /*6370*/  IMAD.WIDE.U32 R64, R64, 0x10000, RZ ;  /* 0x0001000040407825 */ /* 0x000fca00078e00ff */
[----:B------:R-:W-:Y:S02]  /*6380*/  LOP3.LUT R69, R69, R65, RZ, 0xfc, !PT ;  /* 0x0000004145457212 */ /* 0x000fe400078efcff */
[----:B------:R-:W-:Y:S01]  /*6390*/  LOP3.LUT R68, R64, 0xffff, R105, 0xf8, !PT ;  /* 0x0000ffff40447812 */ /* 0x000fe200078ef869 */
[----:B0-----:R-:W-:-:S05]  /*63a0*/  IMAD.WIDE.U32 R64, R71, 0x8, R66 ;  /* 0x0000000847407825 */ /* 0x001fca00078e0042 */
[----:B------:R0:W-:Y:S02]  /*63b0*/  STG.E.64 desc[UR12][R64.64], R68 ;  /* 0x0000004440007986 */ /* 0x0001e4000c101b0c */
.L_x_901:
[----:B------:R-:W-:Y:S05]  /*63c0*/  @!P0 BRA `(.L_x_902) ;  /* 0x0000000400a08947 */ /* 0x000fea0003800000 */
[----:B------:R-:W-:Y:S05]  /*63d0*/  BRA.U !UP0, `(.L_x_903) ;  /* 0x0000000108dc7547 */ /* 0x000fea000b800000 */
[----:B------:R-:W-:Y:S01]  /*63e0*/  ISETP.GT.AND P5, PT, R2, RZ, PT ;  /* 0x000000ff0200720c */ /* 0x000fe20003fa4270 */
[----:B01234-:R-:W0:Y:S01]  /*63f0*/  @P1 LDC.64 R64, c[0x0][0x408] ;  /* 0x00010200ff401b82 */ /* 0x01fe220000000a00 */
        /* <DEDUP_REMOVED lines=53> */
.L_x_903:
        /* <DEDUP_REMOVED lines=48> */
.L_x_902:
        /* <DEDUP_REMOVED lines=54> */
.L_x_905:
        /* <DEDUP_REMOVED lines=12> */
.L_x_906:
        /* <DEDUP_REMOVED lines=12> */
.L_x_907:
        /* <DEDUP_REMOVED lines=12> */
.L_x_908:
        /* <DEDUP_REMOVED lines=12> */
.L_x_904:
[----:B------:R-:W-:Y:S05]  /*70b0*/  BRA.U !UP0, `(.L_x_909) ;  /* 0x0000000108247547 */ /* 0x000fea000b800000 */
        /* <DEDUP_REMOVED lines=9> */
.L_x_909:
        /* <DEDUP_REMOVED lines=10> */
.L_x_910:
        /* <DEDUP_REMOVED lines=21> */
[----:B------:R-:W-:Y:S01]  /*7340*/  @P5 FFMA.FTZ R72, R104, R73, R72 ;  /* 0x0000004968485223 */ /* 0x000fe20000010048 */
[----:B------:R-:W-:Y:S01]  /*7350*/  @P5 FFMA.FTZ R70, R168, R62, R63 ;  /* 0x0000003ea8465223 */ /* 0x000fe2000001003f */
[----:B0-----:R-:W-:Y:S01]  /*7360*/  @P1 FMUL.FTZ R65, R74, R65 ;  /* 0x000000414a411220 */ /* 0x001fe20000410000 */
[----:B------:R-:W-:-:S02]  /*7370*/  F2FP.BF16.F32.PACK_AB R74, RZ, R74 ;  /* 0x0000004aff4a723e */ /* 0x000fc400000010ff */
[----:B------:R-:W-:Y:S01]  /*7380*/  @P5 FADD.FTZ R70, R167, -R70 ;  /* 0x80000046a7465221 */ /* 0x000fe20000010000 */
        /* <DEDUP_REMOVED lines=31> */
.L_x_912:
[----:B------:R-:W-:Y:S01]  /*7580*/  ISETP.GT.AND P2, PT, R2, RZ, PT ;  /* 0x000000ff0200720c */ /* 0x000fe20003f44270 */
[----:B0-234-:R-:W0:Y:S01]  /*7590*/  @P1 LDC.64 R68, c[0x0][0x408] ;  /* 0x00010200ff441b82 */ /* 0x01de220000000a00 */
[C---:B-----5:R-:W-:Y:S02]  /*75a0*/  SHF.R.U64 R70, R78.reuse, 0x10, R79 ;  /* 0x000000104e467819 */ /* 0x060fe4000000124f */
[----:B------:R-:W-:Y:S02]  /*75b0*/  SHF.L.U32 R71, R78, 0x10, RZ ;  /* 0x000000104e477819 */ /* 0x000fe400000006ff */
[----:B------:R-:W-:Y:S01]  /*75c0*/  SHF.L.U32 R72, R79, 0x10, RZ ;  /* 0x000000104f487819 */ /* 0x000fe200000006ff */
[----:B------:R-:W-:Y:S01]  /*75d0*/  IMAD.U32 R70, R70, 0x10000, RZ ;  /* 0x0001000046467824 */ /* 0x000fe200078e00ff */
        /* <DEDUP_REMOVED lines=42> */
.L_x_911:
        /* <DEDUP_REMOVED lines=54> */
.L_x_914:
        /* <DEDUP_REMOVED lines=12> */
.L_x_915:
        /* <DEDUP_REMOVED lines=12> */
.L_x_916:
        /* <DEDUP_REMOVED lines=12> */
.L_x_917:
        /* <DEDUP_REMOVED lines=12> */
.L_x_913:
        /* <DEDUP_REMOVED lines=10> */
.L_x_918:
        /* <DEDUP_REMOVED lines=10> */
.L_x_919:
[----:B------:R-:W-:Y:S05]  /*8020*/  @!P0 BRA `(.L_x_920) ;  /* 0x0000000400a08947 */ /* 0x000fea0003800000 */
[----:B------:R-:W-:Y:S05]  /*8030*/  BRA.U !UP0, `(.L_x_921) ;  /* 0x0000000108dc7547 */ /* 0x000fea000b800000 */
        /* <DEDUP_REMOVED lines=12> */
[-CC-:B------:R-:W-:Y:S01]  /*8100*/  @P4 FFMA.FTZ R75, R173, R62.reuse, R63.reuse ;  /* 0x0000003ead4b4223 */ /* 0x180fe2000001003f */
[----:B------:R-:W-:Y:S01]  /*8110*/  @P4 FFMA.FTZ R62, R176, R62, R63 ;  /* 0x0000003eb03e4223 */ /* 0x000fe2000001003f */
[----:B------:R-:W2:Y:S01]  /*8120*/  @P1 LDC.64 R64, c[0x0][0x408] ;  /* 0x00010200ff401b82 */ /* 0x000ea20000000a00 */
        /* <DEDUP_REMOVED lines=9> */
[----:B------:R-:W-:Y:S01]  /*81c0*/  @P4 FADD.FTZ R62, R175, -R62 ;  /* 0x8000003eaf3e4221 */ /* 0x000fe20000010000 */
[----:B------:R-:W-:-:S02]  /*81d0*/  F2FP.BF16.F32.PACK_AB R71, RZ, R71 ;  /* 0x00000047ff47723e */ /* 0x000fc400000010ff */
[----:B------:R-:W-:Y:S01]  /*81e0*/  @P1 FMUL.FTZ R68, R69, R68 ;  /* 0x0000004445441220 */ /* 0x000fe20000410000 */
[----:B------:R-:W-:Y:S01]  /*81f0*/  @P4 FFMA.FTZ R63, R104, R62, R63 ;  /* 0x0000003e683f4223 */ /* 0x000fe2000001003f */
[----:B------:R-:W-:Y:S01]  /*8200*/  PRMT R109, R71, 0x7610, R109 ;  /* 0x00007610476d7816 */ /* 0x000fe2000000006d */
        /* <DEDUP_REMOVED lines=11> */
[----:B------:R-:W-:Y:S02]  /*82c0*/  @P1 PRMT R105, R68, 0x7610, R105 ;  /* 0x0000761044691816 */ /* 0x000fe40000000069 */
[----:B------:R-:W-:Y:S02]  /*82d0*/  @P1 FSEL R64, R64, RZ, P3 ;  /* 0x000000ff40401208 */ /* 0x000fe40001800000 */
[----:B------:R-:W-:Y:S02]  /*82e0*/  @P1 PRMT R106, R66, 0x7610, R106 ;  /* 0x00007610426a1816 */ /* 0x000fe4000000006a */
[----:B------:R-:W-:-:S02]  /*82f0*/  @P1 F2FP.BF16.F32.PACK_AB R64, RZ, R64 ;  /* 0x00000040ff40123e */ /* 0x000fc400000010ff */
[----:B------:R-:W-:Y:S02]  /*8300*/  PRMT R110, R70, 0x7610, R110 ;  /* 0x00007610466e7816 */ /* 0x000fe4000000006e */
[----:B------:R-:W-:Y:S02]  /*8310*/  @P1 PRMT R107, R64, 0x7610, R107 ;  /* 0x00007610406b1816 */ /* 0x000fe4000000006b */
        /* <DEDUP_REMOVED lines=9> */
.L_x_921:
        /* <DEDUP_REMOVED lines=48> */
.L_x_920:
[----:B------:R-:W-:Y:S05]  /*86b0*/  BRA.U !UP0, `(.L_x_923) ;  /* 0x0000000108d47547 */ /* 0x000fea000b800000 */
[----:B0-234-:R-:W0:Y:S01]  /*86c0*/  @P1 LDC.64 R68, c[0x0][0x408] ;  /* 0x00010200ff441b82 */ /* 0x01de220000000a00 */
[-CC-:B------:R-:W-:Y:S01]  /*86d0*/  FFMA.FTZ R70, R171, R62.reuse, R63.reuse ;  /* 0x0000003eab467223 */ /* 0x180fe2000001003f */
[-CC-:B------:R-:W-:Y:S01]  /*86e0*/  FFMA.FTZ R73, R174, R62.reuse, R63.reuse ;  /* 0x0000003eae497223 */ /* 0x180fe2000001003f */
[-C--:B------:R-:W-:Y:S01]  /*86f0*/  FFMA.FTZ R75, R173, R62.reuse, R63 ;  /* 0x0000003ead4b7223 */ /* 0x080fe2000001003f */
[----:B------:R-:W-:Y:S01]  /*8700*/  ISETP.GT.AND P0, PT, R2, RZ, PT ;  /* 0x000000ff0200720c */ /* 0x000fe20003f04270 */
[----:B------:R-:W-:Y:S01]  /*8710*/  FADD.FTZ R71, R169, -R70 ;  /* 0x80000046a9477221 */ /* 0x000fe20000010000 */
[----:B------:R-:W-:Y:S01]  /*8720*/  FADD.FTZ R73, R172, -R73 ;  /* 0x80000049ac497221 */ /* 0x000fe20000010000 */
[----:B------:R-:W-:Y:S01]  /*8730*/  FADD.FTZ R75, R170, -R75 ;  /* 0x8000004baa4b7221 */ /* 0x000fe20000010000 */
[----:B-1----:R-:W1:Y:S01]  /*8740*/  @P1 LDC.64 R66, c[0x0][0x408] ;  /* 0x00010200ff421b82 */ /* 0x002e620000000a00 */
[C---:B------:R-:W-:Y:S01]  /*8750*/  FMUL.FTZ R2, R104.reuse, R71 ;  /* 0x0000004768027220 */ /* 0x040fe20000410000 */
[C---:B------:R-:W-:Y:S01]  /*8760*/  FMUL.FTZ R70, R104.reuse, R73 ;  /* 0x0000004968467220 */ /* 0x040fe20000410000 */
[----:B------:R-:W-:Y:S01]  /*8770*/  FMUL.FTZ R71, R104, R75 ;  /* 0x0000004b68477220 */ /* 0x000fe20000410000 */
[----:B------:R-:W-:Y:S01]  /*8780*/  FFMA.FTZ R62, R176, R62, R63 ;  /* 0x0000003eb03e7223 */ /* 0x000fe2000001003f */
[----:B-----5:R-:W-:-:S02]  /*8790*/  @P1 LOP3.LUT P2, RZ, R121, 0xff, RZ, 0xc0, !PT ;  /* 0x000000ff79ff1812 */ /* 0x020fc4000784c0ff */
[----:B------:R-:W-:Y:S01]  /*87a0*/  FSEL R2, R2, RZ, P0 ;  /* 0x000000ff02027208 */ /* 0x000fe20000000000 */
[----:B------:R-:W2:Y:S01]  /*87b0*/  @P1 LDC.64 R64, c[0x0][0x408] ;  /* 0x00010200ff401b82 */ /* 0x000ea20000000a00 */
[----:B------:R-:W-:Y:S01]  /*87c0*/  FSEL R70, R70, RZ, P0 ;  /* 0x000000ff46467208 */ /* 0x000fe20000000000 */
[----:B------:R-:W-:Y:S01]  /*87d0*/  FADD.FTZ R63, R175, -R62 ;  /* 0x8000003eaf3f7221 */ /* 0x000fe20000010000 */
[----:B------:R-:W-:Y:S02]  /*87e0*/  FSEL R72, R71, RZ, P0 ;  /* 0x000000ff47487208 */ /* 0x000fe40000000000 */
[C---:B------:R-:W-:Y:S01]  /*87f0*/  @P1 LOP3.LUT P3, RZ, R121.reuse, 0xff00, RZ, 0xc0, !PT ;  /* 0x0000ff0079ff1812 */ /* 0x040fe2000786c0ff */
[----:B------:R-:W-:Y:S01]  /*8800*/  FMUL.FTZ R104, R104, R63 ;  /* 0x0000003f68687220 */ /* 0x000fe20000410000 */
[----:B------:R-:W-:Y:S01]  /*8810*/  @P1 LOP3.LUT P4, RZ, R121, 0xff0000, RZ, 0xc0, !PT ;  /* 0x00ff000079ff1812 */ /* 0x000fe2000788c0ff */
[----:B0-----:R-:W-:Y:S01]  /*8820*/  @P1 FMUL.FTZ R69, R2, R69 ;  /* 0x0000004502451220 */ /* 0x001fe20000410000 */
[----:B------:R-:W-:-:S02]  /*8830*/  F2FP.BF16.F32.PACK_AB R2, RZ, R2 ;  /* 0x00000002ff02723e */ /* 0x000fc400000010ff */
[----:B------:R-:W-:Y:S01]  /*8840*/  FSEL R104, R104, RZ, P0 ;  /* 0x000000ff68687208 */ /* 0x000fe20000000000 */
[----:B------:R-:W-:Y:S01]  /*8850*/  @P1 FMUL.FTZ R68, R69, R68 ;  /* 0x0000004445441220 */ /* 0x000fe20000410000 */
[----:B------:R-:W-:Y:S02]  /*8860*/  PRMT R109, R2, 0x7610, R109 ;  /* 0x00007610026d7816 */ /* 0x000fe4000000006d */
[----:B------:R-:W-:Y:S01]  /*8870*/  F2FP.BF16.F32.PACK_AB R111, RZ, R104 ;  /* 0x00000068ff6f723e */ /* 0x000fe200000010ff */
[----:B-1----:R-:W-:Y:S01]  /*8880*/  @P1 FMUL.FTZ R67, R70, R67 ;  /* 0x0000004346431220 */ /* 0x002fe20000410000 */
[----:B------:R-:W-:Y:S02]  /*8890*/  @P1 FSEL R68, R68, RZ, P2 ;  /* 0x000000ff44441208 */ /* 0x000fe40001000000 */
[----:B------:R-:W-:Y:S01]  /*88a0*/  F2FP.BF16.F32.PACK_AB R70, RZ, R70 ;  /* 0x00000046ff46723e */ /* 0x000fe200000010ff */
[----:B------:R-:W-:Y:S01]  /*88b0*/  @P1 FMUL.FTZ R66, R67, R66 ;  /* 0x0000004243421220 */ /* 0x000fe20000410000 */
[----:B------:R-:W-:-:S02]  /*88c0*/  @P1 F2FP.BF16.F32.PACK_AB R68, RZ, R68 ;  /* 0x00000044ff44123e */ /* 0x000fc400000010ff */
[----:B------:R-:W-:Y:S01]  /*88d0*/  PRMT R110, R70, 0x7610, R110 ;  /* 0x00007610466e7816 */ /* 0x000fe2000000006e */
[----:B--2---:R-:W-:Y:S01]  /*88e0*/  @P1 FMUL.FTZ R65, R72, R65 ;  /* 0x0000004148411220 */ /* 0x004fe20000410000 */
[----:B------:R-:W-:Y:S02]  /*88f0*/  @P1 FSEL R66, R66, RZ, P3 ;  /* 0x000000ff42421208 */ /* 0x000fe40001800000 */
[----:B------:R-:W-:Y:S01]  /*8900*/  F2FP.BF16.F32.PACK_AB R72, RZ, R72 ;  /* 0x00000048ff48723e */ /* 0x000fe200000010ff */
[----:B------:R-:W-:Y:S01]  /*8910*/  @P1 FMUL.FTZ R64, R65, R64 ;  /* 0x0000004041401220 */ /* 0x000fe20000410000 */
[----:B------:R-:W-:Y:S02]  /*8920*/  @P1 F2FP.BF16.F32.PACK_AB R66, RZ, R66 ;  /* 0x00000042ff42123e */ /* 0x000fe400000010ff */
[----:B------:R-:W-:Y:S02]  /*8930*/  @P1 PRMT R105, R68, 0x7610, R105 ;  /* 0x0000761044691816 */ /* 0x000fe40000000069 */
[----:B------:R-:W-:-:S02]  /*8940*/  @P1 FSEL R64, R64, RZ, P4 ;  /* 0x000000ff40401208 */ /* 0x000fc40002000000 */
[----:B------:R-:W-:Y:S02]  /*8950*/  @P1 PRMT R106, R66, 0x7610, R106 ;  /* 0x00007610426a1816 */ /* 0x000fe4000000006a */
[----:B------:R-:W-:Y:S02]  /*8960*/  @P1 F2FP.BF16.F32.PACK_AB R64, RZ, R64 ;  /* 0x00000040ff40123e */ /* 0x000fe400000010ff */
[----:B------:R-:W-:Y:S02]  /*8970*/  PRMT R112, R72, 0x7610, R112 ;  /* 0x0000761048707816 */ /* 0x000fe40000000070 */
        /* <DEDUP_REMOVED lines=9> */
.L_x_923:
[----:B01----:R-:W0:Y:S01]  /*8a10*/  @P1 LDC.64 R66, c[0x0][0x408] ;  /* 0x00010200ff421b82 */ /* 0x003e220000000a00 */
[----:B--234-:R-:W-:Y:S01]  /*8a20*/  FFMA.FTZ R64, R176, R62, R63 ;  /* 0x0000003eb0407223 */ /* 0x01cfe2000001003f */
[----:B------:R-:W-:-:S03]  /*8a30*/  ISETP.GT.AND P0, PT, R2, RZ, PT ;  /* 0x000000ff0200720c */ /* 0x000fc60003f04270 */
[----:B------:R-:W-:-:S04]  /*8a40*/  FADD.FTZ R65, R175, -R64 ;  /* 0x80000040af417221 */ /* 0x000fc80000010000 */
[----:B------:R-:W-:-:S05]  /*8a50*/  FMUL.FTZ R64, R104, R65 ;  /* 0x0000004168407220 */ /* 0x000fca0000410000 */
[----:B------:R-:W-:Y:S02]  /*8a60*/  FSEL R64, R64, RZ, P0 ;  /* 0x000000ff40407208 */ /* 0x000fe40000000000 */
[----:B-----5:R-:W-:-:S03]  /*8a70*/  @P1 ISETP.GE.U32.AND P0, PT, R121, 0x1000000, PT ;  /* 0x010000007900180c */ /* 0x020fc60003f06070 */
        /* <DEDUP_REMOVED lines=16> */
.L_x_924:
        /* <DEDUP_REMOVED lines=12> */
.L_x_925:
        /* <DEDUP_REMOVED lines=12> */
.L_x_926:
[----:B------:R-:W-:-:S07]  /*8d00*/  @P1 PRMT R108, R66, 0x7610, R108 ;  /* 0x00007610426c1816 */ /* 0x000fce000000006c */
.L_x_922:
[----:B------:R-:W-:Y:S05]  /*8d10*/  BRA.U !UP0, `(.L_x_927) ;  /* 0x0000000108247547 */ /* 0x000fea000b800000 */
[----:B------:R-:W0:Y:S01]  /*8d20*/  LDC.64 R64, c[0x0][0x478] ;  /* 0x00011e00ff407b82 */ /* 0x000e220000000a00 */
        /* <DEDUP_REMOVED lines=8> */
.L_x_927:
[----:B------:R-:W-:Y:S05]  /*8db0*/  @!P1 BRA `(.L_x_928) ;  /* 0x0000000000249947 */ /* 0x000fea0003800000 */
[----:B------:R-:W1:Y:S01]  /*8dc0*/  LDC.64 R64, c[0x0][0x468] ;  /* 0x00011a00ff407b82 */ /* 0x000e620000000a00 */
[----:B0-----:R-:W-:Y:S02]  /*8dd0*/  LOP3.LUT R62, R106, 0xffff, RZ, 0xc0, !PT ;  /* 0x0000ffff6a3e7812 */ /* 0x001fe400078ec0ff */
[----:B------:R-:W-:Y:S02]  /*8de0*/  IADD3 R61, PT, PT, R60, 0x600, RZ ;  /* 0x000006003c3d7810 */ /* 0x000fe40007ffe0ff */
[----:B------:R-:W-:Y:S01]  /*8df0*/  PRMT R67, R107, 0x5410, R108 ;  /* 0x000054106b437816 */ /* 0x000fe2000000006c */
[----:B------:R-:W-:-:S05]  /*8e00*/  IMAD.WIDE.U32 R62, R62, 0x10000, RZ ;  /* 0x000100003e3e7825 */ /* 0x000fca00078e00ff */
[----:B------:R-:W-:Y:S02]  /*8e10*/  LOP3.LUT R63, R67, R63, RZ, 0xfc, !PT ;  /* 0x0000003f433f7212 */ /* 0x000fe400078efcff */
[----:B------:R-:W-:Y:S01]  /*8e20*/  LOP3.LUT R62, R62, 0xffff, R105, 0xf8, !PT ;  /* 0x0000ffff3e3e7812 */ /* 0x000fe200078ef869 */
[----:B-1----:R-:W-:-:S05]  /*8e30*/  IMAD.WIDE.U32 R60, R61, 0x8, R64 ;  /* 0x000000083d3c7825 */ /* 0x002fca00078e0040 */
[----:B------:R1:W-:Y:S02]  /*8e40*/  STG.E.64 desc[UR12][R60.64], R62 ;  /* 0x0000003e3c007986 */ /* 0x0003e4000c101b0c */
.L_x_928:
[----:B-1----:R-:W1:Y:S01]  /*8e50*/  LDC.64 R60, c[0x0][0x380] ;  /* 0x0000e000ff3c7b82 */ /* 0x002e620000000a00 */
[----:B------:R-:W-:Y:S01]  /*8e60*/  UPLOP3.LUT UP1, UPT, UPT, UPT, UP1, 0x40, 0x4 ;  /* 0x000000000004789c */ /* 0x000fe20003f2e810 */
[----:B-1----:R-:W-:-:S04]  /*8e70*/  IADD3 R0, PT, PT, R0, R60, RZ ;  /* 0x0000003c00007210 */ /* 0x002fc80007ffe0ff */
[----:B------:R-:W-:-:S13]  /*8e80*/  ISETP.GE.AND P0, PT, R0, R61, PT ;  /* 0x0000003d0000720c */ /* 0x000fda0003f06270 */
[----:B------:R-:W-:Y:S05]  /*8e90*/  @!P0 BRA `(.L_x_929) ;  /* 0xffffff74002c8947 */ /* 0x000fea000383ffff */
.L_x_859:
        /* <DEDUP_REMOVED lines=23> */
.L_x_930:
        /* <DEDUP_REMOVED lines=15> */
.L_x_14299:


//--------------------- .text._ZN10layer_norm13ln_bwd_kernelINS_13Kernel_traitsI13__nv_bfloat16S2_S2_S2_fjLj7168ELj1ELj1ELj8ELj8ENS_18Kernel_traits_baseILj7168ES2_S2_S2_S2_fjLj256EEEEELb1ELb1ELb0ELb0EEEvNS_9BwdParamsE --------------------------
	.section	.text._ZN10layer_norm13ln_bwd_kernelINS_13Kernel_traitsI13__nv_bfloat16S2_S2_S2_fjLj7168ELj1ELj1ELj8ELj8ENS_18Kernel_traits_baseILj7168ES2_S2_S2_S2_fjLj256EEEEELb1ELb1ELb0ELb0EEEvNS_9BwdParamsE,"ax",@progbits
	.align	128
        .global         _ZN10layer_norm13ln_bwd_kernelINS_13Kernel_traitsI13__nv_bfloat16S2_S2_S2_fjLj7168ELj1ELj1ELj8ELj8ENS_18Kernel_traits_baseILj7168ES2_S2_S2_S2_fjLj256EEEEELb1ELb1ELb0ELb0EEEvNS_9BwdParamsE
        .type           _ZN10layer_norm13ln_bwd_kernelINS_13Kernel_traitsI13__nv_bfloat16S2_S2_S2_fjLj7168ELj1ELj1ELj8ELj8ENS_18Kernel_traits_baseILj7168ES2_S2_S2_S2_fjLj256EEEEELb1ELb1ELb0ELb0EEEvNS_9BwdParamsE,@function
        .size           _ZN10layer_norm13ln_bwd_kernelINS_13Kernel_traitsI13__nv_bfloat16S2_S2_S2_fjLj7168ELj1ELj1ELj8ELj8ENS_18Kernel_traits_baseILj7168ES2_S2_S2_S2_fjLj256EEEEELb1ELb1ELb0ELb0EEEvNS_9BwdParamsE,(.L_x_14300 - _ZN10layer_norm13ln_bwd_kernelINS_13Kernel_traitsI13__nv_bfloat16S2_S2_S2_fjLj7168ELj1ELj1ELj8ELj8ENS_18Kernel_traits_baseILj7168ES2_S2_S2_S2_fjLj256EEEEELb1ELb1ELb0ELb0EEEvNS_9BwdParamsE)
        .other          _ZN10layer_norm13ln_bwd_kernelINS_13Kernel_traitsI13__nv_bfloat16S2_S2_S2_fjLj7168ELj1ELj1ELj8ELj8ENS_18Kernel_traits_baseILj7168ES2_S2_S2_S2_fjLj256EEEEELb1ELb1ELb0ELb0EEEvNS_9BwdParamsE,@"STO_CUDA_ENTRY STV_DEFAULT"
_ZN10layer_norm13ln_bwd_kernelINS_13Kernel_traitsI13__nv_bfloat16S2_S2_S2_fjLj7168ELj1ELj1ELj8ELj8ENS_18Kernel_traits_baseILj7168ES2_S2_S2_S2_fjLj256EEEEELb1ELb1ELb0ELb0EEEvNS_9BwdParamsE:
.text._ZN10layer_norm13ln_bwd_kernelINS_13Kernel_traitsI13__nv_bfloat16S2_S2_S2_fjLj7168ELj1ELj1ELj8ELj8ENS_18Kernel_traits_baseILj7168ES2_S2_S2_S2_fjLj256EEEEELb1ELb1ELb0ELb0EEEvNS_9BwdParamsE:
        /* <DEDUP_REMOVED lines=20> */
[----:B------:R-:W-:-:S07]  /*0140*/  P2R R168, PR, RZ, 0x40 ;  /* 0x00000040ffa87803 */ /* 0x000fce0000000000 */
        /* <DEDUP_REMOVED lines=20> */
[C---:B-1----:R-:W-:Y:S01]  /*0290*/  @P1 IMAD.WIDE.U32 R40, R59.reuse, 0x8, R40 ;  /* 0x000000083b281825 */ /* 0x042fe200078e0028 */
[----:B------:R-:W-:Y:S01]  /*02a0*/  @P1 IADD3 R59, PT, PT, R59, 0x100, RZ ;  /* 0x000001003b3b1810 */ /* 0x000fe20007ffe0ff */
[----:B------:R-:W-:Y:S01]  /*02b0*/  UISETP.GE.AND UP0, UPT, UR7, UR4, UPT ;  /* 0x000000040700728c */ /* 0x000fe2000bf06270 */
[----:B------:R-:W-:Y:S02]  /*02c0*/  CS2R R120, SRZ ;  /* 0x0000000000787805 */ /* 0x000fe4000001ff00 */
[----:B------:R-:W-:Y:S01]  /*02d0*/  CS2R R122, SRZ ;  /* 0x00000000007a7805 */ /* 0x000fe2000001ff00 */
[----:B------:R-:W5:Y:S01]  /*02e0*/  @P1 LDG.E.64 R2, desc[UR12][R40.64] ;  /* 0x0000000c28021981 */ /* 0x000f62000c1e1b00 */
[----:B------:R-:W1:Y:S01]  /*02f0*/  @P3 LDC.64 R48, c[0x0][0x3e8] ;  /* 0x0000fa00ff303b82 */ /* 0x000e620000000a00 */
[----:B----4-:R-:W-:Y:S01]  /*0300*/  @P2 IMAD.WIDE.U32 R42, R59, 0x8, R42 ;  /* 0x000000083b2a2825 */ /* 0x010fe200078e002a */
[----:B------:R-:W-:-:S02]  /*0310*/  CS2R R116, SRZ ;  /* 0x0000000000747805 */ /* 0x000fc4000001ff00 */
        /* <DEDUP_REMOVED lines=62> */
[----:B------:R-:W0:Y:S01]  /*0700*/  LDCU.64 UR4, c[0x0][0x3e0] ;  /* 0x00007c00ff0477ac */ /* 0x000e220008000a00 */
[----:B-----5:R-:W-:Y:S02]  /*0710*/  MOV R0, R11 ;  /* 0x0000000b00007202 */ /* 0x020fe40000000f00 */
        /* <DEDUP_REMOVED lines=9> */
[----:B------:R-:W-:Y:S02]  /*07b0*/  MOV R141, R32 ;  /* 0x00000020008d7202 */ /* 0x000fe40000000f00 */
[----:B------:R-:W-:-:S02]  /*07c0*/  CS2R R114, SRZ ;  /* 0x0000000000727805 */ /* 0x000fc4000001ff00 */
[--C-:B------:R-:W-:Y:S02]  /*07d0*/  SHF.R.U64 R140, R32, 0x10, R33.reuse ;  /* 0x00000010208c7819 */ /* 0x100fe40000001221 */
[----:B------:R-:W-:Y:S02]  /*07e0*/  CS2R R108, SRZ ;  /* 0x00000000006c7805 */ /* 0x000fe4000001ff00 */
[----:B------:R-:W-:Y:S02]  /*07f0*/  MOV R39, R33 ;  /* 0x0000002100277202 */ /* 0x000fe40000000f00 */
[----:B------:R-:W-:Y:S02]  /*0800*/  CS2R R110, SRZ ;  /* 0x00000000006e7805 */ /* 0x000fe4000001ff00 */
[----:B------:R-:W-:Y:S01]  /*0810*/  SHF.R.U32.HI R38, RZ, 0x10, R33 ;  /* 0x00000010ff267819 */ /* 0x000fe20000011621 */
[----:B0-----:R-:W-:Y:S01]  /*0820*/  UISETP.NE.U32.AND UP0, UPT, UR4, URZ, UPT ;  /* 0x000000ff0400728c */ /* 0x001fe2000bf05070 */
        /* <DEDUP_REMOVED lines=68> */
[----:B------:R-:W-:Y:S01]  /*0c70*/  SHF.R.U32.HI R26, RZ, 0x10, R3 ;  /* 0x00000010ff1a7819 */ /* 0x000fe20000011603 */
[----:B------:R-:W-:Y:S01]  /*0c80*/  UISETP.NE.AND.EX UP0, UPT, UR5, URZ, UPT, UP0 ;  /* 0x000000ff0500728c */ /* 0x000fe2000bf05300 */
[----:B------:R-:W-:Y:S01]  /*0c90*/  MOV R25, R4 ;  /* 0x0000000400197202 */ /* 0x000fe20000000f00 */
[----:B------:R-:W-:Y:S01]  /*0ca0*/  UPLOP3.LUT UP2, UPT, UPT, UPT, UPT, 0x40, 0x4 ;  /* 0x000000000004789c */ /* 0x000fe20003f4e870 */
[--C-:B------:R-:W-:Y:S01]  /*0cb0*/  SHF.R.U64 R24, R4, 0x10, R5.reuse ;  /* 0x0000001004187819 */ /* 0x100fe20000001205 */
[----:B------:R-:W0:Y:S01]  /*0cc0*/  LDCU UR22, c[0x0][0x408] ;  /* 0x00008100ff1677ac */ /* 0x000e220008000800 */
[----:B------:R-:W-:Y:S02]  /*0cd0*/  MOV R23, R5 ;  /* 0x0000000500177202 */ /* 0x000fe40000000f00 */
[----:B------:R-:W-:Y:S01]  /*0ce0*/  SHF.R.U32.HI R22, RZ, 0x10, R5 ;  /* 0x00000010ff167819 */ /* 0x000fe20000011605 */
[----:B------:R-:W1:Y:S01]  /*0cf0*/  LDCU UR6, c[0x0][0x388] ;  /* 0x00007100ff0677ac */ /* 0x000e620008000800 */
[----:B------:R-:W-:-:S02]  /*0d00*/  MOV R21, R6 ;  /* 0x0000000600157202 */ /* 0x000fc40000000f00 */
[--C-:B------:R-:W-:Y:S01]  /*0d10*/  SHF.R.U64 R20, R6, 0x10, R7.reuse ;  /* 0x0000001006147819 */ /* 0x100fe20000001207 */
[----:B------:R-:W2:Y:S01]  /*0d20*/  LDCU.U8 UR16, c[0x0][0x410] ;  /* 0x00008200ff1077ac */ /* 0x000ea20008000000 */
[----:B------:R-:W-:Y:S02]  /*0d30*/  MOV R19, R7 ;  /* 0x0000000700137202 */ /* 0x000fe40000000f00 */
[----:B------:R-:W-:Y:S01]  /*0d40*/  SHF.R.U32.HI R18, RZ, 0x10, R7 ;  /* 0x00000010ff127819 */ /* 0x000fe20000011607 */
[----:B------:R-:W3:Y:S01]  /*0d50*/  LDCU UR17, c[0x0][0x400] ;  /* 0x00008000ff1177ac */ /* 0x000ee20008000800 */
[----:B------:R-:W-:Y:S02]  /*0d60*/  MOV R17, R8 ;  /* 0x0000000800117202 */ /* 0x000fe40000000f00 */
[----:B------:R-:W-:Y:S01]  /*0d70*/  SHF.R.U64 R16, R8, 0x10, R9 ;  /* 0x0000001008107819 */ /* 0x000fe20000001209 */
[----:B------:R-:W4:Y:S01]  /*0d80*/  LDCU.64 UR18, c[0x0][0x438] ;  /* 0x00008700ff1277ac */ /* 0x000f220008000a00 */
[----:B------:R-:W-:-:S02]  /*0d90*/  MOV R15, R9 ;  /* 0x00000009000f7202 */ /* 0x000fc40000000f00 */
[----:B------:R-:W-:Y:S01]  /*0da0*/  SHF.R.U32.HI R14, RZ, 0x10, R9 ;  /* 0x00000010ff0e7819 */ /* 0x000fe20000011609 */
[----:B------:R-:W0:Y:S01]  /*0db0*/  LDCU.64 UR20, c[0x0][0x478] ;  /* 0x00008f00ff1477ac */ /* 0x000e220008000a00 */
[----:B------:R-:W-:Y:S01]  /*0dc0*/  PRMT R11, R0, 0x7610, R11 ;  /* 0x00007610000b7816 */ /* 0x000fe2000000000b */
[----:B------:R-:W0:Y:S01]  /*0dd0*/  LDCU.128 UR8, c[0x0][0x3c0] ;  /* 0x00007800ff0877ac */ /* 0x000e220008000c00 */
[----:B-1----:R-:W0:Y:S05]  /*0de0*/  LDCU.64 UR24, c[0x0][0x380] ;  /* 0x00007000ff1877ac */ /* 0x002e2a0008000a00 */
.L_x_1001:
[----:B-1----:R-:W1:Y:S01]  /*0df0*/  @UP0 LDCU.64 UR4, c[0x0][0x3e0] ;  /* 0x00007c00ff0407ac */ /* 0x002e620008000a00 */
[----:B------:R-:W-:Y:S01]  /*0e00*/  PLOP3.LUT P0, PT, PT, PT, UP0, 0x80, 0x8 ;  /* 0x000000000008781c */ /* 0x000fe20003f0f008 */
[----:B0-----:R-:W-:-:S06]  /*0e10*/  UIMAD.WIDE UR14, UR7, 0x4, UR10 ;  /* 0x00000004070e78a5 */ /* 0x001fcc000f8e020a */
[----:B--234-:R-:W-:Y:S02]  /*0e20*/  MOV R126, UR14 ;  /* 0x0000000e007e7c02 */ /* 0x01cfe40008000f00 */
[----:B------:R-:W-:-:S05]  /*0e30*/  MOV R127, UR15 ;  /* 0x0000000f007f7c02 */ /* 0x000fca0008000f00 */
[----:B-----5:R-:W5:Y:S01]  /*0e40*/  LDG.E R126, desc[UR12][R126.64] ;  /* 0x0000000c7e7e7981 */ /* 0x020f62000c1e1900 */
[----:B-1----:R-:W-:-:S06]  /*0e50*/  @UP0 UIMAD.WIDE UR4, UR7, 0x2, UR4 ;  /* 0x00000002070408a5 */ /* 0x002fcc000f8e0204 */
[----:B------:R-:W-:Y:S02]  /*0e60*/  MOV R124, UR4 ;  /* 0x00000004007c7c02 */ /* 0x000fe40008000f00 */
[----:B------:R-:W-:Y:S01]  /*0e70*/  MOV R125, UR5 ;  /* 0x00000005007d7c02 */ /* 0x000fe20008000f00 */
[----:B------:R-:W-:-:S04]  /*0e80*/  UIMAD.WIDE UR4, UR7, 0x4, UR8 ;  /* 0x00000004070478a5 */ /* 0x000fc8000f8e0208 */
[----:B------:R-:W3:Y:S02]  /*0e90*/  @P0 LDG.E.U16 R124, desc[UR12][R124.64] ;  /* 0x0000000c7c7c0981 */ /* 0x000ee4000c1e1500 */
[----:B------:R-:W-:Y:S02]  /*0ea0*/  MOV R128, UR4 ;  /* 0x0000000400807c02 */ /* 0x000fe40008000f00 */
[----:B------:R-:W-:-:S05]  /*0eb0*/  MOV R129, UR5 ;  /* 0x0000000500817c02 */ /* 0x000fca0008000f00 */
[----:B------:R-:W4:Y:S01]  /*0ec0*/  LDG.E R128, desc[UR12][R128.64] ;  /* 0x0000000c80807981 */ /* 0x000f22000c1e1900 */
[----:B------:R-:W0:Y:S01]  /*0ed0*/  S2R R167, SR_TID.X ;  /* 0x0000000000a77919 */ /* 0x000e220000002100 */
[----:B------:R-:W-:Y:S01]  /*0ee0*/  PLOP3.LUT P0, PT, PT, PT, UP0, 0x80, 0x8 ;  /* 0x000000000008781c */ /* 0x000fe20003f0f008 */
[----:B------:R-:W-:Y:S01]  /*0ef0*/  UIMAD UR4, UR7, UR6, URZ ;  /* 0x00000006070472a4 */ /* 0x000fe2000f8e02ff */
[----:B------:R-:W-:-:S03]  /*0f00*/  ISETP.GE.U32.AND P4, PT, R166, 0x100, PT ;  /* 0x00000100a600780c */ /* 0x000fc60003f86070 */
[----:B------:R-:W-:-:S04]  /*0f10*/  USHF.R.S32.HI UR5, URZ, 0x1f, UR4 ;  /* 0x0000001fff057899 */ /* 0x000fc80008011404 */
[----:B------:R-:W-:Y:S01]  /*0f20*/  ULEA.HI UR5, UR5, UR4, URZ, 0x2 ;  /* 0x0000000405057291 */ /* 0x000fe2000f8f10ff */
[----:B--2---:R-:W-:Y:S01]  /*0f30*/  ISETP.NE.AND P5, PT, RZ, UR16, PT ;  /* 0x00000010ff007c0c */ /* 0x004fe2000bfa5270 */
[----:B------:R-:W-:Y:S01]  /*0f40*/  UMOV UR14, 0x3f800000 ;  /* 0x3f800000000e7882 */ /* 0x000fe20000000000 */
[----:B------:R-:W-:Y:S01]  /*0f50*/  BSSY.RECONVERGENT B0, `(.L_x_932) ;  /* 0x000004e000007945 */ /* 0x000fe20003800200 */
[----:B------:R-:W-:Y:S01]  /*0f60*/  HFMA2 R133, -RZ, RZ, 0, 0 ;  /* 0x00000000ff857431 */ /* 0x000fe200000001ff */
[C---:B------:R-:W-:Y:S02]  /*0f70*/  ISETP.GE.U32.AND P1, PT, R166.reuse, 0x300, PT ;  /* 0x00000300a600780c */ /* 0x040fe40003f26070 */
[C---:B------:R-:W-:Y:S02]  /*0f80*/  ISETP.GE.U32.AND P2, PT, R166.reuse, 0x400, PT ;  /* 0x00000400a600780c */ /* 0x040fe40003f46070 */
[----:B------:R-:W-:Y:S02]  /*0f90*/  P2R R168, PR, RZ, 0x10 ;  /* 0x00000010ffa87803 */ /* 0x000fe40000000000 */
[----:B------:R-:W-:-:S02]  /*0fa0*/  ISETP.GE.U32.AND P3, PT, R166, 0x500, PT ;  /* 0x00000500a600780c */ /* 0x000fc40003f66070 */
[----:B------:R-:W-:Y:S02]  /*0fb0*/  MOV R134, RZ ;  /* 0x000000ff00867202 */ /* 0x000fe40000000f00 */
[----:B-----5:R-:W-:Y:S02]  /*0fc0*/  R2UR UR23, R126 ;  /* 0x000000007e1772ca */ /* 0x020fe400000e0000 */
[----:B---3--:R-:W-:Y:S02]  /*0fd0*/  @P0 R2UR UR15, R124 ;  /* 0x000000007c0f02ca */ /* 0x008fe400000e0000 */
[----:B------:R-:W-:-:S04]  /*0fe0*/  MOV R124, UR5 ;  /* 0x00000005007c7c02 */ /* 0x000fc80008000f00 */
[----:B0-----:R-:W-:Y:S02]  /*0ff0*/  LEA.HI.SX32 R9, R124, R167, 0x1e ;  /* 0x000000a77c097211 */ /* 0x001fe400078ff2ff */
[----:B------:R-:W-:Y:S02]  /*1000*/  ISETP.GE.U32.AND P0, PT, R166, 0x200, PT ;  /* 0x00000200a600780c */ /* 0x000fe40003f06070 */
[----:B------:R-:W-:-:S03]  /*1010*/  P2R R124, PR, RZ, 0x20 ;  /* 0x00000020ff7c7803 */ /* 0x000fc60000000000 */
[----:B------:R-:W-:Y:S01]  /*1020*/  @UP0 USHF.L.U32 UR14, UR15, 0x10, URZ ;  /* 0x000000100f0e0899 */ /* 0x000fe200080006ff */
[----:B----4-:R-:W-:Y:S02]  /*1030*/  FSEL R132, R128, RZ, !P5 ;  /* 0x000000ff80847208 */ /* 0x010fe40006800000 */
[----:B------:R-:W-:Y:S01]  /*1040*/  MOV R135, R9 ;  /* 0x0000000900877202 */ /* 0x000fe20000000f00 */
[----:B------:R-:W-:Y:S08]  /*1050*/  @!P4 BRA `(.L_x_933) ;  /* 0x0000000000f4c947 */ /* 0x000ff00003800000 */
        /* <DEDUP_REMOVED lines=13> */
[----:B------:R-:W-:Y:S02]  /*1130*/  SHF.L.U32 R186, R163, 0x10, RZ ;  /* 0x00000010a3ba7819 */ /* 0x000fe400000006ff */
[----:B------:R-:W-:Y:S01]  /*1140*/  SHF.L.U32 R185, R164, 0x10, RZ ;  /* 0x00000010a4b97819 */ /* 0x000fe200000006ff */
[----:B--2---:R-:W-:Y:S01]  /*1150*/  IMAD.WIDE.U32 R128, R9, 0x4, R128 ;  /* 0x0000000409807825 */ /* 0x004fe200078e0080 */
[----:B------:R-:W-:-:S04]  /*1160*/  SHF.L.U32 R187, R162, 0x10, RZ ;  /* 0x00000010a2bb7819 */ /* 0x000fc800000006ff */
[----:B------:R0:W5:Y:S01]  /*1170*/  LDG.E R8, desc[UR12][R128.64] ;  /* 0x0000000c80087981 */ /* 0x000162000c1e1900 */
[C---:B---3--:R-:W-:Y:S02]  /*1180*/  SHF.L.U32 R3, R124.reuse, 0x10, RZ ;  /* 0x000000107c037819 */ /* 0x048fe400000006ff */
[--C-:B------:R-:W-:Y:S02]  /*1190*/  SHF.R.U64 R124, R124, 0x10, R125.reuse ;  /* 0x000000107c7c7819 */ /* 0x100fe4000000127d */
[----:B------:R-:W-:Y:S02]  /*11a0*/  SHF.R.U32.HI R136, RZ, 0x10, R125 ;  /* 0x00000010ff887819 */ /* 0x000fe4000001167d */
[----:B------:R-:W-:-:S05]  /*11b0*/  SHF.L.U32 R125, R125, 0x10, RZ ;  /* 0x000000107d7d7819 */ /* 0x000fca00000006ff */
[----:B------:R-:W-:Y:S01]  /*11c0*/  FADD.FTZ R125, -R132, R125 ;  /* 0x0000007d847d7221 */ /* 0x000fe20000010100 */
[----:B----4-:R-:W-:-:S03]  /*11d0*/  MOV R133, R126 ;  /* 0x0000007e00857202 */ /* 0x010fc60000000f00 */
[----:B------:R-:W-:Y:S01]  /*11e0*/  FMUL.FTZ R169, R125, UR23 ;  /* 0x000000177da97c20 */ /* 0x000fe20008410000 */
[----:B------:R-:W-:Y:S02]  /*11f0*/  SHF.L.U32 R125, R124, 0x10, RZ ;  /* 0x000000107c7d7819 */ /* 0x000fe400000006ff */
[----:B------:R-:W-:Y:S02]  /*1200*/  MOV R134, R127 ;  /* 0x0000007f00867202 */ /* 0x000fe40000000f00 */
[----:B------:R-:W-:Y:S01]  /*1210*/  SHF.R.U64 R135, R126, 0x10, R127 ;  /* 0x000000107e877819 */ /* 0x000fe2000000127f */
[C---:B------:R-:W-:Y:S01]  /*1220*/  FADD.FTZ R125, -R132.reuse, R125 ;  /* 0x0000007d847d7221 */ /* 0x040fe20000010100 */
[----:B------:R-:W-:Y:S02]  /*1230*/  SHF.R.U32.HI R126, RZ, 0x10, R127 ;  /* 0x00000010ff7e7819 */ /* 0x000fe4000001167f */
[----:B------:R-:W-:Y:S01]  /*1240*/  SHF.L.U32 R133, R133, 0x10, RZ ;  /* 0x0000001085857819 */ /* 0x000fe200000006ff */
[----:B------:R-:W-:Y:S01]  /*1250*/  FADD.FTZ R3, -R132, R3 ;  /* 0x0000000384037221 */ /* 0x000fe20000010100 */
[----:B------:R-:W-:Y:S01]  /*1260*/  SHF.L.U32 R127, R134, 0x10, RZ ;  /* 0x00000010867f7819 */ /* 0x000fe200000006ff */
[----:B------:R-:W-:Y:S01]  /*1270*/  FMUL.FTZ R188, R125, UR23 ;  /* 0x000000177dbc7c20 */ /* 0x000fe20008410000 */
[----:B------:R-:W-:Y:S01]  /*1280*/  SHF.L.U32 R124, R135, 0x10, RZ ;  /* 0x00000010877c7819 */ /* 0x000fe200000006ff */
[----:B------:R-:W-:Y:S01]  /*1290*/  FMUL.FTZ R184, R184, R133 ;  /* 0x00000085b8b87220 */ /* 0x000fe20000410000 */
        /* <DEDUP_REMOVED lines=11> */
[----:B0-----:R-:W-:Y:S01]  /*1350*/  SHF.L.U32 R128, R126, 0x10, RZ ;  /* 0x000000107e807819 */ /* 0x001fe200000006ff */
        /* <DEDUP_REMOVED lines=10> */
[----:B------:R-:W-:Y:S01]  /*1400*/  IADD3 R135, PT, PT, R9, 0x100, RZ ;  /* 0x0000010009877810 */ /* 0x000fe20007ffe0ff */
[----:B------:R-:W-:Y:S01]  /*1410*/  FADD.FTZ R133, R126, R187 ;  /* 0x000000bb7e857221 */ /* 0x000fe20000010000 */
[----:B------:R-:W-:-:S07]  /*1420*/  FFMA.FTZ R134, R190, R187, R124 ;  /* 0x000000bbbe867223 */ /* 0x000fce000001007c */
.L_x_933:
[----:B------:R-:W-:Y:S05]  /*1430*/  BSYNC.RECONVERGENT B0 ;  /* 0x0000000000007941 */ /* 0x000fea0003800200 */
.L_x_932:
        /* <DEDUP_REMOVED lines=14> */
[----:B------:R-:W-:Y:S01]  /*1520*/  SHF.L.U32 R192, R161, 0x10, RZ ;  /* 0x00000010a1c07819 */ /* 0x000fe200000006ff */
[----:B--2---:R-:W-:Y:S01]  /*1530*/  IMAD.WIDE.U32 R128, R135, 0x4, R128 ;  /* 0x0000000487807825 */ /* 0x004fe200078e0080 */
[----:B------:R-:W-:Y:S02]  /*1540*/  SHF.L.U32 R193, R160, 0x10, RZ ;  /* 0x00000010a0c17819 */ /* 0x000fe400000006ff */
[----:B------:R-:W-:Y:S02]  /*1550*/  SHF.L.U32 R194, R159, 0x10, RZ ;  /* 0x000000109fc27819 */ /* 0x000fe400000006ff */
[----:B------:R0:W5:Y:S01]  /*1560*/  LDG.E R7, desc[UR12][R128.64] ;  /* 0x0000000c80077981 */ /* 0x000162000c1e1900 */
[----:B------:R-:W-:Y:S02]  /*1570*/  SHF.L.U32 R195, R158, 0x10, RZ ;  /* 0x000000109ec37819 */ /* 0x000fe400000006ff */
[----:B------:R-:W-:-:S02]  /*1580*/  IADD3 R135, PT, PT, R135, 0x100, RZ ;  /* 0x0000010087877810 */ /* 0x000fc40007ffe0ff */
[----:B---3--:R-:W-:Y:S02]  /*1590*/  MOV R136, R126 ;  /* 0x0000007e00887202 */ /* 0x008fe40000000f00 */
[--C-:B------:R-:W-:Y:S02]  /*15a0*/  SHF.R.U64 R139, R126, 0x10, R127.reuse ;  /* 0x000000107e8b7819 */ /* 0x100fe4000000127f */
[----:B------:R-:W-:Y:S02]  /*15b0*/  MOV R138, R127 ;  /* 0x0000007f008a7202 */ /* 0x000fe40000000f00 */
[----:B------:R-:W-:Y:S02]  /*15c0*/  SHF.R.U32.HI R126, RZ, 0x10, R127 ;  /* 0x00000010ff7e7819 */ /* 0x000fe4000001167f */
[C---:B----4-:R-:W-:Y:S02]  /*15d0*/  SHF.L.U32 R127, R124.reuse, 0x10, RZ ;  /* 0x000000107c7f7819 */ /* 0x050fe400000006ff */
        /* <DEDUP_REMOVED lines=13> */
[----:B------:R-:W-:Y:S01]  /*16b0*/  FMUL.FTZ R196, R125, UR23 ;  /* 0x000000177dc47c20 */ /* 0x000fe20008410000 */
[-C--:B------:R-:W-:Y:S01]  /*16c0*/  FMUL.FTZ R193, R193, R124.reuse ;  /* 0x0000007cc1c17220 */ /* 0x080fe20000410000 */
[----:B------:R-:W-:Y:S01]  /*16d0*/  FADD.FTZ R89, R89, R124 ;  /* 0x0000007c59597221 */ /* 0x000fe20000010000 */
[----:B0-----:R-:W-:Y:S01]  /*16e0*/  SHF.L.U32 R129, R138, 0x10, RZ ;  /* 0x000000108a817819 */ /* 0x001fe200000006ff */
[----:B------:R-:W-:Y:S01]  /*16f0*/  FFMA.FTZ R117, R196, R124, R117 ;  /* 0x0000007cc4757223 */ /* 0x000fe20000010075 */
[----:B------:R-:W-:Y:S01]  /*1700*/  FADD.FTZ R124, R133, R192 ;  /* 0x000000c0857c7221 */ /* 0x000fe20000010000 */
[C---:B------:R-:W-:Y:S01]  /*1710*/  FADD.FTZ R137, -R132.reuse, R137 ;  /* 0x0000008984897221 */ /* 0x040fe20000010100 */
[----:B------:R-:W-:Y:S01]  /*1720*/  FFMA.FTZ R125, R189, R192, R134 ;  /* 0x000000c0bd7d7223 */ /* 0x000fe20000010086 */
[----:B------:R-:W-:Y:S01]  /*1730*/  FADD.FTZ R198, -R132, R127 ;  /* 0x0000007f84c67221 */ /* 0x000fe20000010100 */
[----:B------:R-:W-:Y:S01]  /*1740*/  SHF.L.U32 R128, R126, 0x10, RZ ;  /* 0x000000107e807819 */ /* 0x000fe200000006ff */
[----:B------:R-:W-:Y:S01]  /*1750*/  FADD.FTZ R127, R124, R193 ;  /* 0x000000c17c7f7221 */ /* 0x000fe20000010000 */
[----:B------:R-:W-:Y:S01]  /*1760*/  FMUL.FTZ R191, R137, UR23 ;  /* 0x0000001789bf7c20 */ /* 0x000fe20008410000 */
[----:B------:R-:W-:Y:S01]  /*1770*/  FMUL.FTZ R194, R194, R129 ;  /* 0x00000081c2c27220 */ /* 0x000fe20000410000 */
        /* <DEDUP_REMOVED lines=11> */
.L_x_935:
[----:B------:R-:W-:Y:S05]  /*1830*/  BSYNC.RECONVERGENT B0 ;  /* 0x0000000000007941 */ /* 0x000fea0003800200 */
.L_x_934:
        /* <DEDUP_REMOVED lines=17> */
[----:B------:R-:W-:Y:S02]  /*1950*/  SHF.L.U32 R202, R155, 0x10, RZ ;  /* 0x000000109bca7819 */ /* 0x000fe400000006ff */
[----:B------:R-:W-:Y:S02]  /*1960*/  SHF.L.U32 R203, R154, 0x10, RZ ;  /* 0x000000109acb7819 */ /* 0x000fe400000006ff */
[----:B------:R0:W5:Y:S01]  /*1970*/  LDG.E R6, desc[UR12][R128.64] ;  /* 0x0000000c80067981 */ /* 0x000162000c1e1900 */
[----:B------:R-:W-:-:S02]  /*1980*/  IADD3 R135, PT, PT, R135, 0x100, RZ ;  /* 0x0000010087877810 */ /* 0x000fc40007ffe0ff */
[C---:B---3--:R-:W-:Y:S02]  /*1990*/  SHF.L.U32 R139, R124.reuse, 0x10, RZ ;  /* 0x000000107c8b7819 */ /* 0x048fe400000006ff */
[----:B------:R-:W-:-:S03]  /*19a0*/  SHF.R.U64 R124, R124, 0x10, R125 ;  /* 0x000000107c7c7819 */ /* 0x000fc6000000127d */
[----:B------:R-:W-:Y:S01]  /*19b0*/  FADD.FTZ R139, -R132, R139 ;  /* 0x0000008b848b7221 */ /* 0x000fe20000010100 */
[----:B----4-:R-:W-:Y:S02]  /*19c0*/  MOV R136, R126 ;  /* 0x0000007e00887202 */ /* 0x010fe40000000f00 */
[--C-:B------:R-:W-:Y:S02]  /*19d0*/  SHF.R.U64 R138, R126, 0x10, R127.reuse ;  /* 0x000000107e8a7819 */ /* 0x100fe4000000127f */
[----:B------:R-:W-:Y:S02]  /*19e0*/  MOV R137, R127 ;  /* 0x0000007f00897202 */ /* 0x000fe40000000f00 */
[----:B------:R-:W-:Y:S02]  /*19f0*/  SHF.R.U32.HI R126, RZ, 0x10, R127 ;  /* 0x00000010ff7e7819 */ /* 0x000fe4000001167f */
        /* <DEDUP_REMOVED lines=14> */
[----:B------:R-:W-:Y:S01]  /*1ae0*/  SHF.L.U32 R137, R137, 0x10, RZ ;  /* 0x0000001089897819 */ /* 0x000fe200000006ff */
[----:B------:R-:W-:Y:S01]  /*1af0*/  FFMA.FTZ R113, R204, R124, R113 ;  /* 0x0000007ccc717223 */ /* 0x000fe20000010071 */
[----:B------:R-:W-:Y:S01]  /*1b00*/  FADD.FTZ R124, R133, R200 ;  /* 0x000000c8857c7221 */ /* 0x000fe20000010000 */
[C---:B------:R-:W-:Y:S01]  /*1b10*/  FADD.FTZ R199, -R132.reuse, R199 ;  /* 0x000000c784c77221 */ /* 0x040fe20000010100 */
[----:B------:R-:W-:Y:S01]  /*1b20*/  FFMA.FTZ R125, R197, R200, R134 ;  /* 0x000000c8c57d7223 */ /* 0x000fe20000010086 */
[----:B------:R-:W-:Y:S01]  /*1b30*/  FADD.FTZ R206, -R132, R127 ;  /* 0x0000007f84ce7221 */ /* 0x000fe20000010100 */
[----:B0-----:R-:W-:Y:S01]  /*1b40*/  SHF.L.U32 R128, R126, 0x10, RZ ;  /* 0x000000107e807819 */ /* 0x001fe200000006ff */
        /* <DEDUP_REMOVED lines=14> */
.L_x_937:
[----:B------:R-:W-:Y:S05]  /*1c30*/  BSYNC.RECONVERGENT B0 ;  /* 0x0000000000007941 */ /* 0x000fea0003800200 */
.L_x_936:
        /* <DEDUP_REMOVED lines=63> */
.L_x_939:
[----:B------:R-:W-:Y:S05]  /*2030*/  BSYNC.RECONVERGENT B0 ;  /* 0x0000000000007941 */ /* 0x000fea0003800200 */
.L_x_938:
        /* <DEDUP_REMOVED lines=63> */
.L_x_941:
[----:B------:R-:W-:Y:S05]  /*2430*/  BSYNC.RECONVERGENT B0 ;  /* 0x0000000000007941 */ /* 0x000fea0003800200 */
.L_x_940:
        /* <DEDUP_REMOVED lines=29> */
[----:B------:R-:W-:Y:S01]  /*2610*/  FMUL.FTZ R221, R139, UR23 ;  /* 0x000000178bdd7c20 */ /* 0x000fe20008410000 */
        /* <DEDUP_REMOVED lines=34> */
.L_x_943:
[----:B------:R-:W-:Y:S05]  /*2840*/  BSYNC.RECONVERGENT B0 ;  /* 0x0000000000007941 */ /* 0x000fea0003800200 */
.L_x_942:
        /* <DEDUP_REMOVED lines=25> */
[----:B------:R-:W-:-:S05]  /*29e0*/  SHF.L.U32 R135, R135, 0x10, RZ ;  /* 0x0000001087877819 */ /* 0x000fca00000006ff */
[----:B------:R-:W-:Y:S01]  /*29f0*/  FMUL.FTZ R232, R232, R135 ;  /* 0x00000087e8e87220 */ /* 0x000fe20000410000 */
[C-C-:B--2---:R-:W-:Y:S02]  /*2a00*/  SHF.R.U64 R138, R124.reuse, 0x10, R125.reuse ;  /* 0x000000107c8a7819 */ /* 0x144fe4000000127d */
[----:B------:R-:W-:Y:S02]  /*2a10*/  SHF.L.U32 R131, R124, 0x10, RZ ;  /* 0x000000107c837819 */ /* 0x000fe400000006ff */
[----:B------:R-:W-:Y:S02]  /*2a20*/  SHF.R.U32.HI R126, RZ, 0x10, R125 ;  /* 0x00000010ff7e7819 */ /* 0x000fe4000001167d */
[----:B------:R-:W-:Y:S01]  /*2a30*/  SHF.L.U32 R127, R125, 0x10, RZ ;  /* 0x000000107d7f7819 */ /* 0x000fe200000006ff */
[----:B------:R-:W-:Y:S01]  /*2a40*/  FADD.FTZ R131, -R132, R131 ;  /* 0x0000008384837221 */ /* 0x000fe20000010100 */
[----:B------:R-:W-:Y:S02]  /*2a50*/  SHF.L.U32 R125, R138, 0x10, RZ ;  /* 0x000000108a7d7819 */ /* 0x000fe400000006ff */
[----:B-1----:R-:W-:Y:S01]  /*2a60*/  SHF.L.U32 R129, R126, 0x10, RZ ;  /* 0x000000107e817819 */ /* 0x002fe200000006ff */
[----:B------:R-:W-:Y:S01]  /*2a70*/  FMUL.FTZ R229, R131, UR23 ;  /* 0x0000001783e57c20 */ /* 0x000fe20008410000 */
[----:B------:R-:W-:Y:S01]  /*2a80*/  SHF.L.U32 R126, R137, 0x10, RZ ;  /* 0x00000010897e7819 */ /* 0x000fe200000006ff */
[----:B------:R-:W-:-:S02]  /*2a90*/  FADD.FTZ R125, -R132, R125 ;  /* 0x0000007d847d7221 */ /* 0x000fc40000010100 */
[----:B------:R-:W-:Y:S01]  /*2aa0*/  FADD.FTZ R238, -R132, R129 ;  /* 0x0000008184ee7221 */ /* 0x000fe20000010100 */
[----:B------:R-:W-:Y:S01]  /*2ab0*/  SHF.L.U32 R129, R130, 0x10, RZ ;  /* 0x0000001082817819 */ /* 0x000fe200000006ff */
[----:B------:R-:W-:Y:S01]  /*2ac0*/  FADD.FTZ R127, -R132, R127 ;  /* 0x0000007f847f7221 */ /* 0x000fe20000010100 */
[----:B------:R-:W-:Y:S01]  /*2ad0*/  FMUL.FTZ R233, R233, R126 ;  /* 0x0000007ee9e97220 */ /* 0x000fe20000410000 */
[----:B------:R-:W-:Y:S01]  /*2ae0*/  FMUL.FTZ R236, R125, UR23 ;  /* 0x000000177dec7c20 */ /* 0x000fe20008410000 */
[----:B------:R-:W-:Y:S01]  /*2af0*/  FADD.FTZ R124, R133, R232 ;  /* 0x000000e8857c7221 */ /* 0x000fe20000010000 */
[----:B------:R-:W-:Y:S01]  /*2b00*/  FFMA.FTZ R134, R229, R232, R134 ;  /* 0x000000e8e5867223 */ /* 0x000fe20000010086 */
[----:B------:R-:W-:Y:S01]  /*2b10*/  SHF.L.U32 R128, R136, 0x10, RZ ;  /* 0x0000001088807819 */ /* 0x000fe200000006ff */
[----:B------:R-:W-:Y:S01]  /*2b20*/  FMUL.FTZ R231, R127, UR23 ;  /* 0x000000177fe77c20 */ /* 0x000fe20008410000 */
[----:B------:R-:W-:Y:S01]  /*2b30*/  FMUL.FTZ R234, R234, R129 ;  /* 0x00000081eaea7220 */ /* 0x000fe20000410000 */
        /* <DEDUP_REMOVED lines=16> */
.L_x_945:
[----:B------:R-:W-:Y:S05]  /*2c40*/  BSYNC.RECONVERGENT B0 ;  /* 0x0000000000007941 */ /* 0x000fea0003800200 */
.L_x_944:
        /* <DEDUP_REMOVED lines=31> */
.L_x_947:
[----:B------:R-:W-:Y:S05]  /*2e40*/  BSYNC.RECONVERGENT B0 ;  /* 0x0000000000007941 */ /* 0x000fea0003800200 */
.L_x_946:
        /* <DEDUP_REMOVED lines=44> */
[----:B------:R-:W-:Y:S01]  /*3110*/  ISETP.NE.AND P6, PT, R168, RZ, PT ;  /* 0x000000ffa800720c */ /* 0x000fe20003fc5270 */
[----:B------:R-:W-:-:S12]  /*3120*/  BSSY.RECONVERGENT B1, `(.L_x_951) ;  /* 0x0000048000017945 */ /* 0x000fd80003800200 */
[----:B------:R-:W-:Y:S05]  /*3130*/  @!P6 BRA `(.L_x_952) ;  /* 0x000000040018e947 */ /* 0x000fea0003800000 */
[----:B------:R-:W0:Y:S02]  /*3140*/  LDC.64 R124, c[0x0][0x390] ;  /* 0x0000e400ff7c7b82 */ /* 0x000e240000000a00 */
[----:B0-----:R-:W-:-:S06]  /*3150*/  IMAD.WIDE.U32 R124, R9, 0x8, R124 ;  /* 0x00000008097c7825 */ /* 0x001fcc00078e007c */
[----:B------:R-:W2:Y:S01]  /*3160*/  LDG.E.64 R124, desc[UR12][R124.64] ;  /* 0x0000000c7c7c7981 */ /* 0x000ea2000c1e1b00 */
[----:B-----5:R-:W-:Y:S01]  /*3170*/  LOP3.LUT P6, RZ, R8, 0xff, RZ, 0xc0, !PT ;  /* 0x000000ff08ff7812 */ /* 0x020fe200078cc0ff */
[----:B------:R-:W-:Y:S01]  /*3180*/  FFMA.FTZ R127, R3, UR4, R132 ;  /* 0x00000004037f7c23 */ /* 0x000fe20008010084 */
[----:B------:R-:W-:Y:S01]  /*3190*/  HFMA2 R129, -RZ, RZ, 0, 0 ;  /* 0x00000000ff817431 */ /* 0x000fe200000001ff */
[----:B------:R-:W-:Y:S02]  /*31a0*/  CS2R R130, SRZ ;  /* 0x0000000000827805 */ /* 0x000fe4000001ff00 */
[----:B------:R-:W-:Y:S01]  /*31b0*/  MOV R133, RZ ;  /* 0x000000ff00857202 */ /* 0x000fe20000000f00 */
[----:B------:R-:W-:Y:S01]  /*31c0*/  FADD.FTZ R127, R184, -R127 ;  /* 0x8000007fb87f7221 */ /* 0x000fe20000010000 */
[----:B------:R-:W-:Y:S01]  /*31d0*/  HFMA2 R134, -RZ, RZ, 0, 0 ;  /* 0x00000000ff867431 */ /* 0x000fe200000001ff */
[----:B------:R-:W-:Y:S02]  /*31e0*/  MOV R136, RZ ;  /* 0x000000ff00887202 */ /* 0x000fe40000000f00 */
[----:B------:R-:W-:-:S04]  /*31f0*/  FMUL.FTZ R127, R127, UR23 ;  /* 0x000000177f7f7c20 */ /* 0x000fc80008410000 */
[----:B------:R-:W-:Y:S01]  /*3200*/  FMUL.FTZ R127, R127, UR14 ;  /* 0x0000000e7f7f7c20 */ /* 0x000fe20008410000 */
[----:B------:R-:W-:-:S03]  /*3210*/  @P6 SHF.L.U32 R128, R37, 0x10, RZ ;  /* 0x0000001025806819 */ /* 0x000fc600000006ff */
[----:B------:R-:W-:-:S04]  /*3220*/  FMUL.FTZ R127, R127, UR22 ;  /* 0x000000167f7f7c20 */ /* 0x000fc80008410000 */
[----:B------:R-:W-:Y:S01]  /*3230*/  @P6 FMUL.FTZ R130, R127, R128 ;  /* 0x000000807f826220 */ /* 0x000fe20000410000 */
[----:B------:R-:W-:-:S03]  /*3240*/  HFMA2 R128, -RZ, RZ, 0, 0 ;  /* 0x00000000ff807431 */ /* 0x000fc600000001ff */
[----:B------:R-:W-:Y:S01]  /*3250*/  F2F.BF16.F32 R139, R130 ;  /* 0x00000082008b7304 */ /* 0x000fe20000202000 */
[----:B--2---:R-:W-:-:S04]  /*3260*/  @P6 MOV R126, R124 ;  /* 0x0000007c007e6202 */ /* 0x004fc80000000f00 */
[----:B------:R-:W-:-:S05]  /*3270*/  @P6 SHF.L.U32 R126, R126, 0x10, RZ ;  /* 0x000000107e7e6819 */ /* 0x000fca00000006ff */
[----:B------:R-:W-:Y:S01]  /*3280*/  @P6 FMUL.FTZ R129, R127, R126 ;  /* 0x0000007e7f816220 */ /* 0x000fe20000410000 */
[----:B------:R-:W-:Y:S01]  /*3290*/  LOP3.LUT P6, RZ, R8, 0xff00, RZ, 0xc0, !PT ;  /* 0x0000ff0008ff7812 */ /* 0x000fe200078cc0ff */
[----:B------:R-:W-:Y:S02]  /*32a0*/  FFMA.FTZ R126, R188, UR4, R132 ;  /* 0x00000004bc7e7c23 */ /* 0x000fe40008010084 */
[----:B------:R-:W-:Y:S02]  /*32b0*/  FADD.FTZ R64, R64, R129 ;  /* 0x0000008140407221 */ /* 0x000fe40000010000 */
[----:B------:R-:W-:-:S04]  /*32c0*/  FADD.FTZ R126, R185, -R126 ;  /* 0x8000007eb97e7221 */ /* 0x000fc80000010000 */
[----:B------:R-:W-:-:S04]  /*32d0*/  FMUL.FTZ R126, R126, UR23 ;  /* 0x000000177e7e7c20 */ /* 0x000fc80008410000 */
[----:B------:R-:W-:Y:S01]  /*32e0*/  @P6 SHF.R.U64 R124, R124, 0x10, R125 ;  /* 0x000000107c7c6819 */ /* 0x000fe2000000127d */
[----:B------:R-:W-:Y:S01]  /*32f0*/  FMUL.FTZ R126, R126, UR14 ;  /* 0x0000000e7e7e7c20 */ /* 0x000fe20008410000 */
[----:B------:R-:W-:Y:S02]  /*3300*/  @P6 SHF.L.U32 R127, R36, 0x10, RZ ;  /* 0x00000010247f6819 */ /* 0x000fe400000006ff */
[----:B------:R-:W-:Y:S01]  /*3310*/  @P6 SHF.L.U32 R124, R124, 0x10, RZ ;  /* 0x000000107c7c6819 */ /* 0x000fe200000006ff */
[----:B------:R-:W-:-:S04]  /*3320*/  FMUL.FTZ R126, R126, UR22 ;  /* 0x000000167e7e7c20 */ /* 0x000fc80008410000 */
[C---:B------:R-:W-:Y:S01]  /*3330*/  @P6 FMUL.FTZ R133, R126.reuse, R127 ;  /* 0x0000007f7e856220 */ /* 0x040fe20000410000 */
[----:B------:R-:W-:Y:S01]  /*3340*/  @P6 FMUL.FTZ R128, R126, R124 ;  /* 0x0000007c7e806220 */ /* 0x000fe20000410000 */
[----:B------:R-:W-:Y:S01]  /*3350*/  LOP3.LUT P6, RZ, R8, 0xff0000, RZ, 0xc0, !PT ;  /* 0x00ff000008ff7812 */ /* 0x000fe200078cc0ff */
[----:B------:R-:W-:Y:S02]  /*3360*/  FFMA.FTZ R127, R169, UR4, R132 ;  /* 0x00000004a97f7c23 */ /* 0x000fe40008010084 */
[----:B------:R-:W-:Y:S02]  /*3370*/  FADD.FTZ R65, R65, R128 ;  /* 0x0000008041417221 */ /* 0x000fe40000010000 */
[----:B------:R-:W-:-:S04]  /*3380*/  FADD.FTZ R127, R186, -R127 ;  /* 0x8000007fba7f7221 */ /* 0x000fc80000010000 */
[----:B------:R-:W-:-:S04]  /*3390*/  FMUL.FTZ R127, R127, UR23 ;  /* 0x000000177f7f7c20 */ /* 0x000fc80008410000 */
[----:B------:R-:W-:Y:S01]  /*33a0*/  @P6 MOV R126, R125 ;  /* 0x0000007d007e6202 */ /* 0x000fe20000000f00 */
[----:B------:R-:W-:Y:S01]  /*33b0*/  FMUL.FTZ R127, R127, UR14 ;  /* 0x0000000e7f7f7c20 */ /* 0x000fe20008410000 */
[----:B------:R-:W-:Y:S02]  /*33c0*/  @P6 SHF.L.U32 R135, R35, 0x10, RZ ;  /* 0x0000001023876819 */ /* 0x000fe400000006ff */
[----:B------:R-:W-:Y:S01]  /*33d0*/  @P6 SHF.L.U32 R124, R126, 0x10, RZ ;  /* 0x000000107e7c6819 */ /* 0x000fe200000006ff */
[----:B------:R-:W-:-:S04]  /*33e0*/  FMUL.FTZ R127, R127, UR22 ;  /* 0x000000167f7f7c20 */ /* 0x000fc80008410000 */
[C---:B------:R-:W-:Y:S01]  /*33f0*/  @P6 FMUL.FTZ R134, R127.reuse, R135 ;  /* 0x000000877f866220 */ /* 0x040fe20000410000 */
[----:B------:R-:W-:Y:S01]  /*3400*/  @P6 FMUL.FTZ R131, R127, R124 ;  /* 0x0000007c7f836220 */ /* 0x000fe20000410000 */
[----:B------:R-:W-:Y:S01]  /*3410*/  FFMA.FTZ R124, R190, UR4, R132 ;  /* 0x00000004be7c7c23 */ /* 0x000fe20008010084 */
[----:B------:R-:W-:Y:S01]  /*3420*/  ISETP.GE.U32.AND P6, PT, R8, 0x1000000, PT ;  /* 0x010000000800780c */ /* 0x000fe20003fc6070 */
[----:B------:R-:W-:Y:S02]  /*3430*/  HFMA2 R135, -RZ, RZ, 0, 0 ;  /* 0x00000000ff877431 */ /* 0x000fe400000001ff */
[----:B------:R-:W-:Y:S01]  /*3440*/  FADD.FTZ R66, R66, R131 ;  /* 0x0000008342427221 */ /* 0x000fe20000010000 */
[----:B------:R-:W-:Y:S01]  /*3450*/  FADD.FTZ R124, R187, -R124 ;  /* 0x8000007cbb7c7221 */ /* 0x000fe20000010000 */
[----:B------:R-:W-:Y:S03]  /*3460*/  F2F.BF16.F32 R134, R134 ;  /* 0x0000008600867304 */ /* 0x000fe60000202000 */
[----:B------:R-:W-:-:S04]  /*3470*/  FMUL.FTZ R124, R124, UR23 ;  /* 0x000000177c7c7c20 */ /* 0x000fc80008410000 */
[----:B------:R-:W-:Y:S01]  /*3480*/  FMUL.FTZ R124, R124, UR14 ;  /* 0x0000000e7c7c7c20 */ /* 0x000fe20008410000 */
[----:B------:R-:W-:-:S03]  /*3490*/  @P6 SHF.R.U32.HI R126, RZ, 0x10, R125 ;  /* 0x00000010ff7e6819 */ /* 0x000fc6000001167d */
[----:B------:R-:W-:Y:S01]  /*34a0*/  FMUL.FTZ R127, R124, UR22 ;  /* 0x000000167c7f7c20 */ /* 0x000fe20008410000 */
[----:B------:R-:W-:Y:S02]  /*34b0*/  @P6 SHF.L.U32 R125, R34, 0x10, RZ ;  /* 0x00000010227d6819 */ /* 0x000fe400000006ff */
[----:B------:R-:W-:Y:S02]  /*34c0*/  @P6 SHF.L.U32 R124, R126, 0x10, RZ ;  /* 0x000000107e7c6819 */ /* 0x000fe400000006ff */
[----:B------:R-:W0:Y:S01]  /*34d0*/  F2F.BF16.F32 R126, R133 ;  /* 0x00000085007e7304 */ /* 0x000e220000202000 */
[C---:B------:R-:W-:Y:S02]  /*34e0*/  @P6 FMUL.FTZ R135, R127.reuse, R125 ;  /* 0x0000007d7f876220 */ /* 0x040fe40000410000 */
[----:B------:R-:W-:Y:S02]  /*34f0*/  @P6 FMUL.FTZ R136, R127, R124 ;  /* 0x0000007c7f886220 */ /* 0x000fe40000410000 */
[----:B------:R-:W1:Y:S02]  /*3500*/  LDC.64 R124, c[0x0][0x468] ;  /* 0x00011a00ff7c7b82 */ /* 0x000e640000000a00 */
[----:B------:R-:W-:Y:S01]  /*3510*/  FADD.FTZ R67, R67, R136 ;  /* 0x0000008843437221 */ /* 0x000fe20000010000 */
[----:B------:R-:W2:Y:S01]  /*3520*/  F2F.BF16.F32 R135, R135 ;  /* 0x0000008700877304 */ /* 0x000ea20000202000 */
[----:B0-----:R-:W-:-:S03]  /*3530*/  IMAD.WIDE.U32 R126, R126, 0x10000, RZ ;  /* 0x000100007e7e7825 */ /* 0x001fc600078e00ff */
[----:B------:R-:W-:Y:S02]  /*3540*/  LOP3.LUT R126, R126, R139, RZ, 0xfc, !PT ;  /* 0x0000008b7e7e7212 */ /* 0x000fe400078efcff */
[----:B--2---:R-:W-:-:S04]  /*3550*/  SHF.L.U32 R137, R135, 0x10, RZ ;  /* 0x0000001087897819 */ /* 0x004fc800000006ff */
[----:B------:R-:W-:Y:S01]  /*3560*/  LOP3.LUT R127, R127, R137, R134, 0xfe, !PT ;  /* 0x000000897f7f7212 */ /* 0x000fe200078efe86 */
[C---:B-1----:R-:W-:Y:S01]  /*3570*/  IMAD.WIDE.U32 R124, R9.reuse, 0x8, R124 ;  /* 0x00000008097c7825 */ /* 0x042fe200078e007c */
[----:B------:R-:W-:-:S04]  /*3580*/  IADD3 R9, PT, PT, R9, 0x100, RZ ;  /* 0x0000010009097810 */ /* 0x000fc80007ffe0ff */
[----:B------:R0:W-:Y:S03]  /*3590*/  STG.E.64 desc[UR12][R124.64], R126 ;  /* 0x0000007e7c007986 */ /* 0x0001e6000c101b0c */
.L_x_952:
[----:B------:R-:W-:Y:S05]  /*35a0*/  BSYNC.RECONVERGENT B1 ;  /* 0x0000000000017941 */ /* 0x000fea0003800200 */
.L_x_951:
[----:B------:R-:W-:Y:S04]  /*35b0*/  BSSY.RECONVERGENT B1, `(.L_x_953) ;  /* 0x0000048000017945 */ /* 0x000fe80003800200 */
[----:B------:R-:W-:Y:S05]  /*35c0*/  @!P0 BRA `(.L_x_954) ;  /* 0x0000000400188947 */ /* 0x000fea0003800000 */
[----:B0-----:R-:W0:Y:S02]  /*35d0*/  LDC.64 R124, c[0x0][0x390] ;  /* 0x0000e400ff7c7b82 */ /* 0x001e240000000a00 */
[----:B0-----:R-:W-:-:S06]  /*35e0*/  IMAD.WIDE.U32 R124, R9, 0x8, R124 ;  /* 0x00000008097c7825 */ /* 0x001fcc00078e007c */
[----:B------:R-:W2:Y:S01]  /*35f0*/  LDG.E.64 R124, desc[UR12][R124.64] ;  /* 0x0000000c7c7c7981 */ /* 0x000ea2000c1e1b00 */
[----:B-----5:R-:W-:Y:S01]  /*3600*/  LOP3.LUT P6, RZ, R7, 0xff, RZ, 0xc0, !PT ;  /* 0x000000ff07ff7812 */ /* 0x020fe200078cc0ff */
[----:B------:R-:W-:Y:S01]  /*3610*/  FFMA.FTZ R127, R189, UR4, R132 ;  /* 0x00000004bd7f7c23 */ /* 0x000fe20008010084 */
[----:B------:R-:W-:Y:S02]  /*3620*/  CS2R R130, SRZ ;  /* 0x0000000000827805 */ /* 0x000fe4000001ff00 */
[----:B------:R-:W-:Y:S01]  /*3630*/  MOV R129, RZ ;  /* 0x000000ff00817202 */ /* 0x000fe20000000f00 */
[----:B------:R-:W-:Y:S02]  /*3640*/  HFMA2 R134, -RZ, RZ, 0, 0 ;  /* 0x00000000ff867431 */ /* 0x000fe400000001ff */
[----:B------:R-:W-:Y:S01]  /*3650*/  FADD.FTZ R127, R192, -R127 ;  /* 0x8000007fc07f7221 */ /* 0x000fe20000010000 */
[----:B------:R-:W-:Y:S02]  /*3660*/  MOV R133, RZ ;  /* 0x000000ff00857202 */ /* 0x000fe40000000f00 */
[----:B------:R-:W-:Y:S01]  /*3670*/  MOV R136, RZ ;  /* 0x000000ff00887202 */ /* 0x000fe20000000f00 */
        /* <DEDUP_REMOVED lines=59> */
.L_x_954:
[----:B------:R-:W-:Y:S05]  /*3a30*/  BSYNC.RECONVERGENT B1 ;  /* 0x0000000000017941 */ /* 0x000fea0003800200 */
.L_x_953:
[----:B------:R-:W-:Y:S04]  /*3a40*/  BSSY.RECONVERGENT B1, `(.L_x_955) ;  /* 0x0000048000017945 */ /* 0x000fe80003800200 */
[----:B------:R-:W-:Y:S05]  /*3a50*/  @!P1 BRA `(.L_x_956) ;  /* 0x0000000400189947 */ /* 0x000fea0003800000 */
[----:B01----:R-:W0:Y:S02]  /*3a60*/  LDC.64 R124, c[0x0][0x390] ;  /* 0x0000e400ff7c7b82 */ /* 0x003e240000000a00 */
        /* <DEDUP_REMOVED lines=69> */
.L_x_956:
[----:B------:R-:W-:Y:S05]  /*3ec0*/  BSYNC.RECONVERGENT B1 ;  /* 0x0000000000017941 */ /* 0x000fea0003800200 */
.L_x_955:
[----:B------:R-:W-:Y:S04]  /*3ed0*/  BSSY.RECONVERGENT B1, `(.L_x_957) ;  /* 0x0000048000017945 */ /* 0x000fe80003800200 */
[----:B------:R-:W-:Y:S05]  /*3ee0*/  @!P2 BRA `(.L_x_958) ;  /* 0x000000040018a947 */ /* 0x000fea0003800000 */
[----:B012---:R-:W0:Y:S02]  /*3ef0*/  LDC.64 R124, c[0x0][0x390] ;  /* 0x0000e400ff7c7b82 */ /* 0x007e240000000a00 */
        /* <DEDUP_REMOVED lines=69> */
.L_x_958:
[----:B------:R-:W-:Y:S05]  /*4350*/  BSYNC.RECONVERGENT B1 ;  /* 0x0000000000017941 */ /* 0x000fea0003800200 */
.L_x_957:
[----:B------:R-:W-:Y:S04]  /*4360*/  BSSY.RECONVERGENT B1, `(.L_x_959) ;  /* 0x0000048000017945 */ /* 0x000fe80003800200 */
[----:B------:R-:W-:Y:S05]  /*4370*/  @!P3 BRA `(.L_x_960) ;  /* 0x000000040018b947 */ /* 0x000fea0003800000 */
[----:B0123--:R-:W0:Y:S02]  /*4380*/  LDC.64 R124, c[0x0][0x390] ;  /* 0x0000e400ff7c7b82 */ /* 0x00fe240000000a00 */
        /* <DEDUP_REMOVED lines=69> */
.L_x_960:
[----:B------:R-:W-:Y:S05]  /*47e0*/  BSYNC.RECONVERGENT B1 ;  /* 0x0000000000017941 */ /* 0x000fea0003800200 */
.L_x_959:
[----:B------:R-:W-:Y:S04]  /*47f0*/  BSSY.RECONVERGENT B1, `(.L_x_961) ;  /* 0x0000048000017945 */ /* 0x000fe80003800200 */
[----:B------:R-:W-:Y:S05]  /*4800*/  @!P4 BRA `(.L_x_962) ;  /* 0x000000040018c947 */ /* 0x000fea0003800000 */
[----:B01234-:R-:W0:Y:S02]  /*4810*/  LDC.64 R124, c[0x0][0x390] ;  /* 0x0000e400ff7c7b82 */ /* 0x01fe240000000a00 */
        /* <DEDUP_REMOVED lines=69> */
.L_x_962:
[----:B------:R-:W-:Y:S05]  /*4c70*/  BSYNC.RECONVERGENT B1 ;  /* 0x0000000000017941 */ /* 0x000fea0003800200 */
.L_x_961:
        /* <DEDUP_REMOVED lines=35> */
[--C-:B------:R-:W-:Y:S01]  /*4eb0*/  FFMA.FTZ R127, R231, UR4, R132.reuse ;  /* 0x00000004e77f7c23 */ /* 0x100fe20008010084 */
[----:B------:R-:W-:Y:S01]  /*4ec0*/  FFMA.FTZ R132, R238, UR4, R132 ;  /* 0x00000004ee847c23 */ /* 0x000fe20008010084 */
[----:B------:R-:W-:Y:S02]  /*4ed0*/  FADD.FTZ R41, R41, R128 ;  /* 0x0000008029297221 */ /* 0x000fe40000010000 */
[----:B------:R-:W-:Y:S01]  /*4ee0*/  FADD.FTZ R127, R234, -R127 ;  /* 0x8000007fea7f7221 */ /* 0x000fe20000010000 */
[----:B------:R-:W-:-:S03]  /*4ef0*/  FADD.FTZ R132, R235, -R132 ;  /* 0x80000084eb847221 */ /* 0x000fc60000010000 */
[----:B------:R-:W-:Y:S01]  /*4f00*/  FMUL.FTZ R127, R127, UR23 ;  /* 0x000000177f7f7c20 */ /* 0x000fe20008410000 */
[----:B------:R-:W-:-:S03]  /*4f10*/  FMUL.FTZ R132, R132, UR23 ;  /* 0x0000001784847c20 */ /* 0x000fc60008410000 */
[----:B------:R-:W-:Y:S01]  /*4f20*/  @P6 MOV R126, R125 ;  /* 0x0000007d007e6202 */ /* 0x000fe20000000f00 */
[----:B------:R-:W-:Y:S01]  /*4f30*/  FMUL.FTZ R127, R127, UR14 ;  /* 0x0000000e7f7f7c20 */ /* 0x000fe20008410000 */
[----:B------:R-:W-:Y:S01]  /*4f40*/  @P6 SHF.L.U32 R135, R11, 0x10, RZ ;  /* 0x000000100b876819 */ /* 0x000fe200000006ff */
[----:B------:R-:W-:Y:S01]  /*4f50*/  FMUL.FTZ R132, R132, UR14 ;  /* 0x0000000e84847c20 */ /* 0x000fe20008410000 */
[----:B------:R-:W-:Y:S01]  /*4f60*/  @P6 SHF.L.U32 R124, R126, 0x10, RZ ;  /* 0x000000107e7c6819 */ /* 0x000fe200000006ff */
[----:B------:R-:W-:Y:S01]  /*4f70*/  FMUL.FTZ R127, R127, UR22 ;  /* 0x000000167f7f7c20 */ /* 0x000fe20008410000 */
[----:B------:R-:W0:Y:S01]  /*4f80*/  F2F.BF16.F32 R126, R133 ;  /* 0x00000085007e7304 */ /* 0x000e220000202000 */
[----:B------:R-:W-:Y:S02]  /*4f90*/  FMUL.FTZ R132, R132, UR22 ;  /* 0x0000001684847c20 */ /* 0x000fe40008410000 */
[C---:B------:R-:W-:Y:S01]  /*4fa0*/  @P6 FMUL.FTZ R134, R127.reuse, R135 ;  /* 0x000000877f866220 */ /* 0x040fe20000410000 */
[----:B------:R-:W-:Y:S01]  /*4fb0*/  @P6 FMUL.FTZ R131, R127, R124 ;  /* 0x0000007c7f836220 */ /* 0x000fe20000410000 */
[----:B------:R-:W-:Y:S01]  /*4fc0*/  ISETP.GE.U32.AND P6, PT, R0, 0x1000000, PT ;  /* 0x010000000000780c */ /* 0x000fe20003fc6070 */
[----:B------:R-:W-:-:S02]  /*4fd0*/  HFMA2 R135, -RZ, RZ, 0, 0 ;  /* 0x00000000ff877431 */ /* 0x000fc400000001ff */
[----:B------:R-:W-:Y:S01]  /*4fe0*/  FADD.FTZ R42, R42, R131 ;  /* 0x000000832a2a7221 */ /* 0x000fe20000010000 */
[----:B------:R-:W-:Y:S01]  /*4ff0*/  F2F.BF16.F32 R134, R134 ;  /* 0x0000008600867304 */ /* 0x000fe20000202000 */
[----:B0-----:R-:W-:-:S08]  /*5000*/  IMAD.WIDE.U32 R126, R126, 0x10000, RZ ;  /* 0x000100007e7e7825 */ /* 0x001fd000078e00ff */
[----:B------:R-:W-:Y:S02]  /*5010*/  @P6 SHF.R.U32.HI R124, RZ, 0x10, R125 ;  /* 0x00000010ff7c6819 */ /* 0x000fe4000001167d */
[----:B------:R-:W-:Y:S02]  /*5020*/  @P6 SHF.L.U32 R125, R10, 0x10, RZ ;  /* 0x000000100a7d6819 */ /* 0x000fe400000006ff */
[----:B------:R-:W-:Y:S02]  /*5030*/  @P6 SHF.L.U32 R124, R124, 0x10, RZ ;  /* 0x000000107c7c6819 */ /* 0x000fe400000006ff */
[----:B------:R-:W-:Y:S01]  /*5040*/  LOP3.LUT R126, R126, R139, RZ, 0xfc, !PT ;  /* 0x0000008b7e7e7212 */ /* 0x000fe200078efcff */
[C---:B------:R-:W-:Y:S02]  /*5050*/  @P6 FMUL.FTZ R135, R132.reuse, R125 ;  /* 0x0000007d84876220 */ /* 0x040fe40000410000 */
[----:B------:R-:W-:Y:S02]  /*5060*/  @P6 FMUL.FTZ R136, R132, R124 ;  /* 0x0000007c84886220 */ /* 0x000fe40000410000 */
[----:B------:R-:W0:Y:S02]  /*5070*/  LDC.64 R124, c[0x0][0x468] ;  /* 0x00011a00ff7c7b82 */ /* 0x000e240000000a00 */
[----:B------:R-:W1:Y:S01]  /*5080*/  F2F.BF16.F32 R135, R135 ;  /* 0x0000008700877304 */ /* 0x000e620000202000 */
[----:B------:R-:W-:Y:S01]  /*5090*/  FADD.FTZ R43, R43, R136 ;  /* 0x000000882b2b7221 */ /* 0x000fe20000010000 */
[----:B-1----:R-:W-:-:S04]  /*50a0*/  SHF.L.U32 R137, R135, 0x10, RZ ;  /* 0x0000001087897819 */ /* 0x002fc800000006ff */
[----:B------:R-:W-:Y:S01]  /*50b0*/  LOP3.LUT R127, R127, R137, R134, 0xfe, !PT ;  /* 0x000000897f7f7212 */ /* 0x000fe200078efe86 */
[----:B0-----:R-:W-:-:S05]  /*50c0*/  IMAD.WIDE.U32 R124, R9, 0x8, R124 ;  /* 0x00000008097c7825 */ /* 0x001fca00078e007c */
[----:B------:R0:W-:Y:S01]  /*50d0*/  STG.E.64 desc[UR12][R124.64], R126 ;  /* 0x0000007e7c007986 */ /* 0x0001e2000c101b0c */
[----:B------:R-:W-:Y:S05]  /*50e0*/  BRA `(.L_x_963) ;  /* 0x0000006c00d47947 */ /* 0x000fea0003800000 */
.L_x_950:
        /* <DEDUP_REMOVED lines=8> */
[----:B------:R-:W-:Y:S02]  /*5170*/  CS2R R136, SRZ ;  /* 0x0000000000887805 */ /* 0x000fe4000001ff00 */
[----:B------:R-:W-:Y:S02]  /*5180*/  MOV R133, RZ ;  /* 0x000000ff00857202 */ /* 0x000fe40000000f00 */
[----:B------:R-:W-:Y:S01]  /*5190*/  CS2R R134, SRZ ;  /* 0x0000000000867805 */ /* 0x000fe2000001ff00 */
[----:B------:R-:W-:Y:S01]  /*51a0*/  FADD.FTZ R126, R184, -R127 ;  /* 0x8000007fb87e7221 */ /* 0x000fe20000010000 */
[----:B------:R-:W-:Y:S01]  /*51b0*/  CS2R R138, SRZ ;  /* 0x00000000008a7805 */ /* 0x000fe2000001ff00 */
[----:B------:R-:W-:-:S02]  /*51c0*/  HFMA2 R237, -RZ, RZ, 0, 0 ;  /* 0x00000000ffed7431 */ /* 0x000fc400000001ff */
[----:B------:R-:W-:-:S04]  /*51d0*/  FMUL.FTZ R126, R126, UR23 ;  /* 0x000000177e7e7c20 */ /* 0x000fc80008410000 */
[----:B------:R-:W-:Y:S01]  /*51e0*/  FMUL.FTZ R128, R126, UR14 ;  /* 0x0000000e7e807c20 */ /* 0x000fe20008410000 */
[----:B------:R-:W-:Y:S01]  /*51f0*/  @P6 SHF.L.U32 R129, R37, 0x10, RZ ;  /* 0x0000001025816819 */ /* 0x000fe200000006ff */
[----:B------:R-:W-:Y:S02]  /*5200*/  F2F.BF16.F32 R239, R126 ;  /* 0x0000007e00ef7304 */ /* 0x000fe40000202000 */
[----:B------:R-:W-:-:S04]  /*5210*/  FMUL.FTZ R128, R128, UR22 ;  /* 0x0000001680807c20 */ /* 0x000fc80008410000 */
[----:B------:R-:W-:-:S06]  /*5220*/  @P6 FMUL.FTZ R137, R129, R128 ;  /* 0x0000008081896220 */ /* 0x000fcc0000410000 */
        /* <DEDUP_REMOVED lines=14> */
[----:B------:R-:W-:Y:S01]  /*5310*/  @P6 FMUL.FTZ R138, R130, R127 ;  /* 0x0000007f828a6220 */ /* 0x000fe20000410000 */
[----:B------:R-:W-:Y:S01]  /*5320*/  @P6 FMUL.FTZ R134, R127, R124 ;  /* 0x0000007c7f866220 */ /* 0x000fe20000410000 */
[----:B------:R-:W-:Y:S01]  /*5330*/  FFMA.FTZ R127, R169, UR4, R132 ;  /* 0x00000004a97f7c23 */ /* 0x000fe20008010084 */
[----:B------:R-:W-:Y:S02]  /*5340*/  LOP3.LUT P6, RZ, R8, 0xff0000, RZ, 0xc0, !PT ;  /* 0x00ff000008ff7812 */ /* 0x000fe400078cc0ff */
[----:B------:R-:W-:Y:S01]  /*5350*/  FADD.FTZ R65, R65, R134 ;  /* 0x0000008641417221 */ /* 0x000fe20000010000 */
[----:B------:R-:W-:Y:S01]  /*5360*/  FADD.FTZ R127, R186, -R127 ;  /* 0x8000007fba7f7221 */ /* 0x000fe20000010000 */
[----:B------:R-:W-:Y:S03]  /*5370*/  F2F.BF16.F32 R138, R138 ;  /* 0x0000008a008a7304 */ /* 0x000fe60000202000 */
[----:B------:R-:W-:-:S04]  /*5380*/  FMUL.FTZ R240, R127, UR23 ;  /* 0x000000177ff07c20 */ /* 0x000fc80008410000 */
[----:B------:R-:W-:Y:S02]  /*5390*/  FMUL.FTZ R124, R240, UR14 ;  /* 0x0000000ef07c7c20 */ /* 0x000fe40008410000 */
[----:B------:R-:W-:Y:S01]  /*53a0*/  @P6 MOV R127, R125 ;  /* 0x0000007d007f6202 */ /* 0x000fe20000000f00 */
[----:B------:R-:W-:Y:S01]  /*53b0*/  F2F.BF16.F32 R240, R240 ;  /* 0x000000f000f07304 */ /* 0x000fe20000202000 */
[----:B------:R-:W-:Y:S01]  /*53c0*/  FMUL.FTZ R129, R124, UR22 ;  /* 0x000000167c817c20 */ /* 0x000fe20008410000 */
[----:B------:R-:W-:Y:S02]  /*53d0*/  @P6 SHF.L.U32 R130, R35, 0x10, RZ ;  /* 0x0000001023826819 */ /* 0x000fe400000006ff */
[----:B------:R-:W-:-:S03]  /*53e0*/  @P6 SHF.L.U32 R124, R127, 0x10, RZ ;  /* 0x000000107f7c6819 */ /* 0x000fc600000006ff */
[----:B------:R-:W-:Y:S01]  /*53f0*/  @P6 FMUL.FTZ R139, R130, R129 ;  /* 0x00000081828b6220 */ /* 0x000fe20000410000 */
[----:B------:R-:W0:Y:S01]  /*5400*/  F2F.BF16.F32 R127, R128 ;  /* 0x00000080007f7304 */ /* 0x000e220000202000 */
[----:B------:R-:W-:Y:S01]  /*5410*/  @P6 FMUL.FTZ R135, R129, R124 ;  /* 0x0000007c81876220 */ /* 0x000fe20000410000 */
[----:B------:R-:W-:Y:S01]  /*5420*/  ISETP.GE.U32.AND P6, PT, R8, 0x1000000, PT ;  /* 0x010000000800780c */ /* 0x000fe20003fc6070 */
[----:B------:R-:W-:Y:S02]  /*5430*/  FFMA.FTZ R124, R190, UR4, R132 ;  /* 0x00000004be7c7c23 */ /* 0x000fe40008010084 */
[----:B------:R-:W-:Y:S02]  /*5440*/  FADD.FTZ R66, R66, R135 ;  /* 0x0000008742427221 */ /* 0x000fe40000010000 */
[----:B------:R-:W-:Y:S01]  /*5450*/  FADD.FTZ R124, R187, -R124 ;  /* 0x8000007cbb7c7221 */ /* 0x000fe20000010000 */
[----:B------:R-:W-:Y:S03]  /*5460*/  F2F.BF16.F32 R139, R139 ;  /* 0x0000008b008b7304 */ /* 0x000fe60000202000 */
[----:B------:R-:W-:-:S04]  /*5470*/  FMUL.FTZ R241, R124, UR23 ;  /* 0x000000177cf17c20 */ /* 0x000fc80008410000 */
[----:B------:R-:W-:Y:S01]  /*5480*/  @P6 SHF.R.U32.HI R124, RZ, 0x10, R125 ;  /* 0x00000010ff7c6819 */ /* 0x000fe2000001167d */
[----:B------:R-:W-:Y:S01]  /*5490*/  FMUL.FTZ R125, R241, UR14 ;  /* 0x0000000ef17d7c20 */ /* 0x000fe20008410000 */
[----:B------:R-:W-:Y:S01]  /*54a0*/  @P6 SHF.L.U32 R130, R34, 0x10, RZ ;  /* 0x0000001022826819 */ /* 0x000fe200000006ff */
[----:B------:R-:W1:Y:S01]  /*54b0*/  F2F.BF16.F32 R129, R241 ;  /* 0x000000f100817304 */ /* 0x000e620000202000 */
[----:B------:R-:W-:Y:S01]  /*54c0*/  @P6 SHF.L.U32 R124, R124, 0x10, RZ ;  /* 0x000000107c7c6819 */ /* 0x000fe200000006ff */
[----:B------:R-:W-:Y:S01]  /*54d0*/  FMUL.FTZ R125, R125, UR22 ;  /* 0x000000167d7d7c20 */ /* 0x000fe20008410000 */
[----:B0-----:R-:W-:-:S04]  /*54e0*/  IMAD.WIDE.U32 R126, R127, 0x10000, RZ ;  /* 0x000100007f7e7825 */ /* 0x001fc800078e00ff */
[----:B------:R-:W-:Y:S01]  /*54f0*/  @P6 FMUL.FTZ R237, R130, R125 ;  /* 0x0000007d82ed6220 */ /* 0x000fe20000410000 */
[----:B------:R-:W-:Y:S01]  /*5500*/  @P6 FMUL.FTZ R136, R125, R124 ;  /* 0x0000007c7d886220 */ /* 0x000fe20000410000 */
[----:B------:R-:W0:Y:S01]  /*5510*/  LDC.64 R130, c[0x0][0x478] ;  /* 0x00011e00ff827b82 */ /* 0x000e220000000a00 */
[----:B------:R-:W-:Y:S02]  /*5520*/  LOP3.LUT R128, R126, R239, RZ, 0xfc, !PT ;  /* 0x000000ef7e807212 */ /* 0x000fe400078efcff */
[----:B------:R-:W-:Y:S01]  /*5530*/  FADD.FTZ R67, R67, R136 ;  /* 0x0000008843437221 */ /* 0x000fe20000010000 */
[----:B------:R-:W2:Y:S01]  /*5540*/  F2F.BF16.F32 R237, R237 ;  /* 0x000000ed00ed7304 */ /* 0x000ea20000202000 */
[----:B-1----:R-:W-:-:S03]  /*5550*/  SHF.L.U32 R129, R129, 0x10, RZ ;  /* 0x0000001081817819 */ /* 0x002fc600000006ff */
[----:B------:R-:W1:Y:S01]  /*5560*/  LDC.64 R124, c[0x0][0x468] ;  /* 0x00011a00ff7c7b82 */ /* 0x000e620000000a00 */
[----:B------:R-:W-:Y:S01]  /*5570*/  LOP3.LUT R129, R127, R129, R240, 0xfe, !PT ;  /* 0x000000817f817212 */ /* 0x000fe200078efef0 */
[----:B------:R-:W-:-:S03]  /*5580*/  IMAD.WIDE.U32 R126, R138, 0x10000, RZ ;  /* 0x000100008a7e7825 */ /* 0x000fc600078e00ff */
[----:B------:R-:W-:Y:S02]  /*5590*/  LOP3.LUT R126, R126, R137, RZ, 0xfc, !PT ;  /* 0x000000897e7e7212 */ /* 0x000fe400078efcff */
[----:B--2---:R-:W-:-:S04]  /*55a0*/  SHF.L.U32 R239, R237, 0x10, RZ ;  /* 0x00000010edef7819 */ /* 0x004fc800000006ff */
[----:B------:R-:W-:Y:S01]  /*55b0*/  LOP3.LUT R127, R127, R239, R139, 0xfe, !PT ;  /* 0x000000ef7f7f7212 */ /* 0x000fe200078efe8b */
[----:B0-----:R-:W-:-:S05]  /*55c0*/  IMAD.WIDE.U32 R130, R9, 0x8, R130 ;  /* 0x0000000809827825 */ /* 0x001fca00078e0082 */
[----:B------:R0:W-:Y:S01]  /*55d0*/  STG.E.64 desc[UR12][R130.64], R128 ;  /* 0x0000008082007986 */ /* 0x0001e2000c101b0c */
[C---:B-1----:R-:W-:Y:S01]  /*55e0*/  IMAD.WIDE.U32 R124, R9.reuse, 0x8, R124 ;  /* 0x00000008097c7825 */ /* 0x042fe200078e007c */
[----:B------:R-:W-:-:S04]  /*55f0*/  IADD3 R9, PT, PT, R9, 0x100, RZ ;  /* 0x0000010009097810 */ /* 0x000fc80007ffe0ff */
[----:B------:R0:W-:Y:S03]  /*5600*/  STG.E.64 desc[UR12][R124.64], R126 ;  /* 0x0000007e7c007986 */ /* 0x0001e6000c101b0c */
.L_x_965:
[----:B------:R-:W-:Y:S05]  /*5610*/  BSYNC.RECONVERGENT B1 ;  /* 0x0000000000017941 */ /* 0x000fea0003800200 */
.L_x_964:
[----:B------:R-:W-:Y:S04]  /*5620*/  BSSY.RECONVERGENT B1, `(.L_x_966) ;  /* 0x0000052000017945 */ /* 0x000fe80003800200 */
[----:B------:R-:W-:Y:S05]  /*5630*/  @!P0 BRA `(.L_x_967) ;  /* 0x0000000400408947 */ /* 0x000fea0003800000 */
[----:B0-----:R-:W0:Y:S02]  /*5640*/  LDC.64 R124, c[0x0][0x390] ;  /* 0x0000e400ff7c7b82 */ /* 0x001e240000000a00 */
[----:B0-----:R-:W-:-:S06]  /*5650*/  IMAD.WIDE.U32 R124, R9, 0x8, R124 ;  /* 0x00000008097c7825 */ /* 0x001fcc00078e007c */
[----:B------:R-:W2:Y:S01]  /*5660*/  LDG.E.64 R124, desc[UR12][R124.64] ;  /* 0x0000000c7c7c7981 */ /* 0x000ea2000c1e1b00 */
[----:B-----5:R-:W-:Y:S01]  /*5670*/  LOP3.LUT P6, RZ, R7, 0xff, RZ, 0xc0, !PT ;  /* 0x000000ff07ff7812 */ /* 0x020fe200078cc0ff */
[----:B------:R-:W-:Y:S01]  /*5680*/  FFMA.FTZ R127, R189, UR4, R132 ;  /* 0x00000004bd7f7c23 */ /* 0x000fe20008010084 */
[----:B------:R-:W-:Y:S01]  /*5690*/  HFMA2 R137, -RZ, RZ, 0, 0 ;  /* 0x00000000ff897431 */ /* 0x000fe200000001ff */
[----:B------:R-:W-:Y:S02]  /*56a0*/  MOV R133, RZ ;  /* 0x000000ff00857202 */ /* 0x000fe40000000f00 */
[----:B------:R-:W-:Y:S01]  /*56b0*/  CS2R R134, SRZ ;  /* 0x0000000000867805 */ /* 0x000fe2000001ff00 */
[----:B------:R-:W-:Y:S01]  /*56c0*/  FADD.FTZ R127, R192, -R127 ;  /* 0x8000007fc07f7221 */ /* 0x000fe20000010000 */
[----:B------:R-:W-:Y:S01]  /*56d0*/  CS2R R138, SRZ ;  /* 0x00000000008a7805 */ /* 0x000fe2000001ff00 */
[----:B------:R-:W-:Y:S02]  /*56e0*/  HFMA2 R237, -RZ, RZ, 0, 0 ;  /* 0x00000000ffed7431 */ /* 0x000fe400000001ff */
        /* <DEDUP_REMOVED lines=17> */
[----:B------:R-:W-:Y:S01]  /*5800*/  @P6 SHF.L.U32 R136, R32, 0x10, RZ ;  /* 0x0000001020886819 */ /* 0x000fe200000006ff */
[----:B------:R-:W0:Y:S01]  /*5810*/  F2F.BF16.F32 R129, R130 ;  /* 0x0000008200817304 */ /* 0x000e220000202000 */
[----:B------:R-:W-:Y:S01]  /*5820*/  @P6 SHF.L.U32 R124, R124, 0x10, RZ ;  /* 0x000000107c7c6819 */ /* 0x000fe200000006ff */
[----:B------:R-:W-:-:S04]  /*5830*/  FMUL.FTZ R127, R126, UR22 ;  /* 0x000000167e7f7c20 */ /* 0x000fc80008410000 */
[----:B------:R-:W-:Y:S01]  /*5840*/  @P6 FMUL.FTZ R138, R136, R127 ;  /* 0x0000007f888a6220 */ /* 0x000fe20000410000 */
[----:B------:R-:W-:Y:S01]  /*5850*/  @P6 FMUL.FTZ R134, R127, R124 ;  /* 0x0000007c7f866220 */ /* 0x000fe20000410000 */
[----:B------:R-:W-:Y:S01]  /*5860*/  FFMA.FTZ R127, R191, UR4, R132 ;  /* 0x00000004bf7f7c23 */ /* 0x000fe20008010084 */
[----:B------:R-:W-:Y:S02]  /*5870*/  LOP3.LUT P6, RZ, R7, 0xff0000, RZ, 0xc0, !PT ;  /* 0x00ff000007ff7812 */ /* 0x000fe400078cc0ff */
[----:B------:R-:W-:Y:S01]  /*5880*/  MOV R136, RZ ;  /* 0x000000ff00887202 */ /* 0x000fe20000000f00 */
[----:B------:R-:W-:Y:S01]  /*5890*/  FADD.FTZ R127, R194, -R127 ;  /* 0x8000007fc27f7221 */ /* 0x000fe20000010000 */
[----:B------:R-:W-:Y:S01]  /*58a0*/  F2F.BF16.F32 R138, R138 ;  /* 0x0000008a008a7304 */ /* 0x000fe20000202000 */
[----:B------:R-:W-:Y:S01]  /*58b0*/  FADD.FTZ R61, R61, R134 ;  /* 0x000000863d3d7221 */ /* 0x000fe20000010000 */
[----:B0-----:R-:W-:-:S04]  /*58c0*/  IMAD.WIDE.U32 R128, R129, 0x10000, RZ ;  /* 0x0001000081807825 */ /* 0x001fc800078e00ff */
[----:B------:R-:W-:-:S04]  /*58d0*/  FMUL.FTZ R240, R127, UR23 ;  /* 0x000000177ff07c20 */ /* 0x000fc80008410000 */
[----:B------:R-:W-:Y:S01]  /*58e0*/  FMUL.FTZ R124, R240, UR14 ;  /* 0x0000000ef07c7c20 */ /* 0x000fe20008410000 */
[----:B------:R-:W-:Y:S01]  /*58f0*/  LOP3.LUT R130, R128, R239, RZ, 0xfc, !PT ;  /* 0x000000ef80827212 */ /* 0x000fe200078efcff */
[----:B------:R-:W-:Y:S01]  /*5900*/  F2F.BF16.F32 R240, R240 ;  /* 0x000000f000f07304 */ /* 0x000fe20000202000 */
[----:B------:R-:W-:Y:S01]  /*5910*/  @P6 MOV R126, R125 ;  /* 0x0000007d007e6202 */ /* 0x000fe20000000f00 */
[----:B------:R-:W-:-:S03]  /*5920*/  FMUL.FTZ R127, R124, UR22 ;  /* 0x000000167c7f7c20 */ /* 0x000fc60008410000 */
[----:B------:R-:W-:Y:S02]  /*5930*/  @P6 SHF.L.U32 R124, R126, 0x10, RZ ;  /* 0x000000107e7c6819 */ /* 0x000fe400000006ff */
[----:B------:R-:W-:-:S03]  /*5940*/  @P6 SHF.L.U32 R126, R31, 0x10, RZ ;  /* 0x000000101f7e6819 */ /* 0x000fc600000006ff */
[----:B------:R-:W-:Y:S01]  /*5950*/  @P6 FMUL.FTZ R135, R127, R124 ;  /* 0x0000007c7f876220 */ /* 0x000fe20000410000 */
[----:B------:R-:W-:Y:S01]  /*5960*/  FFMA.FTZ R124, R198, UR4, R132 ;  /* 0x00000004c67c7c23 */ /* 0x000fe20008010084 */
[----:B------:R-:W-:Y:S01]  /*5970*/  @P6 FMUL.FTZ R139, R126, R127 ;  /* 0x0000007f7e8b6220 */ /* 0x000fe20000410000 */
[----:B------:R-:W-:Y:S01]  /*5980*/  ISETP.GE.U32.AND P6, PT, R7, 0x1000000, PT ;  /* 0x010000000700780c */ /* 0x000fe20003fc6070 */
[----:B------:R-:W-:Y:S01]  /*5990*/  FADD.FTZ R62, R62, R135 ;  /* 0x000000873e3e7221 */ /* 0x000fe20000010000 */
[----:B------:R-:W-:-:S03]  /*59a0*/  FADD.FTZ R124, R195, -R124 ;  /* 0x8000007cc37c7221 */ /* 0x000fc60000010000 */
[----:B------:R-:W-:Y:S01]  /*59b0*/  F2F.BF16.F32 R139, R139 ;  /* 0x0000008b008b7304 */ /* 0x000fe20000202000 */
[----:B------:R-:W-:-:S07]  /*59c0*/  FMUL.FTZ R241, R124, UR23 ;  /* 0x000000177cf17c20 */ /* 0x000fce0008410000 */
[----:B------:R-:W-:Y:S01]  /*59d0*/  @P6 SHF.R.U32.HI R124, RZ, 0x10, R125 ;  /* 0x00000010ff7c6819 */ /* 0x000fe2000001167d */
[----:B------:R-:W-:Y:S01]  /*59e0*/  FMUL.FTZ R125, R241, UR14 ;  /* 0x0000000ef17d7c20 */ /* 0x000fe20008410000 */
[----:B------:R-:W-:Y:S01]  /*59f0*/  @P6 SHF.L.U32 R126, R30, 0x10, RZ ;  /* 0x000000101e7e6819 */ /* 0x000fe200000006ff */
[----:B------:R-:W0:Y:S01]  /*5a00*/  F2F.BF16.F32 R131, R241 ;  /* 0x000000f100837304 */ /* 0x000e220000202000 */
[----:B------:R-:W-:Y:S01]  /*5a10*/  @P6 SHF.L.U32 R124, R124, 0x10, RZ ;  /* 0x000000107c7c6819 */ /* 0x000fe200000006ff */
[----:B------:R-:W-:-:S04]  /*5a20*/  FMUL.FTZ R125, R125, UR22 ;  /* 0x000000167d7d7c20 */ /* 0x000fc80008410000 */
[----:B------:R-:W-:Y:S01]  /*5a30*/  @P6 FMUL.FTZ R237, R126, R125 ;  /* 0x0000007d7eed6220 */ /* 0x000fe20000410000 */
[----:B------:R-:W-:Y:S01]  /*5a40*/  @P6 FMUL.FTZ R136, R125, R124 ;  /* 0x0000007c7d886220 */ /* 0x000fe20000410000 */
[----:B------:R-:W1:Y:S03]  /*5a50*/  LDC.64 R126, c[0x0][0x478] ;  /* 0x00011e00ff7e7b82 */ /* 0x000e660000000a00 */
[----:B------:R-:W-:Y:S01]  /*5a60*/  FADD.FTZ R63, R63, R136 ;  /* 0x000000883f3f7221 */ /* 0x000fe20000010000 */
[----:B------:R-:W2:Y:S01]  /*5a70*/  F2F.BF16.F32 R237, R237 ;  /* 0x000000ed00ed7304 */ /* 0x000ea20000202000 */
[----:B0-----:R-:W-:-:S03]  /*5a80*/  SHF.L.U32 R131, R131, 0x10, RZ ;  /* 0x0000001083837819 */ /* 0x001fc600000006ff */
[----:B------:R-:W0:Y:S01]  /*5a90*/  LDC.64 R124, c[0x0][0x468] ;  /* 0x00011a00ff7c7b82 */ /* 0x000e220000000a00 */
[----:B------:R-:W-:Y:S01]  /*5aa0*/  LOP3.LUT R131, R129, R131, R240, 0xfe, !PT ;  /* 0x0000008381837212 */ /* 0x000fe200078efef0 */
[----:B------:R-:W-:-:S03]  /*5ab0*/  IMAD.WIDE.U32 R128, R138, 0x10000, RZ ;  /* 0x000100008a807825 */ /* 0x000fc600078e00ff */
[----:B------:R-:W-:Y:S02]  /*5ac0*/  LOP3.LUT R128, R128, R137, RZ, 0xfc, !PT ;  /* 0x0000008980807212 */ /* 0x000fe400078efcff */
[----:B--2---:R-:W-:-:S04]  /*5ad0*/  SHF.L.U32 R239, R237, 0x10, RZ ;  /* 0x00000010edef7819 */ /* 0x004fc800000006ff */
[----:B------:R-:W-:Y:S01]  /*5ae0*/  LOP3.LUT R129, R129, R239, R139, 0xfe, !PT ;  /* 0x000000ef81817212 */ /* 0x000fe200078efe8b */
[----:B-1----:R-:W-:-:S05]  /*5af0*/  IMAD.WIDE.U32 R126, R9, 0x8, R126 ;  /* 0x00000008097e7825 */ /* 0x002fca00078e007e */
[----:B------:R1:W-:Y:S01]  /*5b00*/  STG.E.64 desc[UR12][R126.64], R130 ;  /* 0x000000827e007986 */ /* 0x0003e2000c101b0c */
[C---:B0-----:R-:W-:Y:S01]  /*5b10*/  IMAD.WIDE.U32 R124, R9.reuse, 0x8, R124 ;  /* 0x00000008097c7825 */ /* 0x041fe200078e007c */
[----:B------:R-:W-:-:S04]  /*5b20*/  IADD3 R9, PT, PT, R9, 0x100, RZ ;  /* 0x0000010009097810 */ /* 0x000fc80007ffe0ff */
[----:B------:R1:W-:Y:S03]  /*5b30*/  STG.E.64 desc[UR12][R124.64], R128 ;  /* 0x000000807c007986 */ /* 0x0003e6000c101b0c */
.L_x_967:
[----:B------:R-:W-:Y:S05]  /*5b40*/  BSYNC.RECONVERGENT B1 ;  /* 0x0000000000017941 */ /* 0x000fea0003800200 */
.L_x_966:
[----:B------:R-:W-:Y:S04]  /*5b50*/  BSSY.RECONVERGENT B1, `(.L_x_968) ;  /* 0x0000052000017945 */ /* 0x000fe80003800200 */
[----:B------:R-:W-:Y:S05]  /*5b60*/  @!P1 BRA `(.L_x_969) ;  /* 0x0000000400409947 */ /* 0x000fea0003800000 */
[----:B01----:R-:W0:Y:S02]  /*5b70*/  LDC.64 R124, c[0x0][0x390] ;  /* 0x0000e400ff7c7b82 */ /* 0x003e240000000a00 */
[----:B0-----:R-:W-:-:S06]  /*5b80*/  IMAD.WIDE.U32 R124, R9, 0x8, R124 ;  /* 0x00000008097c7825 */ /* 0x001fcc00078e007c */
[----:B------:R-:W2:Y:S01]  /*5b90*/  LDG.E.64 R124, desc[UR12][R124.64] ;  /* 0x0000000c7c7c7981 */ /* 0x000ea2000c1e1b00 */
[----:B-----5:R-:W-:Y:S01]  /*5ba0*/  LOP3.LUT P6, RZ, R6, 0xff, RZ, 0xc0, !PT ;  /* 0x000000ff06ff7812 */ /* 0x020fe200078cc0ff */
[----:B------:R-:W-:Y:S01]  /*5bb0*/  FFMA.FTZ R127, R197, UR4, R132 ;  /* 0x00000004c57f7c23 */ /* 0x000fe20008010084 */
[----:B------:R-:W-:Y:S01]  /*5bc0*/  HFMA2 R133, -RZ, RZ, 0, 0 ;  /* 0x00000000ff857431 */ /* 0x000fe200000001ff */
[----:B------:R-:W-:Y:S01]  /*5bd0*/  CS2R R134, SRZ ;  /* 0x0000000000867805 */ /* 0x000fe2000001ff00 */
[----:B------:R-:W-:Y:S02]  /*5be0*/  HFMA2 R137, -RZ, RZ, 0, 0 ;  /* 0x00000000ff897431 */ /* 0x000fe400000001ff */
        /* <DEDUP_REMOVED lines=72> */
.L_x_969:
[----:B------:R-:W-:Y:S05]  /*6070*/  BSYNC.RECONVERGENT B1 ;  /* 0x0000000000017941 */ /* 0x000fea0003800200 */
.L_x_968:
[----:B------:R-:W-:Y:S04]  /*6080*/  BSSY.RECONVERGENT B1, `(.L_x_970) ;  /* 0x0000052000017945 */ /* 0x000fe80003800200 */
[----:B------:R-:W-:Y:S05]  /*6090*/  @!P2 BRA `(.L_x_971) ;  /* 0x000000040040a947 */ /* 0x000fea0003800000 */
[----:B012---:R-:W0:Y:S02]  /*60a0*/  LDC.64 R124, c[0x0][0x390] ;  /* 0x0000e400ff7c7b82 */ /* 0x007e240000000a00 */
        /* <DEDUP_REMOVED lines=79> */
.L_x_971:
[----:B------:R-:W-:Y:S05]  /*65a0*/  BSYNC.RECONVERGENT B1 ;  /* 0x0000000000017941 */ /* 0x000fea0003800200 */
.L_x_970:
[----:B------:R-:W-:Y:S04]  /*65b0*/  BSSY.RECONVERGENT B1, `(.L_x_972) ;  /* 0x0000052000017945 */ /* 0x000fe80003800200 */
[----:B------:R-:W-:Y:S05]  /*65c0*/  @!P3 BRA `(.L_x_973) ;  /* 0x000000040040b947 */ /* 0x000fea0003800000 */
[----:B0123--:R-:W0:Y:S02]  /*65d0*/  LDC.64 R124, c[0x0][0x390] ;  /* 0x0000e400ff7c7b82 */ /* 0x00fe240000000a00 */
        /* <DEDUP_REMOVED lines=79> */
.L_x_973:
[----:B------:R-:W-:Y:S05]  /*6ad0*/  BSYNC.RECONVERGENT B1 ;  /* 0x0000000000017941 */ /* 0x000fea0003800200 */
.L_x_972:
[----:B------:R-:W-:Y:S04]  /*6ae0*/  BSSY.RECONVERGENT B1, `(.L_x_974) ;  /* 0x0000052000017945 */ /* 0x000fe80003800200 */
[----:B------:R-:W-:Y:S05]  /*6af0*/  @!P4 BRA `(.L_x_975) ;  /* 0x000000040040c947 */ /* 0x000fea0003800000 */
[----:B01234-:R-:W0:Y:S02]  /*6b00*/  LDC.64 R124, c[0x0][0x390] ;  /* 0x0000e400ff7c7b82 */ /* 0x01fe240000000a00 */
        /* <DEDUP_REMOVED lines=79> */
.L_x_975:
[----:B------:R-:W-:Y:S05]  /*7000*/  BSYNC.RECONVERGENT B1 ;  /* 0x0000000000017941 */ /* 0x000fea0003800200 */
.L_x_974:
[----:B------:R-:W-:Y:S05]  /*7010*/  @!P5 BRA `(.L_x_963) ;  /* 0x000000500008d947 */ /* 0x000fea0003800000 */
[----:B01234-:R-:W0:Y:S02]  /*7020*/  LDC.64 R124, c[0x0][0x390] ;  /* 0x0000e400ff7c7b82 */ /* 0x01fe240000000a00 */
[----:B0-----:R-:W-:-:S06]  /*7030*/  IMAD.WIDE.U32 R124, R9, 0x8, R124 ;  /* 0x00000008097c7825 */ /* 0x001fcc00078e007c */
[----:B------:R-:W2:Y:S01]  /*7040*/  LDG.E.64 R124, desc[UR12][R124.64] ;  /* 0x0000000c7c7c7981 */ /* 0x000ea2000c1e1b00 */
[----:B-----5:R-:W-:Y:S01]  /*7050*/  LOP3.LUT P6, RZ, R0, 0xff, RZ, 0xc0, !PT ;  /* 0x000000ff00ff7812 */ /* 0x020fe200078cc0ff */
[----:B------:R-:W-:Y:S01]  /*7060*/  FFMA.FTZ R127, R229, UR4, R132 ;  /* 0x00000004e57f7c23 */ /* 0x000fe20008010084 */
[----:B------:R-:W-:Y:S01]  /*7070*/  HFMA2 R133, -RZ, RZ, 0, 0 ;  /* 0x00000000ff857431 */ /* 0x000fe200000001ff */
[----:B------:R-:W-:Y:S02]  /*7080*/  CS2R R136, SRZ ;  /* 0x0000000000887805 */ /* 0x000fe4000001ff00 */
[----:B------:R-:W-:Y:S01]  /*7090*/  CS2R R134, SRZ ;  /* 0x0000000000867805 */ /* 0x000fe2000001ff00 */
[----:B------:R-:W-:-:S04]  /*70a0*/  FADD.FTZ R127, R232, -R127 ;  /* 0x8000007fe87f7221 */ /* 0x000fc80000010000 */
[----:B------:R-:W-:-:S04]  /*70b0*/  FMUL.FTZ R128, R127, UR23 ;  /* 0x000000177f807c20 */ /* 0x000fc80008410000 */
[----:B------:R-:W-:Y:S01]  /*70c0*/  FMUL.FTZ R127, R128, UR14 ;  /* 0x0000000e807f7c20 */ /* 0x000fe20008410000 */
[----:B------:R-:W-:Y:S01]  /*70d0*/  @P6 SHF.L.U32 R130, R13, 0x10, RZ ;  /* 0x000000100d826819 */ /* 0x000fe200000006ff */
[----:B------:R-:W-:Y:S02]  /*70e0*/  F2F.BF16.F32 R237, R128 ;  /* 0x0000008000ed7304 */ /* 0x000fe40000202000 */
[----:B------:R-:W-:-:S04]  /*70f0*/  FMUL.FTZ R127, R127, UR22 ;  /* 0x000000167f7f7c20 */ /* 0x000fc80008410000 */
[----:B------:R-:W-:-:S04]  /*7100*/  @P6 FMUL.FTZ R136, R130, R127 ;  /* 0x0000007f82886220 */ /* 0x000fc80000410000 */
        /* <DEDUP_REMOVED lines=17> */
[--C-:B------:R-:W-:Y:S01]  /*7220*/  FFMA.FTZ R127, R231, UR4, R132.reuse ;  /* 0x00000004e77f7c23 */ /* 0x100fe20008010084 */
[----:B------:R-:W-:Y:S02]  /*7230*/  LOP3.LUT P6, RZ, R0, 0xff0000, RZ, 0xc0, !PT ;  /* 0x00ff000000ff7812 */ /* 0x000fe400078cc0ff */
[----:B------:R-:W-:Y:S01]  /*7240*/  CS2R R138, SRZ ;  /* 0x00000000008a7805 */ /* 0x000fe2000001ff00 */
[----:B------:R-:W-:Y:S01]  /*7250*/  FFMA.FTZ R132, R238, UR4, R132 ;  /* 0x00000004ee847c23 */ /* 0x000fe20008010084 */
[----:B------:R-:W-:Y:S01]  /*7260*/  FADD.FTZ R127, R234, -R127 ;  /* 0x8000007fea7f7221 */ /* 0x000fe20000010000 */
[----:B------:R-:W-:Y:S01]  /*7270*/  F2F.BF16.F32 R137, R137 ;  /* 0x0000008900897304 */ /* 0x000fe20000202000 */
[----:B------:R-:W-:Y:S01]  /*7280*/  FADD.FTZ R41, R41, R134 ;  /* 0x0000008629297221 */ /* 0x000fe20000010000 */
[----:B------:R-:W-:Y:S01]  /*7290*/  FADD.FTZ R132, R235, -R132 ;  /* 0x80000084eb847221 */ /* 0x000fe20000010000 */
[----:B------:R-:W-:Y:S01]  /*72a0*/  FMUL.FTZ R240, R127, UR23 ;  /* 0x000000177ff07c20 */ /* 0x000fe20008410000 */
[----:B0-----:R-:W-:-:S04]  /*72b0*/  IMAD.WIDE.U32 R128, R129, 0x10000, RZ ;  /* 0x0001000081807825 */ /* 0x001fc800078e00ff */
[----:B------:R-:W-:Y:S01]  /*72c0*/  FMUL.FTZ R241, R132, UR23 ;  /* 0x0000001784f17c20 */ /* 0x000fe20008410000 */
[----:B------:R-:W-:Y:S01]  /*72d0*/  FMUL.FTZ R124, R240, UR14 ;  /* 0x0000000ef07c7c20 */ /* 0x000fe20008410000 */
[----:B------:R-:W-:Y:S01]  /*72e0*/  HFMA2 R132, -RZ, RZ, 0, 0 ;  /* 0x00000000ff847431 */ /* 0x000fe200000001ff */
[----:B------:R-:W-:Y:S01]  /*72f0*/  @P6 MOV R126, R125 ;  /* 0x0000007d007e6202 */ /* 0x000fe20000000f00 */
[----:B------:R-:W0:Y:S01]  /*7300*/  F2F.BF16.F32 R131, R241 ;  /* 0x000000f100837304 */ /* 0x000e220000202000 */
[----:B------:R-:W-:Y:S01]  /*7310*/  FMUL.FTZ R127, R124, UR22 ;  /* 0x000000167c7f7c20 */ /* 0x000fe20008410000 */
[----:B------:R-:W-:Y:S02]  /*7320*/  LOP3.LUT R130, R128, R237, RZ, 0xfc, !PT ;  /* 0x000000ed80827212 */ /* 0x000fe400078efcff */
[----:B------:R-:W-:Y:S02]  /*7330*/  @P6 SHF.L.U32 R124, R126, 0x10, RZ ;  /* 0x000000107e7c6819 */ /* 0x000fe400000006ff */
[----:B------:R-:W-:-:S02]  /*7340*/  @P6 SHF.L.U32 R126, R11, 0x10, RZ ;  /* 0x000000100b7e6819 */ /* 0x000fc400000006ff */
[----:B------:R-:W1:Y:S01]  /*7350*/  F2F.BF16.F32 R240, R240 ;  /* 0x000000f000f07304 */ /* 0x000e620000202000 */
[----:B------:R-:W-:Y:S02]  /*7360*/  @P6 FMUL.FTZ R135, R127, R124 ;  /* 0x0000007c7f876220 */ /* 0x000fe40000410000 */
[----:B------:R-:W-:Y:S01]  /*7370*/  @P6 FMUL.FTZ R138, R126, R127 ;  /* 0x0000007f7e8a6220 */ /* 0x000fe20000410000 */
[----:B------:R-:W-:Y:S01]  /*7380*/  ISETP.GE.U32.AND P6, PT, R0, 0x1000000, PT ;  /* 0x010000000000780c */ /* 0x000fe20003fc6070 */
[----:B------:R-:W-:Y:S01]  /*7390*/  FMUL.FTZ R126, R241, UR14 ;  /* 0x0000000ef17e7c20 */ /* 0x000fe20008410000 */
[----:B------:R-:W-:Y:S01]  /*73a0*/  FADD.FTZ R42, R42, R135 ;  /* 0x000000872a2a7221 */ /* 0x000fe20000010000 */
[----:B0-----:R-:W-:Y:S02]  /*73b0*/  SHF.L.U32 R131, R131, 0x10, RZ ;  /* 0x0000001083837819 */ /* 0x001fe400000006ff */
[----:B------:R-:W-:Y:S02]  /*73c0*/  F2F.BF16.F32 R138, R138 ;  /* 0x0000008a008a7304 */ /* 0x000fe40000202000 */
[----:B-1----:R-:W-:Y:S01]  /*73d0*/  LOP3.LUT R131, R129, R131, R240, 0xfe, !PT ;  /* 0x0000008381837212 */ /* 0x002fe200078efef0 */
[----:B------:R-:W-:-:S05]  /*73e0*/  IMAD.WIDE.U32 R128, R137, 0x10000, RZ ;  /* 0x0001000089807825 */ /* 0x000fca00078e00ff */
[----:B------:R-:W-:Y:S01]  /*73f0*/  @P6 SHF.R.U32.HI R124, RZ, 0x10, R125 ;  /* 0x00000010ff7c6819 */ /* 0x000fe2000001167d */
[----:B------:R-:W-:Y:S01]  /*7400*/  FMUL.FTZ R125, R126, UR22 ;  /* 0x000000167e7d7c20 */ /* 0x000fe20008410000 */
[----:B------:R-:W-:Y:S02]  /*7410*/  @P6 SHF.L.U32 R126, R10, 0x10, RZ ;  /* 0x000000100a7e6819 */ /* 0x000fe400000006ff */
[----:B------:R-:W-:Y:S02]  /*7420*/  @P6 SHF.L.U32 R124, R124, 0x10, RZ ;  /* 0x000000107c7c6819 */ /* 0x000fe400000006ff */
[----:B------:R-:W-:Y:S01]  /*7430*/  LOP3.LUT R128, R128, R239, RZ, 0xfc, !PT ;  /* 0x000000ef80807212 */ /* 0x000fe200078efcff */
[----:B------:R-:W-:Y:S02]  /*7440*/  @P6 FMUL.FTZ R139, R126, R125 ;  /* 0x0000007d7e8b6220 */ /* 0x000fe40000410000 */
[----:B------:R-:W-:Y:S01]  /*7450*/  @P6 FMUL.FTZ R132, R125, R124 ;  /* 0x0000007c7d846220 */ /* 0x000fe20000410000 */
[----:B------:R-:W0:Y:S03]  /*7460*/  LDC.64 R126, c[0x0][0x478] ;  /* 0x00011e00ff7e7b82 */ /* 0x000e260000000a00 */
[----:B------:R-:W1:Y:S01]  /*7470*/  F2F.BF16.F32 R139, R139 ;  /* 0x0000008b008b7304 */ /* 0x000e620000202000 */
[----:B------:R-:W-:-:S04]  /*7480*/  FADD.FTZ R43, R43, R132 ;  /* 0x000000842b2b7221 */ /* 0x000fc80000010000 */
[----:B------:R-:W2:Y:S01]  /*7490*/  LDC.64 R124, c[0x0][0x468] ;  /* 0x00011a00ff7c7b82 */ /* 0x000ea20000000a00 */
[----:B-1----:R-:W-:-:S04]  /*74a0*/  SHF.L.U32 R237, R139, 0x10, RZ ;  /* 0x000000108bed7819 */ /* 0x002fc800000006ff */
[----:B------:R-:W-:Y:S01]  /*74b0*/  LOP3.LUT R129, R129, R237, R138, 0xfe, !PT ;  /* 0x000000ed81817212 */ /* 0x000fe200078efe8a */
[----:B0-----:R-:W-:-:S05]  /*74c0*/  IMAD.WIDE.U32 R126, R9, 0x8, R126 ;  /* 0x00000008097e7825 */ /* 0x001fca00078e007e */
[----:B------:R0:W-:Y:S01]  /*74d0*/  STG.E.64 desc[UR12][R126.64], R130 ;  /* 0x000000827e007986 */ /* 0x0001e2000c101b0c */
[----:B--2---:R-:W-:-:S05]  /*74e0*/  IMAD.WIDE.U32 R124, R9, 0x8, R124 ;  /* 0x00000008097c7825 */ /* 0x004fca00078e007c */
[----:B------:R0:W-:Y:S01]  /*74f0*/  STG.E.64 desc[UR12][R124.64], R128 ;  /* 0x000000807c007986 */ /* 0x0001e2000c101b0c */
[----:B------:R-:W-:Y:S05]  /*7500*/  BRA `(.L_x_963) ;  /* 0x0000004800cc7947 */ /* 0x000fea0003800000 */
.L_x_949:
        /* <DEDUP_REMOVED lines=9> */
[----:B-----5:R-:W-:Y:S01]  /*75a0*/  MOV R126, R170 ;  /* 0x000000aa007e7202 */ /* 0x020fe20000000f00 */
[----:B------:R-:W-:Y:S01]  /*75b0*/  FFMA.FTZ R127, R3, UR4, R132 ;  /* 0x00000004037f7c23 */ /* 0x000fe20008010084 */
[----:B------:R-:W-:Y:S01]  /*75c0*/  LOP3.LUT P6, RZ, R8, 0xff, RZ, 0xc0, !PT ;  /* 0x000000ff08ff7812 */ /* 0x000fe200078cc0ff */
[----:B------:R-:W-:Y:S01]  /*75d0*/  HFMA2 R129, -RZ, RZ, 0, 0 ;  /* 0x00000000ff817431 */ /* 0x000fe200000001ff */
[----:B------:R-:W-:Y:S01]  /*75e0*/  SHF.L.U32 R126, R126, 0x10, RZ ;  /* 0x000000107e7e7819 */ /* 0x000fe200000006ff */
[----:B------:R-:W-:Y:S01]  /*75f0*/  FADD.FTZ R127, R184, -R127 ;  /* 0x8000007fb87f7221 */ /* 0x000fe20000010000 */
[----:B------:R-:W-:Y:S02]  /*7600*/  HFMA2 R130, -RZ, RZ, 0, 0 ;  /* 0x00000000ff827431 */ /* 0x000fe400000001ff */
[----:B------:R-:W-:Y:S02]  /*7610*/  HFMA2 R133, -RZ, RZ, 0, 0 ;  /* 0x00000000ff857431 */ /* 0x000fe400000001ff */
[----:B------:R-:W-:-:S04]  /*7620*/  FFMA.FTZ R126, R127, UR23, R126 ;  /* 0x000000177f7e7c23 */ /* 0x000fc8000801007e */
[----:B------:R-:W-:Y:S01]  /*7630*/  FMUL.FTZ R126, R126, UR14 ;  /* 0x0000000e7e7e7c20 */ /* 0x000fe20008410000 */
[----:B------:R-:W-:-:S03]  /*7640*/  @P6 SHF.L.U32 R128, R37, 0x10, RZ ;  /* 0x0000001025806819 */ /* 0x000fc600000006ff */
[----:B------:R-:W-:-:S04]  /*7650*/  FMUL.FTZ R131, R126, UR22 ;  /* 0x000000167e837c20 */ /* 0x000fc80008410000 */
[----:B------:R-:W-:Y:S01]  /*7660*/  @P6 FMUL.FTZ R130, R128, R131 ;  /* 0x0000008380826220 */ /* 0x000fe20000410000 */
[----:B------:R-:W-:-:S03]  /*7670*/  FFMA.FTZ R128, R188, UR4, R132 ;  /* 0x00000004bc807c23 */ /* 0x000fc60008010084 */
[----:B------:R-:W-:Y:S01]  /*7680*/  F2F.BF16.F32 R139, R130 ;  /* 0x00000082008b7304 */ /* 0x000fe20000202000 */
[----:B--2---:R-:W-:-:S04]  /*7690*/  @P6 MOV R127, R124 ;  /* 0x0000007c007f6202 */ /* 0x004fc80000000f00 */
[----:B------:R-:W-:Y:S01]  /*76a0*/  @P6 SHF.L.U32 R126, R127, 0x10, RZ ;  /* 0x000000107f7e6819 */ /* 0x000fe200000006ff */
[----:B------:R-:W-:Y:S01]  /*76b0*/  FADD.FTZ R127, R185, -R128 ;  /* 0x80000080b97f7221 */ /* 0x000fe20000010000 */
[----:B------:R-:W-:-:S03]  /*76c0*/  MOV R128, RZ ;  /* 0x000000ff00807202 */ /* 0x000fc60000000f00 */
[----:B------:R-:W-:Y:S01]  /*76d0*/  @P6 FMUL.FTZ R129, R131, R126 ;  /* 0x0000007e83816220 */ /* 0x000fe20000410000 */
[----:B------:R-:W-:Y:S01]  /*76e0*/  LOP3.LUT P6, RZ, R8, 0xff00, RZ, 0xc0, !PT ;  /* 0x0000ff0008ff7812 */ /* 0x000fe200078cc0ff */
[----:B------:R-:W-:Y:S01]  /*76f0*/  HFMA2 R131, -RZ, RZ, 0, 0 ;  /* 0x00000000ff837431 */ /* 0x000fe200000001ff */
[----:B------:R-:W-:Y:S01]  /*7700*/  SHF.R.U64 R126, R170, 0x10, R171 ;  /* 0x00000010aa7e7819 */ /* 0x000fe200000012ab */
[----:B------:R-:W-:-:S03]  /*7710*/  FADD.FTZ R64, R64, R129 ;  /* 0x0000008140407221 */ /* 0x000fc60000010000 */
[----:B------:R-:W-:-:S05]  /*7720*/  SHF.L.U32 R126, R126, 0x10, RZ ;  /* 0x000000107e7e7819 */ /* 0x000fca00000006ff */
[----:B------:R-:W-:Y:S02]  /*7730*/  FFMA.FTZ R126, R127, UR23, R126 ;  /* 0x000000177f7e7c23 */ /* 0x000fe4000801007e */
[----:B------:R-:W-:Y:S02]  /*7740*/  @P6 SHF.R.U64 R124, R124, 0x10, R125 ;  /* 0x000000107c7c6819 */ /* 0x000fe4000000127d */
[----:B------:R-:W-:Y:S01]  /*7750*/  FMUL.FTZ R126, R126, UR14 ;  /* 0x0000000e7e7e7c20 */ /* 0x000fe20008410000 */
[----:B------:R-:W-:Y:S02]  /*7760*/  @P6 SHF.L.U32 R134, R36, 0x10, RZ ;  /* 0x0000001024866819 */ /* 0x000fe400000006ff */
[----:B------:R-:W-:Y:S01]  /*7770*/  @P6 SHF.L.U32 R124, R124, 0x10, RZ ;  /* 0x000000107c7c6819 */ /* 0x000fe200000006ff */
[----:B------:R-:W-:-:S04]  /*7780*/  FMUL.FTZ R127, R126, UR22 ;  /* 0x000000167e7f7c20 */ /* 0x000fc80008410000 */
[----:B------:R-:W-:Y:S01]  /*7790*/  @P6 FMUL.FTZ R128, R127, R124 ;  /* 0x0000007c7f806220 */ /* 0x000fe20000410000 */
[----:B------:R-:W-:Y:S01]  /*77a0*/  @P6 FMUL.FTZ R133, R134, R127 ;  /* 0x0000007f86856220 */ /* 0x000fe20000410000 */
[----:B------:R-:W-:Y:S01]  /*77b0*/  MOV R124, R171 ;  /* 0x000000ab007c7202 */ /* 0x000fe20000000f00 */
[----:B------:R-:W-:Y:S01]  /*77c0*/  FFMA.FTZ R127, R169, UR4, R132 ;  /* 0x00000004a97f7c23 */ /* 0x000fe20008010084 */
[----:B------:R-:W-:Y:S02]  /*77d0*/  LOP3.LUT P6, RZ, R8, 0xff0000, RZ, 0xc0, !PT ;  /* 0x00ff000008ff7812 */ /* 0x000fe400078cc0ff */
[----:B------:R-:W-:Y:S02]  /*77e0*/  CS2R R134, SRZ ;  /* 0x0000000000867805 */ /* 0x000fe4000001ff00 */
[----:B------:R-:W-:Y:S01]  /*77f0*/  SHF.L.U32 R124, R124, 0x10, RZ ;  /* 0x000000107c7c7819 */ /* 0x000fe200000006ff */
[----:B------:R-:W-:Y:S01]  /*7800*/  FADD.FTZ R127, R186, -R127 ;  /* 0x8000007fba7f7221 */ /* 0x000fe20000010000 */
[----:B------:R-:W-:-:S03]  /*7810*/  FADD.FTZ R65, R65, R128 ;  /* 0x0000008041417221 */ /* 0x000fc60000010000 */
[----:B------:R-:W-:-:S04]  /*7820*/  FFMA.FTZ R124, R127, UR23, R124 ;  /* 0x000000177f7c7c23 */ /* 0x000fc8000801007c */
[----:B------:R-:W-:Y:S01]  /*7830*/  FMUL.FTZ R124, R124, UR14 ;  /* 0x0000000e7c7c7c20 */ /* 0x000fe20008410000 */
[----:B------:R-:W-:-:S03]  /*7840*/  @P6 MOV R126, R125 ;  /* 0x0000007d007e6202 */ /* 0x000fc60000000f00 */
[----:B------:R-:W-:Y:S01]  /*7850*/  FMUL.FTZ R127, R124, UR22 ;  /* 0x000000167c7f7c20 */ /* 0x000fe20008410000 */
[----:B------:R-:W-:Y:S02]  /*7860*/  @P6 SHF.L.U32 R136, R35, 0x10, RZ ;  /* 0x0000001023886819 */ /* 0x000fe400000006ff */
[----:B------:R-:W-:Y:S01]  /*7870*/  @P6 SHF.L.U32 R124, R126, 0x10, RZ ;  /* 0x000000107e7c6819 */ /* 0x000fe200000006ff */
[----:B------:R-:W-:Y:S02]  /*7880*/  FFMA.FTZ R126, R190, UR4, R132 ;  /* 0x00000004be7e7c23 */ /* 0x000fe40008010084 */
[----:B------:R-:W-:Y:S01]  /*7890*/  @P6 FMUL.FTZ R134, R136, R127 ;  /* 0x0000007f88866220 */ /* 0x000fe20000410000 */
[----:B------:R-:W-:Y:S02]  /*78a0*/  HFMA2 R136, -RZ, RZ, 0, 0 ;  /* 0x00000000ff887431 */ /* 0x000fe400000001ff */
[----:B------:R-:W-:Y:S01]  /*78b0*/  @P6 FMUL.FTZ R131, R127, R124 ;  /* 0x0000007c7f836220 */ /* 0x000fe20000410000 */
[----:B------:R-:W-:Y:S01]  /*78c0*/  SHF.R.U32.HI R124, RZ, 0x10, R171 ;  /* 0x00000010ff7c7819 */ /* 0x000fe200000116ab */
[----:B------:R-:W-:Y:S01]  /*78d0*/  FADD.FTZ R127, R187, -R126 ;  /* 0x8000007ebb7f7221 */ /* 0x000fe20000010000 */
[----:B------:R-:W-:Y:S01]  /*78e0*/  ISETP.GE.U32.AND P6, PT, R8, 0x1000000, PT ;  /* 0x010000000800780c */ /* 0x000fe20003fc6070 */
[----:B------:R-:W-:Y:S01]  /*78f0*/  F2F.BF16.F32 R134, R134 ;  /* 0x0000008600867304 */ /* 0x000fe20000202000 */
[----:B------:R-:W-:Y:S01]  /*7900*/  SHF.L.U32 R124, R124, 0x10, RZ ;  /* 0x000000107c7c7819 */ /* 0x000fe200000006ff */
[----:B------:R-:W-:-:S04]  /*7910*/  FADD.FTZ R66, R66, R131 ;  /* 0x0000008342427221 */ /* 0x000fc80000010000 */
[----:B------:R-:W-:-:S04]  /*7920*/  FFMA.FTZ R124, R127, UR23, R124 ;  /* 0x000000177f7c7c23 */ /* 0x000fc8000801007c */
[----:B------:R-:W-:Y:S02]  /*7930*/  FMUL.FTZ R124, R124, UR14 ;  /* 0x0000000e7c7c7c20 */ /* 0x000fe40008410000 */
[----:B------:R-:W-:Y:S02]  /*7940*/  @P6 SHF.R.U32.HI R125, RZ, 0x10, R125 ;  /* 0x00000010ff7d6819 */ /* 0x000fe4000001167d */
[----:B------:R-:W-:Y:S01]  /*7950*/  FMUL.FTZ R127, R124, UR22 ;  /* 0x000000167c7f7c20 */ /* 0x000fe20008410000 */
[----:B------:R-:W-:Y:S02]  /*7960*/  @P6 SHF.L.U32 R126, R34, 0x10, RZ ;  /* 0x00000010227e6819 */ /* 0x000fe400000006ff */
[----:B------:R-:W-:-:S03]  /*7970*/  @P6 SHF.L.U32 R124, R125, 0x10, RZ ;  /* 0x000000107d7c6819 */ /* 0x000fc600000006ff */
[----:B------:R-:W-:Y:S02]  /*7980*/  @P6 FMUL.FTZ R135, R126, R127 ;  /* 0x0000007f7e876220 */ /* 0x000fe40000410000 */
[----:B------:R-:W-:Y:S01]  /*7990*/  @P6 FMUL.FTZ R136, R127, R124 ;  /* 0x0000007c7f886220 */ /* 0x000fe20000410000 */
[----:B------:R-:W0:Y:S01]  /*79a0*/  F2F.BF16.F32 R126, R133 ;  /* 0x00000085007e7304 */ /* 0x000e220000202000 */
[----:B------:R-:W1:Y:S02]  /*79b0*/  LDC.64 R124, c[0x0][0x468] ;  /* 0x00011a00ff7c7b82 */ /* 0x000e640000000a00 */
[----:B------:R-:W-:-:S05]  /*79c0*/  FADD.FTZ R67, R67, R136 ;  /* 0x0000008843437221 */ /* 0x000fca0000010000 */
[----:B------:R-:W2:Y:S01]  /*79d0*/  F2F.BF16.F32 R135, R135 ;  /* 0x0000008700877304 */ /* 0x000ea20000202000 */
[----:B0-----:R-:W-:-:S03]  /*79e0*/  IMAD.WIDE.U32 R126, R126, 0x10000, RZ ;  /* 0x000100007e7e7825 */ /* 0x001fc600078e00ff */
[----:B------:R-:W-:Y:S02]  /*79f0*/  LOP3.LUT R126, R126, R139, RZ, 0xfc, !PT ;  /* 0x0000008b7e7e7212 */ /* 0x000fe400078efcff */
[----:B--2---:R-:W-:Y:S01]  /*7a00*/  SHF.L.U32 R137, R135, 0x10, RZ ;  /* 0x0000001087897819 */ /* 0x004fe200000006ff */
[C---:B-1----:R-:W-:Y:S01]  /*7a10*/  IMAD.WIDE.U32 R124, R9.reuse, 0x8, R124 ;  /* 0x00000008097c7825 */ /* 0x042fe200078e007c */
[----:B------:R-:W-:Y:S02]  /*7a20*/  IADD3 R9, PT, PT, R9, 0x100, RZ ;  /* 0x0000010009097810 */ /* 0x000fe40007ffe0ff */
[----:B------:R-:W-:-:S05]  /*7a30*/  LOP3.LUT R127, R127, R137, R134, 0xfe, !PT ;  /* 0x000000897f7f7212 */ /* 0x000fca00078efe86 */
[----:B------:R0:W-:Y:S02]  /*7a40*/  STG.E.64 desc[UR12][R124.64], R126 ;  /* 0x0000007e7c007986 */ /* 0x0001e4000c101b0c */
.L_x_978:
[----:B------:R-:W-:Y:S05]  /*7a50*/  BSYNC.RECONVERGENT B1 ;  /* 0x0000000000017941 */ /* 0x000fea0003800200 */
.L_x_977:
[----:B------:R-:W-:Y:S04]  /*7a60*/  BSSY.RECONVERGENT B1, `(.L_x_979) ;  /* 0x0000050000017945 */ /* 0x000fe80003800200 */
[----:B------:R-:W-:Y:S05]  /*7a70*/  @!P0 BRA `(.L_x_980) ;  /* 0x0000000400388947 */ /* 0x000fea0003800000 */
[----:B0-----:R-:W0:Y:S02]  /*7a80*/  LDC.64 R124, c[0x0][0x390] ;  /* 0x0000e400ff7c7b82 */ /* 0x001e240000000a00 */
        /* <DEDUP_REMOVED lines=77> */
.L_x_980:
[----:B------:R-:W-:Y:S05]  /*7f60*/  BSYNC.RECONVERGENT B1 ;  /* 0x0000000000017941 */ /* 0x000fea0003800200 */
.L_x_979:
[----:B------:R-:W-:Y:S04]  /*7f70*/  BSSY.RECONVERGENT B1, `(.L_x_981) ;  /* 0x0000050000017945 */ /* 0x000fe80003800200 */
[----:B------:R-:W-:Y:S05]  /*7f80*/  @!P1 BRA `(.L_x_982) ;  /* 0x0000000400389947 */ /* 0x000fea0003800000 */
[----:B01----:R-:W0:Y:S02]  /*7f90*/  LDC.64 R124, c[0x0][0x390] ;  /* 0x0000e400ff7c7b82 */ /* 0x003e240000000a00 */
        /* <DEDUP_REMOVED lines=77> */
.L_x_982:
[----:B------:R-:W-:Y:S05]  /*8470*/  BSYNC.RECONVERGENT B1 ;  /* 0x0000000000017941 */ /* 0x000fea0003800200 */
.L_x_981:
[----:B------:R-:W-:Y:S04]  /*8480*/  BSSY.RECONVERGENT B1, `(.L_x_983) ;  /* 0x0000050000017945 */ /* 0x000fe80003800200 */
[----:B------:R-:W-:Y:S05]  /*8490*/  @!P2 BRA `(.L_x_984) ;  /* 0x000000040038a947 */ /* 0x000fea0003800000 */
[----:B012---:R-:W0:Y:S02]  /*84a0*/  LDC.64 R124, c[0x0][0x390] ;  /* 0x0000e400ff7c7b82 */ /* 0x007e240000000a00 */
        /* <DEDUP_REMOVED lines=77> */
.L_x_984:
[----:B------:R-:W-:Y:S05]  /*8980*/  BSYNC.RECONVERGENT B1 ;  /* 0x0000000000017941 */ /* 0x000fea0003800200 */
.L_x_983:
[----:B------:R-:W-:Y:S04]  /*8990*/  BSSY.RECONVERGENT B1, `(.L_x_985) ;  /* 0x0000050000017945 */ /* 0x000fe80003800200 */
[----:B------:R-:W-:Y:S05]  /*89a0*/  @!P3 BRA `(.L_x_986) ;  /* 0x000000040038b947 */ /* 0x000fea0003800000 */
[----:B0123--:R-:W0:Y:S02]  /*89b0*/  LDC.64 R124, c[0x0][0x390] ;  /* 0x0000e400ff7c7b82 */ /* 0x00fe240000000a00 */
        /* <DEDUP_REMOVED lines=77> */
.L_x_986:
[----:B------:R-:W-:Y:S05]  /*8e90*/  BSYNC.RECONVERGENT B1 ;  /* 0x0000000000017941 */ /* 0x000fea0003800200 */
.L_x_985:
[----:B------:R-:W-:Y:S04]  /*8ea0*/  BSSY.RECONVERGENT B1, `(.L_x_987) ;  /* 0x0000050000017945 */ /* 0x000fe80003800200 */
[----:B------:R-:W-:Y:S05]  /*8eb0*/  @!P4 BRA `(.L_x_988) ;  /* 0x000000040038c947 */ /* 0x000fea0003800000 */
[----:B01234-:R-:W0:Y:S02]  /*8ec0*/  LDC.64 R124, c[0x0][0x390] ;  /* 0x0000e400ff7c7b82 */ /* 0x01fe240000000a00 */
        /* <DEDUP_REMOVED lines=77> */
.L_x_988:
[----:B------:R-:W-:Y:S05]  /*93a0*/  BSYNC.RECONVERGENT B1 ;  /* 0x0000000000017941 */ /* 0x000fea0003800200 */
.L_x_987:
        /* <DEDUP_REMOVED lines=38> */
[--C-:B------:R-:W-:Y:S01]  /*9610*/  FFMA.FTZ R127, R231, UR4, R132.reuse ;  /* 0x00000004e77f7c23 */ /* 0x100fe20008010084 */
[----:B------:R-:W-:Y:S02]  /*9620*/  LOP3.LUT P6, RZ, R0, 0xff0000, RZ, 0xc0, !PT ;  /* 0x00ff000000ff7812 */ /* 0x000fe400078cc0ff */
[----:B------:R-:W-:Y:S02]  /*9630*/  CS2R R134, SRZ ;  /* 0x0000000000867805 */ /* 0x000fe4000001ff00 */
[----:B------:R-:W-:Y:S01]  /*9640*/  SHF.L.U32 R124, R124, 0x10, RZ ;  /* 0x000000107c7c7819 */ /* 0x000fe200000006ff */
[----:B------:R-:W-:Y:S01]  /*9650*/  FADD.FTZ R127, R234, -R127 ;  /* 0x8000007fea7f7221 */ /* 0x000fe20000010000 */
[----:B------:R-:W-:Y:S01]  /*9660*/  FFMA.FTZ R132, R238, UR4, R132 ;  /* 0x00000004ee847c23 */ /* 0x000fe20008010084 */
[----:B------:R-:W-:-:S02]  /*9670*/  FADD.FTZ R41, R41, R128 ;  /* 0x0000008029297221 */ /* 0x000fc40000010000 */
[----:B------:R-:W-:-:S04]  /*9680*/  FFMA.FTZ R124, R127, UR23, R124 ;  /* 0x000000177f7c7c23 */ /* 0x000fc8000801007c */
[----:B------:R-:W-:Y:S01]  /*9690*/  FMUL.FTZ R124, R124, UR14 ;  /* 0x0000000e7c7c7c20 */ /* 0x000fe20008410000 */
[----:B------:R-:W-:-:S03]  /*96a0*/  @P6 MOV R126, R125 ;  /* 0x0000007d007e6202 */ /* 0x000fc60000000f00 */
[----:B------:R-:W-:Y:S01]  /*96b0*/  FMUL.FTZ R127, R124, UR22 ;  /* 0x000000167c7f7c20 */ /* 0x000fe20008410000 */
[----:B------:R-:W-:Y:S02]  /*96c0*/  @P6 SHF.L.U32 R136, R11, 0x10, RZ ;  /* 0x000000100b886819 */ /* 0x000fe400000006ff */
[----:B------:R-:W-:-:S03]  /*96d0*/  @P6 SHF.L.U32 R124, R126, 0x10, RZ ;  /* 0x000000107e7c6819 */ /* 0x000fc600000006ff */
[----:B------:R-:W-:Y:S02]  /*96e0*/  @P6 FMUL.FTZ R134, R136, R127 ;  /* 0x0000007f88866220 */ /* 0x000fe40000410000 */
[----:B------:R-:W-:Y:S01]  /*96f0*/  @P6 FMUL.FTZ R131, R127, R124 ;  /* 0x0000007c7f836220 */ /* 0x000fe20000410000 */
[----:B------:R-:W-:Y:S01]  /*9700*/  SHF.R.U32.HI R124, RZ, 0x10, R183 ;  /* 0x00000010ff7c7819 */ /* 0x000fe200000116b7 */
[----:B------:R-:W-:Y:S01]  /*9710*/  FADD.FTZ R127, R235, -R132 ;  /* 0x80000084eb7f7221 */ /* 0x000fe20000010000 */
[----:B------:R-:W-:Y:S01]  /*9720*/  ISETP.GE.U32.AND P6, PT, R0, 0x1000000, PT ;  /* 0x010000000000780c */ /* 0x000fe20003fc6070 */
[----:B------:R-:W-:Y:S01]  /*9730*/  HFMA2 R132, -RZ, RZ, 0, 0 ;  /* 0x00000000ff847431 */ /* 0x000fe200000001ff */
[----:B------:R-:W-:Y:S01]  /*9740*/  SHF.L.U32 R124, R124, 0x10, RZ ;  /* 0x000000107c7c7819 */ /* 0x000fe200000006ff */
[----:B------:R-:W-:Y:S01]  /*9750*/  F2F.BF16.F32 R134, R134 ;  /* 0x0000008600867304 */ /* 0x000fe20000202000 */
[----:B------:R-:W-:-:S03]  /*9760*/  FADD.FTZ R42, R42, R131 ;  /* 0x000000832a2a7221 */ /* 0x000fc60000010000 */
        /* <DEDUP_REMOVED lines=15> */
[----:B-1----:R-:W-:-:S03]  /*9860*/  IMAD.WIDE.U32 R124, R9, 0x8, R124 ;  /* 0x00000008097c7825 */ /* 0x002fc600078e007c */
[----:B------:R-:W-:-:S05]  /*9870*/  LOP3.LUT R127, R127, R137, R134, 0xfe, !PT ;  /* 0x000000897f7f7212 */ /* 0x000fca00078efe86 */
[----:B------:R0:W-:Y:S01]  /*9880*/  STG.E.64 desc[UR12][R124.64], R126 ;  /* 0x0000007e7c007986 */ /* 0x0001e2000c101b0c */
[----:B------:R-:W-:Y:S05]  /*9890*/  BRA `(.L_x_963) ;  /* 0x0000002400e87947 */ /* 0x000fea0003800000 */
.L_x_976:
        /* <DEDUP_REMOVED lines=8> */
[----:B------:R-:W-:Y:S01]  /*9920*/  MOV R126, R170 ;  /* 0x000000aa007e7202 */ /* 0x000fe20000000f00 */
[----:B------:R-:W-:Y:S01]  /*9930*/  HFMA2 R133, -RZ, RZ, 0, 0 ;  /* 0x00000000ff857431 */ /* 0x000fe200000001ff */
[----:B------:R-:W-:Y:S01]  /*9940*/  CS2R R134, SRZ ;  /* 0x0000000000867805 */ /* 0x000fe2000001ff00 */
[----:B------:R-:W-:Y:S01]  /*9950*/  FADD.FTZ R127, R184, -R127 ;  /* 0x8000007fb87f7221 */ /* 0x000fe20000010000 */
[----:B------:R-:W-:Y:S01]  /*9960*/  SHF.L.U32 R128, R126, 0x10, RZ ;  /* 0x000000107e807819 */ /* 0x000fe200000006ff */
[----:B------:R-:W-:Y:S01]  /*9970*/  HFMA2 R137, -RZ, RZ, 0, 0 ;  /* 0x00000000ff897431 */ /* 0x000fe200000001ff */
[----:B------:R-:W-:Y:S01]  /*9980*/  CS2R R138, SRZ ;  /* 0x00000000008a7805 */ /* 0x000fe2000001ff00 */
[----:B------:R-:W-:-:S02]  /*9990*/  HFMA2 R237, -RZ, RZ, 0, 0 ;  /* 0x00000000ffed7431 */ /* 0x000fc400000001ff */
[----:B------:R-:W-:Y:S02]  /*99a0*/  FFMA.FTZ R128, R127, UR23, R128 ;  /* 0x000000177f807c23 */ /* 0x000fe40008010080 */
[----:B------:R-:W-:Y:S02]  /*99b0*/  @P6 SHF.L.U32 R130, R37, 0x10, RZ ;  /* 0x0000001025826819 */ /* 0x000fe400000006ff */
[----:B------:R-:W-:Y:S01]  /*99c0*/  FMUL.FTZ R127, R128, UR14 ;  /* 0x0000000e807f7c20 */ /* 0x000fe20008410000 */
[----:B------:R-:W-:Y:S03]  /*99d0*/  F2F.BF16.F32 R239, R128 ;  /* 0x0000008000ef7304 */ /* 0x000fe60000202000 */
[----:B------:R-:W-:-:S04]  /*99e0*/  FMUL.FTZ R127, R127, UR22 ;  /* 0x000000167f7f7c20 */ /* 0x000fc80008410000 */
[----:B------:R-:W-:-:S06]  /*99f0*/  @P6 FMUL.FTZ R137, R130, R127 ;  /* 0x0000007f82896220 */ /* 0x000fcc0000410000 */
[----:B------:R-:W-:Y:S01]  /*9a00*/  F2F.BF16.F32 R137, R137 ;  /* 0x0000008900897304 */ /* 0x000fe20000202000 */
[----:B--2---:R-:W-:-:S04]  /*9a10*/  @P6 MOV R126, R124 ;  /* 0x0000007c007e6202 */ /* 0x004fc80000000f00 */
[----:B------:R-:W-:-:S05]  /*9a20*/  @P6 SHF.L.U32 R126, R126, 0x10, RZ ;  /* 0x000000107e7e6819 */ /* 0x000fca00000006ff */
[----:B------:R-:W-:Y:S01]  /*9a30*/  @P6 FMUL.FTZ R133, R127, R126 ;  /* 0x0000007e7f856220 */ /* 0x000fe20000410000 */
[----:B------:R-:W-:Y:S01]  /*9a40*/  LOP3.LUT P6, RZ, R8, 0xff00, RZ, 0xc0, !PT ;  /* 0x0000ff0008ff7812 */ /* 0x000fe200078cc0ff */
[----:B------:R-:W-:Y:S01]  /*9a50*/  FFMA.FTZ R126, R188, UR4, R132 ;  /* 0x00000004bc7e7c23 */ /* 0x000fe20008010084 */
[----:B------:R-:W-:Y:S01]  /*9a60*/  SHF.R.U64 R127, R170, 0x10, R171 ;  /* 0x00000010aa7f7819 */ /* 0x000fe200000012ab */
[----:B------:R-:W-:Y:S02]  /*9a70*/  FADD.FTZ R64, R64, R133 ;  /* 0x0000008540407221 */ /* 0x000fe40000010000 */
[----:B------:R-:W-:Y:S01]  /*9a80*/  FADD.FTZ R126, R185, -R126 ;  /* 0x8000007eb97e7221 */ /* 0x000fe20000010000 */
[----:B------:R-:W-:-:S05]  /*9a90*/  SHF.L.U32 R127, R127, 0x10, RZ ;  /* 0x000000107f7f7819 */ /* 0x000fca00000006ff */
[----:B------:R-:W-:Y:S02]  /*9aa0*/  FFMA.FTZ R130, R126, UR23, R127 ;  /* 0x000000177e827c23 */ /* 0x000fe4000801007f */
[----:B------:R-:W-:Y:S02]  /*9ab0*/  @P6 SHF.R.U64 R124, R124, 0x10, R125 ;  /* 0x000000107c7c6819 */ /* 0x000fe4000000127d */
[----:B------:R-:W-:Y:S01]  /*9ac0*/  FMUL.FTZ R126, R130, UR14 ;  /* 0x0000000e827e7c20 */ /* 0x000fe20008410000 */
[----:B------:R-:W-:Y:S01]  /*9ad0*/  @P6 SHF.L.U32 R136, R36, 0x10, RZ ;  /* 0x0000001024886819 */ /* 0x000fe200000006ff */
[----:B------:R-:W0:Y:S01]  /*9ae0*/  F2F.BF16.F32 R129, R130 ;  /* 0x0000008200817304 */ /* 0x000e220000202000 */
[----:B------:R-:W-:Y:S01]  /*9af0*/  @P6 SHF.L.U32 R124, R124, 0x10, RZ ;  /* 0x000000107c7c6819 */ /* 0x000fe200000006ff */
[----:B------:R-:W-:-:S04]  /*9b00*/  FMUL.FTZ R127, R126, UR22 ;  /* 0x000000167e7f7c20 */ /* 0x000fc80008410000 */
[----:B------:R-:W-:Y:S01]  /*9b10*/  @P6 FMUL.FTZ R134, R127, R124 ;  /* 0x0000007c7f866220 */ /* 0x000fe20000410000 */
[----:B------:R-:W-:Y:S01]  /*9b20*/  @P6 FMUL.FTZ R138, R136, R127 ;  /* 0x0000007f888a6220 */ /* 0x000fe20000410000 */
[----:B------:R-:W-:Y:S01]  /*9b30*/  MOV R124, R171 ;  /* 0x000000ab007c7202 */ /* 0x000fe20000000f00 */
[----:B------:R-:W-:Y:S01]  /*9b40*/  FFMA.FTZ R127, R169, UR4, R132 ;  /* 0x00000004a97f7c23 */ /* 0x000fe20008010084 */
[----:B------:R-:W-:Y:S01]  /*9b50*/  LOP3.LUT P6, RZ, R8, 0xff0000, RZ, 0xc0, !PT ;  /* 0x00ff000008ff7812 */ /* 0x000fe200078cc0ff */
[----:B------:R-:W-:Y:S01]  /*9b60*/  FADD.FTZ R65, R65, R134 ;  /* 0x0000008641417221 */ /* 0x000fe20000010000 */
[----:B------:R-:W-:Y:S01]  /*9b70*/  SHF.L.U32 R124, R124, 0x10, RZ ;  /* 0x000000107c7c7819 */ /* 0x000fe200000006ff */
[----:B------:R-:W-:Y:S01]  /*9b80*/  FADD.FTZ R127, R186, -R127 ;  /* 0x8000007fba7f7221 */ /* 0x000fe20000010000 */
[----:B------:R-:W-:Y:S01]  /*9b90*/  MOV R136, RZ ;  /* 0x000000ff00887202 */ /* 0x000fe20000000f00 */
[----:B------:R-:W-:Y:S01]  /*9ba0*/  F2F.BF16.F32 R138, R138 ;  /* 0x0000008a008a7304 */ /* 0x000fe20000202000 */
[----:B0-----:R-:W-:-:S04]  /*9bb0*/  IMAD.WIDE.U32 R128, R129, 0x10000, RZ ;  /* 0x0001000081807825 */ /* 0x001fc800078e00ff */
[----:B------:R-:W-:-:S04]  /*9bc0*/  FFMA.FTZ R240, R127, UR23, R124 ;  /* 0x000000177ff07c23 */ /* 0x000fc8000801007c */
        /* <DEDUP_REMOVED lines=12> */
[----:B------:R-:W-:Y:S01]  /*9c90*/  SHF.R.U32.HI R126, RZ, 0x10, R171 ;  /* 0x00000010ff7e7819 */ /* 0x000fe200000116ab */
[----:B------:R-:W-:Y:S02]  /*9ca0*/  FADD.FTZ R124, R187, -R124 ;  /* 0x8000007cbb7c7221 */ /* 0x000fe40000010000 */
[----:B------:R-:W-:Y:S01]  /*9cb0*/  F2F.BF16.F32 R139, R139 ;  /* 0x0000008b008b7304 */ /* 0x000fe20000202000 */
[----:B------:R-:W-:-:S05]  /*9cc0*/  SHF.L.U32 R127, R126, 0x10, RZ ;  /* 0x000000107e7f7819 */ /* 0x000fca00000006ff */
[----:B------:R-:W-:Y:S02]  /*9cd0*/  FFMA.FTZ R241, R124, UR23, R127 ;  /* 0x000000177cf17c23 */ /* 0x000fe4000801007f */
[----:B------:R-:W-:Y:S02]  /*9ce0*/  @P6 SHF.R.U32.HI R124, RZ, 0x10, R125 ;  /* 0x00000010ff7c6819 */ /* 0x000fe4000001167d */
        /* <DEDUP_REMOVED lines=22> */
.L_x_990:
[----:B------:R-:W-:Y:S05]  /*9e50*/  BSYNC.RECONVERGENT B1 ;  /* 0x0000000000017941 */ /* 0x000fea0003800200 */
.L_x_989:
[----:B------:R-:W-:Y:S04]  /*9e60*/  BSSY.RECONVERGENT B1, `(.L_x_991) ;  /* 0x000005a000017945 */ /* 0x000fe80003800200 */
[----:B------:R-:W-:Y:S05]  /*9e70*/  @!P0 BRA `(.L_x_992) ;  /* 0x0000000400608947 */ /* 0x000fea0003800000 */
[----:B-1----:R-:W0:Y:S02]  /*9e80*/  LDC.64 R124, c[0x0][0x390] ;  /* 0x0000e400ff7c7b82 */ /* 0x002e240000000a00 */
        /* <DEDUP_REMOVED lines=87> */
.L_x_992:
[----:B------:R-:W-:Y:S05]  /*a400*/  BSYNC.RECONVERGENT B1 ;  /* 0x0000000000017941 */ /* 0x000fea0003800200 */
.L_x_991:
[----:B------:R-:W-:Y:S04]  /*a410*/  BSSY.RECONVERGENT B1, `(.L_x_993) ;  /* 0x000005a000017945 */ /* 0x000fe80003800200 */
[----:B------:R-:W-:Y:S05]  /*a420*/  @!P1 BRA `(.L_x_994) ;  /* 0x0000000400609947 */ /* 0x000fea0003800000 */
[----:B-12---:R-:W0:Y:S02]  /*a430*/  LDC.64 R124, c[0x0][0x390] ;  /* 0x0000e400ff7c7b82 */ /* 0x006e240000000a00 */
        /* <DEDUP_REMOVED lines=87> */
.L_x_994:
[----:B------:R-:W-:Y:S05]  /*a9b0*/  BSYNC.RECONVERGENT B1 ;  /* 0x0000000000017941 */ /* 0x000fea0003800200 */
.L_x_993:
[----:B------:R-:W-:Y:S04]  /*a9c0*/  BSSY.RECONVERGENT B1, `(.L_x_995) ;  /* 0x000005a000017945 */ /* 0x000fe80003800200 */
[----:B------:R-:W-:Y:S05]  /*a9d0*/  @!P2 BRA `(.L_x_996) ;  /* 0x000000040060a947 */ /* 0x000fea0003800000 */
[----:B-123--:R-:W0:Y:S02]  /*a9e0*/  LDC.64 R124, c[0x0][0x390] ;  /* 0x0000e400ff7c7b82 */ /* 0x00ee240000000a00 */
        /* <DEDUP_REMOVED lines=87> */
.L_x_996:
[----:B------:R-:W-:Y:S05]  /*af60*/  BSYNC.RECONVERGENT B1 ;  /* 0x0000000000017941 */ /* 0x000fea0003800200 */
.L_x_995:
[----:B------:R-:W-:Y:S04]  /*af70*/  BSSY.RECONVERGENT B1, `(.L_x_997) ;  /* 0x000005a000017945 */ /* 0x000fe80003800200 */
[----:B------:R-:W-:Y:S05]  /*af80*/  @!P3 BRA `(.L_x_998) ;  /* 0x000000040060b947 */ /* 0x000fea0003800000 */
[----:B-1234-:R-:W0:Y:S02]  /*af90*/  LDC.64 R124, c[0x0][0x390] ;  /* 0x0000e400ff7c7b82 */ /* 0x01ee240000000a00 */
        /* <DEDUP_REMOVED lines=87> */
.L_x_998:
[----:B------:R-:W-:Y:S05]  /*b510*/  BSYNC.RECONVERGENT B1 ;  /* 0x0000000000017941 */ /* 0x000fea0003800200 */
.L_x_997:
        /* <DEDUP_REMOVED lines=90> */
.L_x_1000:
[----:B------:R-:W-:Y:S05]  /*bac0*/  BSYNC.RECONVERGENT B1 ;  /* 0x0000000000017941 */ /* 0x000fea0003800200 */
.L_x_999:
        /* <DEDUP_REMOVED lines=10> */
[----:B------:R-:W-:Y:S02]  /*bb70*/  SHF.L.U32 R128, R126, 0x10, RZ ;  /* 0x000000107e807819 */ /* 0x000fe400000006ff */
[----:B------:R-:W-:-:S03]  /*bb80*/  CS2R R134, SRZ ;  /* 0x0000000000867805 */ /* 0x000fc6000001ff00 */
[----:B------:R-:W-:Y:S02]  /*bb90*/  FFMA.FTZ R128, R127, UR23, R128 ;  /* 0x000000177f807c23 */ /* 0x000fe40008010080 */
[----:B------:R-:W-:Y:S02]  /*bba0*/  @P6 SHF.L.U32 R130, R13, 0x10, RZ ;  /* 0x000000100d826819 */ /* 0x000fe400000006ff */
[----:B------:R-:W-:Y:S01]  /*bbb0*/  FMUL.FTZ R127, R128, UR14 ;  /* 0x0000000e807f7c20 */ /* 0x000fe20008410000 */
[----:B------:R-:W-:Y:S03]  /*bbc0*/  F2F.BF16.F32 R237, R128 ;  /* 0x0000008000ed7304 */ /* 0x000fe60000202000 */
[----:B------:R-:W-:-:S04]  /*bbd0*/  FMUL.FTZ R127, R127, UR22 ;  /* 0x000000167f7f7c20 */ /* 0x000fc80008410000 */
[----:B------:R-:W-:-:S04]  /*bbe0*/  @P6 FMUL.FTZ R136, R130, R127 ;  /* 0x0000007f82886220 */ /* 0x000fc80000410000 */
        /* <DEDUP_REMOVED lines=26> */
[----:B------:R-:W-:Y:S01]  /*bd90*/  F2F.BF16.F32 R137, R137 ;  /* 0x0000008900897304 */ /* 0x000fe20000202000 */
[----:B0-----:R-:W-:-:S04]  /*bda0*/  IMAD.WIDE.U32 R128, R129, 0x10000, RZ ;  /* 0x0001000081807825 */ /* 0x001fc800078e00ff */
[----:B------:R-:W-:Y:S01]  /*bdb0*/  FFMA.FTZ R240, R127, UR23, R124 ;  /* 0x000000177ff07c23 */ /* 0x000fe2000801007c */
[----:B------:R-:W-:Y:S01]  /*bdc0*/  FADD.FTZ R132, R235, -R132 ;  /* 0x80000084eb847221 */ /* 0x000fe20000010000 */
[----:B------:R-:W-:Y:S02]  /*bdd0*/  FADD.FTZ R41, R41, R134 ;  /* 0x0000008629297221 */ /* 0x000fe40000010000 */
        /* <DEDUP_REMOVED lines=8> */
[----:B------:R-:W-:Y:S01]  /*be60*/  SHF.R.U32.HI R124, RZ, 0x10, R183 ;  /* 0x00000010ff7c7819 */ /* 0x000fe200000116b7 */
[----:B------:R-:W-:Y:S01]  /*be70*/  @P6 FMUL.FTZ R138, R126, R127 ;  /* 0x0000007f7e8a6220 */ /* 0x000fe20000410000 */
[----:B------:R-:W-:Y:S01]  /*be80*/  ISETP.GE.U32.AND P6, PT, R0, 0x1000000, PT ;  /* 0x010000000000780c */ /* 0x000fe20003fc6070 */
[----:B------:R-:W-:Y:S01]  /*be90*/  FADD.FTZ R42, R42, R135 ;  /* 0x000000872a2a7221 */ /* 0x000fe20000010000 */
[----:B------:R-:W-:-:S03]  /*bea0*/  SHF.L.U32 R127, R124, 0x10, RZ ;  /* 0x000000107c7f7819 */ /* 0x000fc600000006ff */
[----:B------:R-:W-:Y:S02]  /*beb0*/  F2F.BF16.F32 R138, R138 ;  /* 0x0000008a008a7304 */ /* 0x000fe40000202000 */
[----:B------:R-:W-:Y:S01]  /*bec0*/  FFMA.FTZ R241, R132, UR23, R127 ;  /* 0x0000001784f17c23 */ /* 0x000fe2000801007f */
[----:B------:R-:W-:-:S03]  /*bed0*/  HFMA2 R132, -RZ, RZ, 0, 0 ;  /* 0x00000000ff847431 */ /* 0x000fc600000001ff */
[----:B------:R-:W-:Y:S02]  /*bee0*/  FMUL.FTZ R126, R241, UR14 ;  /* 0x0000000ef17e7c20 */ /* 0x000fe40008410000 */
[----:B------:R-:W-:Y:S01]  /*bef0*/  @P6 SHF.R.U32.HI R124, RZ, 0x10, R125 ;  /* 0x00000010ff7c6819 */ /* 0x000fe2000001167d */
[----:B------:R-:W0:Y:S01]  /*bf00*/  F2F.BF16.F32 R131, R241 ;  /* 0x000000f100837304 */ /* 0x000e220000202000 */
[----:B------:R-:W-:Y:S01]  /*bf10*/  FMUL.FTZ R125, R126, UR22 ;  /* 0x000000167e7d7c20 */ /* 0x000fe20008410000 */
[----:B------:R-:W-:Y:S02]  /*bf20*/  @P6 SHF.L.U32 R126, R10, 0x10, RZ ;  /* 0x000000100a7e6819 */ /* 0x000fe400000006ff */
[----:B------:R-:W-:-:S03]  /*bf30*/  @P6 SHF.L.U32 R124, R124, 0x10, RZ ;  /* 0x000000107c7c6819 */ /* 0x000fc600000006ff */
[----:B------:R-:W-:Y:S02]  /*bf40*/  @P6 FMUL.FTZ R139, R126, R125 ;  /* 0x0000007d7e8b6220 */ /* 0x000fe40000410000 */
[----:B------:R-:W-:Y:S01]  /*bf50*/  @P6 FMUL.FTZ R132, R125, R124 ;  /* 0x0000007c7d846220 */ /* 0x000fe20000410000 */
[----:B------:R-:W1:Y:S03]  /*bf60*/  LDC.64 R126, c[0x0][0x478] ;  /* 0x00011e00ff7e7b82 */ /* 0x000e660000000a00 */
[----:B------:R-:W2:Y:S01]  /*bf70*/  F2F.BF16.F32 R139, R139 ;  /* 0x0000008b008b7304 */ /* 0x000ea20000202000 */
[----:B------:R-:W-:Y:S01]  /*bf80*/  FADD.FTZ R43, R43, R132 ;  /* 0x000000842b2b7221 */ /* 0x000fe20000010000 */
        /* <DEDUP_REMOVED lines=9> */
[----:B0-----:R-:W-:-:S05]  /*c020*/  IMAD.WIDE.U32 R124, R9, 0x8, R124 ;  /* 0x00000008097c7825 */ /* 0x001fca00078e007c */
[----:B------:R1:W-:Y:S02]  /*c030*/  STG.E.64 desc[UR12][R124.64], R128 ;  /* 0x000000807c007986 */ /* 0x0003e4000c101b0c */
.L_x_963:
[----:B------:R-:W-:Y:S05]  /*c040*/  BSYNC.RECONVERGENT B0 ;  /* 0x0000000000007941 */ /* 0x000fea0003800200 */
.L_x_948:
[----:B------:R-:W-:Y:S02]  /*c050*/  UIADD3 UR7, UPT, UPT, UR7, UR24, URZ ;  /* 0x0000001807077290 */ /* 0x000fe4000fffe0ff */
[----:B------:R-:W-:Y:S02]  /*c060*/  UPLOP3.LUT UP2, UPT, UPT, UPT, UP2, 0x40, 0x4 ;  /* 0x000000000004789c */ /* 0x000fe40003f4e820 */
[----:B------:R-:W-:-:S09]  /*c070*/  UISETP.GE.AND UP1, UPT, UR7, UR25, UPT ;  /* 0x000000190700728c */ /* 0x000fd2000bf26270 */
[----:B------:R-:W-:Y:S05]  /*c080*/  BRA.U !UP1, `(.L_x_1001) ;  /* 0xffffff4d09587547 */ /* 0x000fea000b83ffff */
.L_x_931:
[----:B------:R-:W0:Y:S01]  /*c090*/  S2UR UR4, SR_CTAID.X ;  /* 0x00000000000479c3 */ /* 0x000e220000002500 */
[----:B------:R-:W-:Y:S01]  /*c0a0*/  ISETP.NE.AND P6, PT, R168, RZ, PT ;  /* 0x000000ffa800720c */ /* 0x000fe20003fc5270 */
        /* <DEDUP_REMOVED lines=15> */
.L_x_1003:
[----:B------:R-:W-:Y:S05]  /*c1a0*/  BSYNC.RECONVERGENT B0 ;  /* 0x0000000000007941 */ /* 0x000fea0003800200 */
.L_x_1002:
        /* <DEDUP_REMOVED lines=12> */
.L_x_1005:
[----:B------:R-:W-:Y:S05]  /*c270*/  BSYNC.RECONVERGENT B0 ;  /* 0x0000000000007941 */ /* 0x000fea0003800200 */
.L_x_1004:
        /* <DEDUP_REMOVED lines=12> */
.L_x_1007:
[----:B------:R-:W-:Y:S05]  /*c340*/  BSYNC.RECONVERGENT B0 ;  /* 0x0000000000007941 */ /* 0x000fea0003800200 */
.L_x_1006:
        /* <DEDUP_REMOVED lines=12> */
.L_x_1009:
[----:B------:R-:W-:Y:S05]  /*c410*/  BSYNC.RECONVERGENT B0 ;  /* 0x0000000000007941 */ /* 0x000fea0003800200 */
.L_x_1008:
        /* <DEDUP_REMOVED lines=12> */
.L_x_1011:
[----:B------:R-:W-:Y:S05]  /*c4e0*/  BSYNC.RECONVERGENT B0 ;  /* 0x0000000000007941 */ /* 0x000fea0003800200 */
.L_x_1010:
        /* <DEDUP_REMOVED lines=12> */
.L_x_1013:
[----:B------:R-:W-:Y:S05]  /*c5b0*/  BSYNC.RECONVERGENT B0 ;  /* 0x0000000000007941 */ /* 0x000fea0003800200 */
.L_x_1012:
        /* <DEDUP_REMOVED lines=11> */
.L_x_1014:
        /* <DEDUP_REMOVED lines=9> */
.L_x_14300:


//--------------------- .text._ZN10layer_norm13ln_bwd_kernelINS_13Kernel_traitsI13__nv_bfloat16S2_S2_S2_fjLj7168ELj1ELj1ELj8ELj8ENS_18Kernel_traits_baseILj7168ES2_S2_S2_S2_fjLj256EEEEELb1ELb1ELb0ELb1EEEvNS_9BwdParamsE --------------------------
	.section	.text._ZN10layer_norm13ln_bwd_kernelINS_13Kernel_traitsI13__nv_bfloat16S2_S2_S2_fjLj7168ELj1ELj1ELj8ELj8ENS_18Kernel_traits_baseILj7168ES2_S2_S2_S2_fjLj256EEEEELb1ELb1ELb0ELb1EEEvNS_9BwdParamsE,"ax",@progbits
	.align	128
        .global         _ZN10layer_norm13ln_bwd_kernelINS_13Kernel_traitsI13__nv_bfloat16S2_S2_S2_fjLj7168ELj1ELj1ELj8ELj8ENS_18Kernel_traits_baseILj7168ES2_S2_S2_S2_fjLj256EEEEELb1ELb1ELb0ELb1EEEvNS_9BwdParamsE
        .type           _ZN10layer_norm13ln_bwd_kernelINS_13Kernel_traitsI13__nv_bfloat16S2_S2_S2_fjLj7168ELj1ELj1ELj8ELj8ENS_18Kernel_traits_baseILj7168ES2_S2_S2_S2_fjLj256EEEEELb1ELb1ELb0ELb1EEEvNS_9BwdParamsE,@function
        .size           _ZN10layer_norm13ln_bwd_kernelINS_13Kernel_traitsI13__nv_bfloat16S2_S2_S2_fjLj7168ELj1ELj1ELj8ELj8ENS_18Kernel_traits_baseILj7168ES2_S2_S2_S2_fjLj256EEEEELb1ELb1ELb0ELb1EEEvNS_9BwdParamsE,(.L_x_14301 - _ZN10layer_norm13ln_bwd_kernelINS_13Kernel_traitsI13__nv_bfloat16S2_S2_S2_fjLj7168ELj1ELj1ELj8ELj8ENS_18Kernel_traits_baseILj7168ES2_S2_S2_S2_fjLj256EEEEELb1ELb1ELb0ELb1EEEvNS_9BwdParamsE)
        .other          _ZN10layer_norm13ln_bwd_kernelINS_13Kernel_traitsI13__nv_bfloat16S2_S2_S2_fjLj7168ELj1ELj1ELj8ELj8ENS_18Kernel_traits_baseILj7168ES2_S2_S2_S2_fjLj256EEEEELb1ELb1ELb0ELb1EEEvNS_9BwdParamsE,@"STO_CUDA_ENTRY STV_DEFAULT"
_ZN10layer_norm13ln_bwd_kernelINS_13Kernel_traitsI13__nv_bfloat16S2_S2_S2_fjLj7168ELj1ELj1ELj8ELj8ENS_18Kernel_traits_baseILj7168ES2_S2_S2_S2_fjLj256EEEEELb1ELb1ELb0ELb1EEEvNS_9BwdParamsE:
.text._ZN10layer_norm13ln_bwd_kernelINS_13Kernel_traitsI13__nv_bfloat16S2_S2_S2_fjLj7168ELj1ELj1ELj8ELj8ENS_18Kernel_traits_baseILj7168ES2_S2_S2_S2_fjLj256EEEEELb1ELb1ELb0ELb1EEEvNS_9BwdParamsE:
        /* <DEDUP_REMOVED lines=49> */
[----:B------:R-:W1:Y:S01]  /*0310*/  LDC.64 R2, c[0x0][0x3d0] ;  /* 0x0000f400ff027b82 */ /* 0x000e620000000a00 */
[----:B------:R-:W2:Y:S07]  /*0320*/  LDCU.64 UR4, c[0x0][0x3e0] ;  /* 0x00007c00ff0477ac */ /* 0x000eae0008000a00 */
[----:B------:R-:W3:Y:S01]  /*0330*/  LDC.64 R4, c[0x0][0x3e8] ;  /* 0x0000fa00ff047b82 */ /* 0x000ee20000000a00 */
[----:B------:R-:W-:Y:S01]  /*0340*/  HFMA2 R207, -RZ, RZ, 0, 0 ;  /* 0x00000000ffcf7431 */ /* 0x000fe200000001ff */
[----:B------:R-:W-:Y:S01]  /*0350*/  PLOP3.LUT P1, PT, PT, PT, PT, 0x8, 0x80 ;  /* 0x000000000080781c */ /* 0x000fe20003f2e170 */
[----:B------:R-:W-:Y:S01]  /*0360*/  HFMA2 R168, -RZ, RZ, 0, 0 ;  /* 0x00000000ffa87431 */ /* 0x000fe200000001ff */
[----:B------:R-:W4:Y:S01]  /*0370*/  LDCU UR22, c[0x0][0x408] ;  /* 0x00008100ff1677ac */ /* 0x000f220008000800 */
[----:B------:R-:W-:Y:S01]  /*0380*/  HFMA2 R159, -RZ, RZ, 0, 0 ;  /* 0x00000000ff9f7431 */ /* 0x000fe200000001ff */
        /* <DEDUP_REMOVED lines=9> */
[----:B------:R-:W-:Y:S01]  /*0420*/  MOV R208, RZ ;  /* 0x000000ff00d07202 */ /* 0x000fe20000000f00 */
[----:B-1----:R-:W-:Y:S01]  /*0430*/  IMAD.WIDE.U32 R2, R251, 0x8, R2 ;  /* 0x00000008fb027825 */ /* 0x002fe200078e0002 */
[----:B------:R-:W-:Y:S02]  /*0440*/  CS2R R214, SRZ ;  /* 0x0000000000d67805 */ /* 0x000fe4000001ff00 */
[----:B------:R-:W-:Y:S02]  /*0450*/  CS2R R212, SRZ ;  /* 0x0000000000d47805 */ /* 0x000fe4000001ff00 */
[----:B------:R-:W-:-:S02]  /*0460*/  CS2R R172, SRZ ;  /* 0x0000000000ac7805 */ /* 0x000fc4000001ff00 */
[----:B------:R-:W-:Y:S01]  /*0470*/  CS2R R216, SRZ ;  /* 0x0000000000d87805 */ /* 0x000fe2000001ff00 */
[----:B0-----:R-:W5:Y:S01]  /*0480*/  LDG.E.64 R222, desc[UR14][R2.64+0x3000] ;  /* 0x0030000e02de7981 */ /* 0x001f62000c1e1b00 */
[----:B------:R-:W-:Y:S02]  /*0490*/  CS2R R220, SRZ ;  /* 0x0000000000dc7805 */ /* 0x000fe4000001ff00 */
[----:B------:R-:W-:Y:S01]  /*04a0*/  CS2R R218, SRZ ;  /* 0x0000000000da7805 */ /* 0x000fe2000001ff00 */
[----:B---3--:R-:W-:Y:S01]  /*04b0*/  IMAD.WIDE.U32 R4, R251, 0x8, R4 ;  /* 0x00000008fb047825 */ /* 0x008fe200078e0004 */
[----:B------:R-:W3:Y:S01]  /*04c0*/  LDG.E.64 R6, desc[UR14][R2.64+0x2800] ;  /* 0x0028000e02067981 */ /* 0x000ee2000c1e1b00 */
[----:B------:R-:W-:Y:S02]  /*04d0*/  CS2R R170, SRZ ;  /* 0x0000000000aa7805 */ /* 0x000fe4000001ff00 */
[----:B------:R-:W-:Y:S02]  /*04e0*/  CS2R R166, SRZ ;  /* 0x0000000000a67805 */ /* 0x000fe4000001ff00 */
[----:B------:R-:W-:Y:S01]  /*04f0*/  CS2R R164, SRZ ;  /* 0x0000000000a47805 */ /* 0x000fe2000001ff00 */
[----:B------:R-:W4:Y:S01]  /*0500*/  LDG.E.64 R8, desc[UR14][R2.64+0x2000] ;  /* 0x0020000e02087981 */ /* 0x000f22000c1e1b00 */
[----:B------:R-:W-:-:S02]  /*0510*/  CS2R R162, SRZ ;  /* 0x0000000000a27805 */ /* 0x000fc4000001ff00 */
[----:B------:R-:W-:Y:S02]  /*0520*/  MOV R160, RZ ;  /* 0x000000ff00a07202 */ /* 0x000fe40000000f00 */
[----:B------:R-:W-:Y:S01]  /*0530*/  CS2R R80, SRZ ;  /* 0x0000000000507805 */ /* 0x000fe2000001ff00 */
[----:B------:R-:W4:Y:S01]  /*0540*/  LDG.E.64 R10, desc[UR14][R2.64+0x1800] ;  /* 0x0018000e020a7981 */ /* 0x000f22000c1e1b00 */
[----:B------:R-:W-:Y:S02]  /*0550*/  CS2R R78, SRZ ;  /* 0x00000000004e7805 */ /* 0x000fe4000001ff00 */
[----:B------:R-:W-:Y:S02]  /*0560*/  CS2R R76, SRZ ;  /* 0x00000000004c7805 */ /* 0x000fe4000001ff00 */
[----:B------:R-:W-:Y:S01]  /*0570*/  CS2R R58, SRZ ;  /* 0x00000000003a7805 */ /* 0x000fe2000001ff00 */
[----:B------:R-:W4:Y:S01]  /*0580*/  LDG.E.64 R12, desc[UR14][R2.64+0x1000] ;  /* 0x0010000e020c7981 */ /* 0x000f22000c1e1b00 */
[----:B------:R-:W-:-:S02]  /*0590*/  CS2R R56, SRZ ;  /* 0x0000000000387805 */ /* 0x000fc4000001ff00 */
[----:B------:R-:W-:Y:S02]  /*05a0*/  CS2R R54, SRZ ;  /* 0x0000000000367805 */ /* 0x000fe4000001ff00 */
        /* <DEDUP_REMOVED lines=19> */
[----:B------:R-:W-:Y:S01]  /*06e0*/  MOV R25, RZ ;  /* 0x000000ff00197202 */ /* 0x000fe20000000f00 */
[----:B------:R-:W0:Y:S01]  /*06f0*/  LDCU UR18, c[0x0][0x388] ;  /* 0x00007100ff1277ac */ /* 0x000e220008000800 */
[----:B------:R-:W4:Y:S01]  /*0700*/  LDG.E.64 R138, desc[UR14][R4.64+0x1800] ;  /* 0x0018000e048a7981 */ /* 0x000f22000c1e1b00 */
[----:B------:R-:W1:Y:S03]  /*0710*/  LDCU.U8 UR7, c[0x0][0x410] ;  /* 0x00008200ff0777ac */ /* 0x000e660008000000 */
[----:B------:R-:W4:Y:S01]  /*0720*/  LDG.E.64 R136, desc[UR14][R4.64+0x1000] ;  /* 0x0010000e04887981 */ /* 0x000f22000c1e1b00 */
[----:B------:R-:W0:Y:S03]  /*0730*/  LDCU UR19, c[0x0][0x400] ;  /* 0x00008000ff1377ac */ /* 0x000e260008000800 */
[----:B------:R-:W4:Y:S01]  /*0740*/  LDG.E.64 R134, desc[UR14][R4.64+0x800] ;  /* 0x0008000e04867981 */ /* 0x000f22000c1e1b00 */
[----:B------:R-:W0:Y:S03]  /*0750*/  LDCU.64 UR20, c[0x0][0x478] ;  /* 0x00008f00ff1477ac */ /* 0x000e260008000a00 */
[----:B------:R-:W4:Y:S01]  /*0760*/  LDG.E.64 R132, desc[UR14][R4.64] ;  /* 0x0000000e04847981 */ /* 0x000f22000c1e1b00 */
[----:B--2---:R-:W-:Y:S01]  /*0770*/  UISETP.NE.U32.AND UP0, UPT, UR4, URZ, UPT ;  /* 0x000000ff0400728c */ /* 0x004fe2000bf05070 */
[----:B------:R-:W2:Y:S03]  /*0780*/  LDCU.128 UR8, c[0x0][0x3c0] ;  /* 0x00007800ff0877ac */ /* 0x000ea60008000c00 */
[----:B------:R-:W-:Y:S01]  /*0790*/  UISETP.NE.AND.EX UP0, UPT, UR5, URZ, UPT, UP0 ;  /* 0x000000ff0500728c */ /* 0x000fe2000bf05300 */
[----:B------:R-:W0:Y:S01]  /*07a0*/  LDCU.64 UR16, c[0x0][0x438] ;  /* 0x00008700ff1077ac */ /* 0x000e220008000a00 */
[----:B------:R-:W0:Y:S01]  /*07b0*/  LDCU.64 UR24, c[0x0][0x380] ;  /* 0x00007000ff1877ac */ /* 0x000e220008000a00 */
[----:B-----5:R-:W-:-:S02]  /*07c0*/  SHF.R.U64 R225, R222, 0x10, R223 ;  /* 0x00000010dee17819 */ /* 0x020fc400000012df */
[----:B------:R-:W-:Y:S02]  /*07d0*/  SHF.L.U32 R224, R223, 0x10, RZ ;  /* 0x00000010dfe07819 */ /* 0x000fe400000006ff */
[----:B---3--:R-:W-:Y:S02]  /*07e0*/  SHF.R.U64 R229, R6, 0x10, R7 ;  /* 0x0000001006e57819 */ /* 0x008fe40000001207 */
[----:B------:R-:W-:Y:S02]  /*07f0*/  SHF.R.U32.HI R223, RZ, 0x10, R223 ;  /* 0x00000010ffdf7819 */ /* 0x000fe400000116df */
[----:B------:R-:W-:Y:S01]  /*0800*/  SHF.R.U32.HI R227, RZ, 0x10, R7 ;  /* 0x00000010ffe37819 */ /* 0x000fe20000011607 */
[----:B------:R-:W-:Y:S01]  /*0810*/  IMAD.U32 R229, R229, 0x10000, RZ ;  /* 0x00010000e5e57824 */ /* 0x000fe200078e00ff */
[--C-:B----4-:R-:W-:Y:S02]  /*0820*/  SHF.R.U64 R233, R8, 0x10, R9.reuse ;  /* 0x0000001008e97819 */ /* 0x110fe40000001209 */
        /* <DEDUP_REMOVED lines=49> */
.L_x_1020:
[----:B------:R-:W-:Y:S01]  /*0b40*/  UIMAD UR4, UR6, UR18, URZ ;  /* 0x00000012060472a4 */ /* 0x000fe2000f8e02ff */
[----:B------:R-:W0:Y:S01]  /*0b50*/  LDC.64 R72, c[0x0][0x428] ;  /* 0x00010a00ff487b82 */ /* 0x000e220000000a00 */
[----:B------:R-:W-:Y:S02]  /*0b60*/  UIMAD.WIDE UR12, UR6, 0x4, UR10 ;  /* 0x00000004060c78a5 */ /* 0x000fe4000f8e020a */
[----:B------:R-:W-:-:S04]  /*0b70*/  USHF.R.S32.HI UR5, URZ, 0x1f, UR4 ;  /* 0x0000001fff057899 */ /* 0x000fc80008011404 */
[----:B------:R-:W-:Y:S01]  /*0b80*/  ULEA.HI UR5, UR5, UR4, URZ, 0x2 ;  /* 0x0000000405057291 */ /* 0x000fe2000f8f10ff */
[----:B------:R-:W1:Y:S01]  /*0b90*/  LDC.64 R92, c[0x0][0x3a8] ;  /* 0x0000ea00ff5c7b82 */ /* 0x000e620000000a00 */
[----:B------:R-:W-:Y:S02]  /*0ba0*/  MOV R4, UR12 ;  /* 0x0000000c00047c02 */ /* 0x000fe40008000f00 */
[----:B------:R-:W-:Y:S02]  /*0bb0*/  MOV R5, UR13 ;  /* 0x0000000d00057c02 */ /* 0x000fe40008000f00 */
[----:B------:R-:W-:-:S03]  /*0bc0*/  MOV R0, UR5 ;  /* 0x0000000500007c02 */ /* 0x000fc60008000f00 */
[----:B------:R2:W3:Y:S01]  /*0bd0*/  LDG.E R94, desc[UR14][R4.64] ;  /* 0x0000000e045e7981 */ /* 0x0004e2000c1e1900 */
[----:B------:R-:W-:Y:S01]  /*0be0*/  LEA.HI.SX32 R161, R0, R251, 0x1e ;  /* 0x000000fb00a17211 */ /* 0x000fe200078ff2ff */
[----:B------:R-:W-:-:S03]  /*0bf0*/  UIMAD.WIDE UR4, UR6, 0x4, UR8 ;  /* 0x00000004060478a5 */ /* 0x000fc6000f8e0208 */
[C---:B------:R-:W-:Y:S02]  /*0c00*/  IADD3 R150, PT, PT, R161.reuse, 0x100, RZ ;  /* 0x00000100a1967810 */ /* 0x040fe40007ffe0ff */
[C---:B------:R-:W-:Y:S01]  /*0c10*/  IADD3 R9, PT, PT, R161.reuse, 0x300, RZ ;  /* 0x00000300a1097810 */ /* 0x040fe20007ffe0ff */
[C-C-:B0-----:R-:W-:Y:S01]  /*0c20*/  IMAD.WIDE.U32 R2, R161.reuse, 0x8, R72.reuse ;  /* 0x00000008a1027825 */ /* 0x141fe200078e0048 */
[C---:B------:R-:W-:Y:S02]  /*0c30*/  IADD3 R8, PT, PT, R161.reuse, 0x400, RZ ;  /* 0x00000400a1087810 */ /* 0x040fe40007ffe0ff */
[C---:B------:R-:W-:Y:S01]  /*0c40*/  IADD3 R7, PT, PT, R161.reuse, 0x500, RZ ;  /* 0x00000500a1077810 */ /* 0x040fe20007ffe0ff */
[--C-:B--2---:R-:W-:Y:S01]  /*0c50*/  IMAD.WIDE.U32 R4, R150, 0x8, R72.reuse ;  /* 0x0000000896047825 */ /* 0x104fe200078e0048 */
[----:B------:R-:W-:Y:S01]  /*0c60*/  IADD3 R10, PT, PT, R161, 0x200, RZ ;  /* 0x00000200a10a7810 */ /* 0x000fe20007ffe0ff */
[----:B------:R-:W2:Y:S02]  /*0c70*/  LDG.E.64 R2, desc[UR14][R2.64] ;  /* 0x0000000e02027981 */ /* 0x000ea4000c1e1b00 */
[--C-:B------:R-:W-:Y:S01]  /*0c80*/  IMAD.WIDE.U32 R62, R9, 0x8, R72.reuse ;  /* 0x00000008093e7825 */ /* 0x100fe200078e0048 */
[C---:B------:R-:W-:Y:S01]  /*0c90*/  IADD3 R6, PT, PT, R161.reuse, 0x600, RZ ;  /* 0x00000600a1067810 */ /* 0x040fe20007ffe0ff */
[----:B------:R-:W4:Y:S02]  /*0ca0*/  LDG.E.64 R4, desc[UR14][R4.64] ;  /* 0x0000000e04047981 */ /* 0x000f24000c1e1b00 */
[----:B------:R-:W-:Y:S01]  /*0cb0*/  IMAD.WIDE.U32 R66, R8, 0x8, R72 ;  /* 0x0000000808427825 */ /* 0x000fe200078e0048 */
[----:B------:R-:W-:Y:S01]  /*0cc0*/  MOV R64, UR4 ;  /* 0x0000000400407c02 */ /* 0x000fe20008000f00 */
[----:B------:R-:W4:Y:S01]  /*0cd0*/  LDG.E.64 R62, desc[UR14][R62.64] ;  /* 0x0000000e3e3e7981 */ /* 0x000f22000c1e1b00 */
[----:B------:R-:W-:Y:S01]  /*0ce0*/  MOV R65, UR5 ;  /* 0x0000000500417c02 */ /* 0x000fe20008000f00 */
[----:B-1----:R-:W-:Y:S01]  /*0cf0*/  IMAD.WIDE.U32 R74, R161, 0x8, R92 ;  /* 0x00000008a14a7825 */ /* 0x002fe200078e005c */
[----:B------:R-:W0:Y:S01]  /*0d00*/  S2R R69, SR_CgaCtaId ;  /* 0x0000000000457919 */ /* 0x000e220000008800 */
[----:B------:R-:W-:-:S02]  /*0d10*/  MOV R68, 0x400 ;  /* 0x0000040000447802 */ /* 0x000fc40000000f00 */
[C---:B------:R-:W-:Y:S01]  /*0d20*/  IMAD.WIDE.U32 R70, R7.reuse, 0x8, R72 ;  /* 0x0000000807467825 */ /* 0x040fe200078e0048 */
[----:B------:R-:W-:Y:S01]  /*0d30*/  PLOP3.LUT P0, PT, PT, PT, PT, 0x80, 0x8 ;  /* 0x000000000008781c */ /* 0x000fe20003f0f070 */
[----:B------:R-:W4:Y:S01]  /*0d40*/  LDG.E.64 R66, desc[UR14][R66.64] ;  /* 0x0000000e42427981 */ /* 0x000f22000c1e1b00 */
[----:B------:R-:W-:Y:S01]  /*0d50*/  ISETP.NE.AND P3, PT, RZ, UR7, PT ;  /* 0x00000007ff007c0c */ /* 0x000fe2000bf65270 */
[--C-:B------:R-:W-:Y:S01]  /*0d60*/  IMAD.WIDE.U32 R90, R7, 0x8, R92.reuse ;  /* 0x00000008075a7825 */ /* 0x100fe200078e005c */
[----:B------:R-:W1:Y:S01]  /*0d70*/  @UP0 LDCU.64 UR4, c[0x0][0x3e0] ;  /* 0x00007c00ff0407ac */ /* 0x000e620008000a00 */
[----:B------:R-:W4:Y:S02]  /*0d80*/  LDG.E.64 R74, desc[UR14][R74.64] ;  /* 0x0000000e4a4a7981 */ /* 0x000f24000c1e1b00 */
[--C-:B------:R-:W-:Y:S02]  /*0d90*/  IMAD.WIDE.U32 R82, R150, 0x8, R92.reuse ;  /* 0x0000000896527825 */ /* 0x100fe400078e005c */
[----:B------:R1:W4:Y:S02]  /*0da0*/  LDG.E R116, desc[UR14][R64.64] ;  /* 0x0000000e40747981 */ /* 0x000324000c1e1900 */
[----:B------:R-:W-:-:S02]  /*0db0*/  IMAD.WIDE.U32 R84, R10, 0x8, R92 ;  /* 0x000000080a547825 */ /* 0x000fc400078e005c */
        /* <DEDUP_REMOVED lines=8> */
[----:B------:R-:W4:Y:S04]  /*0e40*/  LDG.E.64 R92, desc[UR14][R92.64] ;  /* 0x0000000e5c5c7981 */ /* 0x000f28000c1e1b00 */
[----:B------:R-:W4:Y:S01]  /*0e50*/  LDG.E.64 R60, desc[UR14][R60.64] ;  /* 0x0000000e3c3c7981 */ /* 0x000f22000c1e1b00 */
[----:B------:R-:W-:-:S03]  /*0e60*/  IMAD.WIDE.U32 R72, R6, 0x8, R72 ;  /* 0x0000000806487825 */ /* 0x000fc600078e0048 */
[----:B------:R-:W4:Y:S04]  /*0e70*/  LDG.E.64 R82, desc[UR14][R82.64] ;  /* 0x0000000e52527981 */ /* 0x000f28000c1e1b00 */
[----:B------:R-:W4:Y:S04]  /*0e80*/  LDG.E.64 R72, desc[UR14][R72.64] ;  /* 0x0000000e48487981 */ /* 0x000f28000c1e1b00 */
[----:B------:R-:W4:Y:S01]  /*0e90*/  LDG.E.64 R88, desc[UR14][R88.64] ;  /* 0x0000000e58587981 */ /* 0x000f22000c1e1b00 */
[----:B------:R-:W1:Y:S01]  /*0ea0*/  S2R R251, SR_TID.X ;  /* 0x0000000000fb7919 */ /* 0x000e620000002100 */
[----:B0-----:R-:W-:-:S05]  /*0eb0*/  LEA R68, R69, R68, 0x18 ;  /* 0x0000004445447211 */ /* 0x001fca00078ec0ff */
[----:B-1----:R-:W-:Y:S01]  /*0ec0*/  VIADD R64, R68, 0x7040 ;  /* 0x0000704044407836 */ /* 0x002fe20000000000 */
[----:B------:R-:W-:-:S13]  /*0ed0*/  LOP3.LUT P2, RZ, R251, 0x1f, RZ, 0xc0, !PT ;  /* 0x0000001ffbff7812 */ /* 0x000fda000784c0ff */
[----:B------:R-:W-:Y:S02]  /*0ee0*/  @!P2 PLOP3.LUT P0, PT, P1, PT, PT, 0x80, 0x8 ;  /* 0x000000000008a81c */ /* 0x000fe40000f0f070 */
[----:B------:R-:W-:Y:S02]  /*0ef0*/  @!P2 SHF.R.U32.HI R65, RZ, 0x2, R251 ;  /* 0x00000002ff41a819 */ /* 0x000fe400000116fb */
[----:B------:R-:W-:Y:S02]  /*0f00*/  @!P2 MOV R0, R64 ;  /* 0x000000400000a202 */ /* 0x000fe40000000f00 */
[----:B------:R-:W-:-:S07]  /*0f10*/  @!P2 LOP3.LUT R65, R65, 0x38, RZ, 0xc0, !PT ;  /* 0x000000384141a812 */ /* 0x000fce00078ec0ff */
[----:B------:R-:W-:-:S04]  /*0f20*/  @!P0 IADD3 R0, PT, PT, R68, 0x7000, RZ ;  /* 0x0000700044008810 */ /* 0x000fc80007ffe0ff */
[----:B------:R-:W-:Y:S02]  /*0f30*/  @!P2 IADD3 R117, PT, PT, R65, R0, RZ ;  /* 0x000000004175a210 */ /* 0x000fe40007ffe0ff */
[----:B---3--:R-:W-:Y:S02]  /*0f40*/  R2UR UR12, R94 ;  /* 0x000000005e0c72ca */ /* 0x008fe400000e0000 */
[----:B--2---:R-:W-:Y:S02]  /*0f50*/  MOV R100, R2 ;  /* 0x0000000200647202 */ /* 0x004fe40000000f00 */
[--C-:B------:R-:W-:Y:S02]  /*0f60*/  SHF.R.U64 R98, R2, 0x10, R3.reuse ;  /* 0x0000001002627819 */ /* 0x100fe40000001203 */
[----:B------:R-:W-:Y:S02]  /*0f70*/  MOV R96, R3 ;  /* 0x0000000300607202 */ /* 0x000fe40000000f00 */
[----:B------:R-:W-:-:S02]  /*0f80*/  SHF.R.U32.HI R118, RZ, 0x10, R3 ;  /* 0x00000010ff767819 */ /* 0x000fc40000011603 */
[--C-:B----4-:R-:W-:Y:S02]  /*0f90*/  SHF.R.U64 R148, R4, 0x10, R5.reuse ;  /* 0x0000001004947819 */ /* 0x110fe40000001205 */
[----:B------:R-:W-:Y:S02]  /*0fa0*/  MOV R149, R5 ;  /* 0x0000000500957202 */ /* 0x000fe40000000f00 */
[----:B------:R-:W-:Y:S02]  /*0fb0*/  SHF.R.U32.HI R169, RZ, 0x10, R5 ;  /* 0x00000010ffa97819 */ /* 0x000fe40000011605 */
[--C-:B------:R-:W-:Y:S02]  /*0fc0*/  SHF.R.U64 R69, R62, 0x10, R63.reuse ;  /* 0x000000103e457819 */ /* 0x100fe4000000123f */
[----:B------:R-:W-:Y:S02]  /*0fd0*/  MOV R3, R63 ;  /* 0x0000003f00037202 */ /* 0x000fe40000000f00 */
[----:B------:R-:W-:-:S02]  /*0fe0*/  SHF.R.U32.HI R5, RZ, 0x10, R63 ;  /* 0x00000010ff057819 */ /* 0x000fc4000001163f */
[--C-:B------:R-:W-:Y:S02]  /*0ff0*/  SHF.R.U64 R2, R66, 0x10, R67.reuse ;  /* 0x0000001042027819 */ /* 0x100fe40000001243 */
[----:B------:R-:W-:Y:S02]  /*1000*/  MOV R0, R67 ;  /* 0x0000004300007202 */ /* 0x000fe40000000f00 */
[----:B------:R-:W-:Y:S02]  /*1010*/  SHF.R.U32.HI R198, RZ, 0x10, R67 ;  /* 0x00000010ffc67819 */ /* 0x000fe40000011643 */
[C---:B------:R-:W-:Y:S02]  /*1020*/  SHF.R.U64 R67, R74.reuse, 0x10, R75 ;  /* 0x000000104a437819 */ /* 0x040fe4000000124b */
[----:B------:R-:W-:Y:S02]  /*1030*/  SHF.L.U32 R63, R74, 0x10, RZ ;  /* 0x000000104a3f7819 */ /* 0x000fe400000006ff */
[----:B------:R-:W-:-:S02]  /*1040*/  FSEL R116, R116, RZ, !P3 ;  /* 0x000000ff74747208 */ /* 0x000fc40005800000 */
[----:B------:R-:W-:Y:S02]  /*1050*/  MOV R199, R70 ;  /* 0x0000004600c77202 */ /* 0x000fe40000000f00 */
[----:B------:R-:W-:Y:S02]  /*1060*/  SHF.R.U64 R200, R70, 0x10, R71 ;  /* 0x0000001046c87819 */ /* 0x000fe40000001247 */
[----:B------:R-:W-:Y:S01]  /*1070*/  SHF.R.U32.HI R70, RZ, 0x10, R91 ;  /* 0x00000010ff467819 */ /* 0x000fe2000001165b */
[----:B------:R-:W-:Y:S01]  /*1080*/  FADD.FTZ R182, -R116, R63 ;  /* 0x0000003f74b67221 */ /* 0x000fe20000010100 */
[----:B------:R-:W-:Y:S02]  /*1090*/  MOV R119, R4 ;  /* 0x0000000400777202 */ /* 0x000fe40000000f00 */
[----:B------:R-:W-:Y:S02]  /*10a0*/  SHF.L.U32 R67, R67, 0x10, RZ ;  /* 0x0000001043437819 */ /* 0x000fe400000006ff */
[----:B------:R-:W-:-:S02]  /*10b0*/  MOV R4, R66 ;  /* 0x0000004200047202 */ /* 0x000fc40000000f00 */
[----:B------:R-:W-:Y:S02]  /*10c0*/  SHF.R.U64 R66, R92, 0x10, R93 ;  /* 0x000000105c427819 */ /* 0x000fe4000000125d */
[----:B------:R-:W-:Y:S01]  /*10d0*/  SHF.L.U32 R63, R70, 0x10, RZ ;  /* 0x00000010463f7819 */ /* 0x000fe200000006ff */
[----:B------:R-:W-:Y:S01]  /*10e0*/  FADD.FTZ R184, -R116, R67 ;  /* 0x0000004374b87221 */ /* 0x000fe20000010100 */
[----:B------:R-:W-:Y:S01]  /*10f0*/  IMAD.U32 R100, R100, 0x10000, RZ ;  /* 0x0001000064647824 */ /* 0x000fe200078e00ff */
[----:B------:R-:W-:Y:S02]  /*1100*/  SHF.L.U32 R67, R66, 0x10, RZ ;  /* 0x0000001042437819 */ /* 0x000fe400000006ff */
[----:B------:R-:W-:Y:S01]  /*1110*/  SHF.R.U64 R65, R60, 0x10, R61 ;  /* 0x000000103c417819 */ /* 0x000fe2000000123d */
[----:B------:R-:W-:Y:S01]  /*1120*/  FADD.FTZ R112, -R116, R63 ;  /* 0x0000003f74707221 */ /* 0x000fe20000010100 */
[----:B------:R-:W-:Y:S01]  /*1130*/  MOV R94, R61 ;  /* 0x0000003d005e7202 */ /* 0x000fe20000000f00 */
[----:B------:R-:W-:Y:S01]  /*1140*/  FMUL.FTZ R185, R250, R100 ;  /* 0x00000064fab97220 */ /* 0x000fe20000410000 */
[----:B------:R-:W-:-:S02]  /*1150*/  SHF.R.U32.HI R61, RZ, 0x10, R61 ;  /* 0x00000010ff3d7819 */ /* 0x000fc4000001163d */
[----:B------:R-:W-:Y:S01]  /*1160*/  SHF.L.U32 R63, R98, 0x10, RZ ;  /* 0x00000010623f7819 */ /* 0x000fe200000006ff */
[----:B------:R-:W-:Y:S01]  /*1170*/  FADD.FTZ R114, -R116, R67 ;  /* 0x0000004374727221 */ /* 0x000fe20000010100 */
[----:B------:R-:W-:Y:S02]  /*1180*/  MOV R209, R60 ;  /* 0x0000003c00d17202 */ /* 0x000fe40000000f00 */
[----:B------:R-:W-:Y:S01]  /*1190*/  SHF.R.U64 R74, R86, 0x10, R87 ;  /* 0x00000010564a7819 */ /* 0x000fe20000001257 */
[----:B------:R-:W-:Y:S01]  /*11a0*/  FMUL.FTZ R186, R249, R63 ;  /* 0x0000003ff9ba7220 */ /* 0x000fe20000410000 */
[----:B------:R-:W-:Y:S02]  /*11b0*/  MOV R60, R62 ;  /* 0x0000003e003c7202 */ /* 0x000fe40000000f00 */
[----:B------:R-:W-:Y:S02]  /*11c0*/  SHF.L.U32 R96, R96, 0x10, RZ ;  /* 0x0000001060607819 */ /* 0x000fe400000006ff */
[----:B------:R-:W-:Y:S01]  /*11d0*/  SHF.L.U32 R67, R61, 0x10, RZ ;  /* 0x000000103d437819 */ /* 0x000fe200000006ff */
[----:B------:R-:W-:Y:S01]  /*11e0*/  FADD.FTZ R61, RZ, R185 ;  /* 0x000000b9ff3d7221 */ /* 0x000fe20000010000 */
[----:B------:R-:W-:-:S02]  /*11f0*/  SHF.R.U32.HI R189, RZ, 0x10, R75 ;  /* 0x00000010ffbd7819 */ /* 0x000fc4000001164b */
[----:B------:R-:W-:Y:S01]  /*1200*/  SHF.L.U32 R183, R75, 0x10, RZ ;  /* 0x000000104bb77819 */ /* 0x000fe200000006ff */
[----:B------:R-:W-:Y:S01]  /*1210*/  IMAD.U32 R75, R85, 0x10000, RZ ;  /* 0x00010000554b7824 */ /* 0x000fe200078e00ff */
[----:B------:R-:W-:Y:S02]  /*1220*/  SHF.R.U32.HI R62, RZ, 0x10, R93 ;  /* 0x00000010ff3e7819 */ /* 0x000fe4000001165d */
[----:B------:R-:W-:Y:S02]  /*1230*/  SHF.L.U32 R115, R93, 0x10, RZ ;  /* 0x000000105d737819 */ /* 0x000fe400000006ff */
[----:B------:R-:W-:Y:S01]  /*1240*/  SHF.L.U32 R93, R74, 0x10, RZ ;  /* 0x000000104a5d7819 */ /* 0x000fe200000006ff */
[----:B------:R-:W-:Y:S01]  /*1250*/  FMUL.FTZ R187, R248, R96 ;  /* 0x00000060f8bb7220 */ /* 0x000fe20000410000 */
[--C-:B------:R-:W-:Y:S02]  /*1260*/  SHF.R.U64 R155, R82, 0x10, R83.reuse ;  /* 0x00000010529b7819 */ /* 0x100fe40000001253 */
[----:B------:R-:W-:-:S02]  /*1270*/  SHF.R.U32.HI R157, RZ, 0x10, R83 ;  /* 0x00000010ff9d7819 */ /* 0x000fc40000011653 */
[----:B------:R-:W-:Y:S02]  /*1280*/  SHF.L.U32 R118, R118, 0x10, RZ ;  /* 0x0000001076767819 */ /* 0x000fe400000006ff */
[----:B------:R-:W-:Y:S01]  /*1290*/  SHF.L.U32 R74, R60, 0x10, RZ ;  /* 0x000000103c4a7819 */ /* 0x000fe200000006ff */
[----:B------:R-:W-:Y:S01]  /*12a0*/  FADD.FTZ R60, R61, R186 ;  /* 0x000000ba3d3c7221 */ /* 0x000fe20000010000 */
[----:B------:R-:W-:Y:S02]  /*12b0*/  MOV R203, R72 ;  /* 0x0000004800cb7202 */ /* 0x000fe40000000f00 */
[--C-:B------:R-:W-:Y:S02]  /*12c0*/  SHF.R.U64 R204, R72, 0x10, R73.reuse ;  /* 0x0000001048cc7819 */ /* 0x100fe40000001249 */
[----:B------:R-:W-:Y:S02]  /*12d0*/  MOV R205, R73 ;  /* 0x0000004900cd7202 */ /* 0x000fe40000000f00 */
[----:B------:R-:W-:-:S02]  /*12e0*/  SHF.R.U32.HI R206, RZ, 0x10, R73 ;  /* 0x00000010ffce7819 */ /* 0x000fc40000011649 */
[----:B------:R-:W-:Y:S02]  /*12f0*/  SHF.L.U32 R83, R83, 0x10, RZ ;  /* 0x0000001053537819 */ /* 0x000fe400000006ff */
[----:B------:R-:W-:Y:S02]  /*1300*/  SHF.L.U32 R73, R84, 0x10, RZ ;  /* 0x0000001054497819 */ /* 0x000fe400000006ff */
[----:B------:R-:W-:Y:S02]  /*1310*/  SHF.R.U32.HI R72, RZ, 0x10, R87 ;  /* 0x00000010ff487819 */ /* 0x000fe40000011657 */
[----:B------:R-:W-:Y:S01]  /*1320*/  SHF.L.U32 R97, R87, 0x10, RZ ;  /* 0x0000001057617819 */ /* 0x000fe200000006ff */
[----:B------:R-:W-:Y:S01]  /*1330*/  FADD.FTZ R87, -R116, R75 ;  /* 0x0000004b74577221 */ /* 0x000fe20000010100 */
[----:B------:R-:W-:Y:S01]  /*1340*/  SHF.L.U32 R119, R119, 0x10, RZ ;  /* 0x0000001077777819 */ /* 0x000fe200000006ff */
[----:B------:R-:W-:Y:S01]  /*1350*/  FMUL.FTZ R188, R247, R118 ;  /* 0x00000076f7bc7220 */ /* 0x000fe20000410000 */
[----:B------:R-:W-:Y:S01]  /*1360*/  SHF.L.U32 R75, R3, 0x10, RZ ;  /* 0x00000010034b7819 */ /* 0x000fe200000006ff */
[----:B------:R-:W-:Y:S01]  /*1370*/  FADD.FTZ R3, R60, R187 ;  /* 0x000000bb3c037221 */ /* 0x000fe20000010000 */
[C---:B------:R-:W-:Y:S01]  /*1380*/  FADD.FTZ R156, -R116.reuse, R83 ;  /* 0x00000053749c7221 */ /* 0x040fe20000010100 */
[----:B------:R-:W-:Y:S01]  /*1390*/  FADD.FTZ R83, -R116, R73 ;  /* 0x0000004974537221 */ /* 0x000fe20000010100 */
[----:B------:R-:W-:Y:S01]  /*13a0*/  SHF.L.U32 R148, R148, 0x10, RZ ;  /* 0x0000001094947819 */ /* 0x000fe200000006ff */
[----:B------:R-:W-:Y:S01]  /*13b0*/  FMUL.FTZ R151, R246, R119 ;  /* 0x00000077f6977220 */ /* 0x000fe20000410000 */
[----:B------:R-:W-:Y:S01]  /*13c0*/  SHF.L.U32 R73, R0, 0x10, RZ ;  /* 0x0000001000497819 */ /* 0x000fe200000006ff */
[----:B------:R-:W-:Y:S01]  /*13d0*/  FADD.FTZ R0, R3, R188 ;  /* 0x000000bc03007221 */ /* 0x000fe20000010000 */
[----:B------:R-:W-:Y:S01]  /*13e0*/  SHF.L.U32 R149, R149, 0x10, RZ ;  /* 0x0000001095957819 */ /* 0x000fe200000006ff */
[----:B------:R-:W-:Y:S01]  /*13f0*/  FMUL.FTZ R152, R245, R148 ;  /* 0x00000094f5987220 */ /* 0x000fe20000410000 */
[----:B------:R-:W-:Y:S01]  /*1400*/  SHF.L.U32 R95, R86, 0x10, RZ ;  /* 0x00000010565f7819 */ /* 0x000fe200000006ff */
[----:B------:R-:W-:Y:S01]  /*1410*/  FADD.FTZ R3, R0, R151 ;  /* 0x0000009700037221 */ /* 0x000fe20000010000 */
[----:B------:R-:W-:Y:S01]  /*1420*/  MOV R201, R71 ;  /* 0x0000004700c97202 */ /* 0x000fe20000000f00 */
[----:B------:R-:W-:Y:S01]  /*1430*/  FMUL.FTZ R182, R182, UR12 ;  /* 0x0000000cb6b67c20 */ /* 0x000fe20008410000 */
[----:B------:R-:W-:Y:S01]  /*1440*/  SHF.R.U32.HI R202, RZ, 0x10, R71 ;  /* 0x00000010ffca7819 */ /* 0x000fe20000011647 */
[----:B------:R-:W-:Y:S01]  /*1450*/  FMUL.FTZ R153, R244, R149 ;  /* 0x00000095f4997220 */ /* 0x000fe20000410000 */
[----:B------:R-:W-:Y:S01]  /*1460*/  SHF.L.U32 R71, R82, 0x10, RZ ;  /* 0x0000001052477819 */ /* 0x000fe200000006ff */
[----:B------:R-:W-:Y:S01]  /*1470*/  FADD.FTZ R0, R3, R152 ;  /* 0x0000009803007221 */ /* 0x000fe20000010000 */
[----:B------:R-:W-:-:S02]  /*1480*/  SHF.L.U32 R169, R169, 0x10, RZ ;  /* 0x00000010a9a97819 */ /* 0x000fc400000006ff */
[--C-:B------:R-:W-:Y:S02]  /*1490*/  SHF.R.U64 R102, R84, 0x10, R85.reuse ;  /* 0x0000001054667819 */ /* 0x100fe40000001255 */
[----:B------:R-:W-:Y:S02]  /*14a0*/  SHF.R.U32.HI R82, RZ, 0x10, R85 ;  /* 0x00000010ff527819 */ /* 0x000fe40000011655 */
[--C-:B------:R-:W-:Y:S02]  /*14b0*/  SHF.R.U64 R101, R88, 0x10, R89.reuse ;  /* 0x0000001058657819 */ /* 0x100fe40000001259 */
[----:B------:R-:W-:Y:S02]  /*14c0*/  SHF.R.U32.HI R105, RZ, 0x10, R89 ;  /* 0x00000010ff697819 */ /* 0x000fe40000011659 */
[----:B------:R-:W-:Y:S02]  /*14d0*/  SHF.R.U64 R109, R90, 0x10, R91 ;  /* 0x000000105a6d7819 */ /* 0x000fe4000000125b */
[----:B------:R-:W-:Y:S01]  /*14e0*/  SHF.L.U32 R111, R91, 0x10, RZ ;  /* 0x000000105b6f7819 */ /* 0x000fe200000006ff */
[C---:B------:R-:W-:Y:S01]  /*14f0*/  FADD.FTZ R91, -R116.reuse, R95 ;  /* 0x0000005f745b7221 */ /* 0x040fe20000010100 */
[----:B------:R-:W-:Y:S01]  /*1500*/  SHF.L.U32 R189, R189, 0x10, RZ ;  /* 0x00000010bdbd7819 */ /* 0x000fe200000006ff */
[C---:B------:R-:W-:Y:S01]  /*1510*/  FADD.FTZ R183, -R116.reuse, R183 ;  /* 0x000000b774b77221 */ /* 0x040fe20000010100 */
[----:B------:R-:W-:Y:S01]  /*1520*/  SHF.L.U32 R103, R89, 0x10, RZ ;  /* 0x0000001059677819 */ /* 0x000fe200000006ff */
[----:B------:R-:W-:Y:S01]  /*1530*/  FADD.FTZ R95, -R116, R97 ;  /* 0x00000061745f7221 */ /* 0x000fe20000010100 */
[----:B------:R-:W-:Y:S01]  /*1540*/  FMUL.FTZ R184, R184, UR12 ;  /* 0x0000000cb8b87c20 */ /* 0x000fe20008410000 */
[----:B------:R-:W-:Y:S01]  /*1550*/  SHF.L.U32 R209, R209, 0x10, RZ ;  /* 0x00000010d1d17819 */ /* 0x000fe200000006ff */
[----:B------:R-:W-:Y:S01]  /*1560*/  FFMA.FTZ R3, R182, R185, RZ ;  /* 0x000000b9b6037223 */ /* 0x000fe200000100ff */
[----:B------:R-:W-:Y:S01]  /*1570*/  SHF.L.U32 R99, R88, 0x10, RZ ;  /* 0x0000001058637819 */ /* 0x000fe200000006ff */
[----:B------:R-:W-:Y:S01]  /*1580*/  FADD.FTZ R158, -R116, R71 ;  /* 0x00000047749e7221 */ /* 0x000fe20000010100 */
[----:B------:R-:W-:Y:S01]  /*1590*/  SHF.L.U32 R107, R90, 0x10, RZ ;  /* 0x000000105a6b7819 */ /* 0x000fe200000006ff */
[----:B------:R-:W-:Y:S01]  /*15a0*/  FMUL.FTZ R154, R243, R169 ;  /* 0x000000a9f39a7220 */ /* 0x000fe20000410000 */
[----:B------:R-:W-:Y:S01]  /*15b0*/  SHF.L.U32 R113, R92, 0x10, RZ ;  /* 0x000000105c717819 */ /* 0x000fe200000006ff */
[----:B------:R-:W-:Y:S01]  /*15c0*/  FADD.FTZ R61, R0, R153 ;  /* 0x00000099003d7221 */ /* 0x000fe20000010000 */
        /* <DEDUP_REMOVED lines=8> */
[----:B------:R-:W-:Y:S01]  /*1650*/  SHF.L.U32 R71, R62, 0x10, RZ ;  /* 0x000000103e477819 */ /* 0x000fe200000006ff */
[----:B------:R-:W-:Y:S01]  /*1660*/  FADD.FTZ R189, -R116, R189 ;  /* 0x000000bd74bd7221 */ /* 0x000fe20000010100 */
[----:B------:R-:W-:Y:S01]  /*1670*/  FMUL.FTZ R183, R183, UR12 ;  /* 0x0000000cb7b77c20 */ /* 0x000fe20008410000 */
[----:B------:R-:W-:Y:S01]  /*1680*/  SHF.L.U32 R65, R65, 0x10, RZ ;  /* 0x0000001041417819 */ /* 0x000fe200000006ff */
[----:B------:R-:W-:Y:S01]  /*1690*/  FFMA.FTZ R0, R184, R186, R3 ;  /* 0x000000bab8007223 */ /* 0x000fe20000010003 */
[----:B------:R-:W-:Y:S01]  /*16a0*/  SHF.L.U32 R70, R5, 0x10, RZ ;  /* 0x0000001005467819 */ /* 0x000fe200000006ff */
[----:B------:R-:W-:Y:S01]  /*16b0*/  FMUL.FTZ R5, R242, R209 ;  /* 0x000000d1f2057220 */ /* 0x000fe20000410000 */
[----:B------:R-:W-:Y:S01]  /*16c0*/  SHF.L.U32 R72, R2, 0x10, RZ ;  /* 0x0000001002487819 */ /* 0x000fe200000006ff */
[----:B------:R-:W-:Y:S01]  /*16d0*/  FADD.FTZ R2, R61, R154 ;  /* 0x0000009a3d027221 */ /* 0x000fe20000010000 */
        /* <DEDUP_REMOVED lines=16> */
[----:B------:R-:W-:Y:S01]  /*17e0*/  SHF.L.U32 R66, R94, 0x10, RZ ;  /* 0x000000105e427819 */ /* 0x000fe200000006ff */
[----:B------:R-:W-:Y:S01]  /*17f0*/  FMUL.FTZ R189, R189, UR12 ;  /* 0x0000000cbdbd7c20 */ /* 0x000fe20008410000 */
[----:B------:R-:W-:Y:S01]  /*1800*/  SHF.L.U32 R71, R4, 0x10, RZ ;  /* 0x0000001004477819 */ /* 0x000fe200000006ff */
[----:B------:R-:W-:Y:S01]  /*1810*/  FFMA.FTZ R0, R183, R187, R0 ;  /* 0x000000bbb7007223 */ /* 0x000fe20000010000 */
[----:B------:R-:W-:Y:S01]  /*1820*/  FMUL.FTZ R4, R241, R65 ;  /* 0x00000041f1047220 */ /* 0x000fe20000410000 */
[----:B------:R-:W-:Y:S01]  /*1830*/  FADD.FTZ R61, R2, R5 ;  /* 0x00000005023d7221 */ /* 0x000fe20000010000 */
[----:B------:R-:W-:Y:S01]  /*1840*/  FADD.FTZ R54, R63, R54 ;  /* 0x000000363f367221 */ /* 0x000fe20000010000 */
[----:B------:R-:W-:Y:S01]  /*1850*/  FFMA.FTZ R26, R184, R63, R26 ;  /* 0x0000003fb81a7223 */ /* 0x000fe2000001001a */
[----:B------:R-:W-:Y:S01]  /*1860*/  FMUL.FTZ R158, R158, UR12 ;  /* 0x0000000c9e9e7c20 */ /* 0x000fe20008410000 */
[----:B------:R-:W-:Y:S01]  /*1870*/  FFMA.FTZ R63, R189, R188, R0 ;  /* 0x000000bcbd3f7223 */ /* 0x000fe20000010000 */
[----:B------:R-:W-:Y:S01]  /*1880*/  FMUL.FTZ R3, R240, R66 ;  /* 0x00000042f0037220 */ /* 0x000fe20000410000 */
[----:B------:R-:W-:Y:S01]  /*1890*/  FADD.FTZ R0, R61, R4 ;  /* 0x000000043d007221 */ /* 0x000fe20000010000 */
[----:B------:R-:W-:Y:S01]  /*18a0*/  FMUL.FTZ R155, R155, UR12 ;  /* 0x0000000c9b9b7c20 */ /* 0x000fe20008410000 */
[----:B------:R-:W-:Y:S01]  /*18b0*/  FFMA.FTZ R60, R158, R151, R63 ;  /* 0x000000979e3c7223 */ /* 0x000fe2000001003f */
[----:B------:R-:W-:Y:S01]  /*18c0*/  FMUL.FTZ R2, R239, R67 ;  /* 0x00000043ef027220 */ /* 0x000fe20000410000 */
[----:B------:R-:W-:Y:S01]  /*18d0*/  FADD.FTZ R63, R0, R3 ;  /* 0x00000003003f7221 */ /* 0x000fe20000010000 */
[----:B------:R-:W-:Y:S01]  /*18e0*/  SHF.L.U32 R69, R69, 0x10, RZ ;  /* 0x0000001045457819 */ /* 0x000fe200000006ff */
        /* <DEDUP_REMOVED lines=27> */
[----:B------:R-:W-:Y:S01]  /*1aa0*/  FADD.FTZ R61, R61, R90 ;  /* 0x0000005a3d3d7221 */ /* 0x000fe20000010000 */
[----:B------:R-:W-:Y:S01]  /*1ab0*/  FMUL.FTZ R92, R232, R73 ;  /* 0x00000049e85c7220 */ /* 0x000fe20000410000 */
[----:B------:R-:W-:Y:S01]  /*1ac0*/  SHF.L.U32 R199, R199, 0x10, RZ ;  /* 0x00000010c7c77819 */ /* 0x000fe200000006ff */
[----:B------:R-:W-:Y:S01]  /*1ad0*/  FMUL.FTZ R93, R93, UR12 ;  /* 0x0000000c5d5d7c20 */ /* 0x000fe20008410000 */
[----:B------:R-:W-:Y:S01]  /*1ae0*/  FFMA.FTZ R60, R91, R0, R60 ;  /* 0x000000005b3c7223 */ /* 0x000fe2000001003c */
[----:B------:R-:W-:Y:S01]  /*1af0*/  FADD.FTZ R61, R61, R92 ;  /* 0x0000005c3d3d7221 */ /* 0x000fe20000010000 */
[----:B------:R-:W-:Y:S01]  /*1b00*/  FMUL.FTZ R94, R231, R198 ;  /* 0x000000c6e75e7220 */ /* 0x000fe20000410000 */
[----:B------:R-:W-:Y:S01]  /*1b10*/  FADD.FTZ R55, R96, R55 ;  /* 0x0000003760377221 */ /* 0x000fe20000010000 */
[----:B------:R-:W-:Y:S01]  /*1b20*/  FFMA.FTZ R27, R183, R96, R27 ;  /* 0x00000060b71b7223 */ /* 0x000fe2000001001b */
        /* <DEDUP_REMOVED lines=12> */
[----:B------:R-:W-:Y:S01]  /*1bf0*/  FMUL.FTZ R99, R99, UR12 ;  /* 0x0000000c63637c20 */ /* 0x000fe20008410000 */
[----:B------:R-:W-:Y:S01]  /*1c00*/  FFMA.FTZ R60, R97, R86, R60 ;  /* 0x00000056613c7223 */ /* 0x000fe2000001003c */
[----:B------:R-:W-:-:S02]  /*1c10*/  IMAD.U32 R202, R202, 0x10000, RZ ;  /* 0x00010000caca7824 */ /* 0x000fc400078e00ff */
[----:B------:R-:W-:Y:S01]  /*1c20*/  FADD.FTZ R61, R61, R98 ;  /* 0x000000623d3d7221 */ /* 0x000fe20000010000 */
[----:B------:R-:W-:Y:S01]  /*1c30*/  FMUL.FTZ R100, R228, R201 ;  /* 0x000000c9e4647220 */ /* 0x000fe20000410000 */
        /* <DEDUP_REMOVED lines=20> */
[----:B------:R-:W-:Y:S01]  /*1d80*/  FMUL.FTZ R109, R109, UR12 ;  /* 0x0000000c6d6d7c20 */ /* 0x000fe20008410000 */
[----:B------:R-:W-:Y:S01]  /*1d90*/  FFMA.FTZ R60, R107, R96, R60 ;  /* 0x000000606b3c7223 */ /* 0x000fe2000001003c */
[----:B------:R-:W-:Y:S01]  /*1da0*/  FMUL.FTZ R110, R223, R206 ;  /* 0x000000cedf6e7220 */ /* 0x000fe20000410000 */
[----:B------:R-:W-:-:S02]  /*1db0*/  FADD.FTZ R61, R61, R108 ;  /* 0x0000006c3d3d7221 */ /* 0x000fc40000010000 */
[----:B------:R-:W-:Y:S01]  /*1dc0*/  FFMA.FTZ R62, R109, R98, R60 ;  /* 0x000000626d3e7223 */ /* 0x000fe2000001003c */
[----:B------:R-:W-:Y:S01]  /*1dd0*/  FMUL.FTZ R111, R111, UR12 ;  /* 0x0000000c6f6f7c20 */ /* 0x000fe20008410000 */
[----:B------:R-:W-:Y:S01]  /*1de0*/  FADD.FTZ R60, R61, R110 ;  /* 0x0000006e3d3c7221 */ /* 0x000fe20000010000 */
[----:B------:R-:W-:Y:S02]  /*1df0*/  FMUL.FTZ R112, R112, UR12 ;  /* 0x0000000c70707c20 */ /* 0x000fe40008410000 */
[----:B------:R-:W-:Y:S02]  /*1e00*/  FFMA.FTZ R63, R111, R100, R62 ;  /* 0x000000646f3f7223 */ /* 0x000fe4000001003e */
[----:B------:R-:W0:Y:S01]  /*1e10*/  SHFL.DOWN PT, R61, R60, 0x10, 0x1f ;  /* 0x0a001f003c3d7f89 */ /* 0x000e2200000e0000 */
[----:B------:R-:W-:Y:S01]  /*1e20*/  FMUL.FTZ R113, R113, UR12 ;  /* 0x0000000c71717c20 */ /* 0x000fe20008410000 */
[----:B------:R-:W-:Y:S01]  /*1e30*/  FFMA.FTZ R62, R112, R102, R63 ;  /* 0x00000066703e7223 */ /* 0x000fe2000001003f */
[----:B------:R-:W-:-:S03]  /*1e40*/  FMUL.FTZ R114, R114, UR12 ;  /* 0x0000000c72727c20 */ /* 0x000fc60008410000 */
[----:B------:R-:W-:Y:S01]  /*1e50*/  FFMA.FTZ R63, R113, R104, R62 ;  /* 0x00000068713f7223 */ /* 0x000fe2000001003e */
[----:B------:R-:W-:-:S03]  /*1e60*/  FMUL.FTZ R115, R115, UR12 ;  /* 0x0000000c73737c20 */ /* 0x000fc60008410000 */
[----:B------:R-:W-:Y:S01]  /*1e70*/  FFMA.FTZ R62, R114, R106, R63 ;  /* 0x0000006a723e7223 */ /* 0x000fe2000001003f */
[----:B------:R-:W-:-:S03]  /*1e80*/  FMUL.FTZ R116, R116, UR12 ;  /* 0x0000000c74747c20 */ /* 0x000fc60008410000 */
[----:B------:R-:W-:-:S04]  /*1e90*/  FFMA.FTZ R63, R115, R108, R62 ;  /* 0x0000006c733f7223 */ /* 0x000fc8000001003e */
[----:B------:R-:W-:Y:S01]  /*1ea0*/  FFMA.FTZ R63, R116, R110, R63 ;  /* 0x0000006e743f7223 */ /* 0x000fe2000001003f */
        /* <DEDUP_REMOVED lines=15> */
[----:B------:R-:W-:Y:S01]  /*1fa0*/  ISETP.NE.U32.AND P0, PT, RZ, UR16, PT ;  /* 0x00000010ff007c0c */ /* 0x000fe2000bf05070 */
[----:B0-----:R-:W-:Y:S01]  /*1fb0*/  FADD.FTZ R252, R252, R63 ;  /* 0x0000003ffcfc7221 */ /* 0x001fe20000010000 */
[----:B-1----:R-:W-:-:S04]  /*1fc0*/  FADD.FTZ R60, R222, R61 ;  /* 0x0000003dde3c7221 */ /* 0x002fc80000010000 */
[----:B------:R-:W0:Y:S01]  /*1fd0*/  SHFL.DOWN PT, R61, R252, 0x1, 0x1f ;  /* 0x08201f00fc3d7f89 */ /* 0x000e2200000e0000 */
[----:B------:R-:W-:Y:S01]  /*1fe0*/  ISETP.NE.AND.EX P0, PT, RZ, UR17, PT, P0 ;  /* 0x00000011ff007c0c */ /* 0x000fe2000bf05300 */
[----:B------:R-:W-:-:S12]  /*1ff0*/  @UP0 UIMAD.WIDE UR4, UR6, 0x2, UR4 ;  /* 0x00000002060408a5 */ /* 0x000fd8000f8e0204 */
[----:B------:R-:W1:Y:S01]  /*2000*/  @P0 LDC.64 R62, c[0x0][0x438] ;  /* 0x00010e00ff3e0b82 */ /* 0x000e620000000a00 */
[----:B0-----:R-:W-:-:S05]  /*2010*/  FADD.FTZ R61, R252, R61 ;  /* 0x0000003dfc3d7221 */ /* 0x001fca0000010000 */
[----:B------:R0:W-:Y:S02]  /*2020*/  @!P2 STS.64 [R117], R60 ;  /* 0x0000003c7500a388 */ /* 0x0001e40000000a00 */
[----:B0-----:R-:W0:Y:S02]  /*2030*/  @P0 LDC.64 R60, c[0x0][0x438] ;  /* 0x00010e00ff3c0b82 */ /* 0x001e240000000a00 */
[----:B0-----:R-:W-:-:S05]  /*2040*/  @P0 IMAD.WIDE.U32 R60, R150, 0x8, R60 ;  /* 0x00000008963c0825 */ /* 0x001fca00078e003c */
[----:B------:R0:W5:Y:S02]  /*2050*/  @P0 LDG.E.64 R128, desc[UR14][R60.64] ;  /* 0x0000000e3c800981 */ /* 0x000164000c1e1b00 */
[----:B0-----:R-:W0:Y:S02]  /*2060*/  @P0 LDC.64 R60, c[0x0][0x438] ;  /* 0x00010e00ff3c0b82 */ /* 0x001e240000000a00 */
[----:B0-----:R-:W-:-:S05]  /*2070*/  @P0 IMAD.WIDE.U32 R60, R9, 0x8, R60 ;  /* 0x00000008093c0825 */ /* 0x001fca00078e003c */
[----:B------:R0:W5:Y:S02]  /*2080*/  @P0 LDG.E.64 R124, desc[UR14][R60.64] ;  /* 0x0000000e3c7c0981 */ /* 0x000164000c1e1b00 */
[----:B0-----:R-:W0:Y:S01]  /*2090*/  @P0 LDC.64 R60, c[0x0][0x438] ;  /* 0x00010e00ff3c0b82 */ /* 0x001e220000000a00 */
[----:B------:R-:W-:Y:S01]  /*20a0*/  PLOP3.LUT P2, PT, PT, PT, UP0, 0x80, 0x8 ;  /* 0x000000000008781c */ /* 0x000fe20003f4f008 */
[----:B0-----:R-:W-:-:S05]  /*20b0*/  @P0 IMAD.WIDE.U32 R60, R7, 0x8, R60 ;  /* 0x00000008073c0825 */ /* 0x001fca00078e003c */
[----:B------:R0:W5:Y:S02]  /*20c0*/  @P0 LDG.E.64 R120, desc[UR14][R60.64] ;  /* 0x0000000e3c780981 */ /* 0x000164000c1e1b00 */
[----:B0-----:R-:W-:Y:S02]  /*20d0*/  MOV R60, UR4 ;  /* 0x00000004003c7c02 */ /* 0x001fe40008000f00 */
[----:B------:R-:W-:-:S05]  /*20e0*/  MOV R61, UR5 ;  /* 0x00000005003d7c02 */ /* 0x000fca0008000f00 */
[----:B------:R-:W2:Y:S01]  /*20f0*/  @P2 LDG.E.U16 R222, desc[UR14][R60.64] ;  /* 0x0000000e3cde2981 */ /* 0x000ea2000c1e1500 */
[----:B-1----:R-:W-:-:S05]  /*2100*/  @P0 IMAD.WIDE.U32 R62, R161, 0x8, R62 ;  /* 0x00000008a13e0825 */ /* 0x002fca00078e003e */
[----:B------:R0:W5:Y:S02]  /*2110*/  @P0 LDG.E.64 R130, desc[UR14][R62.64] ;  /* 0x0000000e3e820981 */ /* 0x000164000c1e1b00 */
[----:B0-----:R-:W0:Y:S02]  /*2120*/  @P0 LDC.64 R62, c[0x0][0x438] ;  /* 0x00010e00ff3e0b82 */ /* 0x001e240000000a00 */
[----:B0-----:R-:W-:-:S05]  /*2130*/  @P0 IMAD.WIDE.U32 R62, R10, 0x8, R62 ;  /* 0x000000080a3e0825 */ /* 0x001fca00078e003e */
[----:B------:R0:W5:Y:S02]  /*2140*/  @P0 LDG.E.64 R126, desc[UR14][R62.64] ;  /* 0x0000000e3e7e0981 */ /* 0x000164000c1e1b00 */
[----:B0-----:R-:W0:Y:S02]  /*2150*/  @P0 LDC.64 R62, c[0x0][0x438] ;  /* 0x00010e00ff3e0b82 */ /* 0x001e240000000a00 */
[----:B0-----:R-:W-:-:S05]  /*2160*/  @P0 IMAD.WIDE.U32 R62, R8, 0x8, R62 ;  /* 0x00000008083e0825 */ /* 0x001fca00078e003e */
[----:B------:R0:W5:Y:S02]  /*2170*/  @P0 LDG.E.64 R122, desc[UR14][R62.64] ;  /* 0x0000000e3e7a0981 */ /* 0x000164000c1e1b00 */
[----:B0-----:R-:W0:Y:S01]  /*2180*/  LDC.64 R62, c[0x0][0x3b0] ;  /* 0x0000ec00ff3e7b82 */ /* 0x001e220000000a00 */
        /* <DEDUP_REMOVED lines=8> */
[----:B0-----:R-:W-:-:S05]  /*2210*/  IMAD.WIDE.U32 R60, R161, 0x4, R62 ;  /* 0x00000004a13c7825 */ /* 0x001fca00078e003e */
[----:B------:R0:W5:Y:S02]  /*2220*/  LDG.E R209, desc[UR14][R60.64] ;  /* 0x0000000e3cd17981 */ /* 0x000164000c1e1900 */
[----:B0-----:R-:W-:-:S05]  /*2230*/  IMAD.WIDE.U32 R60, R150, 0x4, R62 ;  /* 0x00000004963c7825 */ /* 0x001fca00078e003e */
[----:B------:R0:W5:Y:S01]  /*2240*/  LDG.E R169, desc[UR14][R60.64] ;  /* 0x0000000e3ca97981 */ /* 0x000162000c1e1900 */
[----:B------:R-:W-:-:S04]  /*2250*/  IMAD.WIDE.U32 R118, R9, 0x4, R62 ;  /* 0x0000000409767825 */ /* 0x000fc800078e003e */
[----:B------:R-:W-:Y:S01]  /*2260*/  FADD.FTZ R59, R149, R59 ;  /* 0x0000003b953b7221 */ /* 0x000fe20000010000 */
[----:B------:R-:W-:Y:S01]  /*2270*/  FFMA.FTZ R31, R156, R149, R31 ;  /* 0x000000959c1f7223 */ /* 0x000fe2000001001f */
[----:B------:R-:W-:Y:S01]  /*2280*/  FADD.FTZ R58, R148, R58 ;  /* 0x0000003a943a7221 */ /* 0x000fe20000010000 */
[----:B------:R-:W-:Y:S01]  /*2290*/  FFMA.FTZ R30, R155, R148, R30 ;  /* 0x000000949b1e7223 */ /* 0x000fe2000001001e */
[--C-:B0-----:R-:W-:Y:S01]  /*22a0*/  IMAD.WIDE.U32 R60, R10, 0x4, R62.reuse ;  /* 0x000000040a3c7825 */ /* 0x101fe200078e003e */
[----:B------:R-:W5:Y:S04]  /*22b0*/  LDG.E R118, desc[UR14][R118.64] ;  /* 0x0000000e76767981 */ /* 0x000f68000c1e1900 */
[----:B------:R0:W5:Y:S01]  /*22c0*/  LDG.E R117, desc[UR14][R60.64] ;  /* 0x0000000e3c757981 */ /* 0x000162000c1e1900 */
[----:B------:R-:W-:-:S06]  /*22d0*/  IMAD.WIDE.U32 R148, R7, 0x4, R62 ;  /* 0x0000000407947825 */ /* 0x000fcc00078e003e */
[----:B------:R-:W5:Y:S01]  /*22e0*/  LDG.E R148, desc[UR14][R148.64] ;  /* 0x0000000e94947981 */ /* 0x000f62000c1e1900 */
[----:B0-----:R-:W-:-:S05]  /*22f0*/  IMAD.WIDE.U32 R60, R8, 0x4, R62 ;  /* 0x00000004083c7825 */ /* 0x001fca00078e003e */
[----:B------:R0:W5:Y:S02]  /*2300*/  LDG.E R119, desc[UR14][R60.64] ;  /* 0x0000000e3c777981 */ /* 0x000164000c1e1900 */
[----:B0-----:R-:W-:-:S05]  /*2310*/  IMAD.WIDE.U32 R60, R6, 0x4, R62 ;  /* 0x00000004063c7825 */ /* 0x001fca00078e003e */
[----:B------:R0:W5:Y:S02]  /*2320*/  LDG.E R149, desc[UR14][R60.64] ;  /* 0x0000000e3c957981 */ /* 0x000164000c1e1900 */
[----:B0-----:R-:W0:Y:S02]  /*2330*/  @P0 LDC.64 R60, c[0x0][0x438] ;  /* 0x00010e00ff3c0b82 */ /* 0x001e240000000a00 */
[----:B0-----:R-:W-:-:S05]  /*2340*/  @P0 IMAD.WIDE.U32 R60, R6, 0x8, R60 ;  /* 0x00000008063c0825 */ /* 0x001fca00078e003c */
[----:B------:R0:W5:Y:S01]  /*2350*/  @P0 LDG.E.64 R146, desc[UR14][R60.64] ;  /* 0x0000000e3c920981 */ /* 0x000162000c1e1b00 */
[C---:B------:R-:W-:Y:S01]  /*2360*/  @!P1 IADD3 R64, PT, PT, R68.reuse, 0x7000, RZ ;  /* 0x0000700044409810 */ /* 0x040fe20007ffe0ff */
[----:B------:R-:W-:Y:S01]  /*2370*/  BAR.SYNC.DEFER_BLOCKING 0x0 ;  /* 0x0000000000007b1d */ /* 0x000fe20000010000 */
[----:B------:R-:W-:Y:S01]  /*2380*/  FADD.FTZ R78, R65, R78 ;  /* 0x0000004e414e7221 */ /* 0x000fe20000010000 */
[----:B------:R-:W-:Y:S01]  /*2390*/  FFMA.FTZ R34, R85, R65, R34 ;  /* 0x0000004155227223 */ /* 0x000fe20000010022 */
[C---:B------:R-:W-:Y:S02]  /*23a0*/  IADD3 R65, PT, PT, R68.reuse, 0x7050, RZ ;  /* 0x0000705044417810 */ /* 0x040fe40007ffe0ff */
[----:B------:R-:W-:Y:S01]  /*23b0*/  @!P1 IADD3 R65, PT, PT, R68, 0x7010, RZ ;  /* 0x0000701044419810 */ /* 0x000fe20007ffe0ff */
[----:B------:R-:W-:Y:S01]  /*23c0*/  FADD.FTZ R79, R66, R79 ;  /* 0x0000004f424f7221 */ /* 0x000fe20000010000 */
[----:B------:R-:W-:Y:S01]  /*23d0*/  FFMA.FTZ R35, R87, R66, R35 ;  /* 0x0000004257237223 */ /* 0x000fe20000010023 */
[----:B------:R-:W-:Y:S01]  /*23e0*/  FADD.FTZ R80, R67, R80 ;  /* 0x0000005043507221 */ /* 0x000fe20000010000 */
[----:B------:R-:W-:Y:S01]  /*23f0*/  FFMA.FTZ R36, R89, R67, R36 ;  /* 0x0000004359247223 */ /* 0x000fe20000010024 */
[----:B0-----:R-:W0:Y:S04]  /*2400*/  LDS.128 R60, [R64] ;  /* 0x00000000403c7984 */ /* 0x001e280000000c00 */
[----:B------:R-:W1:Y:S01]  /*2410*/  LDS.128 R64, [R65] ;  /* 0x0000000041407984 */ /* 0x000e620000000c00 */
[----:B------:R-:W-:Y:S01]  /*2420*/  FADD.FTZ R81, R74, R81 ;  /* 0x000000514a517221 */ /* 0x000fe20000010000 */
[----:B------:R-:W-:Y:S01]  /*2430*/  FFMA.FTZ R37, R91, R74, R37 ;  /* 0x0000004a5b257223 */ /* 0x000fe20000010025 */
[----:B------:R-:W-:Y:S01]  /*2440*/  FADD.FTZ R159, R69, R159 ;  /* 0x0000009f459f7221 */ /* 0x000fe20000010000 */
[----:B------:R-:W-:Y:S01]  /*2450*/  FFMA.FTZ R38, R93, R69, R38 ;  /* 0x000000455d267223 */ /* 0x000fe20000010026 */
[----:B------:R-:W-:-:S02]  /*2460*/  IADD3 R69, PT, PT, R68, 0x7060, RZ ;  /* 0x0000706044457810 */ /* 0x000fc40007ffe0ff */
[C---:B------:R-:W-:Y:S02]  /*2470*/  IADD3 R74, PT, PT, R68.reuse, 0x7070, RZ ;  /* 0x00007070444a7810 */ /* 0x040fe40007ffe0ff */
[C---:B------:R-:W-:Y:S02]  /*2480*/  @!P1 IADD3 R69, PT, PT, R68.reuse, 0x7020, RZ ;  /* 0x0000702044459810 */ /* 0x040fe40007ffe0ff */
[----:B------:R-:W-:Y:S01]  /*2490*/  @!P1 IADD3 R74, PT, PT, R68, 0x7030, RZ ;  /* 0x00007030444a9810 */ /* 0x000fe20007ffe0ff */
        /* <DEDUP_REMOVED lines=8> */
[----:B0-----:R-:W-:-:S04]  /*2520*/  FADD.FTZ R68, RZ, R61 ;  /* 0x0000003dff447221 */ /* 0x001fc80000010000 */
[----:B------:R-:W-:-:S04]  /*2530*/  FADD.FTZ R68, R63, R68 ;  /* 0x000000443f447221 */ /* 0x000fc80000010000 */
[----:B-1----:R-:W-:Y:S02]  /*2540*/  FADD.FTZ R252, R68, R65 ;  /* 0x0000004144fc7221 */ /* 0x002fe40000010000 */
[----:B------:R-:W0:Y:S01]  /*2550*/  LDS.128 R68, [R69] ;  /* 0x0000000045447984 */ /* 0x000e220000000c00 */
[----:B------:R-:W-:Y:S01]  /*2560*/  FADD.FTZ R164, R72, R164 ;  /* 0x000000a448a47221 */ /* 0x000fe20000010000 */
[----:B------:R-:W-:Y:S02]  /*2570*/  FFMA.FTZ R42, R101, R72, R42 ;  /* 0x00000048652a7223 */ /* 0x000fe4000001002a */
[----:B------:R-:W1:Y:S01]  /*2580*/  LDS.128 R72, [R74] ;  /* 0x000000004a487984 */ /* 0x000e620000000c00 */
[----:B------:R-:W-:Y:S01]  /*2590*/  FADD.FTZ R61, RZ, R60 ;  /* 0x0000003cff3d7221 */ /* 0x000fe20000010000 */
[----:B------:R-:W-:-:S03]  /*25a0*/  FADD.FTZ R252, R67, R252 ;  /* 0x000000fc43fc7221 */ /* 0x000fc60000010000 */
[----:B------:R-:W-:-:S04]  /*25b0*/  FADD.FTZ R61, R62, R61 ;  /* 0x0000003d3e3d7221 */ /* 0x000fc80000010000 */
[----:B------:R-:W-:-:S04]  /*25c0*/  FADD.FTZ R61, R61, R64 ;  /* 0x000000403d3d7221 */ /* 0x000fc80000010000 */
[----:B------:R-:W-:Y:S01]  /*25d0*/  FADD.FTZ R61, R66, R61 ;  /* 0x0000003d423d7221 */ /* 0x000fe20000010000 */
[----:B------:R-:W-:Y:S01]  /*25e0*/  UISETP.NE.U32.AND UP1, UPT, UR16, URZ, UPT ;  /* 0x000000ff1000728c */ /* 0x000fe2000bf25070 */
[----:B--2---:R-:W-:Y:S01]  /*25f0*/  @P2 R2UR UR5, R222 ;  /* 0x00000000de0522ca */ /* 0x004fe200000e0000 */
[----:B0-----:R-:W-:-:S04]  /*2600*/  FADD.FTZ R252, R252, R69 ;  /* 0x00000045fcfc7221 */ /* 0x001fc80000010000 */
[----:B------:R-:W-:Y:S01]  /*2610*/  FADD.FTZ R252, R71, R252 ;  /* 0x000000fc47fc7221 */ /* 0x000fe20000010000 */
[----:B------:R-:W-:-:S03]  /*2620*/  FADD.FTZ R61, R61, R68 ;  /* 0x000000443d3d7221 */ /* 0x000fc60000010000 */
[----:B-1----:R-:W-:Y:S01]  /*2630*/  FADD.FTZ R252, R252, R73 ;  /* 0x00000049fcfc7221 */ /* 0x002fe20000010000 */
[----:B------:R-:W-:-:S03]  /*2640*/  FADD.FTZ R61, R70, R61 ;  /* 0x0000003d463d7221 */ /* 0x000fc60000010000 */
[----:B------:R-:W-:Y:S01]  /*2650*/  FADD.FTZ R75, R75, R252 ;  /* 0x000000fc4b4b7221 */ /* 0x000fe20000010000 */
[----:B------:R-:W-:-:S03]  /*2660*/  FADD.FTZ R61, R61, R72 ;  /* 0x000000483d3d7221 */ /* 0x000fc60000010000 */
[----:B------:R-:W-:Y:S01]  /*2670*/  FMUL.FTZ R75, R75, UR19 ;  /* 0x000000134b4b7c20 */ /* 0x000fe20008410000 */
[----:B------:R-:W-:Y:S01]  /*2680*/  UISETP.NE.AND.EX UP1, UPT, UR17, URZ, UPT, UP1 ;  /* 0x000000ff1100728c */ /* 0x000fe2000bf25310 */
[----:B------:R-:W-:-:S03]  /*2690*/  FADD.FTZ R61, R74, R61 ;  /* 0x0000003d4a3d7221 */ /* 0x000fc60000010000 */
[----:B------:R-:W-:Y:S01]  /*26a0*/  R2UR UR13, R75 ;  /* 0x000000004b0d72ca */ /* 0x000fe200000e0000 */
        /* <DEDUP_REMOVED lines=19> */
[----:B------:R-:W-:Y:S01]  /*27e0*/  FSEL R74, R61, RZ, !P3 ;  /* 0x000000ff3d4a7208 */ /* 0x000fe20005800000 */
[----:B------:R-:W-:Y:S01]  /*27f0*/  UMOV UR4, 0x3f800000 ;  /* 0x3f80000000047882 */ /* 0x000fe20000000000 */
[----:B------:R-:W-:Y:S01]  /*2800*/  @UP0 USHF.L.U32 UR4, UR5, 0x10, URZ ;  /* 0x0000001005040899 */ /* 0x000fe200080006ff */
[----:B------:R-:W-:Y:S11]  /*2810*/  BRA.U UP1, `(.L_x_1016) ;  /* 0x0000003d01147547 */ /* 0x000ff6000b800000 */
[----:B------:R-:W-:-:S04]  /*2820*/  UISETP.NE.U32.AND UP1, UPT, UR20, URZ, UPT ;  /* 0x000000ff1400728c */ /* 0x000fc8000bf25070 */
[----:B------:R-:W-:-:S09]  /*2830*/  UISETP.NE.AND.EX UP1, UPT, UR21, URZ, UPT, UP1 ;  /* 0x000000ff1500728c */ /* 0x000fd2000bf25310 */
[----:B------:R-:W-:Y:S05]  /*2840*/  BRA.U !UP1, `(.L_x_1017) ;  /* 0x00000021090c7547 */ /* 0x000fea000b800000 */
[----:B------:R-:W0:Y:S02]  /*2850*/  LDC.64 R198, c[0x0][0x390] ;  /* 0x0000e400ffc67b82 */ /* 0x000e240000000a00 */
[----:B0-----:R-:W-:-:S06]  /*2860*/  IMAD.WIDE.U32 R60, R161, 0x8, R198 ;  /* 0x00000008a13c7825 */ /* 0x001fcc00078e00c6 */
[----:B------:R-:W2:Y:S01]  /*2870*/  LDG.E.64 R60, desc[UR14][R60.64] ;  /* 0x0000000e3c3c7981 */ /* 0x000ea2000c1e1b00 */
[--C-:B------:R-:W-:Y:S01]  /*2880*/  FFMA.FTZ R63, R184, UR13, R74.reuse ;  /* 0x0000000db83f7c23 */ /* 0x100fe2000801004a */
        /* <DEDUP_REMOVED lines=9> */
[----:B------:R-:W-:Y:S01]  /*2920*/  FMUL.FTZ R66, R62, UR12 ;  /* 0x0000000c3e427c20 */ /* 0x000fe20008410000 */
[----:B------:R-:W-:Y:S01]  /*2930*/  FMUL.FTZ R64, R182, UR12 ;  /* 0x0000000cb6407c20 */ /* 0x000fe20008410000 */
[----:B------:R-:W0:Y:S01]  /*2940*/  F2F.BF16.F32 R67, R63 ;  /* 0x0000003f00437304 */ /* 0x000e220000202000 */
[----:B-----5:R-:W-:Y:S01]  /*2950*/  ISETP.GE.U32.AND P5, PT, R209, 0x1000000, PT ;  /* 0x01000000d100780c */ /* 0x020fe20003fa6070 */
[----:B------:R-:W-:Y:S01]  /*2960*/  FMUL.FTZ R68, R63, UR4 ;  /* 0x000000043f447c20 */ /* 0x000fe20008410000 */
[----:B------:R-:W-:Y:S01]  /*2970*/  LOP3.LUT P6, RZ, R209, 0xff00, RZ, 0xc0, !PT ;  /* 0x0000ff00d1ff7812 */ /* 0x000fe200078cc0ff */
[----:B------:R-:W-:Y:S01]  /*2980*/  FMUL.FTZ R182, R189, UR4 ;  /* 0x00000004bdb67c20 */ /* 0x000fe20008410000 */
[C---:B------:R-:W-:Y:S01]  /*2990*/  LOP3.LUT P2, RZ, R209.reuse, 0xff0000, RZ, 0xc0, !PT ;  /* 0x00ff0000d1ff7812 */ /* 0x040fe2000784c0ff */
[----:B------:R-:W1:Y:S01]  /*29a0*/  LDC.64 R184, c[0x0][0x478] ;  /* 0x00011e00ffb87b82 */ /* 0x000e620000000a00 */
[----:B------:R-:W-:Y:S01]  /*29b0*/  LOP3.LUT P0, RZ, R209, 0xff, RZ, 0xc0, !PT ;  /* 0x000000ffd1ff7812 */ /* 0x000fe2000780c0ff */
[----:B------:R-:W3:Y:S01]  /*29c0*/  F2F.BF16.F32 R69, R189 ;  /* 0x000000bd00457304 */ /* 0x000ee20000202000 */
[----:B------:R-:W-:Y:S01]  /*29d0*/  FMUL.FTZ R182, R182, UR22 ;  /* 0x00000016b6b67c20 */ /* 0x000fe20008410000 */
[----:B------:R-:W-:-:S02]  /*29e0*/  HFMA2 R65, -RZ, RZ, 0, 0 ;  /* 0x00000000ff417431 */ /* 0x000fc400000001ff */
[----:B------:R-:W-:Y:S01]  /*29f0*/  FMUL.FTZ R68, R68, UR22 ;  /* 0x0000001644447c20 */ /* 0x000fe20008410000 */
[----:B------:R-:W-:Y:S01]  /*2a00*/  FMUL.FTZ R183, R66, UR4 ;  /* 0x0000000442b77c20 */ /* 0x000fe20008410000 */
[----:B------:R-:W-:Y:S01]  /*2a10*/  FFMA.FTZ R158, R158, UR13, R74 ;  /* 0x0000000d9e9e7c23 */ /* 0x000fe2000801004a */
[----:B------:R-:W4:Y:S01]  /*2a20*/  LDC.64 R186, c[0x0][0x468] ;  /* 0x00011a00ffba7b82 */ /* 0x000f220000000a00 */
[----:B0-----:R-:W-:Y:S01]  /*2a30*/  IMAD.WIDE.U32 R62, R67, 0x10000, RZ ;  /* 0x00010000433e7825 */ /* 0x001fe200078e00ff */
[----:B------:R0:W0:Y:S01]  /*2a40*/  F2F.BF16.F32 R70, R66 ;  /* 0x0000004200467304 */ /* 0x0000220000202000 */
[----:B------:R-:W-:Y:S02]  /*2a50*/  @P6 SHF.L.U32 R67, R12, 0x10, RZ ;  /* 0x000000100c436819 */ /* 0x000fe400000006ff */
[----:B------:R-:W-:-:S03]  /*2a60*/  FMUL.FTZ R183, R183, UR22 ;  /* 0x00000016b7b77c20 */ /* 0x000fc60008410000 */
[----:B------:R-:W-:Y:S01]  /*2a70*/  @P6 FMUL.FTZ R65, R68, R67 ;  /* 0x0000004344416220 */ /* 0x000fe20000410000 */
[----:B---3--:R-:W-:Y:S01]  /*2a80*/  SHF.L.U32 R69, R69, 0x10, RZ ;  /* 0x0000001045457819 */ /* 0x008fe200000006ff */
[----:B------:R-:W3:Y:S01]  /*2a90*/  F2F.BF16.F32 R71, R64 ;  /* 0x0000004000477304 */ /* 0x000ee20000202000 */
[----:B0-----:R-:W-:Y:S02]  /*2aa0*/  @P2 SHF.L.U32 R66, R133, 0x10, RZ ;  /* 0x0000001085422819 */ /* 0x001fe400000006ff */
[----:B------:R-:W-:-:S03]  /*2ab0*/  MOV R67, RZ ;  /* 0x000000ff00437202 */ /* 0x000fc60000000f00 */
[----:B------:R-:W-:Y:S01]  /*2ac0*/  @P2 FMUL.FTZ R67, R183, R66 ;  /* 0x00000042b7432220 */ /* 0x000fe20000410000 */
[----:B------:R-:W-:Y:S01]  /*2ad0*/  LOP3.LUT R63, R63, R69, R70, 0xfe, !PT ;  /* 0x000000453f3f7212 */ /* 0x000fe200078efe46 */
[----:B------:R1:W-:Y:S01]  /*2ae0*/  F2F.BF16.F32 R72, R65 ;  /* 0x0000004100487304 */ /* 0x0003e20000202000 */
[----:B------:R-:W-:Y:S02]  /*2af0*/  @P5 SHF.L.U32 R69, R11, 0x10, RZ ;  /* 0x000000100b455819 */ /* 0x000fe400000006ff */
[----:B---3--:R-:W-:Y:S02]  /*2b00*/  LOP3.LUT R62, R62, R71, RZ, 0xfc, !PT ;  /* 0x000000473e3e7212 */ /* 0x008fe400078efcff */
[----:B------:R-:W-:-:S03]  /*2b10*/  CS2R R70, SRZ ;  /* 0x0000000000467805 */ /* 0x000fc6000001ff00 */
[----:B------:R-:W-:Y:S01]  /*2b20*/  F2F.BF16.F32 R66, R67 ;  /* 0x0000004300427304 */ /* 0x000fe20000202000 */
[----:B------:R-:W-:Y:S01]  /*2b30*/  @P5 FMUL.FTZ R71, R182, R69 ;  /* 0x00000045b6475220 */ /* 0x000fe20000410000 */
[----:B------:R-:W-:Y:S01]  /*2b40*/  FMUL.FTZ R69, R64, UR4 ;  /* 0x0000000440457c20 */ /* 0x000fe20008410000 */
[----:B------:R-:W-:-:S03]  /*2b50*/  @P0 SHF.L.U32 R64, R132, 0x10, RZ ;  /* 0x0000001084400819 */ /* 0x000fc600000006ff */
[----:B------:R-:W-:Y:S02]  /*2b60*/  FMUL.FTZ R69, R69, UR22 ;  /* 0x0000001645457c20 */ /* 0x000fe40008410000 */
[----:B------:R-:W0:Y:S02]  /*2b70*/  F2F.BF16.F32 R71, R71 ;  /* 0x0000004700477304 */ /* 0x000e240000202000 */
[----:B------:R-:W-:Y:S01]  /*2b80*/  @P0 FMUL.FTZ R70, R69, R64 ;  /* 0x0000004045460220 */ /* 0x000fe20000410000 */
[----:B-1----:R-:W-:-:S05]  /*2b90*/  IMAD.WIDE.U32 R64, R161, 0x8, R184 ;  /* 0x00000008a1407825 */ /* 0x002fca00078e00b8 */
[----:B------:R-:W1:Y:S01]  /*2ba0*/  F2F.BF16.F32 R73, R70 ;  /* 0x0000004600497304 */ /* 0x000e620000202000 */
[----:B------:R3:W-:Y:S01]  /*2bb0*/  STG.E.64 desc[UR14][R64.64], R62 ;  /* 0x0000003e40007986 */ /* 0x0007e2000c101b0e */
[----:B0-----:R-:W-:Y:S01]  /*2bc0*/  SHF.L.U32 R67, R71, 0x10, RZ ;  /* 0x0000001047437819 */ /* 0x001fe200000006ff */
[----:B---3--:R-:W-:-:S04]  /*2bd0*/  IMAD.WIDE.U32 R62, R72, 0x10000, RZ ;  /* 0x00010000483e7825 */ /* 0x008fc800078e00ff */
[----:B----4-:R-:W-:Y:S01]  /*2be0*/  IMAD.WIDE.U32 R64, R161, 0x8, R186 ;  /* 0x00000008a1407825 */ /* 0x010fe200078e00ba */
[----:B------:R-:W-:Y:S02]  /*2bf0*/  LOP3.LUT R63, R63, R67, R66, 0xfe, !PT ;  /* 0x000000433f3f7212 */ /* 0x000fe400078efe42 */
[----:B-1----:R-:W-:Y:S01]  /*2c00*/  LOP3.LUT R62, R62, R73, RZ, 0xfc, !PT ;  /* 0x000000493e3e7212 */ /* 0x002fe200078efcff */
[----:B------:R-:W-:-:S04]  /*2c10*/  IMAD.WIDE.U32 R66, R150, 0x8, R198 ;  /* 0x0000000896427825 */ /* 0x000fc800078e00c6 */
[----:B------:R0:W-:Y:S01]  /*2c20*/  STG.E.64 desc[UR14][R64.64], R62 ;  /* 0x0000003e40007986 */ /* 0x0001e2000c101b0e */
[----:B------:R-:W-:-:S03]  /*2c30*/  FFMA.FTZ R155, R155, UR13, R74 ;  /* 0x0000000d9b9b7c23 */ /* 0x000fc6000801004a */
[----:B0-----:R0:W3:Y:S01]  /*2c40*/  LDG.E.64 R62, desc[UR14][R66.64] ;  /* 0x0000000e423e7981 */ /* 0x0010e2000c1e1b00 */
[----:B------:R-:W-:Y:S01]  /*2c50*/  FADD.FTZ R155, R152, -R155 ;  /* 0x8000009b989b7221 */ /* 0x000fe20000010000 */
[----:B------:R-:W-:Y:S01]  /*2c60*/  LOP3.LUT P4, RZ, R169, 0xff00, RZ, 0xc0, !PT ;  /* 0x0000ff00a9ff7812 */ /* 0x000fe2000788c0ff */
[--C-:B------:R-:W-:Y:S01]  /*2c70*/  FFMA.FTZ R157, R157, UR13, R74.reuse ;  /* 0x0000000d9d9d7c23 */ /* 0x100fe2000801004a */
[----:B------:R-:W-:Y:S02]  /*2c80*/  HFMA2 R161, -RZ, RZ, 0, 0 ;  /* 0x00000000ffa17431 */ /* 0x000fe400000001ff */
[----:B------:R-:W-:Y:S01]  /*2c90*/  FMUL.FTZ R155, R155, UR12 ;  /* 0x0000000c9b9b7c20 */ /* 0x000fe20008410000 */
[----:B------:R-:W-:Y:S01]  /*2ca0*/  ISETP.GE.U32.AND P3, PT, R169, 0x1000000, PT ;  /* 0x01000000a900780c */ /* 0x000fe20003f66070 */
[----:B------:R-:W-:Y:S01]  /*2cb0*/  FADD.FTZ R157, R154, -R157 ;  /* 0x8000009d9a9d7221 */ /* 0x000fe20000010000 */
[----:B------:R-:W-:Y:S01]  /*2cc0*/  FFMA.FTZ R156, R156, UR13, R74 ;  /* 0x0000000d9c9c7c23 */ /* 0x000fe2000801004a */
[----:B------:R-:W-:-:S02]  /*2cd0*/  IMAD.MOV.U32 R75, RZ, RZ, RZ ;  /* 0x000000ffff4b7224 */ /* 0x000fc400078e00ff */
[----:B------:R-:W-:Y:S01]  /*2ce0*/  FADD.FTZ R70, R151, -R158 ;  /* 0x8000009e97467221 */ /* 0x000fe20000010000 */
[----:B------:R-:W-:Y:S01]  /*2cf0*/  FMUL.FTZ R157, R157, UR12 ;  /* 0x0000000c9d9d7c20 */ /* 0x000fe20008410000 */
[----:B------:R-:W-:Y:S01]  /*2d00*/  FADD.FTZ R156, R153, -R156 ;  /* 0x8000009c999c7221 */ /* 0x000fe20000010000 */
[----:B------:R-:W-:Y:S01]  /*2d10*/  F2F.BF16.F32 R64, R155 ;  /* 0x0000009b00407304 */ /* 0x000fe20000202000 */
[----:B------:R-:W-:Y:S01]  /*2d20*/  FMUL.FTZ R70, R70, UR12 ;  /* 0x0000000c46467c20 */ /* 0x000fe20008410000 */
[----:B0-----:R-:W-:Y:S01]  /*2d30*/  @P4 SHF.L.U32 R67, R14, 0x10, RZ ;  /* 0x000000100e434819 */ /* 0x001fe200000006ff */
[----:B------:R-:W-:Y:S01]  /*2d40*/  FMUL.FTZ R151, R157, UR4 ;  /* 0x000000049d977c20 */ /* 0x000fe20008410000 */
[----:B------:R-:W-:Y:S01]  /*2d50*/  FMUL.FTZ R156, R156, UR12 ;  /* 0x0000000c9c9c7c20 */ /* 0x000fe20008410000 */
[----:B------:R-:W-:Y:S02]  /*2d60*/  FMUL.FTZ R153, R70, UR4 ;  /* 0x0000000446997c20 */ /* 0x000fe40008410000 */
[----:B------:R-:W-:Y:S01]  /*2d70*/  FMUL.FTZ R151, R151, UR22 ;  /* 0x0000001697977c20 */ /* 0x000fe20008410000 */
[----:B------:R-:W-:Y:S01]  /*2d80*/  FMUL.FTZ R152, R156, UR4 ;  /* 0x000000049c987c20 */ /* 0x000fe20008410000 */
[----:B------:R-:W-:Y:S01]  /*2d90*/  FMUL.FTZ R153, R153, UR22 ;  /* 0x0000001699997c20 */ /* 0x000fe20008410000 */
[----:B------:R-:W-:Y:S02]  /*2da0*/  F2F.BF16.F32 R71, R70 ;  /* 0x0000004600477304 */ /* 0x000fe40000202000 */
[----:B------:R-:W-:Y:S01]  /*2db0*/  FMUL.FTZ R152, R152, UR22 ;  /* 0x0000001698987c20 */ /* 0x000fe20008410000 */
[----:B--2---:R-:W-:-:S02]  /*2dc0*/  @P0 MOV R65, R60 ;  /* 0x0000003c00410202 */ /* 0x004fc40000000f00 */
[----:B------:R-:W-:Y:S02]  /*2dd0*/  @P6 SHF.R.U64 R72, R60, 0x10, R61 ;  /* 0x000000103c486819 */ /* 0x000fe4000000123d */
[----:B------:R-:W-:Y:S01]  /*2de0*/  @P0 SHF.L.U32 R66, R65, 0x10, RZ ;  /* 0x0000001041420819 */ /* 0x000fe200000006ff */
[----:B------:R-:W-:Y:S02]  /*2df0*/  FMUL.FTZ R65, R155, UR4 ;  /* 0x000000049b417c20 */ /* 0x000fe40008410000 */
[----:B------:R-:W0:Y:S02]  /*2e00*/  F2F.BF16.F32 R155, R157 ;  /* 0x0000009d009b7304 */ /* 0x000e240000202000 */
[----:B------:R-:W-:Y:S01]  /*2e10*/  FMUL.FTZ R60, R65, UR22 ;  /* 0x00000016413c7c20 */ /* 0x000fe20008410000 */
[----:B------:R-:W-:Y:S01]  /*2e20*/  @P6 SHF.L.U32 R65, R72, 0x10, RZ ;  /* 0x0000001048416819 */ /* 0x000fe200000006ff */
[----:B------:R-:W-:Y:S01]  /*2e30*/  @P0 FMUL.FTZ R75, R69, R66 ;  /* 0x00000042454b0220 */ /* 0x000fe20000410000 */
[----:B------:R-:W-:-:S02]  /*2e40*/  LOP3.LUT P0, RZ, R169, 0xff0000, RZ, 0xc0, !PT ;  /* 0x00ff0000a9ff7812 */ /* 0x000fc4000780c0ff */
[----:B------:R-:W-:Y:S02]  /*2e50*/  CS2R R72, SRZ ;  /* 0x0000000000487805 */ /* 0x000fe4000001ff00 */
[----:B------:R-:W-:Y:S01]  /*2e60*/  MOV R66, RZ ;  /* 0x000000ff00427202 */ /* 0x000fe20000000f00 */
[----:B------:R-:W-:Y:S01]  /*2e70*/  @P6 FMUL.FTZ R161, R68, R65 ;  /* 0x0000004144a16220 */ /* 0x000fe20000410000 */
[----:B------:R-:W-:Y:S01]  /*2e80*/  LOP3.LUT P6, RZ, R169, 0xff, RZ, 0xc0, !PT ;  /* 0x000000ffa9ff7812 */ /* 0x000fe200078cc0ff */
[----:B------:R-:W-:Y:S01]  /*2e90*/  @P4 FMUL.FTZ R66, R60, R67 ;  /* 0x000000433c424220 */ /* 0x000fe20000410000 */
[----:B------:R-:W-:Y:S01]  /*2ea0*/  @P3 SHF.L.U32 R68, R13, 0x10, RZ ;  /* 0x000000100d443819 */ /* 0x000fe200000006ff */
[----:B------:R-:W-:Y:S01]  /*2eb0*/  HFMA2 R67, -RZ, RZ, 0, 0 ;  /* 0x00000000ff437431 */ /* 0x000fe200000001ff */
[----:B------:R-:W1:Y:S03]  /*2ec0*/  F2F.BF16.F32 R69, R156 ;  /* 0x0000009c00457304 */ /* 0x000e660000202000 */
[----:B------:R-:W-:Y:S01]  /*2ed0*/  @P3 FMUL.FTZ R73, R151, R68 ;  /* 0x0000004497493220 */ /* 0x000fe20000410000 */
[----:B0-----:R-:W-:-:S02]  /*2ee0*/  SHF.L.U32 R68, R155, 0x10, RZ ;  /* 0x000000109b447819 */ /* 0x001fc400000006ff */
[----:B------:R-:W-:Y:S02]  /*2ef0*/  @P0 SHF.L.U32 R65, R135, 0x10, RZ ;  /* 0x0000001087410819 */ /* 0x000fe400000006ff */
[----:B------:R0:W-:Y:S03]  /*2f00*/  F2F.BF16.F32 R154, R66 ;  /* 0x00000042009a7304 */ /* 0x0001e60000202000 */
[----:B------:R-:W-:Y:S01]  /*2f10*/  @P0 FMUL.FTZ R67, R152, R65 ;  /* 0x0000004198430220 */ /* 0x000fe20000410000 */
[----:B------:R-:W-:-:S04]  /*2f20*/  IMAD.WIDE.U32 R64, R64, 0x10000, RZ ;  /* 0x0001000040407825 */ /* 0x000fc800078e00ff */
[----:B------:R-:W2:Y:S01]  /*2f30*/  F2F.BF16.F32 R73, R73 ;  /* 0x0000004900497304 */ /* 0x000ea20000202000 */
[----:B0-----:R-:W-:Y:S02]  /*2f40*/  @P6 SHF.L.U32 R66, R134, 0x10, RZ ;  /* 0x0000001086426819 */ /* 0x001fe400000006ff */
[----:B-1----:R-:W-:Y:S01]  /*2f50*/  LOP3.LUT R65, R65, R68, R69, 0xfe, !PT ;  /* 0x0000004441417212 */ /* 0x002fe200078efe45 */
[----:B------:R-:W-:Y:S01]  /*2f60*/  IMAD.WIDE.U32 R68, R150, 0x8, R184 ;  /* 0x0000000896447825 */ /* 0x000fe200078e00b8 */
[----:B------:R-:W-:-:S03]  /*2f70*/  LOP3.LUT R64, R64, R71, RZ, 0xfc, !PT ;  /* 0x0000004740407212 */ /* 0x000fc600078efcff */
[----:B------:R-:W-:Y:S01]  /*2f80*/  @P6 FMUL.FTZ R72, R66, R153 ;  /* 0x0000009942486220 */ /* 0x000fe20000410000 */
[----:B------:R0:W1:Y:S01]  /*2f90*/  F2F.BF16.F32 R156, R67 ;  /* 0x00000043009c7304 */ /* 0x0000620000202000 */
[----:B------:R-:W-:Y:S01]  /*2fa0*/  IMAD.WIDE.U32 R70, R150, 0x8, R186 ;  /* 0x0000000896467825 */ /* 0x000fe200078e00ba */
[----:B------:R4:W-:Y:S01]  /*2fb0*/  STG.E.64 desc[UR14][R68.64], R64 ;  /* 0x0000004044007986 */ /* 0x0009e2000c101b0e */
[----:B--2---:R-:W-:-:S05]  /*2fc0*/  SHF.L.U32 R155, R73, 0x10, RZ ;  /* 0x00000010499b7819 */ /* 0x004fca00000006ff */
[----:B------:R2:W4:Y:S01]  /*2fd0*/  F2F.BF16.F32 R157, R72 ;  /* 0x00000048009d7304 */ /* 0x0005220000202000 */
[----:B0-----:R-:W-:-:S05]  /*2fe0*/  IMAD.WIDE.U32 R66, R154, 0x10000, RZ ;  /* 0x000100009a427825 */ /* 0x001fca00078e00ff */
[----:B-1----:R-:W-:Y:S01]  /*2ff0*/  LOP3.LUT R67, R67, R155, R156, 0xfe, !PT ;  /* 0x0000009b43437212 */ /* 0x002fe200078efe9c */
[----:B--2---:R-:W-:Y:S01]  /*3000*/  IMAD.WIDE.U32 R72, R10, 0x8, R198 ;  /* 0x000000080a487825 */ /* 0x004fe200078e00c6 */
[----:B----4-:R-:W-:-:S05]  /*3010*/  LOP3.LUT R66, R66, R157, RZ, 0xfc, !PT ;  /* 0x0000009d42427212 */ /* 0x010fca00078efcff */
[----:B------:R0:W-:Y:S04]  /*3020*/  STG.E.64 desc[UR14][R70.64], R66 ;  /* 0x0000004246007986 */ /* 0x0001e8000c101b0e */
[----:B------:R-:W2:Y:S01]  /*3030*/  LDG.E.64 R72, desc[UR14][R72.64] ;  /* 0x0000000e48487981 */ /* 0x000ea2000c1e1b00 */
[--C-:B------:R-:W-:Y:S01]  /*3040*/  FFMA.FTZ R89, R89, UR13, R74.reuse ;  /* 0x0000000d59597c23 */ /* 0x100fe2000801004a */
[--C-:B------:R-:W-:Y:S01]  /*3050*/  FFMA.FTZ R150, R83, UR13, R74.reuse ;  /* 0x0000000d53967c23 */ /* 0x100fe2000801004a */
[----:B------:R-:W-:Y:S01]  /*3060*/  FFMA.FTZ R154, R87, UR13, R74 ;  /* 0x0000000d579a7c23 */ /* 0x000fe2000801004a */
[----:B------:R-:W-:Y:S01]  /*3070*/  CS2R R68, SRZ ;  /* 0x0000000000447805 */ /* 0x000fe2000001ff00 */
[----:B------:R-:W-:Y:S01]  /*3080*/  FADD.FTZ R89, R2, -R89 ;  /* 0x8000005902597221 */ /* 0x000fe20000010000 */
[----:B------:R-:W-:Y:S01]  /*3090*/  FADD.FTZ R150, R5, -R150 ;  /* 0x8000009605967221 */ /* 0x000fe20000010000 */
[----:B------:R-:W-:Y:S01]  /*30a0*/  @P2 MOV R5, R61 ;  /* 0x0000003d00052202 */ /* 0x000fe20000000f00 */
[----:B------:R-:W-:Y:S01]  /*30b0*/  FADD.FTZ R154, R3, -R154 ;  /* 0x8000009a039a7221 */ /* 0x000fe20000010000 */
[----:B------:R-:W-:-:S02]  /*30c0*/  @P5 SHF.R.U32.HI R61, RZ, 0x10, R61 ;  /* 0x00000010ff3d5819 */ /* 0x000fc4000001163d */
[----:B0-----:R-:W-:Y:S02]  /*30d0*/  CS2R R70, SRZ ;  /* 0x0000000000467805 */ /* 0x001fe4000001ff00 */
[----:B------:R-:W-:Y:S01]  /*30e0*/  @P2 SHF.L.U32 R64, R5, 0x10, RZ ;  /* 0x0000001005402819 */ /* 0x000fe200000006ff */
[----:B------:R-:W-:Y:S01]  /*30f0*/  FFMA.FTZ R85, R85, UR13, R74 ;  /* 0x0000000d55557c23 */ /* 0x000fe2000801004a */
[----:B------:R-:W-:Y:S01]  /*3100*/  @P5 SHF.L.U32 R61, R61, 0x10, RZ ;  /* 0x000000103d3d5819 */ /* 0x000fe200000006ff */
[----:B------:R-:W-:Y:S01]  /*3110*/  FMUL.FTZ R154, R154, UR12 ;  /* 0x0000000c9a9a7c20 */ /* 0x000fe20008410000 */
[----:B------:R-:W-:Y:S01]  /*3120*/  FMUL.FTZ R66, R89, UR12 ;  /* 0x0000000c59427c20 */ /* 0x000fe20008410000 */
[----:B------:R-:W-:Y:S01]  /*3130*/  @P2 FMUL.FTZ R68, R183, R64 ;  /* 0x00000040b7442220 */ /* 0x000fe20000410000 */
[C---:B------:R-:W-:Y:S01]  /*3140*/  LOP3.LUT P2, RZ, R117.reuse, 0xff00, RZ, 0xc0, !PT ;  /* 0x0000ff0075ff7812 */ /* 0x040fe2000784c0ff */
[----:B------:R-:W-:Y:S01]  /*3150*/  @P5 FMUL.FTZ R69, R182, R61 ;  /* 0x0000003db6455220 */ /* 0x000fe20000410000 */
[----:B------:R-:W-:Y:S01]  /*3160*/  FADD.FTZ R85, R4, -R85 ;  /* 0x8000005504557221 */ /* 0x000fe20000010000 */
[----:B------:R-:W-:Y:S01]  /*3170*/  ISETP.GE.U32.AND P5, PT, R117, 0x1000000, PT ;  /* 0x010000007500780c */ /* 0x000fe20003fa6070 */
[----:B------:R-:W-:Y:S01]  /*3180*/  FMUL.FTZ R89, R154, UR4 ;  /* 0x000000049a597c20 */ /* 0x000fe20008410000 */
[----:B------:R-:W-:Y:S01]  /*3190*/  FMUL.FTZ R87, R66, UR4 ;  /* 0x0000000442577c20 */ /* 0x000fe20008410000 */
[----:B------:R-:W-:Y:S01]  /*31a0*/  FMUL.FTZ R85, R85, UR12 ;  /* 0x0000000c55557c20 */ /* 0x000fe20008410000 */
[----:B------:R-:W-:Y:S01]  /*31b0*/  FMUL.FTZ R4, R150, UR12 ;  /* 0x0000000c96047c20 */ /* 0x000fe20008410000 */
[----:B------:R-:W-:Y:S01]  /*31c0*/  FMUL.FTZ R89, R89, UR22 ;  /* 0x0000001659597c20 */ /* 0x000fe20008410000 */
[----:B------:R-:W-:Y:S01]  /*31d0*/  MOV R64, RZ ;  /* 0x000000ff00407202 */ /* 0x000fe20000000f00 */
[----:B------:R-:W-:-:S02]  /*31e0*/  HFMA2 R67, -RZ, RZ, 0, 0 ;  /* 0x00000000ff437431 */ /* 0x000fc400000001ff */
[----:B------:R-:W-:Y:S01]  /*31f0*/  FMUL.FTZ R87, R87, UR22 ;  /* 0x0000001657577c20 */ /* 0x000fe20008410000 */
[----:B------:R0:W-:Y:S01]  /*3200*/  F2F.BF16.F32 R83, R66 ;  /* 0x0000004200537304 */ /* 0x0001e20000202000 */
[--C-:B------:R-:W-:Y:S01]  /*3210*/  FFMA.FTZ R93, R93, UR13, R74.reuse ;  /* 0x0000000d5d5d7c23 */ /* 0x100fe2000801004a */
[--C-:B------:R-:W-:Y:S01]  /*3220*/  FFMA.FTZ R95, R95, UR13, R74.reuse ;  /* 0x0000000d5f5f7c23 */ /* 0x100fe2000801004a */
[--C-:B------:R-:W-:Y:S01]  /*3230*/  FFMA.FTZ R97, R97, UR13, R74.reuse ;  /* 0x0000000d61617c23 */ /* 0x100fe2000801004a */
[----:B------:R-:W-:Y:S01]  /*3240*/  FFMA.FTZ R91, R91, UR13, R74 ;  /* 0x0000000d5b5b7c23 */ /* 0x000fe2000801004a */
[----:B------:R-:W-:Y:S01]  /*3250*/  FADD.FTZ R93, R82, -R93 ;  /* 0x8000005d525d7221 */ /* 0x000fe20000010000 */
[----:B---3--:R-:W-:Y:S02]  /*3260*/  @P6 MOV R2, R62 ;  /* 0x0000003e00026202 */ /* 0x008fe40000000f00 */
[----:B------:R-:W-:Y:S01]  /*3270*/  @P4 SHF.R.U64 R3, R62, 0x10, R63 ;  /* 0x000000103e034819 */ /* 0x000fe2000000123f */
[----:B------:R-:W-:Y:S01]  /*3280*/  FMUL.FTZ R62, R85, UR4 ;  /* 0x00000004553e7c20 */ /* 0x000fe20008410000 */
[----:B------:R-:W-:Y:S01]  /*3290*/  @P6 SHF.L.U32 R2, R2, 0x10, RZ ;  /* 0x0000001002026819 */ /* 0x000fe200000006ff */
[----:B0-----:R-:W-:Y:S01]  /*32a0*/  FMUL.FTZ R66, R4, UR4 ;  /* 0x0000000404427c20 */ /* 0x001fe20008410000 */
[----:B------:R-:W-:Y:S01]  /*32b0*/  @P4 SHF.L.U32 R3, R3, 0x10, RZ ;  /* 0x0000001003034819 */ /* 0x000fe200000006ff */
[----:B------:R-:W-:Y:S01]  /*32c0*/  FMUL.FTZ R62, R62, UR22 ;  /* 0x000000163e3e7c20 */ /* 0x000fe20008410000 */
[----:B------:R-:W0:Y:S01]  /*32d0*/  F2F.BF16.F32 R5, R85 ;  /* 0x0000005500057304 */ /* 0x000e220000202000 */
[----:B------:R-:W-:Y:S01]  /*32e0*/  @P6 FMUL.FTZ R70, R2, R153 ;  /* 0x0000009902466220 */ /* 0x000fe20000410000 */
[C---:B------:R-:W-:Y:S01]  /*32f0*/  LOP3.LUT P6, RZ, R117.reuse, 0xff0000, RZ, 0xc0, !PT ;  /* 0x00ff000075ff7812 */ /* 0x040fe200078cc0ff */
[----:B------:R-:W-:Y:S01]  /*3300*/  @P4 FMUL.FTZ R71, R60, R3 ;  /* 0x000000033c474220 */ /* 0x000fe20000410000 */
[----:B------:R-:W-:Y:S01]  /*3310*/  LOP3.LUT P4, RZ, R117, 0xff, RZ, 0xc0, !PT ;  /* 0x000000ff75ff7812 */ /* 0x000fe2000788c0ff */
[----:B------:R-:W-:Y:S01]  /*3320*/  HFMA2 R2, -RZ, RZ, 0, 0 ;  /* 0x00000000ff027431 */ /* 0x000fe200000001ff */
[----:B------:R-:W-:Y:S01]  /*3330*/  @P2 SHF.L.U32 R3, R16, 0x10, RZ ;  /* 0x0000001010032819 */ /* 0x000fe200000006ff */
[----:B------:R-:W-:Y:S01]  /*3340*/  FMUL.FTZ R66, R66, UR22 ;  /* 0x0000001642427c20 */ /* 0x000fe20008410000 */
[----:B------:R-:W-:Y:S08]  /*3350*/  F2F.BF16.F32 R61, R154 ;  /* 0x0000009a003d7304 */ /* 0x000ff00000202000 */
[----:B------:R0:W1:Y:S01]  /*3360*/  F2F.BF16.F32 R65, R4 ;  /* 0x0000000400417304 */ /* 0x0000620000202000 */
[----:B------:R-:W-:Y:S01]  /*3370*/  @P6 SHF.L.U32 R60, R137, 0x10, RZ ;  /* 0x00000010893c6819 */ /* 0x000fe200000006ff */
[----:B------:R-:W-:Y:S01]  /*3380*/  @P2 FMUL.FTZ R2, R62, R3 ;  /* 0x000000033e022220 */ /* 0x000fe20000410000 */
[----:B------:R-:W-:Y:S01]  /*3390*/  @P4 SHF.L.U32 R3, R136, 0x10, RZ ;  /* 0x0000001088034819 */ /* 0x000fe200000006ff */
[----:B------:R-:W-:Y:S01]  /*33a0*/  FADD.FTZ R95, R84, -R95 ;  /* 0x8000005f545f7221 */ /* 0x000fe20000010000 */
[----:B------:R-:W-:Y:S01]  /*33b0*/  FADD.FTZ R97, R86, -R97 ;  /* 0x8000006156617221 */ /* 0x000fe20000010000 */
[----:B------:R-:W-:Y:S01]  /*33c0*/  @P6 FMUL.FTZ R64, R89, R60 ;  /* 0x0000003c59406220 */ /* 0x000fe20000410000 */
[----:B------:R-:W-:Y:S01]  /*33d0*/  @P5 IMAD.U32 R60, R15, 0x10000, RZ ;  /* 0x000100000f3c5824 */ /* 0x000fe200078e00ff */
[----:B------:R-:W3:Y:S01]  /*33e0*/  F2F.BF16.F32 R2, R2 ;  /* 0x0000000200027304 */ /* 0x000ee20000202000 */
[----:B0-----:R-:W-:-:S04]  /*33f0*/  IMAD.WIDE.U32 R4, R5, 0x10000, RZ ;  /* 0x0001000005047825 */ /* 0x001fc800078e00ff */
[----:B------:R-:W-:Y:S01]  /*3400*/  FADD.FTZ R0, R0, -R91 ;  /* 0x8000005b00007221 */ /* 0x000fe20000010000 */
[----:B------:R-:W-:Y:S01]  /*3410*/  @P5 FMUL.FTZ R67, R87, R60 ;  /* 0x0000003c57435220 */ /* 0x000fe20000410000 */
[----:B------:R-:W-:Y:S01]  /*3420*/  MOV R60, RZ ;  /* 0x000000ff003c7202 */ /* 0x000fe20000000f00 */
[----:B------:R-:W-:Y:S01]  /*3430*/  @P4 FMUL.FTZ R60, R66, R3 ;  /* 0x00000003423c4220 */ /* 0x000fe20000410000 */
[----:B------:R-:W-:Y:S01]  /*3440*/  FMUL.FTZ R93, R93, UR12 ;  /* 0x0000000c5d5d7c20 */ /* 0x000fe20008410000 */
[----:B-1----:R-:W-:Y:S01]  /*3450*/  LOP3.LUT R4, R4, R65, RZ, 0xfc, !PT ;  /* 0x0000004104047212 */ /* 0x002fe200078efcff */
[----:B------:R0:W-:Y:S01]  /*3460*/  F2F.BF16.F32 R117, R64 ;  /* 0x0000004000757304 */ /* 0x0001e20000202000 */
[----:B------:R-:W-:Y:S01]  /*3470*/  FMUL.FTZ R95, R95, UR12 ;  /* 0x0000000c5f5f7c20 */ /* 0x000fe20008410000 */
[----:B------:R-:W-:Y:S01]  /*3480*/  FMUL.FTZ R97, R97, UR12 ;  /* 0x0000000c61617c20 */ /* 0x000fe20008410000 */
[----:B------:R-:W-:Y:S01]  /*3490*/  FMUL.FTZ R0, R0, UR12 ;  /* 0x0000000c00007c20 */ /* 0x000fe20008410000 */
[----:B---3--:R-:W-:-:S04]  /*34a0*/  IMAD.WIDE.U32 R2, R2, 0x10000, RZ ;  /* 0x0001000002027825 */ /* 0x008fc800078e00ff */
[----:B------:R-:W1:Y:S01]  /*34b0*/  F2F.BF16.F32 R67, R67 ;  /* 0x0000004300437304 */ /* 0x000e620000202000 */
[----:B0-----:R-:W-:-:S04]  /*34c0*/  SHF.L.U32 R64, R83, 0x10, RZ ;  /* 0x0000001053407819 */ /* 0x001fc800000006ff */
[----:B------:R-:W-:Y:S01]  /*34d0*/  LOP3.LUT R5, R5, R64, R61, 0xfe, !PT ;  /* 0x0000004005057212 */ /* 0x000fe200078efe3d */
[C---:B------:R-:W-:Y:S02]  /*34e0*/  IMAD.WIDE.U32 R64, R10.reuse, 0x8, R186 ;  /* 0x000000080a407825 */ /* 0x040fe400078e00ba */
[----:B------:R0:W3:Y:S01]  /*34f0*/  F2F.BF16.F32 R85, R60 ;  /* 0x0000003c00557304 */ /* 0x0000e20000202000 */
[----:B-1----:R-:W-:Y:S01]  /*3500*/  SHF.L.U32 R83, R67, 0x10, RZ ;  /* 0x0000001043537819 */ /* 0x002fe200000006ff */
[----:B0-----:R-:W-:Y:S01]  /*3510*/  IMAD.WIDE.U32 R60, R10, 0x8, R184 ;  /* 0x000000080a3c7825 */ /* 0x001fe200078e00b8 */
[----:B------:R-:W-:-:S03]  /*3520*/  @P0 MOV R67, R63 ;  /* 0x0000003f00430202 */ /* 0x000fc60000000f00 */
[----:B------:R-:W-:Y:S01]  /*3530*/  HFMA2 R10, -RZ, RZ, 0, 0 ;  /* 0x00000000ff0a7431 */ /* 0x000fe200000001ff */
[----:B------:R-:W-:Y:S01]  /*3540*/  LOP3.LUT R3, R3, R83, R117, 0xfe, !PT ;  /* 0x0000005303037212 */ /* 0x000fe200078efe75 */
[----:B------:R0:W-:Y:S01]  /*3550*/  STG.E.64 desc[UR14][R60.64], R4 ;  /* 0x000000043c007986 */ /* 0x0001e2000c101b0e */
[----:B---3--:R-:W-:Y:S02]  /*3560*/  LOP3.LUT R2, R2, R85, RZ, 0xfc, !PT ;  /* 0x0000005502027212 */ /* 0x008fe400078efcff */
[----:B------:R-:W-:-:S03]  /*3570*/  @P0 SHF.L.U32 R67, R67, 0x10, RZ ;  /* 0x0000001043430819 */ /* 0x000fc600000006ff */
[----:B------:R1:W-:Y:S02]  /*3580*/  STG.E.64 desc[UR14][R64.64], R2 ;  /* 0x0000000240007986 */ /* 0x0003e4000c101b0e */
[----:B------:R-:W-:Y:S01]  /*3590*/  @P0 FMUL.FTZ R10, R152, R67 ;  /* 0x00000043980a0220 */ /* 0x000fe20000410000 */
[----:B------:R-:W-:Y:S02]  /*35a0*/  LOP3.LUT P0, RZ, R118, 0xff00, RZ, 0xc0, !PT ;  /* 0x0000ff0076ff7812 */ /* 0x000fe4000780c0ff */
[----:B0-----:R-:W-:Y:S01]  /*35b0*/  @P3 SHF.R.U32.HI R4, RZ, 0x10, R63 ;  /* 0x00000010ff043819 */ /* 0x001fe2000001163f */
[----:B-1----:R-:W-:-:S03]  /*35c0*/  IMAD.WIDE.U32 R2, R9, 0x8, R198 ;  /* 0x0000000809027825 */ /* 0x002fc600078e00c6 */
[----:B------:R-:W-:-:S03]  /*35d0*/  @P3 SHF.L.U32 R4, R4, 0x10, RZ ;  /* 0x0000001004043819 */ /* 0x000fc600000006ff */
[----:B------:R-:W3:Y:S01]  /*35e0*/  LDG.E.64 R2, desc[UR14][R2.64] ;  /* 0x0000000e02027981 */ /* 0x000ee2000c1e1b00 */
[----:B------:R-:W-:Y:S01]  /*35f0*/  MOV R83, RZ ;  /* 0x000000ff00537202 */ /* 0x000fe20000000f00 */
[----:B------:R-:W-:Y:S01]  /*3600*/  @P3 FMUL.FTZ R83, R151, R4 ;  /* 0x0000000497533220 */ /* 0x000fe20000410000 */
[----:B------:R-:W-:Y:S01]  /*3610*/  LOP3.LUT P3, RZ, R118, 0xff0000, RZ, 0xc0, !PT ;  /* 0x00ff000076ff7812 */ /* 0x000fe2000786c0ff */
[----:B------:R-:W-:Y:S02]  /*3620*/  HFMA2 R85, -RZ, RZ, 0, 0 ;  /* 0x00000000ff557431 */ /* 0x000fe400000001ff */
[----:B------:R-:W-:Y:S01]  /*3630*/  FMUL.FTZ R82, R93, UR4 ;  /* 0x000000045d527c20 */ /* 0x000fe20008410000 */
[----:B------:R-:W-:Y:S01]  /*3640*/  FMUL.FTZ R84, R95, UR4 ;  /* 0x000000045f547c20 */ /* 0x000fe20008410000 */
[----:B------:R-:W-:Y:S01]  /*3650*/  FMUL.FTZ R86, R97, UR4 ;  /* 0x0000000461567c20 */ /* 0x000fe20008410000 */
[----:B------:R-:W-:Y:S01]  /*3660*/  MOV R64, RZ ;  /* 0x000000ff00407202 */ /* 0x000fe20000000f00 */
[----:B------:R-:W-:Y:S01]  /*3670*/  FMUL.FTZ R82, R82, UR22 ;  /* 0x0000001652527c20 */ /* 0x000fe20008410000 */
[----:B------:R-:W-:Y:S01]  /*3680*/  FMUL.FTZ R84, R84, UR22 ;  /* 0x0000001654547c20 */ /* 0x000fe20008410000 */
[----:B------:R-:W-:Y:S01]  /*3690*/  FMUL.FTZ R86, R86, UR22 ;  /* 0x0000001656567c20 */ /* 0x000fe20008410000 */
[----:B------:R-:W-:Y:S01]  /*36a0*/  FMUL.FTZ R91, R0, UR4 ;  /* 0x00000004005b7c20 */ /* 0x000fe20008410000 */
[----:B------:R0:W-:Y:S03]  /*36b0*/  F2F.BF16.F32 R65, R0 ;  /* 0x0000000000417304 */ /* 0x0001e60000202000 */
[----:B------:R-:W-:-:S05]  /*36c0*/  FMUL.FTZ R91, R91, UR22 ;  /* 0x000000165b5b7c20 */ /* 0x000fca0008410000 */
[----:B------:R-:W-:Y:S01]  /*36d0*/  F2F.BF16.F32 R60, R93 ;  /* 0x0000005d003c7304 */ /* 0x000fe20000202000 */
[----:B0-----:R-:W-:-:S07]  /*36e0*/  HFMA2 R0, -RZ, RZ, 0, 0 ;  /* 0x00000000ff007431 */ /* 0x001fce00000001ff */
[----:B------:R-:W0:Y:S02]  /*36f0*/  F2F.BF16.F32 R63, R97 ;  /* 0x00000061003f7304 */ /* 0x000e240000202000 */
[----:B0-----:R-:W-:Y:S01]  /*3700*/  IMAD.U32 R63, R63, 0x10000, RZ ;  /* 0x000100003f3f7824 */ /* 0x001fe200078e00ff */
[----:B--2---:R-:W-:Y:S02]  /*3710*/  @P2 SHF.R.U64 R61, R72, 0x10, R73 ;  /* 0x00000010483d2819 */ /* 0x004fe40000001249 */
[----:B------:R-:W-:Y:S01]  /*3720*/  @P4 MOV R5, R72 ;  /* 0x0000004800054202 */ /* 0x000fe20000000f00 */
[----:B------:R-:W-:Y:S01]  /*3730*/  HFMA2 R72, -RZ, RZ, 0, 0 ;  /* 0x00000000ff487431 */ /* 0x000fe200000001ff */
[----:B------:R-:W-:Y:S02]  /*3740*/  @P2 SHF.L.U32 R61, R61, 0x10, RZ ;  /* 0x000000103d3d2819 */ /* 0x000fe400000006ff */
[----:B------:R-:W-:-:S03]  /*3750*/  @P4 SHF.L.U32 R5, R5, 0x10, RZ ;  /* 0x0000001005054819 */ /* 0x000fc600000006ff */
[----:B------:R-:W-:Y:S01]  /*3760*/  @P2 FMUL.FTZ R72, R62, R61 ;  /* 0x0000003d3e482220 */ /* 0x000fe20000410000 */
[----:B------:R-:W-:Y:S01]  /*3770*/  ISETP.GE.U32.AND P2, PT, R118, 0x1000000, PT ;  /* 0x010000007600780c */ /* 0x000fe20003f46070 */
[----:B------:R-:W-:Y:S01]  /*3780*/  @P4 FMUL.FTZ R85, R66, R5 ;  /* 0x0000000542554220 */ /* 0x000fe20000410000 */
[----:B------:R-:W-:Y:S01]  /*3790*/  @P0 SHF.L.U32 R61, R18, 0x10, RZ ;  /* 0x00000010123d0819 */ /* 0x000fe200000006ff */
[----:B------:R-:W-:Y:S01]  /*37a0*/  HFMA2 R62, -RZ, RZ, 0, 0 ;  /* 0x00000000ff3e7431 */ /* 0x000fe200000001ff */
[----:B------:R-:W-:Y:S01]  /*37b0*/  MOV R5, RZ ;  /* 0x000000ff00057202 */ /* 0x000fe20000000f00 */
[----:B------:R-:W0:Y:S01]  /*37c0*/  F2F.BF16.F32 R66, R95 ;  /* 0x0000005f00427304 */ /* 0x000e220000202000 */
[----:B------:R-:W-:Y:S01]  /*37d0*/  LOP3.LUT P4, RZ, R118, 0xff, RZ, 0xc0, !PT ;  /* 0x000000ff76ff7812 */ /* 0x000fe2000788c0ff */
[----:B------:R-:W-:Y:S01]  /*37e0*/  @P0 FMUL.FTZ R5, R82, R61 ;  /* 0x0000003d52050220 */ /* 0x000fe20000410000 */
[----:B------:R-:W-:-:S05]  /*37f0*/  @P3 SHF.L.U32 R61, R139, 0x10, RZ ;  /* 0x000000108b3d3819 */ /* 0x000fca00000006ff */
[----:B------:R-:W-:Y:S01]  /*3800*/  @P3 FMUL.FTZ R62, R84, R61 ;  /* 0x0000003d543e3220 */ /* 0x000fe20000410000 */
[----:B------:R-:W-:Y:S01]  /*3810*/  @P2 SHF.L.U32 R61, R17, 0x10, RZ ;  /* 0x00000010113d2819 */ /* 0x000fe200000006ff */
[----:B------:R-:W1:Y:S04]  /*3820*/  F2F.BF16.F32 R5, R5 ;  /* 0x0000000500057304 */ /* 0x000e680000202000 */
[----:B------:R-:W-:Y:S01]  /*3830*/  @P2 FMUL.FTZ R64, R86, R61 ;  /* 0x0000003d56402220 */ /* 0x000fe20000410000 */
[----:B------:R-:W-:Y:S01]  /*3840*/  @P4 SHF.L.U32 R4, R138, 0x10, RZ ;  /* 0x000000108a044819 */ /* 0x000fe200000006ff */
[----:B------:R-:W-:Y:S02]  /*3850*/  IMAD.WIDE.U32 R60, R60, 0x10000, RZ ;  /* 0x000100003c3c7825 */ /* 0x000fe400078e00ff */
[----:B------:R-:W-:Y:S02]  /*3860*/  F2F.BF16.F32 R62, R62 ;  /* 0x0000003e003e7304 */ /* 0x000fe40000202000 */
[----:B------:R-:W-:Y:S01]  /*3870*/  @P4 FMUL.FTZ R0, R91, R4 ;  /* 0x000000045b004220 */ /* 0x000fe20000410000 */
[----:B0-----:R-:W-:-:S02]  /*3880*/  LOP3.LUT R61, R61, R63, R66, 0xfe, !PT ;  /* 0x0000003f3d3d7212 */ /* 0x001fc400078efe42 */
[----:B------:R-:W-:Y:S01]  /*3890*/  LOP3.LUT R60, R60, R65, RZ, 0xfc, !PT ;  /* 0x000000413c3c7212 */ /* 0x000fe200078efcff */
[----:B-1----:R-:W-:Y:S02]  /*38a0*/  IMAD.WIDE.U32 R4, R5, 0x10000, RZ ;  /* 0x0001000005047825 */ /* 0x002fe400078e00ff */
[----:B------:R-:W0:Y:S08]  /*38b0*/  F2F.BF16.F32 R64, R64 ;  /* 0x0000004000407304 */ /* 0x000e300000202000 */
[----:B------:R-:W1:Y:S01]  /*38c0*/  F2F.BF16.F32 R93, R0 ;  /* 0x00000000005d7304 */ /* 0x000e620000202000 */
[----:B0-----:R-:W-:Y:S01]  /*38d0*/  SHF.L.U32 R67, R64, 0x10, RZ ;  /* 0x0000001040437819 */ /* 0x001fe200000006ff */
[----:B------:R-:W-:-:S03]  /*38e0*/  IMAD.WIDE.U32 R64, R9, 0x8, R186 ;  /* 0x0000000809407825 */ /* 0x000fc600078e00ba */
[----:B------:R-:W-:Y:S01]  /*38f0*/  LOP3.LUT R5, R5, R67, R62, 0xfe, !PT ;  /* 0x0000004305057212 */ /* 0x000fe200078efe3e */
[----:B------:R-:W-:Y:S01]  /*3900*/  IMAD.WIDE.U32 R62, R9, 0x8, R184 ;  /* 0x00000008093e7825 */ /* 0x000fe200078e00b8 */
[----:B-1----:R-:W-:-:S03]  /*3910*/  LOP3.LUT R4, R4, R93, RZ, 0xfc, !PT ;  /* 0x0000005d04047212 */ /* 0x002fc600078efcff */
[----:B------:R-:W-:Y:S01]  /*3920*/  IMAD.WIDE.U32 R66, R8, 0x8, R198 ;  /* 0x0000000808427825 */ /* 0x000fe200078e00c6 */
[----:B------:R-:W-:Y:S04]  /*3930*/  STG.E.64 desc[UR14][R62.64], R60 ;  /* 0x0000003c3e007986 */ /* 0x000fe8000c101b0e */
[----:B------:R0:W-:Y:S04]  /*3940*/  STG.E.64 desc[UR14][R64.64], R4 ;  /* 0x0000000440007986 */ /* 0x0001e8000c101b0e */
[----:B------:R-:W2:Y:S01]  /*3950*/  LDG.E.64 R66, desc[UR14][R66.64] ;  /* 0x0000000e42427981 */ /* 0x000ea2000c1e1b00 */
[----:B------:R-:W-:Y:S01]  /*3960*/  @P6 MOV R9, R73 ;  /* 0x0000004900096202 */ /* 0x000fe20000000f00 */
[----:B------:R-:W-:Y:S01]  /*3970*/  HFMA2 R0, -RZ, RZ, 0, 0 ;  /* 0x00000000ff007431 */ /* 0x000fe200000001ff */
[----:B------:R-:W-:Y:S01]  /*3980*/  @P5 SHF.R.U32.HI R73, RZ, 0x10, R73 ;  /* 0x00000010ff495819 */ /* 0x000fe20000011649 */
[--C-:B------:R-:W-:Y:S01]  /*3990*/  FFMA.FTZ R101, R101, UR13, R74.reuse ;  /* 0x0000000d65657c23 */ /* 0x100fe2000801004a */
[--C-:B------:R-:W-:Y:S01]  /*39a0*/  FFMA.FTZ R103, R103, UR13, R74.reuse ;  /* 0x0000000d67677c23 */ /* 0x100fe2000801004a */
[--C-:B------:R-:W-:Y:S01]  /*39b0*/  FFMA.FTZ R105, R105, UR13, R74.reuse ;  /* 0x0000000d69697c23 */ /* 0x100fe2000801004a */
[----:B------:R-:W-:Y:S01]  /*39c0*/  FFMA.FTZ R99, R99, UR13, R74 ;  /* 0x0000000d63637c23 */ /* 0x000fe2000801004a */
[----:B------:R-:W-:Y:S01]  /*39d0*/  FADD.FTZ R101, R90, -R101 ;  /* 0x800000655a657221 */ /* 0x000fe20000010000 */
[----:B------:R-:W-:Y:S01]  /*39e0*/  FADD.FTZ R103, R92, -R103 ;  /* 0x800000675c677221 */ /* 0x000fe20000010000 */
[----:B0-----:R-:W-:-:S02]  /*39f0*/  @P6 SHF.L.U32 R4, R9, 0x10, RZ ;  /* 0x0000001009046819 */ /* 0x001fc400000006ff */
[----:B------:R-:W-:Y:S01]  /*3a00*/  CS2R R64, SRZ ;  /* 0x0000000000407805 */ /* 0x000fe2000001ff00 */
[----:B------:R-:W-:Y:S01]  /*3a10*/  FMUL.FTZ R101, R101, UR12 ;  /* 0x0000000c65657c20 */ /* 0x000fe20008410000 */
[----:B------:R-:W-:Y:S01]  /*3a20*/  FADD.FTZ R105, R94, -R105 ;  /* 0x800000695e697221 */ /* 0x000fe20000010000 */
[----:B------:R-:W-:Y:S01]  /*3a30*/  FMUL.FTZ R103, R103, UR12 ;  /* 0x0000000c67677c20 */ /* 0x000fe20008410000 */
[----:B------:R-:W-:Y:S01]  /*3a40*/  @P6 FMUL.FTZ R0, R89, R4 ;  /* 0x0000000459006220 */ /* 0x000fe20000410000 */
[----:B------:R-:W-:Y:S01]  /*3a50*/  LOP3.LUT P6, RZ, R119, 0xff00, RZ, 0xc0, !PT ;  /* 0x0000ff0077ff7812 */ /* 0x000fe200078cc0ff */
[----:B------:R-:W-:Y:S01]  /*3a60*/  FMUL.FTZ R62, R101, UR4 ;  /* 0x00000004653e7c20 */ /* 0x000fe20008410000 */
[----:B------:R-:W-:Y:S01]  /*3a70*/  @P5 SHF.L.U32 R4, R73, 0x10, RZ ;  /* 0x0000001049045819 */ /* 0x000fe200000006ff */
[----:B------:R-:W-:Y:S02]  /*3a80*/  HFMA2 R73, -RZ, RZ, 0, 0 ;  /* 0x00000000ff497431 */ /* 0x000fe400000001ff */
[----:B------:R-:W-:Y:S01]  /*3a90*/  FMUL.FTZ R105, R105, UR12 ;  /* 0x0000000c69697c20 */ /* 0x000fe20008410000 */
[----:B------:R-:W-:Y:S01]  /*3aa0*/  FMUL.FTZ R62, R62, UR22 ;  /* 0x000000163e3e7c20 */ /* 0x000fe20008410000 */
[----:B------:R-:W-:Y:S01]  /*3ab0*/  FMUL.FTZ R90, R103, UR4 ;  /* 0x00000004675a7c20 */ /* 0x000fe20008410000 */
[----:B------:R-:W-:Y:S01]  /*3ac0*/  @P5 FMUL.FTZ R64, R87, R4 ;  /* 0x0000000457405220 */ /* 0x000fe20000410000 */
[----:B------:R-:W-:Y:S01]  /*3ad0*/  FMUL.FTZ R89, R105, UR4 ;  /* 0x0000000469597c20 */ /* 0x000fe20008410000 */
[----:B------:R-:W-:Y:S01]  /*3ae0*/  LOP3.LUT P5, RZ, R119, 0xff, RZ, 0xc0, !PT ;  /* 0x000000ff77ff7812 */ /* 0x000fe200078ac0ff */
[----:B------:R-:W-:Y:S01]  /*3af0*/  FMUL.FTZ R90, R90, UR22 ;  /* 0x000000165a5a7c20 */ /* 0x000fe20008410000 */
[----:B------:R-:W-:Y:S01]  /*3b00*/  FADD.FTZ R99, R88, -R99 ;  /* 0x8000006358637221 */ /* 0x000fe20000010000 */
[----:B------:R-:W-:Y:S01]  /*3b10*/  FMUL.FTZ R89, R89, UR22 ;  /* 0x0000001659597c20 */ /* 0x000fe20008410000 */
[----:B------:R-:W-:Y:S01]  /*3b20*/  @P6 SHF.L.U32 R61, R20, 0x10, RZ ;  /* 0x00000010143d6819 */ /* 0x000fe200000006ff */
[----:B------:R-:W-:Y:S01]  /*3b30*/  F2F.BF16.F32 R88, R101 ;  /* 0x0000006500587304 */ /* 0x000fe20000202000 */
[----:B------:R-:W-:Y:S01]  /*3b40*/  FMUL.FTZ R99, R99, UR12 ;  /* 0x0000000c63637c20 */ /* 0x000fe20008410000 */
[--C-:B------:R-:W-:Y:S01]  /*3b50*/  FFMA.FTZ R87, R112, UR13, R74.reuse ;  /* 0x0000000d70577c23 */ /* 0x100fe2000801004a */
[--C-:B------:R-:W-:Y:S01]  /*3b60*/  FFMA.FTZ R111, R111, UR13, R74.reuse ;  /* 0x0000000d6f6f7c23 */ /* 0x100fe2000801004a */
[--C-:B------:R-:W-:Y:S01]  /*3b70*/  FFMA.FTZ R109, R109, UR13, R74.reuse ;  /* 0x0000000d6d6d7c23 */ /* 0x100fe2000801004a */
[----:B------:R-:W-:Y:S01]  /*3b80*/  FMUL.FTZ R63, R99, UR4 ;  /* 0x00000004633f7c20 */ /* 0x000fe20008410000 */
[----:B------:R-:W-:Y:S01]  /*3b90*/  FADD.FTZ R102, R102, -R87 ;  /* 0x8000005766667221 */ /* 0x000fe20000010000 */
[----:B------:R-:W-:Y:S01]  /*3ba0*/  FADD.FTZ R111, R100, -R111 ;  /* 0x8000006f646f7221 */ /* 0x000fe20000010000 */
[----:B------:R-:W-:Y:S01]  /*3bb0*/  F2F.BF16.F32 R94, R103 ;  /* 0x00000067005e7304 */ /* 0x000fe20000202000 */
[----:B------:R-:W-:Y:S01]  /*3bc0*/  @P5 SHF.L.U32 R4, R140, 0x10, RZ ;  /* 0x000000108c045819 */ /* 0x000fe200000006ff */
[----:B------:R-:W-:Y:S01]  /*3bd0*/  FMUL.FTZ R63, R63, UR22 ;  /* 0x000000163f3f7c20 */ /* 0x000fe20008410000 */
[----:B------:R-:W-:Y:S01]  /*3be0*/  FADD.FTZ R109, R98, -R109 ;  /* 0x8000006d626d7221 */ /* 0x000fe20000010000 */
[----:B------:R-:W-:-:S04]  /*3bf0*/  FFMA.FTZ R107, R107, UR13, R74 ;  /* 0x0000000d6b6b7c23 */ /* 0x000fc8000801004a */
[----:B------:R-:W-:Y:S01]  /*3c00*/  F2F.BF16.F32 R9, R99 ;  /* 0x0000006300097304 */ /* 0x000fe20000202000 */
[----:B---3--:R-:W-:Y:S02]  /*3c10*/  @P4 MOV R5, R2 ;  /* 0x0000000200054202 */ /* 0x008fe40000000f00 */
[----:B------:R-:W-:Y:S02]  /*3c20*/  @P0 SHF.R.U64 R60, R2, 0x10, R3 ;  /* 0x00000010023c0819 */ /* 0x000fe40000001203 */
[----:B------:R-:W-:Y:S01]  /*3c30*/  @P3 MOV R87, R3 ;  /* 0x0000000300573202 */ /* 0x000fe20000000f00 */
[----:B------:R-:W-:Y:S01]  /*3c40*/  FMUL.FTZ R111, R111, UR12 ;  /* 0x0000000c6f6f7c20 */ /* 0x000fe20008410000 */
[----:B------:R-:W-:Y:S01]  /*3c50*/  @P4 SHF.L.U32 R2, R5, 0x10, RZ ;  /* 0x0000001005024819 */ /* 0x000fe200000006ff */
[----:B------:R-:W-:Y:S01]  /*3c60*/  FMUL.FTZ R109, R109, UR12 ;  /* 0x0000000c6d6d7c20 */ /* 0x000fe20008410000 */
[----:B------:R-:W-:Y:S01]  /*3c70*/  @P0 SHF.L.U32 R5, R60, 0x10, RZ ;  /* 0x000000103c050819 */ /* 0x000fe200000006ff */
[----:B------:R-:W-:-:S02]  /*3c80*/  HFMA2 R60, -RZ, RZ, 0, 0 ;  /* 0x00000000ff3c7431 */ /* 0x000fc400000001ff */
[----:B------:R-:W-:Y:S01]  /*3c90*/  FMUL.FTZ R102, R102, UR12 ;  /* 0x0000000c66667c20 */ /* 0x000fe20008410000 */
[----:B------:R-:W-:Y:S01]  /*3ca0*/  @P4 FMUL.FTZ R65, R91, R2 ;  /* 0x000000025b414220 */ /* 0x000fe20000410000 */
[C---:B------:R-:W-:Y:S01]  /*3cb0*/  LOP3.LUT P4, RZ, R119.reuse, 0xff0000, RZ, 0xc0, !PT ;  /* 0x00ff000077ff7812 */ /* 0x040fe2000788c0ff */
[----:B------:R-:W-:Y:S01]  /*3cc0*/  @P0 FMUL.FTZ R73, R82, R5 ;  /* 0x0000000552490220 */ /* 0x000fe20000410000 */
[----:B------:R-:W-:Y:S01]  /*3cd0*/  ISETP.GE.U32.AND P0, PT, R119, 0x1000000, PT ;  /* 0x010000007700780c */ /* 0x000fe20003f06070 */
[----:B------:R-:W0:Y:S01]  /*3ce0*/  F2F.BF16.F32 R91, R105 ;  /* 0x00000069005b7304 */ /* 0x000e220000202000 */
[----:B------:R-:W-:Y:S01]  /*3cf0*/  MOV R5, RZ ;  /* 0x000000ff00057202 */ /* 0x000fe20000000f00 */
[----:B------:R-:W-:Y:S01]  /*3d00*/  @P6 FMUL.FTZ R5, R62, R61 ;  /* 0x0000003d3e056220 */ /* 0x000fe20000410000 */
[----:B------:R-:W-:-:S04]  /*3d10*/  FADD.FTZ R107, R96, -R107 ;  /* 0x8000006b606b7221 */ /* 0x000fc80000010000 */
[----:B------:R-:W-:Y:S01]  /*3d20*/  FMUL.FTZ R107, R107, UR12 ;  /* 0x0000000c6b6b7c20 */ /* 0x000fe20008410000 */
[----:B------:R1:W3:Y:S02]  /*3d30*/  F2F.BF16.F32 R92, R5 ;  /* 0x00000005005c7304 */ /* 0x0002e40000202000 */
[----:B------:R-:W-:Y:S02]  /*3d40*/  @P4 SHF.L.U32 R61, R141, 0x10, RZ ;  /* 0x000000108d3d4819 */ /* 0x000fe400000006ff */
[----:B------:R-:W-:-:S03]  /*3d50*/  @P0 SHF.L.U32 R2, R19, 0x10, RZ ;  /* 0x0000001013020819 */ /* 0x000fc600000006ff */
[----:B------:R-:W-:Y:S01]  /*3d60*/  @P4 FMUL.FTZ R60, R90, R61 ;  /* 0x0000003d5a3c4220 */ /* 0x000fe20000410000 */
[----:B------:R-:W-:Y:S01]  /*3d70*/  MOV R61, RZ ;  /* 0x000000ff003d7202 */ /* 0x000fe20000000f00 */
[----:B------:R-:W-:Y:S01]  /*3d80*/  @P0 FMUL.FTZ R61, R89, R2 ;  /* 0x00000002593d0220 */ /* 0x000fe20000410000 */
[----:B------:R-:W-:Y:S01]  /*3d90*/  HFMA2 R2, -RZ, RZ, 0, 0 ;  /* 0x00000000ff027431 */ /* 0x000fe200000001ff */
[----:B------:R-:W-:Y:S01]  /*3da0*/  F2F.BF16.F32 R95, R60 ;  /* 0x0000003c005f7304 */ /* 0x000fe20000202000 */
[----:B0-----:R-:W-:Y:S01]  /*3db0*/  SHF.L.U32 R91, R91, 0x10, RZ ;  /* 0x000000105b5b7819 */ /* 0x001fe200000006ff */
[----:B------:R-:W-:Y:S01]  /*3dc0*/  @P5 FMUL.FTZ R2, R63, R4 ;  /* 0x000000043f025220 */ /* 0x000fe20000410000 */
[----:B-1----:R-:W-:-:S05]  /*3dd0*/  IMAD.WIDE.U32 R4, R88, 0x10000, RZ ;  /* 0x0001000058047825 */ /* 0x002fca00078e00ff */
[----:B------:R3:W0:Y:S01]  /*3de0*/  F2F.BF16.F32 R82, R61 ;  /* 0x0000003d00527304 */ /* 0x0006220000202000 */
[----:B------:R-:W-:Y:S02]  /*3df0*/  LOP3.LUT R5, R5, R91, R94, 0xfe, !PT ;  /* 0x0000005b05057212 */ /* 0x000fe400078efe5e */
[----:B------:R-:W-:Y:S02]  /*3e00*/  LOP3.LUT R4, R4, R9, RZ, 0xfc, !PT ;  /* 0x0000000904047212 */ /* 0x000fe400078efcff */
[----:B------:R-:W-:-:S03]  /*3e10*/  @P3 SHF.L.U32 R9, R87, 0x10, RZ ;  /* 0x0000001057093819 */ /* 0x000fc600000006ff */
[----:B------:R1:W4:Y:S01]  /*3e20*/  F2F.BF16.F32 R93, R2 ;  /* 0x00000002005d7304 */ /* 0x0003220000202000 */
[----:B---3--:R-:W-:Y:S01]  /*3e30*/  IMAD.WIDE.U32 R60, R92, 0x10000, RZ ;  /* 0x000100005c3c7825 */ /* 0x008fe200078e00ff */
[----:B0-----:R-:W-:-:S03]  /*3e40*/  SHF.L.U32 R91, R82, 0x10, RZ ;  /* 0x00000010525b7819 */ /* 0x001fc600000006ff */
[----:B------:R-:W-:-:S03]  /*3e50*/  HFMA2 R82, -RZ, RZ, 0, 0 ;  /* 0x00000000ff527431 */ /* 0x000fc600000001ff */
[----:B------:R-:W-:Y:S01]  /*3e60*/  F2F.BF16.F32 R96, R111 ;  /* 0x0000006f00607304 */ /* 0x000fe20000202000 */
[----:B------:R-:W-:Y:S02]  /*3e70*/  LOP3.LUT R61, R61, R91, R95, 0xfe, !PT ;  /* 0x0000005b3d3d7212 */ /* 0x000fe400078efe5f */
[----:B------:R-:W-:Y:S01]  /*3e80*/  @P2 SHF.R.U32.HI R91, RZ, 0x10, R3 ;  /* 0x00000010ff5b2819 */ /* 0x000fe20000011603 */
[----:B-1----:R-:W-:-:S04]  /*3e90*/  IMAD.WIDE.U32 R2, R8, 0x8, R184 ;  /* 0x0000000808027825 */ /* 0x002fc800078e00b8 */
[----:B------:R-:W-:Y:S01]  /*3ea0*/  @P3 FMUL.FTZ R82, R84, R9 ;  /* 0x0000000954523220 */ /* 0x000fe20000410000 */
[----:B----4-:R-:W-:Y:S01]  /*3eb0*/  LOP3.LUT R60, R60, R93, RZ, 0xfc, !PT ;  /* 0x0000005d3c3c7212 */ /* 0x010fe200078efcff */
[----:B------:R-:W-:Y:S01]  /*3ec0*/  F2F.BF16.F32 R97, R107 ;  /* 0x0000006b00617304 */ /* 0x000fe20000202000 */
[----:B------:R-:W-:Y:S01]  /*3ed0*/  IMAD.WIDE.U32 R8, R8, 0x8, R186 ;  /* 0x0000000808087825 */ /* 0x000fe200078e00ba */
[----:B------:R0:W-:Y:S01]  /*3ee0*/  STG.E.64 desc[UR14][R2.64], R4 ;  /* 0x0000000402007986 */ /* 0x0001e2000c101b0e */
[----:B------:R-:W-:Y:S02]  /*3ef0*/  MOV R88, RZ ;  /* 0x000000ff00587202 */ /* 0x000fe40000000f00 */
[----:B------:R-:W-:Y:S01]  /*3f00*/  IMAD.MOV.U32 R84, RZ, RZ, RZ ;  /* 0x000000ffff547224 */ /* 0x000fe200078e00ff */
[----:B------:R1:W-:Y:S01]  /*3f10*/  STG.E.64 desc[UR14][R8.64], R60 ;  /* 0x0000003c08007986 */ /* 0x0003e2000c101b0e */
[----:B------:R-:W-:Y:S02]  /*3f20*/  LOP3.LUT P3, RZ, R148, 0xff00, RZ, 0xc0, !PT ;  /* 0x0000ff0094ff7812 */ /* 0x000fe4000786c0ff */
[----:B0-----:R-:W-:Y:S01]  /*3f30*/  @P2 SHF.L.U32 R5, R91, 0x10, RZ ;  /* 0x000000105b052819 */ /* 0x001fe200000006ff */
[----:B------:R-:W-:-:S04]  /*3f40*/  IMAD.WIDE.U32 R2, R7, 0x8, R198 ;  /* 0x0000000807027825 */ /* 0x000fc800078e00c6 */
[----:B------:R-:W-:Y:S01]  /*3f50*/  @P2 FMUL.FTZ R84, R86, R5 ;  /* 0x0000000556542220 */ /* 0x000fe20000410000 */
[----:B------:R-:W-:Y:S01]  /*3f60*/  LOP3.LUT P2, RZ, R148, 0xff0000, RZ, 0xc0, !PT ;  /* 0x00ff000094ff7812 */ /* 0x000fe2000784c0ff */
[----:B------:R-:W3:Y:S01]  /*3f70*/  LDG.E.64 R2, desc[UR14][R2.64] ;  /* 0x0000000e02027981 */ /* 0x000ee2000c1e1b00 */
[----:B------:R-:W-:Y:S01]  /*3f80*/  FMUL.FTZ R93, R111, UR4 ;  /* 0x000000046f5d7c20 */ /* 0x000fe20008410000 */
[----:B-1----:R-:W-:Y:S02]  /*3f90*/  HFMA2 R60, -RZ, RZ, 0, 0 ;  /* 0x00000000ff3c7431 */ /* 0x002fe400000001ff */
[----:B------:R-:W-:Y:S01]  /*3fa0*/  FMUL.FTZ R94, R109, UR4 ;  /* 0x000000046d5e7c20 */ /* 0x000fe20008410000 */
[----:B------:R-:W-:Y:S01]  /*3fb0*/  MOV R5, RZ ;  /* 0x000000ff00057202 */ /* 0x000fe20000000f00 */
[----:B------:R-:W-:Y:S01]  /*3fc0*/  FMUL.FTZ R93, R93, UR22 ;  /* 0x000000165d5d7c20 */ /* 0x000fe20008410000 */
[----:B------:R-:W-:Y:S01]  /*3fd0*/  FMUL.FTZ R95, R107, UR4 ;  /* 0x000000046b5f7c20 */ /* 0x000fe20008410000 */
[----:B------:R-:W-:Y:S01]  /*3fe0*/  FMUL.FTZ R94, R94, UR22 ;  /* 0x000000165e5e7c20 */ /* 0x000fe20008410000 */
[----:B------:R-:W-:Y:S01]  /*3ff0*/  HFMA2 R86, -RZ, RZ, 0, 0 ;  /* 0x00000000ff567431 */ /* 0x000fe200000001ff */
[----:B------:R-:W-:Y:S01]  /*4000*/  F2F.BF16.F32 R92, R109 ;  /* 0x0000006d005c7304 */ /* 0x000fe20000202000 */
[----:B------:R-:W-:-:S07]  /*4010*/  FMUL.FTZ R95, R95, UR22 ;  /* 0x000000165f5f7c20 */ /* 0x000fce0008410000 */
[----:B------:R-:W0:Y:S02]  /*4020*/  F2F.BF16.F32 R61, R102 ;  /* 0x00000066003d7304 */ /* 0x000e240000202000 */
[----:B0-----:R-:W-:Y:S02]  /*4030*/  SHF.L.U32 R61, R61, 0x10, RZ ;  /* 0x000000103d3d7819 */ /* 0x001fe400000006ff */
[----:B--2---:R-:W-:Y:S02]  /*4040*/  @P5 MOV R87, R66 ;  /* 0x0000004200575202 */ /* 0x004fe40000000f00 */
[----:B------:R-:W-:Y:S01]  /*4050*/  @P6 SHF.R.U64 R91, R66, 0x10, R67 ;  /* 0x00000010425b6819 */ /* 0x000fe20000001243 */
[----:B------:R-:W-:Y:S01]  /*4060*/  HFMA2 R66, -RZ, RZ, 0, 0 ;  /* 0x00000000ff427431 */ /* 0x000fe200000001ff */
[----:B------:R-:W-:Y:S02]  /*4070*/  @P5 SHF.L.U32 R4, R87, 0x10, RZ ;  /* 0x0000001057045819 */ /* 0x000fe400000006ff */
[----:B------:R-:W-:Y:S01]  /*4080*/  @P6 SHF.L.U32 R9, R91, 0x10, RZ ;  /* 0x000000105b096819 */ /* 0x000fe200000006ff */
[----:B------:R-:W-:-:S02]  /*4090*/  FMUL.FTZ R91, R102, UR4 ;  /* 0x00000004665b7c20 */ /* 0x000fc40008410000 */
[----:B------:R-:W-:Y:S01]  /*40a0*/  @P5 FMUL.FTZ R88, R63, R4 ;  /* 0x000000043f585220 */ /* 0x000fe20000410000 */
[----:B------:R-:W-:Y:S01]  /*40b0*/  ISETP.GE.U32.AND P5, PT, R148, 0x1000000, PT ;  /* 0x010000009400780c */ /* 0x000fe20003fa6070 */
[----:B------:R-:W-:Y:S01]  /*40c0*/  @P6 FMUL.FTZ R66, R62, R9 ;  /* 0x000000093e426220 */ /* 0x000fe20000410000 */
[----:B------:R-:W-:Y:S01]  /*40d0*/  LOP3.LUT P6, RZ, R148, 0xff, RZ, 0xc0, !PT ;  /* 0x000000ff94ff7812 */ /* 0x000fe200078cc0ff */
[----:B------:R-:W-:Y:S01]  /*40e0*/  FMUL.FTZ R91, R91, UR22 ;  /* 0x000000165b5b7c20 */ /* 0x000fe20008410000 */
[----:B------:R-:W-:Y:S02]  /*40f0*/  @P2 SHF.L.U32 R4, R143, 0x10, RZ ;  /* 0x000000108f042819 */ /* 0x000fe400000006ff */
[----:B------:R-:W-:Y:S02]  /*4100*/  @P3 SHF.L.U32 R9, R22, 0x10, RZ ;  /* 0x0000001016093819 */ /* 0x000fe400000006ff */
[----:B------:R-:W-:Y:S01]  /*4110*/  MOV R62, RZ ;  /* 0x000000ff003e7202 */ /* 0x000fe20000000f00 */
[----:B------:R-:W-:-:S02]  /*4120*/  @P2 FMUL.FTZ R60, R93, R4 ;  /* 0x000000045d3c2220 */ /* 0x000fc40000410000 */
[----:B------:R-:W-:Y:S01]  /*4130*/  @P3 FMUL.FTZ R5, R94, R9 ;  /* 0x000000095e053220 */ /* 0x000fe20000410000 */
[----:B------:R-:W-:Y:S01]  /*4140*/  IMAD.WIDE.U32 R8, R92, 0x10000, RZ ;  /* 0x000100005c087825 */ /* 0x000fe200078e00ff */
[----:B------:R-:W-:Y:S02]  /*4150*/  @P5 SHF.L.U32 R4, R21, 0x10, RZ ;  /* 0x0000001015045819 */ /* 0x000fe400000006ff */
[----:B------:R-:W-:Y:S02]  /*4160*/  F2F.BF16.F32 R60, R60 ;  /* 0x0000003c003c7304 */ /* 0x000fe40000202000 */
[----:B------:R-:W-:Y:S01]  /*4170*/  LOP3.LUT R9, R9, R61, R96, 0xfe, !PT ;  /* 0x0000003d09097212 */ /* 0x000fe200078efe60 */
[----:B------:R-:W-:Y:S01]  /*4180*/  @P5 FMUL.FTZ R62, R91, R4 ;  /* 0x000000045b3e5220 */ /* 0x000fe20000410000 */
[----:B------:R-:W-:Y:S02]  /*4190*/  @P6 SHF.L.U32 R4, R142, 0x10, RZ ;  /* 0x000000108e046819 */ /* 0x000fe400000006ff */
[----:B------:R-:W-:-:S02]  /*41a0*/  LOP3.LUT R8, R8, R97, RZ, 0xfc, !PT ;  /* 0x0000006108087212 */ /* 0x000fc400078efcff */
[----:B------:R-:W0:Y:S01]  /*41b0*/  F2F.BF16.F32 R5, R5 ;  /* 0x0000000500057304 */ /* 0x000e220000202000 */
[----:B------:R-:W-:-:S07]  /*41c0*/  @P6 FMUL.FTZ R86, R95, R4 ;  /* 0x000000045f566220 */ /* 0x000fce0000410000 */
[----:B------:R-:W1:Y:S01]  /*41d0*/  F2F.BF16.F32 R62, R62 ;  /* 0x0000003e003e7304 */ /* 0x000e620000202000 */
[----:B0-----:R-:W-:-:S07]  /*41e0*/  IMAD.WIDE.U32 R4, R5, 0x10000, RZ ;  /* 0x0001000005047825 */ /* 0x001fce00078e00ff */
[----:B------:R-:W0:Y:S01]  /*41f0*/  F2F.BF16.F32 R87, R86 ;  /* 0x0000005600577304 */ /* 0x000e220000202000 */
[----:B-1----:R-:W-:-:S04]  /*4200*/  SHF.L.U32 R63, R62, 0x10, RZ ;  /* 0x000000103e3f7819 */ /* 0x002fc800000006ff */
[----:B------:R-:W-:Y:S01]  /*4210*/  LOP3.LUT R5, R5, R63, R60, 0xfe, !PT ;  /* 0x0000003f05057212 */ /* 0x000fe200078efe3c */
[----:B------:R-:W-:Y:S01]  /*4220*/  IMAD.WIDE.U32 R60, R7, 0x8, R184 ;  /* 0x00000008073c7825 */ /* 0x000fe200078e00b8 */
[----:B0-----:R-:W-:-:S03]  /*4230*/  LOP3.LUT R4, R4, R87, RZ, 0xfc, !PT ;  /* 0x0000005704047212 */ /* 0x001fc600078efcff */
[----:B------:R-:W-:Y:S01]  /*4240*/  IMAD.WIDE.U32 R62, R7, 0x8, R186 ;  /* 0x00000008073e7825 */ /* 0x000fe200078e00ba */
[----:B------:R-:W-:Y:S03]  /*4250*/  STG.E.64 desc[UR14][R60.64], R8 ;  /* 0x000000083c007986 */ /* 0x000fe6000c101b0e */
[----:B------:R-:W-:Y:S01]  /*4260*/  IMAD.WIDE.U32 R86, R6, 0x8, R198 ;  /* 0x0000000806567825 */ /* 0x000fe200078e00c6 */
[----:B------:R0:W-:Y:S05]  /*4270*/  STG.E.64 desc[UR14][R62.64], R4 ;  /* 0x000000043e007986 */ /* 0x0001ea000c101b0e */
[----:B------:R-:W2:Y:S01]  /*4280*/  LDG.E.64 R86, desc[UR14][R86.64] ;  /* 0x0000000e56567981 */ /* 0x000ea2000c1e1b00 */
[----:B------:R-:W-:Y:S01]  /*4290*/  @P4 MOV R7, R67 ;  /* 0x0000004300074202 */ /* 0x000fe20000000f00 */
[----:B------:R-:W-:Y:S01]  /*42a0*/  FFMA.FTZ R97, R114, UR13, R74 ;  /* 0x0000000d72617c23 */ /* 0x000fe2000801004a */
[----:B------:R-:W-:-:S02]  /*42b0*/  HFMA2 R92, -RZ, RZ, 0, 0 ;  /* 0x00000000ff5c7431 */ /* 0x000fc400000001ff */
[--C-:B------:R-:W-:Y:S01]  /*42c0*/  FFMA.FTZ R115, R115, UR13, R74.reuse ;  /* 0x0000000d73737c23 */ /* 0x100fe2000801004a */
[--C-:B------:R-:W-:Y:S01]  /*42d0*/  FFMA.FTZ R99, R116, UR13, R74.reuse ;  /* 0x0000000d74637c23 */ /* 0x100fe2000801004a */
[----:B------:R-:W-:Y:S01]  /*42e0*/  FADD.FTZ R97, R106, -R97 ;  /* 0x800000616a617221 */ /* 0x000fe20000010000 */
[----:B------:R-:W-:Y:S01]  /*42f0*/  FFMA.FTZ R113, R113, UR13, R74 ;  /* 0x0000000d71717c23 */ /* 0x000fe2000801004a */
[----:B------:R-:W-:Y:S01]  /*4300*/  FADD.FTZ R115, R108, -R115 ;  /* 0x800000736c737221 */ /* 0x000fe20000010000 */
[----:B0-----:R-:W-:Y:S02]  /*4310*/  @P4 SHF.L.U32 R5, R7, 0x10, RZ ;  /* 0x0000001007054819 */ /* 0x001fe400000006ff */
[----:B------:R-:W-:Y:S02]  /*4320*/  CS2R R62, SRZ ;  /* 0x00000000003e7805 */ /* 0x000fe4000001ff00 */
[----:B------:R-:W-:Y:S01]  /*4330*/  @P0 SHF.R.U32.HI R4, RZ, 0x10, R67 ;  /* 0x00000010ff040819 */ /* 0x000fe20000011643 */
[----:B------:R-:W-:Y:S01]  /*4340*/  FMUL.FTZ R97, R97, UR12 ;  /* 0x0000000c61617c20 */ /* 0x000fe20008410000 */
[----:B------:R-:W-:Y:S01]  /*4350*/  FMUL.FTZ R115, R115, UR12 ;  /* 0x0000000c73737c20 */ /* 0x000fe20008410000 */
[----:B------:R-:W-:Y:S01]  /*4360*/  @P4 FMUL.FTZ R62, R90, R5 ;  /* 0x000000055a3e4220 */ /* 0x000fe20000410000 */
[----:B------:R-:W-:Y:S01]  /*4370*/  LOP3.LUT P4, RZ, R149, 0xff00, RZ, 0xc0, !PT ;  /* 0x0000ff0095ff7812 */ /* 0x000fe2000788c0ff */
[----:B------:R0:W1:Y:S01]  /*4380*/  F2F.BF16.F32 R8, R97 ;  /* 0x0000006100087304 */ /* 0x0000620000202000 */
[----:B------:R-:W-:Y:S01]  /*4390*/  @P0 SHF.L.U32 R4, R4, 0x10, RZ ;  /* 0x0000001004040819 */ /* 0x000fe200000006ff */
[----:B------:R-:W-:Y:S01]  /*43a0*/  FADD.FTZ R99, R110, -R99 ;  /* 0x800000636e637221 */ /* 0x000fe20000010000 */
[----:B------:R-:W-:-:S02]  /*43b0*/  IMAD.MOV.U32 R90, RZ, RZ, RZ ;  /* 0x000000ffff5a7224 */ /* 0x000fc400078e00ff */
[----:B------:R-:W-:Y:S01]  /*43c0*/  FADD.FTZ R113, R104, -R113 ;  /* 0x8000007168717221 */ /* 0x000fe20000010000 */
[----:B------:R-:W-:Y:S02]  /*43d0*/  HFMA2 R61, -RZ, RZ, 0, 0 ;  /* 0x00000000ff3d7431 */ /* 0x000fe400000001ff */
[----:B------:R-:W-:Y:S01]  /*43e0*/  @P0 FMUL.FTZ R92, R89, R4 ;  /* 0x00000004595c0220 */ /* 0x000fe20000410000 */
[----:B------:R-:W-:Y:S01]  /*43f0*/  LOP3.LUT P0, RZ, R149, 0xff0000, RZ, 0xc0, !PT ;  /* 0x00ff000095ff7812 */ /* 0x000fe2000780c0ff */
[----:B------:R-:W-:Y:S02]  /*4400*/  HFMA2 R4, -RZ, RZ, 0, 0 ;  /* 0x00000000ff047431 */ /* 0x000fe400000001ff */
[----:B0-----:R-:W-:Y:S01]  /*4410*/  FMUL.FTZ R97, R97, UR4 ;  /* 0x0000000461617c20 */ /* 0x001fe20008410000 */
[----:B------:R-:W-:Y:S01]  /*4420*/  FMUL.FTZ R99, R99, UR12 ;  /* 0x0000000c63637c20 */ /* 0x000fe20008410000 */
[----:B------:R-:W-:Y:S01]  /*4430*/  FMUL.FTZ R113, R113, UR12 ;  /* 0x0000000c71717c20 */ /* 0x000fe20008410000 */
[----:B------:R-:W-:Y:S01]  /*4440*/  F2F.BF16.F32 R74, R115 ;  /* 0x00000073004a7304 */ /* 0x000fe20000202000 */
[----:B------:R-:W-:Y:S01]  /*4450*/  FMUL.FTZ R97, R97, UR22 ;  /* 0x0000001661617c20 */ /* 0x000fe20008410000 */
[----:B------:R-:W-:Y:S01]  /*4460*/  MOV R60, RZ ;  /* 0x000000ff003c7202 */ /* 0x000fe20000000f00 */
[----:B-1----:R-:W-:-:S05]  /*4470*/  IMAD.WIDE.U32 R8, R8, 0x10000, RZ ;  /* 0x0001000008087825 */ /* 0x002fca00078e00ff */
[----:B------:R-:W0:Y:S08]  /*4480*/  F2F.BF16.F32 R67, R99 ;  /* 0x0000006300437304 */ /* 0x000e300000202000 */
[----:B------:R1:W4:Y:S01]  /*4490*/  F2F.BF16.F32 R101, R113 ;  /* 0x0000007100657304 */ /* 0x0003220000202000 */
[----:B0-----:R-:W-:Y:S01]  /*44a0*/  SHF.L.U32 R67, R67, 0x10, RZ ;  /* 0x0000001043437819 */ /* 0x001fe200000006ff */
[----:B-1----:R-:W-:-:S03]  /*44b0*/  FMUL.FTZ R113, R113, UR4 ;  /* 0x0000000471717c20 */ /* 0x002fc60008410000 */
[----:B------:R-:W-:Y:S01]  /*44c0*/  LOP3.LUT R9, R9, R67, R74, 0xfe, !PT ;  /* 0x0000004309097212 */ /* 0x000fe200078efe4a */
[----:B------:R-:W-:Y:S02]  /*44d0*/  HFMA2 R67, -RZ, RZ, 0, 0 ;  /* 0x00000000ff437431 */ /* 0x000fe400000001ff */
[----:B------:R-:W-:Y:S01]  /*44e0*/  FMUL.FTZ R113, R113, UR22 ;  /* 0x0000001671717c20 */ /* 0x000fe20008410000 */
[----:B------:R-:W-:Y:S01]  /*44f0*/  HFMA2 R74, -RZ, RZ, 0, 0 ;  /* 0x00000000ff4a7431 */ /* 0x000fe200000001ff */
[----:B----4-:R-:W-:Y:S02]  /*4500*/  LOP3.LUT R8, R8, R101, RZ, 0xfc, !PT ;  /* 0x0000006508087212 */ /* 0x010fe400078efcff */
[----:B---3--:R-:W-:Y:S02]  /*4510*/  @P6 MOV R5, R2 ;  /* 0x0000000200056202 */ /* 0x008fe40000000f00 */
[----:B------:R-:W-:Y:S02]  /*4520*/  @P3 SHF.R.U64 R7, R2, 0x10, R3 ;  /* 0x0000001002073819 */ /* 0x000fe40000001203 */
[----:B------:R-:W-:-:S02]  /*4530*/  @P6 SHF.L.U32 R2, R5, 0x10, RZ ;  /* 0x0000001005026819 */ /* 0x000fc400000006ff */
[----:B------:R-:W-:Y:S02]  /*4540*/  @P3 SHF.L.U32 R5, R7, 0x10, RZ ;  /* 0x0000001007053819 */ /* 0x000fe400000006ff */
[----:B------:R-:W-:Y:S01]  /*4550*/  MOV R7, RZ ;  /* 0x000000ff00077202 */ /* 0x000fe20000000f00 */
[----:B------:R-:W-:Y:S01]  /*4560*/  @P6 FMUL.FTZ R63, R95, R2 ;  /* 0x000000025f3f6220 */ /* 0x000fe20000410000 */
[----:B------:R-:W-:Y:S01]  /*4570*/  ISETP.GE.U32.AND P6, PT, R149, 0x1000000, PT ;  /* 0x010000009500780c */ /* 0x000fe20003fc6070 */
[----:B------:R-:W-:Y:S01]  /*4580*/  @P3 FMUL.FTZ R90, R94, R5 ;  /* 0x000000055e5a3220 */ /* 0x000fe20000410000 */
[----:B------:R-:W-:Y:S01]  /*4590*/  @P4 SHF.L.U32 R2, R24, 0x10, RZ ;  /* 0x0000001018024819 */ /* 0x000fe200000006ff */
[----:B------:R-:W-:Y:S01]  /*45a0*/  FMUL.FTZ R5, R115, UR4 ;  /* 0x0000000473057c20 */ /* 0x000fe20008410000 */
[----:B------:R-:W-:Y:S02]  /*45b0*/  LOP3.LUT P3, RZ, R149, 0xff, RZ, 0xc0, !PT ;  /* 0x000000ff95ff7812 */ /* 0x000fe4000786c0ff */
[----:B------:R-:W-:Y:S01]  /*45c0*/  @P5 SHF.R.U32.HI R96, RZ, 0x10, R3 ;  /* 0x00000010ff605819 */ /* 0x000fe20000011603 */
[----:B------:R-:W-:Y:S01]  /*45d0*/  @P4 FMUL.FTZ R4, R97, R2 ;  /* 0x0000000261044220 */ /* 0x000fe20000410000 */
[----:B------:R-:W-:Y:S01]  /*45e0*/  @P0 SHF.L.U32 R2, R145, 0x10, RZ ;  /* 0x0000001091020819 */ /* 0x000fe200000006ff */
[----:B------:R-:W-:Y:S01]  /*45f0*/  FMUL.FTZ R98, R5, UR22 ;  /* 0x0000001605627c20 */ /* 0x000fe20008410000 */
[----:B------:R-:W-:-:S03]  /*4600*/  FMUL.FTZ R5, R99, UR4 ;  /* 0x0000000463057c20 */ /* 0x000fc60008410000 */
[----:B------:R-:W-:Y:S01]  /*4610*/  @P0 FMUL.FTZ R7, R98, R2 ;  /* 0x0000000262070220 */ /* 0x000fe20000410000 */
[----:B------:R-:W-:Y:S01]  /*4620*/  @P6 SHF.L.U32 R2, R23, 0x10, RZ ;  /* 0x0000001017026819 */ /* 0x000fe200000006ff */
[----:B------:R-:W-:Y:S01]  /*4630*/  FMUL.FTZ R99, R5, UR22 ;  /* 0x0000001605637c20 */ /* 0x000fe20008410000 */
[----:B------:R-:W0:Y:S03]  /*4640*/  F2F.BF16.F32 R4, R4 ;  /* 0x0000000400047304 */ /* 0x000e260000202000 */
[----:B------:R-:W-:Y:S01]  /*4650*/  @P6 FMUL.FTZ R61, R99, R2 ;  /* 0x00000002633d6220 */ /* 0x000fe20000410000 */
[----:B------:R-:W-:-:S04]  /*4660*/  @P3 SHF.L.U32 R2, R144, 0x10, RZ ;  /* 0x0000001090023819 */ /* 0x000fc800000006ff */
[----:B------:R1:W-:Y:S01]  /*4670*/  F2F.BF16.F32 R94, R7 ;  /* 0x00000007005e7304 */ /* 0x0003e20000202000 */
[----:B------:R-:W-:Y:S01]  /*4680*/  @P3 FMUL.FTZ R60, R113, R2 ;  /* 0x00000002713c3220 */ /* 0x000fe20000410000 */
[----:B0-----:R-:W-:-:S06]  /*4690*/  IMAD.WIDE.U32 R4, R4, 0x10000, RZ ;  /* 0x0001000004047825 */ /* 0x001fcc00078e00ff */
[----:B------:R-:W0:Y:S01]  /*46a0*/  F2F.BF16.F32 R61, R61 ;  /* 0x0000003d003d7304 */ /* 0x000e220000202000 */
[----:B-1----:R-:W-:-:S04]  /*46b0*/  @P2 MOV R7, R3 ;  /* 0x0000000300072202 */ /* 0x002fc80000000f00 */
[----:B------:R-:W-:-:S03]  /*46c0*/  @P2 SHF.L.U32 R2, R7, 0x10, RZ ;  /* 0x0000001007022819 */ /* 0x000fc600000006ff */
[----:B------:R1:W3:Y:S02]  /*46d0*/  F2F.BF16.F32 R95, R60 ;  /* 0x0000003c005f7304 */ /* 0x0002e40000202000 */
[----:B------:R-:W-:Y:S01]  /*46e0*/  @P2 FMUL.FTZ R67, R93, R2 ;  /* 0x000000025d432220 */ /* 0x000fe20000410000 */
[----:B------:R-:W-:Y:S02]  /*46f0*/  CS2R R2, SRZ ;  /* 0x0000000000027805 */ /* 0x000fe4000001ff00 */
[----:B0-----:R-:W-:Y:S01]  /*4700*/  SHF.L.U32 R89, R61, 0x10, RZ ;  /* 0x000000103d597819 */ /* 0x001fe200000006ff */
[----:B-1----:R-:W-:-:S03]  /*4710*/  IMAD.WIDE.U32 R60, R6, 0x8, R184 ;  /* 0x00000008063c7825 */ /* 0x002fc600078e00b8 */
[----:B------:R-:W-:Y:S01]  /*4720*/  LOP3.LUT R5, R5, R89, R94, 0xfe, !PT ;  /* 0x0000005905057212 */ /* 0x000fe200078efe5e */
[----:B------:R-:W-:Y:S02]  /*4730*/  HFMA2 R94, -RZ, RZ, 0, 0 ;  /* 0x00000000ff5e7431 */ /* 0x000fe400000001ff */
[----:B------:R-:W-:Y:S01]  /*4740*/  IMAD.WIDE.U32 R6, R6, 0x8, R186 ;  /* 0x0000000806067825 */ /* 0x000fe200078e00ba */
[----:B------:R0:W-:Y:S01]  /*4750*/  STG.E.64 desc[UR14][R60.64], R8 ;  /* 0x000000083c007986 */ /* 0x0001e2000c101b0e */
[----:B---3--:R-:W-:-:S05]  /*4760*/  LOP3.LUT R4, R4, R95, RZ, 0xfc, !PT ;  /* 0x0000005f04047212 */ /* 0x008fca00078efcff */
[----:B------:R1:W-:Y:S01]  /*4770*/  STG.E.64 desc[UR14][R6.64], R4 ;  /* 0x0000000406007986 */ /* 0x0003e2000c101b0e */
[----:B0-----:R-:W-:-:S05]  /*4780*/  @P5 SHF.L.U32 R8, R96, 0x10, RZ ;  /* 0x0000001060085819 */ /* 0x001fca00000006ff */
[----:B------:R-:W-:Y:S01]  /*4790*/  @P5 FMUL.FTZ R2, R91, R8 ;  /* 0x000000085b025220 */ /* 0x000fe20000410000 */
[----:B--2---:R-:W-:Y:S02]  /*47a0*/  @P3 MOV R89, R86 ;  /* 0x0000005600593202 */ /* 0x004fe40000000f00 */
[--C-:B------:R-:W-:Y:S02]  /*47b0*/  @P4 SHF.R.U64 R95, R86, 0x10, R87.reuse ;  /* 0x00000010565f4819 */ /* 0x100fe40000001257 */
[----:B------:R-:W-:Y:S02]  /*47c0*/  @P0 MOV R93, R87 ;  /* 0x00000057005d0202 */ /* 0x000fe40000000f00 */
[----:B------:R-:W-:Y:S02]  /*47d0*/  @P6 SHF.R.U32.HI R86, RZ, 0x10, R87 ;  /* 0x00000010ff566819 */ /* 0x000fe40000011657 */
[----:B------:R-:W-:Y:S01]  /*47e0*/  @P3 SHF.L.U32 R89, R89, 0x10, RZ ;  /* 0x0000001059593819 */ /* 0x000fe200000006ff */
[----:B------:R-:W-:Y:S01]  /*47f0*/  @P0 IMAD.U32 R93, R93, 0x10000, RZ ;  /* 0x000100005d5d0824 */ /* 0x000fe200078e00ff */
[----:B-1----:R-:W-:-:S02]  /*4800*/  @P4 SHF.L.U32 R4, R95, 0x10, RZ ;  /* 0x000000105f044819 */ /* 0x002fc400000006ff */
[----:B------:R-:W-:Y:S01]  /*4810*/  @P6 SHF.L.U32 R5, R86, 0x10, RZ ;  /* 0x0000001056056819 */ /* 0x000fe200000006ff */
[----:B------:R-:W-:Y:S01]  /*4820*/  @P3 FMUL.FTZ R3, R113, R89 ;  /* 0x0000005971033220 */ /* 0x000fe20000410000 */
[----:B------:R-:W-:Y:S01]  /*4830*/  MOV R87, RZ ;  /* 0x000000ff00577202 */ /* 0x000fe20000000f00 */
[----:B------:R-:W-:Y:S01]  /*4840*/  @P4 FMUL.FTZ R74, R97, R4 ;  /* 0x00000004614a4220 */ /* 0x000fe20000410000 */
[----:B------:R-:W-:Y:S01]  /*4850*/  @P0 FMUL.FTZ R87, R98, R93 ;  /* 0x0000005d62570220 */ /* 0x000fe20000410000 */
[----:B------:R-:W-:Y:S01]  /*4860*/  @P6 FMUL.FTZ R94, R99, R5 ;  /* 0x00000005635e6220 */ /* 0x000fe20000410000 */
[----:B------:R-:W-:Y:S06]  /*4870*/  BRA `(.L_x_1018) ;  /* 0x0000005c00d07947 */ /* 0x000fec0003800000 */
.L_x_1017:
[----:B------:R-:W0:Y:S02]  /*4880*/  LDC.64 R198, c[0x0][0x390] ;  /* 0x0000e400ffc67b82 */ /* 0x000e240000000a00 */
[----:B0-----:R-:W-:-:S06]  /*4890*/  IMAD.WIDE.U32 R60, R161, 0x8, R198 ;  /* 0x00000008a13c7825 */ /* 0x001fcc00078e00c6 */
[----:B------:R-:W2:Y:S01]  /*48a0*/  LDG.E.64 R60, desc[UR14][R60.64] ;  /* 0x0000000e3c3c7981 */ /* 0x000ea2000c1e1b00 */
[--C-:B------:R-:W-:Y:S01]  /*48b0*/  FFMA.FTZ R63, R184, UR13, R74.reuse ;  /* 0x0000000db83f7c23 */ /* 0x100fe2000801004a */
[--C-:B------:R-:W-:Y:S01]  /*48c0*/  FFMA.FTZ R189, R189, UR13, R74.reuse ;  /* 0x0000000dbdbd7c23 */ /* 0x100fe2000801004a */
[----:B-----5:R-:W-:Y:S01]  /*48d0*/  LOP3.LUT P3, RZ, R209, 0xff00, RZ, 0xc0, !PT ;  /* 0x0000ff00d1ff7812 */ /* 0x020fe2000786c0ff */
[--C-:B------:R-:W-:Y:S01]  /*48e0*/  FFMA.FTZ R62, R183, UR13, R74.reuse ;  /* 0x0000000db73e7c23 */ /* 0x100fe2000801004a */
[----:B------:R-:W-:Y:S01]  /*48f0*/  FADD.FTZ R63, R186, -R63 ;  /* 0x8000003fba3f7221 */ /* 0x000fe20000010000 */
[----:B------:R-:W-:Y:S01]  /*4900*/  ISETP.GE.U32.AND P0, PT, R209, 0x1000000, PT ;  /* 0x01000000d100780c */ /* 0x000fe20003f06070 */
[----:B------:R-:W-:Y:S01]  /*4910*/  FADD.FTZ R189, R188, -R189 ;  /* 0x800000bdbcbd7221 */ /* 0x000fe20000010000 */
[----:B------:R-:W-:Y:S01]  /*4920*/  FFMA.FTZ R182, R182, UR13, R74 ;  /* 0x0000000db6b67c23 */ /* 0x000fe2000801004a */
[----:B------:R-:W-:Y:S01]  /*4930*/  FMUL.FTZ R63, R63, UR12 ;  /* 0x0000000c3f3f7c20 */ /* 0x000fe20008410000 */
[----:B------:R-:W-:Y:S01]  /*4940*/  LOP3.LUT P4, RZ, R209, 0xff0000, RZ, 0xc0, !PT ;  /* 0x00ff0000d1ff7812 */ /* 0x000fe2000788c0ff */
[----:B------:R-:W-:Y:S01]  /*4950*/  FMUL.FTZ R189, R189, UR12 ;  /* 0x0000000cbdbd7c20 */ /* 0x000fe20008410000 */
[----:B------:R-:W-:Y:S01]  /*4960*/  LOP3.LUT P2, RZ, R209, 0xff, RZ, 0xc0, !PT ;  /* 0x000000ffd1ff7812 */ /* 0x000fe2000784c0ff */
[----:B------:R-:W-:Y:S01]  /*4970*/  FADD.FTZ R187, R187, -R62 ;  /* 0x8000003ebbbb7221 */ /* 0x000fe20000010000 */
[----:B------:R-:W-:Y:S01]  /*4980*/  FMUL.FTZ R63, R63, UR4 ;  /* 0x000000043f3f7c20 */ /* 0x000fe20008410000 */
[----:B------:R-:W-:Y:S01]  /*4990*/  FADD.FTZ R182, R185, -R182 ;  /* 0x800000b6b9b67221 */ /* 0x000fe20000010000 */
[----:B------:R-:W-:Y:S01]  /*49a0*/  FMUL.FTZ R72, R189, UR4 ;  /* 0x00000004bd487c20 */ /* 0x000fe20008410000 */
[----:B------:R-:W-:Y:S01]  /*49b0*/  FMUL.FTZ R187, R187, UR12 ;  /* 0x0000000cbbbb7c20 */ /* 0x000fe20008410000 */
[----:B------:R-:W-:Y:S01]  /*49c0*/  FMUL.FTZ R68, R63, UR22 ;  /* 0x000000163f447c20 */ /* 0x000fe20008410000 */
[----:B------:R-:W-:Y:S01]  /*49d0*/  FMUL.FTZ R182, R182, UR12 ;  /* 0x0000000cb6b67c20 */ /* 0x000fe20008410000 */
[----:B------:R-:W-:Y:S01]  /*49e0*/  @P3 SHF.L.U32 R65, R12, 0x10, RZ ;  /* 0x000000100c413819 */ /* 0x000fe200000006ff */
[----:B------:R-:W-:Y:S01]  /*49f0*/  FMUL.FTZ R72, R72, UR22 ;  /* 0x0000001648487c20 */ /* 0x000fe20008410000 */
[----:B------:R-:W-:Y:S01]  /*4a00*/  @P0 SHF.L.U32 R63, R11, 0x10, RZ ;  /* 0x000000100b3f0819 */ /* 0x000fe200000006ff */
[----:B------:R-:W-:Y:S01]  /*4a10*/  FMUL.FTZ R69, R187, UR4 ;  /* 0x00000004bb457c20 */ /* 0x000fe20008410000 */
[----:B------:R-:W-:Y:S01]  /*4a20*/  FMUL.FTZ R70, R182, UR4 ;  /* 0x00000004b6467c20 */ /* 0x000fe20008410000 */
[----:B------:R-:W-:Y:S01]  /*4a30*/  MOV R62, RZ ;  /* 0x000000ff003e7202 */ /* 0x000fe20000000f00 */
[----:B------:R-:W-:Y:S01]  /*4a40*/  HFMA2 R64, -RZ, RZ, 0, 0 ;  /* 0x00000000ff407431 */ /* 0x000fe200000001ff */
[----:B------:R-:W-:Y:S01]  /*4a50*/  MOV R73, RZ ;  /* 0x000000ff00497202 */ /* 0x000fe20000000f00 */
[----:B------:R-:W-:Y:S01]  /*4a60*/  @P3 FMUL.FTZ R62, R68, R65 ;  /* 0x00000041443e3220 */ /* 0x000fe20000410000 */
[----:B------:R-:W-:Y:S01]  /*4a70*/  @P4 SHF.L.U32 R66, R133, 0x10, RZ ;  /* 0x0000001085424819 */ /* 0x000fe200000006ff */
[----:B------:R-:W-:Y:S01]  /*4a80*/  @P0 FMUL.FTZ R73, R72, R63 ;  /* 0x0000003f48490220 */ /* 0x000fe20000410000 */
[----:B------:R-:W-:-:S02]  /*4a90*/  HFMA2 R71, -RZ, RZ, 0, 0 ;  /* 0x00000000ff477431 */ /* 0x000fc400000001ff */
[----:B------:R-:W-:Y:S01]  /*4aa0*/  FMUL.FTZ R69, R69, UR22 ;  /* 0x0000001645457c20 */ /* 0x000fe20008410000 */
[----:B------:R-:W-:Y:S01]  /*4ab0*/  @P2 SHF.L.U32 R63, R132, 0x10, RZ ;  /* 0x00000010843f2819 */ /* 0x000fe200000006ff */
[----:B------:R-:W-:Y:S01]  /*4ac0*/  FMUL.FTZ R70, R70, UR22 ;  /* 0x0000001646467c20 */ /* 0x000fe20008410000 */
[----:B------:R-:W0:Y:S01]  /*4ad0*/  LDC.64 R182, c[0x0][0x468] ;  /* 0x00011a00ffb67b82 */ /* 0x000e220000000a00 */
[----:B------:R-:W-:Y:S01]  /*4ae0*/  @P4 FMUL.FTZ R64, R69, R66 ;  /* 0x0000004245404220 */ /* 0x000fe20000410000 */
[----:B------:R-:W1:Y:S01]  /*4af0*/  F2F.BF16.F32 R62, R62 ;  /* 0x0000003e003e7304 */ /* 0x000e620000202000 */
[----:B------:R-:W-:Y:S01]  /*4b00*/  @P2 FMUL.FTZ R71, R70, R63 ;  /* 0x0000003f46472220 */ /* 0x000fe20000410000 */
[----:B------:R-:W-:-:S06]  /*4b10*/  IMAD.WIDE.U32 R66, R150, 0x8, R198 ;  /* 0x0000000896427825 */ /* 0x000fcc00078e00c6 */
[----:B------:R-:W3:Y:S01]  /*4b20*/  F2F.BF16.F32 R73, R73 ;  /* 0x0000004900497304 */ /* 0x000ee20000202000 */
[----:B-1----:R-:W-:-:S07]  /*4b30*/  IMAD.WIDE.U32 R62, R62, 0x10000, RZ ;  /* 0x000100003e3e7825 */ /* 0x002fce00078e00ff */
[----:B------:R-:W1:Y:S01]  /*4b40*/  F2F.BF16.F32 R64, R64 ;  /* 0x0000004000407304 */ /* 0x000e620000202000 */
[----:B---3--:R-:W-:-:S07]  /*4b50*/  SHF.L.U32 R65, R73, 0x10, RZ ;  /* 0x0000001049417819 */ /* 0x008fce00000006ff */
[----:B------:R-:W3:Y:S01]  /*4b60*/  F2F.BF16.F32 R71, R71 ;  /* 0x0000004700477304 */ /* 0x000ee20000202000 */
[----:B-1----:R-:W-:Y:S01]  /*4b70*/  LOP3.LUT R63, R63, R65, R64, 0xfe, !PT ;  /* 0x000000413f3f7212 */ /* 0x002fe200078efe40 */
[----:B0-----:R-:W-:Y:S01]  /*4b80*/  IMAD.WIDE.U32 R64, R161, 0x8, R182 ;  /* 0x00000008a1407825 */ /* 0x001fe200078e00b6 */
[----:B---3--:R-:W-:-:S05]  /*4b90*/  LOP3.LUT R62, R62, R71, RZ, 0xfc, !PT ;  /* 0x000000473e3e7212 */ /* 0x008fca00078efcff */
[----:B------:R0:W-:Y:S04]  /*4ba0*/  STG.E.64 desc[UR14][R64.64], R62 ;  /* 0x0000003e40007986 */ /* 0x0001e8000c101b0e */
[----:B------:R-:W3:Y:S01]  /*4bb0*/  LDG.E.64 R66, desc[UR14][R66.64] ;  /* 0x0000000e42427981 */ /* 0x000ee2000c1e1b00 */
[--C-:B------:R-:W-:Y:S01]  /*4bc0*/  FFMA.FTZ R155, R155, UR13, R74.reuse ;  /* 0x0000000d9b9b7c23 */ /* 0x100fe2000801004a */
[----:B------:R-:W-:Y:S01]  /*4bd0*/  HFMA2 R75, -RZ, RZ, 0, 0 ;  /* 0x00000000ff4b7431 */ /* 0x000fe200000001ff */
[----:B------:R-:W-:Y:S01]  /*4be0*/  LOP3.LUT P5, RZ, R169, 0xff00, RZ, 0xc0, !PT ;  /* 0x0000ff00a9ff7812 */ /* 0x000fe200078ac0ff */
[--C-:B------:R-:W-:Y:S01]  /*4bf0*/  FFMA.FTZ R157, R157, UR13, R74.reuse ;  /* 0x0000000d9d9d7c23 */ /* 0x100fe2000801004a */
[----:B------:R-:W-:Y:S01]  /*4c00*/  MOV R161, RZ ;  /* 0x000000ff00a17202 */ /* 0x000fe20000000f00 */
[----:B------:R-:W-:Y:S01]  /*4c10*/  FADD.FTZ R155, R152, -R155 ;  /* 0x8000009b989b7221 */ /* 0x000fe20000010000 */
[--C-:B------:R-:W-:Y:S01]  /*4c20*/  FFMA.FTZ R156, R156, UR13, R74.reuse ;  /* 0x0000000d9c9c7c23 */ /* 0x100fe2000801004a */
[----:B------:R-:W-:Y:S01]  /*4c30*/  FADD.FTZ R157, R154, -R157 ;  /* 0x8000009d9a9d7221 */ /* 0x000fe20000010000 */
[----:B------:R-:W-:Y:S01]  /*4c40*/  FFMA.FTZ R158, R158, UR13, R74 ;  /* 0x0000000d9e9e7c23 */ /* 0x000fe2000801004a */
[----:B------:R-:W-:Y:S01]  /*4c50*/  FMUL.FTZ R155, R155, UR12 ;  /* 0x0000000c9b9b7c20 */ /* 0x000fe20008410000 */
[----:B------:R-:W-:Y:S01]  /*4c60*/  FADD.FTZ R156, R153, -R156 ;  /* 0x8000009c999c7221 */ /* 0x000fe20000010000 */
[----:B------:R-:W-:Y:S01]  /*4c70*/  FMUL.FTZ R157, R157, UR12 ;  /* 0x0000000c9d9d7c20 */ /* 0x000fe20008410000 */
[----:B------:R-:W-:Y:S01]  /*4c80*/  LOP3.LUT P6, RZ, R169, 0xff, RZ, 0xc0, !PT ;  /* 0x000000ffa9ff7812 */ /* 0x000fe200078cc0ff */
[----:B------:R-:W-:Y:S01]  /*4c90*/  FADD.FTZ R158, R151, -R158 ;  /* 0x8000009e979e7221 */ /* 0x000fe20000010000 */
[----:B0-----:R-:W-:-:S02]  /*4ca0*/  HFMA2 R62, -RZ, RZ, 0, 0 ;  /* 0x00000000ff3e7431 */ /* 0x001fc400000001ff */
[----:B------:R-:W-:Y:S01]  /*4cb0*/  FMUL.FTZ R156, R156, UR12 ;  /* 0x0000000c9c9c7c20 */ /* 0x000fe20008410000 */
[----:B------:R-:W-:Y:S01]  /*4cc0*/  FMUL.FTZ R73, R157, UR4 ;  /* 0x000000049d497c20 */ /* 0x000fe20008410000 */
[----:B------:R-:W-:Y:S01]  /*4cd0*/  FMUL.FTZ R158, R158, UR12 ;  /* 0x0000000c9e9e7c20 */ /* 0x000fe20008410000 */
[----:B------:R-:W-:Y:S01]  /*4ce0*/  MOV R64, RZ ;  /* 0x000000ff00407202 */ /* 0x000fe20000000f00 */
[----:B------:R-:W-:Y:S01]  /*4cf0*/  FMUL.FTZ R152, R156, UR4 ;  /* 0x000000049c987c20 */ /* 0x000fe20008410000 */
[----:B------:R-:W-:Y:S01]  /*4d00*/  FMUL.FTZ R73, R73, UR22 ;  /* 0x0000001649497c20 */ /* 0x000fe20008410000 */
[----:B------:R-:W-:Y:S01]  /*4d10*/  FMUL.FTZ R153, R158, UR4 ;  /* 0x000000049e997c20 */ /* 0x000fe20008410000 */
[----:B------:R-:W-:-:S04]  /*4d20*/  IMAD.WIDE.U32 R150, R150, 0x8, R182 ;  /* 0x0000000896967825 */ /* 0x000fc800078e00b6 */
[----:B------:R-:W-:Y:S01]  /*4d30*/  FMUL.FTZ R152, R152, UR22 ;  /* 0x0000001698987c20 */ /* 0x000fe20008410000 */
[----:B------:R-:W-:Y:S01]  /*4d40*/  FMUL.FTZ R153, R153, UR22 ;  /* 0x0000001699997c20 */ /* 0x000fe20008410000 */
[----:B------:R-:W-:Y:S01]  /*4d50*/  @P6 IMAD.U32 R154, R134, 0x10000, RZ ;  /* 0x00010000869a6824 */ /* 0x000fe200078e00ff */
[----:B--2---:R-:W-:Y:S02]  /*4d60*/  @P2 MOV R71, R60 ;  /* 0x0000003c00472202 */ /* 0x004fe40000000f00 */
[----:B------:R-:W-:Y:S02]  /*4d70*/  @P3 SHF.R.U64 R60, R60, 0x10, R61 ;  /* 0x000000103c3c3819 */ /* 0x000fe4000000123d */
[----:B------:R-:W-:Y:S02]  /*4d80*/  @P2 SHF.L.U32 R71, R71, 0x10, RZ ;  /* 0x0000001047472819 */ /* 0x000fe400000006ff */
[----:B------:R-:W-:Y:S01]  /*4d90*/  @P3 SHF.L.U32 R63, R60, 0x10, RZ ;  /* 0x000000103c3f3819 */ /* 0x000fe200000006ff */
[----:B------:R-:W-:-:S02]  /*4da0*/  FMUL.FTZ R60, R155, UR4 ;  /* 0x000000049b3c7c20 */ /* 0x000fc40008410000 */
[----:B------:R-:W-:Y:S01]  /*4db0*/  @P2 FMUL.FTZ R75, R70, R71 ;  /* 0x00000047464b2220 */ /* 0x000fe20000410000 */
[C---:B------:R-:W-:Y:S01]  /*4dc0*/  LOP3.LUT P2, RZ, R169.reuse, 0xff0000, RZ, 0xc0, !PT ;  /* 0x00ff0000a9ff7812 */ /* 0x040fe2000784c0ff */
[----:B------:R-:W-:Y:S01]  /*4dd0*/  @P3 FMUL.FTZ R161, R68, R63 ;  /* 0x0000003f44a13220 */ /* 0x000fe20000410000 */
[----:B------:R-:W-:Y:S01]  /*4de0*/  ISETP.GE.U32.AND P3, PT, R169, 0x1000000, PT ;  /* 0x01000000a900780c */ /* 0x000fe20003f66070 */
[----:B------:R-:W-:Y:S01]  /*4df0*/  FMUL.FTZ R60, R60, UR22 ;  /* 0x000000163c3c7c20 */ /* 0x000fe20008410000 */
[----:B------:R-:W-:Y:S01]  /*4e00*/  @P5 SHF.L.U32 R63, R14, 0x10, RZ ;  /* 0x000000100e3f5819 */ /* 0x000fe200000006ff */
[----:B------:R-:W-:-:S04]  /*4e10*/  HFMA2 R70, -RZ, RZ, 0, 0 ;  /* 0x00000000ff467431 */ /* 0x000fc800000001ff */
[----:B------:R-:W-:-:S04]  /*4e20*/  @P5 FMUL.FTZ R62, R60, R63 ;  /* 0x0000003f3c3e5220 */ /* 0x000fc80000410000 */
[----:B------:R-:W-:Y:S02]  /*4e30*/  @P2 SHF.L.U32 R63, R135, 0x10, RZ ;  /* 0x00000010873f2819 */ /* 0x000fe400000006ff */
[----:B------:R-:W-:Y:S01]  /*4e40*/  @P3 SHF.L.U32 R68, R13, 0x10, RZ ;  /* 0x000000100d443819 */ /* 0x000fe200000006ff */
[----:B------:R-:W0:Y:S02]  /*4e50*/  F2F.BF16.F32 R62, R62 ;  /* 0x0000003e003e7304 */ /* 0x000e240000202000 */
[----:B------:R-:W-:Y:S02]  /*4e60*/  @P2 FMUL.FTZ R64, R152, R63 ;  /* 0x0000003f98402220 */ /* 0x000fe40000410000 */
[----:B------:R-:W-:Y:S01]  /*4e70*/  @P3 FMUL.FTZ R70, R73, R68 ;  /* 0x0000004449463220 */ /* 0x000fe20000410000 */
[----:B------:R-:W-:Y:S01]  /*4e80*/  MOV R68, RZ ;  /* 0x000000ff00447202 */ /* 0x000fe20000000f00 */
[----:B------:R-:W-:Y:S02]  /*4e90*/  @P6 FMUL.FTZ R68, R153, R154 ;  /* 0x0000009a99446220 */ /* 0x000fe40000410000 */
[----:B------:R-:W-:Y:S01]  /*4ea0*/  F2F.BF16.F32 R64, R64 ;  /* 0x0000004000407304 */ /* 0x000fe20000202000 */
[----:B0-----:R-:W-:-:S07]  /*4eb0*/  IMAD.WIDE.U32 R62, R62, 0x10000, RZ ;  /* 0x000100003e3e7825 */ /* 0x001fce00078e00ff */
[----:B------:R-:W0:Y:S08]  /*4ec0*/  F2F.BF16.F32 R70, R70 ;  /* 0x0000004600467304 */ /* 0x000e300000202000 */
[----:B------:R-:W1:Y:S01]  /*4ed0*/  F2F.BF16.F32 R71, R68 ;  /* 0x0000004400477304 */ /* 0x000e620000202000 */
[----:B0-----:R-:W-:-:S04]  /*4ee0*/  SHF.L.U32 R65, R70, 0x10, RZ ;  /* 0x0000001046417819 */ /* 0x001fc800000006ff */
[----:B------:R-:W-:Y:S01]  /*4ef0*/  LOP3.LUT R63, R63, R65, R64, 0xfe, !PT ;  /* 0x000000413f3f7212 */ /* 0x000fe200078efe40 */
[----:B------:R-:W-:Y:S01]  /*4f00*/  IMAD.WIDE.U32 R64, R10, 0x8, R198 ;  /* 0x000000080a407825 */ /* 0x000fe200078e00c6 */
[----:B-1----:R-:W-:-:S05]  /*4f10*/  LOP3.LUT R62, R62, R71, RZ, 0xfc, !PT ;  /* 0x000000473e3e7212 */ /* 0x002fca00078efcff */
[----:B------:R0:W-:Y:S04]  /*4f20*/  STG.E.64 desc[UR14][R150.64], R62 ;  /* 0x0000003e96007986 */ /* 0x0001e8000c101b0e */
[----:B------:R-:W2:Y:S01]  /*4f30*/  LDG.E.64 R64, desc[UR14][R64.64] ;  /* 0x0000000e40407981 */ /* 0x000ea2000c1e1b00 */
[--C-:B------:R-:W-:Y:S01]  /*4f40*/  FFMA.FTZ R85, R85, UR13, R74.reuse ;  /* 0x0000000d55557c23 */ /* 0x100fe2000801004a */
[----:B------:R-:W-:Y:S01]  /*4f50*/  @P4 MOV R70, R61 ;  /* 0x0000003d00464202 */ /* 0x000fe20000000f00 */
[----:B------:R-:W-:Y:S01]  /*4f60*/  HFMA2 R68, -RZ, RZ, 0, 0 ;  /* 0x00000000ff447431 */ /* 0x000fe200000001ff */
[----:B------:R-:W-:Y:S01]  /*4f70*/  @P0 SHF.R.U32.HI R61, RZ, 0x10, R61 ;  /* 0x00000010ff3d0819 */ /* 0x000fe2000001163d */
[----:B------:R-:W-:Y:S01]  /*4f80*/  FADD.FTZ R85, R4, -R85 ;  /* 0x8000005504557221 */ /* 0x000fe20000010000 */
[----:B------:R-:W-:Y:S01]  /*4f90*/  @P4 SHF.L.U32 R70, R70, 0x10, RZ ;  /* 0x0000001046464819 */ /* 0x000fe200000006ff */
[--C-:B------:R-:W-:Y:S01]  /*4fa0*/  FFMA.FTZ R154, R87, UR13, R74.reuse ;  /* 0x0000000d579a7c23 */ /* 0x100fe2000801004a */
[----:B------:R-:W-:Y:S01]  /*4fb0*/  @P0 SHF.L.U32 R61, R61, 0x10, RZ ;  /* 0x000000103d3d0819 */ /* 0x000fe200000006ff */
[----:B------:R-:W-:Y:S01]  /*4fc0*/  FFMA.FTZ R89, R89, UR13, R74 ;  /* 0x0000000d59597c23 */ /* 0x000fe2000801004a */
[----:B------:R-:W-:Y:S01]  /*4fd0*/  FMUL.FTZ R85, R85, UR12 ;  /* 0x0000000c55557c20 */ /* 0x000fe20008410000 */
[----:B---3--:R-:W-:Y:S01]  /*4fe0*/  @P6 MOV R4, R66 ;  /* 0x0000004200046202 */ /* 0x008fe20000000f00 */
[----:B------:R-:W-:Y:S01]  /*4ff0*/  @P4 FMUL.FTZ R68, R69, R70 ;  /* 0x0000004645444220 */ /* 0x000fe20000410000 */
[----:B------:R-:W-:Y:S01]  /*5000*/  CS2R R70, SRZ ;  /* 0x0000000000467805 */ /* 0x000fe2000001ff00 */
[----:B------:R-:W-:Y:S01]  /*5010*/  FADD.FTZ R154, R3, -R154 ;  /* 0x8000009a039a7221 */ /* 0x000fe20000010000 */
[----:B------:R-:W-:Y:S01]  /*5020*/  @P6 SHF.L.U32 R4, R4, 0x10, RZ ;  /* 0x0000001004046819 */ /* 0x000fe200000006ff */
[----:B------:R-:W-:Y:S01]  /*5030*/  FADD.FTZ R89, R2, -R89 ;  /* 0x8000005902597221 */ /* 0x000fe20000010000 */
[----:B0-----:R-:W-:Y:S01]  /*5040*/  @P5 SHF.R.U64 R63, R66, 0x10, R67 ;  /* 0x00000010423f5819 */ /* 0x001fe20000001243 */
[----:B------:R-:W-:Y:S01]  /*5050*/  FMUL.FTZ R154, R154, UR12 ;  /* 0x0000000c9a9a7c20 */ /* 0x000fe20008410000 */
[----:B------:R-:W-:Y:S01]  /*5060*/  MOV R69, RZ ;  /* 0x000000ff00457202 */ /* 0x000fe20000000f00 */
[----:B------:R-:W-:Y:S01]  /*5070*/  @P6 FMUL.FTZ R70, R153, R4 ;  /* 0x0000000499466220 */ /* 0x000fe20000410000 */
[C---:B------:R-:W-:Y:S01]  /*5080*/  LOP3.LUT P6, RZ, R117.reuse, 0xff0000, RZ, 0xc0, !PT ;  /* 0x00ff000075ff7812 */ /* 0x040fe200078cc0ff */
[----:B------:R-:W-:Y:S01]  /*5090*/  @P0 FMUL.FTZ R69, R72, R61 ;  /* 0x0000003d48450220 */ /* 0x000fe20000410000 */
[----:B------:R-:W-:Y:S01]  /*50a0*/  LOP3.LUT P4, RZ, R117, 0xff00, RZ, 0xc0, !PT ;  /* 0x0000ff0075ff7812 */ /* 0x000fe2000788c0ff */
[----:B------:R-:W-:Y:S01]  /*50b0*/  FMUL.FTZ R87, R154, UR4 ;  /* 0x000000049a577c20 */ /* 0x000fe20008410000 */
[----:B------:R-:W-:Y:S01]  /*50c0*/  @P5 SHF.L.U32 R63, R63, 0x10, RZ ;  /* 0x000000103f3f5819 */ /* 0x000fe200000006ff */
[----:B------:R-:W-:Y:S01]  /*50d0*/  FMUL.FTZ R89, R89, UR12 ;  /* 0x0000000c59597c20 */ /* 0x000fe20008410000 */
[----:B------:R-:W-:Y:S01]  /*50e0*/  ISETP.GE.U32.AND P0, PT, R117, 0x1000000, PT ;  /* 0x010000007500780c */ /* 0x000fe20003f06070 */
[----:B------:R-:W-:Y:S01]  /*50f0*/  FMUL.FTZ R87, R87, UR22 ;  /* 0x0000001657577c20 */ /* 0x000fe20008410000 */
[----:B------:R-:W-:Y:S01]  /*5100*/  FFMA.FTZ R2, R83, UR13, R74 ;  /* 0x0000000d53027c23 */ /* 0x000fe2000801004a */
[----:B------:R-:W-:Y:S01]  /*5110*/  @P5 FMUL.FTZ R71, R60, R63 ;  /* 0x0000003f3c475220 */ /* 0x000fe20000410000 */
[----:B------:R-:W-:Y:S01]  /*5120*/  FMUL.FTZ R62, R85, UR4 ;  /* 0x00000004553e7c20 */ /* 0x000fe20008410000 */
[----:B------:R-:W-:Y:S01]  /*5130*/  MOV R4, RZ ;  /* 0x000000ff00047202 */ /* 0x000fe20000000f00 */
[----:B------:R-:W-:Y:S01]  /*5140*/  FMUL.FTZ R66, R89, UR4 ;  /* 0x0000000459427c20 */ /* 0x000fe20008410000 */
[----:B------:R-:W-:Y:S01]  /*5150*/  @P6 SHF.L.U32 R60, R137, 0x10, RZ ;  /* 0x00000010893c6819 */ /* 0x000fe200000006ff */
[----:B------:R-:W-:Y:S01]  /*5160*/  HFMA2 R3, -RZ, RZ, 0, 0 ;  /* 0x00000000ff037431 */ /* 0x000fe200000001ff */
[----:B------:R-:W-:Y:S01]  /*5170*/  @P4 SHF.L.U32 R61, R16, 0x10, RZ ;  /* 0x00000010103d4819 */ /* 0x000fe200000006ff */
[----:B------:R-:W-:Y:S01]  /*5180*/  FADD.FTZ R2, R5, -R2 ;  /* 0x8000000205027221 */ /* 0x000fe20000010000 */
[----:B------:R-:W-:Y:S01]  /*5190*/  FMUL.FTZ R62, R62, UR22 ;  /* 0x000000163e3e7c20 */ /* 0x000fe20008410000 */
[----:B------:R-:W-:Y:S01]  /*51a0*/  @P6 FMUL.FTZ R4, R87, R60 ;  /* 0x0000003c57046220 */ /* 0x000fe20000410000 */
[----:B------:R-:W-:Y:S01]  /*51b0*/  HFMA2 R60, -RZ, RZ, 0, 0 ;  /* 0x00000000ff3c7431 */ /* 0x000fe200000001ff */
[----:B------:R-:W-:Y:S01]  /*51c0*/  @P0 SHF.L.U32 R5, R15, 0x10, RZ ;  /* 0x000000100f050819 */ /* 0x000fe200000006ff */
[----:B------:R-:W-:Y:S01]  /*51d0*/  FMUL.FTZ R66, R66, UR22 ;  /* 0x0000001642427c20 */ /* 0x000fe20008410000 */
[----:B------:R-:W-:Y:S01]  /*51e0*/  LOP3.LUT P5, RZ, R117, 0xff, RZ, 0xc0, !PT ;  /* 0x000000ff75ff7812 */ /* 0x000fe200078ac0ff */
[----:B------:R-:W-:Y:S01]  /*51f0*/  @P4 FMUL.FTZ R3, R62, R61 ;  /* 0x0000003d3e034220 */ /* 0x000fe20000410000 */
[----:B------:R-:W-:Y:S01]  /*5200*/  FMUL.FTZ R2, R2, UR12 ;  /* 0x0000000c02027c20 */ /* 0x000fe20008410000 */
[----:B------:R-:W-:Y:S01]  /*5210*/  @P0 FMUL.FTZ R60, R66, R5 ;  /* 0x00000005423c0220 */ /* 0x000fe20000410000 */
[----:B------:R-:W-:Y:S01]  /*5220*/  F2F.BF16.F32 R4, R4 ;  /* 0x0000000400047304 */ /* 0x000fe20000202000 */
[----:B------:R-:W-:Y:S01]  /*5230*/  MOV R72, RZ ;  /* 0x000000ff00487202 */ /* 0x000fe20000000f00 */
[----:B------:R-:W-:Y:S01]  /*5240*/  FMUL.FTZ R2, R2, UR4 ;  /* 0x0000000402027c20 */ /* 0x000fe20008410000 */
[----:B------:R-:W-:Y:S01]  /*5250*/  @P2 MOV R63, R67 ;  /* 0x00000043003f2202 */ /* 0x000fe20000000f00 */
[----:B------:R-:W-:-:S02]  /*5260*/  FFMA.FTZ R93, R93, UR13, R74 ;  /* 0x0000000d5d5d7c23 */ /* 0x000fc4000801004a */
[----:B------:R-:W-:Y:S01]  /*5270*/  FMUL.FTZ R89, R2, UR22 ;  /* 0x0000001602597c20 */ /* 0x000fe20008410000 */
[----:B------:R-:W-:Y:S01]  /*5280*/  @P2 SHF.L.U32 R63, R63, 0x10, RZ ;  /* 0x000000103f3f2819 */ /* 0x000fe200000006ff */
[----:B------:R-:W0:Y:S01]  /*5290*/  F2F.BF16.F32 R3, R3 ;  /* 0x0000000300037304 */ /* 0x000e220000202000 */
[----:B------:R-:W-:Y:S01]  /*52a0*/  @P5 SHF.L.U32 R150, R136, 0x10, RZ ;  /* 0x0000001088965819 */ /* 0x000fe200000006ff */
[----:B------:R-:W-:Y:S02]  /*52b0*/  HFMA2 R85, -RZ, RZ, 0, 0 ;  /* 0x00000000ff557431 */ /* 0x000fe400000001ff */
[----:B------:R-:W-:Y:S01]  /*52c0*/  FFMA.FTZ R97, R97, UR13, R74 ;  /* 0x0000000d61617c23 */ /* 0x000fe2000801004a */
[----:B------:R-:W-:Y:S01]  /*52d0*/  FADD.FTZ R93, R82, -R93 ;  /* 0x8000005d525d7221 */ /* 0x000fe20000010000 */
[----:B------:R-:W-:Y:S02]  /*52e0*/  @P5 FMUL.FTZ R72, R89, R150 ;  /* 0x0000009659485220 */ /* 0x000fe40000410000 */
[----:B------:R-:W1:Y:S01]  /*52f0*/  F2F.BF16.F32 R60, R60 ;  /* 0x0000003c003c7304 */ /* 0x000e620000202000 */
[----:B0-----:R-:W-:-:S07]  /*5300*/  IMAD.WIDE.U32 R2, R3, 0x10000, RZ ;  /* 0x0001000003027825 */ /* 0x001fce00078e00ff */
[----:B------:R-:W0:Y:S01]  /*5310*/  F2F.BF16.F32 R61, R72 ;  /* 0x00000048003d7304 */ /* 0x000e220000202000 */
[----:B-1----:R-:W-:-:S04]  /*5320*/  SHF.L.U32 R5, R60, 0x10, RZ ;  /* 0x000000103c057819 */ /* 0x002fc800000006ff */
[----:B------:R-:W-:Y:S01]  /*5330*/  LOP3.LUT R3, R3, R5, R4, 0xfe, !PT ;  /* 0x0000000503037212 */ /* 0x000fe200078efe04 */
[----:B------:R-:W-:-:S04]  /*5340*/  IMAD.WIDE.U32 R4, R10, 0x8, R182 ;  /* 0x000000080a047825 */ /* 0x000fc800078e00b6 */
[----:B------:R-:W-:Y:S01]  /*5350*/  HFMA2 R10, -RZ, RZ, 0, 0 ;  /* 0x00000000ff0a7431 */ /* 0x000fe200000001ff */
[----:B0-----:R-:W-:Y:S01]  /*5360*/  LOP3.LUT R2, R2, R61, RZ, 0xfc, !PT ;  /* 0x0000003d02027212 */ /* 0x001fe200078efcff */
[----:B------:R-:W-:-:S04]  /*5370*/  IMAD.WIDE.U32 R60, R9, 0x8, R198 ;  /* 0x00000008093c7825 */ /* 0x000fc800078e00c6 */
[----:B------:R-:W-:Y:S01]  /*5380*/  @P2 FMUL.FTZ R10, R152, R63 ;  /* 0x0000003f980a2220 */ /* 0x000fe20000410000 */
[----:B------:R0:W-:Y:S01]  /*5390*/  STG.E.64 desc[UR14][R4.64], R2 ;  /* 0x0000000204007986 */ /* 0x0001e2000c101b0e */
[----:B------:R-:W-:-:S03]  /*53a0*/  @P3 SHF.R.U32.HI R72, RZ, 0x10, R67 ;  /* 0x00000010ff483819 */ /* 0x000fc60000011643 */
[----:B------:R-:W3:Y:S01]  /*53b0*/  LDG.E.64 R60, desc[UR14][R60.64] ;  /* 0x0000000e3c3c7981 */ /* 0x000ee2000c1e1b00 */
[----:B------:R-:W-:Y:S01]  /*53c0*/  LOP3.LUT P2, RZ, R118, 0xff00, RZ, 0xc0, !PT ;  /* 0x0000ff0076ff7812 */ /* 0x000fe2000784c0ff */
[--C-:B------:R-:W-:Y:S01]  /*53d0*/  FFMA.FTZ R95, R95, UR13, R74.reuse ;  /* 0x0000000d5f5f7c23 */ /* 0x100fe2000801004a */
[----:B------:R-:W-:Y:S01]  /*53e0*/  FADD.FTZ R97, R86, -R97 ;  /* 0x8000006156617221 */ /* 0x000fe20000010000 */
[----:B------:R-:W-:Y:S01]  /*53f0*/  MOV R83, RZ ;  /* 0x000000ff00537202 */ /* 0x000fe20000000f00 */
[----:B------:R-:W-:Y:S01]  /*5400*/  FMUL.FTZ R93, R93, UR12 ;  /* 0x0000000c5d5d7c20 */ /* 0x000fe20008410000 */
[----:B------:R-:W-:Y:S01]  /*5410*/  FFMA.FTZ R91, R91, UR13, R74 ;  /* 0x0000000d5b5b7c23 */ /* 0x000fe2000801004a */
[----:B------:R-:W-:Y:S01]  /*5420*/  FADD.FTZ R95, R84, -R95 ;  /* 0x8000005f545f7221 */ /* 0x000fe20000010000 */
[----:B------:R-:W-:Y:S01]  /*5430*/  FMUL.FTZ R97, R97, UR12 ;  /* 0x0000000c61617c20 */ /* 0x000fe20008410000 */
[----:B------:R-:W-:Y:S01]  /*5440*/  FMUL.FTZ R82, R93, UR4 ;  /* 0x000000045d527c20 */ /* 0x000fe20008410000 */
[----:B------:R-:W-:Y:S01]  /*5450*/  FADD.FTZ R91, R0, -R91 ;  /* 0x8000005b005b7221 */ /* 0x000fe20000010000 */
[----:B------:R-:W-:Y:S01]  /*5460*/  FMUL.FTZ R95, R95, UR12 ;  /* 0x0000000c5f5f7c20 */ /* 0x000fe20008410000 */
[----:B0-----:R-:W-:Y:S01]  /*5470*/  MOV R4, RZ ;  /* 0x000000ff00047202 */ /* 0x001fe20000000f00 */
[----:B------:R-:W-:Y:S01]  /*5480*/  FMUL.FTZ R82, R82, UR22 ;  /* 0x0000001652527c20 */ /* 0x000fe20008410000 */
[----:B------:R-:W-:Y:S01]  /*5490*/  FMUL.FTZ R91, R91, UR12 ;  /* 0x0000000c5b5b7c20 */ /* 0x000fe20008410000 */
[----:B------:R-:W-:-:S03]  /*54a0*/  FMUL.FTZ R84, R95, UR4 ;  /* 0x000000045f547c20 */ /* 0x000fc60008410000 */
[----:B------:R-:W-:Y:S01]  /*54b0*/  FMUL.FTZ R91, R91, UR4 ;  /* 0x000000045b5b7c20 */ /* 0x000fe20008410000 */
[----:B------:R-:W-:-:S03]  /*54c0*/  FMUL.FTZ R84, R84, UR22 ;  /* 0x0000001654547c20 */ /* 0x000fc60008410000 */
[----:B------:R-:W-:Y:S01]  /*54d0*/  FMUL.FTZ R91, R91, UR22 ;  /* 0x000000165b5b7c20 */ /* 0x000fe20008410000 */
[----:B--2---:R-:W-:Y:S01]  /*54e0*/  @P5 IMAD.MOV.U32 R63, RZ, RZ, R64 ;  /* 0x000000ffff3f5224 */ /* 0x004fe200078e0040 */
[----:B------:R-:W-:Y:S02]  /*54f0*/  @P4 SHF.R.U64 R67, R64, 0x10, R65 ;  /* 0x0000001040434819 */ /* 0x000fe40000001241 */
[----:B------:R-:W-:Y:S02]  /*5500*/  @P3 SHF.L.U32 R64, R72, 0x10, RZ ;  /* 0x0000001048403819 */ /* 0x000fe400000006ff */
[----:B------:R-:W-:Y:S02]  /*5510*/  @P5 SHF.L.U32 R2, R63, 0x10, RZ ;  /* 0x000000103f025819 */ /* 0x000fe400000006ff */
[----:B------:R-:W-:Y:S01]  /*5520*/  @P4 SHF.L.U32 R3, R67, 0x10, RZ ;  /* 0x0000001043034819 */ /* 0x000fe200000006ff */
[----:B------:R-:W-:Y:S01]  /*5530*/  @P3 FMUL.FTZ R83, R73, R64 ;  /* 0x0000004049533220 */ /* 0x000fe20000410000 */
[----:B------:R-:W-:Y:S01]  /*5540*/  MOV R72, RZ ;  /* 0x000000ff00487202 */ /* 0x000fe20000000f00 */
[----:B------:R-:W-:Y:S01]  /*5550*/  @P5 FMUL.FTZ R85, R89, R2 ;  /* 0x0000000259555220 */ /* 0x000fe20000410000 */
[----:B------:R-:W-:Y:S01]  /*5560*/  ISETP.GE.U32.AND P5, PT, R118, 0x1000000, PT ;  /* 0x010000007600780c */ /* 0x000fe20003fa6070 */
[----:B------:R-:W-:Y:S01]  /*5570*/  @P4 FMUL.FTZ R72, R62, R3 ;  /* 0x000000033e484220 */ /* 0x000fe20000410000 */
[C---:B------:R-:W-:Y:S01]  /*5580*/  LOP3.LUT P4, RZ, R118.reuse, 0xff0000, RZ, 0xc0, !PT ;  /* 0x00ff000076ff7812 */ /* 0x040fe2000788c0ff */
[----:B------:R-:W-:Y:S01]  /*5590*/  HFMA2 R2, -RZ, RZ, 0, 0 ;  /* 0x00000000ff027431 */ /* 0x000fe200000001ff */
[----:B------:R-:W-:Y:S01]  /*55a0*/  LOP3.LUT P3, RZ, R118, 0xff, RZ, 0xc0, !PT ;  /* 0x000000ff76ff7812 */ /* 0x000fe2000786c0ff */
[----:B------:R-:W-:Y:S01]  /*55b0*/  FMUL.FTZ R67, R97, UR4 ;  /* 0x0000000461437c20 */ /* 0x000fe20008410000 */
[----:B------:R-:W-:Y:S01]  /*55c0*/  @P2 SHF.L.U32 R3, R18, 0x10, RZ ;  /* 0x0000001012032819 */ /* 0x000fe200000006ff */
[----:B------:R-:W-:-:S02]  /*55d0*/  HFMA2 R64, -RZ, RZ, 0, 0 ;  /* 0x00000000ff407431 */ /* 0x000fc400000001ff */
[----:B------:R-:W-:Y:S02]  /*55e0*/  FMUL.FTZ R67, R67, UR22 ;  /* 0x0000001643437c20 */ /* 0x000fe40008410000 */
[----:B------:R-:W-:Y:S02]  /*55f0*/  @P2 FMUL.FTZ R2, R82, R3 ;  /* 0x0000000352022220 */ /* 0x000fe40000410000 */
[----:B------:R-:W-:Y:S02]  /*5600*/  @P5 SHF.L.U32 R0, R17, 0x10, RZ ;  /* 0x0000001011005819 */ /* 0x000fe400000006ff */
[----:B------:R-:W-:Y:S02]  /*5610*/  @P4 SHF.L.U32 R3, R139, 0x10, RZ ;  /* 0x000000108b034819 */ /* 0x000fe400000006ff */
[----:B------:R-:W-:Y:S01]  /*5620*/  @P3 SHF.L.U32 R62, R138, 0x10, RZ ;  /* 0x000000108a3e3819 */ /* 0x000fe200000006ff */
[----:B------:R-:W-:Y:S01]  /*5630*/  @P5 FMUL.FTZ R64, R67, R0 ;  /* 0x0000000043405220 */ /* 0x000fe20000410000 */
[----:B------:R-:W0:Y:S01]  /*5640*/  F2F.BF16.F32 R2, R2 ;  /* 0x0000000200027304 */ /* 0x000e220000202000 */
[----:B------:R-:W-:Y:S01]  /*5650*/  @P4 FMUL.FTZ R4, R84, R3 ;  /* 0x0000000354044220 */ /* 0x000fe20000410000 */
[----:B------:R-:W-:Y:S01]  /*5660*/  MOV R0, RZ ;  /* 0x000000ff00007202 */ /* 0x000fe20000000f00 */
[----:B------:R-:W-:-:S05]  /*5670*/  @P3 FMUL.FTZ R0, R91, R62 ;  /* 0x0000003e5b003220 */ /* 0x000fca0000410000 */
[----:B------:R-:W1:Y:S01]  /*5680*/  F2F.BF16.F32 R64, R64 ;  /* 0x0000004000407304 */ /* 0x000e620000202000 */
[----:B0-----:R-:W-:-:S07]  /*5690*/  IMAD.WIDE.U32 R2, R2, 0x10000, RZ ;  /* 0x0001000002027825 */ /* 0x001fce00078e00ff */
[----:B------:R-:W0:Y:S01]  /*56a0*/  F2F.BF16.F32 R4, R4 ;  /* 0x0000000400047304 */ /* 0x000e220000202000 */
[----:B-1----:R-:W-:-:S07]  /*56b0*/  SHF.L.U32 R5, R64, 0x10, RZ ;  /* 0x0000001040057819 */ /* 0x002fce00000006ff */
[----:B------:R-:W1:Y:S01]  /*56c0*/  F2F.BF16.F32 R63, R0 ;  /* 0x00000000003f7304 */ /* 0x000e620000202000 */
[----:B0-----:R-:W-:Y:S01]  /*56d0*/  LOP3.LUT R3, R3, R5, R4, 0xfe, !PT ;  /* 0x0000000503037212 */ /* 0x001fe200078efe04 */
[----:B------:R-:W-:Y:S01]  /*56e0*/  IMAD.WIDE.U32 R4, R9, 0x8, R182 ;  /* 0x0000000809047825 */ /* 0x000fe200078e00b6 */
[----:B-1----:R-:W-:-:S03]  /*56f0*/  LOP3.LUT R2, R2, R63, RZ, 0xfc, !PT ;  /* 0x0000003f02027212 */ /* 0x002fc600078efcff */
[----:B------:R-:W-:Y:S02]  /*5700*/  IMAD.WIDE.U32 R62, R8, 0x8, R198 ;  /* 0x00000008083e7825 */ /* 0x000fe400078e00c6 */
[----:B------:R0:W-:Y:S04]  /*5710*/  STG.E.64 desc[UR14][R4.64], R2 ;  /* 0x0000000204007986 */ /* 0x0001e8000c101b0e */
[----:B------:R-:W2:Y:S01]  /*5720*/  LDG.E.64 R62, desc[UR14][R62.64] ;  /* 0x0000000e3e3e7981 */ /* 0x000ea2000c1e1b00 */
[----:B------:R-:W-:Y:S01]  /*5730*/  @P6 MOV R9, R65 ;  /* 0x0000004100096202 */ /* 0x000fe20000000f00 */
[----:B------:R-:W-:Y:S02]  /*5740*/  HFMA2 R0, -RZ, RZ, 0, 0 ;  /* 0x00000000ff007431 */ /* 0x000fe400000001ff */
[--C-:B------:R-:W-:Y:S01]  /*5750*/  FFMA.FTZ R101, R101, UR13, R74.reuse ;  /* 0x0000000d65657c23 */ /* 0x100fe2000801004a */
[----:B------:R-:W-:Y:S01]  /*5760*/  HFMA2 R73, -RZ, RZ, 0, 0 ;  /* 0x00000000ff497431 */ /* 0x000fe200000001ff */
[----:B------:R-:W-:Y:S01]  /*5770*/  @P6 SHF.L.U32 R64, R9, 0x10, RZ ;  /* 0x0000001009406819 */ /* 0x000fe200000006ff */
[--C-:B------:R-:W-:Y:S01]  /*5780*/  FFMA.FTZ R105, R105, UR13, R74.reuse ;  /* 0x0000000d69697c23 */ /* 0x100fe2000801004a */
[----:B------:R-:W-:Y:S01]  /*5790*/  @P0 SHF.R.U32.HI R9, RZ, 0x10, R65 ;  /* 0x00000010ff090819 */ /* 0x000fe20000011641 */
[----:B------:R-:W-:Y:S01]  /*57a0*/  FADD.FTZ R101, R90, -R101 ;  /* 0x800000655a657221 */ /* 0x000fe20000010000 */
[----:B------:R-:W-:Y:S01]  /*57b0*/  FFMA.FTZ R103, R103, UR13, R74 ;  /* 0x0000000d67677c23 */ /* 0x000fe2000801004a */
[----:B------:R-:W-:Y:S01]  /*57c0*/  @P6 FMUL.FTZ R0, R87, R64 ;  /* 0x0000004057006220 */ /* 0x000fe20000410000 */
[----:B------:R-:W-:Y:S01]  /*57d0*/  LOP3.LUT P6, RZ, R119, 0xff00, RZ, 0xc0, !PT ;  /* 0x0000ff0077ff7812 */ /* 0x000fe200078cc0ff */
[----:B------:R-:W-:Y:S01]  /*57e0*/  FMUL.FTZ R101, R101, UR12 ;  /* 0x0000000c65657c20 */ /* 0x000fe20008410000 */
[----:B0-----:R-:W-:-:S02]  /*57f0*/  @P0 SHF.L.U32 R3, R9, 0x10, RZ ;  /* 0x0000001009030819 */ /* 0x001fc400000006ff */
[----:B------:R-:W-:Y:S01]  /*5800*/  CS2R R64, SRZ ;  /* 0x0000000000407805 */ /* 0x000fe2000001ff00 */
[----:B------:R-:W-:Y:S01]  /*5810*/  FADD.FTZ R105, R94, -R105 ;  /* 0x800000695e697221 */ /* 0x000fe20000010000 */
[----:B------:R-:W-:Y:S01]  /*5820*/  FMUL.FTZ R4, R101, UR4 ;  /* 0x0000000465047c20 */ /* 0x000fe20008410000 */
[----:B---3--:R-:W-:Y:S01]  /*5830*/  @P2 SHF.R.U64 R5, R60, 0x10, R61 ;  /* 0x000000103c052819 */ /* 0x008fe2000000123d */
[----:B------:R-:W-:Y:S01]  /*5840*/  @P0 FMUL.FTZ R64, R66, R3 ;  /* 0x0000000342400220 */ /* 0x000fe20000410000 */
[----:B------:R-:W-:Y:S01]  /*5850*/  @P3 MOV R2, R60 ;  /* 0x0000003c00023202 */ /* 0x000fe20000000f00 */
[----:B------:R-:W-:Y:S01]  /*5860*/  FFMA.FTZ R99, R99, UR13, R74 ;  /* 0x0000000d63637c23 */ /* 0x000fe2000801004a */
[----:B------:R-:W-:Y:S01]  /*5870*/  @P2 SHF.L.U32 R5, R5, 0x10, RZ ;  /* 0x0000001005052819 */ /* 0x000fe200000006ff */
[----:B------:R-:W-:Y:S01]  /*5880*/  FADD.FTZ R103, R92, -R103 ;  /* 0x800000675c677221 */ /* 0x000fe20000010000 */
[----:B------:R-:W-:Y:S01]  /*5890*/  @P3 SHF.L.U32 R2, R2, 0x10, RZ ;  /* 0x0000001002023819 */ /* 0x000fe200000006ff */
[----:B------:R-:W-:Y:S01]  /*58a0*/  FMUL.FTZ R105, R105, UR12 ;  /* 0x0000000c69697c20 */ /* 0x000fe20008410000 */
[C---:B------:R-:W-:Y:S01]  /*58b0*/  LOP3.LUT P0, RZ, R119.reuse, 0xff0000, RZ, 0xc0, !PT ;  /* 0x00ff000077ff7812 */ /* 0x040fe2000780c0ff */
[----:B------:R-:W-:Y:S01]  /*58c0*/  @P2 FMUL.FTZ R73, R82, R5 ;  /* 0x0000000552492220 */ /* 0x000fe20000410000 */
[----:B------:R-:W-:Y:S01]  /*58d0*/  ISETP.GE.U32.AND P2, PT, R119, 0x1000000, PT ;  /* 0x010000007700780c */ /* 0x000fe20003f46070 */
[----:B------:R-:W-:Y:S01]  /*58e0*/  @P3 FMUL.FTZ R65, R91, R2 ;  /* 0x000000025b413220 */ /* 0x000fe20000410000 */
[----:B------:R-:W-:Y:S01]  /*58f0*/  LOP3.LUT P3, RZ, R119, 0xff, RZ, 0xc0, !PT ;  /* 0x000000ff77ff7812 */ /* 0x000fe2000786c0ff */
[----:B------:R-:W-:Y:S01]  /*5900*/  FMUL.FTZ R4, R4, UR22 ;  /* 0x0000001604047c20 */ /* 0x000fe20008410000 */
[----:B------:R-:W-:Y:S01]  /*5910*/  @P6 SHF.L.U32 R3, R20, 0x10, RZ ;  /* 0x0000001014036819 */ /* 0x000fe200000006ff */
[----:B------:R-:W-:Y:S01]  /*5920*/  FADD.FTZ R99, R88, -R99 ;  /* 0x8000006358637221 */ /* 0x000fe20000010000 */
[----:B------:R-:W-:Y:S01]  /*5930*/  FMUL.FTZ R103, R103, UR12 ;  /* 0x0000000c67677c20 */ /* 0x000fe20008410000 */
[----:B------:R-:W-:Y:S01]  /*5940*/  FMUL.FTZ R86, R105, UR4 ;  /* 0x0000000469567c20 */ /* 0x000fe20008410000 */
[----:B------:R-:W-:-:S02]  /*5950*/  IMAD.MOV.U32 R2, RZ, RZ, RZ ;  /* 0x000000ffff027224 */ /* 0x000fc400078e00ff */
[----:B------:R-:W-:Y:S01]  /*5960*/  @P6 FMUL.FTZ R2, R4, R3 ;  /* 0x0000000304026220 */ /* 0x000fe20000410000 */
[----:B------:R-:W-:Y:S02]  /*5970*/  HFMA2 R9, -RZ, RZ, 0, 0 ;  /* 0x00000000ff097431 */ /* 0x000fe400000001ff */
[----:B------:R-:W-:Y:S01]  /*5980*/  FMUL.FTZ R99, R99, UR12 ;  /* 0x0000000c63637c20 */ /* 0x000fe20008410000 */
[----:B------:R-:W-:Y:S01]  /*5990*/  FMUL.FTZ R87, R103, UR4 ;  /* 0x0000000467577c20 */ /* 0x000fe20008410000 */
[----:B------:R-:W-:Y:S01]  /*59a0*/  @P2 SHF.L.U32 R3, R19, 0x10, RZ ;  /* 0x0000001013032819 */ /* 0x000fe200000006ff */
[----:B------:R-:W-:Y:S01]  /*59b0*/  FMUL.FTZ R86, R86, UR22 ;  /* 0x0000001656567c20 */ /* 0x000fe20008410000 */
[----:B------:R-:W-:Y:S01]  /*59c0*/  FMUL.FTZ R99, R99, UR4 ;  /* 0x0000000463637c20 */ /* 0x000fe20008410000 */
[----:B------:R-:W-:Y:S01]  /*59d0*/  @P0 SHF.L.U32 R60, R141, 0x10, RZ ;  /* 0x000000108d3c0819 */ /* 0x000fe200000006ff */
[----:B------:R-:W-:Y:S01]  /*59e0*/  FMUL.FTZ R87, R87, UR22 ;  /* 0x0000001657577c20 */ /* 0x000fe20008410000 */
[----:B------:R-:W-:Y:S01]  /*59f0*/  @P2 FMUL.FTZ R9, R86, R3 ;  /* 0x0000000356092220 */ /* 0x000fe20000410000 */
[----:B------:R-:W-:Y:S01]  /*5a00*/  @P3 SHF.L.U32 R3, R140, 0x10, RZ ;  /* 0x000000108c033819 */ /* 0x000fe200000006ff */
[----:B------:R-:W-:Y:S01]  /*5a10*/  FMUL.FTZ R90, R99, UR22 ;  /* 0x00000016635a7c20 */ /* 0x000fe20008410000 */
[----:B------:R-:W-:Y:S01]  /*5a20*/  MOV R5, RZ ;  /* 0x000000ff00057202 */ /* 0x000fe20000000f00 */
[----:B------:R-:W-:Y:S01]  /*5a30*/  @P0 FMUL.FTZ R5, R87, R60 ;  /* 0x0000003c57050220 */ /* 0x000fe20000410000 */
[----:B------:R-:W0:Y:S01]  /*5a40*/  F2F.BF16.F32 R2, R2 ;  /* 0x0000000200027304 */ /* 0x000e220000202000 */
[----:B------:R-:W-:Y:S01]  /*5a50*/  MOV R60, RZ ;  /* 0x000000ff003c7202 */ /* 0x000fe20000000f00 */
[----:B------:R-:W-:Y:S01]  /*5a60*/  @P3 FMUL.FTZ R60, R90, R3 ;  /* 0x000000035a3c3220 */ /* 0x000fe20000410000 */
[----:B------:R-:W-:-:S02]  /*5a70*/  HFMA2 R82, -RZ, RZ, 0, 0 ;  /* 0x00000000ff527431 */ /* 0x000fc400000001ff */
[--C-:B------:R-:W-:Y:S01]  /*5a80*/  FFMA.FTZ R109, R109, UR13, R74.reuse ;  /* 0x0000000d6d6d7c23 */ /* 0x100fe2000801004a */
[----:B------:R-:W-:Y:S02]  /*5a90*/  HFMA2 R88, -RZ, RZ, 0, 0 ;  /* 0x00000000ff587431 */ /* 0x000fe400000001ff */
[----:B------:R-:W-:Y:S01]  /*5aa0*/  FFMA.FTZ R111, R111, UR13, R74 ;  /* 0x0000000d6f6f7c23 */ /* 0x000fe2000801004a */
[----:B------:R-:W1:Y:S01]  /*5ab0*/  F2F.BF16.F32 R9, R9 ;  /* 0x0000000900097304 */ /* 0x000e620000202000 */
[----:B------:R-:W-:Y:S01]  /*5ac0*/  FADD.FTZ R109, R98, -R109 ;  /* 0x8000006d626d7221 */ /* 0x000fe20000010000 */
[----:B0-----:R-:W-:-:S06]  /*5ad0*/  IMAD.WIDE.U32 R2, R2, 0x10000, RZ ;  /* 0x0001000002027825 */ /* 0x001fcc00078e00ff */
[----:B------:R0:W3:Y:S01]  /*5ae0*/  F2F.BF16.F32 R66, R5 ;  /* 0x0000000500427304 */ /* 0x0000e20000202000 */
[----:B-1----:R-:W-:-:S07]  /*5af0*/  SHF.L.U32 R89, R9, 0x10, RZ ;  /* 0x0000001009597819 */ /* 0x002fce00000006ff */
[----:B------:R1:W4:Y:S01]  /*5b00*/  F2F.BF16.F32 R91, R60 ;  /* 0x0000003c005b7304 */ /* 0x0003220000202000 */
[----:B0-----:R-:W-:Y:S01]  /*5b10*/  @P4 MOV R5, R61 ;  /* 0x0000003d00054202 */ /* 0x001fe20000000f00 */
[----:B------:R-:W-:-:S03]  /*5b20*/  IMAD.WIDE.U32 R8, R8, 0x8, R182 ;  /* 0x0000000808087825 */ /* 0x000fc600078e00b6 */
[----:B------:R-:W-:Y:S02]  /*5b30*/  @P4 SHF.L.U32 R5, R5, 0x10, RZ ;  /* 0x0000001005054819 */ /* 0x000fe400000006ff */
[----:B---3--:R-:W-:Y:S02]  /*5b40*/  LOP3.LUT R3, R3, R89, R66, 0xfe, !PT ;  /* 0x0000005903037212 */ /* 0x008fe400078efe42 */
[----:B-1----:R-:W-:Y:S01]  /*5b50*/  @P5 SHF.R.U32.HI R60, RZ, 0x10, R61 ;  /* 0x00000010ff3c5819 */ /* 0x002fe2000001163d */
[----:B------:R-:W-:Y:S01]  /*5b60*/  @P4 FMUL.FTZ R82, R84, R5 ;  /* 0x0000000554524220 */ /* 0x000fe20000410000 */
[----:B------:R-:W-:Y:S02]  /*5b70*/  LOP3.LUT P4, RZ, R148, 0xff00, RZ, 0xc0, !PT ;  /* 0x0000ff0094ff7812 */ /* 0x000fe4000788c0ff */
[----:B----4-:R-:W-:Y:S02]  /*5b80*/  LOP3.LUT R2, R2, R91, RZ, 0xfc, !PT ;  /* 0x0000005b02027212 */ /* 0x010fe400078efcff */
[----:B------:R-:W-:Y:S01]  /*5b90*/  @P5 SHF.L.U32 R60, R60, 0x10, RZ ;  /* 0x000000103c3c5819 */ /* 0x000fe200000006ff */
[----:B------:R-:W-:Y:S01]  /*5ba0*/  FMUL.FTZ R109, R109, UR12 ;  /* 0x0000000c6d6d7c20 */ /* 0x000fe20008410000 */
[----:B------:R-:W-:Y:S01]  /*5bb0*/  MOV R84, RZ ;  /* 0x000000ff00547202 */ /* 0x000fe20000000f00 */
[----:B------:R0:W-:Y:S01]  /*5bc0*/  STG.E.64 desc[UR14][R8.64], R2 ;  /* 0x0000000208007986 */ /* 0x0001e2000c101b0e */
[----:B------:R-:W-:Y:S01]  /*5bd0*/  FADD.FTZ R111, R100, -R111 ;  /* 0x8000006f646f7221 */ /* 0x000fe20000010000 */
[----:B------:R-:W-:Y:S01]  /*5be0*/  @P5 FMUL.FTZ R84, R67, R60 ;  /* 0x0000003c43545220 */ /* 0x000fe20000410000 */
[----:B------:R-:W-:-:S02]  /*5bf0*/  HFMA2 R66, -RZ, RZ, 0, 0 ;  /* 0x00000000ff427431 */ /* 0x000fc400000001ff */
[----:B------:R-:W-:Y:S01]  /*5c00*/  FMUL.FTZ R67, R109, UR4 ;  /* 0x000000046d437c20 */ /* 0x000fe20008410000 */
[----:B0-----:R-:W-:-:S06]  /*5c10*/  IMAD.WIDE.U32 R2, R7, 0x8, R198 ;  /* 0x0000000807027825 */ /* 0x001fcc00078e00c6 */
[----:B------:R-:W3:Y:S01]  /*5c20*/  LDG.E.64 R2, desc[UR14][R2.64] ;  /* 0x0000000e02027981 */ /* 0x000ee2000c1e1b00 */
[----:B------:R-:W-:Y:S01]  /*5c30*/  @P4 SHF.L.U32 R8, R22, 0x10, RZ ;  /* 0x0000001016084819 */ /* 0x000fe200000006ff */
[----:B------:R-:W-:Y:S01]  /*5c40*/  FMUL.FTZ R111, R111, UR12 ;  /* 0x0000000c6f6f7c20 */ /* 0x000fe20008410000 */
[----:B------:R-:W-:Y:S01]  /*5c50*/  ISETP.GE.U32.AND P5, PT, R148, 0x1000000, PT ;  /* 0x010000009400780c */ /* 0x000fe20003fa6070 */
[----:B------:R-:W-:Y:S01]  /*5c60*/  FMUL.FTZ R67, R67, UR22 ;  /* 0x0000001643437c20 */ /* 0x000fe20008410000 */
[----:B------:R-:W-:Y:S01]  /*5c70*/  FFMA.FTZ R107, R107, UR13, R74 ;  /* 0x0000000d6b6b7c23 */ /* 0x000fe2000801004a */
[----:B------:R-:W-:-:S03]  /*5c80*/  FMUL.FTZ R91, R111, UR4 ;  /* 0x000000046f5b7c20 */ /* 0x000fc60008410000 */
[----:B------:R-:W-:Y:S01]  /*5c90*/  FADD.FTZ R107, R96, -R107 ;  /* 0x8000006b606b7221 */ /* 0x000fe20000010000 */
[----:B------:R-:W-:-:S03]  /*5ca0*/  FMUL.FTZ R91, R91, UR22 ;  /* 0x000000165b5b7c20 */ /* 0x000fc60008410000 */
[----:B------:R-:W-:-:S04]  /*5cb0*/  FMUL.FTZ R107, R107, UR12 ;  /* 0x0000000c6b6b7c20 */ /* 0x000fc80008410000 */
[----:B------:R-:W-:-:S04]  /*5cc0*/  FMUL.FTZ R107, R107, UR4 ;  /* 0x000000046b6b7c20 */ /* 0x000fc80008410000 */
[----:B------:R-:W-:Y:S01]  /*5cd0*/  FMUL.FTZ R107, R107, UR22 ;  /* 0x000000166b6b7c20 */ /* 0x000fe20008410000 */
[----:B--2---:R-:W-:Y:S02]  /*5ce0*/  @P3 MOV R5, R62 ;  /* 0x0000003e00053202 */ /* 0x004fe40000000f00 */
[----:B------:R-:W-:Y:S02]  /*5cf0*/  @P6 SHF.R.U64 R61, R62, 0x10, R63 ;  /* 0x000000103e3d6819 */ /* 0x000fe4000000123f */
[----:B------:R-:W-:-:S05]  /*5d00*/  @P3 SHF.L.U32 R5, R5, 0x10, RZ ;  /* 0x0000001005053819 */ /* 0x000fca00000006ff */
[----:B------:R-:W-:Y:S01]  /*5d10*/  @P3 FMUL.FTZ R88, R90, R5 ;  /* 0x000000055a583220 */ /* 0x000fe20000410000 */
[----:B------:R-:W-:Y:S01]  /*5d20*/  LOP3.LUT P3, RZ, R148, 0xff0000, RZ, 0xc0, !PT ;  /* 0x00ff000094ff7812 */ /* 0x000fe2000786c0ff */
[----:B------:R-:W-:Y:S01]  /*5d30*/  FFMA.FTZ R5, R112, UR13, R74 ;  /* 0x0000000d70057c23 */ /* 0x000fe2000801004a */
[----:B------:R-:W-:-:S03]  /*5d40*/  @P6 SHF.L.U32 R9, R61, 0x10, RZ ;  /* 0x000000103d096819 */ /* 0x000fc600000006ff */
[----:B------:R-:W-:Y:S02]  /*5d50*/  FADD.FTZ R5, R102, -R5 ;  /* 0x8000000566057221 */ /* 0x000fe40000010000 */
[----:B------:R-:W-:Y:S01]  /*5d60*/  @P6 FMUL.FTZ R66, R4, R9 ;  /* 0x0000000904426220 */ /* 0x000fe20000410000 */
[----:B------:R-:W-:Y:S01]  /*5d70*/  MOV R4, RZ ;  /* 0x000000ff00047202 */ /* 0x000fe20000000f00 */
[----:B------:R-:W-:Y:S01]  /*5d80*/  @P4 FMUL.FTZ R4, R67, R8 ;  /* 0x0000000843044220 */ /* 0x000fe20000410000 */
[----:B------:R-:W-:Y:S01]  /*5d90*/  LOP3.LUT P6, RZ, R148, 0xff, RZ, 0xc0, !PT ;  /* 0x000000ff94ff7812 */ /* 0x000fe200078cc0ff */
[----:B------:R-:W-:Y:S02]  /*5da0*/  HFMA2 R8, -RZ, RZ, 0, 0 ;  /* 0x00000000ff087431 */ /* 0x000fe400000001ff */
[----:B------:R-:W-:Y:S01]  /*5db0*/  FMUL.FTZ R5, R5, UR12 ;  /* 0x0000000c05057c20 */ /* 0x000fe20008410000 */
[----:B------:R-:W-:-:S03]  /*5dc0*/  @P3 SHF.L.U32 R60, R143, 0x10, RZ ;  /* 0x000000108f3c3819 */ /* 0x000fc600000006ff */
[----:B------:R-:W-:Y:S02]  /*5dd0*/  FMUL.FTZ R5, R5, UR4 ;  /* 0x0000000405057c20 */ /* 0x000fe40008410000 */
[----:B------:R-:W-:Y:S01]  /*5de0*/  @P3 FMUL.FTZ R8, R91, R60 ;  /* 0x0000003c5b083220 */ /* 0x000fe20000410000 */
[----:B------:R-:W-:Y:S01]  /*5df0*/  @P5 SHF.L.U32 R60, R21, 0x10, RZ ;  /* 0x00000010153c5819 */ /* 0x000fe200000006ff */
[----:B------:R-:W-:Y:S01]  /*5e00*/  FMUL.FTZ R89, R5, UR22 ;  /* 0x0000001605597c20 */ /* 0x000fe20008410000 */
[----:B------:R-:W-:-:S03]  /*5e10*/  IMAD.MOV.U32 R90, RZ, RZ, RZ ;  /* 0x000000ffff5a7224 */ /* 0x000fc600078e00ff */
[----:B------:R-:W-:Y:S01]  /*5e20*/  @P5 FMUL.FTZ R90, R89, R60 ;  /* 0x0000003c595a5220 */ /* 0x000fe20000410000 */
[----:B------:R-:W-:Y:S01]  /*5e30*/  @P6 SHF.L.U32 R60, R142, 0x10, RZ ;  /* 0x000000108e3c6819 */ /* 0x000fe200000006ff */
[----:B------:R-:W0:Y:S01]  /*5e40*/  F2F.BF16.F32 R4, R4 ;  /* 0x0000000400047304 */ /* 0x000e220000202000 */
[----:B------:R-:W-:-:S03]  /*5e50*/  MOV R62, RZ ;  /* 0x000000ff003e7202 */ /* 0x000fc60000000f00 */
[----:B------:R-:W-:-:S04]  /*5e60*/  @P6 FMUL.FTZ R62, R107, R60 ;  /* 0x0000003c6b3e6220 */ /* 0x000fc80000410000 */
[----:B------:R-:W1:Y:S08]  /*5e70*/  F2F.BF16.F32 R90, R90 ;  /* 0x0000005a005a7304 */ /* 0x000e700000202000 */
[----:B------:R-:W2:Y:S08]  /*5e80*/  F2F.BF16.F32 R8, R8 ;  /* 0x0000000800087304 */ /* 0x000eb00000202000 */
[----:B------:R-:W4:Y:S01]  /*5e90*/  F2F.BF16.F32 R61, R62 ;  /* 0x0000003e003d7304 */ /* 0x000f220000202000 */
[----:B0-----:R-:W-:Y:S01]  /*5ea0*/  IMAD.WIDE.U32 R4, R4, 0x10000, RZ ;  /* 0x0001000004047825 */ /* 0x001fe200078e00ff */
[----:B-1----:R-:W-:-:S04]  /*5eb0*/  SHF.L.U32 R9, R90, 0x10, RZ ;  /* 0x000000105a097819 */ /* 0x002fc800000006ff */
[----:B--2---:R-:W-:Y:S01]  /*5ec0*/  LOP3.LUT R5, R5, R9, R8, 0xfe, !PT ;  /* 0x0000000905057212 */ /* 0x004fe200078efe08 */
[----:B------:R-:W-:Y:S01]  /*5ed0*/  IMAD.WIDE.U32 R8, R7, 0x8, R182 ;  /* 0x0000000807087825 */ /* 0x000fe200078e00b6 */
[----:B----4-:R-:W-:-:S03]  /*5ee0*/  LOP3.LUT R4, R4, R61, RZ, 0xfc, !PT ;  /* 0x0000003d04047212 */ /* 0x010fc600078efcff */
[----:B------:R-:W-:Y:S02]  /*5ef0*/  IMAD.WIDE.U32 R60, R6, 0x8, R198 ;  /* 0x00000008063c7825 */ /* 0x000fe400078e00c6 */
[----:B------:R0:W-:Y:S04]  /*5f00*/  STG.E.64 desc[UR14][R8.64], R4 ;  /* 0x0000000408007986 */ /* 0x0001e8000c101b0e */
[----:B------:R-:W2:Y:S01]  /*5f10*/  LDG.E.64 R60, desc[UR14][R60.64] ;  /* 0x0000000e3c3c7981 */ /* 0x000ea2000c1e1b00 */
[----:B------:R-:W-:-:S04]  /*5f20*/  @P0 MOV R7, R63 ;  /* 0x0000003f00070202 */ /* 0x000fc80000000f00 */
[----:B------:R-:W-:Y:S02]  /*5f30*/  @P0 SHF.L.U32 R90, R7, 0x10, RZ ;  /* 0x00000010075a0819 */ /* 0x000fe400000006ff */
[----:B------:R-:W-:Y:S01]  /*5f40*/  @P2 SHF.R.U32.HI R7, RZ, 0x10, R63 ;  /* 0x00000010ff072819 */ /* 0x000fe2000001163f */
[----:B------:R-:W-:Y:S02]  /*5f50*/  HFMA2 R62, -RZ, RZ, 0, 0 ;  /* 0x00000000ff3e7431 */ /* 0x000fe400000001ff */
[----:B------:R-:W-:Y:S01]  /*5f60*/  HFMA2 R63, -RZ, RZ, 0, 0 ;  /* 0x00000000ff3f7431 */ /* 0x000fe200000001ff */
[----:B0-----:R-:W-:Y:S01]  /*5f70*/  @P2 SHF.L.U32 R5, R7, 0x10, RZ ;  /* 0x0000001007052819 */ /* 0x001fe200000006ff */
[--C-:B------:R-:W-:Y:S01]  /*5f80*/  FFMA.FTZ R93, R114, UR13, R74.reuse ;  /* 0x0000000d725d7c23 */ /* 0x100fe2000801004a */
[----:B------:R-:W-:Y:S01]  /*5f90*/  FFMA.FTZ R97, R116, UR13, R74 ;  /* 0x0000000d74617c23 */ /* 0x000fe2000801004a */
[----:B------:R-:W-:Y:S01]  /*5fa0*/  @P0 FMUL.FTZ R62, R87, R90 ;  /* 0x0000005a573e0220 */ /* 0x000fe20000410000 */
[----:B------:R-:W-:Y:S01]  /*5fb0*/  LOP3.LUT P0, RZ, R149, 0xff00, RZ, 0xc0, !PT ;  /* 0x0000ff0095ff7812 */ /* 0x000fe2000780c0ff */
[----:B------:R-:W-:Y:S01]  /*5fc0*/  FADD.FTZ R93, R106, -R93 ;  /* 0x8000005d6a5d7221 */ /* 0x000fe20000010000 */
[----:B------:R-:W-:Y:S01]  /*5fd0*/  FADD.FTZ R97, R110, -R97 ;  /* 0x800000616e617221 */ /* 0x000fe20000010000 */
[----:B---3--:R-:W-:-:S02]  /*5fe0*/  @P6 MOV R4, R2 ;  /* 0x0000000200046202 */ /* 0x008fc40000000f00 */
[----:B------:R-:W-:Y:S02]  /*5ff0*/  @P4 SHF.R.U64 R7, R2, 0x10, R3 ;  /* 0x0000001002074819 */ /* 0x000fe40000001203 */
[----:B------:R-:W-:Y:S02]  /*6000*/  @P6 SHF.L.U32 R2, R4, 0x10, RZ ;  /* 0x0000001004026819 */ /* 0x000fe400000006ff */
[----:B------:R-:W-:-:S03]  /*6010*/  @P4 SHF.L.U32 R4, R7, 0x10, RZ ;  /* 0x0000001007044819 */ /* 0x000fc600000006ff */
[----:B------:R-:W-:Y:S01]  /*6020*/  @P6 FMUL.FTZ R63, R107, R2 ;  /* 0x000000026b3f6220 */ /* 0x000fe20000410000 */
[----:B------:R-:W-:Y:S01]  /*6030*/  ISETP.GE.U32.AND P6, PT, R149, 0x1000000, PT ;  /* 0x010000009500780c */ /* 0x000fe20003fc6070 */
[--C-:B------:R-:W-:Y:S01]  /*6040*/  FFMA.FTZ R115, R115, UR13, R74.reuse ;  /* 0x0000000d73737c23 */ /* 0x100fe2000801004a */
[----:B------:R-:W-:Y:S01]  /*6050*/  MOV R92, RZ ;  /* 0x000000ff005c7202 */ /* 0x000fe20000000f00 */
[----:B------:R-:W-:Y:S01]  /*6060*/  @P2 FMUL.FTZ R92, R86, R5 ;  /* 0x00000005565c2220 */ /* 0x000fe20000410000 */
[----:B------:R-:W-:Y:S01]  /*6070*/  FMUL.FTZ R93, R93, UR12 ;  /* 0x0000000c5d5d7c20 */ /* 0x000fe20008410000 */
[----:B------:R-:W-:Y:S01]  /*6080*/  FFMA.FTZ R113, R113, UR13, R74 ;  /* 0x0000000d71717c23 */ /* 0x000fe2000801004a */
[----:B------:R-:W-:Y:S01]  /*6090*/  MOV R90, RZ ;  /* 0x000000ff005a7202 */ /* 0x000fe20000000f00 */
[----:B------:R-:W-:Y:S01]  /*60a0*/  FMUL.FTZ R97, R97, UR12 ;  /* 0x0000000c61617c20 */ /* 0x000fe20008410000 */
[----:B------:R-:W-:Y:S01]  /*60b0*/  LOP3.LUT P2, RZ, R149, 0xff0000, RZ, 0xc0, !PT ;  /* 0x00ff000095ff7812 */ /* 0x000fe2000784c0ff */
[----:B------:R-:W-:Y:S01]  /*60c0*/  @P4 FMUL.FTZ R90, R67, R4 ;  /* 0x00000004435a4220 */ /* 0x000fe20000410000 */
[----:B------:R-:W-:Y:S01]  /*60d0*/  FADD.FTZ R115, R108, -R115 ;  /* 0x800000736c737221 */ /* 0x000fe20000010000 */
[----:B------:R-:W-:Y:S01]  /*60e0*/  LOP3.LUT P4, RZ, R149, 0xff, RZ, 0xc0, !PT ;  /* 0x000000ff95ff7812 */ /* 0x000fe2000788c0ff */
[----:B------:R-:W-:Y:S01]  /*60f0*/  FMUL.FTZ R93, R93, UR4 ;  /* 0x000000045d5d7c20 */ /* 0x000fe20008410000 */
[----:B------:R-:W-:Y:S01]  /*6100*/  FADD.FTZ R113, R104, -R113 ;  /* 0x8000007168717221 */ /* 0x000fe20000010000 */
[----:B------:R-:W-:Y:S01]  /*6110*/  FMUL.FTZ R97, R97, UR4 ;  /* 0x0000000461617c20 */ /* 0x000fe20008410000 */
[----:B------:R-:W-:Y:S01]  /*6120*/  HFMA2 R2, -RZ, RZ, 0, 0 ;  /* 0x00000000ff027431 */ /* 0x000fe200000001ff */
[----:B------:R-:W-:Y:S01]  /*6130*/  @P0 SHF.L.U32 R4, R24, 0x10, RZ ;  /* 0x0000001018040819 */ /* 0x000fe200000006ff */
[----:B------:R-:W-:Y:S01]  /*6140*/  FMUL.FTZ R115, R115, UR12 ;  /* 0x0000000c73737c20 */ /* 0x000fe20008410000 */
[----:B------:R-:W-:Y:S01]  /*6150*/  FMUL.FTZ R95, R93, UR22 ;  /* 0x000000165d5f7c20 */ /* 0x000fe20008410000 */
[----:B------:R-:W-:Y:S01]  /*6160*/  @P6 SHF.L.U32 R5, R23, 0x10, RZ ;  /* 0x0000001017056819 */ /* 0x000fe200000006ff */
[----:B------:R-:W-:Y:S01]  /*6170*/  FMUL.FTZ R113, R113, UR12 ;  /* 0x0000000c71717c20 */ /* 0x000fe20008410000 */
[----:B------:R-:W-:Y:S01]  /*6180*/  FMUL.FTZ R98, R97, UR22 ;  /* 0x0000001661627c20 */ /* 0x000fe20008410000 */
[----:B------:R-:W-:Y:S01]  /*6190*/  FMUL.FTZ R115, R115, UR4 ;  /* 0x0000000473737c20 */ /* 0x000fe20008410000 */
[----:B------:R-:W-:Y:S01]  /*61a0*/  CS2R R8, SRZ ;  /* 0x0000000000087805 */ /* 0x000fe2000001ff00 */
[----:B------:R-:W-:Y:S01]  /*61b0*/  @P0 FMUL.FTZ R2, R95, R4 ;  /* 0x000000045f020220 */ /* 0x000fe20000410000 */
[----:B------:R-:W-:Y:S01]  /*61c0*/  FMUL.FTZ R113, R113, UR4 ;  /* 0x0000000471717c20 */ /* 0x000fe20008410000 */
[----:B------:R-:W-:Y:S01]  /*61d0*/  @P6 FMUL.FTZ R9, R98, R5 ;  /* 0x0000000562096220 */ /* 0x000fe20000410000 */
[----:B------:R-:W-:Y:S01]  /*61e0*/  @P2 SHF.L.U32 R4, R145, 0x10, RZ ;  /* 0x0000001091042819 */ /* 0x000fe200000006ff */
[----:B------:R-:W-:Y:S01]  /*61f0*/  FMUL.FTZ R115, R115, UR22 ;  /* 0x0000001673737c20 */ /* 0x000fe20008410000 */
[----:B------:R-:W-:Y:S01]  /*6200*/  @P4 SHF.L.U32 R5, R144, 0x10, RZ ;  /* 0x0000001090054819 */ /* 0x000fe200000006ff */
[----:B------:R-:W-:Y:S01]  /*6210*/  FMUL.FTZ R96, R113, UR22 ;  /* 0x0000001671607c20 */ /* 0x000fe20008410000 */
[----:B------:R-:W-:Y:S01]  /*6220*/  MOV R7, RZ ;  /* 0x000000ff00077202 */ /* 0x000fe20000000f00 */
[----:B------:R-:W0:Y:S01]  /*6230*/  F2F.BF16.F32 R2, R2 ;  /* 0x0000000200027304 */ /* 0x000e220000202000 */
[----:B------:R-:W-:Y:S01]  /*6240*/  @P2 FMUL.FTZ R7, R115, R4 ;  /* 0x0000000473072220 */ /* 0x000fe20000410000 */
[----:B------:R-:W-:-:S06]  /*6250*/  @P4 FMUL.FTZ R8, R96, R5 ;  /* 0x0000000560084220 */ /* 0x000fcc0000410000 */
[----:B------:R-:W1:Y:S08]  /*6260*/  F2F.BF16.F32 R9, R9 ;  /* 0x0000000900097304 */ /* 0x000e700000202000 */
[----:B------:R3:W4:Y:S08]  /*6270*/  F2F.BF16.F32 R74, R7 ;  /* 0x00000007004a7304 */ /* 0x0007300000202000 */
[----:B------:R-:W4:Y:S01]  /*6280*/  F2F.BF16.F32 R87, R8 ;  /* 0x0000000800577304 */ /* 0x000f220000202000 */
[----:B---3--:R-:W-:Y:S01]  /*6290*/  @P3 MOV R7, R3 ;  /* 0x0000000300073202 */ /* 0x008fe20000000f00 */
[----:B0-----:R-:W-:Y:S01]  /*62a0*/  IMAD.WIDE.U32 R4, R2, 0x10000, RZ ;  /* 0x0001000002047825 */ /* 0x001fe200078e00ff */
[----:B-1----:R-:W-:-:S02]  /*62b0*/  SHF.L.U32 R67, R9, 0x10, RZ ;  /* 0x0000001009437819 */ /* 0x002fc400000006ff */
[----:B------:R-:W-:Y:S02]  /*62c0*/  @P3 SHF.L.U32 R2, R7, 0x10, RZ ;  /* 0x0000001007023819 */ /* 0x000fe400000006ff */
[----:B----4-:R-:W-:Y:S01]  /*62d0*/  LOP3.LUT R5, R5, R67, R74, 0xfe, !PT ;  /* 0x0000004305057212 */ /* 0x010fe200078efe4a */
[----:B------:R-:W-:Y:S02]  /*62e0*/  IMAD.MOV.U32 R67, RZ, RZ, RZ ;  /* 0x000000ffff437224 */ /* 0x000fe400078e00ff */
[----:B------:R-:W-:-:S04]  /*62f0*/  IMAD.WIDE.U32 R6, R6, 0x8, R182 ;  /* 0x0000000806067825 */ /* 0x000fc800078e00b6 */
[----:B------:R-:W-:Y:S01]  /*6300*/  @P3 FMUL.FTZ R67, R91, R2 ;  /* 0x000000025b433220 */ /* 0x000fe20000410000 */
[----:B------:R-:W-:Y:S02]  /*6310*/  @P5 SHF.R.U32.HI R93, RZ, 0x10, R3 ;  /* 0x00000010ff5d5819 */ /* 0x000fe40000011603 */
[----:B------:R-:W-:Y:S01]  /*6320*/  LOP3.LUT R4, R4, R87, RZ, 0xfc, !PT ;  /* 0x0000005704047212 */ /* 0x000fe200078efcff */
[----:B------:R-:W-:Y:S01]  /*6330*/  HFMA2 R74, -RZ, RZ, 0, 0 ;  /* 0x00000000ff4a7431 */ /* 0x000fe200000001ff */
[----:B------:R-:W-:Y:S01]  /*6340*/  @P5 SHF.L.U32 R8, R93, 0x10, RZ ;  /* 0x000000105d085819 */ /* 0x000fe200000006ff */
[----:B------:R-:W-:Y:S02]  /*6350*/  HFMA2 R94, -RZ, RZ, 0, 0 ;  /* 0x00000000ff5e7431 */ /* 0x000fe400000001ff */
[----:B------:R0:W-:Y:S01]  /*6360*/  STG.E.64 desc[UR14][R6.64], R4 ;  /* 0x0000000406007986 */ /* 0x0001e2000c101b0e */
[----:B------:R-:W-:Y:S02]  /*6370*/  CS2R R2, SRZ ;  /* 0x0000000000027805 */ /* 0x000fe4000001ff00 */
[----:B------:R-:W-:Y:S01]  /*6380*/  MOV R87, RZ ;  /* 0x000000ff00577202 */ /* 0x000fe20000000f00 */
[----:B------:R-:W-:Y:S01]  /*6390*/  @P5 FMUL.FTZ R2, R89, R8 ;  /* 0x0000000859025220 */ /* 0x000fe20000410000 */
[----:B--2---:R-:W-:-:S02]  /*63a0*/  @P4 MOV R9, R60 ;  /* 0x0000003c00094202 */ /* 0x004fc40000000f00 */
[--C-:B------:R-:W-:Y:S02]  /*63b0*/  @P0 SHF.R.U64 R91, R60, 0x10, R61.reuse ;  /* 0x000000103c5b0819 */ /* 0x100fe4000000123d */
[----:B------:R-:W-:Y:S02]  /*63c0*/  @P2 MOV R86, R61 ;  /* 0x0000003d00562202 */ /* 0x000fe40000000f00 */
[----:B------:R-:W-:Y:S02]  /*63d0*/  @P6 SHF.R.U32.HI R60, RZ, 0x10, R61 ;  /* 0x00000010ff3c6819 */ /* 0x000fe4000001163d */
[----:B------:R-:W-:Y:S02]  /*63e0*/  @P4 SHF.L.U32 R9, R9, 0x10, RZ ;  /* 0x0000001009094819 */ /* 0x000fe400000006ff */
[----:B0-----:R-:W-:Y:S02]  /*63f0*/  @P0 SHF.L.U32 R4, R91, 0x10, RZ ;  /* 0x000000105b040819 */ /* 0x001fe400000006ff */
[----:B------:R-:W-:-:S02]  /*6400*/  @P2 SHF.L.U32 R86, R86, 0x10, RZ ;  /* 0x0000001056562819 */ /* 0x000fc400000006ff */
[----:B------:R-:W-:Y:S01]  /*6410*/  @P6 SHF.L.U32 R5, R60, 0x10, RZ ;  /* 0x000000103c056819 */ /* 0x000fe200000006ff */
[----:B------:R-:W-:Y:S01]  /*6420*/  @P4 FMUL.FTZ R3, R96, R9 ;  /* 0x0000000960034220 */ /* 0x000fe20000410000 */
[----:B------:R-:W-:Y:S01]  /*6430*/  @P0 FMUL.FTZ R74, R95, R4 ;  /* 0x000000045f4a0220 */ /* 0x000fe20000410000 */
[----:B------:R-:W-:Y:S02]  /*6440*/  @P2 FMUL.FTZ R87, R115, R86 ;  /* 0x0000005673572220 */ /* 0x000fe40000410000 */
[----:B------:R-:W-:Y:S01]  /*6450*/  @P6 FMUL.FTZ R94, R98, R5 ;  /* 0x00000005625e6220 */ /* 0x000fe20000410000 */
[----:B------:R-:W-:Y:S06]  /*6460*/  BRA `(.L_x_1018) ;  /* 0x0000004000d47947 */ /* 0x000fec0003800000 */
.L_x_1016:
[----:B------:R-:W-:-:S04]  /*6470*/  UISETP.NE.U32.AND UP1, UPT, UR20, URZ, UPT ;  /* 0x000000ff1400728c */ /* 0x000fc8000bf25070 */
[----:B------:R-:W-:-:S09]  /*6480*/  UISETP.NE.AND.EX UP1, UPT, UR21, URZ, UPT, UP1 ;  /* 0x000000ff1500728c */ /* 0x000fd2000bf25310 */
[----:B------:R-:W-:Y:S05]  /*6490*/  BRA.U UP1, `(.L_x_1019) ;  /* 0x0000001d01d87547 */ /* 0x000fea000b800000 */
[----:B------:R-:W0:Y:S02]  /*64a0*/  LDC.64 R198, c[0x0][0x390] ;  /* 0x0000e400ffc67b82 */ /* 0x000e240000000a00 */
[----:B0-----:R-:W-:-:S06]  /*64b0*/  IMAD.WIDE.U32 R60, R161, 0x8, R198 ;  /* 0x00000008a13c7825 */ /* 0x001fcc00078e00c6 */
[----:B------:R-:W2:Y:S01]  /*64c0*/  LDG.E.64 R60, desc[UR14][R60.64] ;  /* 0x0000000e3c3c7981 */ /* 0x000ea2000c1e1b00 */
[----:B-----5:R-:W-:Y:S01]  /*64d0*/  SHF.R.U64 R62, R130, 0x10, R131 ;  /* 0x00000010823e7819 */ /* 0x020fe20000001283 */
[--C-:B------:R-:W-:Y:S01]  /*64e0*/  FFMA.FTZ R63, R184, UR13, R74.reuse ;  /* 0x0000000db83f7c23 */ /* 0x100fe2000801004a */
[----:B------:R-:W-:Y:S01]  /*64f0*/  LOP3.LUT P4, RZ, R209, 0xff00, RZ, 0xc0, !PT ;  /* 0x0000ff00d1ff7812 */ /* 0x000fe2000788c0ff */
[--C-:B------:R-:W-:Y:S01]  /*6500*/  FFMA.FTZ R64, R183, UR13, R74.reuse ;  /* 0x0000000db7407c23 */ /* 0x100fe2000801004a */
[----:B------:R-:W-:Y:S01]  /*6510*/  SHF.L.U32 R62, R62, 0x10, RZ ;  /* 0x000000103e3e7819 */ /* 0x000fe200000006ff */
[----:B------:R-:W-:Y:S01]  /*6520*/  FADD.FTZ R65, R186, -R63 ;  /* 0x8000003fba417221 */ /* 0x000fe20000010000 */
[----:B------:R-:W-:Y:S01]  /*6530*/  MOV R63, R131 ;  /* 0x00000083003f7202 */ /* 0x000fe20000000f00 */
[----:B------:R-:W-:Y:S01]  /*6540*/  FFMA.FTZ R189, R189, UR13, R74 ;  /* 0x0000000dbdbd7c23 */ /* 0x000fe2000801004a */
[----:B------:R-:W-:Y:S01]  /*6550*/  LOP3.LUT P2, RZ, R209, 0xff0000, RZ, 0xc0, !PT ;  /* 0x00ff0000d1ff7812 */ /* 0x000fe2000784c0ff */
[----:B------:R-:W-:Y:S01]  /*6560*/  FFMA.FTZ R62, R65, UR12, R62 ;  /* 0x0000000c413e7c23 */ /* 0x000fe2000801003e */
[----:B------:R-:W-:Y:S01]  /*6570*/  SHF.R.U32.HI R65, RZ, 0x10, R131 ;  /* 0x00000010ff417819 */ /* 0x000fe20000011683 */
[----:B------:R-:W-:Y:S01]  /*6580*/  FADD.FTZ R187, R187, -R64 ;  /* 0x80000040bbbb7221 */ /* 0x000fe20000010000 */
[----:B------:R-:W-:Y:S01]  /*6590*/  ISETP.GE.U32.AND P0, PT, R209, 0x1000000, PT ;  /* 0x01000000d100780c */ /* 0x000fe20003f06070 */
[----:B------:R-:W-:Y:S01]  /*65a0*/  FMUL.FTZ R62, R62, UR4 ;  /* 0x000000043e3e7c20 */ /* 0x000fe20008410000 */
[----:B------:R-:W-:Y:S01]  /*65b0*/  SHF.L.U32 R64, R63, 0x10, RZ ;  /* 0x000000103f407819 */ /* 0x000fe200000006ff */
[----:B------:R-:W-:Y:S01]  /*65c0*/  FADD.FTZ R66, R188, -R189 ;  /* 0x800000bdbc427221 */ /* 0x000fe20000010000 */
[----:B------:R-:W-:Y:S01]  /*65d0*/  SHF.L.U32 R65, R65, 0x10, RZ ;  /* 0x0000001041417819 */ /* 0x000fe200000006ff */
[----:B------:R-:W-:Y:S01]  /*65e0*/  FMUL.FTZ R68, R62, UR22 ;  /* 0x000000163e447c20 */ /* 0x000fe20008410000 */
[----:B------:R-:W-:Y:S01]  /*65f0*/  MOV R62, R130 ;  /* 0x00000082003e7202 */ /* 0x000fe20000000f00 */
[----:B------:R-:W-:Y:S01]  /*6600*/  FFMA.FTZ R182, R182, UR13, R74 ;  /* 0x0000000db6b67c23 */ /* 0x000fe2000801004a */
[----:B------:R-:W-:Y:S01]  /*6610*/  FFMA.FTZ R64, R187, UR12, R64 ;  /* 0x0000000cbb407c23 */ /* 0x000fe20008010040 */
[----:B------:R-:W-:Y:S01]  /*6620*/  FFMA.FTZ R66, R66, UR12, R65 ;  /* 0x0000000c42427c23 */ /* 0x000fe20008010041 */
[----:B------:R-:W-:Y:S01]  /*6630*/  LOP3.LUT P3, RZ, R209, 0xff, RZ, 0xc0, !PT ;  /* 0x000000ffd1ff7812 */ /* 0x000fe2000786c0ff */
[----:B------:R-:W-:Y:S01]  /*6640*/  HFMA2 R63, -RZ, RZ, 0, 0 ;  /* 0x00000000ff3f7431 */ /* 0x000fe200000001ff */
[----:B------:R-:W-:Y:S01]  /*6650*/  @P4 SHF.L.U32 R67, R12, 0x10, RZ ;  /* 0x000000100c434819 */ /* 0x000fe200000006ff */
[----:B------:R-:W-:Y:S01]  /*6660*/  FADD.FTZ R185, R185, -R182 ;  /* 0x800000b6b9b97221 */ /* 0x000fe20000010000 */
[----:B------:R-:W-:Y:S01]  /*6670*/  SHF.L.U32 R62, R62, 0x10, RZ ;  /* 0x000000103e3e7819 */ /* 0x000fe200000006ff */
[----:B------:R-:W-:Y:S01]  /*6680*/  FMUL.FTZ R64, R64, UR4 ;  /* 0x0000000440407c20 */ /* 0x000fe20008410000 */
[----:B------:R-:W-:Y:S01]  /*6690*/  FMUL.FTZ R66, R66, UR4 ;  /* 0x0000000442427c20 */ /* 0x000fe20008410000 */
[----:B------:R-:W-:-:S02]  /*66a0*/  HFMA2 R65, -RZ, RZ, 0, 0 ;  /* 0x00000000ff417431 */ /* 0x000fc400000001ff */
[----:B------:R-:W-:Y:S01]  /*66b0*/  @P4 FMUL.FTZ R63, R67, R68 ;  /* 0x00000044433f4220 */ /* 0x000fe20000410000 */
[----:B------:R-:W-:Y:S01]  /*66c0*/  @P2 SHF.L.U32 R70, R133, 0x10, RZ ;  /* 0x0000001085462819 */ /* 0x000fe200000006ff */
[----:B------:R-:W-:Y:S01]  /*66d0*/  FFMA.FTZ R62, R185, UR12, R62 ;  /* 0x0000000cb93e7c23 */ /* 0x000fe2000801003e */
[----:B------:R-:W-:Y:S01]  /*66e0*/  FMUL.FTZ R73, R64, UR22 ;  /* 0x0000001640497c20 */ /* 0x000fe20008410000 */
[----:B------:R-:W-:Y:S02]  /*66f0*/  @P0 IMAD.U32 R67, R11, 0x10000, RZ ;  /* 0x000100000b430824 */ /* 0x000fe400078e00ff */
[----:B------:R-:W-:Y:S01]  /*6700*/  FMUL.FTZ R72, R66, UR22 ;  /* 0x0000001642487c20 */ /* 0x000fe20008410000 */
[----:B------:R-:W-:Y:S01]  /*6710*/  MOV R69, RZ ;  /* 0x000000ff00457202 */ /* 0x000fe20000000f00 */
[----:B------:R-:W-:Y:S01]  /*6720*/  FMUL.FTZ R62, R62, UR4 ;  /* 0x000000043e3e7c20 */ /* 0x000fe20008410000 */
[----:B------:R-:W-:Y:S01]  /*6730*/  @P2 FMUL.FTZ R65, R70, R73 ;  /* 0x0000004946412220 */ /* 0x000fe20000410000 */
[----:B------:R-:W-:Y:S01]  /*6740*/  @P0 FMUL.FTZ R69, R67, R72 ;  /* 0x0000004843450220 */ /* 0x000fe20000410000 */
[----:B------:R-:W-:Y:S01]  /*6750*/  HFMA2 R70, -RZ, RZ, 0, 0 ;  /* 0x00000000ff467431 */ /* 0x000fe200000001ff */
[----:B------:R-:W0:Y:S01]  /*6760*/  LDC.64 R182, c[0x0][0x468] ;  /* 0x00011a00ffb67b82 */ /* 0x000e220000000a00 */
[----:B------:R-:W-:Y:S01]  /*6770*/  @P3 SHF.L.U32 R64, R132, 0x10, RZ ;  /* 0x0000001084403819 */ /* 0x000fe200000006ff */
[----:B------:R-:W-:Y:S01]  /*6780*/  FMUL.FTZ R185, R62, UR22 ;  /* 0x000000163eb97c20 */ /* 0x000fe20008410000 */
[----:B------:R-:W1:Y:S03]  /*6790*/  F2F.BF16.F32 R63, R63 ;  /* 0x0000003f003f7304 */ /* 0x000e660000202000 */
[----:B------:R-:W-:-:S05]  /*67a0*/  @P3 FMUL.FTZ R70, R64, R185 ;  /* 0x000000b940463220 */ /* 0x000fca0000410000 */
[----:B------:R-:W3:Y:S01]  /*67b0*/  F2F.BF16.F32 R69, R69 ;  /* 0x0000004500457304 */ /* 0x000ee20000202000 */
[----:B-1----:R-:W-:-:S07]  /*67c0*/  IMAD.WIDE.U32 R62, R63, 0x10000, RZ ;  /* 0x000100003f3e7825 */ /* 0x002fce00078e00ff */
[----:B------:R-:W1:Y:S01]  /*67d0*/  F2F.BF16.F32 R65, R65 ;  /* 0x0000004100417304 */ /* 0x000e620000202000 */
[----:B---3--:R-:W-:-:S07]  /*67e0*/  SHF.L.U32 R67, R69, 0x10, RZ ;  /* 0x0000001045437819 */ /* 0x008fce00000006ff */
[----:B------:R-:W3:Y:S01]  /*67f0*/  F2F.BF16.F32 R71, R70 ;  /* 0x0000004600477304 */ /* 0x000ee20000202000 */
[----:B-1----:R-:W-:Y:S01]  /*6800*/  LOP3.LUT R63, R63, R67, R65, 0xfe, !PT ;  /* 0x000000433f3f7212 */ /* 0x002fe200078efe41 */
[----:B0-----:R-:W-:-:S04]  /*6810*/  IMAD.WIDE.U32 R64, R161, 0x8, R182 ;  /* 0x00000008a1407825 */ /* 0x001fc800078e00b6 */
[----:B------:R-:W-:Y:S01]  /*6820*/  IMAD.WIDE.U32 R66, R150, 0x8, R198 ;  /* 0x0000000896427825 */ /* 0x000fe200078e00c6 */
[----:B---3--:R-:W-:-:S05]  /*6830*/  LOP3.LUT R62, R62, R71, RZ, 0xfc, !PT ;  /* 0x000000473e3e7212 */ /* 0x008fca00078efcff */
[----:B------:R0:W-:Y:S04]  /*6840*/  STG.E.64 desc[UR14][R64.64], R62 ;  /* 0x0000003e40007986 */ /* 0x0001e8000c101b0e */
[----:B------:R-:W3:Y:S01]  /*6850*/  LDG.E.64 R66, desc[UR14][R66.64] ;  /* 0x0000000e42427981 */ /* 0x000ee2000c1e1b00 */
[----:B------:R-:W-:Y:S02]  /*6860*/  HFMA2 R75, -RZ, RZ, 0, 0 ;  /* 0x00000000ff4b7431 */ /* 0x000fe400000001ff */
[--C-:B------:R-:W-:Y:S01]  /*6870*/  FFMA.FTZ R156, R156, UR13, R74.reuse ;  /* 0x0000000d9c9c7c23 */ /* 0x100fe2000801004a */
[--C-:B------:R-:W-:Y:S01]  /*6880*/  FFMA.FTZ R155, R155, UR13, R74.reuse ;  /* 0x0000000d9b9b7c23 */ /* 0x100fe2000801004a */
[----:B------:R-:W-:Y:S01]  /*6890*/  MOV R161, RZ ;  /* 0x000000ff00a17202 */ /* 0x000fe20000000f00 */
[----:B------:R-:W-:Y:S01]  /*68a0*/  FFMA.FTZ R157, R157, UR13, R74 ;  /* 0x0000000d9d9d7c23 */ /* 0x000fe2000801004a */
[----:B------:R-:W-:Y:S01]  /*68b0*/  LOP3.LUT P6, RZ, R169, 0xff00, RZ, 0xc0, !PT ;  /* 0x0000ff00a9ff7812 */ /* 0x000fe200078cc0ff */
[----:B------:R-:W-:Y:S01]  /*68c0*/  FADD.FTZ R153, R153, -R156 ;  /* 0x8000009c99997221 */ /* 0x000fe20000010000 */
[----:B------:R-:W-:Y:S01]  /*68d0*/  FADD.FTZ R155, R152, -R155 ;  /* 0x8000009b989b7221 */ /* 0x000fe20000010000 */
[----:B------:R-:W-:Y:S01]  /*68e0*/  FFMA.FTZ R158, R158, UR13, R74 ;  /* 0x0000000d9e9e7c23 */ /* 0x000fe2000801004a */
[----:B0-----:R-:W-:Y:S01]  /*68f0*/  MOV R62, R129 ;  /* 0x00000081003e7202 */ /* 0x001fe20000000f00 */
[----:B------:R-:W-:Y:S01]  /*6900*/  HFMA2 R63, -RZ, RZ, 0, 0 ;  /* 0x00000000ff3f7431 */ /* 0x000fe200000001ff */
[----:B------:R-:W-:Y:S01]  /*6910*/  SHF.R.U32.HI R65, RZ, 0x10, R129 ;  /* 0x00000010ff417819 */ /* 0x000fe20000011681 */
[----:B------:R-:W-:Y:S01]  /*6920*/  FADD.FTZ R151, R151, -R158 ;  /* 0x8000009e97977221 */ /* 0x000fe20000010000 */
[----:B------:R-:W-:-:S02]  /*6930*/  SHF.L.U32 R62, R62, 0x10, RZ ;  /* 0x000000103e3e7819 */ /* 0x000fc400000006ff */
[----:B------:R-:W-:Y:S02]  /*6940*/  SHF.L.U32 R65, R65, 0x10, RZ ;  /* 0x0000001041417819 */ /* 0x000fe400000006ff */
[----:B------:R-:W-:Y:S01]  /*6950*/  LOP3.LUT P5, RZ, R169, 0xff, RZ, 0xc0, !PT ;  /* 0x000000ffa9ff7812 */ /* 0x000fe200078ac0ff */
[----:B------:R-:W-:Y:S01]  /*6960*/  FFMA.FTZ R64, R153, UR12, R62 ;  /* 0x0000000c99407c23 */ /* 0x000fe2000801003e */
[----:B------:R-:W-:-:S03]  /*6970*/  MOV R62, R128 ;  /* 0x00000080003e7202 */ /* 0x000fc60000000f00 */
[----:B------:R-:W-:Y:S01]  /*6980*/  FMUL.FTZ R64, R64, UR4 ;  /* 0x0000000440407c20 */ /* 0x000fe20008410000 */
[----:B------:R-:W-:-:S03]  /*6990*/  SHF.L.U32 R62, R62, 0x10, RZ ;  /* 0x000000103e3e7819 */ /* 0x000fc600000006ff */
[----:B------:R-:W-:Y:S02]  /*69a0*/  FMUL.FTZ R153, R64, UR22 ;  /* 0x0000001640997c20 */ /* 0x000fe40008410000 */
[----:B------:R-:W-:-:S04]  /*69b0*/  FFMA.FTZ R62, R151, UR12, R62 ;  /* 0x0000000c973e7c23 */ /* 0x000fc8000801003e */
[----:B------:R-:W-:Y:S01]  /*69c0*/  FMUL.FTZ R62, R62, UR4 ;  /* 0x000000043e3e7c20 */ /* 0x000fe20008410000 */
[----:B--2---:R-:W-:Y:S02]  /*69d0*/  @P3 MOV R69, R60 ;  /* 0x0000003c00453202 */ /* 0x004fe40000000f00 */
[----:B------:R-:W-:Y:S02]  /*69e0*/  @P4 SHF.R.U64 R71, R60, 0x10, R61 ;  /* 0x000000103c474819 */ /* 0x000fe4000000123d */
[----:B------:R-:W-:Y:S02]  /*69f0*/  @P3 SHF.L.U32 R60, R69, 0x10, RZ ;  /* 0x00000010453c3819 */ /* 0x000fe400000006ff */
[----:B------:R-:W-:-:S03]  /*6a00*/  @P4 SHF.L.U32 R69, R71, 0x10, RZ ;  /* 0x0000001047454819 */ /* 0x000fc600000006ff */
[----:B------:R-:W-:Y:S01]  /*6a10*/  @P3 FMUL.FTZ R75, R185, R60 ;  /* 0x0000003cb94b3220 */ /* 0x000fe20000410000 */
[----:B------:R-:W-:Y:S01]  /*6a20*/  SHF.R.U64 R60, R128, 0x10, R129 ;  /* 0x00000010803c7819 */ /* 0x000fe20000001281 */
[----:B------:R-:W-:Y:S01]  /*6a30*/  @P4 FMUL.FTZ R161, R68, R69 ;  /* 0x0000004544a14220 */ /* 0x000fe20000410000 */
[C---:B------:R-:W-:Y:S01]  /*6a40*/  ISETP.GE.U32.AND P4, PT, R169.reuse, 0x1000000, PT ;  /* 0x01000000a900780c */ /* 0x040fe20003f86070 */
[----:B------:R-:W-:Y:S01]  /*6a50*/  FADD.FTZ R68, R154, -R157 ;  /* 0x8000009d9a447221 */ /* 0x000fe20000010000 */
[----:B------:R-:W-:Y:S01]  /*6a60*/  SHF.L.U32 R60, R60, 0x10, RZ ;  /* 0x000000103c3c7819 */ /* 0x000fe200000006ff */
[----:B------:R-:W-:Y:S01]  /*6a70*/  FMUL.FTZ R154, R62, UR22 ;  /* 0x000000163e9a7c20 */ /* 0x000fe20008410000 */
[----:B------:R-:W-:Y:S01]  /*6a80*/  LOP3.LUT P3, RZ, R169, 0xff0000, RZ, 0xc0, !PT ;  /* 0x00ff0000a9ff7812 */ /* 0x000fe2000786c0ff */
[----:B------:R-:W-:Y:S01]  /*6a90*/  FFMA.FTZ R68, R68, UR12, R65 ;  /* 0x0000000c44447c23 */ /* 0x000fe20008010041 */
[----:B------:R-:W-:Y:S01]  /*6aa0*/  @P6 SHF.L.U32 R69, R14, 0x10, RZ ;  /* 0x000000100e456819 */ /* 0x000fe200000006ff */
[----:B------:R-:W-:Y:S01]  /*6ab0*/  FFMA.FTZ R60, R155, UR12, R60 ;  /* 0x0000000c9b3c7c23 */ /* 0x000fe2000801003c */
[----:B------:R-:W-:-:S02]  /*6ac0*/  HFMA2 R65, -RZ, RZ, 0, 0 ;  /* 0x00000000ff417431 */ /* 0x000fc400000001ff */
[----:B------:R-:W-:Y:S01]  /*6ad0*/  FMUL.FTZ R68, R68, UR4 ;  /* 0x0000000444447c20 */ /* 0x000fe20008410000 */
[----:B------:R-:W-:Y:S02]  /*6ae0*/  FMUL.FTZ R60, R60, UR4 ;  /* 0x000000043c3c7c20 */ /* 0x000fe40008410000 */
[----:B------:R-:W-:Y:S01]  /*6af0*/  @P4 SHF.L.U32 R71, R13, 0x10, RZ ;  /* 0x000000100d474819 */ /* 0x000fe200000006ff */
[----:B------:R-:W-:Y:S01]  /*6b00*/  FMUL.FTZ R152, R68, UR22 ;  /* 0x0000001644987c20 */ /* 0x000fe20008410000 */
[----:B------:R-:W-:Y:S01]  /*6b10*/  FMUL.FTZ R60, R60, UR22 ;  /* 0x000000163c3c7c20 */ /* 0x000fe20008410000 */
[----:B------:R-:W-:Y:S01]  /*6b20*/  HFMA2 R68, -RZ, RZ, 0, 0 ;  /* 0x00000000ff447431 */ /* 0x000fe200000001ff */
[----:B------:R-:W-:Y:S02]  /*6b30*/  @P3 SHF.L.U32 R70, R135, 0x10, RZ ;  /* 0x0000001087463819 */ /* 0x000fe400000006ff */
[----:B------:R-:W-:Y:S01]  /*6b40*/  @P6 FMUL.FTZ R63, R69, R60 ;  /* 0x0000003c453f6220 */ /* 0x000fe20000410000 */
[----:B------:R-:W-:Y:S01]  /*6b50*/  MOV R69, RZ ;  /* 0x000000ff00457202 */ /* 0x000fe20000000f00 */
[----:B------:R-:W-:Y:S01]  /*6b60*/  @P4 FMUL.FTZ R69, R71, R152 ;  /* 0x0000009847454220 */ /* 0x000fe20000410000 */
[----:B------:R-:W-:Y:S01]  /*6b70*/  @P5 SHF.L.U32 R71, R134, 0x10, RZ ;  /* 0x0000001086475819 */ /* 0x000fe200000006ff */
[----:B------:R-:W-:-:S02]  /*6b80*/  @P3 FMUL.FTZ R65, R70, R153 ;  /* 0x0000009946413220 */ /* 0x000fc40000410000 */
[----:B------:R-:W0:Y:S02]  /*6b90*/  F2F.BF16.F32 R63, R63 ;  /* 0x0000003f003f7304 */ /* 0x000e240000202000 */
[----:B------:R-:W-:-:S06]  /*6ba0*/  @P5 FMUL.FTZ R68, R71, R154 ;  /* 0x0000009a47445220 */ /* 0x000fcc0000410000 */
[----:B------:R-:W1:Y:S01]  /*6bb0*/  F2F.BF16.F32 R69, R69 ;  /* 0x0000004500457304 */ /* 0x000e620000202000 */
[----:B0-----:R-:W-:-:S07]  /*6bc0*/  IMAD.WIDE.U32 R62, R63, 0x10000, RZ ;  /* 0x000100003f3e7825 */ /* 0x001fce00078e00ff */
[----:B------:R-:W0:Y:S01]  /*6bd0*/  F2F.BF16.F32 R65, R65 ;  /* 0x0000004100417304 */ /* 0x000e220000202000 */
[----:B-1----:R-:W-:-:S07]  /*6be0*/  IMAD.U32 R71, R69, 0x10000, RZ ;  /* 0x0001000045477824 */ /* 0x002fce00078e00ff */
[----:B------:R-:W1:Y:S01]  /*6bf0*/  F2F.BF16.F32 R151, R68 ;  /* 0x0000004400977304 */ /* 0x000e620000202000 */
[----:B0-----:R-:W-:Y:S01]  /*6c00*/  LOP3.LUT R63, R63, R71, R65, 0xfe, !PT ;  /* 0x000000473f3f7212 */ /* 0x001fe200078efe41 */
[----:B------:R-:W-:Y:S01]  /*6c10*/  IMAD.WIDE.U32 R64, R10, 0x8, R198 ;  /* 0x000000080a407825 */ /* 0x000fe200078e00c6 */
[----:B-1----:R-:W-:-:S03]  /*6c20*/  LOP3.LUT R62, R62, R151, RZ, 0xfc, !PT ;  /* 0x000000973e3e7212 */ /* 0x002fc600078efcff */
[----:B------:R-:W-:-:S05]  /*6c30*/  IMAD.WIDE.U32 R150, R150, 0x8, R182 ;  /* 0x0000000896967825 */ /* 0x000fca00078e00b6 */
[----:B------:R0:W-:Y:S04]  /*6c40*/  STG.E.64 desc[UR14][R150.64], R62 ;  /* 0x0000003e96007986 */ /* 0x0001e8000c101b0e */
[----:B------:R-:W2:Y:S01]  /*6c50*/  LDG.E.64 R64, desc[UR14][R64.64] ;  /* 0x0000000e40407981 */ /* 0x000ea2000c1e1b00 */
[----:B------:R-:W-:Y:S02]  /*6c60*/  @P2 MOV R155, R61 ;  /* 0x0000003d009b2202 */ /* 0x000fe40000000f00 */
[----:B------:R-:W-:Y:S02]  /*6c70*/  CS2R R68, SRZ ;  /* 0x0000000000447805 */ /* 0x000fe4000001ff00 */
[----:B------:R-:W-:Y:S02]  /*6c80*/  @P0 SHF.R.U32.HI R61, RZ, 0x10, R61 ;  /* 0x00000010ff3d0819 */ /* 0x000fe4000001163d */
[----:B------:R-:W-:Y:S01]  /*6c90*/  CS2R R70, SRZ ;  /* 0x0000000000467805 */ /* 0x000fe2000001ff00 */
[--C-:B------:R-:W-:Y:S01]  /*6ca0*/  FFMA.FTZ R89, R89, UR13, R74.reuse ;  /* 0x0000000d59597c23 */ /* 0x100fe2000801004a */
[----:B------:R-:W-:Y:S01]  /*6cb0*/  FFMA.FTZ R85, R85, UR13, R74 ;  /* 0x0000000d55557c23 */ /* 0x000fe2000801004a */
[----:B---3--:R-:W-:-:S02]  /*6cc0*/  @P6 SHF.R.U64 R157, R66, 0x10, R67 ;  /* 0x00000010429d6819 */ /* 0x008fc40000001243 */
[----:B------:R-:W-:Y:S01]  /*6cd0*/  @P0 SHF.L.U32 R61, R61, 0x10, RZ ;  /* 0x000000103d3d0819 */ /* 0x000fe200000006ff */
[----:B0-----:R-:W-:Y:S01]  /*6ce0*/  FFMA.FTZ R62, R83, UR13, R74 ;  /* 0x0000000d533e7c23 */ /* 0x001fe2000801004a */
[----:B------:R-:W-:Y:S01]  /*6cf0*/  @P5 MOV R156, R66 ;  /* 0x00000042009c5202 */ /* 0x000fe20000000f00 */
[----:B------:R-:W-:Y:S01]  /*6d00*/  FADD.FTZ R89, R2, -R89 ;  /* 0x8000005902597221 */ /* 0x000fe20000010000 */
[----:B------:R-:W-:Y:S01]  /*6d10*/  @P6 SHF.L.U32 R151, R157, 0x10, RZ ;  /* 0x000000109d976819 */ /* 0x000fe200000006ff */
[----:B------:R-:W-:Y:S01]  /*6d20*/  @P0 FMUL.FTZ R69, R72, R61 ;  /* 0x0000003d48450220 */ /* 0x000fe20000410000 */
[----:B------:R-:W-:Y:S01]  /*6d30*/  @P2 SHF.L.U32 R66, R155, 0x10, RZ ;  /* 0x000000109b422819 */ /* 0x000fe200000006ff */
[----:B------:R-:W-:Y:S01]  /*6d40*/  FADD.FTZ R61, R5, -R62 ;  /* 0x8000003e053d7221 */ /* 0x000fe20000010000 */
[----:B------:R-:W-:Y:S01]  /*6d50*/  FFMA.FTZ R62, R87, UR13, R74 ;  /* 0x0000000d573e7c23 */ /* 0x000fe2000801004a */
[----:B------:R-:W-:Y:S01]  /*6d60*/  @P6 FMUL.FTZ R71, R60, R151 ;  /* 0x000000973c476220 */ /* 0x000fe20000410000 */
[----:B------:R-:W-:Y:S01]  /*6d70*/  SHF.R.U64 R60, R126, 0x10, R127 ;  /* 0x000000107e3c7819 */ /* 0x000fe2000000127f */
[----:B------:R-:W-:Y:S01]  /*6d80*/  @P2 FMUL.FTZ R68, R73, R66 ;  /* 0x0000004249442220 */ /* 0x000fe20000410000 */
[----:B------:R-:W-:Y:S01]  /*6d90*/  FADD.FTZ R73, R3, -R62 ;  /* 0x8000003e03497221 */ /* 0x000fe20000010000 */
[----:B------:R-:W-:Y:S01]  /*6da0*/  MOV R3, R127 ;  /* 0x0000007f00037202 */ /* 0x000fe20000000f00 */
[----:B------:R-:W-:Y:S01]  /*6db0*/  FADD.FTZ R4, R4, -R85 ;  /* 0x8000005504047221 */ /* 0x000fe20000010000 */
[----:B------:R-:W-:-:S02]  /*6dc0*/  SHF.L.U32 R5, R60, 0x10, RZ ;  /* 0x000000103c057819 */ /* 0x000fc400000006ff */
[----:B------:R-:W-:Y:S02]  /*6dd0*/  SHF.R.U32.HI R60, RZ, 0x10, R127 ;  /* 0x00000010ff3c7819 */ /* 0x000fe4000001167f */
[----:B------:R-:W-:Y:S01]  /*6de0*/  LOP3.LUT P6, RZ, R117, 0xff00, RZ, 0xc0, !PT ;  /* 0x0000ff0075ff7812 */ /* 0x000fe200078cc0ff */
[----:B------:R-:W-:Y:S01]  /*6df0*/  FFMA.FTZ R5, R4, UR12, R5 ;  /* 0x0000000c04057c23 */ /* 0x000fe20008010005 */
[----:B------:R-:W-:Y:S01]  /*6e00*/  SHF.L.U32 R2, R3, 0x10, RZ ;  /* 0x0000001003027819 */ /* 0x000fe200000006ff */
[----:B------:R-:W-:Y:S01]  /*6e10*/  HFMA2 R3, -RZ, RZ, 0, 0 ;  /* 0x00000000ff037431 */ /* 0x000fe200000001ff */
[----:B------:R-:W-:Y:S01]  /*6e20*/  ISETP.GE.U32.AND P2, PT, R117, 0x1000000, PT ;  /* 0x010000007500780c */ /* 0x000fe20003f46070 */
[----:B------:R-:W-:Y:S01]  /*6e30*/  FMUL.FTZ R5, R5, UR4 ;  /* 0x0000000405057c20 */ /* 0x000fe20008410000 */
[----:B------:R-:W-:Y:S01]  /*6e40*/  @P5 SHF.L.U32 R63, R156, 0x10, RZ ;  /* 0x000000109c3f5819 */ /* 0x000fe200000006ff */
[----:B------:R-:W-:Y:S01]  /*6e50*/  FFMA.FTZ R4, R73, UR12, R2 ;  /* 0x0000000c49047c23 */ /* 0x000fe20008010002 */
[----:B------:R-:W-:Y:S01]  /*6e60*/  SHF.L.U32 R60, R60, 0x10, RZ ;  /* 0x000000103c3c7819 */ /* 0x000fe200000006ff */
[----:B------:R-:W-:Y:S01]  /*6e70*/  FMUL.FTZ R62, R5, UR22 ;  /* 0x00000016053e7c20 */ /* 0x000fe20008410000 */
[----:B------:R-:W-:Y:S01]  /*6e80*/  LOP3.LUT P0, RZ, R117, 0xff0000, RZ, 0xc0, !PT ;  /* 0x00ff000075ff7812 */ /* 0x000fe2000780c0ff */
[----:B------:R-:W-:Y:S01]  /*6e90*/  @P5 FMUL.FTZ R70, R154, R63 ;  /* 0x0000003f9a465220 */ /* 0x000fe20000410000 */
[----:B------:R-:W-:Y:S01]  /*6ea0*/  MOV R2, R126 ;  /* 0x0000007e00027202 */ /* 0x000fe20000000f00 */
[----:B------:R-:W-:Y:S01]  /*6eb0*/  FFMA.FTZ R60, R89, UR12, R60 ;  /* 0x0000000c593c7c23 */ /* 0x000fe2000801003c */
[----:B------:R-:W-:Y:S01]  /*6ec0*/  LOP3.LUT P5, RZ, R117, 0xff, RZ, 0xc0, !PT ;  /* 0x000000ff75ff7812 */ /* 0x000fe200078ac0ff */
[----:B------:R-:W-:Y:S01]  /*6ed0*/  FMUL.FTZ R4, R4, UR4 ;  /* 0x0000000404047c20 */ /* 0x000fe20008410000 */
[----:B------:R-:W-:Y:S01]  /*6ee0*/  SHF.L.U32 R2, R2, 0x10, RZ ;  /* 0x0000001002027819 */ /* 0x000fe200000006ff */
[----:B------:R-:W-:Y:S01]  /*6ef0*/  FMUL.FTZ R60, R60, UR4 ;  /* 0x000000043c3c7c20 */ /* 0x000fe20008410000 */
[----:B------:R-:W-:Y:S01]  /*6f00*/  @P6 SHF.L.U32 R63, R16, 0x10, RZ ;  /* 0x00000010103f6819 */ /* 0x000fe200000006ff */
[----:B------:R-:W-:Y:S01]  /*6f10*/  FMUL.FTZ R66, R4, UR22 ;  /* 0x0000001604427c20 */ /* 0x000fe20008410000 */
[----:B------:R-:W-:Y:S01]  /*6f20*/  @P2 SHF.L.U32 R4, R15, 0x10, RZ ;  /* 0x000000100f042819 */ /* 0x000fe200000006ff */
[----:B------:R-:W-:Y:S01]  /*6f30*/  FFMA.FTZ R2, R61, UR12, R2 ;  /* 0x0000000c3d027c23 */ /* 0x000fe20008010002 */
[----:B------:R-:W-:Y:S01]  /*6f40*/  FMUL.FTZ R87, R60, UR22 ;  /* 0x000000163c577c20 */ /* 0x000fe20008410000 */
[----:B------:R-:W-:Y:S01]  /*6f50*/  @P6 FMUL.FTZ R3, R63, R62 ;  /* 0x0000003e3f036220 */ /* 0x000fe20000410000 */
[----:B------:R-:W-:Y:S01]  /*6f60*/  HFMA2 R5, -RZ, RZ, 0, 0 ;  /* 0x00000000ff057431 */ /* 0x000fe200000001ff */
[----:B------:R-:W-:-:S02]  /*6f70*/  CS2R R72, SRZ ;  /* 0x0000000000487805 */ /* 0x000fc4000001ff00 */
[----:B------:R-:W-:Y:S01]  /*6f80*/  @P0 SHF.L.U32 R63, R137, 0x10, RZ ;  /* 0x00000010893f0819 */ /* 0x000fe200000006ff */
[----:B------:R-:W-:Y:S01]  /*6f90*/  FMUL.FTZ R2, R2, UR4 ;  /* 0x0000000402027c20 */ /* 0x000fe20008410000 */
[----:B------:R-:W-:Y:S01]  /*6fa0*/  @P2 FMUL.FTZ R73, R4, R87 ;  /* 0x0000005704492220 */ /* 0x000fe20000410000 */
[----:B------:R-:W-:Y:S01]  /*6fb0*/  @P5 SHF.L.U32 R61, R136, 0x10, RZ ;  /* 0x00000010883d5819 */ /* 0x000fe200000006ff */
[----:B------:R-:W0:Y:S01]  /*6fc0*/  F2F.BF16.F32 R3, R3 ;  /* 0x0000000300037304 */ /* 0x000e220000202000 */
[----:B------:R-:W-:Y:S01]  /*6fd0*/  FMUL.FTZ R150, R2, UR22 ;  /* 0x0000001602967c20 */ /* 0x000fe20008410000 */
[----:B------:R-:W-:Y:S01]  /*6fe0*/  @P0 FMUL.FTZ R5, R63, R66 ;  /* 0x000000423f050220 */ /* 0x000fe20000410000 */
[--C-:B------:R-:W-:Y:S01]  /*6ff0*/  FFMA.FTZ R91, R91, UR13, R74.reuse ;  /* 0x0000000d5b5b7c23 */ /* 0x100fe2000801004a */
[----:B------:R-:W-:Y:S01]  /*7000*/  FFMA.FTZ R93, R93, UR13, R74 ;  /* 0x0000000d5d5d7c23 */ /* 0x000fe2000801004a */
[----:B------:R-:W-:Y:S01]  /*7010*/  @P5 FMUL.FTZ R72, R61, R150 ;  /* 0x000000963d485220 */ /* 0x000fe20000410000 */
[----:B------:R-:W-:-:S02]  /*7020*/  @P4 SHF.R.U32.HI R89, RZ, 0x10, R67 ;  /* 0x00000010ff594819 */ /* 0x000fc40000011643 */
[----:B------:R-:W1:Y:S01]  /*7030*/  F2F.BF16.F32 R73, R73 ;  /* 0x0000004900497304 */ /* 0x000e620000202000 */
[----:B0-----:R-:W-:-:S07]  /*7040*/  IMAD.WIDE.U32 R2, R3, 0x10000, RZ ;  /* 0x0001000003027825 */ /* 0x001fce00078e00ff */
[----:B------:R-:W0:Y:S01]  /*7050*/  F2F.BF16.F32 R5, R5 ;  /* 0x0000000500057304 */ /* 0x000e220000202000 */
[----:B-1----:R-:W-:-:S07]  /*7060*/  SHF.L.U32 R61, R73, 0x10, RZ ;  /* 0x00000010493d7819 */ /* 0x002fce00000006ff */
[----:B------:R-:W1:Y:S01]  /*7070*/  F2F.BF16.F32 R63, R72 ;  /* 0x00000048003f7304 */ /* 0x000e620000202000 */
[----:B0-----:R-:W-:Y:S01]  /*7080*/  LOP3.LUT R3, R3, R61, R5, 0xfe, !PT ;  /* 0x0000003d03037212 */ /* 0x001fe200078efe05 */
[----:B------:R-:W-:-:S04]  /*7090*/  IMAD.WIDE.U32 R4, R10, 0x8, R182 ;  /* 0x000000080a047825 */ /* 0x000fc800078e00b6 */
[----:B------:R-:W-:Y:S01]  /*70a0*/  IMAD.WIDE.U32 R60, R9, 0x8, R198 ;  /* 0x00000008093c7825 */ /* 0x000fe200078e00c6 */
[----:B-1----:R-:W-:-:S03]  /*70b0*/  LOP3.LUT R2, R2, R63, RZ, 0xfc, !PT ;  /* 0x0000003f02027212 */ /* 0x002fc600078efcff */
[----:B------:R-:W-:Y:S01]  /*70c0*/  FADD.FTZ R91, R0, -R91 ;  /* 0x8000005b005b7221 */ /* 0x000fe20000010000 */
[----:B------:R-:W-:Y:S01]  /*70d0*/  @P3 MOV R63, R67 ;  /* 0x00000043003f3202 */ /* 0x000fe20000000f00 */
[----:B------:R0:W-:Y:S04]  /*70e0*/  STG.E.64 desc[UR14][R4.64], R2 ;  /* 0x0000000204007986 */ /* 0x0001e8000c101b0e */
[----:B------:R-:W3:Y:S01]  /*70f0*/  LDG.E.64 R60, desc[UR14][R60.64] ;  /* 0x0000000e3c3c7981 */ /* 0x000ee2000c1e1b00 */
[----:B------:R-:W-:Y:S01]  /*7100*/  FADD.FTZ R93, R82, -R93 ;  /* 0x8000005d525d7221 */ /* 0x000fe20000010000 */
[----:B------:R-:W-:Y:S02]  /*7110*/  HFMA2 R72, -RZ, RZ, 0, 0 ;  /* 0x00000000ff487431 */ /* 0x000fe400000001ff */
[--C-:B------:R-:W-:Y:S01]  /*7120*/  FFMA.FTZ R95, R95, UR13, R74.reuse ;  /* 0x0000000d5f5f7c23 */ /* 0x100fe2000801004a */
[----:B------:R-:W-:Y:S01]  /*7130*/  HFMA2 R10, -RZ, RZ, 0, 0 ;  /* 0x00000000ff0a7431 */ /* 0x000fe200000001ff */
[----:B------:R-:W-:Y:S01]  /*7140*/  MOV R83, RZ ;  /* 0x000000ff00537202 */ /* 0x000fe20000000f00 */
[----:B------:R-:W-:Y:S01]  /*7150*/  FFMA.FTZ R97, R97, UR13, R74 ;  /* 0x0000000d61617c23 */ /* 0x000fe2000801004a */
[----:B------:R-:W-:Y:S01]  /*7160*/  FADD.FTZ R84, R84, -R95 ;  /* 0x8000005f54547221 */ /* 0x000fe20000010000 */
[----:B------:R-:W-:Y:S01]  /*7170*/  IMAD.MOV.U32 R85, RZ, RZ, RZ ;  /* 0x000000ffff557224 */ /* 0x000fe200078e00ff */
[----:B0-----:R-:W-:Y:S01]  /*7180*/  SHF.R.U64 R2, R124, 0x10, R125 ;  /* 0x000000107c027819 */ /* 0x001fe2000000127d */
[----:B------:R-:W-:Y:S01]  /*7190*/  FADD.FTZ R5, R86, -R97 ;  /* 0x8000006156057221 */ /* 0x000fe20000010000 */
[----:B------:R-:W-:-:S02]  /*71a0*/  SHF.R.U32.HI R4, RZ, 0x10, R125 ;  /* 0x00000010ff047819 */ /* 0x000fc4000001167d */
[----:B------:R-:W-:Y:S02]  /*71b0*/  SHF.L.U32 R0, R2, 0x10, RZ ;  /* 0x0000001002007819 */ /* 0x000fe400000006ff */
[----:B------:R-:W-:Y:S02]  /*71c0*/  MOV R2, R125 ;  /* 0x0000007d00027202 */ /* 0x000fe40000000f00 */
[----:B------:R-:W-:Y:S01]  /*71d0*/  SHF.L.U32 R4, R4, 0x10, RZ ;  /* 0x0000001004047819 */ /* 0x000fe200000006ff */
[----:B------:R-:W-:-:S04]  /*71e0*/  FFMA.FTZ R0, R93, UR12, R0 ;  /* 0x0000000c5d007c23 */ /* 0x000fc80008010000 */
[----:B------:R-:W-:Y:S01]  /*71f0*/  FMUL.FTZ R0, R0, UR4 ;  /* 0x0000000400007c20 */ /* 0x000fe20008410000 */
[----:B------:R-:W-:Y:S01]  /*7200*/  FFMA.FTZ R5, R5, UR12, R4 ;  /* 0x0000000c05057c23 */ /* 0x000fe20008010004 */
[----:B------:R-:W-:Y:S02]  /*7210*/  HFMA2 R4, -RZ, RZ, 0, 0 ;  /* 0x00000000ff047431 */ /* 0x000fe400000001ff */
[----:B------:R-:W-:Y:S01]  /*7220*/  FMUL.FTZ R82, R0, UR22 ;  /* 0x0000001600527c20 */ /* 0x000fe20008410000 */
[----:B------:R-:W-:Y:S01]  /*7230*/  MOV R0, R124 ;  /* 0x0000007c00007202 */ /* 0x000fe20000000f00 */
[----:B------:R-:W-:-:S03]  /*7240*/  FMUL.FTZ R5, R5, UR4 ;  /* 0x0000000405057c20 */ /* 0x000fc60008410000 */
[----:B------:R-:W-:Y:S01]  /*7250*/  SHF.L.U32 R0, R0, 0x10, RZ ;  /* 0x0000001000007819 */ /* 0x000fe200000006ff */
[----:B------:R-:W-:-:S04]  /*7260*/  FMUL.FTZ R86, R5, UR22 ;  /* 0x0000001605567c20 */ /* 0x000fc80008410000 */
[----:B------:R-:W-:-:S04]  /*7270*/  FFMA.FTZ R0, R91, UR12, R0 ;  /* 0x0000000c5b007c23 */ /* 0x000fc80008010000 */
[----:B------:R-:W-:Y:S01]  /*7280*/  FMUL.FTZ R0, R0, UR4 ;  /* 0x0000000400007c20 */ /* 0x000fe20008410000 */
[----:B--2---:R-:W-:Y:S02]  /*7290*/  @P6 SHF.R.U64 R73, R64, 0x10, R65 ;  /* 0x0000001040496819 */ /* 0x004fe40000001241 */
[----:B------:R-:W-:Y:S02]  /*72a0*/  @P5 MOV R67, R64 ;  /* 0x0000004000435202 */ /* 0x000fe40000000f00 */
[----:B------:R-:W-:Y:S02]  /*72b0*/  @P3 SHF.L.U32 R64, R63, 0x10, RZ ;  /* 0x000000103f403819 */ /* 0x000fe400000006ff */
[----:B------:R-:W-:Y:S02]  /*72c0*/  @P6 SHF.L.U32 R3, R73, 0x10, RZ ;  /* 0x0000001049036819 */ /* 0x000fe400000006ff */
[----:B------:R-:W-:Y:S01]  /*72d0*/  @P4 SHF.L.U32 R63, R89, 0x10, RZ ;  /* 0x00000010593f4819 */ /* 0x000fe200000006ff */
[----:B------:R-:W-:Y:S01]  /*72e0*/  @P3 FMUL.FTZ R10, R153, R64 ;  /* 0x00000040990a3220 */ /* 0x000fe20000410000 */
[----:B------:R-:W-:Y:S01]  /*72f0*/  @P5 SHF.L.U32 R67, R67, 0x10, RZ ;  /* 0x0000001043435819 */ /* 0x000fe200000006ff */
[----:B------:R-:W-:Y:S01]  /*7300*/  @P6 FMUL.FTZ R72, R62, R3 ;  /* 0x000000033e486220 */ /* 0x000fe20000410000 */
[----:B------:R-:W-:Y:S01]  /*7310*/  LOP3.LUT P6, RZ, R118, 0xff00, RZ, 0xc0, !PT ;  /* 0x0000ff0076ff7812 */ /* 0x000fe200078cc0ff */
[----:B------:R-:W-:Y:S01]  /*7320*/  @P4 FMUL.FTZ R83, R152, R63 ;  /* 0x0000003f98534220 */ /* 0x000fe20000410000 */
[----:B------:R-:W-:Y:S01]  /*7330*/  SHF.L.U32 R3, R2, 0x10, RZ ;  /* 0x0000001002037819 */ /* 0x000fe200000006ff */
[----:B------:R-:W-:Y:S01]  /*7340*/  @P5 FMUL.FTZ R85, R150, R67 ;  /* 0x0000004396555220 */ /* 0x000fe20000410000 */
[C---:B------:R-:W-:Y:S01]  /*7350*/  ISETP.GE.U32.AND P4, PT, R118.reuse, 0x1000000, PT ;  /* 0x010000007600780c */ /* 0x040fe20003f86070 */
[----:B------:R-:W-:Y:S01]  /*7360*/  HFMA2 R2, -RZ, RZ, 0, 0 ;  /* 0x00000000ff027431 */ /* 0x000fe200000001ff */
[----:B------:R-:W-:Y:S01]  /*7370*/  LOP3.LUT P3, RZ, R118, 0xff0000, RZ, 0xc0, !PT ;  /* 0x00ff000076ff7812 */ /* 0x000fe2000786c0ff */
[----:B------:R-:W-:Y:S01]  /*7380*/  FFMA.FTZ R3, R84, UR12, R3 ;  /* 0x0000000c54037c23 */ /* 0x000fe20008010003 */
[----:B------:R-:W-:Y:S01]  /*7390*/  LOP3.LUT P5, RZ, R118, 0xff, RZ, 0xc0, !PT ;  /* 0x000000ff76ff7812 */ /* 0x000fe200078ac0ff */
[----:B------:R-:W-:Y:S01]  /*73a0*/  HFMA2 R64, -RZ, RZ, 0, 0 ;  /* 0x00000000ff407431 */ /* 0x000fe200000001ff */
[----:B------:R-:W-:Y:S01]  /*73b0*/  MOV R73, RZ ;  /* 0x000000ff00497202 */ /* 0x000fe20000000f00 */
[----:B------:R-:W-:Y:S01]  /*73c0*/  FMUL.FTZ R3, R3, UR4 ;  /* 0x0000000403037c20 */ /* 0x000fe20008410000 */
[----:B------:R-:W-:Y:S01]  /*73d0*/  FMUL.FTZ R118, R0, UR22 ;  /* 0x0000001600767c20 */ /* 0x000fe20008410000 */
[----:B------:R-:W-:-:S02]  /*73e0*/  @P6 SHF.L.U32 R63, R18, 0x10, RZ ;  /* 0x00000010123f6819 */ /* 0x000fc400000006ff */
[----:B------:R-:W-:Y:S02]  /*73f0*/  FMUL.FTZ R67, R3, UR22 ;  /* 0x0000001603437c20 */ /* 0x000fe40008410000 */
[----:B------:R-:W-:Y:S01]  /*7400*/  @P4 SHF.L.U32 R3, R17, 0x10, RZ ;  /* 0x0000001011034819 */ /* 0x000fe200000006ff */
[----:B------:R-:W-:Y:S01]  /*7410*/  @P6 FMUL.FTZ R2, R63, R82 ;  /* 0x000000523f026220 */ /* 0x000fe20000410000 */
[----:B------:R-:W-:-:S03]  /*7420*/  @P3 SHF.L.U32 R62, R139, 0x10, RZ ;  /* 0x000000108b3e3819 */ /* 0x000fc600000006ff */
[----:B------:R-:W-:Y:S01]  /*7430*/  @P4 FMUL.FTZ R73, R3, R86 ;  /* 0x0000005603494220 */ /* 0x000fe20000410000 */
[----:B------:R-:W-:Y:S01]  /*7440*/  @P5 SHF.L.U32 R3, R138, 0x10, RZ ;  /* 0x000000108a035819 */ /* 0x000fe200000006ff */
[----:B------:R-:W-:Y:S01]  /*7450*/  @P3 FMUL.FTZ R4, R62, R67 ;  /* 0x000000433e043220 */ /* 0x000fe20000410000 */
[----:B------:R-:W0:Y:S03]  /*7460*/  F2F.BF16.F32 R2, R2 ;  /* 0x0000000200027304 */ /* 0x000e260000202000 */
        /* <DEDUP_REMOVED lines=12> */
[----:B------:R-:W-:Y:S01]  /*7530*/  @P2 SHF.R.U32.HI R89, RZ, 0x10, R65 ;  /* 0x00000010ff592819 */ /* 0x000fe20000011641 */
[----:B------:R-:W-:Y:S01]  /*7540*/  HFMA2 R73, -RZ, RZ, 0, 0 ;  /* 0x00000000ff497431 */ /* 0x000fe200000001ff */
[----:B------:R-:W-:Y:S02]  /*7550*/  @P0 MOV R9, R65 ;  /* 0x0000004100090202 */ /* 0x000fe40000000f00 */
[----:B------:R-:W-:Y:S01]  /*7560*/  CS2R R64, SRZ ;  /* 0x0000000000407805 */ /* 0x000fe2000001ff00 */
[--C-:B------:R-:W-:Y:S01]  /*7570*/  FFMA.FTZ R101, R101, UR13, R74.reuse ;  /* 0x0000000d65657c23 */ /* 0x100fe2000801004a */
[----:B------:R-:W-:Y:S01]  /*7580*/  IMAD.MOV.U32 R0, RZ, RZ, RZ ;  /* 0x000000ffff007224 */ /* 0x000fe200078e00ff */
[----:B------:R-:W-:Y:S01]  /*7590*/  @P0 SHF.L.U32 R9, R9, 0x10, RZ ;  /* 0x0000001009090819 */ /* 0x000fe200000006ff */
[--C-:B------:R-:W-:Y:S01]  /*75a0*/  FFMA.FTZ R103, R103, UR13, R74.reuse ;  /* 0x0000000d67677c23 */ /* 0x100fe2000801004a */
[----:B------:R-:W-:Y:S01]  /*75b0*/  FADD.FTZ R101, R90, -R101 ;  /* 0x800000655a657221 */ /* 0x000fe20000010000 */
[----:B0-----:R-:W-:Y:S01]  /*75c0*/  @P2 SHF.L.U32 R2, R89, 0x10, RZ ;  /* 0x0000001059022819 */ /* 0x001fe200000006ff */
[--C-:B------:R-:W-:Y:S01]  /*75d0*/  FFMA.FTZ R105, R105, UR13, R74.reuse ;  /* 0x0000000d69697c23 */ /* 0x100fe2000801004a */
[----:B------:R-:W-:Y:S01]  /*75e0*/  @P0 FMUL.FTZ R0, R66, R9 ;  /* 0x0000000942000220 */ /* 0x000fe20000410000 */
[----:B------:R-:W-:Y:S01]  /*75f0*/  SHF.R.U32.HI R9, RZ, 0x10, R123 ;  /* 0x00000010ff097819 */ /* 0x000fe2000001167b */
[----:B------:R-:W-:Y:S01]  /*7600*/  FADD.FTZ R92, R92, -R103 ;  /* 0x800000675c5c7221 */ /* 0x000fe20000010000 */
[----:B------:R-:W-:Y:S01]  /*7610*/  @P2 FMUL.FTZ R64, R87, R2 ;  /* 0x0000000257402220 */ /* 0x000fe20000410000 */
[----:B------:R-:W-:Y:S01]  /*7620*/  SHF.R.U64 R2, R122, 0x10, R123 ;  /* 0x000000107a027819 */ /* 0x000fe2000000127b */
[----:B------:R-:W-:Y:S01]  /*7630*/  FFMA.FTZ R99, R99, UR13, R74 ;  /* 0x0000000d63637c23 */ /* 0x000fe2000801004a */
[----:B------:R-:W-:-:S02]  /*7640*/  LOP3.LUT P0, RZ, R119, 0xff0000, RZ, 0xc0, !PT ;  /* 0x00ff000077ff7812 */ /* 0x000fc4000780c0ff */
[----:B------:R-:W-:Y:S01]  /*7650*/  SHF.L.U32 R2, R2, 0x10, RZ ;  /* 0x0000001002027819 */ /* 0x000fe200000006ff */
[----:B------:R-:W-:Y:S01]  /*7660*/  FADD.FTZ R99, R88, -R99 ;  /* 0x8000006358637221 */ /* 0x000fe20000010000 */
[----:B---3--:R-:W-:Y:S02]  /*7670*/  @P5 MOV R84, R60 ;  /* 0x0000003c00545202 */ /* 0x008fe40000000f00 */
[----:B------:R-:W-:Y:S01]  /*7680*/  @P6 SHF.R.U64 R60, R60, 0x10, R61 ;  /* 0x000000103c3c6819 */ /* 0x000fe2000000123d */
[----:B------:R-:W-:Y:S01]  /*7690*/  FFMA.FTZ R2, R101, UR12, R2 ;  /* 0x0000000c65027c23 */ /* 0x000fe20008010002 */
[----:B------:R-:W-:Y:S01]  /*76a0*/  @P5 SHF.L.U32 R3, R84, 0x10, RZ ;  /* 0x0000001054035819 */ /* 0x000fe200000006ff */
[----:B------:R-:W-:Y:S01]  /*76b0*/  FFMA.FTZ R109, R109, UR13, R74 ;  /* 0x0000000d6d6d7c23 */ /* 0x000fe2000801004a */
[----:B------:R-:W-:Y:S01]  /*76c0*/  @P6 SHF.L.U32 R5, R60, 0x10, RZ ;  /* 0x000000103c056819 */ /* 0x000fe200000006ff */
[----:B------:R-:W-:Y:S01]  /*76d0*/  FMUL.FTZ R2, R2, UR4 ;  /* 0x0000000402027c20 */ /* 0x000fe20008410000 */
[C---:B------:R-:W-:Y:S01]  /*76e0*/  ISETP.GE.U32.AND P2, PT, R119.reuse, 0x1000000, PT ;  /* 0x010000007700780c */ /* 0x040fe20003f46070 */
[----:B------:R-:W-:Y:S01]  /*76f0*/  @P5 FMUL.FTZ R65, R118, R3 ;  /* 0x0000000376415220 */ /* 0x000fe20000410000 */
[----:B------:R-:W-:Y:S01]  /*7700*/  MOV R3, R123 ;  /* 0x0000007b00037202 */ /* 0x000fe20000000f00 */
[----:B------:R-:W-:Y:S01]  /*7710*/  @P6 FMUL.FTZ R73, R82, R5 ;  /* 0x0000000552496220 */ /* 0x000fe20000410000 */
[----:B------:R-:W-:Y:S01]  /*7720*/  LOP3.LUT P6, RZ, R119, 0xff00, RZ, 0xc0, !PT ;  /* 0x0000ff0077ff7812 */ /* 0x000fe200078cc0ff */
[----:B------:R-:W-:Y:S01]  /*7730*/  FADD.FTZ R60, R94, -R105 ;  /* 0x800000695e3c7221 */ /* 0x000fe20000010000 */
[----:B------:R-:W-:Y:S01]  /*7740*/  SHF.L.U32 R5, R3, 0x10, RZ ;  /* 0x0000001003057819 */ /* 0x000fe200000006ff */
[----:B------:R-:W-:Y:S01]  /*7750*/  FMUL.FTZ R4, R2, UR22 ;  /* 0x0000001602047c20 */ /* 0x000fe20008410000 */
[----:B------:R-:W-:Y:S01]  /*7760*/  SHF.L.U32 R9, R9, 0x10, RZ ;  /* 0x0000001009097819 */ /* 0x000fe200000006ff */
[----:B------:R-:W-:Y:S01]  /*7770*/  HFMA2 R3, -RZ, RZ, 0, 0 ;  /* 0x00000000ff037431 */ /* 0x000fe200000001ff */
[----:B------:R-:W-:Y:S01]  /*7780*/  MOV R2, R122 ;  /* 0x0000007a00027202 */ /* 0x000fe20000000f00 */
[----:B------:R-:W-:Y:S01]  /*7790*/  FFMA.FTZ R5, R92, UR12, R5 ;  /* 0x0000000c5c057c23 */ /* 0x000fe20008010005 */
[----:B------:R-:W-:Y:S01]  /*77a0*/  LOP3.LUT P5, RZ, R119, 0xff, RZ, 0xc0, !PT ;  /* 0x000000ff77ff7812 */ /* 0x000fe200078ac0ff */
[----:B------:R-:W-:Y:S01]  /*77b0*/  FFMA.FTZ R60, R60, UR12, R9 ;  /* 0x0000000c3c3c7c23 */ /* 0x000fe20008010009 */
[----:B------:R-:W-:Y:S01]  /*77c0*/  SHF.L.U32 R2, R2, 0x10, RZ ;  /* 0x0000001002027819 */ /* 0x000fe200000006ff */
[----:B------:R-:W-:Y:S01]  /*77d0*/  FMUL.FTZ R5, R5, UR4 ;  /* 0x0000000405057c20 */ /* 0x000fe20008410000 */
[----:B------:R-:W-:Y:S01]  /*77e0*/  HFMA2 R9, -RZ, RZ, 0, 0 ;  /* 0x00000000ff097431 */ /* 0x000fe200000001ff */
[----:B------:R-:W-:Y:S01]  /*77f0*/  @P6 SHF.L.U32 R87, R20, 0x10, RZ ;  /* 0x0000001014576819 */ /* 0x000fe200000006ff */
[----:B------:R-:W-:Y:S01]  /*7800*/  FMUL.FTZ R60, R60, UR4 ;  /* 0x000000043c3c7c20 */ /* 0x000fe20008410000 */
[----:B------:R-:W-:Y:S01]  /*7810*/  @P0 SHF.L.U32 R66, R141, 0x10, RZ ;  /* 0x000000108d420819 */ /* 0x000fe200000006ff */
[----:B------:R-:W-:Y:S01]  /*7820*/  FFMA.FTZ R2, R99, UR12, R2 ;  /* 0x0000000c63027c23 */ /* 0x000fe20008010002 */
[----:B------:R-:W-:Y:S01]  /*7830*/  @P2 SHF.L.U32 R82, R19, 0x10, RZ ;  /* 0x0000001013522819 */ /* 0x000fe200000006ff */
[----:B------:R-:W-:Y:S01]  /*7840*/  @P6 FMUL.FTZ R3, R87, R4 ;  /* 0x0000000457036220 */ /* 0x000fe20000410000 */
[----:B------:R-:W-:Y:S01]  /*7850*/  FMUL.FTZ R87, R5, UR22 ;  /* 0x0000001605577c20 */ /* 0x000fe20008410000 */
[----:B------:R-:W-:Y:S01]  /*7860*/  FMUL.FTZ R89, R60, UR22 ;  /* 0x000000163c597c20 */ /* 0x000fe20008410000 */
[----:B------:R-:W-:Y:S01]  /*7870*/  FMUL.FTZ R2, R2, UR4 ;  /* 0x0000000402027c20 */ /* 0x000fe20008410000 */
[----:B------:R-:W-:-:S02]  /*7880*/  HFMA2 R60, -RZ, RZ, 0, 0 ;  /* 0x00000000ff3c7431 */ /* 0x000fc400000001ff */
[----:B------:R-:W-:Y:S01]  /*7890*/  @P0 FMUL.FTZ R9, R66, R87 ;  /* 0x0000005742090220 */ /* 0x000fe20000410000 */
[----:B------:R-:W-:Y:S01]  /*78a0*/  MOV R66, RZ ;  /* 0x000000ff00427202 */ /* 0x000fe20000000f00 */
[----:B------:R-:W-:Y:S01]  /*78b0*/  @P2 FMUL.FTZ R66, R82, R89 ;  /* 0x0000005952422220 */ /* 0x000fe20000410000 */
[----:B------:R-:W-:Y:S01]  /*78c0*/  @P5 SHF.L.U32 R5, R140, 0x10, RZ ;  /* 0x000000108c055819 */ /* 0x000fe200000006ff */
[----:B------:R-:W-:Y:S01]  /*78d0*/  FMUL.FTZ R92, R2, UR22 ;  /* 0x00000016025c7c20 */ /* 0x000fe20008410000 */
[----:B------:R-:W0:Y:S01]  /*78e0*/  F2F.BF16.F32 R3, R3 ;  /* 0x0000000300037304 */ /* 0x000e220000202000 */
[----:B------:R-:W-:Y:S01]  /*78f0*/  @P4 SHF.R.U32.HI R90, RZ, 0x10, R61 ;  /* 0x00000010ff5a4819 */ /* 0x000fe2000001163d */
[----:B------:R-:W-:Y:S02]  /*7900*/  HFMA2 R84, -RZ, RZ, 0, 0 ;  /* 0x00000000ff547431 */ /* 0x000fe400000001ff */
[----:B------:R-:W-:Y:S01]  /*7910*/  @P5 FMUL.FTZ R60, R5, R92 ;  /* 0x0000005c053c5220 */ /* 0x000fe20000410000 */
[----:B------:R-:W-:Y:S01]  /*7920*/  FADD.FTZ R109, R98, -R109 ;  /* 0x8000006d626d7221 */ /* 0x000fe20000010000 */
[----:B------:R-:W-:-:S02]  /*7930*/  IMAD.MOV.U32 R82, RZ, RZ, RZ ;  /* 0x000000ffff527224 */ /* 0x000fc400078e00ff */
[--C-:B------:R-:W-:Y:S01]  /*7940*/  FFMA.FTZ R107, R107, UR13, R74.reuse ;  /* 0x0000000d6b6b7c23 */ /* 0x100fe2000801004a */
[----:B------:R-:W-:Y:S01]  /*7950*/  FFMA.FTZ R111, R111, UR13, R74 ;  /* 0x0000000d6f6f7c23 */ /* 0x000fe2000801004a */
[----:B------:R-:W1:Y:S01]  /*7960*/  F2F.BF16.F32 R66, R66 ;  /* 0x0000004200427304 */ /* 0x000e620000202000 */
[----:B------:R-:W-:Y:S01]  /*7970*/  MOV R88, RZ ;  /* 0x000000ff00587202 */ /* 0x000fe20000000f00 */
[----:B0-----:R-:W-:-:S06]  /*7980*/  IMAD.WIDE.U32 R2, R3, 0x10000, RZ ;  /* 0x0001000003027825 */ /* 0x001fcc00078e00ff */
[----:B------:R-:W0:Y:S01]  /*7990*/  F2F.BF16.F32 R9, R9 ;  /* 0x0000000900097304 */ /* 0x000e220000202000 */
[----:B-1----:R-:W-:-:S07]  /*79a0*/  SHF.L.U32 R5, R66, 0x10, RZ ;  /* 0x0000001042057819 */ /* 0x002fce00000006ff */
[----:B------:R1:W3:Y:S01]  /*79b0*/  F2F.BF16.F32 R91, R60 ;  /* 0x0000003c005b7304 */ /* 0x0002e20000202000 */
[----:B------:R-:W-:Y:S01]  /*79c0*/  HFMA2 R66, -RZ, RZ, 0, 0 ;  /* 0x00000000ff427431 */ /* 0x000fe200000001ff */
[----:B0-----:R-:W-:Y:S01]  /*79d0*/  LOP3.LUT R3, R3, R5, R9, 0xfe, !PT ;  /* 0x0000000503037212 */ /* 0x001fe200078efe09 */
[----:B------:R-:W-:Y:S01]  /*79e0*/  IMAD.WIDE.U32 R8, R8, 0x8, R182 ;  /* 0x0000000808087825 */ /* 0x000fe200078e00b6 */
[----:B------:R-:W-:-:S04]  /*79f0*/  @P3 MOV R5, R61 ;  /* 0x0000003d00053202 */ /* 0x000fc80000000f00 */
[----:B-1----:R-:W-:Y:S02]  /*7a00*/  @P3 SHF.L.U32 R60, R5, 0x10, RZ ;  /* 0x00000010053c3819 */ /* 0x002fe400000006ff */
[----:B---3--:R-:W-:Y:S02]  /*7a10*/  LOP3.LUT R2, R2, R91, RZ, 0xfc, !PT ;  /* 0x0000005b02027212 */ /* 0x008fe400078efcff */
[----:B------:R-:W-:-:S03]  /*7a20*/  @P4 SHF.L.U32 R5, R90, 0x10, RZ ;  /* 0x000000105a054819 */ /* 0x000fc600000006ff */
[----:B------:R0:W-:Y:S02]  /*7a30*/  STG.E.64 desc[UR14][R8.64], R2 ;  /* 0x0000000208007986 */ /* 0x0001e4000c101b0e */
[----:B0-----:R-:W-:-:S06]  /*7a40*/  IMAD.WIDE.U32 R2, R7, 0x8, R198 ;  /* 0x0000000807027825 */ /* 0x001fcc00078e00c6 */
[----:B------:R-:W3:Y:S01]  /*7a50*/  LDG.E.64 R2, desc[UR14][R2.64] ;  /* 0x0000000e02027981 */ /* 0x000ee2000c1e1b00 */
[----:B------:R-:W-:Y:S01]  /*7a60*/  @P3 FMUL.FTZ R82, R67, R60 ;  /* 0x0000003c43523220 */ /* 0x000fe20000410000 */
[----:B------:R-:W-:Y:S01]  /*7a70*/  @P4 FMUL.FTZ R84, R86, R5 ;  /* 0x0000000556544220 */ /* 0x000fe20000410000 */
[----:B------:R-:W-:Y:S02]  /*7a80*/  MOV R5, R121 ;  /* 0x0000007900057202 */ /* 0x000fe40000000f00 */
[C---:B------:R-:W-:Y:S02]  /*7a90*/  ISETP.GE.U32.AND P4, PT, R148.reuse, 0x1000000, PT ;  /* 0x010000009400780c */ /* 0x040fe40003f86070 */
[----:B------:R-:W-:Y:S01]  /*7aa0*/  LOP3.LUT P3, RZ, R148, 0xff0000, RZ, 0xc0, !PT ;  /* 0x00ff000094ff7812 */ /* 0x000fe2000786c0ff */
[----:B------:R-:W-:Y:S01]  /*7ab0*/  FADD.FTZ R107, R96, -R107 ;  /* 0x8000006b606b7221 */ /* 0x000fe20000010000 */
[----:B------:R-:W-:Y:S01]  /*7ac0*/  SHF.L.U32 R8, R5, 0x10, RZ ;  /* 0x0000001005087819 */ /* 0x000fe200000006ff */
[----:B------:R-:W-:Y:S01]  /*7ad0*/  FADD.FTZ R111, R100, -R111 ;  /* 0x8000006f646f7221 */ /* 0x000fe20000010000 */
[----:B------:R-:W-:-:S03]  /*7ae0*/  HFMA2 R5, -RZ, RZ, 0, 0 ;  /* 0x00000000ff057431 */ /* 0x000fc600000001ff */
[----:B------:R-:W-:-:S04]  /*7af0*/  FFMA.FTZ R8, R111, UR12, R8 ;  /* 0x0000000c6f087c23 */ /* 0x000fc80008010008 */
[----:B------:R-:W-:Y:S01]  /*7b00*/  FMUL.FTZ R8, R8, UR4 ;  /* 0x0000000408087c20 */ /* 0x000fe20008410000 */
[----:B------:R-:W-:-:S03]  /*7b10*/  MOV R67, RZ ;  /* 0x000000ff00437202 */ /* 0x000fc60000000f00 */
[----:B------:R-:W-:Y:S01]  /*7b20*/  FMUL.FTZ R91, R8, UR22 ;  /* 0x00000016085b7c20 */ /* 0x000fe20008410000 */
[----:B--2---:R-:W-:Y:S02]  /*7b30*/  @P5 MOV R61, R62 ;  /* 0x0000003e003d5202 */ /* 0x004fe40000000f00 */
[----:B------:R-:W-:Y:S02]  /*7b40*/  @P6 SHF.R.U64 R62, R62, 0x10, R63 ;  /* 0x000000103e3e6819 */ /* 0x000fe4000000123f */
[----:B------:R-:W-:Y:S02]  /*7b50*/  @P5 SHF.L.U32 R61, R61, 0x10, RZ ;  /* 0x000000103d3d5819 */ /* 0x000fe400000006ff */
[----:B------:R-:W-:-:S05]  /*7b60*/  @P6 SHF.L.U32 R9, R62, 0x10, RZ ;  /* 0x000000103e096819 */ /* 0x000fca00000006ff */
[----:B------:R-:W-:Y:S01]  /*7b70*/  @P6 FMUL.FTZ R66, R4, R9 ;  /* 0x0000000904426220 */ /* 0x000fe20000410000 */
[----:B------:R-:W-:Y:S01]  /*7b80*/  SHF.R.U64 R4, R120, 0x10, R121 ;  /* 0x0000001078047819 */ /* 0x000fe20000001279 */
[----:B------:R-:W-:-:S03]  /*7b90*/  FFMA.FTZ R9, R112, UR13, R74 ;  /* 0x0000000d70097c23 */ /* 0x000fc6000801004a */
[----:B------:R-:W-:Y:S02]  /*7ba0*/  SHF.L.U32 R4, R4, 0x10, RZ ;  /* 0x0000001004047819 */ /* 0x000fe400000006ff */
[----:B------:R-:W-:Y:S01]  /*7bb0*/  LOP3.LUT P6, RZ, R148, 0xff00, RZ, 0xc0, !PT ;  /* 0x0000ff0094ff7812 */ /* 0x000fe200078cc0ff */
[----:B------:R-:W-:Y:S01]  /*7bc0*/  FADD.FTZ R60, R102, -R9 ;  /* 0x80000009663c7221 */ /* 0x000fe20000010000 */
[----:B------:R-:W-:Y:S01]  /*7bd0*/  SHF.R.U32.HI R9, RZ, 0x10, R121 ;  /* 0x00000010ff097819 */ /* 0x000fe20000011679 */
[----:B------:R-:W-:-:S03]  /*7be0*/  FFMA.FTZ R4, R109, UR12, R4 ;  /* 0x0000000c6d047c23 */ /* 0x000fc60008010004 */
[----:B------:R-:W-:Y:S01]  /*7bf0*/  SHF.L.U32 R9, R9, 0x10, RZ ;  /* 0x0000001009097819 */ /* 0x000fe200000006ff */
[----:B------:R-:W-:Y:S01]  /*7c00*/  FMUL.FTZ R4, R4, UR4 ;  /* 0x0000000404047c20 */ /* 0x000fe20008410000 */
[----:B------:R-:W-:-:S03]  /*7c10*/  @P5 FMUL.FTZ R88, R92, R61 ;  /* 0x0000003d5c585220 */ /* 0x000fc60000410000 */
[----:B------:R-:W-:Y:S01]  /*7c20*/  FMUL.FTZ R96, R4, UR22 ;  /* 0x0000001604607c20 */ /* 0x000fe20008410000 */
[----:B------:R-:W-:Y:S01]  /*7c30*/  MOV R4, R120 ;  /* 0x0000007800047202 */ /* 0x000fe20000000f00 */
[----:B------:R-:W-:Y:S01]  /*7c40*/  FFMA.FTZ R60, R60, UR12, R9 ;  /* 0x0000000c3c3c7c23 */ /* 0x000fe20008010009 */
[----:B------:R-:W-:Y:S02]  /*7c50*/  @P6 SHF.L.U32 R61, R22, 0x10, RZ ;  /* 0x00000010163d6819 */ /* 0x000fe400000006ff */
[----:B------:R-:W-:Y:S01]  /*7c60*/  LOP3.LUT P5, RZ, R148, 0xff, RZ, 0xc0, !PT ;  /* 0x000000ff94ff7812 */ /* 0x000fe200078ac0ff */
[----:B------:R-:W-:Y:S01]  /*7c70*/  FMUL.FTZ R60, R60, UR4 ;  /* 0x000000043c3c7c20 */ /* 0x000fe20008410000 */
[----:B------:R-:W-:Y:S01]  /*7c80*/  SHF.L.U32 R4, R4, 0x10, RZ ;  /* 0x0000001004047819 */ /* 0x000fe200000006ff */
[----:B------:R-:W-:Y:S01]  /*7c90*/  @P6 FMUL.FTZ R5, R61, R96 ;  /* 0x000000603d056220 */ /* 0x000fe20000410000 */
[----:B------:R-:W-:Y:S01]  /*7ca0*/  HFMA2 R9, -RZ, RZ, 0, 0 ;  /* 0x00000000ff097431 */ /* 0x000fe200000001ff */
[----:B------:R-:W-:Y:S01]  /*7cb0*/  @P4 SHF.L.U32 R61, R21, 0x10, RZ ;  /* 0x00000010153d4819 */ /* 0x000fe200000006ff */
[----:B------:R-:W-:Y:S01]  /*7cc0*/  FMUL.FTZ R86, R60, UR22 ;  /* 0x000000163c567c20 */ /* 0x000fe20008410000 */
[----:B------:R-:W-:Y:S01]  /*7cd0*/  @P3 SHF.L.U32 R62, R143, 0x10, RZ ;  /* 0x000000108f3e3819 */ /* 0x000fe200000006ff */
[----:B------:R-:W-:-:S02]  /*7ce0*/  FFMA.FTZ R4, R107, UR12, R4 ;  /* 0x0000000c6b047c23 */ /* 0x000fc40008010004 */
[----:B------:R-:W-:Y:S02]  /*7cf0*/  @P4 FMUL.FTZ R67, R61, R86 ;  /* 0x000000563d434220 */ /* 0x000fe40000410000 */
[----:B------:R-:W-:Y:S01]  /*7d00*/  FMUL.FTZ R4, R4, UR4 ;  /* 0x0000000404047c20 */ /* 0x000fe20008410000 */
[----:B------:R-:W-:Y:S01]  /*7d10*/  @P3 FMUL.FTZ R9, R62, R91 ;  /* 0x0000005b3e093220 */ /* 0x000fe20000410000 */
[----:B------:R-:W-:Y:S01]  /*7d20*/  HFMA2 R62, -RZ, RZ, 0, 0 ;  /* 0x00000000ff3e7431 */ /* 0x000fe200000001ff */
[----:B------:R-:W-:Y:S01]  /*7d30*/  @P5 SHF.L.U32 R61, R142, 0x10, RZ ;  /* 0x000000108e3d5819 */ /* 0x000fe200000006ff */
[----:B------:R-:W-:Y:S01]  /*7d40*/  FMUL.FTZ R94, R4, UR22 ;  /* 0x00000016045e7c20 */ /* 0x000fe20008410000 */
[----:B------:R-:W0:Y:S03]  /*7d50*/  F2F.BF16.F32 R5, R5 ;  /* 0x0000000500057304 */ /* 0x000e260000202000 */
[----:B------:R-:W-:-:S05]  /*7d60*/  @P5 FMUL.FTZ R62, R61, R94 ;  /* 0x0000005e3d3e5220 */ /* 0x000fca0000410000 */
[----:B------:R-:W1:Y:S08]  /*7d70*/  F2F.BF16.F32 R67, R67 ;  /* 0x0000004300437304 */ /* 0x000e700000202000 */
[----:B------:R-:W2:Y:S08]  /*7d80*/  F2F.BF16.F32 R9, R9 ;  /* 0x0000000900097304 */ /* 0x000eb00000202000 */
[----:B------:R-:W4:Y:S01]  /*7d90*/  F2F.BF16.F32 R93, R62 ;  /* 0x0000003e005d7304 */ /* 0x000f220000202000 */
[----:B0-----:R-:W-:-:S04]  /*7da0*/  IMAD.WIDE.U32 R4, R5, 0x10000, RZ ;  /* 0x0001000005047825 */ /* 0x001fc800078e00ff */
[----:B-1----:R-:W-:-:S05]  /*7db0*/  IMAD.U32 R61, R67, 0x10000, RZ ;  /* 0x00010000433d7824 */ /* 0x002fca00078e00ff */
[----:B--2---:R-:W-:Y:S01]  /*7dc0*/  LOP3.LUT R5, R5, R61, R9, 0xfe, !PT ;  /* 0x0000003d05057212 */ /* 0x004fe200078efe09 */
[----:B------:R-:W-:Y:S01]  /*7dd0*/  IMAD.WIDE.U32 R8, R7, 0x8, R182 ;  /* 0x0000000807087825 */ /* 0x000fe200078e00b6 */
[----:B----4-:R-:W-:-:S03]  /*7de0*/  LOP3.LUT R4, R4, R93, RZ, 0xfc, !PT ;  /* 0x0000005d04047212 */ /* 0x010fc600078efcff */
[----:B------:R-:W-:Y:S02]  /*7df0*/  IMAD.WIDE.U32 R60, R6, 0x8, R198 ;  /* 0x00000008063c7825 */ /* 0x000fe400078e00c6 */
[----:B------:R0:W-:Y:S04]  /*7e00*/  STG.E.64 desc[UR14][R8.64], R4 ;  /* 0x0000000408007986 */ /* 0x0001e8000c101b0e */
[----:B------:R-:W2:Y:S01]  /*7e10*/  LDG.E.64 R60, desc[UR14][R60.64] ;  /* 0x0000000e3c3c7981 */ /* 0x000ea2000c1e1b00 */
[----:B------:R-:W-:Y:S02]  /*7e20*/  @P0 MOV R7, R63 ;  /* 0x0000003f00070202 */ /* 0x000fe40000000f00 */
[----:B------:R-:W-:Y:S01]  /*7e30*/  @P2 SHF.R.U32.HI R67, RZ, 0x10, R63 ;  /* 0x00000010ff432819 */ /* 0x000fe2000001163f */
[----:B------:R-:W-:Y:S01]  /*7e40*/  HFMA2 R92, -RZ, RZ, 0, 0 ;  /* 0x00000000ff5c7431 */ /* 0x000fe200000001ff */
[----:B------:R-:W-:-:S02]  /*7e50*/  CS2R R62, SRZ ;  /* 0x00000000003e7805 */ /* 0x000fc4000001ff00 */
[----:B0-----:R-:W-:Y:S01]  /*7e60*/  @P2 SHF.L.U32 R4, R67, 0x10, RZ ;  /* 0x0000001043042819 */ /* 0x001fe200000006ff */
[--C-:B------:R-:W-:Y:S01]  /*7e70*/  FFMA.FTZ R93, R114, UR13, R74.reuse ;  /* 0x0000000d725d7c23 */ /* 0x100fe2000801004a */
[----:B------:R-:W-:Y:S01]  /*7e80*/  MOV R90, RZ ;  /* 0x000000ff005a7202 */ /* 0x000fe20000000f00 */
[----:B------:R-:W-:Y:S02]  /*7e90*/  FFMA.FTZ R115, R115, UR13, R74 ;  /* 0x0000000d73737c23 */ /* 0x000fe4000801004a */
[----:B------:R-:W-:Y:S01]  /*7ea0*/  @P2 FMUL.FTZ R92, R89, R4 ;  /* 0x00000004595c2220 */ /* 0x000fe20000410000 */
[----:B------:R-:W-:Y:S02]  /*7eb0*/  MOV R4, R147 ;  /* 0x0000009300047202 */ /* 0x000fe40000000f00 */
[----:B---3--:R-:W-:Y:S02]  /*7ec0*/  @P5 MOV R5, R2 ;  /* 0x0000000200055202 */ /* 0x008fe40000000f00 */
[----:B------:R-:W-:-:S02]  /*7ed0*/  @P6 SHF.R.U64 R8, R2, 0x10, R3 ;  /* 0x0000001002086819 */ /* 0x000fc40000001203 */
[----:B------:R-:W-:Y:S02]  /*7ee0*/  @P0 SHF.L.U32 R2, R7, 0x10, RZ ;  /* 0x0000001007020819 */ /* 0x000fe400000006ff */
[----:B------:R-:W-:Y:S02]  /*7ef0*/  @P6 SHF.L.U32 R7, R8, 0x10, RZ ;  /* 0x0000001008076819 */ /* 0x000fe400000006ff */
[----:B------:R-:W-:Y:S01]  /*7f00*/  @P5 SHF.L.U32 R5, R5, 0x10, RZ ;  /* 0x0000001005055819 */ /* 0x000fe200000006ff */
[----:B------:R-:W-:Y:S01]  /*7f10*/  @P0 FMUL.FTZ R62, R87, R2 ;  /* 0x00000002573e0220 */ /* 0x000fe20000410000 */
[--C-:B------:R-:W-:Y:S01]  /*7f20*/  SHF.R.U64 R2, R146, 0x10, R147.reuse ;  /* 0x0000001092027819 */ /* 0x100fe20000001293 */
[----:B------:R-:W-:Y:S01]  /*7f30*/  @P6 FMUL.FTZ R90, R96, R7 ;  /* 0x00000007605a6220 */ /* 0x000fe20000410000 */
[----:B------:R-:W-:Y:S01]  /*7f40*/  SHF.R.U32.HI R7, RZ, 0x10, R147 ;  /* 0x00000010ff077819 */ /* 0x000fe20000011693 */
[----:B------:R-:W-:Y:S01]  /*7f50*/  @P5 FMUL.FTZ R63, R94, R5 ;  /* 0x000000055e3f5220 */ /* 0x000fe20000410000 */
[----:B------:R-:W-:Y:S01]  /*7f60*/  SHF.L.U32 R2, R2, 0x10, RZ ;  /* 0x0000001002027819 */ /* 0x000fe200000006ff */
[----:B------:R-:W-:Y:S01]  /*7f70*/  FFMA.FTZ R9, R116, UR13, R74 ;  /* 0x0000000d74097c23 */ /* 0x000fe2000801004a */
[C---:B------:R-:W-:Y:S01]  /*7f80*/  LOP3.LUT P5, RZ, R149.reuse, 0xff0000, RZ, 0xc0, !PT ;  /* 0x00ff000095ff7812 */ /* 0x040fe200078ac0ff */
[----:B------:R-:W-:Y:S01]  /*7f90*/  FADD.FTZ R93, R106, -R93 ;  /* 0x8000005d6a5d7221 */ /* 0x000fe20000010000 */
[----:B------:R-:W-:Y:S01]  /*7fa0*/  SHF.L.U32 R5, R4, 0x10, RZ ;  /* 0x0000001004057819 */ /* 0x000fe200000006ff */
[----:B------:R-:W-:Y:S01]  /*7fb0*/  FADD.FTZ R108, R108, -R115 ;  /* 0x800000736c6c7221 */ /* 0x000fe20000010000 */
[----:B------:R-:W-:-:S02]  /*7fc0*/  LOP3.LUT P2, RZ, R149, 0xff00, RZ, 0xc0, !PT ;  /* 0x0000ff0095ff7812 */ /* 0x000fc4000784c0ff */
[----:B------:R-:W-:Y:S01]  /*7fd0*/  ISETP.GE.U32.AND P6, PT, R149, 0x1000000, PT ;  /* 0x010000009500780c */ /* 0x000fe20003fc6070 */
[----:B------:R-:W-:Y:S01]  /*7fe0*/  FFMA.FTZ R2, R93, UR12, R2 ;  /* 0x0000000c5d027c23 */ /* 0x000fe20008010002 */
[----:B------:R-:W-:Y:S01]  /*7ff0*/  SHF.L.U32 R7, R7, 0x10, RZ ;  /* 0x0000001007077819 */ /* 0x000fe200000006ff */
[----:B------:R-:W-:Y:S01]  /*8000*/  FADD.FTZ R8, R110, -R9 ;  /* 0x800000096e087221 */ /* 0x000fe20000010000 */
[----:B------:R-:W-:Y:S01]  /*8010*/  FFMA.FTZ R5, R108, UR12, R5 ;  /* 0x0000000c6c057c23 */ /* 0x000fe20008010005 */
[----:B------:R-:W-:Y:S02]  /*8020*/  FMUL.FTZ R2, R2, UR4 ;  /* 0x0000000402027c20 */ /* 0x000fe40008410000 */
[----:B------:R-:W-:Y:S01]  /*8030*/  FFMA.FTZ R8, R8, UR12, R7 ;  /* 0x0000000c08087c23 */ /* 0x000fe20008010007 */
[----:B------:R-:W-:Y:S01]  /*8040*/  FMUL.FTZ R5, R5, UR4 ;  /* 0x0000000405057c20 */ /* 0x000fe20008410000 */
[----:B------:R-:W-:Y:S01]  /*8050*/  FMUL.FTZ R95, R2, UR22 ;  /* 0x00000016025f7c20 */ /* 0x000fe20008410000 */
[----:B------:R-:W-:-:S02]  /*8060*/  HFMA2 R7, -RZ, RZ, 0, 0 ;  /* 0x00000000ff077431 */ /* 0x000fc400000001ff */
[----:B------:R-:W-:Y:S01]  /*8070*/  FMUL.FTZ R8, R8, UR4 ;  /* 0x0000000408087c20 */ /* 0x000fe20008410000 */
[----:B------:R-:W-:Y:S01]  /*8080*/  MOV R2, R146 ;  /* 0x0000009200027202 */ /* 0x000fe20000000f00 */
[----:B------:R-:W-:Y:S01]  /*8090*/  FFMA.FTZ R113, R113, UR13, R74 ;  /* 0x0000000d71717c23 */ /* 0x000fe2000801004a */
[----:B------:R-:W-:Y:S01]  /*80a0*/  @P5 SHF.L.U32 R9, R145, 0x10, RZ ;  /* 0x0000001091095819 */ /* 0x000fe200000006ff */
[----:B------:R-:W-:Y:S02]  /*80b0*/  HFMA2 R4, -RZ, RZ, 0, 0 ;  /* 0x00000000ff047431 */ /* 0x000fe400000001ff */
[----:B------:R-:W-:Y:S01]  /*80c0*/  FMUL.FTZ R96, R5, UR22 ;  /* 0x0000001605607c20 */ /* 0x000fe20008410000 */
[----:B------:R-:W-:Y:S01]  /*80d0*/  @P2 SHF.L.U32 R74, R24, 0x10, RZ ;  /* 0x00000010184a2819 */ /* 0x000fe200000006ff */
[----:B------:R-:W-:Y:S01]  /*80e0*/  FMUL.FTZ R98, R8, UR22 ;  /* 0x0000001608627c20 */ /* 0x000fe20008410000 */
[----:B------:R-:W-:Y:S02]  /*80f0*/  @P6 SHF.L.U32 R5, R23, 0x10, RZ ;  /* 0x0000001017056819 */ /* 0x000fe400000006ff */
[----:B------:R-:W-:Y:S01]  /*8100*/  LOP3.LUT P0, RZ, R149, 0xff, RZ, 0xc0, !PT ;  /* 0x000000ff95ff7812 */ /* 0x000fe2000780c0ff */
[----:B------:R-:W-:Y:S01]  /*8110*/  FADD.FTZ R113, R104, -R113 ;  /* 0x8000007168717221 */ /* 0x000fe20000010000 */
[----:B------:R-:W-:Y:S01]  /*8120*/  SHF.L.U32 R2, R2, 0x10, RZ ;  /* 0x0000001002027819 */ /* 0x000fe200000006ff */
[----:B------:R-:W-:Y:S01]  /*8130*/  @P5 FMUL.FTZ R7, R9, R96 ;  /* 0x0000006009075220 */ /* 0x000fe20000410000 */
[----:B------:R-:W-:Y:S01]  /*8140*/  MOV R9, RZ ;  /* 0x000000ff00097202 */ /* 0x000fe20000000f00 */
[----:B------:R-:W-:Y:S01]  /*8150*/  @P2 FMUL.FTZ R4, R74, R95 ;  /* 0x0000005f4a042220 */ /* 0x000fe20000410000 */
[----:B------:R-:W-:Y:S01]  /*8160*/  @P6 FMUL.FTZ R9, R5, R98 ;  /* 0x0000006205096220 */ /* 0x000fe20000410000 */
[----:B------:R-:W-:Y:S01]  /*8170*/  FFMA.FTZ R2, R113, UR12, R2 ;  /* 0x0000000c71027c23 */ /* 0x000fe20008010002 */
[----:B------:R-:W-:-:S03]  /*8180*/  HFMA2 R8, -RZ, RZ, 0, 0 ;  /* 0x00000000ff087431 */ /* 0x000fc600000001ff */
[----:B------:R-:W0:Y:S01]  /*8190*/  F2F.BF16.F32 R4, R4 ;  /* 0x0000000400047304 */ /* 0x000e220000202000 */
[----:B------:R-:W-:Y:S01]  /*81a0*/  FMUL.FTZ R2, R2, UR4 ;  /* 0x0000000402027c20 */ /* 0x000fe20008410000 */
[----:B------:R-:W-:-:S06]  /*81b0*/  @P0 SHF.L.U32 R94, R144, 0x10, RZ ;  /* 0x00000010905e0819 */ /* 0x000fcc00000006ff */
[----:B------:R-:W1:Y:S01]  /*81c0*/  F2F.BF16.F32 R9, R9 ;  /* 0x0000000900097304 */ /* 0x000e620000202000 */
[----:B------:R-:W-:-:S04]  /*81d0*/  FMUL.FTZ R93, R2, UR22 ;  /* 0x00000016025d7c20 */ /* 0x000fc80008410000 */
[----:B------:R-:W-:-:S03]  /*81e0*/  @P0 FMUL.FTZ R8, R94, R93 ;  /* 0x0000005d5e080220 */ /* 0x000fc60000410000 */
[----:B------:R3:W4:Y:S01]  /*81f0*/  F2F.BF16.F32 R74, R7 ;  /* 0x00000007004a7304 */ /* 0x0007220000202000 */
[----:B0-----:R-:W-:-:S07]  /*8200*/  IMAD.WIDE.U32 R4, R4, 0x10000, RZ ;  /* 0x0001000004047825 */ /* 0x001fce00078e00ff */
[----:B------:R-:W0:Y:S01]  /*8210*/  F2F.BF16.F32 R87, R8 ;  /* 0x0000000800577304 */ /* 0x000e220000202000 */
[----:B-1----:R-:W-:Y:S01]  /*8220*/  IMAD.U32 R67, R9, 0x10000, RZ ;  /* 0x0001000009437824 */ /* 0x002fe200078e00ff */
[----:B---3--:R-:W-:-:S04]  /*8230*/  @P3 MOV R7, R3 ;  /* 0x0000000300073202 */ /* 0x008fc80000000f00 */
[----:B----4-:R-:W-:Y:S01]  /*8240*/  LOP3.LUT R5, R5, R67, R74, 0xfe, !PT ;  /* 0x0000004305057212 */ /* 0x010fe200078efe4a */
[----:B------:R-:W-:Y:S01]  /*8250*/  HFMA2 R67, -RZ, RZ, 0, 0 ;  /* 0x00000000ff437431 */ /* 0x000fe200000001ff */
[----:B------:R-:W-:Y:S01]  /*8260*/  @P3 SHF.L.U32 R2, R7, 0x10, RZ ;  /* 0x0000001007023819 */ /* 0x000fe200000006ff */
[----:B------:R-:W-:Y:S01]  /*8270*/  IMAD.WIDE.U32 R6, R6, 0x8, R182 ;  /* 0x0000000806067825 */ /* 0x000fe200078e00b6 */
[----:B------:R-:W-:-:S03]  /*8280*/  @P4 SHF.R.U32.HI R9, RZ, 0x10, R3 ;  /* 0x00000010ff094819 */ /* 0x000fc60000011603 */
[----:B------:R-:W-:Y:S01]  /*8290*/  @P3 FMUL.FTZ R67, R91, R2 ;  /* 0x000000025b433220 */ /* 0x000fe20000410000 */
[----:B0-----:R-:W-:Y:S01]  /*82a0*/  LOP3.LUT R4, R4, R87, RZ, 0xfc, !PT ;  /* 0x0000005704047212 */ /* 0x001fe200078efcff */
[----:B------:R-:W-:Y:S01]  /*82b0*/  HFMA2 R2, -RZ, RZ, 0, 0 ;  /* 0x00000000ff027431 */ /* 0x000fe200000001ff */
[----:B------:R-:W-:Y:S01]  /*82c0*/  @P4 SHF.L.U32 R9, R9, 0x10, RZ ;  /* 0x0000001009094819 */ /* 0x000fe200000006ff */
[----:B------:R-:W-:Y:S02]  /*82d0*/  HFMA2 R74, -RZ, RZ, 0, 0 ;  /* 0x00000000ff4a7431 */ /* 0x000fe400000001ff */
[----:B------:R0:W-:Y:S01]  /*82e0*/  STG.E.64 desc[UR14][R6.64], R4 ;  /* 0x0000000406007986 */ /* 0x0001e2000c101b0e */
[----:B------:R-:W-:Y:S01]  /*82f0*/  HFMA2 R94, -RZ, RZ, 0, 0 ;  /* 0x00000000ff5e7431 */ /* 0x000fe200000001ff */
[----:B------:R-:W-:Y:S01]  /*8300*/  MOV R3, RZ ;  /* 0x000000ff00037202 */ /* 0x000fe20000000f00 */
[----:B------:R-:W-:Y:S01]  /*8310*/  @P4 FMUL.FTZ R2, R86, R9 ;  /* 0x0000000956024220 */ /* 0x000fe20000410000 */
[----:B------:R-:W-:-:S02]  /*8320*/  MOV R87, RZ ;  /* 0x000000ff00577202 */ /* 0x000fc40000000f00 */
[----:B--2---:R-:W-:Y:S02]  /*8330*/  @P0 MOV R8, R60 ;  /* 0x0000003c00080202 */ /* 0x004fe40000000f00 */
[--C-:B------:R-:W-:Y:S02]  /*8340*/  @P2 SHF.R.U64 R91, R60, 0x10, R61.reuse ;  /* 0x000000103c5b2819 */ /* 0x100fe4000000123d */
[----:B------:R-:W-:Y:S02]  /*8350*/  @P5 MOV R89, R61 ;  /* 0x0000003d00595202 */ /* 0x000fe40000000f00 */
[----:B------:R-:W-:Y:S02]  /*8360*/  @P6 SHF.R.U32.HI R60, RZ, 0x10, R61 ;  /* 0x00000010ff3c6819 */ /* 0x000fe4000001163d */
[----:B------:R-:W-:Y:S02]  /*8370*/  @P0 SHF.L.U32 R8, R8, 0x10, RZ ;  /* 0x0000001008080819 */ /* 0x000fe400000006ff */
[----:B0-----:R-:W-:-:S02]  /*8380*/  @P2 SHF.L.U32 R4, R91, 0x10, RZ ;  /* 0x000000105b042819 */ /* 0x001fc400000006ff */
[----:B------:R-:W-:Y:S02]  /*8390*/  @P5 SHF.L.U32 R89, R89, 0x10, RZ ;  /* 0x0000001059595819 */ /* 0x000fe400000006ff */
[----:B------:R-:W-:Y:S01]  /*83a0*/  @P6 SHF.L.U32 R5, R60, 0x10, RZ ;  /* 0x000000103c056819 */ /* 0x000fe200000006ff */
[----:B------:R-:W-:Y:S01]  /*83b0*/  @P0 FMUL.FTZ R3, R93, R8 ;  /* 0x000000085d030220 */ /* 0x000fe20000410000 */
[----:B------:R-:W-:Y:S01]  /*83c0*/  @P2 FMUL.FTZ R74, R95, R4 ;  /* 0x000000045f4a2220 */ /* 0x000fe20000410000 */
[----:B------:R-:W-:Y:S02]  /*83d0*/  @P5 FMUL.FTZ R87, R96, R89 ;  /* 0x0000005960575220 */ /* 0x000fe40000410000 */
[----:B------:R-:W-:Y:S01]  /*83e0*/  @P6 FMUL.FTZ R94, R98, R5 ;  /* 0x00000005625e6220 */ /* 0x000fe20000410000 */
[----:B------:R-:W-:Y:S06]  /*83f0*/  BRA `(.L_x_1018) ;  /* 0x0000002000f07947 */ /* 0x000fec0003800000 */
.L_x_1019:
[----:B------:R-:W0:Y:S02]  /*8400*/  LDC.64 R198, c[0x0][0x390] ;  /* 0x0000e400ffc67b82 */ /* 0x000e240000000a00 */
[----:B0-----:R-:W-:-:S06]  /*8410*/  IMAD.WIDE.U32 R60, R161, 0x8, R198 ;  /* 0x00000008a13c7825 */ /* 0x001fcc00078e00c6 */
[----:B------:R-:W2:Y:S01]  /*8420*/  LDG.E.64 R60, desc[UR14][R60.64] ;  /* 0x0000000e3c3c7981 */ /* 0x000ea2000c1e1b00 */
[----:B-----5:R-:W-:Y:S01]  /*8430*/  SHF.R.U64 R62, R130, 0x10, R131 ;  /* 0x00000010823e7819 */ /* 0x020fe20000001283 */
[--C-:B------:R-:W-:Y:S01]  /*8440*/  FFMA.FTZ R63, R184, UR13, R74.reuse ;  /* 0x0000000db83f7c23 */ /* 0x100fe2000801004a */
[----:B------:R-:W-:Y:S01]  /*8450*/  MOV R65, R131 ;  /* 0x0000008300417202 */ /* 0x000fe20000000f00 */
[--C-:B------:R-:W-:Y:S01]  /*8460*/  FFMA.FTZ R64, R183, UR13, R74.reuse ;  /* 0x0000000db7407c23 */ /* 0x100fe2000801004a */
[----:B------:R-:W-:Y:S01]  /*8470*/  SHF.L.U32 R62, R62, 0x10, RZ ;  /* 0x000000103e3e7819 */ /* 0x000fe200000006ff */
[----:B------:R-:W-:Y:S01]  /*8480*/  FADD.FTZ R63, R186, -R63 ;  /* 0x8000003fba3f7221 */ /* 0x000fe20000010000 */
[----:B------:R-:W-:Y:S01]  /*8490*/  FFMA.FTZ R189, R189, UR13, R74 ;  /* 0x0000000dbdbd7c23 */ /* 0x000fe2000801004a */
[----:B------:R-:W-:Y:S01]  /*84a0*/  FADD.FTZ R64, R187, -R64 ;  /* 0x80000040bb407221 */ /* 0x000fe20000010000 */
[----:B------:R-:W-:Y:S01]  /*84b0*/  LOP3.LUT P6, RZ, R209, 0xff00, RZ, 0xc0, !PT ;  /* 0x0000ff00d1ff7812 */ /* 0x000fe200078cc0ff */
[----:B------:R-:W-:Y:S01]  /*84c0*/  FFMA.FTZ R68, R63, UR12, R62 ;  /* 0x0000000c3f447c23 */ /* 0x000fe2000801003e */
[----:B------:R-:W-:Y:S01]  /*84d0*/  SHF.L.U32 R63, R65, 0x10, RZ ;  /* 0x00000010413f7819 */ /* 0x000fe200000006ff */
[----:B------:R-:W-:Y:S01]  /*84e0*/  FADD.FTZ R189, R188, -R189 ;  /* 0x800000bdbcbd7221 */ /* 0x000fe20000010000 */
[----:B------:R-:W-:Y:S01]  /*84f0*/  SHF.R.U32.HI R65, RZ, 0x10, R131 ;  /* 0x00000010ff417819 */ /* 0x000fe20000011683 */
[----:B------:R0:W1:Y:S01]  /*8500*/  F2F.BF16.F32 R62, R68 ;  /* 0x00000044003e7304 */ /* 0x0000620000202000 */
[----:B------:R-:W-:Y:S01]  /*8510*/  FFMA.FTZ R182, R182, UR13, R74 ;  /* 0x0000000db6b67c23 */ /* 0x000fe2000801004a */
[----:B------:R-:W-:Y:S01]  /*8520*/  FFMA.FTZ R70, R64, UR12, R63 ;  /* 0x0000000c40467c23 */ /* 0x000fe2000801003f */
[----:B------:R-:W-:Y:S01]  /*8530*/  SHF.L.U32 R64, R65, 0x10, RZ ;  /* 0x0000001041407819 */ /* 0x000fe200000006ff */
[----:B------:R-:W3:Y:S01]  /*8540*/  LDC.64 R186, c[0x0][0x468] ;  /* 0x00011a00ffba7b82 */ /* 0x000ee20000000a00 */
[----:B------:R-:W-:Y:S01]  /*8550*/  MOV R63, R130 ;  /* 0x00000082003f7202 */ /* 0x000fe20000000f00 */
[----:B------:R-:W-:Y:S01]  /*8560*/  FADD.FTZ R182, R185, -R182 ;  /* 0x800000b6b9b67221 */ /* 0x000fe20000010000 */
[----:B------:R-:W-:Y:S01]  /*8570*/  ISETP.GE.U32.AND P0, PT, R209, 0x1000000, PT ;  /* 0x01000000d100780c */ /* 0x000fe20003f06070 */
[----:B------:R-:W-:Y:S01]  /*8580*/  FFMA.FTZ R189, R189, UR12, R64 ;  /* 0x0000000cbdbd7c23 */ /* 0x000fe20008010040 */
[----:B------:R4:W-:Y:S01]  /*8590*/  F2F.BF16.F32 R66, R70 ;  /* 0x0000004600427304 */ /* 0x0009e20000202000 */
[----:B------:R-:W-:Y:S01]  /*85a0*/  SHF.L.U32 R63, R63, 0x10, RZ ;  /* 0x000000103f3f7819 */ /* 0x000fe200000006ff */
[----:B0-----:R-:W-:Y:S01]  /*85b0*/  FMUL.FTZ R68, R68, UR4 ;  /* 0x0000000444447c20 */ /* 0x001fe20008410000 */
[C---:B------:R-:W-:Y:S01]  /*85c0*/  LOP3.LUT P5, RZ, R209.reuse, 0xff0000, RZ, 0xc0, !PT ;  /* 0x00ff0000d1ff7812 */ /* 0x040fe200078ac0ff */
[----:B------:R-:W-:Y:S01]  /*85d0*/  HFMA2 R64, -RZ, RZ, 0, 0 ;  /* 0x00000000ff407431 */ /* 0x000fe200000001ff */
[----:B------:R-:W-:Y:S01]  /*85e0*/  @P6 SHF.L.U32 R71, R12, 0x10, RZ ;  /* 0x000000100c476819 */ /* 0x000fe200000006ff */
[----:B------:R-:W-:Y:S01]  /*85f0*/  FFMA.FTZ R69, R182, UR12, R63 ;  /* 0x0000000cb6457c23 */ /* 0x000fe2000801003f */
[----:B------:R-:W-:Y:S01]  /*8600*/  LOP3.LUT P3, RZ, R209, 0xff, RZ, 0xc0, !PT ;  /* 0x000000ffd1ff7812 */ /* 0x000fe2000786c0ff */
[----:B------:R-:W0:Y:S01]  /*8610*/  F2F.BF16.F32 R65, R189 ;  /* 0x000000bd00417304 */ /* 0x000e220000202000 */
[----:B-1----:R-:W-:-:S04]  /*8620*/  IMAD.WIDE.U32 R62, R62, 0x10000, RZ ;  /* 0x000100003e3e7825 */ /* 0x002fc800078e00ff */
[----:B------:R-:W-:Y:S01]  /*8630*/  FMUL.FTZ R68, R68, UR22 ;  /* 0x0000001644447c20 */ /* 0x000fe20008410000 */
[----:B------:R-:W1:Y:S01]  /*8640*/  LDC.64 R184, c[0x0][0x478] ;  /* 0x00011e00ffb87b82 */ /* 0x000e620000000a00 */
[----:B------:R-:W-:Y:S01]  /*8650*/  FMUL.FTZ R182, R189, UR4 ;  /* 0x00000004bdb67c20 */ /* 0x000fe20008410000 */
[----:B------:R-:W-:Y:S01]  /*8660*/  FMUL.FTZ R183, R70, UR4 ;  /* 0x0000000446b77c20 */ /* 0x000fe20008410000 */
[----:B------:R-:W-:Y:S01]  /*8670*/  @P6 FMUL.FTZ R64, R71, R68 ;  /* 0x0000004447406220 */ /* 0x000fe20000410000 */
[----:B------:R-:W-:Y:S01]  /*8680*/  HFMA2 R71, -RZ, RZ, 0, 0 ;  /* 0x00000000ff477431 */ /* 0x000fe200000001ff */
[----:B------:R0:W3:Y:S01]  /*8690*/  F2F.BF16.F32 R67, R69 ;  /* 0x0000004500437304 */ /* 0x0000e20000202000 */
[----:B------:R-:W-:Y:S01]  /*86a0*/  FMUL.FTZ R182, R182, UR22 ;  /* 0x00000016b6b67c20 */ /* 0x000fe20008410000 */
[----:B----4-:R-:W-:Y:S01]  /*86b0*/  @P5 SHF.L.U32 R70, R133, 0x10, RZ ;  /* 0x0000001085465819 */ /* 0x010fe200000006ff */
[----:B------:R-:W-:Y:S01]  /*86c0*/  FMUL.FTZ R183, R183, UR22 ;  /* 0x00000016b7b77c20 */ /* 0x000fe20008410000 */
[----:B------:R-:W-:Y:S01]  /*86d0*/  @P3 SHF.L.U32 R72, R132, 0x10, RZ ;  /* 0x0000001084483819 */ /* 0x000fe200000006ff */
[----:B0-----:R-:W-:-:S02]  /*86e0*/  IMAD.U32 R65, R65, 0x10000, RZ ;  /* 0x0001000041417824 */ /* 0x001fc400078e00ff */
[----:B------:R-:W-:-:S03]  /*86f0*/  FMUL.FTZ R69, R69, UR4 ;  /* 0x0000000445457c20 */ /* 0x000fc60008410000 */
[----:B------:R-:W-:Y:S01]  /*8700*/  LOP3.LUT R63, R63, R65, R66, 0xfe, !PT ;  /* 0x000000413f3f7212 */ /* 0x000fe200078efe42 */
[----:B------:R-:W-:Y:S01]  /*8710*/  FMUL.FTZ R69, R69, UR22 ;  /* 0x0000001645457c20 */ /* 0x000fe20008410000 */
[----:B------:R-:W-:Y:S02]  /*8720*/  @P0 SHF.L.U32 R65, R11, 0x10, RZ ;  /* 0x000000100b410819 */ /* 0x000fe400000006ff */
[----:B------:R-:W-:Y:S01]  /*8730*/  MOV R66, RZ ;  /* 0x000000ff00427202 */ /* 0x000fe20000000f00 */
[----:B------:R-:W-:Y:S01]  /*8740*/  @P5 FMUL.FTZ R66, R70, R183 ;  /* 0x000000b746425220 */ /* 0x000fe20000410000 */
[----:B---3--:R-:W-:Y:S01]  /*8750*/  LOP3.LUT R62, R62, R67, RZ, 0xfc, !PT ;  /* 0x000000433e3e7212 */ /* 0x008fe200078efcff */
[----:B------:R-:W-:Y:S01]  /*8760*/  @P0 FMUL.FTZ R71, R65, R182 ;  /* 0x000000b641470220 */ /* 0x000fe20000410000 */
[----:B------:R1:W0:Y:S01]  /*8770*/  F2F.BF16.F32 R67, R64 ;  /* 0x0000004000437304 */ /* 0x0002220000202000 */
[----:B------:R-:W-:Y:S01]  /*8780*/  MOV R70, RZ ;  /* 0x000000ff00467202 */ /* 0x000fe20000000f00 */
[----:B------:R-:W-:-:S06]  /*8790*/  @P3 FMUL.FTZ R70, R72, R69 ;  /* 0x0000004548463220 */ /* 0x000fcc0000410000 */
[----:B------:R-:W3:Y:S01]  /*87a0*/  F2F.BF16.F32 R71, R71 ;  /* 0x0000004700477304 */ /* 0x000ee20000202000 */
[----:B-1----:R-:W-:-:S05]  /*87b0*/  IMAD.WIDE.U32 R64, R161, 0x8, R184 ;  /* 0x00000008a1407825 */ /* 0x002fca00078e00b8 */
[----:B------:R0:W-:Y:S02]  /*87c0*/  STG.E.64 desc[UR14][R64.64], R62 ;  /* 0x0000003e40007986 */ /* 0x0001e4000c101b0e */
[----:B------:R-:W1:Y:S08]  /*87d0*/  F2F.BF16.F32 R66, R66 ;  /* 0x0000004200427304 */ /* 0x000e700000202000 */
[----:B------:R-:W4:Y:S01]  /*87e0*/  F2F.BF16.F32 R73, R70 ;  /* 0x0000004600497304 */ /* 0x000f220000202000 */
[----:B0-----:R-:W-:Y:S01]  /*87f0*/  IMAD.WIDE.U32 R62, R67, 0x10000, RZ ;  /* 0x00010000433e7825 */ /* 0x001fe200078e00ff */
[----:B---3--:R-:W-:-:S03]  /*8800*/  SHF.L.U32 R67, R71, 0x10, RZ ;  /* 0x0000001047437819 */ /* 0x008fc600000006ff */
[----:B------:R-:W-:Y:S01]  /*8810*/  IMAD.WIDE.U32 R64, R161, 0x8, R186 ;  /* 0x00000008a1407825 */ /* 0x000fe200078e00ba */
[----:B-1----:R-:W-:-:S03]  /*8820*/  LOP3.LUT R63, R63, R67, R66, 0xfe, !PT ;  /* 0x000000433f3f7212 */ /* 0x002fc600078efe42 */
[----:B------:R-:W-:Y:S01]  /*8830*/  IMAD.WIDE.U32 R66, R150, 0x8, R198 ;  /* 0x0000000896427825 */ /* 0x000fe200078e00c6 */
[----:B----4-:R-:W-:-:S05]  /*8840*/  LOP3.LUT R62, R62, R73, RZ, 0xfc, !PT ;  /* 0x000000493e3e7212 */ /* 0x010fca00078efcff */
[----:B------:R0:W-:Y:S01]  /*8850*/  STG.E.64 desc[UR14][R64.64], R62 ;  /* 0x0000003e40007986 */ /* 0x0001e2000c101b0e */
[----:B------:R-:W-:Y:S01]  /*8860*/  MOV R70, R128 ;  /* 0x0000008000467202 */ /* 0x000fe20000000f00 */
[--C-:B------:R-:W-:Y:S01]  /*8870*/  FFMA.FTZ R155, R155, UR13, R74.reuse ;  /* 0x0000000d9b9b7c23 */ /* 0x100fe2000801004a */
[--C-:B------:R-:W-:Y:S01]  /*8880*/  SHF.R.U64 R72, R128, 0x10, R129.reuse ;  /* 0x0000001080487819 */ /* 0x100fe20000001281 */
[----:B0-----:R0:W3:Y:S01]  /*8890*/  LDG.E.64 R62, desc[UR14][R66.64] ;  /* 0x0000000e423e7981 */ /* 0x0010e2000c1e1b00 */
[----:B------:R-:W-:Y:S01]  /*88a0*/  MOV R64, R129 ;  /* 0x0000008100407202 */ /* 0x000fe20000000f00 */
[--C-:B------:R-:W-:Y:S01]  /*88b0*/  FFMA.FTZ R156, R156, UR13, R74.reuse ;  /* 0x0000000d9c9c7c23 */ /* 0x100fe2000801004a */
[----:B------:R-:W-:Y:S01]  /*88c0*/  SHF.L.U32 R71, R70, 0x10, RZ ;  /* 0x0000001046477819 */ /* 0x000fe200000006ff */
[----:B------:R-:W-:Y:S01]  /*88d0*/  HFMA2 R75, -RZ, RZ, 0, 0 ;  /* 0x00000000ff4b7431 */ /* 0x000fe200000001ff */
[----:B------:R-:W-:Y:S01]  /*88e0*/  LOP3.LUT P2, RZ, R169, 0xff00, RZ, 0xc0, !PT ;  /* 0x0000ff00a9ff7812 */ /* 0x000fe2000784c0ff */
[----:B------:R-:W-:Y:S01]  /*88f0*/  FFMA.FTZ R157, R157, UR13, R74 ;  /* 0x0000000d9d9d7c23 */ /* 0x000fe2000801004a */
[----:B------:R-:W-:Y:S01]  /*8900*/  SHF.R.U32.HI R70, RZ, 0x10, R129 ;  /* 0x00000010ff467819 */ /* 0x000fe20000011681 */
[----:B------:R-:W-:Y:S01]  /*8910*/  FADD.FTZ R155, R152, -R155 ;  /* 0x8000009b989b7221 */ /* 0x000fe20000010000 */
[----:B------:R-:W-:Y:S01]  /*8920*/  SHF.L.U32 R72, R72, 0x10, RZ ;  /* 0x0000001048487819 */ /* 0x000fe200000006ff */
[----:B------:R-:W-:Y:S01]  /*8930*/  FADD.FTZ R156, R153, -R156 ;  /* 0x8000009c999c7221 */ /* 0x000fe20000010000 */
[----:B0-----:R-:W-:Y:S01]  /*8940*/  SHF.L.U32 R67, R64, 0x10, RZ ;  /* 0x0000001040437819 */ /* 0x001fe200000006ff */
[----:B------:R-:W-:Y:S01]  /*8950*/  FADD.FTZ R157, R154, -R157 ;  /* 0x8000009d9a9d7221 */ /* 0x000fe20000010000 */
[----:B------:R-:W-:Y:S01]  /*8960*/  SHF.L.U32 R70, R70, 0x10, RZ ;  /* 0x0000001046467819 */ /* 0x000fe200000006ff */
[----:B------:R-:W-:Y:S01]  /*8970*/  FFMA.FTZ R72, R155, UR12, R72 ;  /* 0x0000000c9b487c23 */ /* 0x000fe20008010048 */
[----:B------:R-:W-:Y:S01]  /*8980*/  FFMA.FTZ R158, R158, UR13, R74 ;  /* 0x0000000d9e9e7c23 */ /* 0x000fe2000801004a */
[----:B------:R-:W-:Y:S01]  /*8990*/  FFMA.FTZ R156, R156, UR12, R67 ;  /* 0x0000000c9c9c7c23 */ /* 0x000fe20008010043 */
[----:B------:R-:W-:-:S02]  /*89a0*/  HFMA2 R161, -RZ, RZ, 0, 0 ;  /* 0x00000000ffa17431 */ /* 0x000fc400000001ff */
[----:B------:R-:W-:Y:S01]  /*89b0*/  FFMA.FTZ R157, R157, UR12, R70 ;  /* 0x0000000c9d9d7c23 */ /* 0x000fe20008010046 */
[----:B------:R-:W-:Y:S01]  /*89c0*/  FMUL.FTZ R70, R72, UR4 ;  /* 0x0000000448467c20 */ /* 0x000fe20008410000 */
[----:B------:R-:W-:Y:S01]  /*89d0*/  ISETP.GE.U32.AND P4, PT, R169, 0x1000000, PT ;  /* 0x01000000a900780c */ /* 0x000fe20003f86070 */
[----:B------:R-:W-:Y:S01]  /*89e0*/  FADD.FTZ R158, R151, -R158 ;  /* 0x8000009e979e7221 */ /* 0x000fe20000010000 */
[----:B------:R-:W-:Y:S01]  /*89f0*/  @P2 SHF.L.U32 R151, R14, 0x10, RZ ;  /* 0x000000100e972819 */ /* 0x000fe200000006ff */
[----:B------:R-:W-:Y:S01]  /*8a00*/  FMUL.FTZ R152, R156, UR4 ;  /* 0x000000049c987c20 */ /* 0x000fe20008410000 */
[----:B------:R0:W1:Y:S01]  /*8a10*/  F2F.BF16.F32 R64, R72 ;  /* 0x0000004800407304 */ /* 0x0000620000202000 */
[----:B------:R-:W-:Y:S02]  /*8a20*/  FFMA.FTZ R65, R158, UR12, R71 ;  /* 0x0000000c9e417c23 */ /* 0x000fe40008010047 */
[----:B------:R-:W-:Y:S02]  /*8a30*/  FMUL.FTZ R152, R152, UR22 ;  /* 0x0000001698987c20 */ /* 0x000fe40008410000 */
[----:B------:R-:W-:-:S03]  /*8a40*/  FMUL.FTZ R153, R65, UR4 ;  /* 0x0000000441997c20 */ /* 0x000fc60008410000 */
[----:B------:R-:W-:Y:S01]  /*8a50*/  F2F.BF16.F32 R73, R157 ;  /* 0x0000009d00497304 */ /* 0x000fe20000202000 */
[----:B0-----:R-:W-:Y:S01]  /*8a60*/  @P4 SHF.L.U32 R72, R13, 0x10, RZ ;  /* 0x000000100d484819 */ /* 0x001fe200000006ff */
[----:B------:R-:W-:-:S06]  /*8a70*/  FMUL.FTZ R153, R153, UR22 ;  /* 0x0000001699997c20 */ /* 0x000fcc0008410000 */
[----:B------:R1:W0:Y:S02]  /*8a80*/  F2F.BF16.F32 R71, R65 ;  /* 0x0000004100477304 */ /* 0x0002240000202000 */
[----:B-1----:R-:W-:-:S03]  /*8a90*/  IMAD.WIDE.U32 R64, R64, 0x10000, RZ ;  /* 0x0001000040407825 */ /* 0x002fc600078e00ff */
[----:B0-----:R-:W-:Y:S02]  /*8aa0*/  LOP3.LUT R64, R64, R71, RZ, 0xfc, !PT ;  /* 0x0000004740407212 */ /* 0x001fe400078efcff */
[----:B--2---:R-:W-:Y:S02]  /*8ab0*/  @P3 MOV R66, R60 ;  /* 0x0000003c00423202 */ /* 0x004fe40000000f00 */
[----:B------:R-:W-:Y:S01]  /*8ac0*/  @P6 SHF.R.U64 R67, R60, 0x10, R61 ;  /* 0x000000103c436819 */ /* 0x000fe2000000123d */
[----:B------:R-:W-:Y:S01]  /*8ad0*/  FMUL.FTZ R60, R70, UR22 ;  /* 0x00000016463c7c20 */ /* 0x000fe20008410000 */
[----:B------:R-:W-:Y:S01]  /*8ae0*/  @P3 SHF.L.U32 R66, R66, 0x10, RZ ;  /* 0x0000001042423819 */ /* 0x000fe200000006ff */
[----:B------:R-:W-:Y:S01]  /*8af0*/  IMAD.MOV.U32 R70, RZ, RZ, RZ ;  /* 0x000000ffff467224 */ /* 0x000fe200078e00ff */
[----:B------:R-:W-:-:S03]  /*8b00*/  @P6 SHF.L.U32 R67, R67, 0x10, RZ ;  /* 0x0000001043436819 */ /* 0x000fc600000006ff */
[----:B------:R-:W-:Y:S01]  /*8b10*/  @P3 FMUL.FTZ R75, R69, R66 ;  /* 0x00000042454b3220 */ /* 0x000fe20000410000 */
[----:B------:R-:W-:Y:S01]  /*8b20*/  LOP3.LUT P3, RZ, R169, 0xff0000, RZ, 0xc0, !PT ;  /* 0x00ff0000a9ff7812 */ /* 0x000fe2000786c0ff */
[----:B------:R-:W-:Y:S01]  /*8b30*/  @P6 FMUL.FTZ R161, R68, R67 ;  /* 0x0000004344a16220 */ /* 0x000fe20000410000 */
[----:B------:R-:W-:Y:S01]  /*8b40*/  MOV R66, RZ ;  /* 0x000000ff00427202 */ /* 0x000fe20000000f00 */
[----:B------:R-:W-:Y:S01]  /*8b50*/  @P2 FMUL.FTZ R66, R151, R60 ;  /* 0x0000003c97422220 */ /* 0x000fe20000410000 */
[----:B------:R-:W-:Y:S01]  /*8b60*/  HFMA2 R67, -RZ, RZ, 0, 0 ;  /* 0x00000000ff437431 */ /* 0x000fe200000001ff */
[----:B------:R-:W-:Y:S01]  /*8b70*/  LOP3.LUT P6, RZ, R169, 0xff, RZ, 0xc0, !PT ;  /* 0x000000ffa9ff7812 */ /* 0x000fe200078cc0ff */
[----:B------:R-:W-:Y:S01]  /*8b80*/  FMUL.FTZ R68, R157, UR4 ;  /* 0x000000049d447c20 */ /* 0x000fe20008410000 */
[----:B------:R-:W0:Y:S06]  /*8b90*/  F2F.BF16.F32 R69, R156 ;  /* 0x0000009c00457304 */ /* 0x000e2c0000202000 */
[----:B------:R-:W-:-:S02]  /*8ba0*/  @P3 SHF.L.U32 R151, R135, 0x10, RZ ;  /* 0x0000001087973819 */ /* 0x000fc400000006ff */
[----:B------:R-:W1:Y:S03]  /*8bb0*/  F2F.BF16.F32 R66, R66 ;  /* 0x0000004200427304 */ /* 0x000e660000202000 */
[----:B------:R-:W-:Y:S01]  /*8bc0*/  @P3 FMUL.FTZ R67, R151, R152 ;  /* 0x0000009897433220 */ /* 0x000fe20000410000 */
[----:B------:R-:W-:Y:S01]  /*8bd0*/  FMUL.FTZ R151, R68, UR22 ;  /* 0x0000001644977c20 */ /* 0x000fe20008410000 */
[----:B------:R-:W-:-:S03]  /*8be0*/  @P6 SHF.L.U32 R68, R134, 0x10, RZ ;  /* 0x0000001086446819 */ /* 0x000fc600000006ff */
[----:B------:R-:W-:Y:S01]  /*8bf0*/  @P4 FMUL.FTZ R70, R72, R151 ;  /* 0x0000009748464220 */ /* 0x000fe20000410000 */
[----:B------:R-:W-:Y:S01]  /*8c00*/  MOV R72, RZ ;  /* 0x000000ff00487202 */ /* 0x000fe20000000f00 */
[----:B------:R-:W-:Y:S01]  /*8c10*/  @P6 FMUL.FTZ R72, R68, R153 ;  /* 0x0000009944486220 */ /* 0x000fe20000410000 */
[----:B------:R1:W-:Y:S01]  /*8c20*/  F2F.BF16.F32 R154, R67 ;  /* 0x00000043009a7304 */ /* 0x0003e20000202000 */
[----:B------:R-:W-:-:S04]  /*8c30*/  SHF.L.U32 R68, R73, 0x10, RZ ;  /* 0x0000001049447819 */ /* 0x000fc800000006ff */
[----:B0-----:R-:W-:Y:S01]  /*8c40*/  LOP3.LUT R65, R65, R68, R69, 0xfe, !PT ;  /* 0x0000004441417212 */ /* 0x001fe200078efe45 */
[----:B------:R-:W-:Y:S02]  /*8c50*/  IMAD.WIDE.U32 R68, R150, 0x8, R184 ;  /* 0x0000000896447825 */ /* 0x000fe400078e00b8 */
[----:B------:R-:W0:Y:S02]  /*8c60*/  F2F.BF16.F32 R70, R70 ;  /* 0x0000004600467304 */ /* 0x000e240000202000 */
[----:B-1----:R-:W-:Y:S01]  /*8c70*/  IMAD.WIDE.U32 R66, R66, 0x10000, RZ ;  /* 0x0001000042427825 */ /* 0x002fe200078e00ff */
[----:B------:R1:W-:Y:S05]  /*8c80*/  STG.E.64 desc[UR14][R68.64], R64 ;  /* 0x0000004044007986 */ /* 0x0003ea000c101b0e */
[----:B------:R2:W4:Y:S01]  /*8c90*/  F2F.BF16.F32 R155, R72 ;  /* 0x00000048009b7304 */ /* 0x0005220000202000 */
[----:B0-----:R-:W-:Y:S01]  /*8ca0*/  SHF.L.U32 R73, R70, 0x10, RZ ;  /* 0x0000001046497819 */ /* 0x001fe200000006ff */
[----:B------:R-:W-:-:S03]  /*8cb0*/  IMAD.WIDE.U32 R70, R150, 0x8, R186 ;  /* 0x0000000896467825 */ /* 0x000fc600078e00ba */
[----:B------:R-:W-:Y:S01]  /*8cc0*/  LOP3.LUT R67, R67, R73, R154, 0xfe, !PT ;  /* 0x0000004943437212 */ /* 0x000fe200078efe9a */
[----:B--2---:R-:W-:Y:S01]  /*8cd0*/  IMAD.WIDE.U32 R72, R10, 0x8, R198 ;  /* 0x000000080a487825 */ /* 0x004fe200078e00c6 */
[----:B----4-:R-:W-:-:S05]  /*8ce0*/  LOP3.LUT R66, R66, R155, RZ, 0xfc, !PT ;  /* 0x0000009b42427212 */ /* 0x010fca00078efcff */
[----:B------:R0:W-:Y:S04]  /*8cf0*/  STG.E.64 desc[UR14][R70.64], R66 ;  /* 0x0000004246007986 */ /* 0x0001e8000c101b0e */
[----:B------:R-:W2:Y:S01]  /*8d00*/  LDG.E.64 R72, desc[UR14][R72.64] ;  /* 0x0000000e48487981 */ /* 0x000ea2000c1e1b00 */
[--C-:B------:R-:W-:Y:S01]  /*8d10*/  FFMA.FTZ R85, R85, UR13, R74.reuse ;  /* 0x0000000d55557c23 */ /* 0x100fe2000801004a */
[--C-:B------:R-:W-:Y:S01]  /*8d20*/  FFMA.FTZ R154, R87, UR13, R74.reuse ;  /* 0x0000000d579a7c23 */ /* 0x100fe2000801004a */
[----:B------:R-:W-:Y:S01]  /*8d30*/  FFMA.FTZ R150, R83, UR13, R74 ;  /* 0x0000000d53967c23 */ /* 0x000fe2000801004a */
[----:B-1----:R-:W-:Y:S01]  /*8d40*/  CS2R R68, SRZ ;  /* 0x0000000000447805 */ /* 0x002fe2000001ff00 */
[----:B------:R-:W-:Y:S01]  /*8d50*/  FADD.FTZ R85, R4, -R85 ;  /* 0x8000005504557221 */ /* 0x000fe20000010000 */
[----:B------:R-:W-:Y:S01]  /*8d60*/  MOV R4, R127 ;  /* 0x0000007f00047202 */ /* 0x000fe20000000f00 */
[----:B------:R-:W-:Y:S01]  /*8d70*/  FADD.FTZ R154, R3, -R154 ;  /* 0x8000009a039a7221 */ /* 0x000fe20000010000 */
[----:B------:R-:W-:Y:S01]  /*8d80*/  FADD.FTZ R150, R5, -R150 ;  /* 0x8000009605967221 */ /* 0x000fe20000010000 */
[----:B------:R-:W-:-:S02]  /*8d90*/  SHF.R.U64 R3, R126, 0x10, R127 ;  /* 0x000000107e037819 */ /* 0x000fc4000000127f */
[----:B0-----:R-:W-:Y:S02]  /*8da0*/  CS2R R70, SRZ ;  /* 0x0000000000467805 */ /* 0x001fe4000001ff00 */
[----:B------:R-:W-:Y:S01]  /*8db0*/  SHF.L.U32 R5, R4, 0x10, RZ ;  /* 0x0000001004057819 */ /* 0x000fe200000006ff */
[--C-:B------:R-:W-:Y:S01]  /*8dc0*/  FFMA.FTZ R89, R89, UR13, R74.reuse ;  /* 0x0000000d59597c23 */ /* 0x100fe2000801004a */
[----:B------:R-:W-:Y:S01]  /*8dd0*/  SHF.L.U32 R64, R3, 0x10, RZ ;  /* 0x0000001003407819 */ /* 0x000fe200000006ff */
[----:B------:R-:W-:Y:S01]  /*8de0*/  FFMA.FTZ R93, R93, UR13, R74 ;  /* 0x0000000d5d5d7c23 */ /* 0x000fe2000801004a */
[----:B------:R-:W-:Y:S01]  /*8df0*/  @P5 MOV R3, R61 ;  /* 0x0000003d00035202 */ /* 0x000fe20000000f00 */
[----:B------:R-:W-:Y:S01]  /*8e00*/  FFMA.FTZ R154, R154, UR12, R5 ;  /* 0x0000000c9a9a7c23 */ /* 0x000fe20008010005 */
[----:B------:R-:W-:Y:S01]  /*8e10*/  @P0 SHF.R.U32.HI R5, RZ, 0x10, R61 ;  /* 0x00000010ff050819 */ /* 0x000fe2000001163d */
[----:B------:R-:W-:Y:S01]  /*8e20*/  FFMA.FTZ R64, R85, UR12, R64 ;  /* 0x0000000c55407c23 */ /* 0x000fe20008010040 */
[----:B------:R-:W-:Y:S01]  /*8e30*/  @P5 SHF.L.U32 R4, R3, 0x10, RZ ;  /* 0x0000001003045819 */ /* 0x000fe200000006ff */
[----:B------:R-:W-:Y:S01]  /*8e40*/  FADD.FTZ R89, R2, -R89 ;  /* 0x8000005902597221 */ /* 0x000fe20000010000 */
[----:B------:R-:W-:Y:S01]  /*8e50*/  @P0 SHF.L.U32 R5, R5, 0x10, RZ ;  /* 0x0000001005050819 */ /* 0x000fe200000006ff */
[----:B------:R-:W-:Y:S01]  /*8e60*/  FMUL.FTZ R87, R154, UR4 ;  /* 0x000000049a577c20 */ /* 0x000fe20008410000 */
[----:B------:R-:W-:Y:S01]  /*8e70*/  SHF.R.U32.HI R65, RZ, 0x10, R127 ;  /* 0x00000010ff417819 */ /* 0x000fe2000001167f */
[----:B------:R-:W-:Y:S01]  /*8e80*/  @P5 FMUL.FTZ R68, R183, R4 ;  /* 0x00000004b7445220 */ /* 0x000fe20000410000 */
[C---:B------:R-:W-:Y:S01]  /*8e90*/  LOP3.LUT P5, RZ, R117.reuse, 0xff00, RZ, 0xc0, !PT ;  /* 0x0000ff0075ff7812 */ /* 0x040fe200078ac0ff */
[----:B------:R-:W-:Y:S01]  /*8ea0*/  @P0 FMUL.FTZ R69, R182, R5 ;  /* 0x00000005b6450220 */ /* 0x000fe20000410000 */
[----:B------:R-:W-:Y:S01]  /*8eb0*/  LOP3.LUT P0, RZ, R117, 0xff0000, RZ, 0xc0, !PT ;  /* 0x00ff000075ff7812 */ /* 0x000fe2000780c0ff */
[----:B------:R-:W-:Y:S01]  /*8ec0*/  FMUL.FTZ R87, R87, UR22 ;  /* 0x0000001657577c20 */ /* 0x000fe20008410000 */
[----:B------:R-:W-:Y:S01]  /*8ed0*/  SHF.L.U32 R66, R65, 0x10, RZ ;  /* 0x0000001041427819 */ /* 0x000fe200000006ff */
[----:B------:R0:W-:Y:S01]  /*8ee0*/  F2F.BF16.F32 R3, R64 ;  /* 0x0000004000037304 */ /* 0x0001e20000202000 */
[----:B------:R-:W-:Y:S01]  /*8ef0*/  MOV R83, R126 ;  /* 0x0000007e00537202 */ /* 0x000fe20000000f00 */
[--C-:B------:R-:W-:Y:S01]  /*8f00*/  FFMA.FTZ R95, R95, UR13, R74.reuse ;  /* 0x0000000d5f5f7c23 */ /* 0x100fe2000801004a */
[----:B------:R-:W-:Y:S01]  /*8f10*/  FFMA.FTZ R97, R97, UR13, R74 ;  /* 0x0000000d61617c23 */ /* 0x000fe2000801004a */
[----:B------:R-:W-:Y:S01]  /*8f20*/  FFMA.FTZ R66, R89, UR12, R66 ;  /* 0x0000000c59427c23 */ /* 0x000fe20008010042 */
[----:B------:R-:W-:Y:S01]  /*8f30*/  SHF.L.U32 R83, R83, 0x10, RZ ;  /* 0x0000001053537819 */ /* 0x000fe200000006ff */
[----:B------:R-:W-:-:S02]  /*8f40*/  FFMA.FTZ R91, R91, UR13, R74 ;  /* 0x0000000d5b5b7c23 */ /* 0x000fc4000801004a */
[----:B------:R-:W-:Y:S01]  /*8f50*/  @P5 SHF.L.U32 R5, R16, 0x10, RZ ;  /* 0x0000001010055819 */ /* 0x000fe200000006ff */
[----:B------:R-:W-:Y:S01]  /*8f60*/  FMUL.FTZ R89, R66, UR4 ;  /* 0x0000000442597c20 */ /* 0x000fe20008410000 */
[----:B------:R-:W-:Y:S01]  /*8f70*/  FFMA.FTZ R2, R150, UR12, R83 ;  /* 0x0000000c96027c23 */ /* 0x000fe20008010053 */
[----:B---3--:R-:W-:Y:S01]  /*8f80*/  @P2 SHF.R.U64 R67, R62, 0x10, R63 ;  /* 0x000000103e432819 */ /* 0x008fe2000000123f */
[----:B------:R-:W-:Y:S01]  /*8f90*/  F2F.BF16.F32 R61, R154 ;  /* 0x0000009a003d7304 */ /* 0x000fe20000202000 */
[----:B------:R-:W-:Y:S01]  /*8fa0*/  @P6 MOV R4, R62 ;  /* 0x0000003e00046202 */ /* 0x000fe20000000f00 */
[----:B------:R-:W-:Y:S01]  /*8fb0*/  FMUL.FTZ R62, R64, UR4 ;  /* 0x00000004403e7c20 */ /* 0x000fe20008410000 */
[----:B------:R-:W-:Y:S01]  /*8fc0*/  @P2 SHF.L.U32 R67, R67, 0x10, RZ ;  /* 0x0000001043432819 */ /* 0x000fe200000006ff */
[----:B------:R-:W-:Y:S01]  /*8fd0*/  FMUL.FTZ R89, R89, UR22 ;  /* 0x0000001659597c20 */ /* 0x000fe20008410000 */
[----:B------:R-:W-:Y:S01]  /*8fe0*/  @P6 SHF.L.U32 R4, R4, 0x10, RZ ;  /* 0x0000001004046819 */ /* 0x000fe200000006ff */
[----:B------:R-:W-:Y:S01]  /*8ff0*/  FMUL.FTZ R62, R62, UR22 ;  /* 0x000000163e3e7c20 */ /* 0x000fe20008410000 */
[----:B------:R-:W-:Y:S01]  /*9000*/  FADD.FTZ R93, R82, -R93 ;  /* 0x8000005d525d7221 */ /* 0x000fe20000010000 */
[----:B------:R-:W-:Y:S01]  /*9010*/  @P2 FMUL.FTZ R71, R60, R67 ;  /* 0x000000433c472220 */ /* 0x000fe20000410000 */
[----:B------:R-:W-:Y:S01]  /*9020*/  ISETP.GE.U32.AND P2, PT, R117, 0x1000000, PT ;  /* 0x010000007500780c */ /* 0x000fe20003f46070 */
[----:B------:R-:W-:Y:S01]  /*9030*/  @P6 FMUL.FTZ R70, R153, R4 ;  /* 0x0000000499466220 */ /* 0x000fe20000410000 */
[----:B------:R-:W-:Y:S01]  /*9040*/  HFMA2 R4, -RZ, RZ, 0, 0 ;  /* 0x00000000ff047431 */ /* 0x000fe200000001ff */
[----:B------:R-:W-:Y:S01]  /*9050*/  LOP3.LUT P6, RZ, R117, 0xff, RZ, 0xc0, !PT ;  /* 0x000000ff75ff7812 */ /* 0x000fe200078cc0ff */
[----:B------:R1:W3:Y:S01]  /*9060*/  F2F.BF16.F32 R67, R66 ;  /* 0x0000004200437304 */ /* 0x0002e20000202000 */
[----:B------:R-:W-:Y:S01]  /*9070*/  @P0 SHF.L.U32 R60, R137, 0x10, RZ ;  /* 0x00000010893c0819 */ /* 0x000fe200000006ff */
[----:B------:R-:W-:Y:S01]  /*9080*/  FADD.FTZ R95, R84, -R95 ;  /* 0x8000005f545f7221 */ /* 0x000fe20000010000 */
[----:B------:R-:W-:Y:S01]  /*9090*/  FADD.FTZ R97, R86, -R97 ;  /* 0x8000006156617221 */ /* 0x000fe20000010000 */
[----:B------:R-:W-:Y:S01]  /*90a0*/  @P5 FMUL.FTZ R4, R5, R62 ;  /* 0x0000003e05045220 */ /* 0x000fe20000410000 */
[----:B------:R-:W-:Y:S01]  /*90b0*/  MOV R5, RZ ;  /* 0x000000ff00057202 */ /* 0x000fe20000000f00 */
[----:B------:R-:W-:Y:S01]  /*90c0*/  @P0 FMUL.FTZ R5, R60, R87 ;  /* 0x000000573c050220 */ /* 0x000fe20000410000 */
[----:B------:R-:W-:Y:S01]  /*90d0*/  HFMA2 R60, -RZ, RZ, 0, 0 ;  /* 0x00000000ff3c7431 */ /* 0x000fe200000001ff */
[----:B------:R4:W4:Y:S01]  /*90e0*/  F2F.BF16.F32 R65, R2 ;  /* 0x0000000200417304 */ /* 0x0009220000202000 */
[----:B0-----:R-:W-:Y:S01]  /*90f0*/  @P2 SHF.L.U32 R64, R15, 0x10, RZ ;  /* 0x000000100f402819 */ /* 0x001fe200000006ff */
[----:B-1----:R-:W-:Y:S01]  /*9100*/  FMUL.FTZ R66, R2, UR4 ;  /* 0x0000000402427c20 */ /* 0x002fe20008410000 */
[----:B------:R-:W-:Y:S01]  /*9110*/  FADD.FTZ R0, R0, -R91 ;  /* 0x8000005b00007221 */ /* 0x000fe20000010000 */
[----:B------:R-:W-:-:S02]  /*9120*/  @P6 SHF.L.U32 R83, R136, 0x10, RZ ;  /* 0x0000001088536819 */ /* 0x000fc400000006ff */
[----:B------:R-:W-:Y:S01]  /*9130*/  @P2 FMUL.FTZ R60, R64, R89 ;  /* 0x00000059403c2220 */ /* 0x000fe20000410000 */
[----:B------:R-:W-:Y:S01]  /*9140*/  FMUL.FTZ R66, R66, UR22 ;  /* 0x0000001642427c20 */ /* 0x000fe20008410000 */
[----:B------:R-:W-:Y:S01]  /*9150*/  F2F.BF16.F32 R4, R4 ;  /* 0x0000000400047304 */ /* 0x000fe20000202000 */
[----:B------:R-:W-:Y:S01]  /*9160*/  IMAD.MOV.U32 R64, RZ, RZ, RZ ;  /* 0x000000ffff407224 */ /* 0x000fe200078e00ff */
[----:B---3--:R-:W-:Y:S01]  /*9170*/  SHF.L.U32 R67, R67, 0x10, RZ ;  /* 0x0000001043437819 */ /* 0x008fe200000006ff */
[----:B------:R-:W-:Y:S01]  /*9180*/  @P6 FMUL.FTZ R64, R83, R66 ;  /* 0x0000004253406220 */ /* 0x000fe20000410000 */
[----:B----4-:R-:W-:-:S04]  /*9190*/  IMAD.WIDE.U32 R2, R3, 0x10000, RZ ;  /* 0x0001000003027825 */ /* 0x010fc800078e00ff */
[----:B------:R-:W0:Y:S01]  /*91a0*/  F2F.BF16.F32 R60, R60 ;  /* 0x0000003c003c7304 */ /* 0x000e220000202000 */
[----:B------:R-:W-:Y:S02]  /*91b0*/  LOP3.LUT R3, R3, R67, R61, 0xfe, !PT ;  /* 0x0000004303037212 */ /* 0x000fe400078efe3d */
[----:B------:R-:W-:-:S05]  /*91c0*/  LOP3.LUT R2, R2, R65, RZ, 0xfc, !PT ;  /* 0x0000004102027212 */ /* 0x000fca00078efcff */
[----:B------:R1:W3:Y:S01]  /*91d0*/  F2F.BF16.F32 R117, R5 ;  /* 0x0000000500757304 */ /* 0x0002e20000202000 */
[----:B0-----:R-:W-:-:S07]  /*91e0*/  SHF.L.U32 R83, R60, 0x10, RZ ;  /* 0x000000103c537819 */ /* 0x001fce00000006ff */
[----:B------:R0:W4:Y:S01]  /*91f0*/  F2F.BF16.F32 R85, R64 ;  /* 0x0000004000557304 */ /* 0x0001220000202000 */
[----:B-1----:R-:W-:-:S04]  /*9200*/  IMAD.WIDE.U32 R4, R4, 0x10000, RZ ;  /* 0x0001000004047825 */ /* 0x002fc800078e00ff */
[----:B------:R-:W-:Y:S01]  /*9210*/  IMAD.WIDE.U32 R60, R10, 0x8, R184 ;  /* 0x000000080a3c7825 */ /* 0x000fe200078e00b8 */
[----:B---3--:R-:W-:-:S03]  /*9220*/  LOP3.LUT R5, R5, R83, R117, 0xfe, !PT ;  /* 0x0000005305057212 */ /* 0x008fc600078efe75 */
[----:B0-----:R-:W-:Y:S01]  /*9230*/  IMAD.WIDE.U32 R64, R10, 0x8, R186 ;  /* 0x000000080a407825 */ /* 0x001fe200078e00ba */
[----:B------:R0:W-:Y:S01]  /*9240*/  STG.E.64 desc[UR14][R60.64], R2 ;  /* 0x000000023c007986 */ /* 0x0001e2000c101b0e */
[----:B------:R-:W-:Y:S02]  /*9250*/  MOV R10, R124 ;  /* 0x0000007c000a7202 */ /* 0x000fe40000000f00 */
[----:B----4-:R-:W-:Y:S02]  /*9260*/  LOP3.LUT R4, R4, R85, RZ, 0xfc, !PT ;  /* 0x0000005504047212 */ /* 0x010fe400078efcff */
[----:B------:R-:W-:-:S03]  /*9270*/  SHF.L.U32 R67, R10, 0x10, RZ ;  /* 0x000000100a437819 */ /* 0x000fc600000006ff */
[----:B------:R1:W-:Y:S01]  /*9280*/  STG.E.64 desc[UR14][R64.64], R4 ;  /* 0x0000000440007986 */ /* 0x0003e2000c101b0e */
[----:B0-----:R-:W-:-:S04]  /*9290*/  IMAD.WIDE.U32 R2, R9, 0x8, R198 ;  /* 0x0000000809027825 */ /* 0x001fc800078e00c6 */
[----:B------:R-:W-:Y:S01]  /*92a0*/  HFMA2 R10, -RZ, RZ, 0, 0 ;  /* 0x00000000ff0a7431 */ /* 0x000fe200000001ff */
[----:B------:R-:W-:Y:S01]  /*92b0*/  SHF.R.U32.HI R61, RZ, 0x10, R125 ;  /* 0x00000010ff3d7819 */ /* 0x000fe2000001167d */
[----:B------:R-:W-:Y:S01]  /*92c0*/  HFMA2 R83, -RZ, RZ, 0, 0 ;  /* 0x00000000ff537431 */ /* 0x000fe200000001ff */
[----:B------:R-:W3:Y:S02]  /*92d0*/  LDG.E.64 R2, desc[UR14][R2.64] ;  /* 0x0000000e02027981 */ /* 0x000ee4000c1e1b00 */
[----:B------:R-:W-:Y:S01]  /*92e0*/  SHF.L.U32 R82, R61, 0x10, RZ ;  /* 0x000000103d527819 */ /* 0x000fe200000006ff */
[----:B------:R-:W-:Y:S02]  /*92f0*/  HFMA2 R85, -RZ, RZ, 0, 0 ;  /* 0x00000000ff557431 */ /* 0x000fe400000001ff */
[----:B------:R-:W-:Y:S01]  /*9300*/  FFMA.FTZ R0, R0, UR12, R67 ;  /* 0x0000000c00007c23 */ /* 0x000fe20008010043 */
[----:B-1----:R-:W-:Y:S02]  /*9310*/  SHF.R.U64 R4, R124, 0x10, R125 ;  /* 0x000000107c047819 */ /* 0x002fe4000000127d */
[----:B------:R-:W-:Y:S01]  /*9320*/  MOV R5, R125 ;  /* 0x0000007d00057202 */ /* 0x000fe20000000f00 */
[----:B------:R-:W-:Y:S01]  /*9330*/  FFMA.FTZ R97, R97, UR12, R82 ;  /* 0x0000000c61617c23 */ /* 0x000fe20008010052 */
[----:B------:R-:W-:Y:S01]  /*9340*/  SHF.L.U32 R60, R4, 0x10, RZ ;  /* 0x00000010043c7819 */ /* 0x000fe200000006ff */
[----:B------:R-:W-:Y:S01]  /*9350*/  FMUL.FTZ R91, R0, UR4 ;  /* 0x00000004005b7c20 */ /* 0x000fe20008410000 */
[----:B------:R-:W-:Y:S01]  /*9360*/  @P3 MOV R4, R63 ;  /* 0x0000003f00043202 */ /* 0x000fe20000000f00 */
[----:B------:R-:W-:Y:S01]  /*9370*/  FMUL.FTZ R86, R97, UR4 ;  /* 0x0000000461567c20 */ /* 0x000fe20008410000 */
[----:B------:R-:W-:Y:S01]  /*9380*/  SHF.L.U32 R64, R5, 0x10, RZ ;  /* 0x0000001005407819 */ /* 0x000fe200000006ff */
[----:B------:R-:W-:Y:S01]  /*9390*/  FFMA.FTZ R93, R93, UR12, R60 ;  /* 0x0000000c5d5d7c23 */ /* 0x000fe2000801003c */
[----:B------:R-:W-:Y:S01]  /*93a0*/  @P3 SHF.L.U32 R5, R4, 0x10, RZ ;  /* 0x0000001004053819 */ /* 0x000fe200000006ff */
[----:B------:R-:W-:Y:S01]  /*93b0*/  FMUL.FTZ R86, R86, UR22 ;  /* 0x0000001656567c20 */ /* 0x000fe20008410000 */
[----:B------:R-:W-:Y:S01]  /*93c0*/  @P4 SHF.R.U32.HI R4, RZ, 0x10, R63 ;  /* 0x00000010ff044819 */ /* 0x000fe2000001163f */
[----:B------:R-:W-:Y:S01]  /*93d0*/  FFMA.FTZ R64, R95, UR12, R64 ;  /* 0x0000000c5f407c23 */ /* 0x000fe20008010040 */
[----:B------:R-:W-:Y:S01]  /*93e0*/  FMUL.FTZ R82, R93, UR4 ;  /* 0x000000045d527c20 */ /* 0x000fe20008410000 */
[----:B------:R-:W-:Y:S01]  /*93f0*/  @P3 FMUL.FTZ R10, R152, R5 ;  /* 0x00000005980a3220 */ /* 0x000fe20000410000 */
[----:B------:R-:W-:Y:S01]  /*9400*/  @P4 SHF.L.U32 R4, R4, 0x10, RZ ;  /* 0x0000001004044819 */ /* 0x000fe200000006ff */
[----:B------:R-:W-:Y:S01]  /*9410*/  FMUL.FTZ R84, R64, UR4 ;  /* 0x0000000440547c20 */ /* 0x000fe20008410000 */
[----:B------:R-:W-:Y:S01]  /*9420*/  LOP3.LUT P3, RZ, R118, 0xff00, RZ, 0xc0, !PT ;  /* 0x0000ff0076ff7812 */ /* 0x000fe2000786c0ff */
[----:B------:R-:W-:Y:S01]  /*9430*/  FMUL.FTZ R82, R82, UR22 ;  /* 0x0000001652527c20 */ /* 0x000fe20008410000 */
[----:B------:R0:W-:Y:S01]  /*9440*/  F2F.BF16.F32 R95, R64 ;  /* 0x00000040005f7304 */ /* 0x0001e20000202000 */
[----:B------:R-:W-:Y:S01]  /*9450*/  @P4 FMUL.FTZ R83, R151, R4 ;  /* 0x0000000497534220 */ /* 0x000fe20000410000 */
[----:B------:R-:W-:Y:S01]  /*9460*/  LOP3.LUT P4, RZ, R118, 0xff0000, RZ, 0xc0, !PT ;  /* 0x00ff000076ff7812 */ /* 0x000fe2000788c0ff */
[----:B------:R-:W-:-:S02]  /*9470*/  HFMA2 R4, -RZ, RZ, 0, 0 ;  /* 0x00000000ff047431 */ /* 0x000fc400000001ff */
[----:B------:R-:W-:Y:S01]  /*9480*/  FMUL.FTZ R84, R84, UR22 ;  /* 0x0000001654547c20 */ /* 0x000fe20008410000 */
[----:B------:R-:W-:Y:S02]  /*9490*/  FMUL.FTZ R91, R91, UR22 ;  /* 0x000000165b5b7c20 */ /* 0x000fe40008410000 */
[----:B------:R1:W-:Y:S01]  /*94a0*/  F2F.BF16.F32 R65, R0 ;  /* 0x0000000000417304 */ /* 0x0003e20000202000 */
[----:B0-----:R-:W-:-:S07]  /*94b0*/  IMAD.MOV.U32 R64, RZ, RZ, RZ ;  /* 0x000000ffff407224 */ /* 0x001fce00078e00ff */
[----:B------:R-:W-:Y:S01]  /*94c0*/  F2F.BF16.F32 R60, R93 ;  /* 0x0000005d003c7304 */ /* 0x000fe20000202000 */
[----:B-1----:R-:W-:-:S07]  /*94d0*/  HFMA2 R0, -RZ, RZ, 0, 0 ;  /* 0x00000000ff007431 */ /* 0x002fce00000001ff */
[----:B------:R-:W0:Y:S02]  /*94e0*/  F2F.BF16.F32 R63, R97 ;  /* 0x00000061003f7304 */ /* 0x000e240000202000 */
[----:B0-----:R-:W-:Y:S02]  /*94f0*/  SHF.L.U32 R63, R63, 0x10, RZ ;  /* 0x000000103f3f7819 */ /* 0x001fe400000006ff */
[----:B--2---:R-:W-:Y:S02]  /*9500*/  @P5 SHF.R.U64 R61, R72, 0x10, R73 ;  /* 0x00000010483d5819 */ /* 0x004fe40000001249 */
[----:B------:R-:W-:Y:S02]  /*9510*/  @P6 MOV R5, R72 ;  /* 0x0000004800056202 */ /* 0x000fe40000000f00 */
[----:B------:R-:W-:Y:S02]  /*9520*/  @P5 SHF.L.U32 R61, R61, 0x10, RZ ;  /* 0x000000103d3d5819 */ /* 0x000fe400000006ff */
[----:B------:R-:W-:-:S02]  /*9530*/  MOV R72, RZ ;  /* 0x000000ff00487202 */ /* 0x000fc40000000f00 */
[----:B------:R-:W-:Y:S01]  /*9540*/  @P6 SHF.L.U32 R5, R5, 0x10, RZ ;  /* 0x0000001005056819 */ /* 0x000fe200000006ff */
[----:B------:R-:W-:Y:S01]  /*9550*/  @P5 FMUL.FTZ R72, R62, R61 ;  /* 0x0000003d3e485220 */ /* 0x000fe20000410000 */
[----:B------:R-:W-:Y:S02]  /*9560*/  ISETP.GE.U32.AND P5, PT, R118, 0x1000000, PT ;  /* 0x010000007600780c */ /* 0x000fe40003fa6070 */
[----:B------:R-:W-:Y:S01]  /*9570*/  @P4 SHF.L.U32 R61, R139, 0x10, RZ ;  /* 0x000000108b3d4819 */ /* 0x000fe200000006ff */
[----:B------:R-:W-:Y:S01]  /*9580*/  @P6 FMUL.FTZ R85, R66, R5 ;  /* 0x0000000542556220 */ /* 0x000fe20000410000 */
[----:B------:R-:W-:Y:S02]  /*9590*/  @P3 SHF.L.U32 R5, R18, 0x10, RZ ;  /* 0x0000001012053819 */ /* 0x000fe400000006ff */
[----:B------:R-:W-:-:S03]  /*95a0*/  LOP3.LUT P6, RZ, R118, 0xff, RZ, 0xc0, !PT ;  /* 0x000000ff76ff7812 */ /* 0x000fc600078cc0ff */
[----:B------:R-:W-:Y:S01]  /*95b0*/  @P3 FMUL.FTZ R4, R5, R82 ;  /* 0x0000005205043220 */ /* 0x000fe20000410000 */
[----:B------:R-:W-:Y:S01]  /*95c0*/  MOV R5, RZ ;  /* 0x000000ff00057202 */ /* 0x000fe20000000f00 */
[----:B------:R-:W-:Y:S02]  /*95d0*/  @P4 FMUL.FTZ R5, R61, R84 ;  /* 0x000000543d054220 */ /* 0x000fe40000410000 */
[----:B------:R-:W-:Y:S02]  /*95e0*/  @P5 SHF.L.U32 R61, R17, 0x10, RZ ;  /* 0x00000010113d5819 */ /* 0x000fe400000006ff */
[----:B------:R-:W0:Y:S03]  /*95f0*/  F2F.BF16.F32 R4, R4 ;  /* 0x0000000400047304 */ /* 0x000e260000202000 */
[----:B------:R-:W-:Y:S01]  /*9600*/  @P5 FMUL.FTZ R64, R61, R86 ;  /* 0x000000563d405220 */ /* 0x000fe20000410000 */
[----:B------:R-:W-:Y:S01]  /*9610*/  @P6 SHF.L.U32 R66, R138, 0x10, RZ ;  /* 0x000000108a426819 */ /* 0x000fe200000006ff */
[----:B------:R-:W-:-:S03]  /*9620*/  IMAD.WIDE.U32 R60, R60, 0x10000, RZ ;  /* 0x000100003c3c7825 */ /* 0x000fc600078e00ff */
[----:B------:R0:W-:Y:S01]  /*9630*/  F2F.BF16.F32 R62, R5 ;  /* 0x00000005003e7304 */ /* 0x0001e20000202000 */
[----:B------:R-:W-:Y:S01]  /*9640*/  @P6 FMUL.FTZ R0, R66, R91 ;  /* 0x0000005b42006220 */ /* 0x000fe20000410000 */
[----:B------:R-:W-:Y:S02]  /*9650*/  LOP3.LUT R61, R61, R63, R95, 0xfe, !PT ;  /* 0x0000003f3d3d7212 */ /* 0x000fe400078efe5f */
[----:B------:R-:W-:-:S04]  /*9660*/  LOP3.LUT R60, R60, R65, RZ, 0xfc, !PT ;  /* 0x000000413c3c7212 */ /* 0x000fc800078efcff */
[----:B------:R-:W1:Y:S01]  /*9670*/  F2F.BF16.F32 R64, R64 ;  /* 0x0000004000407304 */ /* 0x000e620000202000 */
[----:B0-----:R-:W-:-:S07]  /*9680*/  IMAD.WIDE.U32 R4, R4, 0x10000, RZ ;  /* 0x0001000004047825 */ /* 0x001fce00078e00ff */
[----:B------:R-:W0:Y:S01]  /*9690*/  F2F.BF16.F32 R93, R0 ;  /* 0x00000000005d7304 */ /* 0x000e220000202000 */
[----:B-1----:R-:W-:Y:S01]  /*96a0*/  SHF.L.U32 R67, R64, 0x10, RZ ;  /* 0x0000001040437819 */ /* 0x002fe200000006ff */
[----:B------:R-:W-:-:S03]  /*96b0*/  IMAD.WIDE.U32 R64, R9, 0x8, R186 ;  /* 0x0000000809407825 */ /* 0x000fc600078e00ba */
[----:B------:R-:W-:Y:S01]  /*96c0*/  LOP3.LUT R5, R5, R67, R62, 0xfe, !PT ;  /* 0x0000004305057212 */ /* 0x000fe200078efe3e */
[----:B------:R-:W-:Y:S01]  /*96d0*/  IMAD.WIDE.U32 R62, R9, 0x8, R184 ;  /* 0x00000008093e7825 */ /* 0x000fe200078e00b8 */
[----:B0-----:R-:W-:-:S03]  /*96e0*/  LOP3.LUT R4, R4, R93, RZ, 0xfc, !PT ;  /* 0x0000005d04047212 */ /* 0x001fc600078efcff */
[----:B------:R-:W-:Y:S01]  /*96f0*/  IMAD.WIDE.U32 R66, R8, 0x8, R198 ;  /* 0x0000000808427825 */ /* 0x000fe200078e00c6 */
[----:B------:R0:W-:Y:S04]  /*9700*/  STG.E.64 desc[UR14][R62.64], R60 ;  /* 0x0000003c3e007986 */ /* 0x0001e8000c101b0e */
[----:B------:R1:W-:Y:S04]  /*9710*/  STG.E.64 desc[UR14][R64.64], R4 ;  /* 0x0000000440007986 */ /* 0x0003e8000c101b0e */
[----:B------:R-:W2:Y:S01]  /*9720*/  LDG.E.64 R66, desc[UR14][R66.64] ;  /* 0x0000000e42427981 */ /* 0x000ea2000c1e1b00 */
[--C-:B------:R-:W-:Y:S01]  /*9730*/  FFMA.FTZ R99, R99, UR13, R74.reuse ;  /* 0x0000000d63637c23 */ /* 0x100fe2000801004a */
[--C-:B------:R-:W-:Y:S01]  /*9740*/  FFMA.FTZ R103, R103, UR13, R74.reuse ;  /* 0x0000000d67677c23 */ /* 0x100fe2000801004a */
[----:B------:R-:W-:Y:S01]  /*9750*/  MOV R0, R122 ;  /* 0x0000007a00007202 */ /* 0x000fe20000000f00 */
[----:B------:R-:W-:Y:S01]  /*9760*/  FFMA.FTZ R101, R101, UR13, R74 ;  /* 0x0000000d65657c23 */ /* 0x000fe2000801004a */
[----:B------:R-:W-:Y:S01]  /*9770*/  FADD.FTZ R99, R88, -R99 ;  /* 0x8000006358637221 */ /* 0x000fe20000010000 */
[----:B------:R-:W-:Y:S01]  /*9780*/  MOV R88, R123 ;  /* 0x0000007b00587202 */ /* 0x000fe20000000f00 */
[----:B------:R-:W-:Y:S01]  /*9790*/  FADD.FTZ R103, R92, -R103 ;  /* 0x800000675c677221 */ /* 0x000fe20000010000 */
[----:B------:R-:W-:Y:S01]  /*97a0*/  SHF.R.U64 R9, R122, 0x10, R123 ;  /* 0x000000107a097819 */ /* 0x000fe2000000127b */
[----:B------:R-:W-:Y:S01]  /*97b0*/  FADD.FTZ R101, R90, -R101 ;  /* 0x800000655a657221 */ /* 0x000fe20000010000 */
[----:B0-----:R-:W-:-:S02]  /*97c0*/  SHF.L.U32 R60, R88, 0x10, RZ ;  /* 0x00000010583c7819 */ /* 0x001fc400000006ff */
[----:B-1----:R-:W-:Y:S02]  /*97d0*/  CS2R R64, SRZ ;  /* 0x0000000000407805 */ /* 0x002fe4000001ff00 */
[----:B------:R-:W-:Y:S01]  /*97e0*/  SHF.L.U32 R4, R0, 0x10, RZ ;  /* 0x0000001000047819 */ /* 0x000fe200000006ff */
[----:B------:R-:W-:Y:S01]  /*97f0*/  FFMA.FTZ R105, R105, UR13, R74 ;  /* 0x0000000d69697c23 */ /* 0x000fe2000801004a */
[----:B------:R-:W-:Y:S01]  /*9800*/  @P0 MOV R5, R73 ;  /* 0x0000004900050202 */ /* 0x000fe20000000f00 */
[----:B------:R-:W-:Y:S01]  /*9810*/  FFMA.FTZ R103, R103, UR12, R60 ;  /* 0x0000000c67677c23 */ /* 0x000fe2000801003c */
[----:B------:R-:W-:Y:S01]  /*9820*/  SHF.L.U32 R0, R9, 0x10, RZ ;  /* 0x0000001009007819 */ /* 0x000fe200000006ff */
[----:B------:R-:W-:Y:S01]  /*9830*/  FADD.FTZ R105, R94, -R105 ;  /* 0x800000695e697221 */ /* 0x000fe20000010000 */
[----:B------:R-:W-:Y:S01]  /*9840*/  @P2 SHF.R.U32.HI R62, RZ, 0x10, R73 ;  /* 0x00000010ff3e2819 */ /* 0x000fe20000011649 */
[----:B------:R-:W-:Y:S01]  /*9850*/  FFMA.FTZ R4, R99, UR12, R4 ;  /* 0x0000000c63047c23 */ /* 0x000fe20008010004 */
[----:B------:R-:W-:Y:S01]  /*9860*/  @P0 SHF.L.U32 R60, R5, 0x10, RZ ;  /* 0x00000010053c0819 */ /* 0x000fe200000006ff */
[----:B------:R-:W-:Y:S01]  /*9870*/  FFMA.FTZ R101, R101, UR12, R0 ;  /* 0x0000000c65657c23 */ /* 0x000fe20008010000 */
[----:B------:R-:W-:Y:S01]  /*9880*/  HFMA2 R0, -RZ, RZ, 0, 0 ;  /* 0x00000000ff007431 */ /* 0x000fe200000001ff */
[----:B------:R-:W-:Y:S01]  /*9890*/  MOV R73, RZ ;  /* 0x000000ff00497202 */ /* 0x000fe20000000f00 */
[----:B------:R0:W-:Y:S01]  /*98a0*/  F2F.BF16.F32 R9, R4 ;  /* 0x0000000400097304 */ /* 0x0001e20000202000 */
[--C-:B------:R-:W-:Y:S01]  /*98b0*/  FFMA.FTZ R107, R107, UR13, R74.reuse ;  /* 0x0000000d6b6b7c23 */ /* 0x100fe2000801004a */
[----:B------:R-:W-:Y:S01]  /*98c0*/  MOV R94, R120 ;  /* 0x00000078005e7202 */ /* 0x000fe20000000f00 */
[--C-:B------:R-:W-:Y:S01]  /*98d0*/  FFMA.FTZ R109, R109, UR13, R74.reuse ;  /* 0x0000000d6d6d7c23 */ /* 0x100fe2000801004a */
[----:B------:R-:W-:Y:S01]  /*98e0*/  @P0 FMUL.FTZ R0, R87, R60 ;  /* 0x0000003c57000220 */ /* 0x000fe20000410000 */
[----:B------:R-:W-:Y:S01]  /*98f0*/  LOP3.LUT P0, RZ, R119, 0xff00, RZ, 0xc0, !PT ;  /* 0x0000ff0077ff7812 */ /* 0x000fe2000780c0ff */
[--C-:B------:R-:W-:Y:S01]  /*9900*/  FFMA.FTZ R87, R112, UR13, R74.reuse ;  /* 0x0000000d70577c23 */ /* 0x100fe2000801004a */
[----:B------:R-:W-:Y:S01]  /*9910*/  FADD.FTZ R63, R96, -R107 ;  /* 0x8000006b603f7221 */ /* 0x000fe20000010000 */
[----:B------:R-:W-:Y:S01]  /*9920*/  F2F.BF16.F32 R88, R101 ;  /* 0x0000006500587304 */ /* 0x000fe20000202000 */
[----:B------:R-:W-:Y:S01]  /*9930*/  SHF.L.U32 R94, R94, 0x10, RZ ;  /* 0x000000105e5e7819 */ /* 0x000fe200000006ff */
[----:B------:R-:W-:Y:S01]  /*9940*/  FADD.FTZ R102, R102, -R87 ;  /* 0x8000005766667221 */ /* 0x000fe20000010000 */
[----:B------:R-:W-:Y:S01]  /*9950*/  FMUL.FTZ R87, R4, UR4 ;  /* 0x0000000404577c20 */ /* 0x000fe20008410000 */
[----:B------:R-:W-:Y:S01]  /*9960*/  FADD.FTZ R109, R98, -R109 ;  /* 0x8000006d626d7221 */ /* 0x000fe20000010000 */
[----:B------:R-:W-:Y:S01]  /*9970*/  FFMA.FTZ R111, R111, UR13, R74 ;  /* 0x0000000d6f6f7c23 */ /* 0x000fe2000801004a */
[----:B------:R-:W-:Y:S01]  /*9980*/  FFMA.FTZ R63, R63, UR12, R94 ;  /* 0x0000000c3f3f7c23 */ /* 0x000fe2000801005e */
[----:B------:R-:W-:Y:S01]  /*9990*/  FMUL.FTZ R87, R87, UR22 ;  /* 0x0000001657577c20 */ /* 0x000fe20008410000 */
[----:B------:R-:W-:Y:S01]  /*99a0*/  SHF.R.U64 R94, R120, 0x10, R121 ;  /* 0x00000010785e7819 */ /* 0x000fe20000001279 */
[----:B------:R-:W-:-:S03]  /*99b0*/  FADD.FTZ R111, R100, -R111 ;  /* 0x8000006f646f7221 */ /* 0x000fc60000010000 */
[----:B------:R-:W-:-:S05]  /*99c0*/  SHF.L.U32 R94, R94, 0x10, RZ ;  /* 0x000000105e5e7819 */ /* 0x000fca00000006ff */
[----:B------:R-:W-:Y:S01]  /*99d0*/  FFMA.FTZ R94, R109, UR12, R94 ;  /* 0x0000000c6d5e7c23 */ /* 0x000fe2000801005e */
[----:B---3--:R-:W-:Y:S02]  /*99e0*/  @P6 MOV R5, R2 ;  /* 0x0000000200056202 */ /* 0x008fe40000000f00 */
[----:B------:R-:W-:Y:S01]  /*99f0*/  @P3 SHF.R.U64 R61, R2, 0x10, R3 ;  /* 0x00000010023d3819 */ /* 0x000fe20000001203 */
[----:B------:R-:W-:Y:S01]  /*9a00*/  F2F.BF16.F32 R98, R94 ;  /* 0x0000005e00627304 */ /* 0x000fe20000202000 */
[----:B------:R-:W-:Y:S02]  /*9a10*/  @P2 SHF.L.U32 R2, R62, 0x10, RZ ;  /* 0x000000103e022819 */ /* 0x000fe400000006ff */
[----:B------:R-:W-:Y:S02]  /*9a20*/  @P6 SHF.L.U32 R62, R5, 0x10, RZ ;  /* 0x00000010053e6819 */ /* 0x000fe400000006ff */
[----:B------:R-:W-:Y:S01]  /*9a30*/  @P3 SHF.L.U32 R5, R61, 0x10, RZ ;  /* 0x000000103d053819 */ /* 0x000fe200000006ff */
[----:B------:R-:W-:Y:S01]  /*9a40*/  @P2 FMUL.FTZ R64, R89, R2 ;  /* 0x0000000259402220 */ /* 0x000fe20000410000 */
[----:B------:R-:W-:Y:S01]  /*9a50*/  LOP3.LUT P2, RZ, R119, 0xff0000, RZ, 0xc0, !PT ;  /* 0x00ff000077ff7812 */ /* 0x000fe2000784c0ff */
[----:B------:R-:W-:Y:S01]  /*9a60*/  @P6 FMUL.FTZ R65, R91, R62 ;  /* 0x0000003e5b416220 */ /* 0x000fe20000410000 */
[----:B------:R-:W-:Y:S01]  /*9a70*/  FMUL.FTZ R62, R101, UR4 ;  /* 0x00000004653e7c20 */ /* 0x000fe20008410000 */
[----:B------:R-:W-:Y:S01]  /*9a80*/  @P3 FMUL.FTZ R73, R82, R5 ;  /* 0x0000000552493220 */ /* 0x000fe20000410000 */
[----:B------:R-:W-:Y:S01]  /*9a90*/  SHF.R.U32.HI R5, RZ, 0x10, R123 ;  /* 0x00000010ff057819 */ /* 0x000fe2000001167b */
[----:B------:R-:W-:Y:S01]  /*9aa0*/  HFMA2 R2, -RZ, RZ, 0, 0 ;  /* 0x00000000ff027431 */ /* 0x000fe200000001ff */
[----:B------:R-:W-:Y:S01]  /*9ab0*/  ISETP.GE.U32.AND P3, PT, R119, 0x1000000, PT ;  /* 0x010000007700780c */ /* 0x000fe20003f66070 */
[----:B------:R-:W-:Y:S01]  /*9ac0*/  FMUL.FTZ R89, R103, UR4 ;  /* 0x0000000467597c20 */ /* 0x000fe20008410000 */
[----:B------:R-:W-:Y:S01]  /*9ad0*/  SHF.L.U32 R60, R5, 0x10, RZ ;  /* 0x00000010053c7819 */ /* 0x000fe200000006ff */
[----:B------:R-:W-:Y:S01]  /*9ae0*/  FMUL.FTZ R62, R62, UR22 ;  /* 0x000000163e3e7c20 */ /* 0x000fe20008410000 */
[----:B------:R-:W-:Y:S01]  /*9af0*/  LOP3.LUT P6, RZ, R119, 0xff, RZ, 0xc0, !PT ;  /* 0x000000ff77ff7812 */ /* 0x000fe200078cc0ff */
[----:B------:R-:W-:Y:S01]  /*9b00*/  FMUL.FTZ R89, R89, UR22 ;  /* 0x0000001659597c20 */ /* 0x000fe20008410000 */
[----:B------:R-:W-:Y:S01]  /*9b10*/  @P0 SHF.L.U32 R5, R20, 0x10, RZ ;  /* 0x0000001014050819 */ /* 0x000fe200000006ff */
[----:B------:R-:W-:Y:S01]  /*9b20*/  FFMA.FTZ R105, R105, UR12, R60 ;  /* 0x0000000c69697c23 */ /* 0x000fe2000801003c */
[----:B------:R-:W-:Y:S01]  /*9b30*/  @P2 SHF.L.U32 R60, R141, 0x10, RZ ;  /* 0x000000108d3c2819 */ /* 0x000fe200000006ff */
[----:B------:R-:W-:Y:S02]  /*9b40*/  F2F.BF16.F32 R61, R103 ;  /* 0x00000067003d7304 */ /* 0x000fe40000202000 */
[----:B------:R-:W-:Y:S01]  /*9b50*/  FMUL.FTZ R91, R105, UR4 ;  /* 0x00000004695b7c20 */ /* 0x000fe20008410000 */
[----:B------:R-:W-:Y:S01]  /*9b60*/  @P0 FMUL.FTZ R2, R5, R62 ;  /* 0x0000003e05020220 */ /* 0x000fe20000410000 */
[----:B------:R-:W-:-:S02]  /*9b70*/  @P3 SHF.L.U32 R82, R19, 0x10, RZ ;  /* 0x0000001013523819 */ /* 0x000fc400000006ff */
[----:B------:R-:W-:Y:S01]  /*9b80*/  FMUL.FTZ R91, R91, UR22 ;  /* 0x000000165b5b7c20 */ /* 0x000fe20008410000 */
[----:B------:R-:W-:Y:S01]  /*9b90*/  MOV R5, RZ ;  /* 0x000000ff00057202 */ /* 0x000fe20000000f00 */
[----:B------:R-:W1:Y:S01]  /*9ba0*/  F2F.BF16.F32 R93, R105 ;  /* 0x00000069005d7304 */ /* 0x000e620000202000 */
[----:B------:R-:W-:Y:S01]  /*9bb0*/  @P2 FMUL.FTZ R5, R60, R89 ;  /* 0x000000593c052220 */ /* 0x000fe20000410000 */
[----:B------:R-:W-:Y:S02]  /*9bc0*/  IMAD.MOV.U32 R60, RZ, RZ, RZ ;  /* 0x000000ffff3c7224 */ /* 0x000fe400078e00ff */
[----:B------:R-:W-:Y:S01]  /*9bd0*/  @P3 FMUL.FTZ R60, R82, R91 ;  /* 0x0000005b523c3220 */ /* 0x000fe20000410000 */
[----:B0-----:R-:W-:-:S03]  /*9be0*/  @P6 SHF.L.U32 R4, R140, 0x10, RZ ;  /* 0x000000108c046819 */ /* 0x001fc600000006ff */
[----:B------:R0:W-:Y:S08]  /*9bf0*/  F2F.BF16.F32 R90, R2 ;  /* 0x00000002005a7304 */ /* 0x0001f00000202000 */
[----:B------:R1:W3:Y:S01]  /*9c00*/  F2F.BF16.F32 R82, R60 ;  /* 0x0000003c00527304 */ /* 0x0002e20000202000 */
[----:B0-----:R-:W-:Y:S02]  /*9c10*/  HFMA2 R2, -RZ, RZ, 0, 0 ;  /* 0x00000000ff027431 */ /* 0x001fe400000001ff */
[----:B------:R-:W-:-:S05]  /*9c20*/  @P6 FMUL.FTZ R2, R4, R87 ;  /* 0x0000005704026220 */ /* 0x000fca0000410000 */
[----:B------:R0:W4:Y:S01]  /*9c30*/  F2F.BF16.F32 R92, R5 ;  /* 0x00000005005c7304 */ /* 0x0001220000202000 */
[----:B------:R-:W-:Y:S02]  /*9c40*/  SHF.R.U32.HI R4, RZ, 0x10, R121 ;  /* 0x00000010ff047819 */ /* 0x000fe40000011679 */
[----:B-1----:R-:W-:Y:S02]  /*9c50*/  SHF.L.U32 R60, R93, 0x10, RZ ;  /* 0x000000105d3c7819 */ /* 0x002fe400000006ff */
[----:B------:R-:W-:Y:S02]  /*9c60*/  SHF.L.U32 R97, R4, 0x10, RZ ;  /* 0x0000001004617819 */ /* 0x000fe400000006ff */
[----:B---3--:R-:W-:Y:S01]  /*9c70*/  SHF.L.U32 R93, R82, 0x10, RZ ;  /* 0x00000010525d7819 */ /* 0x008fe200000006ff */
[----:B------:R1:W3:Y:S01]  /*9c80*/  F2F.BF16.F32 R95, R2 ;  /* 0x00000002005f7304 */ /* 0x0002e20000202000 */
[----:B0-----:R-:W-:Y:S01]  /*9c90*/  MOV R5, R121 ;  /* 0x0000007900057202 */ /* 0x001fe20000000f00 */
[----:B------:R-:W-:-:S02]  /*9ca0*/  HFMA2 R82, -RZ, RZ, 0, 0 ;  /* 0x00000000ff527431 */ /* 0x000fc400000001ff */
[----:B------:R-:W-:Y:S01]  /*9cb0*/  FFMA.FTZ R102, R102, UR12, R97 ;  /* 0x0000000c66667c23 */ /* 0x000fe20008010061 */
[----:B------:R-:W-:Y:S01]  /*9cc0*/  SHF.L.U32 R96, R5, 0x10, RZ ;  /* 0x0000001005607819 */ /* 0x000fe200000006ff */
[----:B------:R-:W-:Y:S01]  /*9cd0*/  IMAD.WIDE.U32 R4, R88, 0x10000, RZ ;  /* 0x0001000058047825 */ /* 0x000fe200078e00ff */
[----:B------:R-:W-:Y:S01]  /*9ce0*/  @P4 MOV R88, R3 ;  /* 0x0000000300584202 */ /* 0x000fe20000000f00 */
[----:B------:R-:W-:Y:S02]  /*9cf0*/  F2F.BF16.F32 R97, R63 ;  /* 0x0000003f00617304 */ /* 0x000fe40000202000 */
[----:B------:R-:W-:Y:S01]  /*9d00*/  FFMA.FTZ R96, R111, UR12, R96 ;  /* 0x0000000c6f607c23 */ /* 0x000fe20008010060 */
[----:B------:R-:W-:Y:S01]  /*9d10*/  LOP3.LUT R5, R5, R60, R61, 0xfe, !PT ;  /* 0x0000003c05057212 */ /* 0x000fe200078efe3d */
[----:B------:R-:W-:Y:S01]  /*9d20*/  IMAD.WIDE.U32 R60, R90, 0x10000, RZ ;  /* 0x000100005a3c7825 */ /* 0x000fe200078e00ff */
[----:B------:R-:W-:Y:S02]  /*9d30*/  LOP3.LUT R4, R4, R9, RZ, 0xfc, !PT ;  /* 0x0000000904047212 */ /* 0x000fe400078efcff */
[----:B------:R-:W-:-:S02]  /*9d40*/  @P4 SHF.L.U32 R9, R88, 0x10, RZ ;  /* 0x0000001058094819 */ /* 0x000fc400000006ff */
[----:B----4-:R-:W-:Y:S02]  /*9d50*/  LOP3.LUT R61, R61, R93, R92, 0xfe, !PT ;  /* 0x0000005d3d3d7212 */ /* 0x010fe400078efe5c */
[----:B------:R-:W-:Y:S01]  /*9d60*/  @P5 SHF.R.U32.HI R93, RZ, 0x10, R3 ;  /* 0x00000010ff5d5819 */ /* 0x000fe20000011603 */
[----:B-1----:R-:W-:-:S04]  /*9d70*/  IMAD.WIDE.U32 R2, R8, 0x8, R184 ;  /* 0x0000000808027825 */ /* 0x002fc800078e00b8 */
[----:B------:R-:W-:Y:S01]  /*9d80*/  @P4 FMUL.FTZ R82, R84, R9 ;  /* 0x0000000954524220 */ /* 0x000fe20000410000 */
[----:B---3--:R-:W-:Y:S01]  /*9d90*/  LOP3.LUT R60, R60, R95, RZ, 0xfc, !PT ;  /* 0x0000005f3c3c7212 */ /* 0x008fe200078efcff */
[----:B------:R-:W-:Y:S01]  /*9da0*/  IMAD.WIDE.U32 R8, R8, 0x8, R186 ;  /* 0x0000000808087825 */ /* 0x000fe200078e00ba */
[----:B------:R0:W-:Y:S01]  /*9db0*/  STG.E.64 desc[UR14][R2.64], R4 ;  /* 0x0000000402007986 */ /* 0x0001e2000c101b0e */
[----:B------:R-:W-:Y:S02]  /*9dc0*/  LOP3.LUT P4, RZ, R148, 0xff00, RZ, 0xc0, !PT ;  /* 0x0000ff0094ff7812 */ /* 0x000fe4000788c0ff */
[----:B------:R-:W-:Y:S01]  /*9dd0*/  @P5 SHF.L.U32 R93, R93, 0x10, RZ ;  /* 0x000000105d5d5819 */ /* 0x000fe200000006ff */
[----:B------:R1:W-:Y:S01]  /*9de0*/  STG.E.64 desc[UR14][R8.64], R60 ;  /* 0x0000003c08007986 */ /* 0x0003e2000c101b0e */
[----:B------:R-:W-:Y:S01]  /*9df0*/  MOV R84, RZ ;  /* 0x000000ff00547202 */ /* 0x000fe20000000f00 */
[----:B0-----:R-:W-:-:S04]  /*9e00*/  IMAD.WIDE.U32 R2, R7, 0x8, R198 ;  /* 0x0000000807027825 */ /* 0x001fc800078e00c6 */
[----:B------:R-:W-:Y:S02]  /*9e10*/  HFMA2 R88, -RZ, RZ, 0, 0 ;  /* 0x00000000ff587431 */ /* 0x000fe400000001ff */
[----:B------:R-:W3:Y:S01]  /*9e20*/  LDG.E.64 R2, desc[UR14][R2.64] ;  /* 0x0000000e02027981 */ /* 0x000ee2000c1e1b00 */
[----:B------:R-:W-:Y:S01]  /*9e30*/  @P5 FMUL.FTZ R84, R86, R93 ;  /* 0x0000005d56545220 */ /* 0x000fe20000410000 */
[----:B------:R-:W-:Y:S01]  /*9e40*/  LOP3.LUT P5, RZ, R148, 0xff0000, RZ, 0xc0, !PT ;  /* 0x00ff000094ff7812 */ /* 0x000fe200078ac0ff */
[----:B------:R-:W-:Y:S01]  /*9e50*/  FMUL.FTZ R95, R94, UR4 ;  /* 0x000000045e5f7c20 */ /* 0x000fe20008410000 */
[----:B-1----:R-:W-:Y:S01]  /*9e60*/  @P4 SHF.L.U32 R8, R22, 0x10, RZ ;  /* 0x0000001016084819 */ /* 0x002fe200000006ff */
[----:B------:R-:W-:Y:S01]  /*9e70*/  FMUL.FTZ R94, R96, UR4 ;  /* 0x00000004605e7c20 */ /* 0x000fe20008410000 */
[----:B------:R-:W-:Y:S01]  /*9e80*/  FMUL.FTZ R93, R102, UR4 ;  /* 0x00000004665d7c20 */ /* 0x000fe20008410000 */
[----:B------:R-:W-:Y:S01]  /*9e90*/  FMUL.FTZ R95, R95, UR22 ;  /* 0x000000165f5f7c20 */ /* 0x000fe20008410000 */
[----:B------:R0:W-:Y:S01]  /*9ea0*/  F2F.BF16.F32 R60, R96 ;  /* 0x00000060003c7304 */ /* 0x0001e20000202000 */
[----:B------:R-:W-:Y:S01]  /*9eb0*/  FMUL.FTZ R94, R94, UR22 ;  /* 0x000000165e5e7c20 */ /* 0x000fe20008410000 */
[----:B------:R-:W-:Y:S01]  /*9ec0*/  FMUL.FTZ R93, R93, UR22 ;  /* 0x000000165d5d7c20 */ /* 0x000fe20008410000 */
[----:B------:R-:W-:-:S04]  /*9ed0*/  HFMA2 R86, -RZ, RZ, 0, 0 ;  /* 0x00000000ff567431 */ /* 0x000fc800000001ff */
[----:B------:R-:W-:Y:S01]  /*9ee0*/  @P5 SHF.L.U32 R9, R143, 0x10, RZ ;  /* 0x000000108f095819 */ /* 0x000fe200000006ff */
[----:B------:R-:W1:Y:S01]  /*9ef0*/  F2F.BF16.F32 R61, R102 ;  /* 0x00000066003d7304 */ /* 0x000e620000202000 */
[----:B0-----:R-:W-:-:S04]  /*9f00*/  FMUL.FTZ R96, R63, UR4 ;  /* 0x000000043f607c20 */ /* 0x001fc80008410000 */
[----:B------:R-:W-:Y:S01]  /*9f10*/  FMUL.FTZ R96, R96, UR22 ;  /* 0x0000001660607c20 */ /* 0x000fe20008410000 */
[----:B-1----:R-:W-:Y:S02]  /*9f20*/  SHF.L.U32 R61, R61, 0x10, RZ ;  /* 0x000000103d3d7819 */ /* 0x002fe400000006ff */
[----:B--2---:R-:W-:Y:S02]  /*9f30*/  @P0 SHF.R.U64 R92, R66, 0x10, R67 ;  /* 0x00000010425c0819 */ /* 0x004fe40000001243 */
[----:B------:R-:W-:Y:S02]  /*9f40*/  @P6 MOV R90, R66 ;  /* 0x00000042005a6202 */ /* 0x000fe40000000f00 */
[----:B------:R-:W-:Y:S02]  /*9f50*/  @P0 SHF.L.U32 R5, R92, 0x10, RZ ;  /* 0x000000105c050819 */ /* 0x000fe400000006ff */
[----:B------:R-:W-:Y:S02]  /*9f60*/  MOV R66, RZ ;  /* 0x000000ff00427202 */ /* 0x000fe40000000f00 */
[----:B------:R-:W-:Y:S01]  /*9f70*/  @P6 SHF.L.U32 R4, R90, 0x10, RZ ;  /* 0x000000105a046819 */ /* 0x000fe200000006ff */
[----:B------:R-:W-:Y:S01]  /*9f80*/  @P0 FMUL.FTZ R66, R62, R5 ;  /* 0x000000053e420220 */ /* 0x000fe20000410000 */
[C---:B------:R-:W-:Y:S01]  /*9f90*/  ISETP.GE.U32.AND P0, PT, R148.reuse, 0x1000000, PT ;  /* 0x010000009400780c */ /* 0x040fe20003f06070 */
[----:B------:R-:W-:Y:S01]  /*9fa0*/  IMAD.MOV.U32 R5, RZ, RZ, RZ ;  /* 0x000000ffff057224 */ /* 0x000fe200078e00ff */
[----:B------:R-:W-:Y:S01]  /*9fb0*/  MOV R62, RZ ;  /* 0x000000ff003e7202 */ /* 0x000fe20000000f00 */
[----:B------:R-:W-:Y:S01]  /*9fc0*/  @P6 FMUL.FTZ R88, R87, R4 ;  /* 0x0000000457586220 */ /* 0x000fe20000410000 */
[----:B------:R-:W-:Y:S01]  /*9fd0*/  HFMA2 R4, -RZ, RZ, 0, 0 ;  /* 0x00000000ff047431 */ /* 0x000fe200000001ff */
[----:B------:R-:W-:Y:S01]  /*9fe0*/  LOP3.LUT P6, RZ, R148, 0xff, RZ, 0xc0, !PT ;  /* 0x000000ff94ff7812 */ /* 0x000fe200078cc0ff */
[----:B------:R-:W-:Y:S01]  /*9ff0*/  @P5 FMUL.FTZ R5, R9, R94 ;  /* 0x0000005e09055220 */ /* 0x000fe20000410000 */
[----:B------:R-:W-:-:S03]  /*a000*/  @P4 FMUL.FTZ R4, R8, R95 ;  /* 0x0000005f08044220 */ /* 0x000fc60000410000 */
[----:B------:R-:W-:Y:S03]  /*a010*/  F2F.BF16.F32 R90, R5 ;  /* 0x00000005005a7304 */ /* 0x000fe60000202000 */
[----:B------:R-:W-:-:S05]  /*a020*/  @P0 SHF.L.U32 R8, R21, 0x10, RZ ;  /* 0x0000001015080819 */ /* 0x000fca00000006ff */
[----:B------:R-:W-:Y:S01]  /*a030*/  @P0 FMUL.FTZ R62, R8, R93 ;  /* 0x0000005d083e0220 */ /* 0x000fe20000410000 */
[----:B------:R-:W-:Y:S01]  /*a040*/  @P6 SHF.L.U32 R9, R142, 0x10, RZ ;  /* 0x000000108e096819 */ /* 0x000fe200000006ff */
[----:B------:R-:W0:Y:S04]  /*a050*/  F2F.BF16.F32 R4, R4 ;  /* 0x0000000400047304 */ /* 0x000e280000202000 */
[----:B------:R-:W-:Y:S01]  /*a060*/  @P6 FMUL.FTZ R86, R9, R96 ;  /* 0x0000006009566220 */ /* 0x000fe20000410000 */
[----:B------:R-:W-:-:S03]  /*a070*/  IMAD.WIDE.U32 R8, R98, 0x10000, RZ ;  /* 0x0001000062087825 */ /* 0x000fc600078e00ff */
[----:B------:R-:W1:Y:S02]  /*a080*/  F2F.BF16.F32 R62, R62 ;  /* 0x0000003e003e7304 */ /* 0x000e640000202000 */
[----:B------:R-:W-:Y:S01]  /*a090*/  LOP3.LUT R9, R9, R61, R60, 0xfe, !PT ;  /* 0x0000003d09097212 */ /* 0x000fe200078efe3c */
[----:B------:R-:W-:Y:S01]  /*a0a0*/  IMAD.WIDE.U32 R60, R7, 0x8, R184 ;  /* 0x00000008073c7825 */ /* 0x000fe200078e00b8 */
[----:B------:R-:W-:-:S03]  /*a0b0*/  LOP3.LUT R8, R8, R97, RZ, 0xfc, !PT ;  /* 0x0000006108087212 */ /* 0x000fc600078efcff */
[----:B0-----:R-:W-:Y:S01]  /*a0c0*/  IMAD.WIDE.U32 R4, R4, 0x10000, RZ ;  /* 0x0001000004047825 */ /* 0x001fe200078e00ff */
[----:B------:R-:W0:Y:S01]  /*a0d0*/  F2F.BF16.F32 R87, R86 ;  /* 0x0000005600577304 */ /* 0x000e220000202000 */
[----:B------:R-:W-:Y:S01]  /*a0e0*/  STG.E.64 desc[UR14][R60.64], R8 ;  /* 0x000000083c007986 */ /* 0x000fe2000c101b0e */
[----:B-1----:R-:W-:-:S04]  /*a0f0*/  SHF.L.U32 R63, R62, 0x10, RZ ;  /* 0x000000103e3f7819 */ /* 0x002fc800000006ff */
[----:B------:R-:W-:Y:S01]  /*a100*/  LOP3.LUT R5, R5, R63, R90, 0xfe, !PT ;  /* 0x0000003f05057212 */ /* 0x000fe200078efe5a */
[----:B------:R-:W-:Y:S01]  /*a110*/  IMAD.WIDE.U32 R62, R7, 0x8, R186 ;  /* 0x00000008073e7825 */ /* 0x000fe200078e00ba */
[----:B0-----:R-:W-:-:S03]  /*a120*/  LOP3.LUT R4, R4, R87, RZ, 0xfc, !PT ;  /* 0x0000005704047212 */ /* 0x001fc600078efcff */
[----:B------:R-:W-:Y:S02]  /*a130*/  IMAD.WIDE.U32 R86, R6, 0x8, R198 ;  /* 0x0000000806567825 */ /* 0x000fe400078e00c6 */
[----:B------:R0:W-:Y:S04]  /*a140*/  STG.E.64 desc[UR14][R62.64], R4 ;  /* 0x000000043e007986 */ /* 0x0001e8000c101b0e */
[----:B------:R-:W2:Y:S01]  /*a150*/  LDG.E.64 R86, desc[UR14][R86.64] ;  /* 0x0000000e56567981 */ /* 0x000ea2000c1e1b00 */
[--C-:B------:R-:W-:Y:S01]  /*a160*/  FFMA.FTZ R97, R114, UR13, R74.reuse ;  /* 0x0000000d72617c23 */ /* 0x100fe2000801004a */
[----:B------:R-:W-:Y:S01]  /*a170*/  MOV R7, R146 ;  /* 0x0000009200077202 */ /* 0x000fe20000000f00 */
[--C-:B------:R-:W-:Y:S01]  /*a180*/  FFMA.FTZ R113, R113, UR13, R74.reuse ;  /* 0x0000000d71717c23 */ /* 0x100fe2000801004a */
[--C-:B------:R-:W-:Y:S01]  /*a190*/  FFMA.FTZ R115, R115, UR13, R74.reuse ;  /* 0x0000000d73737c23 */ /* 0x100fe2000801004a */
[----:B------:R-:W-:Y:S01]  /*a1a0*/  FADD.FTZ R106, R106, -R97 ;  /* 0x800000616a6a7221 */ /* 0x000fe20000010000 */
[----:B------:R-:W-:Y:S01]  /*a1b0*/  FFMA.FTZ R99, R116, UR13, R74 ;  /* 0x0000000d74637c23 */ /* 0x000fe2000801004a */
[----:B------:R-:W-:Y:S01]  /*a1c0*/  SHF.L.U32 R74, R7, 0x10, RZ ;  /* 0x00000010074a7819 */ /* 0x000fe200000006ff */
[----:B------:R-:W-:Y:S01]  /*a1d0*/  FADD.FTZ R115, R108, -R115 ;  /* 0x800000736c737221 */ /* 0x000fe20000010000 */
[----:B------:R-:W-:-:S02]  /*a1e0*/  MOV R7, R147 ;  /* 0x0000009300077202 */ /* 0x000fc40000000f00 */
[----:B0-----:R-:W-:Y:S02]  /*a1f0*/  CS2R R62, SRZ ;  /* 0x00000000003e7805 */ /* 0x001fe4000001ff00 */
[----:B------:R-:W-:Y:S01]  /*a200*/  SHF.R.U64 R4, R146, 0x10, R147 ;  /* 0x0000001092047819 */ /* 0x000fe20000001293 */
[----:B------:R-:W-:Y:S01]  /*a210*/  HFMA2 R90, -RZ, RZ, 0, 0 ;  /* 0x00000000ff5a7431 */ /* 0x000fe200000001ff */
[----:B------:R-:W-:Y:S01]  /*a220*/  SHF.L.U32 R8, R7, 0x10, RZ ;  /* 0x0000001007087819 */ /* 0x000fe200000006ff */
[----:B------:R-:W-:Y:S01]  /*a230*/  FADD.FTZ R113, R104, -R113 ;  /* 0x8000007168717221 */ /* 0x000fe20000010000 */
[----:B------:R-:W-:Y:S01]  /*a240*/  SHF.L.U32 R5, R4, 0x10, RZ ;  /* 0x0000001004057819 */ /* 0x000fe200000006ff */
[----:B------:R-:W-:Y:S01]  /*a250*/  HFMA2 R92, -RZ, RZ, 0, 0 ;  /* 0x00000000ff5c7431 */ /* 0x000fe200000001ff */
[----:B------:R-:W-:Y:S01]  /*a260*/  @P2 MOV R4, R67 ;  /* 0x0000004300042202 */ /* 0x000fe20000000f00 */
[----:B------:R-:W-:Y:S01]  /*a270*/  FFMA.FTZ R115, R115, UR12, R8 ;  /* 0x0000000c73737c23 */ /* 0x000fe20008010008 */
[----:B------:R-:W-:Y:S01]  /*a280*/  SHF.R.U32.HI R9, RZ, 0x10, R147 ;  /* 0x00000010ff097819 */ /* 0x000fe20000011693 */
[----:B------:R-:W-:Y:S01]  /*a290*/  FFMA.FTZ R106, R106, UR12, R5 ;  /* 0x0000000c6a6a7c23 */ /* 0x000fe20008010005 */
[----:B------:R-:W-:Y:S01]  /*a2a0*/  @P2 SHF.L.U32 R4, R4, 0x10, RZ ;  /* 0x0000001004042819 */ /* 0x000fe200000006ff */
[----:B------:R-:W-:Y:S01]  /*a2b0*/  FADD.FTZ R99, R110, -R99 ;  /* 0x800000636e637221 */ /* 0x000fe20000010000 */
[----:B------:R-:W-:Y:S01]  /*a2c0*/  @P3 SHF.R.U32.HI R67, RZ, 0x10, R67 ;  /* 0x00000010ff433819 */ /* 0x000fe20000011643 */
[----:B------:R0:W-:Y:S01]  /*a2d0*/  F2F.BF16.F32 R8, R106 ;  /* 0x0000006a00087304 */ /* 0x0001e20000202000 */
[----:B------:R-:W-:Y:S01]  /*a2e0*/  SHF.L.U32 R60, R9, 0x10, RZ ;  /* 0x00000010093c7819 */ /* 0x000fe200000006ff */
[----:B------:R-:W-:Y:S01]  /*a2f0*/  @P2 FMUL.FTZ R62, R89, R4 ;  /* 0x00000004593e2220 */ /* 0x000fe20000410000 */
[----:B------:R-:W-:Y:S01]  /*a300*/  LOP3.LUT P2, RZ, R149, 0xff00, RZ, 0xc0, !PT ;  /* 0x0000ff0095ff7812 */ /* 0x000fe2000784c0ff */
[----:B------:R-:W-:Y:S01]  /*a310*/  FFMA.FTZ R113, R113, UR12, R74 ;  /* 0x0000000c71717c23 */ /* 0x000fe2000801004a */
[----:B------:R-:W-:Y:S01]  /*a320*/  @P3 SHF.L.U32 R4, R67, 0x10, RZ ;  /* 0x0000001043043819 */ /* 0x000fe200000006ff */
[----:B------:R-:W-:Y:S01]  /*a330*/  FFMA.FTZ R74, R99, UR12, R60 ;  /* 0x0000000c634a7c23 */ /* 0x000fe2000801003c */
[----:B------:R-:W-:Y:S01]  /*a340*/  FMUL.FTZ R9, R115, UR4 ;  /* 0x0000000473097c20 */ /* 0x000fe20008410000 */
[----:B------:R-:W-:-:S02]  /*a350*/  HFMA2 R60, -RZ, RZ, 0, 0 ;  /* 0x00000000ff3c7431 */ /* 0x000fc400000001ff */
[----:B0-----:R-:W-:Y:S01]  /*a360*/  FMUL.FTZ R106, R106, UR4 ;  /* 0x000000046a6a7c20 */ /* 0x001fe20008410000 */
[----:B------:R-:W-:Y:S01]  /*a370*/  @P3 FMUL.FTZ R92, R91, R4 ;  /* 0x000000045b5c3220 */ /* 0x000fe20000410000 */
[----:B------:R-:W-:Y:S01]  /*a380*/  LOP3.LUT P3, RZ, R149, 0xff0000, RZ, 0xc0, !PT ;  /* 0x00ff000095ff7812 */ /* 0x000fe2000786c0ff */
[----:B------:R-:W-:Y:S01]  /*a390*/  FMUL.FTZ R100, R9, UR22 ;  /* 0x0000001609647c20 */ /* 0x000fe20008410000 */
[----:B------:R-:W-:Y:S01]  /*a3a0*/  FMUL.FTZ R99, R106, UR22 ;  /* 0x000000166a637c20 */ /* 0x000fe20008410000 */
[----:B------:R-:W-:Y:S01]  /*a3b0*/  MOV R4, RZ ;  /* 0x000000ff00047202 */ /* 0x000fe20000000f00 */
[----:B------:R-:W0:Y:S08]  /*a3c0*/  F2F.BF16.F32 R7, R74 ;  /* 0x0000004a00077304 */ /* 0x000e300000202000 */
[----:B------:R1:W-:Y:S01]  /*a3d0*/  F2F.BF16.F32 R97, R113 ;  /* 0x0000007100617304 */ /* 0x0003e20000202000 */
[----:B------:R-:W-:-:S02]  /*a3e0*/  @P3 SHF.L.U32 R61, R145, 0x10, RZ ;  /* 0x00000010913d3819 */ /* 0x000fc400000006ff */
[----:B0-----:R-:W-:-:S05]  /*a3f0*/  SHF.L.U32 R7, R7, 0x10, RZ ;  /* 0x0000001007077819 */ /* 0x001fca00000006ff */
[----:B------:R-:W0:Y:S01]  /*a400*/  F2F.BF16.F32 R67, R115 ;  /* 0x0000007300437304 */ /* 0x000e220000202000 */
[----:B-1----:R-:W-:-:S04]  /*a410*/  FMUL.FTZ R113, R113, UR4 ;  /* 0x0000000471717c20 */ /* 0x002fc80008410000 */
[----:B------:R-:W-:Y:S01]  /*a420*/  FMUL.FTZ R98, R113, UR22 ;  /* 0x0000001671627c20 */ /* 0x000fe20008410000 */
[----:B---3--:R-:W-:Y:S02]  /*a430*/  @P6 MOV R5, R2 ;  /* 0x0000000200056202 */ /* 0x008fe40000000f00 */
[----:B------:R-:W-:Y:S02]  /*a440*/  @P4 SHF.R.U64 R2, R2, 0x10, R3 ;  /* 0x0000001002024819 */ /* 0x000fe40000001203 */
[----:B------:R-:W-:Y:S02]  /*a450*/  @P6 SHF.L.U32 R5, R5, 0x10, RZ ;  /* 0x0000001005056819 */ /* 0x000fe400000006ff */
[----:B------:R-:W-:-:S03]  /*a460*/  @P4 SHF.L.U32 R2, R2, 0x10, RZ ;  /* 0x0000001002024819 */ /* 0x000fc600000006ff */
[----:B------:R-:W-:Y:S01]  /*a470*/  @P6 FMUL.FTZ R63, R96, R5 ;  /* 0x00000005603f6220 */ /* 0x000fe20000410000 */
[----:B------:R-:W-:Y:S01]  /*a480*/  ISETP.GE.U32.AND P6, PT, R149, 0x1000000, PT ;  /* 0x010000009500780c */ /* 0x000fe20003fc6070 */
[----:B------:R-:W-:Y:S01]  /*a490*/  @P4 FMUL.FTZ R90, R95, R2 ;  /* 0x000000025f5a4220 */ /* 0x000fe20000410000 */
[----:B------:R-:W-:Y:S01]  /*a4a0*/  @P2 SHF.L.U32 R2, R24, 0x10, RZ ;  /* 0x0000001018022819 */ /* 0x000fe200000006ff */
[----:B------:R-:W-:Y:S01]  /*a4b0*/  IMAD.MOV.U32 R5, RZ, RZ, RZ ;  /* 0x000000ffff057224 */ /* 0x000fe200078e00ff */
[----:B------:R-:W-:Y:S01]  /*a4c0*/  LOP3.LUT P4, RZ, R149, 0xff, RZ, 0xc0, !PT ;  /* 0x000000ff95ff7812 */ /* 0x000fe2000788c0ff */
[----:B------:R-:W-:Y:S01]  /*a4d0*/  @P3 FMUL.FTZ R5, R61, R100 ;  /* 0x000000643d053220 */ /* 0x000fe20000410000 */
[----:B------:R-:W-:Y:S01]  /*a4e0*/  @P0 SHF.R.U32.HI R96, RZ, 0x10, R3 ;  /* 0x00000010ff600819 */ /* 0x000fe20000011603 */
[----:B------:R-:W-:Y:S01]  /*a4f0*/  @P2 FMUL.FTZ R4, R2, R99 ;  /* 0x0000006302042220 */ /* 0x000fe20000410000 */
[----:B------:R-:W-:Y:S02]  /*a500*/  FMUL.FTZ R2, R74, UR4 ;  /* 0x000000044a027c20 */ /* 0x000fe40008410000 */
[----:B------:R-:W-:Y:S02]  /*a510*/  F2F.BF16.F32 R74, R5 ;  /* 0x00000005004a7304 */ /* 0x000fe40000202000 */
[----:B------:R-:W-:Y:S01]  /*a520*/  FMUL.FTZ R102, R2, UR22 ;  /* 0x0000001602667c20 */ /* 0x000fe20008410000 */
[----:B------:R-:W-:-:S02]  /*a530*/  @P6 SHF.L.U32 R9, R23, 0x10, RZ ;  /* 0x0000001017096819 */ /* 0x000fc400000006ff */
[----:B------:R-:W-:-:S03]  /*a540*/  MOV R2, RZ ;  /* 0x000000ff00027202 */ /* 0x000fc60000000f00 */
[----:B------:R-:W-:Y:S01]  /*a550*/  @P6 FMUL.FTZ R60, R9, R102 ;  /* 0x00000066093c6220 */ /* 0x000fe20000410000 */
[----:B------:R-:W-:Y:S01]  /*a560*/  @P4 SHF.L.U32 R9, R144, 0x10, RZ ;  /* 0x0000001090094819 */ /* 0x000fe200000006ff */
[----:B------:R-:W1:Y:S04]  /*a570*/  F2F.BF16.F32 R4, R4 ;  /* 0x0000000400047304 */ /* 0x000e680000202000 */
[----:B------:R-:W-:Y:S01]  /*a580*/  @P4 FMUL.FTZ R2, R9, R98 ;  /* 0x0000006209024220 */ /* 0x000fe20000410000 */
[----:B------:R-:W-:-:S03]  /*a590*/  IMAD.WIDE.U32 R8, R8, 0x10000, RZ ;  /* 0x0001000008087825 */ /* 0x000fc600078e00ff */
[----:B------:R-:W3:Y:S02]  /*a5a0*/  F2F.BF16.F32 R60, R60 ;  /* 0x0000003c003c7304 */ /* 0x000ee40000202000 */
[----:B0-----:R-:W-:Y:S01]  /*a5b0*/  LOP3.LUT R9, R9, R7, R67, 0xfe, !PT ;  /* 0x0000000709097212 */ /* 0x001fe200078efe43 */
[----:B------:R-:W-:Y:S01]  /*a5c0*/  HFMA2 R67, -RZ, RZ, 0, 0 ;  /* 0x00000000ff437431 */ /* 0x000fe200000001ff */
[----:B------:R-:W-:Y:S02]  /*a5d0*/  @P5 MOV R7, R3 ;  /* 0x0000000300075202 */ /* 0x000fe40000000f00 */
[----:B------:R-:W-:Y:S01]  /*a5e0*/  LOP3.LUT R8, R8, R97, RZ, 0xfc, !PT ;  /* 0x0000006108087212 */ /* 0x000fe200078efcff */
[----:B-1----:R-:W-:Y:S01]  /*a5f0*/  IMAD.WIDE.U32 R4, R4, 0x10000, RZ ;  /* 0x0001000004047825 */ /* 0x002fe200078e00ff */
[----:B------:R0:W1:Y:S01]  /*a600*/  F2F.BF16.F32 R91, R2 ;  /* 0x00000002005b7304 */ /* 0x0000620000202000 */
[----:B------:R-:W-:-:S05]  /*a610*/  @P5 SHF.L.U32 R89, R7, 0x10, RZ ;  /* 0x0000001007595819 */ /* 0x000fca00000006ff */
[----:B------:R-:W-:Y:S01]  /*a620*/  @P5 FMUL.FTZ R67, R94, R89 ;  /* 0x000000595e435220 */ /* 0x000fe20000410000 */
[----:B---3--:R-:W-:Y:S01]  /*a630*/  SHF.L.U32 R61, R60, 0x10, RZ ;  /* 0x000000103c3d7819 */ /* 0x008fe200000006ff */
[----:B------:R-:W-:Y:S01]  /*a640*/  HFMA2 R94, -RZ, RZ, 0, 0 ;  /* 0x00000000ff5e7431 */ /* 0x000fe200000001ff */
[----:B0-----:R-:W-:Y:S02]  /*a650*/  CS2R R2, SRZ ;  /* 0x0000000000027805 */ /* 0x001fe4000001ff00 */
[----:B------:R-:W-:Y:S01]  /*a660*/  LOP3.LUT R5, R5, R61, R74, 0xfe, !PT ;  /* 0x0000003d05057212 */ /* 0x000fe200078efe4a */
[----:B------:R-:W-:-:S04]  /*a670*/  IMAD.WIDE.U32 R60, R6, 0x8, R184 ;  /* 0x00000008063c7825 */ /* 0x000fc800078e00b8 */
[----:B------:R-:W-:Y:S01]  /*a680*/  HFMA2 R74, -RZ, RZ, 0, 0 ;  /* 0x00000000ff4a7431 */ /* 0x000fe200000001ff */
[----:B-1----:R-:W-:Y:S01]  /*a690*/  LOP3.LUT R4, R4, R91, RZ, 0xfc, !PT ;  /* 0x0000005b04047212 */ /* 0x002fe200078efcff */
[----:B------:R-:W-:Y:S01]  /*a6a0*/  IMAD.WIDE.U32 R6, R6, 0x8, R186 ;  /* 0x0000000806067825 */ /* 0x000fe200078e00ba */
[----:B------:R0:W-:Y:S04]  /*a6b0*/  STG.E.64 desc[UR14][R60.64], R8 ;  /* 0x000000083c007986 */ /* 0x0001e8000c101b0e */
[----:B------:R1:W-:Y:S01]  /*a6c0*/  STG.E.64 desc[UR14][R6.64], R4 ;  /* 0x0000000406007986 */ /* 0x0003e2000c101b0e */
[----:B0-----:R-:W-:-:S05]  /*a6d0*/  @P0 SHF.L.U32 R8, R96, 0x10, RZ ;  /* 0x0000001060080819 */ /* 0x001fca00000006ff */
[----:B------:R-:W-:Y:S01]  /*a6e0*/  @P0 FMUL.FTZ R2, R93, R8 ;  /* 0x000000085d020220 */ /* 0x000fe20000410000 */
[----:B--2---:R-:W-:Y:S02]  /*a6f0*/  @P4 MOV R89, R86 ;  /* 0x0000005600594202 */ /* 0x004fe40000000f00 */
[--C-:B------:R-:W-:Y:S02]  /*a700*/  @P2 SHF.R.U64 R95, R86, 0x10, R87.reuse ;  /* 0x00000010565f2819 */ /* 0x100fe40000001257 */
[----:B------:R-:W-:Y:S02]  /*a710*/  @P3 MOV R91, R87 ;  /* 0x00000057005b3202 */ /* 0x000fe40000000f00 */
[----:B------:R-:W-:Y:S02]  /*a720*/  @P6 SHF.R.U32.HI R86, RZ, 0x10, R87 ;  /* 0x00000010ff566819 */ /* 0x000fe40000011657 */
[----:B------:R-:W-:Y:S02]  /*a730*/  @P4 SHF.L.U32 R89, R89, 0x10, RZ ;  /* 0x0000001059594819 */ /* 0x000fe400000006ff */
[----:B-1----:R-:W-:-:S02]  /*a740*/  @P2 SHF.L.U32 R4, R95, 0x10, RZ ;  /* 0x000000105f042819 */ /* 0x002fc400000006ff */
[----:B------:R-:W-:Y:S01]  /*a750*/  @P3 SHF.L.U32 R91, R91, 0x10, RZ ;  /* 0x000000105b5b3819 */ /* 0x000fe200000006ff */
[----:B------:R-:W-:Y:S01]  /*a760*/  @P4 FMUL.FTZ R3, R98, R89 ;  /* 0x0000005962034220 */ /* 0x000fe20000410000 */
[----:B------:R-:W-:Y:S01]  /*a770*/  @P6 SHF.L.U32 R5, R86, 0x10, RZ ;  /* 0x0000001056056819 */ /* 0x000fe200000006ff */
[----:B------:R-:W-:Y:S01]  /*a780*/  @P2 FMUL.FTZ R74, R99, R4 ;  /* 0x00000004634a2220 */ /* 0x000fe20000410000 */
[----:B------:R-:W-:Y:S01]  /*a790*/  MOV R87, RZ ;  /* 0x000000ff00577202 */ /* 0x000fe20000000f00 */
[----:B------:R-:W-:Y:S02]  /*a7a0*/  @P3 FMUL.FTZ R87, R100, R91 ;  /* 0x0000005b64573220 */ /* 0x000fe40000410000 */
[----:B------:R-:W-:-:S07]  /*a7b0*/  @P6 FMUL.FTZ R94, R102, R5 ;  /* 0x00000005665e6220 */ /* 0x000fce0000410000 */
.L_x_1018:
[----:B------:R-:W-:Y:S01]  /*a7c0*/  UIADD3 UR6, UPT, UPT, UR6, UR24, URZ ;  /* 0x0000001806067290 */ /* 0x000fe2000fffe0ff */
[----:B------:R-:W-:Y:S01]  /*a7d0*/  FADD.FTZ R172, R75, R172 ;  /* 0x000000ac4bac7221 */ /* 0x000fe20000010000 */
[----:B------:R-:W-:Y:S01]  /*a7e0*/  FADD.FTZ R215, R161, R215 ;  /* 0x000000d7a1d77221 */ /* 0x000fe20000010000 */
[----:B------:R-:W-:Y:S01]  /*a7f0*/  FADD.FTZ R216, R68, R216 ;  /* 0x000000d844d87221 */ /* 0x000fe20000010000 */
[----:B------:R-:W-:Y:S01]  /*a800*/  UISETP.GE.AND UP1, UPT, UR6, UR25, UPT ;  /* 0x000000190600728c */ /* 0x000fe2000bf26270 */
        /* <DEDUP_REMOVED lines=20> */
[----:B------:R-:W-:Y:S01]  /*a950*/  PLOP3.LUT P1, PT, P1, PT, PT, 0x8, 0x80 ;  /* 0x000000000080781c */ /* 0x000fe20000f2e170 */
[----:B------:R-:W-:Y:S01]  /*a960*/  FADD.FTZ R177, R74, R177 ;  /* 0x000000b14ab17221 */ /* 0x000fe20000010000 */
[----:B------:R-:W-:Y:S01]  /*a970*/  FADD.FTZ R178, R3, R178 ;  /* 0x000000b203b27221 */ /* 0x000fe20000010000 */
[----:B------:R-:W-:Y:S01]  /*a980*/  FADD.FTZ R179, R2, R179 ;  /* 0x000000b302b37221 */ /* 0x000fe20000010000 */
[----:B------:R-:W-:Y:S01]  /*a990*/  FADD.FTZ R180, R67, R180 ;  /* 0x000000b443b47221 */ /* 0x000fe20000010000 */
[----:B------:R-:W-:Y:S01]  /*a9a0*/  FADD.FTZ R181, R90, R181 ;  /* 0x000000b55ab57221 */ /* 0x000fe20000010000 */
[----:B------:R-:W-:Y:S07]  /*a9b0*/  BRA.U !UP1, `(.L_x_1020) ;  /* 0xffffff6109607547 */ /* 0x000fee000b83ffff */
[----:B------:R-:W-:Y:S01]  /*a9c0*/  MOV R67, R48 ;  /* 0x0000003000437202 */ /* 0x000fe20000000f00 */
[----:B------:R-:W-:Y:S01]  /*a9d0*/  IMAD.MOV.U32 R20, RZ, RZ, R29 ;  /* 0x000000ffff147224 */ /* 0x000fe200078e001d */
[----:B------:R-:W-:Y:S01]  /*a9e0*/  MOV R48, R49 ;  /* 0x0000003100307202 */ /* 0x000fe20000000f00 */
[----:B------:R-:W-:Y:S01]  /*a9f0*/  IMAD.MOV.U32 R68, RZ, RZ, R41 ;  /* 0x000000ffff447224 */ /* 0x000fe200078e0029 */
[----:B------:R-:W-:Y:S01]  /*aa00*/  MOV R182, R180 ;  /* 0x000000b400b67202 */ /* 0x000fe20000000f00 */
[----:B------:R-:W-:Y:S01]  /*aa10*/  IMAD.MOV.U32 R5, RZ, RZ, R177 ;  /* 0x000000ffff057224 */ /* 0x000fe200078e00b1 */
        /* <DEDUP_REMOVED lines=68> */
[----:B------:R-:W-:-:S07]  /*ae60*/  MOV R43, R221 ;  /* 0x000000dd002b7202 */ /* 0x000fce0000000f00 */
.L_x_1015:
        /* <DEDUP_REMOVED lines=32> */
.L_x_1021:
        /* <DEDUP_REMOVED lines=9> */
.L_x_14301:


//--------------------- .text._ZN10layer_norm22ln_bwd_finalize_kernelINS_22Kernel_traits_finalizeILj7168E13__nv_bfloat16S2_S2_S2_fjLb1ELj1024ELj4ENS_18Kernel_traits_baseILj7168ES2_S2_S2_S2_fjLj1024EEEEELb1ELb0EEEvNS_9BwdParamsE --------------------------
	.section	.text._ZN10layer_norm22ln_bwd_finalize_kernelINS_22Kernel_traits_finalizeILj7168E13__nv_bfloat16S2_S2_S2_fjLb1ELj1024ELj4ENS_18Kernel_traits_baseILj7168ES2_S2_S2_S2_fjLj1024EEEEELb1ELb0EEEvNS_9BwdParamsE,"ax",@progbits
	.align	128
        .global         _ZN10layer_norm22ln_bwd_finalize_kernelINS_22Kernel_traits_finalizeILj7168E13__nv_bfloat16S2_S2_S2_fjLb1ELj1024ELj4ENS_18Kernel_traits_baseILj7168ES2_S2_S2_S2_fjLj1024EEEEELb1ELb0EEEvNS_9BwdParamsE
        .type           _ZN10layer_norm22ln_bwd_finalize_kernelINS_22Kernel_traits_finalizeILj7168E13__nv_bfloat16S2_S2_S2_fjLb1ELj1024ELj4ENS_18Kernel_traits_baseILj7168ES2_S2_S2_S2_fjLj1024EEEEELb1ELb0EEEvNS_9BwdParamsE,@function
        .size           _ZN10layer_norm22ln_bwd_finalize_kernelINS_22Kernel_traits_finalizeILj7168E13__nv_bfloat16S2_S2_S2_fjLb1ELj1024ELj4ENS_18Kernel_traits_baseILj7168ES2_S2_S2_S2_fjLj1024EEEEELb1ELb0EEEvNS_9BwdParamsE,(.L_x_14302 - _ZN10layer_norm22ln_bwd_finalize_kernelINS_22Kernel_traits_finalizeILj7168E13__nv_bfloat16S2_S2_S2_fjLb1ELj1024ELj4ENS_18Kernel_traits_baseILj7168ES2_S2_S2_S2_fjLj1024EEEEELb1ELb0EEEvNS_9BwdParamsE)
        .other          _ZN10layer_norm22ln_bwd_finalize_kernelINS_22Kernel_traits_finalizeILj7168E13__nv_bfloat16S2_S2_S2_fjLb1ELj1024ELj4ENS_18Kernel_traits_baseILj7168ES2_S2_S2_S2_fjLj1024EEEEELb1ELb0EEEvNS_9BwdParamsE,@"STO_CUDA_ENTRY STV_DEFAULT"
_ZN10layer_norm22ln_bwd_finalize_kernelINS_22Kernel_traits_finalizeILj7168E13__nv_bfloat16S2_S2_S2_fjLb1ELj1024ELj4ENS_18Kernel_traits_baseILj7168ES2_S2_S2_S2_fjLj1024EEEEELb1ELb0EEEvNS_9BwdParamsE:
.text._ZN10layer_norm22ln_bwd_finalize_kernelINS_22Kernel_traits_finalizeILj7168E13__nv_bfloat16S2_S2_S2_fjLb1ELj1024ELj4ENS_18Kernel_traits_baseILj7168ES2_S2_S2_S2_fjLj1024EEEEELb1ELb0EEEvNS_9BwdParamsE:
        /* <DEDUP_REMOVED lines=11> */
[----:B------:R-:W-:Y:S01]  /*00b0*/  HFMA2 R26, -RZ, RZ, 0, 0 ;  /* 0x00000000ff1a7431 */ /* 0x000fe200000001ff */
[----:B------:R-:W2:Y:S01]  /*00c0*/  LDCU.64 UR6, c[0x0][0x358] ;  /* 0x00006b00ff0677ac */ /* 0x000ea20008000a00 */
[----:B------:R-:W-:Y:S01]  /*00d0*/  HFMA2 R8, -RZ, RZ, 0, 0 ;  /* 0x00000000ff087431 */ /* 0x000fe200000001ff */
[----:B------:R-:W-:Y:S02]  /*00e0*/  LOP3.LUT R6, R2, 0x1f, RZ, 0xc0, !PT ;  /* 0x0000001f02067812 */ /* 0x000fe400078ec0ff */
[----:B------:R-:W-:Y:S02]  /*00f0*/  MOV R25, RZ ;  /* 0x000000ff00197202 */ /* 0x000fe40000000f00 */
[----:B-1----:R-:W-:-:S04]  /*0100*/  ISETP.GE.U32.AND P0, PT, R5, UR8, PT ;  /* 0x0000000805007c0c */ /* 0x002fc8000bf06070 */
[----:B0-----:R-:W-:-:S13]  /*0110*/  ISETP.GE.U32.OR P0, PT, R3, R4, P0 ;  /* 0x000000040300720c */ /* 0x001fda0000706470 */
[----:B--2---:R-:W-:Y:S05]  /*0120*/  @P0 BRA `(.L_x_1023) ;  /* 0x0000000c00740947 */ /* 0x004fea0003800000 */
[----:B------:R-:W-:Y:S01]  /*0130*/  LOP3.LUT R10, R5, 0x20, RZ, 0xfc, !PT ;  /* 0x00000020050a7812 */ /* 0x000fe200078efcff */
[----:B------:R-:W-:Y:S01]  /*0140*/  BSSY.RECONVERGENT B1, `(.L_x_1024) ;  /* 0x000007c000017945 */ /* 0x000fe20003800200 */
[-C--:B------:R-:W-:Y:S02]  /*0150*/  LOP3.LUT R8, RZ, R5.reuse, RZ, 0x33, !PT ;  /* 0x00000005ff087212 */ /* 0x080fe400078e33ff */
[----:B------:R-:W-:Y:S02]  /*0160*/  VIMNMX.U32 R9, PT, PT, R10, UR8, !PT ;  /* 0x000000080a097c48 */ /* 0x000fe4000ffe0000 */
[----:B------:R-:W-:Y:S02]  /*0170*/  MOV R7, R5 ;  /* 0x0000000500077202 */ /* 0x000fe40000000f00 */
[----:B------:R-:W-:Y:S02]  /*0180*/  IADD3 R9, PT, PT, R9, R8, RZ ;  /* 0x0000000809097210 */ /* 0x000fe40007ffe0ff */
[----:B------:R-:W-:-:S02]  /*0190*/  MOV R8, RZ ;  /* 0x000000ff00087202 */ /* 0x000fc40000000f00 */
[C---:B------:R-:W-:Y:S02]  /*01a0*/  ISETP.GE.U32.AND P0, PT, R9.reuse, 0xe0, PT ;  /* 0x000000e00900780c */ /* 0x040fe40003f06070 */
[----:B------:R-:W-:Y:S02]  /*01b0*/  MOV R25, RZ ;  /* 0x000000ff00197202 */ /* 0x000fe40000000f00 */
[----:B------:R-:W-:Y:S02]  /*01c0*/  MOV R26, RZ ;  /* 0x000000ff001a7202 */ /* 0x000fe40000000f00 */
[----:B------:R-:W-:-:S07]  /*01d0*/  LEA.HI R11, R9, 0x1, RZ, 0x1b ;  /* 0x00000001090b7811 */ /* 0x000fce00078fd8ff */
[----:B------:R-:W-:Y:S05]  /*01e0*/  @!P0 BRA `(.L_x_1025) ;  /* 0x0000000400c48947 */ /* 0x000fea0003800000 */
[C---:B------:R-:W-:Y:S01]  /*01f0*/  LOP3.LUT R15, R5.reuse, 0x80, RZ, 0xfc, !PT ;  /* 0x00000080050f7812 */ /* 0x040fe200078efcff */
[-CC-:B------:R-:W-:Y:S01]  /*0200*/  IMAD R29, R10, R4.reuse, R13.reuse ;  /* 0x000000040a1d7224 */ /* 0x180fe200078e020d */
[C---:B------:R-:W-:Y:S01]  /*0210*/  LOP3.LUT R19, R5.reuse, 0xa0, RZ, 0xfc, !PT ;  /* 0x000000a005137812 */ /* 0x040fe200078efcff */
[CCC-:B------:R-:W-:Y:S01]  /*0220*/  IMAD R10, R5.reuse, R4.reuse, R13.reuse ;  /* 0x00000004050a7224 */ /* 0x1c0fe200078e020d */
[----:B------:R-:W-:Y:S01]  /*0230*/  LOP3.LUT R17, R5, 0xc0, RZ, 0xfc, !PT ;  /* 0x000000c005117812 */ /* 0x000fe200078efcff */
[-CC-:B------:R-:W-:Y:S01]  /*0240*/  IMAD R15, R15, R4.reuse, R13.reuse ;  /* 0x000000040f0f7224 */ /* 0x180fe200078e020d */
        /* <DEDUP_REMOVED lines=8> */
[----:B------:R-:W-:Y:S01]  /*02d0*/  MOV R8, RZ ;  /* 0x000000ff00087202 */ /* 0x000fe20000000f00 */
[----:B------:R-:W-:Y:S01]  /*02e0*/  IMAD R23, R23, R4, R13 ;  /* 0x0000000417177224 */ /* 0x000fe200078e020d */
[----:B------:R-:W-:-:S02]  /*02f0*/  MOV R7, R5 ;  /* 0x0000000500077202 */ /* 0x000fc40000000f00 */
[C---:B------:R-:W-:Y:S02]  /*0300*/  IADD3 R13, PT, PT, R6.reuse, R29, RZ ;  /* 0x0000001d060d7210 */ /* 0x040fe40007ffe0ff */
[----:B------:R-:W-:Y:S02]  /*0310*/  IADD3 R10, PT, PT, R6, R10, RZ ;  /* 0x0000000a060a7210 */ /* 0x000fe40007ffe0ff */
[----:B------:R-:W-:Y:S02]  /*0320*/  IADD3 R24, PT, PT, -R24, RZ, RZ ;  /* 0x000000ff18187210 */ /* 0x000fe40007ffe1ff */
[C---:B------:R-:W-:Y:S02]  /*0330*/  IADD3 R22, PT, PT, R6.reuse, R15, RZ ;  /* 0x0000000f06167210 */ /* 0x040fe40007ffe0ff */
[C---:B------:R-:W-:Y:S02]  /*0340*/  IADD3 R19, PT, PT, R6.reuse, R19, RZ ;  /* 0x0000001306137210 */ /* 0x040fe40007ffe0ff */
[----:B------:R-:W-:-:S02]  /*0350*/  IADD3 R20, PT, PT, R6, R17, RZ ;  /* 0x0000001106147210 */ /* 0x000fc40007ffe0ff */
[C---:B------:R-:W-:Y:S02]  /*0360*/  IADD3 R21, PT, PT, R6.reuse, R21, RZ ;  /* 0x0000001506157210 */ /* 0x040fe40007ffe0ff */
[C---:B------:R-:W-:Y:S02]  /*0370*/  IADD3 R12, PT, PT, R6.reuse, R27, RZ ;  /* 0x0000001b060c7210 */ /* 0x040fe40007ffe0ff */
[----:B------:R-:W-:-:S07]  /*0380*/  IADD3 R23, PT, PT, R6, R23, RZ ;  /* 0x0000001706177210 */ /* 0x000fce0007ffe0ff */
.L_x_1026:
[----:B------:R-:W0:Y:S02]  /*0390*/  LDC.64 R14, c[0x0][0x440] ;  /* 0x00011000ff0e7b82 */ /* 0x000e240000000a00 */
[----:B0-----:R-:W-:-:S05]  /*03a0*/  IMAD.WIDE.U32 R16, R10, 0x4, R14 ;  /* 0x000000040a107825 */ /* 0x001fca00078e000e */
[----:B------:R0:W2:Y:S02]  /*03b0*/  LDG.E R27, desc[UR6][R16.64] ;  /* 0x00000006101b7981 */ /* 0x0000a4000c1e1900 */
[----:B0-----:R-:W-:-:S05]  /*03c0*/  IMAD.WIDE.U32 R16, R13, 0x4, R14 ;  /* 0x000000040d107825 */ /* 0x001fca00078e000e */
[----:B------:R0:W3:Y:S02]  /*03d0*/  LDG.E R18, desc[UR6][R16.64] ;  /* 0x0000000610127981 */ /* 0x0000e4000c1e1900 */
[----:B0-----:R-:W-:-:S05]  /*03e0*/  IMAD.WIDE.U32 R16, R12, 0x4, R14 ;  /* 0x000000040c107825 */ /* 0x001fca00078e000e */
[----:B------:R0:W4:Y:S02]  /*03f0*/  LDG.E R29, desc[UR6][R16.64] ;  /* 0x00000006101d7981 */ /* 0x000124000c1e1900 */
[----:B0-----:R-:W-:-:S04]  /*0400*/  IMAD.WIDE.U32 R16, R23, 0x4, R14 ;  /* 0x0000000417107825 */ /* 0x001fc800078e000e */
[----:B--2---:R-:W-:-:S04]  /*0410*/  FADD.FTZ R27, R27, R8 ;  /* 0x000000081b1b7221 */ /* 0x004fc80000010000 */
[----:B---3--:R-:W-:Y:S02]  /*0420*/  FADD.FTZ R18, R27, R18 ;  /* 0x000000121b127221 */ /* 0x008fe40000010000 */
[----:B------:R0:W2:Y:S02]  /*0430*/  LDG.E R27, desc[UR6][R16.64] ;  /* 0x00000006101b7981 */ /* 0x0000a4000c1e1900 */
[----:B0-----:R-:W-:-:S04]  /*0440*/  IMAD.WIDE.U32 R16, R22, 0x4, R14 ;  /* 0x0000000416107825 */ /* 0x001fc800078e000e */
[----:B----4-:R-:W-:Y:S02]  /*0450*/  FADD.FTZ R18, R18, R29 ;  /* 0x0000001d12127221 */ /* 0x010fe40000010000 */
[----:B------:R0:W3:Y:S02]  /*0460*/  LDG.E R29, desc[UR6][R16.64] ;  /* 0x00000006101d7981 */ /* 0x0000e4000c1e1900 */
[----:B0-----:R-:W-:-:S04]  /*0470*/  IMAD.WIDE.U32 R16, R19, 0x4, R14 ;  /* 0x0000000413107825 */ /* 0x001fc800078e000e */
[----:B--2---:R-:W-:Y:S02]  /*0480*/  FADD.FTZ R18, R18, R27 ;  /* 0x0000001b12127221 */ /* 0x004fe40000010000 */
[----:B------:R0:W2:Y:S02]  /*0490*/  LDG.E R27, desc[UR6][R16.64] ;  /* 0x00000006101b7981 */ /* 0x0000a4000c1e1900 */
[----:B0-----:R-:W-:-:S05]  /*04a0*/  IMAD.WIDE.U32 R16, R20, 0x4, R14 ;  /* 0x0000000414107825 */ /* 0x001fca00078e000e */
[----:B------:R0:W4:Y:S02]  /*04b0*/  LDG.E R8, desc[UR6][R16.64] ;  /* 0x0000000610087981 */ /* 0x000124000c1e1900 */
[----:B0-----:R-:W0:Y:S01]  /*04c0*/  LDC.64 R16, c[0x0][0x448] ;  /* 0x00011200ff107b82 */ /* 0x001e220000000a00 */
[----:B---3--:R-:W-:Y:S01]  /*04d0*/  FADD.FTZ R18, R18, R29 ;  /* 0x0000001d12127221 */ /* 0x008fe20000010000 */
[----:B------:R-:W-:-:S04]  /*04e0*/  IMAD.WIDE.U32 R14, R21, 0x4, R14 ;  /* 0x00000004150e7825 */ /* 0x000fc800078e000e */
[----:B--2---:R-:W-:Y:S02]  /*04f0*/  FADD.FTZ R27, R18, R27 ;  /* 0x0000001b121b7221 */ /* 0x004fe40000010000 */
[----:B------:R0:W2:Y:S02]  /*0500*/  LDG.E R18, desc[UR6][R14.64] ;  /* 0x000000060e127981 */ /* 0x0000a4000c1e1900 */
[----:B0-----:R-:W-:-:S05]  /*0510*/  IMAD.WIDE.U32 R14, R10, 0x4, R16 ;  /* 0x000000040a0e7825 */ /* 0x001fca00078e0010 */
[----:B------:R0:W3:Y:S02]  /*0520*/  LDG.E R28, desc[UR6][R14.64] ;  /* 0x000000060e1c7981 */ /* 0x0000e4000c1e1900 */
[----:B0-----:R-:W-:-:S04]  /*0530*/  IMAD.WIDE.U32 R14, R13, 0x4, R16 ;  /* 0x000000040d0e7825 */ /* 0x001fc800078e0010 */
[----:B---3--:R-:W-:Y:S02]  /*0540*/  FADD.FTZ R28, R28, R25 ;  /* 0x000000191c1c7221 */ /* 0x008fe40000010000 */
        /* <DEDUP_REMOVED lines=11> */
[----:B----4-:R-:W-:Y:S01]  /*0600*/  FADD.FTZ R8, R27, R8 ;  /* 0x000000081b087221 */ /* 0x010fe20000010000 */
[----:B---3--:R-:W-:Y:S02]  /*0610*/  FADD.FTZ R25, R25, R28 ;  /* 0x0000001c19197221 */ /* 0x008fe40000010000 */
[----:B------:R0:W3:Y:S02]  /*0620*/  LDG.E R28, desc[UR6][R14.64] ;  /* 0x000000060e1c7981 */ /* 0x0000e4000c1e1900 */
[----:B0-----:R-:W-:-:S05]  /*0630*/  IMAD.WIDE.U32 R14, R20, 0x4, R16 ;  /* 0x00000004140e7825 */ /* 0x001fca00078e0010 */
[----:B------:R0:W4:Y:S02]  /*0640*/  LDG.E R27, desc[UR6][R14.64] ;  /* 0x000000060e1b7981 */ /* 0x000124000c1e1900 */
[----:B0-----:R-:W0:Y:S01]  /*0650*/  LDC.64 R14, c[0x0][0x460] ;  /* 0x00011800ff0e7b82 */ /* 0x001e220000000a00 */
[----:B------:R-:W-:-:S04]  /*0660*/  IMAD.WIDE.U32 R16, R21, 0x4, R16 ;  /* 0x0000000415107825 */ /* 0x000fc800078e0010 */
[----:B--2---:R-:W-:Y:S02]  /*0670*/  FADD.FTZ R8, R8, R18 ;  /* 0x0000001208087221 */ /* 0x004fe40000010000 */
[----:B------:R0:W2:Y:S02]  /*0680*/  LDG.E R18, desc[UR6][R16.64] ;  /* 0x0000000610127981 */ /* 0x0000a4000c1e1900 */
[----:B0-----:R-:W-:-:S04]  /*0690*/  IMAD.WIDE.U32 R16, R10, 0x4, R14 ;  /* 0x000000040a107825 */ /* 0x001fc800078e000e */
[----:B---3--:R-:W-:-:S04]  /*06a0*/  FADD.FTZ R25, R25, R28 ;  /* 0x0000001c19197221 */ /* 0x008fc80000010000 */
[----:B----4-:R-:W-:Y:S02]  /*06b0*/  FADD.FTZ R25, R25, R27 ;  /* 0x0000001b19197221 */ /* 0x010fe40000010000 */
        /* <DEDUP_REMOVED lines=17> */
[----:B------:R-:W-:-:S06]  /*07d0*/  IMAD.WIDE.U32 R14, R21, 0x4, R14 ;  /* 0x00000004150e7825 */ /* 0x000fcc00078e000e */
[----:B------:R-:W4:Y:S01]  /*07e0*/  LDG.E R15, desc[UR6][R14.64] ;  /* 0x000000060e0f7981 */ /* 0x000f22000c1e1900 */
[----:B---3--:R-:W-:-:S03]  /*07f0*/  FADD.FTZ R26, R26, R27 ;  /* 0x0000001b1a1a7221 */ /* 0x008fc60000010000 */
[----:B------:R-:W3:Y:S01]  /*0800*/  LDG.E R27, desc[UR6][R16.64] ;  /* 0x00000006101b7981 */ /* 0x000ee2000c1e1900 */
[----:B------:R-:W-:-:S04]  /*0810*/  IADD3 R24, PT, PT, R24, 0x8, RZ ;  /* 0x0000000818187810 */ /* 0x000fc80007ffe0ff */
[----:B------:R-:W-:Y:S01]  /*0820*/  ISETP.NE.AND P0, PT, R24, RZ, PT ;  /* 0x000000ff1800720c */ /* 0x000fe20003f05270 */
[----:B--2---:R-:W-:Y:S01]  /*0830*/  FADD.FTZ R25, R25, R18 ;  /* 0x0000001219197221 */ /* 0x004fe20000010000 */
[----:B------:R-:W-:Y:S02]  /*0840*/  IADD3 R7, PT, PT, R7, 0x100, RZ ;  /* 0x0000010007077810 */ /* 0x000fe40007ffe0ff */
[C---:B------:R-:W-:Y:S02]  /*0850*/  LEA R10, R4.reuse, R10, 0x8 ;  /* 0x0000000a040a7211 */ /* 0x040fe400078e40ff */
[C---:B------:R-:W-:Y:S02]  /*0860*/  LEA R13, R4.reuse, R13, 0x8 ;  /* 0x0000000d040d7211 */ /* 0x040fe400078e40ff */
[C---:B------:R-:W-:Y:S02]  /*0870*/  LEA R12, R4.reuse, R12, 0x8 ;  /* 0x0000000c040c7211 */ /* 0x040fe400078e40ff */
[----:B------:R-:W-:-:S02]  /*0880*/  LEA R23, R4, R23, 0x8 ;  /* 0x0000001704177211 */ /* 0x000fc400078e40ff */
[C---:B------:R-:W-:Y:S02]  /*0890*/  LEA R22, R4.reuse, R22, 0x8 ;  /* 0x0000001604167211 */ /* 0x040fe400078e40ff */
[C---:B------:R-:W-:Y:S02]  /*08a0*/  LEA R19, R4.reuse, R19, 0x8 ;  /* 0x0000001304137211 */ /* 0x040fe400078e40ff */
[C---:B------:R-:W-:Y:S02]  /*08b0*/  LEA R20, R4.reuse, R20, 0x8 ;  /* 0x0000001404147211 */ /* 0x040fe400078e40ff */
[----:B------:R-:W-:Y:S01]  /*08c0*/  LEA R21, R4, R21, 0x8 ;  /* 0x0000001504157211 */ /* 0x000fe200078e40ff */
[----:B---3--:R-:W-:-:S04]  /*08d0*/  FADD.FTZ R26, R26, R27 ;  /* 0x0000001b1a1a7221 */ /* 0x008fc80000010000 */
[----:B----4-:R-:W-:Y:S01]  /*08e0*/  FADD.FTZ R26, R26, R15 ;  /* 0x0000000f1a1a7221 */ /* 0x010fe20000010000 */
[----:B------:R-:W-:Y:S06]  /*08f0*/  @P0 BRA `(.L_x_1026) ;  /* 0xfffffff800a40947 */ /* 0x000fec000383ffff */
.L_x_1025:
[----:B------:R-:W-:Y:S05]  /*0900*/  BSYNC.RECONVERGENT B1 ;  /* 0x0000000000017941 */ /* 0x000fea0003800200 */
.L_x_1024:
[----:B------:R-:W-:-:S13]  /*0910*/  LOP3.LUT P0, R10, R11, 0x7, RZ, 0xc0, !PT ;  /* 0x000000070b0a7812 */ /* 0x000fda000780c0ff */
[----:B------:R-:W-:Y:S05]  /*0920*/  @!P0 BRA `(.L_x_1023) ;  /* 0x0000000400748947 */ /* 0x000fea0003800000 */
[----:B------:R-:W-:Y:S01]  /*0930*/  ISETP.GE.U32.AND P0, PT, R10, 0x4, PT ;  /* 0x000000040a00780c */ /* 0x000fe20003f06070 */
[----:B------:R-:W-:Y:S01]  /*0940*/  BSSY.RECONVERGENT B1, `(.L_x_1027) ;  /* 0x000002f000017945 */ /* 0x000fe20003800200 */
[----:B------:R-:W-:-:S11]  /*0950*/  LOP3.LUT P1, R17, R11, 0x3, RZ, 0xc0, !PT ;  /* 0x000000030b117812 */ /* 0x000fd6000782c0ff */
[----:B------:R-:W-:Y:S05]  /*0960*/  @!P0 BRA `(.L_x_1028) ;  /* 0x0000000000b08947 */ /* 0x000fea0003800000 */
[----:B------:R-:W0:Y:S01]  /*0970*/  LDC.64 R10, c[0x0][0x440] ;  /* 0x00011000ff0a7b82 */ /* 0x000e220000000a00 */
[----:B------:R-:W-:-:S07]  /*0980*/  IMAD R16, R7, R4, R3 ;  /* 0x0000000407107224 */ /* 0x000fce00078e0203 */
[----:B------:R-:W1:Y:S08]  /*0990*/  LDC.64 R14, c[0x0][0x448] ;  /* 0x00011200ff0e7b82 */ /* 0x000e700000000a00 */
[----:B------:R-:W2:Y:S01]  /*09a0*/  LDC.64 R12, c[0x0][0x460] ;  /* 0x00011800ff0c7b82 */ /* 0x000ea20000000a00 */
[----:B0-----:R-:W-:-:S06]  /*09b0*/  IMAD.WIDE.U32 R22, R16, 0x4, R10 ;  /* 0x0000000410167825 */ /* 0x001fcc00078e000a */
[----:B------:R-:W3:Y:S01]  /*09c0*/  LDG.E R22, desc[UR6][R22.64] ;  /* 0x0000000616167981 */ /* 0x000ee2000c1e1900 */
[----:B-1----:R-:W-:-:S05]  /*09d0*/  IMAD.WIDE.U32 R18, R16, 0x4, R14 ;  /* 0x0000000410127825 */ /* 0x002fca00078e000e */
[----:B------:R2:W4:Y:S02]  /*09e0*/  LDG.E R23, desc[UR6][R18.64] ;  /* 0x0000000612177981 */ /* 0x000524000c1e1900 */
[----:B--2---:R-:W-:-:S06]  /*09f0*/  IMAD.WIDE.U32 R18, R16, 0x4, R12 ;  /* 0x0000000410127825 */ /* 0x004fcc00078e000c */
[----:B------:R0:W2:Y:S01]  /*0a00*/  LDG.E R19, desc[UR6][R18.64] ;  /* 0x0000000612137981 */ /* 0x0000a2000c1e1900 */
[----:B------:R-:W-:-:S05]  /*0a10*/  LEA R28, R4, R16, 0x5 ;  /* 0x00000010041c7211 */ /* 0x000fca00078e28ff */
[----:B------:R-:W-:Y:S01]  /*0a20*/  IMAD.WIDE.U32 R20, R28, 0x4, R10 ;  /* 0x000000041c147825 */ /* 0x000fe200078e000a */
[----:B0-----:R-:W-:-:S04]  /*0a30*/  LEA R18, R4, R16, 0x6 ;  /* 0x0000001004127211 */ /* 0x001fc800078e30ff */
[----:B------:R0:W5:Y:S02]  /*0a40*/  LDG.E R16, desc[UR6][R20.64] ;  /* 0x0000000614107981 */ /* 0x000164000c1e1900 */
[----:B0-----:R-:W-:-:S06]  /*0a50*/  IMAD.WIDE.U32 R20, R18, 0x4, R10 ;  /* 0x0000000412147825 */ /* 0x001fcc00078e000a */
[----:B------:R-:W5:Y:S01]  /*0a60*/  LDG.E R20, desc[UR6][R20.64] ;  /* 0x0000000614147981 */ /* 0x000f62000c1e1900 */
[----:B------:R-:W-:-:S05]  /*0a70*/  LEA R24, R4, R18, 0x5 ;  /* 0x0000001204187211 */ /* 0x000fca00078e28ff */
[----:B------:R-:W-:-:S06]  /*0a80*/  IMAD.WIDE.U32 R10, R24, 0x4, R10 ;  /* 0x00000004180a7825 */ /* 0x000fcc00078e000a */
[----:B------:R-:W5:Y:S01]  /*0a90*/  LDG.E R10, desc[UR6][R10.64] ;  /* 0x000000060a0a7981 */ /* 0x000f62000c1e1900 */
[----:B---3--:R-:W-:Y:S01]  /*0aa0*/  FADD.FTZ R8, R8, R22 ;  /* 0x0000001608087221 */ /* 0x008fe20000010000 */
[----:B----4-:R-:W-:Y:S01]  /*0ab0*/  FADD.FTZ R25, R25, R23 ;  /* 0x0000001719197221 */ /* 0x010fe20000010000 */
[----:B------:R-:W-:-:S05]  /*0ac0*/  IMAD.WIDE.U32 R22, R28, 0x4, R14 ;  /* 0x000000041c167825 */ /* 0x000fca00078e000e */
[----:B------:R0:W3:Y:S01]  /*0ad0*/  LDG.E R21, desc[UR6][R22.64] ;  /* 0x0000000616157981 */ /* 0x0000e2000c1e1900 */
[----:B------:R-:W-:-:S04]  /*0ae0*/  IMAD.WIDE.U32 R28, R28, 0x4, R12 ;  /* 0x000000041c1c7825 */ /* 0x000fc800078e000c */
[----:B0-----:R-:W-:-:S04]  /*0af0*/  IMAD.WIDE.U32 R22, R18, 0x4, R14 ;  /* 0x0000000412167825 */ /* 0x001fc800078e000e */
[----:B--2---:R-:W-:Y:S01]  /*0b00*/  FADD.FTZ R26, R26, R19 ;  /* 0x000000131a1a7221 */ /* 0x004fe20000010000 */
[----:B------:R-:W-:Y:S01]  /*0b10*/  IMAD.WIDE.U32 R18, R18, 0x4, R12 ;  /* 0x0000000412127825 */ /* 0x000fe200078e000c */
[----:B------:R-:W2:Y:S03]  /*0b20*/  LDG.E R22, desc[UR6][R22.64] ;  /* 0x0000000616167981 */ /* 0x000ea6000c1e1900 */
[C---:B------:R-:W-:Y:S02]  /*0b30*/  IMAD.WIDE.U32 R14, R24.reuse, 0x4, R14 ;  /* 0x00000004180e7825 */ /* 0x040fe400078e000e */
[----:B------:R-:W4:Y:S02]  /*0b40*/  LDG.E R18, desc[UR6][R18.64] ;  /* 0x0000000612127981 */ /* 0x000f24000c1e1900 */
[----:B------:R-:W-:Y:S02]  /*0b50*/  IMAD.WIDE.U32 R12, R24, 0x4, R12 ;  /* 0x00000004180c7825 */ /* 0x000fe400078e000c */
[----:B------:R-:W4:Y:S04]  /*0b60*/  LDG.E R14, desc[UR6][R14.64] ;  /* 0x000000060e0e7981 */ /* 0x000f28000c1e1900 */
[----:B------:R-:W4:Y:S04]  /*0b70*/  LDG.E R23, desc[UR6][R28.64] ;  /* 0x000000061c177981 */ /* 0x000f28000c1e1900 */
[----:B------:R-:W4:Y:S01]  /*0b80*/  LDG.E R12, desc[UR6][R12.64] ;  /* 0x000000060c0c7981 */ /* 0x000f22000c1e1900 */
[----:B-----5:R-:W-:Y:S01]  /*0b90*/  FADD.FTZ R27, R8, R16 ;  /* 0x00000010081b7221 */ /* 0x020fe20000010000 */
[----:B------:R-:W-:-:S03]  /*0ba0*/  IADD3 R7, PT, PT, R7, 0x80, RZ ;  /* 0x0000008007077810 */ /* 0x000fc60007ffe0ff */
[----:B------:R-:W-:-:S04]  /*0bb0*/  FADD.FTZ R27, R27, R20 ;  /* 0x000000141b1b7221 */ /* 0x000fc80000010000 */
[----:B------:R-:W-:Y:S01]  /*0bc0*/  FADD.FTZ R8, R27, R10 ;  /* 0x0000000a1b087221 */ /* 0x000fe20000010000 */
[----:B---3--:R-:W-:-:S04]  /*0bd0*/  FADD.FTZ R21, R25, R21 ;  /* 0x0000001519157221 */ /* 0x008fc80000010000 */
[----:B--2---:R-:W-:Y:S01]  /*0be0*/  FADD.FTZ R21, R21, R22 ;  /* 0x0000001615157221 */ /* 0x004fe20000010000 */
[----:B----4-:R-:W-:-:S04]  /*0bf0*/  FADD.FTZ R23, R26, R23 ;  /* 0x000000171a177221 */ /* 0x010fc80000010000 */
[----:B------:R-:W-:Y:S01]  /*0c00*/  FADD.FTZ R23, R23, R18 ;  /* 0x0000001217177221 */ /* 0x000fe20000010000 */
[----:B------:R-:W-:-:S03]  /*0c10*/  FADD.FTZ R25, R21, R14 ;  /* 0x0000000e15197221 */ /* 0x000fc60000010000 */
[----:B------:R-:W-:-:S07]  /*0c20*/  FADD.FTZ R26, R23, R12 ;  /* 0x0000000c171a7221 */ /* 0x000fce0000010000 */
.L_x_1028:
[----:B------:R-:W-:Y:S05]  /*0c30*/  BSYNC.RECONVERGENT B1 ;  /* 0x0000000000017941 */ /* 0x000fea0003800200 */
.L_x_1027:
[----:B------:R-:W-:Y:S05]  /*0c40*/  @!P1 BRA `(.L_x_1023) ;  /* 0x0000000000ac9947 */ /* 0x000fea0003800000 */
[----:B------:R-:W-:Y:S01]  /*0c50*/  ISETP.NE.AND P1, PT, R17, 0x1, PT ;  /* 0x000000011100780c */ /* 0x000fe20003f25270 */
[----:B------:R-:W-:Y:S01]  /*0c60*/  BSSY.RECONVERGENT B1, `(.L_x_1029) ;  /* 0x000001b000017945 */ /* 0x000fe20003800200 */
[----:B------:R-:W-:-:S11]  /*0c70*/  LOP3.LUT P0, RZ, R9, 0x20, RZ, 0xc0, !PT ;  /* 0x0000002009ff7812 */ /* 0x000fd6000780c0ff */
[----:B------:R-:W-:Y:S05]  /*0c80*/  @!P1 BRA `(.L_x_1030) ;  /* 0x0000000000609947 */ /* 0x000fea0003800000 */
[----:B------:R-:W0:Y:S01]  /*0c90*/  LDC.64 R18, c[0x0][0x440] ;  /* 0x00011000ff127b82 */ /* 0x000e220000000a00 */
[----:B------:R-:W-:-:S05]  /*0ca0*/  IMAD R17, R7, R4, R3 ;  /* 0x0000000407117224 */ /* 0x000fca00078e0203 */
[----:B------:R-:W-:Y:S02]  /*0cb0*/  LEA R9, R4, R17, 0x5 ;  /* 0x0000001104097211 */ /* 0x000fe400078e28ff */
[----:B------:R-:W1:Y:S08]  /*0cc0*/  LDC.64 R10, c[0x0][0x448] ;  /* 0x00011200ff0a7b82 */ /* 0x000e700000000a00 */
[----:B------:R-:W2:Y:S01]  /*0cd0*/  LDC.64 R12, c[0x0][0x460] ;  /* 0x00011800ff0c7b82 */ /* 0x000ea20000000a00 */
[----:B0-----:R-:W-:-:S04]  /*0ce0*/  IMAD.WIDE.U32 R20, R17, 0x4, R18 ;  /* 0x0000000411147825 */ /* 0x001fc800078e0012 */
[----:B-1----:R-:W-:Y:S02]  /*0cf0*/  IMAD.WIDE.U32 R14, R17, 0x4, R10 ;  /* 0x00000004110e7825 */ /* 0x002fe400078e000a */
[----:B------:R-:W3:Y:S02]  /*0d00*/  LDG.E R21, desc[UR6][R20.64] ;  /* 0x0000000614157981 */ /* 0x000ee4000c1e1900 */
[----:B------:R-:W-:Y:S02]  /*0d10*/  IMAD.WIDE.U32 R18, R9, 0x4, R18 ;  /* 0x0000000409127825 */ /* 0x000fe400078e0012 */
[----:B------:R-:W4:Y:S02]  /*0d20*/  LDG.E R14, desc[UR6][R14.64] ;  /* 0x000000060e0e7981 */ /* 0x000f24000c1e1900 */
[----:B--2---:R-:W-:Y:S02]  /*0d30*/  IMAD.WIDE.U32 R16, R17, 0x4, R12 ;  /* 0x0000000411107825 */ /* 0x004fe400078e000c */
[----:B------:R-:W2:Y:S02]  /*0d40*/  LDG.E R19, desc[UR6][R18.64] ;  /* 0x0000000612137981 */ /* 0x000ea4000c1e1900 */
[----:B------:R-:W-:-:S02]  /*0d50*/  IMAD.WIDE.U32 R10, R9, 0x4, R10 ;  /* 0x00000004090a7825 */ /* 0x000fc400078e000a */
[----:B------:R-:W5:Y:S02]  /*0d60*/  LDG.E R17, desc[UR6][R16.64] ;  /* 0x0000000610117981 */ /* 0x000f64000c1e1900 */
[----:B------:R-:W-:Y:S02]  /*0d70*/  IMAD.WIDE.U32 R12, R9, 0x4, R12 ;  /* 0x00000004090c7825 */ /* 0x000fe400078e000c */
[----:B------:R-:W5:Y:S04]  /*0d80*/  LDG.E R10, desc[UR6][R10.64] ;  /* 0x000000060a0a7981 */ /* 0x000f68000c1e1900 */
[----:B------:R-:W5:Y:S01]  /*0d90*/  LDG.E R13, desc[UR6][R12.64] ;  /* 0x000000060c0d7981 */ /* 0x000f62000c1e1900 */
[----:B------:R-:W-:Y:S01]  /*0da0*/  IADD3 R7, PT, PT, R7, 0x40, RZ ;  /* 0x0000004007077810 */ /* 0x000fe20007ffe0ff */
[----:B---3--:R-:W-:Y:S01]  /*0db0*/  FADD.FTZ R8, R8, R21 ;  /* 0x0000001508087221 */ /* 0x008fe20000010000 */
[----:B----4-:R-:W-:-:S03]  /*0dc0*/  FADD.FTZ R25, R25, R14 ;  /* 0x0000000e19197221 */ /* 0x010fc60000010000 */
[----:B--2---:R-:W-:Y:S01]  /*0dd0*/  FADD.FTZ R8, R8, R19 ;  /* 0x0000001308087221 */ /* 0x004fe20000010000 */
[----:B-----5:R-:W-:Y:S01]  /*0de0*/  FADD.FTZ R26, R26, R17 ;  /* 0x000000111a1a7221 */ /* 0x020fe20000010000 */
[----:B------:R-:W-:-:S03]  /*0df0*/  FADD.FTZ R25, R25, R10 ;  /* 0x0000000a19197221 */ /* 0x000fc60000010000 */
[----:B------:R-:W-:-:S07]  /*0e00*/  FADD.FTZ R26, R26, R13 ;  /* 0x0000000d1a1a7221 */ /* 0x000fce0000010000 */
.L_x_1030:
[----:B------:R-:W-:Y:S05]  /*0e10*/  BSYNC.RECONVERGENT B1 ;  /* 0x0000000000017941 */ /* 0x000fea0003800200 */
.L_x_1029:
[----:B------:R-:W-:Y:S05]  /*0e20*/  @P0 BRA `(.L_x_1023) ;  /* 0x0000000000340947 */ /* 0x000fea0003800000 */
[----:B------:R-:W0:Y:S01]  /*0e30*/  LDC.64 R14, c[0x0][0x440] ;  /* 0x00011000ff0e7b82 */ /* 0x000e220000000a00 */
[----:B------:R-:W-:-:S07]  /*0e40*/  IMAD R3, R7, R4, R3 ;  /* 0x0000000407037224 */ /* 0x000fce00078e0203 */
[----:B------:R-:W1:Y:S08]  /*0e50*/  LDC.64 R12, c[0x0][0x448] ;  /* 0x00011200ff0c7b82 */ /* 0x000e700000000a00 */
[----:B------:R-:W2:Y:S01]  /*0e60*/  LDC.64 R10, c[0x0][0x460] ;  /* 0x00011800ff0a7b82 */ /* 0x000ea20000000a00 */
[----:B0-----:R-:W-:-:S06]  /*0e70*/  IMAD.WIDE.U32 R14, R3, 0x4, R14 ;  /* 0x00000004030e7825 */ /* 0x001fcc00078e000e */
[----:B------:R-:W3:Y:S01]  /*0e80*/  LDG.E R15, desc[UR6][R14.64] ;  /* 0x000000060e0f7981 */ /* 0x000ee2000c1e1900 */
[----:B-1----:R-:W-:-:S06]  /*0e90*/  IMAD.WIDE.U32 R12, R3, 0x4, R12 ;  /* 0x00000004030c7825 */ /* 0x002fcc00078e000c */
[----:B------:R-:W4:Y:S01]  /*0ea0*/  LDG.E R12, desc[UR6][R12.64] ;  /* 0x000000060c0c7981 */ /* 0x000f22000c1e1900 */
[----:B--2---:R-:W-:-:S06]  /*0eb0*/  IMAD.WIDE.U32 R10, R3, 0x4, R10 ;  /* 0x00000004030a7825 */ /* 0x004fcc00078e000a */
[----:B------:R-:W2:Y:S01]  /*0ec0*/  LDG.E R11, desc[UR6][R10.64] ;  /* 0x000000060a0b7981 */ /* 0x000ea2000c1e1900 */
[----:B---3--:R-:W-:Y:S01]  /*0ed0*/  FADD.FTZ R8, R8, R15 ;  /* 0x0000000f08087221 */ /* 0x008fe20000010000 */
[----:B----4-:R-:W-:Y:S01]  /*0ee0*/  FADD.FTZ R25, R25, R12 ;  /* 0x0000000c19197221 */ /* 0x010fe20000010000 */
[----:B--2---:R-:W-:-:S07]  /*0ef0*/  FADD.FTZ R26, R26, R11 ;  /* 0x0000000b1a1a7221 */ /* 0x004fce0000010000 */
.L_x_1023:
[----:B------:R-:W-:Y:S05]  /*0f00*/  BSYNC.RECONVERGENT B0 ;  /* 0x0000000000007941 */ /* 0x000fea0003800200 */
.L_x_1022:
[----:B------:R-:W0:Y:S01]  /*0f10*/  S2UR UR5, SR_CgaCtaId ;  /* 0x00000000000579c3 */ /* 0x000e220000008800 */
[----:B------:R-:W-:Y:S01]  /*0f20*/  UMOV UR4, 0x400 ;  /* 0x0000040000047882 */ /* 0x000fe20000000000 */
[--C-:B------:R-:W-:Y:S02]  /*0f30*/  LOP3.LUT R3, R5, 0x1f, R2.reuse, 0x78, !PT ;  /* 0x0000001f05037812 */ /* 0x100fe400078e7802 */
[----:B------:R-:W-:Y:S02]  /*0f40*/  SHF.L.U32 R10, R6, 0x7, RZ ;  /* 0x00000007060a7819 */ /* 0x000fe400000006ff */
[C---:B------:R-:W-:Y:S02]  /*0f50*/  LOP3.LUT R2, R3.reuse, 0x3e0, R2, 0xf8, !PT ;  /* 0x000003e003027812 */ /* 0x040fe400078ef802 */
[----:B------:R-:W-:Y:S02]  /*0f60*/  SHF.L.U32 R7, R3, 0x2, RZ ;  /* 0x0000000203077819 */ /* 0x000fe400000006ff */
[----:B------:R-:W-:-:S02]  /*0f70*/  SHF.L.U32 R0, R0, 0x4, RZ ;  /* 0x0000000400007819 */ /* 0x000fc400000006ff */
[----:B------:R-:W-:Y:S02]  /*0f80*/  LOP3.LUT R7, R10, R7, RZ, 0xfc, !PT ;  /* 0x000000070a077212 */ /* 0x000fe400078efcff */
[----:B------:R-:W-:Y:S01]  /*0f90*/  ISETP.NE.AND P0, PT, R6, RZ, PT ;  /* 0x000000ff0600720c */ /* 0x000fe20003f05270 */
[----:B0-----:R-:W-:-:S06]  /*0fa0*/  ULEA UR4, UR5, UR4, 0x18 ;  /* 0x0000000405047291 */ /* 0x001fcc000f8ec0ff */
[----:B------:R-:W-:-:S05]  /*0fb0*/  LEA R3, R2, UR4, 0x2 ;  /* 0x0000000402037c11 */ /* 0x000fca000f8e10ff */
[----:B------:R-:W-:Y:S04]  /*0fc0*/  STS [R3], R25 ;  /* 0x0000001903007388 */ /* 0x000fe80000000800 */
[----:B------:R-:W-:Y:S04]  /*0fd0*/  STS [R3+0x1000], R8 ;  /* 0x0010000803007388 */ /* 0x000fe80000000800 */
[----:B------:R-:W-:Y:S01]  /*0fe0*/  STS [R3+0x2000], R26 ;  /* 0x0020001a03007388 */ /* 0x000fe20000000800 */
[----:B------:R-:W-:Y:S06]  /*0ff0*/  BAR.SYNC.DEFER_BLOCKING 0x0 ;  /* 0x0000000000007b1d */ /* 0x000fec0000010000 */
[----:B------:R-:W0:Y:S04]  /*1000*/  LDS R10, [R7+UR4+0x1000] ;  /* 0x00100004070a7984 */ /* 0x000e280008000800 */
[----:B------:R-:W1:Y:S04]  /*1010*/  LDS R2, [R7+UR4] ;  /* 0x0000000407027984 */ /* 0x000e680008000800 */
[----:B------:R-:W2:Y:S04]  /*1020*/  LDS R9, [R7+UR4+0x2000] ;  /* 0x0020000407097984 */ /* 0x000ea80008000800 */
[----:B0-----:R-:W0:Y:S04]  /*1030*/  SHFL.BFLY PT, R11, R10, 0x1, 0x1f ;  /* 0x0c201f000a0b7f89 */ /* 0x001e2800000e0000 */
[----:B-1----:R-:W1:Y:S04]  /*1040*/  SHFL.BFLY PT, R13, R2, 0x1, 0x1f ;  /* 0x0c201f00020d7f89 */ /* 0x002e6800000e0000 */
[----:B--2---:R-:W2:Y:S01]  /*1050*/  SHFL.BFLY PT, R12, R9, 0x1, 0x1f ;  /* 0x0c201f00090c7f89 */ /* 0x004ea200000e0000 */
[----:B0-----:R-:W-:Y:S01]  /*1060*/  FADD.FTZ R11, R10, R11 ;  /* 0x0000000b0a0b7221 */ /* 0x001fe20000010000 */
[----:B-1----:R-:W-:-:S04]  /*1070*/  FADD.FTZ R13, R2, R13 ;  /* 0x0000000d020d7221 */ /* 0x002fc80000010000 */
[----:B------:R-:W0:Y:S01]  /*1080*/  SHFL.BFLY PT, R8, R11, 0x2, 0x1f ;  /* 0x0c401f000b087f89 */ /* 0x000e2200000e0000 */
[----:B--2---:R-:W-:-:S03]  /*1090*/  FADD.FTZ R14, R9, R12 ;  /* 0x0000000c090e7221 */ /* 0x004fc60000010000 */
[----:B------:R-:W1:Y:S04]  /*10a0*/  SHFL.BFLY PT, R12, R13, 0x2, 0x1f ;  /* 0x0c401f000d0c7f89 */ /* 0x000e6800000e0000 */
[----:B------:R-:W2:Y:S01]  /*10b0*/  SHFL.BFLY PT, R3, R14, 0x2, 0x1f ;  /* 0x0c401f000e037f89 */ /* 0x000ea200000e0000 */
[----:B0-----:R-:W-:Y:S01]  /*10c0*/  FADD.FTZ R8, R11, R8 ;  /* 0x000000080b087221 */ /* 0x001fe20000010000 */
[----:B-1----:R-:W-:Y:S01]  /*10d0*/  FADD.FTZ R12, R13, R12 ;  /* 0x0000000c0d0c7221 */ /* 0x002fe20000010000 */
[----:B--2---:R-:W-:-:S04]  /*10e0*/  FADD.FTZ R15, R14, R3 ;  /* 0x000000030e0f7221 */ /* 0x004fc80000010000 */
[----:B------:R-:W0:Y:S04]  /*10f0*/  SHFL.BFLY PT, R7, R12, 0x4, 0x1f ;  /* 0x0c801f000c077f89 */ /* 0x000e2800000e0000 */
[----:B------:R-:W1:Y:S04]  /*1100*/  SHFL.BFLY PT, R3, R8, 0x4, 0x1f ;  /* 0x0c801f0008037f89 */ /* 0x000e6800000e0000 */
[----:B------:R-:W2:Y:S01]  /*1110*/  SHFL.BFLY PT, R2, R15, 0x4, 0x1f ;  /* 0x0c801f000f027f89 */ /* 0x000ea200000e0000 */
[----:B0-----:R-:W-:Y:S01]  /*1120*/  FADD.FTZ R9, R12, R7 ;  /* 0x000000070c097221 */ /* 0x001fe20000010000 */
[----:B-1----:R-:W-:-:S04]  /*1130*/  FADD.FTZ R3, R8, R3 ;  /* 0x0000000308037221 */ /* 0x002fc80000010000 */
[----:B------:R-:W0:Y:S01]  /*1140*/  SHFL.BFLY PT, R10, R9, 0x8, 0x1f ;  /* 0x0d001f00090a7f89 */ /* 0x000e2200000e0000 */
[----:B--2---:R-:W-:Y:S01]  /*1150*/  FADD.FTZ R16, R15, R2 ;  /* 0x000000020f107221 */ /* 0x004fe20000010000 */
[----:B------:R-:W-:Y:S02]  /*1160*/  LOP3.LUT R15, R0, 0x7ffffff0, RZ, 0xc0, !PT ;  /* 0x7ffffff0000f7812 */ /* 0x000fe400078ec0ff */
[----:B------:R-:W1:Y:S02]  /*1170*/  SHFL.BFLY PT, R2, R3, 0x8, 0x1f ;  /* 0x0d001f0003027f89 */ /* 0x000e6400000e0000 */
[----:B------:R-:W-:Y:S02]  /*1180*/  IADD3 R0, PT, PT, R6, R15, RZ ;  /* 0x0000000f06007210 */ /* 0x000fe40007ffe0ff */
[----:B------:R-:W2:Y:S01]  /*1190*/  SHFL.BFLY PT, R7, R16, 0x8, 0x1f ;  /* 0x0d001f0010077f89 */ /* 0x000ea200000e0000 */
[----:B0-----:R-:W-:Y:S01]  /*11a0*/  FADD.FTZ R10, R9, R10 ;  /* 0x0000000a090a7221 */ /* 0x001fe20000010000 */
[----:B-1----:R-:W-:-:S04]  /*11b0*/  FADD.FTZ R2, R3, R2 ;  /* 0x0000000203027221 */ /* 0x002fc80000010000 */
[----:B------:R-:W0:Y:S01]  /*11c0*/  SHFL.BFLY PT, R11, R10, 0x10, 0x1f ;  /* 0x0e001f000a0b7f89 */ /* 0x000e2200000e0000 */
[----:B------:R-:W-:Y:S01]  /*11d0*/  SHF.L.U32 R3, R0, 0x1, RZ ;  /* 0x0000000100037819 */ /* 0x000fe200000006ff */
[----:B--2---:R-:W-:Y:S02]  /*11e0*/  FADD.FTZ R8, R16, R7 ;  /* 0x0000000710087221 */ /* 0x004fe40000010000 */
[----:B------:R-:W1:Y:S01]  /*11f0*/  SHFL.BFLY PT, R7, R2, 0x10, 0x1f ;  /* 0x0e001f0002077f89 */ /* 0x000e6200000e0000 */
[----:B------:R-:W-:Y:S02]  /*1200*/  ISETP.GE.U32.AND P1, PT, R3, R4, PT ;  /* 0x000000040300720c */ /* 0x000fe40003f26070 */
[----:B------:R-:W-:Y:S01]  /*1210*/  @!P0 LEA R4, R5, UR4, 0x2 ;  /* 0x0000000405048c11 */ /* 0x000fe2000f8e10ff */
[----:B------:R-:W2:Y:S01]  /*1220*/  SHFL.BFLY PT, R13, R8, 0x10, 0x1f ;  /* 0x0e001f00080d7f89 */ /* 0x000ea200000e0000 */
[----:B0-----:R-:W-:Y:S01]  /*1230*/  FADD.FTZ R11, R10, R11 ;  /* 0x0000000b0a0b7221 */ /* 0x001fe20000010000 */
[----:B-1----:R-:W-:-:S04]  /*1240*/  FADD.FTZ R7, R2, R7 ;  /* 0x0000000702077221 */ /* 0x002fc80000010000 */
[----:B------:R0:W-:Y:S01]  /*1250*/  @!P0 STS [R4+0x3000], R11 ;  /* 0x0030000b04008388 */ /* 0x0001e20000000800 */
[----:B--2---:R-:W-:-:S03]  /*1260*/  FADD.FTZ R13, R8, R13 ;  /* 0x0000000d080d7221 */ /* 0x004fc60000010000 */
        /* <DEDUP_REMOVED lines=11> */
[----:B------:R-:W3:Y:S03]  /*1320*/  LDC.64 R4, c[0x0][0x480] ;  /* 0x00012000ff047b82 */ /* 0x000ee60000000a00 */
[----:B------:R-:W4:Y:S05]  /*1330*/  LDS.64 R14, [R8+0x3100] ;  /* 0x00310000080e7984 */ /* 0x000f2a0000000a00 */
[----:B------:R-:W5:Y:S01]  /*1340*/  LDC.64 R6, c[0x0][0x4a0] ;  /* 0x00012800ff067b82 */ /* 0x000f620000000a00 */
[----:B-1----:R-:W-:-:S04]  /*1350*/  IMAD.WIDE.U32 R2, R0, 0x4, R2 ;  /* 0x0000000400027825 */ /* 0x002fc800078e0002 */
[----:B---3--:R-:W-:-:S04]  /*1360*/  IMAD.WIDE.U32 R4, R0, 0x4, R4 ;  /* 0x0000000400047825 */ /* 0x008fc800078e0004 */
[----:B-----5:R-:W-:Y:S01]  /*1370*/  IMAD.WIDE.U32 R6, R0, 0x4, R6 ;  /* 0x0000000400067825 */ /* 0x020fe200078e0006 */
[----:B0-----:R-:W-:Y:S02]  /*1380*/  F2FP.BF16.F32.PACK_AB R11, R11, R10 ;  /* 0x0000000a0b0b723e */ /* 0x001fe400000010ff */
[----:B--2---:R-:W-:-:S03]  /*1390*/  F2FP.BF16.F32.PACK_AB R13, R13, R12 ;  /* 0x0000000c0d0d723e */ /* 0x004fc600000010ff */
[----:B------:R-:W-:Y:S01]  /*13a0*/  STG.E desc[UR6][R2.64], R11 ;  /* 0x0000000b02007986 */ /* 0x000fe2000c101906 */
[----:B----4-:R-:W-:-:S03]  /*13b0*/  F2FP.BF16.F32.PACK_AB R15, R15, R14 ;  /* 0x0000000e0f0f723e */ /* 0x010fc600000010ff */
[----:B------:R-:W-:Y:S04]  /*13c0*/  STG.E desc[UR6][R4.64], R13 ;  /* 0x0000000d04007986 */ /* 0x000fe8000c101906 */
[----:B------:R-:W-:Y:S01]  /*13d0*/  STG.E desc[UR6][R6.64], R15 ;  /* 0x0000000f06007986 */ /* 0x000fe2000c101906 */
[----:B------:R-:W-:Y:S05]  /*13e0*/  EXIT ;  /* 0x000000000000794d */ /* 0x000fea0003800000 */
.L_x_1031:
        /* <DEDUP_REMOVED lines=9> */
.L_x_14302:


//--------------------- .text._ZN10layer_norm13ln_bwd_kernelINS_13Kernel_traitsI13__nv_bfloat16S2_S2_S2_fjLj7168ELj1ELj1ELj8ELj8ENS_18Kernel_traits_baseILj7168ES2_S2_S2_S2_fjLj256EEEEELb1ELb1ELb1ELb0EEEvNS_9BwdParamsE --------------------------
	.section	.text._ZN10layer_norm13ln_bwd_kernelINS_13Kernel_traitsI13__nv_bfloat16S2_S2_S2_fjLj7168ELj1ELj1ELj8ELj8ENS_18Kernel_traits_baseILj7168ES2_S2_S2_S2_fjLj256EEEEELb1ELb1ELb1ELb0EEEvNS_9BwdParamsE,"ax",@progbits
	.align	128
        .global         _ZN10layer_norm13ln_bwd_kernelINS_13Kernel_traitsI13__nv_bfloat16S2_S2_S2_fjLj7168ELj1ELj1ELj8ELj8ENS_18Kernel_traits_baseILj7168ES2_S2_S2_S2_fjLj256EEEEELb1ELb1ELb1ELb0EEEvNS_9BwdParamsE
        .type           _ZN10layer_norm13ln_bwd_kernelINS_13Kernel_traitsI13__nv_bfloat16S2_S2_S2_fjLj7168ELj1ELj1ELj8ELj8ENS_18Kernel_traits_baseILj7168ES2_S2_S2_S2_fjLj256EEEEELb1ELb1ELb1ELb0EEEvNS_9BwdParamsE,@function
        .size           _ZN10layer_norm13ln_bwd_kernelINS_13Kernel_traitsI13__nv_bfloat16S2_S2_S2_fjLj7168ELj1ELj1ELj8ELj8ENS_18Kernel_traits_baseILj7168ES2_S2_S2_S2_fjLj256EEEEELb1ELb1ELb1ELb0EEEvNS_9BwdParamsE,(.L_x_14303 - _ZN10layer_norm13ln_bwd_kernelINS_13Kernel_traitsI13__nv_bfloat16S2_S2_S2_fjLj7168ELj1ELj1ELj8ELj8ENS_18Kernel_traits_baseILj7168ES2_S2_S2_S2_fjLj256EEEEELb1ELb1ELb1ELb0EEEvNS_9BwdParamsE)
        .other          _ZN10layer_norm13ln_bwd_kernelINS_13Kernel_traitsI13__nv_bfloat16S2_S2_S2_fjLj7168ELj1ELj1ELj8ELj8ENS_18Kernel_traits_baseILj7168ES2_S2_S2_S2_fjLj256EEEEELb1ELb1ELb1ELb0EEEvNS_9BwdParamsE,@"STO_CUDA_ENTRY STV_DEFAULT"
_ZN10layer_norm13ln_bwd_kernelINS_13Kernel_traitsI13__nv_bfloat16S2_S2_S2_fjLj7168ELj1ELj1ELj8ELj8ENS_18Kernel_traits_baseILj7168ES2_S2_S2_S2_fjLj256EEEEELb1ELb1ELb1ELb0EEEvNS_9BwdParamsE:
.text._ZN10layer_norm13ln_bwd_kernelINS_13Kernel_traitsI13__nv_bfloat16S2_S2_S2_fjLj7168ELj1ELj1ELj8ELj8ENS_18Kernel_traits_baseILj7168ES2_S2_S2_S2_fjLj256EEEEELb1ELb1ELb1ELb0EEEvNS_9BwdParamsE:
[----:B------:R-:W-:Y:S01]  /*0000*/  LDC R1, c[0x0][0x37c] ;  /* 0x0000df00ff017b82 */ /* 0x000fe20000000800 */
[----:B------:R-:W0:Y:S01]  /*0010*/  S2R R167, SR_TID.X ;  /* 0x0000000000a77919 */ /* 0x000e220000002100 */
[----:B------:R-:W1:Y:S01]  /*0020*/  LDCU UR10, c[0x0][0x388] ;  /* 0x00007100ff0a77ac */ /* 0x000e620008000800 */
[----:B------:R-:W-:Y:S01]  /*0030*/  LOP3.LUT R2, R2, 0xfffffffd, RZ, 0xc0, !PT ;  /* 0xfffffffd02027812 */ /* 0x000fe200078ec0ff */
[----:B------:R-:W2:Y:S01]  /*0040*/  LDCU.64 UR20, c[0x0][0x358] ;  /* 0x00006b00ff1477ac */ /* 0x000ea20008000a00 */
[----:B-1----:R-:W-:-:S04]  /*0050*/  USHF.R.S32.HI UR4, URZ, 0x1f, UR10 ;  /* 0x0000001fff047899 */ /* 0x002fc8000801140a */
[----:B------:R-:W-:-:S06]  /*0060*/  ULEA.HI UR4, UR4, UR10, URZ, 0x2 ;  /* 0x0000000a04047291 */ /* 0x000fcc000f8f10ff */
[----:B------:R-:W-:Y:S02]  /*0070*/  MOV R3, UR4 ;  /* 0x0000000400037c02 */ /* 0x000fe40008000f00 */
[----:B0-----:R-:W-:Y:S01]  /*0080*/  LOP3.LUT R166, R167, 0xff, RZ, 0x3c, !PT ;  /* 0x000000ffa7a67812 */ /* 0x001fe200078e3cff */
[----:B------:R-:W0:Y:S02]  /*0090*/  S2UR UR28, SR_CTAID.X ;  /* 0x00000000001c79c3 */ /* 0x000e240000002500 */
[----:B------:R-:W0:Y:S01]  /*00a0*/  LDCU UR4, c[0x0][0x384] ;  /* 0x00007080ff0477ac */ /* 0x000e220008000800 */
[----:B------:R-:W-:Y:S02]  /*00b0*/  LEA.HI.SX32 R166, R3, R166, 0x1e ;  /* 0x000000a603a67211 */ /* 0x000fe400078ff2ff */
[----:B------:R-:W-:Y:S02]  /*00c0*/  MOV R3, R167 ;  /* 0x000000a700037202 */ /* 0x000fe40000000f00 */
[----:B------:R-:W-:-:S02]  /*00d0*/  ISETP.GE.U32.AND P0, PT, R166, 0x100, PT ;  /* 0x00000100a600780c */ /* 0x000fc40003f06070 */
[C---:B------:R-:W-:Y:S02]  /*00e0*/  ISETP.GE.U32.AND P1, PT, R166.reuse, 0x200, PT ;  /* 0x00000200a600780c */ /* 0x040fe40003f26070 */
[C---:B------:R-:W-:Y:S02]  /*00f0*/  ISETP.GE.U32.AND P2, PT, R166.reuse, 0x300, PT ;  /* 0x00000300a600780c */ /* 0x040fe40003f46070 */
[C---:B------:R-:W-:Y:S02]  /*0100*/  ISETP.GE.U32.AND P3, PT, R166.reuse, 0x400, PT ;  /* 0x00000400a600780c */ /* 0x040fe40003f66070 */
[C---:B------:R-:W-:Y:S02]  /*0110*/  ISETP.GE.U32.AND P4, PT, R166.reuse, 0x500, PT ;  /* 0x00000500a600780c */ /* 0x040fe40003f86070 */
[C---:B------:R-:W-:Y:S02]  /*0120*/  ISETP.GE.U32.AND P5, PT, R166.reuse, 0x600, PT ;  /* 0x00000600a600780c */ /* 0x040fe40003fa6070 */
[----:B------:R-:W-:Y:S01]  /*0130*/  ISETP.GE.U32.AND P6, PT, R166, 0x700, PT ;  /* 0x00000700a600780c */ /* 0x000fe20003fc6070 */
[----:B------:R-:W1:Y:S08]  /*0140*/  @P0 LDC.64 R14, c[0x0][0x3d0] ;  /* 0x0000f400ff0e0b82 */ /* 0x000e700000000a00 */
[----:B------:R-:W3:Y:S01]  /*0150*/  @P0 LDC.64 R18, c[0x0][0x3e8] ;  /* 0x0000fa00ff120b82 */ /* 0x000ee20000000a00 */
[----:B0-----:R-:W-:Y:S01]  /*0160*/  UISETP.GE.AND UP0, UPT, UR28, UR4, UPT ;  /* 0x000000041c00728c */ /* 0x001fe2000bf06270 */
[----:B------:R-:W-:-:S02]  /*0170*/  CS2R R120, SRZ ;  /* 0x0000000000787805 */ /* 0x000fc4000001ff00 */
[----:B------:R-:W-:Y:S02]  /*0180*/  CS2R R122, SRZ ;  /* 0x00000000007a7805 */ /* 0x000fe4000001ff00 */
[----:B------:R-:W-:Y:S02]  /*0190*/  @P6 LOP3.LUT R2, R2, 0x2, RZ, 0xfc, !PT ;  /* 0x0000000202026812 */ /* 0x000fe400078efcff */
[----:B------:R-:W0:Y:S08]  /*01a0*/  @P1 LDC.64 R36, c[0x0][0x3d0] ;  /* 0x0000f400ff241b82 */ /* 0x000e300000000a00 */
[----:B------:R-:W4:Y:S01]  /*01b0*/  @P1 LDC.64 R38, c[0x0][0x3e8] ;  /* 0x0000fa00ff261b82 */ /* 0x000f220000000a00 */
[----:B-1----:R-:W-:-:S05]  /*01c0*/  @P0 IMAD.WIDE.U32 R14, R3, 0x8, R14 ;  /* 0x00000008030e0825 */ /* 0x002fca00078e000e */
[----:B--2---:R1:W5:Y:S02]  /*01d0*/  @P0 LDG.E.64 R16, desc[UR20][R14.64] ;  /* 0x000000140e100981 */ /* 0x004364000c1e1b00 */
[----:B------:R-:W2:Y:S01]  /*01e0*/  @P2 LDC.64 R40, c[0x0][0x3d0] ;  /* 0x0000f400ff282b82 */ /* 0x000ea20000000a00 */
[C---:B---3--:R-:W-:Y:S01]  /*01f0*/  @P0 IMAD.WIDE.U32 R18, R3.reuse, 0x8, R18 ;  /* 0x0000000803120825 */ /* 0x048fe200078e0012 */
[----:B------:R-:W-:-:S04]  /*0200*/  @P0 LOP3.LUT R3, R3, 0x100, RZ, 0xfc, !PT ;  /* 0x0000010003030812 */ /* 0x000fc800078efcff */
[----:B------:R3:W5:Y:S02]  /*0210*/  @P0 LDG.E.64 R20, desc[UR20][R18.64] ;  /* 0x0000001412140981 */ /* 0x000764000c1e1b00 */
[----:B------:R-:W1:Y:S01]  /*0220*/  @P2 LDC.64 R42, c[0x0][0x3e8] ;  /* 0x0000fa00ff2a2b82 */ /* 0x000e620000000a00 */
[----:B0-----:R-:W-:-:S05]  /*0230*/  @P1 IMAD.WIDE.U32 R36, R3, 0x8, R36 ;  /* 0x0000000803241825 */ /* 0x001fca00078e0024 */
[----:B------:R-:W5:Y:S02]  /*0240*/  @P1 LDG.E.64 R22, desc[UR20][R36.64] ;  /* 0x0000001424161981 */ /* 0x000f64000c1e1b00 */
[----:B------:R-:W0:Y:S01]  /*0250*/  @P3 LDC.64 R44, c[0x0][0x3d0] ;  /* 0x0000f400ff2c3b82 */ /* 0x000e220000000a00 */
[----:B----4-:R-:W-:-:S04]  /*0260*/  @P1 IMAD.WIDE.U32 R38, R3, 0x8, R38 ;  /* 0x0000000803261825 */ /* 0x010fc800078e0026 */
[----:B------:R-:W-:Y:S01]  /*0270*/  @P1 VIADD R3, R3, 0x100 ;  /* 0x0000010003031836 */ /* 0x000fe20000000000 */
[----:B------:R-:W5:Y:S02]  /*0280*/  @P1 LDG.E.64 R24, desc[UR20][R38.64] ;  /* 0x0000001426181981 */ /* 0x000f64000c1e1b00 */
[----:B------:R-:W4:Y:S01]  /*0290*/  @P3 LDC.64 R46, c[0x0][0x3e8] ;  /* 0x0000fa00ff2e3b82 */ /* 0x000f220000000a00 */
[C---:B--2---:R-:W-:Y:S01]  /*02a0*/  @P2 IMAD.WIDE.U32 R40, R3.reuse, 0x8, R40 ;  /* 0x0000000803282825 */ /* 0x044fe200078e0028 */
[----:B------:R-:W-:Y:S02]  /*02b0*/  CS2R R116, SRZ ;  /* 0x0000000000747805 */ /* 0x000fe4000001ff00 */
        /* <DEDUP_REMOVED lines=11> */
[----:B------:R-:W1:Y:S01]  /*0370*/  @P4 LDC.64 R50, c[0x0][0x3e8] ;  /* 0x0000fa00ff324b82 */ /* 0x000e620000000a00 */
[----:B0-----:R-:W-:-:S07]  /*0380*/  @P3 IMAD.WIDE.U32 R44, R3, 0x8, R44 ;  /* 0x00000008032c3825 */ /* 0x001fce00078e002c */
[----:B------:R-:W0:Y:S01]  /*0390*/  @P5 LDC.64 R52, c[0x0][0x3d0] ;  /* 0x0000f400ff345b82 */ /* 0x000e220000000a00 */
[C---:B----4-:R-:W-:Y:S01]  /*03a0*/  @P3 IMAD.WIDE.U32 R46, R3.reuse, 0x8, R46 ;  /* 0x00000008032e3825 */ /* 0x050fe200078e002e */
[----:B------:R-:W-:Y:S01]  /*03b0*/  @P3 IADD3 R3, PT, PT, R3, 0x100, RZ ;  /* 0x0000010003033810 */ /* 0x000fe20007ffe0ff */
[----:B------:R-:W5:Y:S05]  /*03c0*/  @P3 LDG.E.64 R28, desc[UR20][R44.64] ;  /* 0x000000142c1c3981 */ /* 0x000f6a000c1e1b00 */
[----:B------:R-:W4:Y:S08]  /*03d0*/  @P5 LDC.64 R54, c[0x0][0x3e8] ;  /* 0x0000fa00ff365b82 */ /* 0x000f300000000a00 */
[----:B------:R-:W3:Y:S08]  /*03e0*/  @P6 LDC.64 R56, c[0x0][0x3d0] ;  /* 0x0000f400ff386b82 */ /* 0x000ef00000000a00 */
[----:B------:R-:W3:Y:S01]  /*03f0*/  @P6 LDC.64 R58, c[0x0][0x3e8] ;  /* 0x0000fa00ff3a6b82 */ /* 0x000ee20000000a00 */
[C---:B--2---:R-:W-:Y:S01]  /*0400*/  @P4 IMAD.WIDE.U32 R48, R3.reuse, 0x8, R48 ;  /* 0x0000000803304825 */ /* 0x044fe200078e0030 */
[----:B------:R-:W5:Y:S03]  /*0410*/  @P3 LDG.E.64 R6, desc[UR20][R46.64] ;  /* 0x000000142e063981 */ /* 0x000f66000c1e1b00 */
[C---:B-1----:R-:W-:Y:S01]  /*0420*/  @P4 IMAD.WIDE.U32 R50, R3.reuse, 0x8, R50 ;  /* 0x0000000803324825 */ /* 0x042fe200078e0032 */
[----:B------:R-:W5:Y:S03]  /*0430*/  @P4 LDG.E.64 R30, desc[UR20][R48.64] ;  /* 0x00000014301e4981 */ /* 0x000f66000c1e1b00 */
[----:B------:R-:W-:Y:S01]  /*0440*/  @P4 VIADD R3, R3, 0x100 ;  /* 0x0000010003034836 */ /* 0x000fe20000000000 */
[----:B------:R-:W5:Y:S03]  /*0450*/  @P4 LDG.E.64 R8, desc[UR20][R50.64] ;  /* 0x0000001432084981 */ /* 0x000f66000c1e1b00 */
[----:B0-----:R-:W-:-:S04]  /*0460*/  @P5 IMAD.WIDE.U32 R52, R3, 0x8, R52 ;  /* 0x0000000803345825 */ /* 0x001fc800078e0034 */
[C---:B----4-:R-:W-:Y:S01]  /*0470*/  @P5 IMAD.WIDE.U32 R54, R3.reuse, 0x8, R54 ;  /* 0x0000000803365825 */ /* 0x050fe200078e0036 */
[----:B------:R-:W-:Y:S01]  /*0480*/  @P5 IADD3 R3, PT, PT, R3, 0x100, RZ ;  /* 0x0000010003035810 */ /* 0x000fe20007ffe0ff */
[----:B------:R0:W5:Y:S04]  /*0490*/  @P5 LDG.E.64 R32, desc[UR20][R52.64] ;  /* 0x0000001434205981 */ /* 0x000168000c1e1b00 */
        /* <DEDUP_REMOVED lines=30> */
[----:B0-----:R-:W-:Y:S02]  /*0680*/  CS2R R52, SRZ ;  /* 0x0000000000347805 */ /* 0x001fe4000001ff00 */
[----:B-1----:R-:W-:Y:S02]  /*0690*/  CS2R R54, SRZ ;  /* 0x0000000000367805 */ /* 0x002fe4000001ff00 */
[----:B------:R-:W-:Y:S02]  /*06a0*/  CS2R R48, SRZ ;  /* 0x0000000000307805 */ /* 0x000fe4000001ff00 */
[----:B------:R-:W-:Y:S02]  /*06b0*/  CS2R R50, SRZ ;  /* 0x0000000000327805 */ /* 0x000fe4000001ff00 */
[----:B------:R-:W-:Y:S02]  /*06c0*/  CS2R R44, SRZ ;  /* 0x00000000002c7805 */ /* 0x000fe4000001ff00 */
[----:B------:R-:W-:-:S02]  /*06d0*/  CS2R R46, SRZ ;  /* 0x00000000002e7805 */ /* 0x000fc4000001ff00 */
[----:B------:R-:W-:Y:S02]  /*06e0*/  CS2R R40, SRZ ;  /* 0x0000000000287805 */ /* 0x000fe4000001ff00 */
[----:B------:R-:W-:Y:S01]  /*06f0*/  CS2R R42, SRZ ;  /* 0x00000000002a7805 */ /* 0x000fe2000001ff00 */
[----:B--2---:R-:W-:Y:S06]  /*0700*/  BRA.U UP0, `(.L_x_1032) ;  /* 0x000000c900007547 */ /* 0x004fec000b800000 */
[----:B-----5:R-:W-:Y:S01]  /*0710*/  MOV R0, R12 ;  /* 0x0000000c00007202 */ /* 0x020fe20000000f00 */
[--C-:B------:R-:W-:Y:S01]  /*0720*/  IMAD.MOV.U32 R163, RZ, RZ, R17.reuse ;  /* 0x000000ffffa37224 */ /* 0x100fe200078e0011 */
[----:B------:R-:W-:Y:S01]  /*0730*/  MOV R165, R16 ;  /* 0x0000001000a57202 */ /* 0x000fe20000000f00 */
[----:B------:R-:W-:Y:S01]  /*0740*/  IMAD.MOV.U32 R145, RZ, RZ, R32 ;  /* 0x000000ffff917224 */ /* 0x000fe200078e0020 */
[----:B------:R-:W-:Y:S01]  /*0750*/  SHF.R.U64 R164, R16, 0x10, R17 ;  /* 0x0000001010a47819 */ /* 0x000fe20000001211 */
[----:B------:R-:W-:Y:S01]  /*0760*/  IMAD.MOV.U32 R39, RZ, RZ, R35 ;  /* 0x000000ffff277224 */ /* 0x000fe200078e0023 */
[----:B------:R-:W-:Y:S01]  /*0770*/  SHF.R.U32.HI R162, RZ, 0x10, R17 ;  /* 0x00000010ffa27819 */ /* 0x000fe20000011611 */
[----:B------:R-:W-:Y:S01]  /*0780*/  IMAD.MOV.U32 R15, RZ, RZ, R11 ;  /* 0x000000ffff0f7224 */ /* 0x000fe200078e000b */
[----:B------:R-:W-:Y:S01]  /*0790*/  MOV R149, R30 ;  /* 0x0000001e00957202 */ /* 0x000fe20000000f00 */
[----:B------:R-:W-:Y:S01]  /*07a0*/  IMAD.MOV.U32 R157, RZ, RZ, R26 ;  /* 0x000000ffff9d7224 */ /* 0x000fe200078e001a */
[----:B------:R-:W-:Y:S01]  /*07b0*/  SHF.R.U64 R148, R30, 0x10, R31 ;  /* 0x000000101e947819 */ /* 0x000fe2000000121f */
[----:B------:R-:W-:Y:S01]  /*07c0*/  IMAD.MOV.U32 R151, RZ, RZ, R29 ;  /* 0x000000ffff977224 */ /* 0x000fe200078e001d */
        /* <DEDUP_REMOVED lines=8> */
[----:B------:R-:W-:Y:S01]  /*0850*/  SHF.R.U32.HI R142, RZ, 0x10, R33 ;  /* 0x00000010ff8e7819 */ /* 0x000fe20000011621 */
[----:B------:R-:W-:Y:S01]  /*0860*/  IMAD.MOV.U32 R33, RZ, RZ, R24 ;  /* 0x000000ffff217224 */ /* 0x000fe200078e0018 */
        /* <DEDUP_REMOVED lines=20> */
[----:B------:R-:W-:Y:S02]  /*09b0*/  SHF.R.U64 R156, R26, 0x10, R27 ;  /* 0x000000101a9c7819 */ /* 0x000fe4000000121b */
[----:B------:R-:W-:-:S02]  /*09c0*/  CS2R R92, SRZ ;  /* 0x00000000005c7805 */ /* 0x000fc4000001ff00 */
[----:B------:R-:W-:Y:S02]  /*09d0*/  MOV R155, R27 ;  /* 0x0000001b009b7202 */ /* 0x000fe40000000f00 */
[----:B------:R-:W-:Y:S02]  /*09e0*/  CS2R R94, SRZ ;  /* 0x00000000005e7805 */ /* 0x000fe4000001ff00 */
[----:B------:R-:W-:Y:S01]  /*09f0*/  SHF.R.U32.HI R154, RZ, 0x10, R27 ;  /* 0x00000010ff9a7819 */ /* 0x000fe2000001161b */
[----:B------:R-:W-:Y:S01]  /*0a00*/  IMAD.MOV.U32 R27, RZ, RZ, R5 ;  /* 0x000000ffff1b7224 */ /* 0x000fe200078e0005 */
        /* <DEDUP_REMOVED lines=12> */
[----:B------:R-:W-:Y:S01]  /*0ad0*/  SHF.R.U32.HI R34, RZ, 0x10, R21 ;  /* 0x00000010ff227819 */ /* 0x000fe20000011615 */
[----:B------:R-:W-:Y:S01]  /*0ae0*/  IMAD.MOV.U32 R21, RZ, RZ, R8 ;  /* 0x000000ffff157224 */ /* 0x000fe200078e0008 */
        /* <DEDUP_REMOVED lines=24> */
[----:B------:R-:W-:Y:S02]  /*0c70*/  SHF.R.U32.HI R22, RZ, 0x10, R7 ;  /* 0x00000010ff167819 */ /* 0x000fe40000011607 */
[----:B------:R-:W-:-:S02]  /*0c80*/  CS2R R52, SRZ ;  /* 0x0000000000347805 */ /* 0x000fc4000001ff00 */
[--C-:B------:R-:W-:Y:S02]  /*0c90*/  SHF.R.U64 R20, R8, 0x10, R9.reuse ;  /* 0x0000001008147819 */ /* 0x100fe40000001209 */
[----:B------:R-:W-:Y:S02]  /*0ca0*/  CS2R R54, SRZ ;  /* 0x0000000000367805 */ /* 0x000fe4000001ff00 */
[----:B------:R-:W-:Y:S02]  /*0cb0*/  MOV R19, R9 ;  /* 0x0000000900137202 */ /* 0x000fe40000000f00 */
[----:B------:R-:W-:Y:S02]  /*0cc0*/  CS2R R48, SRZ ;  /* 0x0000000000307805 */ /* 0x000fe4000001ff00 */
[----:B------:R-:W-:Y:S02]  /*0cd0*/  SHF.R.U32.HI R18, RZ, 0x10, R9 ;  /* 0x00000010ff127819 */ /* 0x000fe40000011609 */
[----:B------:R-:W-:-:S02]  /*0ce0*/  CS2R R50, SRZ ;  /* 0x0000000000327805 */ /* 0x000fc4000001ff00 */
[----:B------:R-:W-:Y:S02]  /*0cf0*/  CS2R R44, SRZ ;  /* 0x00000000002c7805 */ /* 0x000fe4000001ff00 */
[----:B------:R-:W-:Y:S02]  /*0d00*/  CS2R R46, SRZ ;  /* 0x00000000002e7805 */ /* 0x000fe4000001ff00 */
[----:B------:R-:W-:Y:S02]  /*0d10*/  CS2R R40, SRZ ;  /* 0x0000000000287805 */ /* 0x000fe4000001ff00 */
[----:B------:R-:W-:Y:S02]  /*0d20*/  CS2R R42, SRZ ;  /* 0x00000000002a7805 */ /* 0x000fe4000001ff00 */
[----:B------:R-:W-:Y:S01]  /*0d30*/  PRMT R13, R0, 0x7610, R13 ;  /* 0x00007610000d7816 */ /* 0x000fe2000000000d */
[----:B------:R-:W-:Y:S01]  /*0d40*/  UPLOP3.LUT UP1, UPT, UPT, UPT, UPT, 0x40, 0x4 ;  /* 0x000000000004789c */ /* 0x000fe20003f2e870 */
[----:B------:R-:W0:Y:S01]  /*0d50*/  LDCU UR10, c[0x0][0x388] ;  /* 0x00007100ff0a77ac */ /* 0x000e220008000800 */
[----:B------:R-:W1:Y:S01]  /*0d60*/  LDCU.U8 UR29, c[0x0][0x410] ;  /* 0x00008200ff1d77ac */ /* 0x000e620008000000 */
[----:B------:R-:W2:Y:S01]  /*0d70*/  LDCU UR30, c[0x0][0x400] ;  /* 0x00008000ff1e77ac */ /* 0x000ea20008000800 */
[----:B------:R-:W3:Y:S01]  /*0d80*/  LDCU.64 UR22, c[0x0][0x408] ;  /* 0x00008100ff1677ac */ /* 0x000ee20008000a00 */
[----:B------:R-:W4:Y:S01]  /*0d90*/  LDCU.64 UR24, c[0x0][0x438] ;  /* 0x00008700ff1877ac */ /* 0x000f220008000a00 */
[----:B------:R-:W0:Y:S01]  /*0da0*/  LDCU.64 UR4, c[0x0][0x478] ;  /* 0x00008f00ff0477ac */ /* 0x000e220008000a00 */
[----:B------:R-:W0:Y:S01]  /*0db0*/  LDCU.128 UR16, c[0x0][0x3c0] ;  /* 0x00007800ff1077ac */ /* 0x000e220008000c00 */
[----:B------:R-:W0:Y:S01]  /*0dc0*/  LDCU.128 UR12, c[0x0][0x3f0] ;  /* 0x00007e00ff0c77ac */ /* 0x000e220008000c00 */
[----:B------:R-:W0:Y:S02]  /*0dd0*/  LDCU.64 UR26, c[0x0][0x380] ;  /* 0x00007000ff1a77ac */ /* 0x000e240008000a00 */
.L_x_1197:
[----:B0-----:R-:W-:Y:S02]  /*0de0*/  UIMAD.WIDE UR6, UR28, 0x4, UR14 ;  /* 0x000000041c0678a5 */ /* 0x001fe4000f8e020e */
[----:B------:R-:W-:-:S04]  /*0df0*/  UIMAD.WIDE UR8, UR28, 0x4, UR12 ;  /* 0x000000041c0878a5 */ /* 0x000fc8000f8e020c */
[----:B-1234-:R-:W-:Y:S01]  /*0e00*/  IMAD.U32 R128, RZ, RZ, UR6 ;  /* 0x00000006ff807e24 */ /* 0x01efe2000f8e00ff */
[----:B------:R-:W-:Y:S01]  /*0e10*/  MOV R129, UR7 ;  /* 0x0000000700817c02 */ /* 0x000fe20008000f00 */
[----:B------:R-:W-:-:S04]  /*0e20*/  UIMAD.WIDE UR6, UR28, 0x4, UR18 ;  /* 0x000000041c0678a5 */ /* 0x000fc8000f8e0212 */
[----:B-----5:R-:W5:Y:S01]  /*0e30*/  LDG.E R128, desc[UR20][R128.64] ;  /* 0x0000001480807981 */ /* 0x020f62000c1e1900 */
[----:B------:R-:W-:Y:S01]  /*0e40*/  IMAD.U32 R124, RZ, RZ, UR8 ;  /* 0x00000008ff7c7e24 */ /* 0x000fe2000f8e00ff */
[----:B------:R-:W-:Y:S02]  /*0e50*/  MOV R126, UR6 ;  /* 0x00000006007e7c02 */ /* 0x000fe40008000f00 */
[----:B------:R-:W-:Y:S02]  /*0e60*/  MOV R127, UR7 ;  /* 0x00000007007f7c02 */ /* 0x000fe40008000f00 */
[----:B------:R-:W-:-:S03]  /*0e70*/  MOV R125, UR9 ;  /* 0x00000009007d7c02 */ /* 0x000fc60008000f00 */
[----:B------:R-:W2:Y:S04]  /*0e80*/  LDG.E R126, desc[UR20][R126.64] ;  /* 0x000000147e7e7981 */ /* 0x000ea8000c1e1900 */
[----:B------:R-:W3:Y:S01]  /*0e90*/  LDG.E R124, desc[UR20][R124.64] ;  /* 0x000000147c7c7981 */ /* 0x000ee2000c1e1900 */
[----:B------:R-:W-:Y:S01]  /*0ea0*/  BSSY.RECONVERGENT B0, `(.L_x_1033) ;  /* 0x0000273000007945 */ /* 0x000fe20003800200 */
[----:B-----5:R-:W-:Y:S02]  /*0eb0*/  R2UR UR32, R128 ;  /* 0x00000000802072ca */ /* 0x020fe400000e0000 */
[----:B--2---:R-:W-:-:S11]  /*0ec0*/  R2UR UR31, R126 ;  /* 0x000000007e1f72ca */ /* 0x004fd600000e0000 */
[----:B------:R-:W-:Y:S01]  /*0ed0*/  UISETP.GE.AND UP2, UPT, UR32, 0x1, UPT ;  /* 0x000000012000788c */ /* 0x000fe2000bf46270 */
[----:B---3--:R-:W-:-:S08]  /*0ee0*/  R2UR UR11, R124 ;  /* 0x000000007c0b72ca */ /* 0x008fd000000e0000 */
[----:B------:R-:W-:Y:S07]  /*0ef0*/  BRA.U !UP2, `(.L_x_1034) ;  /* 0x0000001d0ac47547 */ /* 0x000fee000b800000 */
[----:B------:R-:W-:-:S06]  /*0f00*/  UIMAD.WIDE UR6, UR28, 0x4, UR16 ;  /* 0x000000041c0678a5 */ /* 0x000fcc000f8e0210 */
[----:B------:R-:W-:Y:S02]  /*0f10*/  MOV R124, UR6 ;  /* 0x00000006007c7c02 */ /* 0x000fe40008000f00 */
[----:B------:R-:W-:-:S05]  /*0f20*/  MOV R125, UR7 ;  /* 0x00000007007d7c02 */ /* 0x000fca0008000f00 */
[----:B------:R-:W2:Y:S01]  /*0f30*/  LDG.E R124, desc[UR20][R124.64] ;  /* 0x000000147c7c7981 */ /* 0x000ea2000c1e1900 */
[----:B------:R-:W-:Y:S01]  /*0f40*/  UISETP.GE.AND UP3, UPT, UR11, 0x1, UPT ;  /* 0x000000010b00788c */ /* 0x000fe2000bf66270 */
[----:B------:R-:W-:Y:S01]  /*0f50*/  IMAD.MOV.U32 R127, RZ, RZ, RZ ;  /* 0x000000ffff7f7224 */ /* 0x000fe200078e00ff */
[----:B-1----:R-:W-:Y:S01]  /*0f60*/  ISETP.NE.AND P5, PT, RZ, UR29, PT ;  /* 0x0000001dff007c0c */ /* 0x002fe2000bfa5270 */
[----:B------:R-:W0:Y:S01]  /*0f70*/  S2R R167, SR_TID.X ;  /* 0x0000000000a77919 */ /* 0x000e220000002100 */
[----:B------:R-:W-:Y:S01]  /*0f80*/  BSSY.RECONVERGENT B1, `(.L_x_1035) ;  /* 0x000005d000017945 */ /* 0x000fe20003800200 */
[----:B------:R-:W-:Y:S01]  /*0f90*/  HFMA2 R132, -RZ, RZ, 0, 0 ;  /* 0x00000000ff847431 */ /* 0x000fe200000001ff */
[----:B------:R-:W-:Y:S01]  /*0fa0*/  PLOP3.LUT P0, PT, PT, PT, UP3, 0x80, 0x8 ;  /* 0x000000000008781c */ /* 0x000fe20003f0f038 */
[----:B------:R-:W-:Y:S01]  /*0fb0*/  IMAD.MOV.U32 R130, RZ, RZ, RZ ;  /* 0x000000ffff827224 */ /* 0x000fe200078e00ff */
[C---:B------:R-:W-:Y:S02]  /*0fc0*/  ISETP.GE.U32.AND P1, PT, R166.reuse, 0x200, PT ;  /* 0x00000200a600780c */ /* 0x040fe40003f26070 */
[C---:B------:R-:W-:Y:S01]  /*0fd0*/  ISETP.GE.U32.AND P2, PT, R166.reuse, 0x300, PT ;  /* 0x00000300a600780c */ /* 0x040fe20003f46070 */
[----:B------:R-:W-:Y:S01]  /*0fe0*/  @UP3 UIADD3 UR6, UPT, UPT, UR11, -0x1, URZ ;  /* 0xffffffff0b063890 */ /* 0x000fe2000fffe0ff */
[----:B------:R-:W-:-:S02]  /*0ff0*/  ISETP.GE.U32.AND P3, PT, R166, 0x400, PT ;  /* 0x00000400a600780c */ /* 0x000fc40003f66070 */
[----:B------:R-:W-:Y:S01]  /*1000*/  ISETP.GE.U32.AND P4, PT, R166, 0x500, PT ;  /* 0x00000500a600780c */ /* 0x000fe20003f86070 */
[----:B------:R-:W-:-:S04]  /*1010*/  @UP3 UIMAD UR6, UR6, UR10, URZ ;  /* 0x0000000a060632a4 */ /* 0x000fc8000f8e02ff */
[----:B------:R-:W-:-:S04]  /*1020*/  @UP3 USHF.R.S32.HI UR7, URZ, 0x1f, UR6 ;  /* 0x0000001fff073899 */ /* 0x000fc80008011406 */
[----:B------:R-:W-:Y:S02]  /*1030*/  @UP3 ULEA.HI UR7, UR7, UR6, URZ, 0x2 ;  /* 0x0000000607073291 */ /* 0x000fe4000f8f10ff */
[----:B------:R-:W-:-:S04]  /*1040*/  UIMAD UR6, UR28, UR10, URZ ;  /* 0x0000000a1c0672a4 */ /* 0x000fc8000f8e02ff */
[----:B------:R-:W-:Y:S01]  /*1050*/  MOV R126, UR7 ;  /* 0x00000007007e7c02 */ /* 0x000fe20008000f00 */
[----:B------:R-:W-:-:S04]  /*1060*/  UIADD3 UR7, UPT, UPT, UR32, -0x1, URZ ;  /* 0xffffffff20077890 */ /* 0x000fc8000fffe0ff */
[----:B------:R-:W-:Y:S01]  /*1070*/  UIMAD UR8, UR7, UR10, URZ ;  /* 0x0000000a070872a4 */ /* 0x000fe2000f8e02ff */
[----:B0-----:R-:W-:Y:S01]  /*1080*/  @P0 LEA.HI.SX32 R127, R126, R167, 0x1e ;  /* 0x000000a77e7f0211 */ /* 0x001fe200078ff2ff */
[----:B------:R-:W-:Y:S01]  /*1090*/  USHF.R.S32.HI UR7, URZ, 0x1f, UR6 ;  /* 0x0000001fff077899 */ /* 0x000fe20008011406 */
[----:B------:R-:W-:Y:S01]  /*10a0*/  ISETP.GE.U32.AND P0, PT, R166, 0x100, PT ;  /* 0x00000100a600780c */ /* 0x000fe20003f06070 */
[----:B------:R-:W-:Y:S02]  /*10b0*/  USHF.R.S32.HI UR9, URZ, 0x1f, UR8 ;  /* 0x0000001fff097899 */ /* 0x000fe40008011408 */
[----:B------:R-:W-:Y:S02]  /*10c0*/  ULEA.HI UR7, UR7, UR6, URZ, 0x2 ;  /* 0x0000000607077291 */ /* 0x000fe4000f8f10ff */
[----:B------:R-:W-:-:S04]  /*10d0*/  ULEA.HI UR9, UR9, UR8, URZ, 0x2 ;  /* 0x0000000809097291 */ /* 0x000fc8000f8f10ff */
[----:B------:R-:W-:-:S04]  /*10e0*/  MOV R246, UR7 ;  /* 0x0000000700f67c02 */ /* 0x000fc80008000f00 */
[----:B------:R-:W-:-:S04]  /*10f0*/  LEA.HI.SX32 R246, R246, R167, 0x1e ;  /* 0x000000a7f6f67211 */ /* 0x000fc800078ff2ff */
[----:B------:R-:W-:Y:S02]  /*1100*/  MOV R128, R246 ;  /* 0x000000f600807202 */ /* 0x000fe40000000f00 */
[----:B--2---:R-:W-:Y:S02]  /*1110*/  FSEL R126, R124, RZ, !P5 ;  /* 0x000000ff7c7e7208 */ /* 0x004fe40006800000 */
[----:B------:R-:W-:Y:S02]  /*1120*/  MOV R124, UR9 ;  /* 0x00000009007c7c02 */ /* 0x000fe40008000f00 */
[----:B------:R-:W-:Y:S02]  /*1130*/  ISETP.GE.U32.AND P5, PT, R166, 0x600, PT ;  /* 0x00000600a600780c */ /* 0x000fe40003fa6070 */
[----:B------:R-:W-:Y:S01]  /*1140*/  LEA.HI.SX32 R129, R124, R167, 0x1e ;  /* 0x000000a77c817211 */ /* 0x000fe200078ff2ff */
[----:B------:R-:W-:Y:S10]  /*1150*/  @!P0 BRA `(.L_x_1036) ;  /* 0x0000000000fc8947 */ /* 0x000ff40003800000 */
[----:B------:R-:W0:Y:S08]  /*1160*/  LDC.64 R130, c[0x0][0x428] ;  /* 0x00010a00ff827b82 */ /* 0x000e300000000a00 */
[----:B------:R-:W1:Y:S01]  /*1170*/  LDC.64 R124, c[0x0][0x3a8] ;  /* 0x0000ea00ff7c7b82 */ /* 0x000e620000000a00 */
[----:B----4-:R-:W-:-:S04]  /*1180*/  ISETP.NE.U32.AND P6, PT, RZ, UR24, PT ;  /* 0x00000018ff007c0c */ /* 0x010fc8000bfc5070 */
        /* <DEDUP_REMOVED lines=9> */
[----:B------:R-:W-:Y:S01]  /*1220*/  IMAD.U32 R214, R165, 0x10000, RZ ;  /* 0x00010000a5d67824 */ /* 0x000fe200078e00ff */
[----:B------:R-:W-:Y:S01]  /*1230*/  SHF.L.U32 R210, R164, 0x10, RZ ;  /* 0x00000010a4d27819 */ /* 0x000fe200000006ff */
[----:B------:R-:W-:Y:S01]  /*1240*/  IMAD.U32 R240, R162, 0x10000, RZ ;  /* 0x00010000a2f07824 */ /* 0x000fe200078e00ff */
[----:B------:R-:W-:Y:S01]  /*1250*/  SHF.L.U32 R243, R163, 0x10, RZ ;  /* 0x00000010a3f37819 */ /* 0x000fe200000006ff */
[C---:B--2---:R-:W-:Y:S01]  /*1260*/  IMAD.WIDE.U32 R132, R127.reuse, 0x4, R132 ;  /* 0x000000047f847825 */ /* 0x044fe200078e0084 */
[----:B------:R-:W-:Y:S02]  /*1270*/  IADD3 R127, PT, PT, R127, 0x100, RZ ;  /* 0x000001007f7f7810 */ /* 0x000fe40007ffe0ff */
[----:B------:R-:W-:Y:S02]  /*1280*/  IADD3 R129, PT, PT, R129, 0x100, RZ ;  /* 0x0000010081817810 */ /* 0x000fe40007ffe0ff */
[----:B------:R0:W5:Y:S01]  /*1290*/  LDG.E R9, desc[UR20][R132.64] ;  /* 0x0000001484097981 */ /* 0x000162000c1e1900 */
[----:B------:R-:W-:-:S02]  /*12a0*/  IADD3 R128, PT, PT, R128, 0x100, RZ ;  /* 0x0000010080807810 */ /* 0x000fc40007ffe0ff */
[----:B---3--:R-:W-:Y:S01]  /*12b0*/  MOV R137, R130 ;  /* 0x0000008200897202 */ /* 0x008fe20000000f00 */
[--C-:B------:R-:W-:Y:S01]  /*12c0*/  IMAD.MOV.U32 R136, RZ, RZ, R131.reuse ;  /* 0x000000ffff887224 */ /* 0x100fe200078e0083 */
[--C-:B------:R-:W-:Y:S02]  /*12d0*/  SHF.R.U64 R138, R130, 0x10, R131.reuse ;  /* 0x00000010828a7819 */ /* 0x100fe40000001283 */
[----:B------:R-:W-:Y:S02]  /*12e0*/  SHF.R.U32.HI R130, RZ, 0x10, R131 ;  /* 0x00000010ff827819 */ /* 0x000fe40000011683 */
[----:B----4-:R-:W-:-:S04]  /*12f0*/  SHF.R.U64 R131, R124, 0x10, R125 ;  /* 0x000000107c837819 */ /* 0x010fc8000000127d */
[----:B------:R-:W-:-:S05]  /*1300*/  SHF.L.U32 R131, R131, 0x10, RZ ;  /* 0x0000001083837819 */ /* 0x000fca00000006ff */
[----:B------:R-:W-:Y:S01]  /*1310*/  FADD.FTZ R131, -R126, R131 ;  /* 0x000000837e837221 */ /* 0x000fe20000010100 */
[----:B------:R-:W-:-:S03]  /*1320*/  SHF.L.U32 R3, R124, 0x10, RZ ;  /* 0x000000107c037819 */ /* 0x000fc600000006ff */
[----:B------:R-:W-:Y:S01]  /*1330*/  FMUL.FTZ R212, R131, UR31 ;  /* 0x0000001f83d47c20 */ /* 0x000fe20008410000 */
[----:B------:R-:W-:Y:S02]  /*1340*/  SHF.L.U32 R131, R125, 0x10, RZ ;  /* 0x000000107d837819 */ /* 0x000fe400000006ff */
[----:B------:R-:W-:Y:S01]  /*1350*/  SHF.R.U32.HI R125, RZ, 0x10, R125 ;  /* 0x00000010ff7d7819 */ /* 0x000fe2000001167d */
[----:B------:R-:W-:Y:S01]  /*1360*/  FADD.FTZ R3, -R126, R3 ;  /* 0x000000037e037221 */ /* 0x000fe20000010100 */
[----:B------:R-:W-:-:S03]  /*1370*/  SHF.L.U32 R137, R137, 0x10, RZ ;  /* 0x0000001089897819 */ /* 0x000fc600000006ff */
[----:B------:R-:W-:Y:S01]  /*1380*/  IMAD.U32 R125, R125, 0x10000, RZ ;  /* 0x000100007d7d7824 */ /* 0x000fe200078e00ff */
[----:B------:R-:W-:Y:S01]  /*1390*/  SHF.L.U32 R124, R138, 0x10, RZ ;  /* 0x000000108a7c7819 */ /* 0x000fe200000006ff */
[C---:B------:R-:W-:Y:S01]  /*13a0*/  FADD.FTZ R131, -R126.reuse, R131 ;  /* 0x000000837e837221 */ /* 0x040fe20000010100 */
[----:B------:R-:W-:Y:S01]  /*13b0*/  FMUL.FTZ R3, R3, UR31 ;  /* 0x0000001f03037c20 */ /* 0x000fe20008410000 */
[----:B------:R-:W-:Y:S01]  /*13c0*/  FADD.FTZ R125, -R126, R125 ;  /* 0x0000007d7e7d7221 */ /* 0x000fe20000010100 */
[----:B------:R-:W-:Y:S01]  /*13d0*/  FMUL.FTZ R214, R214, R137 ;  /* 0x00000089d6d67220 */ /* 0x000fe20000410000 */
[----:B------:R-:W-:Y:S01]  /*13e0*/  SHF.L.U32 R130, R130, 0x10, RZ ;  /* 0x0000001082827819 */ /* 0x000fe200000006ff */
[----:B------:R-:W-:Y:S01]  /*13f0*/  FMUL.FTZ R245, R131, UR31 ;  /* 0x0000001f83f57c20 */ /* 0x000fe20008410000 */
[----:B------:R-:W-:Y:S01]  /*1400*/  SHF.L.U32 R136, R136, 0x10, RZ ;  /* 0x0000001088887819 */ /* 0x000fe200000006ff */
[----:B------:R-:W-:Y:S01]  /*1410*/  FMUL.FTZ R242, R125, UR31 ;  /* 0x0000001f7df27c20 */ /* 0x000fe20008410000 */
[----:B------:R-:W-:Y:S01]  /*1420*/  FMUL.FTZ R210, R210, R124 ;  /* 0x0000007cd2d27220 */ /* 0x000fe20000410000 */
[----:B------:R-:W-:Y:S01]  /*1430*/  FADD.FTZ R125, RZ, R214 ;  /* 0x000000d6ff7d7221 */ /* 0x000fe20000010000 */
[----:B------:R-:W-:Y:S01]  /*1440*/  FFMA.FTZ R131, R3, R214, RZ ;  /* 0x000000d603837223 */ /* 0x000fe200000100ff */
[----:B------:R-:W-:Y:S01]  /*1450*/  FADD.FTZ R93, R93, R124 ;  /* 0x0000007c5d5d7221 */ /* 0x000fe20000010000 */
[----:B------:R-:W-:Y:S01]  /*1460*/  FFMA.FTZ R121, R212, R124, R121 ;  /* 0x0000007cd4797223 */ /* 0x000fe20000010079 */
[----:B------:R-:W-:Y:S01]  /*1470*/  FADD.FTZ R95, R95, R130 ;  /* 0x000000825f5f7221 */ /* 0x000fe20000010000 */
[-C--:B------:R-:W-:Y:S01]  /*1480*/  FFMA.FTZ R123, R242, R130.reuse, R123 ;  /* 0x00000082f27b7223 */ /* 0x080fe2000001007b */
[----:B------:R-:W-:Y:S01]  /*1490*/  FMUL.FTZ R240, R240, R130 ;  /* 0x00000082f0f07220 */ /* 0x000fe20000410000 */
[----:B------:R-:W-:Y:S01]  /*14a0*/  FMUL.FTZ R243, R243, R136 ;  /* 0x00000088f3f37220 */ /* 0x000fe20000410000 */
[----:B------:R-:W-:Y:S01]  /*14b0*/  FADD.FTZ R124, R125, R210 ;  /* 0x000000d27d7c7221 */ /* 0x000fe20000010000 */
[----:B------:R-:W-:-:S03]  /*14c0*/  FFMA.FTZ R130, R212, R210, R131 ;  /* 0x000000d2d4827223 */ /* 0x000fc60000010083 */
[----:B------:R-:W-:Y:S01]  /*14d0*/  FADD.FTZ R125, R124, R243 ;  /* 0x000000f37c7d7221 */ /* 0x000fe20000010000 */
[----:B------:R-:W-:Y:S01]  /*14e0*/  FFMA.FTZ R131, R245, R243, R130 ;  /* 0x000000f3f5837223 */ /* 0x000fe20000010082 */
[----:B------:R-:W-:Y:S01]  /*14f0*/  FADD.FTZ R92, R92, R137 ;  /* 0x000000895c5c7221 */ /* 0x000fe20000010000 */
[----:B------:R-:W-:Y:S01]  /*1500*/  FFMA.FTZ R120, R3, R137, R120 ;  /* 0x0000008903787223 */ /* 0x000fe20000010078 */
[----:B------:R-:W-:Y:S01]  /*1510*/  FADD.FTZ R94, R94, R136 ;  /* 0x000000885e5e7221 */ /* 0x000fe20000010000 */
[----:B------:R-:W-:Y:S01]  /*1520*/  FFMA.FTZ R122, R245, R136, R122 ;  /* 0x00000088f57a7223 */ /* 0x000fe2000001007a */
[----:B------:R-:W-:Y:S01]  /*1530*/  FADD.FTZ R130, R125, R240 ;  /* 0x000000f07d827221 */ /* 0x000fe20000010000 */
[----:B0-----:R-:W-:-:S07]  /*1540*/  FFMA.FTZ R132, R242, R240, R131 ;  /* 0x000000f0f2847223 */ /* 0x001fce0000010083 */
.L_x_1036:
[----:B----4-:R-:W-:Y:S05]  /*1550*/  BSYNC.RECONVERGENT B1 ;  /* 0x0000000000017941 */ /* 0x010fea0003800200 */
.L_x_1035:
        /* <DEDUP_REMOVED lines=12> */
[----:B--2---:R-:W-:-:S05]  /*1620*/  IMAD.WIDE.U32 R136, R127, 0x4, R136 ;  /* 0x000000047f887825 */ /* 0x004fca00078e0088 */
[----:B------:R1:W5:Y:S01]  /*1630*/  LDG.E R8, desc[UR20][R136.64] ;  /* 0x0000001488087981 */ /* 0x000362000c1e1900 */
[----:B0-----:R-:W-:-:S05]  /*1640*/  @P6 IMAD.WIDE.U32 R138, R128, 0x8, R138 ;  /* 0x00000008808a6825 */ /* 0x001fca00078e008a */
[----:B------:R1:W5:Y:S01]  /*1650*/  @P6 LDG.E.64 R180, desc[UR20][R138.64] ;  /* 0x000000148ab46981 */ /* 0x000362000c1e1b00 */
[----:B------:R-:W-:Y:S01]  /*1660*/  SHF.L.U32 R207, R161, 0x10, RZ ;  /* 0x00000010a1cf7819 */ /* 0x000fe200000006ff */
[----:B------:R-:W-:Y:S01]  /*1670*/  IMAD.U32 R238, R159, 0x10000, RZ ;  /* 0x000100009fee7824 */ /* 0x000fe200078e00ff */
[----:B------:R-:W-:Y:S01]  /*1680*/  SHF.L.U32 R241, R158, 0x10, RZ ;  /* 0x000000109ef17819 */ /* 0x000fe200000006ff */
[----:B------:R-:W-:Y:S01]  /*1690*/  VIADD R128, R128, 0x100 ;  /* 0x0000010080807836 */ /* 0x000fe20000000000 */
[----:B------:R-:W-:Y:S02]  /*16a0*/  IADD3 R127, PT, PT, R127, 0x100, RZ ;  /* 0x000001007f7f7810 */ /* 0x000fe40007ffe0ff */
[----:B------:R-:W-:Y:S01]  /*16b0*/  IADD3 R129, PT, PT, R129, 0x100, RZ ;  /* 0x0000010081817810 */ /* 0x000fe20007ffe0ff */
[----:B---3--:R-:W-:Y:S01]  /*16c0*/  IMAD.MOV.U32 R206, RZ, RZ, R134 ;  /* 0x000000ffffce7224 */ /* 0x008fe200078e0086 */
[----:B------:R-:W-:Y:S02]  /*16d0*/  SHF.R.U64 R134, R134, 0x10, R135 ;  /* 0x0000001086867819 */ /* 0x000fe40000001287 */
[----:B------:R-:W-:-:S02]  /*16e0*/  MOV R131, R135 ;  /* 0x0000008700837202 */ /* 0x000fc40000000f00 */
[----:B------:R-:W-:Y:S02]  /*16f0*/  SHF.R.U32.HI R133, RZ, 0x10, R135 ;  /* 0x00000010ff857819 */ /* 0x000fe40000011687 */
[C---:B----4-:R-:W-:Y:S02]  /*1700*/  SHF.L.U32 R135, R124.reuse, 0x10, RZ ;  /* 0x000000107c877819 */ /* 0x050fe400000006ff */
[----:B------:R-:W-:-:S03]  /*1710*/  SHF.R.U64 R124, R124, 0x10, R125 ;  /* 0x000000107c7c7819 */ /* 0x000fc6000000127d */
[----:B------:R-:W-:Y:S01]  /*1720*/  FADD.FTZ R135, -R126, R135 ;  /* 0x000000877e877221 */ /* 0x000fe20000010100 */
[----:B------:R-:W-:-:S03]  /*1730*/  SHF.L.U32 R219, R124, 0x10, RZ ;  /* 0x000000107cdb7819 */ /* 0x000fc600000006ff */
[----:B------:R-:W-:Y:S01]  /*1740*/  FMUL.FTZ R209, R135, UR31 ;  /* 0x0000001f87d17c20 */ /* 0x000fe20008410000 */
[----:B------:R-:W-:Y:S01]  /*1750*/  IMAD.U32 R135, R125, 0x10000, RZ ;  /* 0x000100007d877824 */ /* 0x000fe200078e00ff */
[----:B------:R-:W-:Y:S01]  /*1760*/  SHF.R.U32.HI R125, RZ, 0x10, R125 ;  /* 0x00000010ff7d7819 */ /* 0x000fe2000001167d */
[----:B------:R-:W-:Y:S02]  /*1770*/  IMAD.U32 R206, R206, 0x10000, RZ ;  /* 0x00010000cece7824 */ /* 0x000fe400078e00ff */
[----:B------:R-:W-:Y:S01]  /*1780*/  FADD.FTZ R208, -R126, R219 ;  /* 0x000000db7ed07221 */ /* 0x000fe20000010100 */
[----:B------:R-:W-:Y:S01]  /*1790*/  SHF.L.U32 R125, R125, 0x10, RZ ;  /* 0x000000107d7d7819 */ /* 0x000fe200000006ff */
[----:B------:R-:W-:Y:S01]  /*17a0*/  FADD.FTZ R88, R88, R206 ;  /* 0x000000ce58587221 */ /* 0x000fe20000010000 */
[-C--:B------:R-:W-:Y:S01]  /*17b0*/  FFMA.FTZ R116, R209, R206.reuse, R116 ;  /* 0x000000ced1747223 */ /* 0x080fe20000010074 */
[----:B------:R-:W-:Y:S01]  /*17c0*/  FMUL.FTZ R207, R207, R206 ;  /* 0x000000cecfcf7220 */ /* 0x000fe20000410000 */
[----:B------:R-:W-:Y:S01]  /*17d0*/  FADD.FTZ R135, -R126, R135 ;  /* 0x000000877e877221 */ /* 0x000fe20000010100 */
[----:B------:R-:W-:Y:S01]  /*17e0*/  SHF.L.U32 R124, R134, 0x10, RZ ;  /* 0x00000010867c7819 */ /* 0x000fe200000006ff */
[----:B------:R-:W-:Y:S01]  /*17f0*/  FMUL.FTZ R208, R208, UR31 ;  /* 0x0000001fd0d07c20 */ /* 0x000fe20008410000 */
[----:B------:R-:W-:Y:S01]  /*1800*/  SHF.L.U32 R206, R160, 0x10, RZ ;  /* 0x00000010a0ce7819 */ /* 0x000fe200000006ff */
[----:B------:R-:W-:Y:S01]  /*1810*/  FADD.FTZ R125, -R126, R125 ;  /* 0x0000007d7e7d7221 */ /* 0x000fe20000010100 */
[----:B------:R-:W-:Y:S01]  /*1820*/  SHF.L.U32 R131, R131, 0x10, RZ ;  /* 0x0000001083837819 */ /* 0x000fe200000006ff */
[----:B------:R-:W-:Y:S01]  /*1830*/  FMUL.FTZ R219, R135, UR31 ;  /* 0x0000001f87db7c20 */ /* 0x000fe20008410000 */
[----:B------:R-:W-:Y:S01]  /*1840*/  FADD.FTZ R89, R89, R124 ;  /* 0x0000007c59597221 */ /* 0x000fe20000010000 */
[-C--:B------:R-:W-:Y:S01]  /*1850*/  FFMA.FTZ R117, R208, R124.reuse, R117 ;  /* 0x0000007cd0757223 */ /* 0x080fe20000010075 */
[----:B------:R-:W-:Y:S01]  /*1860*/  FMUL.FTZ R206, R206, R124 ;  /* 0x0000007ccece7220 */ /* 0x000fe20000410000 */
[----:B------:R-:W-:Y:S01]  /*1870*/  SHF.L.U32 R124, R133, 0x10, RZ ;  /* 0x00000010857c7819 */ /* 0x000fe200000006ff */
[----:B------:R-:W-:Y:S01]  /*1880*/  FMUL.FTZ R224, R125, UR31 ;  /* 0x0000001f7de07c20 */ /* 0x000fe20008410000 */
[----:B------:R-:W-:Y:S01]  /*1890*/  FADD.FTZ R90, R90, R131 ;  /* 0x000000835a5a7221 */ /* 0x000fe20000010000 */
[-C--:B------:R-:W-:Y:S01]  /*18a0*/  FFMA.FTZ R118, R219, R131.reuse, R118 ;  /* 0x00000083db767223 */ /* 0x080fe20000010076 */
[----:B------:R-:W-:Y:S01]  /*18b0*/  FMUL.FTZ R238, R238, R131 ;  /* 0x00000083eeee7220 */ /* 0x000fe20000410000 */
[----:B------:R-:W-:Y:S01]  /*18c0*/  FADD.FTZ R125, R130, R207 ;  /* 0x000000cf827d7221 */ /* 0x000fe20000010000 */
[----:B------:R-:W-:Y:S01]  /*18d0*/  FFMA.FTZ R131, R209, R207, R132 ;  /* 0x000000cfd1837223 */ /* 0x000fe20000010084 */
[----:B------:R-:W-:Y:S01]  /*18e0*/  FADD.FTZ R91, R91, R124 ;  /* 0x0000007c5b5b7221 */ /* 0x000fe20000010000 */
[-C--:B------:R-:W-:Y:S01]  /*18f0*/  FFMA.FTZ R119, R224, R124.reuse, R119 ;  /* 0x0000007ce0777223 */ /* 0x080fe20000010077 */
[----:B------:R-:W-:Y:S01]  /*1900*/  FMUL.FTZ R241, R241, R124 ;  /* 0x0000007cf1f17220 */ /* 0x000fe20000410000 */
[----:B------:R-:W-:Y:S01]  /*1910*/  FADD.FTZ R125, R125, R206 ;  /* 0x000000ce7d7d7221 */ /* 0x000fe20000010000 */
[----:B------:R-:W-:-:S03]  /*1920*/  FFMA.FTZ R124, R208, R206, R131 ;  /* 0x000000ced07c7223 */ /* 0x000fc60000010083 */
[----:B------:R-:W-:Y:S01]  /*1930*/  FADD.FTZ R130, R125, R238 ;  /* 0x000000ee7d827221 */ /* 0x000fe20000010000 */
[----:B------:R-:W-:-:S03]  /*1940*/  FFMA.FTZ R125, R219, R238, R124 ;  /* 0x000000eedb7d7223 */ /* 0x000fc6000001007c */
[----:B------:R-:W-:Y:S01]  /*1950*/  FADD.FTZ R130, R130, R241 ;  /* 0x000000f182827221 */ /* 0x000fe20000010000 */
[----:B-1----:R-:W-:-:S07]  /*1960*/  FFMA.FTZ R132, R224, R241, R125 ;  /* 0x000000f1e0847223 */ /* 0x002fce000001007d */
.L_x_1038:
[----:B------:R-:W-:Y:S05]  /*1970*/  BSYNC.RECONVERGENT B1 ;  /* 0x0000000000017941 */ /* 0x000fea0003800200 */
.L_x_1037:
        /* <DEDUP_REMOVED lines=16> */
[----:B------:R-:W-:Y:S02]  /*1a80*/  SHF.L.U32 R203, R157, 0x10, RZ ;  /* 0x000000109dcb7819 */ /* 0x000fe400000006ff */
[----:B------:R-:W-:Y:S02]  /*1a90*/  SHF.L.U32 R236, R155, 0x10, RZ ;  /* 0x000000109bec7819 */ /* 0x000fe400000006ff */
[----:B------:R-:W-:Y:S01]  /*1aa0*/  SHF.L.U32 R239, R154, 0x10, RZ ;  /* 0x000000109aef7819 */ /* 0x000fe200000006ff */
[----:B------:R-:W-:Y:S01]  /*1ab0*/  VIADD R129, R129, 0x100 ;  /* 0x0000010081817836 */ /* 0x000fe20000000000 */
[----:B------:R-:W-:Y:S02]  /*1ac0*/  IADD3 R127, PT, PT, R127, 0x100, RZ ;  /* 0x000001007f7f7810 */ /* 0x000fe40007ffe0ff */
[----:B------:R-:W-:Y:S02]  /*1ad0*/  IADD3 R128, PT, PT, R128, 0x100, RZ ;  /* 0x0000010080807810 */ /* 0x000fe40007ffe0ff */
[----:B---3--:R-:W-:-:S02]  /*1ae0*/  MOV R202, R134 ;  /* 0x0000008600ca7202 */ /* 0x008fc40000000f00 */
[--C-:B------:R-:W-:Y:S02]  /*1af0*/  SHF.R.U64 R134, R134, 0x10, R135.reuse ;  /* 0x0000001086867819 */ /* 0x100fe40000001287 */
[----:B------:R-:W-:Y:S02]  /*1b00*/  MOV R131, R135 ;  /* 0x0000008700837202 */ /* 0x000fe40000000f00 */
[----:B------:R-:W-:Y:S02]  /*1b10*/  SHF.R.U32.HI R133, RZ, 0x10, R135 ;  /* 0x00000010ff857819 */ /* 0x000fe40000011687 */
[C---:B----4-:R-:W-:Y:S02]  /*1b20*/  SHF.L.U32 R135, R124.reuse, 0x10, RZ ;  /* 0x000000107c877819 */ /* 0x050fe400000006ff */
[----:B------:R-:W-:-:S03]  /*1b30*/  SHF.R.U64 R124, R124, 0x10, R125 ;  /* 0x000000107c7c7819 */ /* 0x000fc6000000127d */
[----:B------:R-:W-:-:S04]  /*1b40*/  FADD.FTZ R135, -R126, R135 ;  /* 0x000000877e877221 */ /* 0x000fc80000010100 */
[----:B------:R-:W-:Y:S01]  /*1b50*/  FMUL.FTZ R205, R135, UR31 ;  /* 0x0000001f87cd7c20 */ /* 0x000fe20008410000 */
[----:B------:R-:W-:Y:S01]  /*1b60*/  SHF.L.U32 R135, R125, 0x10, RZ ;  /* 0x000000107d877819 */ /* 0x000fe200000006ff */
[----:B------:R-:W-:Y:S01]  /*1b70*/  IMAD.U32 R217, R124, 0x10000, RZ ;  /* 0x000100007cd97824 */ /* 0x000fe200078e00ff */
[----:B------:R-:W-:Y:S02]  /*1b80*/  SHF.R.U32.HI R125, RZ, 0x10, R125 ;  /* 0x00000010ff7d7819 */ /* 0x000fe4000001167d */
[----:B------:R-:W-:Y:S01]  /*1b90*/  SHF.L.U32 R202, R202, 0x10, RZ ;  /* 0x00000010caca7819 */ /* 0x000fe200000006ff */
[C---:B------:R-:W-:Y:S01]  /*1ba0*/  FADD.FTZ R204, -R126.reuse, R217 ;  /* 0x000000d97ecc7221 */ /* 0x040fe20000010100 */
[----:B------:R-:W-:Y:S01]  /*1bb0*/  SHF.L.U32 R125, R125, 0x10, RZ ;  /* 0x000000107d7d7819 */ /* 0x000fe200000006ff */
[----:B------:R-:W-:Y:S01]  /*1bc0*/  FADD.FTZ R135, -R126, R135 ;  /* 0x000000877e877221 */ /* 0x000fe20000010100 */
[----:B------:R-:W-:Y:S01]  /*1bd0*/  SHF.L.U32 R124, R134, 0x10, RZ ;  /* 0x00000010867c7819 */ /* 0x000fe200000006ff */
[----:B------:R-:W-:Y:S01]  /*1be0*/  FADD.FTZ R84, R84, R202 ;  /* 0x000000ca54547221 */ /* 0x000fe20000010000 */
[-C--:B------:R-:W-:Y:S01]  /*1bf0*/  FFMA.FTZ R112, R205, R202.reuse, R112 ;  /* 0x000000cacd707223 */ /* 0x080fe20000010070 */
[----:B------:R-:W-:Y:S01]  /*1c00*/  FMUL.FTZ R203, R203, R202 ;  /* 0x000000cacbcb7220 */ /* 0x000fe20000410000 */
[----:B------:R-:W-:Y:S01]  /*1c10*/  FMUL.FTZ R204, R204, UR31 ;  /* 0x0000001fcccc7c20 */ /* 0x000fe20008410000 */
[----:B------:R-:W-:Y:S01]  /*1c20*/  IMAD.U32 R202, R156, 0x10000, RZ ;  /* 0x000100009cca7824 */ /* 0x000fe200078e00ff */
[----:B------:R-:W-:Y:S01]  /*1c30*/  SHF.L.U32 R131, R131, 0x10, RZ ;  /* 0x0000001083837819 */ /* 0x000fe200000006ff */
[----:B------:R-:W-:Y:S01]  /*1c40*/  FADD.FTZ R125, -R126, R125 ;  /* 0x0000007d7e7d7221 */ /* 0x000fe20000010100 */
[----:B------:R-:W-:Y:S01]  /*1c50*/  FMUL.FTZ R217, R135, UR31 ;  /* 0x0000001f87d97c20 */ /* 0x000fe20008410000 */
[----:B------:R-:W-:Y:S01]  /*1c60*/  FADD.FTZ R85, R85, R124 ;  /* 0x0000007c55557221 */ /* 0x000fe20000010000 */
[-C--:B------:R-:W-:Y:S01]  /*1c70*/  FFMA.FTZ R113, R204, R124.reuse, R113 ;  /* 0x0000007ccc717223 */ /* 0x080fe20000010071 */
[----:B------:R-:W-:Y:S01]  /*1c80*/  FMUL.FTZ R202, R202, R124 ;  /* 0x0000007ccaca7220 */ /* 0x000fe20000410000 */
[----:B------:R-:W-:Y:S01]  /*1c90*/  FMUL.FTZ R222, R125, UR31 ;  /* 0x0000001f7dde7c20 */ /* 0x000fe20008410000 */
[----:B------:R-:W-:-:S02]  /*1ca0*/  IMAD.U32 R124, R133, 0x10000, RZ ;  /* 0x00010000857c7824 */ /* 0x000fc400078e00ff */
        /* <DEDUP_REMOVED lines=14> */
.L_x_1040:
[----:B------:R-:W-:Y:S05]  /*1d90*/  BSYNC.RECONVERGENT B1 ;  /* 0x0000000000017941 */ /* 0x000fea0003800200 */
.L_x_1039:
        /* <DEDUP_REMOVED lines=25> */
[----:B------:R-:W-:Y:S01]  /*1f30*/  SHF.R.U32.HI R133, RZ, 0x10, R135 ;  /* 0x00000010ff857819 */ /* 0x000fe20000011687 */
[C---:B----4-:R-:W-:Y:S01]  /*1f40*/  IMAD.U32 R135, R124.reuse, 0x10000, RZ ;  /* 0x000100007c877824 */ /* 0x050fe200078e00ff */
[----:B------:R-:W-:-:S03]  /*1f50*/  SHF.R.U64 R124, R124, 0x10, R125 ;  /* 0x000000107c7c7819 */ /* 0x000fc6000000127d */
[----:B------:R-:W-:Y:S01]  /*1f60*/  FADD.FTZ R135, -R126, R135 ;  /* 0x000000877e877221 */ /* 0x000fe20000010100 */
[----:B------:R-:W-:-:S03]  /*1f70*/  SHF.L.U32 R215, R124, 0x10, RZ ;  /* 0x000000107cd77819 */ /* 0x000fc600000006ff */
[----:B------:R-:W-:Y:S01]  /*1f80*/  FMUL.FTZ R201, R135, UR31 ;  /* 0x0000001f87c97c20 */ /* 0x000fe20008410000 */
[----:B------:R-:W-:Y:S02]  /*1f90*/  SHF.L.U32 R135, R125, 0x10, RZ ;  /* 0x000000107d877819 */ /* 0x000fe400000006ff */
[----:B------:R-:W-:Y:S02]  /*1fa0*/  SHF.R.U32.HI R125, RZ, 0x10, R125 ;  /* 0x00000010ff7d7819 */ /* 0x000fe4000001167d */
[----:B------:R-:W-:Y:S01]  /*1fb0*/  SHF.L.U32 R198, R198, 0x10, RZ ;  /* 0x00000010c6c67819 */ /* 0x000fe200000006ff */
[C---:B------:R-:W-:Y:S01]  /*1fc0*/  FADD.FTZ R200, -R126.reuse, R215 ;  /* 0x000000d77ec87221 */ /* 0x040fe20000010100 */
[----:B------:R-:W-:Y:S01]  /*1fd0*/  FADD.FTZ R135, -R126, R135 ;  /* 0x000000877e877221 */ /* 0x000fe20000010100 */
[----:B------:R-:W-:Y:S02]  /*1fe0*/  IMAD.U32 R125, R125, 0x10000, RZ ;  /* 0x000100007d7d7824 */ /* 0x000fe400078e00ff */
[----:B------:R-:W-:Y:S01]  /*1ff0*/  FADD.FTZ R80, R80, R198 ;  /* 0x000000c650507221 */ /* 0x000fe20000010000 */
[-C--:B------:R-:W-:Y:S01]  /*2000*/  FFMA.FTZ R108, R201, R198.reuse, R108 ;  /* 0x000000c6c96c7223 */ /* 0x080fe2000001006c */
[----:B------:R-:W-:Y:S01]  /*2010*/  FMUL.FTZ R199, R199, R198 ;  /* 0x000000c6c7c77220 */ /* 0x000fe20000410000 */
[----:B------:R-:W-:Y:S01]  /*2020*/  SHF.L.U32 R198, R152, 0x10, RZ ;  /* 0x0000001098c67819 */ /* 0x000fe200000006ff */
[----:B------:R-:W-:-:S02]  /*2030*/  IMAD.U32 R124, R134, 0x10000, RZ ;  /* 0x00010000867c7824 */ /* 0x000fc400078e00ff */
[----:B------:R-:W-:Y:S01]  /*2040*/  FMUL.FTZ R200, R200, UR31 ;  /* 0x0000001fc8c87c20 */ /* 0x000fe20008410000 */
[----:B------:R-:W-:Y:S01]  /*2050*/  SHF.L.U32 R131, R131, 0x10, RZ ;  /* 0x0000001083837819 */ /* 0x000fe200000006ff */
[----:B------:R-:W-:Y:S01]  /*2060*/  FADD.FTZ R125, -R126, R125 ;  /* 0x0000007d7e7d7221 */ /* 0x000fe20000010100 */
        /* <DEDUP_REMOVED lines=20> */
.L_x_1042:
[----:B------:R-:W-:Y:S05]  /*21b0*/  BSYNC.RECONVERGENT B1 ;  /* 0x0000000000017941 */ /* 0x000fea0003800200 */
.L_x_1041:
        /* <DEDUP_REMOVED lines=16> */
[----:B------:R-:W-:Y:S01]  /*22c0*/  IMAD.U32 R195, R149, 0x10000, RZ ;  /* 0x0001000095c37824 */ /* 0x000fe200078e00ff */
[----:B------:R-:W-:Y:S01]  /*22d0*/  SHF.L.U32 R232, R147, 0x10, RZ ;  /* 0x0000001093e87819 */ /* 0x000fe200000006ff */
[----:B------:R-:W-:Y:S01]  /*22e0*/  IMAD.U32 R235, R146, 0x10000, RZ ;  /* 0x0001000092eb7824 */ /* 0x000fe200078e00ff */
[----:B------:R-:W-:Y:S02]  /*22f0*/  IADD3 R127, PT, PT, R127, 0x100, RZ ;  /* 0x000001007f7f7810 */ /* 0x000fe40007ffe0ff */
[----:B------:R-:W-:Y:S02]  /*2300*/  IADD3 R129, PT, PT, R129, 0x100, RZ ;  /* 0x0000010081817810 */ /* 0x000fe40007ffe0ff */
[----:B------:R-:W-:Y:S02]  /*2310*/  IADD3 R128, PT, PT, R128, 0x100, RZ ;  /* 0x0000010080807810 */ /* 0x000fe40007ffe0ff */
[----:B---3--:R-:W-:Y:S01]  /*2320*/  MOV R194, R134 ;  /* 0x0000008600c27202 */ /* 0x008fe20000000f00 */
[--C-:B------:R-:W-:Y:S01]  /*2330*/  IMAD.MOV.U32 R131, RZ, RZ, R135.reuse ;  /* 0x000000ffff837224 */ /* 0x100fe200078e0087 */
[----:B------:R-:W-:-:S02]  /*2340*/  SHF.R.U64 R134, R134, 0x10, R135 ;  /* 0x0000001086867819 */ /* 0x000fc40000001287 */
[----:B------:R-:W-:Y:S02]  /*2350*/  SHF.R.U32.HI R133, RZ, 0x10, R135 ;  /* 0x00000010ff857819 */ /* 0x000fe40000011687 */
[C---:B----4-:R-:W-:Y:S02]  /*2360*/  SHF.L.U32 R135, R124.reuse, 0x10, RZ ;  /* 0x000000107c877819 */ /* 0x050fe400000006ff */
        /* <DEDUP_REMOVED lines=14> */
[----:B------:R-:W-:Y:S01]  /*2450*/  SHF.L.U32 R194, R148, 0x10, RZ ;  /* 0x0000001094c27819 */ /* 0x000fe200000006ff */
[----:B------:R-:W-:Y:S01]  /*2460*/  FMUL.FTZ R196, R196, UR31 ;  /* 0x0000001fc4c47c20 */ /* 0x000fe20008410000 */
[----:B------:R-:W-:Y:S01]  /*2470*/  FADD.FTZ R125, -R126, R125 ;  /* 0x0000007d7e7d7221 */ /* 0x000fe20000010100 */
[----:B------:R-:W-:-:S02]  /*2480*/  IMAD.U32 R131, R131, 0x10000, RZ ;  /* 0x0001000083837824 */ /* 0x000fc400078e00ff */
        /* <DEDUP_REMOVED lines=20> */
.L_x_1044:
[----:B------:R-:W-:Y:S05]  /*25d0*/  BSYNC.RECONVERGENT B1 ;  /* 0x0000000000017941 */ /* 0x000fea0003800200 */
.L_x_1043:
        /* <DEDUP_REMOVED lines=65> */
.L_x_1046:
[----:B------:R-:W-:Y:S05]  /*29f0*/  BSYNC.RECONVERGENT B1 ;  /* 0x0000000000017941 */ /* 0x000fea0003800200 */
.L_x_1045:
[----:B------:R-:W-:Y:S02]  /*2a00*/  ISETP.GE.U32.AND P6, PT, R166, 0x700, PT ;  /* 0x00000700a600780c */ /* 0x000fe40003fc6070 */
[----:B------:R-:W-:-:S11]  /*2a10*/  LOP3.LUT R2, R2, 0xfffffffd, RZ, 0xc0, !PT ;  /* 0xfffffffd02027812 */ /* 0x000fd600078ec0ff */
[----:B------:R-:W-:Y:S01]  /*2a20*/  @P6 LOP3.LUT R2, R2, 0x2, RZ, 0xfc, !PT ;  /* 0x0000000202026812 */ /* 0x000fe200078efcff */
[----:B------:R-:W-:Y:S06]  /*2a30*/  @!P6 BRA `(.L_x_1047) ;  /* 0x0000000800e4e947 */ /* 0x000fec0003800000 */
[----:B------:R-:W-:Y:S01]  /*2a40*/  ISETP.NE.U32.AND P6, PT, RZ, UR24, PT ;  /* 0x00000018ff007c0c */ /* 0x000fe2000bfc5070 */
[----:B------:R-:W0:Y:S03]  /*2a50*/  LDC.64 R134, c[0x0][0x428] ;  /* 0x00010a00ff867b82 */ /* 0x000e260000000a00 */
[----:B------:R-:W-:-:S13]  /*2a60*/  ISETP.NE.AND.EX P6, PT, RZ, UR25, PT, P6 ;  /* 0x00000019ff007c0c */ /* 0x000fda000bfc5360 */
[----:B------:R-:W1:Y:S02]  /*2a70*/  @P6 LDC.64 R124, c[0x0][0x438] ;  /* 0x00010e00ff7c6b82 */ /* 0x000e640000000a00 */
[----:B-1----:R-:W-:-:S06]  /*2a80*/  @P6 IMAD.WIDE.U32 R138, R128, 0x8, R124 ;  /* 0x00000008808a6825 */ /* 0x002fcc00078e007c */
[----:B------:R-:W1:Y:S01]  /*2a90*/  LDC.64 R124, c[0x0][0x3a8] ;  /* 0x0000ea00ff7c7b82 */ /* 0x000e620000000a00 */
[----:B0-----:R-:W-:Y:S01]  /*2aa0*/  IMAD.WIDE.U32 R136, R129, 0x8, R134 ;  /* 0x0000000881887825 */ /* 0x001fe200078e0086 */
[----:B------:R0:W5:Y:S06]  /*2ab0*/  @P6 LDG.E.64 R170, desc[UR20][R138.64] ;  /* 0x000000148aaa6981 */ /* 0x00016c000c1e1b00 */
[----:B------:R-:W2:Y:S01]  /*2ac0*/  LDC.64 R134, c[0x0][0x3b0] ;  /* 0x0000ec00ff867b82 */ /* 0x000ea20000000a00 */
[----:B-1----:R-:W-:Y:S02]  /*2ad0*/  IMAD.WIDE.U32 R124, R128, 0x8, R124 ;  /* 0x00000008807c7825 */ /* 0x002fe400078e007c */
[----:B------:R-:W3:Y:S04]  /*2ae0*/  LDG.E.64 R128, desc[UR20][R136.64] ;  /* 0x0000001488807981 */ /* 0x000ee8000c1e1b00 */
[----:B------:R-:W4:Y:S01]  /*2af0*/  LDG.E.64 R124, desc[UR20][R124.64] ;  /* 0x000000147c7c7981 */ /* 0x000f22000c1e1b00 */
[----:B--2---:R-:W-:-:S05]  /*2b00*/  IMAD.WIDE.U32 R134, R127, 0x4, R134 ;  /* 0x000000047f867825 */ /* 0x004fca00078e0086 */
[----:B------:R1:W5:Y:S01]  /*2b10*/  LDG.E R0, desc[UR20][R134.64] ;  /* 0x0000001486007981 */ /* 0x000362000c1e1900 */
[----:B------:R-:W-:Y:S01]  /*2b20*/  IMAD.U32 R229, R141, 0x10000, RZ ;  /* 0x000100008de57824 */ /* 0x000fe200078e00ff */
[----:B------:R-:W-:Y:S02]  /*2b30*/  SHF.L.U32 R227, R140, 0x10, RZ ;  /* 0x000000108ce37819 */ /* 0x000fe400000006ff */
[----:B------:R-:W-:Y:S02]  /*2b40*/  SHF.L.U32 R223, R39, 0x10, RZ ;  /* 0x0000001027df7819 */ /* 0x000fe400000006ff */
[----:B------:R-:W-:Y:S02]  /*2b50*/  SHF.L.U32 R221, R38, 0x10, RZ ;  /* 0x0000001026dd7819 */ /* 0x000fe400000006ff */
[----:B---3--:R-:W-:Y:S02]  /*2b60*/  MOV R131, R128 ;  /* 0x0000008000837202 */ /* 0x008fe40000000f00 */
[----:B0-----:R-:W-:-:S02]  /*2b70*/  SHF.R.U64 R138, R128, 0x10, R129 ;  /* 0x00000010808a7819 */ /* 0x001fc40000001281 */
[----:B------:R-:W-:Y:S01]  /*2b80*/  MOV R127, R129 ;  /* 0x00000081007f7202 */ /* 0x000fe20000000f00 */
[----:B----4-:R-:W-:Y:S01]  /*2b90*/  IMAD.U32 R133, R125, 0x10000, RZ ;  /* 0x000100007d857824 */ /* 0x010fe200078e00ff */
[----:B------:R-:W-:Y:S02]  /*2ba0*/  SHF.R.U32.HI R128, RZ, 0x10, R129 ;  /* 0x00000010ff807819 */ /* 0x000fe40000011681 */
[----:B------:R-:W-:Y:S01]  /*2bb0*/  SHF.R.U64 R139, R124, 0x10, R125 ;  /* 0x000000107c8b7819 */ /* 0x000fe2000000127d */
[----:B------:R-:W-:Y:S01]  /*2bc0*/  FADD.FTZ R133, -R126, R133 ;  /* 0x000000857e857221 */ /* 0x000fe20000010100 */
[----:B------:R-:W-:Y:S01]  /*2bd0*/  SHF.L.U32 R129, R124, 0x10, RZ ;  /* 0x000000107c817819 */ /* 0x000fe200000006ff */
[----:B------:R-:W-:Y:S01]  /*2be0*/  IMAD.U32 R128, R128, 0x10000, RZ ;  /* 0x0001000080807824 */ /* 0x000fe200078e00ff */
[----:B------:R-:W-:Y:S01]  /*2bf0*/  SHF.R.U32.HI R137, RZ, 0x10, R125 ;  /* 0x00000010ff897819 */ /* 0x000fe2000001167d */
[----:B------:R-:W-:Y:S01]  /*2c00*/  FMUL.FTZ R225, R133, UR31 ;  /* 0x0000001f85e17c20 */ /* 0x000fe20008410000 */
[----:B------:R-:W-:Y:S01]  /*2c10*/  SHF.L.U32 R125, R139, 0x10, RZ ;  /* 0x000000108b7d7819 */ /* 0x000fe200000006ff */
[----:B------:R-:W-:Y:S01]  /*2c20*/  FADD.FTZ R129, -R126, R129 ;  /* 0x000000817e817221 */ /* 0x000fe20000010100 */
[----:B------:R-:W-:Y:S01]  /*2c30*/  SHF.L.U32 R131, R131, 0x10, RZ ;  /* 0x0000001083837819 */ /* 0x000fe200000006ff */
[----:B------:R-:W-:Y:S01]  /*2c40*/  FMUL.FTZ R221, R221, R128 ;  /* 0x00000080dddd7220 */ /* 0x000fe20000410000 */
[----:B------:R-:W-:Y:S01]  /*2c50*/  SHF.L.U32 R124, R138, 0x10, RZ ;  /* 0x000000108a7c7819 */ /* 0x000fe200000006ff */
[----:B------:R-:W-:Y:S01]  /*2c60*/  FADD.FTZ R125, -R126, R125 ;  /* 0x0000007d7e7d7221 */ /* 0x000fe20000010100 */
[----:B------:R-:W-:Y:S01]  /*2c70*/  FMUL.FTZ R231, R129, UR31 ;  /* 0x0000001f81e77c20 */ /* 0x000fe20008410000 */
[----:B------:R-:W-:Y:S01]  /*2c80*/  FMUL.FTZ R229, R229, R131 ;  /* 0x00000083e5e57220 */ /* 0x000fe20000410000 */
[----:B------:R-:W-:Y:S01]  /*2c90*/  SHF.L.U32 R137, R137, 0x10, RZ ;  /* 0x0000001089897819 */ /* 0x000fe200000006ff */
[----:B------:R-:W-:Y:S01]  /*2ca0*/  FMUL.FTZ R228, R125, UR31 ;  /* 0x0000001f7de47c20 */ /* 0x000fe20008410000 */
[----:B------:R-:W-:Y:S01]  /*2cb0*/  SHF.L.U32 R127, R127, 0x10, RZ ;  /* 0x000000107f7f7819 */ /* 0x000fe200000006ff */
[-C--:B------:R-:W-:Y:S01]  /*2cc0*/  FMUL.FTZ R227, R227, R124.reuse ;  /* 0x0000007ce3e37220 */ /* 0x080fe20000410000 */
[----:B------:R-:W-:Y:S01]  /*2cd0*/  FADD.FTZ R130, R130, R229 ;  /* 0x000000e582827221 */ /* 0x000fe20000010000 */
[----:B------:R-:W-:Y:S01]  /*2ce0*/  FFMA.FTZ R125, R231, R229, R132 ;  /* 0x000000e5e77d7223 */ /* 0x000fe20000010084 */
[----:B------:R-:W-:Y:S01]  /*2cf0*/  FADD.FTZ R69, R69, R124 ;  /* 0x0000007c45457221 */ /* 0x000fe20000010000 */
[----:B------:R-:W-:Y:S01]  /*2d00*/  FFMA.FTZ R97, R228, R124, R97 ;  /* 0x0000007ce4617223 */ /* 0x000fe20000010061 */
[----:B------:R-:W-:Y:S01]  /*2d10*/  FADD.FTZ R137, -R126, R137 ;  /* 0x000000897e897221 */ /* 0x000fe20000010100 */
[----:B------:R-:W-:Y:S01]  /*2d20*/  FMUL.FTZ R223, R223, R127 ;  /* 0x0000007fdfdf7220 */ /* 0x000fe20000410000 */
[----:B------:R-:W-:Y:S01]  /*2d30*/  FADD.FTZ R130, R130, R227 ;  /* 0x000000e382827221 */ /* 0x000fe20000010000 */
[----:B------:R-:W-:Y:S01]  /*2d40*/  FFMA.FTZ R124, R228, R227, R125 ;  /* 0x000000e3e47c7223 */ /* 0x000fe2000001007d */
[----:B------:R-:W-:Y:S01]  /*2d50*/  FMUL.FTZ R226, R137, UR31 ;  /* 0x0000001f89e27c20 */ /* 0x000fe20008410000 */
[----:B------:R-:W-:Y:S01]  /*2d60*/  FADD.FTZ R68, R68, R131 ;  /* 0x0000008344447221 */ /* 0x000fe20000010000 */
        /* <DEDUP_REMOVED lines=8> */
[----:B------:R-:W-:Y:S01]  /*2df0*/  FFMA.FTZ R132, R226, R221, R125 ;  /* 0x000000dde2847223 */ /* 0x000fe2000001007d */
[----:B-1----:R-:W-:Y:S06]  /*2e00*/  BRA `(.L_x_1047) ;  /* 0x0000000400f07947 */ /* 0x002fec0003800000 */
.L_x_1034:
[----:B------:R-:W0:Y:S01]  /*2e10*/  S2R R167, SR_TID.X ;  /* 0x0000000000a77919 */ /* 0x000e220000002100 */
[----:B------:R-:W-:Y:S01]  /*2e20*/  UISETP.GE.AND UP3, UPT, UR11, 0x1, UPT ;  /* 0x000000010b00788c */ /* 0x000fe2000bf66270 */
[----:B------:R-:W-:Y:S01]  /*2e30*/  IMAD.MOV.U32 R137, RZ, RZ, RZ ;  /* 0x000000ffff897224 */ /* 0x000fe200078e00ff */
[----:B------:R-:W-:Y:S02]  /*2e40*/  UIMAD UR6, UR28, UR10, URZ ;  /* 0x0000000a1c0672a4 */ /* 0x000fe4000f8e02ff */
[----:B----4-:R-:W-:Y:S02]  /*2e50*/  UISETP.NE.U32.AND UP0, UPT, UR24, URZ, UPT ;  /* 0x000000ff1800728c */ /* 0x010fe4000bf05070 */
[----:B------:R-:W-:Y:S02]  /*2e60*/  PLOP3.LUT P0, PT, PT, PT, UP3, 0x80, 0x8 ;  /* 0x000000000008781c */ /* 0x000fe40003f0f038 */
[----:B------:R-:W-:-:S03]  /*2e70*/  UISETP.NE.AND.EX UP0, UPT, UR25, URZ, UPT, UP0 ;  /* 0x000000ff1900728c */ /* 0x000fc6000bf05300 */
[----:B------:R-:W-:-:S04]  /*2e80*/  @UP3 UIADD3 UR7, UPT, UPT, UR11, -0x1, URZ ;  /* 0xffffffff0b073890 */ /* 0x000fc8000fffe0ff */
[----:B------:R-:W-:Y:S02]  /*2e90*/  @UP3 UIMAD UR8, UR7, UR10, URZ ;  /* 0x0000000a070832a4 */ /* 0x000fe4000f8e02ff */
[----:B------:R-:W-:Y:S02]  /*2ea0*/  USHF.R.S32.HI UR7, URZ, 0x1f, UR6 ;  /* 0x0000001fff077899 */ /* 0x000fe40008011406 */
[----:B------:R-:W-:Y:S02]  /*2eb0*/  @UP3 USHF.R.S32.HI UR9, URZ, 0x1f, UR8 ;  /* 0x0000001fff093899 */ /* 0x000fe40008011408 */
[----:B------:R-:W-:Y:S02]  /*2ec0*/  ULEA.HI UR7, UR7, UR6, URZ, 0x2 ;  /* 0x0000000607077291 */ /* 0x000fe4000f8f10ff */
[----:B------:R-:W-:-:S04]  /*2ed0*/  @UP3 ULEA.HI UR9, UR9, UR8, URZ, 0x2 ;  /* 0x0000000809093291 */ /* 0x000fc8000f8f10ff */
[----:B------:R-:W-:Y:S02]  /*2ee0*/  MOV R246, UR7 ;  /* 0x0000000700f67c02 */ /* 0x000fe40008000f00 */
[----:B------:R-:W-:Y:S02]  /*2ef0*/  MOV R124, UR9 ;  /* 0x00000009007c7c02 */ /* 0x000fe40008000f00 */
[-C--:B0-----:R-:W-:Y:S02]  /*2f00*/  LEA.HI.SX32 R246, R246, R167.reuse, 0x1e ;  /* 0x000000a7f6f67211 */ /* 0x081fe400078ff2ff */
[----:B------:R-:W-:Y:S02]  /*2f10*/  @P0 LEA.HI.SX32 R137, R124, R167, 0x1e ;  /* 0x000000a77c890211 */ /* 0x000fe400078ff2ff */
[----:B------:R-:W-:Y:S01]  /*2f20*/  MOV R135, R246 ;  /* 0x000000f600877202 */ /* 0x000fe20000000f00 */
[----:B------:R-:W-:Y:S06]  /*2f30*/  BRA.U UP0, `(.L_x_1048) ;  /* 0x0000000100a07547 */ /* 0x000fec000b800000 */
[C---:B------:R-:W-:Y:S02]  /*2f40*/  ISETP.GE.U32.AND P0, PT, R166.reuse, 0x100, PT ;  /* 0x00000100a600780c */ /* 0x040fe40003f06070 */
[C---:B------:R-:W-:Y:S02]  /*2f50*/  ISETP.GE.U32.AND P1, PT, R166.reuse, 0x200, PT ;  /* 0x00000200a600780c */ /* 0x040fe40003f26070 */
[----:B------:R-:W-:-:S09]  /*2f60*/  ISETP.GE.U32.AND P2, PT, R166, 0x300, PT ;  /* 0x00000300a600780c */ /* 0x000fd20003f46070 */
[----:B------:R-:W0:Y:S01]  /*2f70*/  @P0 LDC.64 R126, c[0x0][0x3b0] ;  /* 0x0000ec00ff7e0b82 */ /* 0x000e220000000a00 */
[----:B------:R-:W-:-:S07]  /*2f80*/  ISETP.GE.U32.AND P3, PT, R166, 0x400, PT ;  /* 0x00000400a600780c */ /* 0x000fce0003f66070 */
[----:B------:R-:W2:Y:S01]  /*2f90*/  @P1 LDC.64 R124, c[0x0][0x3b0] ;  /* 0x0000ec00ff7c1b82 */ /* 0x000ea20000000a00 */
[C---:B------:R-:W-:Y:S02]  /*2fa0*/  ISETP.GE.U32.AND P4, PT, R166.reuse, 0x500, PT ;  /* 0x00000500a600780c */ /* 0x040fe40003f86070 */
[----:B------:R-:W-:-:S05]  /*2fb0*/  ISETP.GE.U32.AND P5, PT, R166, 0x600, PT ;  /* 0x00000600a600780c */ /* 0x000fca0003fa6070 */
[----:B------:R-:W3:Y:S01]  /*2fc0*/  @P2 LDC.64 R130, c[0x0][0x3b0] ;  /* 0x0000ec00ff822b82 */ /* 0x000ee20000000a00 */
[----:B0-----:R-:W-:-:S07]  /*2fd0*/  @P0 IMAD.WIDE.U32 R126, R137, 0x4, R126 ;  /* 0x00000004897e0825 */ /* 0x001fce00078e007e */
[----:B------:R-:W0:Y:S01]  /*2fe0*/  @P3 LDC.64 R128, c[0x0][0x3b0] ;  /* 0x0000ec00ff803b82 */ /* 0x000e220000000a00 */
[----:B------:R-:W-:Y:S01]  /*2ff0*/  @P0 IADD3 R137, PT, PT, R137, 0x100, RZ ;  /* 0x0000010089890810 */ /* 0x000fe20007ffe0ff */
[----:B------:R4:W5:Y:S04]  /*3000*/  @P0 LDG.E R9, desc[UR20][R126.64] ;  /* 0x000000147e090981 */ /* 0x000968000c1e1900 */
[----:B--2---:R-:W-:-:S05]  /*3010*/  @P1 IMAD.WIDE.U32 R124, R137, 0x4, R124 ;  /* 0x00000004897c1825 */ /* 0x004fca00078e007c */
[----:B------:R2:W5:Y:S01]  /*3020*/  @P1 LDG.E R8, desc[UR20][R124.64] ;  /* 0x000000147c081981 */ /* 0x000562000c1e1900 */
[----:B------:R-:W-:Y:S01]  /*3030*/  @P1 VIADD R137, R137, 0x100 ;  /* 0x0000010089891836 */ /* 0x000fe20000000000 */
[----:B----4-:R-:W4:Y:S03]  /*3040*/  @P4 LDC.64 R126, c[0x0][0x3b0] ;  /* 0x0000ec00ff7e4b82 */ /* 0x010f260000000a00 */
[----:B---3--:R-:W-:-:S05]  /*3050*/  @P2 IMAD.WIDE.U32 R130, R137, 0x4, R130 ;  /* 0x0000000489822825 */ /* 0x008fca00078e0082 */
[----:B--2---:R-:W2:Y:S01]  /*3060*/  @P5 LDC.64 R124, c[0x0][0x3b0] ;  /* 0x0000ec00ff7c5b82 */ /* 0x004ea20000000a00 */
[----:B------:R-:W-:Y:S01]  /*3070*/  @P2 IADD3 R137, PT, PT, R137, 0x100, RZ ;  /* 0x0000010089892810 */ /* 0x000fe20007ffe0ff */
[----:B------:R3:W5:Y:S04]  /*3080*/  @P2 LDG.E R7, desc[UR20][R130.64] ;  /* 0x0000001482072981 */ /* 0x000768000c1e1900 */
[C---:B0-----:R-:W-:Y:S01]  /*3090*/  @P3 IMAD.WIDE.U32 R128, R137.reuse, 0x4, R128 ;  /* 0x0000000489803825 */ /* 0x041fe200078e0080 */
[----:B------:R-:W-:-:S04]  /*30a0*/  @P3 IADD3 R137, PT, PT, R137, 0x100, RZ ;  /* 0x0000010089893810 */ /* 0x000fc80007ffe0ff */
[----:B------:R0:W5:Y:S01]  /*30b0*/  @P3 LDG.E R6, desc[UR20][R128.64] ;  /* 0x0000001480063981 */ /* 0x000162000c1e1900 */
[C---:B----4-:R-:W-:Y:S01]  /*30c0*/  @P4 IMAD.WIDE.U32 R126, R137.reuse, 0x4, R126 ;  /* 0x00000004897e4825 */ /* 0x050fe200078e007e */
[----:B------:R-:W-:-:S04]  /*30d0*/  @P4 IADD3 R137, PT, PT, R137, 0x100, RZ ;  /* 0x0000010089894810 */ /* 0x000fc80007ffe0ff */
[----:B------:R0:W5:Y:S01]  /*30e0*/  @P4 LDG.E R5, desc[UR20][R126.64] ;  /* 0x000000147e054981 */ /* 0x000162000c1e1900 */
[----:B--2---:R-:W-:-:S05]  /*30f0*/  @P5 IMAD.WIDE.U32 R124, R137, 0x4, R124 ;  /* 0x00000004897c5825 */ /* 0x004fca00078e007c */
[----:B------:R0:W5:Y:S01]  /*3100*/  @P5 LDG.E R4, desc[UR20][R124.64] ;  /* 0x000000147c045981 */ /* 0x000162000c1e1900 */
[----:B------:R-:W-:Y:S01]  /*3110*/  ISETP.GE.U32.AND P6, PT, R166, 0x700, PT ;  /* 0x00000700a600780c */ /* 0x000fe20003fc6070 */
[----:B---3--:R-:W-:Y:S01]  /*3120*/  HFMA2 R130, -RZ, RZ, 0, 0 ;  /* 0x00000000ff827431 */ /* 0x008fe200000001ff */
[----:B------:R-:W-:Y:S01]  /*3130*/  LOP3.LUT R2, R2, 0xfffffffd, RZ, 0xc0, !PT ;  /* 0xfffffffd02027812 */ /* 0x000fe200078ec0ff */
[----:B------:R-:W-:Y:S01]  /*3140*/  @P5 VIADD R137, R137, 0x100 ;  /* 0x0000010089895836 */ /* 0x000fe20000000000 */
[----:B------:R-:W-:-:S09]  /*3150*/  MOV R132, RZ ;  /* 0x000000ff00847202 */ /* 0x000fd20000000f00 */
[----:B------:R-:W-:Y:S01]  /*3160*/  @P6 LOP3.LUT R2, R2, 0x2, RZ, 0xfc, !PT ;  /* 0x0000000202026812 */ /* 0x000fe200078efcff */
[----:B0-----:R-:W-:Y:S06]  /*3170*/  @!P6 BRA `(.L_x_1047) ;  /* 0x000000040014e947 */ /* 0x001fec0003800000 */
[----:B------:R-:W0:Y:S02]  /*3180*/  LDC.64 R124, c[0x0][0x3b0] ;  /* 0x0000ec00ff7c7b82 */ /* 0x000e240000000a00 */
[----:B0-----:R-:W-:-:S05]  /*3190*/  IMAD.WIDE.U32 R124, R137, 0x4, R124 ;  /* 0x00000004897c7825 */ /* 0x001fca00078e007c */
[----:B------:R2:W5:Y:S01]  /*31a0*/  LDG.E R0, desc[UR20][R124.64] ;  /* 0x000000147c007981 */ /* 0x000562000c1e1900 */
[----:B------:R-:W-:Y:S05]  /*31b0*/  BRA `(.L_x_1047) ;  /* 0x0000000400047947 */ /* 0x000fea0003800000 */
.L_x_1048:
[C---:B------:R-:W-:Y:S02]  /*31c0*/  ISETP.GE.U32.AND P0, PT, R166.reuse, 0x100, PT ;  /* 0x00000100a600780c */ /* 0x040fe40003f06070 */
[C---:B------:R-:W-:Y:S02]  /*31d0*/  ISETP.GE.U32.AND P1, PT, R166.reuse, 0x200, PT ;  /* 0x00000200a600780c */ /* 0x040fe40003f26070 */
[C---:B------:R-:W-:Y:S02]  /*31e0*/  ISETP.GE.U32.AND P2, PT, R166.reuse, 0x300, PT ;  /* 0x00000300a600780c */ /* 0x040fe40003f46070 */
[----:B------:R-:W-:-:S07]  /*31f0*/  ISETP.GE.U32.AND P3, PT, R166, 0x400, PT ;  /* 0x00000400a600780c */ /* 0x000fce0003f66070 */
[----:B------:R-:W0:Y:S08]  /*3200*/  @P0 LDC.64 R128, c[0x0][0x3b0] ;  /* 0x0000ec00ff800b82 */ /* 0x000e300000000a00 */
[----:B------:R-:W2:Y:S01]  /*3210*/  @P1 LDC.64 R126, c[0x0][0x3b0] ;  /* 0x0000ec00ff7e1b82 */ /* 0x000ea20000000a00 */
[----:B------:R-:W-:-:S07]  /*3220*/  ISETP.GE.U32.AND P4, PT, R166, 0x500, PT ;  /* 0x00000500a600780c */ /* 0x000fce0003f86070 */
[----:B------:R-:W3:Y:S01]  /*3230*/  @P2 LDC.64 R130, c[0x0][0x3b0] ;  /* 0x0000ec00ff822b82 */ /* 0x000ee20000000a00 */
[----:B------:R-:W-:-:S07]  /*3240*/  ISETP.GE.U32.AND P5, PT, R166, 0x600, PT ;  /* 0x00000600a600780c */ /* 0x000fce0003fa6070 */
[----:B------:R-:W4:Y:S01]  /*3250*/  @P3 LDC.64 R124, c[0x0][0x3b0] ;  /* 0x0000ec00ff7c3b82 */ /* 0x000f220000000a00 */
[C---:B0-----:R-:W-:Y:S01]  /*3260*/  @P0 IMAD.WIDE.U32 R128, R137.reuse, 0x4, R128 ;  /* 0x0000000489800825 */ /* 0x041fe200078e0080 */
[----:B------:R-:W-:Y:S02]  /*3270*/  @P0 IADD3 R137, PT, PT, R137, 0x100, RZ ;  /* 0x0000010089890810 */ /* 0x000fe40007ffe0ff */
[----:B------:R-:W-:Y:S02]  /*3280*/  ISETP.GE.U32.AND P6, PT, R166, 0x700, PT ;  /* 0x00000700a600780c */ /* 0x000fe40003fc6070 */
[----:B------:R0:W5:Y:S01]  /*3290*/  @P0 LDG.E R9, desc[UR20][R128.64] ;  /* 0x0000001480090981 */ /* 0x000162000c1e1900 */
[C---:B--2---:R-:W-:Y:S01]  /*32a0*/  @P1 IMAD.WIDE.U32 R126, R137.reuse, 0x4, R126 ;  /* 0x00000004897e1825 */ /* 0x044fe200078e007e */
[----:B------:R-:W2:Y:S03]  /*32b0*/  @P0 LDC.64 R132, c[0x0][0x438] ;  /* 0x00010e00ff840b82 */ /* 0x000ea60000000a00 */
[----:B------:R-:W-:Y:S01]  /*32c0*/  @P1 VIADD R137, R137, 0x100 ;  /* 0x0000010089891836 */ /* 0x000fe20000000000 */
[----:B------:R1:W5:Y:S03]  /*32d0*/  @P1 LDG.E R8, desc[UR20][R126.64] ;  /* 0x000000147e081981 */ /* 0x000366000c1e1900 */
[C---:B---3--:R-:W-:Y:S01]  /*32e0*/  @P2 IMAD.WIDE.U32 R130, R137.reuse, 0x4, R130 ;  /* 0x0000000489822825 */ /* 0x048fe200078e0082 */
[----:B0-----:R-:W0:Y:S01]  /*32f0*/  @P4 LDC.64 R128, c[0x0][0x3b0] ;  /* 0x0000ec00ff804b82 */ /* 0x001e220000000a00 */
[----:B------:R-:W-:-:S03]  /*3300*/  @P2 IADD3 R137, PT, PT, R137, 0x100, RZ ;  /* 0x0000010089892810 */ /* 0x000fc60007ffe0ff */
[----:B------:R3:W5:Y:S02]  /*3310*/  @P2 LDG.E R7, desc[UR20][R130.64] ;  /* 0x0000001482072981 */ /* 0x000764000c1e1900 */
[C---:B----4-:R-:W-:Y:S02]  /*3320*/  @P3 IMAD.WIDE.U32 R138, R137.reuse, 0x4, R124 ;  /* 0x00000004898a3825 */ /* 0x050fe400078e007c */
[----:B-1----:R-:W1:Y:S01]  /*3330*/  @P5 LDC.64 R126, c[0x0][0x3b0] ;  /* 0x0000ec00ff7e5b82 */ /* 0x002e620000000a00 */
[----:B------:R-:W-:Y:S02]  /*3340*/  @P3 IADD3 R137, PT, PT, R137, 0x100, RZ ;  /* 0x0000010089893810 */ /* 0x000fe40007ffe0ff */
[----:B------:R2:W5:Y:S01]  /*3350*/  @P3 LDG.E R6, desc[UR20][R138.64] ;  /* 0x000000148a063981 */ /* 0x000562000c1e1900 */
[----:B------:R-:W-:-:S04]  /*3360*/  LOP3.LUT R2, R2, 0xfffffffd, RZ, 0xc0, !PT ;  /* 0xfffffffd02027812 */ /* 0x000fc800078ec0ff */
[----:B------:R-:W4:Y:S01]  /*3370*/  @P6 LDC.64 R124, c[0x0][0x3b0] ;  /* 0x0000ec00ff7c6b82 */ /* 0x000f220000000a00 */
[----:B------:R-:W-:-:S07]  /*3380*/  @P6 LOP3.LUT R2, R2, 0x2, RZ, 0xfc, !PT ;  /* 0x0000000202026812 */ /* 0x000fce00078efcff */
[----:B---3--:R-:W3:Y:S01]  /*3390*/  @P1 LDC.64 R130, c[0x0][0x438] ;  /* 0x00010e00ff821b82 */ /* 0x008ee20000000a00 */
[C---:B0-----:R-:W-:Y:S01]  /*33a0*/  @P4 IMAD.WIDE.U32 R128, R137.reuse, 0x4, R128 ;  /* 0x0000000489804825 */ /* 0x041fe200078e0080 */
[----:B------:R-:W-:-:S03]  /*33b0*/  @P4 IADD3 R137, PT, PT, R137, 0x100, RZ ;  /* 0x0000010089894810 */ /* 0x000fc60007ffe0ff */
[C---:B--2---:R-:W-:Y:S01]  /*33c0*/  @P0 IMAD.WIDE.U32 R138, R135.reuse, 0x8, R132 ;  /* 0x00000008878a0825 */ /* 0x044fe200078e0084 */
[----:B------:R-:W-:Y:S01]  /*33d0*/  @P0 IADD3 R135, PT, PT, R135, 0x100, RZ ;  /* 0x0000010087870810 */ /* 0x000fe20007ffe0ff */
[----:B------:R0:W5:Y:S01]  /*33e0*/  @P4 LDG.E R5, desc[UR20][R128.64] ;  /* 0x0000001480054981 */ /* 0x000162000c1e1900 */
[----:B------:R-:W2:Y:S01]  /*33f0*/  @P2 LDC.64 R132, c[0x0][0x438] ;  /* 0x00010e00ff842b82 */ /* 0x000ea20000000a00 */
[C---:B-1----:R-:W-:Y:S02]  /*3400*/  @P5 IMAD.WIDE.U32 R126, R137.reuse, 0x4, R126 ;  /* 0x00000004897e5825 */ /* 0x042fe400078e007e */
[----:B------:R-:W5:Y:S02]  /*3410*/  @P0 LDG.E.64 R182, desc[UR20][R138.64] ;  /* 0x000000148ab60981 */ /* 0x000f64000c1e1b00 */
[----:B------:R-:W-:Y:S02]  /*3420*/  @P5 VIADD R137, R137, 0x100 ;  /* 0x0000010089895836 */ /* 0x000fe40000000000 */
[----:B------:R1:W5:Y:S02]  /*3430*/  @P5 LDG.E R4, desc[UR20][R126.64] ;  /* 0x000000147e045981 */ /* 0x000364000c1e1900 */
[----:B----4-:R-:W-:Y:S01]  /*3440*/  @P6 IMAD.WIDE.U32 R124, R137, 0x4, R124 ;  /* 0x00000004897c6825 */ /* 0x010fe200078e007c */
[----:B0-----:R-:W0:Y:S04]  /*3450*/  @P4 LDC.64 R128, c[0x0][0x438] ;  /* 0x00010e00ff804b82 */ /* 0x001e280000000a00 */
[----:B------:R4:W5:Y:S01]  /*3460*/  @P6 LDG.E R0, desc[UR20][R124.64] ;  /* 0x000000147c006981 */ /* 0x000962000c1e1900 */
[----:B---3--:R-:W-:-:S03]  /*3470*/  @P1 IMAD.WIDE.U32 R136, R135, 0x8, R130 ;  /* 0x0000000887881825 */ /* 0x008fc600078e0082 */
[----:B------:R-:W3:Y:S01]  /*3480*/  @P3 LDC.64 R130, c[0x0][0x438] ;  /* 0x00010e00ff823b82 */ /* 0x000ee20000000a00 */
[----:B------:R-:W-:Y:S01]  /*3490*/  @P1 IADD3 R135, PT, PT, R135, 0x100, RZ ;  /* 0x0000010087871810 */ /* 0x000fe20007ffe0ff */
[----:B------:R-:W5:Y:S06]  /*34a0*/  @P1 LDG.E.64 R180, desc[UR20][R136.64] ;  /* 0x0000001488b41981 */ /* 0x000f6c000c1e1b00 */
[----:B-1----:R-:W1:Y:S01]  /*34b0*/  @P5 LDC.64 R126, c[0x0][0x438] ;  /* 0x00010e00ff7e5b82 */ /* 0x002e620000000a00 */
[C---:B--2---:R-:W-:Y:S01]  /*34c0*/  @P2 IMAD.WIDE.U32 R132, R135.reuse, 0x8, R132 ;  /* 0x0000000887842825 */ /* 0x044fe200078e0084 */
[----:B------:R-:W-:-:S04]  /*34d0*/  @P2 IADD3 R135, PT, PT, R135, 0x100, RZ ;  /* 0x0000010087872810 */ /* 0x000fc80007ffe0ff */
[----:B------:R-:W5:Y:S02]  /*34e0*/  @P2 LDG.E.64 R178, desc[UR20][R132.64] ;  /* 0x0000001484b22981 */ /* 0x000f64000c1e1b00 */
[----:B----4-:R-:W2:Y:S01]  /*34f0*/  @P6 LDC.64 R124, c[0x0][0x438] ;  /* 0x00010e00ff7c6b82 */ /* 0x010ea20000000a00 */
[----:B---3--:R-:W-:-:S04]  /*3500*/  @P3 IMAD.WIDE.U32 R130, R135, 0x8, R130 ;  /* 0x0000000887823825 */ /* 0x008fc800078e0082 */
[----:B------:R-:W-:Y:S01]  /*3510*/  @P3 VIADD R135, R135, 0x100 ;  /* 0x0000010087873836 */ /* 0x000fe20000000000 */
[----:B------:R3:W5:Y:S03]  /*3520*/  @P3 LDG.E.64 R176, desc[UR20][R130.64] ;  /* 0x0000001482b03981 */ /* 0x000766000c1e1b00 */
[C---:B0-----:R-:W-:Y:S01]  /*3530*/  @P4 IMAD.WIDE.U32 R128, R135.reuse, 0x8, R128 ;  /* 0x0000000887804825 */ /* 0x041fe200078e0080 */
[----:B------:R-:W-:-:S04]  /*3540*/  @P4 IADD3 R135, PT, PT, R135, 0x100, RZ ;  /* 0x0000010087874810 */ /* 0x000fc80007ffe0ff */
[----:B------:R0:W5:Y:S01]  /*3550*/  @P4 LDG.E.64 R174, desc[UR20][R128.64] ;  /* 0x0000001480ae4981 */ /* 0x000162000c1e1b00 */
[C---:B-1----:R-:W-:Y:S01]  /*3560*/  @P5 IMAD.WIDE.U32 R126, R135.reuse, 0x8, R126 ;  /* 0x00000008877e5825 */ /* 0x042fe200078e007e */
[----:B------:R-:W-:-:S04]  /*3570*/  @P5 IADD3 R135, PT, PT, R135, 0x100, RZ ;  /* 0x0000010087875810 */ /* 0x000fc80007ffe0ff */
[----:B------:R0:W5:Y:S01]  /*3580*/  @P5 LDG.E.64 R172, desc[UR20][R126.64] ;  /* 0x000000147eac5981 */ /* 0x000162000c1e1b00 */
[----:B--2---:R-:W-:-:S05]  /*3590*/  @P6 IMAD.WIDE.U32 R124, R135, 0x8, R124 ;  /* 0x00000008877c6825 */ /* 0x004fca00078e007c */
[----:B------:R0:W5:Y:S01]  /*35a0*/  @P6 LDG.E.64 R170, desc[UR20][R124.64] ;  /* 0x000000147caa6981 */ /* 0x000162000c1e1b00 */
[----:B---3--:R-:W-:Y:S02]  /*35b0*/  HFMA2 R130, -RZ, RZ, 0, 0 ;  /* 0x00000000ff827431 */ /* 0x008fe400000001ff */
[----:B------:R-:W-:-:S07]  /*35c0*/  IMAD.MOV.U32 R132, RZ, RZ, RZ ;  /* 0x000000ffff847224 */ /* 0x000fce00078e00ff */
.L_x_1047:
[----:B-1----:R-:W-:Y:S05]  /*35d0*/  BSYNC.RECONVERGENT B0 ;  /* 0x0000000000007941 */ /* 0x002fea0003800200 */
.L_x_1033:
[----:B0-2---:R-:W0:Y:S01]  /*35e0*/  SHFL.DOWN PT, R125, R130, 0x10, 0x1f ;  /* 0x0a001f00827d7f89 */ /* 0x005e2200000e0000 */
        /* <DEDUP_REMOVED lines=30> */
.L_x_1050:
[----:B------:R-:W-:Y:S05]  /*37d0*/  BSYNC.RECONVERGENT B0 ;  /* 0x0000000000007941 */ /* 0x000fea0003800200 */
.L_x_1049:
[----:B------:R-:W1:Y:S01]  /*37e0*/  S2UR UR7, SR_CgaCtaId ;  /* 0x00000000000779c3 */ /* 0x000e620000008800 */
[----:B------:R-:W-:-:S07]  /*37f0*/  @UP3 UIADD3 UR11, UPT, UPT, UR11, -0x1, URZ ;  /* 0xffffffff0b0b3890 */ /* 0x000fce000fffe0ff */
[----:B------:R-:W-:Y:S01]  /*3800*/  BAR.SYNC.DEFER_BLOCKING 0x0 ;  /* 0x0000000000007b1d */ /* 0x000fe20000010000 */
[----:B------:R-:W-:Y:S01]  /*3810*/  PLOP3.LUT P6, PT, PT, PT, UP3, 0x80, 0x8 ;  /* 0x000000000008781c */ /* 0x000fe20003fcf038 */
[----:B------:R-:W-:Y:S01]  /*3820*/  @UP3 UIMAD UR11, UR11, UR10, URZ ;  /* 0x0000000a0b0b32a4 */ /* 0x000fe2000f8e02ff */
[----:B------:R-:W-:-:S03]  /*3830*/  MOV R250, RZ ;  /* 0x000000ff00fa7202 */ /* 0x000fc60000000f00 */
[----:B------:R-:W-:Y:S01]  /*3840*/  BSSY.RECONVERGENT B0, `(.L_x_1051) ;  /* 0x000017f000007945 */ /* 0x000fe20003800200 */
[----:B------:R-:W-:-:S04]  /*3850*/  @UP3 USHF.R.S32.HI UR6, URZ, 0x1f, UR11 ;  /* 0x0000001fff063899 */ /* 0x000fc8000801140b */
[----:B------:R-:W-:-:S06]  /*3860*/  @UP3 ULEA.HI UR6, UR6, UR11, URZ, 0x2 ;  /* 0x0000000b06063291 */ /* 0x000fcc000f8f10ff */
[----:B0-----:R-:W-:Y:S01]  /*3870*/  MOV R124, UR6 ;  /* 0x00000006007c7c02 */ /* 0x001fe20008000f00 */
[----:B------:R-:W-:-:S03]  /*3880*/  UMOV UR6, 0x400 ;  /* 0x0000040000067882 */ /* 0x000fc60000000000 */
[----:B------:R-:W-:Y:S01]  /*3890*/  @P6 LEA.HI.SX32 R250, R124, R167, 0x1e ;  /* 0x000000a77cfa6211 */ /* 0x000fe200078ff2ff */
[----:B-1----:R-:W-:Y:S01]  /*38a0*/  ULEA UR6, UR7, UR6, 0x18 ;  /* 0x0000000607067291 */ /* 0x002fe2000f8ec0ff */
[----:B------:R-:W-:-:S03]  /*38b0*/  ISETP.NE.AND P6, PT, RZ, UR29, PT ;  /* 0x0000001dff007c0c */ /* 0x000fc6000bfc5270 */
[----:B------:R-:W-:Y:S02]  /*38c0*/  UIADD3 UR7, UPT, UPT, UR6, 0x7040, URZ ;  /* 0x0000704006077890 */ /* 0x000fe4000fffe0ff */
[----:B------:R-:W-:Y:S02]  /*38d0*/  @!UP1 UIADD3 UR7, UPT, UPT, UR6, 0x7000, URZ ;  /* 0x0000700006079890 */ /* 0x000fe4000fffe0ff */
[----:B------:R-:W-:Y:S02]  /*38e0*/  UIADD3 UR8, UPT, UPT, UR6, 0x7060, URZ ;  /* 0x0000706006087890 */ /* 0x000fe4000fffe0ff */
[----:B------:R-:W-:Y:S02]  /*38f0*/  @!UP1 UIADD3 UR8, UPT, UPT, UR6, 0x7020, URZ ;  /* 0x0000702006089890 */ /* 0x000fe4000fffe0ff */
[----:B------:R-:W-:Y:S02]  /*3900*/  UIADD3 UR9, UPT, UPT, UR6, 0x7070, URZ ;  /* 0x0000707006097890 */ /* 0x000fe4000fffe0ff */
[----:B------:R-:W-:Y:S01]  /*3910*/  @!UP1 UIADD3 UR9, UPT, UPT, UR6, 0x7030, URZ ;  /* 0x0000703006099890 */ /* 0x000fe2000fffe0ff */
[----:B------:R-:W0:Y:S01]  /*3920*/  LDS.128 R124, [UR7] ;  /* 0x00000007ff7c7984 */ /* 0x000e220008000c00 */
[----:B------:R-:W-:-:S02]  /*3930*/  UIADD3 UR7, UPT, UPT, UR6, 0x7050, URZ ;  /* 0x0000705006077890 */ /* 0x000fc4000fffe0ff */
[----:B------:R-:W-:Y:S01]  /*3940*/  @!UP1 UIADD3 UR7, UPT, UPT, UR6, 0x7010, URZ ;  /* 0x0000701006079890 */ /* 0x000fe2000fffe0ff */
[----:B------:R-:W-:Y:S04]  /*3950*/  LDS.128 R132, [UR8] ;  /* 0x00000008ff847984 */ /* 0x000fe80008000c00 */
[----:B------:R-:W-:Y:S01]  /*3960*/  LDS.128 R136, [UR9] ;  /* 0x00000009ff887984 */ /* 0x000fe20008000c00 */
[----:B0-----:R-:W-:Y:S01]  /*3970*/  FADD.FTZ R129, RZ, R124 ;  /* 0x0000007cff817221 */ /* 0x001fe20000010000 */
[----:B------:R-:W-:-:S03]  /*3980*/  FADD.FTZ R124, RZ, R125 ;  /* 0x0000007dff7c7221 */ /* 0x000fc60000010000 */
[----:B------:R-:W-:Y:S01]  /*3990*/  FADD.FTZ R251, R126, R129 ;  /* 0x000000817efb7221 */ /* 0x000fe20000010000 */
[----:B------:R-:W-:Y:S01]  /*39a0*/  FADD.FTZ R124, R127, R124 ;  /* 0x0000007c7f7c7221 */ /* 0x000fe20000010000 */
[----:B------:R-:W0:Y:S03]  /*39b0*/  LDS.128 R128, [UR7] ;  /* 0x00000007ff807984 */ /* 0x000e260008000c00 */
[----:B0-----:R-:W-:Y:S01]  /*39c0*/  FADD.FTZ R124, R124, R129 ;  /* 0x000000817c7c7221 */ /* 0x001fe20000010000 */
[----:B------:R-:W-:-:S03]  /*39d0*/  FADD.FTZ R251, R251, R128 ;  /* 0x00000080fbfb7221 */ /* 0x000fc60000010000 */
[----:B------:R-:W-:Y:S01]  /*39e0*/  FADD.FTZ R124, R131, R124 ;  /* 0x0000007c837c7221 */ /* 0x000fe20000010000 */
        /* <DEDUP_REMOVED lines=24> */
.L_x_1053:
[----:B------:R-:W-:Y:S05]  /*3b70*/  BRA.U UP0, `(.L_x_1054) ;  /* 0x00000009005c7547 */ /* 0x000fea000b800000 */
[----:B------:R-:W-:-:S04]  /*3b80*/  UISETP.NE.U32.AND UP0, UPT, UR4, URZ, UPT ;  /* 0x000000ff0400728c */ /* 0x000fc8000bf05070 */
[----:B------:R-:W-:-:S09]  /*3b90*/  UISETP.NE.AND.EX UP0, UPT, UR5, URZ, UPT, UP0 ;  /* 0x000000ff0500728c */ /* 0x000fd2000bf05300 */
[----:B------:R-:W-:Y:S05]  /*3ba0*/  BRA.U UP0, `(.L_x_1055) ;  /* 0x0000000500247547 */ /* 0x000fea000b800000 */
[----:B------:R-:W-:Y:S05]  /*3bb0*/  BRA.U !UP3, `(.L_x_1056) ;  /* 0x000000010b447547 */ /* 0x000fea000b800000 */
[----:B------:R-:W-:Y:S01]  /*3bc0*/  FFMA.FTZ R125, R3, UR6, R126 ;  /* 0x00000006037d7c23 */ /* 0x000fe2000801007e */
[----:B------:R-:W-:Y:S01]  /*3bd0*/  ISETP.LT.AND P6, PT, RZ, UR32, PT ;  /* 0x00000020ff007c0c */ /* 0x000fe2000bfc1270 */
[----:B------:R-:W-:Y:S02]  /*3be0*/  HFMA2 R127, -RZ, RZ, 0, 0 ;  /* 0x00000000ff7f7431 */ /* 0x000fe400000001ff */
[----:B------:R-:W-:-:S04]  /*3bf0*/  FADD.FTZ R125, R214, -R125 ;  /* 0x8000007dd67d7221 */ /* 0x000fc80000010000 */
[----:B------:R-:W-:-:S05]  /*3c00*/  FMUL.FTZ R125, R125, UR31 ;  /* 0x0000001f7d7d7c20 */ /* 0x000fca0008410000 */
[----:B------:R-:W-:Y:S02]  /*3c10*/  FSEL R125, R125, RZ, P6 ;  /* 0x000000ff7d7d7208 */ /* 0x000fe40003000000 */
[----:B-----5:R-:W-:-:S03]  /*3c20*/  LOP3.LUT P6, RZ, R9, 0xff, RZ, 0xc0, !PT ;  /* 0x000000ff09ff7812 */ /* 0x020fc600078cc0ff */
[----:B------:R-:W-:-:S04]  /*3c30*/  FMUL.FTZ R125, R125, UR23 ;  /* 0x000000177d7d7c20 */ /* 0x000fc80008410000 */
[----:B------:R-:W-:Y:S01]  /*3c40*/  FMUL.FTZ R129, R125, UR22 ;  /* 0x000000167d817c20 */ /* 0x000fe20008410000 */
[----:B------:R-:W-:-:S05]  /*3c50*/  MOV R125, RZ ;  /* 0x000000ff007d7202 */ /* 0x000fca0000000f00 */
[----:B------:R-:W-:-:S04]  /*3c60*/  @P6 IMAD.U32 R124, R37, 0x10000, RZ ;  /* 0x00010000257c6824 */ /* 0x000fc800078e00ff */
[----:B------:R-:W-:Y:S01]  /*3c70*/  @P6 FMUL.FTZ R127, R129, R124 ;  /* 0x0000007c817f6220 */ /* 0x000fe20000410000 */
[----:B------:R-:W-:-:S04]  /*3c80*/  @P6 SHF.L.U32 R124, R244, 0x10, RZ ;  /* 0x00000010f47c6819 */ /* 0x000fc800000006ff */
[----:B------:R-:W-:Y:S01]  /*3c90*/  F2FP.BF16.F32.PACK_AB R127, RZ, R127 ;  /* 0x0000007fff7f723e */ /* 0x000fe200000010ff */
[----:B------:R-:W-:-:S03]  /*3ca0*/  @P6 FMUL.FTZ R125, R129, R124 ;  /* 0x0000007c817d6220 */ /* 0x000fc60000410000 */
[----:B------:R-:W-:Y:S01]  /*3cb0*/  PRMT R168, R127, 0x7610, R168 ;  /* 0x000076107fa87816 */ /* 0x000fe200000000a8 */
[----:B------:R-:W-:-:S07]  /*3cc0*/  FADD.FTZ R64, R64, R125 ;  /* 0x0000007d40407221 */ /* 0x000fce0000010000 */
.L_x_1056:
        /* <DEDUP_REMOVED lines=9> */
[----:B------:R-:W-:-:S06]  /*3d60*/  FMUL.FTZ R128, R125, UR22 ;  /* 0x000000167d807c20 */ /* 0x000fcc0008410000 */
[----:B------:R-:W-:Y:S01]  /*3d70*/  @P6 IMAD.U32 R124, R36, 0x10000, RZ ;  /* 0x00010000247c6824 */ /* 0x000fe200078e00ff */
[----:B------:R-:W-:-:S03]  /*3d80*/  @P6 SHF.L.U32 R125, R249, 0x10, RZ ;  /* 0x00000010f97d6819 */ /* 0x000fc600000006ff */
[C---:B------:R-:W-:Y:S01]  /*3d90*/  @P6 FMUL.FTZ R127, R128.reuse, R124 ;  /* 0x0000007c807f6220 */ /* 0x040fe20000410000 */
[----:B------:R-:W-:Y:S01]  /*3da0*/  MOV R124, RZ ;  /* 0x000000ff007c7202 */ /* 0x000fe20000000f00 */
[----:B------:R-:W-:-:S03]  /*3db0*/  @P6 FMUL.FTZ R124, R128, R125 ;  /* 0x0000007d807c6220 */ /* 0x000fc60000410000 */
[----:B------:R-:W-:Y:S01]  /*3dc0*/  F2FP.BF16.F32.PACK_AB R127, RZ, R127 ;  /* 0x0000007fff7f723e */ /* 0x000fe200000010ff */
[----:B------:R-:W-:-:S03]  /*3dd0*/  FADD.FTZ R65, R65, R124 ;  /* 0x0000007c41417221 */ /* 0x000fc60000010000 */
[----:B------:R-:W-:-:S07]  /*3de0*/  PRMT R169, R127, 0x7610, R169 ;  /* 0x000076107fa97816 */ /* 0x000fce00000000a9 */
.L_x_1057:
[----:B------:R-:W-:Y:S05]  /*3df0*/  BRA.U !UP3, `(.L_x_1058) ;  /* 0x000000010b447547 */ /* 0x000fea000b800000 */
[----:B------:R-:W-:Y:S01]  /*3e00*/  FFMA.FTZ R124, R245, UR6, R126 ;  /* 0x00000006f57c7c23 */ /* 0x000fe2000801007e */
[----:B------:R-:W-:Y:S01]  /*3e10*/  ISETP.LT.AND P6, PT, RZ, UR32, PT ;  /* 0x00000020ff007c0c */ /* 0x000fe2000bfc1270 */
[----:B------:R-:W-:Y:S01]  /*3e20*/  HFMA2 R127, -RZ, RZ, 0, 0 ;  /* 0x00000000ff7f7431 */ /* 0x000fe200000001ff */
[----:B------:R-:W-:Y:S01]  /*3e30*/  MOV R125, RZ ;  /* 0x000000ff007d7202 */ /* 0x000fe20000000f00 */
[----:B------:R-:W-:-:S04]  /*3e40*/  FADD.FTZ R124, R243, -R124 ;  /* 0x8000007cf37c7221 */ /* 0x000fc80000010000 */
[----:B------:R-:W-:-:S05]  /*3e50*/  FMUL.FTZ R124, R124, UR31 ;  /* 0x0000001f7c7c7c20 */ /* 0x000fca0008410000 */
[----:B------:R-:W-:Y:S02]  /*3e60*/  FSEL R124, R124, RZ, P6 ;  /* 0x000000ff7c7c7208 */ /* 0x000fe40003000000 */
[----:B-----5:R-:W-:-:S03]  /*3e70*/  LOP3.LUT P6, RZ, R9, 0xff0000, RZ, 0xc0, !PT ;  /* 0x00ff000009ff7812 */ /* 0x020fc600078cc0ff */
[----:B------:R-:W-:-:S04]  /*3e80*/  FMUL.FTZ R124, R124, UR23 ;  /* 0x000000177c7c7c20 */ /* 0x000fc80008410000 */
[----:B------:R-:W-:-:S06]  /*3e90*/  FMUL.FTZ R129, R124, UR22 ;  /* 0x000000167c817c20 */ /* 0x000fcc0008410000 */
[----:B------:R-:W-:-:S04]  /*3ea0*/  @P6 IMAD.U32 R124, R35, 0x10000, RZ ;  /* 0x00010000237c6824 */ /* 0x000fc800078e00ff */
[----:B------:R-:W-:Y:S01]  /*3eb0*/  @P6 FMUL.FTZ R127, R129, R124 ;  /* 0x0000007c817f6220 */ /* 0x000fe20000410000 */
[----:B------:R-:W-:-:S04]  /*3ec0*/  @P6 SHF.L.U32 R124, R248, 0x10, RZ ;  /* 0x00000010f87c6819 */ /* 0x000fc800000006ff */
[----:B------:R-:W-:Y:S01]  /*3ed0*/  F2FP.BF16.F32.PACK_AB R127, RZ, R127 ;  /* 0x0000007fff7f723e */ /* 0x000fe200000010ff */
[----:B------:R-:W-:-:S03]  /*3ee0*/  @P6 FMUL.FTZ R125, R129, R124 ;  /* 0x0000007c817d6220 */ /* 0x000fc60000410000 */
[----:B------:R-:W-:Y:S01]  /*3ef0*/  PRMT R184, R127, 0x7610, R184 ;  /* 0x000076107fb87816 */ /* 0x000fe200000000b8 */
[----:B------:R-:W-:-:S07]  /*3f00*/  FADD.FTZ R66, R66, R125 ;  /* 0x0000007d42427221 */ /* 0x000fce0000010000 */
.L_x_1058:
[----:B------:R-:W-:Y:S05]  /*3f10*/  BRA.U !UP3, `(.L_x_1059) ;  /* 0x0000000d0bec7547 */ /* 0x000fea000b800000 */
[----:B------:R-:W-:Y:S01]  /*3f20*/  FFMA.FTZ R125, R242, UR6, R126 ;  /* 0x00000006f27d7c23 */ /* 0x000fe2000801007e */
[----:B------:R-:W-:Y:S01]  /*3f30*/  ISETP.LT.AND P6, PT, RZ, UR32, PT ;  /* 0x00000020ff007c0c */ /* 0x000fe2000bfc1270 */
[----:B------:R-:W-:Y:S02]  /*3f40*/  HFMA2 R127, -RZ, RZ, 0, 0 ;  /* 0x00000000ff7f7431 */ /* 0x000fe400000001ff */
[----:B------:R-:W-:-:S04]  /*3f50*/  FADD.FTZ R125, R240, -R125 ;  /* 0x8000007df07d7221 */ /* 0x000fc80000010000 */
[----:B------:R-:W-:-:S05]  /*3f60*/  FMUL.FTZ R125, R125, UR31 ;  /* 0x0000001f7d7d7c20 */ /* 0x000fca0008410000 */
[----:B------:R-:W-:Y:S02]  /*3f70*/  FSEL R125, R125, RZ, P6 ;  /* 0x000000ff7d7d7208 */ /* 0x000fe40003000000 */
[----:B-----5:R-:W-:-:S03]  /*3f80*/  ISETP.GE.U32.AND P6, PT, R9, 0x1000000, PT ;  /* 0x010000000900780c */ /* 0x020fc60003fc6070 */
        /* <DEDUP_REMOVED lines=9> */
[----:B------:R-:W-:Y:S01]  /*4020*/  PRMT R185, R127, 0x7610, R185 ;  /* 0x000076107fb97816 */ /* 0x000fe200000000b9 */
[----:B------:R-:W-:Y:S06]  /*4030*/  BRA `(.L_x_1059) ;  /* 0x0000000c00a47947 */ /* 0x000fec0003800000 */
.L_x_1055:
        /* <DEDUP_REMOVED lines=20> */
[----:B-----5:R-:W-:Y:S01]  /*4180*/  LOP3.LUT P6, RZ, R9, 0xff, RZ, 0xc0, !PT ;  /* 0x000000ff09ff7812 */ /* 0x020fe200078cc0ff */
[----:B------:R-:W-:Y:S01]  /*4190*/  FMUL.FTZ R127, R127, UR23 ;  /* 0x000000177f7f7c20 */ /* 0x000fe20008410000 */
[----:B------:R-:W-:-:S03]  /*41a0*/  HFMA2 R128, -RZ, RZ, 0, 0 ;  /* 0x00000000ff807431 */ /* 0x000fc600000001ff */
[----:B------:R-:W-:Y:S01]  /*41b0*/  FMUL.FTZ R129, R127, UR22 ;  /* 0x000000167f817c20 */ /* 0x000fe20008410000 */
[----:B------:R-:W-:-:S07]  /*41c0*/  MOV R127, RZ ;  /* 0x000000ff007f7202 */ /* 0x000fce0000000f00 */
[----:B------:R-:W-:-:S04]  /*41d0*/  @P6 IMAD.U32 R132, R37, 0x10000, RZ ;  /* 0x0001000025846824 */ /* 0x000fc800078e00ff */
[----:B------:R-:W-:Y:S01]  /*41e0*/  @P6 FMUL.FTZ R128, R132, R129 ;  /* 0x0000008184806220 */ /* 0x000fe20000410000 */
[----:B------:R-:W-:-:S04]  /*41f0*/  @P6 SHF.L.U32 R132, R244, 0x10, RZ ;  /* 0x00000010f4846819 */ /* 0x000fc800000006ff */
[----:B------:R-:W-:Y:S01]  /*4200*/  F2FP.BF16.F32.PACK_AB R128, RZ, R128 ;  /* 0x00000080ff80723e */ /* 0x000fe200000010ff */
[----:B------:R-:W-:-:S03]  /*4210*/  @P6 FMUL.FTZ R127, R132, R129 ;  /* 0x00000081847f6220 */ /* 0x000fc60000410000 */
[----:B------:R-:W-:Y:S01]  /*4220*/  PRMT R168, R128, 0x7610, R168 ;  /* 0x0000761080a87816 */ /* 0x000fe200000000a8 */
[----:B------:R-:W-:-:S07]  /*4230*/  FADD.FTZ R64, R64, R127 ;  /* 0x0000007f40407221 */ /* 0x000fce0000010000 */
.L_x_1060:
[----:B------:R-:W-:Y:S05]  /*4240*/  BRA.U !UP3, `(.L_x_1061) ;  /* 0x000000010b307547 */ /* 0x000fea000b800000 */
[----:B-----5:R-:W-:Y:S01]  /*4250*/  LOP3.LUT P6, RZ, R9, 0xff00, RZ, 0xc0, !PT ;  /* 0x0000ff0009ff7812 */ /* 0x020fe200078cc0ff */
[----:B------:R-:W-:-:S04]  /*4260*/  FMUL.FTZ R127, R130, UR23 ;  /* 0x00000017827f7c20 */ /* 0x000fc80008410000 */
[----:B------:R-:W-:Y:S01]  /*4270*/  FMUL.FTZ R129, R127, UR22 ;  /* 0x000000167f817c20 */ /* 0x000fe20008410000 */
[----:B------:R-:W-:-:S07]  /*4280*/  HFMA2 R127, -RZ, RZ, 0, 0 ;  /* 0x00000000ff7f7431 */ /* 0x000fce00000001ff */
[----:B------:R-:W-:Y:S01]  /*4290*/  @P6 IMAD.U32 R128, R36, 0x10000, RZ ;  /* 0x0001000024806824 */ /* 0x000fe200078e00ff */
[----:B------:R-:W-:-:S03]  /*42a0*/  @P6 SHF.L.U32 R130, R249, 0x10, RZ ;  /* 0x00000010f9826819 */ /* 0x000fc600000006ff */
[-C--:B------:R-:W-:Y:S01]  /*42b0*/  @P6 FMUL.FTZ R127, R128, R129.reuse ;  /* 0x00000081807f6220 */ /* 0x080fe20000410000 */
[----:B------:R-:W-:Y:S01]  /*42c0*/  MOV R128, RZ ;  /* 0x000000ff00807202 */ /* 0x000fe20000000f00 */
[----:B------:R-:W-:-:S03]  /*42d0*/  @P6 FMUL.FTZ R128, R130, R129 ;  /* 0x0000008182806220 */ /* 0x000fc60000410000 */
[----:B------:R-:W-:Y:S01]  /*42e0*/  F2FP.BF16.F32.PACK_AB R127, RZ, R127 ;  /* 0x0000007fff7f723e */ /* 0x000fe200000010ff */
[----:B------:R-:W-:-:S03]  /*42f0*/  FADD.FTZ R65, R65, R128 ;  /* 0x0000008041417221 */ /* 0x000fc60000010000 */
[----:B------:R-:W-:-:S07]  /*4300*/  PRMT R169, R127, 0x7610, R169 ;  /* 0x000076107fa97816 */ /* 0x000fce00000000a9 */
.L_x_1061:
[----:B------:R-:W-:Y:S05]  /*4310*/  BRA.U !UP3, `(.L_x_1062) ;  /* 0x000000010b307547 */ /* 0x000fea000b800000 */
        /* <DEDUP_REMOVED lines=12> */
.L_x_1062:
[----:B------:R-:W-:Y:S02]  /*43e0*/  F2FP.BF16.F32.PACK_AB R125, RZ, R125 ;  /* 0x0000007dff7d723e */ /* 0x000fe400000010ff */
[----:B------:R-:W-:Y:S02]  /*43f0*/  F2FP.BF16.F32.PACK_AB R189, RZ, R124 ;  /* 0x0000007cffbd723e */ /* 0x000fe400000010ff */
[----:B------:R-:W-:Y:S01]  /*4400*/  PRMT R188, R125, 0x7610, R188 ;  /* 0x000076107dbc7816 */ /* 0x000fe200000000bc */
[----:B------:R-:W-:Y:S06]  /*4410*/  BRA.U !UP3, `(.L_x_1059) ;  /* 0x000000090bac7547 */ /* 0x000fec000b800000 */
[----:B-----5:R-:W-:Y:S01]  /*4420*/  ISETP.GE.U32.AND P6, PT, R9, 0x1000000, PT ;  /* 0x010000000900780c */ /* 0x020fe20003fc6070 */
[----:B------:R-:W-:Y:S01]  /*4430*/  FMUL.FTZ R124, R124, UR23 ;  /* 0x000000177c7c7c20 */ /* 0x000fe20008410000 */
[----:B------:R-:W-:-:S03]  /*4440*/  HFMA2 R125, -RZ, RZ, 0, 0 ;  /* 0x00000000ff7d7431 */ /* 0x000fc600000001ff */
[----:B------:R-:W-:-:S08]  /*4450*/  FMUL.FTZ R127, R124, UR22 ;  /* 0x000000167c7f7c20 */ /* 0x000fd00008410000 */
[----:B------:R-:W-:Y:S01]  /*4460*/  @P6 IMAD.U32 R124, R34, 0x10000, RZ ;  /* 0x00010000227c6824 */ /* 0x000fe200078e00ff */
[----:B------:R-:W-:-:S03]  /*4470*/  @P6 SHF.L.U32 R128, R247, 0x10, RZ ;  /* 0x00000010f7806819 */ /* 0x000fc600000006ff */
[-C--:B------:R-:W-:Y:S01]  /*4480*/  @P6 FMUL.FTZ R125, R124, R127.reuse ;  /* 0x0000007f7c7d6220 */ /* 0x080fe20000410000 */
[----:B------:R-:W-:Y:S01]  /*4490*/  MOV R124, RZ ;  /* 0x000000ff007c7202 */ /* 0x000fe20000000f00 */
[----:B------:R-:W-:-:S03]  /*44a0*/  @P6 FMUL.FTZ R124, R128, R127 ;  /* 0x0000007f807c6220 */ /* 0x000fc60000410000 */
[----:B------:R-:W-:Y:S01]  /*44b0*/  F2FP.BF16.F32.PACK_AB R125, RZ, R125 ;  /* 0x0000007dff7d723e */ /* 0x000fe200000010ff */
[----:B------:R-:W-:-:S03]  /*44c0*/  FADD.FTZ R67, R67, R124 ;  /* 0x0000007c43437221 */ /* 0x000fc60000010000 */
[----:B------:R-:W-:Y:S01]  /*44d0*/  PRMT R185, R125, 0x7610, R185 ;  /* 0x000076107db97816 */ /* 0x000fe200000000b9 */
[----:B------:R-:W-:Y:S06]  /*44e0*/  BRA `(.L_x_1059) ;  /* 0x0000000800787947 */ /* 0x000fec0003800000 */
.L_x_1054:
[----:B------:R-:W-:-:S04]  /*44f0*/  UISETP.NE.U32.AND UP0, UPT, UR4, URZ, UPT ;  /* 0x000000ff0400728c */ /* 0x000fc8000bf05070 */
[----:B------:R-:W-:-:S09]  /*4500*/  UISETP.NE.AND.EX UP0, UPT, UR5, URZ, UPT, UP0 ;  /* 0x000000ff0500728c */ /* 0x000fd2000bf05300 */
[----:B------:R-:W-:Y:S05]  /*4510*/  BRA.U UP0, `(.L_x_1063) ;  /* 0x0000000500307547 */ /* 0x000fea000b800000 */
[----:B------:R-:W-:Y:S01]  /*4520*/  ISETP.LT.AND P6, PT, RZ, UR32, PT ;  /* 0x00000020ff007c0c */ /* 0x000fe2000bfc1270 */
[----:B------:R-:W-:-:S12]  /*4530*/  BRA.U !UP3, `(.L_x_1064) ;  /* 0x000000010b447547 */ /* 0x000fd8000b800000 */
[----:B------:R-:W-:Y:S01]  /*4540*/  @P6 FFMA.FTZ R125, R3, UR6, R126 ;  /* 0x00000006037d6c23 */ /* 0x000fe2000801007e */
[----:B------:R-:W-:Y:S02]  /*4550*/  P2R R129, PR, RZ, 0x1 ;  /* 0x00000001ff817803 */ /* 0x000fe40000000000 */
[----:B-----5:R-:W-:Y:S01]  /*4560*/  SHF.L.U32 R124, R182, 0x10, RZ ;  /* 0x00000010b67c7819 */ /* 0x020fe200000006ff */
[----:B------:R-:W-:Y:S01]  /*4570*/  @P6 FADD.FTZ R125, R214, -R125 ;  /* 0x8000007dd67d6221 */ /* 0x000fe20000010000 */
[----:B------:R-:W-:-:S03]  /*4580*/  LOP3.LUT P0, RZ, R9, 0xff, RZ, 0xc0, !PT ;  /* 0x000000ff09ff7812 */ /* 0x000fc6000780c0ff */
[----:B------:R-:W-:-:S04]  /*4590*/  @P6 FFMA.FTZ R124, R125, UR31, R124 ;  /* 0x0000001f7d7c6c23 */ /* 0x000fc8000801007c */
[----:B------:R-:W-:-:S04]  /*45a0*/  FMUL.FTZ R124, R124, UR23 ;  /* 0x000000177c7c7c20 */ /* 0x000fc80008410000 */
[----:B------:R-:W-:Y:S01]  /*45b0*/  FMUL.FTZ R127, R124, UR22 ;  /* 0x000000167c7f7c20 */ /* 0x000fe20008410000 */
[----:B------:R-:W-:Y:S01]  /*45c0*/  CS2R R124, SRZ ;  /* 0x00000000007c7805 */ /* 0x000fe2000001ff00 */
[----:B------:R-:W-:-:S04]  /*45d0*/  @P0 IMAD.U32 R128, R37, 0x10000, RZ ;  /* 0x0001000025800824 */ /* 0x000fc800078e00ff */
[----:B------:R-:W-:Y:S01]  /*45e0*/  @P0 FMUL.FTZ R124, R128, R127 ;  /* 0x0000007f807c0220 */ /* 0x000fe20000410000 */
[----:B------:R-:W-:-:S04]  /*45f0*/  @P0 SHF.L.U32 R128, R244, 0x10, RZ ;  /* 0x00000010f4800819 */ /* 0x000fc800000006ff */
[----:B------:R-:W-:Y:S01]  /*4600*/  F2FP.BF16.F32.PACK_AB R124, RZ, R124 ;  /* 0x0000007cff7c723e */ /* 0x000fe200000010ff */
[----:B------:R-:W-:Y:S01]  /*4610*/  @P0 FMUL.FTZ R125, R128, R127 ;  /* 0x0000007f807d0220 */ /* 0x000fe20000410000 */
[----:B------:R-:W-:Y:S02]  /*4620*/  ISETP.NE.AND P0, PT, R129, RZ, PT ;  /* 0x000000ff8100720c */ /* 0x000fe40003f05270 */
[----:B------:R-:W-:Y:S01]  /*4630*/  PRMT R168, R124, 0x7610, R168 ;  /* 0x000076107ca87816 */ /* 0x000fe200000000a8 */
[----:B------:R-:W-:-:S10]  /*4640*/  FADD.FTZ R64, R64, R125 ;  /* 0x0000007d40407221 */ /* 0x000fd40000010000 */
.L_x_1064:
[----:B------:R-:W-:Y:S05]  /*4650*/  BRA.U !UP3, `(.L_x_1065) ;  /* 0x000000010b4c7547 */ /* 0x000fea000b800000 */
[----:B-----5:R-:W-:Y:S01]  /*4660*/  SHF.R.U64 R124, R182, 0x10, R183 ;  /* 0x00000010b67c7819 */ /* 0x020fe200000012b7 */
[----:B------:R-:W-:Y:S01]  /*4670*/  @P6 FFMA.FTZ R125, R212, UR6, R126 ;  /* 0x00000006d47d6c23 */ /* 0x000fe2000801007e */
[----:B------:R-:W-:Y:S02]  /*4680*/  P2R R129, PR, RZ, 0x1 ;  /* 0x00000001ff817803 */ /* 0x000fe40000000000 */
[----:B------:R-:W-:Y:S01]  /*4690*/  SHF.L.U32 R124, R124, 0x10, RZ ;  /* 0x000000107c7c7819 */ /* 0x000fe200000006ff */
[----:B------:R-:W-:Y:S01]  /*46a0*/  @P6 FADD.FTZ R125, R210, -R125 ;  /* 0x8000007dd27d6221 */ /* 0x000fe20000010000 */
[----:B------:R-:W-:-:S03]  /*46b0*/  LOP3.LUT P0, RZ, R9, 0xff00, RZ, 0xc0, !PT ;  /* 0x0000ff0009ff7812 */ /* 0x000fc6000780c0ff */
[----:B------:R-:W-:Y:S01]  /*46c0*/  @P6 FFMA.FTZ R124, R125, UR31, R124 ;  /* 0x0000001f7d7c6c23 */ /* 0x000fe2000801007c */
[----:B------:R-:W-:-:S03]  /*46d0*/  HFMA2 R125, -RZ, RZ, 0, 0 ;  /* 0x00000000ff7d7431 */ /* 0x000fc600000001ff */
[----:B------:R-:W-:-:S04]  /*46e0*/  FMUL.FTZ R124, R124, UR23 ;  /* 0x000000177c7c7c20 */ /* 0x000fc80008410000 */
[----:B------:R-:W-:Y:S02]  /*46f0*/  FMUL.FTZ R127, R124, UR22 ;  /* 0x000000167c7f7c20 */ /* 0x000fe40008410000 */
[----:B------:R-:W-:Y:S01]  /*4700*/  @P0 IMAD.U32 R124, R36, 0x10000, RZ ;  /* 0x00010000247c0824 */ /* 0x000fe200078e00ff */
[----:B------:R-:W-:-:S03]  /*4710*/  @P0 SHF.L.U32 R128, R249, 0x10, RZ ;  /* 0x00000010f9800819 */ /* 0x000fc600000006ff */
[-C--:B------:R-:W-:Y:S01]  /*4720*/  @P0 FMUL.FTZ R125, R124, R127.reuse ;  /* 0x0000007f7c7d0220 */ /* 0x080fe20000410000 */
[----:B------:R-:W-:Y:S01]  /*4730*/  MOV R124, RZ ;  /* 0x000000ff007c7202 */ /* 0x000fe20000000f00 */
[----:B------:R-:W-:Y:S01]  /*4740*/  @P0 FMUL.FTZ R124, R128, R127 ;  /* 0x0000007f807c0220 */ /* 0x000fe20000410000 */
[----:B------:R-:W-:Y:S02]  /*4750*/  ISETP.NE.AND P0, PT, R129, RZ, PT ;  /* 0x000000ff8100720c */ /* 0x000fe40003f05270 */
[----:B------:R-:W-:Y:S01]  /*4760*/  F2FP.BF16.F32.PACK_AB R125, RZ, R125 ;  /* 0x0000007dff7d723e */ /* 0x000fe200000010ff */
[----:B------:R-:W-:-:S03]  /*4770*/  FADD.FTZ R65, R65, R124 ;  /* 0x0000007c41417221 */ /* 0x000fc60000010000 */
[----:B------:R-:W-:-:S07]  /*4780*/  PRMT R169, R125, 0x7610, R169 ;  /* 0x000076107da97816 */ /* 0x000fce00000000a9 */
.L_x_1065:
[----:B------:R-:W-:Y:S05]  /*4790*/  BRA.U !UP3, `(.L_x_1066) ;  /* 0x000000010b447547 */ /* 0x000fea000b800000 */
[----:B------:R-:W-:Y:S01]  /*47a0*/  @P6 FFMA.FTZ R124, R245, UR6, R126 ;  /* 0x00000006f57c6c23 */ /* 0x000fe2000801007e */
[----:B------:R-:W-:Y:S02]  /*47b0*/  P2R R129, PR, RZ, 0x1 ;  /* 0x00000001ff817803 */ /* 0x000fe40000000000 */
[----:B-----5:R-:W-:Y:S01]  /*47c0*/  LOP3.LUT P0, RZ, R9, 0xff0000, RZ, 0xc0, !PT ;  /* 0x00ff000009ff7812 */ /* 0x020fe2000780c0ff */
[----:B------:R-:W-:Y:S01]  /*47d0*/  @P6 FADD.FTZ R125, R243, -R124 ;  /* 0x8000007cf37d6221 */ /* 0x000fe20000010000 */
[----:B------:R-:W-:-:S05]  /*47e0*/  SHF.L.U32 R124, R183, 0x10, RZ ;  /* 0x00000010b77c7819 */ /* 0x000fca00000006ff */
[----:B------:R-:W-:-:S04]  /*47f0*/  @P6 FFMA.FTZ R124, R125, UR31, R124 ;  /* 0x0000001f7d7c6c23 */ /* 0x000fc8000801007c */
[----:B------:R-:W-:Y:S02]  /*4800*/  FMUL.FTZ R124, R124, UR23 ;  /* 0x000000177c7c7c20 */ /* 0x000fe40008410000 */
[----:B------:R-:W-:Y:S02]  /*4810*/  @P0 IMAD.U32 R128, R35, 0x10000, RZ ;  /* 0x0001000023800824 */ /* 0x000fe400078e00ff */
[----:B------:R-:W-:Y:S01]  /*4820*/  FMUL.FTZ R127, R124, UR22 ;  /* 0x000000167c7f7c20 */ /* 0x000fe20008410000 */
[----:B------:R-:W-:-:S03]  /*4830*/  CS2R R124, SRZ ;  /* 0x00000000007c7805 */ /* 0x000fc6000001ff00 */
[----:B------:R-:W-:Y:S01]  /*4840*/  @P0 FMUL.FTZ R124, R128, R127 ;  /* 0x0000007f807c0220 */ /* 0x000fe20000410000 */
[----:B------:R-:W-:-:S04]  /*4850*/  @P0 SHF.L.U32 R128, R248, 0x10, RZ ;  /* 0x00000010f8800819 */ /* 0x000fc800000006ff */
[----:B------:R-:W-:Y:S01]  /*4860*/  F2FP.BF16.F32.PACK_AB R124, RZ, R124 ;  /* 0x0000007cff7c723e */ /* 0x000fe200000010ff */
[----:B------:R-:W-:Y:S01]  /*4870*/  @P0 FMUL.FTZ R125, R128, R127 ;  /* 0x0000007f807d0220 */ /* 0x000fe20000410000 */
[----:B------:R-:W-:Y:S02]  /*4880*/  ISETP.NE.AND P0, PT, R129, RZ, PT ;  /* 0x000000ff8100720c */ /* 0x000fe40003f05270 */
[----:B------:R-:W-:Y:S01]  /*4890*/  PRMT R184, R124, 0x7610, R184 ;  /* 0x000076107cb87816 */ /* 0x000fe200000000b8 */
[----:B------:R-:W-:-:S10]  /*48a0*/  FADD.FTZ R66, R66, R125 ;  /* 0x0000007d42427221 */ /* 0x000fd40000010000 */
.L_x_1066:
[----:B------:R-:W-:Y:S05]  /*48b0*/  BRA.U !UP3, `(.L_x_1059) ;  /* 0x000000050b847547 */ /* 0x000fea000b800000 */
[----:B-----5:R-:W-:Y:S01]  /*48c0*/  SHF.R.U32.HI R124, RZ, 0x10, R183 ;  /* 0x00000010ff7c7819 */ /* 0x020fe200000116b7 */
[----:B------:R-:W-:-:S03]  /*48d0*/  @P6 FFMA.FTZ R125, R242, UR6, R126 ;  /* 0x00000006f27d6c23 */ /* 0x000fc6000801007e */
[----:B------:R-:W-:Y:S01]  /*48e0*/  SHF.L.U32 R124, R124, 0x10, RZ ;  /* 0x000000107c7c7819 */ /* 0x000fe200000006ff */
[----:B------:R-:W-:-:S04]  /*48f0*/  @P6 FADD.FTZ R125, R240, -R125 ;  /* 0x8000007df07d6221 */ /* 0x000fc80000010000 */
[----:B------:R-:W-:Y:S01]  /*4900*/  @P6 FFMA.FTZ R124, R125, UR31, R124 ;  /* 0x0000001f7d7c6c23 */ /* 0x000fe2000801007c */
[----:B------:R-:W-:Y:S01]  /*4910*/  ISETP.GE.U32.AND P6, PT, R9, 0x1000000, PT ;  /* 0x010000000900780c */ /* 0x000fe20003fc6070 */
[----:B------:R-:W-:Y:S02]  /*4920*/  HFMA2 R125, -RZ, RZ, 0, 0 ;  /* 0x00000000ff7d7431 */ /* 0x000fe400000001ff */
[----:B------:R-:W-:-:S04]  /*4930*/  FMUL.FTZ R124, R124, UR23 ;  /* 0x000000177c7c7c20 */ /* 0x000fc80008410000 */
[----:B------:R-:W-:-:S06]  /*4940*/  FMUL.FTZ R127, R124, UR22 ;  /* 0x000000167c7f7c20 */ /* 0x000fcc0008410000 */
        /* <DEDUP_REMOVED lines=9> */
.L_x_1063:
[----:B------:R-:W-:Y:S02]  /*49e0*/  PLOP3.LUT P6, PT, PT, PT, UP2, 0x80, 0x8 ;  /* 0x000000000008781c */ /* 0x000fe40003fcf028 */
[C---:B-----5:R-:W-:Y:S02]  /*49f0*/  SHF.L.U32 R127, R182.reuse, 0x10, RZ ;  /* 0x00000010b67f7819 */ /* 0x060fe400000006ff */
[----:B------:R-:W-:-:S05]  /*4a00*/  SHF.R.U64 R129, R182, 0x10, R183 ;  /* 0x00000010b6817819 */ /* 0x000fca00000012b7 */
[----:B------:R-:W-:-:S04]  /*4a10*/  IMAD.U32 R129, R129, 0x10000, RZ ;  /* 0x0001000081817824 */ /* 0x000fc800078e00ff */
[----:B------:R-:W-:Y:S01]  /*4a20*/  @P6 FFMA.FTZ R125, R3, UR6, R126 ;  /* 0x00000006037d6c23 */ /* 0x000fe2000801007e */
[----:B------:R-:W-:-:S13]  /*4a30*/  PLOP3.LUT P6, PT, PT, PT, UP2, 0x80, 0x8 ;  /* 0x000000000008781c */ /* 0x000fda0003fcf028 */
[----:B------:R-:W-:Y:S01]  /*4a40*/  @P6 FADD.FTZ R124, R214, -R125 ;  /* 0x8000007dd67c6221 */ /* 0x000fe20000010000 */
[----:B------:R-:W-:-:S13]  /*4a50*/  PLOP3.LUT P6, PT, PT, PT, UP2, 0x80, 0x8 ;  /* 0x000000000008781c */ /* 0x000fda0003fcf028 */
[----:B------:R-:W-:Y:S01]  /*4a60*/  @P6 FFMA.FTZ R127, R124, UR31, R127 ;  /* 0x0000001f7c7f6c23 */ /* 0x000fe2000801007f */
[----:B------:R-:W-:-:S04]  /*4a70*/  ISETP.LT.AND P6, PT, RZ, UR32, PT ;  /* 0x00000020ff007c0c */ /* 0x000fc8000bfc1270 */
[----:B------:R-:W-:-:S09]  /*4a80*/  F2FP.BF16.F32.PACK_AB R186, RZ, R127 ;  /* 0x0000007fffba723e */ /* 0x000fd200000010ff */
[--C-:B------:R-:W-:Y:S01]  /*4a90*/  @P6 FFMA.FTZ R125, R212, UR6, R126.reuse ;  /* 0x00000006d47d6c23 */ /* 0x100fe2000801007e */
[--C-:B------:R-:W-:Y:S01]  /*4aa0*/  @P6 FFMA.FTZ R128, R245, UR6, R126.reuse ;  /* 0x00000006f5806c23 */ /* 0x100fe2000801007e */
[----:B------:R-:W-:Y:S02]  /*4ab0*/  @P6 FFMA.FTZ R131, R242, UR6, R126 ;  /* 0x00000006f2836c23 */ /* 0x000fe4000801007e */
[----:B------:R-:W-:Y:S01]  /*4ac0*/  @P6 FADD.FTZ R124, R210, -R125 ;  /* 0x8000007dd27c6221 */ /* 0x000fe20000010000 */
[----:B------:R-:W-:Y:S01]  /*4ad0*/  SHF.L.U32 R125, R183, 0x10, RZ ;  /* 0x00000010b77d7819 */ /* 0x000fe200000006ff */
[----:B------:R-:W-:Y:S01]  /*4ae0*/  @P6 FADD.FTZ R128, R243, -R128 ;  /* 0x80000080f3806221 */ /* 0x000fe20000010000 */
[----:B------:R-:W-:Y:S01]  /*4af0*/  @P6 FADD.FTZ R131, R240, -R131 ;  /* 0x80000083f0836221 */ /* 0x000fe20000010000 */
[----:B------:R-:W-:Y:S01]  /*4b00*/  @P6 FFMA.FTZ R129, R124, UR31, R129 ;  /* 0x0000001f7c816c23 */ /* 0x000fe20008010081 */
[----:B------:R-:W-:Y:S01]  /*4b10*/  SHF.R.U32.HI R124, RZ, 0x10, R183 ;  /* 0x00000010ff7c7819 */ /* 0x000fe200000116b7 */
[----:B------:R-:W-:-:S03]  /*4b20*/  @P6 FFMA.FTZ R125, R128, UR31, R125 ;  /* 0x0000001f807d6c23 */ /* 0x000fc6000801007d */
[----:B------:R-:W-:Y:S02]  /*4b30*/  SHF.L.U32 R124, R124, 0x10, RZ ;  /* 0x000000107c7c7819 */ /* 0x000fe400000006ff */
[----:B------:R-:W-:-:S03]  /*4b40*/  F2FP.BF16.F32.PACK_AB R187, RZ, R129 ;  /* 0x00000081ffbb723e */ /* 0x000fc600000010ff */
[----:B------:R-:W-:Y:S01]  /*4b50*/  @P6 FFMA.FTZ R124, R131, UR31, R124 ;  /* 0x0000001f837c6c23 */ /* 0x000fe2000801007c */
[----:B------:R-:W-:Y:S06]  /*4b60*/  BRA.U !UP3, `(.L_x_1067) ;  /* 0x000000010b307547 */ /* 0x000fec000b800000 */
[----:B------:R-:W-:Y:S01]  /*4b70*/  LOP3.LUT P6, RZ, R9, 0xff, RZ, 0xc0, !PT ;  /* 0x000000ff09ff7812 */ /* 0x000fe200078cc0ff */
        /* <DEDUP_REMOVED lines=11> */
.L_x_1067:
[----:B------:R-:W-:Y:S05]  /*4c30*/  BRA.U !UP3, `(.L_x_1068) ;  /* 0x000000010b307547 */ /* 0x000fea000b800000 */
        /* <DEDUP_REMOVED lines=12> */
.L_x_1068:
[----:B------:R-:W-:Y:S05]  /*4d00*/  BRA.U !UP3, `(.L_x_1069) ;  /* 0x000000010b307547 */ /* 0x000fea000b800000 */
[----:B------:R-:W-:Y:S01]  /*4d10*/  LOP3.LUT P6, RZ, R9, 0xff0000, RZ, 0xc0, !PT ;  /* 0x00ff000009ff7812 */ /* 0x000fe200078cc0ff */
        /* <DEDUP_REMOVED lines=11> */
.L_x_1069:
[----:B------:R-:W-:Y:S02]  /*4dd0*/  F2FP.BF16.F32.PACK_AB R125, RZ, R125 ;  /* 0x0000007dff7d723e */ /* 0x000fe400000010ff */
[----:B------:R-:W-:Y:S02]  /*4de0*/  F2FP.BF16.F32.PACK_AB R189, RZ, R124 ;  /* 0x0000007cffbd723e */ /* 0x000fe400000010ff */
[----:B------:R-:W-:Y:S01]  /*4df0*/  PRMT R188, R125, 0x7610, R188 ;  /* 0x000076107dbc7816 */ /* 0x000fe200000000bc */
[----:B------:R-:W-:Y:S06]  /*4e00*/  BRA.U !UP3, `(.L_x_1059) ;  /* 0x000000010b307547 */ /* 0x000fec000b800000 */
[----:B------:R-:W-:Y:S01]  /*4e10*/  ISETP.GE.U32.AND P6, PT, R9, 0x1000000, PT ;  /* 0x010000000900780c */ /* 0x000fe20003fc6070 */
        /* <DEDUP_REMOVED lines=11> */
.L_x_1059:
        /* <DEDUP_REMOVED lines=11> */
.L_x_1070:
        /* <DEDUP_REMOVED lines=9> */
.L_x_1071:
[----:B------:R-:W-:Y:S01]  /*5010*/  IADD3 R246, PT, PT, R246, 0x100, RZ ;  /* 0x00000100f6f67810 */ /* 0x000fe20007ffe0ff */
[----:B------:R-:W-:-:S07]  /*5020*/  VIADD R250, R250, 0x100 ;  /* 0x00000100fafa7836 */ /* 0x000fce0000000000 */
.L_x_1052:
[----:B------:R-:W-:Y:S05]  /*5030*/  BSYNC.RECONVERGENT B0 ;  /* 0x0000000000007941 */ /* 0x000fea0003800200 */
.L_x_1051:
[----:B------:R-:W-:Y:S04]  /*5040*/  BSSY.RECONVERGENT B0, `(.L_x_1072) ;  /* 0x0000151000007945 */ /* 0x000fe80003800200 */
        /* <DEDUP_REMOVED lines=11> */
.L_x_1074:
[----:B------:R-:W-:Y:S05]  /*5100*/  BRA.U !UP0, `(.L_x_1075) ;  /* 0x0000000908707547 */ /* 0x000fea000b800000 */
[----:B------:R-:W-:-:S04]  /*5110*/  UISETP.NE.U32.AND UP0, UPT, UR4, URZ, UPT ;  /* 0x000000ff0400728c */ /* 0x000fc8000bf05070 */
[----:B------:R-:W-:-:S09]  /*5120*/  UISETP.NE.AND.EX UP0, UPT, UR5, URZ, UPT, UP0 ;  /* 0x000000ff0500728c */ /* 0x000fd2000bf05300 */
[----:B------:R-:W-:Y:S05]  /*5130*/  BRA.U !UP0, `(.L_x_1076) ;  /* 0x0000000508347547 */ /* 0x000fea000b800000 */
[----:B------:R-:W-:Y:S02]  /*5140*/  ISETP.LT.AND P6, PT, RZ, UR32, PT ;  /* 0x00000020ff007c0c */ /* 0x000fe4000bfc1270 */
[C---:B-----5:R-:W-:Y:S02]  /*5150*/  SHF.R.U64 R127, R180.reuse, 0x10, R181 ;  /* 0x00000010b47f7819 */ /* 0x060fe400000012b5 */
[----:B01----:R-:W-:Y:S02]  /*5160*/  SHF.L.U32 R128, R180, 0x10, RZ ;  /* 0x00000010b4807819 */ /* 0x003fe400000006ff */
[----:B------:R-:W-:-:S07]  /*5170*/  SHF.L.U32 R127, R127, 0x10, RZ ;  /* 0x000000107f7f7819 */ /* 0x000fce00000006ff */
[--C-:B------:R-:W-:Y:S01]  /*5180*/  @P6 FFMA.FTZ R124, R209, UR6, R126.reuse ;  /* 0x00000006d17c6c23 */ /* 0x100fe2000801007e */
[--C-:B------:R-:W-:Y:S01]  /*5190*/  @P6 FFMA.FTZ R129, R208, UR6, R126.reuse ;  /* 0x00000006d0816c23 */ /* 0x100fe2000801007e */
[----:B------:R-:W-:Y:S02]  /*51a0*/  @P6 FFMA.FTZ R132, R224, UR6, R126 ;  /* 0x00000006e0846c23 */ /* 0x000fe4000801007e */
[----:B------:R-:W-:Y:S01]  /*51b0*/  @P6 FADD.FTZ R125, R207, -R124 ;  /* 0x8000007ccf7d6221 */ /* 0x000fe20000010000 */
[----:B------:R-:W-:Y:S01]  /*51c0*/  @P6 FADD.FTZ R124, R206, -R129 ;  /* 0x80000081ce7c6221 */ /* 0x000fe20000010000 */
[----:B------:R-:W-:Y:S02]  /*51d0*/  @P6 FADD.FTZ R129, R241, -R132 ;  /* 0x80000084f1816221 */ /* 0x000fe40000010000 */
[----:B------:R-:W-:Y:S01]  /*51e0*/  @P6 FFMA.FTZ R128, R125, UR31, R128 ;  /* 0x0000001f7d806c23 */ /* 0x000fe20008010080 */
[----:B------:R-:W-:Y:S01]  /*51f0*/  @P6 FFMA.FTZ R127, R124, UR31, R127 ;  /* 0x0000001f7c7f6c23 */ /* 0x000fe2000801007f */
[----:B------:R-:W-:Y:S01]  /*5200*/  SHF.R.U32.HI R124, RZ, 0x10, R181 ;  /* 0x00000010ff7c7819 */ /* 0x000fe200000116b5 */
[----:B------:R-:W-:-:S02]  /*5210*/  @P6 FFMA.FTZ R125, R219, UR6, R126 ;  /* 0x00000006db7d6c23 */ /* 0x000fc4000801007e */
[----:B------:R-:W-:Y:S02]  /*5220*/  F2FP.BF16.F32.PACK_AB R186, RZ, R128 ;  /* 0x00000080ffba723e */ /* 0x000fe400000010ff */
[----:B------:R-:W-:Y:S01]  /*5230*/  SHF.L.U32 R124, R124, 0x10, RZ ;  /* 0x000000107c7c7819 */ /* 0x000fe200000006ff */
[----:B------:R-:W-:Y:S01]  /*5240*/  @P6 FADD.FTZ R130, R238, -R125 ;  /* 0x8000007dee826221 */ /* 0x000fe20000010000 */
[----:B------:R-:W-:Y:S01]  /*5250*/  IMAD.U32 R125, R181, 0x10000, RZ ;  /* 0x00010000b57d7824 */ /* 0x000fe200078e00ff */
[----:B------:R-:W-:Y:S02]  /*5260*/  F2FP.BF16.F32.PACK_AB R187, RZ, R127 ;  /* 0x0000007fffbb723e */ /* 0x000fe400000010ff */
[----:B------:R-:W-:Y:S01]  /*5270*/  @P6 FFMA.FTZ R124, R129, UR31, R124 ;  /* 0x0000001f817c6c23 */ /* 0x000fe2000801007c */
[----:B------:R-:W-:Y:S01]  /*5280*/  @P6 FFMA.FTZ R125, R130, UR31, R125 ;  /* 0x0000001f827d6c23 */ /* 0x000fe2000801007d */
[----:B------:R-:W-:Y:S06]  /*5290*/  BRA.U !UP3, `(.L_x_1077) ;  /* 0x000000010b307547 */ /* 0x000fec000b800000 */
[----:B------:R-:W-:Y:S01]  /*52a0*/  LOP3.LUT P6, RZ, R8, 0xff, RZ, 0xc0, !PT ;  /* 0x000000ff08ff7812 */ /* 0x000fe200078cc0ff */
[----:B------:R-:W-:-:S04]  /*52b0*/  FMUL.FTZ R128, R128, UR23 ;  /* 0x0000001780807c20 */ /* 0x000fc80008410000 */
[----:B------:R-:W-:Y:S01]  /*52c0*/  FMUL.FTZ R130, R128, UR22 ;  /* 0x0000001680827c20 */ /* 0x000fe20008410000 */
[----:B------:R-:W-:-:S07]  /*52d0*/  HFMA2 R128, -RZ, RZ, 0, 0 ;  /* 0x00000000ff807431 */ /* 0x000fce00000001ff */
[----:B------:R-:W-:Y:S01]  /*52e0*/  @P6 SHF.L.U32 R129, R33, 0x10, RZ ;  /* 0x0000001021816819 */ /* 0x000fe200000006ff */
[----:B------:R-:W-:-:S04]  /*52f0*/  @P6 IMAD.U32 R131, R244, 0x10000, RZ ;  /* 0x00010000f4836824 */ /* 0x000fc800078e00ff */
[----:B------:R-:W-:Y:S01]  /*5300*/  @P6 FMUL.FTZ R128, R130, R129 ;  /* 0x0000008182806220 */ /* 0x000fe20000410000 */
[----:B------:R-:W-:Y:S01]  /*5310*/  MOV R129, RZ ;  /* 0x000000ff00817202 */ /* 0x000fe20000000f00 */
[----:B------:R-:W-:-:S03]  /*5320*/  @P6 FMUL.FTZ R129, R131, R130 ;  /* 0x0000008283816220 */ /* 0x000fc60000410000 */
[----:B------:R-:W-:Y:S01]  /*5330*/  F2FP.BF16.F32.PACK_AB R128, RZ, R128 ;  /* 0x00000080ff80723e */ /* 0x000fe200000010ff */
[----:B------:R-:W-:-:S03]  /*5340*/  FADD.FTZ R60, R60, R129 ;  /* 0x000000813c3c7221 */ /* 0x000fc60000010000 */
[----:B------:R-:W-:-:S07]  /*5350*/  PRMT R168, R128, 0x7610, R168 ;  /* 0x0000761080a87816 */ /* 0x000fce00000000a8 */
.L_x_1077:
[----:B------:R-:W-:Y:S05]  /*5360*/  BRA.U !UP3, `(.L_x_1078) ;  /* 0x000000010b307547 */ /* 0x000fea000b800000 */
        /* <DEDUP_REMOVED lines=12> */
.L_x_1078:
[----:B------:R-:W-:Y:S05]  /*5430*/  BRA.U !UP3, `(.L_x_1079) ;  /* 0x000000010b307547 */ /* 0x000fea000b800000 */
[----:B------:R-:W-:Y:S01]  /*5440*/  LOP3.LUT P6, RZ, R8, 0xff0000, RZ, 0xc0, !PT ;  /* 0x00ff000008ff7812 */ /* 0x000fe200078cc0ff */
[----:B------:R-:W-:Y:S01]  /*5450*/  FMUL.FTZ R127, R125, UR23 ;  /* 0x000000177d7f7c20 */ /* 0x000fe20008410000 */
[----:B------:R-:W-:-:S03]  /*5460*/  HFMA2 R128, -RZ, RZ, 0, 0 ;  /* 0x00000000ff807431 */ /* 0x000fc600000001ff */
[----:B------:R-:W-:-:S08]  /*5470*/  FMUL.FTZ R130, R127, UR22 ;  /* 0x000000167f827c20 */ /* 0x000fd00008410000 */
        /* <DEDUP_REMOVED lines=8> */
.L_x_1079:
        /* <DEDUP_REMOVED lines=15> */
[----:B------:R-:W-:Y:S01]  /*55f0*/  PRMT R185, R125, 0x7610, R185 ;  /* 0x000076107db97816 */ /* 0x000fe200000000b9 */
[----:B------:R-:W-:Y:S06]  /*5600*/  BRA `(.L_x_1080) ;  /* 0x0000000c00807947 */ /* 0x000fec0003800000 */
.L_x_1076:
[----:B------:R-:W-:Y:S01]  /*5610*/  ISETP.LT.AND P6, PT, RZ, UR32, PT ;  /* 0x00000020ff007c0c */ /* 0x000fe2000bfc1270 */
[----:B------:R-:W-:-:S12]  /*5620*/  BRA.U !UP3, `(.L_x_1081) ;  /* 0x000000010b447547 */ /* 0x000fd8000b800000 */
[----:B01----:R-:W-:Y:S01]  /*5630*/  @P6 FFMA.FTZ R124, R209, UR6, R126 ;  /* 0x00000006d17c6c23 */ /* 0x003fe2000801007e */
[----:B------:R-:W-:Y:S02]  /*5640*/  P2R R129, PR, RZ, 0x1 ;  /* 0x00000001ff817803 */ /* 0x000fe40000000000 */
[----:B-----5:R-:W-:Y:S01]  /*5650*/  LOP3.LUT P0, RZ, R8, 0xff, RZ, 0xc0, !PT ;  /* 0x000000ff08ff7812 */ /* 0x020fe2000780c0ff */
[----:B------:R-:W-:Y:S01]  /*5660*/  @P6 FADD.FTZ R125, R207, -R124 ;  /* 0x8000007ccf7d6221 */ /* 0x000fe20000010000 */
[----:B------:R-:W-:-:S05]  /*5670*/  SHF.L.U32 R124, R180, 0x10, RZ ;  /* 0x00000010b47c7819 */ /* 0x000fca00000006ff */
[----:B------:R-:W-:-:S04]  /*5680*/  @P6 FFMA.FTZ R124, R125, UR31, R124 ;  /* 0x0000001f7d7c6c23 */ /* 0x000fc8000801007c */
[----:B------:R-:W-:Y:S02]  /*5690*/  FMUL.FTZ R124, R124, UR23 ;  /* 0x000000177c7c7c20 */ /* 0x000fe40008410000 */
[----:B------:R-:W-:Y:S02]  /*56a0*/  @P0 SHF.L.U32 R128, R33, 0x10, RZ ;  /* 0x0000001021800819 */ /* 0x000fe400000006ff */
        /* <DEDUP_REMOVED lines=9> */
.L_x_1081:
[----:B------:R-:W-:Y:S05]  /*5740*/  BRA.U !UP3, `(.L_x_1082) ;  /* 0x000000010b4c7547 */ /* 0x000fea000b800000 */
[----:B01---5:R-:W-:Y:S01]  /*5750*/  SHF.R.U64 R124, R180, 0x10, R181 ;  /* 0x00000010b47c7819 */ /* 0x023fe200000012b5 */
[----:B------:R-:W-:Y:S01]  /*5760*/  @P6 FFMA.FTZ R125, R208, UR6, R126 ;  /* 0x00000006d07d6c23 */ /* 0x000fe2000801007e */
[----:B------:R-:W-:Y:S02]  /*5770*/  P2R R129, PR, RZ, 0x1 ;  /* 0x00000001ff817803 */ /* 0x000fe40000000000 */
[----:B------:R-:W-:Y:S01]  /*5780*/  LOP3.LUT P0, RZ, R8, 0xff00, RZ, 0xc0, !PT ;  /* 0x0000ff0008ff7812 */ /* 0x000fe2000780c0ff */
[----:B------:R-:W-:Y:S02]  /*5790*/  IMAD.U32 R124, R124, 0x10000, RZ ;  /* 0x000100007c7c7824 */ /* 0x000fe400078e00ff */
[----:B------:R-:W-:-:S04]  /*57a0*/  @P6 FADD.FTZ R125, R206, -R125 ;  /* 0x8000007dce7d6221 */ /* 0x000fc80000010000 */
[----:B------:R-:W-:Y:S01]  /*57b0*/  @P6 FFMA.FTZ R124, R125, UR31, R124 ;  /* 0x0000001f7d7c6c23 */ /* 0x000fe2000801007c */
[----:B------:R-:W-:-:S03]  /*57c0*/  HFMA2 R125, -RZ, RZ, 0, 0 ;  /* 0x00000000ff7d7431 */ /* 0x000fc600000001ff */
[----:B------:R-:W-:Y:S02]  /*57d0*/  FMUL.FTZ R124, R124, UR23 ;  /* 0x000000177c7c7c20 */ /* 0x000fe40008410000 */
[----:B------:R-:W-:Y:S02]  /*57e0*/  @P0 IMAD.U32 R128, R249, 0x10000, RZ ;  /* 0x00010000f9800824 */ /* 0x000fe400078e00ff */
[----:B------:R-:W-:Y:S01]  /*57f0*/  FMUL.FTZ R127, R124, UR22 ;  /* 0x000000167c7f7c20 */ /* 0x000fe20008410000 */
[----:B------:R-:W-:-:S05]  /*5800*/  @P0 SHF.L.U32 R124, R32, 0x10, RZ ;  /* 0x00000010207c0819 */ /* 0x000fca00000006ff */
[-C--:B------:R-:W-:Y:S01]  /*5810*/  @P0 FMUL.FTZ R125, R124, R127.reuse ;  /* 0x0000007f7c7d0220 */ /* 0x080fe20000410000 */
[----:B------:R-:W-:Y:S01]  /*5820*/  MOV R124, RZ ;  /* 0x000000ff007c7202 */ /* 0x000fe20000000f00 */
[----:B------:R-:W-:Y:S01]  /*5830*/  @P0 FMUL.FTZ R124, R128, R127 ;  /* 0x0000007f807c0220 */ /* 0x000fe20000410000 */
[----:B------:R-:W-:Y:S02]  /*5840*/  ISETP.NE.AND P0, PT, R129, RZ, PT ;  /* 0x000000ff8100720c */ /* 0x000fe40003f05270 */
[----:B------:R-:W-:Y:S01]  /*5850*/  F2FP.BF16.F32.PACK_AB R125, RZ, R125 ;  /* 0x0000007dff7d723e */ /* 0x000fe200000010ff */
[----:B------:R-:W-:-:S03]  /*5860*/  FADD.FTZ R61, R61, R124 ;  /* 0x0000007c3d3d7221 */ /* 0x000fc60000010000 */
[----:B------:R-:W-:-:S07]  /*5870*/  PRMT R169, R125, 0x7610, R169 ;  /* 0x000076107da97816 */ /* 0x000fce00000000a9 */
.L_x_1082:
[----:B------:R-:W-:Y:S05]  /*5880*/  BRA.U !UP3, `(.L_x_1083) ;  /* 0x000000010b447547 */ /* 0x000fea000b800000 */
        /* <DEDUP_REMOVED lines=17> */
.L_x_1083:
[----:B------:R-:W-:Y:S05]  /*59a0*/  BRA.U !UP3, `(.L_x_1080) ;  /* 0x000000090b987547 */ /* 0x000fea000b800000 */
[----:B01---5:R-:W-:Y:S01]  /*59b0*/  SHF.R.U32.HI R124, RZ, 0x10, R181 ;  /* 0x00000010ff7c7819 */ /* 0x023fe200000116b5 */
[----:B------:R-:W-:-:S04]  /*59c0*/  @P6 FFMA.FTZ R128, R224, UR6, R126 ;  /* 0x00000006e0806c23 */ /* 0x000fc8000801007e */
[----:B------:R-:W-:Y:S02]  /*59d0*/  IMAD.U32 R124, R124, 0x10000, RZ ;  /* 0x000100007c7c7824 */ /* 0x000fe400078e00ff */
[----:B------:R-:W-:-:S04]  /*59e0*/  @P6 FADD.FTZ R125, R241, -R128 ;  /* 0x80000080f17d6221 */ /* 0x000fc80000010000 */
[----:B------:R-:W-:Y:S01]  /*59f0*/  @P6 FFMA.FTZ R124, R125, UR31, R124 ;  /* 0x0000001f7d7c6c23 */ /* 0x000fe2000801007c */
[----:B------:R-:W-:Y:S01]  /*5a00*/  ISETP.GE.U32.AND P6, PT, R8, 0x1000000, PT ;  /* 0x010000000800780c */ /* 0x000fe20003fc6070 */
[----:B------:R-:W-:Y:S02]  /*5a10*/  HFMA2 R125, -RZ, RZ, 0, 0 ;  /* 0x00000000ff7d7431 */ /* 0x000fe400000001ff */
[----:B------:R-:W-:-:S04]  /*5a20*/  FMUL.FTZ R124, R124, UR23 ;  /* 0x000000177c7c7c20 */ /* 0x000fc80008410000 */
[----:B------:R-:W-:-:S06]  /*5a30*/  FMUL.FTZ R127, R124, UR22 ;  /* 0x000000167c7f7c20 */ /* 0x000fcc0008410000 */
[----:B------:R-:W-:Y:S01]  /*5a40*/  @P6 SHF.L.U32 R124, R30, 0x10, RZ ;  /* 0x000000101e7c6819 */ /* 0x000fe200000006ff */
[----:B------:R-:W-:-:S04]  /*5a50*/  @P6 IMAD.U32 R128, R247, 0x10000, RZ ;  /* 0x00010000f7806824 */ /* 0x000fc800078e00ff */
[-C--:B------:R-:W-:Y:S01]  /*5a60*/  @P6 FMUL.FTZ R125, R124, R127.reuse ;  /* 0x0000007f7c7d6220 */ /* 0x080fe20000410000 */
[----:B------:R-:W-:Y:S01]  /*5a70*/  MOV R124, RZ ;  /* 0x000000ff007c7202 */ /* 0x000fe20000000f00 */
[----:B------:R-:W-:-:S03]  /*5a80*/  @P6 FMUL.FTZ R124, R128, R127 ;  /* 0x0000007f807c6220 */ /* 0x000fc60000410000 */
[----:B------:R-:W-:Y:S01]  /*5a90*/  F2FP.BF16.F32.PACK_AB R125, RZ, R125 ;  /* 0x0000007dff7d723e */ /* 0x000fe200000010ff */
[----:B------:R-:W-:-:S03]  /*5aa0*/  FADD.FTZ R63, R63, R124 ;  /* 0x0000007c3f3f7221 */ /* 0x000fc60000010000 */
[----:B------:R-:W-:Y:S01]  /*5ab0*/  PRMT R185, R125, 0x7610, R185 ;  /* 0x000076107db97816 */ /* 0x000fe200000000b9 */
[----:B------:R-:W-:Y:S06]  /*5ac0*/  BRA `(.L_x_1080) ;  /* 0x0000000800507947 */ /* 0x000fec0003800000 */
.L_x_1075:
[----:B------:R-:W-:-:S04]  /*5ad0*/  UISETP.NE.U32.AND UP0, UPT, UR4, URZ, UPT ;  /* 0x000000ff0400728c */ /* 0x000fc8000bf05070 */
[----:B------:R-:W-:-:S09]  /*5ae0*/  UISETP.NE.AND.EX UP0, UPT, UR5, URZ, UPT, UP0 ;  /* 0x000000ff0500728c */ /* 0x000fd2000bf05300 */
[----:B------:R-:W-:Y:S05]  /*5af0*/  BRA.U !UP0, `(.L_x_1084) ;  /* 0x00000005082c7547 */ /* 0x000fea000b800000 */
[--C-:B01----:R-:W-:Y:S01]  /*5b00*/  FFMA.FTZ R124, R209, UR6, R126.reuse ;  /* 0x00000006d17c7c23 */ /* 0x103fe2000801007e */
        /* <DEDUP_REMOVED lines=24> */
[----:B------:R-:W-:-:S05]  /*5c90*/  @P6 SHF.L.U32 R132, R33, 0x10, RZ ;  /* 0x0000001021846819 */ /* 0x000fca00000006ff */
[----:B------:R-:W-:Y:S01]  /*5ca0*/  @P6 FMUL.FTZ R128, R132, R129 ;  /* 0x0000008184806220 */ /* 0x000fe20000410000 */
[----:B------:R-:W-:-:S04]  /*5cb0*/  @P6 IMAD.U32 R132, R244, 0x10000, RZ ;  /* 0x00010000f4846824 */ /* 0x000fc800078e00ff */
[----:B------:R-:W-:Y:S01]  /*5cc0*/  @P6 FMUL.FTZ R127, R132, R129 ;  /* 0x00000081847f6220 */ /* 0x000fe20000410000 */
[----:B------:R-:W-:-:S03]  /*5cd0*/  F2FP.BF16.F32.PACK_AB R128, RZ, R128 ;  /* 0x00000080ff80723e */ /* 0x000fc600000010ff */
[----:B------:R-:W-:Y:S01]  /*5ce0*/  FADD.FTZ R60, R60, R127 ;  /* 0x0000007f3c3c7221 */ /* 0x000fe20000010000 */
[----:B------:R-:W-:-:S07]  /*5cf0*/  PRMT R168, R128, 0x7610, R168 ;  /* 0x0000761080a87816 */ /* 0x000fce00000000a8 */
.L_x_1085:
[----:B------:R-:W-:Y:S05]  /*5d00*/  BRA.U !UP3, `(.L_x_1086) ;  /* 0x000000010b307547 */ /* 0x000fea000b800000 */
[----:B-----5:R-:W-:Y:S01]  /*5d10*/  LOP3.LUT P6, RZ, R8, 0xff00, RZ, 0xc0, !PT ;  /* 0x0000ff0008ff7812 */ /* 0x020fe200078cc0ff */
[----:B------:R-:W-:-:S04]  /*5d20*/  FMUL.FTZ R127, R130, UR23 ;  /* 0x00000017827f7c20 */ /* 0x000fc80008410000 */
[----:B------:R-:W-:Y:S01]  /*5d30*/  FMUL.FTZ R129, R127, UR22 ;  /* 0x000000167f817c20 */ /* 0x000fe20008410000 */
[----:B------:R-:W-:-:S07]  /*5d40*/  HFMA2 R127, -RZ, RZ, 0, 0 ;  /* 0x00000000ff7f7431 */ /* 0x000fce00000001ff */
[----:B------:R-:W-:Y:S01]  /*5d50*/  @P6 SHF.L.U32 R128, R32, 0x10, RZ ;  /* 0x0000001020806819 */ /* 0x000fe200000006ff */
[----:B------:R-:W-:-:S04]  /*5d60*/  @P6 IMAD.U32 R130, R249, 0x10000, RZ ;  /* 0x00010000f9826824 */ /* 0x000fc800078e00ff */
[-C--:B------:R-:W-:Y:S01]  /*5d70*/  @P6 FMUL.FTZ R127, R128, R129.reuse ;  /* 0x00000081807f6220 */ /* 0x080fe20000410000 */
[----:B------:R-:W-:Y:S01]  /*5d80*/  MOV R128, RZ ;  /* 0x000000ff00807202 */ /* 0x000fe20000000f00 */
[----:B------:R-:W-:-:S03]  /*5d90*/  @P6 FMUL.FTZ R128, R130, R129 ;  /* 0x0000008182806220 */ /* 0x000fc60000410000 */
[----:B------:R-:W-:Y:S01]  /*5da0*/  F2FP.BF16.F32.PACK_AB R127, RZ, R127 ;  /* 0x0000007fff7f723e */ /* 0x000fe200000010ff */
[----:B------:R-:W-:-:S03]  /*5db0*/  FADD.FTZ R61, R61, R128 ;  /* 0x000000803d3d7221 */ /* 0x000fc60000010000 */
[----:B------:R-:W-:-:S07]  /*5dc0*/  PRMT R169, R127, 0x7610, R169 ;  /* 0x000076107fa97816 */ /* 0x000fce00000000a9 */
.L_x_1086:
[----:B------:R-:W-:Y:S05]  /*5dd0*/  BRA.U !UP3, `(.L_x_1087) ;  /* 0x000000010b307547 */ /* 0x000fea000b800000 */
        /* <DEDUP_REMOVED lines=12> */
.L_x_1087:
        /* <DEDUP_REMOVED lines=17> */
.L_x_1084:
[----:B------:R-:W-:Y:S05]  /*5fb0*/  BRA.U !UP3, `(.L_x_1088) ;  /* 0x000000010b407547 */ /* 0x000fea000b800000 */
[----:B01----:R-:W-:Y:S01]  /*5fc0*/  FFMA.FTZ R124, R209, UR6, R126 ;  /* 0x00000006d17c7c23 */ /* 0x003fe2000801007e */
[----:B------:R-:W-:-:S03]  /*5fd0*/  ISETP.LT.AND P6, PT, RZ, UR32, PT ;  /* 0x00000020ff007c0c */ /* 0x000fc6000bfc1270 */
[----:B------:R-:W-:-:S04]  /*5fe0*/  FADD.FTZ R124, R207, -R124 ;  /* 0x8000007ccf7c7221 */ /* 0x000fc80000010000 */
[----:B------:R-:W-:-:S05]  /*5ff0*/  FMUL.FTZ R124, R124, UR31 ;  /* 0x0000001f7c7c7c20 */ /* 0x000fca0008410000 */
[----:B------:R-:W-:Y:S02]  /*6000*/  FSEL R124, R124, RZ, P6 ;  /* 0x000000ff7c7c7208 */ /* 0x000fe40003000000 */
[----:B-----5:R-:W-:-:S03]  /*6010*/  LOP3.LUT P6, RZ, R8, 0xff, RZ, 0xc0, !PT ;  /* 0x000000ff08ff7812 */ /* 0x020fc600078cc0ff */
[----:B------:R-:W-:-:S04]  /*6020*/  FMUL.FTZ R124, R124, UR23 ;  /* 0x000000177c7c7c20 */ /* 0x000fc80008410000 */
[----:B------:R-:W-:Y:S01]  /*6030*/  FMUL.FTZ R127, R124, UR22 ;  /* 0x000000167c7f7c20 */ /* 0x000fe20008410000 */
[----:B------:R-:W-:-:S05]  /*6040*/  CS2R R124, SRZ ;  /* 0x00000000007c7805 */ /* 0x000fca000001ff00 */
[----:B------:R-:W-:-:S05]  /*6050*/  @P6 SHF.L.U32 R128, R33, 0x10, RZ ;  /* 0x0000001021806819 */ /* 0x000fca00000006ff */
[----:B------:R-:W-:Y:S01]  /*6060*/  @P6 FMUL.FTZ R124, R128, R127 ;  /* 0x0000007f807c6220 */ /* 0x000fe20000410000 */
[----:B------:R-:W-:-:S04]  /*6070*/  @P6 SHF.L.U32 R128, R244, 0x10, RZ ;  /* 0x00000010f4806819 */ /* 0x000fc800000006ff */
[----:B------:R-:W-:Y:S01]  /*6080*/  F2FP.BF16.F32.PACK_AB R124, RZ, R124 ;  /* 0x0000007cff7c723e */ /* 0x000fe200000010ff */
[----:B------:R-:W-:-:S03]  /*6090*/  @P6 FMUL.FTZ R125, R128, R127 ;  /* 0x0000007f807d6220 */ /* 0x000fc60000410000 */
[----:B------:R-:W-:Y:S01]  /*60a0*/  PRMT R168, R124, 0x7610, R168 ;  /* 0x000076107ca87816 */ /* 0x000fe200000000a8 */
[----:B------:R-:W-:-:S07]  /*60b0*/  FADD.FTZ R60, R60, R125 ;  /* 0x0000007d3c3c7221 */ /* 0x000fce0000010000 */
.L_x_1088:
[----:B------:R-:W-:Y:S05]  /*60c0*/  BRA.U !UP3, `(.L_x_1089) ;  /* 0x000000010b447547 */ /* 0x000fea000b800000 */
[----:B01----:R-:W-:Y:S01]  /*60d0*/  FFMA.FTZ R125, R208, UR6, R126 ;  /* 0x00000006d07d7c23 */ /* 0x003fe2000801007e */
[----:B------:R-:W-:-:S03]  /*60e0*/  ISETP.LT.AND P6, PT, RZ, UR32, PT ;  /* 0x00000020ff007c0c */ /* 0x000fc6000bfc1270 */
[----:B------:R-:W-:-:S04]  /*60f0*/  FADD.FTZ R125, R206, -R125 ;  /* 0x8000007dce7d7221 */ /* 0x000fc80000010000 */
[----:B------:R-:W-:Y:S01]  /*6100*/  FMUL.FTZ R124, R125, UR31 ;  /* 0x0000001f7d7c7c20 */ /* 0x000fe20008410000 */
[----:B------:R-:W-:-:S04]  /*6110*/  HFMA2 R125, -RZ, RZ, 0, 0 ;  /* 0x00000000ff7d7431 */ /* 0x000fc800000001ff */
[----:B------:R-:W-:Y:S02]  /*6120*/  FSEL R124, R124, RZ, P6 ;  /* 0x000000ff7c7c7208 */ /* 0x000fe40003000000 */
[----:B-----5:R-:W-:-:S03]  /*6130*/  LOP3.LUT P6, RZ, R8, 0xff00, RZ, 0xc0, !PT ;  /* 0x0000ff0008ff7812 */ /* 0x020fc600078cc0ff */
        /* <DEDUP_REMOVED lines=10> */
.L_x_1089:
        /* <DEDUP_REMOVED lines=12> */
[----:B------:R-:W-:-:S04]  /*62a0*/  @P6 IMAD.U32 R128, R248, 0x10000, RZ ;  /* 0x00010000f8806824 */ /* 0x000fc800078e00ff */
[----:B------:R-:W-:Y:S01]  /*62b0*/  @P6 FMUL.FTZ R125, R128, R127 ;  /* 0x0000007f807d6220 */ /* 0x000fe20000410000 */
[----:B------:R-:W-:-:S03]  /*62c0*/  F2FP.BF16.F32.PACK_AB R124, RZ, R124 ;  /* 0x0000007cff7c723e */ /* 0x000fc600000010ff */
[----:B------:R-:W-:Y:S01]  /*62d0*/  FADD.FTZ R62, R62, R125 ;  /* 0x0000007d3e3e7221 */ /* 0x000fe20000010000 */
[----:B------:R-:W-:-:S07]  /*62e0*/  PRMT R184, R124, 0x7610, R184 ;  /* 0x000076107cb87816 */ /* 0x000fce00000000b8 */
.L_x_1090:
[----:B------:R-:W-:Y:S05]  /*62f0*/  BRA.U !UP3, `(.L_x_1080) ;  /* 0x000000010b447547 */ /* 0x000fea000b800000 */
[----:B01----:R-:W-:Y:S01]  /*6300*/  FFMA.FTZ R124, R224, UR6, R126 ;  /* 0x00000006e07c7c23 */ /* 0x003fe2000801007e */
        /* <DEDUP_REMOVED lines=16> */
.L_x_1080:
        /* <DEDUP_REMOVED lines=9> */
.L_x_1091:
        /* <DEDUP_REMOVED lines=9> */
.L_x_1092:
[----:B------:R-:W-:Y:S02]  /*6530*/  IADD3 R246, PT, PT, R246, 0x100, RZ ;  /* 0x00000100f6f67810 */ /* 0x000fe40007ffe0ff */
[----:B------:R-:W-:-:S07]  /*6540*/  IADD3 R250, PT, PT, R250, 0x100, RZ ;  /* 0x00000100fafa7810 */ /* 0x000fce0007ffe0ff */
.L_x_1073:
[----:B------:R-:W-:Y:S05]  /*6550*/  BSYNC.RECONVERGENT B0 ;  /* 0x0000000000007941 */ /* 0x000fea0003800200 */
.L_x_1072:
[----:B------:R-:W-:Y:S04]  /*6560*/  BSSY.RECONVERGENT B0, `(.L_x_1093) ;  /* 0x0000151000007945 */ /* 0x000fe80003800200 */
        /* <DEDUP_REMOVED lines=11> */
.L_x_1095:
[----:B------:R-:W-:Y:S05]  /*6620*/  BRA.U !UP0, `(.L_x_1096) ;  /* 0x0000000908707547 */ /* 0x000fea000b800000 */
[----:B------:R-:W-:-:S04]  /*6630*/  UISETP.NE.U32.AND UP0, UPT, UR4, URZ, UPT ;  /* 0x000000ff0400728c */ /* 0x000fc8000bf05070 */
[----:B------:R-:W-:-:S09]  /*6640*/  UISETP.NE.AND.EX UP0, UPT, UR5, URZ, UPT, UP0 ;  /* 0x000000ff0500728c */ /* 0x000fd2000bf05300 */
[----:B------:R-:W-:Y:S05]  /*6650*/  BRA.U !UP0, `(.L_x_1097) ;  /* 0x0000000508347547 */ /* 0x000fea000b800000 */
[----:B------:R-:W-:Y:S01]  /*6660*/  ISETP.LT.AND P6, PT, RZ, UR32, PT ;  /* 0x00000020ff007c0c */ /* 0x000fe2000bfc1270 */
[C---:B0123-5:R-:W-:Y:S01]  /*6670*/  IMAD.U32 R128, R178.reuse, 0x10000, RZ ;  /* 0x00010000b2807824 */ /* 0x06ffe200078e00ff */
[----:B------:R-:W-:-:S04]  /*6680*/  SHF.R.U64 R127, R178, 0x10, R179 ;  /* 0x00000010b27f7819 */ /* 0x000fc800000012b3 */
        /* <DEDUP_REMOVED lines=9> */
[----:B------:R-:W-:Y:S01]  /*6720*/  @P6 FFMA.FTZ R125, R217, UR6, R126 ;  /* 0x00000006d97d6c23 */ /* 0x000fe2000801007e */
[----:B------:R-:W-:-:S02]  /*6730*/  SHF.R.U32.HI R124, RZ, 0x10, R179 ;  /* 0x00000010ff7c7819 */ /* 0x000fc400000116b3 */
[----:B------:R-:W-:Y:S01]  /*6740*/  F2FP.BF16.F32.PACK_AB R186, RZ, R128 ;  /* 0x00000080ffba723e */ /* 0x000fe200000010ff */
[----:B------:R-:W-:Y:S01]  /*6750*/  @P6 FADD.FTZ R130, R236, -R125 ;  /* 0x8000007dec826221 */ /* 0x000fe20000010000 */
[----:B------:R-:W-:Y:S02]  /*6760*/  SHF.L.U32 R124, R124, 0x10, RZ ;  /* 0x000000107c7c7819 */ /* 0x000fe400000006ff */
[----:B------:R-:W-:Y:S02]  /*6770*/  SHF.L.U32 R125, R179, 0x10, RZ ;  /* 0x00000010b37d7819 */ /* 0x000fe400000006ff */
[----:B------:R-:W-:Y:S01]  /*6780*/  F2FP.BF16.F32.PACK_AB R187, RZ, R127 ;  /* 0x0000007fffbb723e */ /* 0x000fe200000010ff */
[----:B------:R-:W-:Y:S02]  /*6790*/  @P6 FFMA.FTZ R124, R129, UR31, R124 ;  /* 0x0000001f817c6c23 */ /* 0x000fe4000801007c */
[----:B------:R-:W-:Y:S01]  /*67a0*/  @P6 FFMA.FTZ R125, R130, UR31, R125 ;  /* 0x0000001f827d6c23 */ /* 0x000fe2000801007d */
[----:B------:R-:W-:Y:S06]  /*67b0*/  BRA.U !UP3, `(.L_x_1098) ;  /* 0x000000010b307547 */ /* 0x000fec000b800000 */
[----:B------:R-:W-:Y:S01]  /*67c0*/  LOP3.LUT P6, RZ, R7, 0xff, RZ, 0xc0, !PT ;  /* 0x000000ff07ff7812 */ /* 0x000fe200078cc0ff */
[----:B------:R-:W-:-:S04]  /*67d0*/  FMUL.FTZ R128, R128, UR23 ;  /* 0x0000001780807c20 */ /* 0x000fc80008410000 */
[----:B------:R-:W-:Y:S01]  /*67e0*/  FMUL.FTZ R130, R128, UR22 ;  /* 0x0000001680827c20 */ /* 0x000fe20008410000 */
[----:B------:R-:W-:-:S07]  /*67f0*/  HFMA2 R128, -RZ, RZ, 0, 0 ;  /* 0x00000000ff807431 */ /* 0x000fce00000001ff */
[----:B------:R-:W-:Y:S01]  /*6800*/  @P6 IMAD.U32 R129, R29, 0x10000, RZ ;  /* 0x000100001d816824 */ /* 0x000fe200078e00ff */
[----:B------:R-:W-:-:S03]  /*6810*/  @P6 SHF.L.U32 R131, R244, 0x10, RZ ;  /* 0x00000010f4836819 */ /* 0x000fc600000006ff */
[----:B------:R-:W-:Y:S01]  /*6820*/  @P6 FMUL.FTZ R128, R130, R129 ;  /* 0x0000008182806220 */ /* 0x000fe20000410000 */
[----:B------:R-:W-:Y:S01]  /*6830*/  MOV R129, RZ ;  /* 0x000000ff00817202 */ /* 0x000fe20000000f00 */
[----:B------:R-:W-:-:S03]  /*6840*/  @P6 FMUL.FTZ R129, R131, R130 ;  /* 0x0000008283816220 */ /* 0x000fc60000410000 */
[----:B------:R-:W-:Y:S01]  /*6850*/  F2FP.BF16.F32.PACK_AB R128, RZ, R128 ;  /* 0x00000080ff80723e */ /* 0x000fe200000010ff */
[----:B------:R-:W-:-:S03]  /*6860*/  FADD.FTZ R56, R56, R129 ;  /* 0x0000008138387221 */ /* 0x000fc60000010000 */
[----:B------:R-:W-:-:S07]  /*6870*/  PRMT R168, R128, 0x7610, R168 ;  /* 0x0000761080a87816 */ /* 0x000fce00000000a8 */
.L_x_1098:
[----:B------:R-:W-:Y:S05]  /*6880*/  BRA.U !UP3, `(.L_x_1099) ;  /* 0x000000010b307547 */ /* 0x000fea000b800000 */
        /* <DEDUP_REMOVED lines=12> */
.L_x_1099:
[----:B------:R-:W-:Y:S05]  /*6950*/  BRA.U !UP3, `(.L_x_1100) ;  /* 0x000000010b307547 */ /* 0x000fea000b800000 */
[----:B------:R-:W-:Y:S01]  /*6960*/  LOP3.LUT P6, RZ, R7, 0xff0000, RZ, 0xc0, !PT ;  /* 0x00ff000007ff7812 */ /* 0x000fe200078cc0ff */
[----:B------:R-:W-:Y:S01]  /*6970*/  FMUL.FTZ R127, R125, UR23 ;  /* 0x000000177d7f7c20 */ /* 0x000fe20008410000 */
[----:B------:R-:W-:-:S03]  /*6980*/  HFMA2 R128, -RZ, RZ, 0, 0 ;  /* 0x00000000ff807431 */ /* 0x000fc600000001ff */
[----:B------:R-:W-:-:S08]  /*6990*/  FMUL.FTZ R130, R127, UR22 ;  /* 0x000000167f827c20 */ /* 0x000fd00008410000 */
        /* <DEDUP_REMOVED lines=8> */
.L_x_1100:
        /* <DEDUP_REMOVED lines=15> */
[----:B------:R-:W-:Y:S01]  /*6b10*/  PRMT R185, R125, 0x7610, R185 ;  /* 0x000076107db97816 */ /* 0x000fe200000000b9 */
[----:B------:R-:W-:Y:S06]  /*6b20*/  BRA `(.L_x_1101) ;  /* 0x0000000c00807947 */ /* 0x000fec0003800000 */
.L_x_1097:
[----:B------:R-:W-:Y:S01]  /*6b30*/  ISETP.LT.AND P6, PT, RZ, UR32, PT ;  /* 0x00000020ff007c0c */ /* 0x000fe2000bfc1270 */
[----:B------:R-:W-:-:S12]  /*6b40*/  BRA.U !UP3, `(.L_x_1102) ;  /* 0x000000010b447547 */ /* 0x000fd8000b800000 */
[----:B0123--:R-:W-:Y:S01]  /*6b50*/  @P6 FFMA.FTZ R124, R205, UR6, R126 ;  /* 0x00000006cd7c6c23 */ /* 0x00ffe2000801007e */
        /* <DEDUP_REMOVED lines=16> */
.L_x_1102:
[----:B------:R-:W-:Y:S05]  /*6c60*/  BRA.U !UP3, `(.L_x_1103) ;  /* 0x000000010b4c7547 */ /* 0x000fea000b800000 */
[----:B0123-5:R-:W-:Y:S01]  /*6c70*/  SHF.R.U64 R124, R178, 0x10, R179 ;  /* 0x00000010b27c7819 */ /* 0x02ffe200000012b3 */
        /* <DEDUP_REMOVED lines=18> */
.L_x_1103:
[----:B------:R-:W-:Y:S05]  /*6da0*/  BRA.U !UP3, `(.L_x_1104) ;  /* 0x000000010b447547 */ /* 0x000fea000b800000 */
[----:B0123--:R-:W-:Y:S01]  /*6db0*/  @P6 FFMA.FTZ R125, R217, UR6, R126 ;  /* 0x00000006d97d6c23 */ /* 0x00ffe2000801007e */
        /* <DEDUP_REMOVED lines=16> */
.L_x_1104:
[----:B------:R-:W-:Y:S05]  /*6ec0*/  BRA.U !UP3, `(.L_x_1101) ;  /* 0x000000090b987547 */ /* 0x000fea000b800000 */
[----:B0123-5:R-:W-:Y:S01]  /*6ed0*/  SHF.R.U32.HI R124, RZ, 0x10, R179 ;  /* 0x00000010ff7c7819 */ /* 0x02ffe200000116b3 */
        /* <DEDUP_REMOVED lines=17> */
.L_x_1096:
[----:B------:R-:W-:-:S04]  /*6ff0*/  UISETP.NE.U32.AND UP0, UPT, UR4, URZ, UPT ;  /* 0x000000ff0400728c */ /* 0x000fc8000bf05070 */
[----:B------:R-:W-:-:S09]  /*7000*/  UISETP.NE.AND.EX UP0, UPT, UR5, URZ, UPT, UP0 ;  /* 0x000000ff0500728c */ /* 0x000fd2000bf05300 */
[----:B------:R-:W-:Y:S05]  /*7010*/  BRA.U !UP0, `(.L_x_1105) ;  /* 0x00000005082c7547 */ /* 0x000fea000b800000 */
[--C-:B0123--:R-:W-:Y:S01]  /*7020*/  FFMA.FTZ R124, R205, UR6, R126.reuse ;  /* 0x00000006cd7c7c23 */ /* 0x10ffe2000801007e */
        /* <DEDUP_REMOVED lines=31> */
.L_x_1106:
        /* <DEDUP_REMOVED lines=13> */
.L_x_1107:
        /* <DEDUP_REMOVED lines=13> */
.L_x_1108:
        /* <DEDUP_REMOVED lines=17> */
.L_x_1105:
[----:B------:R-:W-:Y:S05]  /*74d0*/  BRA.U !UP3, `(.L_x_1109) ;  /* 0x000000010b407547 */ /* 0x000fea000b800000 */
[----:B0123--:R-:W-:Y:S01]  /*74e0*/  FFMA.FTZ R124, R205, UR6, R126 ;  /* 0x00000006cd7c7c23 */ /* 0x00ffe2000801007e */
        /* <DEDUP_REMOVED lines=15> */
.L_x_1109:
[----:B------:R-:W-:Y:S05]  /*75e0*/  BRA.U !UP3, `(.L_x_1110) ;  /* 0x000000010b447547 */ /* 0x000fea000b800000 */
[----:B0123--:R-:W-:Y:S01]  /*75f0*/  FFMA.FTZ R125, R204, UR6, R126 ;  /* 0x00000006cc7d7c23 */ /* 0x00ffe2000801007e */
        /* <DEDUP_REMOVED lines=16> */
.L_x_1110:
        /* <DEDUP_REMOVED lines=17> */
.L_x_1111:
[----:B------:R-:W-:Y:S05]  /*7810*/  BRA.U !UP3, `(.L_x_1101) ;  /* 0x000000010b447547 */ /* 0x000fea000b800000 */
[----:B0123--:R-:W-:Y:S01]  /*7820*/  FFMA.FTZ R124, R222, UR6, R126 ;  /* 0x00000006de7c7c23 */ /* 0x00ffe2000801007e */
        /* <DEDUP_REMOVED lines=16> */
.L_x_1101:
        /* <DEDUP_REMOVED lines=9> */
.L_x_1112:
        /* <DEDUP_REMOVED lines=9> */
.L_x_1113:
[----:B------:R-:W-:Y:S01]  /*7a50*/  IADD3 R246, PT, PT, R246, 0x100, RZ ;  /* 0x00000100f6f67810 */ /* 0x000fe20007ffe0ff */
[----:B------:R-:W-:-:S07]  /*7a60*/  VIADD R250, R250, 0x100 ;  /* 0x00000100fafa7836 */ /* 0x000fce0000000000 */
.L_x_1094:
[----:B------:R-:W-:Y:S05]  /*7a70*/  BSYNC.RECONVERGENT B0 ;  /* 0x0000000000007941 */ /* 0x000fea0003800200 */
.L_x_1093:
[----:B------:R-:W-:Y:S04]  /*7a80*/  BSSY.RECONVERGENT B0, `(.L_x_1114) ;  /* 0x0000151000007945 */ /* 0x000fe80003800200 */
        /* <DEDUP_REMOVED lines=11> */
.L_x_1116:
[----:B------:R-:W-:Y:S05]  /*7b40*/  BRA.U !UP0, `(.L_x_1117) ;  /* 0x0000000908707547 */ /* 0x000fea000b800000 */
[----:B------:R-:W-:-:S04]  /*7b50*/  UISETP.NE.U32.AND UP0, UPT, UR4, URZ, UPT ;  /* 0x000000ff0400728c */ /* 0x000fc8000bf05070 */
[----:B------:R-:W-:-:S09]  /*7b60*/  UISETP.NE.AND.EX UP0, UPT, UR5, URZ, UPT, UP0 ;  /* 0x000000ff0500728c */ /* 0x000fd2000bf05300 */
[----:B------:R-:W-:Y:S05]  /*7b70*/  BRA.U !UP0, `(.L_x_1118) ;  /* 0x0000000508347547 */ /* 0x000fea000b800000 */
[----:B------:R-:W-:Y:S02]  /*7b80*/  ISETP.LT.AND P6, PT, RZ, UR32, PT ;  /* 0x00000020ff007c0c */ /* 0x000fe4000bfc1270 */
[C---:B-----5:R-:W-:Y:S02]  /*7b90*/  SHF.R.U64 R127, R176.reuse, 0x10, R177 ;  /* 0x00000010b07f7819 */ /* 0x060fe400000012b1 */
[----:B01234-:R-:W-:Y:S02]  /*7ba0*/  SHF.L.U32 R128, R176, 0x10, RZ ;  /* 0x00000010b0807819 */ /* 0x01ffe400000006ff */
        /* <DEDUP_REMOVED lines=31> */
.L_x_1119:
        /* <DEDUP_REMOVED lines=13> */
.L_x_1120:
        /* <DEDUP_REMOVED lines=13> */
.L_x_1121:
        /* <DEDUP_REMOVED lines=17> */
.L_x_1118:
[----:B------:R-:W-:Y:S01]  /*8050*/  ISETP.LT.AND P6, PT, RZ, UR32, PT ;  /* 0x00000020ff007c0c */ /* 0x000fe2000bfc1270 */
[----:B------:R-:W-:-:S12]  /*8060*/  BRA.U !UP3, `(.L_x_1123) ;  /* 0x000000010b447547 */ /* 0x000fd8000b800000 */
[----:B01234-:R-:W-:Y:S01]  /*8070*/  @P6 FFMA.FTZ R124, R201, UR6, R126 ;  /* 0x00000006c97c6c23 */ /* 0x01ffe2000801007e */
        /* <DEDUP_REMOVED lines=16> */
.L_x_1123:
[----:B------:R-:W-:Y:S05]  /*8180*/  BRA.U !UP3, `(.L_x_1124) ;  /* 0x000000010b4c7547 */ /* 0x000fea000b800000 */
[----:B012345:R-:W-:Y:S01]  /*8190*/  SHF.R.U64 R124, R176, 0x10, R177 ;  /* 0x00000010b07c7819 */ /* 0x03ffe200000012b1 */
        /* <DEDUP_REMOVED lines=18> */
.L_x_1124:
[----:B------:R-:W-:Y:S05]  /*82c0*/  BRA.U !UP3, `(.L_x_1125) ;  /* 0x000000010b447547 */ /* 0x000fea000b800000 */
        /* <DEDUP_REMOVED lines=17> */
.L_x_1125:
[----:B------:R-:W-:Y:S05]  /*83e0*/  BRA.U !UP3, `(.L_x_1122) ;  /* 0x000000090b987547 */ /* 0x000fea000b800000 */
[----:B012345:R-:W-:Y:S01]  /*83f0*/  SHF.R.U32.HI R124, RZ, 0x10, R177 ;  /* 0x00000010ff7c7819 */ /* 0x03ffe200000116b1 */
        /* <DEDUP_REMOVED lines=17> */
.L_x_1117:
        /* <DEDUP_REMOVED lines=35> */
.L_x_1127:
        /* <DEDUP_REMOVED lines=13> */
.L_x_1128:
        /* <DEDUP_REMOVED lines=13> */
.L_x_1129:
        /* <DEDUP_REMOVED lines=17> */
.L_x_1126:
[----:B------:R-:W-:Y:S05]  /*89f0*/  BRA.U !UP3, `(.L_x_1130) ;  /* 0x000000010b407547 */ /* 0x000fea000b800000 */
[----:B01234-:R-:W-:Y:S01]  /*8a00*/  FFMA.FTZ R124, R201, UR6, R126 ;  /* 0x00000006c97c7c23 */ /* 0x01ffe2000801007e */
        /* <DEDUP_REMOVED lines=15> */
.L_x_1130:
[----:B------:R-:W-:Y:S05]  /*8b00*/  BRA.U !UP3, `(.L_x_1131) ;  /* 0x000000010b447547 */ /* 0x000fea000b800000 */
[----:B01234-:R-:W-:Y:S01]  /*8b10*/  FFMA.FTZ R125, R200, UR6, R126 ;  /* 0x00000006c87d7c23 */ /* 0x01ffe2000801007e */
        /* <DEDUP_REMOVED lines=16> */
.L_x_1131:
        /* <DEDUP_REMOVED lines=17> */
.L_x_1132:
[----:B------:R-:W-:Y:S05]  /*8d30*/  BRA.U !UP3, `(.L_x_1122) ;  /* 0x000000010b447547 */ /* 0x000fea000b800000 */
[----:B01234-:R-:W-:Y:S01]  /*8d40*/  FFMA.FTZ R124, R220, UR6, R126 ;  /* 0x00000006dc7c7c23 */ /* 0x01ffe2000801007e */
        /* <DEDUP_REMOVED lines=16> */
.L_x_1122:
        /* <DEDUP_REMOVED lines=9> */
.L_x_1133:
        /* <DEDUP_REMOVED lines=9> */
.L_x_1134:
[----:B------:R-:W-:Y:S02]  /*8f70*/  IADD3 R246, PT, PT, R246, 0x100, RZ ;  /* 0x00000100f6f67810 */ /* 0x000fe40007ffe0ff */
[----:B------:R-:W-:-:S07]  /*8f80*/  IADD3 R250, PT, PT, R250, 0x100, RZ ;  /* 0x00000100fafa7810 */ /* 0x000fce0007ffe0ff */
.L_x_1115:
[----:B------:R-:W-:Y:S05]  /*8f90*/  BSYNC.RECONVERGENT B0 ;  /* 0x0000000000007941 */ /* 0x000fea0003800200 */
.L_x_1114:
        /* <DEDUP_REMOVED lines=12> */
.L_x_1137:
[----:B------:R-:W-:Y:S05]  /*9060*/  BRA.U !UP0, `(.L_x_1138) ;  /* 0x0000000908707547 */ /* 0x000fea000b800000 */
[----:B------:R-:W-:-:S04]  /*9070*/  UISETP.NE.U32.AND UP0, UPT, UR4, URZ, UPT ;  /* 0x000000ff0400728c */ /* 0x000fc8000bf05070 */
[----:B------:R-:W-:-:S09]  /*9080*/  UISETP.NE.AND.EX UP0, UPT, UR5, URZ, UPT, UP0 ;  /* 0x000000ff0500728c */ /* 0x000fd2000bf05300 */
[----:B------:R-:W-:Y:S05]  /*9090*/  BRA.U !UP0, `(.L_x_1139) ;  /* 0x0000000508347547 */ /* 0x000fea000b800000 */
[----:B------:R-:W-:Y:S01]  /*90a0*/  ISETP.LT.AND P6, PT, RZ, UR32, PT ;  /* 0x00000020ff007c0c */ /* 0x000fe2000bfc1270 */
[C---:B012345:R-:W-:Y:S01]  /*90b0*/  IMAD.U32 R128, R174.reuse, 0x10000, RZ ;  /* 0x00010000ae807824 */ /* 0x07ffe200078e00ff */
        /* <DEDUP_REMOVED lines=32> */
.L_x_1140:
        /* <DEDUP_REMOVED lines=13> */
.L_x_1141:
        /* <DEDUP_REMOVED lines=13> */
.L_x_1142:
        /* <DEDUP_REMOVED lines=17> */
.L_x_1139:
        /* <DEDUP_REMOVED lines=19> */
.L_x_1144:
[----:B------:R-:W-:Y:S05]  /*96a0*/  BRA.U !UP3, `(.L_x_1145) ;  /* 0x000000010b4c7547 */ /* 0x000fea000b800000 */
[----:B012345:R-:W-:Y:S01]  /*96b0*/  SHF.R.U64 R124, R174, 0x10, R175 ;  /* 0x00000010ae7c7819 */ /* 0x03ffe200000012af */
        /* <DEDUP_REMOVED lines=18> */
.L_x_1145:
[----:B------:R-:W-:Y:S05]  /*97e0*/  BRA.U !UP3, `(.L_x_1146) ;  /* 0x000000010b447547 */ /* 0x000fea000b800000 */
[----:B01234-:R-:W-:Y:S01]  /*97f0*/  @P6 FFMA.FTZ R125, R213, UR6, R126 ;  /* 0x00000006d57d6c23 */ /* 0x01ffe2000801007e */
        /* <DEDUP_REMOVED lines=16> */
.L_x_1146:
[----:B------:R-:W-:Y:S05]  /*9900*/  BRA.U !UP3, `(.L_x_1143) ;  /* 0x000000090b987547 */ /* 0x000fea000b800000 */
[----:B012345:R-:W-:Y:S01]  /*9910*/  SHF.R.U32.HI R124, RZ, 0x10, R175 ;  /* 0x00000010ff7c7819 */ /* 0x03ffe200000116af */
        /* <DEDUP_REMOVED lines=17> */
.L_x_1138:
        /* <DEDUP_REMOVED lines=35> */
.L_x_1148:
        /* <DEDUP_REMOVED lines=13> */
.L_x_1149:
        /* <DEDUP_REMOVED lines=13> */
.L_x_1150:
        /* <DEDUP_REMOVED lines=17> */
.L_x_1147:
        /* <DEDUP_REMOVED lines=17> */
.L_x_1151:
        /* <DEDUP_REMOVED lines=18> */
.L_x_1152:
        /* <DEDUP_REMOVED lines=17> */
.L_x_1153:
        /* <DEDUP_REMOVED lines=18> */
.L_x_1143:
        /* <DEDUP_REMOVED lines=9> */
.L_x_1154:
        /* <DEDUP_REMOVED lines=9> */
.L_x_1155:
[----:B------:R-:W-:Y:S01]  /*a490*/  IADD3 R246, PT, PT, R246, 0x100, RZ ;  /* 0x00000100f6f67810 */ /* 0x000fe20007ffe0ff */
[----:B------:R-:W-:-:S07]  /*a4a0*/  VIADD R250, R250, 0x100 ;  /* 0x00000100fafa7836 */ /* 0x000fce0000000000 */
.L_x_1136:
[----:B------:R-:W-:Y:S05]  /*a4b0*/  BSYNC.RECONVERGENT B0 ;  /* 0x0000000000007941 */ /* 0x000fea0003800200 */
.L_x_1135:
        /* <DEDUP_REMOVED lines=12> */
.L_x_1158:
        /* <DEDUP_REMOVED lines=38> */
.L_x_1161:
        /* <DEDUP_REMOVED lines=13> */
.L_x_1162:
        /* <DEDUP_REMOVED lines=13> */
.L_x_1163:
        /* <DEDUP_REMOVED lines=17> */
.L_x_1160:
        /* <DEDUP_REMOVED lines=19> */
.L_x_1165:
        /* <DEDUP_REMOVED lines=20> */
.L_x_1166:
        /* <DEDUP_REMOVED lines=18> */
.L_x_1167:
        /* <DEDUP_REMOVED lines=19> */
.L_x_1159:
        /* <DEDUP_REMOVED lines=35> */
.L_x_1169:
        /* <DEDUP_REMOVED lines=13> */
.L_x_1170:
        /* <DEDUP_REMOVED lines=13> */
.L_x_1171:
        /* <DEDUP_REMOVED lines=17> */
.L_x_1168:
        /* <DEDUP_REMOVED lines=17> */
.L_x_1172:
        /* <DEDUP_REMOVED lines=18> */
.L_x_1173:
        /* <DEDUP_REMOVED lines=17> */
.L_x_1174:
        /* <DEDUP_REMOVED lines=18> */
.L_x_1164:
        /* <DEDUP_REMOVED lines=9> */
.L_x_1175:
        /* <DEDUP_REMOVED lines=9> */
.L_x_1176:
[----:B------:R-:W-:Y:S02]  /*b9b0*/  IADD3 R246, PT, PT, R246, 0x100, RZ ;  /* 0x00000100f6f67810 */ /* 0x000fe40007ffe0ff */
[----:B------:R-:W-:-:S07]  /*b9c0*/  IADD3 R250, PT, PT, R250, 0x100, RZ ;  /* 0x00000100fafa7810 */ /* 0x000fce0007ffe0ff */
.L_x_1157:
[----:B------:R-:W-:Y:S05]  /*b9d0*/  BSYNC.RECONVERGENT B0 ;  /* 0x0000000000007941 */ /* 0x000fea0003800200 */
.L_x_1156:
[----:B------:R-:W-:Y:S01]  /*b9e0*/  LOP3.LUT P6, RZ, R2, 0x2, RZ, 0xc0, !PT ;  /* 0x0000000202ff7812 */ /* 0x000fe200078cc0ff */
        /* <DEDUP_REMOVED lines=12> */
.L_x_1179:
        /* <DEDUP_REMOVED lines=9> */
[----:B------:R-:W-:-:S03]  /*bb40*/  @P6 FFMA.FTZ R124, R231, UR6, R126 ;  /* 0x00000006e77c6c23 */ /* 0x000fc6000801007e */
[----:B------:R-:W-:Y:S01]  /*bb50*/  @P6 FADD.FTZ R130, R227, -R130 ;  /* 0x80000082e3826221 */ /* 0x000fe20000010000 */
[----:B------:R-:W-:Y:S01]  /*bb60*/  @P6 FADD.FTZ R125, R229, -R124 ;  /* 0x8000007ce57d6221 */ /* 0x000fe20000010000 */
[----:B------:R-:W-:Y:S02]  /*bb70*/  SHF.R.U32.HI R124, RZ, 0x10, R171 ;  /* 0x00000010ff7c7819 */ /* 0x000fe400000116ab */
[----:B------:R-:W-:Y:S01]  /*bb80*/  @P6 FFMA.FTZ R127, R130, UR31, R127 ;  /* 0x0000001f827f6c23 */ /* 0x000fe2000801007f */
[--C-:B------:R-:W-:Y:S01]  /*bb90*/  @P6 FFMA.FTZ R130, R225, UR6, R126.reuse ;  /* 0x00000006e1826c23 */ /* 0x100fe2000801007e */
[----:B------:R-:W-:Y:S01]  /*bba0*/  @P6 FFMA.FTZ R126, R226, UR6, R126 ;  /* 0x00000006e27e6c23 */ /* 0x000fe2000801007e */
[----:B------:R-:W-:Y:S01]  /*bbb0*/  @P6 FFMA.FTZ R128, R125, UR31, R128 ;  /* 0x0000001f7d806c23 */ /* 0x000fe20008010080 */
[----:B------:R-:W-:Y:S01]  /*bbc0*/  SHF.L.U32 R124, R124, 0x10, RZ ;  /* 0x000000107c7c7819 */ /* 0x000fe200000006ff */
[----:B------:R-:W-:Y:S01]  /*bbd0*/  @P6 FADD.FTZ R130, R223, -R130 ;  /* 0x80000082df826221 */ /* 0x000fe20000010000 */
[----:B------:R-:W-:Y:S01]  /*bbe0*/  SHF.L.U32 R125, R171, 0x10, RZ ;  /* 0x00000010ab7d7819 */ /* 0x000fe200000006ff */
[----:B------:R-:W-:Y:S01]  /*bbf0*/  @P6 FADD.FTZ R129, R221, -R126 ;  /* 0x8000007edd816221 */ /* 0x000fe20000010000 */
[----:B------:R-:W-:-:S02]  /*bc00*/  F2FP.BF16.F32.PACK_AB R186, RZ, R128 ;  /* 0x00000080ffba723e */ /* 0x000fc400000010ff */
[----:B------:R-:W-:Y:S01]  /*bc10*/  F2FP.BF16.F32.PACK_AB R187, RZ, R127 ;  /* 0x0000007fffbb723e */ /* 0x000fe200000010ff */
[----:B------:R-:W-:Y:S01]  /*bc20*/  @P6 FFMA.FTZ R125, R130, UR31, R125 ;  /* 0x0000001f827d6c23 */ /* 0x000fe2000801007d */
[----:B------:R-:W-:Y:S01]  /*bc30*/  @P6 FFMA.FTZ R124, R129, UR31, R124 ;  /* 0x0000001f817c6c23 */ /* 0x000fe2000801007c */
[----:B------:R-:W-:Y:S06]  /*bc40*/  BRA.U !UP3, `(.L_x_1182) ;  /* 0x000000010b307547 */ /* 0x000fec000b800000 */
[----:B------:R-:W-:Y:S01]  /*bc50*/  LOP3.LUT P6, RZ, R0, 0xff, RZ, 0xc0, !PT ;  /* 0x000000ff00ff7812 */ /* 0x000fe200078cc0ff */
[----:B------:R-:W-:Y:S01]  /*bc60*/  FMUL.FTZ R128, R128, UR23 ;  /* 0x0000001780807c20 */ /* 0x000fe20008410000 */
[----:B------:R-:W-:Y:S01]  /*bc70*/  HFMA2 R126, -RZ, RZ, 0, 0 ;  /* 0x00000000ff7e7431 */ /* 0x000fe200000001ff */
[----:B------:R-:W-:Y:S02]  /*bc80*/  MOV R129, RZ ;  /* 0x000000ff00817202 */ /* 0x000fe40000000f00 */
[----:B------:R-:W-:-:S08]  /*bc90*/  FMUL.FTZ R131, R128, UR22 ;  /* 0x0000001680837c20 */ /* 0x000fd00008410000 */
[----:B------:R-:W-:-:S04]  /*bca0*/  @P6 IMAD.U32 R128, R13, 0x10000, RZ ;  /* 0x000100000d806824 */ /* 0x000fc800078e00ff */
[----:B------:R-:W-:Y:S01]  /*bcb0*/  @P6 FMUL.FTZ R126, R131, R128 ;  /* 0x00000080837e6220 */ /* 0x000fe20000410000 */
[----:B------:R-:W-:-:S04]  /*bcc0*/  @P6 SHF.L.U32 R128, R244, 0x10, RZ ;  /* 0x00000010f4806819 */ /* 0x000fc800000006ff */
[----:B------:R-:W-:Y:S01]  /*bcd0*/  F2FP.BF16.F32.PACK_AB R126, RZ, R126 ;  /* 0x0000007eff7e723e */ /* 0x000fe200000010ff */
[----:B------:R-:W-:-:S03]  /*bce0*/  @P6 FMUL.FTZ R129, R128, R131 ;  /* 0x0000008380816220 */ /* 0x000fc60000410000 */
[----:B------:R-:W-:Y:S01]  /*bcf0*/  PRMT R168, R126, 0x7610, R168 ;  /* 0x000076107ea87816 */ /* 0x000fe200000000a8 */
[----:B------:R-:W-:-:S07]  /*bd00*/  FADD.FTZ R40, R40, R129 ;  /* 0x0000008128287221 */ /* 0x000fce0000010000 */
.L_x_1182:
        /* <DEDUP_REMOVED lines=13> */
.L_x_1183:
        /* <DEDUP_REMOVED lines=13> */
.L_x_1184:
        /* <DEDUP_REMOVED lines=17> */
.L_x_1181:
        /* <DEDUP_REMOVED lines=19> */
.L_x_1186:
        /* <DEDUP_REMOVED lines=20> */
.L_x_1187:
        /* <DEDUP_REMOVED lines=18> */
.L_x_1188:
[----:B------:R-:W-:Y:S05]  /*c350*/  BRA.U !UP3, `(.L_x_1185) ;  /* 0x000000090b907547 */ /* 0x000fea000b800000 */
[----:B012345:R-:W-:Y:S01]  /*c360*/  SHF.R.U32.HI R124, RZ, 0x10, R171 ;  /* 0x00000010ff7c7819 */ /* 0x03ffe200000116ab */
[----:B------:R-:W-:-:S03]  /*c370*/  @P6 FFMA.FTZ R126, R226, UR6, R126 ;  /* 0x00000006e27e6c23 */ /* 0x000fc6000801007e */
[----:B------:R-:W-:Y:S01]  /*c380*/  SHF.L.U32 R124, R124, 0x10, RZ ;  /* 0x000000107c7c7819 */ /* 0x000fe200000006ff */
[----:B------:R-:W-:-:S04]  /*c390*/  @P6 FADD.FTZ R125, R221, -R126 ;  /* 0x8000007edd7d6221 */ /* 0x000fc80000010000 */
[----:B------:R-:W-:Y:S01]  /*c3a0*/  @P6 FFMA.FTZ R124, R125, UR31, R124 ;  /* 0x0000001f7d7c6c23 */ /* 0x000fe2000801007c */
[----:B------:R-:W-:-:S03]  /*c3b0*/  ISETP.GE.U32.AND P6, PT, R0, 0x1000000, PT ;  /* 0x010000000000780c */ /* 0x000fc60003fc6070 */
        /* <DEDUP_REMOVED lines=9> */
[----:B------:R-:W-:Y:S01]  /*c450*/  PRMT R185, R125, 0x7610, R185 ;  /* 0x000076107db97816 */ /* 0x000fe200000000b9 */
[----:B------:R-:W-:Y:S06]  /*c460*/  BRA `(.L_x_1185) ;  /* 0x00000008004c7947 */ /* 0x000fec0003800000 */
.L_x_1180:
        /* <DEDUP_REMOVED lines=35> */
.L_x_1190:
        /* <DEDUP_REMOVED lines=13> */
.L_x_1191:
[----:B------:R-:W-:Y:S05]  /*c770*/  BRA.U !UP3, `(.L_x_1192) ;  /* 0x000000010b307547 */ /* 0x000fea000b800000 */
[----:B-----5:R-:W-:Y:S01]  /*c780*/  LOP3.LUT P6, RZ, R0, 0xff0000, RZ, 0xc0, !PT ;  /* 0x00ff000000ff7812 */ /* 0x020fe200078cc0ff */
        /* <DEDUP_REMOVED lines=11> */
.L_x_1192:
[----:B------:R-:W-:Y:S02]  /*c840*/  F2FP.BF16.F32.PACK_AB R125, RZ, R125 ;  /* 0x0000007dff7d723e */ /* 0x000fe400000010ff */
[----:B------:R-:W-:Y:S02]  /*c850*/  F2FP.BF16.F32.PACK_AB R189, RZ, R124 ;  /* 0x0000007cffbd723e */ /* 0x000fe400000010ff */
[----:B------:R-:W-:Y:S01]  /*c860*/  PRMT R188, R125, 0x7610, R188 ;  /* 0x000076107dbc7816 */ /* 0x000fe200000000bc */
[----:B------:R-:W-:Y:S06]  /*c870*/  BRA.U !UP3, `(.L_x_1185) ;  /* 0x000000050b487547 */ /* 0x000fec000b800000 */
[----:B-----5:R-:W-:Y:S01]  /*c880*/  ISETP.GE.U32.AND P6, PT, R0, 0x1000000, PT ;  /* 0x010000000000780c */ /* 0x020fe20003fc6070 */
[----:B------:R-:W-:-:S04]  /*c890*/  FMUL.FTZ R124, R124, UR23 ;  /* 0x000000177c7c7c20 */ /* 0x000fc80008410000 */
[----:B------:R-:W-:Y:S01]  /*c8a0*/  FMUL.FTZ R126, R124, UR22 ;  /* 0x000000167c7e7c20 */ /* 0x000fe20008410000 */
[----:B------:R-:W-:-:S07]  /*c8b0*/  CS2R R124, SRZ ;  /* 0x00000000007c7805 */ /* 0x000fce000001ff00 */
[----:B------:R-:W-:-:S05]  /*c8c0*/  @P6 SHF.L.U32 R127, R10, 0x10, RZ ;  /* 0x000000100a7f6819 */ /* 0x000fca00000006ff */
[----:B------:R-:W-:Y:S01]  /*c8d0*/  @P6 FMUL.FTZ R125, R127, R126 ;  /* 0x0000007e7f7d6220 */ /* 0x000fe20000410000 */
[----:B------:R-:W-:-:S04]  /*c8e0*/  @P6 SHF.L.U32 R127, R247, 0x10, RZ ;  /* 0x00000010f77f6819 */ /* 0x000fc800000006ff */
[----:B------:R-:W-:Y:S01]  /*c8f0*/  F2FP.BF16.F32.PACK_AB R125, RZ, R125 ;  /* 0x0000007dff7d723e */ /* 0x000fe200000010ff */
[----:B------:R-:W-:-:S03]  /*c900*/  @P6 FMUL.FTZ R124, R127, R126 ;  /* 0x0000007e7f7c6220 */ /* 0x000fc60000410000 */
[----:B------:R-:W-:Y:S01]  /*c910*/  PRMT R185, R125, 0x7610, R185 ;  /* 0x000076107db97816 */ /* 0x000fe200000000b9 */
[----:B------:R-:W-:Y:S01]  /*c920*/  FADD.FTZ R43, R43, R124 ;  /* 0x0000007c2b2b7221 */ /* 0x000fe20000010000 */
[----:B------:R-:W-:Y:S06]  /*c930*/  BRA `(.L_x_1185) ;  /* 0x0000000400187947 */ /* 0x000fec0003800000 */
.L_x_1189:
        /* <DEDUP_REMOVED lines=17> */
.L_x_1193:
[----:B------:R-:W-:Y:S05]  /*ca50*/  BRA.U !UP3, `(.L_x_1194) ;  /* 0x000000010b447547 */ /* 0x000fea000b800000 */
[----:B01234-:R-:W-:Y:S01]  /*ca60*/  FFMA.FTZ R124, R228, UR6, R126 ;  /* 0x00000006e47c7c23 */ /* 0x01ffe2000801007e */
        /* <DEDUP_REMOVED lines=16> */
.L_x_1194:
        /* <DEDUP_REMOVED lines=17> */
.L_x_1195:
[----:B------:R-:W-:Y:S05]  /*cc80*/  BRA.U !UP3, `(.L_x_1185) ;  /* 0x000000010b447547 */ /* 0x000fea000b800000 */
[----:B------:R-:W-:Y:S01]  /*cc90*/  FFMA.FTZ R126, R226, UR6, R126 ;  /* 0x00000006e27e7c23 */ /* 0x000fe2000801007e */
[----:B------:R-:W-:-:S03]  /*cca0*/  UISETP.GT.AND UP2, UPT, UR32, URZ, UPT ;  /* 0x000000ff2000728c */ /* 0x000fc6000bf44270 */
[----:B------:R-:W-:-:S03]  /*ccb0*/  FADD.FTZ R126, R221, -R126 ;  /* 0x8000007edd7e7221 */ /* 0x000fc60000010000 */
[----:B------:R-:W-:Y:S01]  /*ccc0*/  PLOP3.LUT P6, PT, PT, PT, UP2, 0x80, 0x8 ;  /* 0x000000000008781c */ /* 0x000fe20003fcf028 */
[----:B01234-:R-:W-:-:S05]  /*ccd0*/  FMUL.FTZ R124, R126, UR31 ;  /* 0x0000001f7e7c7c20 */ /* 0x01ffca0008410000 */
[----:B------:R-:W-:Y:S02]  /*cce0*/  FSEL R124, R124, RZ, P6 ;  /* 0x000000ff7c7c7208 */ /* 0x000fe40003000000 */
[----:B-----5:R-:W-:-:S03]  /*ccf0*/  ISETP.GE.U32.AND P6, PT, R0, 0x1000000, PT ;  /* 0x010000000000780c */ /* 0x020fc60003fc6070 */
        /* <DEDUP_REMOVED lines=10> */
.L_x_1185:
[----:B------:R-:W-:Y:S05]  /*cda0*/  BRA.U !UP0, `(.L_x_1196) ;  /* 0x0000000108207547 */ /* 0x000fea000b800000 */
[----:B------:R-:W0:Y:S02]  /*cdb0*/  LDC.64 R126, c[0x0][0x478] ;  /* 0x00011e00ff7e7b82 */ /* 0x000e240000000a00 */
[----:B01234-:R-:W-:Y:S02]  /*cdc0*/  LOP3.LUT R124, R187, 0xffff, RZ, 0xc0, !PT ;  /* 0x0000ffffbb7c7812 */ /* 0x01ffe400078ec0ff */
[----:B------:R-:W-:-:S03]  /*cdd0*/  PRMT R129, R188, 0x5410, R189 ;  /* 0x00005410bc817816 */ /* 0x000fc600000000bd */
[----:B------:R-:W-:-:S05]  /*cde0*/  IMAD.WIDE.U32 R124, R124, 0x10000, RZ ;  /* 0x000100007c7c7825 */ /* 0x000fca00078e00ff */
[----:B------:R-:W-:Y:S02]  /*cdf0*/  LOP3.LUT R125, R129, R125, RZ, 0xfc, !PT ;  /* 0x0000007d817d7212 */ /* 0x000fe400078efcff */
[----:B------:R-:W-:Y:S01]  /*ce00*/  LOP3.LUT R124, R124, 0xffff, R186, 0xf8, !PT ;  /* 0x0000ffff7c7c7812 */ /* 0x000fe200078ef8ba */
[----:B------:R-:W-:-:S05]  /*ce10*/  IMAD.WIDE.U32 R126, R246, 0x8, R126 ;  /* 0x00000008f67e7825 */ /* 0x000fca00078e007e */
[----:B------:R0:W-:Y:S02]  /*ce20*/  STG.E.64 desc[UR20][R126.64], R124 ;  /* 0x0000007c7e007986 */ /* 0x0001e4000c101b14 */
.L_x_1196:
[----:B------:R-:W-:Y:S05]  /*ce30*/  BRA.U !UP3, `(.L_x_1178) ;  /* 0x000000010b207547 */ /* 0x000fea000b800000 */
[----:B0-----:R-:W0:Y:S01]  /*ce40*/  LDC.64 R126, c[0x0][0x468] ;  /* 0x00011a00ff7e7b82 */ /* 0x001e220000000a00 */
[----:B-1234-:R-:W-:Y:S02]  /*ce50*/  LOP3.LUT R124, R169, 0xffff, RZ, 0xc0, !PT ;  /* 0x0000ffffa97c7812 */ /* 0x01efe400078ec0ff */
[----:B------:R-:W-:-:S03]  /*ce60*/  PRMT R129, R184, 0x5410, R185 ;  /* 0x00005410b8817816 */ /* 0x000fc600000000b9 */
[----:B------:R-:W-:-:S05]  /*ce70*/  IMAD.WIDE.U32 R124, R124, 0x10000, RZ ;  /* 0x000100007c7c7825 */ /* 0x000fca00078e00ff */
[----:B------:R-:W-:Y:S02]  /*ce80*/  LOP3.LUT R125, R129, R125, RZ, 0xfc, !PT ;  /* 0x0000007d817d7212 */ /* 0x000fe400078efcff */
[----:B------:R-:W-:Y:S01]  /*ce90*/  LOP3.LUT R124, R124, 0xffff, R168, 0xf8, !PT ;  /* 0x0000ffff7c7c7812 */ /* 0x000fe200078ef8a8 */
[----:B0-----:R-:W-:-:S05]  /*cea0*/  IMAD.WIDE.U32 R126, R250, 0x8, R126 ;  /* 0x00000008fa7e7825 */ /* 0x001fca00078e007e */
[----:B------:R0:W-:Y:S02]  /*ceb0*/  STG.E.64 desc[UR20][R126.64], R124 ;  /* 0x0000007c7e007986 */ /* 0x0001e4000c101b14 */
.L_x_1178:
[----:B------:R-:W-:Y:S05]  /*cec0*/  BSYNC.RECONVERGENT B0 ;  /* 0x0000000000007941 */ /* 0x000fea0003800200 */
.L_x_1177:
[----:B------:R-:W-:Y:S02]  /*ced0*/  UIADD3 UR28, UPT, UPT, UR28, UR26, URZ ;  /* 0x0000001a1c1c7290 */ /* 0x000fe4000fffe0ff */
[----:B------:R-:W-:Y:S02]  /*cee0*/  UPLOP3.LUT UP1, UPT, UPT, UPT, UP1, 0x40, 0x4 ;  /* 0x000000000004789c */ /* 0x000fe40003f2e810 */
[----:B------:R-:W-:-:S09]  /*cef0*/  UISETP.GE.AND UP0, UPT, UR28, UR27, UPT ;  /* 0x0000001b1c00728c */ /* 0x000fd2000bf06270 */
[----:B------:R-:W-:Y:S05]  /*cf00*/  BRA.U !UP0, `(.L_x_1197) ;  /* 0xffffff3d08b47547 */ /* 0x000fea000b83ffff */
.L_x_1032:
        /* <DEDUP_REMOVED lines=16> */
.L_x_1199:
[----:B------:R-:W-:Y:S05]  /*d010*/  BSYNC.RECONVERGENT B0 ;  /* 0x0000000000007941 */ /* 0x000fea0003800200 */
.L_x_1198:
        /* <DEDUP_REMOVED lines=12> */
.L_x_1201:
[----:B------:R-:W-:Y:S05]  /*d0e0*/  BSYNC.RECONVERGENT B0 ;  /* 0x0000000000007941 */ /* 0x000fea0003800200 */
.L_x_1200:
        /* <DEDUP_REMOVED lines=12> */
.L_x_1203:
[----:B------:R-:W-:Y:S05]  /*d1b0*/  BSYNC.RECONVERGENT B0 ;  /* 0x0000000000007941 */ /* 0x000fea0003800200 */
.L_x_1202:
        /* <DEDUP_REMOVED lines=12> */
.L_x_1205:
[----:B------:R-:W-:Y:S05]  /*d280*/  BSYNC.RECONVERGENT B0 ;  /* 0x0000000000007941 */ /* 0x000fea0003800200 */
.L_x_1204:
        /* <DEDUP_REMOVED lines=12> */
.L_x_1207:
[----:B------:R-:W-:Y:S05]  /*d350*/  BSYNC.RECONVERGENT B0 ;  /* 0x0000000000007941 */ /* 0x000fea0003800200 */
.L_x_1206:
        /* <DEDUP_REMOVED lines=12> */
.L_x_1209:
[----:B------:R-:W-:Y:S05]  /*d420*/  BSYNC.RECONVERGENT B0 ;  /* 0x0000000000007941 */ /* 0x000fea0003800200 */
.L_x_1208:
[----:B------:R-:W-:-:S13]  /*d430*/  LOP3.LUT P0, RZ, R2, 0x2, RZ, 0xc0, !PT ;  /* 0x0000000202ff7812 */ /* 0x000fda000780c0ff */
[----:B------:R-:W-:Y:S05]  /*d440*/  @!P0 EXIT ;  /* 0x000000000000894d */ /* 0x000fea0003800000 */
[----:B------:R-:W5:Y:S08]  /*d450*/  LDC.64 R2, c[0x0][0x440] ;  /* 0x00011000ff027b82 */ /* 0x000f700000000a00 */
[----:B0-----:R-:W0:Y:S08]  /*d460*/  LDC.64 R4, c[0x0][0x448] ;  /* 0x00011200ff047b82 */ /* 0x001e300000000a00 */
[----:B------:R-:W1:Y:S01]  /*d470*/  LDC.64 R6, c[0x0][0x460] ;  /* 0x00011800ff067b82 */ /* 0x000e620000000a00 */
[----:B-----5:R-:W-:-:S05]  /*d480*/  IMAD.WIDE.U32 R2, R167, 0x10, R2 ;  /* 0x00000010a7027825 */ /* 0x020fca00078e0002 */
[----:B------:R-:W-:Y:S01]  /*d490*/  STG.E.128 desc[UR20][R2.64], R68 ;  /* 0x0000004402007986 */ /* 0x000fe2000c101d14 */
[----:B0-----:R-:W-:-:S05]  /*d4a0*/  IMAD.WIDE.U32 R4, R167, 0x10, R4 ;  /* 0x00000010a7047825 */ /* 0x001fca00078e0004 */
[----:B------:R-:W-:Y:S01]  /*d4b0*/  STG.E.128 desc[UR20][R4.64], R96 ;  /* 0x0000006004007986 */ /* 0x000fe2000c101d14 */
[----:B-1----:R-:W-:-:S05]  /*d4c0*/  IMAD.WIDE.U32 R6, R167, 0x10, R6 ;  /* 0x00000010a7067825 */ /* 0x002fca00078e0006 */
[----:B------:R-:W-:Y:S01]  /*d4d0*/  STG.E.128 desc[UR20][R6.64], R40 ;  /* 0x0000002806007986 */ /* 0x000fe2000c101d14 */
[----:B------:R-:W-:Y:S05]  /*d4e0*/  EXIT ;  /* 0x000000000000794d */ /* 0x000fea0003800000 */
.L_x_1210:
        /* <DEDUP_REMOVED lines=9> */
.L_x_14303:


//--------------------- .text._ZN10layer_norm22ln_bwd_finalize_kernelINS_22Kernel_traits_finalizeILj7168E13__nv_bfloat16S2_S2_S2_fjLb1ELj1024ELj4ENS_18Kernel_traits_baseILj7168ES2_S2_S2_S2_fjLj1024EEEEELb1ELb1EEEvNS_9BwdParamsE --------------------------
	.section	.text._ZN10layer_norm22ln_bwd_finalize_kernelINS_22Kernel_traits_finalizeILj7168E13__nv_bfloat16S2_S2_S2_fjLb1ELj1024ELj4ENS_18Kernel_traits_baseILj7168ES2_S2_S2_S2_fjLj1024EEEEELb1ELb1EEEvNS_9BwdParamsE,"ax",@progbits
	.align	128
        .global         _ZN10layer_norm22ln_bwd_finalize_kernelINS_22Kernel_traits_finalizeILj7168E13__nv_bfloat16S2_S2_S2_fjLb1ELj1024ELj4ENS_18Kernel_traits_baseILj7168ES2_S2_S2_S2_fjLj1024EEEEELb1ELb1EEEvNS_9BwdParamsE
        .type           _ZN10layer_norm22ln_bwd_finalize_kernelINS_22Kernel_traits_finalizeILj7168E13__nv_bfloat16S2_S2_S2_fjLb1ELj1024ELj4ENS_18Kernel_traits_baseILj7168ES2_S2_S2_S2_fjLj1024EEEEELb1ELb1EEEvNS_9BwdParamsE,@function
        .size           _ZN10layer_norm22ln_bwd_finalize_kernelINS_22Kernel_traits_finalizeILj7168E13__nv_bfloat16S2_S2_S2_fjLb1ELj1024ELj4ENS_18Kernel_traits_baseILj7168ES2_S2_S2_S2_fjLj1024EEEEELb1ELb1EEEvNS_9BwdParamsE,(.L_x_14304 - _ZN10layer_norm22ln_bwd_finalize_kernelINS_22Kernel_traits_finalizeILj7168E13__nv_bfloat16S2_S2_S2_fjLb1ELj1024ELj4ENS_18Kernel_traits_baseILj7168ES2_S2_S2_S2_fjLj1024EEEEELb1ELb1EEEvNS_9BwdParamsE)
        .other          _ZN10layer_norm22ln_bwd_finalize_kernelINS_22Kernel_traits_finalizeILj7168E13__nv_bfloat16S2_S2_S2_fjLb1ELj1024ELj4ENS_18Kernel_traits_baseILj7168ES2_S2_S2_S2_fjLj1024EEEEELb1ELb1EEEvNS_9BwdParamsE,@"STO_CUDA_ENTRY STV_DEFAULT"
_ZN10layer_norm22ln_bwd_finalize_kernelINS_22Kernel_traits_finalizeILj7168E13__nv_bfloat16S2_S2_S2_fjLb1ELj1024ELj4ENS_18Kernel_traits_baseILj7168ES2_S2_S2_S2_fjLj1024EEEEELb1ELb1EEEvNS_9BwdParamsE:
.text._ZN10layer_norm22ln_bwd_finalize_kernelINS_22Kernel_traits_finalizeILj7168E13__nv_bfloat16S2_S2_S2_fjLb1ELj1024ELj4ENS_18Kernel_traits_baseILj7168ES2_S2_S2_S2_fjLj1024EEEEELb1ELb1EEEvNS_9BwdParamsE:
        /* <DEDUP_REMOVED lines=12> */
[----:B------:R-:W-:Y:S01]  /*00c0*/  HFMA2 R7, -RZ, RZ, 0, 0 ;  /* 0x00000000ff077431 */ /* 0x000fe200000001ff */
[----:B------:R-:W-:Y:S02]  /*00d0*/  LOP3.LUT R5, R2, 0x1f, RZ, 0xc0, !PT ;  /* 0x0000001f02057812 */ /* 0x000fe400078ec0ff */
[----:B------:R-:W-:Y:S02]  /*00e0*/  MOV R25, RZ ;  /* 0x000000ff00197202 */ /* 0x000fe40000000f00 */
[----:B0-----:R-:W-:-:S13]  /*00f0*/  ISETP.GE.U32.AND P0, PT, R4, UR8, PT ;  /* 0x0000000804007c0c */ /* 0x001fda000bf06070 */
[----:B-1----:R-:W-:Y:S05]  /*0100*/  @P0 BRA `(.L_x_1212) ;  /* 0x0000000c00840947 */ /* 0x002fea0003800000 */
        /* <DEDUP_REMOVED lines=12> */
[----:B------:R-:W0:Y:S01]  /*01d0*/  LDC R11, c[0x0][0x388] ;  /* 0x0000e200ff0b7b82 */ /* 0x000e220000000800 */
[C---:B------:R-:W-:Y:S02]  /*01e0*/  LOP3.LUT R13, R4.reuse, 0x80, RZ, 0xfc, !PT ;  /* 0x00000080040d7812 */ /* 0x040fe400078efcff */
[C---:B------:R-:W-:Y:S02]  /*01f0*/  LOP3.LUT R15, R4.reuse, 0xa0, RZ, 0xfc, !PT ;  /* 0x000000a0040f7812 */ /* 0x040fe400078efcff */
[C---:B------:R-:W-:Y:S02]  /*0200*/  LOP3.LUT R16, R4.reuse, 0xc0, RZ, 0xfc, !PT ;  /* 0x000000c004107812 */ /* 0x040fe400078efcff */
[C---:B------:R-:W-:Y:S02]  /*0210*/  LOP3.LUT R17, R4.reuse, 0xe0, RZ, 0xfc, !PT ;  /* 0x000000e004117812 */ /* 0x040fe400078efcff */
[C---:B------:R-:W-:Y:S02]  /*0220*/  LOP3.LUT R19, R4.reuse, 0x40, RZ, 0xfc, !PT ;  /* 0x0000004004137812 */ /* 0x040fe400078efcff */
[----:B------:R-:W-:-:S02]  /*0230*/  LOP3.LUT R21, R4, 0x60, RZ, 0xfc, !PT ;  /* 0x0000006004157812 */ /* 0x000fc400078efcff */
[----:B------:R-:W-:Y:S02]  /*0240*/  LOP3.LUT R24, R10, 0xffffff8, RZ, 0xc0, !PT ;  /* 0x0ffffff80a187812 */ /* 0x000fe400078ec0ff */
[----:B------:R-:W-:Y:S02]  /*0250*/  MOV R7, RZ ;  /* 0x000000ff00077202 */ /* 0x000fe40000000f00 */
[----:B------:R-:W-:Y:S02]  /*0260*/  MOV R6, R4 ;  /* 0x0000000400067202 */ /* 0x000fe40000000f00 */
[----:B------:R-:W-:Y:S01]  /*0270*/  IADD3 R24, PT, PT, -R24, RZ, RZ ;  /* 0x000000ff18187210 */ /* 0x000fe20007ffe1ff */
[-CC-:B0-----:R-:W-:Y:S02]  /*0280*/  IMAD R9, R9, R11.reuse, R12.reuse ;  /* 0x0000000b09097224 */ /* 0x181fe400078e020c */
[-CC-:B------:R-:W-:Y:S02]  /*0290*/  IMAD R14, R13, R11.reuse, R12.reuse ;  /* 0x0000000b0d0e7224 */ /* 0x180fe400078e020c */
[----:B------:R-:W-:-:S02]  /*02a0*/  IMAD R18, R15, R11, R12 ;  /* 0x0000000b0f127224 */ /* 0x000fc400078e020c */
[-CC-:B------:R-:W-:Y:S01]  /*02b0*/  IMAD R16, R16, R11.reuse, R12.reuse ;  /* 0x0000000b10107224 */ /* 0x180fe200078e020c */
[----:B------:R-:W-:Y:S01]  /*02c0*/  IADD3 R23, PT, PT, R5, R14, RZ ;  /* 0x0000000e05177210 */ /* 0x000fe20007ffe0ff */
[-CC-:B------:R-:W-:Y:S01]  /*02d0*/  IMAD R20, R17, R11.reuse, R12.reuse ;  /* 0x0000000b11147224 */ /* 0x180fe200078e020c */
[----:B------:R-:W-:Y:S01]  /*02e0*/  IADD3 R18, PT, PT, R5, R18, RZ ;  /* 0x0000001205127210 */ /* 0x000fe20007ffe0ff */
[-CC-:B------:R-:W-:Y:S01]  /*02f0*/  IMAD R22, R19, R11.reuse, R12.reuse ;  /* 0x0000000b13167224 */ /* 0x180fe200078e020c */
[----:B------:R-:W-:Y:S01]  /*0300*/  IADD3 R19, PT, PT, R5, R16, RZ ;  /* 0x0000001005137210 */ /* 0x000fe20007ffe0ff */
[--C-:B------:R-:W-:Y:S01]  /*0310*/  IMAD R28, R21, R11, R12.reuse ;  /* 0x0000000b151c7224 */ /* 0x100fe200078e020c */
[C---:B------:R-:W-:Y:S01]  /*0320*/  IADD3 R21, PT, PT, R5.reuse, R9, RZ ;  /* 0x0000000905157210 */ /* 0x040fe20007ffe0ff */
[----:B------:R-:W-:Y:S01]  /*0330*/  IMAD R12, R4, R11, R12 ;  /* 0x0000000b040c7224 */ /* 0x000fe200078e020c */
[C---:B------:R-:W-:Y:S02]  /*0340*/  IADD3 R13, PT, PT, R5.reuse, R22, RZ ;  /* 0x00000016050d7210 */ /* 0x040fe40007ffe0ff */
[----:B------:R-:W-:-:S02]  /*0350*/  IADD3 R20, PT, PT, R5, R20, RZ ;  /* 0x0000001405147210 */ /* 0x000fc40007ffe0ff */
[C---:B------:R-:W-:Y:S02]  /*0360*/  IADD3 R22, PT, PT, R5.reuse, R28, RZ ;  /* 0x0000001c05167210 */ /* 0x040fe40007ffe0ff */
[----:B------:R-:W-:-:S07]  /*0370*/  IADD3 R9, PT, PT, R5, R12, RZ ;  /* 0x0000000c05097210 */ /* 0x000fce0007ffe0ff */
.L_x_1215:
[----:B------:R-:W0:Y:S02]  /*0380*/  LDC.64 R14, c[0x0][0x440] ;  /* 0x00011000ff0e7b82 */ /* 0x000e240000000a00 */
[----:B0-----:R-:W-:-:S05]  /*0390*/  IMAD.WIDE.U32 R16, R9, 0x4, R14 ;  /* 0x0000000409107825 */ /* 0x001fca00078e000e */
[----:B------:R0:W2:Y:S02]  /*03a0*/  LDG.E R12, desc[UR6][R16.64] ;  /* 0x00000006100c7981 */ /* 0x0000a4000c1e1900 */
[----:B0-----:R-:W-:-:S05]  /*03b0*/  IMAD.WIDE.U32 R16, R21, 0x4, R14 ;  /* 0x0000000415107825 */ /* 0x001fca00078e000e */
[----:B------:R0:W3:Y:S02]  /*03c0*/  LDG.E R27, desc[UR6][R16.64] ;  /* 0x00000006101b7981 */ /* 0x0000e4000c1e1900 */
[----:B0-----:R-:W-:-:S04]  /*03d0*/  IMAD.WIDE.U32 R16, R13, 0x4, R14 ;  /* 0x000000040d107825 */ /* 0x001fc800078e000e */
[----:B--2---:R-:W-:Y:S02]  /*03e0*/  FADD.FTZ R12, R12, R7 ;  /* 0x000000070c0c7221 */ /* 0x004fe40000010000 */
[----:B------:R0:W2:Y:S02]  /*03f0*/  LDG.E R7, desc[UR6][R16.64] ;  /* 0x0000000610077981 */ /* 0x0000a4000c1e1900 */
[----:B0-----:R-:W-:-:S04]  /*0400*/  IMAD.WIDE.U32 R16, R22, 0x4, R14 ;  /* 0x0000000416107825 */ /* 0x001fc800078e000e */
[----:B---3--:R-:W-:Y:S01]  /*0410*/  FADD.FTZ R12, R12, R27 ;  /* 0x0000001b0c0c7221 */ /* 0x008fe20000010000 */
        /* <DEDUP_REMOVED lines=9> */
[----:B------:R0:W2:Y:S01]  /*04b0*/  LDG.E R7, desc[UR6][R16.64] ;  /* 0x0000000610077981 */ /* 0x0000a2000c1e1900 */
[----:B------:R-:W-:Y:S01]  /*04c0*/  IMAD.WIDE.U32 R14, R20, 0x4, R14 ;  /* 0x00000004140e7825 */ /* 0x000fe200078e000e */
[----:B0-----:R-:W0:Y:S03]  /*04d0*/  LDC.64 R16, c[0x0][0x448] ;  /* 0x00011200ff107b82 */ /* 0x001e260000000a00 */
[----:B---3--:R-:W-:Y:S02]  /*04e0*/  FADD.FTZ R28, R12, R27 ;  /* 0x0000001b0c1c7221 */ /* 0x008fe40000010000 */
[----:B------:R0:W3:Y:S02]  /*04f0*/  LDG.E R12, desc[UR6][R14.64] ;  /* 0x000000060e0c7981 */ /* 0x0000e4000c1e1900 */
[----:B0-----:R-:W-:-:S04]  /*0500*/  IMAD.WIDE.U32 R14, R9, 0x4, R16 ;  /* 0x00000004090e7825 */ /* 0x001fc800078e0010 */
[----:B--2---:R-:W-:Y:S02]  /*0510*/  FADD.FTZ R7, R28, R7 ;  /* 0x000000071c077221 */ /* 0x004fe40000010000 */
[----:B------:R0:W2:Y:S02]  /*0520*/  LDG.E R28, desc[UR6][R14.64] ;  /* 0x000000060e1c7981 */ /* 0x0000a4000c1e1900 */
        /* <DEDUP_REMOVED lines=15> */
[----:B0-----:R-:W-:-:S05]  /*0620*/  IMAD.WIDE.U32 R14, R19, 0x4, R16 ;  /* 0x00000004130e7825 */ /* 0x001fca00078e0010 */
[----:B------:R0:W4:Y:S02]  /*0630*/  LDG.E R27, desc[UR6][R14.64] ;  /* 0x000000060e1b7981 */ /* 0x000124000c1e1900 */
[----:B0-----:R-:W0:Y:S01]  /*0640*/  LDC.64 R14, c[0x0][0x460] ;  /* 0x00011800ff0e7b82 */ /* 0x001e220000000a00 */
[----:B------:R-:W-:-:S04]  /*0650*/  IMAD.WIDE.U32 R16, R20, 0x4, R16 ;  /* 0x0000000414107825 */ /* 0x000fc800078e0010 */
[----:B---3--:R-:W-:Y:S02]  /*0660*/  FADD.FTZ R7, R7, R12 ;  /* 0x0000000c07077221 */ /* 0x008fe40000010000 */
[----:B------:R0:W3:Y:S02]  /*0670*/  LDG.E R12, desc[UR6][R16.64] ;  /* 0x00000006100c7981 */ /* 0x0000e4000c1e1900 */
[----:B0-----:R-:W-:-:S04]  /*0680*/  IMAD.WIDE.U32 R16, R9, 0x4, R14 ;  /* 0x0000000409107825 */ /* 0x001fc800078e000e */
[----:B--2---:R-:W-:-:S04]  /*0690*/  FADD.FTZ R25, R25, R28 ;  /* 0x0000001c19197221 */ /* 0x004fc80000010000 */
[----:B----4-:R-:W-:Y:S02]  /*06a0*/  FADD.FTZ R25, R25, R27 ;  /* 0x0000001b19197221 */ /* 0x010fe40000010000 */
        /* <DEDUP_REMOVED lines=17> */
[----:B------:R-:W-:-:S06]  /*07c0*/  IMAD.WIDE.U32 R14, R20, 0x4, R14 ;  /* 0x00000004140e7825 */ /* 0x000fcc00078e000e */
[----:B------:R-:W4:Y:S01]  /*07d0*/  LDG.E R15, desc[UR6][R14.64] ;  /* 0x000000060e0f7981 */ /* 0x000f22000c1e1900 */
[----:B--2---:R-:W-:-:S03]  /*07e0*/  FADD.FTZ R26, R26, R27 ;  /* 0x0000001b1a1a7221 */ /* 0x004fc60000010000 */
[----:B------:R-:W2:Y:S01]  /*07f0*/  LDG.E R27, desc[UR6][R16.64] ;  /* 0x00000006101b7981 */ /* 0x000ea2000c1e1900 */
[----:B------:R-:W-:-:S04]  /*0800*/  IADD3 R24, PT, PT, R24, 0x8, RZ ;  /* 0x0000000818187810 */ /* 0x000fc80007ffe0ff */
[----:B------:R-:W-:Y:S01]  /*0810*/  ISETP.NE.AND P0, PT, R24, RZ, PT ;  /* 0x000000ff1800720c */ /* 0x000fe20003f05270 */
[----:B---3--:R-:W-:Y:S01]  /*0820*/  FADD.FTZ R25, R25, R12 ;  /* 0x0000000c19197221 */ /* 0x008fe20000010000 */
        /* <DEDUP_REMOVED lines=9> */
[----:B--2---:R-:W-:-:S04]  /*08c0*/  FADD.FTZ R26, R26, R27 ;  /* 0x0000001b1a1a7221 */ /* 0x004fc80000010000 */
[----:B----4-:R-:W-:Y:S01]  /*08d0*/  FADD.FTZ R26, R26, R15 ;  /* 0x0000000f1a1a7221 */ /* 0x010fe20000010000 */
[----:B------:R-:W-:Y:S06]  /*08e0*/  @P0 BRA `(.L_x_1215) ;  /* 0xfffffff800a40947 */ /* 0x000fec000383ffff */
.L_x_1214:
[----:B------:R-:W-:Y:S05]  /*08f0*/  BSYNC.RECONVERGENT B1 ;  /* 0x0000000000017941 */ /* 0x000fea0003800200 */
.L_x_1213:
[----:B------:R-:W-:-:S13]  /*0900*/  LOP3.LUT P0, R9, R10, 0x7, RZ, 0xc0, !PT ;  /* 0x000000070a097812 */ /* 0x000fda000780c0ff */
[----:B------:R-:W-:Y:S05]  /*0910*/  @!P0 BRA `(.L_x_1212) ;  /* 0x0000000400808947 */ /* 0x000fea0003800000 */
[----:B------:R-:W-:Y:S01]  /*0920*/  ISETP.GE.U32.AND P0, PT, R9, 0x4, PT ;  /* 0x000000040900780c */ /* 0x000fe20003f06070 */
[----:B------:R-:W-:Y:S01]  /*0930*/  BSSY.RECONVERGENT B1, `(.L_x_1216) ;  /* 0x0000030000017945 */ /* 0x000fe20003800200 */
[----:B------:R-:W-:-:S11]  /*0940*/  LOP3.LUT P1, R10, R10, 0x3, RZ, 0xc0, !PT ;  /* 0x000000030a0a7812 */ /* 0x000fd6000782c0ff */
[----:B------:R-:W-:Y:S05]  /*0950*/  @!P0 BRA `(.L_x_1217) ;  /* 0x0000000000b48947 */ /* 0x000fea0003800000 */
[----:B------:R-:W0:Y:S08]  /*0960*/  LDC R22, c[0x0][0x388] ;  /* 0x0000e200ff167b82 */ /* 0x000e300000000800 */
[----:B------:R-:W1:Y:S08]  /*0970*/  LDC.64 R12, c[0x0][0x440] ;  /* 0x00011000ff0c7b82 */ /* 0x000e700000000a00 */
[----:B------:R-:W2:Y:S01]  /*0980*/  LDC.64 R14, c[0x0][0x460] ;  /* 0x00011800ff0e7b82 */ /* 0x000ea20000000a00 */
[----:B0-----:R-:W-:-:S07]  /*0990*/  IMAD R9, R6, R22, R3 ;  /* 0x0000001606097224 */ /* 0x001fce00078e0203 */
[----:B------:R-:W0:Y:S01]  /*09a0*/  LDC.64 R16, c[0x0][0x448] ;  /* 0x00011200ff107b82 */ /* 0x000e220000000a00 */
[----:B-1----:R-:W-:-:S06]  /*09b0*/  IMAD.WIDE.U32 R20, R9, 0x4, R12 ;  /* 0x0000000409147825 */ /* 0x002fcc00078e000c */
[----:B------:R-:W3:Y:S01]  /*09c0*/  LDG.E R20, desc[UR6][R20.64] ;  /* 0x0000000614147981 */ /* 0x000ee2000c1e1900 */
[CC--:B------:R-:W-:Y:S01]  /*09d0*/  LEA R23, R22.reuse, R9.reuse, 0x5 ;  /* 0x0000000916177211 */ /* 0x0c0fe200078e28ff */
[----:B--2---:R-:W-:Y:S01]  /*09e0*/  IMAD.WIDE.U32 R18, R9, 0x4, R14 ;  /* 0x0000000409127825 */ /* 0x004fe200078e000e */
[----:B------:R-:W-:-:S04]  /*09f0*/  LEA R24, R22, R9, 0x6 ;  /* 0x0000000916187211 */ /* 0x000fc800078e30ff */
[----:B------:R1:W2:Y:S01]  /*0a00*/  LDG.E R27, desc[UR6][R18.64] ;  /* 0x00000006121b7981 */ /* 0x0002a2000c1e1900 */
[----:B0-----:R-:W-:-:S04]  /*0a10*/  IMAD.WIDE.U32 R28, R9, 0x4, R16 ;  /* 0x00000004091c7825 */ /* 0x001fc800078e0010 */
[C---:B-1----:R-:W-:Y:S02]  /*0a20*/  IMAD.WIDE.U32 R18, R24.reuse, 0x4, R12 ;  /* 0x0000000418127825 */ /* 0x042fe400078e000c */
[----:B------:R-:W4:Y:S04]  /*0a30*/  LDG.E R28, desc[UR6][R28.64] ;  /* 0x000000061c1c7981 */ /* 0x000f28000c1e1900 */
[----:B------:R0:W5:Y:S02]  /*0a40*/  LDG.E R9, desc[UR6][R18.64] ;  /* 0x0000000612097981 */ /* 0x000164000c1e1900 */
[----:B0-----:R-:W-:Y:S01]  /*0a50*/  IMAD.WIDE.U32 R18, R24, 0x4, R16 ;  /* 0x0000000418127825 */ /* 0x001fe200078e0010 */
[----:B------:R-:W-:-:S03]  /*0a60*/  LEA R22, R22, R24, 0x5 ;  /* 0x0000001816167211 */ /* 0x000fc600078e28ff */
[----:B---3--:R-:W-:Y:S01]  /*0a70*/  FADD.FTZ R11, R7, R20 ;  /* 0x00000014070b7221 */ /* 0x008fe20000010000 */
[----:B------:R-:W-:-:S05]  /*0a80*/  IMAD.WIDE.U32 R20, R23, 0x4, R12 ;  /* 0x0000000417147825 */ /* 0x000fca00078e000c */
[----:B------:R0:W3:Y:S02]  /*0a90*/  LDG.E R7, desc[UR6][R20.64] ;  /* 0x0000000614077981 */ /* 0x0000e4000c1e1900 */
[----:B0-----:R-:W-:-:S06]  /*0aa0*/  IMAD.WIDE.U32 R20, R23, 0x4, R16 ;  /* 0x0000000417147825 */ /* 0x001fcc00078e0010 */
[----:B------:R-:W5:Y:S04]  /*0ab0*/  LDG.E R21, desc[UR6][R20.64] ;  /* 0x0000000614157981 */ /* 0x000f68000c1e1900 */
[----:B------:R0:W5:Y:S01]  /*0ac0*/  LDG.E R20, desc[UR6][R18.64] ;  /* 0x0000000612147981 */ /* 0x000162000c1e1900 */
[----:B------:R-:W-:-:S04]  /*0ad0*/  IMAD.WIDE.U32 R12, R22, 0x4, R12 ;  /* 0x00000004160c7825 */ /* 0x000fc800078e000c */
[----:B------:R-:W-:Y:S02]  /*0ae0*/  IMAD.WIDE.U32 R16, R22, 0x4, R16 ;  /* 0x0000000416107825 */ /* 0x000fe400078e0010 */
[----:B------:R-:W5:Y:S02]  /*0af0*/  LDG.E R12, desc[UR6][R12.64] ;  /* 0x000000060c0c7981 */ /* 0x000f64000c1e1900 */
[--C-:B0-----:R-:W-:Y:S02]  /*0b00*/  IMAD.WIDE.U32 R18, R23, 0x4, R14.reuse ;  /* 0x0000000417127825 */ /* 0x101fe400078e000e */
[----:B------:R-:W5:Y:S04]  /*0b10*/  LDG.E R17, desc[UR6][R16.64] ;  /* 0x0000000610117981 */ /* 0x000f68000c1e1900 */
[----:B------:R0:W5:Y:S02]  /*0b20*/  LDG.E R23, desc[UR6][R18.64] ;  /* 0x0000000612177981 */ /* 0x000164000c1e1900 */
[----:B0-----:R-:W-:-:S04]  /*0b30*/  IMAD.WIDE.U32 R18, R24, 0x4, R14 ;  /* 0x0000000418127825 */ /* 0x001fc800078e000e */
[----:B------:R-:W-:Y:S02]  /*0b40*/  IMAD.WIDE.U32 R14, R22, 0x4, R14 ;  /* 0x00000004160e7825 */ /* 0x000fe400078e000e */
[----:B------:R-:W5:Y:S04]  /*0b50*/  LDG.E R22, desc[UR6][R18.64] ;  /* 0x0000000612167981 */ /* 0x000f68000c1e1900 */
[----:B------:R-:W5:Y:S01]  /*0b60*/  LDG.E R15, desc[UR6][R14.64] ;  /* 0x000000060e0f7981 */ /* 0x000f62000c1e1900 */
[----:B----4-:R-:W-:Y:S01]  /*0b70*/  FADD.FTZ R25, R25, R28 ;  /* 0x0000001c19197221 */ /* 0x010fe20000010000 */
[----:B--2---:R-:W-:Y:S01]  /*0b80*/  FADD.FTZ R26, R26, R27 ;  /* 0x0000001b1a1a7221 */ /* 0x004fe20000010000 */
[----:B------:R-:W-:Y:S01]  /*0b90*/  IADD3 R6, PT, PT, R6, 0x80, RZ ;  /* 0x0000008006067810 */ /* 0x000fe20007ffe0ff */
[----:B---3--:R-:W-:-:S04]  /*0ba0*/  FADD.FTZ R24, R11, R7 ;  /* 0x000000070b187221 */ /* 0x008fc80000010000 */
[----:B-----5:R-:W-:Y:S01]  /*0bb0*/  FADD.FTZ R9, R24, R9 ;  /* 0x0000000918097221 */ /* 0x020fe20000010000 */
[----:B------:R-:W-:-:S04]  /*0bc0*/  FADD.FTZ R21, R25, R21 ;  /* 0x0000001519157221 */ /* 0x000fc80000010000 */
[----:B------:R-:W-:Y:S01]  /*0bd0*/  FADD.FTZ R20, R21, R20 ;  /* 0x0000001415147221 */ /* 0x000fe20000010000 */
[----:B------:R-:W-:Y:S01]  /*0be0*/  FADD.FTZ R7, R9, R12 ;  /* 0x0000000c09077221 */ /* 0x000fe20000010000 */
[----:B------:R-:W-:Y:S02]  /*0bf0*/  FADD.FTZ R23, R26, R23 ;  /* 0x000000171a177221 */ /* 0x000fe40000010000 */
[----:B------:R-:W-:Y:S02]  /*0c00*/  FADD.FTZ R25, R20, R17 ;  /* 0x0000001114197221 */ /* 0x000fe40000010000 */
[----:B------:R-:W-:-:S04]  /*0c10*/  FADD.FTZ R22, R23, R22 ;  /* 0x0000001617167221 */ /* 0x000fc80000010000 */
[----:B------:R-:W-:-:S07]  /*0c20*/  FADD.FTZ R26, R22, R15 ;  /* 0x0000000f161a7221 */ /* 0x000fce0000010000 */
.L_x_1217:
[----:B------:R-:W-:Y:S05]  /*0c30*/  BSYNC.RECONVERGENT B1 ;  /* 0x0000000000017941 */ /* 0x000fea0003800200 */
.L_x_1216:
[----:B------:R-:W-:Y:S05]  /*0c40*/  @!P1 BRA `(.L_x_1212) ;  /* 0x0000000000b49947 */ /* 0x000fea0003800000 */
[----:B------:R-:W-:Y:S01]  /*0c50*/  ISETP.NE.AND P1, PT, R10, 0x1, PT ;  /* 0x000000010a00780c */ /* 0x000fe20003f25270 */
[----:B------:R-:W-:Y:S01]  /*0c60*/  BSSY.RECONVERGENT B1, `(.L_x_1218) ;  /* 0x000001c000017945 */ /* 0x000fe20003800200 */
[----:B------:R-:W-:-:S11]  /*0c70*/  LOP3.LUT P0, RZ, R8, 0x20, RZ, 0xc0, !PT ;  /* 0x0000002008ff7812 */ /* 0x000fd6000780c0ff */
[----:B------:R-:W-:Y:S05]  /*0c80*/  @!P1 BRA `(.L_x_1219) ;  /* 0x0000000000649947 */ /* 0x000fea0003800000 */
[----:B------:R-:W0:Y:S08]  /*0c90*/  LDC R12, c[0x0][0x388] ;  /* 0x0000e200ff0c7b82 */ /* 0x000e300000000800 */
[----:B------:R-:W1:Y:S08]  /*0ca0*/  LDC.64 R14, c[0x0][0x440] ;  /* 0x00011000ff0e7b82 */ /* 0x000e700000000a00 */
[----:B------:R-:W2:Y:S08]  /*0cb0*/  LDC.64 R10, c[0x0][0x448] ;  /* 0x00011200ff0a7b82 */ /* 0x000eb00000000a00 */
[----:B------:R-:W3:Y:S01]  /*0cc0*/  LDC.64 R8, c[0x0][0x460] ;  /* 0x00011800ff087b82 */ /* 0x000ee20000000a00 */
[----:B0-----:R-:W-:-:S05]  /*0cd0*/  IMAD R13, R6, R12, R3 ;  /* 0x0000000c060d7224 */ /* 0x001fca00078e0203 */
[----:B------:R-:W-:Y:S01]  /*0ce0*/  LEA R21, R12, R13, 0x5 ;  /* 0x0000000d0c157211 */ /* 0x000fe200078e28ff */
[----:B-1----:R-:W-:-:S04]  /*0cf0*/  IMAD.WIDE.U32 R18, R13, 0x4, R14 ;  /* 0x000000040d127825 */ /* 0x002fc800078e000e */
[----:B--2---:R-:W-:Y:S02]  /*0d00*/  IMAD.WIDE.U32 R16, R13, 0x4, R10 ;  /* 0x000000040d107825 */ /* 0x004fe400078e000a */
[----:B------:R-:W2:Y:S02]  /*0d10*/  LDG.E R18, desc[UR6][R18.64] ;  /* 0x0000000612127981 */ /* 0x000ea4000c1e1900 */
[----:B------:R-:W-:Y:S02]  /*0d20*/  IMAD.WIDE.U32 R14, R21, 0x4, R14 ;  /* 0x00000004150e7825 */ /* 0x000fe400078e000e */
[----:B------:R-:W4:Y:S02]  /*0d30*/  LDG.E R16, desc[UR6][R16.64] ;  /* 0x0000000610107981 */ /* 0x000f24000c1e1900 */
[----:B---3--:R-:W-:Y:S02]  /*0d40*/  IMAD.WIDE.U32 R12, R13, 0x4, R8 ;  /* 0x000000040d0c7825 */ /* 0x008fe400078e0008 */
[----:B------:R-:W3:Y:S02]  /*0d50*/  LDG.E R14, desc[UR6][R14.64] ;  /* 0x000000060e0e7981 */ /* 0x000ee4000c1e1900 */
[----:B------:R-:W-:-:S02]  /*0d60*/  IMAD.WIDE.U32 R10, R21, 0x4, R10 ;  /* 0x00000004150a7825 */ /* 0x000fc400078e000a */
[----:B------:R-:W5:Y:S02]  /*0d70*/  LDG.E R13, desc[UR6][R12.64] ;  /* 0x000000060c0d7981 */ /* 0x000f64000c1e1900 */
[----:B------:R-:W-:Y:S02]  /*0d80*/  IMAD.WIDE.U32 R8, R21, 0x4, R8 ;  /* 0x0000000415087825 */ /* 0x000fe400078e0008 */
[----:B------:R-:W5:Y:S04]  /*0d90*/  LDG.E R10, desc[UR6][R10.64] ;  /* 0x000000060a0a7981 */ /* 0x000f68000c1e1900 */
[----:B------:R-:W5:Y:S01]  /*0da0*/  LDG.E R9, desc[UR6][R8.64] ;  /* 0x0000000608097981 */ /* 0x000f62000c1e1900 */
[----:B------:R-:W-:Y:S01]  /*0db0*/  IADD3 R6, PT, PT, R6, 0x40, RZ ;  /* 0x0000004006067810 */ /* 0x000fe20007ffe0ff */
[----:B--2---:R-:W-:Y:S01]  /*0dc0*/  FADD.FTZ R7, R7, R18 ;  /* 0x0000001207077221 */ /* 0x004fe20000010000 */
[----:B----4-:R-:W-:-:S03]  /*0dd0*/  FADD.FTZ R25, R25, R16 ;  /* 0x0000001019197221 */ /* 0x010fc60000010000 */
[----:B---3--:R-:W-:Y:S01]  /*0de0*/  FADD.FTZ R7, R7, R14 ;  /* 0x0000000e07077221 */ /* 0x008fe20000010000 */
[----:B-----5:R-:W-:Y:S01]  /*0df0*/  FADD.FTZ R26, R26, R13 ;  /* 0x0000000d1a1a7221 */ /* 0x020fe20000010000 */
[----:B------:R-:W-:-:S03]  /*0e00*/  FADD.FTZ R25, R25, R10 ;  /* 0x0000000a19197221 */ /* 0x000fc60000010000 */
[----:B------:R-:W-:-:S07]  /*0e10*/  FADD.FTZ R26, R26, R9 ;  /* 0x000000091a1a7221 */ /* 0x000fce0000010000 */
.L_x_1219:
[----:B------:R-:W-:Y:S05]  /*0e20*/  BSYNC.RECONVERGENT B1 ;  /* 0x0000000000017941 */ /* 0x000fea0003800200 */
.L_x_1218:
[----:B------:R-:W-:Y:S05]  /*0e30*/  @P0 BRA `(.L_x_1212) ;  /* 0x0000000000380947 */ /* 0x000fea0003800000 */
[----:B------:R-:W0:Y:S01]  /*0e40*/  LDC.64 R10, c[0x0][0x440] ;  /* 0x00011000ff0a7b82 */ /* 0x000e220000000a00 */
[----:B------:R-:W1:Y:S07]  /*0e50*/  LDCU UR4, c[0x0][0x388] ;  /* 0x00007100ff0477ac */ /* 0x000e6e0008000800 */
[----:B------:R-:W2:Y:S08]  /*0e60*/  LDC.64 R12, c[0x0][0x448] ;  /* 0x00011200ff0c7b82 */ /* 0x000eb00000000a00 */
[----:B------:R-:W3:Y:S01]  /*0e70*/  LDC.64 R8, c[0x0][0x460] ;  /* 0x00011800ff087b82 */ /* 0x000ee20000000a00 */
[----:B-1----:R-:W-:-:S04]  /*0e80*/  IMAD R3, R6, UR4, R3 ;  /* 0x0000000406037c24 */ /* 0x002fc8000f8e0203 */
[----:B0-----:R-:W-:-:S06]  /*0e90*/  IMAD.WIDE.U32 R10, R3, 0x4, R10 ;  /* 0x00000004030a7825 */ /* 0x001fcc00078e000a */
[----:B------:R-:W4:Y:S01]  /*0ea0*/  LDG.E R10, desc[UR6][R10.64] ;  /* 0x000000060a0a7981 */ /* 0x000f22000c1e1900 */
[----:B--2---:R-:W-:-:S06]  /*0eb0*/  IMAD.WIDE.U32 R12, R3, 0x4, R12 ;  /* 0x00000004030c7825 */ /* 0x004fcc00078e000c */
[----:B------:R-:W2:Y:S01]  /*0ec0*/  LDG.E R12, desc[UR6][R12.64] ;  /* 0x000000060c0c7981 */ /* 0x000ea2000c1e1900 */
[----:B---3--:R-:W-:-:S06]  /*0ed0*/  IMAD.WIDE.U32 R8, R3, 0x4, R8 ;  /* 0x0000000403087825 */ /* 0x008fcc00078e0008 */
[----:B------:R-:W3:Y:S01]  /*0ee0*/  LDG.E R9, desc[UR6][R8.64] ;  /* 0x0000000608097981 */ /* 0x000ee2000c1e1900 */
[----:B----4-:R-:W-:Y:S01]  /*0ef0*/  FADD.FTZ R7, R7, R10 ;  /* 0x0000000a07077221 */ /* 0x010fe20000010000 */
[----:B--2---:R-:W-:Y:S01]  /*0f00*/  FADD.FTZ R25, R25, R12 ;  /* 0x0000000c19197221 */ /* 0x004fe20000010000 */
[----:B---3--:R-:W-:-:S07]  /*0f10*/  FADD.FTZ R26, R26, R9 ;  /* 0x000000091a1a7221 */ /* 0x008fce0000010000 */
.L_x_1212:
[----:B------:R-:W-:Y:S05]  /*0f20*/  BSYNC.RECONVERGENT B0 ;  /* 0x0000000000007941 */ /* 0x000fea0003800200 */
.L_x_1211:
[----:B------:R-:W0:Y:S01]  /*0f30*/  S2UR UR5, SR_CgaCtaId ;  /* 0x00000000000579c3 */ /* 0x000e220000008800 */
[----:B------:R-:W-:Y:S01]  /*0f40*/  UMOV UR4, 0x400 ;  /* 0x0000040000047882 */ /* 0x000fe20000000000 */
[--C-:B------:R-:W-:Y:S02]  /*0f50*/  LOP3.LUT R3, R4, 0x1f, R2.reuse, 0x78, !PT ;  /* 0x0000001f04037812 */ /* 0x100fe400078e7802 */
[----:B------:R-:W-:Y:S02]  /*0f60*/  SHF.L.U32 R6, R5, 0x7, RZ ;  /* 0x0000000705067819 */ /* 0x000fe400000006ff */
[C---:B------:R-:W-:Y:S02]  /*0f70*/  LOP3.LUT R2, R3.reuse, 0x3e0, R2, 0xf8, !PT ;  /* 0x000003e003027812 */ /* 0x040fe400078ef802 */
[----:B------:R-:W-:Y:S02]  /*0f80*/  SHF.L.U32 R3, R3, 0x2, RZ ;  /* 0x0000000203037819 */ /* 0x000fe400000006ff */
[----:B------:R-:W-:-:S02]  /*0f90*/  ISETP.NE.AND P1, PT, R5, RZ, PT ;  /* 0x000000ff0500720c */ /* 0x000fc40003f25270 */
[----:B------:R-:W-:Y:S02]  /*0fa0*/  LOP3.LUT R3, R6, R3, RZ, 0xfc, !PT ;  /* 0x0000000306037212 */ /* 0x000fe400078efcff */
[----:B------:R-:W-:-:S04]  /*0fb0*/  ISETP.GT.U32.AND P0, PT, R5, 0xf, PT ;  /* 0x0000000f0500780c */ /* 0x000fc80003f04070 */
[----:B------:R-:W-:Y:S01]  /*0fc0*/  ISETP.NE.OR P0, PT, R4, 0x1f, P0 ;  /* 0x0000001f0400780c */ /* 0x000fe20000705670 */
        /* <DEDUP_REMOVED lines=20> */
[----:B------:R-:W-:-:S03]  /*1110*/  @!P1 LEA R11, R4, UR4, 0x2 ;  /* 0x00000004040b9c11 */ /* 0x000fc6000f8e10ff */
[----:B------:R-:W0:Y:S01]  /*1120*/  SHFL.BFLY PT, R2, R7, 0x4, 0x1f ;  /* 0x0c801f0007027f89 */ /* 0x000e2200000e0000 */
[----:B--2---:R-:W-:-:S03]  /*1130*/  FADD.FTZ R14, R13, R14 ;  /* 0x0000000e0d0e7221 */ /* 0x004fc60000010000 */
[----:B------:R-:W1:Y:S04]  /*1140*/  SHFL.BFLY PT, R3, R12, 0x4, 0x1f ;  /* 0x0c801f000c037f89 */ /* 0x000e6800000e0000 */
[----:B------:R-:W2:Y:S01]  /*1150*/  SHFL.BFLY PT, R9, R14, 0x4, 0x1f ;  /* 0x0c801f000e097f89 */ /* 0x000ea200000e0000 */
        /* <DEDUP_REMOVED lines=27> */
[----:B------:R-:W-:Y:S02]  /*1310*/  IADD3 R11, PT, PT, R5, R0, RZ ;  /* 0x00000000050b7210 */ /* 0x000fe40007ffe0ff */
[----:B------:R-:W4:Y:S05]  /*1320*/  LDS.64 R16, [R10+0x3100] ;  /* 0x003100000a107984 */ /* 0x000f2a0000000a00 */
[----:B------:R-:W5:Y:S01]  /*1330*/  LDC.64 R2, c[0x0][0x4a0] ;  /* 0x00012800ff027b82 */ /* 0x000f620000000a00 */
[----:B0-----:R-:W-:-:S04]  /*1340*/  IMAD.WIDE.U32 R4, R11, 0x4, R8 ;  /* 0x000000040b047825 */ /* 0x001fc800078e0008 */
[----:B---3--:R-:W-:-:S04]  /*1350*/  IMAD.WIDE.U32 R6, R11, 0x4, R6 ;  /* 0x000000040b067825 */ /* 0x008fc800078e0006 */
[----:B-----5:R-:W-:Y:S01]  /*1360*/  IMAD.WIDE.U32 R2, R11, 0x4, R2 ;  /* 0x000000040b027825 */ /* 0x020fe200078e0002 */
[----:B-1----:R-:W-:Y:S02]  /*1370*/  F2FP.BF16.F32.PACK_AB R13, R13, R12 ;  /* 0x0000000c0d0d723e */ /* 0x002fe400000010ff */
[----:B--2---:R-:W-:-:S03]  /*1380*/  F2FP.BF16.F32.PACK_AB R15, R15, R14 ;  /* 0x0000000e0f0f723e */ /* 0x004fc600000010ff */
[----:B------:R-:W-:Y:S01]  /*1390*/  STG.E desc[UR6][R4.64], R13 ;  /* 0x0000000d04007986 */ /* 0x000fe2000c101906 */
[----:B----4-:R-:W-:-:S03]  /*13a0*/  F2FP.BF16.F32.PACK_AB R17, R17, R16 ;  /* 0x000000101111723e */ /* 0x010fc600000010ff */
[----:B------:R-:W-:Y:S04]  /*13b0*/  STG.E desc[UR6][R6.64], R15 ;  /* 0x0000000f06007986 */ /* 0x000fe8000c101906 */
[----:B------:R-:W-:Y:S01]  /*13c0*/  STG.E desc[UR6][R2.64], R17 ;  /* 0x0000001102007986 */ /* 0x000fe2000c101906 */
[----:B------:R-:W-:Y:S05]  /*13d0*/  EXIT ;  /* 0x000000000000794d */ /* 0x000fea0003800000 */
.L_x_1220:
        /* <DEDUP_REMOVED lines=10> */
.L_x_14304:


//--------------------- .text._ZN10layer_norm13ln_bwd_kernelINS_13Kernel_traitsI13__nv_bfloat16S2_S2_S2_fjLj7168ELj1ELj1ELj8ELj8ENS_18Kernel_traits_baseILj7168ES2_S2_S2_S2_fjLj256EEEEELb1ELb1ELb1ELb1EEEvNS_9BwdParamsE --------------------------
	.section	.text._ZN10layer_norm13ln_bwd_kernelINS_13Kernel_traitsI13__nv_bfloat16S2_S2_S2_fjLj7168ELj1ELj1ELj8ELj8ENS_18Kernel_traits_baseILj7168ES2_S2_S2_S2_fjLj256EEEEELb1ELb1ELb1ELb1EEEvNS_9BwdParamsE,"ax",@progbits
	.align	128
        .global         _ZN10layer_norm13ln_bwd_kernelINS_13Kernel_traitsI13__nv_bfloat16S2_S2_S2_fjLj7168ELj1ELj1ELj8ELj8ENS_18Kernel_traits_baseILj7168ES2_S2_S2_S2_fjLj256EEEEELb1ELb1ELb1ELb1EEEvNS_9BwdParamsE
        .type           _ZN10layer_norm13ln_bwd_kernelINS_13Kernel_traitsI13__nv_bfloat16S2_S2_S2_fjLj7168ELj1ELj1ELj8ELj8ENS_18Kernel_traits_baseILj7168ES2_S2_S2_S2_fjLj256EEEEELb1ELb1ELb1ELb1EEEvNS_9BwdParamsE,@function
        .size           _ZN10layer_norm13ln_bwd_kernelINS_13Kernel_traitsI13__nv_bfloat16S2_S2_S2_fjLj7168ELj1ELj1ELj8ELj8ENS_18Kernel_traits_baseILj7168ES2_S2_S2_S2_fjLj256EEEEELb1ELb1ELb1ELb1EEEvNS_9BwdParamsE,(.L_x_14305 - _ZN10layer_norm13ln_bwd_kernelINS_13Kernel_traitsI13__nv_bfloat16S2_S2_S2_fjLj7168ELj1ELj1ELj8ELj8ENS_18Kernel_traits_baseILj7168ES2_S2_S2_S2_fjLj256EEEEELb1ELb1ELb1ELb1EEEvNS_9BwdParamsE)
        .other          _ZN10layer_norm13ln_bwd_kernelINS_13Kernel_traitsI13__nv_bfloat16S2_S2_S2_fjLj7168ELj1ELj1ELj8ELj8ENS_18Kernel_traits_baseILj7168ES2_S2_S2_S2_fjLj256EEEEELb1ELb1ELb1ELb1EEEvNS_9BwdParamsE,@"STO_CUDA_ENTRY STV_DEFAULT"
_ZN10layer_norm13ln_bwd_kernelINS_13Kernel_traitsI13__nv_bfloat16S2_S2_S2_fjLj7168ELj1ELj1ELj8ELj8ENS_18Kernel_traits_baseILj7168ES2_S2_S2_S2_fjLj256EEEEELb1ELb1ELb1ELb1EEEvNS_9BwdParamsE:
.text._ZN10layer_norm13ln_bwd_kernelINS_13Kernel_traitsI13__nv_bfloat16S2_S2_S2_fjLj7168ELj1ELj1ELj8ELj8ENS_18Kernel_traits_baseILj7168ES2_S2_S2_S2_fjLj256EEEEELb1ELb1ELb1ELb1EEEvNS_9BwdParamsE:
        /* <DEDUP_REMOVED lines=54> */
[----:B------:R-:W4:Y:S01]  /*0360*/  LDCU.U8 UR11, c[0x0][0x410] ;  /* 0x00008200ff0b77ac */ /* 0x000f220008000000 */
[----:B------:R-:W0:Y:S01]  /*0370*/  LDCU UR14, c[0x0][0x400] ;  /* 0x00008000ff0e77ac */ /* 0x000e220008000800 */
[C---:B-1----:R-:W-:Y:S01]  /*0380*/  IMAD.WIDE.U32 R4, R11.reuse, 0x8, R4 ;  /* 0x000000080b047825 */ /* 0x042fe200078e0004 */
[----:B------:R-:W1:Y:S04]  /*0390*/  LDCU.64 UR16, c[0x0][0x408] ;  /* 0x00008100ff1077ac */ /* 0x000e680008000a00 */
[----:B0-----:R-:W3:Y:S01]  /*03a0*/  LDG.E.64 R194, desc[UR12][R4.64+0x2800] ;  /* 0x0028000c04c27981 */ /* 0x001ee2000c1e1b00 */
[----:B------:R-:W0:Y:S03]  /*03b0*/  LDCU.64 UR6, c[0x0][0x438] ;  /* 0x00008700ff0677ac */ /* 0x000e260008000a00 */
[----:B------:R-:W4:Y:S01]  /*03c0*/  LDG.E.64 R192, desc[UR12][R4.64+0x1800] ;  /* 0x0018000c04c07981 */ /* 0x000f22000c1e1b00 */
[----:B------:R-:W0:Y:S03]  /*03d0*/  LDCU.64 UR8, c[0x0][0x478] ;  /* 0x00008f00ff0877ac */ /* 0x000e260008000a00 */
[----:B------:R-:W4:Y:S04]  /*03e0*/  LDG.E.64 R190, desc[UR12][R4.64+0x800] ;  /* 0x0008000c04be7981 */ /* 0x000f28000c1e1b00 */
[----:B------:R-:W4:Y:S01]  /*03f0*/  LDG.E.64 R188, desc[UR12][R4.64] ;  /* 0x0000000c04bc7981 */ /* 0x000f22000c1e1b00 */
[----:B--2---:R-:W-:-:S04]  /*0400*/  IMAD.WIDE.U32 R2, R11, 0x8, R2 ;  /* 0x000000080b027825 */ /* 0x004fc800078e0002 */
[----:B------:R-:W-:Y:S01]  /*0410*/  HFMA2 R122, -RZ, RZ, 0, 0 ;  /* 0x00000000ff7a7431 */ /* 0x000fe200000001ff */
[----:B------:R-:W5:Y:S04]  /*0420*/  LDG.E.64 R186, desc[UR12][R4.64+0x3000] ;  /* 0x0030000c04ba7981 */ /* 0x000f68000c1e1b00 */
[----:B------:R-:W5:Y:S04]  /*0430*/  LDG.E.64 R184, desc[UR12][R4.64+0x2000] ;  /* 0x0020000c04b87981 */ /* 0x000f68000c1e1b00 */
[----:B------:R2:W5:Y:S04]  /*0440*/  LDG.E.64 R182, desc[UR12][R4.64+0x1000] ;  /* 0x0010000c04b67981 */ /* 0x000568000c1e1b00 */
[----:B------:R-:W5:Y:S04]  /*0450*/  LDG.E.64 R180, desc[UR12][R2.64+0x3000] ;  /* 0x0030000c02b47981 */ /* 0x000f68000c1e1b00 */
[----:B------:R-:W5:Y:S04]  /*0460*/  LDG.E.64 R178, desc[UR12][R2.64+0x2800] ;  /* 0x0028000c02b27981 */ /* 0x000f68000c1e1b00 */
[----:B------:R-:W5:Y:S04]  /*0470*/  LDG.E.64 R176, desc[UR12][R2.64+0x2000] ;  /* 0x0020000c02b07981 */ /* 0x000f68000c1e1b00 */
[----:B------:R-:W5:Y:S04]  /*0480*/  LDG.E.64 R174, desc[UR12][R2.64+0x1800] ;  /* 0x0018000c02ae7981 */ /* 0x000f68000c1e1b00 */
[----:B------:R-:W5:Y:S04]  /*0490*/  LDG.E.64 R172, desc[UR12][R2.64+0x1000] ;  /* 0x0010000c02ac7981 */ /* 0x000f68000c1e1b00 */
[----:B------:R-:W5:Y:S04]  /*04a0*/  LDG.E.64 R170, desc[UR12][R2.64+0x800] ;  /* 0x0008000c02aa7981 */ /* 0x000f68000c1e1b00 */
[----:B------:R1:W5:Y:S01]  /*04b0*/  LDG.E.64 R168, desc[UR12][R2.64] ;  /* 0x0000000c02a87981 */ /* 0x000362000c1e1b00 */
[----:B---3--:R-:W-:-:S02]  /*04c0*/  SHF.R.U64 R9, R194, 0x10, R195 ;  /* 0x00000010c2097819 */ /* 0x008fc400000012c3 */
[----:B------:R-:W-:Y:S02]  /*04d0*/  SHF.R.U32.HI R8, RZ, 0x10, R195 ;  /* 0x00000010ff087819 */ /* 0x000fe400000116c3 */
[--C-:B----4-:R-:W-:Y:S02]  /*04e0*/  SHF.R.U64 R7, R192, 0x10, R193.reuse ;  /* 0x00000010c0077819 */ /* 0x110fe400000012c1 */
[----:B------:R-:W-:Y:S02]  /*04f0*/  SHF.R.U32.HI R6, RZ, 0x10, R193 ;  /* 0x00000010ff067819 */ /* 0x000fe400000116c1 */
[--C-:B--2---:R-:W-:Y:S02]  /*0500*/  SHF.R.U64 R5, R190, 0x10, R191.reuse ;  /* 0x00000010be057819 */ /* 0x104fe400000012bf */
[----:B------:R-:W-:Y:S02]  /*0510*/  SHF.R.U32.HI R4, RZ, 0x10, R191 ;  /* 0x00000010ff047819 */ /* 0x000fe400000116bf */
[----:B-1----:R-:W-:-:S02]  /*0520*/  SHF.R.U64 R2, R188, 0x10, R189 ;  /* 0x00000010bc027819 */ /* 0x002fc400000012bd */
[----:B0-----:R-:W-:-:S07]  /*0530*/  SHF.R.U32.HI R0, RZ, 0x10, R189 ;  /* 0x00000010ff007819 */ /* 0x001fce00000116bd */
.L_x_1359:
[----:B------:R-:W0:Y:S08]  /*0540*/  LDC.64 R124, c[0x0][0x3f8] ;  /* 0x0000fe00ff7c7b82 */ /* 0x000e300000000a00 */
[----:B------:R-:W1:Y:S08]  /*0550*/  LDC.64 R136, c[0x0][0x3f0] ;  /* 0x0000fc00ff887b82 */ /* 0x000e700000000a00 */
[----:B------:R-:W2:Y:S01]  /*0560*/  LDC.64 R126, c[0x0][0x3c8] ;  /* 0x0000f200ff7e7b82 */ /* 0x000ea20000000a00 */
[----:B0----5:R-:W-:-:S07]  /*0570*/  IMAD.WIDE R220, R10, 0x4, R124 ;  /* 0x000000040adc7825 */ /* 0x021fce00078e027c */
[----:B------:R-:W0:Y:S01]  /*0580*/  LDC.64 R124, c[0x0][0x3c0] ;  /* 0x0000f000ff7c7b82 */ /* 0x000e220000000a00 */
[----:B------:R-:W3:Y:S01]  /*0590*/  LDG.E R220, desc[UR12][R220.64] ;  /* 0x0000000cdcdc7981 */ /* 0x000ee2000c1e1900 */
[----:B-1----:R-:W-:-:S06]  /*05a0*/  IMAD.WIDE R136, R10, 0x4, R136 ;  /* 0x000000040a887825 */ /* 0x002fcc00078e0288 */
[----:B-----5:R1:W5:Y:S01]  /*05b0*/  LDG.E R136, desc[UR12][R136.64] ;  /* 0x0000000c88887981 */ /* 0x020362000c1e1900 */
[----:B--2---:R-:W-:-:S05]  /*05c0*/  IMAD.WIDE R126, R10, 0x4, R126 ;  /* 0x000000040a7e7825 */ /* 0x004fca00078e027e */
[----:B------:R1:W5:Y:S01]  /*05d0*/  LDG.E R219, desc[UR12][R126.64] ;  /* 0x0000000c7edb7981 */ /* 0x000362000c1e1900 */
[----:B---3--:R-:W-:-:S13]  /*05e0*/  ISETP.GE.AND P2, PT, R220, 0x1, PT ;  /* 0x00000001dc00780c */ /* 0x008fda0003f46270 */
[----:B01----:R-:W-:Y:S05]  /*05f0*/  @!P2 BRA `(.L_x_1222) ;  /* 0x0000001800f4a947 */ /* 0x003fea0003800000 */
[----:B------:R-:W0:Y:S01]  /*0600*/  LDC R31, c[0x0][0x388] ;  /* 0x0000e200ff1f7b82 */ /* 0x000e220000000800 */
[----:B------:R-:W-:-:S07]  /*0610*/  IADD3 R3, PT, PT, R220, -0x1, RZ ;  /* 0xffffffffdc037810 */ /* 0x000fce0007ffe0ff */
[----:B------:R-:W1:Y:S08]  /*0620*/  LDC.64 R22, c[0x0][0x428] ;  /* 0x00010a00ff167b82 */ /* 0x000e700000000a00 */
[----:B------:R-:W2:Y:S01]  /*0630*/  LDC.64 R24, c[0x0][0x3a8] ;  /* 0x0000ea00ff187b82 */ /* 0x000ea20000000a00 */
[----:B0-----:R-:W-:Y:S02]  /*0640*/  IMAD R3, R3, R31, RZ ;  /* 0x0000001f03037224 */ /* 0x001fe400078e02ff */
[----:B------:R-:W-:Y:S01]  /*0650*/  IMAD.WIDE R124, R10, 0x4, R124 ;  /* 0x000000040a7c7825 */ /* 0x000fe200078e027c */
[----:B-----5:R-:W-:-:S04]  /*0660*/  ISETP.GE.AND P1, PT, R136, 0x1, PT ;  /* 0x000000018800780c */ /* 0x020fc80003f26270 */
[----:B------:R-:W0:Y:S01]  /*0670*/  LDC.64 R140, c[0x0][0x3b0] ;  /* 0x0000ec00ff8c7b82 */ /* 0x000e220000000a00 */
[----:B------:R-:W-:-:S04]  /*0680*/  SHF.R.S32.HI R12, RZ, 0x1f, R3 ;  /* 0x0000001fff0c7819 */ /* 0x000fc80000011403 */
[----:B------:R-:W-:Y:S01]  /*0690*/  LEA.HI R12, R12, R3, RZ, 0x2 ;  /* 0x000000030c0c7211 */ /* 0x000fe200078f10ff */
[----:B------:R-:W-:-:S03]  /*06a0*/  IMAD R3, R10, R31, RZ ;  /* 0x0000001f0a037224 */ /* 0x000fc600078e02ff */
[----:B------:R-:W-:Y:S02]  /*06b0*/  LEA.HI.SX32 R13, R12, R11, 0x1e ;  /* 0x0000000b0c0d7211 */ /* 0x000fe400078ff2ff */
[----:B------:R-:W-:Y:S02]  /*06c0*/  SHF.R.S32.HI R12, RZ, 0x1f, R3 ;  /* 0x0000001fff0c7819 */ /* 0x000fe40000011403 */
[C---:B------:R-:W-:Y:S01]  /*06d0*/  IADD3 R135, PT, PT, R13.reuse, 0x100, RZ ;  /* 0x000001000d877810 */ /* 0x040fe20007ffe0ff */
[C---:B------:R-:W-:Y:S01]  /*06e0*/  VIADD R131, R13.reuse, 0x300 ;  /* 0x000003000d837836 */ /* 0x040fe20000000000 */
[----:B------:R-:W-:Y:S01]  /*06f0*/  LEA.HI R12, R12, R3, RZ, 0x2 ;  /* 0x000000030c0c7211 */ /* 0x000fe200078f10ff */
[C-C-:B-1----:R-:W-:Y:S01]  /*0700*/  IMAD.WIDE.U32 R138, R13.reuse, 0x8, R22.reuse ;  /* 0x000000080d8a7825 */ /* 0x142fe200078e0016 */
[----:B------:R-:W-:Y:S02]  /*0710*/  IADD3 R133, PT, PT, R13, 0x200, RZ ;  /* 0x000002000d857810 */ /* 0x000fe40007ffe0ff */
[----:B------:R-:W-:Y:S01]  /*0720*/  LEA.HI.SX32 R137, R12, R11, 0x1e ;  /* 0x0000000b0c897211 */ /* 0x000fe200078ff2ff */
[--C-:B------:R-:W-:Y:S01]  /*0730*/  IMAD.WIDE.U32 R134, R135, 0x8, R22.reuse ;  /* 0x0000000887867825 */ /* 0x100fe200078e0016 */
[C---:B------:R-:W-:Y:S01]  /*0740*/  IADD3 R129, PT, PT, R13.reuse, 0x400, RZ ;  /* 0x000004000d817810 */ /* 0x040fe20007ffe0ff */
[----:B------:R-:W3:Y:S01]  /*0750*/  LDG.E.64 R138, desc[UR12][R138.64] ;  /* 0x0000000c8a8a7981 */ /* 0x000ee2000c1e1b00 */
[----:B------:R-:W-:Y:S01]  /*0760*/  IADD3 R127, PT, PT, R13, 0x500, RZ ;  /* 0x000005000d7f7810 */ /* 0x000fe20007ffe0ff */
[--C-:B------:R-:W-:Y:S01]  /*0770*/  IMAD.WIDE.U32 R132, R133, 0x8, R22.reuse ;  /* 0x0000000885847825 */ /* 0x100fe200078e0016 */
[----:B------:R-:W-:Y:S01]  /*0780*/  IADD3 R3, PT, PT, R13, 0x600, RZ ;  /* 0x000006000d037810 */ /* 0x000fe20007ffe0ff */
        /* <DEDUP_REMOVED lines=8> */
[----:B------:R-:W-:-:S02]  /*0810*/  VIADD R151, R137, 0x300 ;  /* 0x0000030089977836 */ /* 0x000fc40000000000 */
[----:B------:R-:W-:Y:S01]  /*0820*/  IMAD.WIDE.U32 R126, R127, 0x8, R22 ;  /* 0x000000087f7e7825 */ /* 0x000fe200078e0016 */
[C---:B------:R-:W-:Y:S01]  /*0830*/  IADD3 R199, PT, PT, R137.reuse, 0x500, RZ ;  /* 0x0000050089c77810 */ /* 0x040fe20007ffe0ff */
[----:B------:R-:W4:Y:S02]  /*0840*/  LDG.E.64 R128, desc[UR12][R128.64] ;  /* 0x0000000c80807981 */ /* 0x000f24000c1e1b00 */
[C---:B--2---:R-:W-:Y:S01]  /*0850*/  IMAD.WIDE.U32 R20, R137.reuse, 0x8, R24 ;  /* 0x0000000889147825 */ /* 0x044fe200078e0018 */
[----:B------:R-:W-:Y:S01]  /*0860*/  IADD3 R149, PT, PT, R137, 0x600, RZ ;  /* 0x0000060089957810 */ /* 0x000fe20007ffe0ff */
[----:B------:R-:W2:Y:S02]  /*0870*/  LDG.E.64 R126, desc[UR12][R126.64] ;  /* 0x0000000c7e7e7981 */ /* 0x000ea4000c1e1b00 */
[----:B------:R-:W-:Y:S02]  /*0880*/  IMAD.WIDE.U32 R22, R3, 0x8, R22 ;  /* 0x0000000803167825 */ /* 0x000fe400078e0016 */
[----:B------:R-:W2:Y:S02]  /*0890*/  LDG.E.64 R20, desc[UR12][R20.64] ;  /* 0x0000000c14147981 */ /* 0x000ea4000c1e1b00 */
[----:B------:R-:W-:-:S02]  /*08a0*/  IMAD.WIDE.U32 R12, R197, 0x8, R24 ;  /* 0x00000008c50c7825 */ /* 0x000fc400078e0018 */
[----:B------:R-:W2:Y:S02]  /*08b0*/  LDG.E.64 R22, desc[UR12][R22.64] ;  /* 0x0000000c16167981 */ /* 0x000ea4000c1e1b00 */
[--C-:B------:R-:W-:Y:S02]  /*08c0*/  IMAD.WIDE.U32 R14, R153, 0x8, R24.reuse ;  /* 0x00000008990e7825 */ /* 0x100fe400078e0018 */
[----:B------:R-:W2:Y:S02]  /*08d0*/  LDG.E R3, desc[UR12][R124.64] ;  /* 0x0000000c7c037981 */ /* 0x000ea4000c1e1900 */
[--C-:B------:R-:W-:Y:S02]  /*08e0*/  IMAD.WIDE.U32 R16, R151, 0x8, R24.reuse ;  /* 0x0000000897107825 */ /* 0x100fe400078e0018 */
[----:B------:R-:W2:Y:S02]  /*08f0*/  LDG.E.64 R12, desc[UR12][R12.64] ;  /* 0x0000000c0c0c7981 */ /* 0x000ea4000c1e1b00 */
[----:B------:R-:W-:-:S02]  /*0900*/  IMAD.WIDE.U32 R18, R203, 0x8, R24 ;  /* 0x00000008cb127825 */ /* 0x000fc400078e0018 */
[----:B------:R-:W2:Y:S02]  /*0910*/  LDG.E.64 R14, desc[UR12][R14.64] ;  /* 0x0000000c0e0e7981 */ /* 0x000ea4000c1e1b00 */
[--C-:B------:R-:W-:Y:S02]  /*0920*/  IMAD.WIDE.U32 R28, R199, 0x8, R24.reuse ;  /* 0x00000008c71c7825 */ /* 0x100fe400078e0018 */
[----:B------:R-:W2:Y:S02]  /*0930*/  LDG.E.64 R16, desc[UR12][R16.64] ;  /* 0x0000000c10107981 */ /* 0x000ea4000c1e1b00 */
[----:B------:R-:W-:Y:S02]  /*0940*/  IMAD.WIDE.U32 R26, R149, 0x8, R24 ;  /* 0x00000008951a7825 */ /* 0x000fe400078e0018 */
[----:B------:R-:W2:Y:S04]  /*0950*/  LDG.E.64 R18, desc[UR12][R18.64] ;  /* 0x0000000c12127981 */ /* 0x000ea8000c1e1b00 */
[----:B------:R1:W2:Y:S04]  /*0960*/  LDG.E.64 R24, desc[UR12][R28.64] ;  /* 0x0000000c1c187981 */ /* 0x0002a8000c1e1b00 */
[----:B------:R-:W2:Y:S01]  /*0970*/  LDG.E.64 R26, desc[UR12][R26.64] ;  /* 0x0000000c1a1a7981 */ /* 0x000ea2000c1e1b00 */
[----:B------:R-:W-:-:S02]  /*0980*/  @P1 IADD3 R30, PT, PT, R136, -0x1, RZ ;  /* 0xffffffff881e1810 */ /* 0x000fc40007ffe0ff */
[----:B------:R-:W-:Y:S02]  /*0990*/  MOV R232, UR7 ;  /* 0x0000000700e87c02 */ /* 0x000fe40008000f00 */
[----:B------:R-:W-:Y:S01]  /*09a0*/  ISETP.NE.U32.AND P0, PT, RZ, UR6, PT ;  /* 0x00000006ff007c0c */ /* 0x000fe2000bf05070 */
[----:B------:R-:W-:-:S03]  /*09b0*/  @P1 IMAD R30, R30, R31, RZ ;  /* 0x0000001f1e1e1224 */ /* 0x000fc600078e02ff */
[----:B------:R-:W-:Y:S02]  /*09c0*/  ISETP.NE.AND.EX P0, PT, R232, RZ, PT, P0 ;  /* 0x000000ffe800720c */ /* 0x000fe40003f05300 */
[----:B------:R-:W-:-:S04]  /*09d0*/  @P1 SHF.R.S32.HI R31, RZ, 0x1f, R30 ;  /* 0x0000001fff1f1819 */ /* 0x000fc8000001141e */
[----:B------:R-:W-:Y:S01]  /*09e0*/  @P1 LEA.HI R30, R31, R30, RZ, 0x2 ;  /* 0x0000001e1f1e1211 */ /* 0x000fe200078f10ff */
[----:B------:R-:W-:-:S03]  /*09f0*/  IMAD.MOV.U32 R145, RZ, RZ, RZ ;  /* 0x000000ffff917224 */ /* 0x000fc600078e00ff */
[----:B------:R-:W-:-:S03]  /*0a00*/  @P1 LEA.HI.SX32 R145, R30, R11, 0x1e ;  /* 0x0000000b1e911211 */ /* 0x000fc600078ff2ff */
[----:B-1----:R-:W1:Y:S08]  /*0a10*/  @P0 LDC.64 R28, c[0x0][0x438] ;  /* 0x00010e00ff1c0b82 */ /* 0x002e700000000a00 */
[----:B------:R-:W1:Y:S08]  /*0a20*/  @P0 LDC.64 R36, c[0x0][0x438] ;  /* 0x00010e00ff240b82 */ /* 0x000e700000000a00 */
[----:B------:R-:W1:Y:S08]  /*0a30*/  @P0 LDC.64 R30, c[0x0][0x438] ;  /* 0x00010e00ff1e0b82 */ /* 0x000e700000000a00 */
[----:B------:R-:W1:Y:S08]  /*0a40*/  @P0 LDC.64 R34, c[0x0][0x438] ;  /* 0x00010e00ff220b82 */ /* 0x000e700000000a00 */
[----:B------:R-:W1:Y:S08]  /*0a50*/  @P0 LDC.64 R38, c[0x0][0x438] ;  /* 0x00010e00ff260b82 */ /* 0x000e700000000a00 */
[----:B------:R-:W1:Y:S08]  /*0a60*/  @P0 LDC.64 R32, c[0x0][0x438] ;  /* 0x00010e00ff200b82 */ /* 0x000e700000000a00 */
[----:B------:R-:W1:Y:S01]  /*0a70*/  @P0 LDC.64 R124, c[0x0][0x438] ;  /* 0x00010e00ff7c0b82 */ /* 0x000e620000000a00 */
[C---:B0-----:R-:W-:Y:S01]  /*0a80*/  IMAD.WIDE.U32 R142, R145.reuse, 0x4, R140 ;  /* 0x00000004918e7825 */ /* 0x041fe200078e008c */
[----:B------:R-:W-:-:S02]  /*0a90*/  IADD3 R201, PT, PT, R145, 0x100, RZ ;  /* 0x0000010091c97810 */ /* 0x000fc40007ffe0ff */
[C---:B------:R-:W-:Y:S02]  /*0aa0*/  IADD3 R147, PT, PT, R145.reuse, 0x200, RZ ;  /* 0x0000020091937810 */ /* 0x040fe40007ffe0ff */
[----:B------:R0:W5:Y:S01]  /*0ab0*/  LDG.E R233, desc[UR12][R142.64] ;  /* 0x0000000c8ee97981 */ /* 0x000162000c1e1900 */
[C---:B------:R-:W-:Y:S02]  /*0ac0*/  IADD3 R11, PT, PT, R145.reuse, 0x300, RZ ;  /* 0x00000300910b7810 */ /* 0x040fe40007ffe0ff */
[C---:B------:R-:W-:Y:S01]  /*0ad0*/  IADD3 R223, PT, PT, R145.reuse, 0x500, RZ ;  /* 0x0000050091df7810 */ /* 0x040fe20007ffe0ff */
[----:B------:R-:W-:Y:S02]  /*0ae0*/  VIADD R205, R145, 0x600 ;  /* 0x0000060091cd7836 */ /* 0x000fe40000000000 */
[----:B-1----:R-:W-:Y:S01]  /*0af0*/  @P0 IMAD.WIDE.U32 R28, R137, 0x8, R28 ;  /* 0x00000008891c0825 */ /* 0x002fe200078e001c */
[----:B0-----:R-:W-:-:S03]  /*0b00*/  IADD3 R143, PT, PT, R145, 0x400, RZ ;  /* 0x00000400918f7810 */ /* 0x001fc60007ffe0ff */
        /* <DEDUP_REMOVED lines=13> */
[----:B------:R0:W5:Y:S03]  /*0be0*/  @P0 LDG.E.64 R154, desc[UR12][R124.64] ;  /* 0x0000000c7c9a0981 */ /* 0x000166000c1e1b00 */
[----:B------:R-:W-:-:S04]  /*0bf0*/  IMAD.WIDE.U32 R146, R147, 0x4, R140 ;  /* 0x0000000493927825 */ /* 0x000fc800078e008c */
[--C-:B------:R-:W-:Y:S01]  /*0c00*/  IMAD.WIDE.U32 R144, R11, 0x4, R140.reuse ;  /* 0x000000040b907825 */ /* 0x100fe200078e008c */
[----:B------:R-:W5:Y:S03]  /*0c10*/  LDG.E R227, desc[UR12][R146.64] ;  /* 0x0000000c92e37981 */ /* 0x000f66000c1e1900 */
[--C-:B------:R-:W-:Y:S01]  /*0c20*/  IMAD.WIDE.U32 R142, R143, 0x4, R140.reuse ;  /* 0x000000048f8e7825 */ /* 0x100fe200078e008c */
[----:B------:R1:W5:Y:S03]  /*0c30*/  LDG.E R226, desc[UR12][R144.64] ;  /* 0x0000000c90e27981 */ /* 0x000366000c1e1900 */
[--C-:B------:R-:W-:Y:S01]  /*0c40*/  IMAD.WIDE.U32 R222, R223, 0x4, R140.reuse ;  /* 0x00000004dfde7825 */ /* 0x100fe200078e008c */
[----:B------:R1:W5:Y:S03]  /*0c50*/  LDG.E R224, desc[UR12][R142.64] ;  /* 0x0000000c8ee07981 */ /* 0x000366000c1e1900 */
[----:B------:R-:W-:Y:S01]  /*0c60*/  IMAD.WIDE.U32 R140, R205, 0x4, R140 ;  /* 0x00000004cd8c7825 */ /* 0x000fe200078e008c */
[----:B------:R-:W-:Y:S01]  /*0c70*/  ISETP.NE.AND P0, PT, RZ, UR11, PT ;  /* 0x0000000bff007c0c */ /* 0x000fe2000bf05270 */
[----:B------:R-:W5:Y:S04]  /*0c80*/  LDG.E R231, desc[UR12][R200.64] ;  /* 0x0000000cc8e77981 */ /* 0x000f68000c1e1900 */
[----:B------:R1:W5:Y:S04]  /*0c90*/  LDG.E R221, desc[UR12][R140.64] ;  /* 0x0000000c8cdd7981 */ /* 0x000368000c1e1900 */
[----:B------:R2:W5:Y:S01]  /*0ca0*/  LDG.E R222, desc[UR12][R222.64] ;  /* 0x0000000cdede7981 */ /* 0x000562000c1e1900 */
[----:B0-----:R-:W-:-:S02]  /*0cb0*/  SHF.L.U32 R125, R175, 0x10, RZ ;  /* 0x00000010af7d7819 */ /* 0x001fc400000006ff */
[----:B------:R-:W-:-:S04]  /*0cc0*/  SHF.R.U64 R39, R174, 0x10, R175 ;  /* 0x00000010ae277819 */ /* 0x000fc800000012af */
[----:B------:R-:W-:Y:S02]  /*0cd0*/  SHF.L.U32 R39, R39, 0x10, RZ ;  /* 0x0000001027277819 */ /* 0x000fe400000006ff */
[----:B---3--:R-:W-:Y:S02]  /*0ce0*/  MOV R153, R138 ;  /* 0x0000008a00997202 */ /* 0x008fe40000000f00 */
[--C-:B------:R-:W-:Y:S02]  /*0cf0*/  SHF.R.U64 R150, R138, 0x10, R139.reuse ;  /* 0x000000108a967819 */ /* 0x100fe4000000128b */
[----:B------:R-:W-:Y:S02]  /*0d00*/  MOV R152, R139 ;  /* 0x0000008b00987202 */ /* 0x000fe40000000f00 */
[----:B------:R-:W-:Y:S02]  /*0d10*/  SHF.R.U32.HI R151, RZ, 0x10, R139 ;  /* 0x00000010ff977819 */ /* 0x000fe4000001168b */
[----:B----4-:R-:W-:Y:S01]  /*0d20*/  MOV R149, R134 ;  /* 0x0000008600957202 */ /* 0x010fe20000000f00 */
[----:B-1----:R-:W-:Y:S01]  /*0d30*/  IMAD.MOV.U32 R144, RZ, RZ, R133 ;  /* 0x000000ffff907224 */ /* 0x002fe200078e0085 */
[----:B------:R-:W-:-:S02]  /*0d40*/  SHF.R.U64 R146, R134, 0x10, R135 ;  /* 0x0000001086927819 */ /* 0x000fc40000001287 */
[----:B------:R-:W-:Y:S02]  /*0d50*/  MOV R148, R135 ;  /* 0x0000008700947202 */ /* 0x000fe40000000f00 */
[----:B------:R-:W-:Y:S02]  /*0d60*/  SHF.R.U32.HI R147, RZ, 0x10, R135 ;  /* 0x00000010ff937819 */ /* 0x000fe40000011687 */
[--C-:B------:R-:W-:Y:S02]  /*0d70*/  SHF.R.U64 R142, R132, 0x10, R133.reuse ;  /* 0x00000010848e7819 */ /* 0x100fe40000001285 */
[----:B------:R-:W-:Y:S02]  /*0d80*/  SHF.R.U32.HI R143, RZ, 0x10, R133 ;  /* 0x00000010ff8f7819 */ /* 0x000fe40000011685 */
[----:B------:R-:W-:Y:S02]  /*0d90*/  MOV R145, R132 ;  /* 0x0000008400917202 */ /* 0x000fe40000000f00 */
[----:B------:R-:W-:Y:S01]  /*0da0*/  MOV R141, R130 ;  /* 0x00000082008d7202 */ /* 0x000fe20000000f00 */
[----:B--2---:R-:W-:Y:S01]  /*0db0*/  IMAD.MOV.U32 R132, RZ, RZ, R127 ;  /* 0x000000ffff847224 */ /* 0x004fe200078e007f */
[----:B------:R-:W-:-:S02]  /*0dc0*/  SHF.R.U64 R138, R130, 0x10, R131 ;  /* 0x00000010828a7819 */ /* 0x000fc40000001283 */
[----:B------:R-:W-:Y:S02]  /*0dd0*/  MOV R140, R131 ;  /* 0x00000083008c7202 */ /* 0x000fe40000000f00 */
[----:B------:R-:W-:Y:S02]  /*0de0*/  SHF.R.U32.HI R139, RZ, 0x10, R131 ;  /* 0x00000010ff8b7819 */ /* 0x000fe40000011683 */
[--C-:B------:R-:W-:Y:S02]  /*0df0*/  SHF.R.U64 R133, R128, 0x10, R129.reuse ;  /* 0x0000001080857819 */ /* 0x100fe40000001281 */
[----:B------:R-:W-:Y:S02]  /*0e00*/  MOV R135, R129 ;  /* 0x0000008100877202 */ /* 0x000fe40000000f00 */
[----:B------:R-:W-:Y:S02]  /*0e10*/  SHF.R.U32.HI R134, RZ, 0x10, R129 ;  /* 0x00000010ff867819 */ /* 0x000fe40000011681 */
[----:B------:R-:W-:-:S02]  /*0e20*/  MOV R137, R128 ;  /* 0x0000008000897202 */ /* 0x000fc40000000f00 */
[----:B------:R-:W-:Y:S02]  /*0e30*/  MOV R131, R126 ;  /* 0x0000007e00837202 */ /* 0x000fe40000000f00 */
[--C-:B------:R-:W-:Y:S02]  /*0e40*/  SHF.R.U64 R129, R126, 0x10, R127.reuse ;  /* 0x000000107e817819 */ /* 0x100fe4000000127f */
[----:B------:R-:W-:Y:S02]  /*0e50*/  SHF.R.U32.HI R130, RZ, 0x10, R127 ;  /* 0x00000010ff827819 */ /* 0x000fe4000001167f */
[C---:B------:R-:W-:Y:S02]  /*0e60*/  SHF.R.U64 R202, R20.reuse, 0x10, R21 ;  /* 0x0000001014ca7819 */ /* 0x040fe40000001215 */
[----:B------:R-:W-:Y:S01]  /*0e70*/  SHF.L.U32 R201, R20, 0x10, RZ ;  /* 0x0000001014c97819 */ /* 0x000fe200000006ff */
[----:B------:R-:W-:Y:S01]  /*0e80*/  IMAD.U32 R207, R13, 0x10000, RZ ;  /* 0x000100000dcf7824 */ /* 0x000fe200078e00ff */
[----:B------:R-:W-:-:S02]  /*0e90*/  MOV R127, R22 ;  /* 0x00000016007f7202 */ /* 0x000fc40000000f00 */
[--C-:B------:R-:W-:Y:S02]  /*0ea0*/  SHF.R.U64 R11, R22, 0x10, R23.reuse ;  /* 0x00000010160b7819 */ /* 0x100fe40000001217 */
[----:B------:R-:W-:Y:S02]  /*0eb0*/  MOV R128, R23 ;  /* 0x0000001700807202 */ /* 0x000fe40000000f00 */
[----:B------:R-:W-:Y:S02]  /*0ec0*/  SHF.R.U32.HI R126, RZ, 0x10, R23 ;  /* 0x00000010ff7e7819 */ /* 0x000fe40000011617 */
[----:B------:R-:W-:Y:S02]  /*0ed0*/  SHF.R.U32.HI R20, RZ, 0x10, R21 ;  /* 0x00000010ff147819 */ /* 0x000fe40000011615 */
[----:B------:R-:W-:Y:S02]  /*0ee0*/  SHF.L.U32 R203, R21, 0x10, RZ ;  /* 0x0000001015cb7819 */ /* 0x000fe400000006ff */
[----:B------:R-:W-:-:S02]  /*0ef0*/  FSEL R210, R3, RZ, !P0 ;  /* 0x000000ff03d27208 */ /* 0x000fc40004000000 */
[--C-:B------:R-:W-:Y:S02]  /*0f00*/  SHF.R.U64 R22, R12, 0x10, R13.reuse ;  /* 0x000000100c167819 */ /* 0x100fe4000000120d */
[----:B------:R-:W-:Y:S02]  /*0f10*/  SHF.R.U32.HI R196, RZ, 0x10, R13 ;  /* 0x00000010ffc47819 */ /* 0x000fe4000001160d */
[--C-:B------:R-:W-:Y:S02]  /*0f20*/  SHF.R.U64 R23, R14, 0x10, R15.reuse ;  /* 0x000000100e177819 */ /* 0x100fe4000000120f */
[----:B------:R-:W-:Y:S02]  /*0f30*/  SHF.R.U32.HI R21, RZ, 0x10, R15 ;  /* 0x00000010ff157819 */ /* 0x000fe4000001160f */
[----:B------:R-:W-:Y:S02]  /*0f40*/  SHF.L.U32 R199, R15, 0x10, RZ ;  /* 0x000000100fc77819 */ /* 0x000fe400000006ff */
[----:B------:R-:W-:-:S02]  /*0f50*/  SHF.R.U64 R15, R16, 0x10, R17 ;  /* 0x00000010100f7819 */ /* 0x000fc40000001211 */
[----:B------:R-:W-:Y:S02]  /*0f60*/  SHF.R.U32.HI R13, RZ, 0x10, R17 ;  /* 0x00000010ff0d7819 */ /* 0x000fe40000011611 */
[----:B------:R-:W-:Y:S01]  /*0f70*/  SHF.L.U32 R17, R17, 0x10, RZ ;  /* 0x0000001011117819 */ /* 0x000fe200000006ff */
[----:B------:R-:W-:Y:S01]  /*0f80*/  IMAD.U32 R235, R19, 0x10000, RZ ;  /* 0x0001000013eb7824 */ /* 0x000fe200078e00ff */
[----:B------:R-:W-:Y:S01]  /*0f90*/  SHF.L.U32 R197, R16, 0x10, RZ ;  /* 0x0000001010c57819 */ /* 0x000fe200000006ff */
[----:B------:R-:W-:Y:S01]  /*0fa0*/  FADD.FTZ R16, -R210, R201 ;  /* 0x000000c9d2107221 */ /* 0x000fe20000010100 */
[--C-:B------:R-:W-:Y:S02]  /*0fb0*/  SHF.R.U64 R200, R18, 0x10, R19.reuse ;  /* 0x0000001012c87819 */ /* 0x100fe40000001213 */
[----:B------:R-:W-:Y:S01]  /*0fc0*/  SHF.R.U32.HI R198, RZ, 0x10, R19 ;  /* 0x00000010ffc67819 */ /* 0x000fe20000011613 */
[----:B------:R-:W-:Y:S01]  /*0fd0*/  IMAD.U32 R19, R202, 0x10000, RZ ;  /* 0x00010000ca137824 */ /* 0x000fe200078e00ff */
[----:B------:R-:W-:Y:S01]  /*0fe0*/  SHF.R.U64 R37, R24, 0x10, R25 ;  /* 0x0000001018257819 */ /* 0x000fe20000001219 */
[----:B------:R-:W-:Y:S01]  /*0ff0*/  FADD.FTZ R38, -R210, R17 ;  /* 0x00000011d2267221 */ /* 0x000fe20000010100 */
[----:B------:R-:W-:-:S02]  /*1000*/  SHF.R.U32.HI R34, RZ, 0x10, R25 ;  /* 0x00000010ff227819 */ /* 0x000fc40000011619 */
[----:B------:R-:W-:Y:S01]  /*1010*/  SHF.L.U32 R31, R25, 0x10, RZ ;  /* 0x00000010191f7819 */ /* 0x000fe200000006ff */
[----:B------:R-:W-:Y:S01]  /*1020*/  FMUL.FTZ R3, R219, R16 ;  /* 0x00000010db037220 */ /* 0x000fe20000410000 */
[----:B------:R-:W-:Y:S01]  /*1030*/  SHF.L.U32 R25, R20, 0x10, RZ ;  /* 0x0000001014197819 */ /* 0x000fe200000006ff */
[----:B------:R-:W-:Y:S01]  /*1040*/  FADD.FTZ R16, -R210, R19 ;  /* 0x00000013d2107221 */ /* 0x000fe20000010100 */
[----:B------:R-:W-:Y:S02]  /*1050*/  SHF.L.U32 R35, R27, 0x10, RZ ;  /* 0x000000101b237819 */ /* 0x000fe400000006ff */
[----:B------:R-:W-:Y:S02]  /*1060*/  SHF.L.U32 R17, R200, 0x10, RZ ;  /* 0x00000010c8117819 */ /* 0x000fe400000006ff */
[----:B------:R-:W-:Y:S02]  /*1070*/  SHF.L.U32 R29, R24, 0x10, RZ ;  /* 0x00000010181d7819 */ /* 0x000fe400000006ff */
[----:B------:R-:W-:-:S02]  /*1080*/  SHF.R.U32.HI R24, RZ, 0x10, R27 ;  /* 0x00000010ff187819 */ /* 0x000fc4000001161b */
[----:B------:R-:W-:Y:S01]  /*1090*/  SHF.L.U32 R19, R22, 0x10, RZ ;  /* 0x0000001016137819 */ /* 0x000fe200000006ff */
[----:B------:R-:W-:Y:S01]  /*10a0*/  IMAD.U32 R21, R21, 0x10000, RZ ;  /* 0x0001000015157824 */ /* 0x000fe200078e00ff */
[----:B------:R-:W-:Y:S01]  /*10b0*/  SHF.L.U32 R223, R18, 0x10, RZ ;  /* 0x0000001012df7819 */ /* 0x000fe200000006ff */
[----:B------:R-:W-:Y:S01]  /*10c0*/  FADD.FTZ R18, -R210, R25 ;  /* 0x00000019d2127221 */ /* 0x000fe20000010100 */
[----:B------:R-:W-:Y:S01]  /*10d0*/  SHF.L.U32 R205, R12, 0x10, RZ ;  /* 0x000000100ccd7819 */ /* 0x000fe200000006ff */
[----:B------:R-:W-:Y:S01]  /*10e0*/  FADD.FTZ R124, -R210, R35 ;  /* 0x00000023d27c7221 */ /* 0x000fe20000010100 */
[----:B------:R-:W-:Y:S01]  /*10f0*/  SHF.R.U64 R32, R26, 0x10, R27 ;  /* 0x000000101a207819 */ /* 0x000fe2000000121b */
[----:B------:R-:W-:Y:S01]  /*1100*/  FADD.FTZ R234, -R210, R17 ;  /* 0x00000011d2ea7221 */ /* 0x000fe20000010100 */
[----:B------:R-:W-:Y:S02]  /*1110*/  SHF.L.U32 R33, R26, 0x10, RZ ;  /* 0x000000101a217819 */ /* 0x000fe400000006ff */
[----:B------:R-:W-:-:S02]  /*1120*/  SHF.L.U32 R13, R13, 0x10, RZ ;  /* 0x000000100d0d7819 */ /* 0x000fc400000006ff */
[----:B------:R-:W-:Y:S01]  /*1130*/  SHF.L.U32 R209, R14, 0x10, RZ ;  /* 0x000000100ed17819 */ /* 0x000fe200000006ff */
[----:B------:R-:W-:Y:S01]  /*1140*/  FADD.FTZ R14, -R210, R203 ;  /* 0x000000cbd20e7221 */ /* 0x000fe20000010100 */
[----:B------:R-:W-:Y:S02]  /*1150*/  SHF.L.U32 R25, R196, 0x10, RZ ;  /* 0x00000010c4197819 */ /* 0x000fe400000006ff */
[----:B------:R-:W-:Y:S01]  /*1160*/  SHF.L.U32 R27, R198, 0x10, RZ ;  /* 0x00000010c61b7819 */ /* 0x000fe200000006ff */
[----:B------:R-:W-:Y:S01]  /*1170*/  FADD.FTZ R198, -R210, R31 ;  /* 0x0000001fd2c67221 */ /* 0x000fe20000010100 */
[----:B------:R-:W-:Y:S01]  /*1180*/  SHF.L.U32 R35, R24, 0x10, RZ ;  /* 0x0000001018237819 */ /* 0x000fe200000006ff */
[----:B------:R-:W-:Y:S01]  /*1190*/  FADD.FTZ R204, -R210, R29 ;  /* 0x0000001dd2cc7221 */ /* 0x000fe20000010100 */
[----:B------:R-:W-:Y:S01]  /*11a0*/  SHF.L.U32 R17, R169, 0x10, RZ ;  /* 0x00000010a9117819 */ /* 0x000fe200000006ff */
[----:B------:R-:W-:Y:S01]  /*11b0*/  IMAD.U32 R31, R34, 0x10000, RZ ;  /* 0x00010000221f7824 */ /* 0x000fe200078e00ff */
[----:B------:R-:W-:Y:S01]  /*11c0*/  SHF.L.U32 R152, R152, 0x10, RZ ;  /* 0x0000001098987819 */ /* 0x000fe200000006ff */
[C---:B------:R-:W-:Y:S01]  /*11d0*/  FADD.FTZ R24, -R210.reuse, R19 ;  /* 0x00000013d2187221 */ /* 0x040fe20000010100 */
[----:B------:R-:W-:Y:S01]  /*11e0*/  SHF.L.U32 R29, R37, 0x10, RZ ;  /* 0x00000010251d7819 */ /* 0x000fe200000006ff */
[C---:B------:R-:W-:Y:S01]  /*11f0*/  FADD.FTZ R34, -R210.reuse, R21 ;  /* 0x00000015d2227221 */ /* 0x040fe20000010100 */
[----:B------:R-:W-:Y:S01]  /*1200*/  SHF.R.U32.HI R19, RZ, 0x10, R169 ;  /* 0x00000010ff137819 */ /* 0x000fe200000116a9 */
[C---:B------:R-:W-:Y:S01]  /*1210*/  FADD.FTZ R20, -R210.reuse, R205 ;  /* 0x000000cdd2147221 */ /* 0x040fe20000010100 */
[C---:B------:R-:W-:Y:S01]  /*1220*/  FADD.FTZ R196, -R210.reuse, R33 ;  /* 0x00000021d2c47221 */ /* 0x040fe20000010100 */
[----:B------:R-:W-:Y:S01]  /*1230*/  FADD.FTZ R240, -R210, R13 ;  /* 0x0000000dd2f07221 */ /* 0x000fe20000010100 */
[----:B------:R-:W-:Y:S01]  /*1240*/  SHF.L.U32 R21, R170, 0x10, RZ ;  /* 0x00000010aa157819 */ /* 0x000fe200000006ff */
[----:B------:R-:W-:Y:S01]  /*1250*/  FADD.FTZ R26, -R210, R25 ;  /* 0x00000019d21a7221 */ /* 0x000fe20000010100 */
[----:B------:R-:W-:Y:S01]  /*1260*/  SHF.L.U32 R149, R149, 0x10, RZ ;  /* 0x0000001095957819 */ /* 0x000fe200000006ff */
[----:B------:R-:W-:Y:S01]  /*1270*/  FMUL.FTZ R13, R219, R14 ;  /* 0x0000000edb0d7220 */ /* 0x000fe20000410000 */
[----:B------:R-:W-:Y:S01]  /*1280*/  SHF.L.U32 R33, R32, 0x10, RZ ;  /* 0x0000001020217819 */ /* 0x000fe200000006ff */
[C---:B------:R-:W-:Y:S01]  /*1290*/  FADD.FTZ R22, -R210.reuse, R207 ;  /* 0x000000cfd2167221 */ /* 0x040fe20000010100 */
[----:B------:R-:W-:Y:S01]  /*12a0*/  SHF.L.U32 R23, R23, 0x10, RZ ;  /* 0x0000001017177819 */ /* 0x000fe200000006ff */
[----:B------:R-:W-:Y:S01]  /*12b0*/  FMUL.FTZ R14, R17, R152 ;  /* 0x00000098110e7220 */ /* 0x000fe20000410000 */
[----:B------:R-:W-:Y:S01]  /*12c0*/  SHF.L.U32 R15, R15, 0x10, RZ ;  /* 0x000000100f0f7819 */ /* 0x000fe200000006ff */
[----:B------:R-:W-:Y:S01]  /*12d0*/  FADD.FTZ R206, -R210, R27 ;  /* 0x0000001bd2ce7221 */ /* 0x000fe20000010100 */
[----:B------:R-:W-:Y:S01]  /*12e0*/  SHF.L.U32 R25, R171, 0x10, RZ ;  /* 0x00000010ab197819 */ /* 0x000fe200000006ff */
[----:B------:R-:W-:Y:S01]  /*12f0*/  IMAD.U32 R148, R148, 0x10000, RZ ;  /* 0x0001000094947824 */ /* 0x000fe200078e00ff */
[----:B------:R-:W-:Y:S01]  /*1300*/  SHF.L.U32 R17, R19, 0x10, RZ ;  /* 0x0000001013117819 */ /* 0x000fe200000006ff */
[C---:B------:R-:W-:Y:S01]  /*1310*/  FADD.FTZ R200, -R210.reuse, R29 ;  /* 0x0000001dd2c87221 */ /* 0x040fe20000010100 */
[----:B------:R-:W-:Y:S01]  /*1320*/  FMUL.FTZ R19, R219, R20 ;  /* 0x00000014db137220 */ /* 0x000fe20000410000 */
[----:B------:R-:W-:Y:S01]  /*1330*/  SHF.R.U32.HI R27, RZ, 0x10, R171 ;  /* 0x00000010ff1b7819 */ /* 0x000fe200000116ab */
[----:B------:R-:W-:Y:S01]  /*1340*/  FADD.FTZ R28, -R210, R209 ;  /* 0x000000d1d21c7221 */ /* 0x000fe20000010100 */
[----:B------:R-:W-:Y:S01]  /*1350*/  FMUL.FTZ R20, R21, R149 ;  /* 0x0000009515147220 */ /* 0x000fe20000410000 */
[----:B------:R-:W-:Y:S01]  /*1360*/  SHF.L.U32 R29, R172, 0x10, RZ ;  /* 0x00000010ac1d7819 */ /* 0x000fe200000006ff */
[----:B------:R-:W-:Y:S01]  /*1370*/  FADD.FTZ R208, -R210, R33 ;  /* 0x00000021d2d07221 */ /* 0x000fe20000010100 */
[----:B------:R-:W-:Y:S01]  /*1380*/  FMUL.FTZ R21, R219, R22 ;  /* 0x00000016db157220 */ /* 0x000fe20000410000 */
[----:B------:R-:W-:-:S02]  /*1390*/  IMAD.U32 R145, R145, 0x10000, RZ ;  /* 0x0001000091917824 */ /* 0x000fc400078e00ff */
[C---:B------:R-:W-:Y:S01]  /*13a0*/  FADD.FTZ R30, -R210.reuse, R199 ;  /* 0x000000c7d21e7221 */ /* 0x040fe20000010100 */
[C---:B------:R-:W-:Y:S01]  /*13b0*/  FADD.FTZ R36, -R210.reuse, R197 ;  /* 0x000000c5d2247221 */ /* 0x040fe20000010100 */
[C---:B------:R-:W-:Y:S01]  /*13c0*/  FADD.FTZ R238, -R210.reuse, R223 ;  /* 0x000000dfd2ee7221 */ /* 0x040fe20000010100 */
[C---:B------:R-:W-:Y:S01]  /*13d0*/  FADD.FTZ R236, -R210.reuse, R235 ;  /* 0x000000ebd2ec7221 */ /* 0x040fe20000010100 */
[C---:B------:R-:W-:Y:S01]  /*13e0*/  FADD.FTZ R32, -R210.reuse, R23 ;  /* 0x00000017d2207221 */ /* 0x040fe20000010100 */
[C---:B------:R-:W-:Y:S01]  /*13f0*/  FADD.FTZ R242, -R210.reuse, R15 ;  /* 0x0000000fd2f27221 */ /* 0x040fe20000010100 */
[C---:B------:R-:W-:Y:S01]  /*1400*/  FADD.FTZ R202, -R210.reuse, R31 ;  /* 0x0000001fd2ca7221 */ /* 0x040fe20000010100 */
[----:B------:R-:W-:Y:S01]  /*1410*/  FMUL.FTZ R22, R25, R148 ;  /* 0x0000009419167220 */ /* 0x000fe20000410000 */
[----:B------:R-:W-:Y:S01]  /*1420*/  SHF.L.U32 R33, R173, 0x10, RZ ;  /* 0x00000010ad217819 */ /* 0x000fe200000006ff */
[----:B------:R-:W-:Y:S01]  /*1430*/  FADD.FTZ R210, -R210, R35 ;  /* 0x00000023d2d27221 */ /* 0x000fe20000010100 */
[----:B------:R-:W-:-:S02]  /*1440*/  SHF.L.U32 R144, R144, 0x10, RZ ;  /* 0x0000001090907819 */ /* 0x000fc400000006ff */
[----:B------:R-:W-:Y:S01]  /*1450*/  SHF.L.U32 R25, R27, 0x10, RZ ;  /* 0x000000101b197819 */ /* 0x000fe200000006ff */
[----:B------:R-:W-:Y:S01]  /*1460*/  FMUL.FTZ R27, R219, R28 ;  /* 0x0000001cdb1b7220 */ /* 0x000fe20000410000 */
[----:B------:R-:W-:Y:S01]  /*1470*/  SHF.R.U32.HI R35, RZ, 0x10, R173 ;  /* 0x00000010ff237819 */ /* 0x000fe200000116ad */
[----:B------:R-:W-:Y:S01]  /*1480*/  FMUL.FTZ R28, R29, R145 ;  /* 0x000000911d1c7220 */ /* 0x000fe20000410000 */
[----:B------:R-:W-:Y:S01]  /*1490*/  FMUL.FTZ R29, R219, R30 ;  /* 0x0000001edb1d7220 */ /* 0x000fe20000410000 */
[----:B------:R-:W-:Y:S01]  /*14a0*/  FMUL.FTZ R30, R33, R144 ;  /* 0x00000090211e7220 */ /* 0x000fe20000410000 */
[----:B------:R-:W-:Y:S01]  /*14b0*/  SHF.L.U32 R33, R35, 0x10, RZ ;  /* 0x0000001023217819 */ /* 0x000fe200000006ff */
[----:B------:R-:W-:Y:S01]  /*14c0*/  FMUL.FTZ R35, R219, R36 ;  /* 0x00000024db237220 */ /* 0x000fe20000410000 */
[----:B------:R-:W-:Y:S02]  /*14d0*/  SHF.L.U32 R37, R174, 0x10, RZ ;  /* 0x00000010ae257819 */ /* 0x000fe400000006ff */
[----:B------:R-:W-:-:S02]  /*14e0*/  SHF.L.U32 R141, R141, 0x10, RZ ;  /* 0x000000108d8d7819 */ /* 0x000fc400000006ff */
[----:B------:R-:W-:Y:S01]  /*14f0*/  SHF.R.U64 R31, R172, 0x10, R173 ;  /* 0x00000010ac1f7819 */ /* 0x000fe200000012ad */
[----:B------:R-:W-:Y:S01]  /*1500*/  FADD.FTZ R98, R98, R144 ;  /* 0x0000009062627221 */ /* 0x000fe20000010000 */
[----:B------:R-:W-:Y:S01]  /*1510*/  FFMA.FTZ R50, R29, R144, R50 ;  /* 0x000000901d327223 */ /* 0x000fe20000010032 */
        /* <DEDUP_REMOVED lines=8> */
[----:B------:R-:W-:Y:S01]  /*15a0*/  FMUL.FTZ R32, R219, R32 ;  /* 0x00000020db207220 */ /* 0x000fe20000410000 */
[----:B------:R-:W-:Y:S01]  /*15b0*/  SHF.R.U32.HI R141, RZ, 0x10, R175 ;  /* 0x00000010ff8d7819 */ /* 0x000fe200000116af */
[----:B------:R-:W-:Y:S01]  /*15c0*/  FADD.FTZ R106, R106, R152 ;  /* 0x000000986a6a7221 */ /* 0x000fe20000010000 */
[C---:B------:R-:W-:Y:S01]  /*15d0*/  SHF.L.U32 R12, R168.reuse, 0x10, RZ ;  /* 0x00000010a80c7819 */ /* 0x040fe200000006ff */
[----:B------:R-:W-:Y:S01]  /*15e0*/  FFMA.FTZ R42, R13, R152, R42 ;  /* 0x000000980d2a7223 */ /* 0x000fe2000001002a */
[----:B------:R-:W-:Y:S01]  /*15f0*/  SHF.L.U32 R153, R153, 0x10, RZ ;  /* 0x0000001099997819 */ /* 0x000fe200000006ff */
[----:B------:R-:W-:Y:S01]  /*1600*/  FMUL.FTZ R37, R219, R38 ;  /* 0x00000026db257220 */ /* 0x000fe20000410000 */
[----:B------:R-:W-:Y:S01]  /*1610*/  SHF.R.U64 R15, R168, 0x10, R169 ;  /* 0x00000010a80f7819 */ /* 0x000fe200000012a9 */
[-C--:B------:R-:W-:Y:S01]  /*1620*/  FMUL.FTZ R33, R33, R144.reuse ;  /* 0x0000009021217220 */ /* 0x080fe20000410000 */
[----:B------:R-:W-:Y:S01]  /*1630*/  SHF.L.U32 R152, R151, 0x10, RZ ;  /* 0x0000001097987819 */ /* 0x000fe200000006ff */
[----:B------:R-:W-:Y:S01]  /*1640*/  FADD.FTZ R99, R99, R144 ;  /* 0x0000009063637221 */ /* 0x000fe20000010000 */
[----:B------:R-:W-:Y:S01]  /*1650*/  FFMA.FTZ R51, R34, R144, R51 ;  /* 0x0000009022337223 */ /* 0x000fe20000010033 */
[----:B------:R-:W-:Y:S01]  /*1660*/  FMUL.FTZ R18, R219, R18 ;  /* 0x00000012db127220 */ /* 0x000fe20000410000 */
[-C--:B------:R-:W-:Y:S01]  /*1670*/  FMUL.FTZ R31, R31, R142.reuse ;  /* 0x0000008e1f1f7220 */ /* 0x080fe20000410000 */
[----:B------:R-:W-:Y:S01]  /*1680*/  FADD.FTZ R97, R97, R142 ;  /* 0x0000008e61617221 */ /* 0x000fe20000010000 */
[----:B------:R-:W-:Y:S01]  /*1690*/  FFMA.FTZ R49, R32, R142, R49 ;  /* 0x0000008e20317223 */ /* 0x000fe20000010031 */
[----:B------:R-:W-:Y:S01]  /*16a0*/  FMUL.FTZ R38, R125, R140 ;  /* 0x0000008c7d267220 */ /* 0x000fe20000410000 */
[----:B------:R-:W-:Y:S01]  /*16b0*/  SHF.L.U32 R141, R141, 0x10, RZ ;  /* 0x000000108d8d7819 */ /* 0x000fe200000006ff */
[----:B------:R-:W-:Y:S01]  /*16c0*/  FMUL.FTZ R142, R219, R240 ;  /* 0x000000f0db8e7220 */ /* 0x000fe20000410000 */
[----:B------:R-:W-:Y:S01]  /*16d0*/  SHF.L.U32 R144, R139, 0x10, RZ ;  /* 0x000000108b907819 */ /* 0x000fe200000006ff */
[----:B------:R-:W-:Y:S01]  /*16e0*/  FMUL.FTZ R12, R12, R153 ;  /* 0x000000990c0c7220 */ /* 0x000fe20000410000 */
[----:B------:R-:W-:Y:S01]  /*16f0*/  SHF.L.U32 R15, R15, 0x10, RZ ;  /* 0x000000100f0f7819 */ /* 0x000fe200000006ff */
[----:B------:R-:W-:Y:S01]  /*1700*/  IMAD.U32 R150, R150, 0x10000, RZ ;  /* 0x0001000096967824 */ /* 0x000fe200078e00ff */
[----:B------:R-:W-:Y:S01]  /*1710*/  SHF.L.U32 R125, R176, 0x10, RZ ;  /* 0x00000010b07d7819 */ /* 0x000fe200000006ff */
[----:B------:R-:W-:Y:S01]  /*1720*/  FADD.FTZ R102, R102, R148 ;  /* 0x0000009466667221 */ /* 0x000fe20000010000 */
[----:B------:R-:W-:Y:S01]  /*1730*/  SHF.L.U32 R137, R137, 0x10, RZ ;  /* 0x0000001089897819 */ /* 0x000fe200000006ff */
[----:B------:R-:W-:Y:S01]  /*1740*/  FFMA.FTZ R46, R21, R148, R46 ;  /* 0x00000094152e7223 */ /* 0x000fe2000001002e */
[----:B------:R-:W-:Y:S01]  /*1750*/  SHF.R.U64 R23, R170, 0x10, R171 ;  /* 0x00000010aa177819 */ /* 0x000fe200000012ab */
[----:B------:R-:W-:Y:S01]  /*1760*/  FADD.FTZ R94, R94, R140 ;  /* 0x0000008c5e5e7221 */ /* 0x000fe20000010000 */
[----:B------:R-:W-:Y:S01]  /*1770*/  FFMA.FTZ R122, R37, R140, R122 ;  /* 0x0000008c257a7223 */ /* 0x000fe2000001007a */
[----:B------:R-:W-:Y:S01]  /*1780*/  SHF.L.U32 R148, R147, 0x10, RZ ;  /* 0x0000001093947819 */ /* 0x000fe200000006ff */
[----:B------:R-:W-:-:S02]  /*1790*/  IMAD.U32 R138, R138, 0x10000, RZ ;  /* 0x000100008a8a7824 */ /* 0x000fc400078e00ff */
[----:B------:R-:W-:Y:S01]  /*17a0*/  FMUL.FTZ R140, R219, R242 ;  /* 0x000000f2db8c7220 */ /* 0x000fe20000410000 */
[-C--:B------:R-:W-:Y:S01]  /*17b0*/  FMUL.FTZ R17, R17, R152.reuse ;  /* 0x0000009811117220 */ /* 0x080fe20000410000 */
[----:B------:R-:W-:Y:S01]  /*17c0*/  FADD.FTZ R107, R107, R152 ;  /* 0x000000986b6b7221 */ /* 0x000fe20000010000 */
[----:B------:R-:W-:Y:S01]  /*17d0*/  FFMA.FTZ R43, R18, R152, R43 ;  /* 0x00000098122b7223 */ /* 0x000fe2000001002b */
[----:B------:R-:W-:Y:S01]  /*17e0*/  FMUL.FTZ R26, R219, R26 ;  /* 0x0000001adb1a7220 */ /* 0x000fe20000410000 */
[----:B------:R-:W-:Y:S01]  /*17f0*/  SHF.R.U64 R147, R176, 0x10, R177 ;  /* 0x00000010b0937819 */ /* 0x000fe200000012b1 */
[-C--:B------:R-:W-:Y:S01]  /*1800*/  FMUL.FTZ R141, R141, R144.reuse ;  /* 0x000000908d8d7220 */ /* 0x080fe20000410000 */
[----:B------:R-:W-:Y:S01]  /*1810*/  FADD.FTZ R95, R95, R144 ;  /* 0x000000905f5f7221 */ /* 0x000fe20000010000 */
[----:B------:R-:W-:Y:S01]  /*1820*/  FFMA.FTZ R123, R142, R144, R123 ;  /* 0x000000908e7b7223 */ /* 0x000fe2000001007b */
[----:B------:R-:W-:Y:S01]  /*1830*/  SHF.L.U32 R152, R134, 0x10, RZ ;  /* 0x0000001086987819 */ /* 0x000fe200000006ff */
[----:B------:R-:W-:Y:S01]  /*1840*/  FMUL.FTZ R15, R15, R150 ;  /* 0x000000960f0f7220 */ /* 0x000fe20000410000 */
[----:B------:R-:W-:Y:S01]  /*1850*/  SHF.L.U32 R23, R23, 0x10, RZ ;  /* 0x0000001017177819 */ /* 0x000fe200000006ff */
[----:B------:R-:W-:Y:S01]  /*1860*/  FMUL.FTZ R144, R125, R137 ;  /* 0x000000897d907220 */ /* 0x000fe20000410000 */
[----:B------:R-:W-:Y:S01]  /*1870*/  SHF.L.U32 R146, R146, 0x10, RZ ;  /* 0x0000001092927819 */ /* 0x000fe200000006ff */
[----:B------:R-:W-:Y:S01]  /*1880*/  FADD.FTZ R134, RZ, R12 ;  /* 0x0000000cff867221 */ /* 0x000fe20000010000 */
[C---:B------:R-:W-:Y:S01]  /*1890*/  FMUL.FTZ R16, R219.reuse, R16 ;  /* 0x00000010db107220 */ /* 0x040fe20000410000 */
[----:B------:R-:W-:Y:S01]  /*18a0*/  FMUL.FTZ R24, R219, R24 ;  /* 0x00000018db187220 */ /* 0x000fe20000410000 */
[-C--:B------:R-:W-:Y:S01]  /*18b0*/  FMUL.FTZ R39, R39, R138.reuse ;  /* 0x0000008a27277220 */ /* 0x080fe20000410000 */
[----:B------:R-:W-:Y:S01]  /*18c0*/  FADD.FTZ R93, R93, R138 ;  /* 0x0000008a5d5d7221 */ /* 0x000fe20000010000 */
[----:B------:R-:W-:Y:S01]  /*18d0*/  FFMA.FTZ R121, R140, R138, R121 ;  /* 0x0000008a8c797223 */ /* 0x000fe20000010079 */
[----:B------:R-:W-:Y:S01]  /*18e0*/  FFMA.FTZ R125, R3, R12, RZ ;  /* 0x0000000c037d7223 */ /* 0x000fe200000100ff */
[-C--:B------:R-:W-:Y:S01]  /*18f0*/  FMUL.FTZ R25, R25, R148.reuse ;  /* 0x0000009419197220 */ /* 0x080fe20000410000 */
[----:B------:R-:W-:Y:S01]  /*1900*/  FADD.FTZ R103, R103, R148 ;  /* 0x0000009467677221 */ /* 0x000fe20000010000 */
[----:B------:R-:W-:Y:S01]  /*1910*/  FFMA.FTZ R47, R26, R148, R47 ;  /* 0x000000941a2f7223 */ /* 0x000fe2000001002f */
[----:B------:R-:W-:Y:S01]  /*1920*/  SHF.L.U32 R147, R147, 0x10, RZ ;  /* 0x0000001093937819 */ /* 0x000fe200000006ff */
[----:B------:R-:W-:Y:S01]  /*1930*/  FMUL.FTZ R148, R219, R234 ;  /* 0x000000eadb947220 */ /* 0x000fe20000410000 */
[----:B------:R-:W-:Y:S01]  /*1940*/  SHF.L.U32 R138, R133, 0x10, RZ ;  /* 0x00000010858a7819 */ /* 0x000fe200000006ff */
[----:B------:R-:W-:Y:S01]  /*1950*/  FADD.FTZ R133, R134, R15 ;  /* 0x0000000f86857221 */ /* 0x000fe20000010000 */
[-C--:B------:R-:W-:Y:S01]  /*1960*/  FMUL.FTZ R23, R23, R146.reuse ;  /* 0x0000009217177220 */ /* 0x080fe20000410000 */
[----:B------:R-:W-:Y:S01]  /*1970*/  FADD.FTZ R101, R101, R146 ;  /* 0x0000009265657221 */ /* 0x000fe20000010000 */
[----:B------:R-:W-:Y:S01]  /*1980*/  FFMA.FTZ R45, R24, R146, R45 ;  /* 0x00000092182d7223 */ /* 0x000fe2000001002d */
[----:B------:R-:W-:Y:S01]  /*1990*/  FFMA.FTZ R134, R16, R15, R125 ;  /* 0x0000000f10867223 */ /* 0x000fe2000001007d */
        /* <DEDUP_REMOVED lines=17> */
[----:B------:R-:W-:Y:S01]  /*1ab0*/  SHF.L.U32 R151, R178, 0x10, RZ ;  /* 0x00000010b2977819 */ /* 0x000fe200000006ff */
[----:B------:R-:W-:Y:S01]  /*1ac0*/  IMAD.U32 R131, R131, 0x10000, RZ ;  /* 0x0001000083837824 */ /* 0x000fe200078e00ff */
[----:B------:R-:W-:Y:S01]  /*1ad0*/  SHF.L.U32 R133, R132, 0x10, RZ ;  /* 0x0000001084857819 */ /* 0x000fe200000006ff */
        /* <DEDUP_REMOVED lines=17> */
[----:B------:R-:W-:Y:S02]  /*1bf0*/  IMAD.U32 R134, R130, 0x10000, RZ ;  /* 0x0001000082867824 */ /* 0x000fe400078e00ff */
[----:B------:R-:W-:Y:S01]  /*1c00*/  FADD.FTZ R130, R129, R30 ;  /* 0x0000001e81827221 */ /* 0x000fe20000010000 */
[----:B------:R-:W-:-:S03]  /*1c10*/  FFMA.FTZ R125, R29, R30, R132 ;  /* 0x0000001e1d7d7223 */ /* 0x000fc60000010084 */
[----:B------:R-:W-:Y:S01]  /*1c20*/  FADD.FTZ R129, R130, R33 ;  /* 0x0000002182817221 */ /* 0x000fe20000010000 */
[----:B------:R-:W-:-:S03]  /*1c30*/  FFMA.FTZ R132, R34, R33, R125 ;  /* 0x0000002122847223 */ /* 0x000fc6000001007d */
[----:B------:R-:W-:Y:S01]  /*1c40*/  FADD.FTZ R130, R129, R36 ;  /* 0x0000002481827221 */ /* 0x000fe20000010000 */
[----:B------:R-:W-:Y:S01]  /*1c50*/  FFMA.FTZ R125, R35, R36, R132 ;  /* 0x00000024237d7223 */ /* 0x000fe20000010084 */
[C---:B------:R-:W-:Y:S01]  /*1c60*/  FMUL.FTZ R199, R219.reuse, R198 ;  /* 0x000000c6dbc77220 */ /* 0x040fe20000410000 */
[----:B------:R-:W-:Y:S01]  /*1c70*/  SHF.R.U64 R198, R178, 0x10, R179 ;  /* 0x00000010b2c67819 */ /* 0x000fe200000012b3 */
[----:B------:R-:W-:Y:S01]  /*1c80*/  FADD.FTZ R129, R130, R39 ;  /* 0x0000002782817221 */ /* 0x000fe20000010000 */
[----:B------:R-:W-:Y:S01]  /*1c90*/  FFMA.FTZ R130, R140, R39, R125 ;  /* 0x000000278c827223 */ /* 0x000fe2000001007d */
[----:B------:R-:W-:Y:S01]  /*1ca0*/  FMUL.FTZ R200, R219, R200 ;  /* 0x000000c8dbc87220 */ /* 0x000fe20000410000 */
[----:B------:R-:W-:Y:S01]  /*1cb0*/  SHF.L.U32 R198, R198, 0x10, RZ ;  /* 0x00000010c6c67819 */ /* 0x000fe200000006ff */
[----:B------:R-:W-:Y:S01]  /*1cc0*/  FADD.FTZ R132, R129, R38 ;  /* 0x0000002681847221 */ /* 0x000fe20000010000 */
[----:B------:R-:W-:Y:S01]  /*1cd0*/  FFMA.FTZ R125, R37, R38, R130 ;  /* 0x00000026257d7223 */ /* 0x000fe20000010082 */
        /* <DEDUP_REMOVED lines=10> */
[----:B------:R-:W-:Y:S01]  /*1d80*/  FADD.FTZ R128, R127, R144 ;  /* 0x000000907f807221 */ /* 0x000fe20000010000 */
[----:B------:R-:W-:Y:S01]  /*1d90*/  SHF.R.U32.HI R149, RZ, 0x10, R177 ;  /* 0x00000010ff957819 */ /* 0x000fe200000116b1 */
[----:B------:R-:W-:-:S02]  /*1da0*/  FFMA.FTZ R125, R143, R144, R130 ;  /* 0x000000908f7d7223 */ /* 0x000fc40000010082 */
[----:B------:R-:W-:Y:S01]  /*1db0*/  FADD.FTZ R127, R128, R147 ;  /* 0x00000093807f7221 */ /* 0x000fe20000010000 */
[----:B------:R-:W-:Y:S01]  /*1dc0*/  SHF.L.U32 R149, R149, 0x10, RZ ;  /* 0x0000001095957819 */ /* 0x000fe200000006ff */
[----:B------:R-:W-:Y:S01]  /*1dd0*/  FFMA.FTZ R128, R148, R147, R125 ;  /* 0x0000009394807223 */ /* 0x000fe2000001007d */
        /* <DEDUP_REMOVED lines=8> */
[C---:B------:R-:W-:Y:S01]  /*1e60*/  FFMA.FTZ R124, R150.reuse, R149, R125 ;  /* 0x00000095967c7223 */ /* 0x040fe2000001007d */
[----:B------:R-:W-:Y:S01]  /*1e70*/  FADD.FTZ R91, R91, R152 ;  /* 0x000000985b5b7221 */ /* 0x000fe20000010000 */
[----:B------:R-:W-:Y:S01]  /*1e80*/  FFMA.FTZ R119, R150, R152, R119 ;  /* 0x0000009896777223 */ /* 0x000fe20000010077 */
[----:B------:R-:W-:Y:S01]  /*1e90*/  SHF.L.U32 R152, R179, 0x10, RZ ;  /* 0x00000010b3987819 */ /* 0x000fe200000006ff */
[----:B------:R-:W-:Y:S01]  /*1ea0*/  FADD.FTZ R125, R130, R151 ;  /* 0x00000097827d7221 */ /* 0x000fe20000010000 */
[----:B------:R-:W-:Y:S01]  /*1eb0*/  SHF.R.U32.HI R201, RZ, 0x10, R179 ;  /* 0x00000010ffc97819 */ /* 0x000fe200000116b3 */
[----:B------:R-:W-:-:S02]  /*1ec0*/  FFMA.FTZ R127, R153, R151, R124 ;  /* 0x00000097997f7223 */ /* 0x000fc4000001007c */
[----:B------:R-:W-:Y:S01]  /*1ed0*/  FMUL.FTZ R152, R152, R133 ;  /* 0x0000008598987220 */ /* 0x000fe20000410000 */
[----:B------:R-:W-:Y:S01]  /*1ee0*/  SHF.L.U32 R201, R201, 0x10, RZ ;  /* 0x00000010c9c97819 */ /* 0x000fe200000006ff */
[----:B------:R-:W-:Y:S01]  /*1ef0*/  FADD.FTZ R125, R125, R198 ;  /* 0x000000c67d7d7221 */ /* 0x000fe20000010000 */
[----:B------:R-:W-:Y:S01]  /*1f00*/  FFMA.FTZ R124, R200, R198, R127 ;  /* 0x000000c6c87c7223 */ /* 0x000fe2000001007f */
[C---:B------:R-:W-:Y:S01]  /*1f10*/  SHF.L.U32 R203, R180.reuse, 0x10, RZ ;  /* 0x00000010b4cb7819 */ /* 0x040fe200000006ff */
[----:B------:R-:W-:Y:S01]  /*1f20*/  IMAD.U32 R127, R11, 0x10000, RZ ;  /* 0x000100000b7f7824 */ /* 0x000fe200078e00ff */
[----:B------:R-:W-:Y:S01]  /*1f30*/  SHF.R.U64 R206, R180, 0x10, R181 ;  /* 0x00000010b4ce7819 */ /* 0x000fe200000012b5 */
        /* <DEDUP_REMOVED lines=11> */
[----:B------:R-:W-:Y:S01]  /*1ff0*/  SHF.R.U32.HI R209, RZ, 0x10, R181 ;  /* 0x00000010ffd17819 */ /* 0x000fe200000116b5 */
        /* <DEDUP_REMOVED lines=29> */
.L_x_1222:
[----:B-----5:R-:W-:Y:S01]  /*21d0*/  ISETP.GE.AND P1, PT, R136, 0x1, PT ;  /* 0x000000018800780c */ /* 0x020fe20003f26270 */
[----:B------:R-:W-:Y:S01]  /*21e0*/  HFMA2 R127, -RZ, RZ, 0, 0 ;  /* 0x00000000ff7f7431 */ /* 0x000fe200000001ff */
[----:B------:R-:W-:Y:S01]  /*21f0*/  MOV R232, UR7 ;  /* 0x0000000700e87c02 */ /* 0x000fe20008000f00 */
[----:B------:R-:W-:Y:S01]  /*2200*/  IMAD.MOV.U32 R138, RZ, RZ, RZ ;  /* 0x000000ffff8a7224 */ /* 0x000fe200078e00ff */
[----:B------:R-:W-:Y:S02]  /*2210*/  ISETP.NE.U32.AND P0, PT, RZ, UR6, PT ;  /* 0x00000006ff007c0c */ /* 0x000fe4000bf05070 */
[----:B------:R-:W-:Y:S02]  /*2220*/  MOV R137, RZ ;  /* 0x000000ff00897202 */ /* 0x000fe40000000f00 */
[----:B------:R-:W-:-:S05]  /*2230*/  ISETP.NE.AND.EX P0, PT, R232, RZ, PT, P0 ;  /* 0x000000ffe800720c */ /* 0x000fca0003f05300 */
[----:B------:R-:W0:Y:S01]  /*2240*/  @P1 LDC R125, c[0x0][0x388] ;  /* 0x0000e200ff7d1b82 */ /* 0x000e220000000800 */
[----:B------:R-:W-:-:S05]  /*2250*/  @P1 IADD3 R124, PT, PT, R136, -0x1, RZ ;  /* 0xffffffff887c1810 */ /* 0x000fca0007ffe0ff */
[----:B0-----:R-:W-:-:S05]  /*2260*/  @P1 IMAD R124, R124, R125, RZ ;  /* 0x0000007d7c7c1224 */ /* 0x001fca00078e02ff */
[----:B------:R-:W-:-:S04]  /*2270*/  @P1 SHF.R.S32.HI R125, RZ, 0x1f, R124 ;  /* 0x0000001fff7d1819 */ /* 0x000fc8000001147c */
[----:B------:R-:W-:-:S04]  /*2280*/  @P1 LEA.HI R124, R125, R124, RZ, 0x2 ;  /* 0x0000007c7d7c1211 */ /* 0x000fc800078f10ff */
[----:B------:R-:W-:Y:S01]  /*2290*/  @P1 LEA.HI.SX32 R127, R124, R11, 0x1e ;  /* 0x0000000b7c7f1211 */ /* 0x000fe200078ff2ff */
[----:B------:R-:W-:Y:S06]  /*22a0*/  @P0 BRA `(.L_x_1224) ;  /* 0x0000000000580947 */ /* 0x000fec0003800000 */
[----:B------:R-:W0:Y:S01]  /*22b0*/  LDC.64 R124, c[0x0][0x3b0] ;  /* 0x0000ec00ff7c7b82 */ /* 0x000e220000000a00 */
[C---:B------:R-:W-:Y:S01]  /*22c0*/  IADD3 R135, PT, PT, R127.reuse, 0x100, RZ ;  /* 0x000001007f877810 */ /* 0x040fe20007ffe0ff */
[C---:B------:R-:W-:Y:S01]  /*22d0*/  VIADD R223, R127.reuse, 0x500 ;  /* 0x000005007fdf7836 */ /* 0x040fe20000000000 */
[C---:B------:R-:W-:Y:S02]  /*22e0*/  IADD3 R133, PT, PT, R127.reuse, 0x200, RZ ;  /* 0x000002007f857810 */ /* 0x040fe40007ffe0ff */
[C---:B------:R-:W-:Y:S02]  /*22f0*/  IADD3 R131, PT, PT, R127.reuse, 0x300, RZ ;  /* 0x000003007f837810 */ /* 0x040fe40007ffe0ff */
[C---:B------:R-:W-:Y:S02]  /*2300*/  IADD3 R129, PT, PT, R127.reuse, 0x400, RZ ;  /* 0x000004007f817810 */ /* 0x040fe40007ffe0ff */
[----:B------:R-:W-:Y:S01]  /*2310*/  IADD3 R11, PT, PT, R127, 0x600, RZ ;  /* 0x000006007f0b7810 */ /* 0x000fe20007ffe0ff */
[----:B0-----:R-:W-:-:S04]  /*2320*/  IMAD.WIDE.U32 R134, R135, 0x4, R124 ;  /* 0x0000000487867825 */ /* 0x001fc800078e007c */
[--C-:B------:R-:W-:Y:S01]  /*2330*/  IMAD.WIDE.U32 R132, R133, 0x4, R124.reuse ;  /* 0x0000000485847825 */ /* 0x100fe200078e007c */
[----:B------:R0:W5:Y:S03]  /*2340*/  LDG.E R231, desc[UR12][R134.64] ;  /* 0x0000000c86e77981 */ /* 0x000166000c1e1900 */
[--C-:B------:R-:W-:Y:S01]  /*2350*/  IMAD.WIDE.U32 R130, R131, 0x4, R124.reuse ;  /* 0x0000000483827825 */ /* 0x100fe200078e007c */
[----:B------:R0:W5:Y:S03]  /*2360*/  LDG.E R227, desc[UR12][R132.64] ;  /* 0x0000000c84e37981 */ /* 0x000166000c1e1900 */
[--C-:B------:R-:W-:Y:S01]  /*2370*/  IMAD.WIDE.U32 R128, R129, 0x4, R124.reuse ;  /* 0x0000000481807825 */ /* 0x100fe200078e007c */
[----:B------:R0:W5:Y:S03]  /*2380*/  LDG.E R226, desc[UR12][R130.64] ;  /* 0x0000000c82e27981 */ /* 0x000166000c1e1900 */
[--C-:B------:R-:W-:Y:S01]  /*2390*/  IMAD.WIDE.U32 R222, R223, 0x4, R124.reuse ;  /* 0x00000004dfde7825 */ /* 0x100fe200078e007c */
[----:B------:R0:W5:Y:S03]  /*23a0*/  LDG.E R224, desc[UR12][R128.64] ;  /* 0x0000000c80e07981 */ /* 0x000166000c1e1900 */
[----:B------:R-:W-:-:S02]  /*23b0*/  IMAD.WIDE.U32 R126, R127, 0x4, R124 ;  /* 0x000000047f7e7825 */ /* 0x000fc400078e007c */
[----:B------:R0:W5:Y:S02]  /*23c0*/  LDG.E R222, desc[UR12][R222.64] ;  /* 0x0000000cdede7981 */ /* 0x000164000c1e1900 */
[----:B------:R-:W-:Y:S02]  /*23d0*/  IMAD.WIDE.U32 R124, R11, 0x4, R124 ;  /* 0x000000040b7c7825 */ /* 0x000fe400078e007c */
[----:B------:R0:W5:Y:S04]  /*23e0*/  LDG.E R233, desc[UR12][R126.64] ;  /* 0x0000000c7ee97981 */ /* 0x000168000c1e1900 */
[----:B------:R0:W5:Y:S01]  /*23f0*/  LDG.E R221, desc[UR12][R124.64] ;  /* 0x0000000c7cdd7981 */ /* 0x000162000c1e1900 */
[----:B------:R-:W-:Y:S05]  /*2400*/  BRA `(.L_x_1223) ;  /* 0x0000000000b87947 */ /* 0x000fea0003800000 */
.L_x_1224:
[----:B------:R-:W0:Y:S01]  /*2410*/  LDC.64 R124, c[0x0][0x3b0] ;  /* 0x0000ec00ff7c7b82 */ /* 0x000e220000000a00 */
[----:B------:R-:W-:Y:S01]  /*2420*/  IMAD R126, R10, UR15, RZ ;  /* 0x0000000f0a7e7c24 */ /* 0x000fe2000f8e02ff */
[C---:B------:R-:W-:Y:S01]  /*2430*/  IADD3 R135, PT, PT, R127.reuse, 0x100, RZ ;  /* 0x000001007f877810 */ /* 0x040fe20007ffe0ff */
[C---:B------:R-:W-:Y:S01]  /*2440*/  VIADD R223, R127.reuse, 0x500 ;  /* 0x000005007fdf7836 */ /* 0x040fe20000000000 */
[C---:B------:R-:W-:Y:S02]  /*2450*/  IADD3 R133, PT, PT, R127.reuse, 0x200, RZ ;  /* 0x000002007f857810 */ /* 0x040fe40007ffe0ff */
[----:B------:R-:W-:Y:S02]  /*2460*/  SHF.R.S32.HI R129, RZ, 0x1f, R126 ;  /* 0x0000001fff817819 */ /* 0x000fe4000001147e */
[----:B------:R-:W1:Y:S01]  /*2470*/  LDC.64 R154, c[0x0][0x438] ;  /* 0x00010e00ff9a7b82 */ /* 0x000e620000000a00 */
[----:B------:R-:W-:Y:S02]  /*2480*/  IADD3 R131, PT, PT, R127, 0x300, RZ ;  /* 0x000003007f837810 */ /* 0x000fe40007ffe0ff */
[----:B------:R-:W-:-:S02]  /*2490*/  LEA.HI R126, R129, R126, RZ, 0x2 ;  /* 0x0000007e817e7211 */ /* 0x000fc400078f10ff */
[C---:B------:R-:W-:Y:S02]  /*24a0*/  IADD3 R129, PT, PT, R127.reuse, 0x400, RZ ;  /* 0x000004007f817810 */ /* 0x040fe40007ffe0ff */
[----:B------:R-:W-:Y:S02]  /*24b0*/  LEA.HI.SX32 R167, R126, R11, 0x1e ;  /* 0x0000000b7ea77211 */ /* 0x000fe400078ff2ff */
[----:B------:R-:W-:Y:S02]  /*24c0*/  IADD3 R11, PT, PT, R127, 0x600, RZ ;  /* 0x000006007f0b7810 */ /* 0x000fe40007ffe0ff */
[C---:B------:R-:W-:Y:S01]  /*24d0*/  IADD3 R165, PT, PT, R167.reuse, 0x100, RZ ;  /* 0x00000100a7a57810 */ /* 0x040fe20007ffe0ff */
[C---:B------:R-:W-:Y:S01]  /*24e0*/  VIADD R157, R167.reuse, 0x500 ;  /* 0x00000500a79d7836 */ /* 0x040fe20000000000 */
[C---:B------:R-:W-:Y:S02]  /*24f0*/  IADD3 R163, PT, PT, R167.reuse, 0x200, RZ ;  /* 0x00000200a7a37810 */ /* 0x040fe40007ffe0ff */
[----:B------:R-:W-:Y:S01]  /*2500*/  IADD3 R161, PT, PT, R167, 0x300, RZ ;  /* 0x00000300a7a17810 */ /* 0x000fe20007ffe0ff */
[----:B0-----:R-:W-:Y:S01]  /*2510*/  IMAD.WIDE.U32 R134, R135, 0x4, R124 ;  /* 0x0000000487867825 */ /* 0x001fe200078e007c */
[----:B------:R-:W-:-:S03]  /*2520*/  IADD3 R159, PT, PT, R167, 0x400, RZ ;  /* 0x00000400a79f7810 */ /* 0x000fc60007ffe0ff */
        /* <DEDUP_REMOVED lines=10> */
[----:B------:R-:W-:Y:S01]  /*25d0*/  IMAD.WIDE.U32 R124, R11, 0x4, R124 ;  /* 0x000000040b7c7825 */ /* 0x000fe200078e007c */
[C---:B------:R-:W-:Y:S01]  /*25e0*/  IADD3 R11, PT, PT, R167.reuse, 0x600, RZ ;  /* 0x00000600a70b7810 */ /* 0x040fe20007ffe0ff */
[----:B------:R0:W5:Y:S02]  /*25f0*/  LDG.E R233, desc[UR12][R126.64] ;  /* 0x0000000c7ee97981 */ /* 0x000164000c1e1900 */
[--C-:B-1----:R-:W-:Y:S02]  /*2600*/  IMAD.WIDE.U32 R166, R167, 0x8, R154.reuse ;  /* 0x00000008a7a67825 */ /* 0x102fe400078e009a */
[----:B------:R0:W5:Y:S02]  /*2610*/  LDG.E R221, desc[UR12][R124.64] ;  /* 0x0000000c7cdd7981 */ /* 0x000164000c1e1900 */
        /* <DEDUP_REMOVED lines=12> */
[----:B0-----:R-:W5:Y:S02]  /*26e0*/  LDG.E.64 R154, desc[UR12][R154.64] ;  /* 0x0000000c9a9a7981 */ /* 0x001f64000c1e1b00 */
.L_x_1223:
[----:B------:R-:W1:Y:S01]  /*26f0*/  SHFL.DOWN PT, R11, R138, 0x10, 0x1f ;  /* 0x0a001f008a0b7f89 */ /* 0x000e6200000e0000 */
[----:B------:R-:W2:Y:S01]  /*2700*/  LDC R235, c[0x0][0x388] ;  /* 0x0000e200ffeb7b82 */ /* 0x000ea20000000800 */
[----:B------:R-:W-:Y:S01]  /*2710*/  @P1 IADD3 R136, PT, PT, R136, -0x1, RZ ;  /* 0xffffffff88881810 */ /* 0x000fe20007ffe0ff */
[----:B0-----:R-:W-:Y:S01]  /*2720*/  HFMA2 R223, -RZ, RZ, 0, 0 ;  /* 0x00000000ffdf7431 */ /* 0x001fe200000001ff */
[----:B------:R-:W0:Y:S01]  /*2730*/  SHFL.DOWN PT, R124, R137, 0x10, 0x1f ;  /* 0x0a001f00897c7f89 */ /* 0x000e2200000e0000 */
[----:B------:R-:W-:Y:S01]  /*2740*/  BSSY.RECONVERGENT B0, `(.L_x_1225) ;  /* 0x0000024000007945 */ /* 0x000fe20003800200 */
[----:B-1----:R-:W-:Y:S01]  /*2750*/  FADD.FTZ R11, R11, R138 ;  /* 0x0000008a0b0b7221 */ /* 0x002fe20000010000 */
[----:B--2---:R-:W-:Y:S02]  /*2760*/  @P1 IMAD R136, R136, R235, RZ ;  /* 0x000000eb88881224 */ /* 0x004fe400078e02ff */
[----:B0-----:R-:W-:Y:S02]  /*2770*/  FADD.FTZ R124, R124, R137 ;  /* 0x000000897c7c7221 */ /* 0x001fe40000010000 */
[----:B------:R-:W0:Y:S04]  /*2780*/  SHFL.DOWN PT, R126, R11, 0x8, 0x1f ;  /* 0x09001f000b7e7f89 */ /* 0x000e2800000e0000 */
[----:B------:R-:W1:Y:S01]  /*2790*/  SHFL.DOWN PT, R125, R124, 0x8, 0x1f ;  /* 0x09001f007c7d7f89 */ /* 0x000e6200000e0000 */
[----:B0-----:R-:W-:-:S02]  /*27a0*/  FADD.FTZ R126, R11, R126 ;  /* 0x0000007e0b7e7221 */ /* 0x001fc40000010000 */
[----:B------:R-:W0:Y:S01]  /*27b0*/  S2R R11, SR_TID.X ;  /* 0x00000000000b7919 */ /* 0x000e220000002100 */
[----:B-1----:R-:W-:Y:S02]  /*27c0*/  FADD.FTZ R125, R124, R125 ;  /* 0x0000007d7c7d7221 */ /* 0x002fe40000010000 */
[----:B------:R-:W1:Y:S04]  /*27d0*/  SHFL.DOWN PT, R127, R126, 0x4, 0x1f ;  /* 0x08801f007e7f7f89 */ /* 0x000e6800000e0000 */
[----:B------:R-:W2:Y:S01]  /*27e0*/  SHFL.DOWN PT, R128, R125, 0x4, 0x1f ;  /* 0x08801f007d807f89 */ /* 0x000ea200000e0000 */
[----:B-1----:R-:W-:Y:S01]  /*27f0*/  FADD.FTZ R129, R126, R127 ;  /* 0x0000007f7e817221 */ /* 0x002fe20000010000 */
[----:B--2---:R-:W-:-:S04]  /*2800*/  FADD.FTZ R128, R125, R128 ;  /* 0x000000807d807221 */ /* 0x004fc80000010000 */
[----:B------:R-:W1:Y:S01]  /*2810*/  SHFL.DOWN PT, R130, R129, 0x2, 0x1f ;  /* 0x08401f0081827f89 */ /* 0x000e6200000e0000 */
[----:B0-----:R-:W-:Y:S02]  /*2820*/  LOP3.LUT P0, RZ, R11, 0x1f, RZ, 0xc0, !PT ;  /* 0x0000001f0bff7812 */ /* 0x001fe4000780c0ff */
[----:B------:R-:W-:Y:S01]  /*2830*/  @P1 SHF.R.S32.HI R125, RZ, 0x1f, R136 ;  /* 0x0000001fff7d1819 */ /* 0x000fe20000011488 */
[----:B------:R-:W0:Y:S03]  /*2840*/  SHFL.DOWN PT, R127, R128, 0x2, 0x1f ;  /* 0x08401f00807f7f89 */ /* 0x000e2600000e0000 */
[----:B------:R-:W-:-:S04]  /*2850*/  @P1 LEA.HI R136, R125, R136, RZ, 0x2 ;  /* 0x000000887d881211 */ /* 0x000fc800078f10ff */
[----:B------:R-:W-:Y:S01]  /*2860*/  @P1 LEA.HI.SX32 R223, R136, R11, 0x1e ;  /* 0x0000000b88df1211 */ /* 0x000fe200078ff2ff */
[----:B-1----:R-:W-:Y:S01]  /*2870*/  FADD.FTZ R130, R129, R130 ;  /* 0x0000008281827221 */ /* 0x002fe20000010000 */
[----:B0-----:R-:W-:-:S04]  /*2880*/  FADD.FTZ R131, R128, R127 ;  /* 0x0000007f80837221 */ /* 0x001fc80000010000 */
[----:B------:R-:W0:Y:S01]  /*2890*/  SHFL.DOWN PT, R133, R130, 0x1, 0x1f ;  /* 0x08201f0082857f89 */ /* 0x000e2200000e0000 */
[----:B------:R-:W1:Y:S03]  /*28a0*/  @P1 LDC.64 R126, c[0x0][0x390] ;  /* 0x0000e400ff7e1b82 */ /* 0x000e660000000a00 */
[----:B------:R-:W2:Y:S01]  /*28b0*/  SHFL.DOWN PT, R132, R131, 0x1, 0x1f ;  /* 0x08201f0083847f89 */ /* 0x000ea200000e0000 */
[----:B0-----:R-:W-:Y:S01]  /*28c0*/  FADD.FTZ R124, R130, R133 ;  /* 0x00000085827c7221 */ /* 0x001fe20000010000 */
[----:B-1----:R-:W-:-:S04]  /*28d0*/  @P1 IMAD.WIDE.U32 R196, R223, 0x8, R126 ;  /* 0x00000008dfc41825 */ /* 0x002fc800078e007e */
        /* <DEDUP_REMOVED lines=10> */
.L_x_1226:
[----:B------:R-:W-:Y:S05]  /*2980*/  BSYNC.RECONVERGENT B0 ;  /* 0x0000000000007941 */ /* 0x000fea0003800200 */
.L_x_1225:
[----:B------:R-:W-:Y:S06]  /*2990*/  BAR.SYNC.DEFER_BLOCKING 0x0 ;  /* 0x0000000000007b1d */ /* 0x000fec0000010000 */
[----:B------:R-:W2:Y:S02]  /*29a0*/  @P1 LDG.E.64 R196, desc[UR12][R196.64] ;  /* 0x0000000cc4c41981 */ /* 0x000ea4000c1e1b00 */
[----:B------:R-:W1:Y:S01]  /*29b0*/  S2UR UR5, SR_CgaCtaId ;  /* 0x00000000000579c3 */ /* 0x000e620000008800 */
[----:B------:R-:W-:Y:S01]  /*29c0*/  UMOV UR4, 0x400 ;  /* 0x0000040000047882 */ /* 0x000fe20000000000 */
[----:B------:R-:W-:Y:S01]  /*29d0*/  ISETP.NE.U32.AND P0, PT, RZ, UR6, PT ;  /* 0x00000006ff007c0c */ /* 0x000fe2000bf05070 */
[----:B------:R-:W-:Y:S01]  /*29e0*/  IMAD R235, R10, R235, RZ ;  /* 0x000000eb0aeb7224 */ /* 0x000fe200078e02ff */
[----:B------:R-:W-:-:S02]  /*29f0*/  ISETP.NE.AND P3, PT, RZ, UR11, PT ;  /* 0x0000000bff007c0c */ /* 0x000fc4000bf65270 */
[----:B------:R-:W-:Y:S01]  /*2a00*/  ISETP.NE.AND.EX P0, PT, R232, RZ, PT, P0 ;  /* 0x000000ffe800720c */ /* 0x000fe20003f05300 */
        /* <DEDUP_REMOVED lines=28> */
[----:B----4-:R-:W-:Y:S01]  /*2bd0*/  FADD.FTZ R237, R237, R136 ;  /* 0x00000088eded7221 */ /* 0x010fe20000010000 */
[----:B------:R-:W-:-:S03]  /*2be0*/  FADD.FTZ R124, R124, R137 ;  /* 0x000000897c7c7221 */ /* 0x000fc60000010000 */
[----:B------:R-:W-:Y:S01]  /*2bf0*/  FADD.FTZ R131, R138, R237 ;  /* 0x000000ed8a837221 */ /* 0x000fe20000010000 */
[----:B------:R-:W-:-:S03]  /*2c00*/  FADD.FTZ R124, R139, R124 ;  /* 0x0000007c8b7c7221 */ /* 0x000fc60000010000 */
[----:B------:R-:W-:Y:S01]  /*2c10*/  FMUL.FTZ R131, R131, UR14 ;  /* 0x0000000e83837c20 */ /* 0x000fe20008410000 */
[----:B------:R-:W-:-:S04]  /*2c20*/  FMUL.FTZ R128, R124, UR14 ;  /* 0x0000000e7c807c20 */ /* 0x000fc80008410000 */
[----:B------:R-:W-:Y:S02]  /*2c30*/  FSEL R131, R131, RZ, !P3 ;  /* 0x000000ff83837208 */ /* 0x000fe40005800000 */
[C---:B--2---:R-:W-:Y:S02]  /*2c40*/  @P1 PRMT R225, R196.reuse, 0x7610, R225 ;  /* 0x00007610c4e11816 */ /* 0x044fe400000000e1 */
[--C-:B------:R-:W-:Y:S02]  /*2c50*/  @P1 SHF.R.U64 R196, R196, 0x10, R197.reuse ;  /* 0x00000010c4c41819 */ /* 0x100fe400000012c5 */
[----:B------:R-:W-:Y:S02]  /*2c60*/  @P1 PRMT R228, R197, 0x7610, R228 ;  /* 0x00007610c5e41816 */ /* 0x000fe400000000e4 */
[----:B------:R-:W-:Y:S02]  /*2c70*/  @P1 SHF.R.U32.HI R197, RZ, 0x10, R197 ;  /* 0x00000010ffc51819 */ /* 0x000fe400000116c5 */
[----:B------:R-:W-:-:S02]  /*2c80*/  @P1 PRMT R229, R196, 0x7610, R229 ;  /* 0x00007610c4e51816 */ /* 0x000fc400000000e5 */
[----:B------:R-:W-:Y:S01]  /*2c90*/  @P1 PRMT R230, R197, 0x7610, R230 ;  /* 0x00007610c5e61816 */ /* 0x000fe200000000e6 */
        /* <DEDUP_REMOVED lines=8> */
[----:B-----5:R-:W-:Y:S01]  /*2d20*/  LOP3.LUT P2, RZ, R233, 0xff, RZ, 0xc0, !PT ;  /* 0x000000ffe9ff7812 */ /* 0x020fe2000784c0ff */
[----:B------:R-:W-:Y:S01]  /*2d30*/  HFMA2 R126, -RZ, RZ, 0, 0 ;  /* 0x00000000ff7e7431 */ /* 0x000fe200000001ff */
[----:B------:R-:W-:Y:S01]  /*2d40*/  ISETP.GT.AND P0, PT, R220, RZ, PT ;  /* 0x000000ffdc00720c */ /* 0x000fe20003f04270 */
[----:B------:R-:W-:Y:S01]  /*2d50*/  FADD.FTZ R124, R12, -R125 ;  /* 0x8000007d0c7c7221 */ /* 0x000fe20000010000 */
[----:B------:R-:W-:-:S03]  /*2d60*/  IMAD.MOV.U32 R125, RZ, RZ, RZ ;  /* 0x000000ffff7d7224 */ /* 0x000fc600078e00ff */
[----:B------:R-:W-:-:S05]  /*2d70*/  FMUL.FTZ R124, R219, R124 ;  /* 0x0000007cdb7c7220 */ /* 0x000fca0000410000 */
[----:B------:R-:W-:Y:S02]  /*2d80*/  FSEL R124, R124, RZ, P0 ;  /* 0x000000ff7c7c7208 */ /* 0x000fe40000000000 */
[----:B------:R-:W-:-:S03]  /*2d90*/  @P2 SHF.L.U32 R127, R188, 0x10, RZ ;  /* 0x00000010bc7f2819 */ /* 0x000fc600000006ff */
[----:B------:R-:W-:-:S04]  /*2da0*/  FMUL.FTZ R124, R124, UR17 ;  /* 0x000000117c7c7c20 */ /* 0x000fc80008410000 */
[----:B------:R-:W-:Y:S01]  /*2db0*/  FMUL.FTZ R130, R124, UR16 ;  /* 0x000000107c827c20 */ /* 0x000fe20008410000 */
[----:B------:R-:W-:-:S03]  /*2dc0*/  @P2 SHF.L.U32 R124, R225, 0x10, RZ ;  /* 0x00000010e17c2819 */ /* 0x000fc600000006ff */
[C---:B------:R-:W-:Y:S02]  /*2dd0*/  @P2 FMUL.FTZ R126, R130.reuse, R127 ;  /* 0x0000007f827e2220 */ /* 0x040fe40000410000 */
[----:B------:R-:W-:-:S03]  /*2de0*/  @P2 FMUL.FTZ R125, R130, R124 ;  /* 0x0000007c827d2220 */ /* 0x000fc60000410000 */
[----:B------:R-:W-:Y:S01]  /*2df0*/  F2FP.BF16.F32.PACK_AB R126, RZ, R126 ;  /* 0x0000007eff7e723e */ /* 0x000fe200000010ff */
[----:B------:R-:W-:-:S03]  /*2e00*/  FADD.FTZ R76, R76, R125 ;  /* 0x0000007d4c4c7221 */ /* 0x000fc60000010000 */
[----:B------:R-:W-:-:S07]  /*2e10*/  PRMT R211, R126, 0x7610, R211 ;  /* 0x000076107ed37816 */ /* 0x000fce00000000d3 */
.L_x_1229:
[----:B------:R-:W-:Y:S05]  /*2e20*/  @!P1 BRA `(.L_x_1230) ;  /* 0x0000000000449947 */ /* 0x000fea0003800000 */
[----:B------:R-:W-:Y:S01]  /*2e30*/  FFMA.FTZ R124, R16, R128, R131 ;  /* 0x00000080107c7223 */ /* 0x000fe20000010083 */
[----:B-----5:R-:W-:Y:S02]  /*2e40*/  LOP3.LUT P0, RZ, R233, 0xff00, RZ, 0xc0, !PT ;  /* 0x0000ff00e9ff7812 */ /* 0x020fe4000780c0ff */
[----:B------:R-:W-:Y:S01]  /*2e50*/  ISETP.GT.AND P2, PT, R220, RZ, PT ;  /* 0x000000ffdc00720c */ /* 0x000fe20003f44270 */
[----:B------:R-:W-:Y:S01]  /*2e60*/  FADD.FTZ R124, R15, -R124 ;  /* 0x8000007c0f7c7221 */ /* 0x000fe20000010000 */
[----:B------:R-:W-:-:S03]  /*2e70*/  MOV R126, RZ ;  /* 0x000000ff007e7202 */ /* 0x000fc60000000f00 */
[----:B------:R-:W-:-:S05]  /*2e80*/  FMUL.FTZ R124, R219, R124 ;  /* 0x0000007cdb7c7220 */ /* 0x000fca0000410000 */
[----:B------:R-:W-:Y:S02]  /*2e90*/  FSEL R124, R124, RZ, P2 ;  /* 0x000000ff7c7c7208 */ /* 0x000fe40001000000 */
[----:B------:R-:W-:Y:S02]  /*2ea0*/  @P0 SHF.L.U32 R127, R2, 0x10, RZ ;  /* 0x00000010027f0819 */ /* 0x000fe400000006ff */
[----:B------:R-:W-:Y:S01]  /*2eb0*/  @P0 SHF.L.U32 R125, R229, 0x10, RZ ;  /* 0x00000010e57d0819 */ /* 0x000fe200000006ff */
[----:B------:R-:W-:-:S04]  /*2ec0*/  FMUL.FTZ R124, R124, UR17 ;  /* 0x000000117c7c7c20 */ /* 0x000fc80008410000 */
[----:B------:R-:W-:Y:S01]  /*2ed0*/  FMUL.FTZ R130, R124, UR16 ;  /* 0x000000107c827c20 */ /* 0x000fe20008410000 */
[----:B------:R-:W-:-:S03]  /*2ee0*/  HFMA2 R124, -RZ, RZ, 0, 0 ;  /* 0x00000000ff7c7431 */ /* 0x000fc600000001ff */
[C---:B------:R-:W-:Y:S01]  /*2ef0*/  @P0 FMUL.FTZ R126, R130.reuse, R127 ;  /* 0x0000007f827e0220 */ /* 0x040fe20000410000 */
[----:B------:R-:W-:-:S04]  /*2f00*/  @P0 FMUL.FTZ R124, R130, R125 ;  /* 0x0000007d827c0220 */ /* 0x000fc80000410000 */
[----:B------:R-:W-:Y:S01]  /*2f10*/  F2FP.BF16.F32.PACK_AB R126, RZ, R126 ;  /* 0x0000007eff7e723e */ /* 0x000fe200000010ff */
[----:B------:R-:W-:-:S03]  /*2f20*/  FADD.FTZ R77, R77, R124 ;  /* 0x0000007c4d4d7221 */ /* 0x000fc60000010000 */
[----:B------:R-:W-:-:S07]  /*2f30*/  PRMT R212, R126, 0x7610, R212 ;  /* 0x000076107ed47816 */ /* 0x000fce00000000d4 */
.L_x_1230:
[----:B------:R-:W-:Y:S05]  /*2f40*/  @!P1 BRA `(.L_x_1231) ;  /* 0x0000000000449947 */ /* 0x000fea0003800000 */
[----:B------:R-:W-:Y:S01]  /*2f50*/  FFMA.FTZ R125, R13, R128, R131 ;  /* 0x000000800d7d7223 */ /* 0x000fe20000010083 */
[----:B-----5:R-:W-:Y:S01]  /*2f60*/  LOP3.LUT P0, RZ, R233, 0xff0000, RZ, 0xc0, !PT ;  /* 0x00ff0000e9ff7812 */ /* 0x020fe2000780c0ff */
[----:B------:R-:W-:Y:S01]  /*2f70*/  IMAD.MOV.U32 R126, RZ, RZ, RZ ;  /* 0x000000ffff7e7224 */ /* 0x000fe200078e00ff */
[----:B------:R-:W-:Y:S01]  /*2f80*/  ISETP.GT.AND P2, PT, R220, RZ, PT ;  /* 0x000000ffdc00720c */ /* 0x000fe20003f44270 */
[----:B------:R-:W-:Y:S01]  /*2f90*/  FADD.FTZ R124, R14, -R125 ;  /* 0x8000007d0e7c7221 */ /* 0x000fe20000010000 */
[----:B------:R-:W-:-:S03]  /*2fa0*/  MOV R125, RZ ;  /* 0x000000ff007d7202 */ /* 0x000fc60000000f00 */
        /* <DEDUP_REMOVED lines=11> */
.L_x_1231:
[----:B------:R-:W-:Y:S05]  /*3060*/  @!P1 BRA `(.L_x_1232) ;  /* 0x0000000c00c09947 */ /* 0x000fea0003800000 */
[----:B------:R-:W-:Y:S01]  /*3070*/  FFMA.FTZ R124, R18, R128, R131 ;  /* 0x00000080127c7223 */ /* 0x000fe20000010083 */
[----:B-----5:R-:W-:Y:S01]  /*3080*/  ISETP.GE.U32.AND P0, PT, R233, 0x1000000, PT ;  /* 0x01000000e900780c */ /* 0x020fe20003f06070 */
[----:B------:R-:W-:Y:S01]  /*3090*/  HFMA2 R126, -RZ, RZ, 0, 0 ;  /* 0x00000000ff7e7431 */ /* 0x000fe200000001ff */
[----:B------:R-:W-:Y:S01]  /*30a0*/  ISETP.GT.AND P2, PT, R220, RZ, PT ;  /* 0x000000ffdc00720c */ /* 0x000fe20003f44270 */
[----:B------:R-:W-:-:S04]  /*30b0*/  FADD.FTZ R124, R17, -R124 ;  /* 0x8000007c117c7221 */ /* 0x000fc80000010000 */
[----:B------:R-:W-:-:S05]  /*30c0*/  FMUL.FTZ R124, R219, R124 ;  /* 0x0000007cdb7c7220 */ /* 0x000fca0000410000 */
[----:B------:R-:W-:Y:S02]  /*30d0*/  FSEL R124, R124, RZ, P2 ;  /* 0x000000ff7c7c7208 */ /* 0x000fe40001000000 */
[----:B------:R-:W-:Y:S02]  /*30e0*/  @P0 SHF.L.U32 R127, R0, 0x10, RZ ;  /* 0x00000010007f0819 */ /* 0x000fe400000006ff */
[----:B------:R-:W-:Y:S01]  /*30f0*/  @P0 SHF.L.U32 R125, R230, 0x10, RZ ;  /* 0x00000010e67d0819 */ /* 0x000fe200000006ff */
[----:B------:R-:W-:-:S04]  /*3100*/  FMUL.FTZ R124, R124, UR17 ;  /* 0x000000117c7c7c20 */ /* 0x000fc80008410000 */
[----:B------:R-:W-:Y:S01]  /*3110*/  FMUL.FTZ R130, R124, UR16 ;  /* 0x000000107c827c20 */ /* 0x000fe20008410000 */
[----:B------:R-:W-:-:S03]  /*3120*/  IMAD.MOV.U32 R124, RZ, RZ, RZ ;  /* 0x000000ffff7c7224 */ /* 0x000fc600078e00ff */
[C---:B------:R-:W-:Y:S01]  /*3130*/  @P0 FMUL.FTZ R126, R130.reuse, R127 ;  /* 0x0000007f827e0220 */ /* 0x040fe20000410000 */
[----:B------:R-:W-:-:S04]  /*3140*/  @P0 FMUL.FTZ R124, R130, R125 ;  /* 0x0000007d827c0220 */ /* 0x000fc80000410000 */
[----:B------:R-:W-:Y:S01]  /*3150*/  F2FP.BF16.F32.PACK_AB R126, RZ, R126 ;  /* 0x0000007eff7e723e */ /* 0x000fe200000010ff */
[----:B------:R-:W-:-:S03]  /*3160*/  FADD.FTZ R79, R79, R124 ;  /* 0x0000007c4f4f7221 */ /* 0x000fc60000010000 */
[----:B------:R-:W-:Y:S01]  /*3170*/  PRMT R214, R126, 0x7610, R214 ;  /* 0x000076107ed67816 */ /* 0x000fe200000000d6 */
[----:B------:R-:W-:Y:S06]  /*3180*/  BRA `(.L_x_1232) ;  /* 0x0000000c00787947 */ /* 0x000fec0003800000 */
.L_x_1228:
[-CC-:B------:R-:W-:Y:S01]  /*3190*/  FFMA.FTZ R125, R3, R128.reuse, R131.reuse ;  /* 0x00000080037d7223 */ /* 0x180fe20000010083 */
[-CC-:B------:R-:W-:Y:S01]  /*31a0*/  FFMA.FTZ R126, R16, R128.reuse, R131.reuse ;  /* 0x00000080107e7223 */ /* 0x180fe20000010083 */
[-C--:B------:R-:W-:Y:S01]  /*31b0*/  FFMA.FTZ R130, R18, R128.reuse, R131 ;  /* 0x0000008012827223 */ /* 0x080fe20000010083 */
[----:B------:R-:W-:Y:S01]  /*31c0*/  ISETP.GT.AND P0, PT, R220, RZ, PT ;  /* 0x000000ffdc00720c */ /* 0x000fe20003f04270 */
[----:B------:R-:W-:Y:S01]  /*31d0*/  FADD.FTZ R124, R12, -R125 ;  /* 0x8000007d0c7c7221 */ /* 0x000fe20000010000 */
[----:B------:R-:W-:Y:S01]  /*31e0*/  FFMA.FTZ R125, R13, R128, R131 ;  /* 0x000000800d7d7223 */ /* 0x000fe20000010083 */
[----:B------:R-:W-:Y:S01]  /*31f0*/  FADD.FTZ R126, R15, -R126 ;  /* 0x8000007e0f7e7221 */ /* 0x000fe20000010000 */
[----:B------:R-:W-:Y:S01]  /*3200*/  FADD.FTZ R134, R17, -R130 ;  /* 0x8000008211867221 */ /* 0x000fe20000010000 */
[C---:B------:R-:W-:Y:S01]  /*3210*/  FMUL.FTZ R124, R219.reuse, R124 ;  /* 0x0000007cdb7c7220 */ /* 0x040fe20000410000 */
[----:B------:R-:W-:Y:S01]  /*3220*/  FADD.FTZ R132, R14, -R125 ;  /* 0x8000007d0e847221 */ /* 0x000fe20000010000 */
[----:B------:R-:W-:-:S03]  /*3230*/  FMUL.FTZ R130, R219, R126 ;  /* 0x0000007edb827220 */ /* 0x000fc60000410000 */
[----:B------:R-:W-:Y:S01]  /*3240*/  FSEL R127, R124, RZ, P0 ;  /* 0x000000ff7c7f7208 */ /* 0x000fe20000000000 */
[----:B------:R-:W-:Y:S06]  /*3250*/  @!P1 BRA `(.L_x_1233) ;  /* 0x0000000000309947 */ /* 0x000fec0003800000 */
[----:B-----5:R-:W-:Y:S01]  /*3260*/  LOP3.LUT P2, RZ, R233, 0xff, RZ, 0xc0, !PT ;  /* 0x000000ffe9ff7812 */ /* 0x020fe2000784c0ff */
[----:B------:R-:W-:Y:S01]  /*3270*/  FMUL.FTZ R124, R127, UR17 ;  /* 0x000000117f7c7c20 */ /* 0x000fe20008410000 */
[----:B------:R-:W-:Y:S01]  /*3280*/  MOV R126, RZ ;  /* 0x000000ff007e7202 */ /* 0x000fe20000000f00 */
[----:B------:R-:W-:Y:S02]  /*3290*/  HFMA2 R125, -RZ, RZ, 0, 0 ;  /* 0x00000000ff7d7431 */ /* 0x000fe400000001ff */
[----:B------:R-:W-:-:S08]  /*32a0*/  FMUL.FTZ R124, R124, UR16 ;  /* 0x000000107c7c7c20 */ /* 0x000fd00008410000 */
[----:B------:R-:W-:Y:S02]  /*32b0*/  @P2 SHF.L.U32 R135, R188, 0x10, RZ ;  /* 0x00000010bc872819 */ /* 0x000fe400000006ff */
[----:B------:R-:W-:-:S03]  /*32c0*/  @P2 SHF.L.U32 R133, R225, 0x10, RZ ;  /* 0x00000010e1852819 */ /* 0x000fc600000006ff */
[-C--:B------:R-:W-:Y:S02]  /*32d0*/  @P2 FMUL.FTZ R126, R135, R124.reuse ;  /* 0x0000007c877e2220 */ /* 0x080fe40000410000 */
[----:B------:R-:W-:-:S03]  /*32e0*/  @P2 FMUL.FTZ R125, R133, R124 ;  /* 0x0000007c857d2220 */ /* 0x000fc60000410000 */
[----:B------:R-:W-:Y:S01]  /*32f0*/  F2FP.BF16.F32.PACK_AB R126, RZ, R126 ;  /* 0x0000007eff7e723e */ /* 0x000fe200000010ff */
[----:B------:R-:W-:-:S03]  /*3300*/  FADD.FTZ R76, R76, R125 ;  /* 0x0000007d4c4c7221 */ /* 0x000fc60000010000 */
[----:B------:R-:W-:-:S07]  /*3310*/  PRMT R211, R126, 0x7610, R211 ;  /* 0x000076107ed37816 */ /* 0x000fce00000000d3 */
.L_x_1233:
[----:B------:R-:W-:Y:S01]  /*3320*/  F2FP.BF16.F32.PACK_AB R215, RZ, R127 ;  /* 0x0000007fffd7723e */ /* 0x000fe200000010ff */
[C---:B------:R-:W-:Y:S01]  /*3330*/  FMUL.FTZ R133, R219.reuse, R132 ;  /* 0x00000084db857220 */ /* 0x040fe20000410000 */
[----:B------:R-:W-:Y:S01]  /*3340*/  FMUL.FTZ R134, R219, R134 ;  /* 0x00000086db867220 */ /* 0x000fe20000410000 */
[----:B------:R-:W-:Y:S01]  /*3350*/  FSEL R126, R130, RZ, P0 ;  /* 0x000000ff827e7208 */ /* 0x000fe20000000000 */
[----:B------:R-:W-:Y:S06]  /*3360*/  @!P1 BRA `(.L_x_1234) ;  /* 0x00000000002c9947 */ /* 0x000fec0003800000 */
[----:B-----5:R-:W-:Y:S01]  /*3370*/  LOP3.LUT P2, RZ, R233, 0xff00, RZ, 0xc0, !PT ;  /* 0x0000ff00e9ff7812 */ /* 0x020fe2000784c0ff */
[----:B------:R-:W-:-:S04]  /*3380*/  FMUL.FTZ R124, R126, UR17 ;  /* 0x000000117e7c7c20 */ /* 0x000fc80008410000 */
[----:B------:R-:W-:Y:S01]  /*3390*/  FMUL.FTZ R127, R124, UR16 ;  /* 0x000000107c7f7c20 */ /* 0x000fe20008410000 */
[----:B------:R-:W-:-:S07]  /*33a0*/  CS2R R124, SRZ ;  /* 0x00000000007c7805 */ /* 0x000fce000001ff00 */
[----:B------:R-:W-:Y:S01]  /*33b0*/  @P2 IMAD.U32 R132, R2, 0x10000, RZ ;  /* 0x0001000002842824 */ /* 0x000fe200078e00ff */
[----:B------:R-:W-:-:S03]  /*33c0*/  @P2 SHF.L.U32 R130, R229, 0x10, RZ ;  /* 0x00000010e5822819 */ /* 0x000fc600000006ff */
[-C--:B------:R-:W-:Y:S02]  /*33d0*/  @P2 FMUL.FTZ R125, R132, R127.reuse ;  /* 0x0000007f847d2220 */ /* 0x080fe40000410000 */
[----:B------:R-:W-:-:S03]  /*33e0*/  @P2 FMUL.FTZ R124, R130, R127 ;  /* 0x0000007f827c2220 */ /* 0x000fc60000410000 */
[----:B------:R-:W-:Y:S01]  /*33f0*/  F2FP.BF16.F32.PACK_AB R125, RZ, R125 ;  /* 0x0000007dff7d723e */ /* 0x000fe200000010ff */
[----:B------:R-:W-:-:S03]  /*3400*/  FADD.FTZ R77, R77, R124 ;  /* 0x0000007c4d4d7221 */ /* 0x000fc60000010000 */
[----:B------:R-:W-:-:S07]  /*3410*/  PRMT R212, R125, 0x7610, R212 ;  /* 0x000076107dd47816 */ /* 0x000fce00000000d4 */
.L_x_1234:
[----:B------:R-:W-:Y:S02]  /*3420*/  F2FP.BF16.F32.PACK_AB R216, RZ, R126 ;  /* 0x0000007effd8723e */ /* 0x000fe400000010ff */
[----:B------:R-:W-:Y:S02]  /*3430*/  FSEL R130, R134, RZ, P0 ;  /* 0x000000ff86827208 */ /* 0x000fe40000000000 */
        /* <DEDUP_REMOVED lines=14> */
.L_x_1235:
[----:B------:R-:W-:Y:S02]  /*3520*/  F2FP.BF16.F32.PACK_AB R127, RZ, R127 ;  /* 0x0000007fff7f723e */ /* 0x000fe400000010ff */
[----:B------:R-:W-:Y:S02]  /*3530*/  F2FP.BF16.F32.PACK_AB R218, RZ, R130 ;  /* 0x00000082ffda723e */ /* 0x000fe400000010ff */
[----:B------:R-:W-:Y:S01]  /*3540*/  PRMT R217, R127, 0x7610, R217 ;  /* 0x000076107fd97816 */ /* 0x000fe200000000d9 */
[----:B------:R-:W-:Y:S06]  /*3550*/  @!P1 BRA `(.L_x_1232) ;  /* 0x0000000800849947 */ /* 0x000fec0003800000 */
[----:B-----5:R-:W-:Y:S01]  /*3560*/  ISETP.GE.U32.AND P0, PT, R233, 0x1000000, PT ;  /* 0x01000000e900780c */ /* 0x020fe20003f06070 */
        /* <DEDUP_REMOVED lines=9> */
[----:B------:R-:W-:Y:S01]  /*3600*/  PRMT R214, R125, 0x7610, R214 ;  /* 0x000076107dd67816 */ /* 0x000fe200000000d6 */
[----:B------:R-:W-:Y:S06]  /*3610*/  BRA `(.L_x_1232) ;  /* 0x0000000800547947 */ /* 0x000fec0003800000 */
.L_x_1227:
        /* <DEDUP_REMOVED lines=8> */
[----:B-----5:R-:W-:Y:S01]  /*36a0*/  LOP3.LUT P2, RZ, R233, 0xff, RZ, 0xc0, !PT ;  /* 0x000000ffe9ff7812 */ /* 0x020fe2000784c0ff */
[----:B------:R-:W-:Y:S01]  /*36b0*/  HFMA2 R126, -RZ, RZ, 0, 0 ;  /* 0x00000000ff7e7431 */ /* 0x000fe200000001ff */
[----:B------:R-:W-:Y:S01]  /*36c0*/  SHF.L.U32 R124, R166, 0x10, RZ ;  /* 0x00000010a67c7819 */ /* 0x000fe200000006ff */
[----:B------:R-:W-:-:S04]  /*36d0*/  @P0 FADD.FTZ R125, R12, -R125 ;  /* 0x8000007d0c7d0221 */ /* 0x000fc80000010000 */
[----:B------:R-:W-:Y:S01]  /*36e0*/  @P0 FFMA.FTZ R124, R219, R125, R124 ;  /* 0x0000007ddb7c0223 */ /* 0x000fe2000001007c */
[----:B------:R-:W-:-:S03]  /*36f0*/  MOV R125, RZ ;  /* 0x000000ff007d7202 */ /* 0x000fc60000000f00 */
[----:B------:R-:W-:Y:S02]  /*3700*/  FMUL.FTZ R124, R124, UR17 ;  /* 0x000000117c7c7c20 */ /* 0x000fe40008410000 */
[----:B------:R-:W-:Y:S01]  /*3710*/  @P2 SHF.L.U32 R133, R188, 0x10, RZ ;  /* 0x00000010bc852819 */ /* 0x000fe200000006ff */
[----:B------:R-:W-:Y:S02]  /*3720*/  @P2 IMAD.U32 R127, R225, 0x10000, RZ ;  /* 0x00010000e17f2824 */ /* 0x000fe400078e00ff */
[----:B------:R-:W-:-:S04]  /*3730*/  FMUL.FTZ R124, R124, UR16 ;  /* 0x000000107c7c7c20 */ /* 0x000fc80008410000 */
[-C--:B------:R-:W-:Y:S01]  /*3740*/  @P2 FMUL.FTZ R126, R133, R124.reuse ;  /* 0x0000007c857e2220 */ /* 0x080fe20000410000 */
[----:B------:R-:W-:-:S04]  /*3750*/  @P2 FMUL.FTZ R125, R127, R124 ;  /* 0x0000007c7f7d2220 */ /* 0x000fc80000410000 */
[----:B------:R-:W-:Y:S01]  /*3760*/  F2FP.BF16.F32.PACK_AB R126, RZ, R126 ;  /* 0x0000007eff7e723e */ /* 0x000fe200000010ff */
[----:B------:R-:W-:-:S03]  /*3770*/  FADD.FTZ R76, R76, R125 ;  /* 0x0000007d4c4c7221 */ /* 0x000fc60000010000 */
[----:B------:R-:W-:-:S07]  /*3780*/  PRMT R211, R126, 0x7610, R211 ;  /* 0x000076107ed37816 */ /* 0x000fce00000000d3 */
.L_x_1237:
[----:B------:R-:W-:Y:S05]  /*3790*/  @!P1 BRA `(.L_x_1238) ;  /* 0x0000000000409947 */ /* 0x000fea0003800000 */
[----:B-----5:R-:W-:Y:S01]  /*37a0*/  SHF.R.U64 R124, R166, 0x10, R167 ;  /* 0x00000010a67c7819 */ /* 0x020fe200000012a7 */
[----:B------:R-:W-:Y:S01]  /*37b0*/  @P0 FFMA.FTZ R126, R16, R128, R131 ;  /* 0x00000080107e0223 */ /* 0x000fe20000010083 */
[----:B------:R-:W-:Y:S02]  /*37c0*/  LOP3.LUT P2, RZ, R233, 0xff00, RZ, 0xc0, !PT ;  /* 0x0000ff00e9ff7812 */ /* 0x000fe4000784c0ff */
[----:B------:R-:W-:Y:S01]  /*37d0*/  SHF.L.U32 R124, R124, 0x10, RZ ;  /* 0x000000107c7c7819 */ /* 0x000fe200000006ff */
[----:B------:R-:W-:-:S04]  /*37e0*/  @P0 FADD.FTZ R126, R15, -R126 ;  /* 0x8000007e0f7e0221 */ /* 0x000fc80000010000 */
[----:B------:R-:W-:-:S04]  /*37f0*/  @P0 FFMA.FTZ R124, R219, R126, R124 ;  /* 0x0000007edb7c0223 */ /* 0x000fc8000001007c */
[----:B------:R-:W-:Y:S02]  /*3800*/  FMUL.FTZ R124, R124, UR17 ;  /* 0x000000117c7c7c20 */ /* 0x000fe40008410000 */
[----:B------:R-:W-:Y:S02]  /*3810*/  @P2 SHF.L.U32 R133, R2, 0x10, RZ ;  /* 0x0000001002852819 */ /* 0x000fe400000006ff */
[----:B------:R-:W-:Y:S01]  /*3820*/  FMUL.FTZ R126, R124, UR16 ;  /* 0x000000107c7e7c20 */ /* 0x000fe20008410000 */
[----:B------:R-:W-:Y:S02]  /*3830*/  CS2R R124, SRZ ;  /* 0x00000000007c7805 */ /* 0x000fe4000001ff00 */
[----:B------:R-:W-:Y:S01]  /*3840*/  @P2 SHF.L.U32 R127, R229, 0x10, RZ ;  /* 0x00000010e57f2819 */ /* 0x000fe200000006ff */
[----:B------:R-:W-:-:S04]  /*3850*/  @P2 FMUL.FTZ R125, R133, R126 ;  /* 0x0000007e857d2220 */ /* 0x000fc80000410000 */
[----:B------:R-:W-:Y:S01]  /*3860*/  @P2 FMUL.FTZ R124, R127, R126 ;  /* 0x0000007e7f7c2220 */ /* 0x000fe20000410000 */
[----:B------:R-:W-:-:S03]  /*3870*/  F2FP.BF16.F32.PACK_AB R125, RZ, R125 ;  /* 0x0000007dff7d723e */ /* 0x000fc600000010ff */
[----:B------:R-:W-:Y:S01]  /*3880*/  FADD.FTZ R77, R77, R124 ;  /* 0x0000007c4d4d7221 */ /* 0x000fe20000010000 */
[----:B------:R-:W-:-:S07]  /*3890*/  PRMT R212, R125, 0x7610, R212 ;  /* 0x000076107dd47816 */ /* 0x000fce00000000d4 */
.L_x_1238:
[----:B------:R-:W-:Y:S05]  /*38a0*/  @!P1 BRA `(.L_x_1239) ;  /* 0x0000000000409947 */ /* 0x000fea0003800000 */
        /* <DEDUP_REMOVED lines=8> */
[----:B------:R-:W-:Y:S01]  /*3930*/  @P2 IMAD.U32 R133, R189, 0x10000, RZ ;  /* 0x00010000bd852824 */ /* 0x000fe200078e00ff */
[----:B------:R-:W-:Y:S01]  /*3940*/  @P2 SHF.L.U32 R127, R228, 0x10, RZ ;  /* 0x00000010e47f2819 */ /* 0x000fe200000006ff */
[----:B------:R-:W-:-:S04]  /*3950*/  FMUL.FTZ R124, R124, UR16 ;  /* 0x000000107c7c7c20 */ /* 0x000fc80008410000 */
[-C--:B------:R-:W-:Y:S01]  /*3960*/  @P2 FMUL.FTZ R126, R133, R124.reuse ;  /* 0x0000007c857e2220 */ /* 0x080fe20000410000 */
[----:B------:R-:W-:-:S04]  /*3970*/  @P2 FMUL.FTZ R125, R127, R124 ;  /* 0x0000007c7f7d2220 */ /* 0x000fc80000410000 */
[----:B------:R-:W-:Y:S01]  /*3980*/  F2FP.BF16.F32.PACK_AB R126, RZ, R126 ;  /* 0x0000007eff7e723e */ /* 0x000fe200000010ff */
[----:B------:R-:W-:-:S03]  /*3990*/  FADD.FTZ R78, R78, R125 ;  /* 0x0000007d4e4e7221 */ /* 0x000fc60000010000 */
[----:B------:R-:W-:-:S07]  /*39a0*/  PRMT R213, R126, 0x7610, R213 ;  /* 0x000076107ed57816 */ /* 0x000fce00000000d5 */
.L_x_1239:
[----:B------:R-:W-:Y:S05]  /*39b0*/  @!P1 BRA `(.L_x_1232) ;  /* 0x00000004006c9947 */ /* 0x000fea0003800000 */
[----:B-----5:R-:W-:Y:S01]  /*39c0*/  SHF.R.U32.HI R124, RZ, 0x10, R167 ;  /* 0x00000010ff7c7819 */ /* 0x020fe200000116a7 */
[----:B------:R-:W-:Y:S01]  /*39d0*/  @P0 FFMA.FTZ R126, R18, R128, R131 ;  /* 0x00000080127e0223 */ /* 0x000fe20000010083 */
[----:B------:R-:W-:Y:S02]  /*39e0*/  ISETP.GE.U32.AND P2, PT, R233, 0x1000000, PT ;  /* 0x01000000e900780c */ /* 0x000fe40003f46070 */
        /* <DEDUP_REMOVED lines=12> */
[----:B------:R-:W-:Y:S01]  /*3ab0*/  PRMT R214, R125, 0x7610, R214 ;  /* 0x000076107dd67816 */ /* 0x000fe200000000d6 */
[----:B------:R-:W-:Y:S06]  /*3ac0*/  BRA `(.L_x_1232) ;  /* 0x0000000400287947 */ /* 0x000fec0003800000 */
.L_x_1236:
[----:B------:R-:W-:Y:S01]  /*3ad0*/  ISETP.GT.AND P0, PT, R220, RZ, PT ;  /* 0x000000ffdc00720c */ /* 0x000fe20003f04270 */
[----:B------:R-:W-:Y:S01]  /*3ae0*/  @P2 FFMA.FTZ R125, R3, R128, R131 ;  /* 0x00000080037d2223 */ /* 0x000fe20000010083 */
[C-C-:B-----5:R-:W-:Y:S01]  /*3af0*/  SHF.R.U64 R130, R166.reuse, 0x10, R167.reuse ;  /* 0x00000010a6827819 */ /* 0x160fe200000012a7 */
[----:B------:R-:W-:Y:S01]  /*3b00*/  IMAD.U32 R124, R166, 0x10000, RZ ;  /* 0x00010000a67c7824 */ /* 0x000fe200078e00ff */
[----:B------:R-:W-:Y:S01]  /*3b10*/  SHF.R.U32.HI R134, RZ, 0x10, R167 ;  /* 0x00000010ff867819 */ /* 0x000fe200000116a7 */
[----:B------:R-:W-:Y:S01]  /*3b20*/  @P2 FADD.FTZ R125, R12, -R125 ;  /* 0x8000007d0c7d2221 */ /* 0x000fe20000010000 */
[----:B------:R-:W-:Y:S02]  /*3b30*/  SHF.L.U32 R130, R130, 0x10, RZ ;  /* 0x0000001082827819 */ /* 0x000fe400000006ff */
        /* <DEDUP_REMOVED lines=8> */
[----:B------:R-:W-:Y:S01]  /*3bc0*/  @P0 FADD.FTZ R125, R14, -R125 ;  /* 0x8000007d0e7d0221 */ /* 0x000fe20000010000 */
[----:B------:R-:W-:Y:S02]  /*3bd0*/  @P0 FADD.FTZ R127, R17, -R136 ;  /* 0x80000088117f0221 */ /* 0x000fe40000010000 */
[C---:B------:R-:W-:Y:S01]  /*3be0*/  @P0 FFMA.FTZ R130, R219.reuse, R126, R130 ;  /* 0x0000007edb820223 */ /* 0x040fe20000010082 */
[C---:B------:R-:W-:Y:S01]  /*3bf0*/  @P0 FFMA.FTZ R132, R219.reuse, R125, R132 ;  /* 0x0000007ddb840223 */ /* 0x040fe20000010084 */
[----:B------:R-:W-:-:S03]  /*3c00*/  @P0 FFMA.FTZ R134, R219, R127, R134 ;  /* 0x0000007fdb860223 */ /* 0x000fc60000010086 */
[----:B------:R-:W-:Y:S01]  /*3c10*/  F2FP.BF16.F32.PACK_AB R216, RZ, R130 ;  /* 0x00000082ffd8723e */ /* 0x000fe200000010ff */
[----:B------:R-:W-:Y:S06]  /*3c20*/  @!P1 BRA `(.L_x_1240) ;  /* 0x0000000000309947 */ /* 0x000fec0003800000 */
[----:B------:R-:W-:Y:S01]  /*3c30*/  LOP3.LUT P0, RZ, R233, 0xff, RZ, 0xc0, !PT ;  /* 0x000000ffe9ff7812 */ /* 0x000fe2000780c0ff */
[----:B------:R-:W-:Y:S01]  /*3c40*/  FMUL.FTZ R124, R124, UR17 ;  /* 0x000000117c7c7c20 */ /* 0x000fe20008410000 */
[----:B------:R-:W-:Y:S02]  /*3c50*/  HFMA2 R126, -RZ, RZ, 0, 0 ;  /* 0x00000000ff7e7431 */ /* 0x000fe400000001ff */
[----:B------:R-:W-:Y:S02]  /*3c60*/  IMAD.MOV.U32 R125, RZ, RZ, RZ ;  /* 0x000000ffff7d7224 */ /* 0x000fe400078e00ff */
[----:B------:R-:W-:-:S07]  /*3c70*/  FMUL.FTZ R124, R124, UR16 ;  /* 0x000000107c7c7c20 */ /* 0x000fce0008410000 */
[----:B------:R-:W-:Y:S02]  /*3c80*/  @P0 SHF.L.U32 R133, R188, 0x10, RZ ;  /* 0x00000010bc850819 */ /* 0x000fe400000006ff */
[----:B------:R-:W-:-:S03]  /*3c90*/  @P0 SHF.L.U32 R127, R225, 0x10, RZ ;  /* 0x00000010e17f0819 */ /* 0x000fc600000006ff */
[-C--:B------:R-:W-:Y:S02]  /*3ca0*/  @P0 FMUL.FTZ R126, R133, R124.reuse ;  /* 0x0000007c857e0220 */ /* 0x080fe40000410000 */
[----:B------:R-:W-:-:S03]  /*3cb0*/  @P0 FMUL.FTZ R125, R127, R124 ;  /* 0x0000007c7f7d0220 */ /* 0x000fc60000410000 */
[----:B------:R-:W-:Y:S01]  /*3cc0*/  F2FP.BF16.F32.PACK_AB R126, RZ, R126 ;  /* 0x0000007eff7e723e */ /* 0x000fe200000010ff */
[----:B------:R-:W-:-:S03]  /*3cd0*/  FADD.FTZ R76, R76, R125 ;  /* 0x0000007d4c4c7221 */ /* 0x000fc60000010000 */
[----:B------:R-:W-:-:S07]  /*3ce0*/  PRMT R211, R126, 0x7610, R211 ;  /* 0x000076107ed37816 */ /* 0x000fce00000000d3 */
.L_x_1240:
[----:B------:R-:W-:Y:S05]  /*3cf0*/  @!P1 BRA `(.L_x_1241) ;  /* 0x00000000002c9947 */ /* 0x000fea0003800000 */
[----:B------:R-:W-:Y:S01]  /*3d00*/  LOP3.LUT P0, RZ, R233, 0xff00, RZ, 0xc0, !PT ;  /* 0x0000ff00e9ff7812 */ /* 0x000fe2000780c0ff */
[----:B------:R-:W-:Y:S01]  /*3d10*/  FMUL.FTZ R130, R130, UR17 ;  /* 0x0000001182827c20 */ /* 0x000fe20008410000 */
[----:B------:R-:W-:-:S03]  /*3d20*/  CS2R R124, SRZ ;  /* 0x00000000007c7805 */ /* 0x000fc6000001ff00 */
        /* <DEDUP_REMOVED lines=8> */
.L_x_1241:
[----:B------:R-:W-:Y:S05]  /*3db0*/  @!P1 BRA `(.L_x_1242) ;  /* 0x0000000000309947 */ /* 0x000fea0003800000 */
[----:B------:R-:W-:Y:S01]  /*3dc0*/  LOP3.LUT P0, RZ, R233, 0xff0000, RZ, 0xc0, !PT ;  /* 0x00ff0000e9ff7812 */ /* 0x000fe2000780c0ff */
[----:B------:R-:W-:Y:S01]  /*3dd0*/  FMUL.FTZ R124, R132, UR17 ;  /* 0x00000011847c7c20 */ /* 0x000fe20008410000 */
[----:B------:R-:W-:Y:S01]  /*3de0*/  MOV R126, RZ ;  /* 0x000000ff007e7202 */ /* 0x000fe20000000f00 */
[----:B------:R-:W-:Y:S02]  /*3df0*/  IMAD.MOV.U32 R125, RZ, RZ, RZ ;  /* 0x000000ffff7d7224 */ /* 0x000fe400078e00ff */
        /* <DEDUP_REMOVED lines=8> */
.L_x_1242:
[----:B------:R-:W-:Y:S02]  /*3e80*/  F2FP.BF16.F32.PACK_AB R132, RZ, R132 ;  /* 0x00000084ff84723e */ /* 0x000fe400000010ff */
[----:B------:R-:W-:Y:S02]  /*3e90*/  F2FP.BF16.F32.PACK_AB R218, RZ, R134 ;  /* 0x00000086ffda723e */ /* 0x000fe400000010ff */
[----:B------:R-:W-:Y:S01]  /*3ea0*/  PRMT R217, R132, 0x7610, R217 ;  /* 0x0000761084d97816 */ /* 0x000fe200000000d9 */
[----:B------:R-:W-:Y:S06]  /*3eb0*/  @!P1 BRA `(.L_x_1232) ;  /* 0x00000000002c9947 */ /* 0x000fec0003800000 */
[----:B------:R-:W-:Y:S01]  /*3ec0*/  ISETP.GE.U32.AND P0, PT, R233, 0x1000000, PT ;  /* 0x01000000e900780c */ /* 0x000fe20003f06070 */
        /* <DEDUP_REMOVED lines=10> */
.L_x_1232:
        /* <DEDUP_REMOVED lines=13> */
.L_x_1243:
        /* <DEDUP_REMOVED lines=9> */
.L_x_1244:
[----:B------:R-:W-:Y:S05]  /*40d0*/  @!P1 BRA `(.L_x_1245) ;  /* 0x0000000000209947 */ /* 0x000fea0003800000 */
[----:B01----:R-:W0:Y:S01]  /*40e0*/  LDC.64 R124, c[0x0][0x390] ;  /* 0x0000e400ff7c7b82 */ /* 0x003e220000000a00 */
[----:B------:R-:W-:-:S05]  /*40f0*/  IADD3 R127, PT, PT, R223, 0x100, RZ ;  /* 0x00000100df7f7810 */ /* 0x000fca0007ffe0ff */
[----:B0-----:R-:W-:-:S06]  /*4100*/  IMAD.WIDE.U32 R124, R127, 0x8, R124 ;  /* 0x000000087f7c7825 */ /* 0x001fcc00078e007c */
[----:B------:R-:W2:Y:S02]  /*4110*/  LDG.E.64 R124, desc[UR12][R124.64] ;  /* 0x0000000c7c7c7981 */ /* 0x000ea4000c1e1b00 */
[C-C-:B--2---:R-:W-:Y:S02]  /*4120*/  SHF.R.U64 R229, R124.reuse, 0x10, R125.reuse ;  /* 0x000000107ce57819 */ /* 0x144fe4000000127d */
[----:B------:R-:W-:Y:S02]  /*4130*/  SHF.R.U32.HI R230, RZ, 0x10, R125 ;  /* 0x00000010ffe67819 */ /* 0x000fe4000001167d */
[----:B------:R-:W-:Y:S02]  /*4140*/  PRMT R225, R124, 0x7610, R225 ;  /* 0x000076107ce17816 */ /* 0x000fe400000000e1 */
[----:B------:R-:W-:-:S07]  /*4150*/  PRMT R228, R125, 0x7610, R228 ;  /* 0x000076107de47816 */ /* 0x000fce00000000e4 */
.L_x_1245:
[----:B------:R-:W-:Y:S05]  /*4160*/  @!P0 BRA `(.L_x_1246) ;  /* 0x0000000800488947 */ /* 0x000fea0003800000 */
[----:B------:R-:W-:Y:S05]  /*4170*/  BRA.U !UP0, `(.L_x_1247) ;  /* 0x00000005082c7547 */ /* 0x000fea000b800000 */
[----:B------:R-:W-:Y:S01]  /*4180*/  ISETP.GT.AND P2, PT, R220, RZ, PT ;  /* 0x000000ffdc00720c */ /* 0x000fe20003f44270 */
[----:B-----5:R-:W-:Y:S01]  /*4190*/  IMAD.U32 R132, R165, 0x10000, RZ ;  /* 0x00010000a5847824 */ /* 0x020fe200078e00ff */
[C---:B01----:R-:W-:Y:S02]  /*41a0*/  SHF.L.U32 R124, R164.reuse, 0x10, RZ ;  /* 0x00000010a47c7819 */ /* 0x043fe400000006ff */
[--C-:B------:R-:W-:Y:S02]  /*41b0*/  SHF.R.U64 R130, R164, 0x10, R165.reuse ;  /* 0x00000010a4827819 */ /* 0x100fe400000012a5 */
[----:B------:R-:W-:Y:S02]  /*41c0*/  SHF.R.U32.HI R134, RZ, 0x10, R165 ;  /* 0x00000010ff867819 */ /* 0x000fe400000116a5 */
[----:B------:R-:W-:Y:S02]  /*41d0*/  SHF.L.U32 R130, R130, 0x10, RZ ;  /* 0x0000001082827819 */ /* 0x000fe400000006ff */
[----:B------:R-:W-:-:S03]  /*41e0*/  SHF.L.U32 R134, R134, 0x10, RZ ;  /* 0x0000001086867819 */ /* 0x000fc600000006ff */
[-CC-:B------:R-:W-:Y:S01]  /*41f0*/  @P2 FFMA.FTZ R125, R19, R128.reuse, R131.reuse ;  /* 0x00000080137d2223 */ /* 0x180fe20000010083 */
[-CC-:B------:R-:W-:Y:S01]  /*4200*/  @P2 FFMA.FTZ R126, R24, R128.reuse, R131.reuse ;  /* 0x00000080187e2223 */ /* 0x180fe20000010083 */
[-C--:B------:R-:W-:Y:S02]  /*4210*/  @P2 FFMA.FTZ R136, R26, R128.reuse, R131 ;  /* 0x000000801a882223 */ /* 0x080fe40000010083 */
[----:B------:R-:W-:Y:S01]  /*4220*/  @P2 FADD.FTZ R125, R20, -R125 ;  /* 0x8000007d147d2221 */ /* 0x000fe20000010000 */
[----:B------:R-:W-:Y:S01]  /*4230*/  @P2 FADD.FTZ R126, R23, -R126 ;  /* 0x8000007e177e2221 */ /* 0x000fe20000010000 */
[----:B------:R-:W-:Y:S02]  /*4240*/  @P2 FADD.FTZ R127, R25, -R136 ;  /* 0x80000088197f2221 */ /* 0x000fe40000010000 */
[----:B------:R-:W-:Y:S01]  /*4250*/  @P2 FFMA.FTZ R124, R219, R125, R124 ;  /* 0x0000007ddb7c2223 */ /* 0x000fe2000001007c */
[----:B------:R-:W-:Y:S01]  /*4260*/  @P2 FFMA.FTZ R125, R21, R128, R131 ;  /* 0x00000080157d2223 */ /* 0x000fe20000010083 */
[C---:B------:R-:W-:Y:S01]  /*4270*/  @P2 FFMA.FTZ R130, R219.reuse, R126, R130 ;  /* 0x0000007edb822223 */ /* 0x040fe20000010082 */
[----:B------:R-:W-:-:S02]  /*4280*/  @P2 FFMA.FTZ R134, R219, R127, R134 ;  /* 0x0000007fdb862223 */ /* 0x000fc40000010086 */
[----:B------:R-:W-:Y:S01]  /*4290*/  @P2 FADD.FTZ R125, R22, -R125 ;  /* 0x8000007d167d2221 */ /* 0x000fe20000010000 */
[----:B------:R-:W-:Y:S02]  /*42a0*/  F2FP.BF16.F32.PACK_AB R215, RZ, R124 ;  /* 0x0000007cffd7723e */ /* 0x000fe400000010ff */
[----:B------:R-:W-:Y:S01]  /*42b0*/  F2FP.BF16.F32.PACK_AB R216, RZ, R130 ;  /* 0x00000082ffd8723e */ /* 0x000fe200000010ff */
[----:B------:R-:W-:Y:S01]  /*42c0*/  @P2 FFMA.FTZ R132, R219, R125, R132 ;  /* 0x0000007ddb842223 */ /* 0x000fe20000010084 */
[----:B------:R-:W-:Y:S06]  /*42d0*/  @!P1 BRA `(.L_x_1248) ;  /* 0x0000000000309947 */ /* 0x000fec0003800000 */
[----:B------:R-:W-:Y:S01]  /*42e0*/  LOP3.LUT P2, RZ, R231, 0xff, RZ, 0xc0, !PT ;  /* 0x000000ffe7ff7812 */ /* 0x000fe2000784c0ff */
[----:B------:R-:W-:Y:S01]  /*42f0*/  FMUL.FTZ R124, R124, UR17 ;  /* 0x000000117c7c7c20 */ /* 0x000fe20008410000 */
[----:B------:R-:W-:Y:S01]  /*4300*/  HFMA2 R126, -RZ, RZ, 0, 0 ;  /* 0x00000000ff7e7431 */ /* 0x000fe200000001ff */
[----:B------:R-:W-:Y:S02]  /*4310*/  MOV R125, RZ ;  /* 0x000000ff007d7202 */ /* 0x000fe40000000f00 */
[----:B------:R-:W-:-:S08]  /*4320*/  FMUL.FTZ R124, R124, UR16 ;  /* 0x000000107c7c7c20 */ /* 0x000fd00008410000 */
[----:B------:R-:W-:Y:S01]  /*4330*/  @P2 SHF.L.U32 R127, R190, 0x10, RZ ;  /* 0x00000010be7f2819 */ /* 0x000fe200000006ff */
[----:B------:R-:W-:-:S04]  /*4340*/  @P2 IMAD.U32 R133, R225, 0x10000, RZ ;  /* 0x00010000e1852824 */ /* 0x000fc800078e00ff */
[----:B------:R-:W-:Y:S01]  /*4350*/  @P2 FMUL.FTZ R126, R124, R127 ;  /* 0x0000007f7c7e2220 */ /* 0x000fe20000410000 */
[----:B------:R-:W-:-:S04]  /*4360*/  @P2 FMUL.FTZ R125, R133, R124 ;  /* 0x0000007c857d2220 */ /* 0x000fc80000410000 */
[----:B------:R-:W-:Y:S01]  /*4370*/  F2FP.BF16.F32.PACK_AB R126, RZ, R126 ;  /* 0x0000007eff7e723e */ /* 0x000fe200000010ff */
[----:B------:R-:W-:-:S03]  /*4380*/  FADD.FTZ R72, R72, R125 ;  /* 0x0000007d48487221 */ /* 0x000fc60000010000 */
[----:B------:R-:W-:-:S07]  /*4390*/  PRMT R211, R126, 0x7610, R211 ;  /* 0x000076107ed37816 */ /* 0x000fce00000000d3 */
.L_x_1248:
[----:B------:R-:W-:Y:S05]  /*43a0*/  @!P1 BRA `(.L_x_1249) ;  /* 0x00000000002c9947 */ /* 0x000fea0003800000 */
[----:B------:R-:W-:Y:S01]  /*43b0*/  LOP3.LUT P2, RZ, R231, 0xff00, RZ, 0xc0, !PT ;  /* 0x0000ff00e7ff7812 */ /* 0x000fe2000784c0ff */
[----:B------:R-:W-:Y:S01]  /*43c0*/  FMUL.FTZ R130, R130, UR17 ;  /* 0x0000001182827c20 */ /* 0x000fe20008410000 */
[----:B------:R-:W-:-:S03]  /*43d0*/  CS2R R124, SRZ ;  /* 0x00000000007c7805 */ /* 0x000fc6000001ff00 */
[----:B------:R-:W-:-:S08]  /*43e0*/  FMUL.FTZ R127, R130, UR16 ;  /* 0x00000010827f7c20 */ /* 0x000fd00008410000 */
[----:B------:R-:W-:Y:S02]  /*43f0*/  @P2 SHF.L.U32 R126, R5, 0x10, RZ ;  /* 0x00000010057e2819 */ /* 0x000fe400000006ff */
[----:B------:R-:W-:-:S03]  /*4400*/  @P2 SHF.L.U32 R130, R229, 0x10, RZ ;  /* 0x00000010e5822819 */ /* 0x000fc600000006ff */
[----:B------:R-:W-:Y:S02]  /*4410*/  @P2 FMUL.FTZ R125, R127, R126 ;  /* 0x0000007e7f7d2220 */ /* 0x000fe40000410000 */
[----:B------:R-:W-:-:S03]  /*4420*/  @P2 FMUL.FTZ R124, R130, R127 ;  /* 0x0000007f827c2220 */ /* 0x000fc60000410000 */
[----:B------:R-:W-:Y:S01]  /*4430*/  F2FP.BF16.F32.PACK_AB R125, RZ, R125 ;  /* 0x0000007dff7d723e */ /* 0x000fe200000010ff */
[----:B------:R-:W-:-:S03]  /*4440*/  FADD.FTZ R73, R73, R124 ;  /* 0x0000007c49497221 */ /* 0x000fc60000010000 */
[----:B------:R-:W-:-:S07]  /*4450*/  PRMT R212, R125, 0x7610, R212 ;  /* 0x000076107dd47816 */ /* 0x000fce00000000d4 */
.L_x_1249:
[----:B------:R-:W-:Y:S05]  /*4460*/  @!P1 BRA `(.L_x_1250) ;  /* 0x0000000000309947 */ /* 0x000fea0003800000 */
        /* <DEDUP_REMOVED lines=12> */
.L_x_1250:
        /* <DEDUP_REMOVED lines=14> */
[----:B------:R-:W-:Y:S01]  /*4610*/  PRMT R214, R125, 0x7610, R214 ;  /* 0x000076107dd67816 */ /* 0x000fe200000000d6 */
[----:B------:R-:W-:Y:S06]  /*4620*/  BRA `(.L_x_1251) ;  /* 0x0000000c005c7947 */ /* 0x000fec0003800000 */
.L_x_1247:
[----:B------:R-:W-:Y:S01]  /*4630*/  ISETP.GT.AND P2, PT, R220, RZ, PT ;  /* 0x000000ffdc00720c */ /* 0x000fe20003f44270 */
[----:B------:R-:W-:-:S12]  /*4640*/  @!P1 BRA `(.L_x_1252) ;  /* 0x0000000000409947 */ /* 0x000fd80003800000 */
[----:B01----:R-:W-:Y:S01]  /*4650*/  @P2 FFMA.FTZ R125, R19, R128, R131 ;  /* 0x00000080137d2223 */ /* 0x003fe20000010083 */
[----:B-----5:R-:W-:Y:S01]  /*4660*/  LOP3.LUT P3, RZ, R231, 0xff, RZ, 0xc0, !PT ;  /* 0x000000ffe7ff7812 */ /* 0x020fe2000786c0ff */
[----:B------:R-:W-:Y:S01]  /*4670*/  HFMA2 R126, -RZ, RZ, 0, 0 ;  /* 0x00000000ff7e7431 */ /* 0x000fe200000001ff */
[----:B------:R-:W-:Y:S01]  /*4680*/  SHF.L.U32 R124, R164, 0x10, RZ ;  /* 0x00000010a47c7819 */ /* 0x000fe200000006ff */
[----:B------:R-:W-:-:S04]  /*4690*/  @P2 FADD.FTZ R125, R20, -R125 ;  /* 0x8000007d147d2221 */ /* 0x000fc80000010000 */
[----:B------:R-:W-:Y:S01]  /*46a0*/  @P2 FFMA.FTZ R124, R219, R125, R124 ;  /* 0x0000007ddb7c2223 */ /* 0x000fe2000001007c */
[----:B------:R-:W-:-:S03]  /*46b0*/  IMAD.MOV.U32 R125, RZ, RZ, RZ ;  /* 0x000000ffff7d7224 */ /* 0x000fc600078e00ff */
[----:B------:R-:W-:Y:S02]  /*46c0*/  FMUL.FTZ R124, R124, UR17 ;  /* 0x000000117c7c7c20 */ /* 0x000fe40008410000 */
[----:B------:R-:W-:Y:S02]  /*46d0*/  @P3 SHF.L.U32 R133, R190, 0x10, RZ ;  /* 0x00000010be853819 */ /* 0x000fe400000006ff */
[----:B------:R-:W-:Y:S01]  /*46e0*/  FMUL.FTZ R124, R124, UR16 ;  /* 0x000000107c7c7c20 */ /* 0x000fe20008410000 */
[----:B------:R-:W-:-:S03]  /*46f0*/  @P3 SHF.L.U32 R127, R225, 0x10, RZ ;  /* 0x00000010e17f3819 */ /* 0x000fc600000006ff */
[-C--:B------:R-:W-:Y:S02]  /*4700*/  @P3 FMUL.FTZ R126, R133, R124.reuse ;  /* 0x0000007c857e3220 */ /* 0x080fe40000410000 */
[----:B------:R-:W-:-:S03]  /*4710*/  @P3 FMUL.FTZ R125, R127, R124 ;  /* 0x0000007c7f7d3220 */ /* 0x000fc60000410000 */
[----:B------:R-:W-:Y:S01]  /*4720*/  F2FP.BF16.F32.PACK_AB R126, RZ, R126 ;  /* 0x0000007eff7e723e */ /* 0x000fe200000010ff */
[----:B------:R-:W-:-:S03]  /*4730*/  FADD.FTZ R72, R72, R125 ;  /* 0x0000007d48487221 */ /* 0x000fc60000010000 */
[----:B------:R-:W-:-:S07]  /*4740*/  PRMT R211, R126, 0x7610, R211 ;  /* 0x000076107ed37816 */ /* 0x000fce00000000d3 */
.L_x_1252:
[----:B------:R-:W-:Y:S05]  /*4750*/  @!P1 BRA `(.L_x_1253) ;  /* 0x0000000000409947 */ /* 0x000fea0003800000 */
[----:B01---5:R-:W-:Y:S01]  /*4760*/  SHF.R.U64 R124, R164, 0x10, R165 ;  /* 0x00000010a47c7819 */ /* 0x023fe200000012a5 */
        /* <DEDUP_REMOVED lines=15> */
.L_x_1253:
[----:B------:R-:W-:Y:S05]  /*4860*/  @!P1 BRA `(.L_x_1254) ;  /* 0x0000000000409947 */ /* 0x000fea0003800000 */
[----:B01----:R-:W-:Y:S01]  /*4870*/  @P2 FFMA.FTZ R125, R21, R128, R131 ;  /* 0x00000080157d2223 */ /* 0x003fe20000010083 */
[----:B-----5:R-:W-:Y:S01]  /*4880*/  LOP3.LUT P3, RZ, R231, 0xff0000, RZ, 0xc0, !PT ;  /* 0x00ff0000e7ff7812 */ /* 0x020fe2000786c0ff */
[----:B------:R-:W-:Y:S01]  /*4890*/  IMAD.MOV.U32 R126, RZ, RZ, RZ ;  /* 0x000000ffff7e7224 */ /* 0x000fe200078e00ff */
[----:B------:R-:W-:Y:S01]  /*48a0*/  SHF.L.U32 R124, R165, 0x10, RZ ;  /* 0x00000010a57c7819 */ /* 0x000fe200000006ff */
[----:B------:R-:W-:-:S04]  /*48b0*/  @P2 FADD.FTZ R125, R22, -R125 ;  /* 0x8000007d167d2221 */ /* 0x000fc80000010000 */
[----:B------:R-:W-:Y:S01]  /*48c0*/  @P2 FFMA.FTZ R124, R219, R125, R124 ;  /* 0x0000007ddb7c2223 */ /* 0x000fe2000001007c */
[----:B------:R-:W-:-:S03]  /*48d0*/  MOV R125, RZ ;  /* 0x000000ff007d7202 */ /* 0x000fc60000000f00 */
        /* <DEDUP_REMOVED lines=9> */
.L_x_1254:
[----:B------:R-:W-:Y:S05]  /*4970*/  @!P1 BRA `(.L_x_1251) ;  /* 0x0000000800889947 */ /* 0x000fea0003800000 */
[----:B01---5:R-:W-:Y:S01]  /*4980*/  SHF.R.U32.HI R124, RZ, 0x10, R165 ;  /* 0x00000010ff7c7819 */ /* 0x023fe200000116a5 */
[----:B------:R-:W-:Y:S01]  /*4990*/  @P2 FFMA.FTZ R126, R26, R128, R131 ;  /* 0x000000801a7e2223 */ /* 0x000fe20000010083 */
[----:B------:R-:W-:Y:S02]  /*49a0*/  ISETP.GE.U32.AND P3, PT, R231, 0x1000000, PT ;  /* 0x01000000e700780c */ /* 0x000fe40003f66070 */
[----:B------:R-:W-:Y:S01]  /*49b0*/  SHF.L.U32 R124, R124, 0x10, RZ ;  /* 0x000000107c7c7819 */ /* 0x000fe200000006ff */
[----:B------:R-:W-:-:S04]  /*49c0*/  @P2 FADD.FTZ R126, R25, -R126 ;  /* 0x8000007e197e2221 */ /* 0x000fc80000010000 */
[----:B------:R-:W-:-:S04]  /*49d0*/  @P2 FFMA.FTZ R124, R219, R126, R124 ;  /* 0x0000007edb7c2223 */ /* 0x000fc8000001007c */
[----:B------:R-:W-:Y:S02]  /*49e0*/  FMUL.FTZ R124, R124, UR17 ;  /* 0x000000117c7c7c20 */ /* 0x000fe40008410000 */
[----:B------:R-:W-:Y:S01]  /*49f0*/  @P3 SHF.L.U32 R133, R4, 0x10, RZ ;  /* 0x0000001004853819 */ /* 0x000fe200000006ff */
[----:B------:R-:W-:Y:S02]  /*4a00*/  @P3 IMAD.U32 R127, R230, 0x10000, RZ ;  /* 0x00010000e67f3824 */ /* 0x000fe400078e00ff */
[----:B------:R-:W-:Y:S01]  /*4a10*/  FMUL.FTZ R126, R124, UR16 ;  /* 0x000000107c7e7c20 */ /* 0x000fe20008410000 */
[----:B------:R-:W-:-:S03]  /*4a20*/  CS2R R124, SRZ ;  /* 0x00000000007c7805 */ /* 0x000fc6000001ff00 */
[-C--:B------:R-:W-:Y:S01]  /*4a30*/  @P3 FMUL.FTZ R125, R133, R126.reuse ;  /* 0x0000007e857d3220 */ /* 0x080fe20000410000 */
[----:B------:R-:W-:-:S04]  /*4a40*/  @P3 FMUL.FTZ R124, R127, R126 ;  /* 0x0000007e7f7c3220 */ /* 0x000fc80000410000 */
[----:B------:R-:W-:Y:S01]  /*4a50*/  F2FP.BF16.F32.PACK_AB R125, RZ, R125 ;  /* 0x0000007dff7d723e */ /* 0x000fe200000010ff */
[----:B------:R-:W-:-:S03]  /*4a60*/  FADD.FTZ R75, R75, R124 ;  /* 0x0000007c4b4b7221 */ /* 0x000fc60000010000 */
[----:B------:R-:W-:Y:S01]  /*4a70*/  PRMT R214, R125, 0x7610, R214 ;  /* 0x000076107dd67816 */ /* 0x000fe200000000d6 */
[----:B------:R-:W-:Y:S06]  /*4a80*/  BRA `(.L_x_1251) ;  /* 0x0000000800447947 */ /* 0x000fec0003800000 */
.L_x_1246:
[----:B------:R-:W-:Y:S05]  /*4a90*/  BRA.U !UP0, `(.L_x_1255) ;  /* 0x0000000508287547 */ /* 0x000fea000b800000 */
[-CC-:B01----:R-:W-:Y:S01]  /*4aa0*/  FFMA.FTZ R125, R19, R128.reuse, R131.reuse ;  /* 0x00000080137d7223 */ /* 0x183fe20000010083 */
        /* <DEDUP_REMOVED lines=14> */
[----:B------:R-:W-:Y:S01]  /*4b90*/  HFMA2 R126, -RZ, RZ, 0, 0 ;  /* 0x00000000ff7e7431 */ /* 0x000fe200000001ff */
[----:B------:R-:W-:Y:S02]  /*4ba0*/  MOV R125, RZ ;  /* 0x000000ff007d7202 */ /* 0x000fe40000000f00 */
        /* <DEDUP_REMOVED lines=8> */
.L_x_1256:
        /* <DEDUP_REMOVED lines=9> */
[----:B------:R-:W-:Y:S01]  /*4cc0*/  @P3 SHF.L.U32 R135, R5, 0x10, RZ ;  /* 0x0000001005873819 */ /* 0x000fe200000006ff */
[----:B------:R-:W-:-:S04]  /*4cd0*/  @P3 IMAD.U32 R133, R229, 0x10000, RZ ;  /* 0x00010000e5853824 */ /* 0x000fc800078e00ff */
[-C--:B------:R-:W-:Y:S01]  /*4ce0*/  @P3 FMUL.FTZ R125, R135, R132.reuse ;  /* 0x00000084877d3220 */ /* 0x080fe20000410000 */
[----:B------:R-:W-:-:S04]  /*4cf0*/  @P3 FMUL.FTZ R124, R133, R132 ;  /* 0x00000084857c3220 */ /* 0x000fc80000410000 */
[----:B------:R-:W-:Y:S01]  /*4d00*/  F2FP.BF16.F32.PACK_AB R125, RZ, R125 ;  /* 0x0000007dff7d723e */ /* 0x000fe200000010ff */
[----:B------:R-:W-:-:S03]  /*4d10*/  FADD.FTZ R73, R73, R124 ;  /* 0x0000007c49497221 */ /* 0x000fc60000010000 */
[----:B------:R-:W-:-:S07]  /*4d20*/  PRMT R212, R125, 0x7610, R212 ;  /* 0x000076107dd47816 */ /* 0x000fce00000000d4 */
.L_x_1257:
[----:B------:R-:W-:Y:S02]  /*4d30*/  F2FP.BF16.F32.PACK_AB R216, RZ, R127 ;  /* 0x0000007fffd8723e */ /* 0x000fe400000010ff */
[----:B------:R-:W-:Y:S02]  /*4d40*/  FSEL R130, R130, RZ, P2 ;  /* 0x000000ff82827208 */ /* 0x000fe40001000000 */
[----:B------:R-:W-:Y:S01]  /*4d50*/  FSEL R127, R126, RZ, P2 ;  /* 0x000000ff7e7f7208 */ /* 0x000fe20001000000 */
[----:B------:R-:W-:Y:S06]  /*4d60*/  @!P1 BRA `(.L_x_1258) ;  /* 0x0000000000349947 */ /* 0x000fec0003800000 */
[----:B-----5:R-:W-:Y:S01]  /*4d70*/  LOP3.LUT P2, R124, R231, 0xff0000, RZ, 0xc0, !PT ;  /* 0x00ff0000e77c7812 */ /* 0x020fe2000784c0ff */
[----:B------:R-:W-:Y:S01]  /*4d80*/  HFMA2 R126, -RZ, RZ, 0, 0 ;  /* 0x00000000ff7e7431 */ /* 0x000fe200000001ff */
[----:B------:R-:W-:Y:S02]  /*4d90*/  MOV R125, RZ ;  /* 0x000000ff007d7202 */ /* 0x000fe40000000f00 */
[----:B------:R-:W-:Y:S01]  /*4da0*/  ISETP.NE.AND P3, PT, R124, RZ, PT ;  /* 0x000000ff7c00720c */ /* 0x000fe20003f65270 */
[----:B------:R-:W-:-:S04]  /*4db0*/  FMUL.FTZ R124, R127, UR17 ;  /* 0x000000117f7c7c20 */ /* 0x000fc80008410000 */
[----:B------:R-:W-:-:S04]  /*4dc0*/  FMUL.FTZ R124, R124, UR16 ;  /* 0x000000107c7c7c20 */ /* 0x000fc80008410000 */
[----:B------:R-:W-:-:S04]  /*4dd0*/  @P2 SHF.L.U32 R133, R228, 0x10, RZ ;  /* 0x00000010e4852819 */ /* 0x000fc800000006ff */
[----:B------:R-:W-:Y:S01]  /*4de0*/  @P3 SHF.L.U32 R135, R191, 0x10, RZ ;  /* 0x00000010bf873819 */ /* 0x000fe200000006ff */
[----:B------:R-:W-:-:S04]  /*4df0*/  @P2 FMUL.FTZ R125, R133, R124 ;  /* 0x0000007c857d2220 */ /* 0x000fc80000410000 */
[----:B------:R-:W-:Y:S01]  /*4e00*/  @P3 FMUL.FTZ R126, R135, R124 ;  /* 0x0000007c877e3220 */ /* 0x000fe20000410000 */
[----:B------:R-:W-:-:S04]  /*4e10*/  FADD.FTZ R74, R74, R125 ;  /* 0x0000007d4a4a7221 */ /* 0x000fc80000010000 */
[----:B------:R-:W-:-:S04]  /*4e20*/  F2FP.BF16.F32.PACK_AB R126, RZ, R126 ;  /* 0x0000007eff7e723e */ /* 0x000fc800000010ff */
[----:B------:R-:W-:-:S07]  /*4e30*/  PRMT R213, R126, 0x7610, R213 ;  /* 0x000076107ed57816 */ /* 0x000fce00000000d5 */
.L_x_1258:
        /* <DEDUP_REMOVED lines=14> */
[----:B------:R-:W-:Y:S01]  /*4f20*/  PRMT R214, R125, 0x7610, R214 ;  /* 0x000076107dd67816 */ /* 0x000fe200000000d6 */
[----:B------:R-:W-:Y:S06]  /*4f30*/  BRA `(.L_x_1251) ;  /* 0x0000000400187947 */ /* 0x000fec0003800000 */
.L_x_1255:
[----:B------:R-:W-:Y:S05]  /*4f40*/  @!P1 BRA `(.L_x_1259) ;  /* 0x0000000000449947 */ /* 0x000fea0003800000 */
[----:B01----:R-:W-:Y:S01]  /*4f50*/  FFMA.FTZ R125, R19, R128, R131 ;  /* 0x00000080137d7223 */ /* 0x003fe20000010083 */
[----:B-----5:R-:W-:Y:S01]  /*4f60*/  LOP3.LUT P3, RZ, R231, 0xff, RZ, 0xc0, !PT ;  /* 0x000000ffe7ff7812 */ /* 0x020fe2000786c0ff */
[----:B------:R-:W-:Y:S01]  /*4f70*/  HFMA2 R126, -RZ, RZ, 0, 0 ;  /* 0x00000000ff7e7431 */ /* 0x000fe200000001ff */
        /* <DEDUP_REMOVED lines=8> */
[----:B------:R-:W-:-:S04]  /*5000*/  FMUL.FTZ R124, R124, UR16 ;  /* 0x000000107c7c7c20 */ /* 0x000fc80008410000 */
[-C--:B------:R-:W-:Y:S01]  /*5010*/  @P3 FMUL.FTZ R126, R133, R124.reuse ;  /* 0x0000007c857e3220 */ /* 0x080fe20000410000 */
[----:B------:R-:W-:-:S04]  /*5020*/  @P3 FMUL.FTZ R125, R127, R124 ;  /* 0x0000007c7f7d3220 */ /* 0x000fc80000410000 */
[----:B------:R-:W-:Y:S01]  /*5030*/  F2FP.BF16.F32.PACK_AB R126, RZ, R126 ;  /* 0x0000007eff7e723e */ /* 0x000fe200000010ff */
[----:B------:R-:W-:-:S03]  /*5040*/  FADD.FTZ R72, R72, R125 ;  /* 0x0000007d48487221 */ /* 0x000fc60000010000 */
[----:B------:R-:W-:-:S07]  /*5050*/  PRMT R211, R126, 0x7610, R211 ;  /* 0x000076107ed37816 */ /* 0x000fce00000000d3 */
.L_x_1259:
[----:B------:R-:W-:Y:S05]  /*5060*/  @!P1 BRA `(.L_x_1260) ;  /* 0x0000000000409947 */ /* 0x000fea0003800000 */
[----:B01----:R-:W-:Y:S01]  /*5070*/  FFMA.FTZ R124, R24, R128, R131 ;  /* 0x00000080187c7223 */ /* 0x003fe20000010083 */
[----:B-----5:R-:W-:Y:S02]  /*5080*/  LOP3.LUT P3, RZ, R231, 0xff00, RZ, 0xc0, !PT ;  /* 0x0000ff00e7ff7812 */ /* 0x020fe4000786c0ff */
[----:B------:R-:W-:Y:S01]  /*5090*/  ISETP.GT.AND P2, PT, R220, RZ, PT ;  /* 0x000000ffdc00720c */ /* 0x000fe20003f44270 */
[----:B------:R-:W-:-:S04]  /*50a0*/  FADD.FTZ R124, R23, -R124 ;  /* 0x8000007c177c7221 */ /* 0x000fc80000010000 */
[----:B------:R-:W-:-:S05]  /*50b0*/  FMUL.FTZ R124, R219, R124 ;  /* 0x0000007cdb7c7220 */ /* 0x000fca0000410000 */
[----:B------:R-:W-:Y:S01]  /*50c0*/  FSEL R124, R124, RZ, P2 ;  /* 0x000000ff7c7c7208 */ /* 0x000fe20001000000 */
[----:B------:R-:W-:Y:S01]  /*50d0*/  @P3 IMAD.U32 R127, R229, 0x10000, RZ ;  /* 0x00010000e57f3824 */ /* 0x000fe200078e00ff */
[----:B------:R-:W-:-:S03]  /*50e0*/  @P3 SHF.L.U32 R133, R5, 0x10, RZ ;  /* 0x0000001005853819 */ /* 0x000fc600000006ff */
[----:B------:R-:W-:-:S04]  /*50f0*/  FMUL.FTZ R124, R124, UR17 ;  /* 0x000000117c7c7c20 */ /* 0x000fc80008410000 */
[----:B------:R-:W-:Y:S01]  /*5100*/  FMUL.FTZ R126, R124, UR16 ;  /* 0x000000107c7e7c20 */ /* 0x000fe20008410000 */
[----:B------:R-:W-:-:S03]  /*5110*/  CS2R R124, SRZ ;  /* 0x00000000007c7805 */ /* 0x000fc6000001ff00 */
[-C--:B------:R-:W-:Y:S01]  /*5120*/  @P3 FMUL.FTZ R125, R133, R126.reuse ;  /* 0x0000007e857d3220 */ /* 0x080fe20000410000 */
[----:B------:R-:W-:-:S04]  /*5130*/  @P3 FMUL.FTZ R124, R127, R126 ;  /* 0x0000007e7f7c3220 */ /* 0x000fc80000410000 */
[----:B------:R-:W-:Y:S01]  /*5140*/  F2FP.BF16.F32.PACK_AB R125, RZ, R125 ;  /* 0x0000007dff7d723e */ /* 0x000fe200000010ff */
[----:B------:R-:W-:-:S03]  /*5150*/  FADD.FTZ R73, R73, R124 ;  /* 0x0000007c49497221 */ /* 0x000fc60000010000 */
[----:B------:R-:W-:-:S07]  /*5160*/  PRMT R212, R125, 0x7610, R212 ;  /* 0x000076107dd47816 */ /* 0x000fce00000000d4 */
.L_x_1260:
        /* <DEDUP_REMOVED lines=18> */
.L_x_1261:
[----:B------:R-:W-:Y:S05]  /*5290*/  @!P1 BRA `(.L_x_1251) ;  /* 0x0000000000409947 */ /* 0x000fea0003800000 */
[----:B01----:R-:W-:Y:S01]  /*52a0*/  FFMA.FTZ R124, R26, R128, R131 ;  /* 0x000000801a7c7223 */ /* 0x003fe20000010083 */
[----:B-----5:R-:W-:Y:S02]  /*52b0*/  ISETP.GE.U32.AND P3, PT, R231, 0x1000000, PT ;  /* 0x01000000e700780c */ /* 0x020fe40003f66070 */
        /* <DEDUP_REMOVED lines=14> */
.L_x_1251:
[--C-:B------:R-:W-:Y:S02]  /*53a0*/  SHF.R.U64 R130, R182, 0x10, R183.reuse ;  /* 0x00000010b6827819 */ /* 0x100fe400000012b7 */
[----:B------:R-:W-:Y:S01]  /*53b0*/  SHF.R.U32.HI R132, RZ, 0x10, R183 ;  /* 0x00000010ff847819 */ /* 0x000fe200000116b7 */
[----:B------:R-:W-:Y:S06]  /*53c0*/  BRA.U !UP0, `(.L_x_1262) ;  /* 0x0000000108247547 */ /* 0x000fec000b800000 */
        /* <DEDUP_REMOVED lines=9> */
.L_x_1262:
        /* <DEDUP_REMOVED lines=10> */
.L_x_1263:
[----:B------:R-:W-:Y:S05]  /*5500*/  @!P1 BRA `(.L_x_1264) ;  /* 0x0000000000209947 */ /* 0x000fea0003800000 */
[----:B0123--:R-:W0:Y:S01]  /*5510*/  LDC.64 R124, c[0x0][0x390] ;  /* 0x0000e400ff7c7b82 */ /* 0x00fe220000000a00 */
[----:B------:R-:W-:-:S05]  /*5520*/  IADD3 R127, PT, PT, R223, 0x200, RZ ;  /* 0x00000200df7f7810 */ /* 0x000fca0007ffe0ff */
[----:B0-----:R-:W-:-:S06]  /*5530*/  IMAD.WIDE.U32 R124, R127, 0x8, R124 ;  /* 0x000000087f7c7825 */ /* 0x001fcc00078e007c */
[----:B------:R-:W2:Y:S02]  /*5540*/  LDG.E.64 R124, desc[UR12][R124.64] ;  /* 0x0000000c7c7c7981 */ /* 0x000ea4000c1e1b00 */
[C-C-:B--2---:R-:W-:Y:S02]  /*5550*/  SHF.R.U64 R229, R124.reuse, 0x10, R125.reuse ;  /* 0x000000107ce57819 */ /* 0x144fe4000000127d */
[----:B------:R-:W-:Y:S02]  /*5560*/  SHF.R.U32.HI R230, RZ, 0x10, R125 ;  /* 0x00000010ffe67819 */ /* 0x000fe4000001167d */
[----:B------:R-:W-:Y:S02]  /*5570*/  PRMT R225, R124, 0x7610, R225 ;  /* 0x000076107ce17816 */ /* 0x000fe400000000e1 */
[----:B------:R-:W-:-:S07]  /*5580*/  PRMT R228, R125, 0x7610, R228 ;  /* 0x000076107de47816 */ /* 0x000fce00000000e4 */
.L_x_1264:
[----:B0123--:R-:W-:Y:S02]  /*5590*/  PRMT R125, R130, 0x7610, R125 ;  /* 0x00007610827d7816 */ /* 0x00ffe4000000007d */
[----:B------:R-:W-:Y:S01]  /*55a0*/  PRMT R124, R132, 0x7610, R124 ;  /* 0x00007610847c7816 */ /* 0x000fe2000000007c */
[----:B------:R-:W-:Y:S06]  /*55b0*/  @!P0 BRA `(.L_x_1265) ;  /* 0x0000000800488947 */ /* 0x000fec0003800000 */
[----:B------:R-:W-:Y:S05]  /*55c0*/  BRA.U !UP0, `(.L_x_1266) ;  /* 0x00000005082c7547 */ /* 0x000fea000b800000 */
[----:B------:R-:W-:Y:S02]  /*55d0*/  ISETP.GT.AND P2, PT, R220, RZ, PT ;  /* 0x000000ffdc00720c */ /* 0x000fe40003f44270 */
[C---:B-----5:R-:W-:Y:S02]  /*55e0*/  SHF.L.U32 R126, R162.reuse, 0x10, RZ ;  /* 0x00000010a27e7819 */ /* 0x060fe400000006ff */
[--C-:B------:R-:W-:Y:S02]  /*55f0*/  SHF.R.U64 R134, R162, 0x10, R163.reuse ;  /* 0x00000010a2867819 */ /* 0x100fe400000012a3 */
[----:B------:R-:W-:Y:S02]  /*5600*/  SHF.R.U32.HI R138, RZ, 0x10, R163 ;  /* 0x00000010ff8a7819 */ /* 0x000fe400000116a3 */
[----:B------:R-:W-:Y:S01]  /*5610*/  SHF.L.U32 R136, R163, 0x10, RZ ;  /* 0x00000010a3887819 */ /* 0x000fe200000006ff */
[----:B------:R-:W-:Y:S01]  /*5620*/  IMAD.U32 R134, R134, 0x10000, RZ ;  /* 0x0001000086867824 */ /* 0x000fe200078e00ff */
        /* <DEDUP_REMOVED lines=28> */
.L_x_1267:
[----:B------:R-:W-:Y:S05]  /*57f0*/  @!P1 BRA `(.L_x_1268) ;  /* 0x00000000002c9947 */ /* 0x000fea0003800000 */
[----:B------:R-:W-:Y:S01]  /*5800*/  LOP3.LUT P2, RZ, R227, 0xff00, RZ, 0xc0, !PT ;  /* 0x0000ff00e3ff7812 */ /* 0x000fe2000784c0ff */
[----:B------:R-:W-:Y:S01]  /*5810*/  FMUL.FTZ R134, R134, UR17 ;  /* 0x0000001186867c20 */ /* 0x000fe20008410000 */
[----:B------:R-:W-:-:S03]  /*5820*/  CS2R R126, SRZ ;  /* 0x00000000007e7805 */ /* 0x000fc6000001ff00 */
[----:B------:R-:W-:-:S08]  /*5830*/  FMUL.FTZ R134, R134, UR16 ;  /* 0x0000001086867c20 */ /* 0x000fd00008410000 */
[----:B------:R-:W-:Y:S01]  /*5840*/  @P2 IMAD.U32 R125, R125, 0x10000, RZ ;  /* 0x000100007d7d2824 */ /* 0x000fe200078e00ff */
[----:B------:R-:W-:-:S03]  /*5850*/  @P2 SHF.L.U32 R133, R229, 0x10, RZ ;  /* 0x00000010e5852819 */ /* 0x000fc600000006ff */
[----:B------:R-:W-:Y:S02]  /*5860*/  @P2 FMUL.FTZ R127, R134, R125 ;  /* 0x0000007d867f2220 */ /* 0x000fe40000410000 */
[----:B------:R-:W-:-:S03]  /*5870*/  @P2 FMUL.FTZ R126, R133, R134 ;  /* 0x00000086857e2220 */ /* 0x000fc60000410000 */
[----:B------:R-:W-:Y:S01]  /*5880*/  F2FP.BF16.F32.PACK_AB R127, RZ, R127 ;  /* 0x0000007fff7f723e */ /* 0x000fe200000010ff */
[----:B------:R-:W-:-:S03]  /*5890*/  FADD.FTZ R69, R69, R126 ;  /* 0x0000007e45457221 */ /* 0x000fc60000010000 */
[----:B------:R-:W-:-:S07]  /*58a0*/  PRMT R212, R127, 0x7610, R212 ;  /* 0x000076107fd47816 */ /* 0x000fce00000000d4 */
.L_x_1268:
[----:B------:R-:W-:Y:S05]  /*58b0*/  @!P1 BRA `(.L_x_1269) ;  /* 0x0000000000309947 */ /* 0x000fea0003800000 */
[----:B------:R-:W-:Y:S01]  /*58c0*/  LOP3.LUT P2, RZ, R227, 0xff0000, RZ, 0xc0, !PT ;  /* 0x00ff0000e3ff7812 */ /* 0x000fe2000784c0ff */
[----:B------:R-:W-:Y:S01]  /*58d0*/  FMUL.FTZ R125, R136, UR17 ;  /* 0x00000011887d7c20 */ /* 0x000fe20008410000 */
[----:B------:R-:W-:-:S03]  /*58e0*/  HFMA2 R126, -RZ, RZ, 0, 0 ;  /* 0x00000000ff7e7431 */ /* 0x000fc600000001ff */
[----:B------:R-:W-:Y:S01]  /*58f0*/  FMUL.FTZ R130, R125, UR16 ;  /* 0x000000107d827c20 */ /* 0x000fe20008410000 */
[----:B------:R-:W-:-:S07]  /*5900*/  MOV R125, RZ ;  /* 0x000000ff007d7202 */ /* 0x000fce0000000f00 */
[----:B------:R-:W-:Y:S02]  /*5910*/  @P2 SHF.L.U32 R127, R183, 0x10, RZ ;  /* 0x00000010b77f2819 */ /* 0x000fe400000006ff */
[----:B------:R-:W-:-:S03]  /*5920*/  @P2 SHF.L.U32 R133, R228, 0x10, RZ ;  /* 0x00000010e4852819 */ /* 0x000fc600000006ff */
[----:B------:R-:W-:Y:S02]  /*5930*/  @P2 FMUL.FTZ R126, R130, R127 ;  /* 0x0000007f827e2220 */ /* 0x000fe40000410000 */
[----:B------:R-:W-:-:S03]  /*5940*/  @P2 FMUL.FTZ R125, R133, R130 ;  /* 0x00000082857d2220 */ /* 0x000fc60000410000 */
[----:B------:R-:W-:Y:S01]  /*5950*/  F2FP.BF16.F32.PACK_AB R126, RZ, R126 ;  /* 0x0000007eff7e723e */ /* 0x000fe200000010ff */
[----:B------:R-:W-:-:S03]  /*5960*/  FADD.FTZ R70, R70, R125 ;  /* 0x0000007d46467221 */ /* 0x000fc60000010000 */
[----:B------:R-:W-:-:S07]  /*5970*/  PRMT R213, R126, 0x7610, R213 ;  /* 0x000076107ed57816 */ /* 0x000fce00000000d5 */
.L_x_1269:
[----:B------:R-:W-:Y:S02]  /*5980*/  F2FP.BF16.F32.PACK_AB R136, RZ, R136 ;  /* 0x00000088ff88723e */ /* 0x000fe400000010ff */
[----:B------:R-:W-:Y:S02]  /*5990*/  F2FP.BF16.F32.PACK_AB R218, RZ, R138 ;  /* 0x0000008affda723e */ /* 0x000fe400000010ff */
[----:B------:R-:W-:Y:S01]  /*59a0*/  PRMT R217, R136, 0x7610, R217 ;  /* 0x0000761088d97816 */ /* 0x000fe200000000d9 */
[----:B------:R-:W-:Y:S06]  /*59b0*/  @!P1 BRA `(.L_x_1270) ;  /* 0x0000000c00949947 */ /* 0x000fec0003800000 */
[----:B------:R-:W-:Y:S01]  /*59c0*/  ISETP.GE.U32.AND P2, PT, R227, 0x1000000, PT ;  /* 0x01000000e300780c */ /* 0x000fe20003f46070 */
[----:B------:R-:W-:-:S04]  /*59d0*/  FMUL.FTZ R138, R138, UR17 ;  /* 0x000000118a8a7c20 */ /* 0x000fc80008410000 */
[----:B------:R-:W-:-:S08]  /*59e0*/  FMUL.FTZ R127, R138, UR16 ;  /* 0x000000108a7f7c20 */ /* 0x000fd00008410000 */
[----:B------:R-:W-:Y:S01]  /*59f0*/  @P2 IMAD.U32 R126, R124, 0x10000, RZ ;  /* 0x000100007c7e2824 */ /* 0x000fe200078e00ff */
        /* <DEDUP_REMOVED lines=8> */
.L_x_1266:
[----:B------:R-:W-:Y:S02]  /*5a80*/  ISETP.GT.AND P2, PT, R220, RZ, PT ;  /* 0x000000ffdc00720c */ /* 0x000fe40003f44270 */
[----:B-----5:R-:W-:-:S11]  /*5a90*/  SHF.L.U32 R126, R162, 0x10, RZ ;  /* 0x00000010a27e7819 */ /* 0x020fd600000006ff */
[----:B------:R-:W-:-:S04]  /*5aa0*/  @P2 FFMA.FTZ R127, R27, R128, R131 ;  /* 0x000000801b7f2223 */ /* 0x000fc80000010083 */
[----:B------:R-:W-:-:S04]  /*5ab0*/  @P2 FADD.FTZ R127, R28, -R127 ;  /* 0x8000007f1c7f2221 */ /* 0x000fc80000010000 */
        /* <DEDUP_REMOVED lines=9> */
[-C--:B------:R-:W-:Y:S01]  /*5b50*/  @P3 FMUL.FTZ R130, R135, R126.reuse ;  /* 0x0000007e87823220 */ /* 0x080fe20000410000 */
[----:B------:R-:W-:-:S04]  /*5b60*/  @P3 FMUL.FTZ R127, R133, R126 ;  /* 0x0000007e857f3220 */ /* 0x000fc80000410000 */
[----:B------:R-:W-:Y:S01]  /*5b70*/  F2FP.BF16.F32.PACK_AB R130, RZ, R130 ;  /* 0x00000082ff82723e */ /* 0x000fe200000010ff */
[----:B------:R-:W-:-:S03]  /*5b80*/  FADD.FTZ R68, R68, R127 ;  /* 0x0000007f44447221 */ /* 0x000fc60000010000 */
[----:B------:R-:W-:-:S07]  /*5b90*/  PRMT R211, R130, 0x7610, R211 ;  /* 0x0000761082d37816 */ /* 0x000fce00000000d3 */
.L_x_1271:
[----:B------:R-:W-:Y:S05]  /*5ba0*/  @!P1 BRA `(.L_x_1272) ;  /* 0x0000000000409947 */ /* 0x000fea0003800000 */
[----:B------:R-:W-:Y:S01]  /*5bb0*/  SHF.R.U64 R126, R162, 0x10, R163 ;  /* 0x00000010a27e7819 */ /* 0x000fe200000012a3 */
        /* <DEDUP_REMOVED lines=15> */
.L_x_1272:
[----:B------:R-:W-:Y:S05]  /*5cb0*/  @!P1 BRA `(.L_x_1273) ;  /* 0x0000000000409947 */ /* 0x000fea0003800000 */
[----:B------:R-:W-:Y:S01]  /*5cc0*/  @P2 FFMA.FTZ R125, R29, R128, R131 ;  /* 0x000000801d7d2223 */ /* 0x000fe20000010083 */
[----:B------:R-:W-:Y:S01]  /*5cd0*/  LOP3.LUT P3, RZ, R227, 0xff0000, RZ, 0xc0, !PT ;  /* 0x00ff0000e3ff7812 */ /* 0x000fe2000786c0ff */
        /* <DEDUP_REMOVED lines=14> */
.L_x_1273:
[----:B------:R-:W-:Y:S05]  /*5dc0*/  @!P1 BRA `(.L_x_1270) ;  /* 0x0000000800909947 */ /* 0x000fea0003800000 */
[----:B------:R-:W-:Y:S01]  /*5dd0*/  SHF.R.U32.HI R126, RZ, 0x10, R163 ;  /* 0x00000010ff7e7819 */ /* 0x000fe200000116a3 */
[----:B------:R-:W-:Y:S01]  /*5de0*/  @P2 FFMA.FTZ R130, R34, R128, R131 ;  /* 0x0000008022822223 */ /* 0x000fe20000010083 */
[----:B------:R-:W-:Y:S02]  /*5df0*/  ISETP.GE.U32.AND P3, PT, R227, 0x1000000, PT ;  /* 0x01000000e300780c */ /* 0x000fe40003f66070 */
[----:B------:R-:W-:Y:S01]  /*5e00*/  SHF.L.U32 R126, R126, 0x10, RZ ;  /* 0x000000107e7e7819 */ /* 0x000fe200000006ff */
[----:B------:R-:W-:-:S04]  /*5e10*/  @P2 FADD.FTZ R130, R33, -R130 ;  /* 0x8000008221822221 */ /* 0x000fc80000010000 */
[----:B------:R-:W-:-:S04]  /*5e20*/  @P2 FFMA.FTZ R126, R219, R130, R126 ;  /* 0x00000082db7e2223 */ /* 0x000fc8000001007e */
[----:B------:R-:W-:Y:S02]  /*5e30*/  FMUL.FTZ R126, R126, UR17 ;  /* 0x000000117e7e7c20 */ /* 0x000fe40008410000 */
[----:B------:R-:W-:Y:S02]  /*5e40*/  @P3 SHF.L.U32 R133, R124, 0x10, RZ ;  /* 0x000000107c853819 */ /* 0x000fe400000006ff */
[----:B------:R-:W-:Y:S01]  /*5e50*/  CS2R R124, SRZ ;  /* 0x00000000007c7805 */ /* 0x000fe2000001ff00 */
[----:B------:R-:W-:Y:S01]  /*5e60*/  FMUL.FTZ R126, R126, UR16 ;  /* 0x000000107e7e7c20 */ /* 0x000fe20008410000 */
[----:B------:R-:W-:-:S03]  /*5e70*/  @P3 SHF.L.U32 R127, R230, 0x10, RZ ;  /* 0x00000010e67f3819 */ /* 0x000fc600000006ff */
[-C--:B------:R-:W-:Y:S02]  /*5e80*/  @P3 FMUL.FTZ R125, R133, R126.reuse ;  /* 0x0000007e857d3220 */ /* 0x080fe40000410000 */
[----:B------:R-:W-:-:S03]  /*5e90*/  @P3 FMUL.FTZ R124, R127, R126 ;  /* 0x0000007e7f7c3220 */ /* 0x000fc60000410000 */
[----:B------:R-:W-:Y:S01]  /*5ea0*/  F2FP.BF16.F32.PACK_AB R125, RZ, R125 ;  /* 0x0000007dff7d723e */ /* 0x000fe200000010ff */
[----:B------:R-:W-:-:S03]  /*5eb0*/  FADD.FTZ R71, R71, R124 ;  /* 0x0000007c47477221 */ /* 0x000fc60000010000 */
[----:B------:R-:W-:Y:S01]  /*5ec0*/  PRMT R214, R125, 0x7610, R214 ;  /* 0x000076107dd67816 */ /* 0x000fe200000000d6 */
[----:B------:R-:W-:Y:S06]  /*5ed0*/  BRA `(.L_x_1270) ;  /* 0x00000008004c7947 */ /* 0x000fec0003800000 */
.L_x_1265:
[----:B------:R-:W-:Y:S05]  /*5ee0*/  BRA.U !UP0, `(.L_x_1274) ;  /* 0x00000005082c7547 */ /* 0x000fea000b800000 */
[-CC-:B------:R-:W-:Y:S01]  /*5ef0*/  FFMA.FTZ R126, R32, R128.reuse, R131.reuse ;  /* 0x00000080207e7223 */ /* 0x180fe20000010083 */
[-CC-:B------:R-:W-:Y:S01]  /*5f00*/  FFMA.FTZ R127, R27, R128.reuse, R131.reuse ;  /* 0x000000801b7f7223 */ /* 0x180fe20000010083 */
[-CC-:B------:R-:W-:Y:S01]  /*5f10*/  FFMA.FTZ R134, R34, R128.reuse, R131.reuse ;  /* 0x0000008022867223 */ /* 0x180fe20000010083 */
[----:B------:R-:W-:Y:S01]  /*5f20*/  FFMA.FTZ R133, R29, R128, R131 ;  /* 0x000000801d857223 */ /* 0x000fe20000010083 */
[----:B------:R-:W-:Y:S01]  /*5f30*/  FADD.FTZ R130, R31, -R126 ;  /* 0x8000007e1f827221 */ /* 0x000fe20000010000 */
[----:B------:R-:W-:Y:S01]  /*5f40*/  FADD.FTZ R126, R28, -R127 ;  /* 0x8000007f1c7e7221 */ /* 0x000fe20000010000 */
[----:B------:R-:W-:Y:S01]  /*5f50*/  FADD.FTZ R134, R33, -R134 ;  /* 0x8000008621867221 */ /* 0x000fe20000010000 */
[----:B------:R-:W-:Y:S01]  /*5f60*/  ISETP.GT.AND P2, PT, R220, RZ, PT ;  /* 0x000000ffdc00720c */ /* 0x000fe20003f44270 */
[C---:B------:R-:W-:Y:S01]  /*5f70*/  FMUL.FTZ R127, R219.reuse, R130 ;  /* 0x00000082db7f7220 */ /* 0x040fe20000410000 */
[C---:B------:R-:W-:Y:S01]  /*5f80*/  FMUL.FTZ R126, R219.reuse, R126 ;  /* 0x0000007edb7e7220 */ /* 0x040fe20000410000 */
[----:B------:R-:W-:Y:S01]  /*5f90*/  FADD.FTZ R132, R30, -R133 ;  /* 0x800000851e847221 */ /* 0x000fe20000010000 */
[----:B------:R-:W-:-:S02]  /*5fa0*/  FMUL.FTZ R133, R219, R134 ;  /* 0x00000086db857220 */ /* 0x000fc40000410000 */
[----:B------:R-:W-:Y:S01]  /*5fb0*/  FSEL R135, R127, RZ, P2 ;  /* 0x000000ff7f877208 */ /* 0x000fe20001000000 */
[----:B------:R-:W-:Y:S01]  /*5fc0*/  FMUL.FTZ R132, R219, R132 ;  /* 0x00000084db847220 */ /* 0x000fe20000410000 */
[----:B------:R-:W-:Y:S01]  /*5fd0*/  FSEL R134, R126, RZ, P2 ;  /* 0x000000ff7e867208 */ /* 0x000fe20001000000 */
[----:B------:R-:W-:Y:S06]  /*5fe0*/  @!P1 BRA `(.L_x_1275) ;  /* 0x0000000000309947 */ /* 0x000fec0003800000 */
[----:B-----5:R-:W-:Y:S01]  /*5ff0*/  LOP3.LUT P3, RZ, R227, 0xff, RZ, 0xc0, !PT ;  /* 0x000000ffe3ff7812 */ /* 0x020fe2000786c0ff */
[----:B------:R-:W-:Y:S01]  /*6000*/  FMUL.FTZ R126, R134, UR17 ;  /* 0x00000011867e7c20 */ /* 0x000fe20008410000 */
[----:B------:R-:W-:Y:S01]  /*6010*/  HFMA2 R130, -RZ, RZ, 0, 0 ;  /* 0x00000000ff827431 */ /* 0x000fe200000001ff */
[----:B------:R-:W-:Y:S02]  /*6020*/  MOV R127, RZ ;  /* 0x000000ff007f7202 */ /* 0x000fe40000000f00 */
[----:B------:R-:W-:-:S08]  /*6030*/  FMUL.FTZ R126, R126, UR16 ;  /* 0x000000107e7e7c20 */ /* 0x000fd00008410000 */
[----:B------:R-:W-:Y:S01]  /*6040*/  @P3 IMAD.U32 R139, R182, 0x10000, RZ ;  /* 0x00010000b68b3824 */ /* 0x000fe200078e00ff */
[----:B------:R-:W-:-:S03]  /*6050*/  @P3 SHF.L.U32 R137, R225, 0x10, RZ ;  /* 0x00000010e1893819 */ /* 0x000fc600000006ff */
[-C--:B------:R-:W-:Y:S02]  /*6060*/  @P3 FMUL.FTZ R130, R139, R126.reuse ;  /* 0x0000007e8b823220 */ /* 0x080fe40000410000 */
[----:B------:R-:W-:-:S03]  /*6070*/  @P3 FMUL.FTZ R127, R137, R126 ;  /* 0x0000007e897f3220 */ /* 0x000fc60000410000 */
[----:B------:R-:W-:Y:S01]  /*6080*/  F2FP.BF16.F32.PACK_AB R130, RZ, R130 ;  /* 0x00000082ff82723e */ /* 0x000fe200000010ff */
[----:B------:R-:W-:-:S03]  /*6090*/  FADD.FTZ R68, R68, R127 ;  /* 0x0000007f44447221 */ /* 0x000fc60000010000 */
[----:B------:R-:W-:-:S07]  /*60a0*/  PRMT R211, R130, 0x7610, R211 ;  /* 0x0000761082d37816 */ /* 0x000fce00000000d3 */
.L_x_1275:
[----:B------:R-:W-:Y:S05]  /*60b0*/  @!P1 BRA `(.L_x_1276) ;  /* 0x00000000002c9947 */ /* 0x000fea0003800000 */
[----:B-----5:R-:W-:Y:S01]  /*60c0*/  LOP3.LUT P3, RZ, R227, 0xff00, RZ, 0xc0, !PT ;  /* 0x0000ff00e3ff7812 */ /* 0x020fe2000786c0ff */
[----:B------:R-:W-:-:S12]  /*60d0*/  FMUL.FTZ R126, R135, UR17 ;  /* 0x00000011877e7c20 */ /* 0x000fd80008410000 */
[----:B------:R-:W-:Y:S01]  /*60e0*/  @P3 SHF.L.U32 R136, R125, 0x10, RZ ;  /* 0x000000107d883819 */ /* 0x000fe200000006ff */
        /* <DEDUP_REMOVED lines=8> */
.L_x_1276:
[----:B------:R-:W-:Y:S02]  /*6170*/  F2FP.BF16.F32.PACK_AB R215, RZ, R134 ;  /* 0x00000086ffd7723e */ /* 0x000fe400000010ff */
[----:B------:R-:W-:Y:S02]  /*6180*/  F2FP.BF16.F32.PACK_AB R135, RZ, R135 ;  /* 0x00000087ff87723e */ /* 0x000fe400000010ff */
[----:B------:R-:W-:Y:S02]  /*6190*/  FSEL R133, R133, RZ, P2 ;  /* 0x000000ff85857208 */ /* 0x000fe40001000000 */
[----:B------:R-:W-:Y:S01]  /*61a0*/  FSEL R132, R132, RZ, P2 ;  /* 0x000000ff84847208 */ /* 0x000fe20001000000 */
[----:B------:R-:W-:Y:S06]  /*61b0*/  @!P1 BRA `(.L_x_1277) ;  /* 0x0000000000309947 */ /* 0x000fec0003800000 */
[----:B-----5:R-:W-:Y:S01]  /*61c0*/  LOP3.LUT P2, RZ, R227, 0xff0000, RZ, 0xc0, !PT ;  /* 0x00ff0000e3ff7812 */ /* 0x020fe2000784c0ff */
[----:B------:R-:W-:Y:S01]  /*61d0*/  FMUL.FTZ R125, R132, UR17 ;  /* 0x00000011847d7c20 */ /* 0x000fe20008410000 */
[----:B------:R-:W-:-:S03]  /*61e0*/  HFMA2 R126, -RZ, RZ, 0, 0 ;  /* 0x00000000ff7e7431 */ /* 0x000fc600000001ff */
[----:B------:R-:W-:Y:S01]  /*61f0*/  FMUL.FTZ R127, R125, UR16 ;  /* 0x000000107d7f7c20 */ /* 0x000fe20008410000 */
[----:B------:R-:W-:-:S07]  /*6200*/  IMAD.MOV.U32 R125, RZ, RZ, RZ ;  /* 0x000000ffff7d7224 */ /* 0x000fce00078e00ff */
[----:B------:R-:W-:Y:S02]  /*6210*/  @P2 SHF.L.U32 R134, R183, 0x10, RZ ;  /* 0x00000010b7862819 */ /* 0x000fe400000006ff */
[----:B------:R-:W-:-:S03]  /*6220*/  @P2 SHF.L.U32 R130, R228, 0x10, RZ ;  /* 0x00000010e4822819 */ /* 0x000fc600000006ff */
[-C--:B------:R-:W-:Y:S02]  /*6230*/  @P2 FMUL.FTZ R126, R134, R127.reuse ;  /* 0x0000007f867e2220 */ /* 0x080fe40000410000 */
[----:B------:R-:W-:-:S03]  /*6240*/  @P2 FMUL.FTZ R125, R130, R127 ;  /* 0x0000007f827d2220 */ /* 0x000fc60000410000 */
[----:B------:R-:W-:Y:S01]  /*6250*/  F2FP.BF16.F32.PACK_AB R126, RZ, R126 ;  /* 0x0000007eff7e723e */ /* 0x000fe200000010ff */
[----:B------:R-:W-:-:S03]  /*6260*/  FADD.FTZ R70, R70, R125 ;  /* 0x0000007d46467221 */ /* 0x000fc60000010000 */
[----:B------:R-:W-:-:S07]  /*6270*/  PRMT R213, R126, 0x7610, R213 ;  /* 0x000076107ed57816 */ /* 0x000fce00000000d5 */
.L_x_1277:
[----:B------:R-:W-:Y:S02]  /*6280*/  F2FP.BF16.F32.PACK_AB R132, RZ, R132 ;  /* 0x00000084ff84723e */ /* 0x000fe400000010ff */
[----:B------:R-:W-:Y:S02]  /*6290*/  F2FP.BF16.F32.PACK_AB R218, RZ, R133 ;  /* 0x00000085ffda723e */ /* 0x000fe400000010ff */
[----:B------:R-:W-:Y:S02]  /*62a0*/  PRMT R216, R135, 0x7610, R216 ;  /* 0x0000761087d87816 */ /* 0x000fe400000000d8 */
[----:B------:R-:W-:Y:S01]  /*62b0*/  PRMT R217, R132, 0x7610, R217 ;  /* 0x0000761084d97816 */ /* 0x000fe200000000d9 */
[----:B------:R-:W-:Y:S06]  /*62c0*/  @!P1 BRA `(.L_x_1270) ;  /* 0x0000000400509947 */ /* 0x000fec0003800000 */
[----:B-----5:R-:W-:Y:S01]  /*62d0*/  ISETP.GE.U32.AND P2, PT, R227, 0x1000000, PT ;  /* 0x01000000e300780c */ /* 0x020fe20003f46070 */
[----:B------:R-:W-:Y:S01]  /*62e0*/  FMUL.FTZ R125, R133, UR17 ;  /* 0x00000011857d7c20 */ /* 0x000fe20008410000 */
[----:B------:R-:W-:-:S03]  /*62f0*/  MOV R126, RZ ;  /* 0x000000ff007e7202 */ /* 0x000fc60000000f00 */
[----:B------:R-:W-:-:S08]  /*6300*/  FMUL.FTZ R125, R125, UR16 ;  /* 0x000000107d7d7c20 */ /* 0x000fd00008410000 */
[----:B------:R-:W-:Y:S01]  /*6310*/  @P2 SHF.L.U32 R132, R124, 0x10, RZ ;  /* 0x000000107c842819 */ /* 0x000fe200000006ff */
[----:B------:R-:W-:Y:S01]  /*6320*/  HFMA2 R124, -RZ, RZ, 0, 0 ;  /* 0x00000000ff7c7431 */ /* 0x000fe200000001ff */
[----:B------:R-:W-:-:S03]  /*6330*/  @P2 SHF.L.U32 R130, R230, 0x10, RZ ;  /* 0x00000010e6822819 */ /* 0x000fc600000006ff */
[-C--:B------:R-:W-:Y:S02]  /*6340*/  @P2 FMUL.FTZ R126, R132, R125.reuse ;  /* 0x0000007d847e2220 */ /* 0x080fe40000410000 */
[----:B------:R-:W-:-:S03]  /*6350*/  @P2 FMUL.FTZ R124, R130, R125 ;  /* 0x0000007d827c2220 */ /* 0x000fc60000410000 */
[----:B------:R-:W-:Y:S01]  /*6360*/  F2FP.BF16.F32.PACK_AB R126, RZ, R126 ;  /* 0x0000007eff7e723e */ /* 0x000fe200000010ff */
[----:B------:R-:W-:-:S03]  /*6370*/  FADD.FTZ R71, R71, R124 ;  /* 0x0000007c47477221 */ /* 0x000fc60000010000 */
[----:B------:R-:W-:Y:S01]  /*6380*/  PRMT R214, R126, 0x7610, R214 ;  /* 0x000076107ed67816 */ /* 0x000fe200000000d6 */
[----:B------:R-:W-:Y:S06]  /*6390*/  BRA `(.L_x_1270) ;  /* 0x00000004001c7947 */ /* 0x000fec0003800000 */
.L_x_1274:
[----:B------:R-:W-:Y:S05]  /*63a0*/  @!P1 BRA `(.L_x_1278) ;  /* 0x0000000000449947 */ /* 0x000fea0003800000 */
[----:B------:R-:W-:Y:S01]  /*63b0*/  FFMA.FTZ R127, R27, R128, R131 ;  /* 0x000000801b7f7223 */ /* 0x000fe20000010083 */
[----:B-----5:R-:W-:Y:S02]  /*63c0*/  LOP3.LUT P3, RZ, R227, 0xff, RZ, 0xc0, !PT ;  /* 0x000000ffe3ff7812 */ /* 0x020fe4000786c0ff */
[----:B------:R-:W-:Y:S01]  /*63d0*/  ISETP.GT.AND P2, PT, R220, RZ, PT ;  /* 0x000000ffdc00720c */ /* 0x000fe20003f44270 */
[----:B------:R-:W-:Y:S01]  /*63e0*/  FADD.FTZ R126, R28, -R127 ;  /* 0x8000007f1c7e7221 */ /* 0x000fe20000010000 */
[----:B------:R-:W-:Y:S01]  /*63f0*/  MOV R130, RZ ;  /* 0x000000ff00827202 */ /* 0x000fe20000000f00 */
[----:B------:R-:W-:Y:S02]  /*6400*/  HFMA2 R127, -RZ, RZ, 0, 0 ;  /* 0x00000000ff7f7431 */ /* 0x000fe400000001ff */
[----:B------:R-:W-:-:S05]  /*6410*/  FMUL.FTZ R126, R219, R126 ;  /* 0x0000007edb7e7220 */ /* 0x000fca0000410000 */
[----:B------:R-:W-:Y:S01]  /*6420*/  FSEL R126, R126, RZ, P2 ;  /* 0x000000ff7e7e7208 */ /* 0x000fe20001000000 */
[----:B------:R-:W-:Y:S01]  /*6430*/  @P3 IMAD.U32 R135, R182, 0x10000, RZ ;  /* 0x00010000b6873824 */ /* 0x000fe200078e00ff */
[----:B------:R-:W-:-:S03]  /*6440*/  @P3 SHF.L.U32 R133, R225, 0x10, RZ ;  /* 0x00000010e1853819 */ /* 0x000fc600000006ff */
[----:B------:R-:W-:-:S04]  /*6450*/  FMUL.FTZ R126, R126, UR17 ;  /* 0x000000117e7e7c20 */ /* 0x000fc80008410000 */
[----:B------:R-:W-:-:S04]  /*6460*/  FMUL.FTZ R126, R126, UR16 ;  /* 0x000000107e7e7c20 */ /* 0x000fc80008410000 */
[-C--:B------:R-:W-:Y:S01]  /*6470*/  @P3 FMUL.FTZ R130, R135, R126.reuse ;  /* 0x0000007e87823220 */ /* 0x080fe20000410000 */
[----:B------:R-:W-:-:S04]  /*6480*/  @P3 FMUL.FTZ R127, R133, R126 ;  /* 0x0000007e857f3220 */ /* 0x000fc80000410000 */
[----:B------:R-:W-:Y:S01]  /*6490*/  F2FP.BF16.F32.PACK_AB R130, RZ, R130 ;  /* 0x00000082ff82723e */ /* 0x000fe200000010ff */
[----:B------:R-:W-:-:S03]  /*64a0*/  FADD.FTZ R68, R68, R127 ;  /* 0x0000007f44447221 */ /* 0x000fc60000010000 */
[----:B------:R-:W-:-:S07]  /*64b0*/  PRMT R211, R130, 0x7610, R211 ;  /* 0x0000761082d37816 */ /* 0x000fce00000000d3 */
.L_x_1278:
[----:B------:R-:W-:Y:S05]  /*64c0*/  @!P1 BRA `(.L_x_1279) ;  /* 0x0000000000409947 */ /* 0x000fea0003800000 */
[----:B------:R-:W-:Y:S01]  /*64d0*/  FFMA.FTZ R126, R32, R128, R131 ;  /* 0x00000080207e7223 */ /* 0x000fe20000010083 */
[----:B-----5:R-:W-:Y:S02]  /*64e0*/  LOP3.LUT P3, RZ, R227, 0xff00, RZ, 0xc0, !PT ;  /* 0x0000ff00e3ff7812 */ /* 0x020fe4000786c0ff */
        /* <DEDUP_REMOVED lines=14> */
.L_x_1279:
[----:B------:R-:W-:Y:S05]  /*65d0*/  @!P1 BRA `(.L_x_1280) ;  /* 0x0000000000449947 */ /* 0x000fea0003800000 */
[----:B------:R-:W-:Y:S01]  /*65e0*/  FFMA.FTZ R125, R29, R128, R131 ;  /* 0x000000801d7d7223 */ /* 0x000fe20000010083 */
[----:B-----5:R-:W-:Y:S02]  /*65f0*/  LOP3.LUT P3, RZ, R227, 0xff0000, RZ, 0xc0, !PT ;  /* 0x00ff0000e3ff7812 */ /* 0x020fe4000786c0ff */
[----:B------:R-:W-:Y:S01]  /*6600*/  ISETP.GT.AND P2, PT, R220, RZ, PT ;  /* 0x000000ffdc00720c */ /* 0x000fe20003f44270 */
[----:B------:R-:W-:-:S04]  /*6610*/  FADD.FTZ R126, R30, -R125 ;  /* 0x8000007d1e7e7221 */ /* 0x000fc80000010000 */
[----:B------:R-:W-:Y:S01]  /*6620*/  FMUL.FTZ R125, R219, R126 ;  /* 0x0000007edb7d7220 */ /* 0x000fe20000410000 */
[----:B------:R-:W-:-:S04]  /*6630*/  MOV R126, RZ ;  /* 0x000000ff007e7202 */ /* 0x000fc80000000f00 */
[----:B------:R-:W-:Y:S02]  /*6640*/  FSEL R125, R125, RZ, P2 ;  /* 0x000000ff7d7d7208 */ /* 0x000fe40001000000 */
[----:B------:R-:W-:Y:S02]  /*6650*/  @P3 SHF.L.U32 R132, R183, 0x10, RZ ;  /* 0x00000010b7843819 */ /* 0x000fe400000006ff */
[----:B------:R-:W-:Y:S01]  /*6660*/  @P3 SHF.L.U32 R130, R228, 0x10, RZ ;  /* 0x00000010e4823819 */ /* 0x000fe200000006ff */
[----:B------:R-:W-:-:S04]  /*6670*/  FMUL.FTZ R125, R125, UR17 ;  /* 0x000000117d7d7c20 */ /* 0x000fc80008410000 */
[----:B------:R-:W-:Y:S01]  /*6680*/  FMUL.FTZ R127, R125, UR16 ;  /* 0x000000107d7f7c20 */ /* 0x000fe20008410000 */
[----:B------:R-:W-:-:S03]  /*6690*/  IMAD.MOV.U32 R125, RZ, RZ, RZ ;  /* 0x000000ffff7d7224 */ /* 0x000fc600078e00ff */
[-C--:B------:R-:W-:Y:S01]  /*66a0*/  @P3 FMUL.FTZ R126, R132, R127.reuse ;  /* 0x0000007f847e3220 */ /* 0x080fe20000410000 */
[----:B------:R-:W-:-:S04]  /*66b0*/  @P3 FMUL.FTZ R125, R130, R127 ;  /* 0x0000007f827d3220 */ /* 0x000fc80000410000 */
[----:B------:R-:W-:Y:S01]  /*66c0*/  F2FP.BF16.F32.PACK_AB R126, RZ, R126 ;  /* 0x0000007eff7e723e */ /* 0x000fe200000010ff */
[----:B------:R-:W-:-:S03]  /*66d0*/  FADD.FTZ R70, R70, R125 ;  /* 0x0000007d46467221 */ /* 0x000fc60000010000 */
[----:B------:R-:W-:-:S07]  /*66e0*/  PRMT R213, R126, 0x7610, R213 ;  /* 0x000076107ed57816 */ /* 0x000fce00000000d5 */
.L_x_1280:
[----:B------:R-:W-:Y:S05]  /*66f0*/  @!P1 BRA `(.L_x_1270) ;  /* 0x0000000000449947 */ /* 0x000fea0003800000 */
[----:B------:R-:W-:Y:S01]  /*6700*/  FFMA.FTZ R126, R34, R128, R131 ;  /* 0x00000080227e7223 */ /* 0x000fe20000010083 */
[----:B-----5:R-:W-:Y:S02]  /*6710*/  ISETP.GE.U32.AND P3, PT, R227, 0x1000000, PT ;  /* 0x01000000e300780c */ /* 0x020fe40003f66070 */
[----:B------:R-:W-:Y:S01]  /*6720*/  ISETP.GT.AND P2, PT, R220, RZ, PT ;  /* 0x000000ffdc00720c */ /* 0x000fe20003f44270 */
[----:B------:R-:W-:-:S04]  /*6730*/  FADD.FTZ R126, R33, -R126 ;  /* 0x8000007e217e7221 */ /* 0x000fc80000010000 */
[----:B------:R-:W-:Y:S01]  /*6740*/  FMUL.FTZ R125, R219, R126 ;  /* 0x0000007edb7d7220 */ /* 0x000fe20000410000 */
[----:B------:R-:W-:-:S04]  /*6750*/  HFMA2 R126, -RZ, RZ, 0, 0 ;  /* 0x00000000ff7e7431 */ /* 0x000fc800000001ff */
[----:B------:R-:W-:Y:S02]  /*6760*/  FSEL R125, R125, RZ, P2 ;  /* 0x000000ff7d7d7208 */ /* 0x000fe40001000000 */
[----:B------:R-:W-:Y:S02]  /*6770*/  @P3 SHF.L.U32 R132, R124, 0x10, RZ ;  /* 0x000000107c843819 */ /* 0x000fe400000006ff */
[----:B------:R-:W-:Y:S01]  /*6780*/  @P3 SHF.L.U32 R130, R230, 0x10, RZ ;  /* 0x00000010e6823819 */ /* 0x000fe200000006ff */
[----:B------:R-:W-:Y:S01]  /*6790*/  FMUL.FTZ R125, R125, UR17 ;  /* 0x000000117d7d7c20 */ /* 0x000fe20008410000 */
[----:B------:R-:W-:-:S03]  /*67a0*/  MOV R124, RZ ;  /* 0x000000ff007c7202 */ /* 0x000fc60000000f00 */
[----:B------:R-:W-:-:S04]  /*67b0*/  FMUL.FTZ R125, R125, UR16 ;  /* 0x000000107d7d7c20 */ /* 0x000fc80008410000 */
[-C--:B------:R-:W-:Y:S01]  /*67c0*/  @P3 FMUL.FTZ R126, R132, R125.reuse ;  /* 0x0000007d847e3220 */ /* 0x080fe20000410000 */
[----:B------:R-:W-:-:S04]  /*67d0*/  @P3 FMUL.FTZ R124, R130, R125 ;  /* 0x0000007d827c3220 */ /* 0x000fc80000410000 */
[----:B------:R-:W-:Y:S01]  /*67e0*/  F2FP.BF16.F32.PACK_AB R126, RZ, R126 ;  /* 0x0000007eff7e723e */ /* 0x000fe200000010ff */
[----:B------:R-:W-:-:S03]  /*67f0*/  FADD.FTZ R71, R71, R124 ;  /* 0x0000007c47477221 */ /* 0x000fc60000010000 */
[----:B------:R-:W-:-:S07]  /*6800*/  PRMT R214, R126, 0x7610, R214 ;  /* 0x000076107ed67816 */ /* 0x000fce00000000d6 */
.L_x_1270:
        /* <DEDUP_REMOVED lines=10> */
.L_x_1281:
[----:B------:R-:W-:Y:S05]  /*68b0*/  @!P1 BRA `(.L_x_1282) ;  /* 0x0000000000249947 */ /* 0x000fea0003800000 */
[----:B0-----:R-:W0:Y:S01]  /*68c0*/  LDC.64 R126, c[0x0][0x468] ;  /* 0x00011a00ff7e7b82 */ /* 0x001e220000000a00 */
        /* <DEDUP_REMOVED lines=8> */
.L_x_1282:
        /* <DEDUP_REMOVED lines=9> */
.L_x_1283:
[----:B------:R-:W-:Y:S05]  /*69e0*/  @!P0 BRA `(.L_x_1284) ;  /* 0x0000000800488947 */ /* 0x000fea0003800000 */
[----:B------:R-:W-:Y:S05]  /*69f0*/  BRA.U !UP0, `(.L_x_1285) ;  /* 0x00000005082c7547 */ /* 0x000fea000b800000 */
[----:B------:R-:W-:Y:S02]  /*6a00*/  ISETP.GT.AND P2, PT, R220, RZ, PT ;  /* 0x000000ffdc00720c */ /* 0x000fe40003f44270 */
[C---:B01---5:R-:W-:Y:S02]  /*6a10*/  SHF.L.U32 R124, R160.reuse, 0x10, RZ ;  /* 0x00000010a07c7819 */ /* 0x063fe400000006ff */
[--C-:B------:R-:W-:Y:S02]  /*6a20*/  SHF.R.U64 R130, R160, 0x10, R161.reuse ;  /* 0x00000010a0827819 */ /* 0x100fe400000012a1 */
[----:B------:R-:W-:Y:S02]  /*6a30*/  SHF.R.U32.HI R134, RZ, 0x10, R161 ;  /* 0x00000010ff867819 */ /* 0x000fe400000116a1 */
[----:B------:R-:W-:Y:S02]  /*6a40*/  SHF.L.U32 R130, R130, 0x10, RZ ;  /* 0x0000001082827819 */ /* 0x000fe400000006ff */
[----:B------:R-:W-:-:S02]  /*6a50*/  SHF.L.U32 R132, R161, 0x10, RZ ;  /* 0x00000010a1847819 */ /* 0x000fc400000006ff */
[----:B------:R-:W-:Y:S01]  /*6a60*/  SHF.L.U32 R134, R134, 0x10, RZ ;  /* 0x0000001086867819 */ /* 0x000fe200000006ff */
        /* <DEDUP_REMOVED lines=27> */
.L_x_1286:
        /* <DEDUP_REMOVED lines=12> */
.L_x_1287:
[----:B------:R-:W-:Y:S05]  /*6ce0*/  @!P1 BRA `(.L_x_1288) ;  /* 0x0000000000309947 */ /* 0x000fea0003800000 */
[----:B------:R-:W-:Y:S01]  /*6cf0*/  LOP3.LUT P2, RZ, R226, 0xff0000, RZ, 0xc0, !PT ;  /* 0x00ff0000e2ff7812 */ /* 0x000fe2000784c0ff */
[----:B------:R-:W-:Y:S01]  /*6d00*/  FMUL.FTZ R124, R132, UR17 ;  /* 0x00000011847c7c20 */ /* 0x000fe20008410000 */
[----:B------:R-:W-:Y:S02]  /*6d10*/  HFMA2 R126, -RZ, RZ, 0, 0 ;  /* 0x00000000ff7e7431 */ /* 0x000fe400000001ff */
[----:B------:R-:W-:Y:S02]  /*6d20*/  IMAD.MOV.U32 R125, RZ, RZ, RZ ;  /* 0x000000ffff7d7224 */ /* 0x000fe400078e00ff */
[----:B------:R-:W-:-:S07]  /*6d30*/  FMUL.FTZ R124, R124, UR16 ;  /* 0x000000107c7c7c20 */ /* 0x000fce0008410000 */
[----:B------:R-:W-:Y:S02]  /*6d40*/  @P2 SHF.L.U32 R127, R193, 0x10, RZ ;  /* 0x00000010c17f2819 */ /* 0x000fe400000006ff */
[----:B------:R-:W-:-:S03]  /*6d50*/  @P2 SHF.L.U32 R133, R228, 0x10, RZ ;  /* 0x00000010e4852819 */ /* 0x000fc600000006ff */
[----:B------:R-:W-:Y:S02]  /*6d60*/  @P2 FMUL.FTZ R126, R124, R127 ;  /* 0x0000007f7c7e2220 */ /* 0x000fe40000410000 */
[----:B------:R-:W-:-:S03]  /*6d70*/  @P2 FMUL.FTZ R125, R133, R124 ;  /* 0x0000007c857d2220 */ /* 0x000fc60000410000 */
[----:B------:R-:W-:Y:S01]  /*6d80*/  F2FP.BF16.F32.PACK_AB R126, RZ, R126 ;  /* 0x0000007eff7e723e */ /* 0x000fe200000010ff */
[----:B------:R-:W-:-:S03]  /*6d90*/  FADD.FTZ R66, R66, R125 ;  /* 0x0000007d42427221 */ /* 0x000fc60000010000 */
[----:B------:R-:W-:-:S07]  /*6da0*/  PRMT R213, R126, 0x7610, R213 ;  /* 0x000076107ed57816 */ /* 0x000fce00000000d5 */
.L_x_1288:
        /* <DEDUP_REMOVED lines=16> */
.L_x_1285:
[----:B------:R-:W-:Y:S01]  /*6eb0*/  ISETP.GT.AND P2, PT, R220, RZ, PT ;  /* 0x000000ffdc00720c */ /* 0x000fe20003f44270 */
[----:B------:R-:W-:-:S12]  /*6ec0*/  @!P1 BRA `(.L_x_1290) ;  /* 0x0000000000409947 */ /* 0x000fd80003800000 */
[----:B01----:R-:W-:Y:S01]  /*6ed0*/  @P2 FFMA.FTZ R125, R35, R128, R131 ;  /* 0x00000080237d2223 */ /* 0x003fe20000010083 */
[----:B-----5:R-:W-:Y:S02]  /*6ee0*/  LOP3.LUT P3, RZ, R226, 0xff, RZ, 0xc0, !PT ;  /* 0x000000ffe2ff7812 */ /* 0x020fe4000786c0ff */
[----:B------:R-:W-:Y:S01]  /*6ef0*/  SHF.L.U32 R124, R160, 0x10, RZ ;  /* 0x00000010a07c7819 */ /* 0x000fe200000006ff */
[----:B------:R-:W-:Y:S01]  /*6f00*/  @P2 FADD.FTZ R125, R36, -R125 ;  /* 0x8000007d247d2221 */ /* 0x000fe20000010000 */
[----:B------:R-:W-:-:S03]  /*6f10*/  MOV R126, RZ ;  /* 0x000000ff007e7202 */ /* 0x000fc60000000f00 */
        /* <DEDUP_REMOVED lines=11> */
.L_x_1290:
        /* <DEDUP_REMOVED lines=17> */
.L_x_1291:
[----:B------:R-:W-:Y:S05]  /*70e0*/  @!P1 BRA `(.L_x_1292) ;  /* 0x0000000000409947 */ /* 0x000fea0003800000 */
[----:B01----:R-:W-:Y:S01]  /*70f0*/  @P2 FFMA.FTZ R125, R37, R128, R131 ;  /* 0x00000080257d2223 */ /* 0x003fe20000010083 */
        /* <DEDUP_REMOVED lines=15> */
.L_x_1292:
        /* <DEDUP_REMOVED lines=18> */
.L_x_1284:
        /* <DEDUP_REMOVED lines=26> */
.L_x_1294:
        /* <DEDUP_REMOVED lines=9> */
[----:B------:R-:W-:Y:S02]  /*7540*/  @P3 SHF.L.U32 R135, R7, 0x10, RZ ;  /* 0x0000001007873819 */ /* 0x000fe400000006ff */
[----:B------:R-:W-:-:S03]  /*7550*/  @P3 SHF.L.U32 R133, R229, 0x10, RZ ;  /* 0x00000010e5853819 */ /* 0x000fc600000006ff */
[-C--:B------:R-:W-:Y:S02]  /*7560*/  @P3 FMUL.FTZ R125, R135, R132.reuse ;  /* 0x00000084877d3220 */ /* 0x080fe40000410000 */
[----:B------:R-:W-:-:S03]  /*7570*/  @P3 FMUL.FTZ R124, R133, R132 ;  /* 0x00000084857c3220 */ /* 0x000fc60000410000 */
[----:B------:R-:W-:Y:S01]  /*7580*/  F2FP.BF16.F32.PACK_AB R125, RZ, R125 ;  /* 0x0000007dff7d723e */ /* 0x000fe200000010ff */
[----:B------:R-:W-:-:S03]  /*7590*/  FADD.FTZ R65, R65, R124 ;  /* 0x0000007c41417221 */ /* 0x000fc60000010000 */
[----:B------:R-:W-:-:S07]  /*75a0*/  PRMT R212, R125, 0x7610, R212 ;  /* 0x000076107dd47816 */ /* 0x000fce00000000d4 */
.L_x_1295:
[----:B------:R-:W-:Y:S02]  /*75b0*/  F2FP.BF16.F32.PACK_AB R216, RZ, R127 ;  /* 0x0000007fffd8723e */ /* 0x000fe400000010ff */
[----:B------:R-:W-:Y:S02]  /*75c0*/  FSEL R130, R130, RZ, P2 ;  /* 0x000000ff82827208 */ /* 0x000fe40001000000 */
[----:B------:R-:W-:Y:S01]  /*75d0*/  FSEL R127, R126, RZ, P2 ;  /* 0x000000ff7e7f7208 */ /* 0x000fe20001000000 */
[----:B------:R-:W-:Y:S06]  /*75e0*/  @!P1 BRA `(.L_x_1296) ;  /* 0x0000000000349947 */ /* 0x000fec0003800000 */
[----:B-----5:R-:W-:Y:S01]  /*75f0*/  LOP3.LUT P2, R124, R226, 0xff0000, RZ, 0xc0, !PT ;  /* 0x00ff0000e27c7812 */ /* 0x020fe2000784c0ff */
[----:B------:R-:W-:Y:S02]  /*7600*/  HFMA2 R126, -RZ, RZ, 0, 0 ;  /* 0x00000000ff7e7431 */ /* 0x000fe400000001ff */
[----:B------:R-:W-:Y:S01]  /*7610*/  IMAD.MOV.U32 R125, RZ, RZ, RZ ;  /* 0x000000ffff7d7224 */ /* 0x000fe200078e00ff */
        /* <DEDUP_REMOVED lines=10> */
.L_x_1296:
        /* <DEDUP_REMOVED lines=14> */
[----:B------:R-:W-:Y:S01]  /*77a0*/  PRMT R214, R125, 0x7610, R214 ;  /* 0x000076107dd67816 */ /* 0x000fe200000000d6 */
[----:B------:R-:W-:Y:S06]  /*77b0*/  BRA `(.L_x_1289) ;  /* 0x0000000400187947 */ /* 0x000fec0003800000 */
.L_x_1293:
[----:B------:R-:W-:Y:S05]  /*77c0*/  @!P1 BRA `(.L_x_1297) ;  /* 0x0000000000449947 */ /* 0x000fea0003800000 */
[----:B01----:R-:W-:Y:S01]  /*77d0*/  FFMA.FTZ R125, R35, R128, R131 ;  /* 0x00000080237d7223 */ /* 0x003fe20000010083 */
        /* <DEDUP_REMOVED lines=16> */
.L_x_1297:
[----:B------:R-:W-:Y:S05]  /*78e0*/  @!P1 BRA `(.L_x_1298) ;  /* 0x0000000000409947 */ /* 0x000fea0003800000 */
[----:B01----:R-:W-:Y:S01]  /*78f0*/  FFMA.FTZ R124, R140, R128, R131 ;  /* 0x000000808c7c7223 */ /* 0x003fe20000010083 */
        /* <DEDUP_REMOVED lines=15> */
.L_x_1298:
        /* <DEDUP_REMOVED lines=18> */
.L_x_1299:
        /* <DEDUP_REMOVED lines=17> */
.L_x_1289:
        /* <DEDUP_REMOVED lines=12> */
.L_x_1300:
        /* <DEDUP_REMOVED lines=10> */
.L_x_1301:
        /* <DEDUP_REMOVED lines=9> */
.L_x_1302:
        /* <DEDUP_REMOVED lines=28> */
[----:B------:R-:W-:Y:S01]  /*7fd0*/  MOV R130, RZ ;  /* 0x000000ff00827202 */ /* 0x000fe20000000f00 */
[----:B------:R-:W-:Y:S02]  /*7fe0*/  HFMA2 R127, -RZ, RZ, 0, 0 ;  /* 0x00000000ff7f7431 */ /* 0x000fe400000001ff */
        /* <DEDUP_REMOVED lines=8> */
.L_x_1305:
[----:B------:R-:W-:Y:S05]  /*8070*/  @!P1 BRA `(.L_x_1306) ;  /* 0x00000000002c9947 */ /* 0x000fea0003800000 */
[----:B------:R-:W-:Y:S01]  /*8080*/  LOP3.LUT P2, RZ, R224, 0xff00, RZ, 0xc0, !PT ;  /* 0x0000ff00e0ff7812 */ /* 0x000fe2000784c0ff */
[----:B------:R-:W-:Y:S01]  /*8090*/  FMUL.FTZ R134, R134, UR17 ;  /* 0x0000001186867c20 */ /* 0x000fe20008410000 */
[----:B------:R-:W-:-:S03]  /*80a0*/  CS2R R126, SRZ ;  /* 0x00000000007e7805 */ /* 0x000fc6000001ff00 */
        /* <DEDUP_REMOVED lines=8> */
.L_x_1306:
[----:B------:R-:W-:Y:S05]  /*8130*/  @!P1 BRA `(.L_x_1307) ;  /* 0x0000000000309947 */ /* 0x000fea0003800000 */
[----:B------:R-:W-:Y:S01]  /*8140*/  LOP3.LUT P2, RZ, R224, 0xff0000, RZ, 0xc0, !PT ;  /* 0x00ff0000e0ff7812 */ /* 0x000fe2000784c0ff */
[----:B------:R-:W-:Y:S01]  /*8150*/  FMUL.FTZ R125, R136, UR17 ;  /* 0x00000011887d7c20 */ /* 0x000fe20008410000 */
[----:B------:R-:W-:-:S03]  /*8160*/  MOV R126, RZ ;  /* 0x000000ff007e7202 */ /* 0x000fc60000000f00 */
[----:B------:R-:W-:Y:S01]  /*8170*/  FMUL.FTZ R130, R125, UR16 ;  /* 0x000000107d827c20 */ /* 0x000fe20008410000 */
[----:B------:R-:W-:-:S07]  /*8180*/  HFMA2 R125, -RZ, RZ, 0, 0 ;  /* 0x00000000ff7d7431 */ /* 0x000fce00000001ff */
[----:B------:R-:W-:Y:S02]  /*8190*/  @P2 SHF.L.U32 R127, R185, 0x10, RZ ;  /* 0x00000010b97f2819 */ /* 0x000fe400000006ff */
[----:B------:R-:W-:-:S03]  /*81a0*/  @P2 SHF.L.U32 R133, R228, 0x10, RZ ;  /* 0x00000010e4852819 */ /* 0x000fc600000006ff */
[----:B------:R-:W-:Y:S02]  /*81b0*/  @P2 FMUL.FTZ R126, R130, R127 ;  /* 0x0000007f827e2220 */ /* 0x000fe40000410000 */
[----:B------:R-:W-:-:S03]  /*81c0*/  @P2 FMUL.FTZ R125, R133, R130 ;  /* 0x00000082857d2220 */ /* 0x000fc60000410000 */
[----:B------:R-:W-:Y:S01]  /*81d0*/  F2FP.BF16.F32.PACK_AB R126, RZ, R126 ;  /* 0x0000007eff7e723e */ /* 0x000fe200000010ff */
[----:B------:R-:W-:-:S03]  /*81e0*/  FADD.FTZ R62, R62, R125 ;  /* 0x0000007d3e3e7221 */ /* 0x000fc60000010000 */
[----:B------:R-:W-:-:S07]  /*81f0*/  PRMT R213, R126, 0x7610, R213 ;  /* 0x000076107ed57816 */ /* 0x000fce00000000d5 */
.L_x_1307:
[----:B------:R-:W-:Y:S02]  /*8200*/  F2FP.BF16.F32.PACK_AB R136, RZ, R136 ;  /* 0x00000088ff88723e */ /* 0x000fe400000010ff */
[----:B------:R-:W-:Y:S02]  /*8210*/  F2FP.BF16.F32.PACK_AB R218, RZ, R138 ;  /* 0x0000008affda723e */ /* 0x000fe400000010ff */
[----:B------:R-:W-:Y:S01]  /*8220*/  PRMT R217, R136, 0x7610, R217 ;  /* 0x0000761088d97816 */ /* 0x000fe200000000d9 */
[----:B------:R-:W-:Y:S06]  /*8230*/  @!P1 BRA `(.L_x_1308) ;  /* 0x0000000c00949947 */ /* 0x000fec0003800000 */
[----:B------:R-:W-:Y:S01]  /*8240*/  ISETP.GE.U32.AND P2, PT, R224, 0x1000000, PT ;  /* 0x01000000e000780c */ /* 0x000fe20003f46070 */
[----:B------:R-:W-:-:S04]  /*8250*/  FMUL.FTZ R138, R138, UR17 ;  /* 0x000000118a8a7c20 */ /* 0x000fc80008410000 */
[----:B------:R-:W-:-:S08]  /*8260*/  FMUL.FTZ R127, R138, UR16 ;  /* 0x000000108a7f7c20 */ /* 0x000fd00008410000 */
[----:B------:R-:W-:Y:S02]  /*8270*/  @P2 SHF.L.U32 R126, R124, 0x10, RZ ;  /* 0x000000107c7e2819 */ /* 0x000fe400000006ff */
        /* <DEDUP_REMOVED lines=8> */
.L_x_1304:
[----:B------:R-:W-:Y:S01]  /*8300*/  ISETP.GT.AND P2, PT, R220, RZ, PT ;  /* 0x000000ffdc00720c */ /* 0x000fe20003f44270 */
[----:B-----5:R-:W-:-:S12]  /*8310*/  IMAD.U32 R126, R158, 0x10000, RZ ;  /* 0x000100009e7e7824 */ /* 0x020fd800078e00ff */
[----:B------:R-:W-:-:S04]  /*8320*/  @P2 FFMA.FTZ R127, R143, R128, R131 ;  /* 0x000000808f7f2223 */ /* 0x000fc80000010083 */
[----:B------:R-:W-:-:S04]  /*8330*/  @P2 FADD.FTZ R127, R144, -R127 ;  /* 0x8000007f907f2221 */ /* 0x000fc80000010000 */
        /* <DEDUP_REMOVED lines=14> */
.L_x_1309:
        /* <DEDUP_REMOVED lines=16> */
[----:B------:R-:W-:-:S07]  /*8520*/  PRMT R212, R127, 0x7610, R212 ;  /* 0x000076107fd47816 */ /* 0x000fce00000000d4 */
.L_x_1310:
[----:B------:R-:W-:Y:S05]  /*8530*/  @!P1 BRA `(.L_x_1311) ;  /* 0x0000000000409947 */ /* 0x000fea0003800000 */
[----:B------:R-:W-:Y:S01]  /*8540*/  @P2 FFMA.FTZ R125, R145, R128, R131 ;  /* 0x00000080917d2223 */ /* 0x000fe20000010083 */
[----:B------:R-:W-:Y:S02]  /*8550*/  LOP3.LUT P3, RZ, R224, 0xff0000, RZ, 0xc0, !PT ;  /* 0x00ff0000e0ff7812 */ /* 0x000fe4000786c0ff */
[----:B------:R-:W-:Y:S01]  /*8560*/  SHF.L.U32 R126, R159, 0x10, RZ ;  /* 0x000000109f7e7819 */ /* 0x000fe200000006ff */
[----:B------:R-:W-:Y:S01]  /*8570*/  @P2 FADD.FTZ R125, R146, -R125 ;  /* 0x8000007d927d2221 */ /* 0x000fe20000010000 */
[----:B------:R-:W-:-:S03]  /*8580*/  MOV R127, RZ ;  /* 0x000000ff007f7202 */ /* 0x000fc60000000f00 */
[----:B------:R-:W-:Y:S01]  /*8590*/  @P2 FFMA.FTZ R126, R219, R125, R126 ;  /* 0x0000007ddb7e2223 */ /* 0x000fe2000001007e */
[----:B------:R-:W-:-:S03]  /*85a0*/  HFMA2 R125, -RZ, RZ, 0, 0 ;  /* 0x00000000ff7d7431 */ /* 0x000fc600000001ff */
        /* <DEDUP_REMOVED lines=9> */
.L_x_1311:
        /* <DEDUP_REMOVED lines=8> */
[----:B------:R-:W-:Y:S01]  /*86c0*/  @P3 IMAD.U32 R133, R124, 0x10000, RZ ;  /* 0x000100007c853824 */ /* 0x000fe200078e00ff */
        /* <DEDUP_REMOVED lines=9> */
.L_x_1303:
        /* <DEDUP_REMOVED lines=29> */
.L_x_1313:
[----:B------:R-:W-:Y:S05]  /*8930*/  @!P1 BRA `(.L_x_1314) ;  /* 0x00000000002c9947 */ /* 0x000fea0003800000 */
[----:B-----5:R-:W-:Y:S01]  /*8940*/  LOP3.LUT P3, RZ, R224, 0xff00, RZ, 0xc0, !PT ;  /* 0x0000ff00e0ff7812 */ /* 0x020fe2000786c0ff */
[----:B------:R-:W-:-:S12]  /*8950*/  FMUL.FTZ R126, R135, UR17 ;  /* 0x00000011877e7c20 */ /* 0x000fd80008410000 */
[----:B------:R-:W-:Y:S01]  /*8960*/  @P3 SHF.L.U32 R136, R125, 0x10, RZ ;  /* 0x000000107d883819 */ /* 0x000fe200000006ff */
[----:B------:R-:W-:Y:S01]  /*8970*/  FMUL.FTZ R125, R126, UR16 ;  /* 0x000000107e7d7c20 */ /* 0x000fe20008410000 */
[----:B------:R-:W-:Y:S01]  /*8980*/  CS2R R126, SRZ ;  /* 0x00000000007e7805 */ /* 0x000fe2000001ff00 */
[----:B------:R-:W-:Y:S02]  /*8990*/  @P3 IMAD.U32 R130, R229, 0x10000, RZ ;  /* 0x00010000e5823824 */ /* 0x000fe400078e00ff */
[-C--:B------:R-:W-:Y:S02]  /*89a0*/  @P3 FMUL.FTZ R127, R136, R125.reuse ;  /* 0x0000007d887f3220 */ /* 0x080fe40000410000 */
[----:B------:R-:W-:-:S03]  /*89b0*/  @P3 FMUL.FTZ R126, R130, R125 ;  /* 0x0000007d827e3220 */ /* 0x000fc60000410000 */
[----:B------:R-:W-:Y:S01]  /*89c0*/  F2FP.BF16.F32.PACK_AB R127, RZ, R127 ;  /* 0x0000007fff7f723e */ /* 0x000fe200000010ff */
[----:B------:R-:W-:-:S03]  /*89d0*/  FADD.FTZ R61, R61, R126 ;  /* 0x0000007e3d3d7221 */ /* 0x000fc60000010000 */
[----:B------:R-:W-:-:S07]  /*89e0*/  PRMT R212, R127, 0x7610, R212 ;  /* 0x000076107fd47816 */ /* 0x000fce00000000d4 */
.L_x_1314:
[----:B------:R-:W-:Y:S02]  /*89f0*/  F2FP.BF16.F32.PACK_AB R215, RZ, R134 ;  /* 0x00000086ffd7723e */ /* 0x000fe400000010ff */
[----:B------:R-:W-:Y:S02]  /*8a00*/  F2FP.BF16.F32.PACK_AB R135, RZ, R135 ;  /* 0x00000087ff87723e */ /* 0x000fe400000010ff */
[----:B------:R-:W-:Y:S02]  /*8a10*/  FSEL R133, R133, RZ, P2 ;  /* 0x000000ff85857208 */ /* 0x000fe40001000000 */
[----:B------:R-:W-:Y:S01]  /*8a20*/  FSEL R132, R132, RZ, P2 ;  /* 0x000000ff84847208 */ /* 0x000fe20001000000 */
[----:B------:R-:W-:Y:S06]  /*8a30*/  @!P1 BRA `(.L_x_1315) ;  /* 0x0000000000309947 */ /* 0x000fec0003800000 */
[----:B-----5:R-:W-:Y:S01]  /*8a40*/  LOP3.LUT P2, RZ, R224, 0xff0000, RZ, 0xc0, !PT ;  /* 0x00ff0000e0ff7812 */ /* 0x020fe2000784c0ff */
[----:B------:R-:W-:Y:S01]  /*8a50*/  FMUL.FTZ R125, R132, UR17 ;  /* 0x00000011847d7c20 */ /* 0x000fe20008410000 */
[----:B------:R-:W-:-:S03]  /*8a60*/  MOV R126, RZ ;  /* 0x000000ff007e7202 */ /* 0x000fc60000000f00 */
[----:B------:R-:W-:Y:S01]  /*8a70*/  FMUL.FTZ R127, R125, UR16 ;  /* 0x000000107d7f7c20 */ /* 0x000fe20008410000 */
[----:B------:R-:W-:-:S07]  /*8a80*/  HFMA2 R125, -RZ, RZ, 0, 0 ;  /* 0x00000000ff7d7431 */ /* 0x000fce00000001ff */
[----:B------:R-:W-:Y:S02]  /*8a90*/  @P2 SHF.L.U32 R134, R185, 0x10, RZ ;  /* 0x00000010b9862819 */ /* 0x000fe400000006ff */
[----:B------:R-:W-:-:S03]  /*8aa0*/  @P2 SHF.L.U32 R130, R228, 0x10, RZ ;  /* 0x00000010e4822819 */ /* 0x000fc600000006ff */
[-C--:B------:R-:W-:Y:S02]  /*8ab0*/  @P2 FMUL.FTZ R126, R134, R127.reuse ;  /* 0x0000007f867e2220 */ /* 0x080fe40000410000 */
[----:B------:R-:W-:-:S03]  /*8ac0*/  @P2 FMUL.FTZ R125, R130, R127 ;  /* 0x0000007f827d2220 */ /* 0x000fc60000410000 */
[----:B------:R-:W-:Y:S01]  /*8ad0*/  F2FP.BF16.F32.PACK_AB R126, RZ, R126 ;  /* 0x0000007eff7e723e */ /* 0x000fe200000010ff */
[----:B------:R-:W-:-:S03]  /*8ae0*/  FADD.FTZ R62, R62, R125 ;  /* 0x0000007d3e3e7221 */ /* 0x000fc60000010000 */
[----:B------:R-:W-:-:S07]  /*8af0*/  PRMT R213, R126, 0x7610, R213 ;  /* 0x000076107ed57816 */ /* 0x000fce00000000d5 */
.L_x_1315:
        /* <DEDUP_REMOVED lines=10> */
[----:B------:R-:W-:Y:S01]  /*8ba0*/  IMAD.MOV.U32 R124, RZ, RZ, RZ ;  /* 0x000000ffff7c7224 */ /* 0x000fe200078e00ff */
[----:B------:R-:W-:-:S03]  /*8bb0*/  @P2 SHF.L.U32 R130, R230, 0x10, RZ ;  /* 0x00000010e6822819 */ /* 0x000fc600000006ff */
[-C--:B------:R-:W-:Y:S02]  /*8bc0*/  @P2 FMUL.FTZ R126, R132, R125.reuse ;  /* 0x0000007d847e2220 */ /* 0x080fe40000410000 */
[----:B------:R-:W-:-:S03]  /*8bd0*/  @P2 FMUL.FTZ R124, R130, R125 ;  /* 0x0000007d827c2220 */ /* 0x000fc60000410000 */
[----:B------:R-:W-:Y:S01]  /*8be0*/  F2FP.BF16.F32.PACK_AB R126, RZ, R126 ;  /* 0x0000007eff7e723e */ /* 0x000fe200000010ff */
[----:B------:R-:W-:-:S03]  /*8bf0*/  FADD.FTZ R63, R63, R124 ;  /* 0x0000007c3f3f7221 */ /* 0x000fc60000010000 */
[----:B------:R-:W-:Y:S01]  /*8c00*/  PRMT R214, R126, 0x7610, R214 ;  /* 0x000076107ed67816 */ /* 0x000fe200000000d6 */
[----:B------:R-:W-:Y:S06]  /*8c10*/  BRA `(.L_x_1308) ;  /* 0x00000004001c7947 */ /* 0x000fec0003800000 */
.L_x_1312:
[----:B------:R-:W-:Y:S05]  /*8c20*/  @!P1 BRA `(.L_x_1316) ;  /* 0x0000000000449947 */ /* 0x000fea0003800000 */
[----:B------:R-:W-:Y:S01]  /*8c30*/  FFMA.FTZ R127, R143, R128, R131 ;  /* 0x000000808f7f7223 */ /* 0x000fe20000010083 */
        /* <DEDUP_REMOVED lines=16> */
.L_x_1316:
[----:B------:R-:W-:Y:S05]  /*8d40*/  @!P1 BRA `(.L_x_1317) ;  /* 0x0000000000409947 */ /* 0x000fea0003800000 */
[----:B------:R-:W-:Y:S01]  /*8d50*/  FFMA.FTZ R126, R148, R128, R131 ;  /* 0x00000080947e7223 */ /* 0x000fe20000010083 */
        /* <DEDUP_REMOVED lines=15> */
.L_x_1317:
[----:B------:R-:W-:Y:S05]  /*8e50*/  @!P1 BRA `(.L_x_1318) ;  /* 0x0000000000449947 */ /* 0x000fea0003800000 */
[----:B------:R-:W-:Y:S01]  /*8e60*/  FFMA.FTZ R125, R145, R128, R131 ;  /* 0x00000080917d7223 */ /* 0x000fe20000010083 */
[----:B-----5:R-:W-:Y:S02]  /*8e70*/  LOP3.LUT P3, RZ, R224, 0xff0000, RZ, 0xc0, !PT ;  /* 0x00ff0000e0ff7812 */ /* 0x020fe4000786c0ff */
[----:B------:R-:W-:Y:S01]  /*8e80*/  ISETP.GT.AND P2, PT, R220, RZ, PT ;  /* 0x000000ffdc00720c */ /* 0x000fe20003f44270 */
[----:B------:R-:W-:-:S04]  /*8e90*/  FADD.FTZ R126, R146, -R125 ;  /* 0x8000007d927e7221 */ /* 0x000fc80000010000 */
[----:B------:R-:W-:Y:S01]  /*8ea0*/  FMUL.FTZ R125, R219, R126 ;  /* 0x0000007edb7d7220 */ /* 0x000fe20000410000 */
[----:B------:R-:W-:-:S04]  /*8eb0*/  HFMA2 R126, -RZ, RZ, 0, 0 ;  /* 0x00000000ff7e7431 */ /* 0x000fc800000001ff */
[----:B------:R-:W-:Y:S02]  /*8ec0*/  FSEL R125, R125, RZ, P2 ;  /* 0x000000ff7d7d7208 */ /* 0x000fe40001000000 */
[----:B------:R-:W-:Y:S02]  /*8ed0*/  @P3 SHF.L.U32 R132, R185, 0x10, RZ ;  /* 0x00000010b9843819 */ /* 0x000fe400000006ff */
[----:B------:R-:W-:Y:S01]  /*8ee0*/  @P3 SHF.L.U32 R130, R228, 0x10, RZ ;  /* 0x00000010e4823819 */ /* 0x000fe200000006ff */
[----:B------:R-:W-:-:S04]  /*8ef0*/  FMUL.FTZ R125, R125, UR17 ;  /* 0x000000117d7d7c20 */ /* 0x000fc80008410000 */
[----:B------:R-:W-:Y:S01]  /*8f00*/  FMUL.FTZ R127, R125, UR16 ;  /* 0x000000107d7f7c20 */ /* 0x000fe20008410000 */
[----:B------:R-:W-:-:S03]  /*8f10*/  MOV R125, RZ ;  /* 0x000000ff007d7202 */ /* 0x000fc60000000f00 */
[-C--:B------:R-:W-:Y:S01]  /*8f20*/  @P3 FMUL.FTZ R126, R132, R127.reuse ;  /* 0x0000007f847e3220 */ /* 0x080fe20000410000 */
[----:B------:R-:W-:-:S04]  /*8f30*/  @P3 FMUL.FTZ R125, R130, R127 ;  /* 0x0000007f827d3220 */ /* 0x000fc80000410000 */
[----:B------:R-:W-:Y:S01]  /*8f40*/  F2FP.BF16.F32.PACK_AB R126, RZ, R126 ;  /* 0x0000007eff7e723e */ /* 0x000fe200000010ff */
[----:B------:R-:W-:-:S03]  /*8f50*/  FADD.FTZ R62, R62, R125 ;  /* 0x0000007d3e3e7221 */ /* 0x000fc60000010000 */
[----:B------:R-:W-:-:S07]  /*8f60*/  PRMT R213, R126, 0x7610, R213 ;  /* 0x000076107ed57816 */ /* 0x000fce00000000d5 */
.L_x_1318:
        /* <DEDUP_REMOVED lines=8> */
[----:B------:R-:W-:Y:S01]  /*8ff0*/  @P3 SHF.L.U32 R132, R124, 0x10, RZ ;  /* 0x000000107c843819 */ /* 0x000fe200000006ff */
[----:B------:R-:W-:Y:S01]  /*9000*/  IMAD.MOV.U32 R124, RZ, RZ, RZ ;  /* 0x000000ffff7c7224 */ /* 0x000fe200078e00ff */
        /* <DEDUP_REMOVED lines=8> */
.L_x_1308:
        /* <DEDUP_REMOVED lines=10> */
.L_x_1319:
        /* <DEDUP_REMOVED lines=10> */
.L_x_1320:
        /* <DEDUP_REMOVED lines=9> */
.L_x_1321:
[----:B------:R-:W-:Y:S05]  /*9260*/  @!P0 BRA `(.L_x_1322) ;  /* 0x0000000800488947 */ /* 0x000fea0003800000 */
[----:B------:R-:W-:Y:S05]  /*9270*/  BRA.U !UP0, `(.L_x_1323) ;  /* 0x00000005082c7547 */ /* 0x000fea000b800000 */
[----:B------:R-:W-:Y:S02]  /*9280*/  ISETP.GT.AND P2, PT, R220, RZ, PT ;  /* 0x000000ffdc00720c */ /* 0x000fe40003f44270 */
[C---:B01---5:R-:W-:Y:S02]  /*9290*/  SHF.L.U32 R124, R156.reuse, 0x10, RZ ;  /* 0x000000109c7c7819 */ /* 0x063fe400000006ff */
[--C-:B------:R-:W-:Y:S02]  /*92a0*/  SHF.R.U64 R130, R156, 0x10, R157.reuse ;  /* 0x000000109c827819 */ /* 0x100fe4000000129d */
[----:B------:R-:W-:Y:S02]  /*92b0*/  SHF.R.U32.HI R134, RZ, 0x10, R157 ;  /* 0x00000010ff867819 */ /* 0x000fe4000001169d */
[----:B------:R-:W-:Y:S01]  /*92c0*/  SHF.L.U32 R132, R157, 0x10, RZ ;  /* 0x000000109d847819 */ /* 0x000fe200000006ff */
[----:B------:R-:W-:Y:S01]  /*92d0*/  IMAD.U32 R130, R130, 0x10000, RZ ;  /* 0x0001000082827824 */ /* 0x000fe200078e00ff */
[----:B------:R-:W-:-:S03]  /*92e0*/  SHF.L.U32 R134, R134, 0x10, RZ ;  /* 0x0000001086867819 */ /* 0x000fc600000006ff */
[-CC-:B------:R-:W-:Y:S01]  /*92f0*/  @P2 FFMA.FTZ R126, R153, R128.reuse, R131.reuse ;  /* 0x00000080997e2223 */ /* 0x180fe20000010083 */
[-CC-:B------:R-:W-:Y:S01]  /*9300*/  @P2 FFMA.FTZ R125, R200, R128.reuse, R131.reuse ;  /* 0x00000080c87d2223 */ /* 0x180fe20000010083 */
[----:B------:R-:W-:Y:S02]  /*9310*/  @P2 FFMA.FTZ R127, R199, R128, R131 ;  /* 0x00000080c77f2223 */ /* 0x000fe40000010083 */
[----:B------:R-:W-:Y:S01]  /*9320*/  @P2 FADD.FTZ R126, R151, -R126 ;  /* 0x8000007e977e2221 */ /* 0x000fe20000010000 */
[----:B------:R-:W-:Y:S01]  /*9330*/  @P2 FADD.FTZ R125, R198, -R125 ;  /* 0x8000007dc67d2221 */ /* 0x000fe20000010000 */
[----:B------:R-:W-:Y:S02]  /*9340*/  @P2 FADD.FTZ R127, R152, -R127 ;  /* 0x8000007f987f2221 */ /* 0x000fe40000010000 */
[C---:B------:R-:W-:Y:S01]  /*9350*/  @P2 FFMA.FTZ R124, R219.reuse, R126, R124 ;  /* 0x0000007edb7c2223 */ /* 0x040fe2000001007c */
        /* <DEDUP_REMOVED lines=20> */
.L_x_1324:
        /* <DEDUP_REMOVED lines=12> */
.L_x_1325:
[----:B------:R-:W-:Y:S05]  /*9560*/  @!P1 BRA `(.L_x_1326) ;  /* 0x0000000000309947 */ /* 0x000fea0003800000 */
        /* <DEDUP_REMOVED lines=12> */
.L_x_1326:
        /* <DEDUP_REMOVED lines=16> */
.L_x_1323:
[----:B------:R-:W-:Y:S01]  /*9730*/  ISETP.GT.AND P2, PT, R220, RZ, PT ;  /* 0x000000ffdc00720c */ /* 0x000fe20003f44270 */
[----:B------:R-:W-:-:S12]  /*9740*/  @!P1 BRA `(.L_x_1328) ;  /* 0x0000000000409947 */ /* 0x000fd80003800000 */
[----:B01----:R-:W-:Y:S01]  /*9750*/  @P2 FFMA.FTZ R126, R153, R128, R131 ;  /* 0x00000080997e2223 */ /* 0x003fe20000010083 */
[----:B-----5:R-:W-:Y:S01]  /*9760*/  LOP3.LUT P3, RZ, R222, 0xff, RZ, 0xc0, !PT ;  /* 0x000000ffdeff7812 */ /* 0x020fe2000786c0ff */
[----:B------:R-:W-:Y:S02]  /*9770*/  IMAD.U32 R124, R156, 0x10000, RZ ;  /* 0x000100009c7c7824 */ /* 0x000fe400078e00ff */
[----:B------:R-:W-:Y:S02]  /*9780*/  HFMA2 R125, -RZ, RZ, 0, 0 ;  /* 0x00000000ff7d7431 */ /* 0x000fe400000001ff */
[----:B------:R-:W-:-:S04]  /*9790*/  @P2 FADD.FTZ R126, R151, -R126 ;  /* 0x8000007e977e2221 */ /* 0x000fc80000010000 */
[----:B------:R-:W-:Y:S01]  /*97a0*/  @P2 FFMA.FTZ R124, R219, R126, R124 ;  /* 0x0000007edb7c2223 */ /* 0x000fe2000001007c */
[----:B------:R-:W-:-:S03]  /*97b0*/  MOV R126, RZ ;  /* 0x000000ff007e7202 */ /* 0x000fc60000000f00 */
[----:B------:R-:W-:Y:S01]  /*97c0*/  FMUL.FTZ R124, R124, UR17 ;  /* 0x000000117c7c7c20 */ /* 0x000fe20008410000 */
[----:B------:R-:W-:-:S03]  /*97d0*/  @P3 SHF.L.U32 R133, R194, 0x10, RZ ;  /* 0x00000010c2853819 */ /* 0x000fc600000006ff */
[----:B------:R-:W-:Y:S01]  /*97e0*/  FMUL.FTZ R124, R124, UR16 ;  /* 0x000000107c7c7c20 */ /* 0x000fe20008410000 */
[----:B------:R-:W-:-:S03]  /*97f0*/  @P3 SHF.L.U32 R127, R225, 0x10, RZ ;  /* 0x00000010e17f3819 */ /* 0x000fc600000006ff */
[-C--:B------:R-:W-:Y:S02]  /*9800*/  @P3 FMUL.FTZ R126, R133, R124.reuse ;  /* 0x0000007c857e3220 */ /* 0x080fe40000410000 */
[----:B------:R-:W-:-:S03]  /*9810*/  @P3 FMUL.FTZ R125, R127, R124 ;  /* 0x0000007c7f7d3220 */ /* 0x000fc60000410000 */
[----:B------:R-:W-:Y:S01]  /*9820*/  F2FP.BF16.F32.PACK_AB R126, RZ, R126 ;  /* 0x0000007eff7e723e */ /* 0x000fe200000010ff */
[----:B------:R-:W-:-:S03]  /*9830*/  FADD.FTZ R56, R56, R125 ;  /* 0x0000007d38387221 */ /* 0x000fc60000010000 */
[----:B------:R-:W-:-:S07]  /*9840*/  PRMT R211, R126, 0x7610, R211 ;  /* 0x000076107ed37816 */ /* 0x000fce00000000d3 */
.L_x_1328:
        /* <DEDUP_REMOVED lines=17> */
.L_x_1329:
[----:B------:R-:W-:Y:S05]  /*9960*/  @!P1 BRA `(.L_x_1330) ;  /* 0x0000000000409947 */ /* 0x000fea0003800000 */
[----:B01----:R-:W-:Y:S01]  /*9970*/  @P2 FFMA.FTZ R125, R199, R128, R131 ;  /* 0x00000080c77d2223 */ /* 0x003fe20000010083 */
[----:B-----5:R-:W-:Y:S02]  /*9980*/  LOP3.LUT P3, RZ, R222, 0xff0000, RZ, 0xc0, !PT ;  /* 0x00ff0000deff7812 */ /* 0x020fe4000786c0ff */
        /* <DEDUP_REMOVED lines=14> */
.L_x_1330:
        /* <DEDUP_REMOVED lines=8> */
[----:B------:R-:W-:Y:S01]  /*9af0*/  @P3 IMAD.U32 R133, R8, 0x10000, RZ ;  /* 0x0001000008853824 */ /* 0x000fe200078e00ff */
[----:B------:R-:W-:Y:S01]  /*9b00*/  @P3 SHF.L.U32 R127, R230, 0x10, RZ ;  /* 0x00000010e67f3819 */ /* 0x000fe200000006ff */
        /* <DEDUP_REMOVED lines=8> */
.L_x_1322:
        /* <DEDUP_REMOVED lines=26> */
.L_x_1332:
        /* <DEDUP_REMOVED lines=16> */
.L_x_1333:
        /* <DEDUP_REMOVED lines=17> */
.L_x_1334:
        /* <DEDUP_REMOVED lines=16> */
.L_x_1331:
[----:B------:R-:W-:Y:S05]  /*a040*/  @!P1 BRA `(.L_x_1335) ;  /* 0x0000000000449947 */ /* 0x000fea0003800000 */
[----:B01----:R-:W-:Y:S01]  /*a050*/  FFMA.FTZ R124, R153, R128, R131 ;  /* 0x00000080997c7223 */ /* 0x003fe20000010083 */
[----:B-----5:R-:W-:Y:S01]  /*a060*/  LOP3.LUT P3, RZ, R222, 0xff, RZ, 0xc0, !PT ;  /* 0x000000ffdeff7812 */ /* 0x020fe2000786c0ff */
[----:B------:R-:W-:Y:S01]  /*a070*/  IMAD.MOV.U32 R126, RZ, RZ, RZ ;  /* 0x000000ffff7e7224 */ /* 0x000fe200078e00ff */
        /* <DEDUP_REMOVED lines=14> */
.L_x_1335:
        /* <DEDUP_REMOVED lines=17> */
.L_x_1336:
        /* <DEDUP_REMOVED lines=18> */
.L_x_1337:
[----:B------:R-:W-:Y:S05]  /*a390*/  @!P1 BRA `(.L_x_1327) ;  /* 0x0000000000409947 */ /* 0x000fea0003800000 */
[----:B01----:R-:W-:Y:S01]  /*a3a0*/  FFMA.FTZ R124, R202, R128, R131 ;  /* 0x00000080ca7c7223 */ /* 0x003fe20000010083 */
[----:B-----5:R-:W-:Y:S02]  /*a3b0*/  ISETP.GE.U32.AND P3, PT, R222, 0x1000000, PT ;  /* 0x01000000de00780c */ /* 0x020fe40003f66070 */
        /* <DEDUP_REMOVED lines=14> */
.L_x_1327:
        /* <DEDUP_REMOVED lines=12> */
.L_x_1338:
        /* <DEDUP_REMOVED lines=10> */
.L_x_1339:
[----:B------:R-:W-:Y:S01]  /*a600*/  VIADD R223, R223, 0x600 ;  /* 0x00000600dfdf7836 */ /* 0x000fe20000000000 */
[----:B------:R-:W-:Y:S06]  /*a610*/  @!P1 BRA `(.L_x_1340) ;  /* 0x00000000001c9947 */ /* 0x000fec0003800000 */
[----:B0123--:R-:W0:Y:S02]  /*a620*/  LDC.64 R124, c[0x0][0x390] ;  /* 0x0000e400ff7c7b82 */ /* 0x00fe240000000a00 */
[----:B0-----:R-:W-:-:S06]  /*a630*/  IMAD.WIDE.U32 R124, R223, 0x8, R124 ;  /* 0x00000008df7c7825 */ /* 0x001fcc00078e007c */
[----:B------:R-:W2:Y:S02]  /*a640*/  LDG.E.64 R124, desc[UR12][R124.64] ;  /* 0x0000000c7c7c7981 */ /* 0x000ea4000c1e1b00 */
[C-C-:B--2---:R-:W-:Y:S02]  /*a650*/  SHF.R.U64 R229, R124.reuse, 0x10, R125.reuse ;  /* 0x000000107ce57819 */ /* 0x144fe4000000127d */
[----:B------:R-:W-:Y:S02]  /*a660*/  SHF.R.U32.HI R230, RZ, 0x10, R125 ;  /* 0x00000010ffe67819 */ /* 0x000fe4000001167d */
[----:B------:R-:W-:Y:S02]  /*a670*/  PRMT R225, R124, 0x7610, R225 ;  /* 0x000076107ce17816 */ /* 0x000fe400000000e1 */
[----:B------:R-:W-:-:S07]  /*a680*/  PRMT R228, R125, 0x7610, R228 ;  /* 0x000076107de47816 */ /* 0x000fce00000000e4 */
.L_x_1340:
[----:B0123--:R-:W-:Y:S02]  /*a690*/  PRMT R125, R130, 0x7610, R125 ;  /* 0x00007610827d7816 */ /* 0x00ffe4000000007d */
[----:B------:R-:W-:Y:S01]  /*a6a0*/  PRMT R124, R132, 0x7610, R124 ;  /* 0x00007610847c7816 */ /* 0x000fe2000000007c */
[----:B------:R-:W-:Y:S06]  /*a6b0*/  @!P0 BRA `(.L_x_1341) ;  /* 0x0000000800488947 */ /* 0x000fec0003800000 */
[----:B------:R-:W-:Y:S05]  /*a6c0*/  BRA.U !UP0, `(.L_x_1342) ;  /* 0x00000005082c7547 */ /* 0x000fea000b800000 */
[----:B------:R-:W-:Y:S02]  /*a6d0*/  ISETP.GT.AND P0, PT, R220, RZ, PT ;  /* 0x000000ffdc00720c */ /* 0x000fe40003f04270 */
[C-C-:B-----5:R-:W-:Y:S02]  /*a6e0*/  SHF.R.U64 R132, R154.reuse, 0x10, R155.reuse ;  /* 0x000000109a847819 */ /* 0x160fe4000000129b */
[----:B------:R-:W-:Y:S02]  /*a6f0*/  SHF.L.U32 R126, R154, 0x10, RZ ;  /* 0x000000109a7e7819 */ /* 0x000fe400000006ff */
[----:B------:R-:W-:Y:S02]  /*a700*/  SHF.L.U32 R132, R132, 0x10, RZ ;  /* 0x0000001084847819 */ /* 0x000fe400000006ff */
[----:B------:R-:W-:Y:S02]  /*a710*/  SHF.R.U32.HI R136, RZ, 0x10, R155 ;  /* 0x00000010ff887819 */ /* 0x000fe4000001169b */
[----:B------:R-:W-:-:S02]  /*a720*/  SHF.L.U32 R134, R155, 0x10, RZ ;  /* 0x000000109b867819 */ /* 0x000fc400000006ff */
        /* <DEDUP_REMOVED lines=12> */
[----:B------:R-:W-:-:S02]  /*a7f0*/  @P0 FFMA.FTZ R136, R219, R131, R136 ;  /* 0x00000083db880223 */ /* 0x000fc40000010088 */
[----:B------:R-:W-:Y:S02]  /*a800*/  F2FP.BF16.F32.PACK_AB R215, RZ, R126 ;  /* 0x0000007effd7723e */ /* 0x000fe400000010ff */
        /* <DEDUP_REMOVED lines=14> */
.L_x_1343:
        /* <DEDUP_REMOVED lines=12> */
.L_x_1344:
[----:B------:R-:W-:Y:S05]  /*a9b0*/  @!P1 BRA `(.L_x_1345) ;  /* 0x0000000000309947 */ /* 0x000fea0003800000 */
[----:B------:R-:W-:Y:S01]  /*a9c0*/  LOP3.LUT P0, RZ, R221, 0xff0000, RZ, 0xc0, !PT ;  /* 0x00ff0000ddff7812 */ /* 0x000fe2000780c0ff */
[----:B------:R-:W-:Y:S01]  /*a9d0*/  FMUL.FTZ R125, R134, UR17 ;  /* 0x00000011867d7c20 */ /* 0x000fe20008410000 */
[----:B------:R-:W-:-:S03]  /*a9e0*/  MOV R126, RZ ;  /* 0x000000ff007e7202 */ /* 0x000fc60000000f00 */
[----:B------:R-:W-:Y:S01]  /*a9f0*/  FMUL.FTZ R128, R125, UR16 ;  /* 0x000000107d807c20 */ /* 0x000fe20008410000 */
[----:B------:R-:W-:-:S07]  /*aa00*/  HFMA2 R125, -RZ, RZ, 0, 0 ;  /* 0x00000000ff7d7431 */ /* 0x000fce00000001ff */
[----:B------:R-:W-:Y:S01]  /*aa10*/  @P0 SHF.L.U32 R127, R187, 0x10, RZ ;  /* 0x00000010bb7f0819 */ /* 0x000fe200000006ff */
[----:B------:R-:W-:-:S04]  /*aa20*/  @P0 IMAD.U32 R131, R228, 0x10000, RZ ;  /* 0x00010000e4830824 */ /* 0x000fc800078e00ff */
[----:B------:R-:W-:Y:S01]  /*aa30*/  @P0 FMUL.FTZ R126, R128, R127 ;  /* 0x0000007f807e0220 */ /* 0x000fe20000410000 */
[----:B------:R-:W-:-:S04]  /*aa40*/  @P0 FMUL.FTZ R125, R131, R128 ;  /* 0x00000080837d0220 */ /* 0x000fc80000410000 */
[----:B------:R-:W-:Y:S01]  /*aa50*/  F2FP.BF16.F32.PACK_AB R126, RZ, R126 ;  /* 0x0000007eff7e723e */ /* 0x000fe200000010ff */
[----:B------:R-:W-:-:S03]  /*aa60*/  FADD.FTZ R54, R54, R125 ;  /* 0x0000007d36367221 */ /* 0x000fc60000010000 */
[----:B------:R-:W-:-:S07]  /*aa70*/  PRMT R213, R126, 0x7610, R213 ;  /* 0x000076107ed57816 */ /* 0x000fce00000000d5 */
.L_x_1345:
        /* <DEDUP_REMOVED lines=16> */
.L_x_1342:
        /* <DEDUP_REMOVED lines=18> */
.L_x_1347:
        /* <DEDUP_REMOVED lines=17> */
.L_x_1348:
[----:B------:R-:W-:Y:S05]  /*adb0*/  @!P1 BRA `(.L_x_1349) ;  /* 0x0000000000409947 */ /* 0x000fea0003800000 */
[----:B------:R-:W-:Y:S01]  /*adc0*/  @P0 FFMA.FTZ R125, R207, R128, R131 ;  /* 0x00000080cf7d0223 */ /* 0x000fe20000010083 */
[----:B------:R-:W-:Y:S02]  /*add0*/  LOP3.LUT P2, RZ, R221, 0xff0000, RZ, 0xc0, !PT ;  /* 0x00ff0000ddff7812 */ /* 0x000fe4000784c0ff */
        /* <DEDUP_REMOVED lines=14> */
.L_x_1349:
        /* <DEDUP_REMOVED lines=18> */
.L_x_1341:
        /* <DEDUP_REMOVED lines=13> */
[----:B------:R-:W-:-:S02]  /*b0b0*/  FMUL.FTZ R219, R219, R132 ;  /* 0x00000084dbdb7220 */ /* 0x000fc40000410000 */
[----:B------:R-:W-:Y:S02]  /*b0c0*/  FSEL R132, R127, RZ, P0 ;  /* 0x000000ff7f847208 */ /* 0x000fe40000000000 */
[----:B------:R-:W-:Y:S01]  /*b0d0*/  FSEL R131, R126, RZ, P0 ;  /* 0x000000ff7e837208 */ /* 0x000fe20000000000 */
[----:B------:R-:W-:Y:S06]  /*b0e0*/  @!P1 BRA `(.L_x_1351) ;  /* 0x0000000000309947 */ /* 0x000fec0003800000 */
[----:B-----5:R-:W-:Y:S01]  /*b0f0*/  LOP3.LUT P2, RZ, R221, 0xff, RZ, 0xc0, !PT ;  /* 0x000000ffddff7812 */ /* 0x020fe2000784c0ff */
        /* <DEDUP_REMOVED lines=11> */
.L_x_1351:
        /* <DEDUP_REMOVED lines=12> */
.L_x_1352:
        /* <DEDUP_REMOVED lines=10> */
[----:B------:R-:W-:Y:S01]  /*b310*/  @P0 SHF.L.U32 R132, R187, 0x10, RZ ;  /* 0x00000010bb840819 */ /* 0x000fe200000006ff */
[----:B------:R-:W-:-:S04]  /*b320*/  @P0 IMAD.U32 R128, R228, 0x10000, RZ ;  /* 0x00010000e4800824 */ /* 0x000fc800078e00ff */
[-C--:B------:R-:W-:Y:S01]  /*b330*/  @P0 FMUL.FTZ R126, R132, R127.reuse ;  /* 0x0000007f847e0220 */ /* 0x080fe20000410000 */
[----:B------:R-:W-:-:S04]  /*b340*/  @P0 FMUL.FTZ R125, R128, R127 ;  /* 0x0000007f807d0220 */ /* 0x000fc80000410000 */
[----:B------:R-:W-:Y:S01]  /*b350*/  F2FP.BF16.F32.PACK_AB R126, RZ, R126 ;  /* 0x0000007eff7e723e */ /* 0x000fe200000010ff */
[----:B------:R-:W-:-:S03]  /*b360*/  FADD.FTZ R54, R54, R125 ;  /* 0x0000007d36367221 */ /* 0x000fc60000010000 */
[----:B------:R-:W-:-:S07]  /*b370*/  PRMT R213, R126, 0x7610, R213 ;  /* 0x000076107ed57816 */ /* 0x000fce00000000d5 */
.L_x_1353:
        /* <DEDUP_REMOVED lines=18> */
.L_x_1350:
        /* <DEDUP_REMOVED lines=18> */
.L_x_1354:
        /* <DEDUP_REMOVED lines=17> */
.L_x_1355:
[----:B------:R-:W-:Y:S05]  /*b6d0*/  @!P1 BRA `(.L_x_1356) ;  /* 0x0000000000449947 */ /* 0x000fea0003800000 */
[----:B------:R-:W-:Y:S01]  /*b6e0*/  FFMA.FTZ R125, R207, R128, R131 ;  /* 0x00000080cf7d7223 */ /* 0x000fe20000010083 */
[----:B-----5:R-:W-:Y:S02]  /*b6f0*/  LOP3.LUT P2, RZ, R221, 0xff0000, RZ, 0xc0, !PT ;  /* 0x00ff0000ddff7812 */ /* 0x020fe4000784c0ff */
[----:B------:R-:W-:Y:S01]  /*b700*/  ISETP.GT.AND P0, PT, R220, RZ, PT ;  /* 0x000000ffdc00720c */ /* 0x000fe20003f04270 */
[----:B------:R-:W-:-:S04]  /*b710*/  FADD.FTZ R126, R204, -R125 ;  /* 0x8000007dcc7e7221 */ /* 0x000fc80000010000 */
[----:B------:R-:W-:Y:S01]  /*b720*/  FMUL.FTZ R125, R219, R126 ;  /* 0x0000007edb7d7220 */ /* 0x000fe20000410000 */
[----:B------:R-:W-:-:S04]  /*b730*/  HFMA2 R126, -RZ, RZ, 0, 0 ;  /* 0x00000000ff7e7431 */ /* 0x000fc800000001ff */
[----:B------:R-:W-:Y:S01]  /*b740*/  FSEL R125, R125, RZ, P0 ;  /* 0x000000ff7d7d7208 */ /* 0x000fe20000000000 */
[----:B------:R-:W-:Y:S01]  /*b750*/  @P2 IMAD.U32 R130, R228, 0x10000, RZ ;  /* 0x00010000e4822824 */ /* 0x000fe200078e00ff */
[----:B------:R-:W-:-:S03]  /*b760*/  @P2 SHF.L.U32 R132, R187, 0x10, RZ ;  /* 0x00000010bb842819 */ /* 0x000fc600000006ff */
        /* <DEDUP_REMOVED lines=8> */
.L_x_1356:
        /* <DEDUP_REMOVED lines=18> */
.L_x_1346:
        /* <DEDUP_REMOVED lines=10> */
.L_x_1357:
        /* <DEDUP_REMOVED lines=9> */
.L_x_1358:
[----:B01----:R-:W0:Y:S01]  /*ba40*/  LDC.64 R124, c[0x0][0x380] ;  /* 0x0000e000ff7c7b82 */ /* 0x003e220000000a00 */
[----:B------:R-:W-:Y:S01]  /*ba50*/  UPLOP3.LUT UP1, UPT, UPT, UPT, UP1, 0x40, 0x4 ;  /* 0x000000000004789c */ /* 0x000fe20003f2e810 */
[----:B0-----:R-:W-:-:S04]  /*ba60*/  IADD3 R10, PT, PT, R10, R124, RZ ;  /* 0x0000007c0a0a7210 */ /* 0x001fc80007ffe0ff */
[----:B------:R-:W-:-:S13]  /*ba70*/  ISETP.GE.AND P0, PT, R10, R125, PT ;  /* 0x0000007d0a00720c */ /* 0x000fda0003f06270 */
[----:B------:R-:W-:Y:S05]  /*ba80*/  @!P0 BRA `(.L_x_1359) ;  /* 0xffffff4800ac8947 */ /* 0x000fea000383ffff */
.L_x_1221:
        /* <DEDUP_REMOVED lines=32> */
.L_x_1360:
        /* <DEDUP_REMOVED lines=15> */
.L_x_14305:


//--------------------- .text._ZN10layer_norm13ln_bwd_kernelINS_13Kernel_traitsI6__halfS2_S2_S2_fjLj7168ELj1ELj1ELj8ELj8ENS_18Kernel_traits_baseILj7168ES2_S2_S2_S2_fjLj256EEEEELb0ELb0ELb0ELb0EEEvNS_9BwdParamsE --------------------------
	.section	.text._ZN10layer_norm13ln_bwd_kernelINS_13Kernel_traitsI6__halfS2_S2_S2_fjLj7168ELj1ELj1ELj8ELj8ENS_18Kernel_traits_baseILj7168ES2_S2_S2_S2_fjLj256EEEEELb0ELb0ELb0ELb0EEEvNS_9BwdParamsE,"ax",@progbits
	.align	128
        .global         _ZN10layer_norm13ln_bwd_kernelINS_13Kernel_traitsI6__halfS2_S2_S2_fjLj7168ELj1ELj1ELj8ELj8ENS_18Kernel_traits_baseILj7168ES2_S2_S2_S2_fjLj256EEEEELb0ELb0ELb0ELb0EEEvNS_9BwdParamsE
        .type           _ZN10layer_norm13ln_bwd_kernelINS_13Kernel_traitsI6__halfS2_S2_S2_fjLj7168ELj1ELj1ELj8ELj8ENS_18Kernel_traits_baseILj7168ES2_S2_S2_S2_fjLj256EEEEELb0ELb0ELb0ELb0EEEvNS_9BwdParamsE,@function
        .size           _ZN10layer_norm13ln_bwd_kernelINS_13Kernel_traitsI6__halfS2_S2_S2_fjLj7168ELj1ELj1ELj8ELj8ENS_18Kernel_traits_baseILj7168ES2_S2_S2_S2_fjLj256EEEEELb0ELb0ELb0ELb0EEEvNS_9BwdParamsE,(.L_x_14306 - _ZN10layer_norm13ln_bwd_kernelINS_13Kernel_traitsI6__halfS2_S2_S2_fjLj7168ELj1ELj1ELj8ELj8ENS_18Kernel_traits_baseILj7168ES2_S2_S2_S2_fjLj256EEEEELb0ELb0ELb0ELb0EEEvNS_9BwdParamsE)
        .other          _ZN10layer_norm13ln_bwd_kernelINS_13Kernel_traitsI6__halfS2_S2_S2_fjLj7168ELj1ELj1ELj8ELj8ENS_18Kernel_traits_baseILj7168ES2_S2_S2_S2_fjLj256EEEEELb0ELb0ELb0ELb0EEEvNS_9BwdParamsE,@"STO_CUDA_ENTRY STV_DEFAULT"
_ZN10layer_norm13ln_bwd_kernelINS_13Kernel_traitsI6__halfS2_S2_S2_fjLj7168ELj1ELj1ELj8ELj8ENS_18Kernel_traits_baseILj7168ES2_S2_S2_S2_fjLj256EEEEELb0ELb0ELb0ELb0EEEvNS_9BwdParamsE:
.text._ZN10layer_norm13ln_bwd_kernelINS_13Kernel_traitsI6__halfS2_S2_S2_fjLj7168ELj1ELj1ELj8ELj8ENS_18Kernel_traits_baseILj7168ES2_S2_S2_S2_fjLj256EEEEELb0ELb0ELb0ELb0EEEvNS_9BwdParamsE:
        /* <DEDUP_REMOVED lines=16> */
[C---:B------:R-:W-:Y:S01]  /*0100*/  ISETP.GE.U32.AND P4, PT, R90.reuse, 0x600, PT ;  /* 0x000006005a00780c */ /* 0x040fe20003f86070 */
[----:B------:R-:W0:Y:S01]  /*0110*/  S2UR UR4, SR_CTAID.X ;  /* 0x00000000000479c3 */ /* 0x000e220000002500 */
[----:B------:R-:W-:Y:S02]  /*0120*/  ISETP.GE.U32.AND P5, PT, R90, 0x700, PT ;  /* 0x000007005a00780c */ /* 0x000fe40003fa6070 */
[----:B------:R-:W-:-:S05]  /*0130*/  P2R R105, PR, RZ, 0x40 ;  /* 0x00000040ff697803 */ /* 0x000fca0000000000 */
[----:B------:R-:W1:Y:S08]  /*0140*/  @P6 LDC.64 R4, c[0x0][0x3d0] ;  /* 0x0000f400ff046b82 */ /* 0x000e700000000a00 */
[----:B------:R-:W4:Y:S08]  /*0150*/  @P0 LDC.64 R6, c[0x0][0x3d0] ;  /* 0x0000f400ff060b82 */ /* 0x000f300000000a00 */
[----:B------:R-:W3:Y:S08]  /*0160*/  @P1 LDC.64 R10, c[0x0][0x3d0] ;  /* 0x0000f400ff0a1b82 */ /* 0x000ef00000000a00 */
[----:B------:R-:W0:Y:S01]  /*0170*/  @P2 LDC.64 R12, c[0x0][0x3d0] ;  /* 0x0000f400ff0c2b82 */ /* 0x000e220000000a00 */
[C---:B-1----:R-:W-:Y:S01]  /*0180*/  @P6 IMAD.WIDE.U32 R4, R3.reuse, 0x8, R4 ;  /* 0x0000000803046825 */ /* 0x042fe200078e0004 */
[----:B------:R-:W-:-:S06]  /*0190*/  @P6 LOP3.LUT R3, R3, 0x100, RZ, 0xfc, !PT ;  /* 0x0000010003036812 */ /* 0x000fcc00078efcff */
[----:B------:R-:W1:Y:S01]  /*01a0*/  @P3 LDC.64 R14, c[0x0][0x3d0] ;  /* 0x0000f400ff0e3b82 */ /* 0x000e620000000a00 */
[C---:B----4-:R-:W-:Y:S01]  /*01b0*/  @P0 IMAD.WIDE.U32 R8, R3.reuse, 0x8, R6 ;  /* 0x0000000803080825 */ /* 0x050fe200078e0006 */
[----:B------:R-:W-:Y:S01]  /*01c0*/  @P0 IADD3 R3, PT, PT, R3, 0x100, RZ ;  /* 0x0000010003030810 */ /* 0x000fe20007ffe0ff */
[----:B--2---:R-:W5:Y:S05]  /*01d0*/  @P6 LDG.E.64 R60, desc[UR8][R4.64] ;  /* 0x00000008043c6981 */ /* 0x004f6a000c1e1b00 */
[----:B------:R-:W2:Y:S01]  /*01e0*/  @P4 LDC.64 R16, c[0x0][0x3d0] ;  /* 0x0000f400ff104b82 */ /* 0x000ea20000000a00 */
[C---:B---3--:R-:W-:Y:S01]  /*01f0*/  @P1 IMAD.WIDE.U32 R10, R3.reuse, 0x8, R10 ;  /* 0x00000008030a1825 */ /* 0x048fe200078e000a */
[----:B------:R-:W-:Y:S01]  /*0200*/  @P1 IADD3 R3, PT, PT, R3, 0x100, RZ ;  /* 0x0000010003031810 */ /* 0x000fe20007ffe0ff */
[----:B------:R-:W5:Y:S05]  /*0210*/  @P0 LDG.E.64 R62, desc[UR8][R8.64] ;  /* 0x00000008083e0981 */ /* 0x000f6a000c1e1b00 */
[----:B------:R-:W3:Y:S01]  /*0220*/  @P5 LDC.64 R6, c[0x0][0x3d0] ;  /* 0x0000f400ff065b82 */ /* 0x000ee20000000a00 */
[C---:B0-----:R-:W-:Y:S01]  /*0230*/  @P2 IMAD.WIDE.U32 R12, R3.reuse, 0x8, R12 ;  /* 0x00000008030c2825 */ /* 0x041fe200078e000c */
[----:B------:R-:W-:Y:S01]  /*0240*/  @P2 IADD3 R3, PT, PT, R3, 0x100, RZ ;  /* 0x0000010003032810 */ /* 0x000fe20007ffe0ff */
[----:B------:R-:W5:Y:S01]  /*0250*/  @P1 LDG.E.64 R64, desc[UR8][R10.64] ;  /* 0x000000080a401981 */ /* 0x000f62000c1e1b00 */
[----:B------:R-:W-:-:S02]  /*0260*/  MOV R91, UR4 ;  /* 0x00000004005b7c02 */ /* 0x000fc40008000f00 */
[----:B------:R-:W-:Y:S02]  /*0270*/  CS2R R56, SRZ ;  /* 0x0000000000387805 */ /* 0x000fe4000001ff00 */
[----:B------:R-:W-:Y:S01]  /*0280*/  CS2R R58, SRZ ;  /* 0x00000000003a7805 */ /* 0x000fe2000001ff00 */
[----:B------:R-:W5:Y:S01]  /*0290*/  @P2 LDG.E.64 R66, desc[UR8][R12.64] ;  /* 0x000000080c422981 */ /* 0x000f62000c1e1b00 */
[C---:B-1----:R-:W-:Y:S01]  /*02a0*/  @P3 IMAD.WIDE.U32 R14, R3.reuse, 0x8, R14 ;  /* 0x00000008030e3825 */ /* 0x042fe200078e000e */
[----:B------:R-:W-:Y:S02]  /*02b0*/  @P3 IADD3 R3, PT, PT, R3, 0x100, RZ ;  /* 0x0000010003033810 */ /* 0x000fe40007ffe0ff */
[----:B------:R-:W-:Y:S02]  /*02c0*/  ISETP.GE.AND P6, PT, R91, UR5, PT ;  /* 0x000000055b007c0c */ /* 0x000fe4000bfc6270 */
[----:B------:R-:W-:Y:S01]  /*02d0*/  CS2R R52, SRZ ;  /* 0x0000000000347805 */ /* 0x000fe2000001ff00 */
[----:B------:R-:W5:Y:S01]  /*02e0*/  @P3 LDG.E.64 R68, desc[UR8][R14.64] ;  /* 0x000000080e443981 */ /* 0x000f62000c1e1b00 */
[C---:B--2---:R-:W-:Y:S01]  /*02f0*/  @P4 IMAD.WIDE.U32 R16, R3.reuse, 0x8, R16 ;  /* 0x0000000803104825 */ /* 0x044fe200078e0010 */
[----:B------:R-:W-:-:S02]  /*0300*/  @P4 IADD3 R3, PT, PT, R3, 0x100, RZ ;  /* 0x0000010003034810 */ /* 0x000fc40007ffe0ff */
[----:B------:R-:W-:Y:S02]  /*0310*/  CS2R R54, SRZ ;  /* 0x0000000000367805 */ /* 0x000fe4000001ff00 */
[----:B------:R-:W-:Y:S02]  /*0320*/  CS2R R48, SRZ ;  /* 0x0000000000307805 */ /* 0x000fe4000001ff00 */
[----:B------:R-:W-:Y:S01]  /*0330*/  CS2R R50, SRZ ;  /* 0x0000000000327805 */ /* 0x000fe2000001ff00 */
[----:B------:R0:W5:Y:S01]  /*0340*/  @P4 LDG.E.64 R70, desc[UR8][R16.64] ;  /* 0x0000000810464981 */ /* 0x000162000c1e1b00 */
[----:B---3--:R-:W-:Y:S01]  /*0350*/  @P5 IMAD.WIDE.U32 R6, R3, 0x8, R6 ;  /* 0x0000000803065825 */ /* 0x008fe200078e0006 */
[----:B------:R-:W-:Y:S02]  /*0360*/  CS2R R44, SRZ ;  /* 0x00000000002c7805 */ /* 0x000fe4000001ff00 */
[----:B------:R-:W-:Y:S02]  /*0370*/  CS2R R46, SRZ ;  /* 0x00000000002e7805 */ /* 0x000fe4000001ff00 */
[----:B------:R-:W-:-:S02]  /*0380*/  CS2R R40, SRZ ;  /* 0x0000000000287805 */ /* 0x000fc4000001ff00 */
[----:B------:R-:W-:Y:S01]  /*0390*/  CS2R R42, SRZ ;  /* 0x00000000002a7805 */ /* 0x000fe2000001ff00 */
[----:B------:R1:W5:Y:S01]  /*03a0*/  @P5 LDG.E.64 R72, desc[UR8][R6.64] ;  /* 0x0000000806485981 */ /* 0x000362000c1e1b00 */
        /* <DEDUP_REMOVED lines=10> */
[----:B0-----:R-:W-:-:S02]  /*0450*/  CS2R R16, SRZ ;  /* 0x0000000000107805 */ /* 0x001fc4000001ff00 */
[----:B------:R-:W-:Y:S02]  /*0460*/  CS2R R18, SRZ ;  /* 0x0000000000127805 */ /* 0x000fe4000001ff00 */
[----:B------:R-:W-:Y:S02]  /*0470*/  CS2R R12, SRZ ;  /* 0x00000000000c7805 */ /* 0x000fe4000001ff00 */
[----:B------:R-:W-:Y:S02]  /*0480*/  CS2R R14, SRZ ;  /* 0x00000000000e7805 */ /* 0x000fe4000001ff00 */
[----:B------:R-:W-:Y:S02]  /*0490*/  CS2R R8, SRZ ;  /* 0x0000000000087805 */ /* 0x000fe4000001ff00 */
[----:B------:R-:W-:Y:S02]  /*04a0*/  CS2R R10, SRZ ;  /* 0x00000000000a7805 */ /* 0x000fe4000001ff00 */
[----:B------:R-:W-:-:S02]  /*04b0*/  CS2R R4, SRZ ;  /* 0x0000000000047805 */ /* 0x000fc4000001ff00 */
[----:B-1----:R-:W-:Y:S01]  /*04c0*/  CS2R R6, SRZ ;  /* 0x0000000000067805 */ /* 0x002fe2000001ff00 */
[----:B------:R-:W-:Y:S06]  /*04d0*/  @P6 BRA `(.L_x_1361) ;  /* 0x0000006c00646947 */ /* 0x000fec0003800000 */
[----:B-----5:R-:W-:Y:S02]  /*04e0*/  SHF.R.U32.HI R2, RZ, 0x10, R61 ;  /* 0x00000010ff027819 */ /* 0x020fe4000001163d */
[----:B------:R-:W-:Y:S02]  /*04f0*/  CS2R R56, SRZ ;  /* 0x0000000000387805 */ /* 0x000fe4000001ff00 */
[----:B------:R-:W-:Y:S02]  /*0500*/  SHF.R.U64 R3, R62, 0x10, R63 ;  /* 0x000000103e037819 */ /* 0x000fe4000000123f */
[----:B------:R-:W-:Y:S02]  /*0510*/  CS2R R58, SRZ ;  /* 0x00000000003a7805 */ /* 0x000fe4000001ff00 */
[----:B------:R-:W-:Y:S02]  /*0520*/  MOV R93, R61 ;  /* 0x0000003d005d7202 */ /* 0x000fe40000000f00 */
[----:B------:R-:W-:-:S02]  /*0530*/  CS2R R52, SRZ ;  /* 0x0000000000347805 */ /* 0x000fc4000001ff00 */
[----:B------:R-:W-:Y:S02]  /*0540*/  MOV R94, R62 ;  /* 0x0000003e005e7202 */ /* 0x000fe40000000f00 */
[----:B------:R-:W-:Y:S02]  /*0550*/  CS2R R54, SRZ ;  /* 0x0000000000367805 */ /* 0x000fe4000001ff00 */
[----:B------:R-:W-:Y:S02]  /*0560*/  PRMT R93, R93, 0x5410, R2 ;  /* 0x000054105d5d7816 */ /* 0x000fe40000000002 */
[----:B------:R-:W-:Y:S02]  /*0570*/  CS2R R48, SRZ ;  /* 0x0000000000307805 */ /* 0x000fe4000001ff00 */
[----:B------:R-:W-:Y:S02]  /*0580*/  PRMT R94, R94, 0x5410, R3 ;  /* 0x000054105e5e7816 */ /* 0x000fe40000000003 */
[----:B------:R-:W-:Y:S01]  /*0590*/  CS2R R50, SRZ ;  /* 0x0000000000327805 */ /* 0x000fe2000001ff00 */
[----:B------:R-:W0:Y:S01]  /*05a0*/  LDC.64 R2, c[0x0][0x3e0] ;  /* 0x0000f800ff027b82 */ /* 0x000e220000000a00 */
        /* <DEDUP_REMOVED lines=24> */
[----:B0-----:R-:W-:-:S02]  /*0730*/  ISETP.NE.U32.AND P0, PT, R2, RZ, PT ;  /* 0x000000ff0200720c */ /* 0x001fc40003f05070 */
[----:B------:R-:W-:Y:S02]  /*0740*/  CS2R R20, SRZ ;  /* 0x0000000000147805 */ /* 0x000fe4000001ff00 */
[----:B------:R-:W-:Y:S02]  /*0750*/  MOV R101, R69 ;  /* 0x0000004500657202 */ /* 0x000fe40000000f00 */
[----:B------:R-:W-:Y:S02]  /*0760*/  CS2R R22, SRZ ;  /* 0x0000000000167805 */ /* 0x000fe4000001ff00 */
[----:B------:R-:W-:Y:S02]  /*0770*/  SHF.R.U32.HI R10, RZ, 0x10, R69 ;  /* 0x00000010ff0a7819 */ /* 0x000fe40000011645 */
[----:B------:R-:W-:Y:S02]  /*0780*/  CS2R R16, SRZ ;  /* 0x0000000000107805 */ /* 0x000fe4000001ff00 */
[----:B------:R-:W-:-:S02]  /*0790*/  MOV R102, R70 ;  /* 0x0000004600667202 */ /* 0x000fc40000000f00 */
[----:B------:R-:W-:Y:S02]  /*07a0*/  CS2R R18, SRZ ;  /* 0x0000000000127805 */ /* 0x000fe4000001ff00 */
[--C-:B------:R-:W-:Y:S01]  /*07b0*/  SHF.R.U64 R11, R70, 0x10, R71.reuse ;  /* 0x00000010460b7819 */ /* 0x100fe20000001247 */
[----:B------:R-:W-:Y:S01]  /*07c0*/  UPLOP3.LUT UP1, UPT, UPT, UPT, UPT, 0x40, 0x4 ;  /* 0x000000000004789c */ /* 0x000fe20003f2e870 */
[----:B------:R-:W-:Y:S01]  /*07d0*/  MOV R162, R71 ;  /* 0x0000004700a27202 */ /* 0x000fe20000000f00 */
[----:B------:R-:W0:Y:S01]  /*07e0*/  LDCU.U8 UR7, c[0x0][0x410] ;  /* 0x00008200ff0777ac */ /* 0x000e220008000000 */
[----:B------:R-:W-:Y:S02]  /*07f0*/  SHF.R.U32.HI R12, RZ, 0x10, R71 ;  /* 0x00000010ff0c7819 */ /* 0x000fe40000011647 */
[----:B------:R-:W-:Y:S01]  /*0800*/  MOV R163, R72 ;  /* 0x0000004800a37202 */ /* 0x000fe20000000f00 */
[----:B------:R-:W1:Y:S01]  /*0810*/  LDCU UR12, c[0x0][0x400] ;  /* 0x00008000ff0c77ac */ /* 0x000e620008000800 */
[----:B------:R-:W-:-:S02]  /*0820*/  SHF.R.U64 R13, R72, 0x10, R73 ;  /* 0x00000010480d7819 */ /* 0x000fc40000001249 */
[----:B------:R-:W-:Y:S01]  /*0830*/  MOV R164, R73 ;  /* 0x0000004900a47202 */ /* 0x000fe20000000f00 */
[----:B------:R-:W2:Y:S01]  /*0840*/  LDCU.64 UR10, c[0x0][0x438] ;  /* 0x00008700ff0a77ac */ /* 0x000ea20008000a00 */
[----:B------:R-:W-:Y:S02]  /*0850*/  SHF.R.U32.HI R14, RZ, 0x10, R73 ;  /* 0x00000010ff0e7819 */ /* 0x000fe40000011649 */
[----:B------:R-:W-:Y:S01]  /*0860*/  MOV R92, R60 ;  /* 0x0000003c005c7202 */ /* 0x000fe20000000f00 */
[----:B------:R-:W3:Y:S01]  /*0870*/  LDCU.64 UR14, c[0x0][0x478] ;  /* 0x00008f00ff0e77ac */ /* 0x000ee20008000a00 */
[----:B------:R-:W-:Y:S02]  /*0880*/  SHF.R.U64 R0, R60, 0x10, R61 ;  /* 0x000000103c007819 */ /* 0x000fe4000000123d */
[----:B------:R-:W-:Y:S02]  /*0890*/  ISETP.NE.AND.EX P0, PT, R3, RZ, PT, P0 ;  /* 0x000000ff0300720c */ /* 0x000fe40003f05300 */
[----:B------:R-:W-:-:S02]  /*08a0*/  PRMT R95, R95, 0x5410, R4 ;  /* 0x000054105f5f7816 */ /* 0x000fc40000000004 */
[----:B------:R-:W-:Y:S02]  /*08b0*/  PRMT R96, R96, 0x5410, R5 ;  /* 0x0000541060607816 */ /* 0x000fe40000000005 */
[----:B------:R-:W-:Y:S02]  /*08c0*/  CS2R R4, SRZ ;  /* 0x0000000000047805 */ /* 0x000fe4000001ff00 */
[----:B------:R-:W-:Y:S02]  /*08d0*/  PRMT R97, R97, 0x5410, R6 ;  /* 0x0000541061617816 */ /* 0x000fe40000000006 */
[----:B------:R-:W-:Y:S02]  /*08e0*/  PRMT R98, R98, 0x5410, R7 ;  /* 0x0000541062627816 */ /* 0x000fe40000000007 */
[----:B------:R-:W-:Y:S02]  /*08f0*/  CS2R R6, SRZ ;  /* 0x0000000000067805 */ /* 0x000fe4000001ff00 */
        /* <DEDUP_REMOVED lines=10> */
[----:B------:R-:W-:Y:S02]  /*09a0*/  CS2R R14, SRZ ;  /* 0x00000000000e7805 */ /* 0x000fe4000001ff00 */
[----:B------:R-:W-:Y:S02]  /*09b0*/  PRMT R92, R92, 0x5410, R0 ;  /* 0x000054105c5c7816 */ /* 0x000fe40000000000 */
[----:B0123--:R-:W-:-:S07]  /*09c0*/  P2R R103, PR, RZ, 0x1 ;  /* 0x00000001ff677803 */ /* 0x00ffce0000000000 */
.L_x_1431:
[----:B------:R-:W0:Y:S01]  /*09d0*/  LDC.64 R62, c[0x0][0x3c0] ;  /* 0x0000f000ff3e7b82 */ /* 0x000e220000000a00 */
[----:B------:R-:W-:-:S07]  /*09e0*/  ISETP.NE.AND P0, PT, R103, RZ, PT ;  /* 0x000000ff6700720c */ /* 0x000fce0003f05270 */
[----:B-1----:R-:W1:Y:S08]  /*09f0*/  LDC R2, c[0x0][0x388] ;  /* 0x0000e200ff027b82 */ /* 0x002e700000000800 */
[----:B--2---:R-:W2:Y:S01]  /*0a00*/  @P0 LDC.64 R60, c[0x0][0x3e0] ;  /* 0x0000f800ff3c0b82 */ /* 0x004ea20000000a00 */
[----:B0-----:R-:W-:-:S06]  /*0a10*/  IMAD.WIDE R62, R91, 0x4, R62 ;  /* 0x000000045b3e7825 */ /* 0x001fcc00078e023e */
[----:B---3--:R-:W3:Y:S01]  /*0a20*/  LDG.E R62, desc[UR8][R62.64] ;  /* 0x000000083e3e7981 */ /* 0x008ee2000c1e1900 */
[----:B------:R-:W0:Y:S01]  /*0a30*/  S2R R0, SR_TID.X ;  /* 0x0000000000007919 */ /* 0x000e220000002100 */
[C---:B--2-4-:R-:W-:Y:S02]  /*0a40*/  @P0 IMAD.WIDE R64, R91.reuse, 0x2, R60 ;  /* 0x000000025b400825 */ /* 0x054fe400078e023c */
[----:B------:R-:W2:Y:S02]  /*0a50*/  LDC.64 R60, c[0x0][0x3c8] ;  /* 0x0000f200ff3c7b82 */ /* 0x000ea40000000a00 */
[----:B-1----:R-:W-:Y:S01]  /*0a60*/  IMAD R66, R91, R2, RZ ;  /* 0x000000025b427224 */ /* 0x002fe200078e02ff */
[----:B------:R-:W-:Y:S01]  /*0a70*/  ISETP.GE.U32.AND P3, PT, R90, 0x100, PT ;  /* 0x000001005a00780c */ /* 0x000fe20003f66070 */
[----:B------:R-:W-:Y:S01]  /*0a80*/  BSSY.RECONVERGENT B0, `(.L_x_1362) ;  /* 0x000004c000007945 */ /* 0x000fe20003800200 */
[----:B------:R-:W-:Y:S01]  /*0a90*/  ISETP.NE.AND P4, PT, RZ, UR7, PT ;  /* 0x00000007ff007c0c */ /* 0x000fe2000bf85270 */
[----:B------:R-:W5:Y:S01]  /*0aa0*/  @P0 LDG.E.U16 R165, desc[UR8][R64.64] ;  /* 0x0000000840a50981 */ /* 0x000f62000c1e1500 */
[----:B------:R-:W-:-:S02]  /*0ab0*/  SHF.R.S32.HI R67, RZ, 0x1f, R66 ;  /* 0x0000001fff437819 */ /* 0x000fc40000011442 */
[C---:B------:R-:W-:Y:S02]  /*0ac0*/  ISETP.GE.U32.AND P0, PT, R90.reuse, 0x200, PT ;  /* 0x000002005a00780c */ /* 0x040fe40003f06070 */
[----:B------:R-:W-:Y:S02]  /*0ad0*/  LEA.HI R67, R67, R66, RZ, 0x2 ;  /* 0x0000004243437211 */ /* 0x000fe400078f10ff */
[C---:B------:R-:W-:Y:S02]  /*0ae0*/  ISETP.GE.U32.AND P1, PT, R90.reuse, 0x300, PT ;  /* 0x000003005a00780c */ /* 0x040fe40003f26070 */
[----:B------:R-:W-:Y:S02]  /*0af0*/  P2R R105, PR, RZ, 0x8 ;  /* 0x00000008ff697803 */ /* 0x000fe40000000000 */
[----:B------:R-:W-:Y:S01]  /*0b00*/  ISETP.GE.U32.AND P2, PT, R90, 0x400, PT ;  /* 0x000004005a00780c */ /* 0x000fe20003f46070 */
[----:B--2---:R-:W-:Y:S01]  /*0b10*/  IMAD.WIDE R60, R91, 0x4, R60 ;  /* 0x000000045b3c7825 */ /* 0x004fe200078e023c */
[----:B0-----:R-:W-:-:S03]  /*0b20*/  LEA.HI.SX32 R161, R67, R0, 0x1e ;  /* 0x0000000043a17211 */ /* 0x001fc600078ff2ff */
[----:B------:R-:W-:Y:S01]  /*0b30*/  HFMA2 R67, -RZ, RZ, 0, 0 ;  /* 0x00000000ff437431 */ /* 0x000fe200000001ff */
[----:B------:R-:W-:Y:S01]  /*0b40*/  MOV R68, RZ ;  /* 0x000000ff00447202 */ /* 0x000fe20000000f00 */
[----:B------:R0:W5:Y:S01]  /*0b50*/  LDG.E R104, desc[UR8][R60.64] ;  /* 0x000000083c687981 */ /* 0x000162000c1e1900 */
[----:B------:R-:W-:Y:S02]  /*0b60*/  MOV R69, R161 ;  /* 0x000000a100457202 */ /* 0x000fe40000000f00 */
[----:B0-----:R-:W-:Y:S02]  /*0b70*/  P2R R60, PR, RZ, 0x10 ;  /* 0x00000010ff3c7803 */ /* 0x001fe40000000000 */
[----:B---3--:R-:W-:Y:S01]  /*0b80*/  FSEL R66, R62, RZ, !P4 ;  /* 0x000000ff3e427208 */ /* 0x008fe20006000000 */
[----:B------:R-:W-:Y:S06]  /*0b90*/  @!P3 BRA `(.L_x_1363) ;  /* 0x0000000000e8b947 */ /* 0x000fec0003800000 */
        /* <DEDUP_REMOVED lines=9> */
[--C-:B------:R-:W-:Y:S02]  /*0c30*/  HADD2.F32 R106, -RZ, R92.reuse.H0_H0 ;  /* 0x2000005cff6a7230 */ /* 0x100fe40000004100 */
[----:B------:R-:W-:Y:S02]  /*0c40*/  HADD2.F32 R109, -RZ, R92.H1_H1 ;  /* 0x3000005cff6d7230 */ /* 0x000fe40000004100 */
[--C-:B------:R-:W-:Y:S02]  /*0c50*/  HADD2.F32 R108, -RZ, R93.reuse.H0_H0 ;  /* 0x2000005dff6c7230 */ /* 0x100fe40000004100 */
[----:B------:R-:W-:Y:S02]  /*0c60*/  HADD2.F32 R111, -RZ, R93.H1_H1 ;  /* 0x3000005dff6f7230 */ /* 0x000fe40000004100 */
[----:B0-----:R-:W-:-:S05]  /*0c70*/  @P3 IMAD.WIDE.U32 R64, R161, 0x8, R64 ;  /* 0x00000008a1403825 */ /* 0x001fca00078e0040 */
[----:B------:R0:W5:Y:S01]  /*0c80*/  @P3 LDG.E.64 R88, desc[UR8][R64.64] ;  /* 0x0000000840583981 */ /* 0x000162000c1e1b00 */
[----:B--2---:R-:W-:Y:S01]  /*0c90*/  HADD2.F32 R3, -RZ, R60.H0_H0 ;  /* 0x2000003cff037230 */ /* 0x004fe20000004100 */
[--C-:B------:R-:W-:Y:S02]  /*0ca0*/  SHF.R.U64 R60, R60, 0x10, R61.reuse ;  /* 0x000000103c3c7819 */ /* 0x100fe4000000123d */
[----:B------:R-:W-:Y:S02]  /*0cb0*/  SHF.R.U32.HI R70, RZ, 0x10, R61 ;  /* 0x00000010ff467819 */ /* 0x000fe4000001163d */
[----:B------:R-:W-:Y:S01]  /*0cc0*/  FADD.FTZ R3, -R66, R3 ;  /* 0x0000000342037221 */ /* 0x000fe20000010100 */
[----:B---3--:R-:W-:Y:S02]  /*0cd0*/  MOV R67, R62 ;  /* 0x0000003e00437202 */ /* 0x008fe40000000f00 */
[----:B------:R-:W-:Y:S02]  /*0ce0*/  SHF.R.U64 R69, R62, 0x10, R63 ;  /* 0x000000103e457819 */ /* 0x000fe4000000123f */
[----:B------:R-:W-:-:S02]  /*0cf0*/  MOV R68, R63 ;  /* 0x0000003f00447202 */ /* 0x000fc40000000f00 */
[----:B------:R-:W-:Y:S01]  /*0d00*/  SHF.R.U32.HI R62, RZ, 0x10, R63 ;  /* 0x00000010ff3e7819 */ /* 0x000fe2000001163f */
[----:B------:R-:W-:Y:S02]  /*0d10*/  HADD2.F32 R63, -RZ, R61.H0_H0 ;  /* 0x2000003dff3f7230 */ /* 0x000fe40000004100 */
[----:B------:R-:W-:Y:S02]  /*0d20*/  HADD2.F32 R61, -RZ, R60.H0_H0 ;  /* 0x2000003cff3d7230 */ /* 0x000fe40000004100 */
[----:B-----5:R-:W-:Y:S01]  /*0d30*/  FMUL.FTZ R3, R104, R3 ;  /* 0x0000000368037220 */ /* 0x020fe20000410000 */
[----:B------:R-:W-:Y:S02]  /*0d40*/  HADD2.F32 R67, -RZ, R67.H0_H0 ;  /* 0x20000043ff437230 */ /* 0x000fe40000004100 */
[----:B------:R-:W-:Y:S01]  /*0d50*/  FADD.FTZ R61, -R66, R61 ;  /* 0x0000003d423d7221 */ /* 0x000fe20000010100 */
[----:B------:R-:W-:Y:S02]  /*0d60*/  HADD2.F32 R60, -RZ, R69.H0_H0 ;  /* 0x20000045ff3c7230 */ /* 0x000fe40000004100 */
[-C--:B------:R-:W-:Y:S01]  /*0d70*/  FMUL.FTZ R106, R106, R67.reuse ;  /* 0x000000436a6a7220 */ /* 0x080fe20000410000 */
[----:B------:R-:W-:Y:S01]  /*0d80*/  FADD.FTZ R28, R28, R67 ;  /* 0x000000431c1c7221 */ /* 0x000fe20000010000 */
[----:B------:R-:W-:Y:S01]  /*0d90*/  FFMA.FTZ R56, R3, R67, R56 ;  /* 0x0000004303387223 */ /* 0x000fe20000010038 */
[----:B------:R-:W-:-:S02]  /*0da0*/  HADD2.F32 R67, -RZ, R70.H0_H0 ;  /* 0x20000046ff437230 */ /* 0x000fc40000004100 */
[----:B------:R-:W-:Y:S01]  /*0db0*/  FMUL.FTZ R110, R104, R61 ;  /* 0x0000003d686e7220 */ /* 0x000fe20000410000 */
[----:B------:R-:W-:Y:S01]  /*0dc0*/  FADD.FTZ R63, -R66, R63 ;  /* 0x0000003f423f7221 */ /* 0x000fe20000010100 */
[-C--:B------:R-:W-:Y:S01]  /*0dd0*/  FMUL.FTZ R109, R109, R60.reuse ;  /* 0x0000003c6d6d7220 */ /* 0x080fe20000410000 */
[----:B------:R-:W-:Y:S01]  /*0de0*/  FADD.FTZ R29, R29, R60 ;  /* 0x0000003c1d1d7221 */ /* 0x000fe20000010000 */
[----:B------:R-:W-:Y:S01]  /*0df0*/  FFMA.FTZ R57, R110, R60, R57 ;  /* 0x0000003c6e397223 */ /* 0x000fe20000010039 */
[----:B0-----:R-:W-:Y:S02]  /*0e00*/  HADD2.F32 R65, -RZ, R68.H0_H0 ;  /* 0x20000044ff417230 */ /* 0x001fe40000004100 */
[----:B------:R-:W-:Y:S01]  /*0e10*/  FADD.FTZ R67, -R66, R67 ;  /* 0x0000004342437221 */ /* 0x000fe20000010100 */
[----:B------:R-:W-:Y:S01]  /*0e20*/  FADD.FTZ R60, RZ, R106 ;  /* 0x0000006aff3c7221 */ /* 0x000fe20000010000 */
[----:B------:R-:W-:Y:S01]  /*0e30*/  FFMA.FTZ R61, R3, R106, RZ ;  /* 0x0000006a033d7223 */ /* 0x000fe200000100ff */
[----:B------:R-:W-:Y:S01]  /*0e40*/  FMUL.FTZ R107, R104, R63 ;  /* 0x0000003f686b7220 */ /* 0x000fe20000410000 */
[----:B------:R-:W-:-:S02]  /*0e50*/  HADD2.F32 R62, -RZ, R62.H0_H0 ;  /* 0x2000003eff3e7230 */ /* 0x000fc40000004100 */
[----:B------:R-:W-:Y:S01]  /*0e60*/  FMUL.FTZ R112, R104, R67 ;  /* 0x0000004368707220 */ /* 0x000fe20000410000 */
[----:B------:R-:W-:Y:S01]  /*0e70*/  FADD.FTZ R63, R60, R109 ;  /* 0x0000006d3c3f7221 */ /* 0x000fe20000010000 */
[----:B------:R-:W-:Y:S01]  /*0e80*/  FMUL.FTZ R108, R108, R65 ;  /* 0x000000416c6c7220 */ /* 0x000fe20000410000 */
[----:B------:R-:W-:Y:S01]  /*0e90*/  FFMA.FTZ R60, R110, R109, R61 ;  /* 0x0000006d6e3c7223 */ /* 0x000fe2000001003d */
[----:B------:R-:W-:Y:S01]  /*0ea0*/  FADD.FTZ R31, R31, R62 ;  /* 0x0000003e1f1f7221 */ /* 0x000fe20000010000 */
[-C--:B------:R-:W-:Y:S01]  /*0eb0*/  FFMA.FTZ R59, R112, R62.reuse, R59 ;  /* 0x0000003e703b7223 */ /* 0x080fe2000001003b */
[----:B------:R-:W-:Y:S01]  /*0ec0*/  FMUL.FTZ R111, R111, R62 ;  /* 0x0000003e6f6f7220 */ /* 0x000fe20000410000 */
[----:B------:R-:W-:Y:S01]  /*0ed0*/  FADD.FTZ R62, R63, R108 ;  /* 0x0000006c3f3e7221 */ /* 0x000fe20000010000 */
[C---:B------:R-:W-:Y:S01]  /*0ee0*/  FFMA.FTZ R61, R107.reuse, R108, R60 ;  /* 0x0000006c6b3d7223 */ /* 0x040fe2000001003c */
[----:B------:R-:W-:Y:S01]  /*0ef0*/  FADD.FTZ R30, R30, R65 ;  /* 0x000000411e1e7221 */ /* 0x000fe20000010000 */
[----:B------:R-:W-:Y:S01]  /*0f00*/  FFMA.FTZ R58, R107, R65, R58 ;  /* 0x000000416b3a7223 */ /* 0x000fe2000001003a */
[----:B------:R-:W-:Y:S01]  /*0f10*/  FADD.FTZ R67, R62, R111 ;  /* 0x0000006f3e437221 */ /* 0x000fe20000010000 */
[----:B------:R-:W-:Y:S01]  /*0f20*/  FFMA.FTZ R68, R112, R111, R61 ;  /* 0x0000006f70447223 */ /* 0x000fe2000001003d */
[----:B------:R-:W-:-:S07]  /*0f30*/  IADD3 R69, PT, PT, R161, 0x100, RZ ;  /* 0x00000100a1457810 */ /* 0x000fce0007ffe0ff */
.L_x_1363:
[----:B------:R-:W-:Y:S05]  /*0f40*/  BSYNC.RECONVERGENT B0 ;  /* 0x0000000000007941 */ /* 0x000fea0003800200 */
.L_x_1362:
        /* <DEDUP_REMOVED lines=13> */
[----:B------:R-:W-:Y:S02]  /*1020*/  HADD2.F32 R118, -RZ, R95.H0_H0 ;  /* 0x2000005fff767230 */ /* 0x000fe40000004100 */
[----:B0-----:R-:W-:-:S05]  /*1030*/  @P3 IMAD.WIDE.U32 R64, R69, 0x8, R64 ;  /* 0x0000000845403825 */ /* 0x001fca00078e0040 */
[----:B------:R0:W5:Y:S01]  /*1040*/  @P3 LDG.E.64 R86, desc[UR8][R64.64] ;  /* 0x0000000840563981 */ /* 0x000162000c1e1b00 */
[----:B------:R-:W-:Y:S01]  /*1050*/  HADD2.F32 R119, -RZ, R95.H1_H1 ;  /* 0x3000005fff777230 */ /* 0x000fe20000004100 */
[----:B------:R-:W-:Y:S02]  /*1060*/  IADD3 R69, PT, PT, R69, 0x100, RZ ;  /* 0x0000010045457810 */ /* 0x000fe40007ffe0ff */
[--C-:B--2---:R-:W-:Y:S02]  /*1070*/  SHF.R.U64 R75, R62, 0x10, R63.reuse ;  /* 0x000000103e4b7819 */ /* 0x104fe4000000123f */
[----:B------:R-:W-:Y:S02]  /*1080*/  MOV R72, R63 ;  /* 0x0000003f00487202 */ /* 0x000fe40000000f00 */
[----:B------:R-:W-:Y:S01]  /*1090*/  SHF.R.U32.HI R74, RZ, 0x10, R63 ;  /* 0x00000010ff4a7819 */ /* 0x000fe2000001163f */
[----:B---3--:R-:W-:Y:S01]  /*10a0*/  HADD2.F32 R63, -RZ, R60.H0_H0 ;  /* 0x2000003cff3f7230 */ /* 0x008fe20000004100 */
[----:B------:R-:W-:-:S04]  /*10b0*/  SHF.R.U64 R73, R60, 0x10, R61 ;  /* 0x000000103c497819 */ /* 0x000fc8000000123d */
[----:B------:R-:W-:Y:S01]  /*10c0*/  FADD.FTZ R63, -R66, R63 ;  /* 0x0000003f423f7221 */ /* 0x000fe20000010100 */
[----:B------:R-:W-:Y:S01]  /*10d0*/  MOV R70, R62 ;  /* 0x0000003e00467202 */ /* 0x000fe20000000f00 */
[----:B------:R-:W-:Y:S02]  /*10e0*/  HADD2.F32 R73, -RZ, R73.H0_H0 ;  /* 0x20000049ff497230 */ /* 0x000fe40000004100 */
[----:B-----5:R-:W-:Y:S01]  /*10f0*/  FMUL.FTZ R113, R104, R63 ;  /* 0x0000003f68717220 */ /* 0x020fe20000410000 */
[----:B------:R-:W-:Y:S01]  /*1100*/  HADD2.F32 R63, -RZ, R61.H0_H0 ;  /* 0x2000003dff3f7230 */ /* 0x000fe20000004100 */
[----:B0-----:R-:W-:Y:S01]  /*1110*/  SHF.R.U32.HI R65, RZ, 0x10, R61 ;  /* 0x00000010ff417819 */ /* 0x001fe2000001163d */
[----:B------:R-:W-:Y:S02]  /*1120*/  HADD2.F32 R71, -RZ, R70.H0_H0 ;  /* 0x20000046ff477230 */ /* 0x000fe40000004100 */
[C---:B------:R-:W-:Y:S01]  /*1130*/  FADD.FTZ R73, -R66.reuse, R73 ;  /* 0x0000004942497221 */ /* 0x040fe20000010100 */
[----:B------:R-:W-:Y:S01]  /*1140*/  FADD.FTZ R63, -R66, R63 ;  /* 0x0000003f423f7221 */ /* 0x000fe20000010100 */
[----:B------:R-:W-:-:S02]  /*1150*/  HADD2.F32 R60, -RZ, R75.H0_H0 ;  /* 0x2000004bff3c7230 */ /* 0x000fc40000004100 */
[----:B------:R-:W-:Y:S01]  /*1160*/  FMUL.FTZ R116, R104, R73 ;  /* 0x0000004968747220 */ /* 0x000fe20000410000 */
[----:B------:R-:W-:Y:S02]  /*1170*/  HADD2.F32 R61, -RZ, R72.H0_H0 ;  /* 0x20000048ff3d7230 */ /* 0x000fe40000004100 */
[----:B------:R-:W-:Y:S01]  /*1180*/  FMUL.FTZ R114, R114, R71 ;  /* 0x0000004772727220 */ /* 0x000fe20000410000 */
[----:B------:R-:W-:Y:S02]  /*1190*/  HADD2.F32 R65, -RZ, R65.H0_H0 ;  /* 0x20000041ff417230 */ /* 0x000fe40000004100 */
[----:B------:R-:W-:Y:S01]  /*11a0*/  FMUL.FTZ R117, R104, R63 ;  /* 0x0000003f68757220 */ /* 0x000fe20000410000 */
[----:B------:R-:W-:Y:S01]  /*11b0*/  FADD.FTZ R25, R25, R60 ;  /* 0x0000003c19197221 */ /* 0x000fe20000010000 */
[-C--:B------:R-:W-:Y:S01]  /*11c0*/  FFMA.FTZ R53, R116, R60.reuse, R53 ;  /* 0x0000003c74357223 */ /* 0x080fe20000010035 */
[----:B------:R-:W-:Y:S01]  /*11d0*/  FMUL.FTZ R115, R115, R60 ;  /* 0x0000003c73737220 */ /* 0x000fe20000410000 */
[----:B------:R-:W-:Y:S01]  /*11e0*/  FADD.FTZ R26, R26, R61 ;  /* 0x0000003d1a1a7221 */ /* 0x000fe20000010000 */
[-C--:B------:R-:W-:Y:S01]  /*11f0*/  FFMA.FTZ R54, R117, R61.reuse, R54 ;  /* 0x0000003d75367223 */ /* 0x080fe20000010036 */
[----:B------:R-:W-:Y:S01]  /*1200*/  FMUL.FTZ R118, R118, R61 ;  /* 0x0000003d76767220 */ /* 0x000fe20000410000 */
[----:B------:R-:W-:Y:S01]  /*1210*/  FADD.FTZ R65, -R66, R65 ;  /* 0x0000004142417221 */ /* 0x000fe20000010100 */
[----:B------:R-:W-:Y:S01]  /*1220*/  FADD.FTZ R60, R67, R114 ;  /* 0x00000072433c7221 */ /* 0x000fe20000010000 */
[----:B------:R-:W-:Y:S01]  /*1230*/  FFMA.FTZ R61, R113, R114, R68 ;  /* 0x00000072713d7223 */ /* 0x000fe20000010044 */
[----:B------:R-:W-:-:S02]  /*1240*/  HADD2.F32 R62, -RZ, R74.H0_H0 ;  /* 0x2000004aff3e7230 */ /* 0x000fc40000004100 */
[----:B------:R-:W-:Y:S01]  /*1250*/  FMUL.FTZ R120, R104, R65 ;  /* 0x0000004168787220 */ /* 0x000fe20000410000 */
[----:B------:R-:W-:Y:S01]  /*1260*/  FADD.FTZ R63, R60, R115 ;  /* 0x000000733c3f7221 */ /* 0x000fe20000010000 */
[----:B------:R-:W-:Y:S01]  /*1270*/  FFMA.FTZ R60, R116, R115, R61 ;  /* 0x00000073743c7223 */ /* 0x000fe2000001003d */
[----:B------:R-:W-:Y:S01]  /*1280*/  FADD.FTZ R27, R27, R62 ;  /* 0x0000003e1b1b7221 */ /* 0x000fe20000010000 */
[-C--:B------:R-:W-:Y:S01]  /*1290*/  FFMA.FTZ R55, R120, R62.reuse, R55 ;  /* 0x0000003e78377223 */ /* 0x080fe20000010037 */
[----:B------:R-:W-:Y:S01]  /*12a0*/  FMUL.FTZ R119, R119, R62 ;  /* 0x0000003e77777220 */ /* 0x000fe20000410000 */
[----:B------:R-:W-:Y:S01]  /*12b0*/  FADD.FTZ R62, R63, R118 ;  /* 0x000000763f3e7221 */ /* 0x000fe20000010000 */
[----:B------:R-:W-:Y:S01]  /*12c0*/  FFMA.FTZ R61, R117, R118, R60 ;  /* 0x00000076753d7223 */ /* 0x000fe2000001003c */
[----:B------:R-:W-:Y:S01]  /*12d0*/  FADD.FTZ R24, R24, R71 ;  /* 0x0000004718187221 */ /* 0x000fe20000010000 */
[----:B------:R-:W-:Y:S01]  /*12e0*/  FFMA.FTZ R52, R113, R71, R52 ;  /* 0x0000004771347223 */ /* 0x000fe20000010034 */
[----:B------:R-:W-:Y:S01]  /*12f0*/  FADD.FTZ R67, R62, R119 ;  /* 0x000000773e437221 */ /* 0x000fe20000010000 */
[----:B------:R-:W-:-:S07]  /*1300*/  FFMA.FTZ R68, R120, R119, R61 ;  /* 0x0000007778447223 */ /* 0x000fce000001003d */
.L_x_1365:
[----:B------:R-:W-:Y:S05]  /*1310*/  BSYNC.RECONVERGENT B0 ;  /* 0x0000000000007941 */ /* 0x000fea0003800200 */
.L_x_1364:
        /* <DEDUP_REMOVED lines=8> */
[----:B------:R-:W2:Y:S01]  /*13a0*/  LDG.E.64 R62, desc[UR8][R62.64] ;  /* 0x000000083e3e7981 */ /* 0x000ea2000c1e1b00 */
[----:B-1----:R-:W-:-:S06]  /*13b0*/  IMAD.WIDE.U32 R60, R69, 0x8, R60 ;  /* 0x00000008453c7825 */ /* 0x002fcc00078e003c */
[----:B------:R-:W3:Y:S01]  /*13c0*/  LDG.E.64 R60, desc[UR8][R60.64] ;  /* 0x000000083c3c7981 */ /* 0x000ee2000c1e1b00 */
[----:B0-----:R-:W-:-:S05]  /*13d0*/  @P3 IMAD.WIDE.U32 R64, R69, 0x8, R64 ;  /* 0x0000000845403825 */ /* 0x001fca00078e0040 */
[----:B------:R0:W5:Y:S01]  /*13e0*/  @P3 LDG.E.64 R84, desc[UR8][R64.64] ;  /* 0x0000000840543981 */ /* 0x000162000c1e1b00 */
[--C-:B------:R-:W-:Y:S02]  /*13f0*/  HADD2.F32 R122, -RZ, R96.reuse.H0_H0 ;  /* 0x20000060ff7a7230 */ /* 0x100fe40000004100 */
[----:B------:R-:W-:Y:S02]  /*1400*/  HADD2.F32 R123, -RZ, R96.H1_H1 ;  /* 0x30000060ff7b7230 */ /* 0x000fe40000004100 */
[--C-:B------:R-:W-:Y:S02]  /*1410*/  HADD2.F32 R126, -RZ, R97.reuse.H0_H0 ;  /* 0x20000061ff7e7230 */ /* 0x100fe40000004100 */
[----:B------:R-:W-:Y:S01]  /*1420*/  HADD2.F32 R127, -RZ, R97.H1_H1 ;  /* 0x30000061ff7f7230 */ /* 0x000fe20000004100 */
[----:B------:R-:W-:Y:S02]  /*1430*/  IADD3 R69, PT, PT, R69, 0x100, RZ ;  /* 0x0000010045457810 */ /* 0x000fe40007ffe0ff */
[----:B--2---:R-:W-:-:S02]  /*1440*/  SHF.R.U64 R73, R62, 0x10, R63 ;  /* 0x000000103e497819 */ /* 0x004fc4000000123f */
[----:B------:R-:W-:Y:S02]  /*1450*/  MOV R71, R63 ;  /* 0x0000003f00477202 */ /* 0x000fe40000000f00 */
[----:B------:R-:W-:Y:S01]  /*1460*/  SHF.R.U32.HI R72, RZ, 0x10, R63 ;  /* 0x00000010ff487819 */ /* 0x000fe2000001163f */
[----:B---3--:R-:W-:Y:S01]  /*1470*/  HADD2.F32 R63, -RZ, R60.H0_H0 ;  /* 0x2000003cff3f7230 */ /* 0x008fe20000004100 */
[----:B------:R-:W-:Y:S02]  /*1480*/  MOV R70, R62 ;  /* 0x0000003e00467202 */ /* 0x000fe40000000f00 */
[----:B------:R-:W-:Y:S02]  /*1490*/  SHF.R.U64 R60, R60, 0x10, R61 ;  /* 0x000000103c3c7819 */ /* 0x000fe4000000123d */
[----:B------:R-:W-:Y:S01]  /*14a0*/  FADD.FTZ R121, -R66, R63 ;  /* 0x0000003f42797221 */ /* 0x000fe20000010100 */
[----:B------:R-:W-:-:S03]  /*14b0*/  HADD2.F32 R63, -RZ, R70.H0_H0 ;  /* 0x20000046ff3f7230 */ /* 0x000fc60000004100 */
[----:B-----5:R-:W-:Y:S01]  /*14c0*/  FMUL.FTZ R121, R104, R121 ;  /* 0x0000007968797220 */ /* 0x020fe20000410000 */
[----:B------:R-:W-:Y:S02]  /*14d0*/  HADD2.F32 R75, -RZ, R60.H0_H0 ;  /* 0x2000003cff4b7230 */ /* 0x000fe40000004100 */
[----:B------:R-:W-:Y:S01]  /*14e0*/  FADD.FTZ R20, R20, R63 ;  /* 0x0000003f14147221 */ /* 0x000fe20000010000 */
[-C--:B------:R-:W-:Y:S01]  /*14f0*/  FMUL.FTZ R122, R122, R63.reuse ;  /* 0x0000003f7a7a7220 */ /* 0x080fe20000410000 */
[----:B------:R-:W-:Y:S01]  /*1500*/  FFMA.FTZ R48, R121, R63, R48 ;  /* 0x0000003f79307223 */ /* 0x000fe20000010030 */
[----:B------:R-:W-:Y:S01]  /*1510*/  HADD2.F32 R63, -RZ, R61.H0_H0 ;  /* 0x2000003dff3f7230 */ /* 0x000fe20000004100 */
[----:B------:R-:W-:Y:S01]  /*1520*/  SHF.R.U32.HI R61, RZ, 0x10, R61 ;  /* 0x00000010ff3d7819 */ /* 0x000fe2000001163d */
[C---:B------:R-:W-:Y:S01]  /*1530*/  FADD.FTZ R75, -R66.reuse, R75 ;  /* 0x0000004b424b7221 */ /* 0x040fe20000010100 */
[----:B------:R-:W-:Y:S02]  /*1540*/  HADD2.F32 R60, -RZ, R73.H0_H0 ;  /* 0x20000049ff3c7230 */ /* 0x000fe40000004100 */
[----:B------:R-:W-:Y:S01]  /*1550*/  FADD.FTZ R63, -R66, R63 ;  /* 0x0000003f423f7221 */ /* 0x000fe20000010100 */
[----:B------:R-:W-:-:S02]  /*1560*/  HADD2.F32 R61, -RZ, R61.H0_H0 ;  /* 0x2000003dff3d7230 */ /* 0x000fc40000004100 */
[C---:B------:R-:W-:Y:S01]  /*1570*/  FMUL.FTZ R124, R104.reuse, R75 ;  /* 0x0000004b687c7220 */ /* 0x040fe20000410000 */
[----:B------:R-:W-:Y:S01]  /*1580*/  FADD.FTZ R21, R21, R60 ;  /* 0x0000003c15157221 */ /* 0x000fe20000010000 */
[----:B------:R-:W-:Y:S01]  /*1590*/  FMUL.FTZ R125, R104, R63 ;  /* 0x0000003f687d7220 */ /* 0x000fe20000410000 */
[-C--:B------:R-:W-:Y:S01]  /*15a0*/  FMUL.FTZ R123, R123, R60.reuse ;  /* 0x0000003c7b7b7220 */ /* 0x080fe20000410000 */
[----:B------:R-:W-:Y:S01]  /*15b0*/  FFMA.FTZ R49, R124, R60, R49 ;  /* 0x0000003c7c317223 */ /* 0x000fe20000010031 */
[----:B------:R-:W-:Y:S01]  /*15c0*/  FADD.FTZ R63, -R66, R61 ;  /* 0x0000003d423f7221 */ /* 0x000fe20000010100 */
[----:B------:R-:W-:Y:S02]  /*15d0*/  HADD2.F32 R71, -RZ, R71.H0_H0 ;  /* 0x20000047ff477230 */ /* 0x000fe40000004100 */
[----:B------:R-:W-:Y:S01]  /*15e0*/  FADD.FTZ R60, R67, R122 ;  /* 0x0000007a433c7221 */ /* 0x000fe20000010000 */
[----:B------:R-:W-:Y:S01]  /*15f0*/  FFMA.FTZ R61, R121, R122, R68 ;  /* 0x0000007a793d7223 */ /* 0x000fe20000010044 */
        /* <DEDUP_REMOVED lines=13> */
[----:B0-----:R-:W-:-:S07]  /*16d0*/  FFMA.FTZ R68, R128, R127, R61 ;  /* 0x0000007f80447223 */ /* 0x001fce000001003d */
.L_x_1367:
[----:B------:R-:W-:Y:S05]  /*16e0*/  BSYNC.RECONVERGENT B0 ;  /* 0x0000000000007941 */ /* 0x000fea0003800200 */
.L_x_1366:
        /* <DEDUP_REMOVED lines=60> */
.L_x_1369:
[----:B------:R-:W-:Y:S05]  /*1ab0*/  BSYNC.RECONVERGENT B0 ;  /* 0x0000000000007941 */ /* 0x000fea0003800200 */
.L_x_1368:
        /* <DEDUP_REMOVED lines=14> */
[--C-:B------:R-:W-:Y:S02]  /*1ba0*/  HADD2.F32 R138, -RZ, R100.reuse.H0_H0 ;  /* 0x20000064ff8a7230 */ /* 0x100fe40000004100 */
[----:B------:R-:W-:Y:S02]  /*1bb0*/  HADD2.F32 R139, -RZ, R100.H1_H1 ;  /* 0x30000064ff8b7230 */ /* 0x000fe40000004100 */
[--C-:B------:R-:W-:Y:S02]  /*1bc0*/  HADD2.F32 R142, -RZ, R101.reuse.H0_H0 ;  /* 0x20000065ff8e7230 */ /* 0x100fe40000004100 */
[----:B------:R-:W-:Y:S01]  /*1bd0*/  HADD2.F32 R143, -RZ, R101.H1_H1 ;  /* 0x30000065ff8f7230 */ /* 0x000fe20000004100 */
[----:B------:R-:W-:Y:S02]  /*1be0*/  IADD3 R69, PT, PT, R69, 0x100, RZ ;  /* 0x0000010045457810 */ /* 0x000fe40007ffe0ff */
[----:B--2---:R-:W-:-:S02]  /*1bf0*/  MOV R70, R62 ;  /* 0x0000003e00467202 */ /* 0x004fc40000000f00 */
[--C-:B------:R-:W-:Y:S02]  /*1c00*/  SHF.R.U64 R73, R62, 0x10, R63.reuse ;  /* 0x000000103e497819 */ /* 0x100fe4000000123f */
[----:B------:R-:W-:Y:S02]  /*1c10*/  MOV R71, R63 ;  /* 0x0000003f00477202 */ /* 0x000fe40000000f00 */
[----:B------:R-:W-:Y:S02]  /*1c20*/  SHF.R.U32.HI R72, RZ, 0x10, R63 ;  /* 0x00000010ff487819 */ /* 0x000fe4000001163f */
[--C-:B0-----:R-:W-:Y:S01]  /*1c30*/  SHF.R.U64 R64, R60, 0x10, R61.reuse ;  /* 0x000000103c407819 */ /* 0x101fe2000000123d */
[----:B------:R-:W-:Y:S02]  /*1c40*/  HADD2.F32 R65, -RZ, R60.H0_H0 ;  /* 0x2000003cff417230 */ /* 0x000fe40000004100 */
[----:B------:R-:W-:Y:S02]  /*1c50*/  HADD2.F32 R63, -RZ, R61.H0_H0 ;  /* 0x2000003dff3f7230 */ /* 0x000fe40000004100 */
[----:B------:R-:W-:Y:S01]  /*1c60*/  HADD2.F32 R75, -RZ, R64.H0_H0 ;  /* 0x20000040ff4b7230 */ /* 0x000fe20000004100 */
[----:B------:R-:W-:Y:S01]  /*1c70*/  SHF.R.U32.HI R61, RZ, 0x10, R61 ;  /* 0x00000010ff3d7819 */ /* 0x000fe2000001163d */
[----:B------:R-:W-:Y:S01]  /*1c80*/  FADD.FTZ R137, -R66, R65 ;  /* 0x0000004142897221 */ /* 0x000fe20000010100 */
[----:B------:R-:W-:-:S02]  /*1c90*/  HADD2.F32 R65, -RZ, R70.H0_H0 ;  /* 0x20000046ff417230 */ /* 0x000fc40000004100 */
[C---:B------:R-:W-:Y:S01]  /*1ca0*/  FADD.FTZ R75, -R66.reuse, R75 ;  /* 0x0000004b424b7221 */ /* 0x040fe20000010100 */
[----:B------:R-:W-:Y:S02]  /*1cb0*/  HADD2.F32 R60, -RZ, R73.H0_H0 ;  /* 0x20000049ff3c7230 */ /* 0x000fe40000004100 */
[----:B------:R-:W-:Y:S01]  /*1cc0*/  FADD.FTZ R63, -R66, R63 ;  /* 0x0000003f423f7221 */ /* 0x000fe20000010100 */
[----:B------:R-:W-:Y:S02]  /*1cd0*/  HADD2.F32 R61, -RZ, R61.H0_H0 ;  /* 0x2000003dff3d7230 */ /* 0x000fe40000004100 */
[----:B-----5:R-:W-:Y:S01]  /*1ce0*/  FMUL.FTZ R140, R104, R75 ;  /* 0x0000004b688c7220 */ /* 0x020fe20000410000 */
[----:B------:R-:W-:Y:S01]  /*1cf0*/  FMUL.FTZ R138, R138, R65 ;  /* 0x000000418a8a7220 */ /* 0x000fe20000410000 */
[C---:B------:R-:W-:Y:S01]  /*1d00*/  FMUL.FTZ R137, R104.reuse, R137 ;  /* 0x0000008968897220 */ /* 0x040fe20000410000 */
[----:B------:R-:W-:Y:S01]  /*1d10*/  FMUL.FTZ R141, R104, R63 ;  /* 0x0000003f688d7220 */ /* 0x000fe20000410000 */
[----:B------:R-:W-:Y:S01]  /*1d20*/  FADD.FTZ R13, R13, R60 ;  /* 0x0000003c0d0d7221 */ /* 0x000fe20000010000 */
[-C--:B------:R-:W-:Y:S01]  /*1d30*/  FFMA.FTZ R41, R140, R60.reuse, R41 ;  /* 0x0000003c8c297223 */ /* 0x080fe20000010029 */
[----:B------:R-:W-:Y:S01]  /*1d40*/  FMUL.FTZ R139, R139, R60 ;  /* 0x0000003c8b8b7220 */ /* 0x000fe20000410000 */
[----:B------:R-:W-:Y:S01]  /*1d50*/  FADD.FTZ R63, -R66, R61 ;  /* 0x0000003d423f7221 */ /* 0x000fe20000010100 */
[----:B------:R-:W-:-:S02]  /*1d60*/  HADD2.F32 R71, -RZ, R71.H0_H0 ;  /* 0x20000047ff477230 */ /* 0x000fc40000004100 */
[----:B------:R-:W-:Y:S01]  /*1d70*/  FADD.FTZ R60, R67, R138 ;  /* 0x0000008a433c7221 */ /* 0x000fe20000010000 */
[----:B------:R-:W-:Y:S01]  /*1d80*/  FFMA.FTZ R61, R137, R138, R68 ;  /* 0x0000008a893d7223 */ /* 0x000fe20000010044 */
[----:B------:R-:W-:Y:S02]  /*1d90*/  HADD2.F32 R62, -RZ, R72.H0_H0 ;  /* 0x20000048ff3e7230 */ /* 0x000fe40000004100 */
        /* <DEDUP_REMOVED lines=15> */
.L_x_1371:
[----:B------:R-:W-:Y:S05]  /*1e90*/  BSYNC.RECONVERGENT B0 ;  /* 0x0000000000007941 */ /* 0x000fea0003800200 */
.L_x_1370:
        /* <DEDUP_REMOVED lines=61> */
.L_x_1373:
[----:B------:R-:W-:Y:S05]  /*2270*/  BSYNC.RECONVERGENT B0 ;  /* 0x0000000000007941 */ /* 0x000fea0003800200 */
.L_x_1372:
        /* <DEDUP_REMOVED lines=14> */
[--C-:B------:R-:W-:Y:S02]  /*2360*/  HADD2.F32 R154, -RZ, R163.reuse.H0_H0 ;  /* 0x200000a3ff9a7230 */ /* 0x100fe40000004100 */
[----:B------:R-:W-:Y:S02]  /*2370*/  HADD2.F32 R155, -RZ, R163.H1_H1 ;  /* 0x300000a3ff9b7230 */ /* 0x000fe40000004100 */
[--C-:B------:R-:W-:Y:S02]  /*2380*/  HADD2.F32 R158, -RZ, R164.reuse.H0_H0 ;  /* 0x200000a4ff9e7230 */ /* 0x100fe40000004100 */
[----:B------:R-:W-:Y:S01]  /*2390*/  HADD2.F32 R159, -RZ, R164.H1_H1 ;  /* 0x300000a4ff9f7230 */ /* 0x000fe20000004100 */
[----:B---3--:R-:W-:Y:S01]  /*23a0*/  SHF.R.U64 R71, R60, 0x10, R61 ;  /* 0x000000103c477819 */ /* 0x008fe2000000123d */
[----:B------:R-:W-:Y:S02]  /*23b0*/  HADD2.F32 R73, -RZ, R61.H0_H0 ;  /* 0x2000003dff497230 */ /* 0x000fe40000004100 */
[----:B0-----:R-:W-:-:S02]  /*23c0*/  HADD2.F32 R65, -RZ, R60.H0_H0 ;  /* 0x2000003cff417230 */ /* 0x001fc40000004100 */
[----:B------:R-:W-:Y:S01]  /*23d0*/  HADD2.F32 R71, -RZ, R71.H0_H0 ;  /* 0x20000047ff477230 */ /* 0x000fe20000004100 */
[----:B----4-:R-:W-:Y:S02]  /*23e0*/  MOV R69, R62 ;  /* 0x0000003e00457202 */ /* 0x010fe40000000f00 */
[----:B------:R-:W-:Y:S02]  /*23f0*/  SHF.R.U64 R74, R62, 0x10, R63 ;  /* 0x000000103e4a7819 */ /* 0x000fe4000000123f */
[C---:B------:R-:W-:Y:S01]  /*2400*/  FADD.FTZ R71, -R66.reuse, R71 ;  /* 0x0000004742477221 */ /* 0x040fe20000010100 */
[----:B------:R-:W-:Y:S01]  /*2410*/  MOV R70, R63 ;  /* 0x0000003f00467202 */ /* 0x000fe20000000f00 */
[----:B------:R-:W-:Y:S02]  /*2420*/  HADD2.F32 R69, -RZ, R69.H0_H0 ;  /* 0x20000045ff457230 */ /* 0x000fe40000004100 */
[C---:B------:R-:W-:Y:S01]  /*2430*/  FADD.FTZ R73, -R66.reuse, R73 ;  /* 0x0000004942497221 */ /* 0x040fe20000010100 */
[----:B------:R-:W-:Y:S01]  /*2440*/  SHF.R.U32.HI R64, RZ, 0x10, R61 ;  /* 0x00000010ff407819 */ /* 0x000fe2000001163d */
[----:B------:R-:W-:Y:S01]  /*2450*/  FADD.FTZ R65, -R66, R65 ;  /* 0x0000004142417221 */ /* 0x000fe20000010100 */
[----:B------:R-:W-:-:S02]  /*2460*/  HADD2.F32 R60, -RZ, R74.H0_H0 ;  /* 0x2000004aff3c7230 */ /* 0x000fc40000004100 */
[----:B-----5:R-:W-:Y:S01]  /*2470*/  FMUL.FTZ R156, R104, R71 ;  /* 0x00000047689c7220 */ /* 0x020fe20000410000 */
[----:B------:R-:W-:Y:S02]  /*2480*/  HADD2.F32 R61, -RZ, R70.H0_H0 ;  /* 0x20000046ff3d7230 */ /* 0x000fe40000004100 */
[----:B------:R-:W-:Y:S01]  /*2490*/  FMUL.FTZ R154, R154, R69 ;  /* 0x000000459a9a7220 */ /* 0x000fe20000410000 */
[C---:B------:R-:W-:Y:S01]  /*24a0*/  FMUL.FTZ R157, R104.reuse, R73 ;  /* 0x00000049689d7220 */ /* 0x040fe20000410000 */
[----:B------:R-:W-:Y:S01]  /*24b0*/  SHF.R.U32.HI R72, RZ, 0x10, R63 ;  /* 0x00000010ff487819 */ /* 0x000fe2000001163f */
[----:B------:R-:W-:Y:S01]  /*24c0*/  FMUL.FTZ R153, R104, R65 ;  /* 0x0000004168997220 */ /* 0x000fe20000410000 */
[----:B------:R-:W-:Y:S02]  /*24d0*/  HADD2.F32 R63, -RZ, R64.H0_H0 ;  /* 0x20000040ff3f7230 */ /* 0x000fe40000004100 */
[----:B------:R-:W-:Y:S01]  /*24e0*/  FADD.FTZ R5, R5, R60 ;  /* 0x0000003c05057221 */ /* 0x000fe20000010000 */
[-C--:B------:R-:W-:Y:S01]  /*24f0*/  FFMA.FTZ R33, R156, R60.reuse, R33 ;  /* 0x0000003c9c217223 */ /* 0x080fe20000010021 */
[----:B------:R-:W-:Y:S01]  /*2500*/  FMUL.FTZ R155, R155, R60 ;  /* 0x0000003c9b9b7220 */ /* 0x000fe20000410000 */
[----:B------:R-:W-:Y:S01]  /*2510*/  FADD.FTZ R6, R6, R61 ;  /* 0x0000003d06067221 */ /* 0x000fe20000010000 */
[-C--:B------:R-:W-:Y:S01]  /*2520*/  FFMA.FTZ R34, R157, R61.reuse, R34 ;  /* 0x0000003d9d227223 */ /* 0x080fe20000010022 */
[----:B------:R-:W-:Y:S01]  /*2530*/  FMUL.FTZ R158, R158, R61 ;  /* 0x0000003d9e9e7220 */ /* 0x000fe20000410000 */
[----:B------:R-:W-:Y:S01]  /*2540*/  FADD.FTZ R60, R67, R154 ;  /* 0x0000009a433c7221 */ /* 0x000fe20000010000 */
[----:B------:R-:W-:Y:S01]  /*2550*/  FFMA.FTZ R61, R153, R154, R68 ;  /* 0x0000009a993d7223 */ /* 0x000fe20000010044 */
[----:B------:R-:W-:Y:S01]  /*2560*/  FADD.FTZ R75, -R66, R63 ;  /* 0x0000003f424b7221 */ /* 0x000fe20000010100 */
[----:B------:R-:W-:-:S02]  /*2570*/  HADD2.F32 R64, -RZ, R72.H0_H0 ;  /* 0x20000048ff407230 */ /* 0x000fc40000004100 */
        /* <DEDUP_REMOVED lines=12> */
.L_x_1375:
[----:B------:R-:W-:Y:S05]  /*2640*/  BSYNC.RECONVERGENT B0 ;  /* 0x0000000000007941 */ /* 0x000fea0003800200 */
.L_x_1374:
        /* <DEDUP_REMOVED lines=31> */
.L_x_1377:
[----:B------:R-:W-:Y:S05]  /*2840*/  BSYNC.RECONVERGENT B0 ;  /* 0x0000000000007941 */ /* 0x000fea0003800200 */
.L_x_1376:
        /* <DEDUP_REMOVED lines=19> */
[----:B------:R-:W-:-:S09]  /*2980*/  @!UP1 UIADD3 UR6, UPT, UPT, UR4, 0x7030, URZ ;  /* 0x0000703004069890 */ /* 0x000fd2000fffe0ff */
[----:B------:R-:W-:Y:S01]  /*2990*/  LDS.128 R72, [UR6] ;  /* 0x00000006ff487984 */ /* 0x000fe20008000c00 */
[----:B0-----:R-:W-:-:S04]  /*29a0*/  FADD.FTZ R69, RZ, R60 ;  /* 0x0000003cff457221 */ /* 0x001fc80000010000 */
[----:B------:R-:W-:Y:S01]  /*29b0*/  FADD.FTZ R69, R62, R69 ;  /* 0x000000453e457221 */ /* 0x000fe20000010000 */
[----:B------:R-:W-:Y:S01]  /*29c0*/  FADD.FTZ R62, RZ, R61 ;  /* 0x0000003dff3e7221 */ /* 0x000fe20000010000 */
[----:B------:R-:W-:Y:S02]  /*29d0*/  HFMA2 R61, -RZ, RZ, 1.875, 0 ;  /* 0x3f800000ff3d7431 */ /* 0x000fe400000001ff */
[----:B-1----:R-:W-:Y:S01]  /*29e0*/  FADD.FTZ R69, R69, R64 ;  /* 0x0000004045457221 */ /* 0x002fe20000010000 */
[----:B------:R-:W-:Y:S01]  /*29f0*/  FADD.FTZ R62, R63, R62 ;  /* 0x0000003e3f3e7221 */ /* 0x000fe20000010000 */
[----:B-----5:R-:W-:Y:S02]  /*2a00*/  @P6 HADD2.F32 R61, -RZ, R165.H0_H0 ;  /* 0x200000a5ff3d6230 */ /* 0x020fe40000004100 */
[----:B------:R-:W-:Y:S01]  /*2a10*/  FADD.FTZ R167, R66, R69 ;  /* 0x0000004542a77221 */ /* 0x000fe20000010000 */
[----:B------:R-:W-:Y:S01]  /*2a20*/  FADD.FTZ R62, R62, R65 ;  /* 0x000000413e3e7221 */ /* 0x000fe20000010000 */
[----:B------:R-:W0:Y:S03]  /*2a30*/  LDS.128 R68, [UR5] ;  /* 0x00000005ff447984 */ /* 0x000e260008000c00 */
[----:B------:R-:W-:Y:S01]  /*2a40*/  FADD.FTZ R62, R67, R62 ;  /* 0x0000003e433e7221 */ /* 0x000fe20000010000 */
[----:B0-----:R-:W-:-:S03]  /*2a50*/  FADD.FTZ R167, R167, R68 ;  /* 0x00000044a7a77221 */ /* 0x001fc60000010000 */
[----:B------:R-:W-:Y:S01]  /*2a60*/  FADD.FTZ R62, R62, R69 ;  /* 0x000000453e3e7221 */ /* 0x000fe20000010000 */
[----:B------:R-:W-:-:S03]  /*2a70*/  FADD.FTZ R167, R70, R167 ;  /* 0x000000a746a77221 */ /* 0x000fc60000010000 */
[----:B------:R-:W-:Y:S01]  /*2a80*/  FADD.FTZ R62, R71, R62 ;  /* 0x0000003e473e7221 */ /* 0x000fe20000010000 */
[----:B------:R-:W-:-:S03]  /*2a90*/  FADD.FTZ R167, R167, R72 ;  /* 0x00000048a7a77221 */ /* 0x000fc60000010000 */
[----:B------:R-:W-:Y:S01]  /*2aa0*/  FADD.FTZ R62, R62, R73 ;  /* 0x000000493e3e7221 */ /* 0x000fe20000010000 */
[----:B------:R-:W-:-:S03]  /*2ab0*/  FADD.FTZ R74, R74, R167 ;  /* 0x000000a74a4a7221 */ /* 0x000fc60000010000 */
[----:B------:R-:W-:Y:S01]  /*2ac0*/  FADD.FTZ R62, R75, R62 ;  /* 0x0000003e4b3e7221 */ /* 0x000fe20000010000 */
[----:B------:R-:W-:-:S03]  /*2ad0*/  FMUL.FTZ R60, R74, UR12 ;  /* 0x0000000c4a3c7c20 */ /* 0x000fc60008410000 */
[----:B------:R-:W-:Y:S02]  /*2ae0*/  FMUL.FTZ R63, R62, UR12 ;  /* 0x0000000c3e3f7c20 */ /* 0x000fe40008410000 */
        /* <DEDUP_REMOVED lines=11> */
[----:B------:R-:W-:-:S04]  /*2ba0*/  FADD.FTZ R65, R108, -R65 ;  /* 0x800000416c417221 */ /* 0x000fc80000010000 */
[----:B------:R-:W-:Y:S01]  /*2bb0*/  FMUL.FTZ R62, R104, R65 ;  /* 0x00000041683e7220 */ /* 0x000fe20000410000 */
[----:B------:R-:W-:-:S03]  /*2bc0*/  FADD.FTZ R65, R111, -R64 ;  /* 0x800000406f417221 */ /* 0x000fc60000010000 */
[----:B------:R-:W-:Y:S01]  /*2bd0*/  FMUL.FTZ R64, R62, R61 ;  /* 0x0000003d3e407220 */ /* 0x000fe20000410000 */
[----:B------:R-:W-:Y:S01]  /*2be0*/  FFMA.FTZ R62, R110, R63, R60 ;  /* 0x0000003f6e3e7223 */ /* 0x000fe2000001003c */
[----:B------:R-:W-:Y:S02]  /*2bf0*/  FMUL.FTZ R66, R104, R65 ;  /* 0x0000004168427220 */ /* 0x000fe40000410000 */
[----:B------:R0:W-:Y:S01]  /*2c00*/  F2F.F16.F32 R67, R64 ;  /* 0x0000004000437304 */ /* 0x0001e20000200800 */
[----:B------:R-:W-:Y:S01]  /*2c10*/  FADD.FTZ R65, R109, -R62 ;  /* 0x8000003e6d417221 */ /* 0x000fe20000010000 */
[----:B------:R-:W-:-:S03]  /*2c20*/  FMUL.FTZ R70, R66, R61 ;  /* 0x0000003d42467220 */ /* 0x000fc60000410000 */
[----:B------:R-:W-:Y:S01]  /*2c30*/  FMUL.FTZ R62, R104, R65 ;  /* 0x00000041683e7220 */ /* 0x000fe20000410000 */
[----:B------:R-:W-:Y:S02]  /*2c40*/  FFMA.FTZ R65, R3, R63, R60 ;  /* 0x0000003f03417223 */ /* 0x000fe4000001003c */
[----:B------:R-:W1:Y:S01]  /*2c50*/  F2F.F16.F32 R70, R70 ;  /* 0x0000004600467304 */ /* 0x000e620000200800 */
[----:B------:R-:W-:Y:S01]  /*2c60*/  FMUL.FTZ R68, R62, R61 ;  /* 0x0000003d3e447220 */ /* 0x000fe20000410000 */
[----:B------:R-:W-:-:S04]  /*2c70*/  FADD.FTZ R65, R106, -R65 ;  /* 0x800000416a417221 */ /* 0x000fc80000010000 */
[----:B------:R-:W-:Y:S02]  /*2c80*/  FMUL.FTZ R62, R104, R65 ;  /* 0x00000041683e7220 */ /* 0x000fe40000410000 */
[----:B0-----:R-:W0:Y:S01]  /*2c90*/  LDC.64 R64, c[0x0][0x468] ;  /* 0x00011a00ff407b82 */ /* 0x001e220000000a00 */
[----:B------:R-:W2:Y:S01]  /*2ca0*/  F2F.F16.F32 R66, R68 ;  /* 0x0000004400427304 */ /* 0x000ea20000200800 */
[----:B------:R-:W-:Y:S01]  /*2cb0*/  FMUL.FTZ R62, R62, R61 ;  /* 0x0000003d3e3e7220 */ /* 0x000fe20000410000 */
[----:B-1----:R-:W-:-:S06]  /*2cc0*/  PRMT R71, R67, 0x5410, R70 ;  /* 0x0000541043477816 */ /* 0x002fcc0000000046 */
[----:B------:R-:W1:Y:S01]  /*2cd0*/  F2F.F16.F32 R69, R62 ;  /* 0x0000003e00457304 */ /* 0x000e620000200800 */
[----:B--2---:R-:W-:-:S05]  /*2ce0*/  IMAD.WIDE.U32 R66, R66, 0x10000, RZ ;  /* 0x0001000042427825 */ /* 0x004fca00078e00ff */
[----:B------:R-:W-:Y:S02]  /*2cf0*/  LOP3.LUT R67, R71, R67, RZ, 0xfc, !PT ;  /* 0x0000004347437212 */ /* 0x000fe400078efcff */
[----:B-1----:R-:W-:Y:S01]  /*2d00*/  LOP3.LUT R66, R66, R69, RZ, 0xfc, !PT ;  /* 0x0000004542427212 */ /* 0x002fe200078efcff */
[C---:B0-----:R-:W-:Y:S01]  /*2d10*/  IMAD.WIDE.U32 R64, R161.reuse, 0x8, R64 ;  /* 0x00000008a1407825 */ /* 0x041fe200078e0040 */
[----:B------:R-:W-:-:S04]  /*2d20*/  IADD3 R161, PT, PT, R161, 0x100, RZ ;  /* 0x00000100a1a17810 */ /* 0x000fc80007ffe0ff */
[----:B------:R0:W-:Y:S03]  /*2d30*/  STG.E.64 desc[UR8][R64.64], R66 ;  /* 0x0000004240007986 */ /* 0x0001e6000c101b08 */
.L_x_1382:
[----:B------:R-:W-:Y:S05]  /*2d40*/  BSYNC.RECONVERGENT B1 ;  /* 0x0000000000017941 */ /* 0x000fea0003800200 */
.L_x_1381:
[----:B------:R-:W-:Y:S04]  /*2d50*/  BSSY.RECONVERGENT B1, `(.L_x_1383) ;  /* 0x000001e000017945 */ /* 0x000fe80003800200 */
[----:B------:R-:W-:Y:S05]  /*2d60*/  @!P0 BRA `(.L_x_1384) ;  /* 0x0000000000708947 */ /* 0x000fea0003800000 */
[-CC-:B0-----:R-:W-:Y:S01]  /*2d70*/  FFMA.FTZ R65, R117, R63.reuse, R60.reuse ;  /* 0x0000003f75417223 */ /* 0x181fe2000001003c */
        /* <DEDUP_REMOVED lines=27> */
.L_x_1384:
[----:B------:R-:W-:Y:S05]  /*2f30*/  BSYNC.RECONVERGENT B1 ;  /* 0x0000000000017941 */ /* 0x000fea0003800200 */
.L_x_1383:
[----:B------:R-:W-:Y:S04]  /*2f40*/  BSSY.RECONVERGENT B1, `(.L_x_1385) ;  /* 0x000001e000017945 */ /* 0x000fe80003800200 */
[----:B------:R-:W-:Y:S05]  /*2f50*/  @!P1 BRA `(.L_x_1386) ;  /* 0x0000000000709947 */ /* 0x000fea0003800000 */
[-CC-:B01----:R-:W-:Y:S01]  /*2f60*/  FFMA.FTZ R65, R125, R63.reuse, R60.reuse ;  /* 0x0000003f7d417223 */ /* 0x183fe2000001003c */
        /* <DEDUP_REMOVED lines=27> */
.L_x_1386:
[----:B------:R-:W-:Y:S05]  /*3120*/  BSYNC.RECONVERGENT B1 ;  /* 0x0000000000017941 */ /* 0x000fea0003800200 */
.L_x_1385:
[----:B------:R-:W-:Y:S04]  /*3130*/  BSSY.RECONVERGENT B1, `(.L_x_1387) ;  /* 0x000001e000017945 */ /* 0x000fe80003800200 */
[----:B------:R-:W-:Y:S05]  /*3140*/  @!P2 BRA `(.L_x_1388) ;  /* 0x000000000070a947 */ /* 0x000fea0003800000 */
[-CC-:B012---:R-:W-:Y:S01]  /*3150*/  FFMA.FTZ R65, R133, R63.reuse, R60.reuse ;  /* 0x0000003f85417223 */ /* 0x187fe2000001003c */
        /* <DEDUP_REMOVED lines=27> */
.L_x_1388:
[----:B------:R-:W-:Y:S05]  /*3310*/  BSYNC.RECONVERGENT B1 ;  /* 0x0000000000017941 */ /* 0x000fea0003800200 */
.L_x_1387:
[----:B------:R-:W-:Y:S04]  /*3320*/  BSSY.RECONVERGENT B1, `(.L_x_1389) ;  /* 0x000001e000017945 */ /* 0x000fe80003800200 */
[----:B------:R-:W-:Y:S05]  /*3330*/  @!P3 BRA `(.L_x_1390) ;  /* 0x000000000070b947 */ /* 0x000fea0003800000 */
[-CC-:B0123--:R-:W-:Y:S01]  /*3340*/  FFMA.FTZ R65, R141, R63.reuse, R60.reuse ;  /* 0x0000003f8d417223 */ /* 0x18ffe2000001003c */
        /* <DEDUP_REMOVED lines=27> */
.L_x_1390:
[----:B------:R-:W-:Y:S05]  /*3500*/  BSYNC.RECONVERGENT B1 ;  /* 0x0000000000017941 */ /* 0x000fea0003800200 */
.L_x_1389:
[----:B------:R-:W-:Y:S04]  /*3510*/  BSSY.RECONVERGENT B1, `(.L_x_1391) ;  /* 0x000001e000017945 */ /* 0x000fe80003800200 */
[----:B------:R-:W-:Y:S05]  /*3520*/  @!P4 BRA `(.L_x_1392) ;  /* 0x000000000070c947 */ /* 0x000fea0003800000 */
[-CC-:B01234-:R-:W-:Y:S01]  /*3530*/  FFMA.FTZ R65, R149, R63.reuse, R60.reuse ;  /* 0x0000003f95417223 */ /* 0x19ffe2000001003c */
        /* <DEDUP_REMOVED lines=27> */
.L_x_1392:
[----:B------:R-:W-:Y:S05]  /*36f0*/  BSYNC.RECONVERGENT B1 ;  /* 0x0000000000017941 */ /* 0x000fea0003800200 */
.L_x_1391:
[----:B------:R-:W-:Y:S05]  /*3700*/  @!P5 BRA `(.L_x_1393) ;  /* 0x0000003800c0d947 */ /* 0x000fea0003800000 */
[-CC-:B------:R-:W-:Y:S01]  /*3710*/  FFMA.FTZ R62, R160, R63.reuse, R60.reuse ;  /* 0x0000003fa03e7223 */ /* 0x180fe2000001003c */
[-CC-:B01234-:R-:W-:Y:S01]  /*3720*/  FFMA.FTZ R67, R157, R63.reuse, R60.reuse ;  /* 0x0000003f9d437223 */ /* 0x19ffe2000001003c */
[-CC-:B------:R-:W-:Y:S01]  /*3730*/  FFMA.FTZ R65, R153, R63.reuse, R60.reuse ;  /* 0x0000003f99417223 */ /* 0x180fe2000001003c */
[----:B------:R-:W-:Y:S01]  /*3740*/  FFMA.FTZ R60, R156, R63, R60 ;  /* 0x0000003f9c3c7223 */ /* 0x000fe2000001003c */
[----:B------:R-:W-:Y:S01]  /*3750*/  FADD.FTZ R69, R159, -R62 ;  /* 0x8000003e9f457221 */ /* 0x000fe20000010000 */
[----:B------:R-:W-:Y:S01]  /*3760*/  FADD.FTZ R67, R158, -R67 ;  /* 0x800000439e437221 */ /* 0x000fe20000010000 */
[----:B------:R-:W-:Y:S01]  /*3770*/  FADD.FTZ R65, R154, -R65 ;  /* 0x800000419a417221 */ /* 0x000fe20000010000 */
[----:B------:R-:W-:Y:S01]  /*3780*/  FADD.FTZ R63, R155, -R60 ;  /* 0x8000003c9b3f7221 */ /* 0x000fe20000010000 */
[----:B------:R-:W-:-:S03]  /*3790*/  FMUL.FTZ R62, R104, R69 ;  /* 0x00000045683e7220 */ /* 0x000fc60000410000 */
[----:B------:R-:W-:Y:S01]  /*37a0*/  FMUL.FTZ R60, R104, R63 ;  /* 0x0000003f683c7220 */ /* 0x000fe20000410000 */
[----:B------:R-:W-:Y:S01]  /*37b0*/  FMUL.FTZ R68, R62, R61 ;  /* 0x0000003d3e447220 */ /* 0x000fe20000410000 */
[C---:B------:R-:W-:Y:S01]  /*37c0*/  FMUL.FTZ R62, R104.reuse, R67 ;  /* 0x00000043683e7220 */ /* 0x040fe20000410000 */
[----:B------:R-:W-:Y:S01]  /*37d0*/  FMUL.FTZ R104, R104, R65 ;  /* 0x0000004168687220 */ /* 0x000fe20000410000 */
[-C--:B------:R-:W-:Y:S01]  /*37e0*/  FMUL.FTZ R64, R60, R61.reuse ;  /* 0x0000003d3c407220 */ /* 0x080fe20000410000 */
[----:B------:R-:W-:Y:S01]  /*37f0*/  F2F.F16.F32 R67, R68 ;  /* 0x0000004400437304 */ /* 0x000fe20000200800 */
[-C--:B------:R-:W-:Y:S01]  /*3800*/  FMUL.FTZ R66, R62, R61.reuse ;  /* 0x0000003d3e427220 */ /* 0x080fe20000410000 */
[----:B------:R-:W-:Y:S02]  /*3810*/  FMUL.FTZ R104, R104, R61 ;  /* 0x0000003d68687220 */ /* 0x000fe40000410000 */
[----:B------:R-:W0:Y:S04]  /*3820*/  LDC.64 R60, c[0x0][0x468] ;  /* 0x00011a00ff3c7b82 */ /* 0x000e280000000a00 */
[----:B------:R-:W1:Y:S08]  /*3830*/  F2F.F16.F32 R62, R64 ;  /* 0x00000040003e7304 */ /* 0x000e700000200800 */
[----:B------:R-:W2:Y:S01]  /*3840*/  F2F.F16.F32 R66, R66 ;  /* 0x0000004200427304 */ /* 0x000ea20000200800 */
[----:B-1----:R-:W-:-:S07]  /*3850*/  IMAD.WIDE.U32 R62, R62, 0x10000, RZ ;  /* 0x000100003e3e7825 */ /* 0x002fce00078e00ff */
[----:B------:R-:W1:Y:S01]  /*3860*/  F2F.F16.F32 R65, R104 ;  /* 0x0000006800417304 */ /* 0x000e620000200800 */
[----:B0-----:R-:W-:Y:S01]  /*3870*/  IMAD.WIDE.U32 R60, R161, 0x8, R60 ;  /* 0x00000008a13c7825 */ /* 0x001fe200078e003c */
[----:B--2---:R-:W-:-:S04]  /*3880*/  PRMT R67, R66, 0x5410, R67 ;  /* 0x0000541042437816 */ /* 0x004fc80000000043 */
[----:B------:R-:W-:Y:S02]  /*3890*/  LOP3.LUT R63, R67, R63, RZ, 0xfc, !PT ;  /* 0x0000003f433f7212 */ /* 0x000fe400078efcff */
[----:B-1----:R-:W-:-:S05]  /*38a0*/  LOP3.LUT R62, R62, R65, RZ, 0xfc, !PT ;  /* 0x000000413e3e7212 */ /* 0x002fca00078efcff */
[----:B------:R0:W-:Y:S01]  /*38b0*/  STG.E.64 desc[UR8][R60.64], R62 ;  /* 0x0000003e3c007986 */ /* 0x0001e2000c101b08 */
[----:B------:R-:W-:Y:S05]  /*38c0*/  BRA `(.L_x_1393) ;  /* 0x0000003800507947 */ /* 0x000fea0003800000 */
.L_x_1380:
[----:B------:R-:W-:Y:S01]  /*38d0*/  ISETP.GT.U32.AND P6, PT, R90, 0xff, PT ;  /* 0x000000ff5a00780c */ /* 0x000fe20003fc4070 */
[----:B------:R-:W-:-:S12]  /*38e0*/  BSSY.RECONVERGENT B1, `(.L_x_1394) ;  /* 0x0000029000017945 */ /* 0x000fd80003800200 */
[----:B------:R-:W-:Y:S05]  /*38f0*/  @!P6 BRA `(.L_x_1395) ;  /* 0x00000000009ce947 */ /* 0x000fea0003800000 */
[-CC-:B------:R-:W-:Y:S01]  /*3900*/  FFMA.FTZ R65, R107, R63.reuse, R60.reuse ;  /* 0x0000003f6b417223 */ /* 0x180fe2000001003c */
[-CC-:B------:R-:W-:Y:S01]  /*3910*/  FFMA.FTZ R62, R112, R63.reuse, R60.reuse ;  /* 0x0000003f703e7223 */ /* 0x180fe2000001003c */
[----:B------:R-:W-:Y:S02]  /*3920*/  FFMA.FTZ R64, R110, R63, R60 ;  /* 0x0000003f6e407223 */ /* 0x000fe4000001003c */
[----:B------:R-:W-:-:S04]  /*3930*/  FADD.FTZ R65, R108, -R65 ;  /* 0x800000416c417221 */ /* 0x000fc80000010000 */
[----:B------:R-:W-:Y:S01]  /*3940*/  FMUL.FTZ R74, R104, R65 ;  /* 0x00000041684a7220 */ /* 0x000fe20000410000 */
[----:B------:R-:W-:-:S03]  /*3950*/  FADD.FTZ R65, R111, -R62 ;  /* 0x8000003e6f417221 */ /* 0x000fc60000010000 */
[----:B------:R0:W-:Y:S01]  /*3960*/  F2F.F16.F32 R62, R74 ;  /* 0x0000004a003e7304 */ /* 0x0001e20000200800 */
[----:B------:R-:W-:Y:S01]  /*3970*/  FMUL.FTZ R166, R104, R65 ;  /* 0x0000004168a67220 */ /* 0x000fe20000410000 */
[----:B------:R-:W-:-:S04]  /*3980*/  FADD.FTZ R65, R109, -R64 ;  /* 0x800000406d417221 */ /* 0x000fc80000010000 */
[----:B------:R-:W-:Y:S01]  /*3990*/  FMUL.FTZ R72, R104, R65 ;  /* 0x0000004168487220 */ /* 0x000fe20000410000 */
[----:B------:R-:W-:Y:S01]  /*39a0*/  FFMA.FTZ R65, R3, R63, R60 ;  /* 0x0000003f03417223 */ /* 0x000fe2000001003c */
[----:B------:R1:W2:Y:S01]  /*39b0*/  F2F.F16.F32 R67, R166 ;  /* 0x000000a600437304 */ /* 0x0002a20000200800 */
[----:B0-----:R-:W-:Y:S02]  /*39c0*/  FMUL.FTZ R74, R74, R61 ;  /* 0x0000003d4a4a7220 */ /* 0x001fe40000410000 */
[----:B------:R-:W-:Y:S02]  /*39d0*/  FADD.FTZ R69, R106, -R65 ;  /* 0x800000416a457221 */ /* 0x000fe40000010000 */
[----:B------:R-:W0:Y:S02]  /*39e0*/  LDC.64 R64, c[0x0][0x478] ;  /* 0x00011e00ff407b82 */ /* 0x000e240000000a00 */
[----:B------:R-:W-:Y:S01]  /*39f0*/  FMUL.FTZ R70, R104, R69 ;  /* 0x0000004568467220 */ /* 0x000fe20000410000 */
[----:B------:R3:W4:Y:S01]  /*3a00*/  F2F.F16.F32 R66, R72 ;  /* 0x0000004800427304 */ /* 0x0007220000200800 */
[----:B-1----:R-:W-:Y:S01]  /*3a10*/  FMUL.FTZ R166, R166, R61 ;  /* 0x0000003da6a67220 */ /* 0x002fe20000410000 */
[----:B--2---:R-:W-:-:S06]  /*3a20*/  PRMT R71, R62, 0x5410, R67 ;  /* 0x000054103e477816 */ /* 0x004fcc0000000043 */
[----:B------:R1:W2:Y:S01]  /*3a30*/  F2F.F16.F32 R69, R70 ;  /* 0x0000004600457304 */ /* 0x0002a20000200800 */
[----:B---3--:R-:W-:Y:S01]  /*3a40*/  FMUL.FTZ R72, R72, R61 ;  /* 0x0000003d48487220 */ /* 0x008fe20000410000 */
[----:B----4-:R-:W-:-:S06]  /*3a50*/  IMAD.WIDE.U32 R66, R66, 0x10000, RZ ;  /* 0x0001000042427825 */ /* 0x010fcc00078e00ff */
[----:B------:R-:W3:Y:S01]  /*3a60*/  F2F.F16.F32 R72, R72 ;  /* 0x0000004800487304 */ /* 0x000ee20000200800 */
[----:B-1----:R-:W-:Y:S01]  /*3a70*/  FMUL.FTZ R70, R70, R61 ;  /* 0x0000003d46467220 */ /* 0x002fe20000410000 */
[----:B------:R-:W-:Y:S02]  /*3a80*/  LOP3.LUT R67, R71, R67, RZ, 0xfc, !PT ;  /* 0x0000004347437212 */ /* 0x000fe400078efcff */
[----:B--2---:R-:W-:Y:S01]  /*3a90*/  LOP3.LUT R66, R66, R69, RZ, 0xfc, !PT ;  /* 0x0000004542427212 */ /* 0x004fe200078efcff */
[----:B0-----:R-:W-:-:S03]  /*3aa0*/  IMAD.WIDE.U32 R68, R161, 0x8, R64 ;  /* 0x00000008a1447825 */ /* 0x001fc600078e0040 */
[----:B------:R-:W-:Y:S01]  /*3ab0*/  F2F.F16.F32 R74, R74 ;  /* 0x0000004a004a7304 */ /* 0x000fe20000200800 */
[----:B------:R-:W0:Y:S01]  /*3ac0*/  LDC.64 R64, c[0x0][0x468] ;  /* 0x00011a00ff407b82 */ /* 0x000e220000000a00 */
[----:B------:R3:W-:Y:S06]  /*3ad0*/  STG.E.64 desc[UR8][R68.64], R66 ;  /* 0x0000004244007986 */ /* 0x0007ec000c101b08 */
[----:B------:R-:W1:Y:S08]  /*3ae0*/  F2F.F16.F32 R73, R166 ;  /* 0x000000a600497304 */ /* 0x000e700000200800 */
[----:B------:R-:W2:Y:S01]  /*3af0*/  F2F.F16.F32 R71, R70 ;  /* 0x0000004600477304 */ /* 0x000ea20000200800 */
[----:B---3--:R-:W-:Y:S01]  /*3b00*/  IMAD.WIDE.U32 R66, R72, 0x10000, RZ ;  /* 0x0001000048427825 */ /* 0x008fe200078e00ff */
[----:B-1----:R-:W-:-:S03]  /*3b10*/  PRMT R73, R74, 0x5410, R73 ;  /* 0x000054104a497816 */ /* 0x002fc60000000049 */
[C---:B0-----:R-:W-:Y:S01]  /*3b20*/  IMAD.WIDE.U32 R64, R161.reuse, 0x8, R64 ;  /* 0x00000008a1407825 */ /* 0x041fe200078e0040 */
[----:B------:R-:W-:Y:S02]  /*3b30*/  IADD3 R161, PT, PT, R161, 0x100, RZ ;  /* 0x00000100a1a17810 */ /* 0x000fe40007ffe0ff */
[----:B------:R-:W-:Y:S02]  /*3b40*/  LOP3.LUT R67, R73, R67, RZ, 0xfc, !PT ;  /* 0x0000004349437212 */ /* 0x000fe400078efcff */
[----:B--2---:R-:W-:-:S05]  /*3b50*/  LOP3.LUT R66, R66, R71, RZ, 0xfc, !PT ;  /* 0x0000004742427212 */ /* 0x004fca00078efcff */
[----:B------:R0:W-:Y:S02]  /*3b60*/  STG.E.64 desc[UR8][R64.64], R66 ;  /* 0x0000004240007986 */ /* 0x0001e4000c101b08 */
.L_x_1395:
[----:B------:R-:W-:Y:S05]  /*3b70*/  BSYNC.RECONVERGENT B1 ;  /* 0x0000000000017941 */ /* 0x000fea0003800200 */
.L_x_1394:
[----:B------:R-:W-:Y:S04]  /*3b80*/  BSSY.RECONVERGENT B1, `(.L_x_1396) ;  /* 0x0000029000017945 */ /* 0x000fe80003800200 */
[----:B------:R-:W-:Y:S05]  /*3b90*/  @!P0 BRA `(.L_x_1397) ;  /* 0x00000000009c8947 */ /* 0x000fea0003800000 */
[-CC-:B0-----:R-:W-:Y:S01]  /*3ba0*/  FFMA.FTZ R65, R117, R63.reuse, R60.reuse ;  /* 0x0000003f75417223 */ /* 0x181fe2000001003c */
        /* <DEDUP_REMOVED lines=38> */
.L_x_1397:
[----:B------:R-:W-:Y:S05]  /*3e10*/  BSYNC.RECONVERGENT B1 ;  /* 0x0000000000017941 */ /* 0x000fea0003800200 */
.L_x_1396:
[----:B------:R-:W-:Y:S04]  /*3e20*/  BSSY.RECONVERGENT B1, `(.L_x_1398) ;  /* 0x0000029000017945 */ /* 0x000fe80003800200 */
[----:B------:R-:W-:Y:S05]  /*3e30*/  @!P1 BRA `(.L_x_1399) ;  /* 0x00000000009c9947 */ /* 0x000fea0003800000 */
[-CC-:B01----:R-:W-:Y:S01]  /*3e40*/  FFMA.FTZ R65, R125, R63.reuse, R60.reuse ;  /* 0x0000003f7d417223 */ /* 0x183fe2000001003c */
        /* <DEDUP_REMOVED lines=38> */
.L_x_1399:
[----:B------:R-:W-:Y:S05]  /*40b0*/  BSYNC.RECONVERGENT B1 ;  /* 0x0000000000017941 */ /* 0x000fea0003800200 */
.L_x_1398:
[----:B------:R-:W-:Y:S04]  /*40c0*/  BSSY.RECONVERGENT B1, `(.L_x_1400) ;  /* 0x0000029000017945 */ /* 0x000fe80003800200 */
[----:B------:R-:W-:Y:S05]  /*40d0*/  @!P2 BRA `(.L_x_1401) ;  /* 0x00000000009ca947 */ /* 0x000fea0003800000 */
[-CC-:B012---:R-:W-:Y:S01]  /*40e0*/  FFMA.FTZ R65, R133, R63.reuse, R60.reuse ;  /* 0x0000003f85417223 */ /* 0x187fe2000001003c */
        /* <DEDUP_REMOVED lines=38> */
.L_x_1401:
[----:B------:R-:W-:Y:S05]  /*4350*/  BSYNC.RECONVERGENT B1 ;  /* 0x0000000000017941 */ /* 0x000fea0003800200 */
.L_x_1400:
[----:B------:R-:W-:Y:S04]  /*4360*/  BSSY.RECONVERGENT B1, `(.L_x_1402) ;  /* 0x0000029000017945 */ /* 0x000fe80003800200 */
[----:B------:R-:W-:Y:S05]  /*4370*/  @!P3 BRA `(.L_x_1403) ;  /* 0x00000000009cb947 */ /* 0x000fea0003800000 */
[-CC-:B0123--:R-:W-:Y:S01]  /*4380*/  FFMA.FTZ R65, R141, R63.reuse, R60.reuse ;  /* 0x0000003f8d417223 */ /* 0x18ffe2000001003c */
        /* <DEDUP_REMOVED lines=38> */
.L_x_1403:
[----:B------:R-:W-:Y:S05]  /*45f0*/  BSYNC.RECONVERGENT B1 ;  /* 0x0000000000017941 */ /* 0x000fea0003800200 */
.L_x_1402:
[----:B------:R-:W-:Y:S04]  /*4600*/  BSSY.RECONVERGENT B1, `(.L_x_1404) ;  /* 0x0000029000017945 */ /* 0x000fe80003800200 */
[----:B------:R-:W-:Y:S05]  /*4610*/  @!P4 BRA `(.L_x_1405) ;  /* 0x00000000009cc947 */ /* 0x000fea0003800000 */
[-CC-:B01234-:R-:W-:Y:S01]  /*4620*/  FFMA.FTZ R65, R149, R63.reuse, R60.reuse ;  /* 0x0000003f95417223 */ /* 0x19ffe2000001003c */
        /* <DEDUP_REMOVED lines=38> */
.L_x_1405:
[----:B------:R-:W-:Y:S05]  /*4890*/  BSYNC.RECONVERGENT B1 ;  /* 0x0000000000017941 */ /* 0x000fea0003800200 */
.L_x_1404:
[----:B------:R-:W-:Y:S05]  /*48a0*/  @!P5 BRA `(.L_x_1393) ;  /* 0x000000280058d947 */ /* 0x000fea0003800000 */
[-CC-:B01234-:R-:W-:Y:S01]  /*48b0*/  FFMA.FTZ R65, R157, R63.reuse, R60.reuse ;  /* 0x0000003f9d417223 */ /* 0x19ffe2000001003c */
[-CC-:B------:R-:W-:Y:S01]  /*48c0*/  FFMA.FTZ R62, R160, R63.reuse, R60.reuse ;  /* 0x0000003fa03e7223 */ /* 0x180fe2000001003c */
[-CC-:B------:R-:W-:Y:S01]  /*48d0*/  FFMA.FTZ R67, R153, R63.reuse, R60.reuse ;  /* 0x0000003f99437223 */ /* 0x180fe2000001003c */
[----:B------:R-:W-:Y:S01]  /*48e0*/  FFMA.FTZ R60, R156, R63, R60 ;  /* 0x0000003f9c3c7223 */ /* 0x000fe2000001003c */
[----:B------:R-:W-:Y:S01]  /*48f0*/  FADD.FTZ R63, R158, -R65 ;  /* 0x800000419e3f7221 */ /* 0x000fe20000010000 */
[----:B------:R-:W-:Y:S01]  /*4900*/  FADD.FTZ R69, R159, -R62 ;  /* 0x8000003e9f457221 */ /* 0x000fe20000010000 */
[----:B------:R-:W-:Y:S02]  /*4910*/  FADD.FTZ R67, R154, -R67 ;  /* 0x800000439a437221 */ /* 0x000fe40000010000 */
[C---:B------:R-:W-:Y:S01]  /*4920*/  FMUL.FTZ R68, R104.reuse, R63 ;  /* 0x0000003f68447220 */ /* 0x040fe20000410000 */
[----:B------:R-:W-:Y:S01]  /*4930*/  FADD.FTZ R63, R155, -R60 ;  /* 0x8000003c9b3f7221 */ /* 0x000fe20000010000 */
[----:B------:R-:W-:-:S02]  /*4940*/  FMUL.FTZ R70, R104, R69 ;  /* 0x0000004568467220 */ /* 0x000fc40000410000 */
[----:B------:R0:W-:Y:S01]  /*4950*/  F2F.F16.F32 R60, R68 ;  /* 0x00000044003c7304 */ /* 0x0001e20000200800 */
[C---:B------:R-:W-:Y:S01]  /*4960*/  FMUL.FTZ R66, R104.reuse, R63 ;  /* 0x0000003f68427220 */ /* 0x040fe20000410000 */
[----:B------:R-:W-:Y:S01]  /*4970*/  FMUL.FTZ R104, R104, R67 ;  /* 0x0000004368687220 */ /* 0x000fe20000410000 */
[----:B------:R-:W1:Y:S05]  /*4980*/  LDC.64 R62, c[0x0][0x478] ;  /* 0x00011e00ff3e7b82 */ /* 0x000e6a0000000a00 */
[----:B------:R2:W3:Y:S01]  /*4990*/  F2F.F16.F32 R65, R70 ;  /* 0x0000004600417304 */ /* 0x0004e20000200800 */
[----:B0-----:R-:W-:-:S07]  /*49a0*/  FMUL.FTZ R68, R68, R61 ;  /* 0x0000003d44447220 */ /* 0x001fce0000410000 */
[----:B------:R0:W4:Y:S01]  /*49b0*/  F2F.F16.F32 R64, R66 ;  /* 0x0000004200407304 */ /* 0x0001220000200800 */
[----:B--2---:R-:W-:Y:S01]  /*49c0*/  FMUL.FTZ R70, R70, R61 ;  /* 0x0000003d46467220 */ /* 0x004fe20000410000 */
[----:B---3--:R-:W-:-:S06]  /*49d0*/  PRMT R69, R60, 0x5410, R65 ;  /* 0x000054103c457816 */ /* 0x008fcc0000000041 */
[----:B------:R2:W3:Y:S01]  /*49e0*/  F2F.F16.F32 R67, R104 ;  /* 0x0000006800437304 */ /* 0x0004e20000200800 */
[----:B0-----:R-:W-:Y:S01]  /*49f0*/  FMUL.FTZ R66, R66, R61 ;  /* 0x0000003d42427220 */ /* 0x001fe20000410000 */
[----:B-1----:R-:W-:-:S04]  /*4a00*/  IMAD.WIDE.U32 R62, R161, 0x8, R62 ;  /* 0x00000008a13e7825 */ /* 0x002fc800078e003e */
[----:B----4-:R-:W-:Y:S02]  /*4a10*/  IMAD.WIDE.U32 R64, R64, 0x10000, RZ ;  /* 0x0001000040407825 */ /* 0x010fe400078e00ff */
[----:B------:R-:W0:Y:S02]  /*4a20*/  F2F.F16.F32 R66, R66 ;  /* 0x0000004200427304 */ /* 0x000e240000200800 */
[----:B--2---:R-:W-:Y:S02]  /*4a30*/  FMUL.FTZ R104, R104, R61 ;  /* 0x0000003d68687220 */ /* 0x004fe40000410000 */
[----:B------:R-:W1:Y:S01]  /*4a40*/  LDC.64 R60, c[0x0][0x468] ;  /* 0x00011a00ff3c7b82 */ /* 0x000e620000000a00 */
[----:B------:R-:W-:Y:S02]  /*4a50*/  LOP3.LUT R65, R69, R65, RZ, 0xfc, !PT ;  /* 0x0000004145417212 */ /* 0x000fe400078efcff */
[----:B---3--:R-:W-:Y:S01]  /*4a60*/  LOP3.LUT R64, R64, R67, RZ, 0xfc, !PT ;  /* 0x0000004340407212 */ /* 0x008fe200078efcff */
[----:B------:R-:W-:Y:S04]  /*4a70*/  F2F.F16.F32 R69, R70 ;  /* 0x0000004600457304 */ /* 0x000fe80000200800 */
[----:B------:R0:W-:Y:S04]  /*4a80*/  STG.E.64 desc[UR8][R62.64], R64 ;  /* 0x000000403e007986 */ /* 0x0001e8000c101b08 */
[----:B------:R-:W2:Y:S08]  /*4a90*/  F2F.F16.F32 R68, R68 ;  /* 0x0000004400447304 */ /* 0x000eb00000200800 */
[----:B------:R-:W3:Y:S01]  /*4aa0*/  F2F.F16.F32 R67, R104 ;  /* 0x0000006800437304 */ /* 0x000ee20000200800 */
[----:B0-----:R-:W-:-:S04]  /*4ab0*/  IMAD.WIDE.U32 R62, R66, 0x10000, RZ ;  /* 0x00010000423e7825 */ /* 0x001fc800078e00ff */
[----:B-1----:R-:W-:Y:S01]  /*4ac0*/  IMAD.WIDE.U32 R60, R161, 0x8, R60 ;  /* 0x00000008a13c7825 */ /* 0x002fe200078e003c */
[----:B--2---:R-:W-:-:S04]  /*4ad0*/  PRMT R69, R68, 0x5410, R69 ;  /* 0x0000541044457816 */ /* 0x004fc80000000045 */
[----:B------:R-:W-:Y:S02]  /*4ae0*/  LOP3.LUT R63, R69, R63, RZ, 0xfc, !PT ;  /* 0x0000003f453f7212 */ /* 0x000fe400078efcff */
[----:B---3--:R-:W-:-:S05]  /*4af0*/  LOP3.LUT R62, R62, R67, RZ, 0xfc, !PT ;  /* 0x000000433e3e7212 */ /* 0x008fca00078efcff */
[----:B------:R0:W-:Y:S01]  /*4b00*/  STG.E.64 desc[UR8][R60.64], R62 ;  /* 0x0000003e3c007986 */ /* 0x0001e2000c101b08 */
[----:B------:R-:W-:Y:S05]  /*4b10*/  BRA `(.L_x_1393) ;  /* 0x0000002400bc7947 */ /* 0x000fea0003800000 */
.L_x_1379:
        /* <DEDUP_REMOVED lines=8> */
[-CC-:B------:R-:W-:Y:S01]  /*4ba0*/  FFMA.FTZ R64, R112, R63.reuse, R60.reuse ;  /* 0x0000003f70407223 */ /* 0x180fe2000001003c */
[----:B------:R-:W-:Y:S02]  /*4bb0*/  FFMA.FTZ R69, R3, R63, R60 ;  /* 0x0000003f03457223 */ /* 0x000fe4000001003c */
[----:B------:R-:W-:Y:S02]  /*4bc0*/  HADD2.F32 R65, -RZ, R62.H0_H0 ;  /* 0x2000003eff417230 */ /* 0x000fe40000004100 */
[----:B------:R-:W-:Y:S01]  /*4bd0*/  FADD.FTZ R62, R108, -R67 ;  /* 0x800000436c3e7221 */ /* 0x000fe20000010000 */
[----:B------:R-:W-:-:S03]  /*4be0*/  FADD.FTZ R64, R111, -R64 ;  /* 0x800000406f407221 */ /* 0x000fc60000010000 */
[----:B------:R-:W-:Y:S01]  /*4bf0*/  FFMA.FTZ R62, R104, R62, R65 ;  /* 0x0000003e683e7223 */ /* 0x000fe20000010041 */
[----:B------:R-:W-:-:S03]  /*4c00*/  SHF.R.U32.HI R65, RZ, 0x10, R89 ;  /* 0x00000010ff417819 */ /* 0x000fc60000011659 */
[----:B------:R-:W-:Y:S02]  /*4c10*/  FMUL.FTZ R66, R62, R61 ;  /* 0x0000003d3e427220 */ /* 0x000fe40000410000 */
[----:B------:R-:W-:Y:S02]  /*4c20*/  HADD2.F32 R65, -RZ, R65.H0_H0 ;  /* 0x20000041ff417230 */ /* 0x000fe40000004100 */
[----:B------:R-:W-:Y:S03]  /*4c30*/  F2F.F16.F32 R67, R66 ;  /* 0x0000004200437304 */ /* 0x000fe60000200800 */
[----:B------:R-:W-:Y:S01]  /*4c40*/  FFMA.FTZ R62, R104, R64, R65 ;  /* 0x00000040683e7223 */ /* 0x000fe20000010041 */
[----:B------:R-:W-:Y:S01]  /*4c50*/  SHF.R.U64 R65, R88, 0x10, R89 ;  /* 0x0000001058417819 */ /* 0x000fe20000001259 */
[----:B------:R-:W-:Y:S02]  /*4c60*/  FFMA.FTZ R64, R110, R63, R60 ;  /* 0x0000003f6e407223 */ /* 0x000fe4000001003c */
[----:B------:R-:W-:Y:S01]  /*4c70*/  FMUL.FTZ R70, R62, R61 ;  /* 0x0000003d3e467220 */ /* 0x000fe20000410000 */
[----:B------:R-:W-:Y:S01]  /*4c80*/  MOV R62, R88 ;  /* 0x00000058003e7202 */ /* 0x000fe20000000f00 */
[----:B------:R-:W-:-:S02]  /*4c90*/  HADD2.F32 R65, -RZ, R65.H0_H0 ;  /* 0x20000041ff417230 */ /* 0x000fc40000004100 */
[----:B------:R-:W-:Y:S02]  /*4ca0*/  FADD.FTZ R64, R109, -R64 ;  /* 0x800000406d407221 */ /* 0x000fe40000010000 */
[----:B------:R-:W0:Y:S02]  /*4cb0*/  F2F.F16.F32 R70, R70 ;  /* 0x0000004600467304 */ /* 0x000e240000200800 */
[----:B------:R-:W-:Y:S01]  /*4cc0*/  FFMA.FTZ R64, R104, R64, R65 ;  /* 0x0000004068407223 */ /* 0x000fe20000010041 */
[----:B------:R-:W-:Y:S02]  /*4cd0*/  HADD2.F32 R65, -RZ, R62.H0_H0 ;  /* 0x2000003eff417230 */ /* 0x000fe40000004100 */
[----:B------:R-:W-:Y:S01]  /*4ce0*/  FADD.FTZ R62, R106, -R69 ;  /* 0x800000456a3e7221 */ /* 0x000fe20000010000 */
[----:B------:R-:W-:-:S03]  /*4cf0*/  FMUL.FTZ R68, R64, R61 ;  /* 0x0000003d40447220 */ /* 0x000fc60000410000 */
[----:B------:R-:W-:Y:S02]  /*4d00*/  FFMA.FTZ R62, R104, R62, R65 ;  /* 0x0000003e683e7223 */ /* 0x000fe40000010041 */
[----:B------:R-:W1:Y:S01]  /*4d10*/  LDC.64 R64, c[0x0][0x468] ;  /* 0x00011a00ff407b82 */ /* 0x000e620000000a00 */
[----:B------:R-:W2:Y:S01]  /*4d20*/  F2F.F16.F32 R66, R68 ;  /* 0x0000004400427304 */ /* 0x000ea20000200800 */
[----:B------:R-:W-:Y:S01]  /*4d30*/  FMUL.FTZ R62, R62, R61 ;  /* 0x0000003d3e3e7220 */ /* 0x000fe20000410000 */
[----:B0-----:R-:W-:-:S06]  /*4d40*/  PRMT R71, R67, 0x5410, R70 ;  /* 0x0000541043477816 */ /* 0x001fcc0000000046 */
[----:B------:R-:W0:Y:S01]  /*4d50*/  F2F.F16.F32 R69, R62 ;  /* 0x0000003e00457304 */ /* 0x000e220000200800 */
[----:B--2---:R-:W-:-:S05]  /*4d60*/  IMAD.WIDE.U32 R66, R66, 0x10000, RZ ;  /* 0x0001000042427825 */ /* 0x004fca00078e00ff */
[----:B------:R-:W-:Y:S02]  /*4d70*/  LOP3.LUT R67, R71, R67, RZ, 0xfc, !PT ;  /* 0x0000004347437212 */ /* 0x000fe400078efcff */
[----:B0-----:R-:W-:Y:S01]  /*4d80*/  LOP3.LUT R66, R66, R69, RZ, 0xfc, !PT ;  /* 0x0000004542427212 */ /* 0x001fe200078efcff */
[C---:B-1----:R-:W-:Y:S01]  /*4d90*/  IMAD.WIDE.U32 R64, R161.reuse, 0x8, R64 ;  /* 0x00000008a1407825 */ /* 0x042fe200078e0040 */
[----:B------:R-:W-:-:S04]  /*4da0*/  IADD3 R161, PT, PT, R161, 0x100, RZ ;  /* 0x00000100a1a17810 */ /* 0x000fc80007ffe0ff */
[----:B------:R0:W-:Y:S03]  /*4db0*/  STG.E.64 desc[UR8][R64.64], R66 ;  /* 0x0000004240007986 */ /* 0x0001e6000c101b08 */
.L_x_1408:
[----:B------:R-:W-:Y:S05]  /*4dc0*/  BSYNC.RECONVERGENT B1 ;  /* 0x0000000000017941 */ /* 0x000fea0003800200 */
.L_x_1407:
[----:B------:R-:W-:Y:S04]  /*4dd0*/  BSSY.RECONVERGENT B1, `(.L_x_1409) ;  /* 0x0000026000017945 */ /* 0x000fe80003800200 */
[----:B------:R-:W-:Y:S05]  /*4de0*/  @!P0 BRA `(.L_x_1410) ;  /* 0x0000000000908947 */ /* 0x000fea0003800000 */
[----:B------:R-:W-:Y:S01]  /*4df0*/  MOV R62, R87 ;  /* 0x00000057003e7202 */ /* 0x000fe20000000f00 */
[-CC-:B0-----:R-:W-:Y:S01]  /*4e00*/  FFMA.FTZ R67, R117, R63.reuse, R60.reuse ;  /* 0x0000003f75437223 */ /* 0x181fe2000001003c */
        /* <DEDUP_REMOVED lines=34> */
.L_x_1410:
[----:B------:R-:W-:Y:S05]  /*5030*/  BSYNC.RECONVERGENT B1 ;  /* 0x0000000000017941 */ /* 0x000fea0003800200 */
.L_x_1409:
[----:B------:R-:W-:Y:S04]  /*5040*/  BSSY.RECONVERGENT B1, `(.L_x_1411) ;  /* 0x0000026000017945 */ /* 0x000fe80003800200 */
[----:B------:R-:W-:Y:S05]  /*5050*/  @!P1 BRA `(.L_x_1412) ;  /* 0x0000000000909947 */ /* 0x000fea0003800000 */
[----:B------:R-:W-:Y:S01]  /*5060*/  MOV R62, R85 ;  /* 0x00000055003e7202 */ /* 0x000fe20000000f00 */
[-CC-:B01----:R-:W-:Y:S01]  /*5070*/  FFMA.FTZ R67, R125, R63.reuse, R60.reuse ;  /* 0x0000003f7d437223 */ /* 0x183fe2000001003c */
        /* <DEDUP_REMOVED lines=34> */
.L_x_1412:
[----:B------:R-:W-:Y:S05]  /*52a0*/  BSYNC.RECONVERGENT B1 ;  /* 0x0000000000017941 */ /* 0x000fea0003800200 */
.L_x_1411:
[----:B------:R-:W-:Y:S04]  /*52b0*/  BSSY.RECONVERGENT B1, `(.L_x_1413) ;  /* 0x0000026000017945 */ /* 0x000fe80003800200 */
[----:B------:R-:W-:Y:S05]  /*52c0*/  @!P2 BRA `(.L_x_1414) ;  /* 0x000000000090a947 */ /* 0x000fea0003800000 */
[----:B------:R-:W-:Y:S01]  /*52d0*/  MOV R62, R83 ;  /* 0x00000053003e7202 */ /* 0x000fe20000000f00 */
[-CC-:B012---:R-:W-:Y:S01]  /*52e0*/  FFMA.FTZ R67, R133, R63.reuse, R60.reuse ;  /* 0x0000003f85437223 */ /* 0x187fe2000001003c */
        /* <DEDUP_REMOVED lines=34> */
.L_x_1414:
[----:B------:R-:W-:Y:S05]  /*5510*/  BSYNC.RECONVERGENT B1 ;  /* 0x0000000000017941 */ /* 0x000fea0003800200 */
.L_x_1413:
[----:B------:R-:W-:Y:S04]  /*5520*/  BSSY.RECONVERGENT B1, `(.L_x_1415) ;  /* 0x0000026000017945 */ /* 0x000fe80003800200 */
[----:B------:R-:W-:Y:S05]  /*5530*/  @!P3 BRA `(.L_x_1416) ;  /* 0x000000000090b947 */ /* 0x000fea0003800000 */
[----:B------:R-:W-:Y:S01]  /*5540*/  MOV R62, R81 ;  /* 0x00000051003e7202 */ /* 0x000fe20000000f00 */
[-CC-:B0123--:R-:W-:Y:S01]  /*5550*/  FFMA.FTZ R67, R141, R63.reuse, R60.reuse ;  /* 0x0000003f8d437223 */ /* 0x18ffe2000001003c */
        /* <DEDUP_REMOVED lines=34> */
.L_x_1416:
[----:B------:R-:W-:Y:S05]  /*5780*/  BSYNC.RECONVERGENT B1 ;  /* 0x0000000000017941 */ /* 0x000fea0003800200 */
.L_x_1415:
[----:B------:R-:W-:Y:S04]  /*5790*/  BSSY.RECONVERGENT B1, `(.L_x_1417) ;  /* 0x0000026000017945 */ /* 0x000fe80003800200 */
[----:B------:R-:W-:Y:S05]  /*57a0*/  @!P4 BRA `(.L_x_1418) ;  /* 0x000000000090c947 */ /* 0x000fea0003800000 */
[----:B------:R-:W-:Y:S01]  /*57b0*/  MOV R62, R79 ;  /* 0x0000004f003e7202 */ /* 0x000fe20000000f00 */
[-CC-:B01234-:R-:W-:Y:S01]  /*57c0*/  FFMA.FTZ R67, R149, R63.reuse, R60.reuse ;  /* 0x0000003f95437223 */ /* 0x19ffe2000001003c */
        /* <DEDUP_REMOVED lines=34> */
.L_x_1418:
[----:B------:R-:W-:Y:S05]  /*59f0*/  BSYNC.RECONVERGENT B1 ;  /* 0x0000000000017941 */ /* 0x000fea0003800200 */
.L_x_1417:
[----:B------:R-:W-:Y:S05]  /*5a00*/  @!P5 BRA `(.L_x_1393) ;  /* 0x000000180000d947 */ /* 0x000fea0003800000 */
[----:B01234-:R-:W-:Y:S01]  /*5a10*/  SHF.R.U32.HI R65, RZ, 0x10, R77 ;  /* 0x00000010ff417819 */ /* 0x01ffe2000001164d */
[-CC-:B------:R-:W-:Y:S01]  /*5a20*/  FFMA.FTZ R62, R160, R63.reuse, R60.reuse ;  /* 0x0000003fa03e7223 */ /* 0x180fe2000001003c */
[-CC-:B------:R-:W-:Y:S01]  /*5a30*/  FFMA.FTZ R69, R157, R63.reuse, R60.reuse ;  /* 0x0000003f9d457223 */ /* 0x180fe2000001003c */
[-CC-:B------:R-:W-:Y:S01]  /*5a40*/  FFMA.FTZ R67, R153, R63.reuse, R60.reuse ;  /* 0x0000003f99437223 */ /* 0x180fe2000001003c */
[----:B------:R-:W-:Y:S01]  /*5a50*/  FFMA.FTZ R66, R156, R63, R60 ;  /* 0x0000003f9c427223 */ /* 0x000fe2000001003c */
[----:B------:R-:W-:Y:S01]  /*5a60*/  MOV R60, R77 ;  /* 0x0000004d003c7202 */ /* 0x000fe20000000f00 */
[----:B------:R-:W-:Y:S02]  /*5a70*/  HADD2.F32 R65, -RZ, R65.H0_H0 ;  /* 0x20000041ff417230 */ /* 0x000fe40000004100 */
[----:B------:R-:W-:Y:S01]  /*5a80*/  FADD.FTZ R64, R159, -R62 ;  /* 0x8000003e9f407221 */ /* 0x000fe20000010000 */
[----:B------:R-:W-:Y:S01]  /*5a90*/  FADD.FTZ R62, R158, -R69 ;  /* 0x800000459e3e7221 */ /* 0x000fe20000010000 */
[----:B------:R-:W-:Y:S01]  /*5aa0*/  FADD.FTZ R67, R154, -R67 ;  /* 0x800000439a437221 */ /* 0x000fe20000010000 */
[----:B------:R-:W-:-:S02]  /*5ab0*/  HADD2.F32 R63, -RZ, R60.H0_H0 ;  /* 0x2000003cff3f7230 */ /* 0x000fc40000004100 */
[----:B------:R-:W-:Y:S01]  /*5ac0*/  FFMA.FTZ R64, R104, R64, R65 ;  /* 0x0000004068407223 */ /* 0x000fe20000010041 */
[----:B------:R-:W-:Y:S01]  /*5ad0*/  MOV R60, R76 ;  /* 0x0000004c003c7202 */ /* 0x000fe20000000f00 */
[----:B------:R-:W-:Y:S01]  /*5ae0*/  FADD.FTZ R66, R155, -R66 ;  /* 0x800000429b427221 */ /* 0x000fe20000010000 */
[----:B------:R-:W-:Y:S01]  /*5af0*/  SHF.R.U64 R65, R76, 0x10, R77 ;  /* 0x000000104c417819 */ /* 0x000fe2000000124d */
[----:B------:R-:W-:Y:S02]  /*5b00*/  FFMA.FTZ R62, R104, R62, R63 ;  /* 0x0000003e683e7223 */ /* 0x000fe4000001003f */
[----:B------:R-:W-:Y:S02]  /*5b10*/  HADD2.F32 R63, -RZ, R60.H0_H0 ;  /* 0x2000003cff3f7230 */ /* 0x000fe40000004100 */
[----:B------:R-:W-:-:S03]  /*5b20*/  HADD2.F32 R65, -RZ, R65.H0_H0 ;  /* 0x20000041ff417230 */ /* 0x000fc60000004100 */
[----:B------:R-:W-:Y:S01]  /*5b30*/  FFMA.FTZ R60, R104, R67, R63 ;  /* 0x00000043683c7223 */ /* 0x000fe2000001003f */
[-C--:B------:R-:W-:Y:S01]  /*5b40*/  FMUL.FTZ R67, R64, R61.reuse ;  /* 0x0000003d40437220 */ /* 0x080fe20000410000 */
[----:B------:R-:W-:Y:S01]  /*5b50*/  FFMA.FTZ R104, R104, R66, R65 ;  /* 0x0000004268687223 */ /* 0x000fe20000010041 */
[-C--:B------:R-:W-:Y:S01]  /*5b60*/  FMUL.FTZ R66, R62, R61.reuse ;  /* 0x0000003d3e427220 */ /* 0x080fe20000410000 */
[-C--:B------:R-:W-:Y:S02]  /*5b70*/  FMUL.FTZ R64, R60, R61.reuse ;  /* 0x0000003d3c407220 */ /* 0x080fe40000410000 */
[----:B------:R-:W-:Y:S01]  /*5b80*/  FMUL.FTZ R104, R104, R61 ;  /* 0x0000003d68687220 */ /* 0x000fe20000410000 */
[----:B------:R-:W-:Y:S01]  /*5b90*/  F2F.F16.F32 R67, R67 ;  /* 0x0000004300437304 */ /* 0x000fe20000200800 */
[----:B------:R-:W0:Y:S07]  /*5ba0*/  LDC.64 R60, c[0x0][0x468] ;  /* 0x00011a00ff3c7b82 */ /* 0x000e2e0000000a00 */
        /* <DEDUP_REMOVED lines=10> */
.L_x_1406:
[----:B------:R-:W-:Y:S01]  /*5c50*/  ISETP.NE.AND P6, PT, R105, RZ, PT ;  /* 0x000000ff6900720c */ /* 0x000fe20003fc5270 */
[----:B------:R-:W-:-:S12]  /*5c60*/  BSSY.RECONVERGENT B1, `(.L_x_1419) ;  /* 0x0000031000017945 */ /* 0x000fd80003800200 */
[----:B------:R-:W-:Y:S05]  /*5c70*/  @!P6 BRA `(.L_x_1420) ;  /* 0x0000000000bce947 */ /* 0x000fea0003800000 */
[----:B------:R-:W-:Y:S01]  /*5c80*/  MOV R62, R89 ;  /* 0x00000059003e7202 */ /* 0x000fe20000000f00 */
[-CC-:B------:R-:W-:Y:S01]  /*5c90*/  FFMA.FTZ R65, R107, R63.reuse, R60.reuse ;  /* 0x0000003f6b417223 */ /* 0x180fe2000001003c */
[----:B------:R-:W-:Y:S01]  /*5ca0*/  SHF.R.U32.HI R66, RZ, 0x10, R89 ;  /* 0x00000010ff427819 */ /* 0x000fe20000011659 */
[-CC-:B------:R-:W-:Y:S02]  /*5cb0*/  FFMA.FTZ R64, R112, R63.reuse, R60.reuse ;  /* 0x0000003f70407223 */ /* 0x180fe4000001003c */
[----:B------:R-:W-:Y:S02]  /*5cc0*/  HADD2.F32 R67, -RZ, R62.H0_H0 ;  /* 0x2000003eff437230 */ /* 0x000fe40000004100 */
[----:B------:R-:W-:Y:S01]  /*5cd0*/  FADD.FTZ R65, R108, -R65 ;  /* 0x800000416c417221 */ /* 0x000fe20000010000 */
[----:B------:R-:W-:Y:S01]  /*5ce0*/  FFMA.FTZ R62, R110, R63, R60 ;  /* 0x0000003f6e3e7223 */ /* 0x000fe2000001003c */
[----:B------:R-:W-:Y:S02]  /*5cf0*/  HADD2.F32 R66, -RZ, R66.H0_H0 ;  /* 0x20000042ff427230 */ /* 0x000fe40000004100 */
[----:B------:R-:W-:Y:S01]  /*5d00*/  FADD.FTZ R69, R111, -R64 ;  /* 0x800000406f457221 */ /* 0x000fe20000010000 */
[----:B------:R-:W-:Y:S01]  /*5d10*/  FFMA.FTZ R74, R104, R65, R67 ;  /* 0x00000041684a7223 */ /* 0x000fe20000010043 */
[----:B------:R-:W-:Y:S01]  /*5d20*/  FADD.FTZ R65, R109, -R62 ;  /* 0x8000003e6d417221 */ /* 0x000fe20000010000 */
[----:B------:R-:W-:Y:S01]  /*5d30*/  SHF.R.U64 R62, R88, 0x10, R89 ;  /* 0x00000010583e7819 */ /* 0x000fe20000001259 */
[----:B------:R-:W-:Y:S01]  /*5d40*/  FFMA.FTZ R166, R104, R69, R66 ;  /* 0x0000004568a67223 */ /* 0x000fe20000010042 */
[----:B------:R-:W-:-:S03]  /*5d50*/  MOV R64, R88 ;  /* 0x0000005800407202 */ /* 0x000fc60000000f00 */
[----:B------:R-:W-:Y:S02]  /*5d60*/  HADD2.F32 R67, -RZ, R62.H0_H0 ;  /* 0x2000003eff437230 */ /* 0x000fe40000004100 */
[----:B------:R-:W-:Y:S01]  /*5d70*/  HADD2.F32 R69, -RZ, R64.H0_H0 ;  /* 0x20000040ff457230 */ /* 0x000fe20000004100 */
[----:B------:R0:W-:Y:S02]  /*5d80*/  F2F.F16.F32 R62, R74 ;  /* 0x0000004a003e7304 */ /* 0x0001e40000200800 */
[----:B------:R-:W-:Y:S01]  /*5d90*/  FFMA.FTZ R72, R104, R65, R67 ;  /* 0x0000004168487223 */ /* 0x000fe20000010043 */
[----:B------:R-:W-:-:S04]  /*5da0*/  FFMA.FTZ R65, R3, R63, R60 ;  /* 0x0000003f03417223 */ /* 0x000fc8000001003c */
[----:B------:R-:W-:Y:S01]  /*5db0*/  FADD.FTZ R65, R106, -R65 ;  /* 0x800000416a417221 */ /* 0x000fe20000010000 */
[----:B------:R1:W2:Y:S01]  /*5dc0*/  F2F.F16.F32 R67, R166 ;  /* 0x000000a600437304 */ /* 0x0002a20000200800 */
[----:B0-----:R-:W-:Y:S02]  /*5dd0*/  FMUL.FTZ R74, R74, R61 ;  /* 0x0000003d4a4a7220 */ /* 0x001fe40000410000 */
[----:B------:R-:W-:Y:S02]  /*5de0*/  FFMA.FTZ R70, R104, R65, R69 ;  /* 0x0000004168467223 */ /* 0x000fe40000010045 */
[----:B------:R-:W0:Y:S03]  /*5df0*/  LDC.64 R64, c[0x0][0x478] ;  /* 0x00011e00ff407b82 */ /* 0x000e260000000a00 */
        /* <DEDUP_REMOVED lines=23> */
.L_x_1420:
[----:B------:R-:W-:Y:S05]  /*5f70*/  BSYNC.RECONVERGENT B1 ;  /* 0x0000000000017941 */ /* 0x000fea0003800200 */
.L_x_1419:
[----:B------:R-:W-:Y:S04]  /*5f80*/  BSSY.RECONVERGENT B1, `(.L_x_1421) ;  /* 0x0000031000017945 */ /* 0x000fe80003800200 */
[----:B------:R-:W-:Y:S05]  /*5f90*/  @!P0 BRA `(.L_x_1422) ;  /* 0x0000000000bc8947 */ /* 0x000fea0003800000 */
[----:B------:R-:W-:Y:S01]  /*5fa0*/  MOV R62, R87 ;  /* 0x00000057003e7202 */ /* 0x000fe20000000f00 */
[-CC-:B0-----:R-:W-:Y:S01]  /*5fb0*/  FFMA.FTZ R65, R117, R63.reuse, R60.reuse ;  /* 0x0000003f75417223 */ /* 0x181fe2000001003c */
        /* <DEDUP_REMOVED lines=45> */
.L_x_1422:
[----:B------:R-:W-:Y:S05]  /*6290*/  BSYNC.RECONVERGENT B1 ;  /* 0x0000000000017941 */ /* 0x000fea0003800200 */
.L_x_1421:
[----:B------:R-:W-:Y:S04]  /*62a0*/  BSSY.RECONVERGENT B1, `(.L_x_1423) ;  /* 0x0000031000017945 */ /* 0x000fe80003800200 */
[----:B------:R-:W-:Y:S05]  /*62b0*/  @!P1 BRA `(.L_x_1424) ;  /* 0x0000000000bc9947 */ /* 0x000fea0003800000 */
[----:B------:R-:W-:Y:S01]  /*62c0*/  MOV R62, R85 ;  /* 0x00000055003e7202 */ /* 0x000fe20000000f00 */
[-CC-:B01----:R-:W-:Y:S01]  /*62d0*/  FFMA.FTZ R65, R125, R63.reuse, R60.reuse ;  /* 0x0000003f7d417223 */ /* 0x183fe2000001003c */
        /* <DEDUP_REMOVED lines=45> */
.L_x_1424:
[----:B------:R-:W-:Y:S05]  /*65b0*/  BSYNC.RECONVERGENT B1 ;  /* 0x0000000000017941 */ /* 0x000fea0003800200 */
.L_x_1423:
[----:B------:R-:W-:Y:S04]  /*65c0*/  BSSY.RECONVERGENT B1, `(.L_x_1425) ;  /* 0x0000031000017945 */ /* 0x000fe80003800200 */
[----:B------:R-:W-:Y:S05]  /*65d0*/  @!P2 BRA `(.L_x_1426) ;  /* 0x0000000000bca947 */ /* 0x000fea0003800000 */
[----:B------:R-:W-:Y:S01]  /*65e0*/  MOV R62, R83 ;  /* 0x00000053003e7202 */ /* 0x000fe20000000f00 */
[-CC-:B012---:R-:W-:Y:S01]  /*65f0*/  FFMA.FTZ R65, R133, R63.reuse, R60.reuse ;  /* 0x0000003f85417223 */ /* 0x187fe2000001003c */
        /* <DEDUP_REMOVED lines=45> */
.L_x_1426:
[----:B------:R-:W-:Y:S05]  /*68d0*/  BSYNC.RECONVERGENT B1 ;  /* 0x0000000000017941 */ /* 0x000fea0003800200 */
.L_x_1425:
[----:B------:R-:W-:Y:S04]  /*68e0*/  BSSY.RECONVERGENT B1, `(.L_x_1427) ;  /* 0x0000031000017945 */ /* 0x000fe80003800200 */
[----:B------:R-:W-:Y:S05]  /*68f0*/  @!P3 BRA `(.L_x_1428) ;  /* 0x0000000000bcb947 */ /* 0x000fea0003800000 */
[----:B------:R-:W-:Y:S01]  /*6900*/  MOV R62, R81 ;  /* 0x00000051003e7202 */ /* 0x000fe20000000f00 */
[-CC-:B0123--:R-:W-:Y:S01]  /*6910*/  FFMA.FTZ R65, R141, R63.reuse, R60.reuse ;  /* 0x0000003f8d417223 */ /* 0x18ffe2000001003c */
        /* <DEDUP_REMOVED lines=45> */
.L_x_1428:
[----:B------:R-:W-:Y:S05]  /*6bf0*/  BSYNC.RECONVERGENT B1 ;  /* 0x0000000000017941 */ /* 0x000fea0003800200 */
.L_x_1427:
[----:B------:R-:W-:Y:S04]  /*6c00*/  BSSY.RECONVERGENT B1, `(.L_x_1429) ;  /* 0x0000031000017945 */ /* 0x000fe80003800200 */
[----:B------:R-:W-:Y:S05]  /*6c10*/  @!P4 BRA `(.L_x_1430) ;  /* 0x0000000000bcc947 */ /* 0x000fea0003800000 */
[----:B------:R-:W-:Y:S01]  /*6c20*/  MOV R62, R79 ;  /* 0x0000004f003e7202 */ /* 0x000fe20000000f00 */
[-CC-:B01234-:R-:W-:Y:S01]  /*6c30*/  FFMA.FTZ R65, R149, R63.reuse, R60.reuse ;  /* 0x0000003f95417223 */ /* 0x19ffe2000001003c */
        /* <DEDUP_REMOVED lines=45> */
.L_x_1430:
[----:B------:R-:W-:Y:S05]  /*6f10*/  BSYNC.RECONVERGENT B1 ;  /* 0x0000000000017941 */ /* 0x000fea0003800200 */
.L_x_1429:
[----:B------:R-:W-:Y:S05]  /*6f20*/  @!P5 BRA `(.L_x_1393) ;  /* 0x0000000000b8d947 */ /* 0x000fea0003800000 */
[--C-:B01234-:R-:W-:Y:S01]  /*6f30*/  SHF.R.U32.HI R64, RZ, 0x10, R77.reuse ;  /* 0x00000010ff407819 */ /* 0x11ffe2000001164d */
[-CC-:B------:R-:W-:Y:S01]  /*6f40*/  FFMA.FTZ R62, R160, R63.reuse, R60.reuse ;  /* 0x0000003fa03e7223 */ /* 0x180fe2000001003c */
[-CC-:B------:R-:W-:Y:S01]  /*6f50*/  FFMA.FTZ R67, R153, R63.reuse, R60.reuse ;  /* 0x0000003f99437223 */ /* 0x180fe2000001003c */
[-C--:B------:R-:W-:Y:S02]  /*6f60*/  FFMA.FTZ R69, R157, R63.reuse, R60 ;  /* 0x0000003f9d457223 */ /* 0x080fe4000001003c */
[----:B------:R-:W-:Y:S01]  /*6f70*/  FADD.FTZ R65, R159, -R62 ;  /* 0x8000003e9f417221 */ /* 0x000fe20000010000 */
[----:B------:R-:W-:Y:S02]  /*6f80*/  HADD2.F32 R71, -RZ, R64.H0_H0 ;  /* 0x20000040ff477230 */ /* 0x000fe40000004100 */
[----:B------:R-:W-:Y:S01]  /*6f90*/  FFMA.FTZ R62, R156, R63, R60 ;  /* 0x0000003f9c3e7223 */ /* 0x000fe2000001003c */
[----:B------:R-:W-:Y:S01]  /*6fa0*/  SHF.R.U64 R60, R76, 0x10, R77 ;  /* 0x000000104c3c7819 */ /* 0x000fe2000000124d */
[----:B------:R-:W-:Y:S01]  /*6fb0*/  FADD.FTZ R69, R158, -R69 ;  /* 0x800000459e457221 */ /* 0x000fe20000010000 */
[----:B------:R-:W-:Y:S01]  /*6fc0*/  MOV R64, R77 ;  /* 0x0000004d00407202 */ /* 0x000fe20000000f00 */
[----:B------:R-:W-:Y:S01]  /*6fd0*/  FFMA.FTZ R70, R104, R65, R71 ;  /* 0x0000004168467223 */ /* 0x000fe20000010047 */
[----:B------:R-:W-:Y:S01]  /*6fe0*/  FADD.FTZ R63, R155, -R62 ;  /* 0x8000003e9b3f7221 */ /* 0x000fe20000010000 */
[----:B------:R-:W-:Y:S01]  /*6ff0*/  HADD2.F32 R65, -RZ, R60.H0_H0 ;  /* 0x2000003cff417230 */ /* 0x000fe20000004100 */
[----:B------:R-:W-:Y:S01]  /*7000*/  MOV R62, R76 ;  /* 0x0000004c003e7202 */ /* 0x000fe20000000f00 */
[----:B------:R-:W-:-:S02]  /*7010*/  HADD2.F32 R60, -RZ, R64.H0_H0 ;  /* 0x20000040ff3c7230 */ /* 0x000fc40000004100 */
[----:B------:R-:W-:Y:S01]  /*7020*/  FADD.FTZ R67, R154, -R67 ;  /* 0x800000439a437221 */ /* 0x000fe20000010000 */
[C---:B------:R-:W-:Y:S01]  /*7030*/  FFMA.FTZ R66, R104.reuse, R63, R65 ;  /* 0x0000003f68427223 */ /* 0x040fe20000010041 */
[----:B------:R-:W-:Y:S02]  /*7040*/  HADD2.F32 R63, -RZ, R62.H0_H0 ;  /* 0x2000003eff3f7230 */ /* 0x000fe40000004100 */
[C---:B------:R-:W-:Y:S01]  /*7050*/  FFMA.FTZ R68, R104.reuse, R69, R60 ;  /* 0x0000004568447223 */ /* 0x040fe2000001003c */
[----:B------:R0:W-:Y:S02]  /*7060*/  F2F.F16.F32 R65, R70 ;  /* 0x0000004600417304 */ /* 0x0001e40000200800 */
[----:B------:R-:W-:Y:S02]  /*7070*/  FFMA.FTZ R104, R104, R67, R63 ;  /* 0x0000004368687223 */ /* 0x000fe4000001003f */
[----:B------:R-:W1:Y:S04]  /*7080*/  LDC.64 R62, c[0x0][0x478] ;  /* 0x00011e00ff3e7b82 */ /* 0x000e680000000a00 */
[----:B------:R2:W3:Y:S01]  /*7090*/  F2F.F16.F32 R60, R68 ;  /* 0x00000044003c7304 */ /* 0x0004e20000200800 */
[----:B0-----:R-:W-:-:S07]  /*70a0*/  FMUL.FTZ R70, R70, R61 ;  /* 0x0000003d46467220 */ /* 0x001fce0000410000 */
[----:B------:R0:W4:Y:S01]  /*70b0*/  F2F.F16.F32 R64, R66 ;  /* 0x0000004200407304 */ /* 0x0001220000200800 */
[----:B--2---:R-:W-:Y:S01]  /*70c0*/  FMUL.FTZ R68, R68, R61 ;  /* 0x0000003d44447220 */ /* 0x004fe20000410000 */
[----:B---3--:R-:W-:-:S06]  /*70d0*/  PRMT R69, R60, 0x5410, R65 ;  /* 0x000054103c457816 */ /* 0x008fcc0000000041 */
[----:B------:R2:W3:Y:S01]  /*70e0*/  F2F.F16.F32 R67, R104 ;  /* 0x0000006800437304 */ /* 0x0004e20000200800 */
[----:B0-----:R-:W-:Y:S01]  /*70f0*/  FMUL.FTZ R66, R66, R61 ;  /* 0x0000003d42427220 */ /* 0x001fe20000410000 */
[----:B-1----:R-:W-:-:S06]  /*7100*/  IMAD.WIDE.U32 R62, R161, 0x8, R62 ;  /* 0x00000008a13e7825 */ /* 0x002fcc00078e003e */
[----:B------:R-:W0:Y:S01]  /*7110*/  F2F.F16.F32 R66, R66 ;  /* 0x0000004200427304 */ /* 0x000e220000200800 */
[----:B----4-:R-:W-:-:S04]  /*7120*/  IMAD.WIDE.U32 R64, R64, 0x10000, RZ ;  /* 0x0001000040407825 */ /* 0x010fc800078e00ff */
[----:B--2---:R-:W-:Y:S02]  /*7130*/  FMUL.FTZ R104, R104, R61 ;  /* 0x0000003d68687220 */ /* 0x004fe40000410000 */
[----:B------:R-:W1:Y:S01]  /*7140*/  LDC.64 R60, c[0x0][0x468] ;  /* 0x00011a00ff3c7b82 */ /* 0x000e620000000a00 */
[----:B------:R-:W-:Y:S02]  /*7150*/  LOP3.LUT R65, R69, R65, RZ, 0xfc, !PT ;  /* 0x0000004145417212 */ /* 0x000fe400078efcff */
[----:B------:R-:W-:Y:S01]  /*7160*/  F2F.F16.F32 R69, R70 ;  /* 0x0000004600457304 */ /* 0x000fe20000200800 */
[----:B---3--:R-:W-:-:S05]  /*7170*/  LOP3.LUT R64, R64, R67, RZ, 0xfc, !PT ;  /* 0x0000004340407212 */ /* 0x008fca00078efcff */
[----:B------:R0:W-:Y:S02]  /*7180*/  STG.E.64 desc[UR8][R62.64], R64 ;  /* 0x000000403e007986 */ /* 0x0001e4000c101b08 */
[----:B------:R-:W2:Y:S08]  /*7190*/  F2F.F16.F32 R68, R68 ;  /* 0x0000004400447304 */ /* 0x000eb00000200800 */
[----:B------:R-:W3:Y:S01]  /*71a0*/  F2F.F16.F32 R67, R104 ;  /* 0x0000006800437304 */ /* 0x000ee20000200800 */
[----:B0-----:R-:W-:Y:S01]  /*71b0*/  IMAD.WIDE.U32 R62, R66, 0x10000, RZ ;  /* 0x00010000423e7825 */ /* 0x001fe200078e00ff */
[----:B--2---:R-:W-:-:S03]  /*71c0*/  PRMT R69, R68, 0x5410, R69 ;  /* 0x0000541044457816 */ /* 0x004fc60000000045 */
[----:B-1----:R-:W-:Y:S01]  /*71d0*/  IMAD.WIDE.U32 R60, R161, 0x8, R60 ;  /* 0x00000008a13c7825 */ /* 0x002fe200078e003c */
[----:B------:R-:W-:Y:S02]  /*71e0*/  LOP3.LUT R63, R69, R63, RZ, 0xfc, !PT ;  /* 0x0000003f453f7212 */ /* 0x000fe400078efcff */
[----:B---3--:R-:W-:-:S05]  /*71f0*/  LOP3.LUT R62, R62, R67, RZ, 0xfc, !PT ;  /* 0x000000433e3e7212 */ /* 0x008fca00078efcff */
[----:B------:R0:W-:Y:S02]  /*7200*/  STG.E.64 desc[UR8][R60.64], R62 ;  /* 0x0000003e3c007986 */ /* 0x0001e4000c101b08 */
.L_x_1393:
[----:B------:R-:W-:Y:S05]  /*7210*/  BSYNC.RECONVERGENT B0 ;  /* 0x0000000000007941 */ /* 0x000fea0003800200 */
.L_x_1378:
[----:B0-----:R-:W0:Y:S01]  /*7220*/  LDC.64 R60, c[0x0][0x380] ;  /* 0x0000e000ff3c7b82 */ /* 0x001e220000000a00 */
[----:B------:R-:W-:Y:S01]  /*7230*/  UPLOP3.LUT UP1, UPT, UPT, UPT, UP1, 0x40, 0x4 ;  /* 0x000000000004789c */ /* 0x000fe20003f2e810 */
[----:B0-----:R-:W-:-:S04]  /*7240*/  IADD3 R91, PT, PT, R91, R60, RZ ;  /* 0x0000003c5b5b7210 */ /* 0x001fc80007ffe0ff */
[----:B------:R-:W-:-:S13]  /*7250*/  ISETP.GE.AND P6, PT, R91, R61, PT ;  /* 0x0000003d5b00720c */ /* 0x000fda0003fc6270 */
[----:B------:R-:W-:Y:S05]  /*7260*/  @!P6 BRA `(.L_x_1431) ;  /* 0xffffff9400d8e947 */ /* 0x000fea000383ffff */
.L_x_1361:
[----:B------:R-:W0:Y:S01]  /*7270*/  S2UR UR4, SR_CTAID.X ;  /* 0x00000000000479c3 */ /* 0x000e220000002500 */
[----:B------:R-:W-:-:S07]  /*7280*/  ISETP.NE.AND P6, PT, R105, RZ, PT ;  /* 0x000000ff6900720c */ /* 0x000fce0003fc5270 */
[----:B-----5:R-:W0:Y:S08]  /*7290*/  LDC.64 R60, c[0x0][0x440] ;  /* 0x00011000ff3c7b82 */ /* 0x020e300000000a00 */
[----:B------:R-:W0:Y:S08]  /*72a0*/  LDC.64 R62, c[0x0][0x448] ;  /* 0x00011200ff3e7b82 */ /* 0x000e300000000a00 */
[----:B-1234-:R-:W1:Y:S01]  /*72b0*/  LDC.64 R64, c[0x0][0x440] ;  /* 0x00011000ff407b82 */ /* 0x01ee620000000a00 */
[----:B0-----:R-:W-:-:S05]  /*72c0*/  IMAD R3, R2, UR4, RZ ;  /* 0x0000000402037c24 */ /* 0x001fca000f8e02ff */
[----:B------:R-:W-:Y:S02]  /*72d0*/  LEA.HI R83, R3, R0, RZ, 0x1e ;  /* 0x0000000003537211 */ /* 0x000fe400078ff0ff */
[----:B------:R-:W0:Y:S03]  /*72e0*/  LDC.64 R66, c[0x0][0x448] ;  /* 0x00011200ff427b82 */ /* 0x000e260000000a00 */
[----:B------:R-:W-:-:S05]  /*72f0*/  @P6 IMAD.WIDE.U32 R2, R83, 0x10, R60 ;  /* 0x0000001053026825 */ /* 0x000fca00078e003c */
[----:B------:R-:W2:Y:S01]  /*7300*/  LDC.64 R68, c[0x0][0x440] ;  /* 0x00011000ff447b82 */ /* 0x000ea20000000a00 */
[C---:B------:R-:W-:Y:S01]  /*7310*/  @P6 IMAD.WIDE.U32 R60, R83.reuse, 0x10, R62 ;  /* 0x00000010533c6825 */ /* 0x040fe200078e003e */
[----:B------:R-:W-:Y:S01]  /*7320*/  @P6 IADD3 R83, PT, PT, R83, 0x100, RZ ;  /* 0x0000010053536810 */ /* 0x000fe20007ffe0ff */
[----:B------:R3:W-:Y:S04]  /*7330*/  @P6 STG.E.128 desc[UR8][R2.64], R28 ;  /* 0x0000001c02006986 */ /* 0x0007e8000c101d08 */
[----:B------:R3:W-:Y:S01]  /*7340*/  @P6 STG.E.128 desc[UR8][R60.64], R56 ;  /* 0x000000383c006986 */ /* 0x0007e2000c101d08 */
[----:B------:R-:W4:Y:S01]  /*7350*/  LDC.64 R70, c[0x0][0x448] ;  /* 0x00011200ff467b82 */ /* 0x000f220000000a00 */
[----:B-1----:R-:W-:-:S05]  /*7360*/  @P0 IMAD.WIDE.U32 R64, R83, 0x10, R64 ;  /* 0x0000001053400825 */ /* 0x002fca00078e0040 */
[----:B------:R3:W-:Y:S02]  /*7370*/  @P0 STG.E.128 desc[UR8][R64.64], R24 ;  /* 0x0000001840000986 */ /* 0x0007e4000c101d08 */
[----:B------:R-:W1:Y:S01]  /*7380*/  LDC.64 R72, c[0x0][0x440] ;  /* 0x00011000ff487b82 */ /* 0x000e620000000a00 */
[C---:B0-----:R-:W-:Y:S01]  /*7390*/  @P0 IMAD.WIDE.U32 R66, R83.reuse, 0x10, R66 ;  /* 0x0000001053420825 */ /* 0x041fe200078e0042 */
[----:B------:R-:W-:-:S04]  /*73a0*/  @P0 IADD3 R83, PT, PT, R83, 0x100, RZ ;  /* 0x0000010053530810 */ /* 0x000fc80007ffe0ff */
[----:B------:R3:W-:Y:S02]  /*73b0*/  @P0 STG.E.128 desc[UR8][R66.64], R52 ;  /* 0x0000003442000986 */ /* 0x0007e4000c101d08 */
[----:B------:R-:W0:Y:S01]  /*73c0*/  LDC.64 R74, c[0x0][0x448] ;  /* 0x00011200ff4a7b82 */ /* 0x000e220000000a00 */
[----:B--2---:R-:W-:-:S05]  /*73d0*/  @P1 IMAD.WIDE.U32 R68, R83, 0x10, R68 ;  /* 0x0000001053441825 */ /* 0x004fca00078e0044 */
[----:B------:R3:W-:Y:S02]  /*73e0*/  @P1 STG.E.128 desc[UR8][R68.64], R20 ;  /* 0x0000001444001986 */ /* 0x0007e4000c101d08 */
[----:B------:R-:W2:Y:S01]  /*73f0*/  LDC.64 R62, c[0x0][0x440] ;  /* 0x00011000ff3e7b82 */ /* 0x000ea20000000a00 */
[C---:B----4-:R-:W-:Y:S01]  /*7400*/  @P1 IMAD.WIDE.U32 R70, R83.reuse, 0x10, R70 ;  /* 0x0000001053461825 */ /* 0x050fe200078e0046 */
[----:B------:R-:W-:-:S04]  /*7410*/  @P1 IADD3 R83, PT, PT, R83, 0x100, RZ ;  /* 0x0000010053531810 */ /* 0x000fc80007ffe0ff */
[----:B------:R3:W-:Y:S02]  /*7420*/  @P1 STG.E.128 desc[UR8][R70.64], R48 ;  /* 0x0000003046001986 */ /* 0x0007e4000c101d08 */
        /* <DEDUP_REMOVED lines=9> */
[----:B------:R3:W-:Y:S01]  /*74c0*/  @P3 STG.E.128 desc[UR8][R62.64], R12 ;  /* 0x0000000c3e003986 */ /* 0x0007e2000c101d08 */
[C---:B----4-:R-:W-:Y:S01]  /*74d0*/  @P3 IMAD.WIDE.U32 R76, R83.reuse, 0x10, R76 ;  /* 0x00000010534c3825 */ /* 0x050fe200078e004c */
[----:B------:R-:W-:-:S04]  /*74e0*/  @P3 IADD3 R83, PT, PT, R83, 0x100, RZ ;  /* 0x0000010053533810 */ /* 0x000fc80007ffe0ff */
[----:B------:R3:W-:Y:S01]  /*74f0*/  @P3 STG.E.128 desc[UR8][R76.64], R40 ;  /* 0x000000284c003986 */ /* 0x0007e2000c101d08 */
[----:B-1----:R-:W-:-:S05]  /*7500*/  @P4 IMAD.WIDE.U32 R78, R83, 0x10, R78 ;  /* 0x00000010534e4825 */ /* 0x002fca00078e004e */
[----:B------:R3:W-:Y:S01]  /*7510*/  @P4 STG.E.128 desc[UR8][R78.64], R8 ;  /* 0x000000084e004986 */ /* 0x0007e2000c101d08 */
[----:B0-----:R-:W-:-:S05]  /*7520*/  @P4 IMAD.WIDE.U32 R80, R83, 0x10, R80 ;  /* 0x0000001053504825 */ /* 0x001fca00078e0050 */
[----:B------:R3:W-:Y:S01]  /*7530*/  @P4 STG.E.128 desc[UR8][R80.64], R36 ;  /* 0x0000002450004986 */ /* 0x0007e2000c101d08 */
[----:B------:R-:W-:Y:S05]  /*7540*/  @!P5 EXIT ;  /* 0x000000000000d94d */ /* 0x000fea0003800000 */
[----:B---3--:R-:W0:Y:S01]  /*7550*/  LDC.64 R2, c[0x0][0x440] ;  /* 0x00011000ff027b82 */ /* 0x008e220000000a00 */
[----:B------:R-:W-:-:S07]  /*7560*/  @P4 IADD3 R83, PT, PT, R83, 0x100, RZ ;  /* 0x0000010053534810 */ /* 0x000fce0007ffe0ff */
[----:B------:R-:W1:Y:S01]  /*7570*/  LDC.64 R8, c[0x0][0x448] ;  /* 0x00011200ff087b82 */ /* 0x000e620000000a00 */
[----:B0-----:R-:W-:-:S05]  /*7580*/  IMAD.WIDE.U32 R2, R83, 0x10, R2 ;  /* 0x0000001053027825 */ /* 0x001fca00078e0002 */
[----:B------:R-:W-:Y:S01]  /*7590*/  STG.E.128 desc[UR8][R2.64], R4 ;  /* 0x0000000402007986 */ /* 0x000fe2000c101d08 */
[----:B-1----:R-:W-:-:S05]  /*75a0*/  IMAD.WIDE.U32 R8, R83, 0x10, R8 ;  /* 0x0000001053087825 */ /* 0x002fca00078e0008 */
[----:B------:R-:W-:Y:S01]  /*75b0*/  STG.E.128 desc[UR8][R8.64], R32 ;  /* 0x0000002008007986 */ /* 0x000fe2000c101d08 */
[----:B------:R-:W-:Y:S05]  /*75c0*/  EXIT ;  /* 0x000000000000794d */ /* 0x000fea0003800000 */
.L_x_1432:
        /* <DEDUP_REMOVED lines=11> */
.L_x_14306:


//--------------------- .text._ZN10layer_norm13ln_bwd_kernelINS_13Kernel_traitsI6__halfS2_S2_S2_fjLj7168ELj1ELj1ELj8ELj8ENS_18Kernel_traits_baseILj7168ES2_S2_S2_S2_fjLj256EEEEELb0ELb0ELb0ELb1EEEvNS_9BwdParamsE --------------------------
	.section	.text._ZN10layer_norm13ln_bwd_kernelINS_13Kernel_traitsI6__halfS2_S2_S2_fjLj7168ELj1ELj1ELj8ELj8ENS_18Kernel_traits_baseILj7168ES2_S2_S2_S2_fjLj256EEEEELb0ELb0ELb0ELb1EEEvNS_9BwdParamsE,"ax",@progbits
	.align	128
        .global         _ZN10layer_norm13ln_bwd_kernelINS_13Kernel_traitsI6__halfS2_S2_S2_fjLj7168ELj1ELj1ELj8ELj8ENS_18Kernel_traits_baseILj7168ES2_S2_S2_S2_fjLj256EEEEELb0ELb0ELb0ELb1EEEvNS_9BwdParamsE
        .type           _ZN10layer_norm13ln_bwd_kernelINS_13Kernel_traitsI6__halfS2_S2_S2_fjLj7168ELj1ELj1ELj8ELj8ENS_18Kernel_traits_baseILj7168ES2_S2_S2_S2_fjLj256EEEEELb0ELb0ELb0ELb1EEEvNS_9BwdParamsE,@function
        .size           _ZN10layer_norm13ln_bwd_kernelINS_13Kernel_traitsI6__halfS2_S2_S2_fjLj7168ELj1ELj1ELj8ELj8ENS_18Kernel_traits_baseILj7168ES2_S2_S2_S2_fjLj256EEEEELb0ELb0ELb0ELb1EEEvNS_9BwdParamsE,(.L_x_14307 - _ZN10layer_norm13ln_bwd_kernelINS_13Kernel_traitsI6__halfS2_S2_S2_fjLj7168ELj1ELj1ELj8ELj8ENS_18Kernel_traits_baseILj7168ES2_S2_S2_S2_fjLj256EEEEELb0ELb0ELb0ELb1EEEvNS_9BwdParamsE)
        .other          _ZN10layer_norm13ln_bwd_kernelINS_13Kernel_traitsI6__halfS2_S2_S2_fjLj7168ELj1ELj1ELj8ELj8ENS_18Kernel_traits_baseILj7168ES2_S2_S2_S2_fjLj256EEEEELb0ELb0ELb0ELb1EEEvNS_9BwdParamsE,@"STO_CUDA_ENTRY STV_DEFAULT"
_ZN10layer_norm13ln_bwd_kernelINS_13Kernel_traitsI6__halfS2_S2_S2_fjLj7168ELj1ELj1ELj8ELj8ENS_18Kernel_traits_baseILj7168ES2_S2_S2_S2_fjLj256EEEEELb0ELb0ELb0ELb1EEEvNS_9BwdParamsE:
.text._ZN10layer_norm13ln_bwd_kernelINS_13Kernel_traitsI6__halfS2_S2_S2_fjLj7168ELj1ELj1ELj8ELj8ENS_18Kernel_traits_baseILj7168ES2_S2_S2_S2_fjLj256EEEEELb0ELb0ELb0ELb1EEEvNS_9BwdParamsE:
        /* <DEDUP_REMOVED lines=37> */
[----:B------:R-:W-:Y:S01]  /*0250*/  HFMA2 R55, -RZ, RZ, 0, 0 ;  /* 0x00000000ff377431 */ /* 0x000fe200000001ff */
        /* <DEDUP_REMOVED lines=21> */
[----:B-1----:R-:W-:Y:S01]  /*03b0*/  IMAD.WIDE.U32 R4, R46, 0x8, R4 ;  /* 0x000000082e047825 */ /* 0x002fe200078e0004 */
[----:B------:R-:W-:Y:S02]  /*03c0*/  CS2R R96, SRZ ;  /* 0x0000000000607805 */ /* 0x000fe4000001ff00 */
[----:B------:R-:W-:Y:S01]  /*03d0*/  CS2R R98, SRZ ;  /* 0x0000000000627805 */ /* 0x000fe2000001ff00 */
[----:B------:R-:W-:Y:S01]  /*03e0*/  UPLOP3.LUT UP1, UPT, UPT, UPT, UPT, 0x40, 0x4 ;  /* 0x000000000004789c */ /* 0x000fe20003f2e870 */
[----:B0-----:R-:W3:Y:S01]  /*03f0*/  LDG.E.64 R28, desc[UR8][R4.64+0x2800] ;  /* 0x00280008041c7981 */ /* 0x001ee2000c1e1b00 */
[----:B------:R-:W0:Y:S03]  /*0400*/  LDCU UR12, c[0x0][0x388] ;  /* 0x00007100ff0c77ac */ /* 0x000e260008000800 */
[----:B------:R-:W4:Y:S01]  /*0410*/  LDG.E.64 R24, desc[UR8][R4.64+0x1800] ;  /* 0x0018000804187981 */ /* 0x000f22000c1e1b00 */
[----:B------:R-:W1:Y:S03]  /*0420*/  LDCU.U8 UR7, c[0x0][0x410] ;  /* 0x00008200ff0777ac */ /* 0x000e660008000000 */
[----:B------:R-:W5:Y:S01]  /*0430*/  LDG.E.64 R26, desc[UR8][R4.64+0x2000] ;  /* 0x00200008041a7981 */ /* 0x000f62000c1e1b00 */
[----:B------:R-:W0:Y:S03]  /*0440*/  LDCU UR13, c[0x0][0x400] ;  /* 0x00008000ff0d77ac */ /* 0x000e260008000800 */
[----:B------:R-:W5:Y:S01]  /*0450*/  LDG.E.64 R22, desc[UR8][R4.64+0x1000] ;  /* 0x0010000804167981 */ /* 0x000f62000c1e1b00 */
[----:B------:R-:W0:Y:S03]  /*0460*/  LDCU.64 UR14, c[0x0][0x478] ;  /* 0x00008f00ff0e77ac */ /* 0x000e260008000a00 */
[----:B------:R-:W5:Y:S01]  /*0470*/  LDG.E.64 R30, desc[UR8][R4.64+0x3000] ;  /* 0x00300008041e7981 */ /* 0x000f62000c1e1b00 */
[----:B------:R-:W0:Y:S03]  /*0480*/  LDCU.64 UR10, c[0x0][0x438] ;  /* 0x00008700ff0a77ac */ /* 0x000e260008000a00 */
[----:B------:R-:W5:Y:S04]  /*0490*/  LDG.E.64 R20, desc[UR8][R4.64+0x800] ;  /* 0x0008000804147981 */ /* 0x000f68000c1e1b00 */
[----:B------:R1:W5:Y:S01]  /*04a0*/  LDG.E.64 R2, desc[UR8][R4.64] ;  /* 0x0000000804027981 */ /* 0x000362000c1e1b00 */
[----:B--2---:R-:W-:-:S02]  /*04b0*/  ISETP.NE.U32.AND P0, PT, R6, RZ, PT ;  /* 0x000000ff0600720c */ /* 0x004fc40003f05070 */
[----:B------:R-:W-:Y:S02]  /*04c0*/  CS2R R100, SRZ ;  /* 0x0000000000647805 */ /* 0x000fe4000001ff00 */
[----:B------:R-:W-:Y:S02]  /*04d0*/  CS2R R102, SRZ ;  /* 0x0000000000667805 */ /* 0x000fe4000001ff00 */
[----:B------:R-:W-:Y:S02]  /*04e0*/  CS2R R104, SRZ ;  /* 0x0000000000687805 */ /* 0x000fe4000001ff00 */
[----:B------:R-:W-:Y:S02]  /*04f0*/  ISETP.NE.AND.EX P0, PT, R7, RZ, PT, P0 ;  /* 0x000000ff0700720c */ /* 0x000fe40003f05300 */
[----:B------:R-:W-:Y:S02]  /*0500*/  CS2R R106, SRZ ;  /* 0x00000000006a7805 */ /* 0x000fe4000001ff00 */
[----:B------:R-:W-:-:S02]  /*0510*/  CS2R R108, SRZ ;  /* 0x00000000006c7805 */ /* 0x000fc4000001ff00 */
[----:B------:R-:W-:Y:S02]  /*0520*/  MOV R110, RZ ;  /* 0x000000ff006e7202 */ /* 0x000fe40000000f00 */
[--C-:B---3--:R-:W-:Y:S02]  /*0530*/  SHF.R.U64 R48, R28, 0x10, R29.reuse ;  /* 0x000000101c307819 */ /* 0x108fe4000000121d */
[----:B------:R-:W-:Y:S02]  /*0540*/  SHF.R.U32.HI R0, RZ, 0x10, R29 ;  /* 0x00000010ff007819 */ /* 0x000fe4000001161d */
[--C-:B----4-:R-:W-:Y:S02]  /*0550*/  SHF.R.U64 R50, R24, 0x10, R25.reuse ;  /* 0x0000001018327819 */ /* 0x110fe40000001219 */
[----:B------:R-:W-:Y:S02]  /*0560*/  PRMT R48, R48, 0x5410, R0 ;  /* 0x0000541030307816 */ /* 0x000fe40000000000 */
[----:B------:R-:W-:-:S02]  /*0570*/  SHF.R.U32.HI R0, RZ, 0x10, R25 ;  /* 0x00000010ff007819 */ /* 0x000fc40000011619 */
[--C-:B-----5:R-:W-:Y:S02]  /*0580*/  SHF.R.U64 R49, R26, 0x10, R27.reuse ;  /* 0x000000101a317819 */ /* 0x120fe4000000121b */
[----:B------:R-:W-:Y:S02]  /*0590*/  PRMT R50, R50, 0x5410, R0 ;  /* 0x0000541032327816 */ /* 0x000fe40000000000 */
[----:B-1----:R-:W-:Y:S02]  /*05a0*/  SHF.R.U32.HI R4, RZ, 0x10, R27 ;  /* 0x00000010ff047819 */ /* 0x002fe4000001161b */
[--C-:B------:R-:W-:Y:S02]  /*05b0*/  SHF.R.U64 R51, R22, 0x10, R23.reuse ;  /* 0x0000001016337819 */ /* 0x100fe40000001217 */
[----:B------:R-:W-:Y:S02]  /*05c0*/  SHF.R.U32.HI R0, RZ, 0x10, R23 ;  /* 0x00000010ff007819 */ /* 0x000fe40000011617 */
[----:B------:R-:W-:-:S02]  /*05d0*/  PRMT R49, R49, 0x5410, R4 ;  /* 0x0000541031317816 */ /* 0x000fc40000000004 */
[----:B------:R-:W-:Y:S02]  /*05e0*/  PRMT R51, R51, 0x5410, R0 ;  /* 0x0000541033337816 */ /* 0x000fe40000000000 */
[--C-:B------:R-:W-:Y:S02]  /*05f0*/  SHF.R.U64 R47, R30, 0x10, R31.reuse ;  /* 0x000000101e2f7819 */ /* 0x100fe4000000121f */
[----:B------:R-:W-:Y:S02]  /*0600*/  SHF.R.U32.HI R6, RZ, 0x10, R31 ;  /* 0x00000010ff067819 */ /* 0x000fe4000001161f */
[--C-:B------:R-:W-:Y:S02]  /*0610*/  SHF.R.U64 R52, R20, 0x10, R21.reuse ;  /* 0x0000001014347819 */ /* 0x100fe40000001215 */
[----:B------:R-:W-:Y:S02]  /*0620*/  SHF.R.U32.HI R4, RZ, 0x10, R21 ;  /* 0x00000010ff047819 */ /* 0x000fe40000011615 */
[----:B------:R-:W-:-:S02]  /*0630*/  SHF.R.U64 R53, R2, 0x10, R3 ;  /* 0x0000001002357819 */ /* 0x000fc40000001203 */
[----:B------:R-:W-:Y:S02]  /*0640*/  SHF.R.U32.HI R0, RZ, 0x10, R3 ;  /* 0x00000010ff007819 */ /* 0x000fe40000011603 */
[----:B------:R-:W-:Y:S02]  /*0650*/  PRMT R47, R47, 0x5410, R6 ;  /* 0x000054102f2f7816 */ /* 0x000fe40000000006 */
[----:B------:R-:W-:Y:S02]  /*0660*/  PRMT R52, R52, 0x5410, R4 ;  /* 0x0000541034347816 */ /* 0x000fe40000000004 */
[----:B0-----:R-:W-:-:S07]  /*0670*/  PRMT R53, R53, 0x5410, R0 ;  /* 0x0000541035357816 */ /* 0x001fce0000000000 */
.L_x_1442:
        /* <DEDUP_REMOVED lines=12> */
[----:B------:R-:W-:Y:S02]  /*0740*/  SHF.R.S32.HI R11, RZ, 0x1f, R0 ;  /* 0x0000001fff0b7819 */ /* 0x000fe40000011400 */
[----:B------:R-:W-:Y:S02]  /*0750*/  ISETP.NE.AND P2, PT, RZ, UR7, PT ;  /* 0x00000007ff007c0c */ /* 0x000fe4000bf45270 */
[----:B------:R-:W-:Y:S02]  /*0760*/  LEA.HI R11, R11, R0, RZ, 0x2 ;  /* 0x000000000b0b7211 */ /* 0x000fe400078f10ff */
[----:B------:R-:W-:Y:S02]  /*0770*/  MOV R119, 0x3f800000 ;  /* 0x3f80000000777802 */ /* 0x000fe40000000f00 */
[----:B------:R-:W-:Y:S01]  /*0780*/  LEA.HI.SX32 R112, R11, R46, 0x1e ;  /* 0x0000002e0b707211 */ /* 0x000fe200078ff2ff */
[----:B---3--:R-:W-:Y:S01]  /*0790*/  @P0 HADD2.F32 R119, -RZ, R8.H0_H0 ;  /* 0x20000008ff770230 */ /* 0x008fe20000004100 */
        /* <DEDUP_REMOVED lines=34> */
[----:B------:R-:W-:-:S04]  /*09c0*/  IMAD.WIDE.U32 R6, R113, 0x8, R4 ;  /* 0x0000000871067825 */ /* 0x000fc800078e0004 */
[----:B------:R-:W-:Y:S02]  /*09d0*/  IMAD.WIDE.U32 R4, R114, 0x8, R4 ;  /* 0x0000000872047825 */ /* 0x000fe400078e0004 */
[----:B------:R-:W4:Y:S04]  /*09e0*/  LDG.E.64 R6, desc[UR8][R6.64] ;  /* 0x0000000806067981 */ /* 0x000f28000c1e1b00 */
[----:B------:R-:W4:Y:S01]  /*09f0*/  LDG.E.64 R4, desc[UR8][R4.64] ;  /* 0x0000000804047981 */ /* 0x000f22000c1e1b00 */
[----:B------:R-:W-:Y:S02]  /*0a00*/  HADD2.F32 R233, -RZ, R53.H1_H1 ;  /* 0x30000035ffe97230 */ /* 0x000fe40000004100 */
[--C-:B------:R-:W-:Y:S02]  /*0a10*/  HADD2.F32 R235, -RZ, R52.reuse.H0_H0 ;  /* 0x20000034ffeb7230 */ /* 0x100fe40000004100 */
[----:B------:R-:W-:-:S02]  /*0a20*/  HADD2.F32 R237, -RZ, R52.H1_H1 ;  /* 0x30000034ffed7230 */ /* 0x000fc40000004100 */
[--C-:B------:R-:W-:Y:S02]  /*0a30*/  HADD2.F32 R239, -RZ, R51.reuse.H0_H0 ;  /* 0x20000033ffef7230 */ /* 0x100fe40000004100 */
[----:B------:R-:W-:Y:S02]  /*0a40*/  HADD2.F32 R241, -RZ, R51.H1_H1 ;  /* 0x30000033fff17230 */ /* 0x000fe40000004100 */
[--C-:B------:R-:W-:Y:S02]  /*0a50*/  HADD2.F32 R243, -RZ, R50.reuse.H0_H0 ;  /* 0x20000032fff37230 */ /* 0x100fe40000004100 */
[----:B------:R-:W-:Y:S02]  /*0a60*/  HADD2.F32 R231, -RZ, R50.H1_H1 ;  /* 0x30000032ffe77230 */ /* 0x000fe40000004100 */
[----:B------:R-:W-:Y:S02]  /*0a70*/  HADD2.F32 R229, -RZ, R49.H0_H0 ;  /* 0x20000031ffe57230 */ /* 0x000fe40000004100 */
[----:B------:R-:W-:-:S02]  /*0a80*/  HADD2.F32 R134, -RZ, R31.H0_H0 ;  /* 0x2000001fff867230 */ /* 0x000fc40000004100 */
[----:B------:R-:W-:Y:S01]  /*0a90*/  HADD2.F32 R132, -RZ, R30.H0_H0 ;  /* 0x2000001eff847230 */ /* 0x000fe20000004100 */
[--C-:B--2---:R-:W-:Y:S02]  /*0aa0*/  SHF.R.U64 R225, R16, 0x10, R17.reuse ;  /* 0x0000001010e17819 */ /* 0x104fe40000001211 */
[----:B------:R-:W-:Y:S02]  /*0ab0*/  SHF.R.U32.HI R167, RZ, 0x10, R17 ;  /* 0x00000010ffa77819 */ /* 0x000fe40000011611 */
[--C-:B---3--:R-:W-:Y:S02]  /*0ac0*/  SHF.R.U64 R169, R18, 0x10, R19.reuse ;  /* 0x0000001012a97819 */ /* 0x108fe40000001213 */
[----:B------:R-:W-:Y:S02]  /*0ad0*/  SHF.R.U32.HI R177, RZ, 0x10, R19 ;  /* 0x00000010ffb17819 */ /* 0x000fe40000011613 */
        /* <DEDUP_REMOVED lines=9> */
[----:B------:R-:W-:Y:S01]  /*0b70*/  SHF.R.U32.HI R193, RZ, 0x10, R131 ;  /* 0x00000010ffc17819 */ /* 0x000fe20000011683 */
[----:B------:R-:W-:Y:S02]  /*0b80*/  HADD2.F32 R137, -RZ, R16.H0_H0 ;  /* 0x20000010ff897230 */ /* 0x000fe40000004100 */
[----:B------:R-:W-:Y:S02]  /*0b90*/  HADD2.F32 R173, -RZ, R17.H0_H0 ;  /* 0x20000011ffad7230 */ /* 0x000fe40000004100 */
[----:B------:R-:W-:Y:S02]  /*0ba0*/  HADD2.F32 R175, -RZ, R18.H0_H0 ;  /* 0x20000012ffaf7230 */ /* 0x000fe40000004100 */
[----:B------:R-:W-:Y:S02]  /*0bb0*/  HADD2.F32 R205, -RZ, R19.H0_H0 ;  /* 0x20000013ffcd7230 */ /* 0x000fe40000004100 */
[----:B------:R-:W-:-:S02]  /*0bc0*/  HADD2.F32 R207, -RZ, R120.H0_H0 ;  /* 0x20000078ffcf7230 */ /* 0x000fc40000004100 */
[----:B------:R-:W-:Y:S02]  /*0bd0*/  HADD2.F32 R209, -RZ, R121.H0_H0 ;  /* 0x20000079ffd17230 */ /* 0x000fe40000004100 */
        /* <DEDUP_REMOVED lines=21> */
[----:B------:R-:W-:Y:S01]  /*0d30*/  HADD2.F32 R193, -RZ, R193.H0_H0 ;  /* 0x200000c1ffc17230 */ /* 0x000fe20000004100 */
[----:B------:R-:W-:Y:S01]  /*0d40*/  SHF.R.U64 R171, R122, 0x10, R123 ;  /* 0x000000107aab7819 */ /* 0x000fe2000000127b */
        /* <DEDUP_REMOVED lines=28> */
[----:B------:R-:W-:-:S02]  /*0f10*/  HADD2.F32 R121, -RZ, R122.H0_H0 ;  /* 0x2000007aff797230 */ /* 0x000fc40000004100 */
[----:B------:R-:W-:Y:S01]  /*0f20*/  HADD2.F32 R0, -RZ, R2.H0_H0 ;  /* 0x20000002ff007230 */ /* 0x000fe20000004100 */
[----:B------:R-:W-:Y:S01]  /*0f30*/  SHF.R.U64 R168, R12, 0x10, R13 ;  /* 0x000000100ca87819 */ /* 0x000fe2000000120d */
[----:B------:R-:W-:Y:S02]  /*0f40*/  HADD2.F32 R129, -RZ, R12.H0_H0 ;  /* 0x2000000cff817230 */ /* 0x000fe40000004100 */
[----:B------:R-:W-:Y:S02]  /*0f50*/  HADD2.F32 R12, -RZ, R53.H0_H0 ;  /* 0x20000035ff0c7230 */ /* 0x000fe40000004100 */
[----:B------:R-:W-:Y:S02]  /*0f60*/  HADD2.F32 R171, -RZ, R171.H0_H0 ;  /* 0x200000abffab7230 */ /* 0x000fe40000004100 */
[----:B------:R-:W-:Y:S01]  /*0f70*/  FMUL.FTZ R165, R0, R121 ;  /* 0x0000007900a57220 */ /* 0x000fe20000410000 */
[----:B------:R-:W-:Y:S02]  /*0f80*/  HADD2.F32 R135, -RZ, R9.H0_H0 ;  /* 0x20000009ff877230 */ /* 0x000fe40000004100 */
[----:B------:R-:W-:-:S02]  /*0f90*/  HADD2.F32 R126, -RZ, R27.H0_H0 ;  /* 0x2000001bff7e7230 */ /* 0x000fc40000004100 */
[----:B-----5:R-:W-:Y:S01]  /*0fa0*/  FMUL.FTZ R0, R118, R137 ;  /* 0x0000008976007220 */ /* 0x020fe20000410000 */
[----:B------:R-:W-:Y:S01]  /*0fb0*/  SHF.R.U32.HI R174, RZ, 0x10, R123 ;  /* 0x00000010ffae7819 */ /* 0x000fe2000001167b */
[----:B------:R-:W-:Y:S01]  /*0fc0*/  HADD2.F32 R19, -RZ, R8.H0_H0 ;  /* 0x20000008ff137230 */ /* 0x000fe20000004100 */
[----:B------:R-:W-:Y:S01]  /*0fd0*/  SHF.R.U64 R140, R8, 0x10, R9 ;  /* 0x00000010088c7819 */ /* 0x000fe20000001209 */
[----:B------:R-:W-:Y:S02]  /*0fe0*/  HADD2.F32 R123, -RZ, R123.H0_H0 ;  /* 0x2000007bff7b7230 */ /* 0x000fe40000004100 */
[----:B------:R-:W-:Y:S01]  /*0ff0*/  FMUL.FTZ R137, R12, R171 ;  /* 0x000000ab0c897220 */ /* 0x000fe20000410000 */
[----:B------:R-:W-:Y:S02]  /*1000*/  HADD2.F32 R8, -RZ, R3.H0_H0 ;  /* 0x20000003ff087230 */ /* 0x000fe40000004100 */
[----:B------:R-:W-:Y:S01]  /*1010*/  FMUL.FTZ R147, R126, R135 ;  /* 0x000000877e937220 */ /* 0x000fe20000410000 */
[C---:B------:R-:W-:Y:S01]  /*1020*/  FMUL.FTZ R152, R118.reuse, R173 ;  /* 0x000000ad76987220 */ /* 0x040fe20000410000 */
[----:B------:R-:W-:Y:S01]  /*1030*/  FADD.FTZ R12, RZ, R165 ;  /* 0x000000a5ff0c7221 */ /* 0x000fe20000010000 */
[----:B------:R-:W-:Y:S01]  /*1040*/  FMUL.FTZ R126, R118, R225 ;  /* 0x000000e1767e7220 */ /* 0x000fe20000410000 */
[----:B------:R-:W-:Y:S01]  /*1050*/  FFMA.FTZ R173, R0, R165, RZ ;  /* 0x000000a500ad7223 */ /* 0x000fe200000100ff */
[----:B------:R-:W-:-:S02]  /*1060*/  HADD2.F32 R124, -RZ, R26.H0_H0 ;  /* 0x2000001aff7c7230 */ /* 0x000fc40000004100 */
[----:B------:R-:W-:Y:S01]  /*1070*/  FMUL.FTZ R163, R8, R123 ;  /* 0x0000007b08a37220 */ /* 0x000fe20000410000 */
[----:B------:R-:W-:Y:S02]  /*1080*/  HADD2.F32 R174, -RZ, R174.H0_H0 ;  /* 0x200000aeffae7230 */ /* 0x000fe40000004100 */
[----:B------:R-:W-:Y:S01]  /*1090*/  FADD.FTZ R12, R12, R137 ;  /* 0x000000890c0c7221 */ /* 0x000fe20000010000 */
[----:B------:R-:W-:Y:S01]  /*10a0*/  SHF.R.U64 R172, R14, 0x10, R15 ;  /* 0x000000100eac7819 */ /* 0x000fe2000000120f */
[----:B------:R-:W-:Y:S02]  /*10b0*/  HADD2.F32 R125, -RZ, R14.H0_H0 ;  /* 0x2000000eff7d7230 */ /* 0x000fe40000004100 */
[----:B------:R-:W-:Y:S01]  /*10c0*/  FFMA.FTZ R173, R126, R137, R173 ;  /* 0x000000897ead7223 */ /* 0x000fe200000100ad */
[----:B------:R-:W-:Y:S01]  /*10d0*/  HADD2.F32 R127, -RZ, R15.H0_H0 ;  /* 0x2000000fff7f7230 */ /* 0x000fe20000004100 */
[----:B------:R-:W-:Y:S01]  /*10e0*/  SHF.R.U64 R186, R10, 0x10, R11 ;  /* 0x000000100aba7819 */ /* 0x000fe2000000120b */
[----:B------:R-:W-:-:S02]  /*10f0*/  HADD2.F32 R133, -RZ, R10.H0_H0 ;  /* 0x2000000aff857230 */ /* 0x000fc40000004100 */
[----:B------:R-:W-:Y:S01]  /*1100*/  FMUL.FTZ R149, R124, R19 ;  /* 0x000000137c957220 */ /* 0x000fe20000410000 */
[----:B------:R-:W-:Y:S02]  /*1110*/  HADD2.F32 R14, -RZ, R21.H0_H0 ;  /* 0x20000015ff0e7230 */ /* 0x000fe40000004100 */
[----:B------:R-:W-:Y:S01]  /*1120*/  FMUL.FTZ R150, R118, R175 ;  /* 0x000000af76967220 */ /* 0x000fe20000410000 */
[----:B------:R-:W-:Y:S02]  /*1130*/  HADD2.F32 R10, -RZ, R20.H0_H0 ;  /* 0x20000014ff0a7230 */ /* 0x000fe40000004100 */
[----:B------:R-:W-:Y:S01]  /*1140*/  FMUL.FTZ R124, R233, R174 ;  /* 0x000000aee97c7220 */ /* 0x000fe20000410000 */
[----:B------:R-:W-:Y:S01]  /*1150*/  FADD.FTZ R175, R12, R163 ;  /* 0x000000a30caf7221 */ /* 0x000fe20000010000 */
[----:B------:R-:W-:Y:S01]  /*1160*/  FMUL.FTZ R167, R118, R167 ;  /* 0x000000a776a77220 */ /* 0x000fe20000410000 */
[----:B------:R-:W-:Y:S01]  /*1170*/  FFMA.FTZ R12, R152, R163, R173 ;  /* 0x000000a3980c7223 */ /* 0x000fe200000100ad */
[----:B------:R-:W-:-:S02]  /*1180*/  HADD2.F32 R17, -RZ, R11.H0_H0 ;  /* 0x2000000bff117230 */ /* 0x000fc40000004100 */
[----:B------:R-:W-:Y:S01]  /*1190*/  FMUL.FTZ R159, R14, R127 ;  /* 0x0000007f0e9f7220 */ /* 0x000fe20000410000 */
[----:B------:R-:W-:Y:S02]  /*11a0*/  HADD2.F32 R122, -RZ, R25.H0_H0 ;  /* 0x20000019ff7a7230 */ /* 0x000fe40000004100 */
[----:B------:R-:W-:Y:S01]  /*11b0*/  FMUL.FTZ R161, R10, R125 ;  /* 0x0000007d0aa17220 */ /* 0x000fe20000410000 */
[----:B------:R-:W-:Y:S02]  /*11c0*/  HADD2.F32 R172, -RZ, R172.H0_H0 ;  /* 0x200000acffac7230 */ /* 0x000fe40000004100 */
[----:B------:R-:W-:Y:S01]  /*11d0*/  FADD.FTZ R14, R175, R124 ;  /* 0x0000007caf0e7221 */ /* 0x000fe20000010000 */
[----:B------:R-:W-:Y:S01]  /*11e0*/  HADD2.F32 R16, -RZ, R22.H0_H0 ;  /* 0x20000016ff107230 */ /* 0x000fe20000004100 */
[----:B------:R-:W-:Y:S01]  /*11f0*/  SHF.R.U32.HI R139, RZ, 0x10, R9 ;  /* 0x00000010ff8b7819 */ /* 0x000fe20000011609 */
[----:B------:R-:W-:Y:S01]  /*1200*/  FFMA.FTZ R173, R167, R124, R12 ;  /* 0x0000007ca7ad7223 */ /* 0x000fe2000001000c */
[----:B------:R-:W-:Y:S01]  /*1210*/  SHF.R.U32.HI R170, RZ, 0x10, R15 ;  /* 0x00000010ffaa7819 */ /* 0x000fe2000001160f */
[----:B------:R-:W-:Y:S01]  /*1220*/  FMUL.FTZ R151, R122, R17 ;  /* 0x000000117a977220 */ /* 0x000fe20000410000 */
[----:B------:R-:W-:Y:S01]  /*1230*/  FMUL.FTZ R122, R235, R172 ;  /* 0x000000aceb7a7220 */ /* 0x000fe20000410000 */
[----:B------:R-:W-:Y:S01]  /*1240*/  FADD.FTZ R175, R14, R161 ;  /* 0x000000a10eaf7221 */ /* 0x000fe20000010000 */
[----:B------:R-:W-:Y:S01]  /*1250*/  SHF.R.U32.HI R184, RZ, 0x10, R11 ;  /* 0x00000010ffb87819 */ /* 0x000fe2000001160b */
[----:B------:R-:W-:Y:S01]  /*1260*/  FMUL.FTZ R157, R16, R129 ;  /* 0x00000081109d7220 */ /* 0x000fe20000410000 */
[----:B------:R-:W-:Y:S01]  /*1270*/  SHF.R.U32.HI R197, RZ, 0x10, R7 ;  /* 0x00000010ffc57819 */ /* 0x000fe20000011607 */
[----:B------:R-:W-:Y:S01]  /*1280*/  FMUL.FTZ R169, R118, R169 ;  /* 0x000000a976a97220 */ /* 0x000fe20000410000 */
[----:B------:R-:W-:Y:S01]  /*1290*/  FFMA.FTZ R12, R150, R161, R173 ;  /* 0x000000a1960c7223 */ /* 0x000fe200000100ad */
[----:B------:R-:W-:-:S02]  /*12a0*/  HADD2.F32 R120, -RZ, R24.H0_H0 ;  /* 0x20000018ff787230 */ /* 0x000fc40000004100 */
[----:B------:R-:W-:Y:S02]  /*12b0*/  HADD2.F32 R11, -RZ, R49.H1_H1 ;  /* 0x30000031ff0b7230 */ /* 0x000fe40000004100 */
[----:B------:R-:W-:Y:S02]  /*12c0*/  HADD2.F32 R16, -RZ, R139.H0_H0 ;  /* 0x2000008bff107230 */ /* 0x000fe40000004100 */
[----:B------:R-:W-:Y:S01]  /*12d0*/  FADD.FTZ R14, R175, R122 ;  /* 0x0000007aaf0e7221 */ /* 0x000fe20000010000 */
[----:B------:R-:W-:Y:S01]  /*12e0*/  HADD2.F32 R170, -RZ, R170.H0_H0 ;  /* 0x200000aaffaa7230 */ /* 0x000fe20000004100 */
[----:B------:R-:W-:Y:S01]  /*12f0*/  SHF.R.U64 R138, R4, 0x10, R5 ;  /* 0x00000010048a7819 */ /* 0x000fe20000001205 */
[----:B------:R-:W-:Y:S02]  /*1300*/  HADD2.F32 R195, -RZ, R4.H0_H0 ;  /* 0x20000004ffc37230 */ /* 0x000fe40000004100 */
[----:B------:R-:W-:Y:S01]  /*1310*/  FMUL.FTZ R148, R118, R205 ;  /* 0x000000cd76947220 */ /* 0x000fe20000410000 */
[----:B------:R-:W-:Y:S01]  /*1320*/  FFMA.FTZ R173, R169, R122, R12 ;  /* 0x0000007aa9ad7223 */ /* 0x000fe2000001000c */
[----:B------:R-:W-:-:S02]  /*1330*/  HADD2.F32 R4, -RZ, R48.H1_H1 ;  /* 0x30000030ff047230 */ /* 0x000fc40000004100 */
[----:B------:R-:W-:Y:S01]  /*1340*/  FMUL.FTZ R153, R120, R133 ;  /* 0x0000008578997220 */ /* 0x000fe20000410000 */
[----:B------:R-:W-:Y:S02]  /*1350*/  HADD2.F32 R197, -RZ, R197.H0_H0 ;  /* 0x200000c5ffc57230 */ /* 0x000fe40000004100 */
[----:B------:R-:W-:Y:S01]  /*1360*/  FMUL.FTZ R160, R11, R16 ;  /* 0x000000100ba07220 */ /* 0x000fe20000410000 */
[----:B------:R-:W-:Y:S01]  /*1370*/  FMUL.FTZ R120, R237, R170 ;  /* 0x000000aaed787220 */ /* 0x000fe20000410000 */
[----:B------:R-:W-:Y:S01]  /*1380*/  FADD.FTZ R11, R14, R159 ;  /* 0x0000009f0e0b7221 */ /* 0x000fe20000010000 */
[----:B------:R-:W-:Y:S01]  /*1390*/  SHF.R.U64 R199, R6, 0x10, R7 ;  /* 0x0000001006c77819 */ /* 0x000fe20000001207 */
[----:B------:R-:W-:Y:S02]  /*13a0*/  HADD2.F32 R15, -RZ, R7.H0_H0 ;  /* 0x20000007ff0f7230 */ /* 0x000fe40000004100 */
[----:B------:R-:W-:Y:S01]  /*13b0*/  FMUL.FTZ R177, R118, R177 ;  /* 0x000000b176b17220 */ /* 0x000fe20000410000 */
[----:B------:R-:W-:Y:S01]  /*13c0*/  FFMA.FTZ R12, R148, R159, R173 ;  /* 0x0000009f940c7223 */ /* 0x000fe200000100ad */
[----:B------:R-:W-:Y:S01]  /*13d0*/  SHF.R.U32.HI R136, RZ, 0x10, R5 ;  /* 0x00000010ff887819 */ /* 0x000fe20000011605 */
[----:B------:R-:W-:-:S02]  /*13e0*/  HADD2.F32 R7, -RZ, R47.H0_H0 ;  /* 0x2000002fff077230 */ /* 0x000fc40000004100 */
[----:B------:R-:W-:Y:S01]  /*13f0*/  FMUL.FTZ R173, R4, R197 ;  /* 0x000000c504ad7220 */ /* 0x000fe20000410000 */
[----:B------:R-:W-:Y:S01]  /*1400*/  HADD2.F32 R10, -RZ, R138.H0_H0 ;  /* 0x2000008aff0a7230 */ /* 0x000fe20000004100 */
[----:B------:R-:W-:Y:S01]  /*1410*/  SHF.R.U32.HI R166, RZ, 0x10, R13 ;  /* 0x00000010ffa67819 */ /* 0x000fe2000001160d */
[----:B------:R-:W-:Y:S02]  /*1420*/  HADD2.F32 R168, -RZ, R168.H0_H0 ;  /* 0x200000a8ffa87230 */ /* 0x000fe40000004100 */
[----:B------:R-:W-:Y:S01]  /*1430*/  FADD.FTZ R4, R11, R120 ;  /* 0x000000780b047221 */ /* 0x000fe20000010000 */
[----:B------:R-:W-:Y:S02]  /*1440*/  HADD2.F32 R131, -RZ, R13.H0_H0 ;  /* 0x2000000dff837230 */ /* 0x000fe40000004100 */
[----:B------:R-:W-:Y:S01]  /*1450*/  FMUL.FTZ R146, R118, R207 ;  /* 0x000000cf76927220 */ /* 0x000fe20000410000 */
[----:B------:R-:W-:Y:S02]  /*1460*/  HADD2.F32 R13, -RZ, R6.H0_H0 ;  /* 0x20000006ff0d7230 */ /* 0x000fe40000004100 */
[----:B------:R-:W-:Y:S01]  /*1470*/  FFMA.FTZ R11, R177, R120, R12 ;  /* 0x00000078b10b7223 */ /* 0x000fe2000001000c */
[----:B------:R-:W-:-:S02]  /*1480*/  HADD2.F32 R9, -RZ, R5.H0_H0 ;  /* 0x20000005ff097230 */ /* 0x000fc40000004100 */
[----:B------:R-:W-:Y:S01]  /*1490*/  FMUL.FTZ R176, R7, R10 ;  /* 0x0000000a07b07220 */ /* 0x000fe20000410000 */
[----:B------:R-:W-:Y:S02]  /*14a0*/  HADD2.F32 R6, -RZ, R48.H0_H0 ;  /* 0x20000030ff067230 */ /* 0x000fe40000004100 */
[----:B------:R-:W-:Y:S02]  /*14b0*/  HADD2.F32 R199, -RZ, R199.H0_H0 ;  /* 0x200000c7ffc77230 */ /* 0x000fe40000004100 */
[----:B------:R-:W-:Y:S01]  /*14c0*/  FMUL.FTZ R158, R239, R168 ;  /* 0x000000a8ef9e7220 */ /* 0x000fe20000410000 */
[----:B------:R-:W-:Y:S02]  /*14d0*/  HADD2.F32 R18, -RZ, R23.H0_H0 ;  /* 0x20000017ff127230 */ /* 0x000fe40000004100 */
[----:B------:R-:W-:Y:S01]  /*14e0*/  FADD.FTZ R7, R4, R157 ;  /* 0x0000009d04077221 */ /* 0x000fe20000010000 */
[----:B------:R-:W-:Y:S02]  /*14f0*/  HADD2.F32 R5, -RZ, R47.H1_H1 ;  /* 0x3000002fff057230 */ /* 0x000fe40000004100 */
[----:B------:R-:W-:-:S02]  /*1500*/  HADD2.F32 R8, -RZ, R136.H0_H0 ;  /* 0x20000088ff087230 */ /* 0x000fc40000004100 */
[----:B------:R-:W-:Y:S01]  /*1510*/  FMUL.FTZ R179, R118, R179 ;  /* 0x000000b376b37220 */ /* 0x000fe20000410000 */
[----:B------:R-:W-:Y:S01]  /*1520*/  FFMA.FTZ R4, R146, R157, R11 ;  /* 0x0000009d92047223 */ /* 0x000fe2000001000b */
[----:B------:R-:W-:Y:S02]  /*1530*/  HADD2.F32 R166, -RZ, R166.H0_H0 ;  /* 0x200000a6ffa67230 */ /* 0x000fe40000004100 */
[----:B------:R-:W-:Y:S01]  /*1540*/  FMUL.FTZ R175, R6, R199 ;  /* 0x000000c706af7220 */ /* 0x000fe20000410000 */
[----:B------:R-:W-:Y:S01]  /*1550*/  FMUL.FTZ R155, R18, R131 ;  /* 0x00000083129b7220 */ /* 0x000fe20000410000 */
        /* <DEDUP_REMOVED lines=8> */
[----:B------:R-:W-:-:S02]  /*15e0*/  HADD2.F32 R186, -RZ, R186.H0_H0 ;  /* 0x200000baffba7230 */ /* 0x000fc40000004100 */
[----:B------:R-:W-:Y:S01]  /*15f0*/  FADD.FTZ R6, R7, R156 ;  /* 0x0000009c07067221 */ /* 0x000fe20000010000 */
[C---:B------:R-:W-:Y:S01]  /*1600*/  FMUL.FTZ R142, R118.reuse, R211 ;  /* 0x000000d3768e7220 */ /* 0x040fe20000410000 */
[----:B------:R-:W-:Y:S01]  /*1610*/  FFMA.FTZ R5, R181, R156, R4 ;  /* 0x0000009cb5057223 */ /* 0x000fe20000010004 */
[----:B------:R-:W-:Y:S01]  /*1620*/  FMUL.FTZ R183, R118, R183 ;  /* 0x000000b776b77220 */ /* 0x000fe20000410000 */
[----:B------:R-:W-:Y:S01]  /*1630*/  FMUL.FTZ R154, R243, R186 ;  /* 0x000000baf39a7220 */ /* 0x000fe20000410000 */
[----:B------:R-:W-:Y:S01]  /*1640*/  FADD.FTZ R7, R6, R153 ;  /* 0x0000009906077221 */ /* 0x000fe20000010000 */
[----:B------:R-:W-:Y:S01]  /*1650*/  FFMA.FTZ R4, R142, R153, R5 ;  /* 0x000000998e047223 */ /* 0x000fe20000010005 */
[----:B------:R-:W-:Y:S02]  /*1660*/  HADD2.F32 R184, -RZ, R184.H0_H0 ;  /* 0x200000b8ffb87230 */ /* 0x000fe40000004100 */
[----:B------:R-:W-:Y:S02]  /*1670*/  HADD2.F32 R18, -RZ, R140.H0_H0 ;  /* 0x2000008cff127230 */ /* 0x000fe40000004100 */
[----:B------:R-:W-:Y:S01]  /*1680*/  FADD.FTZ R6, R7, R154 ;  /* 0x0000009a07067221 */ /* 0x000fe20000010000 */
[C---:B------:R-:W-:Y:S01]  /*1690*/  FMUL.FTZ R140, R118.reuse, R213 ;  /* 0x000000d5768c7220 */ /* 0x040fe20000410000 */
[----:B------:R-:W-:Y:S01]  /*16a0*/  FFMA.FTZ R5, R183, R154, R4 ;  /* 0x0000009ab7057223 */ /* 0x000fe20000010004 */
[----:B------:R-:W-:Y:S01]  /*16b0*/  FMUL.FTZ R182, R118, R201 ;  /* 0x000000c976b67220 */ /* 0x000fe20000410000 */
        /* <DEDUP_REMOVED lines=8> */
[----:B------:R-:W-:Y:S01]  /*1740*/  FADD.FTZ R209, R6, R149 ;  /* 0x0000009506d17221 */ /* 0x000fe20000010000 */
[----:B------:R-:W-:Y:S01]  /*1750*/  FMUL.FTZ R187, R118, R187 ;  /* 0x000000bb76bb7220 */ /* 0x000fe20000410000 */
[----:B------:R-:W-:Y:S01]  /*1760*/  FFMA.FTZ R4, R138, R149, R5 ;  /* 0x000000958a047223 */ /* 0x000fe20000010005 */
[----:B------:R-:W-:Y:S01]  /*1770*/  FMUL.FTZ R136, R118, R217 ;  /* 0x000000d976887220 */ /* 0x000fe20000410000 */
[----:B------:R-:W-:Y:S02]  /*1780*/  FADD.FTZ R6, R209, R162 ;  /* 0x000000a2d1067221 */ /* 0x000fe40000010000 */
[----:B------:R-:W-:Y:S01]  /*1790*/  FFMA.FTZ R5, R187, R162, R4 ;  /* 0x000000a2bb057223 */ /* 0x000fe20000010004 */
[----:B------:R-:W-:Y:S02]  /*17a0*/  HADD2.F32 R128, -RZ, R28.H0_H0 ;  /* 0x2000001cff807230 */ /* 0x000fe40000004100 */
        /* <DEDUP_REMOVED lines=8> */
[----:B------:R-:W-:-:S02]  /*1830*/  HADD2.F32 R130, -RZ, R29.H0_H0 ;  /* 0x2000001dff827230 */ /* 0x000fc40000004100 */
[----:B------:R-:W-:Y:S01]  /*1840*/  FADD.FTZ R4, R6, R145 ;  /* 0x0000009106047221 */ /* 0x000fe20000010000 */
[----:B------:R-:W-:Y:S01]  /*1850*/  FMUL.FTZ R180, R118, R203 ;  /* 0x000000cb76b47220 */ /* 0x000fe20000410000 */
[----:B------:R-:W-:Y:S01]  /*1860*/  FFMA.FTZ R5, R134, R145, R5 ;  /* 0x0000009186057223 */ /* 0x000fe20000010005 */
[----:B------:R-:W-:Y:S01]  /*1870*/  FMUL.FTZ R141, R132, R195 ;  /* 0x000000c3848d7220 */ /* 0x000fe20000410000 */
[----:B------:R-:W-:Y:S01]  /*1880*/  FMUL.FTZ R143, R130, R15 ;  /* 0x0000000f828f7220 */ /* 0x000fe20000410000 */
[----:B------:R-:W-:Y:S01]  /*1890*/  FADD.FTZ R4, R4, R175 ;  /* 0x000000af04047221 */ /* 0x000fe20000010000 */
[----:B------:R-:W-:Y:S01]  /*18a0*/  FMUL.FTZ R132, R118, R221 ;  /* 0x000000dd76847220 */ /* 0x000fe20000410000 */
[----:B------:R-:W-:Y:S02]  /*18b0*/  FFMA.FTZ R5, R180, R175, R5 ;  /* 0x000000afb4057223 */ /* 0x000fe40000010005 */
[----:B------:R-:W-:Y:S02]  /*18c0*/  FADD.FTZ R4, R4, R143 ;  /* 0x0000008f04047221 */ /* 0x000fe40000010000 */
[----:B------:R-:W-:Y:S01]  /*18d0*/  FFMA.FTZ R5, R132, R143, R5 ;  /* 0x0000008f84057223 */ /* 0x000fe20000010005 */
[----:B------:R-:W-:Y:S01]  /*18e0*/  FMUL.FTZ R130, R118, R223 ;  /* 0x000000df76827220 */ /* 0x000fe20000410000 */
[----:B------:R-:W-:-:S02]  /*18f0*/  FADD.FTZ R4, R4, R173 ;  /* 0x000000ad04047221 */ /* 0x000fc40000010000 */
[----:B------:R-:W-:Y:S01]  /*1900*/  FFMA.FTZ R5, R182, R173, R5 ;  /* 0x000000adb6057223 */ /* 0x000fe20000010005 */
[----:B------:R-:W-:Y:S01]  /*1910*/  FMUL.FTZ R191, R118, R191 ;  /* 0x000000bf76bf7220 */ /* 0x000fe20000410000 */
[----:B------:R-:W-:Y:S02]  /*1920*/  FADD.FTZ R225, R4, R141 ;  /* 0x0000008d04e17221 */ /* 0x000fe40000010000 */
[----:B------:R-:W-:Y:S01]  /*1930*/  FFMA.FTZ R4, R130, R141, R5 ;  /* 0x0000008d82047223 */ /* 0x000fe20000010005 */
[C---:B------:R-:W-:Y:S01]  /*1940*/  FMUL.FTZ R128, R118.reuse, R227 ;  /* 0x000000e376807220 */ /* 0x040fe20000410000 */
[----:B------:R-:W-:Y:S02]  /*1950*/  FADD.FTZ R206, R225, R176 ;  /* 0x000000b0e1ce7221 */ /* 0x000fe40000010000 */
[----:B------:R-:W-:Y:S01]  /*1960*/  FFMA.FTZ R5, R191, R176, R4 ;  /* 0x000000b0bf057223 */ /* 0x000fe20000010004 */
[----:B------:R-:W-:Y:S01]  /*1970*/  FMUL.FTZ R193, R118, R193 ;  /* 0x000000c176c17220 */ /* 0x000fe20000410000 */
[----:B------:R-:W-:-:S02]  /*1980*/  FADD.FTZ R225, R206, R139 ;  /* 0x0000008bcee17221 */ /* 0x000fc40000010000 */
        /* <DEDUP_REMOVED lines=32> */
.L_x_1434:
[----:B------:R-:W0:Y:S01]  /*1b90*/  LDC.64 R8, c[0x0][0x3a8] ;  /* 0x0000ea00ff087b82 */ /* 0x000e220000000a00 */
[C---:B------:R-:W-:Y:S02]  /*1ba0*/  IADD3 R111, PT, PT, R112.reuse, 0x100, RZ ;  /* 0x00000100706f7810 */ /* 0x040fe40007ffe0ff */
[C---:B------:R-:W-:Y:S02]  /*1bb0*/  IADD3 R117, PT, PT, R112.reuse, 0x200, RZ ;  /* 0x0000020070757810 */ /* 0x040fe40007ffe0ff */
[C---:B------:R-:W-:Y:S02]  /*1bc0*/  IADD3 R116, PT, PT, R112.reuse, 0x300, RZ ;  /* 0x0000030070747810 */ /* 0x040fe40007ffe0ff */
[C---:B------:R-:W-:Y:S01]  /*1bd0*/  IADD3 R115, PT, PT, R112.reuse, 0x400, RZ ;  /* 0x0000040070737810 */ /* 0x040fe20007ffe0ff */
[----:B------:R-:W1:Y:S01]  /*1be0*/  LDC.64 R44, c[0x0][0x438] ;  /* 0x00010e00ff2c7b82 */ /* 0x000e620000000a00 */
        /* <DEDUP_REMOVED lines=14> */
[----:B------:R-:W0:Y:S01]  /*1cd0*/  LDC.64 R8, c[0x0][0x428] ;  /* 0x00010a00ff087b82 */ /* 0x000e220000000a00 */
[----:B------:R-:W4:Y:S04]  /*1ce0*/  LDG.E.64 R120, desc[UR8][R120.64] ;  /* 0x0000000878787981 */ /* 0x000f28000c1e1b00 */
[----:B------:R-:W4:Y:S01]  /*1cf0*/  LDG.E.64 R124, desc[UR8][R124.64] ;  /* 0x000000087c7c7981 */ /* 0x000f22000c1e1b00 */
[----:B0-----:R-:W-:-:S04]  /*1d00*/  IMAD.WIDE.U32 R122, R112, 0x8, R8 ;  /* 0x00000008707a7825 */ /* 0x001fc800078e0008 */
        /* <DEDUP_REMOVED lines=27> */
[----:B------:R-:W-:-:S02]  /*1ec0*/  HADD2.F32 R233, -RZ, R53.H1_H1 ;  /* 0x30000035ffe97230 */ /* 0x000fc40000004100 */
[--C-:B------:R-:W-:Y:S02]  /*1ed0*/  HADD2.F32 R235, -RZ, R52.reuse.H0_H0 ;  /* 0x20000034ffeb7230 */ /* 0x100fe40000004100 */
[----:B------:R-:W-:Y:S02]  /*1ee0*/  HADD2.F32 R237, -RZ, R52.H1_H1 ;  /* 0x30000034ffed7230 */ /* 0x000fe40000004100 */
[----:B------:R-:W-:Y:S02]  /*1ef0*/  HADD2.F32 R201, -RZ, R47.H0_H0 ;  /* 0x2000002fffc97230 */ /* 0x000fe40000004100 */
[--C-:B------:R-:W-:Y:S02]  /*1f00*/  HADD2.F32 R239, -RZ, R51.reuse.H0_H0 ;  /* 0x20000033ffef7230 */ /* 0x100fe40000004100 */
[----:B------:R-:W-:Y:S02]  /*1f10*/  HADD2.F32 R241, -RZ, R51.H1_H1 ;  /* 0x30000033fff17230 */ /* 0x000fe40000004100 */
[----:B------:R-:W-:-:S02]  /*1f20*/  HADD2.F32 R142, -RZ, R31.H0_H0 ;  /* 0x2000001fff8e7230 */ /* 0x000fc40000004100 */
[----:B------:R-:W-:Y:S02]  /*1f30*/  HADD2.F32 R243, -RZ, R50.H0_H0 ;  /* 0x20000032fff37230 */ /* 0x000fe40000004100 */
[----:B------:R-:W-:Y:S02]  /*1f40*/  HADD2.F32 R140, -RZ, R30.H0_H0 ;  /* 0x2000001eff8c7230 */ /* 0x000fe40000004100 */
[----:B------:R-:W-:Y:S02]  /*1f50*/  HADD2.F32 R231, -RZ, R50.H1_H1 ;  /* 0x30000032ffe77230 */ /* 0x000fe40000004100 */
[--C-:B------:R-:W-:Y:S02]  /*1f60*/  HADD2.F32 R229, -RZ, R49.reuse.H0_H0 ;  /* 0x20000031ffe57230 */ /* 0x100fe40000004100 */
[----:B------:R-:W-:Y:S02]  /*1f70*/  HADD2.F32 R215, -RZ, R49.H1_H1 ;  /* 0x30000031ffd77230 */ /* 0x000fe40000004100 */
[----:B------:R-:W-:Y:S01]  /*1f80*/  HADD2.F32 R132, -RZ, R28.H0_H0 ;  /* 0x2000001cff847230 */ /* 0x000fe20000004100 */
[--C-:B--2---:R-:W-:Y:S01]  /*1f90*/  SHF.R.U64 R128, R4, 0x10, R5.reuse ;  /* 0x0000001004807819 */ /* 0x104fe20000001205 */
[----:B------:R-:W-:Y:S01]  /*1fa0*/  HADD2.F32 R137, -RZ, R4.H0_H0 ;  /* 0x20000004ff897230 */ /* 0x000fe20000004100 */
[----:B------:R-:W-:Y:S01]  /*1fb0*/  SHF.R.U32.HI R4, RZ, 0x10, R5 ;  /* 0x00000010ff047819 */ /* 0x000fe20000011605 */
[----:B------:R-:W-:Y:S01]  /*1fc0*/  HADD2.F32 R173, -RZ, R5.H0_H0 ;  /* 0x20000005ffad7230 */ /* 0x000fe20000004100 */
[--C-:B---3--:R-:W-:Y:S01]  /*1fd0*/  SHF.R.U64 R5, R6, 0x10, R7.reuse ;  /* 0x0000001006057819 */ /* 0x108fe20000001207 */
[----:B------:R-:W-:Y:S01]  /*1fe0*/  HADD2.F32 R175, -RZ, R6.H0_H0 ;  /* 0x20000006ffaf7230 */ /* 0x000fe20000004100 */
[----:B------:R-:W-:Y:S01]  /*1ff0*/  SHF.R.U32.HI R6, RZ, 0x10, R7 ;  /* 0x00000010ff067819 */ /* 0x000fe20000011607 */
[----:B------:R-:W-:Y:S01]  /*2000*/  HADD2.F32 R203, -RZ, R7.H0_H0 ;  /* 0x20000007ffcb7230 */ /* 0x000fe20000004100 */
[--C-:B----4-:R-:W-:Y:S01]  /*2010*/  SHF.R.U64 R7, R10, 0x10, R11.reuse ;  /* 0x000000100a077819 */ /* 0x110fe2000000120b */
[----:B------:R-:W-:Y:S01]  /*2020*/  HADD2.F32 R205, -RZ, R10.H0_H0 ;  /* 0x2000000affcd7230 */ /* 0x000fe20000004100 */
[----:B------:R-:W-:Y:S01]  /*2030*/  SHF.R.U32.HI R10, RZ, 0x10, R11 ;  /* 0x00000010ff0a7819 */ /* 0x000fe2000001160b */
[----:B------:R-:W-:Y:S01]  /*2040*/  HADD2.F32 R209, -RZ, R11.H0_H0 ;  /* 0x2000000bffd17230 */ /* 0x000fe20000004100 */
[--C-:B------:R-:W-:Y:S01]  /*2050*/  SHF.R.U64 R11, R12, 0x10, R13.reuse ;  /* 0x000000100c0b7819 */ /* 0x100fe2000000120d */
        /* <DEDUP_REMOVED lines=9> */
[----:B------:R-:W-:-:S02]  /*20f0*/  SHF.R.U32.HI R120, RZ, 0x10, R121 ;  /* 0x00000010ff787819 */ /* 0x000fc40000011679 */
[--C-:B------:R-:W-:Y:S01]  /*2100*/  SHF.R.U64 R129, R124, 0x10, R125.reuse ;  /* 0x000000107c817819 */ /* 0x100fe2000000127d */
[----:B------:R-:W-:Y:S01]  /*2110*/  HADD2.F32 R227, -RZ, R124.H0_H0 ;  /* 0x2000007cffe37230 */ /* 0x000fe20000004100 */
        /* <DEDUP_REMOVED lines=17> */
[C---:B------:R-:W-:Y:S01]  /*2230*/  FADD.FTZ R169, -R0.reuse, R5 ;  /* 0x0000000500a97221 */ /* 0x040fe20000010100 */
[----:B------:R-:W-:Y:S01]  /*2240*/  FADD.FTZ R179, -R0, R7 ;  /* 0x0000000700b37221 */ /* 0x000fe20000010100 */
        /* <DEDUP_REMOVED lines=30> */
[----:B------:R-:W-:Y:S01]  /*2430*/  HADD2.F32 R133, -RZ, R16.H0_H0 ;  /* 0x20000010ff857230 */ /* 0x000fe20000004100 */
[----:B------:R-:W-:Y:S01]  /*2440*/  SHF.R.U64 R172, R126, 0x10, R127 ;  /* 0x000000107eac7819 */ /* 0x000fe2000000127f */
[----:B------:R-:W-:Y:S01]  /*2450*/  HADD2.F32 R125, -RZ, R126.H0_H0 ;  /* 0x2000007eff7d7230 */ /* 0x000fe20000004100 */
[----:B------:R-:W-:Y:S01]  /*2460*/  SHF.R.U32.HI R126, RZ, 0x10, R135 ;  /* 0x00000010ff7e7819 */ /* 0x000fe20000011687 */
[----:B------:R-:W-:Y:S02]  /*2470*/  HADD2.F32 R129, -RZ, R130.H0_H0 ;  /* 0x20000082ff817230 */ /* 0x000fe40000004100 */
[----:B------:R-:W-:Y:S02]  /*2480*/  HADD2.F32 R12, -RZ, R53.H0_H0 ;  /* 0x20000035ff0c7230 */ /* 0x000fe40000004100 */
[----:B------:R-:W-:-:S02]  /*2490*/  HADD2.F32 R16, -RZ, R22.H0_H0 ;  /* 0x20000016ff107230 */ /* 0x000fc40000004100 */
[----:B------:R-:W-:Y:S02]  /*24a0*/  HADD2.F32 R171, -RZ, R171.H0_H0 ;  /* 0x200000abffab7230 */ /* 0x000fe40000004100 */
[----:B------:R-:W-:Y:S01]  /*24b0*/  FMUL.FTZ R165, R0, R121 ;  /* 0x0000007900a57220 */ /* 0x000fe20000410000 */
[----:B-----5:R-:W-:Y:S01]  /*24c0*/  FMUL.FTZ R0, R118, R137 ;  /* 0x0000008976007220 */ /* 0x020fe20000410000 */
[----:B------:R-:W-:Y:S01]  /*24d0*/  SHF.R.U32.HI R174, RZ, 0x10, R123 ;  /* 0x00000010ffae7819 */ /* 0x000fe2000001167b */
[----:B------:R-:W-:Y:S01]  /*24e0*/  HADD2.F32 R195, -RZ, R8.H0_H0 ;  /* 0x20000008ffc37230 */ /* 0x000fe20000004100 */
[----:B------:R-:W-:Y:S01]  /*24f0*/  SHF.R.U64 R136, R8, 0x10, R9 ;  /* 0x0000001008887819 */ /* 0x000fe20000001209 */
[----:B------:R-:W-:Y:S02]  /*2500*/  HADD2.F32 R123, -RZ, R123.H0_H0 ;  /* 0x2000007bff7b7230 */ /* 0x000fe40000004100 */
[----:B------:R-:W-:Y:S01]  /*2510*/  FMUL.FTZ R157, R16, R129 ;  /* 0x00000081109d7220 */ /* 0x000fe20000410000 */
[----:B------:R-:W-:-:S02]  /*2520*/  HADD2.F32 R8, -RZ, R3.H0_H0 ;  /* 0x20000003ff087230 */ /* 0x000fc40000004100 */
[----:B------:R-:W-:Y:S01]  /*2530*/  FMUL.FTZ R137, R12, R171 ;  /* 0x000000ab0c897220 */ /* 0x000fe20000410000 */
[--C-:B------:R-:W-:Y:S01]  /*2540*/  SHF.R.U64 R168, R130, 0x10, R131.reuse ;  /* 0x0000001082a87819 */ /* 0x100fe20000001283 */
[----:B------:R-:W-:Y:S01]  /*2550*/  HADD2.F32 R16, -RZ, R126.H0_H0 ;  /* 0x2000007eff107230 */ /* 0x000fe20000004100 */
[----:B------:R-:W-:Y:S01]  /*2560*/  SHF.R.U32.HI R166, RZ, 0x10, R131 ;  /* 0x00000010ffa67819 */ /* 0x000fe20000011683 */
[C---:B------:R-:W-:Y:S01]  /*2570*/  FMUL.FTZ R152, R118.reuse, R173 ;  /* 0x000000ad76987220 */ /* 0x040fe20000410000 */
[----:B------:R-:W-:Y:S01]  /*2580*/  FADD.FTZ R12, RZ, R165 ;  /* 0x000000a5ff0c7221 */ /* 0x000fe20000010000 */
[----:B------:R-:W-:Y:S02]  /*2590*/  HADD2.F32 R131, -RZ, R131.H0_H0 ;  /* 0x20000083ff837230 */ /* 0x000fe40000004100 */
[----:B------:R-:W-:Y:S01]  /*25a0*/  FMUL.FTZ R126, R118, R207 ;  /* 0x000000cf767e7220 */ /* 0x000fe20000410000 */
[----:B------:R-:W-:Y:S02]  /*25b0*/  HADD2.F32 R18, -RZ, R23.H0_H0 ;  /* 0x20000017ff127230 */ /* 0x000fe40000004100 */
[----:B------:R-:W-:Y:S01]  /*25c0*/  FFMA.FTZ R173, R0, R165, RZ ;  /* 0x000000a500ad7223 */ /* 0x000fe200000100ff */
[----:B------:R-:W-:Y:S01]  /*25d0*/  SHF.R.U64 R124, R134, 0x10, R135 ;  /* 0x00000010867c7819 */ /* 0x000fe20000001287 */
[----:B------:R-:W-:-:S02]  /*25e0*/  HADD2.F32 R174, -RZ, R174.H0_H0 ;  /* 0x200000aeffae7230 */ /* 0x000fc40000004100 */
[----:B------:R-:W-:Y:S01]  /*25f0*/  FMUL.FTZ R163, R8, R123 ;  /* 0x0000007b08a37220 */ /* 0x000fe20000410000 */
[----:B------:R-:W-:Y:S01]  /*2600*/  FADD.FTZ R12, R12, R137 ;  /* 0x000000890c0c7221 */ /* 0x000fe20000010000 */
[----:B------:R-:W-:Y:S01]  /*2610*/  SHF.R.U32.HI R170, RZ, 0x10, R127 ;  /* 0x00000010ffaa7819 */ /* 0x000fe2000001167f */
[----:B------:R-:W-:Y:S01]  /*2620*/  HADD2.F32 R13, -RZ, R14.H0_H0 ;  /* 0x2000000eff0d7230 */ /* 0x000fe20000004100 */
[----:B------:R-:W-:Y:S01]  /*2630*/  SHF.R.U64 R199, R14, 0x10, R15 ;  /* 0x000000100ec77819 */ /* 0x000fe2000000120f */
[----:B------:R-:W-:Y:S01]  /*2640*/  FFMA.FTZ R173, R126, R137, R173 ;  /* 0x000000897ead7223 */ /* 0x000fe200000100ad */
[----:B------:R-:W-:Y:S02]  /*2650*/  HADD2.F32 R127, -RZ, R127.H0_H0 ;  /* 0x2000007fff7f7230 */ /* 0x000fe40000004100 */
[----:B------:R-:W-:Y:S01]  /*2660*/  FMUL.FTZ R155, R18, R131 ;  /* 0x00000083129b7220 */ /* 0x000fe20000410000 */
[----:B------:R-:W-:Y:S02]  /*2670*/  HADD2.F32 R14, -RZ, R21.H0_H0 ;  /* 0x20000015ff0e7230 */ /* 0x000fe40000004100 */
[----:B------:R-:W-:Y:S01]  /*2680*/  FMUL.FTZ R150, R118, R175 ;  /* 0x000000af76967220 */ /* 0x000fe20000410000 */
[----:B------:R-:W-:-:S02]  /*2690*/  HADD2.F32 R10, -RZ, R20.H0_H0 ;  /* 0x20000014ff0a7230 */ /* 0x000fc40000004100 */
[----:B------:R-:W-:Y:S01]  /*26a0*/  FADD.FTZ R175, R12, R163 ;  /* 0x000000a30caf7221 */ /* 0x000fe20000010000 */
[----:B------:R-:W-:Y:S02]  /*26b0*/  HADD2.F32 R18, -RZ, R124.H0_H0 ;  /* 0x2000007cff127230 */ /* 0x000fe40000004100 */
[----:B------:R-:W-:Y:S01]  /*26c0*/  FMUL.FTZ R124, R233, R174 ;  /* 0x000000aee97c7220 */ /* 0x000fe20000410000 */
[----:B------:R-:W-:Y:S01]  /*26d0*/  SHF.R.U32.HI R184, RZ, 0x10, R17 ;  /* 0x00000010ffb87819 */ /* 0x000fe20000011611 */
[----:B------:R-:W-:Y:S01]  /*26e0*/  FMUL.FTZ R167, R118, R167 ;  /* 0x000000a776a77220 */ /* 0x000fe20000410000 */
[----:B------:R-:W-:Y:S01]  /*26f0*/  FFMA.FTZ R12, R152, R163, R173 ;  /* 0x000000a3980c7223 */ /* 0x000fe200000100ad */
[----:B------:R-:W-:Y:S02]  /*2700*/  HADD2.F32 R17, -RZ, R17.H0_H0 ;  /* 0x20000011ff117230 */ /* 0x000fe40000004100 */
[----:B------:R-:W-:Y:S01]  /*2710*/  FMUL.FTZ R159, R14, R127 ;  /* 0x0000007f0e9f7220 */ /* 0x000fe20000410000 */
[----:B------:R-:W-:-:S02]  /*2720*/  HADD2.F32 R122, -RZ, R25.H0_H0 ;  /* 0x20000019ff7a7230 */ /* 0x000fc40000004100 */
[----:B------:R-:W-:Y:S01]  /*2730*/  FMUL.FTZ R161, R10, R125 ;  /* 0x0000007d0aa17220 */ /* 0x000fe20000410000 */
[----:B------:R-:W-:Y:S02]  /*2740*/  HADD2.F32 R172, -RZ, R172.H0_H0 ;  /* 0x200000acffac7230 */ /* 0x000fe40000004100 */
[----:B------:R-:W-:Y:S01]  /*2750*/  FADD.FTZ R14, R175, R124 ;  /* 0x0000007caf0e7221 */ /* 0x000fe20000010000 */
[----:B------:R-:W-:Y:S01]  /*2760*/  FFMA.FTZ R173, R167, R124, R12 ;  /* 0x0000007ca7ad7223 */ /* 0x000fe2000001000c */
[----:B------:R-:W-:Y:S01]  /*2770*/  FMUL.FTZ R151, R122, R17 ;  /* 0x000000117a977220 */ /* 0x000fe20000410000 */
[----:B------:R-:W-:Y:S01]  /*2780*/  SHF.R.U32.HI R197, RZ, 0x10, R15 ;  /* 0x00000010ffc57819 */ /* 0x000fe2000001160f */
[----:B------:R-:W-:Y:S01]  /*2790*/  FMUL.FTZ R122, R235, R172 ;  /* 0x000000aceb7a7220 */ /* 0x000fe20000410000 */
[----:B------:R-:W-:Y:S01]  /*27a0*/  FADD.FTZ R175, R14, R161 ;  /* 0x000000a10eaf7221 */ /* 0x000fe20000010000 */
[----:B------:R-:W-:Y:S01]  /*27b0*/  FMUL.FTZ R169, R118, R169 ;  /* 0x000000a976a97220 */ /* 0x000fe20000410000 */
[----:B------:R-:W-:Y:S01]  /*27c0*/  FFMA.FTZ R12, R150, R161, R173 ;  /* 0x000000a1960c7223 */ /* 0x000fe200000100ad */
[----:B------:R-:W-:-:S02]  /*27d0*/  HADD2.F32 R120, -RZ, R24.H0_H0 ;  /* 0x20000018ff787230 */ /* 0x000fc40000004100 */
[----:B------:R-:W-:Y:S01]  /*27e0*/  FADD.FTZ R14, R175, R122 ;  /* 0x0000007aaf0e7221 */ /* 0x000fe20000010000 */
[----:B------:R-:W-:Y:S02]  /*27f0*/  HADD2.F32 R170, -RZ, R170.H0_H0 ;  /* 0x200000aaffaa7230 */ /* 0x000fe40000004100 */
[----:B------:R-:W-:Y:S01]  /*2800*/  FMUL.FTZ R148, R118, R203 ;  /* 0x000000cb76947220 */ /* 0x000fe20000410000 */
[----:B------:R-:W-:Y:S01]  /*2810*/  FFMA.FTZ R173, R169, R122, R12 ;  /* 0x0000007aa9ad7223 */ /* 0x000fe2000001000c */
[----:B------:R-:W-:Y:S02]  /*2820*/  HADD2.F32 R4, -RZ, R48.H1_H1 ;  /* 0x30000030ff047230 */ /* 0x000fe40000004100 */
[----:B------:R-:W-:Y:S01]  /*2830*/  FMUL.FTZ R153, R120, R133 ;  /* 0x0000008578997220 */ /* 0x000fe20000410000 */
[----:B------:R-:W-:Y:S02]  /*2840*/  HADD2.F32 R197, -RZ, R197.H0_H0 ;  /* 0x200000c5ffc57230 */ /* 0x000fe40000004100 */
[----:B------:R-:W-:Y:S01]  /*2850*/  FMUL.FTZ R120, R237, R170 ;  /* 0x000000aaed787220 */ /* 0x000fe20000410000 */
[----:B------:R-:W-:Y:S01]  /*2860*/  FADD.FTZ R203, R14, R159 ;  /* 0x0000009f0ecb7221 */ /* 0x000fe20000010000 */
[----:B------:R-:W-:Y:S01]  /*2870*/  FMUL.FTZ R177, R118, R177 ;  /* 0x000000b176b17220 */ /* 0x000fe20000410000 */
[----:B------:R-:W-:Y:S01]  /*2880*/  FFMA.FTZ R12, R148, R159, R173 ;  /* 0x0000009f940c7223 */ /* 0x000fe200000100ad */
[----:B------:R-:W-:Y:S01]  /*2890*/  SHF.R.U32.HI R138, RZ, 0x10, R9 ;  /* 0x00000010ff8a7819 */ /* 0x000fe20000011609 */
[----:B------:R-:W-:-:S02]  /*28a0*/  HADD2.F32 R10, -RZ, R136.H0_H0 ;  /* 0x20000088ff0a7230 */ /* 0x000fc40000004100 */
[----:B------:R-:W-:Y:S01]  /*28b0*/  FMUL.FTZ R173, R4, R197 ;  /* 0x000000c504ad7220 */ /* 0x000fe20000410000 */
[----:B------:R-:W-:Y:S02]  /*28c0*/  HADD2.F32 R168, -RZ, R168.H0_H0 ;  /* 0x200000a8ffa87230 */ /* 0x000fe40000004100 */
[----:B------:R-:W-:Y:S01]  /*28d0*/  FADD.FTZ R4, R203, R120 ;  /* 0x00000078cb047221 */ /* 0x000fe20000010000 */
[----:B------:R-:W-:Y:S01]  /*28e0*/  FMUL.FTZ R146, R118, R205 ;  /* 0x000000cd76927220 */ /* 0x000fe20000410000 */
[----:B------:R-:W-:Y:S01]  /*28f0*/  FFMA.FTZ R203, R177, R120, R12 ;  /* 0x00000078b1cb7223 */ /* 0x000fe2000001000c */
[----:B------:R-:W-:Y:S02]  /*2900*/  HADD2.F32 R6, -RZ, R48.H0_H0 ;  /* 0x20000030ff067230 */ /* 0x000fe40000004100 */
[----:B------:R-:W-:Y:S01]  /*2910*/  FMUL.FTZ R176, R201, R10 ;  /* 0x0000000ac9b07220 */ /* 0x000fe20000410000 */
[----:B------:R-:W-:Y:S02]  /*2920*/  HADD2.F32 R199, -RZ, R199.H0_H0 ;  /* 0x200000c7ffc77230 */ /* 0x000fe40000004100 */
[----:B------:R-:W-:Y:S01]  /*2930*/  FMUL.FTZ R158, R239, R168 ;  /* 0x000000a8ef9e7220 */ /* 0x000fe20000410000 */
[----:B------:R-:W-:-:S02]  /*2940*/  HADD2.F32 R11, -RZ, R47.H1_H1 ;  /* 0x3000002fff0b7230 */ /* 0x000fc40000004100 */
[----:B------:R-:W-:Y:S01]  /*2950*/  FADD.FTZ R201, R4, R157 ;  /* 0x0000009d04c97221 */ /* 0x000fe20000010000 */
[----:B------:R-:W-:Y:S02]  /*2960*/  HADD2.F32 R8, -RZ, R138.H0_H0 ;  /* 0x2000008aff087230 */ /* 0x000fe40000004100 */
[----:B------:R-:W-:Y:S01]  /*2970*/  FMUL.FTZ R179, R118, R179 ;  /* 0x000000b376b37220 */ /* 0x000fe20000410000 */
[----:B------:R-:W-:Y:S01]  /*2980*/  FFMA.FTZ R4, R146, R157, R203 ;  /* 0x0000009d92047223 */ /* 0x000fe200000100cb */
[----:B------:R-:W-:Y:S02]  /*2990*/  HADD2.F32 R166, -RZ, R166.H0_H0 ;  /* 0x200000a6ffa67230 */ /* 0x000fe40000004100 */
[----:B------:R-:W-:Y:S01]  /*29a0*/  FMUL.FTZ R175, R6, R199 ;  /* 0x000000c706af7220 */ /* 0x000fe20000410000 */
[----:B------:R-:W-:Y:S01]  /*29b0*/  FMUL.FTZ R178, R11, R8 ;  /* 0x000000080bb27220 */ /* 0x000fe20000410000 */
[----:B------:R-:W-:Y:S01]  /*29c0*/  FADD.FTZ R6, R201, R158 ;  /* 0x0000009ec9067221 */ /* 0x000fe20000010000 */
[----:B------:R-:W-:Y:S01]  /*29d0*/  FMUL.FTZ R144, R118, R209 ;  /* 0x000000d176907220 */ /* 0x000fe20000410000 */
[----:B------:R-:W-:Y:S01]  /*29e0*/  FFMA.FTZ R11, R179, R158, R4 ;  /* 0x0000009eb30b7223 */ /* 0x000fe20000010004 */
[----:B------:R-:W-:-:S02]  /*29f0*/  HADD2.F32 R9, -RZ, R9.H0_H0 ;  /* 0x20000009ff097230 */ /* 0x000fc40000004100 */
[----:B------:R-:W-:Y:S01]  /*2a00*/  FMUL.FTZ R156, R241, R166 ;  /* 0x000000a6f19c7220 */ /* 0x000fe20000410000 */
[----:B------:R-:W-:Y:S01]  /*2a10*/  FADD.FTZ R201, R6, R155 ;  /* 0x0000009b06c97221 */ /* 0x000fe20000010000 */
[----:B------:R-:W-:Y:S01]  /*2a20*/  FMUL.FTZ R181, R118, R181 ;  /* 0x000000b576b57220 */ /* 0x000fe20000410000 */
[----:B------:R-:W-:Y:S01]  /*2a30*/  FFMA.FTZ R4, R144, R155, R11 ;  /* 0x0000009b90047223 */ /* 0x000fe2000001000b */
[----:B------:R-:W-:Y:S02]  /*2a40*/  HADD2.F32 R186, -RZ, R186.H0_H0 ;  /* 0x200000baffba7230 */ /* 0x000fe40000004100 */
[----:B------:R-:W-:Y:S01]  /*2a50*/  FMUL.FTZ R139, R142, R9 ;  /* 0x000000098e8b7220 */ /* 0x000fe20000410000 */
        /* <DEDUP_REMOVED lines=15> */
[----:B------:R-:W-:Y:S02]  /*2b50*/  HADD2.F32 R128, -RZ, R26.H0_H0 ;  /* 0x2000001aff807230 */ /* 0x000fe40000004100 */
[----:B------:R-:W-:Y:S01]  /*2b60*/  FADD.FTZ R201, R6, R151 ;  /* 0x0000009706c97221 */ /* 0x000fe20000010000 */
[----:B------:R-:W-:Y:S01]  /*2b70*/  FMUL.FTZ R185, R118, R185 ;  /* 0x000000b976b97220 */ /* 0x000fe20000410000 */
[----:B------:R-:W-:Y:S01]  /*2b80*/  FFMA.FTZ R4, R140, R151, R5 ;  /* 0x000000978c047223 */ /* 0x000fe20000010005 */
[----:B------:R-:W-:Y:S01]  /*2b90*/  FMUL.FTZ R138, R118, R219 ;  /* 0x000000db768a7220 */ /* 0x000fe20000410000 */
[----:B------:R-:W-:Y:S01]  /*2ba0*/  FMUL.FTZ R149, R128, R19 ;  /* 0x0000001380957220 */ /* 0x000fe20000410000 */
[----:B------:R-:W-:Y:S01]  /*2bb0*/  FADD.FTZ R6, R201, R164 ;  /* 0x000000a4c9067221 */ /* 0x000fe20000010000 */
[----:B------:R-:W-:Y:S01]  /*2bc0*/  FFMA.FTZ R5, R185, R164, R4 ;  /* 0x000000a4b9057223 */ /* 0x000fe20000010004 */
[----:B------:R-:W-:-:S02]  /*2bd0*/  HADD2.F32 R135, -RZ, R135.H0_H0 ;  /* 0x20000087ff877230 */ /* 0x000fc40000004100 */
        /* <DEDUP_REMOVED lines=18> */
[C---:B------:R-:W-:Y:S01]  /*2d00*/  FMUL.FTZ R134, R118.reuse, R223 ;  /* 0x000000df76867220 */ /* 0x040fe20000410000 */
[----:B------:R-:W-:Y:S01]  /*2d10*/  FFMA.FTZ R5, R189, R160, R4 ;  /* 0x000000a0bd057223 */ /* 0x000fe20000010004 */
[----:B------:R-:W-:Y:S01]  /*2d20*/  FMUL.FTZ R180, R118, R7 ;  /* 0x0000000776b47220 */ /* 0x000fe20000410000 */
[----:B------:R-:W-:-:S02]  /*2d30*/  FADD.FTZ R4, R6, R145 ;  /* 0x0000009106047221 */ /* 0x000fc40000010000 */
[----:B------:R-:W-:Y:S01]  /*2d40*/  FFMA.FTZ R5, R134, R145, R5 ;  /* 0x0000009186057223 */ /* 0x000fe20000010005 */
[----:B------:R-:W-:Y:S01]  /*2d50*/  FMUL.FTZ R132, R118, R225 ;  /* 0x000000e176847220 */ /* 0x000fe20000410000 */
[----:B------:R-:W-:Y:S02]  /*2d60*/  FADD.FTZ R4, R4, R175 ;  /* 0x000000af04047221 */ /* 0x000fe40000010000 */
        /* <DEDUP_REMOVED lines=45> */
.L_x_1435:
        /* <DEDUP_REMOVED lines=32> */
.L_x_1437:
[----:B------:R-:W-:Y:S05]  /*3240*/  BSYNC.RECONVERGENT B0 ;  /* 0x0000000000007941 */ /* 0x000fea0003800200 */
.L_x_1436:
        /* <DEDUP_REMOVED lines=98> */
[----:B------:R-:W-:Y:S01]  /*3870*/  FFMA.FTZ R177, R4, R177, R5 ;  /* 0x000000b104b17223 */ /* 0x000fe20000010005 */
[----:B------:R-:W-:Y:S01]  /*3880*/  FADD.FTZ R183, -R183, R154 ;  /* 0x0000009ab7b77221 */ /* 0x000fe20000010100 */
[----:B------:R-:W-:Y:S01]  /*3890*/  FADD.FTZ R157, -R146, R157 ;  /* 0x0000009d929d7221 */ /* 0x000fe20000010100 */
[--C-:B------:R-:W-:Y:S01]  /*38a0*/  FFMA.FTZ R185, R4, R185, R5.reuse ;  /* 0x000000b904b97223 */ /* 0x100fe20000010005 */
[----:B------:R-:W-:Y:S01]  /*38b0*/  FADD.FTZ R167, -R167, R124 ;  /* 0x0000007ca7a77221 */ /* 0x000fe20000010100 */
[----:B------:R-:W-:Y:S01]  /*38c0*/  FMUL.FTZ R18, R118, R183 ;  /* 0x000000b776127220 */ /* 0x000fe20000410000 */
[----:B------:R-:W-:Y:S01]  /*38d0*/  FADD.FTZ R177, -R177, R120 ;  /* 0x00000078b1b17221 */ /* 0x000fe20000010100 */
[C-C-:B------:R-:W-:Y:S01]  /*38e0*/  FFMA.FTZ R179, R4.reuse, R179, R5.reuse ;  /* 0x000000b304b37223 */ /* 0x140fe20000010005 */
[C-C-:B------:R-:W-:Y:S01]  /*38f0*/  FFMA.FTZ R138, R4.reuse, R138, R5.reuse ;  /* 0x0000008a048a7223 */ /* 0x140fe20000010005 */
[C-C-:B------:R-:W-:Y:S01]  /*3900*/  FFMA.FTZ R187, R4.reuse, R187, R5.reuse ;  /* 0x000000bb04bb7223 */ /* 0x140fe20000010005 */
[C-C-:B------:R-:W-:Y:S01]  /*3910*/  FFMA.FTZ R150, R4.reuse, R150, R5.reuse ;  /* 0x0000009604967223 */ /* 0x140fe20000010005 */
[C-C-:B------:R-:W-:Y:S01]  /*3920*/  FFMA.FTZ R140, R4.reuse, R140, R5.reuse ;  /* 0x0000008c048c7223 */ /* 0x140fe20000010005 */
[----:B------:R-:W-:Y:S01]  /*3930*/  FFMA.FTZ R126, R4, R126, R5 ;  /* 0x0000007e047e7223 */ /* 0x000fe20000010005 */
[----:B------:R-:W-:Y:S01]  /*3940*/  FMUL.FTZ R16, R118, R157 ;  /* 0x0000009d76107220 */ /* 0x000fe20000410000 */
[----:B------:R-:W-:Y:S01]  /*3950*/  FMUL.FTZ R18, R18, R119 ;  /* 0x0000007712127220 */ /* 0x000fe20000410000 */
[----:B------:R-:W-:Y:S01]  /*3960*/  FADD.FTZ R185, -R185, R164 ;  /* 0x000000a4b9b97221 */ /* 0x000fe20000010100 */
[C---:B------:R-:W-:Y:S01]  /*3970*/  FMUL.FTZ R10, R118.reuse, R167 ;  /* 0x000000a7760a7220 */ /* 0x040fe20000410000 */
[----:B------:R-:W-:Y:S01]  /*3980*/  FMUL.FTZ R14, R118, R177 ;  /* 0x000000b1760e7220 */ /* 0x000fe20000410000 */
[----:B------:R-:W-:Y:S01]  /*3990*/  FADD.FTZ R179, -R179, R158 ;  /* 0x0000009eb3b37221 */ /* 0x000fe20000010100 */
[----:B------:R-:W-:Y:S01]  /*39a0*/  FADD.FTZ R149, -R138, R149 ;  /* 0x000000958a957221 */ /* 0x000fe20000010100 */
[----:B------:R-:W-:Y:S01]  /*39b0*/  FADD.FTZ R187, -R187, R162 ;  /* 0x000000a2bbbb7221 */ /* 0x000fe20000010100 */
[----:B------:R-:W-:Y:S01]  /*39c0*/  FADD.FTZ R161, -R150, R161 ;  /* 0x000000a196a17221 */ /* 0x000fe20000010100 */
[C-C-:B------:R-:W-:Y:S01]  /*39d0*/  FFMA.FTZ R169, R4.reuse, R169, R5.reuse ;  /* 0x000000a904a97223 */ /* 0x140fe20000010005 */
[C-C-:B------:R-:W-:Y:S01]  /*39e0*/  FFMA.FTZ R144, R4.reuse, R144, R5.reuse ;  /* 0x0000009004907223 */ /* 0x140fe20000010005 */
[----:B------:R-:W-:Y:S01]  /*39f0*/  FFMA.FTZ R181, R4, R181, R5 ;  /* 0x000000b504b57223 */ /* 0x000fe20000010005 */
[----:B------:R-:W-:Y:S01]  /*3a00*/  FADD.FTZ R151, -R140, R151 ;  /* 0x000000978c977221 */ /* 0x000fe20000010100 */
[----:B------:R-:W-:Y:S01]  /*3a10*/  FADD.FTZ R137, -R126, R137 ;  /* 0x000000897e897221 */ /* 0x000fe20000010100 */
[--C-:B------:R-:W-:Y:S01]  /*3a20*/  FFMA.FTZ R148, R4, R148, R5.reuse ;  /* 0x0000009404947223 */ /* 0x100fe20000010005 */
[----:B------:R-:W-:Y:S01]  /*3a30*/  FMUL.FTZ R11, R16, R119 ;  /* 0x00000077100b7220 */ /* 0x000fe20000410000 */
[----:B------:R0:W-:Y:S01]  /*3a40*/  F2F.F16.F32 R120, R18 ;  /* 0x0000001200787304 */ /* 0x0001e20000200800 */
[----:B------:R-:W-:Y:S01]  /*3a50*/  FMUL.FTZ R124, R118, R185 ;  /* 0x000000b9767c7220 */ /* 0x000fe20000410000 */
[-C--:B------:R-:W-:Y:S01]  /*3a60*/  FMUL.FTZ R9, R10, R119.reuse ;  /* 0x000000770a097220 */ /* 0x080fe20000410000 */
[----:B------:R-:W-:Y:S01]  /*3a70*/  FMUL.FTZ R14, R14, R119 ;  /* 0x000000770e0e7220 */ /* 0x000fe20000410000 */
[C---:B------:R-:W-:Y:S01]  /*3a80*/  FMUL.FTZ R16, R118.reuse, R179 ;  /* 0x000000b376107220 */ /* 0x040fe20000410000 */
[----:B------:R-:W-:Y:S01]  /*3a90*/  FMUL.FTZ R126, R118, R149 ;  /* 0x00000095767e7220 */ /* 0x000fe20000410000 */
[----:B------:R-:W-:Y:S01]  /*3aa0*/  FFMA.FTZ R189, R4, R189, R5 ;  /* 0x000000bd04bd7223 */ /* 0x000fe20000010005 */
[C---:B------:R-:W-:Y:S01]  /*3ab0*/  FMUL.FTZ R10, R118.reuse, R161 ;  /* 0x000000a1760a7220 */ /* 0x040fe20000410000 */
[----:B------:R-:W-:Y:S01]  /*3ac0*/  FADD.FTZ R169, -R169, R122 ;  /* 0x0000007aa9a97221 */ /* 0x000fe20000010100 */
[----:B0-----:R-:W-:Y:S01]  /*3ad0*/  FMUL.FTZ R18, R118, R187 ;  /* 0x000000bb76127220 */ /* 0x001fe20000410000 */
[----:B------:R-:W-:Y:S01]  /*3ae0*/  FADD.FTZ R155, -R144, R155 ;  /* 0x0000009b909b7221 */ /* 0x000fe20000010100 */
[----:B------:R-:W-:Y:S01]  /*3af0*/  FADD.FTZ R181, -R181, R156 ;  /* 0x0000009cb5b57221 */ /* 0x000fe20000010100 */
[C-C-:B------:R-:W-:Y:S01]  /*3b00*/  FFMA.FTZ R134, R4.reuse, R134, R5.reuse ;  /* 0x0000008604867223 */ /* 0x140fe20000010005 */
[C-C-:B------:R-:W-:Y:S01]  /*3b10*/  FFMA.FTZ R132, R4.reuse, R132, R5.reuse ;  /* 0x0000008404847223 */ /* 0x140fe20000010005 */
[----:B------:R-:W-:Y:S01]  /*3b20*/  FFMA.FTZ R152, R4, R152, R5 ;  /* 0x0000009804987223 */ /* 0x000fe20000010005 */
[----:B------:R-:W-:Y:S01]  /*3b30*/  FMUL.FTZ R122, R118, R151 ;  /* 0x00000097767a7220 */ /* 0x000fe20000410000 */
[----:B------:R-:W-:Y:S01]  /*3b40*/  FADD.FTZ R159, -R148, R159 ;  /* 0x0000009f949f7221 */ /* 0x000fe20000010100 */
[-C--:B------:R-:W-:Y:S01]  /*3b50*/  FMUL.FTZ R124, R124, R119.reuse ;  /* 0x000000777c7c7220 */ /* 0x080fe20000410000 */
[----:B------:R0:W-:Y:S01]  /*3b60*/  F2F.F16.F32 R15, R14 ;  /* 0x0000000e000f7304 */ /* 0x0001e20000200800 */
[-C--:B------:R-:W-:Y:S01]  /*3b70*/  FMUL.FTZ R13, R16, R119.reuse ;  /* 0x00000077100d7220 */ /* 0x080fe20000410000 */
[-C--:B------:R-:W-:Y:S01]  /*3b80*/  FMUL.FTZ R126, R126, R119.reuse ;  /* 0x000000777e7e7220 */ /* 0x080fe20000410000 */
[-C--:B------:R-:W-:Y:S01]  /*3b90*/  FMUL.FTZ R18, R18, R119.reuse ;  /* 0x0000007712127220 */ /* 0x080fe20000410000 */
[----:B------:R-:W-:Y:S01]  /*3ba0*/  FADD.FTZ R189, -R189, R160 ;  /* 0x000000a0bdbd7221 */ /* 0x000fe20000010100 */
[----:B------:R-:W-:Y:S01]  /*3bb0*/  FMUL.FTZ R7, R10, R119 ;  /* 0x000000770a077220 */ /* 0x000fe20000410000 */
[----:B------:R-:W-:Y:S01]  /*3bc0*/  FMUL.FTZ R16, R118, R155 ;  /* 0x0000009b76107220 */ /* 0x000fe20000410000 */
[----:B------:R-:W-:Y:S01]  /*3bd0*/  FADD.FTZ R145, -R134, R145 ;  /* 0x0000009186917221 */ /* 0x000fe20000010100 */
[----:B------:R-:W-:Y:S01]  /*3be0*/  FADD.FTZ R143, -R132, R143 ;  /* 0x0000008f848f7221 */ /* 0x000fe20000010100 */
[----:B0-----:R-:W-:Y:S01]  /*3bf0*/  FMUL.FTZ R14, R118, R181 ;  /* 0x000000b5760e7220 */ /* 0x001fe20000410000 */
[----:B------:R-:W-:Y:S01]  /*3c00*/  FADD.FTZ R163, -R152, R163 ;  /* 0x000000a398a37221 */ /* 0x000fe20000010100 */
[----:B------:R-:W-:Y:S01]  /*3c10*/  FMUL.FTZ R10, R118, R169 ;  /* 0x000000a9760a7220 */ /* 0x000fe20000410000 */
[----:B------:R-:W-:Y:S01]  /*3c20*/  FMUL.FTZ R122, R122, R119 ;  /* 0x000000777a7a7220 */ /* 0x000fe20000410000 */
[--C-:B------:R-:W-:Y:S01]  /*3c30*/  FFMA.FTZ R180, R4, R180, R5.reuse ;  /* 0x000000b404b47223 */ /* 0x100fe20000010005 */
[----:B------:R-:W-:Y:S01]  /*3c40*/  FMUL.FTZ R12, R118, R159 ;  /* 0x0000009f760c7220 */ /* 0x000fe20000410000 */
[----:B------:R0:W-:Y:S01]  /*3c50*/  F2F.F16.F32 R19, R124 ;  /* 0x0000007c00137304 */ /* 0x0001e20000200800 */
[--C-:B------:R-:W-:Y:S01]  /*3c60*/  FFMA.FTZ R182, R4, R182, R5.reuse ;  /* 0x000000b604b67223 */ /* 0x100fe20000010005 */
[-C--:B------:R-:W-:Y:S01]  /*3c70*/  FMUL.FTZ R16, R16, R119.reuse ;  /* 0x0000007710107220 */ /* 0x080fe20000410000 */
[--C-:B------:R-:W-:Y:S01]  /*3c80*/  FFMA.FTZ R142, R4, R142, R5.reuse ;  /* 0x0000008e048e7223 */ /* 0x100fe20000010005 */
[----:B------:R-:W-:Y:S01]  /*3c90*/  FMUL.FTZ R17, R14, R119 ;  /* 0x000000770e117220 */ /* 0x000fe20000410000 */
[--C-:B------:R-:W-:Y:S01]  /*3ca0*/  FFMA.FTZ R134, R4, R128, R5.reuse ;  /* 0x0000008004867223 */ /* 0x100fe20000010005 */
[----:B------:R-:W-:Y:S01]  /*3cb0*/  FMUL.FTZ R8, R118, R163 ;  /* 0x000000a376087220 */ /* 0x000fe20000410000 */
[----:B------:R-:W-:Y:S01]  /*3cc0*/  FMUL.FTZ R10, R10, R119 ;  /* 0x000000770a0a7220 */ /* 0x000fe20000410000 */
[----:B------:R1:W-:Y:S01]  /*3cd0*/  F2F.F16.F32 R125, R126 ;  /* 0x0000007e007d7304 */ /* 0x0003e20000200800 */
[----:B0-----:R-:W-:Y:S01]  /*3ce0*/  FMUL.FTZ R124, R118, R189 ;  /* 0x000000bd767c7220 */ /* 0x001fe20000410000 */
[----:B------:R-:W-:Y:S01]  /*3cf0*/  FFMA.FTZ R193, R4, R193, R5 ;  /* 0x000000c104c17223 */ /* 0x000fe20000010005 */
[----:B------:R-:W-:Y:S01]  /*3d00*/  FADD.FTZ R175, -R180, R175 ;  /* 0x000000afb4af7221 */ /* 0x000fe20000010100 */
[--C-:B------:R-:W-:Y:S01]  /*3d10*/  FFMA.FTZ R0, R4, R0, R5.reuse ;  /* 0x0000000004007223 */ /* 0x100fe20000010005 */
[----:B------:R-:W-:Y:S01]  /*3d20*/  FMUL.FTZ R6, R118, R137 ;  /* 0x0000008976067220 */ /* 0x000fe20000410000 */
[----:B------:R-:W-:Y:S01]  /*3d30*/  FMUL.FTZ R12, R12, R119 ;  /* 0x000000770c0c7220 */ /* 0x000fe20000410000 */
[--C-:B------:R-:W-:Y:S01]  /*3d40*/  FFMA.FTZ R136, R4, R136, R5.reuse ;  /* 0x0000008804887223 */ /* 0x100fe20000010005 */
[----:B------:R0:W-:Y:S01]  /*3d50*/  F2F.F16.F32 R121, R18 ;  /* 0x0000001200797304 */ /* 0x0001e20000200800 */
[----:B-1----:R-:W-:Y:S01]  /*3d60*/  FMUL.FTZ R126, R118, R145 ;  /* 0x00000091767e7220 */ /* 0x002fe20000410000 */
[----:B------:R-:W-:Y:S01]  /*3d70*/  FFMA.FTZ R130, R4, R130, R5 ;  /* 0x0000008204827223 */ /* 0x000fe20000010005 */
[----:B------:R-:W-:Y:S01]  /*3d80*/  FMUL.FTZ R124, R124, R119 ;  /* 0x000000777c7c7220 */ /* 0x000fe20000410000 */
[----:B------:R-:W-:Y:S01]  /*3d90*/  FADD.FTZ R173, -R182, R173 ;  /* 0x000000adb6ad7221 */ /* 0x000fe20000010100 */
[----:B------:R-:W-:Y:S01]  /*3da0*/  FFMA.FTZ R5, R4, R191, R5 ;  /* 0x000000bf04057223 */ /* 0x000fe20000010005 */
[----:B------:R-:W-:Y:S01]  /*3db0*/  FADD.FTZ R153, -R142, R153 ;  /* 0x000000998e997221 */ /* 0x000fe20000010100 */
[----:B------:R-:W-:Y:S01]  /*3dc0*/  FMUL.FTZ R126, R126, R119 ;  /* 0x000000777e7e7220 */ /* 0x000fe20000410000 */
[----:B------:R-:W-:Y:S01]  /*3dd0*/  F2F.F16.F32 R122, R122 ;  /* 0x0000007a007a7304 */ /* 0x000fe20000200800 */
[----:B0-----:R-:W-:Y:S01]  /*3de0*/  FMUL.FTZ R18, R118, R143 ;  /* 0x0000008f76127220 */ /* 0x001fe20000410000 */
[----:B------:R-:W-:Y:S01]  /*3df0*/  FADD.FTZ R139, -R134, R139 ;  /* 0x0000008b868b7221 */ /* 0x000fe20000010100 */
[-C--:B------:R-:W-:Y:S01]  /*3e00*/  FMUL.FTZ R8, R8, R119.reuse ;  /* 0x0000007708087220 */ /* 0x080fe20000410000 */
[----:B------:R-:W-:Y:S01]  /*3e10*/  FADD.FTZ R193, -R193, R178 ;  /* 0x000000b2c1c17221 */ /* 0x000fe20000010100 */
[----:B------:R-:W-:Y:S01]  /*3e20*/  FMUL.FTZ R18, R18, R119 ;  /* 0x0000007712127220 */ /* 0x000fe20000410000 */
[----:B------:R-:W-:Y:S01]  /*3e30*/  FMUL.FTZ R4, R118, R175 ;  /* 0x000000af76047220 */ /* 0x000fe20000410000 */
[----:B------:R-:W-:Y:S01]  /*3e40*/  FADD.FTZ R165, -R0, R165 ;  /* 0x000000a500a57221 */ /* 0x000fe20000010100 */
[----:B------:R-:W-:Y:S01]  /*3e50*/  FMUL.FTZ R6, R6, R119 ;  /* 0x0000007706067220 */ /* 0x000fe20000410000 */
[----:B------:R-:W-:Y:S01]  /*3e60*/  F2F.F16.F32 R16, R16 ;  /* 0x0000001000107304 */ /* 0x000fe20000200800 */
[----:B------:R-:W-:Y:S01]  /*3e70*/  FADD.FTZ R147, -R136, R147 ;  /* 0x0000009388937221 */ /* 0x000fe20000010100 */
[----:B------:R-:W-:Y:S01]  /*3e80*/  FADD.FTZ R141, -R130, R141 ;  /* 0x0000008d828d7221 */ /* 0x000fe20000010100 */
[C---:B------:R-:W-:Y:S01]  /*3e90*/  FMUL.FTZ R132, R118.reuse, R173 ;  /* 0x000000ad76847220 */ /* 0x040fe20000410000 */
[----:B------:R-:W-:Y:S01]  /*3ea0*/  FADD.FTZ R5, -R5, R176 ;  /* 0x000000b005057221 */ /* 0x000fe20000010100 */
[C---:B------:R-:W-:Y:S01]  /*3eb0*/  FMUL.FTZ R14, R118.reuse, R153 ;  /* 0x00000099760e7220 */ /* 0x040fe20000410000 */
[C---:B------:R-:W-:Y:S01]  /*3ec0*/  FMUL.FTZ R0, R118.reuse, R165 ;  /* 0x000000a576007220 */ /* 0x040fe20000410000 */
[----:B------:R-:W-:Y:S01]  /*3ed0*/  FMUL.FTZ R136, R118, R147 ;  /* 0x0000009376887220 */ /* 0x000fe20000410000 */
[----:B------:R-:W-:Y:S01]  /*3ee0*/  F2F.F16.F32 R17, R17 ;  /* 0x0000001100117304 */ /* 0x000fe20000200800 */
[-C--:B------:R-:W-:Y:S01]  /*3ef0*/  FMUL.FTZ R132, R132, R119.reuse ;  /* 0x0000007784847220 */ /* 0x080fe20000410000 */
[-C--:B------:R-:W-:Y:S01]  /*3f00*/  FMUL.FTZ R14, R14, R119.reuse ;  /* 0x000000770e0e7220 */ /* 0x080fe20000410000 */
[-C--:B------:R-:W-:Y:S01]  /*3f10*/  FMUL.FTZ R136, R136, R119.reuse ;  /* 0x0000007788887220 */ /* 0x080fe20000410000 */
[----:B------:R-:W-:-:S04]  /*3f20*/  FMUL.FTZ R0, R0, R119 ;  /* 0x0000007700007220 */ /* 0x000fc80000410000 */
[----:B------:R-:W-:Y:S08]  /*3f30*/  F2F.F16.F32 R10, R10 ;  /* 0x0000000a000a7304 */ /* 0x000ff00000200800 */
[----:B------:R0:W-:Y:S08]  /*3f40*/  F2F.F16.F32 R123, R124 ;  /* 0x0000007c007b7304 */ /* 0x0001f00000200800 */
[----:B------:R-:W1:Y:S01]  /*3f50*/  F2F.F16.F32 R12, R12 ;  /* 0x0000000c000c7304 */ /* 0x000e620000200800 */
[----:B0-----:R-:W-:-:S04]  /*3f60*/  FMUL.FTZ R124, R118, R139 ;  /* 0x0000008b767c7220 */ /* 0x001fc80000410000 */
[----:B------:R-:W-:-:S03]  /*3f70*/  FMUL.FTZ R124, R124, R119 ;  /* 0x000000777c7c7220 */ /* 0x000fc60000410000 */
[----:B------:R0:W-:Y:S01]  /*3f80*/  F2F.F16.F32 R127, R126 ;  /* 0x0000007e007f7304 */ /* 0x0001e20000200800 */
[----:B-1----:R-:W-:-:S07]  /*3f90*/  PRMT R135, R12, 0x5410, R15 ;  /* 0x000054100c877816 */ /* 0x002fce000000000f */
[----:B------:R1:W-:Y:S01]  /*3fa0*/  F2F.F16.F32 R128, R18 ;  /* 0x0000001200807304 */ /* 0x0003e20000200800 */
[----:B0-----:R-:W-:-:S04]  /*3fb0*/  FMUL.FTZ R126, R118, R193 ;  /* 0x000000c1767e7220 */ /* 0x001fc80000410000 */
[----:B------:R-:W-:-:S03]  /*3fc0*/  FMUL.FTZ R133, R126, R119 ;  /* 0x000000777e857220 */ /* 0x000fc60000410000 */
[----:B------:R-:W-:Y:S01]  /*3fd0*/  F2F.F16.F32 R8, R8 ;  /* 0x0000000800087304 */ /* 0x000fe20000200800 */
[----:B-1----:R-:W-:Y:S01]  /*3fe0*/  FMUL.FTZ R18, R4, R119 ;  /* 0x0000007704127220 */ /* 0x002fe20000410000 */
[C---:B------:R-:W-:Y:S01]  /*3ff0*/  FMUL.FTZ R4, R118.reuse, R141 ;  /* 0x0000008d76047220 */ /* 0x040fe20000410000 */
[----:B------:R-:W-:-:S03]  /*4000*/  FMUL.FTZ R118, R118, R5 ;  /* 0x0000000576767220 */ /* 0x000fc60000410000 */
[-C--:B------:R-:W-:Y:S01]  /*4010*/  FMUL.FTZ R126, R4, R119.reuse ;  /* 0x00000077047e7220 */ /* 0x080fe20000410000 */
[----:B------:R-:W-:Y:S01]  /*4020*/  FMUL.FTZ R118, R118, R119 ;  /* 0x0000007776767220 */ /* 0x000fe20000410000 */
[----:B------:R-:W0:Y:S01]  /*4030*/  F2F.F16.F32 R9, R9 ;  /* 0x0000000900097304 */ /* 0x000e220000200800 */
[----:B------:R-:W1:Y:S01]  /*4040*/  LDC.64 R4, c[0x0][0x468] ;  /* 0x00011a00ff047b82 */ /* 0x000e620000000a00 */
[----:B------:R-:W-:Y:S01]  /*4050*/  PRMT R119, R16, 0x5410, R17 ;  /* 0x0000541010777816 */ /* 0x000fe20000000011 */
[----:B------:R-:W-:-:S05]  /*4060*/  IMAD.WIDE.U32 R16, R10, 0x10000, RZ ;  /* 0x000100000a107825 */ /* 0x000fca00078e00ff */
[----:B------:R-:W-:Y:S01]  /*4070*/  F2F.F16.F32 R13, R13 ;  /* 0x0000000d000d7304 */ /* 0x000fe20000200800 */
[----:B0-----:R-:W-:-:S07]  /*4080*/  PRMT R137, R8, 0x5410, R9 ;  /* 0x0000541008897816 */ /* 0x001fce0000000009 */
[----:B------:R-:W0:Y:S08]  /*4090*/  F2F.F16.F32 R6, R6 ;  /* 0x0000000600067304 */ /* 0x000e300000200800 */
[----:B------:R-:W2:Y:S01]  /*40a0*/  F2F.F16.F32 R7, R7 ;  /* 0x0000000700077304 */ /* 0x000ea20000200800 */
[----:B0-----:R-:W-:-:S07]  /*40b0*/  IMAD.WIDE.U32 R8, R6, 0x10000, RZ ;  /* 0x0001000006087825 */ /* 0x001fce00078e00ff */
[----:B------:R-:W-:Y:S01]  /*40c0*/  F2F.F16.F32 R11, R11 ;  /* 0x0000000b000b7304 */ /* 0x000fe20000200800 */
[----:B------:R-:W-:Y:S02]  /*40d0*/  LOP3.LUT R9, R137, R9, RZ, 0xfc, !PT ;  /* 0x0000000989097212 */ /* 0x000fe400078efcff */
[----:B--2---:R-:W-:-:S05]  /*40e0*/  LOP3.LUT R12, R16, R7, RZ, 0xfc, !PT ;  /* 0x00000007100c7212 */ /* 0x004fca00078efcff */
[----:B------:R-:W0:Y:S01]  /*40f0*/  F2F.F16.F32 R129, R132 ;  /* 0x0000008400817304 */ /* 0x000e220000200800 */
[----:B------:R-:W-:-:S07]  /*4100*/  IMAD.WIDE.U32 R6, R120, 0x10000, RZ ;  /* 0x0001000078067825 */ /* 0x000fce00078e00ff */
[----:B------:R-:W-:Y:S01]  /*4110*/  F2F.F16.F32 R131, R124 ;  /* 0x0000007c00837304 */ /* 0x000fe20000200800 */
[----:B0-----:R-:W-:-:S07]  /*4120*/  PRMT R129, R128, 0x5410, R129 ;  /* 0x0000541080817816 */ /* 0x001fce0000000081 */
[----:B------:R0:W2:Y:S08]  /*4130*/  F2F.F16.F32 R132, R133 ;  /* 0x0000008500847304 */ /* 0x0000b00000200800 */
[----:B------:R-:W3:Y:S01]  /*4140*/  F2F.F16.F32 R14, R14 ;  /* 0x0000000e000e7304 */ /* 0x000ee20000200800 */
[----:B0-----:R-:W-:Y:S02]  /*4150*/  PRMT R133, R122, 0x5410, R19 ;  /* 0x000054107a857816 */ /* 0x001fe40000000013 */
[----:B--2---:R-:W-:-:S05]  /*4160*/  PRMT R131, R131, 0x5410, R132 ;  /* 0x0000541083837816 */ /* 0x004fca0000000084 */
[----:B------:R0:W2:Y:S01]  /*4170*/  F2F.F16.F32 R124, R18 ;  /* 0x00000012007c7304 */ /* 0x0000a20000200800 */
[----:B---3--:R-:W-:-:S07]  /*4180*/  LOP3.LUT R120, R6, R14, RZ, 0xfc, !PT ;  /* 0x0000000e06787212 */ /* 0x008fce00078efcff */
[----:B------:R3:W4:Y:S01]  /*4190*/  F2F.F16.F32 R122, R118 ;  /* 0x00000076007a7304 */ /* 0x0007220000200800 */
[----:B0-----:R-:W-:Y:S01]  /*41a0*/  IMAD.WIDE.U32 R18, R13, 0x10000, RZ ;  /* 0x000100000d127825 */ /* 0x001fe200078e00ff */
[----:B------:R-:W-:-:S04]  /*41b0*/  LOP3.LUT R13, R135, R17, RZ, 0xfc, !PT ;  /* 0x00000011870d7212 */ /* 0x000fc800078efcff */
[----:B------:R-:W-:Y:S01]  /*41c0*/  LOP3.LUT R119, R119, R19, RZ, 0xfc, !PT ;  /* 0x0000001377777212 */ /* 0x000fe200078efcff */
[----:B--2---:R-:W-:Y:S01]  /*41d0*/  IMAD.WIDE.U32 R16, R124, 0x10000, RZ ;  /* 0x000100007c107825 */ /* 0x004fe200078e00ff */
[----:B------:R-:W0:Y:S01]  /*41e0*/  F2F.F16.F32 R136, R136 ;  /* 0x0000008800887304 */ /* 0x000e220000200800 */
[----:B---3--:R-:W-:Y:S02]  /*41f0*/  LOP3.LUT R118, R18, R11, RZ, 0xfc, !PT ;  /* 0x0000000b12767212 */ /* 0x008fe400078efcff */
[----:B------:R-:W-:Y:S01]  /*4200*/  IMAD.WIDE.U32 R10, R121, 0x10000, RZ ;  /* 0x00010000790a7825 */ /* 0x000fe200078e00ff */
[----:B------:R-:W-:Y:S02]  /*4210*/  LOP3.LUT R121, R133, R7, RZ, 0xfc, !PT ;  /* 0x0000000785797212 */ /* 0x000fe400078efcff */
[----:B------:R-:W-:Y:S01]  /*4220*/  LOP3.LUT R124, R16, R127, RZ, 0xfc, !PT ;  /* 0x0000007f107c7212 */ /* 0x000fe200078efcff */
[----:B----4-:R-:W-:Y:S01]  /*4230*/  IMAD.WIDE.U32 R6, R122, 0x10000, RZ ;  /* 0x000100007a067825 */ /* 0x010fe200078e00ff */
[----:B------:R-:W2:Y:S01]  /*4240*/  F2F.F16.F32 R15, R126 ;  /* 0x0000007e000f7304 */ /* 0x000ea20000200800 */
[----:B------:R-:W-:-:S02]  /*4250*/  LOP3.LUT R122, R10, R125, RZ, 0xfc, !PT ;  /* 0x0000007d0a7a7212 */ /* 0x000fc400078efcff */
[----:B------:R-:W-:Y:S01]  /*4260*/  LOP3.LUT R125, R129, R17, RZ, 0xfc, !PT ;  /* 0x00000011817d7212 */ /* 0x000fe200078efcff */
[----:B-1----:R-:W-:Y:S01]  /*4270*/  IMAD.WIDE.U32 R16, R115, 0x8, R4 ;  /* 0x0000000873107825 */ /* 0x002fe200078e0004 */
[----:B------:R-:W-:Y:S02]  /*4280*/  LOP3.LUT R127, R131, R7, RZ, 0xfc, !PT ;  /* 0x00000007837f7212 */ /* 0x000fe400078efcff */
[----:B0-----:R-:W-:Y:S01]  /*4290*/  PRMT R123, R136, 0x5410, R123 ;  /* 0x00005410887b7816 */ /* 0x001fe2000000007b */
[----:B------:R-:W0:Y:S01]  /*42a0*/  F2F.F16.F32 R0, R0 ;  /* 0x0000000000007304 */ /* 0x000e220000200800 */
[--C-:B------:R-:W-:Y:S02]  /*42b0*/  IMAD.WIDE.U32 R18, R113, 0x8, R4.reuse ;  /* 0x0000000871127825 */ /* 0x100fe400078e0004 */
[----:B------:R-:W-:Y:S02]  /*42c0*/  LOP3.LUT R123, R123, R11, RZ, 0xfc, !PT ;  /* 0x0000000b7b7b7212 */ /* 0x000fe400078efcff */
[----:B------:R-:W-:Y:S01]  /*42d0*/  IMAD.WIDE.U32 R10, R111, 0x8, R4 ;  /* 0x000000086f0a7825 */ /* 0x000fe200078e0004 */
[----:B--2---:R-:W-:-:S03]  /*42e0*/  LOP3.LUT R126, R6, R15, RZ, 0xfc, !PT ;  /* 0x0000000f067e7212 */ /* 0x004fc600078efcff */
[----:B------:R-:W-:-:S04]  /*42f0*/  IMAD.WIDE.U32 R6, R112, 0x8, R4 ;  /* 0x0000000870067825 */ /* 0x000fc800078e0004 */
[----:B------:R-:W-:Y:S01]  /*4300*/  IMAD.WIDE.U32 R14, R117, 0x8, R4 ;  /* 0x00000008750e7825 */ /* 0x000fe200078e0004 */
[----:B0-----:R-:W-:-:S03]  /*4310*/  LOP3.LUT R8, R8, R0, RZ, 0xfc, !PT ;  /* 0x0000000008087212 */ /* 0x001fc600078efcff */
[--C-:B------:R-:W-:Y:S02]  /*4320*/  IMAD.WIDE.U32 R116, R116, 0x8, R4.reuse ;  /* 0x0000000874747825 */ /* 0x100fe400078e0004 */
[----:B------:R0:W-:Y:S02]  /*4330*/  STG.E.64 desc[UR8][R6.64], R8 ;  /* 0x0000000806007986 */ /* 0x0001e4000c101b08 */
[----:B------:R-:W-:Y:S02]  /*4340*/  IMAD.WIDE.U32 R4, R114, 0x8, R4 ;  /* 0x0000000872047825 */ /* 0x000fe400078e0004 */
[----:B------:R0:W-:Y:S04]  /*4350*/  STG.E.64 desc[UR8][R10.64], R12 ;  /* 0x0000000c0a007986 */ /* 0x0001e8000c101b08 */
[----:B------:R0:W-:Y:S04]  /*4360*/  STG.E.64 desc[UR8][R14.64], R118 ;  /* 0x000000760e007986 */ /* 0x0001e8000c101b08 */
[----:B------:R0:W-:Y:S04]  /*4370*/  STG.E.64 desc[UR8][R116.64], R120 ;  /* 0x0000007874007986 */ /* 0x0001e8000c101b08 */
[----:B------:R0:W-:Y:S04]  /*4380*/  STG.E.64 desc[UR8][R16.64], R122 ;  /* 0x0000007a10007986 */ /* 0x0001e8000c101b08 */
[----:B------:R0:W-:Y:S04]  /*4390*/  STG.E.64 desc[UR8][R18.64], R124 ;  /* 0x0000007c12007986 */ /* 0x0001e8000c101b08 */
[----:B------:R0:W-:Y:S01]  /*43a0*/  STG.E.64 desc[UR8][R4.64], R126 ;  /* 0x0000007e04007986 */ /* 0x0001e2000c101b08 */
[----:B------:R-:W-:Y:S05]  /*43b0*/  BRA `(.L_x_1440) ;  /* 0x0000003000a07947 */ /* 0x000fea0003800000 */
.L_x_1439:
[C-C-:B------:R-:W-:Y:S01]  /*43c0*/  FFMA.FTZ R152, R4.reuse, R152, R5.reuse ;  /* 0x0000009804987223 */ /* 0x140fe20000010005 */
[C-C-:B------:R-:W-:Y:S01]  /*43d0*/  FFMA.FTZ R167, R4.reuse, R167, R5.reuse ;  /* 0x000000a704a77223 */ /* 0x140fe20000010005 */
[C-C-:B------:R-:W-:Y:S01]  /*43e0*/  FFMA.FTZ R148, R4.reuse, R148, R5.reuse ;  /* 0x0000009404947223 */ /* 0x140fe20000010005 */
[C-C-:B------:R-:W-:Y:S01]  /*43f0*/  FFMA.FTZ R177, R4.reuse, R177, R5.reuse ;  /* 0x000000b104b17223 */ /* 0x140fe20000010005 */
[C-C-:B------:R-:W-:Y:S01]  /*4400*/  FFMA.FTZ R169, R4.reuse, R169, R5.reuse ;  /* 0x000000a904a97223 */ /* 0x140fe20000010005 */
[C-C-:B------:R-:W-:Y:S01]  /*4410*/  FFMA.FTZ R126, R4.reuse, R126, R5.reuse ;  /* 0x0000007e047e7223 */ /* 0x140fe20000010005 */
[C-C-:B------:R-:W-:Y:S01]  /*4420*/  FFMA.FTZ R10, R4.reuse, R150, R5.reuse ;  /* 0x00000096040a7223 */ /* 0x140fe20000010005 */
[C-C-:B------:R-:W-:Y:S01]  /*4430*/  FFMA.FTZ R183, R4.reuse, R183, R5.reuse ;  /* 0x000000b704b77223 */ /* 0x140fe20000010005 */
[----:B------:R-:W-:Y:S01]  /*4440*/  FFMA.FTZ R132, R4, R132, R5 ;  /* 0x0000008404847223 */ /* 0x000fe20000010005 */
[----:B------:R-:W-:Y:S01]  /*4450*/  FADD.FTZ R163, -R152, R163 ;  /* 0x000000a398a37221 */ /* 0x000fe20000010100 */
        /* <DEDUP_REMOVED lines=25> */
[--C-:B------:R-:W-:Y:S01]  /*45f0*/  FFMA.FTZ R130, R4, R130, R5.reuse ;  /* 0x0000008204827223 */ /* 0x100fe20000010005 */
[C---:B------:R-:W-:Y:S01]  /*4600*/  FMUL.FTZ R16, R118.reuse, R163 ;  /* 0x000000a376107220 */ /* 0x040fe20000410000 */
[----:B------:R-:W-:Y:S01]  /*4610*/  FMUL.FTZ R18, R118, R167 ;  /* 0x000000a776127220 */ /* 0x000fe20000410000 */
[----:B------:R-:W-:Y:S01]  /*4620*/  FFMA.FTZ R5, R4, R191, R5 ;  /* 0x000000bf04057223 */ /* 0x000fe20000010005 */
[C---:B------:R-:W-:Y:S01]  /*4630*/  FMUL.FTZ R148, R118.reuse, R159 ;  /* 0x0000009f76947220 */ /* 0x040fe20000410000 */
[C---:B------:R-:W-:Y:S01]  /*4640*/  FMUL.FTZ R150, R118.reuse, R177 ;  /* 0x000000b176967220 */ /* 0x040fe20000410000 */
[C---:B------:R-:W-:Y:S01]  /*4650*/  FMUL.FTZ R144, R118.reuse, R169 ;  /* 0x000000a976907220 */ /* 0x040fe20000410000 */
[C---:B------:R-:W-:Y:S01]  /*4660*/  FMUL.FTZ R126, R118.reuse, R137 ;  /* 0x00000089767e7220 */ /* 0x040fe20000410000 */
[----:B------:R-:W-:Y:S01]  /*4670*/  FMUL.FTZ R154, R118, R183 ;  /* 0x000000b7769a7220 */ /* 0x000fe20000410000 */
[----:B------:R-:W-:Y:S01]  /*4680*/  FADD.FTZ R165, -R0, R165 ;  /* 0x000000a500a57221 */ /* 0x000fe20000010100 */
[----:B------:R-:W-:Y:S01]  /*4690*/  FADD.FTZ R153, -R142, R153 ;  /* 0x000000998e997221 */ /* 0x000fe20000010100 */
[----:B------:R0:W-:Y:S01]  /*46a0*/  F2F.F16.F32 R6, R16 ;  /* 0x0000001000067304 */ /* 0x0001e20000200800 */
[----:B------:R-:W-:Y:S01]  /*46b0*/  FADD.FTZ R155, -R10, R155 ;  /* 0x0000009b0a9b7221 */ /* 0x000fe20000010100 */
[----:B------:R-:W-:Y:S01]  /*46c0*/  FADD.FTZ R179, -R179, R158 ;  /* 0x0000009eb3b37221 */ /* 0x000fe20000010100 */
[----:B------:R-:W-:Y:S01]  /*46d0*/  FADD.FTZ R5, -R5, R176 ;  /* 0x000000b005057221 */ /* 0x000fe20000010100 */
[----:B------:R-:W-:Y:S01]  /*46e0*/  FADD.FTZ R181, -R181, R156 ;  /* 0x0000009cb5b57221 */ /* 0x000fe20000010100 */
[----:B------:R-:W-:Y:S01]  /*46f0*/  FMUL.FTZ R124, R118, R165 ;  /* 0x000000a5767c7220 */ /* 0x000fe20000410000 */
[----:B------:R-:W-:Y:S01]  /*4700*/  FADD.FTZ R157, -R14, R157 ;  /* 0x0000009d0e9d7221 */ /* 0x000fe20000010100 */
[----:B------:R-:W-:Y:S01]  /*4710*/  FADD.FTZ R151, -R140, R151 ;  /* 0x000000978c977221 */ /* 0x000fe20000010100 */
[----:B------:R1:W2:Y:S01]  /*4720*/  F2F.F16.F32 R7, R18 ;  /* 0x0000001200077304 */ /* 0x0002a20000200800 */
[----:B------:R-:W-:Y:S01]  /*4730*/  FADD.FTZ R185, -R185, R164 ;  /* 0x000000a4b9b97221 */ /* 0x000fe20000010100 */
[----:B------:R-:W-:Y:S01]  /*4740*/  FMUL.FTZ R142, R118, R153 ;  /* 0x00000099768e7220 */ /* 0x000fe20000410000 */
[----:B------:R-:W-:Y:S01]  /*4750*/  FADD.FTZ R147, -R136, R147 ;  /* 0x0000009388937221 */ /* 0x000fe20000010100 */
[----:B------:R-:W-:Y:S01]  /*4760*/  FADD.FTZ R189, -R189, R160 ;  /* 0x000000a0bdbd7221 */ /* 0x000fe20000010100 */
[----:B------:R-:W-:Y:S01]  /*4770*/  FADD.FTZ R149, -R138, R149 ;  /* 0x000000958a957221 */ /* 0x000fe20000010100 */
[----:B------:R-:W-:Y:S01]  /*4780*/  FADD.FTZ R187, -R187, R162 ;  /* 0x000000a2bbbb7221 */ /* 0x000fe20000010100 */
[----:B------:R-:W-:Y:S01]  /*4790*/  FADD.FTZ R173, -R132, R173 ;  /* 0x000000ad84ad7221 */ /* 0x000fe20000010100 */
[----:B------:R3:W-:Y:S01]  /*47a0*/  F2F.F16.F32 R8, R148 ;  /* 0x0000009400087304 */ /* 0x0007e20000200800 */
[----:B------:R-:W-:Y:S01]  /*47b0*/  FADD.FTZ R145, -R134, R145 ;  /* 0x0000009186917221 */ /* 0x000fe20000010100 */
[----:B------:R-:W-:Y:S01]  /*47c0*/  FADD.FTZ R175, -R180, R175 ;  /* 0x000000afb4af7221 */ /* 0x000fe20000010100 */
[----:B------:R-:W-:Y:S01]  /*47d0*/  FADD.FTZ R193, -R193, R178 ;  /* 0x000000b2c1c17221 */ /* 0x000fe20000010100 */
[----:B------:R-:W-:Y:S01]  /*47e0*/  FADD.FTZ R139, -R128, R139 ;  /* 0x0000008b808b7221 */ /* 0x000fe20000010100 */
[----:B------:R-:W-:Y:S01]  /*47f0*/  FADD.FTZ R141, -R130, R141 ;  /* 0x0000008d828d7221 */ /* 0x000fe20000010100 */
[C---:B------:R-:W-:Y:S01]  /*4800*/  FMUL.FTZ R158, R118.reuse, R179 ;  /* 0x000000b3769e7220 */ /* 0x040fe20000410000 */
[C---:B------:R-:W-:Y:S01]  /*4810*/  FMUL.FTZ R176, R118.reuse, R5 ;  /* 0x0000000576b07220 */ /* 0x040fe20000410000 */
[----:B------:R-:W-:Y:S01]  /*4820*/  F2F.F16.F32 R11, R150 ;  /* 0x00000096000b7304 */ /* 0x000fe20000200800 */
[C---:B------:R-:W-:Y:S01]  /*4830*/  FMUL.FTZ R166, R118.reuse, R155 ;  /* 0x0000009b76a67220 */ /* 0x040fe20000410000 */
[----:B------:R-:W-:Y:S01]  /*4840*/  FMUL.FTZ R146, R118, R181 ;  /* 0x000000b576927220 */ /* 0x000fe20000410000 */
[-C--:B0-----:R-:W-:Y:S01]  /*4850*/  FMUL.FTZ R16, R16, R119.reuse ;  /* 0x0000007710107220 */ /* 0x081fe20000410000 */
[----:B------:R-:W-:Y:S01]  /*4860*/  FMUL.FTZ R4, R18, R119 ;  /* 0x0000007712047220 */ /* 0x000fe20000410000 */
[C---:B------:R-:W-:Y:S01]  /*4870*/  FMUL.FTZ R152, R118.reuse, R161 ;  /* 0x000000a176987220 */ /* 0x040fe20000410000 */
[C---:B------:R-:W-:Y:S01]  /*4880*/  FMUL.FTZ R156, R118.reuse, R157 ;  /* 0x0000009d769c7220 */ /* 0x040fe20000410000 */
[C---:B------:R-:W-:Y:S01]  /*4890*/  FMUL.FTZ R168, R118.reuse, R151 ;  /* 0x0000009776a87220 */ /* 0x040fe20000410000 */
[----:B------:R-:W0:Y:S01]  /*48a0*/  F2F.F16.F32 R10, R144 ;  /* 0x00000090000a7304 */ /* 0x000e220000200800 */
[C---:B------:R-:W-:Y:S01]  /*48b0*/  FMUL.FTZ R164, R118.reuse, R185 ;  /* 0x000000b976a47220 */ /* 0x040fe20000410000 */
[C---:B------:R-:W-:Y:S01]  /*48c0*/  FMUL.FTZ R170, R118.reuse, R147 ;  /* 0x0000009376aa7220 */ /* 0x040fe20000410000 */
[C---:B------:R-:W-:Y:S01]  /*48d0*/  FMUL.FTZ R172, R118.reuse, R189 ;  /* 0x000000bd76ac7220 */ /* 0x040fe20000410000 */
[C---:B------:R-:W-:Y:S01]  /*48e0*/  FMUL.FTZ R160, R118.reuse, R149 ;  /* 0x0000009576a07220 */ /* 0x040fe20000410000 */
[C---:B------:R-:W-:Y:S01]  /*48f0*/  FMUL.FTZ R162, R118.reuse, R187 ;  /* 0x000000bb76a27220 */ /* 0x040fe20000410000 */
[C---:B------:R-:W-:Y:S01]  /*4900*/  FMUL.FTZ R182, R118.reuse, R143 ;  /* 0x0000008f76b67220 */ /* 0x040fe20000410000 */
[C---:B------:R-:W-:Y:S01]  /*4910*/  FMUL.FTZ R184, R118.reuse, R173 ;  /* 0x000000ad76b87220 */ /* 0x040fe20000410000 */
[----:B------:R4:W-:Y:S01]  /*4920*/  F2F.F16.F32 R0, R126 ;  /* 0x0000007e00007304 */ /* 0x0009e20000200800 */
[C---:B------:R-:W-:Y:S01]  /*4930*/  FMUL.FTZ R174, R118.reuse, R145 ;  /* 0x0000009176ae7220 */ /* 0x040fe20000410000 */
[C---:B------:R-:W-:Y:S01]  /*4940*/  FMUL.FTZ R180, R118.reuse, R175 ;  /* 0x000000af76b47220 */ /* 0x040fe20000410000 */
[C---:B------:R-:W-:Y:S01]  /*4950*/  FMUL.FTZ R188, R118.reuse, R193 ;  /* 0x000000c176bc7220 */ /* 0x040fe20000410000 */
[C---:B------:R-:W-:Y:S01]  /*4960*/  FMUL.FTZ R186, R118.reuse, R139 ;  /* 0x0000008b76ba7220 */ /* 0x040fe20000410000 */
[----:B------:R-:W-:Y:S01]  /*4970*/  FMUL.FTZ R178, R118, R141 ;  /* 0x0000008d76b27220 */ /* 0x000fe20000410000 */
[-C--:B-1----:R-:W-:Y:S01]  /*4980*/  FMUL.FTZ R18, R124, R119.reuse ;  /* 0x000000777c127220 */ /* 0x082fe20000410000 */
[-C--:B---3--:R-:W-:Y:S01]  /*4990*/  FMUL.FTZ R148, R148, R119.reuse ;  /* 0x0000007794947220 */ /* 0x088fe20000410000 */
[----:B------:R1:W-:Y:S01]  /*49a0*/  F2F.F16.F32 R120, R154 ;  /* 0x0000009a00787304 */ /* 0x0003e20000200800 */
[-C--:B----4-:R-:W-:Y:S01]  /*49b0*/  FMUL.FTZ R126, R126, R119.reuse ;  /* 0x000000777e7e7220 */ /* 0x090fe20000410000 */
[-C--:B------:R-:W-:Y:S01]  /*49c0*/  FMUL.FTZ R150, R150, R119.reuse ;  /* 0x0000007796967220 */ /* 0x080fe20000410000 */
[-C--:B------:R-:W-:Y:S01]  /*49d0*/  FMUL.FTZ R144, R144, R119.reuse ;  /* 0x0000007790907220 */ /* 0x080fe20000410000 */
[-C--:B------:R-:W-:Y:S01]  /*49e0*/  FMUL.FTZ R128, R156, R119.reuse ;  /* 0x000000779c807220 */ /* 0x080fe20000410000 */
[-C--:B------:R-:W-:Y:S01]  /*49f0*/  FMUL.FTZ R130, R142, R119.reuse ;  /* 0x000000778e827220 */ /* 0x080fe20000410000 */
[----:B--2---:R-:W-:Y:S01]  /*4a00*/  PRMT R139, R6, 0x5410, R7 ;  /* 0x00005410068b7816 */ /* 0x004fe20000000007 */
[----:B0-----:R-:W-:Y:S01]  /*4a10*/  IMAD.WIDE.U32 R6, R10, 0x10000, RZ ;  /* 0x000100000a067825 */ /* 0x001fe200078e00ff */
[----:B------:R0:W-:Y:S03]  /*4a20*/  F2F.F16.F32 R9, R124 ;  /* 0x0000007c00097304 */ /* 0x0001e60000200800 */
[----:B-1----:R-:W-:-:S05]  /*4a30*/  FMUL.FTZ R154, R154, R119 ;  /* 0x000000779a9a7220 */ /* 0x002fca0000410000 */
[----:B------:R-:W-:Y:S01]  /*4a40*/  F2F.F16.F32 R17, R142 ;  /* 0x0000008e00117304 */ /* 0x000fe20000200800 */
[----:B0-----:R-:W-:-:S07]  /*4a50*/  FMUL.FTZ R124, R152, R119 ;  /* 0x00000077987c7220 */ /* 0x001fce0000410000 */
[----:B------:R0:W-:Y:S08]  /*4a60*/  F2F.F16.F32 R14, R158 ;  /* 0x0000009e000e7304 */ /* 0x0001f00000200800 */
[----:B------:R1:W-:Y:S01]  /*4a70*/  F2F.F16.F32 R118, R176 ;  /* 0x000000b000767304 */ /* 0x0003e20000200800 */
[----:B0-----:R-:W-:-:S07]  /*4a80*/  FMUL.FTZ R158, R158, R119 ;  /* 0x000000779e9e7220 */ /* 0x001fce0000410000 */
[----:B------:R0:W-:Y:S01]  /*4a90*/  F2F.F16.F32 R12, R166 ;  /* 0x000000a6000c7304 */ /* 0x0001e20000200800 */
[----:B-1----:R-:W-:-:S07]  /*4aa0*/  FMUL.FTZ R176, R176, R119 ;  /* 0x00000077b0b07220 */ /* 0x002fce0000410000 */
[----:B------:R1:W2:Y:S01]  /*4ab0*/  F2F.F16.F32 R19, R146 ;  /* 0x0000009200137304 */ /* 0x0002a20000200800 */
[----:B0-----:R-:W-:-:S07]  /*4ac0*/  FMUL.FTZ R166, R166, R119 ;  /* 0x00000077a6a67220 */ /* 0x001fce0000410000 */
[----:B------:R-:W-:Y:S01]  /*4ad0*/  F2F.F16.F32 R138, R126 ;  /* 0x0000007e008a7304 */ /* 0x000fe20000200800 */
[----:B-1----:R-:W-:Y:S01]  /*4ae0*/  FMUL.FTZ R146, R146, R119 ;  /* 0x0000007792927220 */ /* 0x002fe20000410000 */
[----:B--2---:R-:W-:-:S06]  /*4af0*/  PRMT R19, R12, 0x5410, R19 ;  /* 0x000054100c137816 */ /* 0x004fcc0000000013 */
[----:B------:R-:W-:Y:S08]  /*4b00*/  F2F.F16.F32 R140, R16 ;  /* 0x00000010008c7304 */ /* 0x000ff00000200800 */
[----:B------:R0:W1:Y:S08]  /*4b10*/  F2F.F16.F32 R141, R4 ;  /* 0x00000004008d7304 */ /* 0x0000700000200800 */
[----:B------:R-:W2:Y:S01]  /*4b20*/  F2F.F16.F32 R13, R152 ;  /* 0x00000098000d7304 */ /* 0x000ea20000200800 */
[----:B0-----:R-:W-:-:S03]  /*4b30*/  IMAD.WIDE.U32 R4, R0, 0x10000, RZ ;  /* 0x0001000000047825 */ /* 0x001fc600078e00ff */
[----:B------:R-:W-:-:S04]  /*4b40*/  LOP3.LUT R4, R4, R9, RZ, 0xfc, !PT ;  /* 0x0000000904047212 */ /* 0x000fc800078efcff */
[----:B------:R0:W3:Y:S01]  /*4b50*/  F2F.F16.F32 R127, R162 ;  /* 0x000000a2007f7304 */ /* 0x0000e20000200800 */
[----:B-1----:R-:W-:Y:S02]  /*4b60*/  PRMT R141, R140, 0x5410, R141 ;  /* 0x000054108c8d7816 */ /* 0x002fe4000000008d */
[----:B------:R-:W-:Y:S02]  /*4b70*/  LOP3.LUT R5, R139, R5, RZ, 0xfc, !PT ;  /* 0x000000058b057212 */ /* 0x000fe400078efcff */
[----:B--2---:R-:W-:-:S03]  /*4b80*/  LOP3.LUT R6, R6, R13, RZ, 0xfc, !PT ;  /* 0x0000000d06067212 */ /* 0x004fc600078efcff */
[----:B------:R1:W-:Y:S01]  /*4b90*/  F2F.F16.F32 R122, R168 ;  /* 0x000000a8007a7304 */ /* 0x0003e20000200800 */
[----:B0-----:R-:W-:Y:S01]  /*4ba0*/  FMUL.FTZ R162, R162, R119 ;  /* 0x00000077a2a27220 */ /* 0x001fe20000410000 */
[----:B---3--:R-:W-:-:S06]  /*4bb0*/  IMAD.WIDE.U32 R12, R127, 0x10000, RZ ;  /* 0x000100007f0c7825 */ /* 0x008fcc00078e00ff */
[----:B------:R0:W2:Y:S01]  /*4bc0*/  F2F.F16.F32 R123, R164 ;  /* 0x000000a4007b7304 */ /* 0x0000a20000200800 */
[-C--:B-1----:R-:W-:Y:S01]  /*4bd0*/  FMUL.FTZ R168, R168, R119.reuse ;  /* 0x00000077a8a87220 */ /* 0x082fe20000410000 */
[----:B------:R-:W1:Y:S06]  /*4be0*/  LDC.64 R126, c[0x0][0x478] ;  /* 0x00011e00ff7e7b82 */ /* 0x000e6c0000000a00 */
[----:B------:R3:W-:Y:S01]  /*4bf0*/  F2F.F16.F32 R129, R170 ;  /* 0x000000aa00817304 */ /* 0x0007e20000200800 */
[----:B0-----:R-:W-:Y:S01]  /*4c00*/  FMUL.FTZ R164, R164, R119 ;  /* 0x00000077a4a47220 */ /* 0x001fe20000410000 */
[----:B--2---:R-:W-:-:S06]  /*4c10*/  PRMT R123, R122, 0x5410, R123 ;  /* 0x000054107a7b7816 */ /* 0x004fcc000000007b */
[----:B------:R0:W2:Y:S01]  /*4c20*/  F2F.F16.F32 R136, R172 ;  /* 0x000000ac00887304 */ /* 0x0000a20000200800 */
[----:B---3--:R-:W-:-:S07]  /*4c30*/  FMUL.FTZ R170, R170, R119 ;  /* 0x00000077aaaa7220 */ /* 0x008fce0000410000 */
[----:B------:R3:W4:Y:S01]  /*4c40*/  F2F.F16.F32 R121, R160 ;  /* 0x000000a000797304 */ /* 0x0007220000200800 */
[----:B0-----:R-:W-:Y:S01]  /*4c50*/  FMUL.FTZ R172, R172, R119 ;  /* 0x00000077acac7220 */ /* 0x001fe20000410000 */
[----:B--2---:R-:W-:-:S06]  /*4c60*/  PRMT R129, R129, 0x5410, R136 ;  /* 0x0000541081817816 */ /* 0x004fcc0000000088 */
[----:B------:R0:W-:Y:S01]  /*4c70*/  F2F.F16.F32 R132, R182 ;  /* 0x000000b600847304 */ /* 0x0001e20000200800 */
[----:B---3--:R-:W-:Y:S01]  /*4c80*/  FMUL.FTZ R160, R160, R119 ;  /* 0x00000077a0a07220 */ /* 0x008fe20000410000 */
[----:B------:R-:W-:Y:S02]  /*4c90*/  LOP3.LUT R13, R129, R13, RZ, 0xfc, !PT ;  /* 0x0000000d810d7212 */ /* 0x000fe400078efcff */
[----:B----4-:R-:W-:-:S04]  /*4ca0*/  LOP3.LUT R12, R12, R121, RZ, 0xfc, !PT ;  /* 0x000000790c0c7212 */ /* 0x010fc800078efcff */
[----:B------:R2:W3:Y:S01]  /*4cb0*/  F2F.F16.F32 R135, R184 ;  /* 0x000000b800877304 */ /* 0x0004e20000200800 */
[----:B0-----:R-:W-:-:S07]  /*4cc0*/  FMUL.FTZ R182, R182, R119 ;  /* 0x00000077b6b67220 */ /* 0x001fce0000410000 */
[----:B------:R0:W-:Y:S01]  /*4cd0*/  F2F.F16.F32 R125, R174 ;  /* 0x000000ae007d7304 */ /* 0x0001e20000200800 */
[----:B--2---:R-:W-:Y:S01]  /*4ce0*/  FMUL.FTZ R184, R184, R119 ;  /* 0x00000077b8b87220 */ /* 0x004fe20000410000 */
[----:B---3--:R-:W-:-:S06]  /*4cf0*/  PRMT R135, R132, 0x5410, R135 ;  /* 0x0000541084877816 */ /* 0x008fcc0000000087 */
[----:B------:R2:W-:Y:S01]  /*4d00*/  F2F.F16.F32 R131, R180 ;  /* 0x000000b400837304 */ /* 0x0005e20000200800 */
[----:B0-----:R-:W-:-:S07]  /*4d10*/  FMUL.FTZ R174, R174, R119 ;  /* 0x00000077aeae7220 */ /* 0x001fce0000410000 */
[----:B------:R0:W-:Y:S01]  /*4d20*/  F2F.F16.F32 R137, R188 ;  /* 0x000000bc00897304 */ /* 0x0001e20000200800 */
[----:B--2---:R-:W-:-:S07]  /*4d30*/  FMUL.FTZ R180, R180, R119 ;  /* 0x00000077b4b47220 */ /* 0x004fce0000410000 */
[----:B------:R2:W3:Y:S01]  /*4d40*/  F2F.F16.F32 R134, R186 ;  /* 0x000000ba00867304 */ /* 0x0004e20000200800 */
[----:B0-----:R-:W-:-:S07]  /*4d50*/  FMUL.FTZ R188, R188, R119 ;  /* 0x00000077bcbc7220 */ /* 0x001fce0000410000 */
[----:B------:R0:W4:Y:S01]  /*4d60*/  F2F.F16.F32 R133, R178 ;  /* 0x000000b200857304 */ /* 0x0001220000200800 */
[----:B--2---:R-:W-:Y:S01]  /*4d70*/  FMUL.FTZ R186, R186, R119 ;  /* 0x00000077baba7220 */ /* 0x004fe20000410000 */
[----:B---3--:R-:W-:-:S06]  /*4d80*/  PRMT R137, R134, 0x5410, R137 ;  /* 0x0000541086897816 */ /* 0x008fcc0000000089 */
[----:B------:R-:W2:Y:S01]  /*4d90*/  F2F.F16.F32 R18, R18 ;  /* 0x0000001200127304 */ /* 0x000ea20000200800 */
[----:B0-----:R-:W-:Y:S01]  /*4da0*/  FMUL.FTZ R178, R178, R119 ;  /* 0x00000077b2b27220 */ /* 0x001fe20000410000 */
[----:B------:R-:W-:Y:S01]  /*4db0*/  PRMT R119, R8, 0x5410, R11 ;  /* 0x0000541008777816 */ /* 0x000fe2000000000b */
[----:B------:R-:W-:-:S03]  /*4dc0*/  IMAD.WIDE.U32 R10, R120, 0x10000, RZ ;  /* 0x00010000780a7825 */ /* 0x000fc600078e00ff */
[----:B------:R-:W-:Y:S01]  /*4dd0*/  LOP3.LUT R7, R119, R7, RZ, 0xfc, !PT ;  /* 0x0000000777077212 */ /* 0x000fe200078efcff */
[----:B------:R-:W-:Y:S01]  /*4de0*/  IMAD.WIDE.U32 R8, R14, 0x10000, RZ ;  /* 0x000100000e087825 */ /* 0x000fe200078e00ff */
[----:B------:R-:W-:Y:S01]  /*4df0*/  LOP3.LUT R10, R10, R17, RZ, 0xfc, !PT ;  /* 0x000000110a0a7212 */ /* 0x000fe200078efcff */
[----:B------:R-:W0:Y:S01]  /*4e00*/  F2F.F16.F32 R15, R156 ;  /* 0x0000009c000f7304 */ /* 0x000e220000200800 */
[----:B------:R-:W-:Y:S01]  /*4e10*/  LOP3.LUT R11, R123, R11, RZ, 0xfc, !PT ;  /* 0x0000000b7b0b7212 */ /* 0x000fe200078efcff */
[----:B------:R-:W-:Y:S01]  /*4e20*/  IMAD.WIDE.U32 R16, R118, 0x10000, RZ ;  /* 0x0001000076107825 */ /* 0x000fe200078e00ff */
[----:B------:R-:W-:-:S03]  /*4e30*/  LOP3.LUT R9, R19, R9, RZ, 0xfc, !PT ;  /* 0x0000000913097212 */ /* 0x000fc600078efcff */
[----:B------:R-:W-:Y:S01]  /*4e40*/  IMAD.WIDE.U32 R118, R138, 0x10000, RZ ;  /* 0x000100008a767825 */ /* 0x000fe200078e00ff */
[----:B------:R-:W-:Y:S01]  /*4e50*/  LOP3.LUT R17, R137, R17, RZ, 0xfc, !PT ;  /* 0x0000001189117212 */ /* 0x000fe200078efcff */
[----:B------:R-:W3:Y:S01]  /*4e60*/  F2F.F16.F32 R158, R158 ;  /* 0x0000009e009e7304 */ /* 0x000ee20000200800 */
[----:B----4-:R-:W-:Y:S02]  /*4e70*/  LOP3.LUT R16, R16, R133, RZ, 0xfc, !PT ;  /* 0x0000008510107212 */ /* 0x010fe400078efcff */
[----:B------:R-:W-:Y:S01]  /*4e80*/  LOP3.LUT R19, R141, R119, RZ, 0xfc, !PT ;  /* 0x000000778d137212 */ /* 0x000fe200078efcff */
[----:B-1----:R-:W-:Y:S01]  /*4e90*/  IMAD.WIDE.U32 R140, R115, 0x8, R126 ;  /* 0x00000008738c7825 */ /* 0x002fe200078e007e */
[----:B--2---:R-:W-:Y:S02]  /*4ea0*/  LOP3.LUT R18, R118, R18, RZ, 0xfc, !PT ;  /* 0x0000001276127212 */ /* 0x004fe400078efcff */
[----:B------:R-:W1:Y:S01]  /*4eb0*/  LDC.64 R118, c[0x0][0x468] ;  /* 0x00011a00ff767b82 */ /* 0x000e620000000a00 */
[----:B------:R-:W2:Y:S01]  /*4ec0*/  F2F.F16.F32 R144, R144 ;  /* 0x0000009000907304 */ /* 0x000ea20000200800 */
[----:B0-----:R-:W-:Y:S01]  /*4ed0*/  LOP3.LUT R8, R8, R15, RZ, 0xfc, !PT ;  /* 0x0000000f08087212 */ /* 0x001fe200078efcff */
[----:B------:R-:W-:-:S04]  /*4ee0*/  IMAD.WIDE.U32 R14, R131, 0x10000, RZ ;  /* 0x00010000830e7825 */ /* 0x000fc800078e00ff */
[----:B---3--:R-:W-:Y:S02]  /*4ef0*/  IMAD.WIDE.U32 R122, R158, 0x10000, RZ ;  /* 0x000100009e7a7825 */ /* 0x008fe400078e00ff */
[----:B------:R-:W0:Y:S01]  /*4f00*/  F2F.F16.F32 R128, R128 ;  /* 0x0000008000807304 */ /* 0x000e220000200800 */
[----:B------:R-:W-:Y:S02]  /*4f10*/  LOP3.LUT R15, R135, R15, RZ, 0xfc, !PT ;  /* 0x0000000f870f7212 */ /* 0x000fe400078efcff */
[----:B------:R-:W-:Y:S01]  /*4f20*/  LOP3.LUT R14, R14, R125, RZ, 0xfc, !PT ;  /* 0x0000007d0e0e7212 */ /* 0x000fe200078efcff */
[----:B--2---:R-:W-:-:S04]  /*4f30*/  IMAD.WIDE.U32 R120, R144, 0x10000, RZ ;  /* 0x0001000090787825 */ /* 0x004fc800078e00ff */
[----:B------:R-:W2:Y:S01]  /*4f40*/  F2F.F16.F32 R154, R154 ;  /* 0x0000009a009a7304 */ /* 0x000ea20000200800 */
[----:B0-----:R-:W-:-:S07]  /*4f50*/  LOP3.LUT R122, R122, R128, RZ, 0xfc, !PT ;  /* 0x000000807a7a7212 */ /* 0x001fce00078efcff */
[----:B------:R-:W-:Y:S01]  /*4f60*/  F2F.F16.F32 R168, R168 ;  /* 0x000000a800a87304 */ /* 0x000fe20000200800 */
[----:B--2---:R-:W-:-:S07]  /*4f70*/  IMAD.WIDE.U32 R132, R154, 0x10000, RZ ;  /* 0x000100009a847825 */ /* 0x004fce00078e00ff */
[----:B------:R-:W0:Y:S08]  /*4f80*/  F2F.F16.F32 R147, R164 ;  /* 0x000000a400937304 */ /* 0x000e300000200800 */
[----:B------:R-:W2:Y:S01]  /*4f90*/  F2F.F16.F32 R162, R162 ;  /* 0x000000a200a27304 */ /* 0x000ea20000200800 */
[----:B0-----:R-:W-:-:S07]  /*4fa0*/  PRMT R147, R168, 0x5410, R147 ;  /* 0x00005410a8937816 */ /* 0x001fce0000000093 */
[----:B------:R-:W-:Y:S01]  /*4fb0*/  F2F.F16.F32 R166, R166 ;  /* 0x000000a600a67304 */ /* 0x000fe20000200800 */
[----:B------:R-:W-:Y:S01]  /*4fc0*/  LOP3.LUT R125, R147, R133, RZ, 0xfc, !PT ;  /* 0x00000085937d7212 */ /* 0x000fe200078efcff */
[----:B--2---:R-:W-:-:S06]  /*4fd0*/  IMAD.WIDE.U32 R128, R162, 0x10000, RZ ;  /* 0x00010000a2807825 */ /* 0x004fcc00078e00ff */
[----:B------:R1:W0:Y:S08]  /*4fe0*/  F2F.F16.F32 R145, R146 ;  /* 0x0000009200917304 */ /* 0x0002300000200800 */
[----:B------:R-:W-:Y:S01]  /*4ff0*/  F2F.F16.F32 R170, R170 ;  /* 0x000000aa00aa7304 */ /* 0x000fe20000200800 */
[----:B-1----:R-:W-:Y:S01]  /*5000*/  IMAD.WIDE.U32 R146, R111, 0x8, R118 ;  /* 0x000000086f927825 */ /* 0x002fe200078e0076 */
[----:B0-----:R-:W-:-:S06]  /*5010*/  PRMT R145, R166, 0x5410, R145 ;  /* 0x00005410a6917816 */ /* 0x001fcc0000000091 */
[----:B------:R-:W0:Y:S01]  /*5020*/  F2F.F16.F32 R151, R172 ;  /* 0x000000ac00977304 */ /* 0x000e220000200800 */
[----:B------:R-:W-:Y:S01]  /*5030*/  LOP3.LUT R123, R145, R123, RZ, 0xfc, !PT ;  /* 0x0000007b917b7212 */ /* 0x000fe200078efcff */
[----:B------:R-:W-:-:S06]  /*5040*/  IMAD.WIDE.U32 R144, R112, 0x8, R118 ;  /* 0x0000000870907825 */ /* 0x000fcc00078e0076 */
[----:B------:R-:W1:Y:S01]  /*5050*/  F2F.F16.F32 R134, R176 ;  /* 0x000000b000867304 */ /* 0x000e620000200800 */
[----:B0-----:R-:W-:-:S07]  /*5060*/  PRMT R151, R170, 0x5410, R151 ;  /* 0x00005410aa977816 */ /* 0x001fce0000000097 */
[----:B------:R-:W-:Y:S01]  /*5070*/  F2F.F16.F32 R139, R188 ;  /* 0x000000bc008b7304 */ /* 0x000fe20000200800 */
[----:B------:R-:W-:Y:S01]  /*5080*/  LOP3.LUT R129, R151, R129, RZ, 0xfc, !PT ;  /* 0x0000008197817212 */ /* 0x000fe200078efcff */
[----:B-1----:R-:W-:-:S06]  /*5090*/  IMAD.WIDE.U32 R134, R134, 0x10000, RZ ;  /* 0x0001000086867825 */ /* 0x002fcc00078e00ff */
[----:B------:R-:W0:Y:S08]  /*50a0*/  F2F.F16.F32 R186, R186 ;  /* 0x000000ba00ba7304 */ /* 0x000e300000200800 */
[----:B------:R-:W1:Y:S01]  /*50b0*/  F2F.F16.F32 R124, R124 ;  /* 0x0000007c007c7304 */ /* 0x000e620000200800 */
[----:B0-----:R-:W-:-:S07]  /*50c0*/  PRMT R139, R186, 0x5410, R139 ;  /* 0x00005410ba8b7816 */ /* 0x001fce000000008b */
[----:B------:R-:W-:Y:S01]  /*50d0*/  F2F.F16.F32 R148, R148 ;  /* 0x0000009400947304 */ /* 0x000fe20000200800 */
[----:B------:R-:W-:Y:S01]  /*50e0*/  LOP3.LUT R151, R139, R135, RZ, 0xfc, !PT ;  /* 0x000000878b977212 */ /* 0x000fe200078efcff */
[----:B------:R-:W-:Y:S01]  /*50f0*/  IMAD.WIDE.U32 R138, R116, 0x8, R126 ;  /* 0x00000008748a7825 */ /* 0x000fe200078e007e */
[----:B-1----:R-:W-:-:S05]  /*5100*/  LOP3.LUT R120, R120, R124, RZ, 0xfc, !PT ;  /* 0x0000007c78787212 */ /* 0x002fca00078efcff */
[----:B------:R-:W0:Y:S08]  /*5110*/  F2F.F16.F32 R143, R150 ;  /* 0x00000096008f7304 */ /* 0x000e300000200800 */
[----:B------:R-:W1:Y:S01]  /*5120*/  F2F.F16.F32 R130, R130 ;  /* 0x0000008200827304 */ /* 0x000e620000200800 */
[----:B0-----:R-:W-:-:S07]  /*5130*/  PRMT R143, R148, 0x5410, R143 ;  /* 0x00005410948f7816 */ /* 0x001fce000000008f */
[----:B------:R-:W0:Y:S01]  /*5140*/  F2F.F16.F32 R137, R178 ;  /* 0x000000b200897304 */ /* 0x000e220000200800 */
[----:B------:R-:W-:Y:S01]  /*5150*/  LOP3.LUT R121, R143, R121, RZ, 0xfc, !PT ;  /* 0x000000798f797212 */ /* 0x000fe200078efcff */
[----:B------:R-:W-:Y:S01]  /*5160*/  IMAD.WIDE.U32 R142, R113, 0x8, R126 ;  /* 0x00000008718e7825 */ /* 0x000fe200078e007e */
[----:B-1----:R-:W-:-:S05]  /*5170*/  LOP3.LUT R124, R132, R130, RZ, 0xfc, !PT ;  /* 0x00000082847c7212 */ /* 0x002fca00078efcff */
[----:B------:R-:W1:Y:S01]  /*5180*/  F2F.F16.F32 R149, R160 ;  /* 0x000000a000957304 */ /* 0x000e620000200800 */
[----:B------:R-:W-:-:S04]  /*5190*/  IMAD.WIDE.U32 R132, R112, 0x8, R126 ;  /* 0x0000000870847825 */ /* 0x000fc800078e007e */
[----:B------:R-:W-:Y:S01]  /*51a0*/  IMAD.WIDE.U32 R112, R113, 0x8, R118 ;  /* 0x0000000871707825 */ /* 0x000fe200078e0076 */
[----:B------:R2:W-:Y:S01]  /*51b0*/  STG.E.64 desc[UR8][R132.64], R4 ;  /* 0x0000000484007986 */ /* 0x0005e2000c101b08 */
[----:B0-----:R-:W-:Y:S01]  /*51c0*/  LOP3.LUT R150, R134, R137, RZ, 0xfc, !PT ;  /* 0x0000008986967212 */ /* 0x001fe200078efcff */
[----:B------:R-:W0:Y:S01]  /*51d0*/  F2F.F16.F32 R131, R180 ;  /* 0x000000b400837304 */ /* 0x000e220000200800 */
[--C-:B------:R-:W-:Y:S01]  /*51e0*/  IMAD.WIDE.U32 R134, R111, 0x8, R126.reuse ;  /* 0x000000086f867825 */ /* 0x100fe200078e007e */
[----:B------:R3:W-:Y:S03]  /*51f0*/  STG.E.64 desc[UR8][R144.64], R18 ;  /* 0x0000001290007986 */ /* 0x0007e6000c101b08 */
[C---:B------:R-:W-:Y:S01]  /*5200*/  IMAD.WIDE.U32 R136, R117.reuse, 0x8, R126 ;  /* 0x0000000875887825 */ /* 0x040fe200078e007e */
[----:B------:R3:W-:Y:S01]  /*5210*/  STG.E.64 desc[UR8][R134.64], R6 ;  /* 0x0000000686007986 */ /* 0x0007e2000c101b08 */
[----:B-1----:R-:W-:Y:S01]  /*5220*/  LOP3.LUT R128, R128, R149, RZ, 0xfc, !PT ;  /* 0x0000009580807212 */ /* 0x002fe200078efcff */
[----:B------:R-:W-:Y:S01]  /*5230*/  F2F.F16.F32 R182, R182 ;  /* 0x000000b600b67304 */ /* 0x000fe20000200800 */
[--C-:B------:R-:W-:Y:S01]  /*5240*/  IMAD.WIDE.U32 R148, R117, 0x8, R118.reuse ;  /* 0x0000000875947825 */ /* 0x100fe200078e0076 */
[----:B------:R3:W-:Y:S03]  /*5250*/  STG.E.64 desc[UR8][R146.64], R120 ;  /* 0x0000007892007986 */ /* 0x0007e6000c101b08 */
[--C-:B------:R-:W-:Y:S01]  /*5260*/  IMAD.WIDE.U32 R116, R116, 0x8, R118.reuse ;  /* 0x0000000874747825 */ /* 0x100fe200078e0076 */
[----:B------:R3:W-:Y:S02]  /*5270*/  STG.E.64 desc[UR8][R136.64], R8 ;  /* 0x0000000888007986 */ /* 0x0007e4000c101b08 */
[----:B------:R-:W1:Y:S01]  /*5280*/  F2F.F16.F32 R155, R184 ;  /* 0x000000b8009b7304 */ /* 0x000e620000200800 */
[----:B0-----:R-:W-:Y:S01]  /*5290*/  IMAD.WIDE.U32 R130, R131, 0x10000, RZ ;  /* 0x0001000083827825 */ /* 0x001fe200078e00ff */
[----:B------:R3:W-:Y:S03]  /*52a0*/  STG.E.64 desc[UR8][R148.64], R122 ;  /* 0x0000007a94007986 */ /* 0x0007e6000c101b08 */
[----:B--2---:R-:W-:Y:S01]  /*52b0*/  IMAD.WIDE.U32 R4, R115, 0x8, R118 ;  /* 0x0000000873047825 */ /* 0x004fe200078e0076 */
[----:B------:R3:W-:Y:S02]  /*52c0*/  STG.E.64 desc[UR8][R138.64], R10 ;  /* 0x0000000a8a007986 */ /* 0x0007e4000c101b08 */
[----:B------:R-:W0:Y:S01]  /*52d0*/  F2F.F16.F32 R153, R174 ;  /* 0x000000ae00997304 */ /* 0x000e220000200800 */
[C---:B------:R-:W-:Y:S01]  /*52e0*/  IMAD.WIDE.U32 R126, R114.reuse, 0x8, R126 ;  /* 0x00000008727e7825 */ /* 0x040fe200078e007e */
[----:B------:R3:W-:Y:S03]  /*52f0*/  STG.E.64 desc[UR8][R116.64], R124 ;  /* 0x0000007c74007986 */ /* 0x0007e6000c101b08 */
[----:B------:R-:W-:Y:S01]  /*5300*/  IMAD.WIDE.U32 R114, R114, 0x8, R118 ;  /* 0x0000000872727825 */ /* 0x000fe200078e0076 */
[----:B------:R3:W-:Y:S01]  /*5310*/  STG.E.64 desc[UR8][R140.64], R12 ;  /* 0x0000000c8c007986 */ /* 0x0007e2000c101b08 */
[----:B-1----:R-:W-:-:S03]  /*5320*/  PRMT R155, R182, 0x5410, R155 ;  /* 0x00005410b69b7816 */ /* 0x002fc6000000009b */
[----:B------:R3:W-:Y:S01]  /*5330*/  STG.E.64 desc[UR8][R4.64], R128 ;  /* 0x0000008004007986 */ /* 0x0007e2000c101b08 */
[----:B------:R-:W-:-:S03]  /*5340*/  LOP3.LUT R131, R155, R131, RZ, 0xfc, !PT ;  /* 0x000000839b837212 */ /* 0x000fc600078efcff */
[----:B------:R3:W-:Y:S01]  /*5350*/  STG.E.64 desc[UR8][R142.64], R14 ;  /* 0x0000000e8e007986 */ /* 0x0007e2000c101b08 */
[----:B0-----:R-:W-:-:S05]  /*5360*/  LOP3.LUT R130, R130, R153, RZ, 0xfc, !PT ;  /* 0x0000009982827212 */ /* 0x001fca00078efcff */
[----:B------:R3:W-:Y:S04]  /*5370*/  STG.E.64 desc[UR8][R112.64], R130 ;  /* 0x0000008270007986 */ /* 0x0007e8000c101b08 */
[----:B------:R3:W-:Y:S04]  /*5380*/  STG.E.64 desc[UR8][R126.64], R16 ;  /* 0x000000107e007986 */ /* 0x0007e8000c101b08 */
[----:B------:R3:W-:Y:S01]  /*5390*/  STG.E.64 desc[UR8][R114.64], R150 ;  /* 0x0000009672007986 */ /* 0x0007e2000c101b08 */
[----:B------:R-:W-:Y:S05]  /*53a0*/  BRA `(.L_x_1440) ;  /* 0x0000002000a47947 */ /* 0x000fea0003800000 */
.L_x_1438:
[----:B------:R-:W-:-:S04]  /*53b0*/  UISETP.NE.U32.AND UP0, UPT, UR14, URZ, UPT ;  /* 0x000000ff0e00728c */ /* 0x000fc8000bf05070 */
[----:B------:R-:W-:-:S09]  /*53c0*/  UISETP.NE.AND.EX UP0, UPT, UR15, URZ, UPT, UP0 ;  /* 0x000000ff0f00728c */ /* 0x000fd2000bf05300 */
[----:B------:R-:W-:Y:S05]  /*53d0*/  BRA.U UP0, `(.L_x_1441) ;  /* 0x0000000d00c07547 */ /* 0x000fea000b800000 */
[----:B------:R-:W-:Y:S01]  /*53e0*/  MOV R6, R33 ;  /* 0x0000002100067202 */ /* 0x000fe20000000f00 */
[C---:B------:R-:W-:Y:S01]  /*53f0*/  FFMA.FTZ R152, R4.reuse, R152, R5 ;  /* 0x0000009804987223 */ /* 0x040fe20000010005 */
[----:B------:R-:W-:Y:S01]  /*5400*/  SHF.R.U32.HI R8, RZ, 0x10, R33 ;  /* 0x00000010ff087819 */ /* 0x000fe20000011621 */
[C-C-:B------:R-:W-:Y:S01]  /*5410*/  FFMA.FTZ R167, R4.reuse, R167, R5.reuse ;  /* 0x000000a704a77223 */ /* 0x140fe20000010005 */
[----:B------:R-:W-:Y:S01]  /*5420*/  FFMA.FTZ R10, R4, R0, R5 ;  /* 0x00000000040a7223 */ /* 0x000fe20000010005 */
[----:B------:R-:W-:Y:S02]  /*5430*/  HADD2.F32 R7, -RZ, R6.H0_H0 ;  /* 0x20000006ff077230 */ /* 0x000fe40000004100 */
[----:B------:R-:W-:Y:S01]  /*5440*/  FADD.FTZ R6, -R152, R163 ;  /* 0x000000a398067221 */ /* 0x000fe20000010100 */
[----:B------:R-:W-:Y:S01]  /*5450*/  FADD.FTZ R167, -R167, R124 ;  /* 0x0000007ca7a77221 */ /* 0x000fe20000010100 */
[----:B------:R-:W-:Y:S01]  /*5460*/  SHF.R.U64 R9, R32, 0x10, R33 ;  /* 0x0000001020097819 */ /* 0x000fe20000001221 */
[----:B------:R-:W-:Y:S01]  /*5470*/  FFMA.FTZ R126, R4, R126, R5 ;  /* 0x0000007e047e7223 */ /* 0x000fe20000010005 */
[----:B------:R-:W-:Y:S01]  /*5480*/  FFMA.FTZ R6, R118, R6, R7 ;  /* 0x0000000676067223 */ /* 0x000fe20000010007 */
[----:B------:R-:W-:-:S02]  /*5490*/  HADD2.F32 R7, -RZ, R8.H0_H0 ;  /* 0x20000008ff077230 */ /* 0x000fc40000004100 */
[----:B------:R-:W-:Y:S01]  /*54a0*/  FADD.FTZ R165, -R10, R165 ;  /* 0x000000a50aa57221 */ /* 0x000fe20000010100 */
[----:B------:R-:W-:Y:S02]  /*54b0*/  HADD2.F32 R9, -RZ, R9.H0_H0 ;  /* 0x20000009ff097230 */ /* 0x000fe40000004100 */
[----:B------:R-:W-:Y:S01]  /*54c0*/  FMUL.FTZ R0, R6, R119 ;  /* 0x0000007706007220 */ /* 0x000fe20000410000 */
[----:B------:R-:W-:Y:S01]  /*54d0*/  MOV R6, R32 ;  /* 0x0000002000067202 */ /* 0x000fe20000000f00 */
[----:B------:R-:W-:Y:S01]  /*54e0*/  FFMA.FTZ R8, R118, R167, R7 ;  /* 0x000000a776087223 */ /* 0x000fe20000010007 */
[----:B------:R-:W-:Y:S01]  /*54f0*/  MOV R11, R35 ;  /* 0x00000023000b7202 */ /* 0x000fe20000000f00 */
[C-C-:B------:R-:W-:Y:S01]  /*5500*/  FFMA.FTZ R148, R4.reuse, R148, R5.reuse ;  /* 0x0000009404947223 */ /* 0x140fe20000010005 */
[----:B------:R-:W-:Y:S01]  /*5510*/  FFMA.FTZ R177, R4, R177, R5 ;  /* 0x000000b104b17223 */ /* 0x000fe20000010005 */
[----:B------:R-:W-:Y:S01]  /*5520*/  FMUL.FTZ R10, R8, R119 ;  /* 0x00000077080a7220 */ /* 0x000fe20000410000 */
[----:B------:R-:W-:Y:S01]  /*5530*/  FADD.FTZ R8, -R126, R137 ;  /* 0x000000897e087221 */ /* 0x000fe20000010100 */
[----:B------:R-:W-:-:S02]  /*5540*/  HADD2.F32 R7, -RZ, R6.H0_H0 ;  /* 0x20000006ff077230 */ /* 0x000fc40000004100 */
[----:B------:R-:W-:Y:S01]  /*5550*/  FADD.FTZ R148, -R148, R159 ;  /* 0x0000009f94947221 */ /* 0x000fe20000010100 */
[----:B------:R-:W-:Y:S01]  /*5560*/  FADD.FTZ R12, -R177, R120 ;  /* 0x00000078b10c7221 */ /* 0x000fe20000010100 */
[C---:B------:R-:W-:Y:S01]  /*5570*/  FFMA.FTZ R8, R118.reuse, R8, R9 ;  /* 0x0000000876087223 */ /* 0x040fe20000010009 */
[----:B------:R-:W-:Y:S01]  /*5580*/  HADD2.F32 R9, -RZ, R11.H0_H0 ;  /* 0x2000000bff097230 */ /* 0x000fe20000004100 */
[----:B------:R-:W-:Y:S01]  /*5590*/  SHF.R.U32.HI R11, RZ, 0x10, R35 ;  /* 0x00000010ff0b7819 */ /* 0x000fe20000011623 */
[----:B------:R-:W-:Y:S01]  /*55a0*/  FFMA.FTZ R6, R118, R165, R7 ;  /* 0x000000a576067223 */ /* 0x000fe20000010007 */
[----:B------:R-:W-:Y:S01]  /*55b0*/  FFMA.FTZ R150, R4, R150, R5 ;  /* 0x0000009604967223 */ /* 0x000fe20000010005 */
[----:B------:R0:W-:Y:S01]  /*55c0*/  F2F.F16.F32 R7, R10 ;  /* 0x0000000a00077304 */ /* 0x0001e20000200800 */
[----:B------:R-:W-:Y:S01]  /*55d0*/  SHF.R.U64 R13, R34, 0x10, R35 ;  /* 0x00000010220d7819 */ /* 0x000fe20000001223 */
[----:B------:R-:W-:Y:S02]  /*55e0*/  HADD2.F32 R11, -RZ, R11.H0_H0 ;  /* 0x2000000bff0b7230 */ /* 0x000fe40000004100 */
[----:B------:R-:W-:Y:S01]  /*55f0*/  FADD.FTZ R150, -R150, R161 ;  /* 0x000000a196967221 */ /* 0x000fe20000010100 */
[----:B------:R-:W-:Y:S01]  /*5600*/  FFMA.FTZ R169, R4, R169, R5 ;  /* 0x000000a904a97223 */ /* 0x000fe20000010005 */
[----:B------:R-:W-:Y:S01]  /*5610*/  MOV R14, R37 ;  /* 0x00000025000e7202 */ /* 0x000fe20000000f00 */
[----:B------:R-:W-:-:S02]  /*5620*/  HADD2.F32 R13, -RZ, R13.H0_H0 ;  /* 0x2000000dff0d7230 */ /* 0x000fc40000004100 */
[C---:B------:R-:W-:Y:S01]  /*5630*/  FFMA.FTZ R12, R118.reuse, R12, R11 ;  /* 0x0000000c760c7223 */ /* 0x040fe2000001000b */
[----:B------:R-:W-:Y:S01]  /*5640*/  FADD.FTZ R169, -R169, R122 ;  /* 0x0000007aa9a97221 */ /* 0x000fe20000010100 */
[----:B0-----:R-:W-:Y:S01]  /*5650*/  FFMA.FTZ R10, R118, R148, R9 ;  /* 0x00000094760a7223 */ /* 0x001fe20000010009 */
[----:B------:R-:W-:Y:S01]  /*5660*/  MOV R9, R34 ;  /* 0x0000002200097202 */ /* 0x000fe20000000f00 */
[----:B------:R-:W-:Y:S01]  /*5670*/  FMUL.FTZ R11, R12, R119 ;  /* 0x000000770c0b7220 */ /* 0x000fe20000410000 */
[C---:B------:R-:W-:Y:S01]  /*5680*/  FFMA.FTZ R144, R4.reuse, R144, R5 ;  /* 0x0000009004907223 */ /* 0x040fe20000010005 */
[----:B------:R-:W-:Y:S01]  /*5690*/  SHF.R.U32.HI R15, RZ, 0x10, R37 ;  /* 0x00000010ff0f7819 */ /* 0x000fe20000011625 */
[----:B------:R-:W-:Y:S01]  /*56a0*/  FFMA.FTZ R181, R4, R181, R5 ;  /* 0x000000b504b57223 */ /* 0x000fe20000010005 */
[----:B------:R-:W-:Y:S02]  /*56b0*/  HADD2.F32 R9, -RZ, R9.H0_H0 ;  /* 0x20000009ff097230 */ /* 0x000fe40000004100 */
[----:B------:R-:W-:Y:S01]  /*56c0*/  FADD.FTZ R144, -R144, R155 ;  /* 0x0000009b90907221 */ /* 0x000fe20000010100 */
[----:B------:R-:W-:Y:S01]  /*56d0*/  FFMA.FTZ R146, R4, R146, R5 ;  /* 0x0000009204927223 */ /* 0x000fe20000010005 */
[----:B------:R-:W-:-:S02]  /*56e0*/  HADD2.F32 R15, -RZ, R15.H0_H0 ;  /* 0x2000000fff0f7230 */ /* 0x000fc40000004100 */
[----:B------:R-:W-:Y:S01]  /*56f0*/  FADD.FTZ R16, -R181, R156 ;  /* 0x0000009cb5107221 */ /* 0x000fe20000010100 */
[----:B------:R-:W-:Y:S01]  /*5700*/  FFMA.FTZ R12, R118, R150, R9 ;  /* 0x00000096760c7223 */ /* 0x000fe20000010009 */
[----:B------:R-:W-:Y:S01]  /*5710*/  SHF.R.U64 R17, R36, 0x10, R37 ;  /* 0x0000001024117819 */ /* 0x000fe20000001225 */
[----:B------:R-:W-:Y:S01]  /*5720*/  FADD.FTZ R146, -R146, R157 ;  /* 0x0000009d92927221 */ /* 0x000fe20000010100 */
[----:B------:R-:W-:Y:S01]  /*5730*/  FFMA.FTZ R16, R118, R16, R15 ;  /* 0x0000001076107223 */ /* 0x000fe2000001000f */
[----:B------:R-:W-:Y:S01]  /*5740*/  FMUL.FTZ R9, R12, R119 ;  /* 0x000000770c097220 */ /* 0x000fe20000410000 */
[----:B------:R-:W-:Y:S01]  /*5750*/  FFMA.FTZ R12, R118, R169, R13 ;  /* 0x000000a9760c7223 */ /* 0x000fe2000001000d */
[----:B------:R-:W-:Y:S02]  /*5760*/  HADD2.F32 R13, -RZ, R14.H0_H0 ;  /* 0x2000000eff0d7230 */ /* 0x000fe40000004100 */
[----:B------:R-:W-:Y:S01]  /*5770*/  FFMA.FTZ R179, R4, R179, R5 ;  /* 0x000000b304b37223 */ /* 0x000fe20000010005 */
[----:B------:R-:W-:Y:S01]  /*5780*/  FMUL.FTZ R15, R16, R119 ;  /* 0x00000077100f7220 */ /* 0x000fe20000410000 */
[----:B------:R-:W-:Y:S01]  /*5790*/  HADD2.F32 R17, -RZ, R17.H0_H0 ;  /* 0x20000011ff117230 */ /* 0x000fe20000004100 */
[----:B------:R-:W-:Y:S01]  /*57a0*/  MOV R18, R39 ;  /* 0x0000002700127202 */ /* 0x000fe20000000f00 */
[----:B------:R-:W-:Y:S01]  /*57b0*/  FFMA.FTZ R14, R118, R144, R13 ;  /* 0x00000090760e7223 */ /* 0x000fe2000001000d */
[----:B------:R-:W-:Y:S01]  /*57c0*/  MOV R13, R36 ;  /* 0x00000024000d7202 */ /* 0x000fe20000000f00 */
[----:B------:R-:W-:Y:S01]  /*57d0*/  FADD.FTZ R179, -R179, R158 ;  /* 0x0000009eb3b37221 */ /* 0x000fe20000010100 */
[C---:B------:R-:W-:Y:S01]  /*57e0*/  FFMA.FTZ R140, R4.reuse, R140, R5 ;  /* 0x0000008c048c7223 */ /* 0x040fe20000010005 */
[----:B------:R-:W-:Y:S01]  /*57f0*/  SHF.R.U32.HI R19, RZ, 0x10, R39 ;  /* 0x00000010ff137819 */ /* 0x000fe20000011627 */
[----:B------:R-:W-:Y:S01]  /*5800*/  FFMA.FTZ R185, R4, R185, R5 ;  /* 0x000000b904b97223 */ /* 0x000fe20000010005 */
[----:B------:R-:W-:-:S02]  /*5810*/  HADD2.F32 R13, -RZ, R13.H0_H0 ;  /* 0x2000000dff0d7230 */ /* 0x000fc40000004100 */
[----:B------:R-:W-:Y:S01]  /*5820*/  FADD.FTZ R140, -R140, R151 ;  /* 0x000000978c8c7221 */ /* 0x000fe20000010100 */
[----:B------:R-:W-:Y:S01]  /*5830*/  FFMA.FTZ R142, R4, R142, R5 ;  /* 0x0000008e048e7223 */ /* 0x000fe20000010005 */
[----:B------:R-:W-:Y:S02]  /*5840*/  HADD2.F32 R19, -RZ, R19.H0_H0 ;  /* 0x20000013ff137230 */ /* 0x000fe40000004100 */
[----:B------:R-:W-:Y:S01]  /*5850*/  FADD.FTZ R120, -R185, R164 ;  /* 0x000000a4b9787221 */ /* 0x000fe20000010100 */
[----:B------:R-:W-:Y:S01]  /*5860*/  FFMA.FTZ R16, R118, R146, R13 ;  /* 0x0000009276107223 */ /* 0x000fe2000001000d */
[----:B------:R-:W-:Y:S01]  /*5870*/  FADD.FTZ R142, -R142, R153 ;  /* 0x000000998e8e7221 */ /* 0x000fe20000010100 */
[----:B------:R-:W-:Y:S01]  /*5880*/  FFMA.FTZ R183, R4, R183, R5 ;  /* 0x000000b704b77223 */ /* 0x000fe20000010005 */
[----:B------:R-:W-:Y:S01]  /*5890*/  FFMA.FTZ R120, R118, R120, R19 ;  /* 0x0000007876787223 */ /* 0x000fe20000010013 */
[----:B------:R-:W-:Y:S01]  /*58a0*/  FMUL.FTZ R13, R16, R119 ;  /* 0x00000077100d7220 */ /* 0x000fe20000410000 */
[----:B------:R-:W-:Y:S01]  /*58b0*/  FFMA.FTZ R16, R118, R179, R17 ;  /* 0x000000b376107223 */ /* 0x000fe20000010011 */
[----:B------:R-:W-:Y:S01]  /*58c0*/  HADD2.F32 R17, -RZ, R18.H0_H0 ;  /* 0x20000012ff117230 */ /* 0x000fe20000004100 */
[----:B------:R-:W-:Y:S01]  /*58d0*/  SHF.R.U64 R19, R38, 0x10, R39 ;  /* 0x0000001026137819 */ /* 0x000fe20000001227 */
[----:B------:R-:W-:Y:S01]  /*58e0*/  FMUL.FTZ R121, R120, R119 ;  /* 0x0000007778797220 */ /* 0x000fe20000410000 */
[----:B------:R-:W-:Y:S01]  /*58f0*/  FADD.FTZ R183, -R183, R154 ;  /* 0x0000009ab7b77221 */ /* 0x000fe20000010100 */
[----:B------:R-:W-:Y:S01]  /*5900*/  MOV R122, R41 ;  /* 0x00000029007a7202 */ /* 0x000fe20000000f00 */
[----:B------:R-:W-:Y:S01]  /*5910*/  FFMA.FTZ R18, R118, R140, R17 ;  /* 0x0000008c76127223 */ /* 0x000fe20000010011 */
[----:B------:R-:W-:Y:S01]  /*5920*/  MOV R17, R38 ;  /* 0x0000002600117202 */ /* 0x000fe20000000f00 */
[----:B------:R-:W-:-:S02]  /*5930*/  HADD2.F32 R19, -RZ, R19.H0_H0 ;  /* 0x20000013ff137230 */ /* 0x000fc40000004100 */
[C---:B------:R-:W-:Y:S01]  /*5940*/  FFMA.FTZ R136, R4.reuse, R136, R5 ;  /* 0x0000008804887223 */ /* 0x040fe20000010005 */
[----:B------:R-:W-:Y:S01]  /*5950*/  SHF.R.U32.HI R125, RZ, 0x10, R41 ;  /* 0x00000010ff7d7819 */ /* 0x000fe20000011629 */
[----:B------:R-:W-:Y:S01]  /*5960*/  FFMA.FTZ R189, R4, R189, R5 ;  /* 0x000000bd04bd7223 */ /* 0x000fe20000010005 */
[----:B------:R-:W-:Y:S02]  /*5970*/  HADD2.F32 R17, -RZ, R17.H0_H0 ;  /* 0x20000011ff117230 */ /* 0x000fe40000004100 */
[----:B------:R-:W-:Y:S01]  /*5980*/  FADD.FTZ R136, -R136, R147 ;  /* 0x0000009388887221 */ /* 0x000fe20000010100 */
[----:B------:R-:W-:Y:S01]  /*5990*/  FFMA.FTZ R138, R4, R138, R5 ;  /* 0x0000008a048a7223 */ /* 0x000fe20000010005 */
[----:B------:R-:W-:Y:S02]  /*59a0*/  HADD2.F32 R125, -RZ, R125.H0_H0 ;  /* 0x2000007dff7d7230 */ /* 0x000fe40000004100 */
[----:B------:R-:W-:Y:S01]  /*59b0*/  FADD.FTZ R189, -R189, R160 ;  /* 0x000000a0bdbd7221 */ /* 0x000fe20000010100 */
[----:B------:R-:W-:Y:S01]  /*59c0*/  FFMA.FTZ R120, R118, R142, R17 ;  /* 0x0000008e76787223 */ /* 0x000fe20000010011 */
[----:B------:R-:W-:Y:S01]  /*59d0*/  FADD.FTZ R138, -R138, R149 ;  /* 0x000000958a8a7221 */ /* 0x000fe20000010100 */
[----:B------:R-:W-:Y:S01]  /*59e0*/  SHF.R.U64 R124, R40, 0x10, R41 ;  /* 0x00000010287c7819 */ /* 0x000fe20000001229 */
[----:B------:R-:W-:Y:S01]  /*59f0*/  FFMA.FTZ R187, R4, R187, R5 ;  /* 0x000000bb04bb7223 */ /* 0x000fe20000010005 */
[----:B------:R-:W-:Y:S01]  /*5a00*/  FMUL.FTZ R17, R120, R119 ;  /* 0x0000007778117220 */ /* 0x000fe20000410000 */
[----:B------:R-:W-:Y:S01]  /*5a10*/  FFMA.FTZ R120, R118, R183, R19 ;  /* 0x000000b776787223 */ /* 0x000fe20000010013 */
[----:B------:R-:W-:Y:S01]  /*5a20*/  HADD2.F32 R19, -RZ, R122.H0_H0 ;  /* 0x2000007aff137230 */ /* 0x000fe20000004100 */
[----:B------:R-:W-:Y:S01]  /*5a30*/  MOV R127, R43 ;  /* 0x0000002b007f7202 */ /* 0x000fe20000000f00 */
[C-C-:B------:R-:W-:Y:S01]  /*5a40*/  FFMA.FTZ R132, R4.reuse, R132, R5.reuse ;  /* 0x0000008404847223 */ /* 0x140fe20000010005 */
[C-C-:B------:R-:W-:Y:S01]  /*5a50*/  FFMA.FTZ R182, R4.reuse, R182, R5.reuse ;  /* 0x000000b604b67223 */ /* 0x140fe20000010005 */
[----:B------:R-:W-:Y:S01]  /*5a60*/  FFMA.FTZ R134, R4, R134, R5 ;  /* 0x0000008604867223 */ /* 0x000fe20000010005 */
[----:B------:R-:W-:Y:S01]  /*5a70*/  FFMA.FTZ R122, R118, R136, R19 ;  /* 0x00000088767a7223 */ /* 0x000fe20000010013 */
[----:B------:R-:W-:Y:S01]  /*5a80*/  MOV R19, R40 ;  /* 0x0000002800137202 */ /* 0x000fe20000000f00 */
[----:B------:R-:W-:Y:S01]  /*5a90*/  FADD.FTZ R132, -R132, R143 ;  /* 0x0000008f84847221 */ /* 0x000fe20000010100 */
[----:B------:R-:W-:Y:S01]  /*5aa0*/  FADD.FTZ R182, -R182, R173 ;  /* 0x000000adb6b67221 */ /* 0x000fe20000010100 */
[----:B------:R-:W-:Y:S01]  /*5ab0*/  FMUL.FTZ R123, R122, R119 ;  /* 0x000000777a7b7220 */ /* 0x000fe20000410000 */
[----:B------:R-:W-:Y:S01]  /*5ac0*/  FFMA.FTZ R122, R118, R189, R125 ;  /* 0x000000bd767a7223 */ /* 0x000fe2000001007d */
[----:B------:R-:W-:-:S02]  /*5ad0*/  HADD2.F32 R19, -RZ, R19.H0_H0 ;  /* 0x20000013ff137230 */ /* 0x000fc40000004100 */
[----:B------:R-:W-:Y:S01]  /*5ae0*/  FADD.FTZ R134, -R134, R145 ;  /* 0x0000009186867221 */ /* 0x000fe20000010100 */
[----:B------:R-:W-:Y:S01]  /*5af0*/  F2F.F16.F32 R125, R123 ;  /* 0x0000007b007d7304 */ /* 0x000fe20000200800 */
[----:B------:R-:W-:Y:S01]  /*5b00*/  FMUL.FTZ R126, R122, R119 ;  /* 0x000000777a7e7220 */ /* 0x000fe20000410000 */
[----:B------:R-:W-:Y:S01]  /*5b10*/  FFMA.FTZ R128, R4, R128, R5 ;  /* 0x0000008004807223 */ /* 0x000fe20000010005 */
[----:B------:R-:W-:Y:S01]  /*5b20*/  FFMA.FTZ R122, R118, R138, R19 ;  /* 0x0000008a767a7223 */ /* 0x000fe20000010013 */
[----:B------:R-:W-:Y:S02]  /*5b30*/  HADD2.F32 R19, -RZ, R124.H0_H0 ;  /* 0x2000007cff137230 */ /* 0x000fe40000004100 */
[----:B------:R-:W-:Y:S01]  /*5b40*/  FADD.FTZ R124, -R187, R162 ;  /* 0x000000a2bb7c7221 */ /* 0x000fe20000010100 */
[----:B------:R-:W-:Y:S01]  /*5b50*/  FFMA.FTZ R193, R4, R193, R5 ;  /* 0x000000c104c17223 */ /* 0x000fe20000010005 */
[----:B------:R-:W-:Y:S01]  /*5b60*/  FMUL.FTZ R122, R122, R119 ;  /* 0x000000777a7a7220 */ /* 0x000fe20000410000 */
[----:B------:R-:W-:Y:S01]  /*5b70*/  FADD.FTZ R139, -R128, R139 ;  /* 0x0000008b808b7221 */ /* 0x000fe20000010100 */
[----:B------:R-:W-:Y:S01]  /*5b80*/  FFMA.FTZ R124, R118, R124, R19 ;  /* 0x0000007c767c7223 */ /* 0x000fe20000010013 */
[----:B------:R-:W-:Y:S01]  /*5b90*/  HADD2.F32 R19, -RZ, R127.H0_H0 ;  /* 0x2000007fff137230 */ /* 0x000fe20000004100 */
[----:B------:R-:W-:Y:S01]  /*5ba0*/  SHF.R.U32.HI R127, RZ, 0x10, R43 ;  /* 0x00000010ff7f7819 */ /* 0x000fe2000001162b */
[----:B------:R0:W-:Y:S01]  /*5bb0*/  F2F.F16.F32 R123, R122 ;  /* 0x0000007a007b7304 */ /* 0x0001e20000200800 */
[----:B------:R-:W-:Y:S01]  /*5bc0*/  FFMA.FTZ R180, R4, R180, R5 ;  /* 0x000000b404b47223 */ /* 0x000fe20000010005 */
[----:B------:R-:W-:Y:S01]  /*5bd0*/  FADD.FTZ R193, -R193, R178 ;  /* 0x000000b2c1c17221 */ /* 0x000fe20000010100 */
[----:B------:R-:W-:Y:S01]  /*5be0*/  FFMA.FTZ R132, R118, R132, R19 ;  /* 0x0000008476847223 */ /* 0x000fe20000010013 */
[----:B------:R-:W-:Y:S01]  /*5bf0*/  HADD2.F32 R127, -RZ, R127.H0_H0 ;  /* 0x2000007fff7f7230 */ /* 0x000fe20000004100 */
[----:B------:R-:W-:Y:S01]  /*5c00*/  MOV R19, R42 ;  /* 0x0000002a00137202 */ /* 0x000fe20000000f00 */
[----:B------:R-:W-:Y:S01]  /*5c10*/  FFMA.FTZ R191, R4, R191, R5 ;  /* 0x000000bf04bf7223 */ /* 0x000fe20000010005 */
[-C--:B------:R-:W-:Y:S01]  /*5c20*/  FMUL.FTZ R10, R10, R119.reuse ;  /* 0x000000770a0a7220 */ /* 0x080fe20000410000 */
[----:B------:R-:W-:Y:S01]  /*5c30*/  FADD.FTZ R180, -R180, R175 ;  /* 0x000000afb4b47221 */ /* 0x000fe20000010100 */
[----:B0-----:R-:W-:Y:S01]  /*5c40*/  FFMA.FTZ R122, R118, R182, R127 ;  /* 0x000000b6767a7223 */ /* 0x001fe2000001007f */
[----:B------:R-:W-:Y:S01]  /*5c50*/  HADD2.F32 R19, -RZ, R19.H0_H0 ;  /* 0x20000013ff137230 */ /* 0x000fe20000004100 */
[--C-:B------:R-:W-:Y:S01]  /*5c60*/  SHF.R.U32.HI R127, RZ, 0x10, R45.reuse ;  /* 0x00000010ff7f7819 */ /* 0x100fe2000001162d */
[-C--:B------:R-:W-:Y:S01]  /*5c70*/  FMUL.FTZ R8, R8, R119.reuse ;  /* 0x0000007708087220 */ /* 0x080fe20000410000 */
[----:B------:R-:W-:Y:S01]  /*5c80*/  FMUL.FTZ R129, R122, R119 ;  /* 0x000000777a817220 */ /* 0x000fe20000410000 */
[----:B------:R-:W-:Y:S01]  /*5c90*/  SHF.R.U64 R131, R44, 0x10, R45 ;  /* 0x000000102c837819 */ /* 0x000fe2000000122d */
[----:B------:R-:W-:Y:S01]  /*5ca0*/  FFMA.FTZ R122, R118, R134, R19 ;  /* 0x00000086767a7223 */ /* 0x000fe20000010013 */
[----:B------:R-:W-:Y:S01]  /*5cb0*/  MOV R19, R45 ;  /* 0x0000002d00137202 */ /* 0x000fe20000000f00 */
[----:B------:R-:W-:Y:S01]  /*5cc0*/  FFMA.FTZ R134, R4, R130, R5 ;  /* 0x0000008204867223 */ /* 0x000fe20000010005 */
[----:B------:R-:W-:Y:S01]  /*5cd0*/  SHF.R.U64 R130, R42, 0x10, R43 ;  /* 0x000000102a827819 */ /* 0x000fe2000000122b */
[----:B------:R-:W-:-:S02]  /*5ce0*/  HADD2.F32 R127, -RZ, R127.H0_H0 ;  /* 0x2000007fff7f7230 */ /* 0x000fc40000004100 */
[-C--:B------:R-:W-:Y:S01]  /*5cf0*/  FMUL.FTZ R14, R14, R119.reuse ;  /* 0x000000770e0e7220 */ /* 0x080fe20000410000 */
[----:B------:R-:W-:Y:S02]  /*5d00*/  HADD2.F32 R19, -RZ, R19.H0_H0 ;  /* 0x20000013ff137230 */ /* 0x000fe40000004100 */
[----:B------:R-:W-:Y:S01]  /*5d10*/  FMUL.FTZ R12, R12, R119 ;  /* 0x000000770c0c7220 */ /* 0x000fe20000410000 */
[----:B------:R-:W-:Y:S02]  /*5d20*/  HADD2.F32 R5, -RZ, R130.H0_H0 ;  /* 0x20000082ff057230 */ /* 0x000fe40000004100 */
[----:B------:R-:W-:Y:S01]  /*5d30*/  FFMA.FTZ R128, R118, R193, R127 ;  /* 0x000000c176807223 */ /* 0x000fe2000001007f */
[----:B------:R-:W-:Y:S01]  /*5d40*/  FMUL.FTZ R18, R18, R119 ;  /* 0x0000007712127220 */ /* 0x000fe20000410000 */
[----:B------:R-:W-:Y:S01]  /*5d50*/  FFMA.FTZ R4, R118, R139, R19 ;  /* 0x0000008b76047223 */ /* 0x000fe20000010013 */
[----:B------:R-:W-:Y:S01]  /*5d60*/  MOV R19, R44 ;  /* 0x0000002c00137202 */ /* 0x000fe20000000f00 */
[----:B------:R-:W-:Y:S01]  /*5d70*/  FMUL.FTZ R128, R128, R119 ;  /* 0x0000007780807220 */ /* 0x000fe20000410000 */
[----:B------:R-:W-:-:S02]  /*5d80*/  HADD2.F32 R131, -RZ, R131.H0_H0 ;  /* 0x20000083ff837230 */ /* 0x000fc40000004100 */
[-C--:B------:R-:W-:Y:S01]  /*5d90*/  FMUL.FTZ R130, R4, R119.reuse ;  /* 0x0000007704827220 */ /* 0x080fe20000410000 */
[----:B------:R-:W-:Y:S01]  /*5da0*/  FFMA.FTZ R4, R118, R180, R5 ;  /* 0x000000b476047223 */ /* 0x000fe20000010005 */
[----:B------:R-:W-:Y:S02]  /*5db0*/  HADD2.F32 R5, -RZ, R19.H0_H0 ;  /* 0x20000013ff057230 */ /* 0x000fe40000004100 */
[-C--:B------:R-:W-:Y:S01]  /*5dc0*/  FMUL.FTZ R6, R6, R119.reuse ;  /* 0x0000007706067220 */ /* 0x080fe20000410000 */
[----:B------:R-:W-:Y:S01]  /*5dd0*/  F2F.F16.F32 R10, R10 ;  /* 0x0000000a000a7304 */ /* 0x000fe20000200800 */
[----:B------:R-:W-:Y:S01]  /*5de0*/  FADD.FTZ R134, -R134, R141 ;  /* 0x0000008d86867221 */ /* 0x000fe20000010100 */
[----:B------:R-:W-:Y:S01]  /*5df0*/  FADD.FTZ R176, -R191, R176 ;  /* 0x000000b0bfb07221 */ /* 0x000fe20000010100 */
[-C--:B------:R-:W-:Y:S01]  /*5e00*/  FMUL.FTZ R120, R120, R119.reuse ;  /* 0x0000007778787220 */ /* 0x080fe20000410000 */
[-C--:B------:R-:W-:Y:S01]  /*5e10*/  FMUL.FTZ R16, R16, R119.reuse ;  /* 0x0000007710107220 */ /* 0x080fe20000410000 */
[-C--:B------:R-:W-:Y:S01]  /*5e20*/  FMUL.FTZ R19, R4, R119.reuse ;  /* 0x0000007704137220 */ /* 0x080fe20000410000 */
[-C--:B------:R-:W-:Y:S01]  /*5e30*/  FMUL.FTZ R122, R122, R119.reuse ;  /* 0x000000777a7a7220 */ /* 0x080fe20000410000 */
[----:B------:R-:W-:Y:S01]  /*5e40*/  FFMA.FTZ R4, R118, R134, R5 ;  /* 0x0000008676047223 */ /* 0x000fe20000010005 */
[----:B------:R-:W0:Y:S01]  /*5e50*/  F2F.F16.F32 R11, R11 ;  /* 0x0000000b000b7304 */ /* 0x000e220000200800 */
[-C--:B------:R-:W-:Y:S01]  /*5e60*/  FMUL.FTZ R124, R124, R119.reuse ;  /* 0x000000777c7c7220 */ /* 0x080fe20000410000 */
[----:B------:R-:W-:-:S06]  /*5e70*/  FMUL.FTZ R132, R132, R119 ;  /* 0x0000007784847220 */ /* 0x000fcc0000410000 */
[----:B------:R-:W1:Y:S01]  /*5e80*/  F2F.F16.F32 R8, R8 ;  /* 0x0000000800087304 */ /* 0x000e620000200800 */
[----:B0-----:R-:W-:-:S07]  /*5e90*/  PRMT R135, R10, 0x5410, R11 ;  /* 0x000054100a877816 */ /* 0x001fce000000000b */
[----:B------:R-:W-:Y:S01]  /*5ea0*/  F2F.F16.F32 R14, R14 ;  /* 0x0000000e000e7304 */ /* 0x000fe20000200800 */
[----:B-1----:R-:W-:-:S07]  /*5eb0*/  IMAD.WIDE.U32 R10, R8, 0x10000, RZ ;  /* 0x00010000080a7825 */ /* 0x002fce00078e00ff */
[----:B------:R-:W0:Y:S08]  /*5ec0*/  F2F.F16.F32 R15, R15 ;  /* 0x0000000f000f7304 */ /* 0x000e300000200800 */
[----:B------:R-:W1:Y:S08]  /*5ed0*/  F2F.F16.F32 R12, R12 ;  /* 0x0000000c000c7304 */ /* 0x000e700000200800 */
[----:B------:R-:W-:Y:S08]  /*5ee0*/  F2F.F16.F32 R18, R18 ;  /* 0x0000001200127304 */ /* 0x000ff00000200800 */
[----:B------:R-:W-:Y:S08]  /*5ef0*/  F2F.F16.F32 R121, R121 ;  /* 0x0000007900797304 */ /* 0x000ff00000200800 */
[----:B------:R2:W-:Y:S08]  /*5f00*/  F2F.F16.F32 R133, R128 ;  /* 0x0000008000857304 */ /* 0x0005f00000200800 */
[----:B------:R-:W3:Y:S01]  /*5f10*/  F2F.F16.F32 R0, R0 ;  /* 0x0000000000007304 */ /* 0x000ee20000200800 */
[----:B--2---:R-:W-:Y:S01]  /*5f20*/  FFMA.FTZ R128, R118, R176, R131 ;  /* 0x000000b076807223 */ /* 0x004fe20000010083 */
[----:B0-----:R-:W-:Y:S01]  /*5f30*/  PRMT R131, R14, 0x5410, R15 ;  /* 0x000054100e837816 */ /* 0x001fe2000000000f */
[----:B-1----:R-:W-:-:S04]  /*5f40*/  IMAD.WIDE.U32 R14, R12, 0x10000, RZ ;  /* 0x000100000c0e7825 */ /* 0x002fc800078e00ff */
[----:B------:R-:W-:Y:S01]  /*5f50*/  FMUL.FTZ R128, R128, R119 ;  /* 0x0000007780807220 */ /* 0x000fe20000410000 */
[----:B------:R-:W0:Y:S01]  /*5f60*/  F2F.F16.F32 R6, R6 ;  /* 0x0000000600067304 */ /* 0x000e220000200800 */
[----:B---3--:R-:W-:-:S07]  /*5f70*/  PRMT R7, R0, 0x5410, R7 ;  /* 0x0000541000077816 */ /* 0x008fce0000000007 */
[----:B------:R-:W1:Y:S01]  /*5f80*/  F2F.F16.F32 R9, R9 ;  /* 0x0000000900097304 */ /* 0x000e620000200800 */
[----:B------:R-:W-:Y:S02]  /*5f90*/  LOP3.LUT R7, R7, R11, RZ, 0xfc, !PT ;  /* 0x0000000b07077212 */ /* 0x000fe400078efcff */
[----:B------:R-:W-:Y:S02]  /*5fa0*/  LOP3.LUT R11, R135, R15, RZ, 0xfc, !PT ;  /* 0x0000000f870b7212 */ /* 0x000fe400078efcff */
[----:B0-----:R-:W-:-:S03]  /*5fb0*/  LOP3.LUT R6, R10, R6, RZ, 0xfc, !PT ;  /* 0x000000060a067212 */ /* 0x001fc600078efcff */
[----:B------:R-:W0:Y:S01]  /*5fc0*/  F2F.F16.F32 R120, R120 ;  /* 0x0000007800787304 */ /* 0x000e220000200800 */
[----:B-1----:R-:W-:-:S07]  /*5fd0*/  LOP3.LUT R10, R14, R9, RZ, 0xfc, !PT ;  /* 0x000000090e0a7212 */ /* 0x002fce00078efcff */
[----:B------:R1:W-:Y:S01]  /*5fe0*/  F2F.F16.F32 R127, R122 ;  /* 0x0000007a007f7304 */ /* 0x0003e20000200800 */
[----:B0-----:R-:W-:-:S07]  /*5ff0*/  IMAD.WIDE.U32 R8, R120, 0x10000, RZ ;  /* 0x0001000078087825 */ /* 0x001fce00078e00ff */
[----:B------:R-:W0:Y:S01]  /*6000*/  F2F.F16.F32 R16, R16 ;  /* 0x0000001000107304 */ /* 0x000e220000200800 */
[----:B-1----:R-:W-:Y:S01]  /*6010*/  FMUL.FTZ R122, R4, R119 ;  /* 0x00000077047a7220 */ /* 0x002fe20000410000 */
[----:B------:R-:W-:Y:S01]  /*6020*/  PRMT R119, R18, 0x5410, R121 ;  /* 0x0000541012777816 */ /* 0x000fe20000000079 */
[----:B------:R-:W1:Y:S03]  /*6030*/  LDC.64 R4, c[0x0][0x468] ;  /* 0x00011a00ff047b82 */ /* 0x000e660000000a00 */
[----:B------:R-:W-:Y:S02]  /*6040*/  LOP3.LUT R119, R119, R9, RZ, 0xfc, !PT ;  /* 0x0000000977777212 */ /* 0x000fe400078efcff */
[----:B------:R0:W2:Y:S08]  /*6050*/  F2F.F16.F32 R118, R19 ;  /* 0x0000001300767304 */ /* 0x0000b00000200800 */
[----:B------:R-:W3:Y:S01]  /*6060*/  F2F.F16.F32 R17, R17 ;  /* 0x0000001100117304 */ /* 0x000ee20000200800 */
[----:B0-----:R-:W-:-:S05]  /*6070*/  IMAD.WIDE.U32 R18, R16, 0x10000, RZ ;  /* 0x0001000010127825 */ /* 0x001fca00078e00ff */
[----:B------:R-:W-:Y:S01]  /*6080*/  LOP3.LUT R19, R131, R19, RZ, 0xfc, !PT ;  /* 0x0000001383137212 */ /* 0x000fe200078efcff */
[----:B--2---:R-:W-:Y:S01]  /*6090*/  IMAD.WIDE.U32 R14, R118, 0x10000, RZ ;  /* 0x00010000760e7825 */ /* 0x004fe200078e00ff */
[----:B------:R-:W0:Y:S02]  /*60a0*/  F2F.F16.F32 R13, R13 ;  /* 0x0000000d000d7304 */ /* 0x000e240000200800 */
[----:B------:R-:W-:Y:S02]  /*60b0*/  LOP3.LUT R14, R14, R127, RZ, 0xfc, !PT ;  /* 0x0000007f0e0e7212 */ /* 0x000fe400078efcff */
[----:B---3--:R-:W-:-:S04]  /*60c0*/  LOP3.LUT R118, R8, R17, RZ, 0xfc, !PT ;  /* 0x0000001108767212 */ /* 0x008fc800078efcff */
[----:B------:R-:W2:Y:S01]  /*60d0*/  F2F.F16.F32 R128, R128 ;  /* 0x0000008000807304 */ /* 0x000ea20000200800 */
[----:B-1----:R-:W-:-:S04]  /*60e0*/  IMAD.WIDE.U32 R16, R112, 0x8, R4 ;  /* 0x0000000870107825 */ /* 0x002fc800078e0004 */
[----:B------:R-:W-:Y:S01]  /*60f0*/  IMAD.WIDE.U32 R112, R113, 0x8, R4 ;  /* 0x0000000871707825 */ /* 0x000fe200078e0004 */
[----:B------:R4:W-:Y:S01]  /*6100*/  STG.E.64 desc[UR8][R16.64], R6 ;  /* 0x0000000610007986 */ /* 0x0009e2000c101b08 */
[----:B0-----:R-:W-:Y:S01]  /*6110*/  LOP3.LUT R18, R18, R13, RZ, 0xfc, !PT ;  /* 0x0000000d12127212 */ /* 0x001fe200078efcff */
[----:B------:R-:W0:Y:S01]  /*6120*/  F2F.F16.F32 R124, R124 ;  /* 0x0000007c007c7304 */ /* 0x000e220000200800 */
[----:B--2---:R-:W-:-:S07]  /*6130*/  IMAD.WIDE.U32 R8, R128, 0x10000, RZ ;  /* 0x0001000080087825 */ /* 0x004fce00078e00ff */
[----:B------:R-:W1:Y:S01]  /*6140*/  F2F.F16.F32 R126, R126 ;  /* 0x0000007e007e7304 */ /* 0x000e620000200800 */
[----:B0-----:R-:W-:-:S07]  /*6150*/  IMAD.WIDE.U32 R12, R124, 0x10000, RZ ;  /* 0x000100007c0c7825 */ /* 0x001fce00078e00ff */
[----:B------:R0:W2:Y:S01]  /*6160*/  F2F.F16.F32 R121, R122 ;  /* 0x0000007a00797304 */ /* 0x0000a20000200800 */
[----:B------:R-:W-:Y:S02]  /*6170*/  LOP3.LUT R12, R12, R123, RZ, 0xfc, !PT ;  /* 0x0000007b0c0c7212 */ /* 0x000fe400078efcff */
[----:B-1----:R-:W-:-:S05]  /*6180*/  PRMT R125, R125, 0x5410, R126 ;  /* 0x000054107d7d7816 */ /* 0x002fca000000007e */
[----:B------:R-:W-:Y:S01]  /*6190*/  F2F.F16.F32 R132, R132 ;  /* 0x0000008400847304 */ /* 0x000fe20000200800 */
[----:B0-----:R-:W-:Y:S01]  /*61a0*/  IMAD.WIDE.U32 R122, R117, 0x8, R4 ;  /* 0x00000008757a7825 */ /* 0x001fe200078e0004 */
[----:B------:R-:W-:-:S03]  /*61b0*/  LOP3.LUT R13, R125, R13, RZ, 0xfc, !PT ;  /* 0x0000000d7d0d7212 */ /* 0x000fc600078efcff */
[--C-:B------:R-:W-:Y:S01]  /*61c0*/  IMAD.WIDE.U32 R116, R116, 0x8, R4.reuse ;  /* 0x0000000874747825 */ /* 0x100fe200078e0004 */
[----:B--2---:R-:W-:Y:S02]  /*61d0*/  LOP3.LUT R8, R8, R121, RZ, 0xfc, !PT ;  /* 0x0000007908087212 */ /* 0x004fe400078efcff */
[----:B------:R-:W0:Y:S01]  /*61e0*/  F2F.F16.F32 R129, R129 ;  /* 0x0000008100817304 */ /* 0x000e220000200800 */
[----:B------:R-:W-:-:S04]  /*61f0*/  IMAD.WIDE.U32 R120, R111, 0x8, R4 ;  /* 0x000000086f787825 */ /* 0x000fc800078e0004 */
[--C-:B------:R-:W-:Y:S01]  /*6200*/  IMAD.WIDE.U32 R124, R115, 0x8, R4.reuse ;  /* 0x00000008737c7825 */ /* 0x100fe200078e0004 */
[----:B------:R4:W-:Y:S02]  /*6210*/  STG.E.64 desc[UR8][R120.64], R10 ;  /* 0x0000000a78007986 */ /* 0x0009e4000c101b08 */
[----:B------:R-:W1:Y:S01]  /*6220*/  F2F.F16.F32 R130, R130 ;  /* 0x0000008200827304 */ /* 0x000e620000200800 */
[----:B------:R-:W-:Y:S01]  /*6230*/  IMAD.WIDE.U32 R4, R114, 0x8, R4 ;  /* 0x0000000872047825 */ /* 0x000fe200078e0004 */
[----:B------:R4:W-:Y:S04]  /*6240*/  STG.E.64 desc[UR8][R122.64], R18 ;  /* 0x000000127a007986 */ /* 0x0009e8000c101b08 */
[----:B------:R4:W-:Y:S01]  /*6250*/  STG.E.64 desc[UR8][R116.64], R118 ;  /* 0x0000007674007986 */ /* 0x0009e2000c101b08 */
[----:B0-----:R-:W-:-:S03]  /*6260*/  PRMT R129, R132, 0x5410, R129 ;  /* 0x0000541084817816 */ /* 0x001fc60000000081 */
[----:B------:R4:W-:Y:S01]  /*6270*/  STG.E.64 desc[UR8][R124.64], R12 ;  /* 0x0000000c7c007986 */ /* 0x0009e2000c101b08 */
[----:B------:R-:W-:Y:S02]  /*6280*/  LOP3.LUT R15, R129, R15, RZ, 0xfc, !PT ;  /* 0x0000000f810f7212 */ /* 0x000fe400078efcff */
[----:B-1----:R-:W-:-:S03]  /*6290*/  PRMT R133, R130, 0x5410, R133 ;  /* 0x0000541082857816 */ /* 0x002fc60000000085 */
[----:B------:R4:W-:Y:S01]  /*62a0*/  STG.E.64 desc[UR8][R112.64], R14 ;  /* 0x0000000e70007986 */ /* 0x0009e2000c101b08 */
[----:B------:R-:W-:-:S05]  /*62b0*/  LOP3.LUT R9, R133, R9, RZ, 0xfc, !PT ;  /* 0x0000000985097212 */ /* 0x000fca00078efcff */
[----:B------:R4:W-:Y:S01]  /*62c0*/  STG.E.64 desc[UR8][R4.64], R8 ;  /* 0x0000000804007986 */ /* 0x0009e2000c101b08 */
[----:B------:R-:W-:Y:S05]  /*62d0*/  BRA `(.L_x_1440) ;  /* 0x0000001000d87947 */ /* 0x000fea0003800000 */
.L_x_1441:
[----:B------:R-:W-:Y:S01]  /*62e0*/  SHF.R.U32.HI R131, RZ, 0x10, R41 ;  /* 0x00000010ff837819 */ /* 0x000fe20000011629 */
[C-C-:B------:R-:W-:Y:S01]  /*62f0*/  FFMA.FTZ R189, R4.reuse, R189, R5.reuse ;  /* 0x000000bd04bd7223 */ /* 0x140fe20000010005 */
[C-C-:B------:R-:W-:Y:S01]  /*6300*/  FFMA.FTZ R136, R4.reuse, R136, R5.reuse ;  /* 0x0000008804887223 */ /* 0x140fe20000010005 */
[C-C-:B------:R-:W-:Y:S01]  /*6310*/  FFMA.FTZ R0, R4.reuse, R0, R5.reuse ;  /* 0x0000000004007223 */ /* 0x140fe20000010005 */
[----:B------:R-:W-:Y:S01]  /*6320*/  FFMA.FTZ R187, R4, R187, R5 ;  /* 0x000000bb04bb7223 */ /* 0x000fe20000010005 */
[----:B------:R-:W-:Y:S02]  /*6330*/  HADD2.F32 R133, -RZ, R131.H0_H0 ;  /* 0x20000083ff857230 */ /* 0x000fe40000004100 */
[----:B------:R-:W-:Y:S01]  /*6340*/  FADD.FTZ R189, -R189, R160 ;  /* 0x000000a0bdbd7221 */ /* 0x000fe20000010100 */
[----:B------:R-:W-:Y:S01]  /*6350*/  FADD.FTZ R147, -R136, R147 ;  /* 0x0000009388937221 */ /* 0x000fe20000010100 */
[----:B------:R-:W-:Y:S01]  /*6360*/  FFMA.FTZ R136, R4, R138, R5 ;  /* 0x0000008a04887223 */ /* 0x000fe20000010005 */
[----:B------:R-:W-:Y:S01]  /*6370*/  FADD.FTZ R165, -R0, R165 ;  /* 0x000000a500a57221 */ /* 0x000fe20000010100 */
[----:B------:R-:W-:Y:S01]  /*6380*/  FFMA.FTZ R138, R118, R189, R133 ;  /* 0x000000bd768a7223 */ /* 0x000fe20000010085 */
[----:B------:R-:W-:Y:S01]  /*6390*/  SHF.R.U64 R133, R40, 0x10, R41 ;  /* 0x0000001028857819 */ /* 0x000fe20000001229 */
[----:B------:R-:W-:Y:S01]  /*63a0*/  FADD.FTZ R187, -R187, R162 ;  /* 0x000000a2bbbb7221 */ /* 0x000fe20000010100 */
[----:B------:R-:W-:Y:S01]  /*63b0*/  SHF.R.U64 R0, R32, 0x10, R33 ;  /* 0x0000001020007819 */ /* 0x000fe20000001221 */
[----:B------:R-:W-:Y:S01]  /*63c0*/  FFMA.FTZ R126, R4, R126, R5 ;  /* 0x0000007e047e7223 */ /* 0x000fe20000010005 */
[----:B------:R-:W-:Y:S01]  /*63d0*/  MOV R135, R43 ;  /* 0x0000002b00877202 */ /* 0x000fe20000000f00 */
[----:B------:R-:W-:-:S02]  /*63e0*/  HADD2.F32 R133, -RZ, R133.H0_H0 ;  /* 0x20000085ff857230 */ /* 0x000fc40000004100 */
[----:B------:R-:W-:Y:S01]  /*63f0*/  FFMA.FTZ R134, R4, R134, R5 ;  /* 0x0000008604867223 */ /* 0x000fe20000010005 */
[----:B------:R-:W-:Y:S02]  /*6400*/  HADD2.F32 R11, -RZ, R0.H0_H0 ;  /* 0x20000000ff0b7230 */ /* 0x000fe40000004100 */
[----:B------:R-:W-:Y:S01]  /*6410*/  FADD.FTZ R137, -R126, R137 ;  /* 0x000000897e897221 */ /* 0x000fe20000010100 */
[----:B------:R-:W-:Y:S01]  /*6420*/  FFMA.FTZ R182, R4, R182, R5 ;  /* 0x000000b604b67223 */ /* 0x000fe20000010005 */
[C---:B------:R-:W-:Y:S01]  /*6430*/  FFMA.FTZ R168, R118.reuse, R187, R133 ;  /* 0x000000bb76a87223 */ /* 0x040fe20000010085 */
[----:B------:R-:W-:Y:S01]  /*6440*/  HADD2.F32 R133, -RZ, R135.H0_H0 ;  /* 0x20000087ff857230 */ /* 0x000fe20000004100 */
[----:B------:R-:W-:Y:S01]  /*6450*/  SHF.R.U32.HI R135, RZ, 0x10, R43 ;  /* 0x00000010ff877819 */ /* 0x000fe2000001162b */
[----:B------:R-:W-:Y:S01]  /*6460*/  FFMA.FTZ R16, R118, R137, R11 ;  /* 0x0000008976107223 */ /* 0x000fe2000001000b */
[----:B------:R-:W-:Y:S01]  /*6470*/  FADD.FTZ R145, -R134, R145 ;  /* 0x0000009186917221 */ /* 0x000fe20000010100 */
[----:B------:R-:W-:Y:S01]  /*6480*/  FADD.FTZ R173, -R182, R173 ;  /* 0x000000adb6ad7221 */ /* 0x000fe20000010100 */
[----:B------:R-:W-:Y:S01]  /*6490*/  SHF.R.U64 R134, R42, 0x10, R43 ;  /* 0x000000102a867819 */ /* 0x000fe2000000122b */
[----:B------:R-:W-:Y:S01]  /*64a0*/  HADD2.F32 R137, -RZ, R135.H0_H0 ;  /* 0x20000087ff897230 */ /* 0x000fe20000004100 */
[----:B------:R-:W-:Y:S01]  /*64b0*/  MOV R6, R33 ;  /* 0x0000002100067202 */ /* 0x000fe20000000f00 */
[C---:B------:R-:W-:Y:S01]  /*64c0*/  FFMA.FTZ R180, R4.reuse, R180, R5 ;  /* 0x000000b404b47223 */ /* 0x040fe20000010005 */
[----:B------:R-:W-:Y:S01]  /*64d0*/  SHF.R.U32.HI R19, RZ, 0x10, R37 ;  /* 0x00000010ff137819 */ /* 0x000fe20000011625 */
[----:B------:R-:W-:Y:S01]  /*64e0*/  FFMA.FTZ R152, R4, R152, R5 ;  /* 0x0000009804987223 */ /* 0x000fe20000010005 */
[----:B------:R-:W-:Y:S01]  /*64f0*/  FFMA.FTZ R182, R118, R173, R137 ;  /* 0x000000ad76b67223 */ /* 0x000fe20000010089 */
[----:B------:R-:W-:-:S02]  /*6500*/  HADD2.F32 R137, -RZ, R134.H0_H0 ;  /* 0x20000086ff897230 */ /* 0x000fc40000004100 */
[----:B------:R-:W-:Y:S01]  /*6510*/  FFMA.FTZ R181, R4, R181, R5 ;  /* 0x000000b504b57223 */ /* 0x000fe20000010005 */
[----:B------:R-:W-:Y:S01]  /*6520*/  FADD.FTZ R175, -R180, R175 ;  /* 0x000000afb4af7221 */ /* 0x000fe20000010100 */
[----:B------:R-:W-:Y:S01]  /*6530*/  HADD2.F32 R7, -RZ, R6.H0_H0 ;  /* 0x20000006ff077230 */ /* 0x000fe20000004100 */
[----:B------:R-:W-:Y:S01]  /*6540*/  SHF.R.U32.HI R6, RZ, 0x10, R33 ;  /* 0x00000010ff067819 */ /* 0x000fe20000011621 */
[----:B------:R-:W-:Y:S01]  /*6550*/  FFMA.FTZ R169, R4, R169, R5 ;  /* 0x000000a904a97223 */ /* 0x000fe20000010005 */
[----:B------:R-:W-:Y:S01]  /*6560*/  FADD.FTZ R163, -R152, R163 ;  /* 0x000000a398a37221 */ /* 0x000fe20000010100 */
[----:B------:R-:W-:Y:S02]  /*6570*/  HADD2.F32 R121, -RZ, R19.H0_H0 ;  /* 0x20000013ff797230 */ /* 0x000fe40000004100 */
[----:B------:R-:W-:Y:S01]  /*6580*/  FFMA.FTZ R167, R4, R167, R5 ;  /* 0x000000a704a77223 */ /* 0x000fe20000010005 */
[----:B------:R-:W-:Y:S01]  /*6590*/  FADD.FTZ R181, -R181, R156 ;  /* 0x0000009cb5b57221 */ /* 0x000fe20000010100 */
[----:B------:R-:W-:Y:S01]  /*65a0*/  FFMA.FTZ R172, R118, R175, R137 ;  /* 0x000000af76ac7223 */ /* 0x000fe20000010089 */
[----:B------:R-:W-:Y:S01]  /*65b0*/  MOV R137, R45 ;  /* 0x0000002d00897202 */ /* 0x000fe20000000f00 */
[----:B------:R-:W-:Y:S01]  /*65c0*/  FADD.FTZ R169, -R169, R122 ;  /* 0x0000007aa9a97221 */ /* 0x000fe20000010100 */
[----:B------:R-:W-:Y:S01]  /*65d0*/  MOV R0, R35 ;  /* 0x0000002300007202 */ /* 0x000fe20000000f00 */
[----:B------:R-:W-:Y:S01]  /*65e0*/  FFMA.FTZ R128, R4, R128, R5 ;  /* 0x0000008004807223 */ /* 0x000fe20000010005 */
[----:B------:R-:W-:Y:S01]  /*65f0*/  MOV R17, R37 ;  /* 0x0000002500117202 */ /* 0x000fe20000000f00 */
[----:B------:R-:W-:Y:S01]  /*6600*/  FFMA.FTZ R8, R118, R163, R7 ;  /* 0x000000a376087223 */ /* 0x000fe20000010007 */
[----:B------:R-:W-:Y:S01]  /*6610*/  MOV R123, R39 ;  /* 0x00000027007b7202 */ /* 0x000fe20000000f00 */
[----:B------:R-:W-:Y:S01]  /*6620*/  HADD2.F32 R9, -RZ, R6.H0_H0 ;  /* 0x20000006ff097230 */ /* 0x000fe20000004100 */
[----:B------:R-:W-:Y:S01]  /*6630*/  SHF.R.U32.HI R125, RZ, 0x10, R39 ;  /* 0x00000010ff7d7819 */ /* 0x000fe20000011627 */
[C-C-:B------:R-:W-:Y:S01]  /*6640*/  FFMA.FTZ R122, R4.reuse, R146, R5.reuse ;  /* 0x00000092047a7223 */ /* 0x140fe20000010005 */
[----:B------:R-:W-:Y:S01]  /*6650*/  MOV R129, R41 ;  /* 0x0000002900817202 */ /* 0x000fe20000000f00 */
[----:B------:R-:W-:Y:S01]  /*6660*/  FADD.FTZ R167, -R167, R124 ;  /* 0x0000007ca7a77221 */ /* 0x000fe20000010100 */
[----:B------:R-:W-:Y:S01]  /*6670*/  MOV R7, R32 ;  /* 0x0000002000077202 */ /* 0x000fe20000000f00 */
[C-C-:B------:R-:W-:Y:S01]  /*6680*/  FFMA.FTZ R148, R4.reuse, R148, R5.reuse ;  /* 0x0000009404947223 */ /* 0x140fe20000010005 */
[----:B------:R-:W-:Y:S01]  /*6690*/  FFMA.FTZ R144, R4, R144, R5 ;  /* 0x0000009004907223 */ /* 0x000fe20000010005 */
[----:B------:R-:W-:Y:S01]  /*66a0*/  FFMA.FTZ R146, R118, R181, R121 ;  /* 0x000000b576927223 */ /* 0x000fe20000010079 */
[C-C-:B------:R-:W-:Y:S01]  /*66b0*/  FFMA.FTZ R140, R4.reuse, R140, R5.reuse ;  /* 0x0000008c048c7223 */ /* 0x140fe20000010005 */
[C-C-:B------:R-:W-:Y:S01]  /*66c0*/  FFMA.FTZ R185, R4.reuse, R185, R5.reuse ;  /* 0x000000b904b97223 */ /* 0x140fe20000010005 */
[----:B------:R-:W-:Y:S01]  /*66d0*/  FFMA.FTZ R132, R4, R132, R5 ;  /* 0x0000008404847223 */ /* 0x000fe20000010005 */
[----:B------:R-:W-:Y:S01]  /*66e0*/  SHF.R.U64 R121, R36, 0x10, R37 ;  /* 0x0000001024797819 */ /* 0x000fe20000001225 */
[----:B------:R-:W-:Y:S01]  /*66f0*/  FADD.FTZ R139, -R128, R139 ;  /* 0x0000008b808b7221 */ /* 0x000fe20000010100 */
[----:B------:R-:W-:Y:S01]  /*6700*/  SHF.R.U32.HI R10, RZ, 0x10, R35 ;  /* 0x00000010ff0a7819 */ /* 0x000fe20000011623 */
[----:B------:R-:W-:-:S02]  /*6710*/  HADD2.F32 R137, -RZ, R137.H0_H0 ;  /* 0x20000089ff897230 */ /* 0x000fc40000004100 */
[----:B------:R-:W-:Y:S01]  /*6720*/  FFMA.FTZ R179, R4, R179, R5 ;  /* 0x000000b304b37223 */ /* 0x000fe20000010005 */
[----:B------:R-:W-:Y:S01]  /*6730*/  HADD2.F32 R11, -RZ, R0.H0_H0 ;  /* 0x20000000ff0b7230 */ /* 0x000fe20000004100 */
[----:B------:R-:W-:Y:S01]  /*6740*/  MOV R128, R44 ;  /* 0x0000002c00807202 */ /* 0x000fe20000000f00 */
[----:B------:R-:W-:Y:S02]  /*6750*/  HADD2.F32 R17, -RZ, R17.H0_H0 ;  /* 0x20000011ff117230 */ /* 0x000fe40000004100 */
[----:B------:R-:W-:Y:S01]  /*6760*/  FFMA.FTZ R12, R118, R167, R9 ;  /* 0x000000a7760c7223 */ /* 0x000fe20000010009 */
[----:B------:R-:W-:Y:S02]  /*6770*/  HADD2.F32 R123, -RZ, R123.H0_H0 ;  /* 0x2000007bff7b7230 */ /* 0x000fe40000004100 */
[----:B------:R-:W-:Y:S01]  /*6780*/  FADD.FTZ R159, -R148, R159 ;  /* 0x0000009f949f7221 */ /* 0x000fe20000010100 */
[----:B------:R-:W-:Y:S02]  /*6790*/  HADD2.F32 R127, -RZ, R125.H0_H0 ;  /* 0x2000007dff7f7230 */ /* 0x000fe40000004100 */
[----:B------:R-:W-:Y:S01]  /*67a0*/  FFMA.FTZ R177, R4, R177, R5 ;  /* 0x000000b104b17223 */ /* 0x000fe20000010005 */
[----:B------:R-:W-:-:S02]  /*67b0*/  HADD2.F32 R129, -RZ, R129.H0_H0 ;  /* 0x20000081ff817230 */ /* 0x000fc40000004100 */
[----:B------:R-:W-:Y:S01]  /*67c0*/  FADD.FTZ R155, -R144, R155 ;  /* 0x0000009b909b7221 */ /* 0x000fe20000010100 */
[----:B------:R-:W-:Y:S01]  /*67d0*/  FADD.FTZ R151, -R140, R151 ;  /* 0x000000978c977221 */ /* 0x000fe20000010100 */
[----:B------:R-:W-:Y:S01]  /*67e0*/  FADD.FTZ R185, -R185, R164 ;  /* 0x000000a4b9b97221 */ /* 0x000fe20000010100 */
[----:B------:R-:W-:Y:S01]  /*67f0*/  FADD.FTZ R143, -R132, R143 ;  /* 0x0000008f848f7221 */ /* 0x000fe20000010100 */
[----:B------:R-:W-:Y:S02]  /*6800*/  HADD2.F32 R9, -RZ, R7.H0_H0 ;  /* 0x20000007ff097230 */ /* 0x000fe40000004100 */
[C-C-:B------:R-:W-:Y:S01]  /*6810*/  FFMA.FTZ R130, R4.reuse, R130, R5.reuse ;  /* 0x0000008204827223 */ /* 0x140fe20000010005 */
[----:B------:R-:W-:Y:S01]  /*6820*/  FFMA.FTZ R150, R4, R150, R5 ;  /* 0x0000009604967223 */ /* 0x000fe20000010005 */
[----:B------:R-:W-:Y:S01]  /*6830*/  HADD2.F32 R121, -RZ, R121.H0_H0 ;  /* 0x20000079ff797230 */ /* 0x000fe20000004100 */
[----:B------:R-:W-:Y:S01]  /*6840*/  SHF.R.U64 R15, R34, 0x10, R35 ;  /* 0x00000010220f7819 */ /* 0x000fe20000001223 */
[----:B------:R-:W-:-:S02]  /*6850*/  HADD2.F32 R13, -RZ, R10.H0_H0 ;  /* 0x2000000aff0d7230 */ /* 0x000fc40000004100 */
[----:B------:R-:W-:Y:S01]  /*6860*/  FADD.FTZ R179, -R179, R158 ;  /* 0x0000009eb3b37221 */ /* 0x000fe20000010100 */
[----:B------:R-:W-:Y:S01]  /*6870*/  FFMA.FTZ R140, R4, R142, R5 ;  /* 0x0000008e048c7223 */ /* 0x000fe20000010005 */
[C---:B------:R-:W-:Y:S01]  /*6880*/  FFMA.FTZ R180, R118.reuse, R139, R137 ;  /* 0x0000008b76b47223 */ /* 0x040fe20000010089 */
[C---:B------:R-:W-:Y:S01]  /*6890*/  FFMA.FTZ R18, R118.reuse, R159, R11 ;  /* 0x0000009f76127223 */ /* 0x040fe2000001000b */
[----:B------:R-:W-:Y:S01]  /*68a0*/  FADD.FTZ R177, -R177, R120 ;  /* 0x00000078b1b17221 */ /* 0x000fe20000010100 */
[C---:B------:R-:W-:Y:S01]  /*68b0*/  FFMA.FTZ R144, R118.reuse, R155, R17 ;  /* 0x0000009b76907223 */ /* 0x040fe20000010011 */
[C---:B------:R-:W-:Y:S01]  /*68c0*/  FFMA.FTZ R152, R118.reuse, R151, R123 ;  /* 0x0000009776987223 */ /* 0x040fe2000001007b */
[C---:B------:R-:W-:Y:S01]  /*68d0*/  FFMA.FTZ R142, R118.reuse, R185, R127 ;  /* 0x000000b9768e7223 */ /* 0x040fe2000001007f */
[C---:B------:R-:W-:Y:S01]  /*68e0*/  FFMA.FTZ R158, R118.reuse, R147, R129 ;  /* 0x00000093769e7223 */ /* 0x040fe20000010081 */
[----:B------:R-:W-:Y:S01]  /*68f0*/  FFMA.FTZ R174, R118, R143, R133 ;  /* 0x0000008f76ae7223 */ /* 0x000fe20000010085 */
[----:B------:R-:W-:Y:S01]  /*6900*/  FFMA.FTZ R193, R4, R193, R5 ;  /* 0x000000c104c17223 */ /* 0x000fe20000010005 */
[----:B------:R-:W-:Y:S01]  /*6910*/  HADD2.F32 R137, -RZ, R128.H0_H0 ;  /* 0x20000080ff897230 */ /* 0x000fe20000004100 */
[----:B------:R-:W-:Y:S01]  /*6920*/  F2F.F16.F32 R0, R16 ;  /* 0x0000001000007304 */ /* 0x000fe20000200800 */
[----:B------:R-:W-:Y:S01]  /*6930*/  MOV R11, R34 ;  /* 0x00000022000b7202 */ /* 0x000fe20000000f00 */
[----:B------:R-:W-:Y:S01]  /*6940*/  FADD.FTZ R141, -R130, R141 ;  /* 0x0000008d828d7221 */ /* 0x000fe20000010100 */
[----:B------:R-:W-:Y:S01]  /*6950*/  MOV R17, R36 ;  /* 0x0000002400117202 */ /* 0x000fe20000000f00 */
[----:B------:R-:W-:Y:S01]  /*6960*/  FFMA.FTZ R14, R118, R165, R9 ;  /* 0x000000a5760e7223 */ /* 0x000fe20000010009 */
[----:B------:R-:W-:Y:S01]  /*6970*/  MOV R123, R38 ;  /* 0x00000026007b7202 */ /* 0x000fe20000000f00 */
[----:B------:R-:W-:Y:S01]  /*6980*/  FADD.FTZ R161, -R150, R161 ;  /* 0x000000a196a17221 */ /* 0x000fe20000010100 */
[----:B------:R-:W-:Y:S01]  /*6990*/  SHF.R.U64 R127, R38, 0x10, R39 ;  /* 0x00000010267f7819 */ /* 0x000fe20000001227 */
[----:B------:R-:W-:Y:S01]  /*69a0*/  FFMA.FTZ R183, R4, R183, R5 ;  /* 0x000000b704b77223 */ /* 0x000fe20000010005 */
[----:B------:R-:W-:Y:S01]  /*69b0*/  MOV R129, R40 ;  /* 0x0000002800817202 */ /* 0x000fe20000000f00 */
[----:B------:R-:W-:Y:S01]  /*69c0*/  FFMA.FTZ R150, R118, R179, R121 ;  /* 0x000000b376967223 */ /* 0x000fe20000010079 */
[----:B------:R-:W-:Y:S01]  /*69d0*/  MOV R133, R42 ;  /* 0x0000002a00857202 */ /* 0x000fe20000000f00 */
[----:B------:R-:W-:Y:S01]  /*69e0*/  FFMA.FTZ R5, R4, R191, R5 ;  /* 0x000000bf04057223 */ /* 0x000fe20000010005 */
[----:B------:R-:W-:Y:S01]  /*69f0*/  SHF.R.U32.HI R134, RZ, 0x10, R45 ;  /* 0x00000010ff867819 */ /* 0x000fe2000001162d */
[----:B------:R-:W-:Y:S01]  /*6a00*/  FFMA.FTZ R120, R118, R177, R13 ;  /* 0x000000b176787223 */ /* 0x000fe2000001000d */
[----:B------:R-:W-:Y:S01]  /*6a10*/  SHF.R.U64 R128, R44, 0x10, R45 ;  /* 0x000000102c807819 */ /* 0x000fe2000000122d */
[----:B------:R-:W-:-:S02]  /*6a20*/  HADD2.F32 R15, -RZ, R15.H0_H0 ;  /* 0x2000000fff0f7230 */ /* 0x000fc40000004100 */
[----:B------:R-:W-:Y:S01]  /*6a30*/  FADD.FTZ R193, -R193, R178 ;  /* 0x000000b2c1c17221 */ /* 0x000fe20000010100 */
[----:B------:R0:W-:Y:S01]  /*6a40*/  F2F.F16.F32 R10, R18 ;  /* 0x00000012000a7304 */ /* 0x0001e20000200800 */
[----:B------:R-:W-:Y:S01]  /*6a50*/  FFMA.FTZ R178, R118, R141, R137 ;  /* 0x0000008d76b27223 */ /* 0x000fe20000010089 */
[----:B------:R-:W-:Y:S02]  /*6a60*/  HADD2.F32 R13, -RZ, R11.H0_H0 ;  /* 0x2000000bff0d7230 */ /* 0x000fe40000004100 */
[----:B------:R-:W-:Y:S01]  /*6a70*/  FADD.FTZ R149, -R136, R149 ;  /* 0x0000009588957221 */ /* 0x000fe20000010100 */
[----:B------:R-:W-:Y:S02]  /*6a80*/  HADD2.F32 R17, -RZ, R17.H0_H0 ;  /* 0x20000011ff117230 */ /* 0x000fe40000004100 */
[----:B------:R-:W-:Y:S01]  /*6a90*/  FADD.FTZ R157, -R122, R157 ;  /* 0x0000009d7a9d7221 */ /* 0x000fe20000010100 */
[----:B------:R-:W-:Y:S02]  /*6aa0*/  HADD2.F32 R123, -RZ, R123.H0_H0 ;  /* 0x2000007bff7b7230 */ /* 0x000fe40000004100 */
[----:B------:R-:W-:Y:S01]  /*6ab0*/  FADD.FTZ R153, -R140, R153 ;  /* 0x000000998c997221 */ /* 0x000fe20000010100 */
[----:B------:R-:W-:Y:S01]  /*6ac0*/  F2F.F16.F32 R9, R14 ;  /* 0x0000000e00097304 */ /* 0x000fe20000200800 */
[----:B------:R-:W-:-:S02]  /*6ad0*/  HADD2.F32 R127, -RZ, R127.H0_H0 ;  /* 0x2000007fff7f7230 */ /* 0x000fc40000004100 */
[-C--:B0-----:R-:W-:Y:S01]  /*6ae0*/  FMUL.FTZ R18, R18, R119.reuse ;  /* 0x0000007712127220 */ /* 0x081fe20000410000 */
[----:B------:R-:W-:Y:S02]  /*6af0*/  HADD2.F32 R129, -RZ, R129.H0_H0 ;  /* 0x20000081ff817230 */ /* 0x000fe40000004100 */
[----:B------:R-:W-:Y:S01]  /*6b00*/  FADD.FTZ R183, -R183, R154 ;  /* 0x0000009ab7b77221 */ /* 0x000fe20000010100 */
[----:B------:R-:W-:Y:S02]  /*6b10*/  HADD2.F32 R133, -RZ, R133.H0_H0 ;  /* 0x20000085ff857230 */ /* 0x000fe40000004100 */
[----:B------:R-:W-:Y:S01]  /*6b20*/  FADD.FTZ R5, -R5, R176 ;  /* 0x000000b005057221 */ /* 0x000fe20000010100 */
[----:B------:R-:W-:Y:S01]  /*6b30*/  HADD2.F32 R143, -RZ, R134.H0_H0 ;  /* 0x20000086ff8f7230 */ /* 0x000fe20000004100 */
[----:B------:R0:W-:Y:S01]  /*6b40*/  F2F.F16.F32 R121, R150 ;  /* 0x0000009600797304 */ /* 0x0001e20000200800 */
[----:B------:R-:W-:Y:S02]  /*6b50*/  HADD2.F32 R141, -RZ, R128.H0_H0 ;  /* 0x20000080ff8d7230 */ /* 0x000fe40000004100 */
[----:B------:R-:W-:Y:S01]  /*6b60*/  FMUL.FTZ R4, R120, R119 ;  /* 0x0000007778047220 */ /* 0x000fe20000410000 */
[----:B------:R-:W-:Y:S01]  /*6b70*/  FFMA.FTZ R126, R118, R169, R15 ;  /* 0x000000a9767e7223 */ /* 0x000fe2000001000f */
[----:B------:R-:W-:Y:S01]  /*6b80*/  FMUL.FTZ R16, R16, R119 ;  /* 0x0000007710107220 */ /* 0x000fe20000410000 */
[C---:B------:R-:W-:Y:S01]  /*6b90*/  FFMA.FTZ R124, R118.reuse, R161, R13 ;  /* 0x000000a1767c7223 */ /* 0x040fe2000001000d */
[C---:B------:R-:W-:Y:S01]  /*6ba0*/  FFMA.FTZ R148, R118.reuse, R157, R17 ;  /* 0x0000009d76947223 */ /* 0x040fe20000010011 */
[C---:B------:R-:W-:Y:S01]  /*6bb0*/  FFMA.FTZ R156, R118.reuse, R153, R123 ;  /* 0x00000099769c7223 */ /* 0x040fe2000001007b */
[----:B------:R1:W-:Y:S01]  /*6bc0*/  F2F.F16.F32 R19, R144 ;  /* 0x0000009000137304 */ /* 0x0003e20000200800 */
[C---:B------:R-:W-:Y:S01]  /*6bd0*/  FFMA.FTZ R154, R118.reuse, R183, R127 ;  /* 0x000000b7769a7223 */ /* 0x040fe2000001007f */
[C---:B------:R-:W-:Y:S01]  /*6be0*/  FFMA.FTZ R160, R118.reuse, R149, R129 ;  /* 0x0000009576a07223 */ /* 0x040fe20000010081 */
[C---:B------:R-:W-:Y:S01]  /*6bf0*/  FFMA.FTZ R170, R118.reuse, R145, R133 ;  /* 0x0000009176aa7223 */ /* 0x040fe20000010085 */
[C---:B------:R-:W-:Y:S01]  /*6c00*/  FFMA.FTZ R184, R118.reuse, R193, R143 ;  /* 0x000000c176b87223 */ /* 0x040fe2000001008f */
[----:B------:R-:W-:Y:S01]  /*6c10*/  FFMA.FTZ R176, R118, R5, R141 ;  /* 0x0000000576b07223 */ /* 0x000fe2000001008d */
[-C--:B------:R-:W-:Y:S01]  /*6c20*/  FMUL.FTZ R118, R14, R119.reuse ;  /* 0x000000770e767220 */ /* 0x080fe20000410000 */
[-C--:B0-----:R-:W-:Y:S01]  /*6c30*/  FMUL.FTZ R150, R150, R119.reuse ;  /* 0x0000007796967220 */ /* 0x081fe20000410000 */
[----:B------:R0:W2:Y:S01]  /*6c40*/  F2F.F16.F32 R122, R146 ;  /* 0x00000092007a7304 */ /* 0x0000a20000200800 */
[-C--:B-1----:R-:W-:Y:S01]  /*6c50*/  FMUL.FTZ R144, R144, R119.reuse ;  /* 0x0000007790907220 */ /* 0x082fe20000410000 */
[----:B------:R-:W-:-:S06]  /*6c60*/  FMUL.FTZ R128, R156, R119 ;  /* 0x000000779c807220 */ /* 0x000fcc0000410000 */
[----:B------:R1:W-:Y:S01]  /*6c70*/  F2F.F16.F32 R6, R8 ;  /* 0x0000000800067304 */ /* 0x0003e20000200800 */
[----:B0-----:R-:W-:Y:S01]  /*6c80*/  FMUL.FTZ R146, R146, R119 ;  /* 0x0000007792927220 */ /* 0x001fe20000410000 */
[----:B--2---:R-:W-:-:S06]  /*6c90*/  PRMT R19, R19, 0x5410, R122 ;  /* 0x0000541013137816 */ /* 0x004fcc000000007a */
[----:B------:R0:W2:Y:S01]  /*6ca0*/  F2F.F16.F32 R7, R12 ;  /* 0x0000000c00077304 */ /* 0x0000a20000200800 */
[----:B-1----:R-:W-:-:S07]  /*6cb0*/  FMUL.FTZ R8, R8, R119 ;  /* 0x0000007708087220 */ /* 0x002fce0000410000 */
[----:B------:R-:W-:Y:S01]  /*6cc0*/  F2F.F16.F32 R18, R18 ;  /* 0x0000001200127304 */ /* 0x000fe20000200800 */
[----:B0-----:R-:W-:Y:S01]  /*6cd0*/  FMUL.FTZ R12, R12, R119 ;  /* 0x000000770c0c7220 */ /* 0x001fe20000410000 */
[----:B--2---:R-:W-:-:S06]  /*6ce0*/  PRMT R141, R6, 0x5410, R7 ;  /* 0x00005410068d7816 */ /* 0x004fcc0000000007 */
[----:B------:R0:W1:Y:S08]  /*6cf0*/  F2F.F16.F32 R149, R4 ;  /* 0x0000000400957304 */ /* 0x0000700000200800 */
[----:B------:R2:W-:Y:S01]  /*6d00*/  F2F.F16.F32 R11, R120 ;  /* 0x00000078000b7304 */ /* 0x0005e20000200800 */
[----:B0-----:R-:W-:-:S03]  /*6d10*/  IMAD.WIDE.U32 R4, R0, 0x10000, RZ ;  /* 0x0001000000047825 */ /* 0x001fc600078e00ff */
[----:B------:R-:W-:-:S04]  /*6d20*/  LOP3.LUT R4, R4, R9, RZ, 0xfc, !PT ;  /* 0x0000000904047212 */ /* 0x000fc800078efcff */
[----:B------:R0:W3:Y:S01]  /*6d30*/  F2F.F16.F32 R15, R126 ;  /* 0x0000007e000f7304 */ /* 0x0000e20000200800 */
[----:B--2---:R-:W-:Y:S01]  /*6d40*/  FMUL.FTZ R120, R124, R119 ;  /* 0x000000777c787220 */ /* 0x004fe20000410000 */
[----:B-1----:R-:W-:Y:S02]  /*6d50*/  PRMT R149, R18, 0x5410, R149 ;  /* 0x0000541012957816 */ /* 0x002fe40000000095 */
[----:B------:R-:W-:-:S04]  /*6d60*/  LOP3.LUT R5, R141, R5, RZ, 0xfc, !PT ;  /* 0x000000058d057212 */ /* 0x000fc800078efcff */
[----:B------:R-:W-:Y:S01]  /*6d70*/  F2F.F16.F32 R143, R16 ;  /* 0x00000010008f7304 */ /* 0x000fe20000200800 */
[----:B0-----:R-:W-:Y:S01]  /*6d80*/  FMUL.FTZ R126, R126, R119 ;  /* 0x000000777e7e7220 */ /* 0x001fe20000410000 */
[----:B---3--:R-:W-:-:S06]  /*6d90*/  IMAD.WIDE.U32 R6, R15, 0x10000, RZ ;  /* 0x000100000f067825 */ /* 0x008fcc00078e00ff */
[----:B------:R0:W-:Y:S08]  /*6da0*/  F2F.F16.F32 R127, R154 ;  /* 0x0000009a007f7304 */ /* 0x0001f00000200800 */
[----:B------:R-:W-:Y:S01]  /*6db0*/  F2F.F16.F32 R118, R118 ;  /* 0x0000007600767304 */ /* 0x000fe20000200800 */
[----:B0-----:R-:W-:-:S07]  /*6dc0*/  FMUL.FTZ R154, R154, R119 ;  /* 0x000000779a9a7220 */ /* 0x001fce0000410000 */
[----:B------:R-:W-:Y:S08]  /*6dd0*/  F2F.F16.F32 R17, R148 ;  /* 0x0000009400117304 */ /* 0x000ff00000200800 */
[----:B------:R0:W-:Y:S08]  /*6de0*/  F2F.F16.F32 R131, R158 ;  /* 0x0000009e00837304 */ /* 0x0001f00000200800 */
[----:B------:R1:W2:Y:S01]  /*6df0*/  F2F.F16.F32 R136, R138 ;  /* 0x0000008a00887304 */ /* 0x0002a20000200800 */
[----:B0-----:R-:W-:-:S07]  /*6e00*/  FMUL.FTZ R158, R158, R119 ;  /* 0x000000779e9e7220 */ /* 0x001fce0000410000 */
[----:B------:R0:W3:Y:S01]  /*6e10*/  F2F.F16.F32 R134, R172 ;  /* 0x000000ac00867304 */ /* 0x0000e20000200800 */
[----:B-1----:R-:W-:Y:S01]  /*6e20*/  FMUL.FTZ R138, R138, R119 ;  /* 0x000000778a8a7220 */ /* 0x002fe20000410000 */
[----:B--2---:R-:W-:-:S06]  /*6e30*/  PRMT R131, R131, 0x5410, R136 ;  /* 0x0000541083837816 */ /* 0x004fcc0000000088 */
[----:B------:R1:W-:Y:S01]  /*6e40*/  F2F.F16.F32 R164, R184 ;  /* 0x000000b800a47304 */ /* 0x0003e20000200800 */
[----:B0-----:R-:W-:Y:S01]  /*6e50*/  FMUL.FTZ R172, R172, R119 ;  /* 0x00000077acac7220 */ /* 0x001fe20000410000 */
[----:B---3--:R-:W-:-:S06]  /*6e60*/  IMAD.WIDE.U32 R14, R134, 0x10000, RZ ;  /* 0x00010000860e7825 */ /* 0x008fcc00078e00ff */
[----:B------:R0:W2:Y:S01]  /*6e70*/  F2F.F16.F32 R139, R180 ;  /* 0x000000b4008b7304 */ /* 0x0000a20000200800 */
[----:B-1----:R-:W-:-:S07]  /*6e80*/  FMUL.FTZ R184, R184, R119 ;  /* 0x00000077b8b87220 */ /* 0x002fce0000410000 */
[----:B------:R1:W3:Y:S01]  /*6e90*/  F2F.F16.F32 R130, R176 ;  /* 0x000000b000827304 */ /* 0x0002e20000200800 */
[----:B0-----:R-:W-:Y:S01]  /*6ea0*/  FMUL.FTZ R180, R180, R119 ;  /* 0x00000077b4b47220 */ /* 0x001fe20000410000 */
[----:B--2---:R-:W-:-:S06]  /*6eb0*/  PRMT R139, R139, 0x5410, R164 ;  /* 0x000054108b8b7816 */ /* 0x004fcc00000000a4 */
[----:B------:R0:W-:Y:S01]  /*6ec0*/  F2F.F16.F32 R145, R8 ;  /* 0x0000000800917304 */ /* 0x0001e20000200800 */
[----:B-1----:R-:W-:-:S07]  /*6ed0*/  FMUL.FTZ R176, R176, R119 ;  /* 0x00000077b0b07220 */ /* 0x002fce0000410000 */
[----:B------:R1:W2:Y:S01]  /*6ee0*/  F2F.F16.F32 R13, R124 ;  /* 0x0000007c000d7304 */ /* 0x0002a20000200800 */
[----:B0-----:R-:W-:-:S05]  /*6ef0*/  IMAD.WIDE.U32 R8, R121, 0x10000, RZ ;  /* 0x0001000079087825 */ /* 0x001fca00078e00ff */
[----:B------:R-:W-:Y:S01]  /*6f00*/  LOP3.LUT R9, R19, R9, RZ, 0xfc, !PT ;  /* 0x0000000913097212 */ /* 0x000fe200078efcff */
[----:B------:R-:W-:Y:S01]  /*6f10*/  IMAD.WIDE.U32 R18, R143, 0x10000, RZ ;  /* 0x000100008f127825 */ /* 0x000fe200078e00ff */
[----:B------:R0:W-:Y:S03]  /*6f20*/  F2F.F16.F32 R132, R168 ;  /* 0x000000a800847304 */ /* 0x0001e60000200800 */
[----:B-1----:R-:W-:Y:S01]  /*6f30*/  FMUL.FTZ R124, R148, R119 ;  /* 0x00000077947c7220 */ /* 0x002fe20000410000 */
[----:B------:R-:W-:Y:S01]  /*6f40*/  LOP3.LUT R8, R8, R17, RZ, 0xfc, !PT ;  /* 0x0000001108087212 */ /* 0x000fe200078efcff */
[----:B---3--:R-:W-:Y:S01]  /*6f50*/  IMAD.WIDE.U32 R16, R130, 0x10000, RZ ;  /* 0x0001000082107825 */ /* 0x008fe200078e00ff */
[----:B------:R-:W-:Y:S02]  /*6f60*/  LOP3.LUT R18, R18, R118, RZ, 0xfc, !PT ;  /* 0x0000007612127212 */ /* 0x000fe400078efcff */
[----:B--2---:R-:W-:Y:S01]  /*6f70*/  LOP3.LUT R6, R6, R13, RZ, 0xfc, !PT ;  /* 0x0000000d06067212 */ /* 0x004fe200078efcff */
[----:B------:R1:W-:Y:S01]  /*6f80*/  F2F.F16.F32 R125, R152 ;  /* 0x00000098007d7304 */ /* 0x0003e20000200800 */
[----:B0-----:R-:W-:Y:S01]  /*6f90*/  FMUL.FTZ R168, R168, R119 ;  /* 0x00000077a8a87220 */ /* 0x001fe20000410000 */
[----:B------:R-:W-:-:S06]  /*6fa0*/  LOP3.LUT R17, R139, R17, RZ, 0xfc, !PT ;  /* 0x000000118b117212 */ /* 0x000fcc00078efcff */
[----:B------:R0:W2:Y:S01]  /*6fb0*/  F2F.F16.F32 R140, R142 ;  /* 0x0000008e008c7304 */ /* 0x0000a20000200800 */
[----:B-1----:R-:W-:-:S07]  /*6fc0*/  FMUL.FTZ R152, R152, R119 ;  /* 0x0000007798987220 */ /* 0x002fce0000410000 */
[----:B------:R1:W-:Y:S01]  /*6fd0*/  F2F.F16.F32 R129, R160 ;  /* 0x000000a000817304 */ /* 0x0003e20000200800 */
[----:B0-----:R-:W-:Y:S01]  /*6fe0*/  FMUL.FTZ R142, R142, R119 ;  /* 0x000000778e8e7220 */ /* 0x001fe20000410000 */
[----:B--2---:R-:W-:-:S06]  /*6ff0*/  PRMT R125, R125, 0x5410, R140 ;  /* 0x000054107d7d7816 */ /* 0x004fcc000000008c */
[----:B------:R0:W-:Y:S01]  /*7000*/  F2F.F16.F32 R135, R174 ;  /* 0x000000ae00877304 */ /* 0x0001e20000200800 */
[----:B-1----:R-:W-:-:S07]  /*7010*/  FMUL.FTZ R160, R160, R119 ;  /* 0x00000077a0a07220 */ /* 0x002fce0000410000 */
[----:B------:R1:W2:Y:S01]  /*7020*/  F2F.F16.F32 R162, R182 ;  /* 0x000000b600a27304 */ /* 0x0002a20000200800 */
[----:B0-----:R-:W-:-:S07]  /*7030*/  FMUL.FTZ R174, R174, R119 ;  /* 0x00000077aeae7220 */ /* 0x001fce0000410000 */
[----:B------:R0:W3:Y:S01]  /*7040*/  F2F.F16.F32 R133, R170 ;  /* 0x000000aa00857304 */ /* 0x0000e20000200800 */
[----:B-1----:R-:W-:Y:S01]  /*7050*/  FMUL.FTZ R182, R182, R119 ;  /* 0x00000077b6b67220 */ /* 0x002fe20000410000 */
[----:B--2---:R-:W-:-:S06]  /*7060*/  PRMT R135, R135, 0x5410, R162 ;  /* 0x0000541087877816 */ /* 0x004fcc00000000a2 */
[----:B------:R1:W2:Y:S01]  /*7070*/  F2F.F16.F32 R137, R178 ;  /* 0x000000b200897304 */ /* 0x0002a20000200800 */
[----:B0-----:R-:W-:Y:S01]  /*7080*/  FMUL.FTZ R170, R170, R119 ;  /* 0x00000077aaaa7220 */ /* 0x001fe20000410000 */
[----:B------:R-:W-:Y:S02]  /*7090*/  LOP3.LUT R15, R135, R15, RZ, 0xfc, !PT ;  /* 0x0000000f870f7212 */ /* 0x000fe400078efcff */
[----:B---3--:R-:W-:-:S04]  /*70a0*/  LOP3.LUT R14, R14, R133, RZ, 0xfc, !PT ;  /* 0x000000850e0e7212 */ /* 0x008fc800078efcff */
[----:B------:R-:W0:Y:S01]  /*70b0*/  F2F.F16.F32 R123, R156 ;  /* 0x0000009c007b7304 */ /* 0x000e220000200800 */
[----:B-1----:R-:W-:Y:S01]  /*70c0*/  FMUL.FTZ R178, R178, R119 ;  /* 0x00000077b2b27220 */ /* 0x002fe20000410000 */
[----:B------:R-:W-:Y:S01]  /*70d0*/  PRMT R119, R10, 0x5410, R11 ;  /* 0x000054100a777816 */ /* 0x000fe2000000000b */
[----:B------:R-:W-:-:S03]  /*70e0*/  IMAD.WIDE.U32 R10, R127, 0x10000, RZ ;  /* 0x000100007f0a7825 */ /* 0x000fc600078e00ff */
[----:B------:R-:W-:Y:S02]  /*70f0*/  LOP3.LUT R7, R119, R7, RZ, 0xfc, !PT ;  /* 0x0000000777077212 */ /* 0x000fe400078efcff */
[----:B------:R1:W3:Y:S01]  /*7100*/  F2F.F16.F32 R147, R126 ;  /* 0x0000007e00937304 */ /* 0x0002e20000200800 */
[----:B------:R-:W4:Y:S01]  /*7110*/  LDC.64 R118, c[0x0][0x468] ;  /* 0x00011a00ff767b82 */ /* 0x000f220000000a00 */
[----:B--2---:R-:W-:Y:S02]  /*7120*/  LOP3.LUT R16, R16, R137, RZ, 0xfc, !PT ;  /* 0x0000008910107212 */ /* 0x004fe400078efcff */
[----:B------:R-:W-:Y:S02]  /*7130*/  LOP3.LUT R11, R125, R11, RZ, 0xfc, !PT ;  /* 0x0000000b7d0b7212 */ /* 0x000fe400078efcff */
[----:B0-----:R-:W-:Y:S02]  /*7140*/  LOP3.LUT R10, R10, R123, RZ, 0xfc, !PT ;  /* 0x0000007b0a0a7212 */ /* 0x001fe400078efcff */
[----:B------:R-:W-:Y:S01]  /*7150*/  F2F.F16.F32 R150, R150 ;  /* 0x0000009600967304 */ /* 0x000fe20000200800 */
[----:B-1----:R-:W0:Y:S01]  /*7160*/  LDC.64 R126, c[0x0][0x478] ;  /* 0x00011e00ff7e7b82 */ /* 0x002e220000000a00 */
[----:B---3--:R-:W-:-:S06]  /*7170*/  IMAD.WIDE.U32 R122, R147, 0x10000, RZ ;  /* 0x00010000937a7825 */ /* 0x008fcc00078e00ff */
[----:B------:R-:W-:Y:S08]  /*7180*/  F2F.F16.F32 R144, R144 ;  /* 0x0000009000907304 */ /* 0x000ff00000200800 */
[----:B------:R0:W1:Y:S08]  /*7190*/  F2F.F16.F32 R151, R146 ;  /* 0x0000009200977304 */ /* 0x0000700000200800 */
[----:B------:R-:W-:Y:S01]  /*71a0*/  F2F.F16.F32 R121, R184 ;  /* 0x000000b800797304 */ /* 0x000fe20000200800 */
[----:B0-----:R-:W-:Y:S01]  /*71b0*/  IMAD.WIDE.U32 R146, R113, 0x8, R126 ;  /* 0x0000000871927825 */ /* 0x001fe200078e007e */
[----:B-1----:R-:W-:-:S06]  /*71c0*/  PRMT R151, R144, 0x5410, R151 ;  /* 0x0000541090977816 */ /* 0x002fcc0000000097 */
[----:B------:R-:W0:Y:S08]  /*71d0*/  F2F.F16.F32 R180, R180 ;  /* 0x000000b400b47304 */ /* 0x000e300000200800 */
[----:B------:R-:W1:Y:S01]  /*71e0*/  F2F.F16.F32 R120, R120 ;  /* 0x0000007800787304 */ /* 0x000e620000200800 */
[----:B0-----:R-:W-:-:S07]  /*71f0*/  PRMT R141, R180, 0x5410, R121 ;  /* 0x00005410b48d7816 */ /* 0x001fce0000000079 */
[----:B------:R-:W-:Y:S01]  /*7200*/  F2F.F16.F32 R124, R124 ;  /* 0x0000007c007c7304 */ /* 0x000fe20000200800 */
[----:B------:R-:W-:Y:S01]  /*7210*/  LOP3.LUT R121, R149, R123, RZ, 0xfc, !PT ;  /* 0x0000007b95797212 */ /* 0x000fe200078efcff */
[----:B------:R-:W-:Y:S01]  /*7220*/  IMAD.WIDE.U32 R148, R114, 0x8, R126 ;  /* 0x0000000872947825 */ /* 0x000fe200078e007e */
[----:B-1----:R-:W-:-:S05]  /*7230*/  LOP3.LUT R120, R122, R120, RZ, 0xfc, !PT ;  /* 0x000000787a787212 */ /* 0x002fca00078efcff */
[----:B------:R-:W-:Y:S08]  /*7240*/  F2F.F16.F32 R154, R154 ;  /* 0x0000009a009a7304 */ /* 0x000ff00000200800 */
[----:B------:R-:W-:Y:S08]  /*7250*/  F2F.F16.F32 R168, R168 ;  /* 0x000000a800a87304 */ /* 0x000ff00000200800 */
[----:B------:R-:W-:Y:S08]  /*7260*/  F2F.F16.F32 R158, R158 ;  /* 0x0000009e009e7304 */ /* 0x000ff00000200800 */
[----:B------:R-:W0:Y:S08]  /*7270*/  F2F.F16.F32 R157, R138 ;  /* 0x0000008a009d7304 */ /* 0x000e300000200800 */
[----:B------:R-:W1:Y:S01]  /*7280*/  F2F.F16.F32 R134, R172 ;  /* 0x000000ac00867304 */ /* 0x000e620000200800 */
[----:B0-----:R-:W-:-:S07]  /*7290*/  PRMT R157, R158, 0x5410, R157 ;  /* 0x000054109e9d7816 */ /* 0x001fce000000009d */
[----:B------:R-:W0:Y:S01]  /*72a0*/  F2F.F16.F32 R136, R176 ;  /* 0x000000b000887304 */ /* 0x000e220000200800 */
[----:B-1----:R-:W-:-:S07]  /*72b0*/  IMAD.WIDE.U32 R134, R134, 0x10000, RZ ;  /* 0x0001000086867825 */ /* 0x002fce00078e00ff */
[----:B------:R1:W2:Y:S01]  /*72c0*/  F2F.F16.F32 R166, R12 ;  /* 0x0000000c00a67304 */ /* 0x0002a20000200800 */
[----:B0-----:R-:W-:-:S07]  /*72d0*/  IMAD.WIDE.U32 R136, R136, 0x10000, RZ ;  /* 0x0001000088887825 */ /* 0x001fce00078e00ff */
[----:B------:R-:W-:Y:S01]  /*72e0*/  F2F.F16.F32 R152, R152 ;  /* 0x0000009800987304 */ /* 0x000fe20000200800 */
[----:B-1----:R-:W-:-:S04]  /*72f0*/  IMAD.WIDE.U32 R12, R132, 0x10000, RZ ;  /* 0x00010000840c7825 */ /* 0x002fc800078e00ff */
[----:B------:R-:W-:-:S03]  /*7300*/  IMAD.WIDE.U32 R132, R154, 0x10000, RZ ;  /* 0x000100009a847825 */ /* 0x000fc600078e00ff */
[----:B------:R0:W1:Y:S01]  /*7310*/  F2F.F16.F32 R153, R142 ;  /* 0x0000008e00997304 */ /* 0x0000620000200800 */
[----:B------:R-:W-:Y:S01]  /*7320*/  LOP3.LUT R13, R131, R13, RZ, 0xfc, !PT ;  /* 0x0000000d830d7212 */ /* 0x000fe200078efcff */
[----:B------:R-:W-:Y:S01]  /*7330*/  IMAD.WIDE.U32 R130, R150, 0x10000, RZ ;  /* 0x0001000096827825 */ /* 0x000fe200078e00ff */
[----:B--2---:R-:W-:Y:S02]  /*7340*/  PRMT R145, R145, 0x5410, R166 ;  /* 0x0000541091917816 */ /* 0x004fe400000000a6 */
[----:B------:R-:W-:-:S03]  /*7350*/  LOP3.LUT R12, R12, R129, RZ, 0xfc, !PT ;  /* 0x000000810c0c7212 */ /* 0x000fc600078efcff */
[----:B------:R-:W-:Y:S01]  /*7360*/  F2F.F16.F32 R174, R174 ;  /* 0x000000ae00ae7304 */ /* 0x000fe20000200800 */
[----:B------:R-:W-:Y:S01]  /*7370*/  LOP3.LUT R123, R151, R131, RZ, 0xfc, !PT ;  /* 0x00000083977b7212 */ /* 0x000fe200078efcff */
[----:B0-----:R-:W-:Y:S01]  /*7380*/  IMAD.WIDE.U32 R142, R116, 0x8, R126 ;  /* 0x00000008748e7825 */ /* 0x001fe200078e007e */
[----:B------:R-:W-:Y:S02]  /*7390*/  LOP3.LUT R122, R130, R124, RZ, 0xfc, !PT ;  /* 0x0000007c827a7212 */ /* 0x000fe400078efcff */
[----:B------:R-:W-:Y:S01]  /*73a0*/  LOP3.LUT R19, R145, R19, RZ, 0xfc, !PT ;  /* 0x0000001391137212 */ /* 0x000fe200078efcff */
[----:B------:R-:W-:Y:S01]  /*73b0*/  IMAD.WIDE.U32 R130, R168, 0x10000, RZ ;  /* 0x00010000a8827825 */ /* 0x000fe200078e00ff */
[----:B-1----:R-:W-:Y:S01]  /*73c0*/  PRMT R153, R152, 0x5410, R153 ;  /* 0x0000541098997816 */ /* 0x002fe20000000099 */
[----:B------:R-:W0:Y:S01]  /*73d0*/  F2F.F16.F32 R161, R182 ;  /* 0x000000b600a17304 */ /* 0x000e220000200800 */
[----:B------:R-:W-:Y:S01]  /*73e0*/  LOP3.LUT R151, R141, R137, RZ, 0xfc, !PT ;  /* 0x000000898d977212 */ /* 0x000fe200078efcff */
[----:B------:R-:W-:Y:S01]  /*73f0*/  IMAD.WIDE.U32 R144, R115, 0x8, R126 ;  /* 0x0000000873907825 */ /* 0x000fe200078e007e */
[----:B------:R-:W-:-:S02]  /*7400*/  LOP3.LUT R129, R157, R131, RZ, 0xfc, !PT ;  /* 0x000000839d817212 */ /* 0x000fc400078efcff */
[----:B------:R-:W-:Y:S01]  /*7410*/  LOP3.LUT R125, R153, R133, RZ, 0xfc, !PT ;  /* 0x00000085997d7212 */ /* 0x000fe200078efcff */
[----:B----4-:R-:W-:Y:S02]  /*7420*/  IMAD.WIDE.U32 R140, R117, 0x8, R118 ;  /* 0x00000008758c7825 */ /* 0x010fe400078e0076 */
[----:B------:R-:W1:Y:S01]  /*7430*/  F2F.F16.F32 R128, R128 ;  /* 0x0000008000807304 */ /* 0x000e620000200800 */
[----:B0-----:R-:W-:-:S07]  /*7440*/  PRMT R161, R174, 0x5410, R161 ;  /* 0x00005410aea17816 */ /* 0x001fce00000000a1 */
[----:B------:R-:W0:Y:S01]  /*7450*/  F2F.F16.F32 R155, R160 ;  /* 0x000000a0009b7304 */ /* 0x000e220000200800 */
[----:B------:R-:W-:Y:S02]  /*7460*/  LOP3.LUT R131, R161, R135, RZ, 0xfc, !PT ;  /* 0x00000087a1837212 */ /* 0x000fe400078efcff */
[----:B-1----:R-:W-:-:S05]  /*7470*/  LOP3.LUT R124, R132, R128, RZ, 0xfc, !PT ;  /* 0x00000080847c7212 */ /* 0x002fca00078efcff */
[----:B------:R-:W1:Y:S01]  /*7480*/  F2F.F16.F32 R159, R170 ;  /* 0x000000aa009f7304 */ /* 0x000e620000200800 */
[----:B------:R-:W-:-:S05]  /*7490*/  IMAD.WIDE.U32 R132, R112, 0x8, R126 ;  /* 0x0000000870847825 */ /* 0x000fca00078e007e */
[----:B------:R2:W-:Y:S01]  /*74a0*/  STG.E.64 desc[UR8][R132.64], R4 ;  /* 0x0000000484007986 */ /* 0x0005e2000c101b08 */
[----:B0-----:R-:W-:Y:S01]  /*74b0*/  LOP3.LUT R128, R130, R155, RZ, 0xfc, !PT ;  /* 0x0000009b82807212 */ /* 0x001fe200078efcff */
[----:B------:R-:W0:Y:S01]  /*74c0*/  F2F.F16.F32 R139, R178 ;  /* 0x000000b2008b7304 */ /* 0x000e220000200800 */
[----:B-1----:R-:W-:Y:S01]  /*74d0*/  LOP3.LUT R130, R134, R159, RZ, 0xfc, !PT ;  /* 0x0000009f86827212 */ /* 0x002fe200078efcff */
[----:B------:R-:W-:-:S04]  /*74e0*/  IMAD.WIDE.U32 R134, R111, 0x8, R126 ;  /* 0x000000086f867825 */ /* 0x000fc800078e007e */
[----:B--2---:R-:W-:Y:S01]  /*74f0*/  IMAD.WIDE.U32 R4, R115, 0x8, R118 ;  /* 0x0000000873047825 */ /* 0x004fe200078e0076 */
[----:B0-----:R-:W-:-:S03]  /*7500*/  LOP3.LUT R150, R136, R139, RZ, 0xfc, !PT ;  /* 0x0000008b88967212 */ /* 0x001fc600078efcff */
[----:B------:R-:W-:-:S04]  /*7510*/  IMAD.WIDE.U32 R138, R117, 0x8, R126 ;  /* 0x00000008758a7825 */ /* 0x000fc800078e007e */
[----:B------:R-:W-:-:S04]  /*7520*/  IMAD.WIDE.U32 R126, R112, 0x8, R118 ;  /* 0x00000008707e7825 */ /* 0x000fc800078e0076 */
[--C-:B------:R-:W-:Y:S01]  /*7530*/  IMAD.WIDE.U32 R136, R111, 0x8, R118.reuse ;  /* 0x000000086f887825 */ /* 0x100fe200078e0076 */
[----:B------:R1:W-:Y:S03]  /*7540*/  STG.E.64 desc[UR8][R126.64], R18 ;  /* 0x000000127e007986 */ /* 0x0003e6000c101b08 */
[--C-:B------:R-:W-:Y:S01]  /*7550*/  IMAD.WIDE.U32 R116, R116, 0x8, R118.reuse ;  /* 0x0000000874747825 */ /* 0x100fe200078e0076 */
[----:B------:R1:W-:Y:S03]  /*7560*/  STG.E.64 desc[UR8][R134.64], R6 ;  /* 0x0000000686007986 */ /* 0x0003e6000c101b08 */
[--C-:B------:R-:W-:Y:S01]  /*7570*/  IMAD.WIDE.U32 R112, R113, 0x8, R118.reuse ;  /* 0x0000000871707825 */ /* 0x100fe200078e0076 */
        /* <DEDUP_REMOVED lines=11> */
[----:B------:R1:W-:Y:S02]  /*7630*/  STG.E.64 desc[UR8][R114.64], R150 ;  /* 0x0000009672007986 */ /* 0x0003e4000c101b08 */
.L_x_1440:
[----:B01-34-:R-:W0:Y:S01]  /*7640*/  LDC.64 R4, c[0x0][0x380] ;  /* 0x0000e000ff047b82 */ /* 0x01be220000000a00 */
        /* <DEDUP_REMOVED lines=9> */
[----:B------:R-:W-:-:S07]  /*76e0*/  MOV R104, R110 ;  /* 0x0000006e00687202 */ /* 0x000fce0000000f00 */
.L_x_1433:
        /* <DEDUP_REMOVED lines=24> */
.L_x_1443:
        /* <DEDUP_REMOVED lines=9> */
.L_x_14307:


//--------------------- .text._ZN10layer_norm13ln_bwd_kernelINS_13Kernel_traitsI6__halfS2_S2_S2_fjLj7168ELj1ELj1ELj8ELj8ENS_18Kernel_traits_baseILj7168ES2_S2_S2_S2_fjLj256EEEEELb0ELb0ELb1ELb0EEEvNS_9BwdParamsE --------------------------
	.section	.text._ZN10layer_norm13ln_bwd_kernelINS_13Kernel_traitsI6__halfS2_S2_S2_fjLj7168ELj1ELj1ELj8ELj8ENS_18Kernel_traits_baseILj7168ES2_S2_S2_S2_fjLj256EEEEELb0ELb0ELb1ELb0EEEvNS_9BwdParamsE,"ax",@progbits
	.align	128
        .global         _ZN10layer_norm13ln_bwd_kernelINS_13Kernel_traitsI6__halfS2_S2_S2_fjLj7168ELj1ELj1ELj8ELj8ENS_18Kernel_traits_baseILj7168ES2_S2_S2_S2_fjLj256EEEEELb0ELb0ELb1ELb0EEEvNS_9BwdParamsE
        .type           _ZN10layer_norm13ln_bwd_kernelINS_13Kernel_traitsI6__halfS2_S2_S2_fjLj7168ELj1ELj1ELj8ELj8ENS_18Kernel_traits_baseILj7168ES2_S2_S2_S2_fjLj256EEEEELb0ELb0ELb1ELb0EEEvNS_9BwdParamsE,@function
        .size           _ZN10layer_norm13ln_bwd_kernelINS_13Kernel_traitsI6__halfS2_S2_S2_fjLj7168ELj1ELj1ELj8ELj8ENS_18Kernel_traits_baseILj7168ES2_S2_S2_S2_fjLj256EEEEELb0ELb0ELb1ELb0EEEvNS_9BwdParamsE,(.L_x_14308 - _ZN10layer_norm13ln_bwd_kernelINS_13Kernel_traitsI6__halfS2_S2_S2_fjLj7168ELj1ELj1ELj8ELj8ENS_18Kernel_traits_baseILj7168ES2_S2_S2_S2_fjLj256EEEEELb0ELb0ELb1ELb0EEEvNS_9BwdParamsE)
        .other          _ZN10layer_norm13ln_bwd_kernelINS_13Kernel_traitsI6__halfS2_S2_S2_fjLj7168ELj1ELj1ELj8ELj8ENS_18Kernel_traits_baseILj7168ES2_S2_S2_S2_fjLj256EEEEELb0ELb0ELb1ELb0EEEvNS_9BwdParamsE,@"STO_CUDA_ENTRY STV_DEFAULT"
_ZN10layer_norm13ln_bwd_kernelINS_13Kernel_traitsI6__halfS2_S2_S2_fjLj7168ELj1ELj1ELj8ELj8ENS_18Kernel_traits_baseILj7168ES2_S2_S2_S2_fjLj256EEEEELb0ELb0ELb1ELb0EEEvNS_9BwdParamsE:
.text._ZN10layer_norm13ln_bwd_kernelINS_13Kernel_traitsI6__halfS2_S2_S2_fjLj7168ELj1ELj1ELj8ELj8ENS_18Kernel_traits_baseILj7168ES2_S2_S2_S2_fjLj256EEEEELb0ELb0ELb1ELb0EEEvNS_9BwdParamsE:
        /* <DEDUP_REMOVED lines=27> */
[----:B------:R-:W-:-:S02]  /*01b0*/  @P6 LOP3.LUT R3, R3, 0x100, RZ, 0xfc, !PT ;  /* 0x0000010003036812 */ /* 0x000fc400078efcff */
[----:B------:R-:W-:Y:S02]  /*01c0*/  CS2R R58, SRZ ;  /* 0x00000000003a7805 */ /* 0x000fe4000001ff00 */
[----:B------:R-:W-:Y:S02]  /*01d0*/  CS2R R52, SRZ ;  /* 0x0000000000347805 */ /* 0x000fe4000001ff00 */
[----:B------:R-:W-:Y:S01]  /*01e0*/  CS2R R54, SRZ ;  /* 0x0000000000367805 */ /* 0x000fe2000001ff00 */
[----:B--2---:R-:W5:Y:S01]  /*01f0*/  @P6 LDG.E.64 R60, desc[UR8][R4.64] ;  /* 0x00000008043c6981 */ /* 0x004f62000c1e1b00 */
[----:B------:R-:W0:Y:S01]  /*0200*/  @P2 LDC.64 R14, c[0x0][0x3d0] ;  /* 0x0000f400ff0e2b82 */ /* 0x000e220000000a00 */
[C---:B-1----:R-:W-:Y:S01]  /*0210*/  @P5 IMAD.WIDE.U32 R8, R3.reuse, 0x8, R6 ;  /* 0x0000000803085825 */ /* 0x042fe200078e0006 */
[----:B------:R-:W-:Y:S02]  /*0220*/  @P5 IADD3 R3, PT, PT, R3, 0x100, RZ ;  /* 0x0000010003035810 */ /* 0x000fe40007ffe0ff */
[----:B------:R-:W-:-:S02]  /*0230*/  CS2R R48, SRZ ;  /* 0x0000000000307805 */ /* 0x000fc4000001ff00 */
[----:B------:R-:W-:Y:S02]  /*0240*/  CS2R R50, SRZ ;  /* 0x0000000000327805 */ /* 0x000fe4000001ff00 */
[----:B------:R-:W-:Y:S01]  /*0250*/  CS2R R44, SRZ ;  /* 0x00000000002c7805 */ /* 0x000fe2000001ff00 */
[----:B------:R-:W5:Y:S01]  /*0260*/  @P5 LDG.E.64 R62, desc[UR8][R8.64] ;  /* 0x00000008083e5981 */ /* 0x000f62000c1e1b00 */
[----:B------:R-:W1:Y:S01]  /*0270*/  @P1 LDC.64 R16, c[0x0][0x3d0] ;  /* 0x0000f400ff101b82 */ /* 0x000e620000000a00 */
[C---:B----4-:R-:W-:Y:S01]  /*0280*/  @P4 IMAD.WIDE.U32 R10, R3.reuse, 0x8, R10 ;  /* 0x00000008030a4825 */ /* 0x050fe200078e000a */
[----:B------:R-:W-:-:S06]  /*0290*/  @P4 IADD3 R3, PT, PT, R3, 0x100, RZ ;  /* 0x0000010003034810 */ /* 0x000fcc0007ffe0ff */
[----:B------:R-:W2:Y:S01]  /*02a0*/  S2UR UR4, SR_CTAID.X ;  /* 0x00000000000479c3 */ /* 0x000ea20000002500 */
[C---:B---3--:R-:W-:Y:S01]  /*02b0*/  @P3 IMAD.WIDE.U32 R12, R3.reuse, 0x8, R12 ;  /* 0x00000008030c3825 */ /* 0x048fe200078e000c */
[----:B------:R-:W-:Y:S01]  /*02c0*/  @P3 IADD3 R3, PT, PT, R3, 0x100, RZ ;  /* 0x0000010003033810 */ /* 0x000fe20007ffe0ff */
[----:B------:R-:W5:Y:S05]  /*02d0*/  @P4 LDG.E.64 R64, desc[UR8][R10.64] ;  /* 0x000000080a404981 */ /* 0x000f6a000c1e1b00 */
[----:B------:R-:W3:Y:S01]  /*02e0*/  @P0 LDC.64 R6, c[0x0][0x3d0] ;  /* 0x0000f400ff060b82 */ /* 0x000ee20000000a00 */
[C---:B0-----:R-:W-:Y:S01]  /*02f0*/  @P2 IMAD.WIDE.U32 R14, R3.reuse, 0x8, R14 ;  /* 0x00000008030e2825 */ /* 0x041fe200078e000e */
[----:B------:R-:W-:Y:S01]  /*0300*/  @P2 IADD3 R3, PT, PT, R3, 0x100, RZ ;  /* 0x0000010003032810 */ /* 0x000fe20007ffe0ff */
[----:B------:R-:W5:Y:S01]  /*0310*/  @P3 LDG.E.64 R66, desc[UR8][R12.64] ;  /* 0x000000080c423981 */ /* 0x000f62000c1e1b00 */
[----:B--2---:R-:W-:-:S03]  /*0320*/  MOV R79, UR4 ;  /* 0x00000004004f7c02 */ /* 0x004fc60008000f00 */
[C---:B-1----:R-:W-:Y:S01]  /*0330*/  @P1 IMAD.WIDE.U32 R16, R3.reuse, 0x8, R16 ;  /* 0x0000000803101825 */ /* 0x042fe200078e0010 */
[----:B------:R-:W-:Y:S01]  /*0340*/  @P1 IADD3 R3, PT, PT, R3, 0x100, RZ ;  /* 0x0000010003031810 */ /* 0x000fe20007ffe0ff */
[----:B------:R-:W5:Y:S01]  /*0350*/  @P2 LDG.E.64 R68, desc[UR8][R14.64] ;  /* 0x000000080e442981 */ /* 0x000f62000c1e1b00 */
[----:B------:R-:W-:Y:S02]  /*0360*/  CS2R R46, SRZ ;  /* 0x00000000002e7805 */ /* 0x000fe4000001ff00 */
[----:B------:R-:W-:Y:S02]  /*0370*/  CS2R R40, SRZ ;  /* 0x0000000000287805 */ /* 0x000fe4000001ff00 */
[----:B------:R-:W-:Y:S01]  /*0380*/  CS2R R42, SRZ ;  /* 0x00000000002a7805 */ /* 0x000fe2000001ff00 */
[----:B------:R0:W5:Y:S01]  /*0390*/  @P1 LDG.E.64 R70, desc[UR8][R16.64] ;  /* 0x0000000810461981 */ /* 0x000162000c1e1b00 */
[----:B---3--:R-:W-:-:S05]  /*03a0*/  @P0 IMAD.WIDE.U32 R6, R3, 0x8, R6 ;  /* 0x0000000803060825 */ /* 0x008fca00078e0006 */
[----:B------:R1:W5:Y:S01]  /*03b0*/  @P0 LDG.E.64 R72, desc[UR8][R6.64] ;  /* 0x0000000806480981 */ /* 0x000362000c1e1b00 */
        /* <DEDUP_REMOVED lines=20> */
[----:B-----5:R-:W-:Y:S02]  /*0500*/  MOV R83, R63 ;  /* 0x0000003f00537202 */ /* 0x020fe40000000f00 */
        /* <DEDUP_REMOVED lines=47> */
[----:B------:R-:W-:Y:S01]  /*0800*/  MOV R148, R69 ;  /* 0x0000004500947202 */ /* 0x000fe20000000f00 */
[----:B------:R-:W-:Y:S01]  /*0810*/  UPLOP3.LUT UP1, UPT, UPT, UPT, UPT, 0x40, 0x4 ;  /* 0x000000000004789c */ /* 0x000fe20003f2e870 */
[----:B------:R-:W-:Y:S01]  /*0820*/  SHF.R.U32.HI R149, RZ, 0x10, R69 ;  /* 0x00000010ff957819 */ /* 0x000fe20000011645 */
[----:B------:R-:W0:Y:S01]  /*0830*/  LDCU UR14, c[0x0][0x40c] ;  /* 0x00008180ff0e77ac */ /* 0x000e220008000800 */
[----:B------:R-:W-:Y:S02]  /*0840*/  MOV R150, R70 ;  /* 0x0000004600967202 */ /* 0x000fe40000000f00 */
[----:B------:R-:W-:Y:S01]  /*0850*/  SHF.R.U64 R151, R70, 0x10, R71 ;  /* 0x0000001046977819 */ /* 0x000fe20000001247 */
[----:B------:R-:W1:Y:S01]  /*0860*/  LDCU.U8 UR10, c[0x0][0x410] ;  /* 0x00008200ff0a77ac */ /* 0x000e620008000000 */
[----:B------:R-:W-:Y:S02]  /*0870*/  PRMT R83, R83, 0x5410, R4 ;  /* 0x0000541053537816 */ /* 0x000fe40000000004 */
[----:B------:R-:W-:-:S02]  /*0880*/  PRMT R84, R84, 0x5410, R5 ;  /* 0x0000541054547816 */ /* 0x000fc40000000005 */
[----:B------:R-:W-:Y:S02]  /*0890*/  CS2R R4, SRZ ;  /* 0x0000000000047805 */ /* 0x000fe4000001ff00 */
[----:B------:R-:W-:Y:S01]  /*08a0*/  PRMT R85, R85, 0x5410, R6 ;  /* 0x0000541055557816 */ /* 0x000fe20000000006 */
[----:B------:R-:W2:Y:S01]  /*08b0*/  LDCU UR11, c[0x0][0x400] ;  /* 0x00008000ff0b77ac */ /* 0x000ea20008000800 */
[----:B------:R-:W-:Y:S02]  /*08c0*/  PRMT R86, R86, 0x5410, R7 ;  /* 0x0000541056567816 */ /* 0x000fe40000000007 */
[----:B------:R-:W-:Y:S02]  /*08d0*/  CS2R R6, SRZ ;  /* 0x0000000000067805 */ /* 0x000fe4000001ff00 */
[----:B------:R-:W-:Y:S01]  /*08e0*/  PRMT R158, R158, 0x5410, R8 ;  /* 0x000054109e9e7816 */ /* 0x000fe20000000008 */
[----:B------:R-:W3:Y:S01]  /*08f0*/  LDCU.64 UR12, c[0x0][0x438] ;  /* 0x00008700ff0c77ac */ /* 0x000ee20008000a00 */
[----:B------:R-:W-:-:S02]  /*0900*/  PRMT R160, R160, 0x5410, R9 ;  /* 0x00005410a0a07816 */ /* 0x000fc40000000009 */
[----:B------:R-:W-:Y:S02]  /*0910*/  CS2R R8, SRZ ;  /* 0x0000000000087805 */ /* 0x000fe4000001ff00 */
[----:B------:R-:W-:Y:S02]  /*0920*/  PRMT R161, R161, 0x5410, R10 ;  /* 0x00005410a1a17816 */ /* 0x000fe4000000000a */
[----:B------:R-:W-:Y:S02]  /*0930*/  CS2R R10, SRZ ;  /* 0x00000000000a7805 */ /* 0x000fe4000001ff00 */
[----:B------:R-:W-:Y:S01]  /*0940*/  PRMT R80, R80, 0x5410, R0 ;  /* 0x0000541050507816 */ /* 0x000fe20000000000 */
[----:B------:R-:W4:Y:S01]  /*0950*/  LDCU.64 UR6, c[0x0][0x478] ;  /* 0x00008f00ff0677ac */ /* 0x000f220008000a00 */
        /* <DEDUP_REMOVED lines=9> */
[----:B01234-:R-:W-:-:S07]  /*09f0*/  PRMT R151, R151, 0x5410, R151 ;  /* 0x0000541097977816 */ /* 0x01ffce0000000097 */
.L_x_1538:
        /* <DEDUP_REMOVED lines=27> */
[----:B------:R-:W-:Y:S02]  /*0bb0*/  SHF.R.S32.HI R153, RZ, 0x1f, R152 ;  /* 0x0000001fff997819 */ /* 0x000fe40000011498 */
[----:B------:R-:W-:Y:S02]  /*0bc0*/  LEA.HI R63, R63, R62, RZ, 0x2 ;  /* 0x0000003e3f3f7211 */ /* 0x000fe400078f10ff */
[----:B------:R-:W-:Y:S02]  /*0bd0*/  LEA.HI R153, R153, R152, RZ, 0x2 ;  /* 0x0000009899997211 */ /* 0x000fe400078f10ff */
[C---:B------:R-:W-:Y:S02]  /*0be0*/  ISETP.GE.U32.AND P3, PT, R78.reuse, 0x300, PT ;  /* 0x000003004e00780c */ /* 0x040fe40003f66070 */
[C---:B------:R-:W-:Y:S02]  /*0bf0*/  ISETP.GE.U32.AND P4, PT, R78.reuse, 0x400, PT ;  /* 0x000004004e00780c */ /* 0x040fe40003f86070 */
[----:B------:R-:W-:-:S02]  /*0c00*/  ISETP.GE.U32.AND P5, PT, R78, 0x500, PT ;  /* 0x000005004e00780c */ /* 0x000fc40003fa6070 */
[-C--:B0-----:R-:W-:Y:S02]  /*0c10*/  LEA.HI.SX32 R155, R63, R0.reuse, 0x1e ;  /* 0x000000003f9b7211 */ /* 0x081fe400078ff2ff */
[----:B------:R-:W-:Y:S02]  /*0c20*/  LEA.HI.SX32 R159, R153, R0, 0x1e ;  /* 0x00000000999f7211 */ /* 0x000fe400078ff2ff */
        /* <DEDUP_REMOVED lines=13> */
[----:B------:R-:W-:Y:S02]  /*0d00*/  HADD2.F32 R94, -RZ, R81.H0_H0 ;  /* 0x20000051ff5e7230 */ /* 0x000fe40000004100 */
[----:B0-----:R-:W-:-:S05]  /*0d10*/  @P0 IMAD.WIDE.U32 R90, R153, 0x8, R90 ;  /* 0x00000008995a0825 */ /* 0x001fca00078e005a */
[----:B------:R0:W5:Y:S02]  /*0d20*/  @P0 LDG.E.64 R76, desc[UR8][R90.64] ;  /* 0x000000085a4c0981 */ /* 0x000164000c1e1b00 */
[----:B0-----:R-:W-:Y:S01]  /*0d30*/  HADD2.F32 R90, -RZ, R80.H0_H0 ;  /* 0x20000050ff5a7230 */ /* 0x001fe20000004100 */
[----:B------:R-:W-:Y:S02]  /*0d40*/  IADD3 R159, PT, PT, R159, 0x100, RZ ;  /* 0x000001009f9f7810 */ /* 0x000fe40007ffe0ff */
[----:B------:R-:W-:Y:S02]  /*0d50*/  IADD3 R153, PT, PT, R153, 0x100, RZ ;  /* 0x0000010099997810 */ /* 0x000fe40007ffe0ff */
[--C-:B--2---:R-:W-:Y:S02]  /*0d60*/  SHF.R.U64 R92, R62, 0x10, R63.reuse ;  /* 0x000000103e5c7819 */ /* 0x104fe4000000123f */
[----:B------:R-:W-:Y:S02]  /*0d70*/  MOV R93, R63 ;  /* 0x0000003f005d7202 */ /* 0x000fe40000000f00 */
[----:B------:R-:W-:-:S02]  /*0d80*/  SHF.R.U32.HI R96, RZ, 0x10, R63 ;  /* 0x00000010ff607819 */ /* 0x000fc4000001163f */
[----:B---3--:R-:W-:Y:S01]  /*0d90*/  SHF.R.U64 R63, R60, 0x10, R61 ;  /* 0x000000103c3f7819 */ /* 0x008fe2000000123d */
[----:B------:R-:W-:-:S04]  /*0da0*/  HADD2.F32 R3, -RZ, R60.H0_H0 ;  /* 0x2000003cff037230 */ /* 0x000fc80000004100 */
[----:B------:R-:W-:Y:S01]  /*0db0*/  HADD2.F32 R63, -RZ, R63.H0_H0 ;  /* 0x2000003fff3f7230 */ /* 0x000fe20000004100 */
[----:B------:R-:W-:Y:S01]  /*0dc0*/  MOV R89, R62 ;  /* 0x0000003e00597202 */ /* 0x000fe20000000f00 */
[----:B------:R-:W-:-:S03]  /*0dd0*/  HADD2.F32 R60, -RZ, R92.H0_H0 ;  /* 0x2000005cff3c7230 */ /* 0x000fc60000004100 */
[C---:B------:R-:W-:Y:S01]  /*0de0*/  FADD.FTZ R63, -R152.reuse, R63 ;  /* 0x0000003f983f7221 */ /* 0x040fe20000010100 */
[----:B------:R-:W-:-:S03]  /*0df0*/  FADD.FTZ R3, -R152, R3 ;  /* 0x0000000398037221 */ /* 0x000fc60000010100 */
[C---:B-----5:R-:W-:Y:S01]  /*0e00*/  FMUL.FTZ R92, R88.reuse, R63 ;  /* 0x0000003f585c7220 */ /* 0x060fe20000410000 */
[----:B------:R-:W-:Y:S01]  /*0e10*/  HADD2.F32 R63, -RZ, R61.H0_H0 ;  /* 0x2000003dff3f7230 */ /* 0x000fe20000004100 */
[----:B------:R-:W-:Y:S01]  /*0e20*/  SHF.R.U32.HI R61, RZ, 0x10, R61 ;  /* 0x00000010ff3d7819 */ /* 0x000fe2000001163d */
[----:B------:R-:W-:Y:S02]  /*0e30*/  HADD2.F32 R89, -RZ, R89.H0_H0 ;  /* 0x20000059ff597230 */ /* 0x000fe40000004100 */
[----:B------:R-:W-:Y:S01]  /*0e40*/  FMUL.FTZ R3, R88, R3 ;  /* 0x0000000358037220 */ /* 0x000fe20000410000 */
[----:B------:R-:W-:Y:S01]  /*0e50*/  FADD.FTZ R63, -R152, R63 ;  /* 0x0000003f983f7221 */ /* 0x000fe20000010100 */
[----:B------:R-:W-:Y:S02]  /*0e60*/  HADD2.F32 R61, -RZ, R61.H0_H0 ;  /* 0x2000003dff3d7230 */ /* 0x000fe40000004100 */
[----:B------:R-:W-:Y:S01]  /*0e70*/  FADD.FTZ R28, R28, R89 ;  /* 0x000000591c1c7221 */ /* 0x000fe20000010000 */
[-C--:B------:R-:W-:Y:S01]  /*0e80*/  FFMA.FTZ R56, R3, R89.reuse, R56 ;  /* 0x0000005903387223 */ /* 0x080fe20000010038 */
[----:B------:R-:W-:Y:S01]  /*0e90*/  FMUL.FTZ R90, R90, R89 ;  /* 0x000000595a5a7220 */ /* 0x000fe20000410000 */
[----:B------:R-:W-:-:S02]  /*0ea0*/  HADD2.F32 R89, -RZ, R80.H1_H1 ;  /* 0x30000050ff597230 */ /* 0x000fc40000004100 */
[----:B------:R-:W-:Y:S01]  /*0eb0*/  FMUL.FTZ R91, R88, R63 ;  /* 0x0000003f585b7220 */ /* 0x000fe20000410000 */
[----:B------:R-:W-:Y:S02]  /*0ec0*/  HADD2.F32 R93, -RZ, R93.H0_H0 ;  /* 0x2000005dff5d7230 */ /* 0x000fe40000004100 */
[----:B------:R-:W-:Y:S01]  /*0ed0*/  FADD.FTZ R61, -R152, R61 ;  /* 0x0000003d983d7221 */ /* 0x000fe20000010100 */
[----:B------:R-:W-:Y:S01]  /*0ee0*/  FADD.FTZ R29, R29, R60 ;  /* 0x0000003c1d1d7221 */ /* 0x000fe20000010000 */
[-C--:B------:R-:W-:Y:S01]  /*0ef0*/  FFMA.FTZ R57, R92, R60.reuse, R57 ;  /* 0x0000003c5c397223 */ /* 0x080fe20000010039 */
[----:B------:R-:W-:Y:S01]  /*0f00*/  FMUL.FTZ R89, R89, R60 ;  /* 0x0000003c59597220 */ /* 0x000fe20000410000 */
[----:B------:R-:W-:Y:S01]  /*0f10*/  FADD.FTZ R30, R30, R93 ;  /* 0x0000005d1e1e7221 */ /* 0x000fe20000010000 */
[-C--:B------:R-:W-:Y:S01]  /*0f20*/  FFMA.FTZ R58, R91, R93.reuse, R58 ;  /* 0x0000005d5b3a7223 */ /* 0x080fe2000001003a */
[----:B------:R-:W-:Y:S01]  /*0f30*/  FMUL.FTZ R94, R94, R93 ;  /* 0x0000005d5e5e7220 */ /* 0x000fe20000410000 */
[----:B------:R-:W-:-:S02]  /*0f40*/  HADD2.F32 R60, -RZ, R96.H0_H0 ;  /* 0x20000060ff3c7230 */ /* 0x000fc40000004100 */
[----:B------:R-:W-:Y:S01]  /*0f50*/  FMUL.FTZ R96, R88, R61 ;  /* 0x0000003d58607220 */ /* 0x000fe20000410000 */
[----:B------:R-:W-:Y:S02]  /*0f60*/  HADD2.F32 R93, -RZ, R81.H1_H1 ;  /* 0x30000051ff5d7230 */ /* 0x000fe40000004100 */
[----:B------:R-:W-:Y:S01]  /*0f70*/  FFMA.FTZ R61, R3, R90, RZ ;  /* 0x0000005a033d7223 */ /* 0x000fe200000100ff */
[----:B------:R-:W-:Y:S01]  /*0f80*/  FADD.FTZ R31, R31, R60 ;  /* 0x0000003c1f1f7221 */ /* 0x000fe20000010000 */
[-C--:B------:R-:W-:Y:S01]  /*0f90*/  FFMA.FTZ R59, R96, R60.reuse, R59 ;  /* 0x0000003c603b7223 */ /* 0x080fe2000001003b */
[----:B------:R-:W-:Y:S01]  /*0fa0*/  FMUL.FTZ R93, R93, R60 ;  /* 0x0000003c5d5d7220 */ /* 0x000fe20000410000 */
[----:B------:R-:W-:-:S04]  /*0fb0*/  FADD.FTZ R60, RZ, R90 ;  /* 0x0000005aff3c7221 */ /* 0x000fc80000010000 */
[----:B------:R-:W-:Y:S01]  /*0fc0*/  FADD.FTZ R63, R60, R89 ;  /* 0x000000593c3f7221 */ /* 0x000fe20000010000 */
[----:B------:R-:W-:-:S03]  /*0fd0*/  FFMA.FTZ R60, R92, R89, R61 ;  /* 0x000000595c3c7223 */ /* 0x000fc6000001003d */
[----:B------:R-:W-:Y:S01]  /*0fe0*/  FADD.FTZ R62, R63, R94 ;  /* 0x0000005e3f3e7221 */ /* 0x000fe20000010000 */
[----:B------:R-:W-:-:S03]  /*0ff0*/  FFMA.FTZ R61, R91, R94, R60 ;  /* 0x0000005e5b3d7223 */ /* 0x000fc6000001003c */
[----:B------:R-:W-:Y:S01]  /*1000*/  FADD.FTZ R157, R62, R93 ;  /* 0x0000005d3e9d7221 */ /* 0x000fe20000010000 */
[----:B------:R-:W-:-:S07]  /*1010*/  FFMA.FTZ R156, R96, R93, R61 ;  /* 0x0000005d609c7223 */ /* 0x000fce000001003d */
.L_x_1448:
[----:B------:R-:W-:Y:S05]  /*1020*/  BSYNC.RECONVERGENT B1 ;  /* 0x0000000000017941 */ /* 0x000fea0003800200 */
.L_x_1447:
        /* <DEDUP_REMOVED lines=11> */
[----:B------:R-:W0:Y:S02]  /*10e0*/  @P2 LDC.64 R98, c[0x0][0x438] ;  /* 0x00010e00ff622b82 */ /* 0x000e240000000a00 */
[----:B0-----:R-:W-:-:S04]  /*10f0*/  @P2 IMAD.WIDE.U32 R100, R153, 0x8, R98 ;  /* 0x0000000899642825 */ /* 0x001fc800078e0062 */
[----:B------:R-:W-:Y:S01]  /*1100*/  HADD2.F32 R98, -RZ, R82.H0_H0 ;  /* 0x20000052ff627230 */ /* 0x000fe20000004100 */
[----:B------:R0:W5:Y:S01]  /*1110*/  @P2 LDG.E.64 R74, desc[UR8][R100.64] ;  /* 0x00000008644a2981 */ /* 0x000162000c1e1b00 */
[--C-:B------:R-:W-:Y:S02]  /*1120*/  HADD2.F32 R102, -RZ, R83.reuse.H0_H0 ;  /* 0x20000053ff667230 */ /* 0x100fe40000004100 */
[----:B0-----:R-:W-:Y:S01]  /*1130*/  HADD2.F32 R101, -RZ, R83.H1_H1 ;  /* 0x30000053ff657230 */ /* 0x001fe20000004100 */
[----:B------:R-:W-:Y:S02]  /*1140*/  IADD3 R159, PT, PT, R159, 0x100, RZ ;  /* 0x000001009f9f7810 */ /* 0x000fe40007ffe0ff */
[----:B------:R-:W-:Y:S01]  /*1150*/  IADD3 R153, PT, PT, R153, 0x100, RZ ;  /* 0x0000010099997810 */ /* 0x000fe20007ffe0ff */
[----:B--2---:R-:W-:Y:S01]  /*1160*/  HADD2.F32 R97, -RZ, R60.H0_H0 ;  /* 0x2000003cff617230 */ /* 0x004fe20000004100 */
[----:B------:R-:W-:-:S04]  /*1170*/  SHF.R.U64 R99, R60, 0x10, R61 ;  /* 0x000000103c637819 */ /* 0x000fc8000000123d */
[----:B------:R-:W-:Y:S01]  /*1180*/  FADD.FTZ R163, -R152, R97 ;  /* 0x0000006198a37221 */ /* 0x000fe20000010100 */
[----:B---3--:R-:W-:Y:S01]  /*1190*/  MOV R95, R62 ;  /* 0x0000003e005f7202 */ /* 0x008fe20000000f00 */
[----:B------:R-:W-:Y:S01]  /*11a0*/  HADD2.F32 R99, -RZ, R99.H0_H0 ;  /* 0x20000063ff637230 */ /* 0x000fe20000004100 */
[----:B------:R-:W-:-:S03]  /*11b0*/  SHF.R.U64 R60, R62, 0x10, R63 ;  /* 0x000000103e3c7819 */ /* 0x000fc6000000123f */
[----:B------:R-:W-:Y:S02]  /*11c0*/  HADD2.F32 R97, -RZ, R95.H0_H0 ;  /* 0x2000005fff617230 */ /* 0x000fe40000004100 */
[----:B-----5:R-:W-:Y:S01]  /*11d0*/  FMUL.FTZ R95, R88, R163 ;  /* 0x000000a3585f7220 */ /* 0x020fe20000410000 */
[----:B------:R-:W-:Y:S01]  /*11e0*/  FADD.FTZ R99, -R152, R99 ;  /* 0x0000006398637221 */ /* 0x000fe20000010100 */
[----:B------:R-:W-:Y:S02]  /*11f0*/  HADD2.F32 R60, -RZ, R60.H0_H0 ;  /* 0x2000003cff3c7230 */ /* 0x000fe40000004100 */
[----:B------:R-:W-:Y:S01]  /*1200*/  FADD.FTZ R24, R24, R97 ;  /* 0x0000006118187221 */ /* 0x000fe20000010000 */
[-C--:B------:R-:W-:Y:S01]  /*1210*/  FFMA.FTZ R52, R95, R97.reuse, R52 ;  /* 0x000000615f347223 */ /* 0x080fe20000010034 */
[----:B------:R-:W-:Y:S01]  /*1220*/  FMUL.FTZ R98, R98, R97 ;  /* 0x0000006162627220 */ /* 0x000fe20000410000 */
[----:B------:R-:W-:Y:S02]  /*1230*/  HADD2.F32 R97, -RZ, R82.H1_H1 ;  /* 0x30000052ff617230 */ /* 0x000fe40000004100 */
[----:B------:R-:W-:Y:S01]  /*1240*/  FMUL.FTZ R100, R88, R99 ;  /* 0x0000006358647220 */ /* 0x000fe20000410000 */
[----:B------:R-:W-:Y:S01]  /*1250*/  FADD.FTZ R25, R25, R60 ;  /* 0x0000003c19197221 */ /* 0x000fe20000010000 */
[----:B------:R-:W-:Y:S01]  /*1260*/  SHF.R.U32.HI R62, RZ, 0x10, R63 ;  /* 0x00000010ff3e7819 */ /* 0x000fe2000001163f */
[-C--:B------:R-:W-:Y:S01]  /*1270*/  FMUL.FTZ R97, R97, R60.reuse ;  /* 0x0000003c61617220 */ /* 0x080fe20000410000 */
[----:B------:R-:W-:Y:S01]  /*1280*/  FFMA.FTZ R53, R100, R60, R53 ;  /* 0x0000003c64357223 */ /* 0x000fe20000010035 */
[----:B------:R-:W-:-:S02]  /*1290*/  MOV R60, R63 ;  /* 0x0000003f003c7202 */ /* 0x000fc40000000f00 */
[----:B------:R-:W-:Y:S01]  /*12a0*/  SHF.R.U32.HI R63, RZ, 0x10, R61 ;  /* 0x00000010ff3f7819 */ /* 0x000fe2000001163d */
[----:B------:R-:W-:-:S04]  /*12b0*/  HADD2.F32 R99, -RZ, R61.H0_H0 ;  /* 0x2000003dff637230 */ /* 0x000fc80000004100 */
[----:B------:R-:W-:Y:S02]  /*12c0*/  HADD2.F32 R63, -RZ, R63.H0_H0 ;  /* 0x2000003fff3f7230 */ /* 0x000fe40000004100 */
[C---:B------:R-:W-:Y:S01]  /*12d0*/  FADD.FTZ R99, -R152.reuse, R99 ;  /* 0x0000006398637221 */ /* 0x040fe20000010100 */
[----:B------:R-:W-:Y:S02]  /*12e0*/  HADD2.F32 R61, -RZ, R60.H0_H0 ;  /* 0x2000003cff3d7230 */ /* 0x000fe40000004100 */
[----:B------:R-:W-:Y:S01]  /*12f0*/  FADD.FTZ R63, -R152, R63 ;  /* 0x0000003f983f7221 */ /* 0x000fe20000010100 */
[----:B------:R-:W-:Y:S02]  /*1300*/  HADD2.F32 R60, -RZ, R62.H0_H0 ;  /* 0x2000003eff3c7230 */ /* 0x000fe40000004100 */
[C---:B------:R-:W-:Y:S01]  /*1310*/  FMUL.FTZ R99, R88.reuse, R99 ;  /* 0x0000006358637220 */ /* 0x040fe20000410000 */
[----:B------:R-:W-:Y:S01]  /*1320*/  FMUL.FTZ R104, R88, R63 ;  /* 0x0000003f58687220 */ /* 0x000fe20000410000 */
[-C--:B------:R-:W-:Y:S01]  /*1330*/  FMUL.FTZ R102, R102, R61.reuse ;  /* 0x0000003d66667220 */ /* 0x080fe20000410000 */
[-C--:B------:R-:W-:Y:S01]  /*1340*/  FMUL.FTZ R101, R101, R60.reuse ;  /* 0x0000003c65657220 */ /* 0x080fe20000410000 */
[----:B------:R-:W-:Y:S01]  /*1350*/  FADD.FTZ R27, R27, R60 ;  /* 0x0000003c1b1b7221 */ /* 0x000fe20000010000 */
[----:B------:R-:W-:Y:S01]  /*1360*/  FFMA.FTZ R55, R104, R60, R55 ;  /* 0x0000003c68377223 */ /* 0x000fe20000010037 */
[----:B------:R-:W-:Y:S01]  /*1370*/  FFMA.FTZ R54, R99, R61, R54 ;  /* 0x0000003d63367223 */ /* 0x000fe20000010036 */
[----:B------:R-:W-:Y:S01]  /*1380*/  FADD.FTZ R26, R26, R61 ;  /* 0x0000003d1a1a7221 */ /* 0x000fe20000010000 */
[----:B------:R-:W-:Y:S01]  /*1390*/  FADD.FTZ R60, R157, R98 ;  /* 0x000000629d3c7221 */ /* 0x000fe20000010000 */
[----:B------:R-:W-:-:S03]  /*13a0*/  FFMA.FTZ R61, R95, R98, R156 ;  /* 0x000000625f3d7223 */ /* 0x000fc6000001009c */
[----:B------:R-:W-:Y:S01]  /*13b0*/  FADD.FTZ R63, R60, R97 ;  /* 0x000000613c3f7221 */ /* 0x000fe20000010000 */
[----:B------:R-:W-:-:S03]  /*13c0*/  FFMA.FTZ R60, R100, R97, R61 ;  /* 0x00000061643c7223 */ /* 0x000fc6000001003d */
[----:B------:R-:W-:Y:S01]  /*13d0*/  FADD.FTZ R62, R63, R102 ;  /* 0x000000663f3e7221 */ /* 0x000fe20000010000 */
[----:B------:R-:W-:-:S03]  /*13e0*/  FFMA.FTZ R61, R99, R102, R60 ;  /* 0x00000066633d7223 */ /* 0x000fc6000001003c */
[----:B------:R-:W-:Y:S01]  /*13f0*/  FADD.FTZ R157, R62, R101 ;  /* 0x000000653e9d7221 */ /* 0x000fe20000010000 */
[----:B------:R-:W-:-:S07]  /*1400*/  FFMA.FTZ R156, R104, R101, R61 ;  /* 0x00000065689c7223 */ /* 0x000fce000001003d */
.L_x_1450:
[----:B------:R-:W-:Y:S05]  /*1410*/  BSYNC.RECONVERGENT B1 ;  /* 0x0000000000017941 */ /* 0x000fea0003800200 */
.L_x_1449:
        /* <DEDUP_REMOVED lines=61> */
.L_x_1452:
[----:B------:R-:W-:Y:S05]  /*17f0*/  BSYNC.RECONVERGENT B1 ;  /* 0x0000000000017941 */ /* 0x000fea0003800200 */
.L_x_1451:
        /* <DEDUP_REMOVED lines=14> */
[----:B------:R-:W-:Y:S02]  /*18e0*/  HADD2.F32 R118, -RZ, R143.H1_H1 ;  /* 0x3000008fff767230 */ /* 0x000fe40000004100 */
        /* <DEDUP_REMOVED lines=46> */
.L_x_1454:
[----:B------:R-:W-:Y:S05]  /*1bd0*/  BSYNC.RECONVERGENT B1 ;  /* 0x0000000000017941 */ /* 0x000fea0003800200 */
.L_x_1453:
        /* <DEDUP_REMOVED lines=12> */
[----:B------:R-:W-:Y:S01]  /*1ca0*/  HADD2.F32 R122, -RZ, R146.H1_H1 ;  /* 0x30000092ff7a7230 */ /* 0x000fe20000004100 */
        /* <DEDUP_REMOVED lines=48> */
.L_x_1456:
[----:B------:R-:W-:Y:S05]  /*1fb0*/  BSYNC.RECONVERGENT B1 ;  /* 0x0000000000017941 */ /* 0x000fea0003800200 */
.L_x_1455:
        /* <DEDUP_REMOVED lines=61> */
.L_x_1458:
[----:B------:R-:W-:Y:S05]  /*2390*/  BSYNC.RECONVERGENT B1 ;  /* 0x0000000000017941 */ /* 0x000fea0003800200 */
.L_x_1457:
[----:B------:R-:W-:Y:S05]  /*23a0*/  @!P0 BRA `(.L_x_1459) ;  /* 0x0000000400988947 */ /* 0x000fea0003800000 */
[----:B------:R-:W0:Y:S08]  /*23b0*/  LDC.64 R60, c[0x0][0x3a8] ;  /* 0x0000ea00ff3c7b82 */ /* 0x000e300000000a00 */
[----:B------:R-:W1:Y:S01]  /*23c0*/  LDC.64 R62, c[0x0][0x428] ;  /* 0x00010a00ff3e7b82 */ /* 0x000e620000000a00 */
[----:B0-----:R-:W-:-:S06]  /*23d0*/  IMAD.WIDE.U32 R138, R153, 0x8, R60 ;  /* 0x00000008998a7825 */ /* 0x001fcc00078e003c */
[----:B------:R-:W2:Y:S01]  /*23e0*/  LDG.E.64 R138, desc[UR8][R138.64] ;  /* 0x000000088a8a7981 */ /* 0x000ea2000c1e1b00 */
[----:B-1----:R-:W-:-:S05]  /*23f0*/  IMAD.WIDE.U32 R62, R159, 0x8, R62 ;  /* 0x000000089f3e7825 */ /* 0x002fca00078e003e */
[----:B------:R-:W3:Y:S01]  /*2400*/  LDG.E.64 R60, desc[UR8][R62.64] ;  /* 0x000000083e3c7981 */ /* 0x000ee2000c1e1b00 */
[----:B------:R-:W-:-:S04]  /*2410*/  ISETP.NE.U32.AND P0, PT, RZ, UR12, PT ;  /* 0x0000000cff007c0c */ /* 0x000fc8000bf05070 */
[----:B------:R-:W-:-:S13]  /*2420*/  ISETP.NE.AND.EX P0, PT, RZ, UR13, PT, P0 ;  /* 0x0000000dff007c0c */ /* 0x000fda000bf05300 */
[----:B------:R-:W0:Y:S02]  /*2430*/  @P0 LDC.64 R140, c[0x0][0x438] ;  /* 0x00010e00ff8c0b82 */ /* 0x000e240000000a00 */
[----:B0-----:R-:W-:-:S05]  /*2440*/  @P0 IMAD.WIDE.U32 R140, R153, 0x8, R140 ;  /* 0x00000008998c0825 */ /* 0x001fca00078e008c */
[----:B------:R0:W5:Y:S02]  /*2450*/  @P0 LDG.E.64 R64, desc[UR8][R140.64] ;  /* 0x000000088c400981 */ /* 0x000164000c1e1b00 */
[----:B0-----:R-:W-:Y:S01]  /*2460*/  HADD2.F32 R141, -RZ, R161.H1_H1 ;  /* 0x300000a1ff8d7230 */ /* 0x001fe20000004100 */
[--C-:B--2---:R-:W-:Y:S02]  /*2470*/  SHF.R.U64 R63, R138, 0x10, R139.reuse ;  /* 0x000000108a3f7819 */ /* 0x104fe4000000128b */
[----:B------:R-:W-:-:S03]  /*2480*/  SHF.R.U32.HI R153, RZ, 0x10, R139 ;  /* 0x00000010ff997819 */ /* 0x000fc6000001168b */
[----:B------:R-:W-:Y:S01]  /*2490*/  HADD2.F32 R63, -RZ, R63.H0_H0 ;  /* 0x2000003fff3f7230 */ /* 0x000fe20000004100 */
[----:B---3--:R-:W-:Y:S02]  /*24a0*/  MOV R135, R60 ;  /* 0x0000003c00877202 */ /* 0x008fe40000000f00 */
[--C-:B------:R-:W-:Y:S02]  /*24b0*/  SHF.R.U64 R60, R60, 0x10, R61.reuse ;  /* 0x000000103c3c7819 */ /* 0x100fe4000000123d */
[----:B------:R-:W-:Y:S02]  /*24c0*/  MOV R142, R61 ;  /* 0x0000003d008e7202 */ /* 0x000fe40000000f00 */
[----:B------:R-:W-:Y:S01]  /*24d0*/  SHF.R.U32.HI R144, RZ, 0x10, R61 ;  /* 0x00000010ff907819 */ /* 0x000fe2000001163d */
[----:B------:R-:W-:Y:S02]  /*24e0*/  HADD2.F32 R61, -RZ, R138.H0_H0 ;  /* 0x2000008aff3d7230 */ /* 0x000fe40000004100 */
[----:B------:R-:W-:-:S02]  /*24f0*/  HADD2.F32 R139, -RZ, R139.H0_H0 ;  /* 0x2000008bff8b7230 */ /* 0x000fc40000004100 */
[C---:B------:R-:W-:Y:S01]  /*2500*/  FADD.FTZ R137, -R152.reuse, R63 ;  /* 0x0000003f98897221 */ /* 0x040fe20000010100 */
[C---:B------:R-:W-:Y:S01]  /*2510*/  FADD.FTZ R61, -R152.reuse, R61 ;  /* 0x0000003d983d7221 */ /* 0x040fe20000010100 */
[----:B------:R-:W-:Y:S02]  /*2520*/  HADD2.F32 R63, -RZ, R135.H0_H0 ;  /* 0x20000087ff3f7230 */ /* 0x000fe40000004100 */
[----:B------:R-:W-:Y:S01]  /*2530*/  FADD.FTZ R139, -R152, R139 ;  /* 0x0000008b988b7221 */ /* 0x000fe20000010100 */
[----:B------:R-:W-:Y:S02]  /*2540*/  HADD2.F32 R138, -RZ, R160.H0_H0 ;  /* 0x200000a0ff8a7230 */ /* 0x000fe40000004100 */
[C---:B-----5:R-:W-:Y:S01]  /*2550*/  FMUL.FTZ R135, R88.reuse, R61 ;  /* 0x0000003d58877220 */ /* 0x060fe20000410000 */
[----:B------:R-:W-:Y:S01]  /*2560*/  FMUL.FTZ R140, R88, R137 ;  /* 0x00000089588c7220 */ /* 0x000fe20000410000 */
[----:B------:R-:W-:Y:S02]  /*2570*/  HADD2.F32 R60, -RZ, R60.H0_H0 ;  /* 0x2000003cff3c7230 */ /* 0x000fe40000004100 */
[----:B------:R-:W-:-:S02]  /*2580*/  HADD2.F32 R137, -RZ, R160.H1_H1 ;  /* 0x300000a0ff897230 */ /* 0x000fc40000004100 */
[----:B------:R-:W-:Y:S02]  /*2590*/  HADD2.F32 R61, -RZ, R142.H0_H0 ;  /* 0x2000008eff3d7230 */ /* 0x000fe40000004100 */
[----:B------:R-:W-:Y:S01]  /*25a0*/  FMUL.FTZ R138, R138, R63 ;  /* 0x0000003f8a8a7220 */ /* 0x000fe20000410000 */
[----:B------:R-:W-:Y:S02]  /*25b0*/  HADD2.F32 R153, -RZ, R153.H0_H0 ;  /* 0x20000099ff997230 */ /* 0x000fe40000004100 */
[----:B------:R-:W-:Y:S01]  /*25c0*/  FMUL.FTZ R139, R88, R139 ;  /* 0x0000008b588b7220 */ /* 0x000fe20000410000 */
[----:B------:R-:W-:Y:S02]  /*25d0*/  HADD2.F32 R142, -RZ, R161.H0_H0 ;  /* 0x200000a1ff8e7230 */ /* 0x000fe40000004100 */
[----:B------:R-:W-:Y:S01]  /*25e0*/  FADD.FTZ R5, R5, R60 ;  /* 0x0000003c05057221 */ /* 0x000fe20000010000 */
[-C--:B------:R-:W-:Y:S01]  /*25f0*/  FFMA.FTZ R33, R140, R60.reuse, R33 ;  /* 0x0000003c8c217223 */ /* 0x080fe20000010021 */
[----:B------:R-:W-:Y:S01]  /*2600*/  FMUL.FTZ R137, R137, R60 ;  /* 0x0000003c89897220 */ /* 0x000fe20000410000 */
[----:B------:R-:W-:Y:S01]  /*2610*/  FADD.FTZ R153, -R152, R153 ;  /* 0x0000009998997221 */ /* 0x000fe20000010100 */
[----:B------:R-:W-:Y:S01]  /*2620*/  FADD.FTZ R6, R6, R61 ;  /* 0x0000003d06067221 */ /* 0x000fe20000010000 */
[-C--:B------:R-:W-:Y:S01]  /*2630*/  FFMA.FTZ R34, R139, R61.reuse, R34 ;  /* 0x0000003d8b227223 */ /* 0x080fe20000010022 */
[----:B------:R-:W-:Y:S01]  /*2640*/  FMUL.FTZ R142, R142, R61 ;  /* 0x0000003d8e8e7220 */ /* 0x000fe20000410000 */
[----:B------:R-:W-:Y:S01]  /*2650*/  FADD.FTZ R60, R157, R138 ;  /* 0x0000008a9d3c7221 */ /* 0x000fe20000010000 */
[C---:B------:R-:W-:Y:S01]  /*2660*/  FFMA.FTZ R61, R135.reuse, R138, R156 ;  /* 0x0000008a873d7223 */ /* 0x040fe2000001009c */
        /* <DEDUP_REMOVED lines=12> */
[----:B------:R-:W-:Y:S01]  /*2730*/  FFMA.FTZ R156, R144, R141, R61 ;  /* 0x0000008d909c7223 */ /* 0x000fe2000001003d */
[----:B------:R-:W-:Y:S06]  /*2740*/  BRA `(.L_x_1459) ;  /* 0x0000000000b07947 */ /* 0x000fec0003800000 */
.L_x_1446:
        /* <DEDUP_REMOVED lines=10> */
[----:B------:R-:W-:Y:S02]  /*27f0*/  ISETP.GE.U32.AND P2, PT, R78, 0x200, PT ;  /* 0x000002004e00780c */ /* 0x000fe40003f46070 */
[----:B------:R-:W-:-:S09]  /*2800*/  MOV R159, R155 ;  /* 0x0000009b009f7202 */ /* 0x000fd20000000f00 */
[----:B------:R-:W0:Y:S01]  /*2810*/  @P0 LDC.64 R60, c[0x0][0x438] ;  /* 0x00010e00ff3c0b82 */ /* 0x000e220000000a00 */
[----:B------:R-:W-:-:S07]  /*2820*/  ISETP.GE.U32.AND P3, PT, R78, 0x300, PT ;  /* 0x000003004e00780c */ /* 0x000fce0003f66070 */
[----:B------:R-:W1:Y:S08]  /*2830*/  @P2 LDC.64 R62, c[0x0][0x438] ;  /* 0x00010e00ff3e2b82 */ /* 0x000e700000000a00 */
[----:B------:R-:W2:Y:S01]  /*2840*/  @P3 LDC.64 R152, c[0x0][0x438] ;  /* 0x00010e00ff983b82 */ /* 0x000ea20000000a00 */
[C---:B0-----:R-:W-:Y:S01]  /*2850*/  @P0 IMAD.WIDE.U32 R60, R159.reuse, 0x8, R60 ;  /* 0x000000089f3c0825 */ /* 0x041fe200078e003c */
[----:B------:R-:W-:-:S04]  /*2860*/  @P0 IADD3 R159, PT, PT, R159, 0x100, RZ ;  /* 0x000001009f9f0810 */ /* 0x000fc80007ffe0ff */
[----:B------:R0:W5:Y:S01]  /*2870*/  @P0 LDG.E.64 R76, desc[UR8][R60.64] ;  /* 0x000000083c4c0981 */ /* 0x000162000c1e1b00 */
[----:B------:R-:W-:Y:S01]  /*2880*/  ISETP.GE.U32.AND P0, PT, R78, 0x400, PT ;  /* 0x000004004e00780c */ /* 0x000fe20003f06070 */
[----:B-1----:R-:W-:-:S12]  /*2890*/  @P2 IMAD.WIDE.U32 R62, R159, 0x8, R62 ;  /* 0x000000089f3e2825 */ /* 0x002fd800078e003e */
[----:B0-----:R-:W0:Y:S01]  /*28a0*/  @P0 LDC.64 R60, c[0x0][0x438] ;  /* 0x00010e00ff3c0b82 */ /* 0x001e220000000a00 */
[----:B------:R-:W-:Y:S01]  /*28b0*/  @P2 IADD3 R159, PT, PT, R159, 0x100, RZ ;  /* 0x000001009f9f2810 */ /* 0x000fe20007ffe0ff */
[----:B------:R1:W5:Y:S01]  /*28c0*/  @P2 LDG.E.64 R74, desc[UR8][R62.64] ;  /* 0x000000083e4a2981 */ /* 0x000362000c1e1b00 */
[----:B------:R-:W-:-:S03]  /*28d0*/  ISETP.GE.U32.AND P2, PT, R78, 0x500, PT ;  /* 0x000005004e00780c */ /* 0x000fc60003f46070 */
[C---:B--2---:R-:W-:Y:S01]  /*28e0*/  @P3 IMAD.WIDE.U32 R152, R159.reuse, 0x8, R152 ;  /* 0x000000089f983825 */ /* 0x044fe200078e0098 */
[----:B------:R-:W-:-:S04]  /*28f0*/  @P3 IADD3 R159, PT, PT, R159, 0x100, RZ ;  /* 0x000001009f9f3810 */ /* 0x000fc80007ffe0ff */
[----:B------:R2:W5:Y:S01]  /*2900*/  @P3 LDG.E.64 R72, desc[UR8][R152.64] ;  /* 0x0000000898483981 */ /* 0x000562000c1e1b00 */
[----:B------:R-:W-:-:S04]  /*2910*/  ISETP.GE.U32.AND P3, PT, R78, 0x600, PT ;  /* 0x000006004e00780c */ /* 0x000fc80003f66070 */
[----:B-1----:R-:W1:Y:S01]  /*2920*/  @P2 LDC.64 R62, c[0x0][0x438] ;  /* 0x00010e00ff3e2b82 */ /* 0x002e620000000a00 */
[C---:B0-----:R-:W-:Y:S01]  /*2930*/  @P0 IMAD.WIDE.U32 R60, R159.reuse, 0x8, R60 ;  /* 0x000000089f3c0825 */ /* 0x041fe200078e003c */
[----:B------:R-:W-:-:S07]  /*2940*/  @P0 IADD3 R159, PT, PT, R159, 0x100, RZ ;  /* 0x000001009f9f0810 */ /* 0x000fce0007ffe0ff */
[----:B--2---:R-:W0:Y:S01]  /*2950*/  @P3 LDC.64 R152, c[0x0][0x438] ;  /* 0x00010e00ff983b82 */ /* 0x004e220000000a00 */
[----:B------:R2:W5:Y:S01]  /*2960*/  @P0 LDG.E.64 R70, desc[UR8][R60.64] ;  /* 0x000000083c460981 */ /* 0x000562000c1e1b00 */
[----:B------:R-:W-:Y:S01]  /*2970*/  ISETP.GE.U32.AND P0, PT, R78, 0x700, PT ;  /* 0x000007004e00780c */ /* 0x000fe20003f06070 */
[----:B-1----:R-:W-:-:S12]  /*2980*/  @P2 IMAD.WIDE.U32 R62, R159, 0x8, R62 ;  /* 0x000000089f3e2825 */ /* 0x002fd800078e003e */
[----:B--2---:R-:W1:Y:S01]  /*2990*/  @P0 LDC.64 R60, c[0x0][0x438] ;  /* 0x00010e00ff3c0b82 */ /* 0x004e620000000a00 */
[----:B------:R-:W-:Y:S01]  /*29a0*/  @P2 IADD3 R159, PT, PT, R159, 0x100, RZ ;  /* 0x000001009f9f2810 */ /* 0x000fe20007ffe0ff */
[----:B------:R2:W5:Y:S04]  /*29b0*/  @P2 LDG.E.64 R68, desc[UR8][R62.64] ;  /* 0x000000083e442981 */ /* 0x000568000c1e1b00 */
[C---:B0-----:R-:W-:Y:S01]  /*29c0*/  @P3 IMAD.WIDE.U32 R152, R159.reuse, 0x8, R152 ;  /* 0x000000089f983825 */ /* 0x041fe200078e0098 */
[----:B------:R-:W-:-:S04]  /*29d0*/  @P3 IADD3 R159, PT, PT, R159, 0x100, RZ ;  /* 0x000001009f9f3810 */ /* 0x000fc80007ffe0ff */
[----:B------:R2:W5:Y:S01]  /*29e0*/  @P3 LDG.E.64 R66, desc[UR8][R152.64] ;  /* 0x0000000898423981 */ /* 0x000562000c1e1b00 */
[----:B-1----:R-:W-:-:S05]  /*29f0*/  @P0 IMAD.WIDE.U32 R60, R159, 0x8, R60 ;  /* 0x000000089f3c0825 */ /* 0x002fca00078e003c */
[----:B------:R2:W5:Y:S02]  /*2a00*/  @P0 LDG.E.64 R64, desc[UR8][R60.64] ;  /* 0x000000083c400981 */ /* 0x000564000c1e1b00 */
.L_x_1459:
[----:B------:R-:W-:Y:S05]  /*2a10*/  BSYNC.RECONVERGENT B0 ;  /* 0x0000000000007941 */ /* 0x000fea0003800200 */
.L_x_1445:
[----:B--2---:R-:W0:Y:S01]  /*2a20*/  SHFL.DOWN PT, R60, R157, 0x10, 0x1f ;  /* 0x0a001f009d3c7f89 */ /* 0x004e2200000e0000 */
        /* <DEDUP_REMOVED lines=30> */
.L_x_1461:
[----:B------:R-:W-:Y:S05]  /*2c10*/  BSYNC.RECONVERGENT B0 ;  /* 0x0000000000007941 */ /* 0x000fea0003800200 */
.L_x_1460:
[----:B------:R-:W1:Y:S08]  /*2c20*/  S2UR UR5, SR_CgaCtaId ;  /* 0x00000000000579c3 */ /* 0x000e700000008800 */
[----:B------:R-:W-:Y:S01]  /*2c30*/  BAR.SYNC.DEFER_BLOCKING 0x0 ;  /* 0x0000000000007b1d */ /* 0x000fe20000010000 */
[----:B-----5:R-:W-:Y:S02]  /*2c40*/  ISETP.GE.AND P0, PT, R154, 0x1, PT ;  /* 0x000000019a00780c */ /* 0x020fe40003f06270 */
[----:B------:R-:W-:-:S02]  /*2c50*/  ISETP.GE.U32.AND P3, PT, R78, 0x100, PT ;  /* 0x000001004e00780c */ /* 0x000fc40003f66070 */
[----:B------:R-:W-:Y:S01]  /*2c60*/  ISETP.NE.AND P2, PT, RZ, UR10, PT ;  /* 0x0000000aff007c0c */ /* 0x000fe2000bf45270 */
[----:B------:R-:W-:Y:S01]  /*2c70*/  UMOV UR4, 0x400 ;  /* 0x0000040000047882 */ /* 0x000fe20000000000 */
[----:B------:R-:W-:Y:S07]  /*2c80*/  BSSY.RECONVERGENT B0, `(.L_x_1462) ;  /* 0x00000ea000007945 */ /* 0x000fee0003800200 */
[----:B------:R-:W-:Y:S02]  /*2c90*/  @P0 IADD3 R157, PT, PT, R154, -0x1, RZ ;  /* 0xffffffff9a9d0810 */ /* 0x000fe40007ffe0ff */
[----:B------:R-:W-:-:S03]  /*2ca0*/  P2R R154, PR, RZ, 0x8 ;  /* 0x00000008ff9a7803 */ /* 0x000fc60000000000 */
[----:B------:R-:W-:Y:S01]  /*2cb0*/  @P0 IMAD R157, R157, R2, RZ ;  /* 0x000000029d9d0224 */ /* 0x000fe200078e02ff */
[----:B-1----:R-:W-:-:S04]  /*2cc0*/  ULEA UR4, UR5, UR4, 0x18 ;  /* 0x0000000405047291 */ /* 0x002fc8000f8ec0ff */
[----:B------:R-:W-:Y:S02]  /*2cd0*/  UIADD3 UR5, UPT, UPT, UR4, 0x7040, URZ ;  /* 0x0000704004057890 */ /* 0x000fe4000fffe0ff */
[----:B------:R-:W-:-:S09]  /*2ce0*/  @!UP1 UIADD3 UR5, UPT, UPT, UR4, 0x7000, URZ ;  /* 0x0000700004059890 */ /* 0x000fd2000fffe0ff */
[----:B0-----:R-:W0:Y:S01]  /*2cf0*/  LDS.128 R60, [UR5] ;  /* 0x00000005ff3c7984 */ /* 0x001e220008000c00 */
[----:B------:R-:W-:Y:S02]  /*2d00*/  UIADD3 UR5, UPT, UPT, UR4, 0x7050, URZ ;  /* 0x0000705004057890 */ /* 0x000fe4000fffe0ff */
[----:B------:R-:W-:Y:S01]  /*2d10*/  @!UP1 UIADD3 UR5, UPT, UPT, UR4, 0x7010, URZ ;  /* 0x0000701004059890 */ /* 0x000fe2000fffe0ff */
[----:B0-----:R-:W-:Y:S01]  /*2d20*/  FADD.FTZ R153, RZ, R60 ;  /* 0x0000003cff997221 */ /* 0x001fe20000010000 */
[----:B------:R-:W-:-:S03]  /*2d30*/  FADD.FTZ R60, RZ, R61 ;  /* 0x0000003dff3c7221 */ /* 0x000fc60000010000 */
[----:B------:R-:W-:Y:S01]  /*2d40*/  FADD.FTZ R153, R62, R153 ;  /* 0x000000993e997221 */ /* 0x000fe20000010000 */
[----:B------:R-:W-:-:S03]  /*2d50*/  FADD.FTZ R152, R63, R60 ;  /* 0x0000003c3f987221 */ /* 0x000fc60000010000 */
[----:B------:R-:W0:Y:S01]  /*2d60*/  LDS.128 R60, [UR5] ;  /* 0x00000005ff3c7984 */ /* 0x000e220008000c00 */
[----:B------:R-:W-:Y:S02]  /*2d70*/  UIADD3 UR5, UPT, UPT, UR4, 0x7060, URZ ;  /* 0x0000706004057890 */ /* 0x000fe4000fffe0ff */
[----:B------:R-:W-:Y:S01]  /*2d80*/  @!UP1 UIADD3 UR5, UPT, UPT, UR4, 0x7020, URZ ;  /* 0x0000702004059890 */ /* 0x000fe2000fffe0ff */
[----:B0-----:R-:W-:Y:S01]  /*2d90*/  FADD.FTZ R153, R153, R60 ;  /* 0x0000003c99997221 */ /* 0x001fe20000010000 */
[----:B------:R-:W-:-:S03]  /*2da0*/  FADD.FTZ R152, R152, R61 ;  /* 0x0000003d98987221 */ /* 0x000fc60000010000 */
        /* <DEDUP_REMOVED lines=9> */
[----:B------:R-:W0:Y:S02]  /*2e40*/  LDS.128 R60, [UR5] ;  /* 0x00000005ff3c7984 */ /* 0x000e240008000c00 */
[----:B0-----:R-:W-:Y:S01]  /*2e50*/  FADD.FTZ R153, R153, R60 ;  /* 0x0000003c99997221 */ /* 0x001fe20000010000 */
[----:B------:R-:W-:Y:S01]  /*2e60*/  @P0 SHF.R.S32.HI R60, RZ, 0x1f, R157 ;  /* 0x0000001fff3c0819 */ /* 0x000fe2000001149d */
[----:B------:R-:W-:Y:S02]  /*2e70*/  FADD.FTZ R152, R152, R61 ;  /* 0x0000003d98987221 */ /* 0x000fe40000010000 */
[----:B------:R-:W-:Y:S01]  /*2e80*/  FADD.FTZ R62, R62, R153 ;  /* 0x000000993e3e7221 */ /* 0x000fe20000010000 */
[----:B------:R-:W-:Y:S01]  /*2e90*/  HFMA2 R153, -RZ, RZ, 0, 0 ;  /* 0x00000000ff997431 */ /* 0x000fe200000001ff */
[----:B------:R-:W-:Y:S01]  /*2ea0*/  @P0 LEA.HI R157, R60, R157, RZ, 0x2 ;  /* 0x0000009d3c9d0211 */ /* 0x000fe200078f10ff */
[----:B------:R-:W-:-:S03]  /*2eb0*/  FADD.FTZ R152, R63, R152 ;  /* 0x000000983f987221 */ /* 0x000fc60000010000 */
[----:B------:R-:W-:Y:S01]  /*2ec0*/  @P0 LEA.HI.SX32 R153, R157, R0, 0x1e ;  /* 0x000000009d990211 */ /* 0x000fe200078ff2ff */
        /* <DEDUP_REMOVED lines=19> */
[----:B------:R-:W-:-:S04]  /*3000*/  F2FP.F16.F32.PACK_AB R61, RZ, R61 ;  /* 0x0000003dff3d723e */ /* 0x000fc800000000ff */
[----:B------:R-:W-:-:S07]  /*3010*/  PRMT R143, R61, 0x7610, R143 ;  /* 0x000076103d8f7816 */ /* 0x000fce000000008f */
.L_x_1466:
        /* <DEDUP_REMOVED lines=9> */
.L_x_1467:
        /* <DEDUP_REMOVED lines=9> */
.L_x_1468:
        /* <DEDUP_REMOVED lines=8> */
[----:B------:R-:W-:Y:S01]  /*31c0*/  PRMT R147, R61, 0x7610, R147 ;  /* 0x000076103d937816 */ /* 0x000fe20000000093 */
[----:B------:R-:W-:Y:S06]  /*31d0*/  BRA `(.L_x_1469) ;  /* 0x0000000400f87947 */ /* 0x000fec0003800000 */
.L_x_1465:
[----:B------:R-:W0:Y:S01]  /*31e0*/  @P0 LDC R63, c[0x0][0x40c] ;  /* 0x00010300ff3f0b82 */ /* 0x000e220000000800 */
[-CC-:B------:R-:W-:Y:S01]  /*31f0*/  FFMA.FTZ R61, R3, R152.reuse, R157.reuse ;  /* 0x00000098033d7223 */ /* 0x180fe2000001009d */
[-CC-:B------:R-:W-:Y:S01]  /*3200*/  FFMA.FTZ R60, R92, R152.reuse, R157.reuse ;  /* 0x000000985c3c7223 */ /* 0x180fe2000001009d */
[----:B------:R-:W-:Y:S01]  /*3210*/  ISETP.GT.AND P1, PT, R87, RZ, PT ;  /* 0x000000ff5700720c */ /* 0x000fe20003f24270 */
[-C--:B------:R-:W-:Y:S01]  /*3220*/  FFMA.FTZ R165, R91, R152.reuse, R157 ;  /* 0x000000985ba57223 */ /* 0x080fe2000001009d */
[----:B------:R-:W-:Y:S01]  /*3230*/  FADD.FTZ R61, R90, -R61 ;  /* 0x8000003d5a3d7221 */ /* 0x000fe20000010000 */
[----:B------:R-:W-:Y:S01]  /*3240*/  FADD.FTZ R159, R89, -R60 ;  /* 0x8000003c599f7221 */ /* 0x000fe20000010000 */
[----:B------:R-:W-:Y:S01]  /*3250*/  FFMA.FTZ R162, R96, R152, R157 ;  /* 0x0000009860a27223 */ /* 0x000fe2000001009d */
[----:B------:R-:W1:Y:S01]  /*3260*/  @P0 LDC R163, c[0x0][0x40c] ;  /* 0x00010300ffa30b82 */ /* 0x000e620000000800 */
[C---:B------:R-:W-:Y:S01]  /*3270*/  FMUL.FTZ R60, R88.reuse, R61 ;  /* 0x0000003d583c7220 */ /* 0x040fe20000410000 */
[----:B------:R-:W-:Y:S01]  /*3280*/  FMUL.FTZ R62, R88, R159 ;  /* 0x0000009f583e7220 */ /* 0x000fe20000410000 */
[----:B------:R-:W-:-:S03]  /*3290*/  FADD.FTZ R165, R94, -R165 ;  /* 0x800000a55ea57221 */ /* 0x000fc60000010000 */
[----:B------:R-:W-:Y:S01]  /*32a0*/  FSEL R60, R60, RZ, P1 ;  /* 0x000000ff3c3c7208 */ /* 0x000fe20000800000 */
[----:B------:R-:W-:Y:S01]  /*32b0*/  FMUL.FTZ R156, R88, R165 ;  /* 0x000000a5589c7220 */ /* 0x000fe20000410000 */
[----:B------:R-:W2:Y:S01]  /*32c0*/  @P0 LDC R167, c[0x0][0x40c] ;  /* 0x00010300ffa70b82 */ /* 0x000ea20000000800 */
[----:B------:R-:W-:-:S03]  /*32d0*/  FSEL R62, R62, RZ, P1 ;  /* 0x000000ff3e3e7208 */ /* 0x000fc60000800000 */
[----:B------:R-:W-:Y:S01]  /*32e0*/  FSEL R156, R156, RZ, P1 ;  /* 0x000000ff9c9c7208 */ /* 0x000fe20000800000 */
[----:B0-----:R-:W-:-:S05]  /*32f0*/  @P0 FMUL.FTZ R61, R60, R63 ;  /* 0x0000003f3c3d0220 */ /* 0x001fca0000410000 */
[----:B------:R-:W-:Y:S01]  /*3300*/  @P0 F2FP.F16.F32.PACK_AB R61, RZ, R61 ;  /* 0x0000003dff3d023e */ /* 0x000fe200000000ff */
[----:B-1----:R-:W-:-:S03]  /*3310*/  @P0 FMUL.FTZ R63, R62, R163 ;  /* 0x000000a33e3f0220 */ /* 0x002fc60000410000 */
[----:B------:R-:W-:Y:S01]  /*3320*/  @P0 PRMT R143, R61, 0x7610, R143 ;  /* 0x000076103d8f0816 */ /* 0x000fe2000000008f */
[----:B------:R-:W-:Y:S01]  /*3330*/  FADD.FTZ R61, R93, -R162 ;  /* 0x800000a25d3d7221 */ /* 0x000fe20000010000 */
[----:B------:R-:W-:Y:S02]  /*3340*/  F2FP.F16.F32.PACK_AB R62, RZ, R62 ;  /* 0x0000003eff3e723e */ /* 0x000fe400000000ff */
[----:B------:R-:W-:Y:S01]  /*3350*/  @P0 F2FP.F16.F32.PACK_AB R63, RZ, R63 ;  /* 0x0000003fff3f023e */ /* 0x000fe200000000ff */
[----:B------:R-:W-:Y:S01]  /*3360*/  FMUL.FTZ R61, R88, R61 ;  /* 0x0000003d583d7220 */ /* 0x000fe20000410000 */
[----:B------:R-:W-:Y:S01]  /*3370*/  PRMT R149, R62, 0x7610, R149 ;  /* 0x000076103e957816 */ /* 0x000fe20000000095 */
[----:B--2---:R-:W-:Y:S01]  /*3380*/  @P0 FMUL.FTZ R159, R156, R167 ;  /* 0x000000a79c9f0220 */ /* 0x004fe20000410000 */
[----:B------:R-:W-:Y:S02]  /*3390*/  @P0 PRMT R145, R63, 0x7610, R145 ;  /* 0x000076103f910816 */ /* 0x000fe40000000091 */
[----:B------:R-:W-:-:S02]  /*33a0*/  F2FP.F16.F32.PACK_AB R63, RZ, R60 ;  /* 0x0000003cff3f723e */ /* 0x000fc400000000ff */
[----:B------:R-:W-:Y:S02]  /*33b0*/  FSEL R60, R61, RZ, P1 ;  /* 0x000000ff3d3c7208 */ /* 0x000fe40000800000 */
[----:B------:R-:W-:Y:S02]  /*33c0*/  @P0 F2FP.F16.F32.PACK_AB R159, RZ, R159 ;  /* 0x0000009fff9f023e */ /* 0x000fe400000000ff */
[----:B------:R-:W-:Y:S02]  /*33d0*/  F2FP.F16.F32.PACK_AB R156, RZ, R156 ;  /* 0x0000009cff9c723e */ /* 0x000fe400000000ff */
[----:B------:R-:W-:Y:S02]  /*33e0*/  F2FP.F16.F32.PACK_AB R61, RZ, R60 ;  /* 0x0000003cff3d723e */ /* 0x000fe400000000ff */
[----:B------:R-:W-:Y:S02]  /*33f0*/  @P0 PRMT R146, R159, 0x7610, R146 ;  /* 0x000076109f920816 */ /* 0x000fe40000000092 */
[----:B------:R-:W-:-:S02]  /*3400*/  PRMT R148, R63, 0x7610, R148 ;  /* 0x000076103f947816 */ /* 0x000fc40000000094 */
[----:B------:R-:W-:Y:S02]  /*3410*/  PRMT R150, R156, 0x7610, R150 ;  /* 0x000076109c967816 */ /* 0x000fe40000000096 */
[----:B------:R-:W-:Y:S01]  /*3420*/  PRMT R151, R61, 0x7610, R151 ;  /* 0x000076103d977816 */ /* 0x000fe20000000097 */
[----:B------:R-:W-:Y:S06]  /*3430*/  @!P0 BRA `(.L_x_1469) ;  /* 0x0000000400608947 */ /* 0x000fec0003800000 */
[----:B------:R-:W-:-:S05]  /*3440*/  FMUL.FTZ R60, R60, UR14 ;  /* 0x0000000e3c3c7c20 */ /* 0x000fca0008410000 */
[----:B------:R-:W-:-:S04]  /*3450*/  F2FP.F16.F32.PACK_AB R60, RZ, R60 ;  /* 0x0000003cff3c723e */ /* 0x000fc800000000ff */
[----:B------:R-:W-:Y:S01]  /*3460*/  PRMT R147, R60, 0x7610, R147 ;  /* 0x000076103c937816 */ /* 0x000fe20000000093 */
[----:B------:R-:W-:Y:S06]  /*3470*/  BRA `(.L_x_1469) ;  /* 0x0000000400507947 */ /* 0x000fec0003800000 */
.L_x_1464:
[----:B------:R-:W-:Y:S01]  /*3480*/  UMOV UR4, UR6 ;  /* 0x0000000600047c82 */ /* 0x000fe20008000000 */
[----:B------:R-:W-:Y:S01]  /*3490*/  UMOV UR5, UR7 ;  /* 0x0000000700057c82 */ /* 0x000fe20008000000 */
[----:B------:R-:W-:-:S04]  /*34a0*/  UISETP.NE.U32.AND UP0, UPT, UR4, URZ, UPT ;  /* 0x000000ff0400728c */ /* 0x000fc8000bf05070 */
[----:B------:R-:W-:-:S09]  /*34b0*/  UISETP.NE.AND.EX UP0, UPT, UR5, URZ, UPT, UP0 ;  /* 0x000000ff0500728c */ /* 0x000fd2000bf05300 */
[----:B------:R-:W-:Y:S05]  /*34c0*/  BRA.U UP0, `(.L_x_1470) ;  /* 0x0000000100907547 */ /* 0x000fea000b800000 */
[----:B------:R-:W-:-:S13]  /*34d0*/  ISETP.GT.AND P1, PT, R87, RZ, PT ;  /* 0x000000ff5700720c */ /* 0x000fda0003f24270 */
[----:B------:R-:W-:-:S04]  /*34e0*/  @P1 FFMA.FTZ R61, R3, R152, R157 ;  /* 0x00000098033d1223 */ /* 0x000fc8000001009d */
[----:B------:R-:W-:Y:S01]  /*34f0*/  @P1 FADD.FTZ R60, R90, -R61 ;  /* 0x8000003d5a3c1221 */ /* 0x000fe20000010000 */
[----:B------:R-:W-:-:S05]  /*3500*/  HADD2.F32 R61, -RZ, R76.H0_H0 ;  /* 0x2000004cff3d7230 */ /* 0x000fca0000004100 */
[----:B------:R-:W-:Y:S02]  /*3510*/  @P1 FFMA.FTZ R61, R88, R60, R61 ;  /* 0x0000003c583d1223 */ /* 0x000fe4000001003d */
[----:B------:R-:W0:Y:S02]  /*3520*/  @P0 LDC R60, c[0x0][0x40c] ;  /* 0x00010300ff3c0b82 */ /* 0x000e240000000800 */
[----:B0-----:R-:W-:Y:S01]  /*3530*/  @P0 FMUL.FTZ R61, R61, R60 ;  /* 0x0000003c3d3d0220 */ /* 0x001fe20000410000 */
[----:B------:R-:W-:-:S04]  /*3540*/  @P1 FFMA.FTZ R60, R92, R152, R157 ;  /* 0x000000985c3c1223 */ /* 0x000fc8000001009d */
[----:B------:R-:W-:Y:S01]  /*3550*/  @P0 F2FP.F16.F32.PACK_AB R61, RZ, R61 ;  /* 0x0000003dff3d023e */ /* 0x000fe200000000ff */
[----:B------:R-:W-:-:S03]  /*3560*/  @P1 FADD.FTZ R60, R89, -R60 ;  /* 0x8000003c593c1221 */ /* 0x000fc60000010000 */
[----:B------:R-:W-:Y:S02]  /*3570*/  @P0 PRMT R143, R61, 0x7610, R143 ;  /* 0x000076103d8f0816 */ /* 0x000fe4000000008f */
[----:B------:R-:W-:-:S05]  /*3580*/  SHF.R.U64 R61, R76, 0x10, R77 ;  /* 0x000000104c3d7819 */ /* 0x000fca000000124d */
[----:B------:R-:W-:-:S05]  /*3590*/  HADD2.F32 R61, -RZ, R61.H0_H0 ;  /* 0x2000003dff3d7230 */ /* 0x000fca0000004100 */
[----:B------:R-:W-:Y:S02]  /*35a0*/  @P1 FFMA.FTZ R61, R88, R60, R61 ;  /* 0x0000003c583d1223 */ /* 0x000fe4000001003d */
[----:B------:R-:W0:Y:S02]  /*35b0*/  @P0 LDC R60, c[0x0][0x40c] ;  /* 0x00010300ff3c0b82 */ /* 0x000e240000000800 */
[----:B0-----:R-:W-:-:S05]  /*35c0*/  @P0 FMUL.FTZ R61, R61, R60 ;  /* 0x0000003c3d3d0220 */ /* 0x001fca0000410000 */
[----:B------:R-:W-:-:S04]  /*35d0*/  @P0 F2FP.F16.F32.PACK_AB R61, RZ, R61 ;  /* 0x0000003dff3d023e */ /* 0x000fc800000000ff */
[----:B------:R-:W-:Y:S01]  /*35e0*/  @P0 PRMT R145, R61, 0x7610, R145 ;  /* 0x000076103d910816 */ /* 0x000fe20000000091 */
[----:B------:R-:W-:-:S04]  /*35f0*/  @P1 FFMA.FTZ R61, R91, R152, R157 ;  /* 0x000000985b3d1223 */ /* 0x000fc8000001009d */
[----:B------:R-:W-:Y:S01]  /*3600*/  @P1 FADD.FTZ R60, R94, -R61 ;  /* 0x8000003d5e3c1221 */ /* 0x000fe20000010000 */
[----:B------:R-:W-:-:S05]  /*3610*/  HADD2.F32 R61, -RZ, R77.H0_H0 ;  /* 0x2000004dff3d7230 */ /* 0x000fca0000004100 */
[----:B------:R-:W-:Y:S02]  /*3620*/  @P1 FFMA.FTZ R61, R88, R60, R61 ;  /* 0x0000003c583d1223 */ /* 0x000fe4000001003d */
[----:B------:R-:W0:Y:S02]  /*3630*/  @P0 LDC R60, c[0x0][0x40c] ;  /* 0x00010300ff3c0b82 */ /* 0x000e240000000800 */
[----:B0-----:R-:W-:-:S05]  /*3640*/  @P0 FMUL.FTZ R61, R61, R60 ;  /* 0x0000003c3d3d0220 */ /* 0x001fca0000410000 */
[----:B------:R-:W-:-:S04]  /*3650*/  @P0 F2FP.F16.F32.PACK_AB R61, RZ, R61 ;  /* 0x0000003dff3d023e */ /* 0x000fc800000000ff */
[----:B------:R-:W-:Y:S01]  /*3660*/  @P0 PRMT R146, R61, 0x7610, R146 ;  /* 0x000076103d920816 */ /* 0x000fe20000000092 */
[----:B------:R-:W-:Y:S06]  /*3670*/  @!P0 BRA `(.L_x_1469) ;  /* 0x0000000000d08947 */ /* 0x000fec0003800000 */
[----:B------:R-:W-:Y:S01]  /*3680*/  SHF.R.U32.HI R61, RZ, 0x10, R77 ;  /* 0x00000010ff3d7819 */ /* 0x000fe2000001164d */
[----:B------:R-:W-:-:S04]  /*3690*/  @P1 FFMA.FTZ R60, R96, R152, R157 ;  /* 0x00000098603c1223 */ /* 0x000fc8000001009d */
[----:B------:R-:W-:Y:S02]  /*36a0*/  HADD2.F32 R61, -RZ, R61.H0_H0 ;  /* 0x2000003dff3d7230 */ /* 0x000fe40000004100 */
[----:B------:R-:W-:-:S04]  /*36b0*/  @P1 FADD.FTZ R60, R93, -R60 ;  /* 0x8000003c5d3c1221 */ /* 0x000fc80000010000 */
[----:B------:R-:W-:-:S04]  /*36c0*/  @P1 FFMA.FTZ R61, R88, R60, R61 ;  /* 0x0000003c583d1223 */ /* 0x000fc8000001003d */
[----:B------:R-:W-:-:S05]  /*36d0*/  FMUL.FTZ R61, R61, UR14 ;  /* 0x0000000e3d3d7c20 */ /* 0x000fca0008410000 */
[----:B------:R-:W-:-:S04]  /*36e0*/  F2FP.F16.F32.PACK_AB R61, RZ, R61 ;  /* 0x0000003dff3d723e */ /* 0x000fc800000000ff */
[----:B------:R-:W-:Y:S01]  /*36f0*/  PRMT R147, R61, 0x7610, R147 ;  /* 0x000076103d937816 */ /* 0x000fe20000000093 */
[----:B------:R-:W-:Y:S06]  /*3700*/  BRA `(.L_x_1469) ;  /* 0x0000000000ac7947 */ /* 0x000fec0003800000 */
.L_x_1470:
[----:B------:R-:W-:Y:S01]  /*3710*/  ISETP.GT.AND P2, PT, R87, RZ, PT ;  /* 0x000000ff5700720c */ /* 0x000fe20003f44270 */
[----:B------:R-:W-:Y:S01]  /*3720*/  @P1 FFMA.FTZ R61, R3, R152, R157 ;  /* 0x00000098033d1223 */ /* 0x000fe2000001009d */
[--C-:B------:R-:W-:Y:S01]  /*3730*/  SHF.R.U64 R63, R76, 0x10, R77.reuse ;  /* 0x000000104c3f7819 */ /* 0x100fe2000000124d */
[----:B------:R-:W0:Y:S01]  /*3740*/  @P0 LDC R156, c[0x0][0x40c] ;  /* 0x00010300ff9c0b82 */ /* 0x000e220000000800 */
[----:B------:R-:W-:Y:S01]  /*3750*/  SHF.R.U32.HI R163, RZ, 0x10, R77 ;  /* 0x00000010ffa37819 */ /* 0x000fe2000001164d */
[----:B------:R-:W-:Y:S01]  /*3760*/  @P1 FADD.FTZ R60, R90, -R61 ;  /* 0x8000003d5a3c1221 */ /* 0x000fe20000010000 */
[----:B------:R-:W-:Y:S02]  /*3770*/  HADD2.F32 R61, -RZ, R76.H0_H0 ;  /* 0x2000004cff3d7230 */ /* 0x000fe40000004100 */
[----:B------:R-:W-:Y:S02]  /*3780*/  HADD2.F32 R63, -RZ, R63.H0_H0 ;  /* 0x2000003fff3f7230 */ /* 0x000fe40000004100 */
[----:B------:R-:W-:-:S02]  /*3790*/  HADD2.F32 R163, -RZ, R163.H0_H0 ;  /* 0x200000a3ffa37230 */ /* 0x000fc40000004100 */
[----:B------:R-:W-:Y:S01]  /*37a0*/  @P1 FFMA.FTZ R61, R88, R60, R61 ;  /* 0x0000003c583d1223 */ /* 0x000fe2000001003d */
[-CC-:B------:R-:W-:Y:S01]  /*37b0*/  @P2 FFMA.FTZ R62, R92, R152.reuse, R157.reuse ;  /* 0x000000985c3e2223 */ /* 0x180fe2000001009d */
[----:B------:R-:W-:Y:S01]  /*37c0*/  @P2 FFMA.FTZ R159, R91, R152, R157 ;  /* 0x000000985b9f2223 */ /* 0x000fe2000001009d */
[----:B------:R-:W1:Y:S02]  /*37d0*/  @P0 LDC R60, c[0x0][0x40c] ;  /* 0x00010300ff3c0b82 */ /* 0x000e640000000800 */
[----:B------:R-:W-:-:S04]  /*37e0*/  @P2 FADD.FTZ R62, R89, -R62 ;  /* 0x8000003e593e2221 */ /* 0x000fc80000010000 */
[----:B------:R-:W-:Y:S01]  /*37f0*/  @P2 FFMA.FTZ R63, R88, R62, R63 ;  /* 0x0000003e583f2223 */ /* 0x000fe2000001003f */
[----:B------:R-:W-:Y:S01]  /*3800*/  @P2 FADD.FTZ R62, R94, -R159 ;  /* 0x8000009f5e3e2221 */ /* 0x000fe20000010000 */
[----:B------:R-:W-:-:S05]  /*3810*/  HADD2.F32 R159, -RZ, R77.H0_H0 ;  /* 0x2000004dff9f7230 */ /* 0x000fca0000004100 */
[----:B------:R-:W-:Y:S02]  /*3820*/  @P2 FFMA.FTZ R159, R88, R62, R159 ;  /* 0x0000003e589f2223 */ /* 0x000fe4000001009f */
[----:B------:R-:W2:Y:S01]  /*3830*/  @P0 LDC R62, c[0x0][0x40c] ;  /* 0x00010300ff3e0b82 */ /* 0x000ea20000000800 */
[----:B-1----:R-:W-:Y:S01]  /*3840*/  @P0 FMUL.FTZ R60, R61, R60 ;  /* 0x0000003c3d3c0220 */ /* 0x002fe20000410000 */
[----:B------:R-:W-:-:S04]  /*3850*/  F2FP.F16.F32.PACK_AB R61, RZ, R61 ;  /* 0x0000003dff3d723e */ /* 0x000fc800000000ff */
[----:B------:R-:W-:Y:S02]  /*3860*/  @P0 F2FP.F16.F32.PACK_AB R162, RZ, R60 ;  /* 0x0000003cffa2023e */ /* 0x000fe400000000ff */
[----:B------:R-:W-:Y:S02]  /*3870*/  PRMT R148, R61, 0x7610, R148 ;  /* 0x000076103d947816 */ /* 0x000fe40000000094 */
[----:B------:R-:W-:Y:S01]  /*3880*/  @P0 PRMT R143, R162, 0x7610, R143 ;  /* 0x00007610a28f0816 */ /* 0x000fe2000000008f */
[----:B--2---:R-:W-:Y:S01]  /*3890*/  @P0 FMUL.FTZ R60, R63, R62 ;  /* 0x0000003e3f3c0220 */ /* 0x004fe20000410000 */
[----:B0-----:R-:W-:Y:S01]  /*38a0*/  @P0 FMUL.FTZ R62, R159, R156 ;  /* 0x0000009c9f3e0220 */ /* 0x001fe20000410000 */
[----:B------:R-:W-:Y:S02]  /*38b0*/  F2FP.F16.F32.PACK_AB R63, RZ, R63 ;  /* 0x0000003fff3f723e */ /* 0x000fe400000000ff */
[----:B------:R-:W-:Y:S02]  /*38c0*/  F2FP.F16.F32.PACK_AB R159, RZ, R159 ;  /* 0x0000009fff9f723e */ /* 0x000fe400000000ff */
[----:B------:R-:W-:Y:S01]  /*38d0*/  @P0 F2FP.F16.F32.PACK_AB R156, RZ, R60 ;  /* 0x0000003cff9c023e */ /* 0x000fe200000000ff */
[----:B------:R-:W-:Y:S01]  /*38e0*/  @P2 FFMA.FTZ R60, R96, R152, R157 ;  /* 0x00000098603c2223 */ /* 0x000fe2000001009d */
[----:B------:R-:W-:-:S02]  /*38f0*/  @P0 F2FP.F16.F32.PACK_AB R62, RZ, R62 ;  /* 0x0000003eff3e023e */ /* 0x000fc400000000ff */
[----:B------:R-:W-:Y:S01]  /*3900*/  @P0 PRMT R145, R156, 0x7610, R145 ;  /* 0x000076109c910816 */ /* 0x000fe20000000091 */
[----:B------:R-:W-:Y:S01]  /*3910*/  @P2 FADD.FTZ R60, R93, -R60 ;  /* 0x8000003c5d3c2221 */ /* 0x000fe20000010000 */
[----:B------:R-:W-:Y:S02]  /*3920*/  @P0 PRMT R146, R62, 0x7610, R146 ;  /* 0x000076103e920816 */ /* 0x000fe40000000092 */
[----:B------:R-:W-:Y:S01]  /*3930*/  PRMT R149, R63, 0x7610, R149 ;  /* 0x000076103f957816 */ /* 0x000fe20000000095 */
[----:B------:R-:W-:Y:S01]  /*3940*/  @P2 FFMA.FTZ R163, R88, R60, R163 ;  /* 0x0000003c58a32223 */ /* 0x000fe200000100a3 */
[----:B------:R-:W-:Y:S01]  /*3950*/  PRMT R150, R159, 0x7610, R150 ;  /* 0x000076109f967816 */ /* 0x000fe20000000096 */
[----:B------:R-:W0:Y:S02]  /*3960*/  @P0 LDC R60, c[0x0][0x40c] ;  /* 0x00010300ff3c0b82 */ /* 0x000e240000000800 */
[----:B0-----:R-:W-:Y:S01]  /*3970*/  @P0 FMUL.FTZ R60, R163, R60 ;  /* 0x0000003ca33c0220 */ /* 0x001fe20000410000 */
[----:B------:R-:W-:-:S04]  /*3980*/  F2FP.F16.F32.PACK_AB R163, RZ, R163 ;  /* 0x000000a3ffa3723e */ /* 0x000fc800000000ff */
[----:B------:R-:W-:Y:S02]  /*3990*/  @P0 F2FP.F16.F32.PACK_AB R60, RZ, R60 ;  /* 0x0000003cff3c023e */ /* 0x000fe400000000ff */
[----:B------:R-:W-:Y:S02]  /*39a0*/  PRMT R151, R163, 0x7610, R151 ;  /* 0x00007610a3977816 */ /* 0x000fe40000000097 */
[----:B------:R-:W-:-:S07]  /*39b0*/  @P0 PRMT R147, R60, 0x7610, R147 ;  /* 0x000076103c930816 */ /* 0x000fce0000000093 */
.L_x_1469:
[----:B------:R-:W-:-:S04]  /*39c0*/  UISETP.NE.U32.AND UP0, UPT, UR4, URZ, UPT ;  /* 0x000000ff0400728c */ /* 0x000fc8000bf05070 */
[----:B------:R-:W-:-:S09]  /*39d0*/  UISETP.NE.AND.EX UP0, UPT, UR5, URZ, UPT, UP0 ;  /* 0x000000ff0500728c */ /* 0x000fd2000bf05300 */
[----:B------:R-:W-:Y:S05]  /*39e0*/  BRA.U !UP0, `(.L_x_1471) ;  /* 0x0000000108207547 */ /* 0x000fea000b800000 */
[----:B------:R-:W-:Y:S02]  /*39f0*/  LOP3.LUT R60, R149, 0xffff, RZ, 0xc0, !PT ;  /* 0x0000ffff953c7812 */ /* 0x000fe400078ec0ff */
[----:B------:R-:W-:-:S03]  /*3a00*/  PRMT R63, R150, 0x5410, R151 ;  /* 0x00005410963f7816 */ /* 0x000fc60000000097 */
[----:B------:R-:W-:-:S05]  /*3a10*/  IMAD.WIDE.U32 R60, R60, 0x10000, RZ ;  /* 0x000100003c3c7825 */ /* 0x000fca00078e00ff */
[----:B------:R-:W-:Y:S02]  /*3a20*/  LOP3.LUT R61, R63, R61, RZ, 0xfc, !PT ;  /* 0x0000003d3f3d7212 */ /* 0x000fe400078efcff */
[----:B------:R-:W0:Y:S01]  /*3a30*/  LDC.64 R62, c[0x0][0x478] ;  /* 0x00011e00ff3e7b82 */ /* 0x000e220000000a00 */
[----:B------:R-:W-:Y:S01]  /*3a40*/  LOP3.LUT R60, R60, 0xffff, R148, 0xf8, !PT ;  /* 0x0000ffff3c3c7812 */ /* 0x000fe200078ef894 */
[----:B0-----:R-:W-:-:S05]  /*3a50*/  IMAD.WIDE.U32 R62, R155, 0x8, R62 ;  /* 0x000000089b3e7825 */ /* 0x001fca00078e003e */
[----:B------:R0:W-:Y:S02]  /*3a60*/  STG.E.64 desc[UR8][R62.64], R60 ;  /* 0x0000003c3e007986 */ /* 0x0001e4000c101b08 */
.L_x_1471:
[----:B------:R-:W-:Y:S05]  /*3a70*/  @!P0 BRA `(.L_x_1472) ;  /* 0x0000000000208947 */ /* 0x000fea0003800000 */
[----:B0-----:R-:W-:Y:S02]  /*3a80*/  LOP3.LUT R60, R145, 0xffff, RZ, 0xc0, !PT ;  /* 0x0000ffff913c7812 */ /* 0x001fe400078ec0ff */
[----:B------:R-:W-:-:S03]  /*3a90*/  PRMT R63, R146, 0x5410, R147 ;  /* 0x00005410923f7816 */ /* 0x000fc60000000093 */
[----:B------:R-:W-:-:S05]  /*3aa0*/  IMAD.WIDE.U32 R60, R60, 0x10000, RZ ;  /* 0x000100003c3c7825 */ /* 0x000fca00078e00ff */
[----:B------:R-:W-:Y:S02]  /*3ab0*/  LOP3.LUT R61, R63, R61, RZ, 0xfc, !PT ;  /* 0x0000003d3f3d7212 */ /* 0x000fe400078efcff */
[----:B------:R-:W0:Y:S01]  /*3ac0*/  LDC.64 R62, c[0x0][0x468] ;  /* 0x00011a00ff3e7b82 */ /* 0x000e220000000a00 */
[----:B------:R-:W-:Y:S01]  /*3ad0*/  LOP3.LUT R60, R60, 0xffff, R143, 0xf8, !PT ;  /* 0x0000ffff3c3c7812 */ /* 0x000fe200078ef88f */
[----:B0-----:R-:W-:-:S05]  /*3ae0*/  IMAD.WIDE.U32 R62, R153, 0x8, R62 ;  /* 0x00000008993e7825 */ /* 0x001fca00078e003e */
[----:B------:R1:W-:Y:S02]  /*3af0*/  STG.E.64 desc[UR8][R62.64], R60 ;  /* 0x0000003c3e007986 */ /* 0x0003e4000c101b08 */
.L_x_1472:
[----:B------:R-:W-:Y:S02]  /*3b00*/  IADD3 R155, PT, PT, R155, 0x100, RZ ;  /* 0x000001009b9b7810 */ /* 0x000fe40007ffe0ff */
[----:B------:R-:W-:-:S07]  /*3b10*/  IADD3 R153, PT, PT, R153, 0x100, RZ ;  /* 0x0000010099997810 */ /* 0x000fce0007ffe0ff */
.L_x_1463:
[----:B------:R-:W-:Y:S05]  /*3b20*/  BSYNC.RECONVERGENT B0 ;  /* 0x0000000000007941 */ /* 0x000fea0003800200 */
.L_x_1462:
        /* <DEDUP_REMOVED lines=11> */
[----:B------:R-:W2:Y:S01]  /*3be0*/  @P0 LDC R162, c[0x0][0x40c] ;  /* 0x00010300ffa20b82 */ /* 0x000ea20000000800 */
[--C-:B01----:R-:W-:Y:S02]  /*3bf0*/  SHF.R.U64 R63, R74, 0x10, R75.reuse ;  /* 0x000000104a3f7819 */ /* 0x103fe4000000124b */
[----:B------:R-:W-:-:S03]  /*3c00*/  SHF.R.U32.HI R163, RZ, 0x10, R75 ;  /* 0x00000010ffa37819 */ /* 0x000fc6000001164b */
[----:B------:R-:W-:Y:S02]  /*3c10*/  HADD2.F32 R63, -RZ, R63.H0_H0 ;  /* 0x2000003fff3f7230 */ /* 0x000fe40000004100 */
[----:B------:R-:W-:-:S04]  /*3c20*/  HADD2.F32 R163, -RZ, R163.H0_H0 ;  /* 0x200000a3ffa37230 */ /* 0x000fc80000004100 */
[-CC-:B------:R-:W-:Y:S01]  /*3c30*/  @P1 FFMA.FTZ R61, R95, R152.reuse, R157.reuse ;  /* 0x000000985f3d1223 */ /* 0x180fe2000001009d */
[-CC-:B------:R-:W-:Y:S01]  /*3c40*/  @P1 FFMA.FTZ R159, R99, R152.reuse, R157.reuse ;  /* 0x00000098639f1223 */ /* 0x180fe2000001009d */
[----:B------:R-:W-:Y:S02]  /*3c50*/  @P1 FFMA.FTZ R62, R100, R152, R157 ;  /* 0x00000098643e1223 */ /* 0x000fe4000001009d */
[----:B------:R-:W-:Y:S01]  /*3c60*/  @P1 FADD.FTZ R60, R98, -R61 ;  /* 0x8000003d623c1221 */ /* 0x000fe20000010000 */
[----:B------:R-:W-:Y:S02]  /*3c70*/  HADD2.F32 R61, -RZ, R74.H0_H0 ;  /* 0x2000004aff3d7230 */ /* 0x000fe40000004100 */
[----:B------:R-:W-:-:S03]  /*3c80*/  @P1 FADD.FTZ R62, R97, -R62 ;  /* 0x8000003e613e1221 */ /* 0x000fc60000010000 */
[----:B------:R-:W-:Y:S01]  /*3c90*/  @P1 FFMA.FTZ R61, R88, R60, R61 ;  /* 0x0000003c583d1223 */ /* 0x000fe2000001003d */
[----:B------:R-:W-:Y:S01]  /*3ca0*/  @P1 FADD.FTZ R60, R102, -R159 ;  /* 0x8000009f663c1221 */ /* 0x000fe20000010000 */
[----:B------:R-:W-:Y:S02]  /*3cb0*/  HADD2.F32 R159, -RZ, R75.H0_H0 ;  /* 0x2000004bff9f7230 */ /* 0x000fe40000004100 */
[C---:B------:R-:W-:Y:S02]  /*3cc0*/  @P1 FFMA.FTZ R63, R88.reuse, R62, R63 ;  /* 0x0000003e583f1223 */ /* 0x040fe4000001003f */
[----:B------:R-:W0:Y:S01]  /*3cd0*/  @P0 LDC R62, c[0x0][0x40c] ;  /* 0x00010300ff3e0b82 */ /* 0x000e220000000800 */
[----:B------:R-:W-:-:S04]  /*3ce0*/  @P1 FFMA.FTZ R159, R88, R60, R159 ;  /* 0x0000003c589f1223 */ /* 0x000fc8000001009f */
[----:B--2---:R-:W-:Y:S01]  /*3cf0*/  @P0 FMUL.FTZ R162, R159, R162 ;  /* 0x000000a29fa20220 */ /* 0x004fe20000410000 */
[----:B------:R-:W-:Y:S02]  /*3d00*/  F2FP.F16.F32.PACK_AB R159, RZ, R159 ;  /* 0x0000009fff9f723e */ /* 0x000fe400000000ff */
[----:B------:R-:W1:Y:S02]  /*3d10*/  @P0 LDC R60, c[0x0][0x40c] ;  /* 0x00010300ff3c0b82 */ /* 0x000e640000000800 */
[----:B------:R-:W-:Y:S02]  /*3d20*/  @P0 F2FP.F16.F32.PACK_AB R162, RZ, R162 ;  /* 0x000000a2ffa2023e */ /* 0x000fe400000000ff */
[----:B------:R-:W-:Y:S02]  /*3d30*/  PRMT R150, R159, 0x7610, R150 ;  /* 0x000076109f967816 */ /* 0x000fe40000000096 */
[----:B------:R-:W-:Y:S01]  /*3d40*/  @P0 PRMT R146, R162, 0x7610, R146 ;  /* 0x00007610a2920816 */ /* 0x000fe20000000092 */
[----:B0-----:R-:W-:Y:S01]  /*3d50*/  @P0 FMUL.FTZ R62, R63, R62 ;  /* 0x0000003e3f3e0220 */ /* 0x001fe20000410000 */
[----:B------:R-:W-:-:S04]  /*3d60*/  F2FP.F16.F32.PACK_AB R63, RZ, R63 ;  /* 0x0000003fff3f723e */ /* 0x000fc800000000ff */
[----:B------:R-:W-:Y:S02]  /*3d70*/  @P0 F2FP.F16.F32.PACK_AB R62, RZ, R62 ;  /* 0x0000003eff3e023e */ /* 0x000fe400000000ff */
[----:B------:R-:W-:Y:S01]  /*3d80*/  PRMT R149, R63, 0x7610, R149 ;  /* 0x000076103f957816 */ /* 0x000fe20000000095 */
[----:B-1----:R-:W-:Y:S01]  /*3d90*/  @P0 FMUL.FTZ R60, R61, R60 ;  /* 0x0000003c3d3c0220 */ /* 0x002fe20000410000 */
[----:B------:R-:W-:Y:S02]  /*3da0*/  F2FP.F16.F32.PACK_AB R61, RZ, R61 ;  /* 0x0000003dff3d723e */ /* 0x000fe400000000ff */
[----:B------:R-:W-:Y:S02]  /*3db0*/  @P0 PRMT R145, R62, 0x7610, R145 ;  /* 0x000076103e910816 */ /* 0x000fe40000000091 */
[----:B------:R-:W-:Y:S02]  /*3dc0*/  @P0 F2FP.F16.F32.PACK_AB R60, RZ, R60 ;  /* 0x0000003cff3c023e */ /* 0x000fe400000000ff */
[----:B------:R-:W-:-:S02]  /*3dd0*/  PRMT R148, R61, 0x7610, R148 ;  /* 0x000076103d947816 */ /* 0x000fc40000000094 */
[----:B------:R-:W-:Y:S01]  /*3de0*/  @P0 PRMT R143, R60, 0x7610, R143 ;  /* 0x000076103c8f0816 */ /* 0x000fe2000000008f */
[----:B------:R-:W-:-:S04]  /*3df0*/  @P1 FFMA.FTZ R60, R104, R152, R157 ;  /* 0x00000098683c1223 */ /* 0x000fc8000001009d */
[----:B------:R-:W-:-:S04]  /*3e00*/  @P1 FADD.FTZ R60, R101, -R60 ;  /* 0x8000003c653c1221 */ /* 0x000fc80000010000 */
[----:B------:R-:W-:-:S05]  /*3e10*/  @P1 FFMA.FTZ R163, R88, R60, R163 ;  /* 0x0000003c58a31223 */ /* 0x000fca00000100a3 */
[----:B------:R-:W-:-:S04]  /*3e20*/  F2FP.F16.F32.PACK_AB R60, RZ, R163 ;  /* 0x000000a3ff3c723e */ /* 0x000fc800000000ff */
[----:B------:R-:W-:Y:S01]  /*3e30*/  PRMT R151, R60, 0x7610, R151 ;  /* 0x000076103c977816 */ /* 0x000fe20000000097 */
[----:B------:R-:W-:Y:S06]  /*3e40*/  @!P0 BRA `(.L_x_1477) ;  /* 0x0000000400e48947 */ /* 0x000fec0003800000 */
[----:B------:R-:W-:-:S05]  /*3e50*/  FMUL.FTZ R163, R163, UR14 ;  /* 0x0000000ea3a37c20 */ /* 0x000fca0008410000 */
[----:B------:R-:W-:-:S04]  /*3e60*/  F2FP.F16.F32.PACK_AB R163, RZ, R163 ;  /* 0x000000a3ffa3723e */ /* 0x000fc800000000ff */
[----:B------:R-:W-:Y:S01]  /*3e70*/  PRMT R147, R163, 0x7610, R147 ;  /* 0x00007610a3937816 */ /* 0x000fe20000000093 */
[----:B------:R-:W-:Y:S06]  /*3e80*/  BRA `(.L_x_1477) ;  /* 0x0000000400d47947 */ /* 0x000fec0003800000 */
.L_x_1476:
[----:B------:R-:W-:-:S13]  /*3e90*/  ISETP.GT.AND P1, PT, R87, RZ, PT ;  /* 0x000000ff5700720c */ /* 0x000fda0003f24270 */
[----:B01----:R-:W-:-:S04]  /*3ea0*/  @P1 FFMA.FTZ R61, R95, R152, R157 ;  /* 0x000000985f3d1223 */ /* 0x003fc8000001009d */
        /* <DEDUP_REMOVED lines=34> */
.L_x_1475:
[----:B------:R-:W-:-:S04]  /*40d0*/  UISETP.NE.U32.AND UP0, UPT, UR6, URZ, UPT ;  /* 0x000000ff0600728c */ /* 0x000fc8000bf05070 */
[----:B------:R-:W-:-:S09]  /*40e0*/  UISETP.NE.AND.EX UP0, UPT, UR7, URZ, UPT, UP0 ;  /* 0x000000ff0700728c */ /* 0x000fd2000bf05300 */
        /* <DEDUP_REMOVED lines=12> */
[----:B------:R-:W-:-:S03]  /*41b0*/  FMUL.FTZ R63, R88, R159 ;  /* 0x0000009f583f7220 */ /* 0x000fc60000410000 */
[----:B------:R-:W-:Y:S02]  /*41c0*/  FSEL R60, R60, RZ, P1 ;  /* 0x000000ff3c3c7208 */ /* 0x000fe40000800000 */
[----:B------:R-:W1:Y:S01]  /*41d0*/  @P0 LDC R165, c[0x0][0x40c] ;  /* 0x00010300ffa50b82 */ /* 0x000e620000000800 */
[----:B------:R-:W-:Y:S02]  /*41e0*/  FSEL R159, R63, RZ, P1 ;  /* 0x000000ff3f9f7208 */ /* 0x000fe40000800000 */
[----:B------:R-:W-:Y:S01]  /*41f0*/  FSEL R62, R61, RZ, P1 ;  /* 0x000000ff3d3e7208 */ /* 0x000fe20000800000 */
[----:B--2---:R-:W-:Y:S01]  /*4200*/  @P0 FMUL.FTZ R61, R60, R163 ;  /* 0x000000a33c3d0220 */ /* 0x004fe20000410000 */
[----:B------:R-:W-:-:S04]  /*4210*/  F2FP.F16.F32.PACK_AB R60, RZ, R60 ;  /* 0x0000003cff3c723e */ /* 0x000fc800000000ff */
[----:B------:R-:W-:Y:S02]  /*4220*/  @P0 F2FP.F16.F32.PACK_AB R61, RZ, R61 ;  /* 0x0000003dff3d023e */ /* 0x000fe400000000ff */
[----:B------:R-:W-:Y:S01]  /*4230*/  PRMT R148, R60, 0x7610, R148 ;  /* 0x000076103c947816 */ /* 0x000fe20000000094 */
[----:B0-----:R-:W-:Y:S01]  /*4240*/  @P0 FMUL.FTZ R162, R159, R162 ;  /* 0x000000a29fa20220 */ /* 0x001fe20000410000 */
[----:B------:R-:W-:Y:S02]  /*4250*/  @P0 PRMT R143, R61, 0x7610, R143 ;  /* 0x000076103d8f0816 */ /* 0x000fe4000000008f */
[----:B------:R-:W-:Y:S02]  /*4260*/  F2FP.F16.F32.PACK_AB R159, RZ, R159 ;  /* 0x0000009fff9f723e */ /* 0x000fe400000000ff */
[----:B------:R-:W-:Y:S01]  /*4270*/  @P0 F2FP.F16.F32.PACK_AB R163, RZ, R162 ;  /* 0x000000a2ffa3023e */ /* 0x000fe200000000ff */
[----:B------:R-:W-:Y:S01]  /*4280*/  FFMA.FTZ R162, R104, R152, R157 ;  /* 0x0000009868a27223 */ /* 0x000fe2000001009d */
[----:B------:R-:W-:Y:S01]  /*4290*/  PRMT R150, R159, 0x7610, R150 ;  /* 0x000076109f967816 */ /* 0x000fe20000000096 */
[----:B-1----:R-:W-:Y:S01]  /*42a0*/  @P0 FMUL.FTZ R63, R62, R165 ;  /* 0x000000a53e3f0220 */ /* 0x002fe20000410000 */
[----:B------:R-:W-:Y:S01]  /*42b0*/  F2FP.F16.F32.PACK_AB R62, RZ, R62 ;  /* 0x0000003eff3e723e */ /* 0x000fe200000000ff */
[----:B------:R-:W-:Y:S01]  /*42c0*/  FADD.FTZ R61, R101, -R162 ;  /* 0x800000a2653d7221 */ /* 0x000fe20000010000 */
[----:B------:R-:W-:-:S02]  /*42d0*/  @P0 PRMT R146, R163, 0x7610, R146 ;  /* 0x00007610a3920816 */ /* 0x000fc40000000092 */
[----:B------:R-:W-:Y:S01]  /*42e0*/  @P0 F2FP.F16.F32.PACK_AB R63, RZ, R63 ;  /* 0x0000003fff3f023e */ /* 0x000fe200000000ff */
[----:B------:R-:W-:Y:S01]  /*42f0*/  FMUL.FTZ R61, R88, R61 ;  /* 0x0000003d583d7220 */ /* 0x000fe20000410000 */
[----:B------:R-:W-:Y:S02]  /*4300*/  PRMT R149, R62, 0x7610, R149 ;  /* 0x000076103e957816 */ /* 0x000fe40000000095 */
[----:B------:R-:W-:Y:S02]  /*4310*/  @P0 PRMT R145, R63, 0x7610, R145 ;  /* 0x000076103f910816 */ /* 0x000fe40000000091 */
[----:B------:R-:W-:-:S04]  /*4320*/  FSEL R61, R61, RZ, P1 ;  /* 0x000000ff3d3d7208 */ /* 0x000fc80000800000 */
[----:B------:R-:W-:-:S04]  /*4330*/  F2FP.F16.F32.PACK_AB R63, RZ, R61 ;  /* 0x0000003dff3f723e */ /* 0x000fc800000000ff */
[----:B------:R-:W-:Y:S01]  /*4340*/  PRMT R151, R63, 0x7610, R151 ;  /* 0x000076103f977816 */ /* 0x000fe20000000097 */
[----:B------:R-:W-:Y:S06]  /*4350*/  @!P0 BRA `(.L_x_1477) ;  /* 0x0000000000a08947 */ /* 0x000fec0003800000 */
[----:B------:R-:W-:-:S05]  /*4360*/  FMUL.FTZ R61, R61, UR14 ;  /* 0x0000000e3d3d7c20 */ /* 0x000fca0008410000 */
[----:B------:R-:W-:-:S04]  /*4370*/  F2FP.F16.F32.PACK_AB R61, RZ, R61 ;  /* 0x0000003dff3d723e */ /* 0x000fc800000000ff */
[----:B------:R-:W-:Y:S01]  /*4380*/  PRMT R147, R61, 0x7610, R147 ;  /* 0x000076103d937816 */ /* 0x000fe20000000093 */
[----:B------:R-:W-:Y:S06]  /*4390*/  BRA `(.L_x_1477) ;  /* 0x0000000000907947 */ /* 0x000fec0003800000 */
.L_x_1478:
[----:B------:R-:W-:Y:S05]  /*43a0*/  @!P0 BRA `(.L_x_1479) ;  /* 0x0000000000208947 */ /* 0x000fea0003800000 */
[----:B01----:R-:W-:Y:S01]  /*43b0*/  FFMA.FTZ R61, R95, R152, R157 ;  /* 0x000000985f3d7223 */ /* 0x003fe2000001009d */
[----:B------:R-:W-:-:S03]  /*43c0*/  ISETP.GT.AND P1, PT, R87, RZ, PT ;  /* 0x000000ff5700720c */ /* 0x000fc60003f24270 */
[----:B------:R-:W-:-:S04]  /*43d0*/  FADD.FTZ R61, R98, -R61 ;  /* 0x8000003d623d7221 */ /* 0x000fc80000010000 */
[----:B------:R-:W-:-:S05]  /*43e0*/  FMUL.FTZ R60, R88, R61 ;  /* 0x0000003d583c7220 */ /* 0x000fca0000410000 */
[----:B------:R-:W-:-:S05]  /*43f0*/  FSEL R60, R60, RZ, P1 ;  /* 0x000000ff3c3c7208 */ /* 0x000fca0000800000 */
[----:B------:R-:W-:-:S05]  /*4400*/  FMUL.FTZ R60, R60, UR14 ;  /* 0x0000000e3c3c7c20 */ /* 0x000fca0008410000 */
[----:B------:R-:W-:-:S04]  /*4410*/  F2FP.F16.F32.PACK_AB R60, RZ, R60 ;  /* 0x0000003cff3c723e */ /* 0x000fc800000000ff */
[----:B------:R-:W-:-:S07]  /*4420*/  PRMT R143, R60, 0x7610, R143 ;  /* 0x000076103c8f7816 */ /* 0x000fce000000008f */
.L_x_1479:
        /* <DEDUP_REMOVED lines=9> */
.L_x_1480:
        /* <DEDUP_REMOVED lines=9> */
.L_x_1481:
        /* <DEDUP_REMOVED lines=9> */
.L_x_1477:
[----:B------:R-:W-:Y:S05]  /*45e0*/  BRA.U !UP0, `(.L_x_1482) ;  /* 0x0000000108207547 */ /* 0x000fea000b800000 */
[----:B01----:R-:W-:Y:S02]  /*45f0*/  LOP3.LUT R60, R149, 0xffff, RZ, 0xc0, !PT ;  /* 0x0000ffff953c7812 */ /* 0x003fe400078ec0ff */
[----:B------:R-:W-:-:S03]  /*4600*/  PRMT R63, R150, 0x5410, R151 ;  /* 0x00005410963f7816 */ /* 0x000fc60000000097 */
[----:B------:R-:W-:-:S05]  /*4610*/  IMAD.WIDE.U32 R60, R60, 0x10000, RZ ;  /* 0x000100003c3c7825 */ /* 0x000fca00078e00ff */
[----:B------:R-:W-:Y:S02]  /*4620*/  LOP3.LUT R61, R63, R61, RZ, 0xfc, !PT ;  /* 0x0000003d3f3d7212 */ /* 0x000fe400078efcff */
[----:B------:R-:W0:Y:S01]  /*4630*/  LDC.64 R62, c[0x0][0x478] ;  /* 0x00011e00ff3e7b82 */ /* 0x000e220000000a00 */
[----:B------:R-:W-:Y:S01]  /*4640*/  LOP3.LUT R60, R60, 0xffff, R148, 0xf8, !PT ;  /* 0x0000ffff3c3c7812 */ /* 0x000fe200078ef894 */
[----:B0-----:R-:W-:-:S05]  /*4650*/  IMAD.WIDE.U32 R62, R155, 0x8, R62 ;  /* 0x000000089b3e7825 */ /* 0x001fca00078e003e */
[----:B------:R2:W-:Y:S02]  /*4660*/  STG.E.64 desc[UR8][R62.64], R60 ;  /* 0x0000003c3e007986 */ /* 0x0005e4000c101b08 */
.L_x_1482:
[----:B------:R-:W-:Y:S05]  /*4670*/  @!P0 BRA `(.L_x_1483) ;  /* 0x0000000000208947 */ /* 0x000fea0003800000 */
[----:B012---:R-:W-:Y:S02]  /*4680*/  LOP3.LUT R60, R145, 0xffff, RZ, 0xc0, !PT ;  /* 0x0000ffff913c7812 */ /* 0x007fe400078ec0ff */
[----:B------:R-:W-:-:S03]  /*4690*/  PRMT R63, R146, 0x5410, R147 ;  /* 0x00005410923f7816 */ /* 0x000fc60000000093 */
[----:B------:R-:W-:-:S05]  /*46a0*/  IMAD.WIDE.U32 R60, R60, 0x10000, RZ ;  /* 0x000100003c3c7825 */ /* 0x000fca00078e00ff */
[----:B------:R-:W-:Y:S02]  /*46b0*/  LOP3.LUT R61, R63, R61, RZ, 0xfc, !PT ;  /* 0x0000003d3f3d7212 */ /* 0x000fe400078efcff */
[----:B------:R-:W0:Y:S01]  /*46c0*/  LDC.64 R62, c[0x0][0x468] ;  /* 0x00011a00ff3e7b82 */ /* 0x000e220000000a00 */
[----:B------:R-:W-:Y:S01]  /*46d0*/  LOP3.LUT R60, R60, 0xffff, R143, 0xf8, !PT ;  /* 0x0000ffff3c3c7812 */ /* 0x000fe200078ef88f */
[----:B0-----:R-:W-:-:S05]  /*46e0*/  IMAD.WIDE.U32 R62, R153, 0x8, R62 ;  /* 0x00000008993e7825 */ /* 0x001fca00078e003e */
[----:B------:R3:W-:Y:S02]  /*46f0*/  STG.E.64 desc[UR8][R62.64], R60 ;  /* 0x0000003c3e007986 */ /* 0x0007e4000c101b08 */
.L_x_1483:
[----:B------:R-:W-:Y:S02]  /*4700*/  IADD3 R155, PT, PT, R155, 0x100, RZ ;  /* 0x000001009b9b7810 */ /* 0x000fe40007ffe0ff */
[----:B------:R-:W-:-:S07]  /*4710*/  IADD3 R153, PT, PT, R153, 0x100, RZ ;  /* 0x0000010099997810 */ /* 0x000fce0007ffe0ff */
.L_x_1474:
[----:B------:R-:W-:Y:S05]  /*4720*/  BSYNC.RECONVERGENT B0 ;  /* 0x0000000000007941 */ /* 0x000fea0003800200 */
.L_x_1473:
        /* <DEDUP_REMOVED lines=10> */
[----:B------:R-:W4:Y:S01]  /*47d0*/  @P0 LDC R162, c[0x0][0x40c] ;  /* 0x00010300ffa20b82 */ /* 0x000f220000000800 */
[--C-:B0123--:R-:W-:Y:S02]  /*47e0*/  SHF.R.U64 R63, R72, 0x10, R73.reuse ;  /* 0x00000010483f7819 */ /* 0x10ffe40000001249 */
        /* <DEDUP_REMOVED lines=15> */
[----:B----4-:R-:W-:Y:S01]  /*48e0*/  @P0 FMUL.FTZ R162, R159, R162 ;  /* 0x000000a29fa20220 */ /* 0x010fe20000410000 */
        /* <DEDUP_REMOVED lines=25> */
.L_x_1487:
[----:B------:R-:W-:-:S13]  /*4a80*/  ISETP.GT.AND P1, PT, R87, RZ, PT ;  /* 0x000000ff5700720c */ /* 0x000fda0003f24270 */
[----:B0123--:R-:W-:-:S04]  /*4a90*/  @P1 FFMA.FTZ R61, R103, R152, R157 ;  /* 0x00000098673d1223 */ /* 0x00ffc8000001009d */
        /* <DEDUP_REMOVED lines=34> */
.L_x_1486:
[----:B------:R-:W-:-:S04]  /*4cc0*/  UISETP.NE.U32.AND UP0, UPT, UR6, URZ, UPT ;  /* 0x000000ff0600728c */ /* 0x000fc8000bf05070 */
[----:B------:R-:W-:-:S09]  /*4cd0*/  UISETP.NE.AND.EX UP0, UPT, UR7, URZ, UPT, UP0 ;  /* 0x000000ff0700728c */ /* 0x000fd2000bf05300 */
        /* <DEDUP_REMOVED lines=17> */
[----:B----4-:R-:W-:Y:S01]  /*4df0*/  @P0 FMUL.FTZ R61, R60, R163 ;  /* 0x000000a33c3d0220 */ /* 0x010fe20000410000 */
        /* <DEDUP_REMOVED lines=25> */
.L_x_1489:
[----:B------:R-:W-:Y:S05]  /*4f90*/  @!P0 BRA `(.L_x_1490) ;  /* 0x0000000000208947 */ /* 0x000fea0003800000 */
[----:B0123--:R-:W-:Y:S01]  /*4fa0*/  FFMA.FTZ R61, R103, R152, R157 ;  /* 0x00000098673d7223 */ /* 0x00ffe2000001009d */
[----:B------:R-:W-:-:S03]  /*4fb0*/  ISETP.GT.AND P1, PT, R87, RZ, PT ;  /* 0x000000ff5700720c */ /* 0x000fc60003f24270 */
[----:B------:R-:W-:-:S04]  /*4fc0*/  FADD.FTZ R61, R106, -R61 ;  /* 0x8000003d6a3d7221 */ /* 0x000fc80000010000 */
[----:B------:R-:W-:-:S05]  /*4fd0*/  FMUL.FTZ R60, R88, R61 ;  /* 0x0000003d583c7220 */ /* 0x000fca0000410000 */
[----:B------:R-:W-:-:S05]  /*4fe0*/  FSEL R60, R60, RZ, P1 ;  /* 0x000000ff3c3c7208 */ /* 0x000fca0000800000 */
[----:B------:R-:W-:-:S05]  /*4ff0*/  FMUL.FTZ R60, R60, UR14 ;  /* 0x0000000e3c3c7c20 */ /* 0x000fca0008410000 */
[----:B------:R-:W-:-:S04]  /*5000*/  F2FP.F16.F32.PACK_AB R60, RZ, R60 ;  /* 0x0000003cff3c723e */ /* 0x000fc800000000ff */
[----:B------:R-:W-:-:S07]  /*5010*/  PRMT R143, R60, 0x7610, R143 ;  /* 0x000076103c8f7816 */ /* 0x000fce000000008f */
.L_x_1490:
        /* <DEDUP_REMOVED lines=9> */
.L_x_1491:
        /* <DEDUP_REMOVED lines=9> */
.L_x_1492:
        /* <DEDUP_REMOVED lines=9> */
.L_x_1488:
[----:B------:R-:W-:Y:S05]  /*51d0*/  BRA.U !UP0, `(.L_x_1493) ;  /* 0x0000000108207547 */ /* 0x000fea000b800000 */
[----:B0123--:R-:W-:Y:S02]  /*51e0*/  LOP3.LUT R60, R149, 0xffff, RZ, 0xc0, !PT ;  /* 0x0000ffff953c7812 */ /* 0x00ffe400078ec0ff */
[----:B------:R-:W-:-:S03]  /*51f0*/  PRMT R63, R150, 0x5410, R151 ;  /* 0x00005410963f7816 */ /* 0x000fc60000000097 */
[----:B------:R-:W-:-:S05]  /*5200*/  IMAD.WIDE.U32 R60, R60, 0x10000, RZ ;  /* 0x000100003c3c7825 */ /* 0x000fca00078e00ff */
[----:B------:R-:W-:Y:S02]  /*5210*/  LOP3.LUT R61, R63, R61, RZ, 0xfc, !PT ;  /* 0x0000003d3f3d7212 */ /* 0x000fe400078efcff */
[----:B------:R-:W0:Y:S01]  /*5220*/  LDC.64 R62, c[0x0][0x478] ;  /* 0x00011e00ff3e7b82 */ /* 0x000e220000000a00 */
[----:B------:R-:W-:Y:S01]  /*5230*/  LOP3.LUT R60, R60, 0xffff, R148, 0xf8, !PT ;  /* 0x0000ffff3c3c7812 */ /* 0x000fe200078ef894 */
[----:B0-----:R-:W-:-:S05]  /*5240*/  IMAD.WIDE.U32 R62, R155, 0x8, R62 ;  /* 0x000000089b3e7825 */ /* 0x001fca00078e003e */
[----:B------:R4:W-:Y:S02]  /*5250*/  STG.E.64 desc[UR8][R62.64], R60 ;  /* 0x0000003c3e007986 */ /* 0x0009e4000c101b08 */
.L_x_1493:
[----:B------:R-:W-:Y:S05]  /*5260*/  @!P0 BRA `(.L_x_1494) ;  /* 0x0000000000208947 */ /* 0x000fea0003800000 */
[----:B01234-:R-:W-:Y:S02]  /*5270*/  LOP3.LUT R60, R145, 0xffff, RZ, 0xc0, !PT ;  /* 0x0000ffff913c7812 */ /* 0x01ffe400078ec0ff */
[----:B------:R-:W-:-:S03]  /*5280*/  PRMT R63, R146, 0x5410, R147 ;  /* 0x00005410923f7816 */ /* 0x000fc60000000093 */
[----:B------:R-:W-:-:S05]  /*5290*/  IMAD.WIDE.U32 R60, R60, 0x10000, RZ ;  /* 0x000100003c3c7825 */ /* 0x000fca00078e00ff */
[----:B------:R-:W-:Y:S02]  /*52a0*/  LOP3.LUT R61, R63, R61, RZ, 0xfc, !PT ;  /* 0x0000003d3f3d7212 */ /* 0x000fe400078efcff */
[----:B------:R-:W0:Y:S01]  /*52b0*/  LDC.64 R62, c[0x0][0x468] ;  /* 0x00011a00ff3e7b82 */ /* 0x000e220000000a00 */
[----:B------:R-:W-:Y:S01]  /*52c0*/  LOP3.LUT R60, R60, 0xffff, R143, 0xf8, !PT ;  /* 0x0000ffff3c3c7812 */ /* 0x000fe200078ef88f */
[----:B0-----:R-:W-:-:S05]  /*52d0*/  IMAD.WIDE.U32 R62, R153, 0x8, R62 ;  /* 0x00000008993e7825 */ /* 0x001fca00078e003e */
[----:B------:R0:W-:Y:S02]  /*52e0*/  STG.E.64 desc[UR8][R62.64], R60 ;  /* 0x0000003c3e007986 */ /* 0x0001e4000c101b08 */
.L_x_1494:
[----:B------:R-:W-:Y:S02]  /*52f0*/  IADD3 R155, PT, PT, R155, 0x100, RZ ;  /* 0x000001009b9b7810 */ /* 0x000fe40007ffe0ff */
[----:B------:R-:W-:-:S07]  /*5300*/  IADD3 R153, PT, PT, R153, 0x100, RZ ;  /* 0x0000010099997810 */ /* 0x000fce0007ffe0ff */
.L_x_1485:
[----:B------:R-:W-:Y:S05]  /*5310*/  BSYNC.RECONVERGENT B0 ;  /* 0x0000000000007941 */ /* 0x000fea0003800200 */
.L_x_1484:
        /* <DEDUP_REMOVED lines=10> */
[----:B------:R-:W5:Y:S01]  /*53c0*/  @P0 LDC R162, c[0x0][0x40c] ;  /* 0x00010300ffa20b82 */ /* 0x000f620000000800 */
[--C-:B01234-:R-:W-:Y:S02]  /*53d0*/  SHF.R.U64 R63, R70, 0x10, R71.reuse ;  /* 0x00000010463f7819 */ /* 0x11ffe40000001247 */
        /* <DEDUP_REMOVED lines=15> */
[----:B-----5:R-:W-:Y:S01]  /*54d0*/  @P0 FMUL.FTZ R162, R159, R162 ;  /* 0x000000a29fa20220 */ /* 0x020fe20000410000 */
        /* <DEDUP_REMOVED lines=25> */
.L_x_1498:
[----:B------:R-:W-:-:S13]  /*5670*/  ISETP.GT.AND P1, PT, R87, RZ, PT ;  /* 0x000000ff5700720c */ /* 0x000fda0003f24270 */
[----:B01234-:R-:W-:-:S04]  /*5680*/  @P1 FFMA.FTZ R61, R111, R152, R157 ;  /* 0x000000986f3d1223 */ /* 0x01ffc8000001009d */
        /* <DEDUP_REMOVED lines=34> */
.L_x_1497:
[----:B------:R-:W-:-:S04]  /*58b0*/  UISETP.NE.U32.AND UP0, UPT, UR6, URZ, UPT ;  /* 0x000000ff0600728c */ /* 0x000fc8000bf05070 */
[----:B------:R-:W-:-:S09]  /*58c0*/  UISETP.NE.AND.EX UP0, UPT, UR7, URZ, UPT, UP0 ;  /* 0x000000ff0700728c */ /* 0x000fd2000bf05300 */
        /* <DEDUP_REMOVED lines=17> */
[----:B-----5:R-:W-:Y:S01]  /*59e0*/  @P0 FMUL.FTZ R61, R60, R163 ;  /* 0x000000a33c3d0220 */ /* 0x020fe20000410000 */
        /* <DEDUP_REMOVED lines=25> */
.L_x_1500:
[----:B------:R-:W-:Y:S05]  /*5b80*/  @!P0 BRA `(.L_x_1501) ;  /* 0x0000000000208947 */ /* 0x000fea0003800000 */
[----:B01234-:R-:W-:Y:S01]  /*5b90*/  FFMA.FTZ R61, R111, R152, R157 ;  /* 0x000000986f3d7223 */ /* 0x01ffe2000001009d */
[----:B------:R-:W-:-:S03]  /*5ba0*/  ISETP.GT.AND P1, PT, R87, RZ, PT ;  /* 0x000000ff5700720c */ /* 0x000fc60003f24270 */
[----:B------:R-:W-:-:S04]  /*5bb0*/  FADD.FTZ R61, R114, -R61 ;  /* 0x8000003d723d7221 */ /* 0x000fc80000010000 */
[----:B------:R-:W-:-:S05]  /*5bc0*/  FMUL.FTZ R60, R88, R61 ;  /* 0x0000003d583c7220 */ /* 0x000fca0000410000 */
[----:B------:R-:W-:-:S05]  /*5bd0*/  FSEL R60, R60, RZ, P1 ;  /* 0x000000ff3c3c7208 */ /* 0x000fca0000800000 */
[----:B------:R-:W-:-:S05]  /*5be0*/  FMUL.FTZ R60, R60, UR14 ;  /* 0x0000000e3c3c7c20 */ /* 0x000fca0008410000 */
[----:B------:R-:W-:-:S04]  /*5bf0*/  F2FP.F16.F32.PACK_AB R60, RZ, R60 ;  /* 0x0000003cff3c723e */ /* 0x000fc800000000ff */
[----:B------:R-:W-:-:S07]  /*5c00*/  PRMT R143, R60, 0x7610, R143 ;  /* 0x000076103c8f7816 */ /* 0x000fce000000008f */
.L_x_1501:
        /* <DEDUP_REMOVED lines=9> */
.L_x_1502:
        /* <DEDUP_REMOVED lines=9> */
.L_x_1503:
        /* <DEDUP_REMOVED lines=9> */
.L_x_1499:
[----:B------:R-:W-:Y:S05]  /*5dc0*/  BRA.U !UP0, `(.L_x_1504) ;  /* 0x0000000108207547 */ /* 0x000fea000b800000 */
        /* <DEDUP_REMOVED lines=8> */
.L_x_1504:
        /* <DEDUP_REMOVED lines=9> */
.L_x_1505:
[----:B------:R-:W-:Y:S02]  /*5ee0*/  IADD3 R155, PT, PT, R155, 0x100, RZ ;  /* 0x000001009b9b7810 */ /* 0x000fe40007ffe0ff */
[----:B------:R-:W-:-:S07]  /*5ef0*/  IADD3 R153, PT, PT, R153, 0x100, RZ ;  /* 0x0000010099997810 */ /* 0x000fce0007ffe0ff */
.L_x_1496:
[----:B------:R-:W-:Y:S05]  /*5f00*/  BSYNC.RECONVERGENT B0 ;  /* 0x0000000000007941 */ /* 0x000fea0003800200 */
.L_x_1495:
        /* <DEDUP_REMOVED lines=53> */
.L_x_1509:
        /* <DEDUP_REMOVED lines=36> */
.L_x_1508:
        /* <DEDUP_REMOVED lines=45> */
.L_x_1511:
        /* <DEDUP_REMOVED lines=9> */
.L_x_1512:
        /* <DEDUP_REMOVED lines=9> */
.L_x_1513:
        /* <DEDUP_REMOVED lines=9> */
.L_x_1514:
        /* <DEDUP_REMOVED lines=9> */
.L_x_1510:
        /* <DEDUP_REMOVED lines=9> */
.L_x_1515:
        /* <DEDUP_REMOVED lines=9> */
.L_x_1516:
[----:B------:R-:W-:Y:S02]  /*6ad0*/  IADD3 R155, PT, PT, R155, 0x100, RZ ;  /* 0x000001009b9b7810 */ /* 0x000fe40007ffe0ff */
[----:B------:R-:W-:-:S07]  /*6ae0*/  IADD3 R153, PT, PT, R153, 0x100, RZ ;  /* 0x0000010099997810 */ /* 0x000fce0007ffe0ff */
.L_x_1507:
[----:B------:R-:W-:Y:S05]  /*6af0*/  BSYNC.RECONVERGENT B0 ;  /* 0x0000000000007941 */ /* 0x000fea0003800200 */
.L_x_1506:
        /* <DEDUP_REMOVED lines=9> */
[----:B------:R-:W-:Y:S02]  /*6b90*/  ISETP.GT.AND P5, PT, R87, RZ, PT ;  /* 0x000000ff5700720c */ /* 0x000fe40003fa4270 */
        /* <DEDUP_REMOVED lines=13> */
[----:B------:R-:W-:Y:S01]  /*6c70*/  @P5 FFMA.FTZ R63, R88, R62, R63 ;  /* 0x0000003e583f5223 */ /* 0x000fe2000001003f */
[----:B------:R-:W-:Y:S02]  /*6c80*/  @P5 FFMA.FTZ R62, R136, R152, R157 ;  /* 0x00000098883e5223 */ /* 0x000fe4000001009d */
[C---:B------:R-:W-:Y:S02]  /*6c90*/  @P5 FFMA.FTZ R159, R88.reuse, R60, R159 ;  /* 0x0000003c589f5223 */ /* 0x040fe4000001009f */
[----:B------:R-:W-:Y:S01]  /*6ca0*/  @P5 FADD.FTZ R62, R133, -R62 ;  /* 0x8000003e853e5221 */ /* 0x000fe20000010000 */
[----:B------:R-:W0:Y:S03]  /*6cb0*/  @P0 LDC R60, c[0x0][0x40c] ;  /* 0x00010300ff3c0b82 */ /* 0x000e260000000800 */
[----:B------:R-:W-:Y:S01]  /*6cc0*/  @P5 FFMA.FTZ R163, R88, R62, R163 ;  /* 0x0000003e58a35223 */ /* 0x000fe200000100a3 */
[----:B0-----:R-:W-:Y:S01]  /*6cd0*/  @P0 FMUL.FTZ R60, R61, R60 ;  /* 0x0000003c3d3c0220 */ /* 0x001fe20000410000 */
[----:B------:R-:W-:-:S04]  /*6ce0*/  F2FP.F16.F32.PACK_AB R61, RZ, R61 ;  /* 0x0000003dff3d723e */ /* 0x000fc800000000ff */
[----:B------:R-:W-:Y:S02]  /*6cf0*/  @P0 F2FP.F16.F32.PACK_AB R60, RZ, R60 ;  /* 0x0000003cff3c023e */ /* 0x000fe400000000ff */
[----:B------:R-:W-:Y:S02]  /*6d00*/  PRMT R148, R61, 0x7610, R148 ;  /* 0x000076103d947816 */ /* 0x000fe40000000094 */
[----:B------:R-:W-:Y:S02]  /*6d10*/  @P0 PRMT R143, R60, 0x7610, R143 ;  /* 0x000076103c8f0816 */ /* 0x000fe4000000008f */
[----:B------:R-:W0:Y:S02]  /*6d20*/  @P0 LDC R60, c[0x0][0x40c] ;  /* 0x00010300ff3c0b82 */ /* 0x000e240000000800 */
[----:B0-----:R-:W-:Y:S01]  /*6d30*/  @P0 FMUL.FTZ R60, R63, R60 ;  /* 0x0000003c3f3c0220 */ /* 0x001fe20000410000 */
[----:B------:R-:W-:-:S04]  /*6d40*/  F2FP.F16.F32.PACK_AB R63, RZ, R63 ;  /* 0x0000003fff3f723e */ /* 0x000fc800000000ff */
[----:B------:R-:W-:Y:S02]  /*6d50*/  @P0 F2FP.F16.F32.PACK_AB R62, RZ, R60 ;  /* 0x0000003cff3e023e */ /* 0x000fe400000000ff */
[----:B------:R-:W0:Y:S01]  /*6d60*/  @P0 LDC R60, c[0x0][0x40c] ;  /* 0x00010300ff3c0b82 */ /* 0x000e220000000800 */
[----:B------:R-:W-:Y:S02]  /*6d70*/  PRMT R149, R63, 0x7610, R149 ;  /* 0x000076103f957816 */ /* 0x000fe40000000095 */
[----:B------:R-:W-:Y:S01]  /*6d80*/  @P0 PRMT R145, R62, 0x7610, R145 ;  /* 0x000076103e910816 */ /* 0x000fe20000000091 */
[----:B0-----:R-:W-:Y:S01]  /*6d90*/  @P0 FMUL.FTZ R60, R159, R60 ;  /* 0x0000003c9f3c0220 */ /* 0x001fe20000410000 */
[----:B------:R-:W-:-:S04]  /*6da0*/  F2FP.F16.F32.PACK_AB R159, RZ, R159 ;  /* 0x0000009fff9f723e */ /* 0x000fc800000000ff */
[----:B------:R-:W-:Y:S02]  /*6db0*/  @P0 F2FP.F16.F32.PACK_AB R60, RZ, R60 ;  /* 0x0000003cff3c023e */ /* 0x000fe400000000ff */
[----:B------:R-:W-:Y:S02]  /*6dc0*/  PRMT R150, R159, 0x7610, R150 ;  /* 0x000076109f967816 */ /* 0x000fe40000000096 */
[----:B------:R-:W-:Y:S02]  /*6dd0*/  @P0 PRMT R146, R60, 0x7610, R146 ;  /* 0x000076103c920816 */ /* 0x000fe40000000092 */
[----:B------:R-:W-:-:S04]  /*6de0*/  F2FP.F16.F32.PACK_AB R60, RZ, R163 ;  /* 0x000000a3ff3c723e */ /* 0x000fc800000000ff */
[----:B------:R-:W-:Y:S01]  /*6df0*/  PRMT R151, R60, 0x7610, R151 ;  /* 0x000076103c977816 */ /* 0x000fe20000000097 */
[----:B------:R-:W-:Y:S06]  /*6e00*/  @!P0 BRA `(.L_x_1521) ;  /* 0x0000000400e48947 */ /* 0x000fec0003800000 */
[----:B------:R-:W-:-:S05]  /*6e10*/  FMUL.FTZ R163, R163, UR14 ;  /* 0x0000000ea3a37c20 */ /* 0x000fca0008410000 */
[----:B------:R-:W-:-:S04]  /*6e20*/  F2FP.F16.F32.PACK_AB R163, RZ, R163 ;  /* 0x000000a3ffa3723e */ /* 0x000fc800000000ff */
[----:B------:R-:W-:Y:S01]  /*6e30*/  PRMT R147, R163, 0x7610, R147 ;  /* 0x00007610a3937816 */ /* 0x000fe20000000093 */
[----:B------:R-:W-:Y:S06]  /*6e40*/  BRA `(.L_x_1521) ;  /* 0x0000000400d47947 */ /* 0x000fec0003800000 */
.L_x_1520:
        /* <DEDUP_REMOVED lines=36> */
.L_x_1519:
[----:B------:R-:W-:-:S04]  /*7090*/  UISETP.NE.U32.AND UP0, UPT, UR6, URZ, UPT ;  /* 0x000000ff0600728c */ /* 0x000fc8000bf05070 */
[----:B------:R-:W-:-:S09]  /*70a0*/  UISETP.NE.AND.EX UP0, UPT, UR7, URZ, UPT, UP0 ;  /* 0x000000ff0700728c */ /* 0x000fd2000bf05300 */
[----:B------:R-:W-:Y:S05]  /*70b0*/  BRA.U !UP0, `(.L_x_1522) ;  /* 0x0000000108a87547 */ /* 0x000fea000b800000 */
[-CC-:B01234-:R-:W-:Y:S01]  /*70c0*/  FFMA.FTZ R61, R127, R152.reuse, R157.reuse ;  /* 0x000000987f3d7223 */ /* 0x19ffe2000001009d */
[-CC-:B------:R-:W-:Y:S01]  /*70d0*/  FFMA.FTZ R60, R132, R152.reuse, R157.reuse ;  /* 0x00000098843c7223 */ /* 0x180fe2000001009d */
[-C--:B------:R-:W-:Y:S01]  /*70e0*/  FFMA.FTZ R62, R136, R152.reuse, R157 ;  /* 0x00000098883e7223 */ /* 0x080fe2000001009d */
[----:B------:R-:W-:Y:S01]  /*70f0*/  ISETP.GT.AND P5, PT, R87, RZ, PT ;  /* 0x000000ff5700720c */ /* 0x000fe20003fa4270 */
[----:B------:R-:W-:Y:S01]  /*7100*/  FADD.FTZ R61, R130, -R61 ;  /* 0x8000003d823d7221 */ /* 0x000fe20000010000 */
[----:B------:R-:W-:Y:S01]  /*7110*/  FADD.FTZ R63, R129, -R60 ;  /* 0x8000003c813f7221 */ /* 0x000fe20000010000 */
[----:B------:R-:W-:Y:S01]  /*7120*/  FFMA.FTZ R159, R131, R152, R157 ;  /* 0x00000098839f7223 */ /* 0x000fe2000001009d */
[----:B------:R-:W-:Y:S01]  /*7130*/  FADD.FTZ R163, R133, -R62 ;  /* 0x8000003e85a37221 */ /* 0x000fe20000010000 */
[C---:B------:R-:W-:Y:S01]  /*7140*/  FMUL.FTZ R60, R88.reuse, R61 ;  /* 0x0000003d583c7220 */ /* 0x040fe20000410000 */
[----:B------:R-:W-:Y:S01]  /*7150*/  FMUL.FTZ R61, R88, R63 ;  /* 0x0000003f583d7220 */ /* 0x000fe20000410000 */
[----:B------:R-:W-:Y:S01]  /*7160*/  FADD.FTZ R159, R134, -R159 ;  /* 0x8000009f869f7221 */ /* 0x000fe20000010000 */
[----:B------:R-:W0:Y:S01]  /*7170*/  @P0 LDC R164, c[0x0][0x40c] ;  /* 0x00010300ffa40b82 */ /* 0x000e220000000800 */
[----:B------:R-:W-:Y:S01]  /*7180*/  FMUL.FTZ R162, R88, R163 ;  /* 0x000000a358a27220 */ /* 0x000fe20000410000 */
[----:B------:R-:W-:Y:S01]  /*7190*/  FSEL R60, R60, RZ, P5 ;  /* 0x000000ff3c3c7208 */ /* 0x000fe20002800000 */
[----:B------:R-:W-:Y:S01]  /*71a0*/  FMUL.FTZ R63, R88, R159 ;  /* 0x0000009f583f7220 */ /* 0x000fe20000410000 */
[----:B------:R-:W-:-:S02]  /*71b0*/  FSEL R62, R61, RZ, P5 ;  /* 0x000000ff3d3e7208 */ /* 0x000fc40002800000 */
[----:B------:R-:W-:Y:S02]  /*71c0*/  FSEL R162, R162, RZ, P5 ;  /* 0x000000ffa2a27208 */ /* 0x000fe40002800000 */
[----:B------:R-:W1:Y:S01]  /*71d0*/  @P0 LDC R61, c[0x0][0x40c] ;  /* 0x00010300ff3d0b82 */ /* 0x000e620000000800 */
[----:B------:R-:W-:-:S07]  /*71e0*/  FSEL R159, R63, RZ, P5 ;  /* 0x000000ff3f9f7208 */ /* 0x000fce0002800000 */
[----:B------:R-:W2:Y:S01]  /*71f0*/  @P0 LDC R63, c[0x0][0x40c] ;  /* 0x00010300ff3f0b82 */ /* 0x000ea20000000800 */
[----:B-1----:R-:W-:Y:S01]  /*7200*/  @P0 FMUL.FTZ R61, R60, R61 ;  /* 0x0000003d3c3d0220 */ /* 0x002fe20000410000 */
[----:B------:R-:W-:-:S04]  /*7210*/  F2FP.F16.F32.PACK_AB R60, RZ, R60 ;  /* 0x0000003cff3c723e */ /* 0x000fc800000000ff */
[----:B------:R-:W-:Y:S01]  /*7220*/  @P0 F2FP.F16.F32.PACK_AB R163, RZ, R61 ;  /* 0x0000003dffa3023e */ /* 0x000fe200000000ff */
[----:B0-----:R-:W-:Y:S01]  /*7230*/  @P0 FMUL.FTZ R61, R159, R164 ;  /* 0x000000a49f3d0220 */ /* 0x001fe20000410000 */
[----:B------:R-:W-:Y:S01]  /*7240*/  F2FP.F16.F32.PACK_AB R159, RZ, R159 ;  /* 0x0000009fff9f723e */ /* 0x000fe200000000ff */
[----:B--2---:R-:W-:Y:S01]  /*7250*/  @P0 FMUL.FTZ R63, R62, R63 ;  /* 0x0000003f3e3f0220 */ /* 0x004fe20000410000 */
[----:B------:R-:W-:Y:S02]  /*7260*/  F2FP.F16.F32.PACK_AB R62, RZ, R62 ;  /* 0x0000003eff3e723e */ /* 0x000fe400000000ff */
[----:B------:R-:W-:Y:S02]  /*7270*/  @P0 F2FP.F16.F32.PACK_AB R61, RZ, R61 ;  /* 0x0000003dff3d023e */ /* 0x000fe400000000ff */
[----:B------:R-:W-:Y:S02]  /*7280*/  @P0 F2FP.F16.F32.PACK_AB R63, RZ, R63 ;  /* 0x0000003fff3f023e */ /* 0x000fe400000000ff */
[----:B------:R-:W-:-:S02]  /*7290*/  @P0 PRMT R146, R61, 0x7610, R146 ;  /* 0x000076103d920816 */ /* 0x000fc40000000092 */
[----:B------:R-:W-:Y:S02]  /*72a0*/  F2FP.F16.F32.PACK_AB R61, RZ, R162 ;  /* 0x000000a2ff3d723e */ /* 0x000fe400000000ff */
[----:B------:R-:W-:Y:S02]  /*72b0*/  @P0 PRMT R143, R163, 0x7610, R143 ;  /* 0x00007610a38f0816 */ /* 0x000fe4000000008f */
[----:B------:R-:W-:Y:S02]  /*72c0*/  @P0 PRMT R145, R63, 0x7610, R145 ;  /* 0x000076103f910816 */ /* 0x000fe40000000091 */
[----:B------:R-:W-:Y:S02]  /*72d0*/  PRMT R148, R60, 0x7610, R148 ;  /* 0x000076103c947816 */ /* 0x000fe40000000094 */
[----:B------:R-:W-:Y:S02]  /*72e0*/  PRMT R149, R62, 0x7610, R149 ;  /* 0x000076103e957816 */ /* 0x000fe40000000095 */
[----:B------:R-:W-:-:S02]  /*72f0*/  PRMT R150, R159, 0x7610, R150 ;  /* 0x000076109f967816 */ /* 0x000fc40000000096 */
[----:B------:R-:W-:Y:S01]  /*7300*/  PRMT R151, R61, 0x7610, R151 ;  /* 0x000076103d977816 */ /* 0x000fe20000000097 */
[----:B------:R-:W-:Y:S06]  /*7310*/  @!P0 BRA `(.L_x_1521) ;  /* 0x0000000000a08947 */ /* 0x000fec0003800000 */
[----:B------:R-:W-:-:S05]  /*7320*/  FMUL.FTZ R162, R162, UR14 ;  /* 0x0000000ea2a27c20 */ /* 0x000fca0008410000 */
[----:B------:R-:W-:-:S04]  /*7330*/  F2FP.F16.F32.PACK_AB R162, RZ, R162 ;  /* 0x000000a2ffa2723e */ /* 0x000fc800000000ff */
[----:B------:R-:W-:Y:S01]  /*7340*/  PRMT R147, R162, 0x7610, R147 ;  /* 0x00007610a2937816 */ /* 0x000fe20000000093 */
[----:B------:R-:W-:Y:S06]  /*7350*/  BRA `(.L_x_1521) ;  /* 0x0000000000907947 */ /* 0x000fec0003800000 */
.L_x_1522:
        /* <DEDUP_REMOVED lines=9> */
.L_x_1523:
        /* <DEDUP_REMOVED lines=9> */
.L_x_1524:
        /* <DEDUP_REMOVED lines=9> */
.L_x_1525:
        /* <DEDUP_REMOVED lines=9> */
.L_x_1521:
        /* <DEDUP_REMOVED lines=9> */
.L_x_1526:
        /* <DEDUP_REMOVED lines=9> */
.L_x_1527:
[----:B------:R-:W-:Y:S02]  /*76c0*/  IADD3 R155, PT, PT, R155, 0x100, RZ ;  /* 0x000001009b9b7810 */ /* 0x000fe40007ffe0ff */
[----:B------:R-:W-:-:S07]  /*76d0*/  IADD3 R153, PT, PT, R153, 0x100, RZ ;  /* 0x0000010099997810 */ /* 0x000fce0007ffe0ff */
.L_x_1518:
[----:B------:R-:W-:Y:S05]  /*76e0*/  BSYNC.RECONVERGENT B0 ;  /* 0x0000000000007941 */ /* 0x000fea0003800200 */
.L_x_1517:
        /* <DEDUP_REMOVED lines=11> */
[----:B------:R-:W-:Y:S01]  /*77a0*/  HADD2.F32 R87, -RZ, R65.H0_H0 ;  /* 0x20000041ff577230 */ /* 0x000fe20000004100 */
[--C-:B01234-:R-:W-:Y:S02]  /*77b0*/  SHF.R.U64 R63, R64, 0x10, R65.reuse ;  /* 0x00000010403f7819 */ /* 0x11ffe40000001241 */
[----:B------:R-:W-:-:S03]  /*77c0*/  SHF.R.U32.HI R159, RZ, 0x10, R65 ;  /* 0x00000010ff9f7819 */ /* 0x000fc60000011641 */
[----:B------:R-:W-:Y:S02]  /*77d0*/  HADD2.F32 R63, -RZ, R63.H0_H0 ;  /* 0x2000003fff3f7230 */ /* 0x000fe40000004100 */
[----:B------:R-:W-:-:S04]  /*77e0*/  HADD2.F32 R159, -RZ, R159.H0_H0 ;  /* 0x2000009fff9f7230 */ /* 0x000fc80000004100 */
[-CC-:B------:R-:W-:Y:S01]  /*77f0*/  @P5 FFMA.FTZ R61, R135, R152.reuse, R157.reuse ;  /* 0x00000098873d5223 */ /* 0x180fe2000001009d */
[-CC-:B------:R-:W-:Y:S01]  /*7800*/  @P5 FFMA.FTZ R62, R140, R152.reuse, R157.reuse ;  /* 0x000000988c3e5223 */ /* 0x180fe2000001009d */
[-CC-:B------:R-:W-:Y:S01]  /*7810*/  @P5 FFMA.FTZ R162, R144, R152.reuse, R157.reuse ;  /* 0x0000009890a25223 */ /* 0x180fe2000001009d */
[----:B------:R-:W-:Y:S01]  /*7820*/  @P5 FFMA.FTZ R157, R139, R152, R157 ;  /* 0x000000988b9d5223 */ /* 0x000fe2000001009d */
[----:B------:R-:W-:Y:S01]  /*7830*/  @P5 FADD.FTZ R60, R138, -R61 ;  /* 0x8000003d8a3c5221 */ /* 0x000fe20000010000 */
[----:B------:R-:W-:Y:S02]  /*7840*/  HADD2.F32 R61, -RZ, R64.H0_H0 ;  /* 0x20000040ff3d7230 */ /* 0x000fe40000004100 */
[----:B------:R-:W-:Y:S01]  /*7850*/  @P5 FADD.FTZ R62, R137, -R62 ;  /* 0x8000003e893e5221 */ /* 0x000fe20000010000 */
[----:B------:R-:W-:Y:S01]  /*7860*/  @P5 FADD.FTZ R157, R142, -R157 ;  /* 0x8000009d8e9d5221 */ /* 0x000fe20000010000 */
[----:B------:R-:W-:Y:S01]  /*7870*/  @P5 FADD.FTZ R162, R141, -R162 ;  /* 0x800000a28da25221 */ /* 0x000fe20000010000 */
[C---:B------:R-:W-:Y:S01]  /*7880*/  @P5 FFMA.FTZ R61, R88.reuse, R60, R61 ;  /* 0x0000003c583d5223 */ /* 0x040fe2000001003d */
[C---:B------:R-:W-:Y:S01]  /*7890*/  @P5 FFMA.FTZ R63, R88.reuse, R62, R63 ;  /* 0x0000003e583f5223 */ /* 0x040fe2000001003f */
[----:B------:R-:W0:Y:S01]  /*78a0*/  @P0 LDC R60, c[0x0][0x40c] ;  /* 0x00010300ff3c0b82 */ /* 0x000e220000000800 */
[C---:B------:R-:W-:Y:S01]  /*78b0*/  @P5 FFMA.FTZ R87, R88.reuse, R157, R87 ;  /* 0x0000009d58575223 */ /* 0x040fe20000010057 */
[----:B------:R-:W-:-:S06]  /*78c0*/  @P5 FFMA.FTZ R159, R88, R162, R159 ;  /* 0x000000a2589f5223 */ /* 0x000fcc000001009f */
[----:B------:R-:W1:Y:S08]  /*78d0*/  @P0 LDC R62, c[0x0][0x40c] ;  /* 0x00010300ff3e0b82 */ /* 0x000e700000000800 */
[----:B------:R-:W2:Y:S01]  /*78e0*/  @P0 LDC R88, c[0x0][0x40c] ;  /* 0x00010300ff580b82 */ /* 0x000ea20000000800 */
[----:B0-----:R-:W-:Y:S01]  /*78f0*/  @P0 FMUL.FTZ R60, R61, R60 ;  /* 0x0000003c3d3c0220 */ /* 0x001fe20000410000 */
[----:B------:R-:W-:-:S04]  /*7900*/  F2FP.F16.F32.PACK_AB R61, RZ, R61 ;  /* 0x0000003dff3d723e */ /* 0x000fc800000000ff */
[----:B------:R-:W-:Y:S02]  /*7910*/  @P0 F2FP.F16.F32.PACK_AB R60, RZ, R60 ;  /* 0x0000003cff3c023e */ /* 0x000fe400000000ff */
[----:B------:R-:W-:Y:S01]  /*7920*/  PRMT R148, R61, 0x7610, R148 ;  /* 0x000076103d947816 */ /* 0x000fe20000000094 */
[----:B-1----:R-:W-:Y:S01]  /*7930*/  @P0 FMUL.FTZ R62, R63, R62 ;  /* 0x0000003e3f3e0220 */ /* 0x002fe20000410000 */
[----:B------:R-:W-:Y:S02]  /*7940*/  @P0 PRMT R143, R60, 0x7610, R143 ;  /* 0x000076103c8f0816 */ /* 0x000fe4000000008f */
[----:B------:R-:W-:Y:S02]  /*7950*/  F2FP.F16.F32.PACK_AB R63, RZ, R63 ;  /* 0x0000003fff3f723e */ /* 0x000fe400000000ff */
[----:B------:R-:W-:Y:S02]  /*7960*/  @P0 F2FP.F16.F32.PACK_AB R62, RZ, R62 ;  /* 0x0000003eff3e023e */ /* 0x000fe400000000ff */
[----:B------:R-:W-:Y:S01]  /*7970*/  F2FP.F16.F32.PACK_AB R60, RZ, R159 ;  /* 0x0000009fff3c723e */ /* 0x000fe200000000ff */
[----:B--2---:R-:W-:Y:S01]  /*7980*/  @P0 FMUL.FTZ R88, R87, R88 ;  /* 0x0000005857580220 */ /* 0x004fe20000410000 */
[----:B------:R-:W-:-:S02]  /*7990*/  F2FP.F16.F32.PACK_AB R87, RZ, R87 ;  /* 0x00000057ff57723e */ /* 0x000fc400000000ff */
[----:B------:R-:W-:Y:S02]  /*79a0*/  @P0 PRMT R145, R62, 0x7610, R145 ;  /* 0x000076103e910816 */ /* 0x000fe40000000091 */
[----:B------:R-:W-:Y:S02]  /*79b0*/  @P0 F2FP.F16.F32.PACK_AB R88, RZ, R88 ;  /* 0x00000058ff58023e */ /* 0x000fe400000000ff */
[----:B------:R-:W-:Y:S02]  /*79c0*/  PRMT R149, R63, 0x7610, R149 ;  /* 0x000076103f957816 */ /* 0x000fe40000000095 */
[----:B------:R-:W-:Y:S02]  /*79d0*/  @P0 PRMT R146, R88, 0x7610, R146 ;  /* 0x0000761058920816 */ /* 0x000fe40000000092 */
[----:B------:R-:W-:Y:S02]  /*79e0*/  PRMT R150, R87, 0x7610, R150 ;  /* 0x0000761057967816 */ /* 0x000fe40000000096 */
[----:B------:R-:W-:Y:S01]  /*79f0*/  PRMT R151, R60, 0x7610, R151 ;  /* 0x000076103c977816 */ /* 0x000fe20000000097 */
[----:B------:R-:W-:Y:S06]  /*7a00*/  @!P0 BRA `(.L_x_1532) ;  /* 0x0000000400e48947 */ /* 0x000fec0003800000 */
[----:B------:R-:W-:-:S05]  /*7a10*/  FMUL.FTZ R159, R159, UR14 ;  /* 0x0000000e9f9f7c20 */ /* 0x000fca0008410000 */
[----:B------:R-:W-:-:S04]  /*7a20*/  F2FP.F16.F32.PACK_AB R159, RZ, R159 ;  /* 0x0000009fff9f723e */ /* 0x000fc800000000ff */
[----:B------:R-:W-:Y:S01]  /*7a30*/  PRMT R147, R159, 0x7610, R147 ;  /* 0x000076109f937816 */ /* 0x000fe20000000093 */
[----:B------:R-:W-:Y:S06]  /*7a40*/  BRA `(.L_x_1532) ;  /* 0x0000000400d47947 */ /* 0x000fec0003800000 */
.L_x_1531:
[----:B------:R-:W-:Y:S01]  /*7a50*/  ISETP.GT.AND P5, PT, R87, RZ, PT ;  /* 0x000000ff5700720c */ /* 0x000fe20003fa4270 */
[----:B01234-:R-:W0:Y:S01]  /*7a60*/  @P0 LDC R62, c[0x0][0x40c] ;  /* 0x00010300ff3e0b82 */ /* 0x01fe220000000800 */
[----:B------:R-:W-:-:S05]  /*7a70*/  SHF.R.U64 R63, R64, 0x10, R65 ;  /* 0x00000010403f7819 */ /* 0x000fca0000001241 */
[----:B------:R-:W-:-:S06]  /*7a80*/  HADD2.F32 R63, -RZ, R63.H0_H0 ;  /* 0x2000003fff3f7230 */ /* 0x000fcc0000004100 */
[----:B------:R-:W-:-:S04]  /*7a90*/  @P5 FFMA.FTZ R61, R135, R152, R157 ;  /* 0x00000098873d5223 */ /* 0x000fc8000001009d */
[----:B------:R-:W-:Y:S01]  /*7aa0*/  @P5 FADD.FTZ R60, R138, -R61 ;  /* 0x8000003d8a3c5221 */ /* 0x000fe20000010000 */
[----:B------:R-:W-:-:S05]  /*7ab0*/  HADD2.F32 R61, -RZ, R64.H0_H0 ;  /* 0x20000040ff3d7230 */ /* 0x000fca0000004100 */
[----:B------:R-:W-:Y:S01]  /*7ac0*/  @P5 FFMA.FTZ R61, R88, R60, R61 ;  /* 0x0000003c583d5223 */ /* 0x000fe2000001003d */
[----:B------:R-:W-:-:S03]  /*7ad0*/  @P5 FFMA.FTZ R60, R140, R152, R157 ;  /* 0x000000988c3c5223 */ /* 0x000fc6000001009d */
[----:B0-----:R-:W-:Y:S01]  /*7ae0*/  @P0 FMUL.FTZ R61, R61, R62 ;  /* 0x0000003e3d3d0220 */ /* 0x001fe20000410000 */
[----:B------:R-:W-:-:S04]  /*7af0*/  @P5 FADD.FTZ R60, R137, -R60 ;  /* 0x8000003c893c5221 */ /* 0x000fc80000010000 */
[----:B------:R-:W-:Y:S01]  /*7b00*/  @P5 FFMA.FTZ R63, R88, R60, R63 ;  /* 0x0000003c583f5223 */ /* 0x000fe2000001003f */
[----:B------:R-:W-:Y:S01]  /*7b10*/  @P0 F2FP.F16.F32.PACK_AB R62, RZ, R61 ;  /* 0x0000003dff3e023e */ /* 0x000fe200000000ff */
[----:B------:R-:W0:Y:S01]  /*7b20*/  @P0 LDC R60, c[0x0][0x40c] ;  /* 0x00010300ff3c0b82 */ /* 0x000e220000000800 */
[----:B------:R-:W-:Y:S02]  /*7b30*/  @P5 FFMA.FTZ R61, R139, R152, R157 ;  /* 0x000000988b3d5223 */ /* 0x000fe4000001009d */
[----:B------:R-:W-:Y:S01]  /*7b40*/  @P0 PRMT R143, R62, 0x7610, R143 ;  /* 0x000076103e8f0816 */ /* 0x000fe2000000008f */
[----:B0-----:R-:W-:Y:S01]  /*7b50*/  @P0 FMUL.FTZ R63, R63, R60 ;  /* 0x0000003c3f3f0220 */ /* 0x001fe20000410000 */
[----:B------:R-:W-:Y:S01]  /*7b60*/  @P5 FADD.FTZ R60, R142, -R61 ;  /* 0x8000003d8e3c5221 */ /* 0x000fe20000010000 */
[----:B------:R-:W-:-:S03]  /*7b70*/  HADD2.F32 R61, -RZ, R65.H0_H0 ;  /* 0x20000041ff3d7230 */ /* 0x000fc60000004100 */
[----:B------:R-:W-:Y:S02]  /*7b80*/  @P0 F2FP.F16.F32.PACK_AB R63, RZ, R63 ;  /* 0x0000003fff3f023e */ /* 0x000fe400000000ff */
[----:B------:R-:W-:Y:S02]  /*7b90*/  @P5 FFMA.FTZ R61, R88, R60, R61 ;  /* 0x0000003c583d5223 */ /* 0x000fe4000001003d */
[----:B------:R-:W0:Y:S01]  /*7ba0*/  @P0 LDC R60, c[0x0][0x40c] ;  /* 0x00010300ff3c0b82 */ /* 0x000e220000000800 */
[----:B------:R-:W-:Y:S01]  /*7bb0*/  @P0 PRMT R145, R63, 0x7610, R145 ;  /* 0x000076103f910816 */ /* 0x000fe20000000091 */
        /* <DEDUP_REMOVED lines=13> */
.L_x_1530:
[----:B------:R-:W-:-:S04]  /*7c90*/  UISETP.NE.U32.AND UP0, UPT, UR6, URZ, UPT ;  /* 0x000000ff0600728c */ /* 0x000fc8000bf05070 */
[----:B------:R-:W-:-:S09]  /*7ca0*/  UISETP.NE.AND.EX UP0, UPT, UR7, URZ, UPT, UP0 ;  /* 0x000000ff0700728c */ /* 0x000fd2000bf05300 */
        /* <DEDUP_REMOVED lines=10> */
[----:B------:R-:W-:Y:S01]  /*7d50*/  FMUL.FTZ R61, R88, R157 ;  /* 0x0000009d583d7220 */ /* 0x000fe20000410000 */
[----:B------:R-:W-:Y:S01]  /*7d60*/  FADD.FTZ R159, R142, -R63 ;  /* 0x8000003f8e9f7221 */ /* 0x000fe20000010000 */
[----:B------:R-:W-:Y:S01]  /*7d70*/  FMUL.FTZ R63, R88, R165 ;  /* 0x000000a5583f7220 */ /* 0x000fe20000410000 */
[----:B------:R-:W0:Y:S01]  /*7d80*/  @P0 LDC R87, c[0x0][0x40c] ;  /* 0x00010300ff570b82 */ /* 0x000e220000000800 */
[----:B------:R-:W-:Y:S01]  /*7d90*/  FSEL R60, R60, RZ, P5 ;  /* 0x000000ff3c3c7208 */ /* 0x000fe20002800000 */
[----:B------:R-:W-:Y:S01]  /*7da0*/  FMUL.FTZ R88, R88, R159 ;  /* 0x0000009f58587220 */ /* 0x000fe20000410000 */
[----:B------:R-:W-:-:S02]  /*7db0*/  FSEL R62, R61, RZ, P5 ;  /* 0x000000ff3d3e7208 */ /* 0x000fc40002800000 */
[----:B------:R-:W-:Y:S02]  /*7dc0*/  FSEL R152, R63, RZ, P5 ;  /* 0x000000ff3f987208 */ /* 0x000fe40002800000 */
[----:B------:R-:W-:Y:S01]  /*7dd0*/  FSEL R88, R88, RZ, P5 ;  /* 0x000000ff58587208 */ /* 0x000fe20002800000 */
[----:B------:R-:W1:Y:S08]  /*7de0*/  @P0 LDC R61, c[0x0][0x40c] ;  /* 0x00010300ff3d0b82 */ /* 0x000e700000000800 */
[----:B------:R-:W2:Y:S01]  /*7df0*/  @P0 LDC R63, c[0x0][0x40c] ;  /* 0x00010300ff3f0b82 */ /* 0x000ea20000000800 */
        /* <DEDUP_REMOVED lines=8> */
[----:B------:R-:W-:Y:S01]  /*7e80*/  PRMT R148, R60, 0x7610, R148 ;  /* 0x000076103c947816 */ /* 0x000fe20000000094 */
[----:B--2---:R-:W-:Y:S01]  /*7e90*/  @P0 FMUL.FTZ R63, R62, R63 ;  /* 0x0000003f3e3f0220 */ /* 0x004fe20000410000 */
[----:B------:R-:W-:-:S02]  /*7ea0*/  @P0 PRMT R143, R61, 0x7610, R143 ;  /* 0x000076103d8f0816 */ /* 0x000fc4000000008f */
[----:B------:R-:W-:Y:S02]  /*7eb0*/  F2FP.F16.F32.PACK_AB R62, RZ, R62 ;  /* 0x0000003eff3e723e */ /* 0x000fe400000000ff */
[----:B------:R-:W-:Y:S02]  /*7ec0*/  @P0 F2FP.F16.F32.PACK_AB R63, RZ, R63 ;  /* 0x0000003fff3f023e */ /* 0x000fe400000000ff */
[----:B------:R-:W-:Y:S02]  /*7ed0*/  F2FP.F16.F32.PACK_AB R61, RZ, R152 ;  /* 0x00000098ff3d723e */ /* 0x000fe400000000ff */
        /* <DEDUP_REMOVED lines=8> */
.L_x_1533:
[----:B01234-:R-:W-:Y:S01]  /*7f60*/  FFMA.FTZ R60, R144, R152, R157 ;  /* 0x00000098903c7223 */ /* 0x01ffe2000001009d */
[----:B------:R-:W-:-:S03]  /*7f70*/  ISETP.GT.AND P5, PT, R87, RZ, PT ;  /* 0x000000ff5700720c */ /* 0x000fc60003fa4270 */
[----:B------:R-:W-:-:S04]  /*7f80*/  FADD.FTZ R61, R141, -R60 ;  /* 0x8000003c8d3d7221 */ /* 0x000fc80000010000 */
[----:B------:R-:W-:-:S05]  /*7f90*/  FMUL.FTZ R61, R88, R61 ;  /* 0x0000003d583d7220 */ /* 0x000fca0000410000 */
[----:B------:R-:W-:Y:S01]  /*7fa0*/  FSEL R61, R61, RZ, P5 ;  /* 0x000000ff3d3d7208 */ /* 0x000fe20002800000 */
[----:B------:R-:W-:Y:S06]  /*7fb0*/  @!P0 BRA `(.L_x_1534) ;  /* 0x0000000000208947 */ /* 0x000fec0003800000 */
        /* <DEDUP_REMOVED lines=8> */
.L_x_1534:
        /* <DEDUP_REMOVED lines=9> */
.L_x_1535:
        /* <DEDUP_REMOVED lines=9> */
.L_x_1536:
[----:B------:R-:W0:Y:S02]  /*8160*/  @P0 LDC R60, c[0x0][0x40c] ;  /* 0x00010300ff3c0b82 */ /* 0x000e240000000800 */
[----:B0-----:R-:W-:-:S05]  /*8170*/  @P0 FMUL.FTZ R60, R61, R60 ;  /* 0x0000003c3d3c0220 */ /* 0x001fca0000410000 */
[----:B------:R-:W-:-:S04]  /*8180*/  @P0 F2FP.F16.F32.PACK_AB R60, RZ, R60 ;  /* 0x0000003cff3c023e */ /* 0x000fc800000000ff */
[----:B------:R-:W-:-:S07]  /*8190*/  @P0 PRMT R147, R60, 0x7610, R147 ;  /* 0x000076103c930816 */ /* 0x000fce0000000093 */
.L_x_1532:
        /* <DEDUP_REMOVED lines=9> */
.L_x_1537:
        /* <DEDUP_REMOVED lines=9> */
.L_x_1529:
[----:B------:R-:W-:Y:S05]  /*82c0*/  BSYNC.RECONVERGENT B0 ;  /* 0x0000000000007941 */ /* 0x000fea0003800200 */
.L_x_1528:
[----:B01234-:R-:W0:Y:S01]  /*82d0*/  LDC.64 R60, c[0x0][0x380] ;  /* 0x0000e000ff3c7b82 */ /* 0x01fe220000000a00 */
[----:B------:R-:W-:Y:S01]  /*82e0*/  UPLOP3.LUT UP1, UPT, UPT, UPT, UP1, 0x40, 0x4 ;  /* 0x000000000004789c */ /* 0x000fe20003f2e810 */
[----:B0-----:R-:W-:-:S04]  /*82f0*/  IADD3 R79, PT, PT, R79, R60, RZ ;  /* 0x0000003c4f4f7210 */ /* 0x001fc80007ffe0ff */
[----:B------:R-:W-:-:S13]  /*8300*/  ISETP.GE.AND P0, PT, R79, R61, PT ;  /* 0x0000003d4f00720c */ /* 0x000fda0003f06270 */
[----:B------:R-:W-:Y:S05]  /*8310*/  @!P0 BRA `(.L_x_1538) ;  /* 0xffffff8400b88947 */ /* 0x000fea000383ffff */
.L_x_1444:
[----:B------:R-:W0:Y:S01]  /*8320*/  S2UR UR4, SR_CTAID.X ;  /* 0x00000000000479c3 */ /* 0x000e220000002500 */
[----:B------:R-:W-:Y:S02]  /*8330*/  ISETP.NE.AND P6, PT, R154, RZ, PT ;  /* 0x000000ff9a00720c */ /* 0x000fe40003fc5270 */
[----:B------:R-:W-:Y:S02]  /*8340*/  ISETP.NE.AND P5, PT, R156, RZ, PT ;  /* 0x000000ff9c00720c */ /* 0x000fe40003fa5270 */
[----:B------:R-:W-:-:S03]  /*8350*/  ISETP.NE.AND P0, PT, R163, RZ, PT ;  /* 0x000000ffa300720c */ /* 0x000fc60003f05270 */
[----:B-----5:R-:W1:Y:S08]  /*8360*/  LDC.64 R60, c[0x0][0x440] ;  /* 0x00011000ff3c7b82 */ /* 0x020e700000000a00 */
[----:B------:R-:W2:Y:S08]  /*8370*/  LDC.64 R62, c[0x0][0x448] ;  /* 0x00011200ff3e7b82 */ /* 0x000eb00000000a00 */
        /* <DEDUP_REMOVED lines=50> */
.L_x_1539:
        /* <DEDUP_REMOVED lines=14> */
.L_x_14308:


//--------------------- .text._ZN10layer_norm13ln_bwd_kernelINS_13Kernel_traitsI6__halfS2_S2_S2_fjLj7168ELj1ELj1ELj8ELj8ENS_18Kernel_traits_baseILj7168ES2_S2_S2_S2_fjLj256EEEEELb0ELb0ELb1ELb1EEEvNS_9BwdParamsE --------------------------
	.section	.text._ZN10layer_norm13ln_bwd_kernelINS_13Kernel_traitsI6__halfS2_S2_S2_fjLj7168ELj1ELj1ELj8ELj8ENS_18Kernel_traits_baseILj7168ES2_S2_S2_S2_fjLj256EEEEELb0ELb0ELb1ELb1EEEvNS_9BwdParamsE,"ax",@progbits
	.align	128
        .global         _ZN10layer_norm13ln_bwd_kernelINS_13Kernel_traitsI6__halfS2_S2_S2_fjLj7168ELj1ELj1ELj8ELj8ENS_18Kernel_traits_baseILj7168ES2_S2_S2_S2_fjLj256EEEEELb0ELb0ELb1ELb1EEEvNS_9BwdParamsE
        .type           _ZN10layer_norm13ln_bwd_kernelINS_13Kernel_traitsI6__halfS2_S2_S2_fjLj7168ELj1ELj1ELj8ELj8ENS_18Kernel_traits_baseILj7168ES2_S2_S2_S2_fjLj256EEEEELb0ELb0ELb1ELb1EEEvNS_9BwdParamsE,@function
        .size           _ZN10layer_norm13ln_bwd_kernelINS_13Kernel_traitsI6__halfS2_S2_S2_fjLj7168ELj1ELj1ELj8ELj8ENS_18Kernel_traits_baseILj7168ES2_S2_S2_S2_fjLj256EEEEELb0ELb0ELb1ELb1EEEvNS_9BwdParamsE,(.L_x_14309 - _ZN10layer_norm13ln_bwd_kernelINS_13Kernel_traitsI6__halfS2_S2_S2_fjLj7168ELj1ELj1ELj8ELj8ENS_18Kernel_traits_baseILj7168ES2_S2_S2_S2_fjLj256EEEEELb0ELb0ELb1ELb1EEEvNS_9BwdParamsE)
        .other          _ZN10layer_norm13ln_bwd_kernelINS_13Kernel_traitsI6__halfS2_S2_S2_fjLj7168ELj1ELj1ELj8ELj8ENS_18Kernel_traits_baseILj7168ES2_S2_S2_S2_fjLj256EEEEELb0ELb0ELb1ELb1EEEvNS_9BwdParamsE,@"STO_CUDA_ENTRY STV_DEFAULT"
_ZN10layer_norm13ln_bwd_kernelINS_13Kernel_traitsI6__halfS2_S2_S2_fjLj7168ELj1ELj1ELj8ELj8ENS_18Kernel_traits_baseILj7168ES2_S2_S2_S2_fjLj256EEEEELb0ELb0ELb1ELb1EEEvNS_9BwdParamsE:
.text._ZN10layer_norm13ln_bwd_kernelINS_13Kernel_traitsI6__halfS2_S2_S2_fjLj7168ELj1ELj1ELj8ELj8ENS_18Kernel_traits_baseILj7168ES2_S2_S2_S2_fjLj256EEEEELb0ELb0ELb1ELb1EEEvNS_9BwdParamsE:
        /* <DEDUP_REMOVED lines=37> */
[----:B------:R-:W3:Y:S01]  /*0250*/  LDCU UR14, c[0x0][0x388] ;  /* 0x00007100ff0e77ac */ /* 0x000ee20008000800 */
[----:B------:R-:W4:Y:S01]  /*0260*/  LDCU.U8 UR11, c[0x0][0x410] ;  /* 0x00008200ff0b77ac */ /* 0x000f220008000000 */
[----:B------:R-:W0:Y:S01]  /*0270*/  LDCU UR15, c[0x0][0x400] ;  /* 0x00008000ff0f77ac */ /* 0x000e220008000800 */
[----:B------:R-:W0:Y:S01]  /*0280*/  LDCU.64 UR6, c[0x0][0x438] ;  /* 0x00008700ff0677ac */ /* 0x000e220008000a00 */
[----:B------:R-:W0:Y:S01]  /*0290*/  LDCU.64 UR8, c[0x0][0x478] ;  /* 0x00008f00ff0877ac */ /* 0x000e220008000a00 */
[----:B-1----:R-:W-:-:S05]  /*02a0*/  IMAD.WIDE.U32 R2, R0, 0x8, R2 ;  /* 0x0000000800027825 */ /* 0x002fca00078e0002 */
        /* <DEDUP_REMOVED lines=8> */
[----:B------:R-:W-:Y:S01]  /*0330*/  UPLOP3.LUT UP1, UPT, UPT, UPT, UPT, 0x40, 0x4 ;  /* 0x000000000004789c */ /* 0x000fe20003f2e870 */
[----:B-----5:R-:W-:-:S02]  /*0340*/  SHF.R.U64 R169, R84, 0x10, R85 ;  /* 0x0000001054a97819 */ /* 0x020fc40000001255 */
[----:B------:R-:W-:Y:S02]  /*0350*/  SHF.R.U32.HI R0, RZ, 0x10, R85 ;  /* 0x00000010ff007819 */ /* 0x000fe40000011655 */
[--C-:B--2---:R-:W-:Y:S02]  /*0360*/  SHF.R.U64 R170, R86, 0x10, R87.reuse ;  /* 0x0000001056aa7819 */ /* 0x104fe40000001257 */
[----:B------:R-:W-:Y:S02]  /*0370*/  PRMT R169, R169, 0x5410, R0 ;  /* 0x00005410a9a97816 */ /* 0x000fe40000000000 */
[----:B0-----:R-:W-:Y:S02]  /*0380*/  SHF.R.U32.HI R2, RZ, 0x10, R87 ;  /* 0x00000010ff027819 */ /* 0x001fe40000011657 */
[--C-:B---3--:R-:W-:Y:S02]  /*0390*/  SHF.R.U64 R161, R76, 0x10, R77.reuse ;  /* 0x000000104ca17819 */ /* 0x108fe4000000124d */
[----:B------:R-:W-:-:S02]  /*03a0*/  SHF.R.U32.HI R162, RZ, 0x10, R77 ;  /* 0x00000010ffa27819 */ /* 0x000fc4000001164d */
[--C-:B----4-:R-:W-:Y:S02]  /*03b0*/  SHF.R.U64 R163, R78, 0x10, R79.reuse ;  /* 0x000000104ea37819 */ /* 0x110fe4000000124f */
[----:B------:R-:W-:Y:S02]  /*03c0*/  SHF.R.U32.HI R164, RZ, 0x10, R79 ;  /* 0x00000010ffa47819 */ /* 0x000fe4000001164f */
[--C-:B------:R-:W-:Y:S02]  /*03d0*/  SHF.R.U64 R165, R80, 0x10, R81.reuse ;  /* 0x0000001050a57819 */ /* 0x100fe40000001251 */
[----:B------:R-:W-:Y:S02]  /*03e0*/  SHF.R.U32.HI R166, RZ, 0x10, R81 ;  /* 0x00000010ffa67819 */ /* 0x000fe40000011651 */
[--C-:B------:R-:W-:Y:S02]  /*03f0*/  SHF.R.U64 R167, R82, 0x10, R83.reuse ;  /* 0x0000001052a77819 */ /* 0x100fe40000001253 */
[----:B------:R-:W-:-:S02]  /*0400*/  SHF.R.U32.HI R168, RZ, 0x10, R83 ;  /* 0x00000010ffa87819 */ /* 0x000fc40000011653 */
[--C-:B------:R-:W-:Y:S02]  /*0410*/  SHF.R.U64 R171, R88, 0x10, R89.reuse ;  /* 0x0000001058ab7819 */ /* 0x100fe40000001259 */
[----:B------:R-:W-:Y:S02]  /*0420*/  SHF.R.U32.HI R0, RZ, 0x10, R89 ;  /* 0x00000010ff007819 */ /* 0x000fe40000011659 */
        /* <DEDUP_REMOVED lines=10> */
[----:B------:R-:W-:-:S07]  /*04d0*/  MOV R2, UR4 ;  /* 0x0000000400027c02 */ /* 0x000fce0008000f00 */
.L_x_1608:
        /* <DEDUP_REMOVED lines=24> */
[C-C-:B-1----:R-:W-:Y:S01]  /*0660*/  IMAD.WIDE.U32 R118, R3.reuse, 0x8, R60.reuse ;  /* 0x0000000803767825 */ /* 0x142fe200078e003c */
[C---:B------:R-:W-:Y:S02]  /*0670*/  IADD3 R111, PT, PT, R3.reuse, 0x200, RZ ;  /* 0x00000200036f7810 */ /* 0x040fe40007ffe0ff */
[----:B------:R-:W-:Y:S01]  /*0680*/  IADD3 R109, PT, PT, R3, 0x300, RZ ;  /* 0x00000300036d7810 */ /* 0x000fe20007ffe0ff */
[--C-:B------:R-:W-:Y:S01]  /*0690*/  IMAD.WIDE.U32 R116, R117, 0x8, R60.reuse ;  /* 0x0000000875747825 */ /* 0x100fe200078e003c */
[C---:B------:R-:W-:Y:S01]  /*06a0*/  IADD3 R75, PT, PT, R3.reuse, 0x400, RZ ;  /* 0x00000400034b7810 */ /* 0x040fe20007ffe0ff */
[----:B------:R-:W4:Y:S01]  /*06b0*/  LDG.E.64 R118, desc[UR12][R118.64] ;  /* 0x0000000c76767981 */ /* 0x000f22000c1e1b00 */
        /* <DEDUP_REMOVED lines=12> */
[----:B------:R-:W4:Y:S02]  /*0780*/  LDG.E.64 R108, desc[UR12][R108.64] ;  /* 0x0000000c6c6c7981 */ /* 0x000f24000c1e1b00 */
[----:B------:R-:W-:Y:S01]  /*0790*/  IMAD.WIDE.U32 R60, R63, 0x8, R60 ;  /* 0x000000083f3c7825 */ /* 0x000fe200078e003c */
[C---:B------:R-:W-:Y:S01]  /*07a0*/  IADD3 R3, PT, PT, R131.reuse, 0x100, RZ ;  /* 0x0000010083037810 */ /* 0x040fe20007ffe0ff */
[----:B------:R-:W4:Y:S02]  /*07b0*/  LDG.E.64 R70, desc[UR12][R70.64] ;  /* 0x0000000c46467981 */ /* 0x000f24000c1e1b00 */
[C---:B--2---:R-:W-:Y:S01]  /*07c0*/  IMAD.WIDE.U32 R62, R131.reuse, 0x8, R112 ;  /* 0x00000008833e7825 */ /* 0x044fe200078e0070 */
[C---:B------:R-:W-:Y:S01]  /*07d0*/  IADD3 R123, PT, PT, R131.reuse, 0x200, RZ ;  /* 0x00000200837b7810 */ /* 0x040fe20007ffe0ff */
[----:B------:R-:W2:Y:S01]  /*07e0*/  LDG.E.64 R60, desc[UR12][R60.64] ;  /* 0x0000000c3c3c7981 */ /* 0x000ea2000c1e1b00 */
[----:B------:R-:W-:-:S02]  /*07f0*/  IADD3 R125, PT, PT, R131, 0x300, RZ ;  /* 0x00000300837d7810 */ /* 0x000fc40007ffe0ff */
[C---:B------:R-:W-:Y:S02]  /*0800*/  IADD3 R127, PT, PT, R131.reuse, 0x400, RZ ;  /* 0x00000400837f7810 */ /* 0x040fe40007ffe0ff */
[----:B------:R-:W-:Y:S01]  /*0810*/  IADD3 R129, PT, PT, R131, 0x500, RZ ;  /* 0x0000050083817810 */ /* 0x000fe20007ffe0ff */
[----:B------:R-:W-:Y:S01]  /*0820*/  IMAD.WIDE.U32 R64, R3, 0x8, R112 ;  /* 0x0000000803407825 */ /* 0x000fe200078e0070 */
[----:B------:R-:W-:Y:S01]  /*0830*/  IADD3 R133, PT, PT, R131, 0x600, RZ ;  /* 0x0000060083857810 */ /* 0x000fe20007ffe0ff */
[----:B------:R-:W2:Y:S02]  /*0840*/  LDG.E.64 R62, desc[UR12][R62.64] ;  /* 0x0000000c3e3e7981 */ /* 0x000ea4000c1e1b00 */
[----:B---3--:R-:W-:Y:S02]  /*0850*/  IMAD.WIDE R114, R2, 0x4, R114 ;  /* 0x0000000402727825 */ /* 0x008fe400078e0272 */
[----:B------:R-:W3:Y:S02]  /*0860*/  LDG.E.64 R64, desc[UR12][R64.64] ;  /* 0x0000000c40407981 */ /* 0x000ee4000c1e1b00 */
[----:B------:R-:W-:-:S02]  /*0870*/  IMAD.WIDE.U32 R66, R123, 0x8, R112 ;  /* 0x000000087b427825 */ /* 0x000fc400078e0070 */
[----:B------:R0:W3:Y:S02]  /*0880*/  LDG.E R128, desc[UR12][R114.64] ;  /* 0x0000000c72807981 */ /* 0x0000e4000c1e1900 */
[--C-:B------:R-:W-:Y:S02]  /*0890*/  IMAD.WIDE.U32 R68, R125, 0x8, R112.reuse ;  /* 0x000000087d447825 */ /* 0x100fe400078e0070 */
[----:B------:R-:W3:Y:S02]  /*08a0*/  LDG.E.64 R66, desc[UR12][R66.64] ;  /* 0x0000000c42427981 */ /* 0x000ee4000c1e1b00 */
[--C-:B------:R-:W-:Y:S02]  /*08b0*/  IMAD.WIDE.U32 R72, R127, 0x8, R112.reuse ;  /* 0x000000087f487825 */ /* 0x100fe400078e0070 */
        /* <DEDUP_REMOVED lines=9> */
[----:B------:R-:W1:Y:S08]  /*0950*/  @P0 LDC.64 R156, c[0x0][0x438] ;  /* 0x00010e00ff9c0b82 */ /* 0x000e700000000a00 */
[----:B------:R-:W0:Y:S08]  /*0960*/  @P0 LDC.64 R158, c[0x0][0x438] ;  /* 0x00010e00ff9e0b82 */ /* 0x000e300000000a00 */
[----:B------:R-:W0:Y:S08]  /*0970*/  @P0 LDC.64 R120, c[0x0][0x438] ;  /* 0x00010e00ff780b82 */ /* 0x000e300000000a00 */
[----:B------:R-:W0:Y:S08]  /*0980*/  @P0 LDC.64 R152, c[0x0][0x438] ;  /* 0x00010e00ff980b82 */ /* 0x000e300000000a00 */
[----:B------:R-:W0:Y:S08]  /*0990*/  @P0 LDC.64 R150, c[0x0][0x438] ;  /* 0x00010e00ff960b82 */ /* 0x000e300000000a00 */
[----:B------:R-:W0:Y:S01]  /*09a0*/  @P0 LDC.64 R148, c[0x0][0x438] ;  /* 0x00010e00ff940b82 */ /* 0x000e220000000a00 */
[----:B------:R-:W-:Y:S01]  /*09b0*/  ISETP.NE.AND P2, PT, RZ, UR11, PT ;  /* 0x0000000bff007c0c */ /* 0x000fe2000bf45270 */
[----:B-1----:R-:W-:-:S06]  /*09c0*/  @P0 IMAD.WIDE.U32 R156, R129, 0x8, R156 ;  /* 0x00000008819c0825 */ /* 0x002fcc00078e009c */
[----:B------:R-:W1:Y:S01]  /*09d0*/  @P0 LDC.64 R154, c[0x0][0x438] ;  /* 0x00010e00ff9a0b82 */ /* 0x000e620000000a00 */
[----:B0-----:R-:W-:Y:S01]  /*09e0*/  @P0 IMAD.WIDE.U32 R158, R133, 0x8, R158 ;  /* 0x00000008859e0825 */ /* 0x001fe200078e009e */
        /* <DEDUP_REMOVED lines=8> */
[----:B------:R0:W5:Y:S04]  /*0a70*/  @P0 LDG.E.64 R98, desc[UR12][R150.64] ;  /* 0x0000000c96620981 */ /* 0x000168000c1e1b00 */
[----:B------:R0:W5:Y:S01]  /*0a80*/  @P0 LDG.E.64 R100, desc[UR12][R148.64] ;  /* 0x0000000c94640981 */ /* 0x000162000c1e1b00 */
[----:B-1----:R-:W-:-:S05]  /*0a90*/  @P0 IMAD.WIDE.U32 R154, R127, 0x8, R154 ;  /* 0x000000087f9a0825 */ /* 0x002fca00078e009a */
[----:B------:R1:W5:Y:S01]  /*0aa0*/  @P0 LDG.E.64 R94, desc[UR12][R154.64] ;  /* 0x0000000c9a5e0981 */ /* 0x000362000c1e1b00 */
[----:B0-----:R-:W-:Y:S02]  /*0ab0*/  HADD2.F32 R151, -RZ, R164.H1_H1 ;  /* 0x300000a4ff977230 */ /* 0x001fe40000004100 */
[----:B------:R-:W-:Y:S01]  /*0ac0*/  HADD2.F32 R149, -RZ, R163.H1_H1 ;  /* 0x300000a3ff957230 */ /* 0x000fe20000004100 */
[----:B----4-:R-:W-:Y:S02]  /*0ad0*/  MOV R137, R74 ;  /* 0x0000004a00897202 */ /* 0x010fe40000000f00 */
[--C-:B------:R-:W-:Y:S02]  /*0ae0*/  SHF.R.U64 R141, R74, 0x10, R75.reuse ;  /* 0x000000104a8d7819 */ /* 0x100fe4000000124b */
[----:B------:R-:W-:Y:S02]  /*0af0*/  MOV R138, R75 ;  /* 0x0000004b008a7202 */ /* 0x000fe40000000f00 */
[----:B------:R-:W-:-:S02]  /*0b00*/  SHF.R.U32.HI R142, RZ, 0x10, R75 ;  /* 0x00000010ff8e7819 */ /* 0x000fc4000001164b */
[--C-:B------:R-:W-:Y:S02]  /*0b10*/  SHF.R.U64 R74, R70, 0x10, R71.reuse ;  /* 0x00000010464a7819 */ /* 0x100fe40000001247 */
[----:B------:R-:W-:Y:S02]  /*0b20*/  MOV R145, R71 ;  /* 0x0000004700917202 */ /* 0x000fe40000000f00 */
[----:B------:R-:W-:Y:S02]  /*0b30*/  SHF.R.U32.HI R75, RZ, 0x10, R71 ;  /* 0x00000010ff4b7819 */ /* 0x000fe40000011647 */
[----:B------:R-:W-:Y:S02]  /*0b40*/  MOV R146, R70 ;  /* 0x0000004600927202 */ /* 0x000fe40000000f00 */
[----:B--2---:R-:W-:Y:S02]  /*0b50*/  MOV R71, R60 ;  /* 0x0000003c00477202 */ /* 0x004fe40000000f00 */
[----:B------:R-:W-:-:S02]  /*0b60*/  SHF.R.U64 R0, R60, 0x10, R61 ;  /* 0x000000103c007819 */ /* 0x000fc4000000123d */
[----:B------:R-:W-:Y:S02]  /*0b70*/  MOV R70, R61 ;  /* 0x0000003d00467202 */ /* 0x000fe40000000f00 */
[----:B------:R-:W-:Y:S02]  /*0b80*/  SHF.R.U32.HI R60, RZ, 0x10, R61 ;  /* 0x00000010ff3c7819 */ /* 0x000fe4000001163d */
[----:B------:R-:W-:Y:S02]  /*0b90*/  SHF.R.U64 R61, R62, 0x10, R63 ;  /* 0x000000103e3d7819 */ /* 0x000fe4000000123f */
[----:B------:R-:W-:Y:S02]  /*0ba0*/  MOV R129, R108 ;  /* 0x0000006c00817202 */ /* 0x000fe40000000f00 */
[----:B------:R-:W-:Y:S01]  /*0bb0*/  SHF.R.U64 R133, R108, 0x10, R109 ;  /* 0x000000106c857819 */ /* 0x000fe2000000126d */
[----:B------:R-:W-:Y:S01]  /*0bc0*/  HADD2.F32 R61, -RZ, R61.H0_H0 ;  /* 0x2000003dff3d7230 */ /* 0x000fe20000004100 */
[----:B------:R-:W-:Y:S01]  /*0bd0*/  SHF.R.U32.HI R108, RZ, 0x10, R63 ;  /* 0x00000010ff6c7819 */ /* 0x000fe2000001163f */
[----:B------:R-:W-:Y:S01]  /*0be0*/  HADD2.F32 R63, -RZ, R63.H0_H0 ;  /* 0x2000003fff3f7230 */ /* 0x000fe20000004100 */
[----:B---3--:R-:W-:-:S02]  /*0bf0*/  FSEL R186, R128, RZ, !P2 ;  /* 0x000000ff80ba7208 */ /* 0x008fc40005000000 */
[--C-:B------:R-:W-:Y:S02]  /*0c00*/  SHF.R.U64 R132, R64, 0x10, R65.reuse ;  /* 0x0000001040847819 */ /* 0x100fe40000001241 */
[----:B------:R-:W-:Y:S02]  /*0c10*/  SHF.R.U32.HI R147, RZ, 0x10, R65 ;  /* 0x00000010ff937819 */ /* 0x000fe40000011641 */
[----:B------:R-:W-:Y:S02]  /*0c20*/  MOV R130, R109 ;  /* 0x0000006d00827202 */ /* 0x000fe40000000f00 */
[----:B------:R-:W-:Y:S01]  /*0c30*/  SHF.R.U32.HI R134, RZ, 0x10, R109 ;  /* 0x00000010ff867819 */ /* 0x000fe2000001166d */
[----:B------:R-:W-:Y:S01]  /*0c40*/  HADD2.F32 R109, -RZ, R64.H0_H0 ;  /* 0x20000040ff6d7230 */ /* 0x000fe20000004100 */
[----:B------:R-:W-:Y:S01]  /*0c50*/  MOV R121, R110 ;  /* 0x0000006e00797202 */ /* 0x000fe20000000f00 */
[----:B------:R-:W-:Y:S01]  /*0c60*/  HADD2.F32 R64, -RZ, R108.H0_H0 ;  /* 0x2000006cff407230 */ /* 0x000fe20000004100 */
[----:B------:R-:W-:Y:S01]  /*0c70*/  SHF.R.U64 R125, R110, 0x10, R111 ;  /* 0x000000106e7d7819 */ /* 0x000fe2000000126f */
[----:B------:R-:W-:Y:S01]  /*0c80*/  FADD.FTZ R108, -R186, R63 ;  /* 0x0000003fba6c7221 */ /* 0x000fe20000010100 */
[----:B------:R-:W-:Y:S01]  /*0c90*/  SHF.R.U64 R136, R68, 0x10, R69 ;  /* 0x0000001044887819 */ /* 0x000fe20000001245 */
[----:B------:R-:W-:Y:S01]  /*0ca0*/  HADD2.F32 R68, -RZ, R68.H0_H0 ;  /* 0x20000044ff447230 */ /* 0x000fe20000004100 */
[----:B------:R-:W-:Y:S01]  /*0cb0*/  MOV R122, R111 ;  /* 0x0000006f007a7202 */ /* 0x000fe20000000f00 */
[----:B------:R-:W-:Y:S01]  /*0cc0*/  HADD2.F32 R128, -RZ, R112.H0_H0 ;  /* 0x20000070ff807230 */ /* 0x000fe20000004100 */
[----:B------:R-:W-:Y:S01]  /*0cd0*/  SHF.R.U32.HI R126, RZ, 0x10, R111 ;  /* 0x00000010ff7e7819 */ /* 0x000fe2000001166f */
[----:B------:R-:W-:Y:S01]  /*0ce0*/  FADD.FTZ R110, -R186, R61 ;  /* 0x0000003dba6e7221 */ /* 0x000fe20000010100 */
[----:B------:R-:W-:Y:S01]  /*0cf0*/  HADD2.F32 R111, -RZ, R69.H0_H0 ;  /* 0x20000045ff6f7230 */ /* 0x000fe20000004100 */
[----:B------:R-:W-:Y:S01]  /*0d00*/  MOV R3, R118 ;  /* 0x0000007600037202 */ /* 0x000fe20000000f00 */
[----:B------:R-:W-:Y:S01]  /*0d10*/  HADD2.F32 R114, -RZ, R106.H0_H0 ;  /* 0x2000006aff727230 */ /* 0x000fe20000004100 */
[----:B------:R-:W-:Y:S01]  /*0d20*/  SHF.R.U32.HI R123, RZ, 0x10, R119 ;  /* 0x00000010ff7b7819 */ /* 0x000fe20000011677 */
[----:B------:R-:W-:-:S02]  /*0d30*/  HADD2.F32 R61, -RZ, R132.H0_H0 ;  /* 0x20000084ff3d7230 */ /* 0x000fc40000004100 */
[----:B------:R-:W-:Y:S01]  /*0d40*/  HADD2.F32 R63, -RZ, R147.H0_H0 ;  /* 0x20000093ff3f7230 */ /* 0x000fe20000004100 */
[----:B------:R-:W-:Y:S01]  /*0d50*/  SHF.R.U64 R158, R112, 0x10, R113 ;  /* 0x00000010709e7819 */ /* 0x000fe20000001271 */
[----:B------:R-:W-:Y:S01]  /*0d60*/  HADD2.F32 R62, -RZ, R62.H0_H0 ;  /* 0x2000003eff3e7230 */ /* 0x000fe20000004100 */
[----:B------:R-:W-:Y:S01]  /*0d70*/  SHF.R.U32.HI R135, RZ, 0x10, R69 ;  /* 0x00000010ff877819 */ /* 0x000fe20000011645 */
[C---:B------:R-:W-:Y:S01]  /*0d80*/  FADD.FTZ R112, -R186.reuse, R64 ;  /* 0x00000040ba707221 */ /* 0x040fe20000010100 */
[C---:B------:R-:W-:Y:S01]  /*0d90*/  FADD.FTZ R176, -R186.reuse, R68 ;  /* 0x00000044bab07221 */ /* 0x040fe20000010100 */
[----:B------:R-:W-:Y:S02]  /*0da0*/  HADD2.F32 R69, -RZ, R136.H0_H0 ;  /* 0x20000088ff457230 */ /* 0x000fe40000004100 */
[----:B------:R-:W-:Y:S01]  /*0db0*/  FADD.FTZ R64, -R186, R128 ;  /* 0x00000080ba407221 */ /* 0x000fe20000010100 */
[----:B------:R-:W-:Y:S01]  /*0dc0*/  SHF.R.U64 R150, R106, 0x10, R107 ;  /* 0x000000106a967819 */ /* 0x000fe2000000126b */
[C---:B------:R-:W-:Y:S01]  /*0dd0*/  FADD.FTZ R180, -R186.reuse, R111 ;  /* 0x0000006fbab47221 */ /* 0x040fe20000010100 */
[C---:B------:R-:W-:Y:S01]  /*0de0*/  FADD.FTZ R68, -R186.reuse, R114 ;  /* 0x00000072ba447221 */ /* 0x040fe20000010100 */
[C---:B------:R-:W-:Y:S01]  /*0df0*/  FADD.FTZ R128, -R186.reuse, R61 ;  /* 0x0000003dba807221 */ /* 0x040fe20000010100 */
[C---:B------:R-:W-:Y:S01]  /*0e00*/  FADD.FTZ R136, -R186.reuse, R63 ;  /* 0x0000003fba887221 */ /* 0x040fe20000010100 */
[----:B------:R-:W-:Y:S01]  /*0e10*/  SHF.R.U32.HI R160, RZ, 0x10, R113 ;  /* 0x00000010ffa07819 */ /* 0x000fe20000011671 */
[----:B------:R-:W-:Y:S01]  /*0e20*/  FADD.FTZ R106, -R186, R62 ;  /* 0x0000003eba6a7221 */ /* 0x000fe20000010100 */
[----:B------:R-:W-:Y:S01]  /*0e30*/  HADD2.F32 R61, -RZ, R88.H0_H0 ;  /* 0x20000058ff3d7230 */ /* 0x000fe20000004100 */
[----:B------:R-:W-:Y:S01]  /*0e40*/  SHF.R.U64 R124, R118, 0x10, R119 ;  /* 0x00000010767c7819 */ /* 0x000fe20000001277 */
[----:B------:R-:W-:Y:S01]  /*0e50*/  HADD2.F32 R63, -RZ, R3.H0_H0 ;  /* 0x20000003ff3f7230 */ /* 0x000fe20000004100 */
[----:B------:R-:W-:Y:S01]  /*0e60*/  MOV R120, R116 ;  /* 0x0000007400787202 */ /* 0x000fe20000000f00 */
[----:B------:R-:W-:-:S02]  /*0e70*/  HADD2.F32 R111, -RZ, R171.H1_H1 ;  /* 0x300000abff6f7230 */ /* 0x000fc40000004100 */
[C---:B-----5:R-:W-:Y:S01]  /*0e80*/  FMUL.FTZ R112, R105.reuse, R112 ;  /* 0x0000007069707220 */ /* 0x060fe20000410000 */
[----:B------:R-:W-:Y:S01]  /*0e90*/  HADD2.F32 R114, -RZ, R123.H0_H0 ;  /* 0x2000007bff727230 */ /* 0x000fe20000004100 */
[----:B------:R-:W-:Y:S01]  /*0ea0*/  SHF.R.U64 R118, R116, 0x10, R117 ;  /* 0x0000001074767819 */ /* 0x000fe20000001275 */
[----:B------:R-:W-:Y:S02]  /*0eb0*/  HADD2.F32 R113, -RZ, R113.H0_H0 ;  /* 0x20000071ff717230 */ /* 0x000fe40000004100 */
[----:B------:R-:W-:Y:S01]  /*0ec0*/  FADD.FTZ R116, -R186, R109 ;  /* 0x0000006dba747221 */ /* 0x000fe20000010100 */
[----:B------:R-:W-:Y:S02]  /*0ed0*/  HADD2.F32 R65, -RZ, R65.H0_H0 ;  /* 0x20000041ff417230 */ /* 0x000fe40000004100 */
[----:B------:R-:W-:Y:S01]  /*0ee0*/  FMUL.FTZ R3, R105, R106 ;  /* 0x0000006a69037220 */ /* 0x000fe20000410000 */
[----:B------:R-:W-:Y:S01]  /*0ef0*/  SHF.R.U64 R143, R66, 0x10, R67 ;  /* 0x00000010428f7819 */ /* 0x000fe20000001243 */
[----:B------:R-:W-:Y:S01]  /*0f00*/  FMUL.FTZ R106, R61, R63 ;  /* 0x0000003f3d6a7220 */ /* 0x000fe20000410000 */
[-C--:B------:R-:W-:Y:S01]  /*0f10*/  FMUL.FTZ R111, R111, R114.reuse ;  /* 0x000000726f6f7220 */ /* 0x080fe20000410000 */
[----:B------:R-:W-:Y:S01]  /*0f20*/  FADD.FTZ R35, R35, R114 ;  /* 0x0000007223237221 */ /* 0x000fe20000010000 */
[----:B------:R-:W-:Y:S01]  /*0f30*/  FFMA.FTZ R7, R112, R114, R7 ;  /* 0x0000007270077223 */ /* 0x000fe20000010007 */
[----:B------:R-:W-:Y:S01]  /*0f40*/  MOV R127, R119 ;  /* 0x00000077007f7202 */ /* 0x000fe20000000f00 */
[----:B------:R-:W-:-:S02]  /*0f50*/  HADD2.F32 R66, -RZ, R66.H0_H0 ;  /* 0x20000042ff427230 */ /* 0x000fc40000004100 */
[----:B------:R-:W-:Y:S01]  /*0f60*/  FADD.FTZ R62, -R186, R113 ;  /* 0x00000071ba3e7221 */ /* 0x000fe20000010100 */
[----:B------:R-:W-:Y:S01]  /*0f70*/  HADD2.F32 R109, -RZ, R171.H0_H0 ;  /* 0x200000abff6d7230 */ /* 0x000fe20000004100 */
[----:B------:R-:W-:Y:S01]  /*0f80*/  MOV R119, R117 ;  /* 0x0000007500777202 */ /* 0x000fe20000000f00 */
[----:B------:R-:W-:Y:S02]  /*0f90*/  HADD2.F32 R124, -RZ, R124.H0_H0 ;  /* 0x2000007cff7c7230 */ /* 0x000fe40000004100 */
[C---:B------:R-:W-:Y:S01]  /*0fa0*/  FMUL.FTZ R110, R105.reuse, R110 ;  /* 0x0000006e696e7220 */ /* 0x040fe20000410000 */
[----:B------:R-:W-:Y:S02]  /*0fb0*/  HADD2.F32 R114, -RZ, R86.H0_H0 ;  /* 0x20000056ff727230 */ /* 0x000fe40000004100 */
[----:B------:R-:W-:Y:S01]  /*0fc0*/  FMUL.FTZ R113, R105, R116 ;  /* 0x0000007469717220 */ /* 0x000fe20000410000 */
[----:B------:R-:W-:Y:S02]  /*0fd0*/  HADD2.F32 R61, -RZ, R120.H0_H0 ;  /* 0x20000078ff3d7230 */ /* 0x000fe40000004100 */
[----:B------:R-:W-:Y:S01]  /*0fe0*/  HADD2.F32 R115, -RZ, R107.H0_H0 ;  /* 0x2000006bff737230 */ /* 0x000fe20000004100 */
[----:B------:R-:W-:Y:S01]  /*0ff0*/  SHF.R.U64 R131, R72, 0x10, R73 ;  /* 0x0000001048837819 */ /* 0x000fe20000001249 */
[C---:B------:R-:W-:Y:S01]  /*1000*/  FADD.FTZ R132, -R186.reuse, R65 ;  /* 0x00000041ba847221 */ /* 0x040fe20000010100 */
[----:B------:R-:W-:Y:S01]  /*1010*/  HADD2.F32 R65, -RZ, R143.H0_H0 ;  /* 0x2000008fff417230 */ /* 0x000fe20000004100 */
[----:B------:R-:W-:Y:S01]  /*1020*/  SHF.R.U32.HI R117, RZ, 0x10, R117 ;  /* 0x00000010ff757819 */ /* 0x000fe20000011675 */
[----:B------:R-:W-:Y:S01]  /*1030*/  FADD.FTZ R148, -R186, R66 ;  /* 0x00000042ba947221 */ /* 0x000fe20000010100 */
[----:B------:R-:W-:Y:S01]  /*1040*/  FFMA.FTZ R4, R3, R63, R4 ;  /* 0x0000003f03047223 */ /* 0x000fe20000010004 */
[----:B------:R-:W-:Y:S01]  /*1050*/  FADD.FTZ R32, R32, R63 ;  /* 0x0000003f20207221 */ /* 0x000fe20000010000 */
[-C--:B------:R-:W-:Y:S01]  /*1060*/  FMUL.FTZ R109, R109, R124.reuse ;  /* 0x0000007c6d6d7220 */ /* 0x080fe20000410000 */
[----:B------:R-:W-:Y:S01]  /*1070*/  FADD.FTZ R33, R33, R124 ;  /* 0x0000007c21217221 */ /* 0x000fe20000010000 */
[----:B------:R-:W-:Y:S01]  /*1080*/  FFMA.FTZ R5, R110, R124, R5 ;  /* 0x0000007c6e057223 */ /* 0x000fe20000010005 */
[-C--:B------:R-:W-:Y:S01]  /*1090*/  FMUL.FTZ R114, R114, R61.reuse ;  /* 0x0000003d72727220 */ /* 0x080fe20000410000 */
[----:B------:R-:W-:Y:S01]  /*10a0*/  FFMA.FTZ R56, R113, R61, R56 ;  /* 0x0000003d71387223 */ /* 0x000fe20000010038 */
[----:B------:R-:W-:Y:S01]  /*10b0*/  FADD.FTZ R28, R28, R61 ;  /* 0x0000003d1c1c7221 */ /* 0x000fe20000010000 */
[----:B------:R-:W-:Y:S01]  /*10c0*/  FADD.FTZ R66, -R186, R115 ;  /* 0x00000073ba427221 */ /* 0x000fe20000010100 */
[----:B------:R-:W-:Y:S01]  /*10d0*/  HADD2.F32 R63, -RZ, R87.H0_H0 ;  /* 0x20000057ff3f7230 */ /* 0x000fe20000004100 */
[----:B------:R-:W-:Y:S01]  /*10e0*/  SHF.R.U32.HI R152, RZ, 0x10, R107 ;  /* 0x00000010ff987819 */ /* 0x000fe2000001166b */
[----:B------:R-:W-:-:S02]  /*10f0*/  HADD2.F32 R119, -RZ, R119.H0_H0 ;  /* 0x20000077ff777230 */ /* 0x000fc40000004100 */
[----:B------:R-:W-:Y:S01]  /*1100*/  FMUL.FTZ R115, R105, R132 ;  /* 0x0000008469737220 */ /* 0x000fe20000410000 */
[----:B------:R-:W-:Y:S02]  /*1110*/  HADD2.F32 R61, -RZ, R170.H0_H0 ;  /* 0x200000aaff3d7230 */ /* 0x000fe40000004100 */
[----:B------:R-:W-:Y:S02]  /*1120*/  HADD2.F32 R124, -RZ, R118.H0_H0 ;  /* 0x20000076ff7c7230 */ /* 0x000fe40000004100 */
[----:B-1----:R-:W-:Y:S01]  /*1130*/  FADD.FTZ R154, -R186, R65 ;  /* 0x00000041ba9a7221 */ /* 0x002fe20000010100 */
[----:B------:R-:W-:Y:S02]  /*1140*/  HADD2.F32 R107, -RZ, R131.H0_H0 ;  /* 0x20000083ff6b7230 */ /* 0x000fe40000004100 */
[-C--:B------:R-:W-:Y:S01]  /*1150*/  FMUL.FTZ R116, R63, R119.reuse ;  /* 0x000000773f747220 */ /* 0x080fe20000410000 */
[----:B------:R-:W-:Y:S02]  /*1160*/  HADD2.F32 R65, -RZ, R89.H0_H0 ;  /* 0x20000059ff417230 */ /* 0x000fe40000004100 */
[----:B------:R-:W-:Y:S01]  /*1170*/  FFMA.FTZ R58, R115, R119, R58 ;  /* 0x00000077733a7223 */ /* 0x000fe2000001003a */
[----:B------:R-:W-:-:S02]  /*1180*/  HADD2.F32 R127, -RZ, R127.H0_H0 ;  /* 0x2000007fff7f7230 */ /* 0x000fc40000004100 */
[----:B------:R-:W-:Y:S01]  /*1190*/  FADD.FTZ R30, R30, R119 ;  /* 0x000000771e1e7221 */ /* 0x000fe20000010000 */
[----:B------:R-:W-:Y:S02]  /*11a0*/  HADD2.F32 R132, -RZ, R117.H0_H0 ;  /* 0x20000075ff847230 */ /* 0x000fe40000004100 */
[----:B------:R-:W-:Y:S01]  /*11b0*/  FMUL.FTZ R117, R61, R124 ;  /* 0x0000007c3d757220 */ /* 0x000fe20000410000 */
[----:B------:R-:W-:Y:S01]  /*11c0*/  HADD2.F32 R119, -RZ, R170.H1_H1 ;  /* 0x300000aaff777230 */ /* 0x000fe20000004100 */
[----:B------:R-:W-:Y:S01]  /*11d0*/  SHF.R.U32.HI R139, RZ, 0x10, R67 ;  /* 0x00000010ff8b7819 */ /* 0x000fe20000011643 */
[----:B------:R-:W-:Y:S02]  /*11e0*/  HADD2.F32 R61, -RZ, R84.H0_H0 ;  /* 0x20000054ff3d7230 */ /* 0x000fe40000004100 */
[----:B------:R-:W-:Y:S01]  /*11f0*/  FADD.FTZ R184, -R186, R107 ;  /* 0x0000006bbab87221 */ /* 0x000fe20000010100 */
[----:B------:R-:W-:Y:S02]  /*1200*/  HADD2.F32 R63, -RZ, R121.H0_H0 ;  /* 0x20000079ff3f7230 */ /* 0x000fe40000004100 */
[----:B------:R-:W-:Y:S01]  /*1210*/  FMUL.FTZ R120, R105, R136 ;  /* 0x0000008869787220 */ /* 0x000fe20000410000 */
[----:B------:R-:W-:-:S02]  /*1220*/  HADD2.F32 R67, -RZ, R67.H0_H0 ;  /* 0x20000043ff437230 */ /* 0x000fc40000004100 */
[----:B------:R-:W-:Y:S01]  /*1230*/  FMUL.FTZ R107, R105, R108 ;  /* 0x0000006c696b7220 */ /* 0x000fe20000410000 */
[----:B------:R-:W-:Y:S01]  /*1240*/  FMUL.FTZ R108, R65, R127 ;  /* 0x0000007f416c7220 */ /* 0x000fe20000410000 */
[----:B------:R-:W-:Y:S02]  /*1250*/  HADD2.F32 R65, -RZ, R122.H0_H0 ;  /* 0x2000007aff417230 */ /* 0x000fe40000004100 */
[----:B------:R-:W-:Y:S01]  /*1260*/  FMUL.FTZ R118, R105, R128 ;  /* 0x0000008069767220 */ /* 0x000fe20000410000 */
[-C--:B------:R-:W-:Y:S01]  /*1270*/  FMUL.FTZ R119, R119, R132.reuse ;  /* 0x0000008477777220 */ /* 0x080fe20000410000 */
[----:B------:R-:W-:Y:S01]  /*1280*/  FADD.FTZ R31, R31, R132 ;  /* 0x000000841f1f7221 */ /* 0x000fe20000010000 */
[----:B------:R-:W-:Y:S01]  /*1290*/  FFMA.FTZ R59, R120, R132, R59 ;  /* 0x00000084783b7223 */ /* 0x000fe2000001003b */
[----:B------:R-:W-:Y:S01]  /*12a0*/  FMUL.FTZ R122, R61, R63 ;  /* 0x0000003f3d7a7220 */ /* 0x000fe20000410000 */
[----:B------:R-:W-:Y:S02]  /*12b0*/  HADD2.F32 R61, -RZ, R169.H0_H0 ;  /* 0x200000a9ff3d7230 */ /* 0x000fe40000004100 */
[----:B------:R-:W-:Y:S01]  /*12c0*/  FADD.FTZ R156, -R186, R67 ;  /* 0x00000043ba9c7221 */ /* 0x000fe20000010100 */
[----:B------:R-:W-:-:S02]  /*12d0*/  HADD2.F32 R132, -RZ, R125.H0_H0 ;  /* 0x2000007dff847230 */ /* 0x000fc40000004100 */
[----:B------:R-:W-:Y:S01]  /*12e0*/  FMUL.FTZ R121, R105, R148 ;  /* 0x0000009469797220 */ /* 0x000fe20000410000 */
[----:B------:R-:W-:Y:S01]  /*12f0*/  FADD.FTZ R29, R29, R124 ;  /* 0x0000007c1d1d7221 */ /* 0x000fe20000010000 */
[----:B------:R-:W-:Y:S01]  /*1300*/  FFMA.FTZ R57, R118, R124, R57 ;  /* 0x0000007c76397223 */ /* 0x000fe20000010039 */
[----:B------:R-:W-:Y:S02]  /*1310*/  HADD2.F32 R124, -RZ, R85.H0_H0 ;  /* 0x20000055ff7c7230 */ /* 0x000fe40000004100 */
[----:B------:R-:W-:Y:S01]  /*1320*/  FMUL.FTZ R123, R105, R156 ;  /* 0x0000009c697b7220 */ /* 0x000fe20000410000 */
[----:B------:R-:W-:Y:S01]  /*1330*/  FFMA.FTZ R52, R121, R63, R52 ;  /* 0x0000003f79347223 */ /* 0x000fe20000010034 */
[----:B------:R-:W-:Y:S01]  /*1340*/  FADD.FTZ R24, R24, R63 ;  /* 0x0000003f18187221 */ /* 0x000fe20000010000 */
[----:B------:R-:W-:Y:S01]  /*1350*/  FMUL.FTZ R125, R61, R132 ;  /* 0x000000843d7d7220 */ /* 0x000fe20000410000 */
[----:B------:R-:W-:Y:S02]  /*1360*/  HADD2.F32 R61, -RZ, R82.H0_H0 ;  /* 0x20000052ff3d7230 */ /* 0x000fe40000004100 */
[----:B------:R-:W-:-:S02]  /*1370*/  HADD2.F32 R63, -RZ, R129.H0_H0 ;  /* 0x20000081ff3f7230 */ /* 0x000fc40000004100 */
[----:B------:R-:W-:Y:S02]  /*1380*/  HADD2.F32 R67, -RZ, R139.H0_H0 ;  /* 0x2000008bff437230 */ /* 0x000fe40000004100 */
[-C--:B------:R-:W-:Y:S01]  /*1390*/  FMUL.FTZ R124, R124, R65.reuse ;  /* 0x000000417c7c7220 */ /* 0x080fe20000410000 */
[----:B------:R-:W-:Y:S01]  /*13a0*/  FFMA.FTZ R54, R123, R65, R54 ;  /* 0x000000417b367223 */ /* 0x000fe20000010036 */
[----:B------:R-:W-:Y:S01]  /*13b0*/  FADD.FTZ R26, R26, R65 ;  /* 0x000000411a1a7221 */ /* 0x000fe20000010000 */
[----:B------:R-:W-:Y:S01]  /*13c0*/  HADD2.F32 R140, -RZ, R72.H0_H0 ;  /* 0x20000048ff8c7230 */ /* 0x000fe20000004100 */
[----:B------:R-:W-:Y:S01]  /*13d0*/  SHF.R.U32.HI R144, RZ, 0x10, R73 ;  /* 0x00000010ff907819 */ /* 0x000fe20000011649 */
[----:B------:R-:W-:Y:S02]  /*13e0*/  HADD2.F32 R65, -RZ, R130.H0_H0 ;  /* 0x20000082ff417230 */ /* 0x000fe40000004100 */
[----:B------:R-:W-:Y:S01]  /*13f0*/  FMUL.FTZ R130, R61, R63 ;  /* 0x0000003f3d827220 */ /* 0x000fe20000410000 */
[----:B------:R-:W-:-:S02]  /*1400*/  HADD2.F32 R72, -RZ, R73.H0_H0 ;  /* 0x20000049ff487230 */ /* 0x000fc40000004100 */
[----:B------:R-:W-:Y:S01]  /*1410*/  FADD.FTZ R174, -R186, R67 ;  /* 0x00000043baae7221 */ /* 0x000fe20000010100 */
[----:B------:R-:W-:Y:S02]  /*1420*/  HADD2.F32 R73, -RZ, R135.H0_H0 ;  /* 0x20000087ff497230 */ /* 0x000fe40000004100 */
[----:B------:R-:W-:Y:S01]  /*1430*/  FMUL.FTZ R129, R105, R176 ;  /* 0x000000b069817220 */ /* 0x000fe20000410000 */
[----:B------:R-:W-:Y:S02]  /*1440*/  HADD2.F32 R61, -RZ, R167.H1_H1 ;  /* 0x300000a7ff3d7230 */ /* 0x000fe40000004100 */
[----:B------:R-:W-:Y:S02]  /*1450*/  HADD2.F32 R148, -RZ, R133.H0_H0 ;  /* 0x20000085ff947230 */ /* 0x000fe40000004100 */
[----:B------:R-:W-:Y:S01]  /*1460*/  FFMA.FTZ R6, R107, R127, R6 ;  /* 0x0000007f6b067223 */ /* 0x000fe20000010006 */
[----:B------:R-:W-:Y:S01]  /*1470*/  FADD.FTZ R34, R34, R127 ;  /* 0x0000007f22227221 */ /* 0x000fe20000010000 */
[----:B------:R-:W-:Y:S01]  /*1480*/  FADD.FTZ R140, -R186, R140 ;  /* 0x0000008cba8c7221 */ /* 0x000fe20000010100 */
[----:B------:R-:W-:-:S02]  /*1490*/  HADD2.F32 R127, -RZ, R169.H1_H1 ;  /* 0x300000a9ff7f7230 */ /* 0x000fc40000004100 */
[C---:B------:R-:W-:Y:S01]  /*14a0*/  FADD.FTZ R178, -R186.reuse, R69 ;  /* 0x00000045bab27221 */ /* 0x040fe20000010100 */
[----:B------:R-:W-:Y:S02]  /*14b0*/  HADD2.F32 R136, -RZ, R126.H0_H0 ;  /* 0x2000007eff887230 */ /* 0x000fe40000004100 */
[----:B------:R-:W-:Y:S01]  /*14c0*/  FMUL.FTZ R128, R105, R174 ;  /* 0x000000ae69807220 */ /* 0x000fe20000410000 */
[----:B------:R-:W-:Y:S01]  /*14d0*/  FADD.FTZ R182, -R186, R73 ;  /* 0x00000049bab67221 */ /* 0x000fe20000010100 */
[----:B------:R-:W-:Y:S01]  /*14e0*/  FFMA.FTZ R48, R129, R63, R48 ;  /* 0x0000003f81307223 */ /* 0x000fe20000010030 */
[----:B------:R-:W-:Y:S01]  /*14f0*/  FADD.FTZ R20, R20, R63 ;  /* 0x0000003f14147221 */ /* 0x000fe20000010000 */
[----:B------:R-:W-:Y:S01]  /*1500*/  FMUL.FTZ R133, R61, R148 ;  /* 0x000000943d857220 */ /* 0x000fe20000410000 */
[----:B------:R-:W-:Y:S01]  /*1510*/  FMUL.FTZ R126, R105, R154 ;  /* 0x0000009a697e7220 */ /* 0x000fe20000410000 */
[----:B------:R-:W-:Y:S02]  /*1520*/  HADD2.F32 R61, -RZ, R80.H0_H0 ;  /* 0x20000050ff3d7230 */ /* 0x000fe40000004100 */
[----:B------:R-:W-:Y:S01]  /*1530*/  FADD.FTZ R72, -R186, R72 ;  /* 0x00000048ba487221 */ /* 0x000fe20000010100 */
[----:B------:R-:W-:-:S02]  /*1540*/  HADD2.F32 R63, -RZ, R137.H0_H0 ;  /* 0x20000089ff3f7230 */ /* 0x000fc40000004100 */
[----:B------:R-:W-:Y:S01]  /*1550*/  FMUL.FTZ R137, R105, R140 ;  /* 0x0000008c69897220 */ /* 0x000fe20000410000 */
[----:B------:R-:W-:Y:S02]  /*1560*/  HADD2.F32 R154, -RZ, R134.H0_H0 ;  /* 0x20000086ff9a7230 */ /* 0x000fe40000004100 */
[-C--:B------:R-:W-:Y:S01]  /*1570*/  FMUL.FTZ R127, R127, R136.reuse ;  /* 0x000000887f7f7220 */ /* 0x080fe20000410000 */
[----:B------:R-:W-:Y:S01]  /*1580*/  FADD.FTZ R27, R27, R136 ;  /* 0x000000881b1b7221 */ /* 0x000fe20000010000 */
[----:B------:R-:W-:Y:S01]  /*1590*/  FFMA.FTZ R55, R128, R136, R55 ;  /* 0x0000008880377223 */ /* 0x000fe20000010037 */
[----:B------:R-:W-:Y:S02]  /*15a0*/  HADD2.F32 R135, -RZ, R168.H1_H1 ;  /* 0x300000a8ff877230 */ /* 0x000fe40000004100 */
[C---:B------:R-:W-:Y:S01]  /*15b0*/  FMUL.FTZ R134, R105.reuse, R178 ;  /* 0x000000b269867220 */ /* 0x040fe20000410000 */
[----:B------:R-:W-:Y:S01]  /*15c0*/  FMUL.FTZ R136, R105, R182 ;  /* 0x000000b669887220 */ /* 0x000fe20000410000 */
[----:B------:R-:W-:-:S02]  /*15d0*/  HADD2.F32 R67, -RZ, R138.H0_H0 ;  /* 0x2000008aff437230 */ /* 0x000fc40000004100 */
[----:B------:R-:W-:Y:S01]  /*15e0*/  FMUL.FTZ R139, R105, R72 ;  /* 0x00000048698b7220 */ /* 0x000fe20000410000 */
[-C--:B------:R-:W-:Y:S01]  /*15f0*/  FMUL.FTZ R138, R61, R63.reuse ;  /* 0x0000003f3d8a7220 */ /* 0x080fe20000410000 */
[----:B------:R-:W-:Y:S01]  /*1600*/  FFMA.FTZ R44, R137, R63, R44 ;  /* 0x0000003f892c7223 */ /* 0x000fe2000001002c */
[----:B------:R-:W-:Y:S01]  /*1610*/  FADD.FTZ R16, R16, R63 ;  /* 0x0000003f10107221 */ /* 0x000fe20000010000 */
[----:B------:R-:W-:Y:S01]  /*1620*/  FADD.FTZ R21, R21, R148 ;  /* 0x0000009415157221 */ /* 0x000fe20000010000 */
[----:B------:R-:W-:Y:S01]  /*1630*/  FFMA.FTZ R49, R134, R148, R49 ;  /* 0x0000009486317223 */ /* 0x000fe20000010031 */
[----:B------:R-:W-:Y:S02]  /*1640*/  HADD2.F32 R63, -RZ, R165.H1_H1 ;  /* 0x300000a5ff3f7230 */ /* 0x000fe40000004100 */
[----:B------:R-:W-:Y:S01]  /*1650*/  FADD.FTZ R25, R25, R132 ;  /* 0x0000008419197221 */ /* 0x000fe20000010000 */
[----:B------:R-:W-:Y:S02]  /*1660*/  HADD2.F32 R72, -RZ, R141.H0_H0 ;  /* 0x2000008dff487230 */ /* 0x000fe40000004100 */
[----:B------:R-:W-:Y:S01]  /*1670*/  FFMA.FTZ R53, R126, R132, R53 ;  /* 0x000000847e357223 */ /* 0x000fe20000010035 */
[-C--:B------:R-:W-:Y:S01]  /*1680*/  FMUL.FTZ R135, R135, R154.reuse ;  /* 0x0000009a87877220 */ /* 0x080fe20000410000 */
[----:B------:R-:W-:Y:S01]  /*1690*/  FADD.FTZ R23, R23, R154 ;  /* 0x0000009a17177221 */ /* 0x000fe20000010000 */
[----:B------:R-:W-:Y:S01]  /*16a0*/  FFMA.FTZ R51, R136, R154, R51 ;  /* 0x0000009a88337223 */ /* 0x000fe20000010033 */
[----:B------:R-:W-:-:S02]  /*16b0*/  HADD2.F32 R148, -RZ, R142.H0_H0 ;  /* 0x2000008eff947230 */ /* 0x000fc40000004100 */
[C---:B------:R-:W-:Y:S01]  /*16c0*/  FMUL.FTZ R142, R105.reuse, R184 ;  /* 0x000000b8698e7220 */ /* 0x040fe20000410000 */
[----:B------:R-:W-:Y:S02]  /*16d0*/  HADD2.F32 R132, -RZ, R83.H0_H0 ;  /* 0x20000053ff847230 */ /* 0x000fe40000004100 */
[----:B------:R-:W-:Y:S01]  /*16e0*/  FADD.FTZ R154, RZ, R106 ;  /* 0x0000006aff9a7221 */ /* 0x000fe20000010000 */
[----:B------:R-:W-:Y:S01]  /*16f0*/  FMUL.FTZ R131, R105, R180 ;  /* 0x000000b469837220 */ /* 0x000fe20000410000 */
[----:B------:R-:W-:Y:S01]  /*1700*/  FFMA.FTZ R61, R3, R106, RZ ;  /* 0x0000006a033d7223 */ /* 0x000fe200000100ff */
[-C--:B------:R-:W-:Y:S01]  /*1710*/  FMUL.FTZ R141, R63, R72.reuse ;  /* 0x000000483f8d7220 */ /* 0x080fe20000410000 */
[----:B------:R-:W-:Y:S01]  /*1720*/  FADD.FTZ R17, R17, R72 ;  /* 0x0000004811117221 */ /* 0x000fe20000010000 */
[----:B------:R-:W-:Y:S01]  /*1730*/  FFMA.FTZ R45, R142, R72, R45 ;  /* 0x000000488e2d7223 */ /* 0x000fe2000001002d */
[----:B------:R-:W-:Y:S01]  /*1740*/  FADD.FTZ R63, R109, R154 ;  /* 0x0000009a6d3f7221 */ /* 0x000fe20000010000 */
[-C--:B------:R-:W-:Y:S01]  /*1750*/  FMUL.FTZ R132, R132, R65.reuse ;  /* 0x0000004184847220 */ /* 0x080fe20000410000 */
[----:B------:R-:W-:Y:S01]  /*1760*/  FFMA.FTZ R50, R131, R65, R50 ;  /* 0x0000004183327223 */ /* 0x000fe20000010032 */
[----:B------:R-:W-:Y:S01]  /*1770*/  FADD.FTZ R22, R22, R65 ;  /* 0x0000004116167221 */ /* 0x000fe20000010000 */
[----:B------:R-:W-:Y:S01]  /*1780*/  FFMA.FTZ R72, R110, R109, R61 ;  /* 0x0000006d6e487223 */ /* 0x000fe2000001003d */
[----:B------:R-:W-:-:S02]  /*1790*/  HADD2.F32 R65, -RZ, R81.H0_H0 ;  /* 0x20000051ff417230 */ /* 0x000fc40000004100 */
[----:B------:R-:W-:Y:S01]  /*17a0*/  FADD.FTZ R154, R108, R63 ;  /* 0x0000003f6c9a7221 */ /* 0x000fe20000010000 */
[----:B------:R-:W-:Y:S02]  /*17b0*/  FFMA.FTZ R61, R107, R108, R72 ;  /* 0x0000006c6b3d7223 */ /* 0x000fe40000010048 */
[----:B------:R-:W-:Y:S01]  /*17c0*/  FMUL.FTZ R140, R65, R67 ;  /* 0x00000043418c7220 */ /* 0x000fe20000410000 */
[----:B------:R-:W-:Y:S01]  /*17d0*/  FADD.FTZ R65, R111, R154 ;  /* 0x0000009a6f417221 */ /* 0x000fe20000010000 */
[----:B------:R-:W-:-:S03]  /*17e0*/  FFMA.FTZ R72, R112, R111, R61 ;  /* 0x0000006f70487223 */ /* 0x000fc6000001003d */
[----:B------:R-:W-:Y:S01]  /*17f0*/  FADD.FTZ R154, R114, R65 ;  /* 0x00000041729a7221 */ /* 0x000fe20000010000 */
[----:B------:R-:W-:Y:S01]  /*1800*/  FFMA.FTZ R61, R113, R114, R72 ;  /* 0x00000072713d7223 */ /* 0x000fe20000010048 */
[----:B------:R-:W-:Y:S01]  /*1810*/  FFMA.FTZ R46, R139, R67, R46 ;  /* 0x000000438b2e7223 */ /* 0x000fe2000001002e */
[----:B------:R-:W-:Y:S01]  /*1820*/  FADD.FTZ R18, R18, R67 ;  /* 0x0000004312127221 */ /* 0x000fe20000010000 */
[----:B------:R-:W-:Y:S01]  /*1830*/  FADD.FTZ R69, R117, R154 ;  /* 0x0000009a75457221 */ /* 0x000fe20000010000 */
[----:B------:R-:W-:Y:S01]  /*1840*/  FFMA.FTZ R72, R118, R117, R61 ;  /* 0x0000007576487223 */ /* 0x000fe2000001003d */
[----:B------:R-:W-:Y:S02]  /*1850*/  HADD2.F32 R63, -RZ, R78.H0_H0 ;  /* 0x2000004eff3f7230 */ /* 0x000fe40000004100 */
[----:B------:R-:W-:Y:S02]  /*1860*/  HADD2.F32 R65, -RZ, R146.H0_H0 ;  /* 0x20000092ff417230 */ /* 0x000fe40000004100 */
[----:B------:R-:W-:-:S02]  /*1870*/  HADD2.F32 R67, -RZ, R145.H0_H0 ;  /* 0x20000091ff437230 */ /* 0x000fc40000004100 */
[----:B------:R-:W-:Y:S01]  /*1880*/  FMUL.FTZ R145, R105, R68 ;  /* 0x0000004469917220 */ /* 0x000fe20000410000 */
[----:B------:R-:W-:Y:S01]  /*1890*/  FADD.FTZ R68, R116, R69 ;  /* 0x0000004574447221 */ /* 0x000fe20000010000 */
[----:B------:R-:W-:Y:S01]  /*18a0*/  FFMA.FTZ R61, R115, R116, R72 ;  /* 0x00000074733d7223 */ /* 0x000fe20000010048 */
[----:B------:R-:W-:Y:S02]  /*18b0*/  FMUL.FTZ R146, R63, R65 ;  /* 0x000000413f927220 */ /* 0x000fe40000410000 */
        /* <DEDUP_REMOVED lines=11> */
[----:B------:R-:W-:Y:S02]  /*1970*/  HADD2.F32 R152, -RZ, R152.H0_H0 ;  /* 0x20000098ff987230 */ /* 0x000fe40000004100 */
[----:B------:R-:W-:Y:S01]  /*1980*/  FADD.FTZ R72, R130, R63 ;  /* 0x0000003f82487221 */ /* 0x000fe20000010000 */
[----:B------:R-:W-:Y:S02]  /*1990*/  FFMA.FTZ R61, R129, R130, R66 ;  /* 0x00000082813d7223 */ /* 0x000fe40000010042 */
[----:B------:R-:W-:Y:S01]  /*19a0*/  FADD.FTZ R152, -R186, R152 ;  /* 0x00000098ba987221 */ /* 0x000fe20000010100 */
[----:B------:R-:W-:Y:S01]  /*19b0*/  FADD.FTZ R63, R133, R72 ;  /* 0x00000048853f7221 */ /* 0x000fe20000010000 */
[----:B------:R-:W-:Y:S01]  /*19c0*/  FFMA.FTZ R66, R134, R133, R61 ;  /* 0x0000008586427223 */ /* 0x000fe2000001003d */
[----:B------:R-:W-:-:S02]  /*19d0*/  HADD2.F32 R68, -RZ, R75.H0_H0 ;  /* 0x2000004bff447230 */ /* 0x000fc40000004100 */
        /* <DEDUP_REMOVED lines=8> */
[----:B------:R-:W-:Y:S02]  /*1a60*/  HADD2.F32 R144, -RZ, R144.H0_H0 ;  /* 0x20000090ff907230 */ /* 0x000fe40000004100 */
[----:B------:R-:W-:Y:S01]  /*1a70*/  FADD.FTZ R66, R138, R63 ;  /* 0x0000003f8a427221 */ /* 0x000fe20000010000 */
[----:B------:R-:W-:Y:S01]  /*1a80*/  FFMA.FTZ R61, R137, R138, R68 ;  /* 0x0000008a893d7223 */ /* 0x000fe20000010044 */
[----:B------:R-:W-:-:S02]  /*1a90*/  HADD2.F32 R143, -RZ, R166.H1_H1 ;  /* 0x300000a6ff8f7230 */ /* 0x000fc40000004100 */
[----:B------:R-:W-:Y:S01]  /*1aa0*/  FADD.FTZ R144, -R186, R144 ;  /* 0x00000090ba907221 */ /* 0x000fe20000010100 */
[----:B------:R-:W-:Y:S01]  /*1ab0*/  FADD.FTZ R63, R141, R66 ;  /* 0x000000428d3f7221 */ /* 0x000fe20000010000 */
[----:B------:R-:W-:Y:S01]  /*1ac0*/  FFMA.FTZ R66, R142, R141, R61 ;  /* 0x0000008d8e427223 */ /* 0x000fe2000001003d */
[----:B------:R-:W-:Y:S01]  /*1ad0*/  FMUL.FTZ R153, R105, R64 ;  /* 0x0000004069997220 */ /* 0x000fe20000410000 */
[----:B------:R-:W-:Y:S02]  /*1ae0*/  HADD2.F32 R150, -RZ, R150.H0_H0 ;  /* 0x20000096ff967230 */ /* 0x000fe40000004100 */
[----:B------:R-:W-:Y:S01]  /*1af0*/  FMUL.FTZ R143, R143, R148 ;  /* 0x000000948f8f7220 */ /* 0x000fe20000410000 */
[----:B------:R-:W-:Y:S01]  /*1b00*/  FADD.FTZ R64, R140, R63 ;  /* 0x0000003f8c407221 */ /* 0x000fe20000010000 */
[----:B------:R-:W-:Y:S01]  /*1b10*/  FMUL.FTZ R144, R105, R144 ;  /* 0x0000009069907220 */ /* 0x000fe20000410000 */
[----:B------:R-:W-:Y:S01]  /*1b20*/  FFMA.FTZ R61, R139, R140, R66 ;  /* 0x0000008c8b3d7223 */ /* 0x000fe20000010042 */
[----:B------:R-:W-:-:S02]  /*1b30*/  HADD2.F32 R74, -RZ, R74.H0_H0 ;  /* 0x2000004aff4a7230 */ /* 0x000fc40000004100 */
[----:B------:R-:W-:Y:S01]  /*1b40*/  FADD.FTZ R63, R143, R64 ;  /* 0x000000408f3f7221 */ /* 0x000fe20000010000 */
[----:B------:R-:W-:Y:S01]  /*1b50*/  FADD.FTZ R150, -R186, R150 ;  /* 0x00000096ba967221 */ /* 0x000fe20000010100 */
[C---:B------:R-:W-:Y:S01]  /*1b60*/  FFMA.FTZ R64, R144.reuse, R143, R61 ;  /* 0x0000008f90407223 */ /* 0x040fe2000001003d */
        /* <DEDUP_REMOVED lines=8> */
[----:B------:R-:W-:Y:S01]  /*1bf0*/  FMUL.FTZ R148, R148, R67 ;  /* 0x0000004394947220 */ /* 0x000fe20000410000 */
[----:B------:R-:W-:-:S02]  /*1c00*/  FADD.FTZ R63, R149, R62 ;  /* 0x0000003e953f7221 */ /* 0x000fc40000010000 */
[----:B------:R-:W-:Y:S01]  /*1c10*/  FFMA.FTZ R62, R150, R149, R61 ;  /* 0x00000095963e7223 */ /* 0x000fe2000001003d */
[----:B------:R-:W-:Y:S02]  /*1c20*/  HADD2.F32 R158, -RZ, R158.H0_H0 ;  /* 0x2000009eff9e7230 */ /* 0x000fe40000004100 */
[----:B------:R-:W-:Y:S02]  /*1c30*/  HADD2.F32 R154, -RZ, R76.H0_H0 ;  /* 0x2000004cff9a7230 */ /* 0x000fe40000004100 */
[----:B------:R-:W-:Y:S01]  /*1c40*/  FFMA.FTZ R61, R147, R148, R62 ;  /* 0x00000094933d7223 */ /* 0x000fe2000001003e */
[----:B------:R-:W-:Y:S02]  /*1c50*/  HADD2.F32 R71, -RZ, R71.H0_H0 ;  /* 0x20000047ff477230 */ /* 0x000fe40000004100 */
[----:B------:R-:W-:Y:S02]  /*1c60*/  HADD2.F32 R64, -RZ, R0.H0_H0 ;  /* 0x20000000ff407230 */ /* 0x000fe40000004100 */
[----:B------:R-:W-:Y:S01]  /*1c70*/  FADD.FTZ R0, R148, R63 ;  /* 0x0000003f94007221 */ /* 0x000fe20000010000 */
[----:B------:R-:W-:-:S02]  /*1c80*/  HADD2.F32 R157, -RZ, R161.H1_H1 ;  /* 0x300000a1ff9d7230 */ /* 0x000fc40000004100 */
[----:B------:R-:W-:Y:S01]  /*1c90*/  FADD.FTZ R158, -R186, R158 ;  /* 0x0000009eba9e7221 */ /* 0x000fe20000010100 */
[----:B------:R-:W-:Y:S02]  /*1ca0*/  HADD2.F32 R62, -RZ, R60.H0_H0 ;  /* 0x2000003cff3e7230 */ /* 0x000fe40000004100 */
[----:B------:R-:W-:Y:S01]  /*1cb0*/  FMUL.FTZ R154, R154, R71 ;  /* 0x000000479a9a7220 */ /* 0x000fe20000410000 */
[----:B------:R-:W-:Y:S01]  /*1cc0*/  FADD.FTZ R63, R151, R0 ;  /* 0x00000000973f7221 */ /* 0x000fe20000010000 */
[----:B------:R-:W-:Y:S01]  /*1cd0*/  FFMA.FTZ R60, R152, R151, R61 ;  /* 0x00000097983c7223 */ /* 0x000fe2000001003d */
[----:B------:R-:W-:Y:S01]  /*1ce0*/  FADD.FTZ R12, R12, R65 ;  /* 0x000000410c0c7221 */ /* 0x000fe20000010000 */
        /* <DEDUP_REMOVED lines=8> */
[----:B------:R-:W-:Y:S02]  /*1d70*/  HADD2.F32 R159, -RZ, R162.H1_H1 ;  /* 0x300000a2ff9f7230 */ /* 0x000fe40000004100 */
[----:B------:R-:W-:Y:S01]  /*1d80*/  FADD.FTZ R160, -R186, R160 ;  /* 0x000000a0baa07221 */ /* 0x000fe20000010100 */
        /* <DEDUP_REMOVED lines=22> */
.L_x_1541:
        /* <DEDUP_REMOVED lines=9> */
[C---:B------:R-:W-:Y:S02]  /*1f80*/  IADD3 R101, PT, PT, R103.reuse, 0x100, RZ ;  /* 0x0000010067657810 */ /* 0x040fe40007ffe0ff */
[C---:B------:R-:W-:Y:S02]  /*1f90*/  IADD3 R99, PT, PT, R103.reuse, 0x200, RZ ;  /* 0x0000020067637810 */ /* 0x040fe40007ffe0ff */
[----:B------:R-:W-:Y:S01]  /*1fa0*/  IADD3 R97, PT, PT, R103, 0x300, RZ ;  /* 0x0000030067617810 */ /* 0x000fe20007ffe0ff */
[--C-:B-1----:R-:W-:Y:S01]  /*1fb0*/  IMAD.WIDE.U32 R100, R101, 0x8, R90.reuse ;  /* 0x0000000865647825 */ /* 0x102fe200078e005a */
[C---:B------:R-:W-:Y:S02]  /*1fc0*/  IADD3 R95, PT, PT, R103.reuse, 0x400, RZ ;  /* 0x00000400675f7810 */ /* 0x040fe40007ffe0ff */
[----:B------:R-:W-:Y:S01]  /*1fd0*/  IADD3 R93, PT, PT, R103, 0x500, RZ ;  /* 0x00000500675d7810 */ /* 0x000fe20007ffe0ff */
[--C-:B------:R-:W-:Y:S01]  /*1fe0*/  IMAD.WIDE.U32 R98, R99, 0x8, R90.reuse ;  /* 0x0000000863627825 */ /* 0x100fe200078e005a */
[C---:B------:R-:W-:Y:S01]  /*1ff0*/  IADD3 R61, PT, PT, R103.reuse, 0x600, RZ ;  /* 0x00000600673d7810 */ /* 0x040fe20007ffe0ff */
        /* <DEDUP_REMOVED lines=12> */
.L_x_1542:
        /* <DEDUP_REMOVED lines=32> */
.L_x_1544:
[----:B------:R-:W-:Y:S05]  /*22c0*/  BSYNC.RECONVERGENT B0 ;  /* 0x0000000000007941 */ /* 0x000fea0003800200 */
.L_x_1543:
        /* <DEDUP_REMOVED lines=25> */
[----:B------:R-:W-:Y:S02]  /*2460*/  @P2 SHF.R.S32.HI R61, RZ, 0x1f, R172 ;  /* 0x0000001fff3d2819 */ /* 0x000fe400000114ac */
[----:B------:R-:W-:Y:S01]  /*2470*/  FADD.FTZ R173, R62, R173 ;  /* 0x000000ad3ead7221 */ /* 0x000fe20000010000 */
[----:B------:R-:W-:Y:S01]  /*2480*/  FADD.FTZ R60, R63, R60 ;  /* 0x0000003c3f3c7221 */ /* 0x000fe20000010000 */
[----:B------:R-:W-:Y:S01]  /*2490*/  IMAD R62, R2, R175, RZ ;  /* 0x000000af023e7224 */ /* 0x000fe200078e02ff */
[----:B------:R-:W-:Y:S01]  /*24a0*/  @P2 LEA.HI R61, R61, R172, RZ, 0x2 ;  /* 0x000000ac3d3d2211 */ /* 0x000fe200078f10ff */
[----:B-1----:R-:W-:Y:S01]  /*24b0*/  FADD.FTZ R173, R173, R64 ;  /* 0x00000040adad7221 */ /* 0x002fe20000010000 */
[----:B------:R-:W-:Y:S01]  /*24c0*/  FADD.FTZ R60, R60, R65 ;  /* 0x000000413c3c7221 */ /* 0x000fe20000010000 */
[----:B------:R-:W-:Y:S01]  /*24d0*/  HFMA2 R65, -RZ, RZ, 0, 0 ;  /* 0x00000000ff417431 */ /* 0x000fe200000001ff */
[----:B------:R-:W-:Y:S01]  /*24e0*/  SHF.R.S32.HI R63, RZ, 0x1f, R62 ;  /* 0x0000001fff3f7819 */ /* 0x000fe2000001143e */
[----:B------:R-:W-:Y:S01]  /*24f0*/  FADD.FTZ R173, R66, R173 ;  /* 0x000000ad42ad7221 */ /* 0x000fe20000010000 */
[----:B------:R-:W-:-:S02]  /*2500*/  FADD.FTZ R60, R67, R60 ;  /* 0x0000003c433c7221 */ /* 0x000fc40000010000 */
[----:B------:R-:W-:Y:S01]  /*2510*/  LEA.HI R63, R63, R62, RZ, 0x2 ;  /* 0x0000003e3f3f7211 */ /* 0x000fe200078f10ff */
[----:B--2---:R-:W-:Y:S01]  /*2520*/  FADD.FTZ R173, R173, R68 ;  /* 0x00000044adad7221 */ /* 0x004fe20000010000 */
[----:B------:R-:W-:Y:S01]  /*2530*/  FADD.FTZ R60, R60, R69 ;  /* 0x000000453c3c7221 */ /* 0x000fe20000010000 */
[-C--:B------:R-:W-:Y:S02]  /*2540*/  @P2 LEA.HI.SX32 R65, R61, R0.reuse, 0x1e ;  /* 0x000000003d412211 */ /* 0x080fe400078ff2ff */
[----:B------:R-:W-:Y:S01]  /*2550*/  FADD.FTZ R173, R70, R173 ;  /* 0x000000ad46ad7221 */ /* 0x000fe20000010000 */
[----:B------:R-:W-:Y:S01]  /*2560*/  FADD.FTZ R60, R71, R60 ;  /* 0x0000003c473c7221 */ /* 0x000fe20000010000 */
[----:B------:R-:W-:Y:S02]  /*2570*/  LEA.HI.SX32 R67, R63, R0, 0x1e ;  /* 0x000000003f437211 */ /* 0x000fe400078ff2ff */
        /* <DEDUP_REMOVED lines=22> */
.L_x_1547:
        /* <DEDUP_REMOVED lines=9> */
.L_x_1548:
        /* <DEDUP_REMOVED lines=9> */
.L_x_1549:
        /* <DEDUP_REMOVED lines=10> */
.L_x_1546:
        /* <DEDUP_REMOVED lines=11> */
[----:B------:R-:W-:Y:S01]  /*2950*/  FADD.FTZ R66, R108, -R73 ;  /* 0x800000496c427221 */ /* 0x000fe20000010000 */
[----:B------:R-:W-:-:S02]  /*2960*/  FADD.FTZ R70, R111, -R70 ;  /* 0x800000466f467221 */ /* 0x000fc40000010000 */
[----:B------:R-:W-:Y:S01]  /*2970*/  FSEL R60, R60, RZ, P1 ;  /* 0x000000ff3c3c7208 */ /* 0x000fe20000800000 */
[----:B------:R-:W-:Y:S01]  /*2980*/  FMUL.FTZ R66, R105, R66 ;  /* 0x0000004269427220 */ /* 0x000fe20000410000 */
[----:B------:R-:W2:Y:S01]  /*2990*/  @P2 LDC R75, c[0x0][0x40c] ;  /* 0x00010300ff4b2b82 */ /* 0x000ea20000000800 */
[----:B------:R-:W-:-:S03]  /*29a0*/  FSEL R62, R62, RZ, P1 ;  /* 0x000000ff3e3e7208 */ /* 0x000fc60000800000 */
[----:B------:R-:W-:Y:S01]  /*29b0*/  FSEL R66, R66, RZ, P1 ;  /* 0x000000ff42427208 */ /* 0x000fe20000800000 */
[----:B0-----:R-:W-:Y:S01]  /*29c0*/  @P2 FMUL.FTZ R61, R60, R63 ;  /* 0x0000003f3c3d2220 */ /* 0x001fe20000410000 */
[----:B------:R-:W-:-:S04]  /*29d0*/  F2FP.F16.F32.PACK_AB R60, RZ, R60 ;  /* 0x0000003cff3c723e */ /* 0x000fc800000000ff */
[----:B------:R-:W-:Y:S01]  /*29e0*/  PRMT R165, R60, 0x7610, R165 ;  /* 0x000076103ca57816 */ /* 0x000fe200000000a5 */
[----:B-1----:R-:W-:Y:S01]  /*29f0*/  @P2 FMUL.FTZ R63, R62, R71 ;  /* 0x000000473e3f2220 */ /* 0x002fe20000410000 */
[----:B------:R-:W-:Y:S01]  /*2a00*/  @P2 F2FP.F16.F32.PACK_AB R71, RZ, R61 ;  /* 0x0000003dff47223e */ /* 0x000fe200000000ff */
[----:B------:R-:W-:Y:S01]  /*2a10*/  FMUL.FTZ R61, R105, R70 ;  /* 0x00000046693d7220 */ /* 0x000fe20000410000 */
[----:B------:R-:W-:Y:S02]  /*2a20*/  F2FP.F16.F32.PACK_AB R62, RZ, R62 ;  /* 0x0000003eff3e723e */ /* 0x000fe400000000ff */
[----:B------:R-:W-:Y:S02]  /*2a30*/  @P2 F2FP.F16.F32.PACK_AB R63, RZ, R63 ;  /* 0x0000003fff3f223e */ /* 0x000fe400000000ff */
[----:B------:R-:W-:Y:S01]  /*2a40*/  FSEL R61, R61, RZ, P1 ;  /* 0x000000ff3d3d7208 */ /* 0x000fe20000800000 */
[----:B--2---:R-:W-:Y:S01]  /*2a50*/  @P2 FMUL.FTZ R68, R66, R75 ;  /* 0x0000004b42442220 */ /* 0x004fe20000410000 */
[----:B------:R-:W-:-:S02]  /*2a60*/  @P2 PRMT R162, R63, 0x7610, R162 ;  /* 0x000076103fa22816 */ /* 0x000fc400000000a2 */
[----:B------:R-:W-:Y:S02]  /*2a70*/  F2FP.F16.F32.PACK_AB R66, RZ, R66 ;  /* 0x00000042ff42723e */ /* 0x000fe400000000ff */
[----:B------:R-:W-:Y:S02]  /*2a80*/  @P2 F2FP.F16.F32.PACK_AB R68, RZ, R68 ;  /* 0x00000044ff44223e */ /* 0x000fe400000000ff */
[----:B------:R-:W-:Y:S02]  /*2a90*/  F2FP.F16.F32.PACK_AB R63, RZ, R61 ;  /* 0x0000003dff3f723e */ /* 0x000fe400000000ff */
[----:B------:R-:W-:Y:S02]  /*2aa0*/  @P2 PRMT R161, R71, 0x7610, R161 ;  /* 0x0000761047a12816 */ /* 0x000fe400000000a1 */
        /* <DEDUP_REMOVED lines=9> */
.L_x_1545:
[----:B------:R-:W-:Y:S01]  /*2b40*/  UMOV UR4, UR8 ;  /* 0x0000000800047c82 */ /* 0x000fe20008000000 */
[----:B------:R-:W-:Y:S01]  /*2b50*/  UMOV UR5, UR9 ;  /* 0x0000000900057c82 */ /* 0x000fe20008000000 */
[----:B------:R-:W-:-:S04]  /*2b60*/  UISETP.NE.U32.AND UP0, UPT, UR4, URZ, UPT ;  /* 0x000000ff0400728c */ /* 0x000fc8000bf05070 */
[----:B------:R-:W-:-:S09]  /*2b70*/  UISETP.NE.AND.EX UP0, UPT, UR5, URZ, UPT, UP0 ;  /* 0x000000ff0500728c */ /* 0x000fd2000bf05300 */
[----:B------:R-:W-:Y:S05]  /*2b80*/  BRA.U UP0, `(.L_x_1551) ;  /* 0x0000000100907547 */ /* 0x000fea000b800000 */
[----:B------:R-:W-:Y:S01]  /*2b90*/  ISETP.GT.AND P1, PT, R104, RZ, PT ;  /* 0x000000ff6800720c */ /* 0x000fe20003f24270 */
[----:B------:R-:W0:Y:S01]  /*2ba0*/  @P2 LDC R63, c[0x0][0x40c] ;  /* 0x00010300ff3f2b82 */ /* 0x000e220000000800 */
[----:B------:R-:W-:Y:S01]  /*2bb0*/  SHF.R.U64 R62, R102, 0x10, R103 ;  /* 0x00000010663e7819 */ /* 0x000fe20000001267 */
[----:B------:R-:W-:Y:S02]  /*2bc0*/  HADD2.F32 R60, -RZ, R102.H0_H0 ;  /* 0x20000066ff3c7230 */ /* 0x000fe40000004100 */
[----:B------:R-:W-:Y:S02]  /*2bd0*/  HADD2.F32 R66, -RZ, R103.H0_H0 ;  /* 0x20000067ff427230 */ /* 0x000fe40000004100 */
[----:B------:R-:W-:Y:S02]  /*2be0*/  HADD2.F32 R62, -RZ, R62.H0_H0 ;  /* 0x2000003eff3e7230 */ /* 0x000fe40000004100 */
        /* <DEDUP_REMOVED lines=12> */
[----:B------:R-:W-:Y:S01]  /*2cb0*/  @P2 F2FP.F16.F32.PACK_AB R60, RZ, R60 ;  /* 0x0000003cff3c223e */ /* 0x000fe200000000ff */
[----:B-1----:R-:W-:-:S03]  /*2cc0*/  @P2 FMUL.FTZ R62, R62, R73 ;  /* 0x000000493e3e2220 */ /* 0x002fc60000410000 */
[----:B------:R-:W-:Y:S02]  /*2cd0*/  @P2 PRMT R161, R60, 0x7610, R161 ;  /* 0x000076103ca12816 */ /* 0x000fe400000000a1 */
[----:B------:R-:W-:Y:S01]  /*2ce0*/  @P2 F2FP.F16.F32.PACK_AB R62, RZ, R62 ;  /* 0x0000003eff3e223e */ /* 0x000fe200000000ff */
[----:B--2---:R-:W-:-:S03]  /*2cf0*/  @P2 FMUL.FTZ R66, R66, R173 ;  /* 0x000000ad42422220 */ /* 0x004fc60000410000 */
[----:B------:R-:W-:Y:S02]  /*2d00*/  @P2 PRMT R162, R62, 0x7610, R162 ;  /* 0x000076103ea22816 */ /* 0x000fe400000000a2 */
        /* <DEDUP_REMOVED lines=12> */
.L_x_1551:
[----:B------:R-:W-:Y:S01]  /*2dd0*/  ISETP.GT.AND P3, PT, R104, RZ, PT ;  /* 0x000000ff6800720c */ /* 0x000fe20003f64270 */
[----:B------:R-:W0:Y:S01]  /*2de0*/  @P2 LDC R63, c[0x0][0x40c] ;  /* 0x00010300ff3f2b82 */ /* 0x000e220000000800 */
[----:B------:R-:W-:Y:S01]  /*2df0*/  SHF.R.U64 R62, R102, 0x10, R103 ;  /* 0x00000010663e7819 */ /* 0x000fe20000001267 */
[----:B------:R-:W-:Y:S01]  /*2e00*/  @P1 FFMA.FTZ R61, R3, R64, R69 ;  /* 0x00000040033d1223 */ /* 0x000fe20000010045 */
[----:B------:R-:W-:Y:S01]  /*2e10*/  SHF.R.U32.HI R70, RZ, 0x10, R103 ;  /* 0x00000010ff467819 */ /* 0x000fe20000011667 */
[----:B------:R-:W-:Y:S02]  /*2e20*/  HADD2.F32 R60, -RZ, R102.H0_H0 ;  /* 0x20000066ff3c7230 */ /* 0x000fe40000004100 */
[----:B------:R-:W-:Y:S02]  /*2e30*/  HADD2.F32 R66, -RZ, R103.H0_H0 ;  /* 0x20000067ff427230 */ /* 0x000fe40000004100 */
[----:B------:R-:W-:Y:S01]  /*2e40*/  @P1 FADD.FTZ R61, R106, -R61 ;  /* 0x8000003d6a3d1221 */ /* 0x000fe20000010000 */
[----:B------:R-:W1:Y:S01]  /*2e50*/  @P2 LDC R73, c[0x0][0x40c] ;  /* 0x00010300ff492b82 */ /* 0x000e620000000800 */
[----:B------:R-:W-:-:S02]  /*2e60*/  HADD2.F32 R62, -RZ, R62.H0_H0 ;  /* 0x2000003eff3e7230 */ /* 0x000fc40000004100 */
[----:B------:R-:W-:Y:S02]  /*2e70*/  HADD2.F32 R70, -RZ, R70.H0_H0 ;  /* 0x20000046ff467230 */ /* 0x000fe40000004100 */
[-CC-:B------:R-:W-:Y:S01]  /*2e80*/  @P3 FFMA.FTZ R68, R110, R64.reuse, R69.reuse ;  /* 0x000000406e443223 */ /* 0x180fe20000010045 */
[-CC-:B------:R-:W-:Y:S01]  /*2e90*/  @P3 FFMA.FTZ R75, R107, R64.reuse, R69.reuse ;  /* 0x000000406b4b3223 */ /* 0x180fe20000010045 */
[----:B------:R-:W-:Y:S01]  /*2ea0*/  @P3 FFMA.FTZ R72, R112, R64, R69 ;  /* 0x0000004070483223 */ /* 0x000fe20000010045 */
[----:B------:R-:W-:Y:S01]  /*2eb0*/  @P1 FFMA.FTZ R60, R105, R61, R60 ;  /* 0x0000003d693c1223 */ /* 0x000fe2000001003c */
[----:B------:R-:W2:Y:S01]  /*2ec0*/  @P2 LDC R173, c[0x0][0x40c] ;  /* 0x00010300ffad2b82 */ /* 0x000ea20000000800 */
[----:B------:R-:W-:Y:S01]  /*2ed0*/  @P3 FADD.FTZ R71, R109, -R68 ;  /* 0x800000446d473221 */ /* 0x000fe20000010000 */
[----:B------:R-:W-:Y:S01]  /*2ee0*/  @P3 FADD.FTZ R75, R108, -R75 ;  /* 0x8000004b6c4b3221 */ /* 0x000fe20000010000 */
[----:B------:R-:W-:Y:S02]  /*2ef0*/  @P3 FADD.FTZ R175, R111, -R72 ;  /* 0x800000486faf3221 */ /* 0x000fe40000010000 */
[C---:B------:R-:W-:Y:S01]  /*2f00*/  @P3 FFMA.FTZ R62, R105.reuse, R71, R62 ;  /* 0x00000047693e3223 */ /* 0x040fe2000001003e */
[C---:B------:R-:W-:Y:S01]  /*2f10*/  @P3 FFMA.FTZ R66, R105.reuse, R75, R66 ;  /* 0x0000004b69423223 */ /* 0x040fe20000010042 */
[----:B------:R-:W-:Y:S01]  /*2f20*/  @P3 FFMA.FTZ R70, R105, R175, R70 ;  /* 0x000000af69463223 */ /* 0x000fe20000010046 */
[----:B------:R-:W3:Y:S01]  /*2f30*/  @P2 LDC R177, c[0x0][0x40c] ;  /* 0x00010300ffb12b82 */ /* 0x000ee20000000800 */
[----:B0-----:R-:W-:Y:S01]  /*2f40*/  @P2 FMUL.FTZ R61, R60, R63 ;  /* 0x0000003f3c3d2220 */ /* 0x001fe20000410000 */
[----:B------:R-:W-:-:S04]  /*2f50*/  F2FP.F16.F32.PACK_AB R60, RZ, R60 ;  /* 0x0000003cff3c723e */ /* 0x000fc800000000ff */
[----:B------:R-:W-:Y:S01]  /*2f60*/  @P2 F2FP.F16.F32.PACK_AB R61, RZ, R61 ;  /* 0x0000003dff3d223e */ /* 0x000fe200000000ff */
[----:B-1----:R-:W-:Y:S01]  /*2f70*/  @P2 FMUL.FTZ R63, R62, R73 ;  /* 0x000000493e3f2220 */ /* 0x002fe20000410000 */
[----:B------:R-:W-:Y:S02]  /*2f80*/  F2FP.F16.F32.PACK_AB R62, RZ, R62 ;  /* 0x0000003eff3e723e */ /* 0x000fe400000000ff */
[----:B------:R-:W-:Y:S02]  /*2f90*/  @P2 PRMT R161, R61, 0x7610, R161 ;  /* 0x000076103da12816 */ /* 0x000fe400000000a1 */
[----:B------:R-:W-:Y:S02]  /*2fa0*/  @P2 F2FP.F16.F32.PACK_AB R63, RZ, R63 ;  /* 0x0000003fff3f223e */ /* 0x000fe400000000ff */
[----:B------:R-:W-:Y:S01]  /*2fb0*/  PRMT R165, R60, 0x7610, R165 ;  /* 0x000076103ca57816 */ /* 0x000fe200000000a5 */
[----:B--2---:R-:W-:Y:S01]  /*2fc0*/  @P2 FMUL.FTZ R68, R66, R173 ;  /* 0x000000ad42442220 */ /* 0x004fe20000410000 */
[----:B------:R-:W-:-:S02]  /*2fd0*/  F2FP.F16.F32.PACK_AB R66, RZ, R66 ;  /* 0x00000042ff42723e */ /* 0x000fc400000000ff */
[----:B------:R-:W-:Y:S02]  /*2fe0*/  @P2 PRMT R162, R63, 0x7610, R162 ;  /* 0x000076103fa22816 */ /* 0x000fe400000000a2 */
[----:B------:R-:W-:Y:S02]  /*2ff0*/  @P2 F2FP.F16.F32.PACK_AB R68, RZ, R68 ;  /* 0x00000044ff44223e */ /* 0x000fe400000000ff */
[----:B------:R-:W-:Y:S01]  /*3000*/  PRMT R166, R62, 0x7610, R166 ;  /* 0x000076103ea67816 */ /* 0x000fe200000000a6 */
[----:B---3--:R-:W-:Y:S01]  /*3010*/  @P2 FMUL.FTZ R71, R70, R177 ;  /* 0x000000b146472220 */ /* 0x008fe20000410000 */
[----:B------:R-:W-:Y:S02]  /*3020*/  F2FP.F16.F32.PACK_AB R70, RZ, R70 ;  /* 0x00000046ff46723e */ /* 0x000fe400000000ff */
[----:B------:R-:W-:Y:S02]  /*3030*/  @P2 PRMT R163, R68, 0x7610, R163 ;  /* 0x0000761044a32816 */ /* 0x000fe400000000a3 */
[----:B------:R-:W-:-:S02]  /*3040*/  @P2 F2FP.F16.F32.PACK_AB R71, RZ, R71 ;  /* 0x00000047ff47223e */ /* 0x000fc400000000ff */
[----:B------:R-:W-:Y:S02]  /*3050*/  PRMT R167, R66, 0x7610, R167 ;  /* 0x0000761042a77816 */ /* 0x000fe400000000a7 */
[----:B------:R-:W-:Y:S02]  /*3060*/  @P2 PRMT R164, R71, 0x7610, R164 ;  /* 0x0000761047a42816 */ /* 0x000fe400000000a4 */
[----:B------:R-:W-:-:S07]  /*3070*/  PRMT R168, R70, 0x7610, R168 ;  /* 0x0000761046a87816 */ /* 0x000fce00000000a8 */
.L_x_1550:
        /* <DEDUP_REMOVED lines=11> */
.L_x_1552:
        /* <DEDUP_REMOVED lines=9> */
.L_x_1553:
[----:B------:R-:W-:Y:S05]  /*31c0*/  @!P0 BRA `(.L_x_1554) ;  /* 0x0000000400448947 */ /* 0x000fea0003800000 */
[----:B------:R-:W-:Y:S05]  /*31d0*/  BRA.U !UP0, `(.L_x_1555) ;  /* 0x0000000108b07547 */ /* 0x000fea000b800000 */
[----:B------:R-:W-:Y:S01]  /*31e0*/  ISETP.GT.AND P1, PT, R104, RZ, PT ;  /* 0x000000ff6800720c */ /* 0x000fe20003f24270 */
[----:B------:R-:W2:Y:S01]  /*31f0*/  @P2 LDC R73, c[0x0][0x40c] ;  /* 0x00010300ff492b82 */ /* 0x000ea20000000800 */
[----:B01----:R-:W-:Y:S01]  /*3200*/  HADD2.F32 R60, -RZ, R100.H0_H0 ;  /* 0x20000064ff3c7230 */ /* 0x003fe20000004100 */
[--C-:B------:R-:W-:Y:S01]  /*3210*/  SHF.R.U64 R62, R100, 0x10, R101.reuse ;  /* 0x00000010643e7819 */ /* 0x100fe20000001265 */
[----:B------:R-:W-:Y:S01]  /*3220*/  HADD2.F32 R68, -RZ, R101.H0_H0 ;  /* 0x20000065ff447230 */ /* 0x000fe20000004100 */
[----:B------:R-:W-:-:S03]  /*3230*/  SHF.R.U32.HI R70, RZ, 0x10, R101 ;  /* 0x00000010ff467819 */ /* 0x000fc60000011665 */
[----:B------:R-:W-:Y:S01]  /*3240*/  HADD2.F32 R62, -RZ, R62.H0_H0 ;  /* 0x2000003eff3e7230 */ /* 0x000fe20000004100 */
[----:B------:R-:W0:Y:S01]  /*3250*/  @P2 LDC R75, c[0x0][0x40c] ;  /* 0x00010300ff4b2b82 */ /* 0x000e220000000800 */
[----:B------:R-:W-:-:S03]  /*3260*/  HADD2.F32 R70, -RZ, R70.H0_H0 ;  /* 0x20000046ff467230 */ /* 0x000fc60000004100 */
        /* <DEDUP_REMOVED lines=14> */
[----:B------:R-:W-:-:S04]  /*3350*/  F2FP.F16.F32.PACK_AB R60, RZ, R60 ;  /* 0x0000003cff3c723e */ /* 0x000fc800000000ff */
[----:B------:R-:W-:Y:S01]  /*3360*/  @P2 F2FP.F16.F32.PACK_AB R61, RZ, R61 ;  /* 0x0000003dff3d223e */ /* 0x000fe200000000ff */
[----:B0-----:R-:W-:Y:S01]  /*3370*/  @P2 FMUL.FTZ R63, R62, R75 ;  /* 0x0000004b3e3f2220 */ /* 0x001fe20000410000 */
[----:B------:R-:W-:Y:S02]  /*3380*/  F2FP.F16.F32.PACK_AB R62, RZ, R62 ;  /* 0x0000003eff3e723e */ /* 0x000fe400000000ff */
[----:B------:R-:W-:Y:S02]  /*3390*/  @P2 PRMT R161, R61, 0x7610, R161 ;  /* 0x000076103da12816 */ /* 0x000fe400000000a1 */
[----:B------:R-:W-:Y:S02]  /*33a0*/  @P2 F2FP.F16.F32.PACK_AB R63, RZ, R63 ;  /* 0x0000003fff3f223e */ /* 0x000fe400000000ff */
[----:B------:R-:W-:Y:S01]  /*33b0*/  F2FP.F16.F32.PACK_AB R61, RZ, R70 ;  /* 0x00000046ff3d723e */ /* 0x000fe200000000ff */
[----:B-1----:R-:W-:Y:S01]  /*33c0*/  @P2 FMUL.FTZ R66, R68, R173 ;  /* 0x000000ad44422220 */ /* 0x002fe20000410000 */
[----:B------:R-:W-:-:S02]  /*33d0*/  F2FP.F16.F32.PACK_AB R68, RZ, R68 ;  /* 0x00000044ff44723e */ /* 0x000fc400000000ff */
[----:B------:R-:W-:Y:S02]  /*33e0*/  @P2 PRMT R162, R63, 0x7610, R162 ;  /* 0x000076103fa22816 */ /* 0x000fe400000000a2 */
[----:B------:R-:W-:Y:S02]  /*33f0*/  @P2 F2FP.F16.F32.PACK_AB R66, RZ, R66 ;  /* 0x00000042ff42223e */ /* 0x000fe400000000ff */
[----:B------:R-:W-:Y:S02]  /*3400*/  PRMT R165, R60, 0x7610, R165 ;  /* 0x000076103ca57816 */ /* 0x000fe400000000a5 */
[----:B------:R-:W-:Y:S02]  /*3410*/  @P2 PRMT R163, R66, 0x7610, R163 ;  /* 0x0000761042a32816 */ /* 0x000fe400000000a3 */
        /* <DEDUP_REMOVED lines=8> */
.L_x_1555:
[----:B------:R-:W-:Y:S01]  /*34a0*/  ISETP.GT.AND P1, PT, R104, RZ, PT ;  /* 0x000000ff6800720c */ /* 0x000fe20003f24270 */
[----:B01----:R-:W0:Y:S01]  /*34b0*/  @P2 LDC R63, c[0x0][0x40c] ;  /* 0x00010300ff3f2b82 */ /* 0x003e220000000800 */
        /* <DEDUP_REMOVED lines=34> */
.L_x_1554:
        /* <DEDUP_REMOVED lines=12> */
[----:B------:R-:W-:Y:S01]  /*37a0*/  FFMA.FTZ R70, R120, R64, R69 ;  /* 0x0000004078467223 */ /* 0x000fe20000010045 */
[----:B------:R-:W-:-:S02]  /*37b0*/  FMUL.FTZ R63, R105, R66 ;  /* 0x00000042693f7220 */ /* 0x000fc40000410000 */
[----:B------:R-:W-:Y:S01]  /*37c0*/  FSEL R60, R60, RZ, P1 ;  /* 0x000000ff3c3c7208 */ /* 0x000fe20000800000 */
[----:B------:R-:W-:Y:S01]  /*37d0*/  FADD.FTZ R70, R119, -R70 ;  /* 0x8000004677467221 */ /* 0x000fe20000010000 */
[----:B------:R-:W1:Y:S01]  /*37e0*/  @P2 LDC R75, c[0x0][0x40c] ;  /* 0x00010300ff4b2b82 */ /* 0x000e620000000800 */
[----:B------:R-:W-:Y:S02]  /*37f0*/  FSEL R62, R61, RZ, P1 ;  /* 0x000000ff3d3e7208 */ /* 0x000fe40000800000 */
[----:B------:R-:W-:Y:S01]  /*3800*/  FSEL R66, R63, RZ, P1 ;  /* 0x000000ff3f427208 */ /* 0x000fe20000800000 */
[----:B--2---:R-:W-:Y:S01]  /*3810*/  @P2 FMUL.FTZ R61, R60, R71 ;  /* 0x000000473c3d2220 */ /* 0x004fe20000410000 */
[----:B------:R-:W-:-:S04]  /*3820*/  F2FP.F16.F32.PACK_AB R60, RZ, R60 ;  /* 0x0000003cff3c723e */ /* 0x000fc800000000ff */
[----:B------:R-:W-:Y:S01]  /*3830*/  @P2 F2FP.F16.F32.PACK_AB R71, RZ, R61 ;  /* 0x0000003dff47223e */ /* 0x000fe200000000ff */
[----:B------:R-:W-:Y:S01]  /*3840*/  FMUL.FTZ R61, R105, R70 ;  /* 0x00000046693d7220 */ /* 0x000fe20000410000 */
[----:B------:R-:W-:Y:S01]  /*3850*/  PRMT R165, R60, 0x7610, R165 ;  /* 0x000076103ca57816 */ /* 0x000fe200000000a5 */
[----:B0-----:R-:W-:Y:S01]  /*3860*/  @P2 FMUL.FTZ R63, R62, R73 ;  /* 0x000000493e3f2220 */ /* 0x001fe20000410000 */
[----:B------:R-:W-:Y:S02]  /*3870*/  F2FP.F16.F32.PACK_AB R62, RZ, R62 ;  /* 0x0000003eff3e723e */ /* 0x000fe400000000ff */
[----:B------:R-:W-:Y:S02]  /*3880*/  FSEL R61, R61, RZ, P1 ;  /* 0x000000ff3d3d7208 */ /* 0x000fe40000800000 */
[----:B------:R-:W-:Y:S02]  /*3890*/  @P2 F2FP.F16.F32.PACK_AB R63, RZ, R63 ;  /* 0x0000003fff3f223e */ /* 0x000fe400000000ff */
[----:B------:R-:W-:Y:S01]  /*38a0*/  @P2 PRMT R161, R71, 0x7610, R161 ;  /* 0x0000761047a12816 */ /* 0x000fe200000000a1 */
[----:B-1----:R-:W-:Y:S01]  /*38b0*/  @P2 FMUL.FTZ R68, R66, R75 ;  /* 0x0000004b42442220 */ /* 0x002fe20000410000 */
[----:B------:R-:W-:-:S02]  /*38c0*/  @P2 PRMT R162, R63, 0x7610, R162 ;  /* 0x000076103fa22816 */ /* 0x000fc400000000a2 */
[----:B------:R-:W-:Y:S02]  /*38d0*/  F2FP.F16.F32.PACK_AB R66, RZ, R66 ;  /* 0x00000042ff42723e */ /* 0x000fe400000000ff */
[----:B------:R-:W-:Y:S02]  /*38e0*/  @P2 F2FP.F16.F32.PACK_AB R68, RZ, R68 ;  /* 0x00000044ff44223e */ /* 0x000fe400000000ff */
[----:B------:R-:W-:Y:S02]  /*38f0*/  F2FP.F16.F32.PACK_AB R63, RZ, R61 ;  /* 0x0000003dff3f723e */ /* 0x000fe400000000ff */
        /* <DEDUP_REMOVED lines=9> */
.L_x_1557:
        /* <DEDUP_REMOVED lines=9> */
.L_x_1558:
        /* <DEDUP_REMOVED lines=9> */
.L_x_1559:
        /* <DEDUP_REMOVED lines=9> */
.L_x_1560:
        /* <DEDUP_REMOVED lines=9> */
.L_x_1556:
        /* <DEDUP_REMOVED lines=10> */
.L_x_1561:
        /* <DEDUP_REMOVED lines=10> */
.L_x_1562:
[----:B------:R-:W-:Y:S05]  /*3d10*/  @!P0 BRA `(.L_x_1563) ;  /* 0x0000000400448947 */ /* 0x000fea0003800000 */
[----:B------:R-:W-:Y:S05]  /*3d20*/  BRA.U !UP0, `(.L_x_1564) ;  /* 0x0000000108b07547 */ /* 0x000fea000b800000 */
[----:B------:R-:W-:Y:S01]  /*3d30*/  ISETP.GT.AND P1, PT, R104, RZ, PT ;  /* 0x000000ff6800720c */ /* 0x000fe20003f24270 */
[----:B------:R-:W4:Y:S01]  /*3d40*/  @P2 LDC R73, c[0x0][0x40c] ;  /* 0x00010300ff492b82 */ /* 0x000f220000000800 */
[----:B0123--:R-:W-:Y:S01]  /*3d50*/  HADD2.F32 R60, -RZ, R98.H0_H0 ;  /* 0x20000062ff3c7230 */ /* 0x00ffe20000004100 */
        /* <DEDUP_REMOVED lines=41> */
.L_x_1564:
[----:B------:R-:W-:Y:S01]  /*3ff0*/  ISETP.GT.AND P1, PT, R104, RZ, PT ;  /* 0x000000ff6800720c */ /* 0x000fe20003f24270 */
[----:B0123--:R-:W0:Y:S01]  /*4000*/  @P2 LDC R63, c[0x0][0x40c] ;  /* 0x00010300ff3f2b82 */ /* 0x00fe220000000800 */
        /* <DEDUP_REMOVED lines=34> */
.L_x_1563:
        /* <DEDUP_REMOVED lines=19> */
[----:B----4-:R-:W-:Y:S01]  /*4360*/  @P2 FMUL.FTZ R61, R60, R71 ;  /* 0x000000473c3d2220 */ /* 0x010fe20000410000 */
        /* <DEDUP_REMOVED lines=23> */
.L_x_1566:
        /* <DEDUP_REMOVED lines=9> */
.L_x_1567:
        /* <DEDUP_REMOVED lines=9> */
.L_x_1568:
        /* <DEDUP_REMOVED lines=9> */
.L_x_1569:
        /* <DEDUP_REMOVED lines=9> */
.L_x_1565:
[----:B------:R-:W-:Y:S05]  /*4720*/  BRA.U !UP0, `(.L_x_1570) ;  /* 0x0000000108247547 */ /* 0x000fea000b800000 */
[----:B0123--:R-:W0:Y:S01]  /*4730*/  LDC.64 R60, c[0x0][0x478] ;  /* 0x00011e00ff3c7b82 */ /* 0x00fe220000000a00 */
        /* <DEDUP_REMOVED lines=8> */
.L_x_1570:
        /* <DEDUP_REMOVED lines=10> */
.L_x_1571:
[----:B------:R-:W-:Y:S05]  /*4860*/  @!P0 BRA `(.L_x_1572) ;  /* 0x0000000400448947 */ /* 0x000fea0003800000 */
[----:B------:R-:W-:Y:S05]  /*4870*/  BRA.U !UP0, `(.L_x_1573) ;  /* 0x0000000108b07547 */ /* 0x000fea000b800000 */
[----:B------:R-:W-:Y:S01]  /*4880*/  ISETP.GT.AND P1, PT, R104, RZ, PT ;  /* 0x000000ff6800720c */ /* 0x000fe20003f24270 */
[----:B------:R-:W5:Y:S01]  /*4890*/  @P2 LDC R73, c[0x0][0x40c] ;  /* 0x00010300ff492b82 */ /* 0x000f620000000800 */
[----:B01234-:R-:W-:Y:S01]  /*48a0*/  HADD2.F32 R60, -RZ, R96.H0_H0 ;  /* 0x20000060ff3c7230 */ /* 0x01ffe20000004100 */
        /* <DEDUP_REMOVED lines=41> */
.L_x_1573:
[----:B------:R-:W-:Y:S01]  /*4b40*/  ISETP.GT.AND P1, PT, R104, RZ, PT ;  /* 0x000000ff6800720c */ /* 0x000fe20003f24270 */
[----:B01234-:R-:W0:Y:S01]  /*4b50*/  @P2 LDC R63, c[0x0][0x40c] ;  /* 0x00010300ff3f2b82 */ /* 0x01fe220000000800 */
        /* <DEDUP_REMOVED lines=34> */
.L_x_1572:
        /* <DEDUP_REMOVED lines=19> */
[----:B-----5:R-:W-:Y:S01]  /*4eb0*/  @P2 FMUL.FTZ R61, R60, R71 ;  /* 0x000000473c3d2220 */ /* 0x020fe20000410000 */
        /* <DEDUP_REMOVED lines=23> */
.L_x_1575:
        /* <DEDUP_REMOVED lines=9> */
.L_x_1576:
        /* <DEDUP_REMOVED lines=9> */
.L_x_1577:
        /* <DEDUP_REMOVED lines=9> */
.L_x_1578:
        /* <DEDUP_REMOVED lines=9> */
.L_x_1574:
        /* <DEDUP_REMOVED lines=10> */
.L_x_1579:
        /* <DEDUP_REMOVED lines=10> */
.L_x_1580:
        /* <DEDUP_REMOVED lines=46> */
.L_x_1582:
        /* <DEDUP_REMOVED lines=36> */
.L_x_1581:
        /* <DEDUP_REMOVED lines=43> */
.L_x_1584:
        /* <DEDUP_REMOVED lines=9> */
.L_x_1585:
        /* <DEDUP_REMOVED lines=9> */
.L_x_1586:
        /* <DEDUP_REMOVED lines=9> */
.L_x_1587:
        /* <DEDUP_REMOVED lines=9> */
.L_x_1583:
        /* <DEDUP_REMOVED lines=10> */
.L_x_1588:
        /* <DEDUP_REMOVED lines=10> */
.L_x_1589:
        /* <DEDUP_REMOVED lines=46> */
.L_x_1591:
        /* <DEDUP_REMOVED lines=36> */
.L_x_1590:
        /* <DEDUP_REMOVED lines=43> */
.L_x_1593:
        /* <DEDUP_REMOVED lines=9> */
.L_x_1594:
        /* <DEDUP_REMOVED lines=9> */
.L_x_1595:
        /* <DEDUP_REMOVED lines=9> */
.L_x_1596:
        /* <DEDUP_REMOVED lines=9> */
.L_x_1592:
        /* <DEDUP_REMOVED lines=10> */
.L_x_1597:
        /* <DEDUP_REMOVED lines=10> */
.L_x_1598:
[----:B------:R-:W-:Y:S05]  /*6a50*/  @!P0 BRA `(.L_x_1599) ;  /* 0x0000000400448947 */ /* 0x000fea0003800000 */
[----:B------:R-:W-:Y:S05]  /*6a60*/  BRA.U !UP0, `(.L_x_1600) ;  /* 0x0000000108b07547 */ /* 0x000fea000b800000 */
[----:B------:R-:W-:Y:S01]  /*6a70*/  ISETP.GT.AND P0, PT, R104, RZ, PT ;  /* 0x000000ff6800720c */ /* 0x000fe20003f04270 */
[----:B------:R-:W5:Y:S01]  /*6a80*/  @P2 LDC R73, c[0x0][0x40c] ;  /* 0x00010300ff492b82 */ /* 0x000f620000000800 */
[----:B01234-:R-:W-:Y:S01]  /*6a90*/  HADD2.F32 R60, -RZ, R90.H0_H0 ;  /* 0x2000005aff3c7230 */ /* 0x01ffe20000004100 */
[----:B------:R-:W-:Y:S01]  /*6aa0*/  SHF.R.U64 R62, R90, 0x10, R91 ;  /* 0x000000105a3e7819 */ /* 0x000fe2000000125b */
[----:B------:R-:W-:-:S04]  /*6ab0*/  HADD2.F32 R68, -RZ, R91.H0_H0 ;  /* 0x2000005bff447230 */ /* 0x000fc80000004100 */
[----:B------:R-:W-:Y:S01]  /*6ac0*/  HADD2.F32 R62, -RZ, R62.H0_H0 ;  /* 0x2000003eff3e7230 */ /* 0x000fe20000004100 */
        /* <DEDUP_REMOVED lines=8> */
[----:B------:R-:W-:Y:S01]  /*6b50*/  SHF.R.U32.HI R66, RZ, 0x10, R91 ;  /* 0x00000010ff427819 */ /* 0x000fe2000001165b */
[----:B------:R-:W-:Y:S01]  /*6b60*/  @P0 FADD.FTZ R71, R156, -R71 ;  /* 0x800000479c470221 */ /* 0x000fe20000010000 */
[C---:B------:R-:W-:Y:S01]  /*6b70*/  @P0 FFMA.FTZ R60, R105.reuse, R61, R60 ;  /* 0x0000003d693c0223 */ /* 0x040fe2000001003c */
[----:B------:R-:W-:Y:S01]  /*6b80*/  @P0 FFMA.FTZ R62, R105, R63, R62 ;  /* 0x0000003f693e0223 */ /* 0x000fe2000001003e */
[----:B------:R-:W-:Y:S01]  /*6b90*/  @P0 FADD.FTZ R70, R159, -R70 ;  /* 0x800000469f460221 */ /* 0x000fe20000010000 */
[----:B------:R-:W-:-:S02]  /*6ba0*/  HADD2.F32 R66, -RZ, R66.H0_H0 ;  /* 0x20000042ff427230 */ /* 0x000fc40000004100 */
[----:B-----5:R-:W-:Y:S01]  /*6bb0*/  @P2 FMUL.FTZ R61, R60, R73 ;  /* 0x000000493c3d2220 */ /* 0x020fe20000410000 */
[C---:B------:R-:W-:Y:S01]  /*6bc0*/  @P0 FFMA.FTZ R68, R105.reuse, R71, R68 ;  /* 0x0000004769440223 */ /* 0x040fe20000010044 */
[----:B------:R-:W-:Y:S01]  /*6bd0*/  F2FP.F16.F32.PACK_AB R60, RZ, R60 ;  /* 0x0000003cff3c723e */ /* 0x000fe200000000ff */
[----:B------:R-:W-:Y:S02]  /*6be0*/  @P0 FFMA.FTZ R66, R105, R70, R66 ;  /* 0x0000004669420223 */ /* 0x000fe40000010042 */
[----:B------:R-:W-:Y:S01]  /*6bf0*/  @P2 F2FP.F16.F32.PACK_AB R61, RZ, R61 ;  /* 0x0000003dff3d223e */ /* 0x000fe200000000ff */
[----:B0-----:R-:W-:Y:S01]  /*6c00*/  @P2 FMUL.FTZ R63, R62, R75 ;  /* 0x0000004b3e3f2220 */ /* 0x001fe20000410000 */
[----:B------:R-:W-:Y:S02]  /*6c10*/  F2FP.F16.F32.PACK_AB R62, RZ, R62 ;  /* 0x0000003eff3e723e */ /* 0x000fe400000000ff */
[----:B------:R-:W-:Y:S02]  /*6c20*/  @P2 PRMT R161, R61, 0x7610, R161 ;  /* 0x000076103da12816 */ /* 0x000fe400000000a1 */
[----:B------:R-:W-:-:S02]  /*6c30*/  @P2 F2FP.F16.F32.PACK_AB R63, RZ, R63 ;  /* 0x0000003fff3f223e */ /* 0x000fc400000000ff */
[----:B------:R-:W-:Y:S01]  /*6c40*/  F2FP.F16.F32.PACK_AB R61, RZ, R66 ;  /* 0x00000042ff3d723e */ /* 0x000fe200000000ff */
[----:B-1----:R-:W-:Y:S01]  /*6c50*/  @P2 FMUL.FTZ R64, R68, R173 ;  /* 0x000000ad44402220 */ /* 0x002fe20000410000 */
[----:B------:R-:W-:Y:S02]  /*6c60*/  F2FP.F16.F32.PACK_AB R68, RZ, R68 ;  /* 0x00000044ff44723e */ /* 0x000fe400000000ff */
[----:B------:R-:W-:Y:S02]  /*6c70*/  @P2 PRMT R162, R63, 0x7610, R162 ;  /* 0x000076103fa22816 */ /* 0x000fe400000000a2 */
[----:B------:R-:W-:Y:S02]  /*6c80*/  @P2 F2FP.F16.F32.PACK_AB R64, RZ, R64 ;  /* 0x00000040ff40223e */ /* 0x000fe400000000ff */
[----:B------:R-:W-:Y:S02]  /*6c90*/  PRMT R165, R60, 0x7610, R165 ;  /* 0x000076103ca57816 */ /* 0x000fe400000000a5 */
[----:B------:R-:W-:-:S02]  /*6ca0*/  @P2 PRMT R163, R64, 0x7610, R163 ;  /* 0x0000761040a32816 */ /* 0x000fc400000000a3 */
[----:B------:R-:W-:Y:S02]  /*6cb0*/  PRMT R166, R62, 0x7610, R166 ;  /* 0x000076103ea67816 */ /* 0x000fe400000000a6 */
[----:B------:R-:W-:Y:S02]  /*6cc0*/  PRMT R167, R68, 0x7610, R167 ;  /* 0x0000761044a77816 */ /* 0x000fe400000000a7 */
[----:B------:R-:W-:Y:S01]  /*6cd0*/  PRMT R168, R61, 0x7610, R168 ;  /* 0x000076103da87816 */ /* 0x000fe200000000a8 */
[----:B------:R-:W-:Y:S06]  /*6ce0*/  @!P2 BRA `(.L_x_1601) ;  /* 0x0000000400dca947 */ /* 0x000fec0003800000 */
[----:B------:R-:W-:-:S05]  /*6cf0*/  FMUL.FTZ R66, R66, UR16 ;  /* 0x0000001042427c20 */ /* 0x000fca0008410000 */
[----:B------:R-:W-:-:S04]  /*6d00*/  F2FP.F16.F32.PACK_AB R66, RZ, R66 ;  /* 0x00000042ff42723e */ /* 0x000fc800000000ff */
[----:B------:R-:W-:Y:S01]  /*6d10*/  PRMT R164, R66, 0x7610, R164 ;  /* 0x0000761042a47816 */ /* 0x000fe200000000a4 */
[----:B------:R-:W-:Y:S06]  /*6d20*/  BRA `(.L_x_1601) ;  /* 0x0000000400cc7947 */ /* 0x000fec0003800000 */
.L_x_1600:
        /* <DEDUP_REMOVED lines=36> */
.L_x_1599:
        /* <DEDUP_REMOVED lines=19> */
[----:B------:R-:W-:Y:S01]  /*70a0*/  FMUL.FTZ R105, R105, R68 ;  /* 0x0000004469697220 */ /* 0x000fe20000410000 */
[----:B-----5:R-:W-:-:S04]  /*70b0*/  @P2 FMUL.FTZ R61, R60, R71 ;  /* 0x000000473c3d2220 */ /* 0x020fc80000410000 */
[----:B------:R-:W-:Y:S02]  /*70c0*/  FSEL R105, R105, RZ, P0 ;  /* 0x000000ff69697208 */ /* 0x000fe40000000000 */
[----:B------:R-:W-:Y:S02]  /*70d0*/  F2FP.F16.F32.PACK_AB R60, RZ, R60 ;  /* 0x0000003cff3c723e */ /* 0x000fe400000000ff */
[----:B------:R-:W-:Y:S02]  /*70e0*/  @P2 F2FP.F16.F32.PACK_AB R61, RZ, R61 ;  /* 0x0000003dff3d223e */ /* 0x000fe400000000ff */
[----:B------:R-:W-:Y:S01]  /*70f0*/  PRMT R165, R60, 0x7610, R165 ;  /* 0x000076103ca57816 */ /* 0x000fe200000000a5 */
[----:B0-----:R-:W-:Y:S01]  /*7100*/  @P2 FMUL.FTZ R63, R62, R73 ;  /* 0x000000493e3f2220 */ /* 0x001fe20000410000 */
[----:B------:R-:W-:Y:S02]  /*7110*/  @P2 PRMT R161, R61, 0x7610, R161 ;  /* 0x000076103da12816 */ /* 0x000fe400000000a1 */
[----:B------:R-:W-:-:S02]  /*7120*/  F2FP.F16.F32.PACK_AB R62, RZ, R62 ;  /* 0x0000003eff3e723e */ /* 0x000fc400000000ff */
[----:B------:R-:W-:Y:S02]  /*7130*/  @P2 F2FP.F16.F32.PACK_AB R63, RZ, R63 ;  /* 0x0000003fff3f223e */ /* 0x000fe400000000ff */
[----:B------:R-:W-:Y:S01]  /*7140*/  F2FP.F16.F32.PACK_AB R61, RZ, R105 ;  /* 0x00000069ff3d723e */ /* 0x000fe200000000ff */
[----:B-1----:R-:W-:Y:S01]  /*7150*/  @P2 FMUL.FTZ R66, R64, R75 ;  /* 0x0000004b40422220 */ /* 0x002fe20000410000 */
[----:B------:R-:W-:Y:S02]  /*7160*/  F2FP.F16.F32.PACK_AB R64, RZ, R64 ;  /* 0x00000040ff40723e */ /* 0x000fe400000000ff */
[----:B------:R-:W-:Y:S02]  /*7170*/  @P2 PRMT R162, R63, 0x7610, R162 ;  /* 0x000076103fa22816 */ /* 0x000fe400000000a2 */
[----:B------:R-:W-:Y:S02]  /*7180*/  @P2 F2FP.F16.F32.PACK_AB R66, RZ, R66 ;  /* 0x00000042ff42223e */ /* 0x000fe400000000ff */
[----:B------:R-:W-:-:S02]  /*7190*/  PRMT R166, R62, 0x7610, R166 ;  /* 0x000076103ea67816 */ /* 0x000fc400000000a6 */
        /* <DEDUP_REMOVED lines=8> */
.L_x_1602:
[----:B01234-:R-:W0:Y:S01]  /*7220*/  @P2 LDC R61, c[0x0][0x40c] ;  /* 0x00010300ff3d2b82 */ /* 0x01fe220000000800 */
[----:B------:R-:W-:Y:S01]  /*7230*/  FFMA.FTZ R60, R160, R64, R69 ;  /* 0x00000040a03c7223 */ /* 0x000fe20000010045 */
[----:B------:R-:W-:-:S03]  /*7240*/  ISETP.GT.AND P0, PT, R104, RZ, PT ;  /* 0x000000ff6800720c */ /* 0x000fc60003f04270 */
[----:B------:R-:W-:-:S04]  /*7250*/  FADD.FTZ R60, R159, -R60 ;  /* 0x8000003c9f3c7221 */ /* 0x000fc80000010000 */
[----:B------:R-:W-:-:S05]  /*7260*/  FMUL.FTZ R60, R105, R60 ;  /* 0x0000003c693c7220 */ /* 0x000fca0000410000 */
[----:B------:R-:W-:-:S05]  /*7270*/  FSEL R60, R60, RZ, P0 ;  /* 0x000000ff3c3c7208 */ /* 0x000fca0000000000 */
[----:B0-----:R-:W-:-:S05]  /*7280*/  @P2 FMUL.FTZ R60, R60, R61 ;  /* 0x0000003d3c3c2220 */ /* 0x001fca0000410000 */
[----:B------:R-:W-:Y:S01]  /*7290*/  @P2 F2FP.F16.F32.PACK_AB R62, RZ, R60 ;  /* 0x0000003cff3e223e */ /* 0x000fe200000000ff */
        /* <DEDUP_REMOVED lines=9> */
.L_x_1603:
        /* <DEDUP_REMOVED lines=9> */
.L_x_1604:
        /* <DEDUP_REMOVED lines=9> */
.L_x_1605:
[----:B------:R-:W-:-:S07]  /*7450*/  @P2 PRMT R164, R62, 0x7610, R164 ;  /* 0x000076103ea42816 */ /* 0x000fce00000000a4 */
.L_x_1601:
        /* <DEDUP_REMOVED lines=10> */
.L_x_1606:
        /* <DEDUP_REMOVED lines=10> */
.L_x_1607:
[----:B01----:R-:W0:Y:S01]  /*75a0*/  LDC.64 R60, c[0x0][0x380] ;  /* 0x0000e000ff3c7b82 */ /* 0x003e220000000a00 */
[----:B------:R-:W-:Y:S01]  /*75b0*/  UPLOP3.LUT UP1, UPT, UPT, UPT, UP1, 0x40, 0x4 ;  /* 0x000000000004789c */ /* 0x000fe20003f2e810 */
[----:B0-----:R-:W-:-:S04]  /*75c0*/  IADD3 R2, PT, PT, R2, R60, RZ ;  /* 0x0000003c02027210 */ /* 0x001fc80007ffe0ff */
[----:B------:R-:W-:-:S13]  /*75d0*/  ISETP.GE.AND P0, PT, R2, R61, PT ;  /* 0x0000003d0200720c */ /* 0x000fda0003f06270 */
[----:B------:R-:W-:Y:S05]  /*75e0*/  @!P0 BRA `(.L_x_1608) ;  /* 0xffffff8c00bc8947 */ /* 0x000fea000383ffff */
.L_x_1540:
        /* <DEDUP_REMOVED lines=23> */
.L_x_1609:
        /* <DEDUP_REMOVED lines=10> */
.L_x_14309:


//--------------------- .text._ZN10layer_norm13ln_bwd_kernelINS_13Kernel_traitsI6__halfS2_S2_S2_fjLj7168ELj1ELj1ELj8ELj8ENS_18Kernel_traits_baseILj7168ES2_S2_S2_S2_fjLj256EEEEELb0ELb1ELb0ELb0EEEvNS_9BwdParamsE --------------------------
	.section	.text._ZN10layer_norm13ln_bwd_kernelINS_13Kernel_traitsI6__halfS2_S2_S2_fjLj7168ELj1ELj1ELj8ELj8ENS_18Kernel_traits_baseILj7168ES2_S2_S2_S2_fjLj256EEEEELb0ELb1ELb0ELb0EEEvNS_9BwdParamsE,"ax",@progbits
	.align	128
        .global         _ZN10layer_norm13ln_bwd_kernelINS_13Kernel_traitsI6__halfS2_S2_S2_fjLj7168ELj1ELj1ELj8ELj8ENS_18Kernel_traits_baseILj7168ES2_S2_S2_S2_fjLj256EEEEELb0ELb1ELb0ELb0EEEvNS_9BwdParamsE
        .type           _ZN10layer_norm13ln_bwd_kernelINS_13Kernel_traitsI6__halfS2_S2_S2_fjLj7168ELj1ELj1ELj8ELj8ENS_18Kernel_traits_baseILj7168ES2_S2_S2_S2_fjLj256EEEEELb0ELb1ELb0ELb0EEEvNS_9BwdParamsE,@function
        .size           _ZN10layer_norm13ln_bwd_kernelINS_13Kernel_traitsI6__halfS2_S2_S2_fjLj7168ELj1ELj1ELj8ELj8ENS_18Kernel_traits_baseILj7168ES2_S2_S2_S2_fjLj256EEEEELb0ELb1ELb0ELb0EEEvNS_9BwdParamsE,(.L_x_14310 - _ZN10layer_norm13ln_bwd_kernelINS_13Kernel_traitsI6__halfS2_S2_S2_fjLj7168ELj1ELj1ELj8ELj8ENS_18Kernel_traits_baseILj7168ES2_S2_S2_S2_fjLj256EEEEELb0ELb1ELb0ELb0EEEvNS_9BwdParamsE)
        .other          _ZN10layer_norm13ln_bwd_kernelINS_13Kernel_traitsI6__halfS2_S2_S2_fjLj7168ELj1ELj1ELj8ELj8ENS_18Kernel_traits_baseILj7168ES2_S2_S2_S2_fjLj256EEEEELb0ELb1ELb0ELb0EEEvNS_9BwdParamsE,@"STO_CUDA_ENTRY STV_DEFAULT"
_ZN10layer_norm13ln_bwd_kernelINS_13Kernel_traitsI6__halfS2_S2_S2_fjLj7168ELj1ELj1ELj8ELj8ENS_18Kernel_traits_baseILj7168ES2_S2_S2_S2_fjLj256EEEEELb0ELb1ELb0ELb0EEEvNS_9BwdParamsE:
.text._ZN10layer_norm13ln_bwd_kernelINS_13Kernel_traitsI6__halfS2_S2_S2_fjLj7168ELj1ELj1ELj8ELj8ENS_18Kernel_traits_baseILj7168ES2_S2_S2_S2_fjLj256EEEEELb0ELb1ELb0ELb0EEEvNS_9BwdParamsE:
[----:B------:R-:W-:Y:S01]  /*0000*/  LDC R1, c[0x0][0x37c] ;  /* 0x0000df00ff017b82 */ /* 0x000fe20000000800 */
[----:B------:R-:W0:Y:S01]  /*0010*/  S2R R0, SR_TID.X ;  /* 0x0000000000007919 */ /* 0x000e220000002100 */
[----:B------:R-:W1:Y:S01]  /*0020*/  LDCU UR8, c[0x0][0x388] ;  /* 0x00007100ff0877ac */ /* 0x000e620008000800 */
        /* <DEDUP_REMOVED lines=23> */
[----:B------:R-:W4:Y:S01]  /*01a0*/  @P1 LDC.64 R12, c[0x0][0x3e8] ;  /* 0x0000fa00ff0c1b82 */ /* 0x000f220000000a00 */
[----:B-1----:R-:W-:Y:S01]  /*01b0*/  @P0 IMAD.WIDE.U32 R4, R3, 0x8, R4 ;  /* 0x0000000803040825 */ /* 0x002fe200078e0004 */
[----:B0-----:R-:W-:-:S04]  /*01c0*/  UISETP.GE.AND UP0, UPT, UR7, UR4, UPT ;  /* 0x000000040700728c */ /* 0x001fc8000bf06270 */
[----:B--2---:R0:W5:Y:S02]  /*01d0*/  @P0 LDG.E.64 R94, desc[UR16][R4.64] ;  /* 0x00000010045e0981 */ /* 0x004164000c1e1b00 */
[----:B------:R-:W1:Y:S01]  /*01e0*/  @P2 LDC.64 R18, c[0x0][0x3d0] ;  /* 0x0000f400ff122b82 */ /* 0x000e620000000a00 */
[C---:B---3--:R-:W-:Y:S01]  /*01f0*/  @P0 IMAD.WIDE.U32 R6, R3.reuse, 0x8, R6 ;  /* 0x0000000803060825 */ /* 0x048fe200078e0006 */
[----:B------:R-:W-:-:S04]  /*0200*/  @P0 IADD3 R3, PT, PT, R3, 0x100, RZ ;  /* 0x0000010003030810 */ /* 0x000fc80007ffe0ff */
[----:B------:R2:W5:Y:S02]  /*0210*/  @P0 LDG.E.64 R96, desc[UR16][R6.64] ;  /* 0x0000001006600981 */ /* 0x000564000c1e1b00 */
[----:B------:R-:W3:Y:S01]  /*0220*/  @P2 LDC.64 R20, c[0x0][0x3e8] ;  /* 0x0000fa00ff142b82 */ /* 0x000ee20000000a00 */
[----:B----4-:R-:W-:-:S05]  /*0230*/  @P1 IMAD.WIDE.U32 R10, R3, 0x8, R8 ;  /* 0x00000008030a1825 */ /* 0x010fca00078e0008 */
[----:B------:R4:W5:Y:S02]  /*0240*/  @P1 LDG.E.64 R98, desc[UR16][R10.64] ;  /* 0x000000100a621981 */ /* 0x000964000c1e1b00 */
[----:B------:R-:W0:Y:S01]  /*0250*/  @P4 LDC.64 R22, c[0x0][0x3d0] ;  /* 0x0000f400ff164b82 */ /* 0x000e220000000a00 */
[C---:B------:R-:W-:Y:S01]  /*0260*/  @P1 IMAD.WIDE.U32 R16, R3.reuse, 0x8, R12 ;  /* 0x0000000803101825 */ /* 0x040fe200078e000c */
[----:B------:R-:W-:Y:S02]  /*0270*/  @P1 IADD3 R3, PT, PT, R3, 0x100, RZ ;  /* 0x0000010003031810 */ /* 0x000fe40007ffe0ff */
[----:B------:R-:W-:Y:S02]  /*0280*/  CS2R R80, SRZ ;  /* 0x0000000000507805 */ /* 0x000fe4000001ff00 */
[----:B------:R-:W-:Y:S02]  /*0290*/  CS2R R82, SRZ ;  /* 0x0000000000527805 */ /* 0x000fe4000001ff00 */
[----:B------:R-:W-:Y:S01]  /*02a0*/  CS2R R76, SRZ ;  /* 0x00000000004c7805 */ /* 0x000fe2000001ff00 */
[----:B------:R-:W5:Y:S01]  /*02b0*/  @P1 LDG.E.64 R100, desc[UR16][R16.64] ;  /* 0x0000001010641981 */ /* 0x000f62000c1e1b00 */
[----:B------:R-:W2:Y:S01]  /*02c0*/  @P4 LDC.64 R24, c[0x0][0x3e8] ;  /* 0x0000fa00ff184b82 */ /* 0x000ea20000000a00 */
[----:B-1----:R-:W-:Y:S01]  /*02d0*/  @P2 IMAD.WIDE.U32 R18, R3, 0x8, R18 ;  /* 0x0000000803122825 */ /* 0x002fe200078e0012 */
[----:B------:R-:W-:-:S02]  /*02e0*/  CS2R R78, SRZ ;  /* 0x00000000004e7805 */ /* 0x000fc4000001ff00 */
[----:B------:R-:W-:Y:S02]  /*02f0*/  CS2R R72, SRZ ;  /* 0x0000000000487805 */ /* 0x000fe4000001ff00 */
[----:B------:R-:W-:Y:S02]  /*0300*/  CS2R R74, SRZ ;  /* 0x00000000004a7805 */ /* 0x000fe4000001ff00 */
[----:B------:R-:W-:Y:S01]  /*0310*/  CS2R R68, SRZ ;  /* 0x0000000000447805 */ /* 0x000fe2000001ff00 */
[----:B------:R-:W5:Y:S01]  /*0320*/  @P2 LDG.E.64 R102, desc[UR16][R18.64] ;  /* 0x0000001012662981 */ /* 0x000f62000c1e1b00 */
[----:B------:R-:W1:Y:S01]  /*0330*/  @P5 LDC.64 R26, c[0x0][0x3d0] ;  /* 0x0000f400ff1a5b82 */ /* 0x000e620000000a00 */
[C---:B---3--:R-:W-:Y:S01]  /*0340*/  @P2 IMAD.WIDE.U32 R20, R3.reuse, 0x8, R20 ;  /* 0x0000000803142825 */ /* 0x048fe200078e0014 */
[----:B------:R-:W-:-:S06]  /*0350*/  @P2 IADD3 R3, PT, PT, R3, 0x100, RZ ;  /* 0x0000010003032810 */ /* 0x000fcc0007ffe0ff */
[----:B------:R-:W3:Y:S08]  /*0360*/  @P5 LDC.64 R28, c[0x0][0x3e8] ;  /* 0x0000fa00ff1c5b82 */ /* 0x000ef00000000a00 */
[----:B------:R-:W4:Y:S08]  /*0370*/  @P6 LDC.64 R8, c[0x0][0x3d0] ;  /* 0x0000f400ff086b82 */ /* 0x000f300000000a00 */
[----:B------:R-:W4:Y:S08]  /*0380*/  @P6 LDC.64 R30, c[0x0][0x3e8] ;  /* 0x0000fa00ff1e6b82 */ /* 0x000f300000000a00 */
[----:B------:R-:W4:Y:S08]  /*0390*/  @P3 LDC.64 R12, c[0x0][0x3d0] ;  /* 0x0000f400ff0c3b82 */ /* 0x000f300000000a00 */
[----:B------:R-:W4:Y:S01]  /*03a0*/  @P3 LDC.64 R14, c[0x0][0x3e8] ;  /* 0x0000fa00ff0e3b82 */ /* 0x000f220000000a00 */
[C---:B0-----:R-:W-:Y:S01]  /*03b0*/  @P4 IMAD.WIDE.U32 R22, R3.reuse, 0x8, R22 ;  /* 0x0000000803164825 */ /* 0x041fe200078e0016 */
[----:B------:R-:W5:Y:S03]  /*03c0*/  @P2 LDG.E.64 R108, desc[UR16][R20.64] ;  /* 0x00000010146c2981 */ /* 0x000f66000c1e1b00 */
[C---:B--2---:R-:W-:Y:S01]  /*03d0*/  @P4 IMAD.WIDE.U32 R24, R3.reuse, 0x8, R24 ;  /* 0x0000000803184825 */ /* 0x044fe200078e0018 */
[----:B------:R-:W-:Y:S01]  /*03e0*/  @P4 IADD3 R3, PT, PT, R3, 0x100, RZ ;  /* 0x0000010003034810 */ /* 0x000fe20007ffe0ff */
[----:B------:R-:W5:Y:S04]  /*03f0*/  @P4 LDG.E.64 R110, desc[UR16][R22.64] ;  /* 0x00000010166e4981 */ /* 0x000f68000c1e1b00 */
[C---:B-1----:R-:W-:Y:S01]  /*0400*/  @P5 IMAD.WIDE.U32 R26, R3.reuse, 0x8, R26 ;  /* 0x00000008031a5825 */ /* 0x042fe200078e001a */
[----:B------:R-:W5:Y:S03]  /*0410*/  @P4 LDG.E.64 R88, desc[UR16][R24.64] ;  /* 0x0000001018584981 */ /* 0x000f66000c1e1b00 */
[C---:B---3--:R-:W-:Y:S01]  /*0420*/  @P5 IMAD.WIDE.U32 R28, R3.reuse, 0x8, R28 ;  /* 0x00000008031c5825 */ /* 0x048fe200078e001c */
[----:B------:R-:W-:Y:S01]  /*0430*/  @P5 IADD3 R3, PT, PT, R3, 0x100, RZ ;  /* 0x0000010003035810 */ /* 0x000fe20007ffe0ff */
[----:B------:R-:W5:Y:S02]  /*0440*/  @P5 LDG.E.64 R112, desc[UR16][R26.64] ;  /* 0x000000101a705981 */ /* 0x000f64000c1e1b00 */
[----:B----4-:R-:W-:-:S04]  /*0450*/  @P3 IMAD.WIDE.U32 R4, R0, 0x8, R12 ;  /* 0x0000000800043825 */ /* 0x010fc800078e000c */
[----:B------:R-:W-:Y:S01]  /*0460*/  @P3 IMAD.WIDE.U32 R6, R0, 0x8, R14 ;  /* 0x0000000800063825 */ /* 0x000fe200078e000e */
[----:B------:R0:W5:Y:S03]  /*0470*/  @P5 LDG.E.64 R90, desc[UR16][R28.64] ;  /* 0x000000101c5a5981 */ /* 0x000166000c1e1b00 */
[C---:B------:R-:W-:Y:S01]  /*0480*/  @P6 IMAD.WIDE.U32 R8, R3.reuse, 0x8, R8 ;  /* 0x0000000803086825 */ /* 0x040fe200078e0008 */
[----:B------:R-:W5:Y:S03]  /*0490*/  @P3 LDG.E.64 R106, desc[UR16][R4.64] ;  /* 0x00000010046a3981 */ /* 0x000f66000c1e1b00 */
[----:B------:R-:W-:Y:S01]  /*04a0*/  @P6 IMAD.WIDE.U32 R10, R3, 0x8, R30 ;  /* 0x00000008030a6825 */ /* 0x000fe200078e001e */
[----:B------:R1:W5:Y:S01]  /*04b0*/  @P6 LDG.E.64 R114, desc[UR16][R8.64] ;  /* 0x0000001008726981 */ /* 0x000362000c1e1b00 */
[----:B------:R-:W-:-:S02]  /*04c0*/  CS2R R70, SRZ ;  /* 0x0000000000467805 */ /* 0x000fc4000001ff00 */
[----:B------:R-:W-:Y:S02]  /*04d0*/  CS2R R64, SRZ ;  /* 0x0000000000407805 */ /* 0x000fe4000001ff00 */
[----:B------:R-:W-:Y:S01]  /*04e0*/  CS2R R66, SRZ ;  /* 0x0000000000427805 */ /* 0x000fe2000001ff00 */
[----:B------:R2:W5:Y:S01]  /*04f0*/  @P6 LDG.E.64 R92, desc[UR16][R10.64] ;  /* 0x000000100a5c6981 */ /* 0x000562000c1e1b00 */
[----:B------:R-:W-:Y:S02]  /*0500*/  CS2R R60, SRZ ;  /* 0x00000000003c7805 */ /* 0x000fe4000001ff00 */
[----:B------:R-:W-:Y:S02]  /*0510*/  CS2R R62, SRZ ;  /* 0x00000000003e7805 */ /* 0x000fe4000001ff00 */
[----:B------:R-:W-:Y:S01]  /*0520*/  CS2R R56, SRZ ;  /* 0x0000000000387805 */ /* 0x000fe2000001ff00 */
        /* <DEDUP_REMOVED lines=24> */
[----:B-1----:R-:W-:Y:S02]  /*06b0*/  CS2R R8, SRZ ;  /* 0x0000000000087805 */ /* 0x002fe4000001ff00 */
[----:B--2---:R-:W-:-:S02]  /*06c0*/  CS2R R10, SRZ ;  /* 0x00000000000a7805 */ /* 0x004fc4000001ff00 */
[----:B------:R-:W-:Y:S02]  /*06d0*/  CS2R R4, SRZ ;  /* 0x0000000000047805 */ /* 0x000fe4000001ff00 */
[----:B---3--:R-:W-:Y:S01]  /*06e0*/  CS2R R6, SRZ ;  /* 0x0000000000067805 */ /* 0x008fe2000001ff00 */
[----:B------:R-:W-:Y:S06]  /*06f0*/  BRA.U UP0, `(.L_x_1610) ;  /* 0x00000095007c7547 */ /* 0x000fec000b800000 */
[----:B------:R-:W0:Y:S01]  /*0700*/  LDCU.64 UR4, c[0x0][0x3e0] ;  /* 0x00007c00ff0477ac */ /* 0x000e220008000a00 */
[----:B-----5:R-:W-:Y:S02]  /*0710*/  MOV R180, R95 ;  /* 0x0000005f00b47202 */ /* 0x020fe40000000f00 */
[----:B------:R-:W-:Y:S02]  /*0720*/  CS2R R84, SRZ ;  /* 0x0000000000547805 */ /* 0x000fe4000001ff00 */
[----:B------:R-:W-:Y:S02]  /*0730*/  SHF.R.U32.HI R4, RZ, 0x10, R95 ;  /* 0x00000010ff047819 */ /* 0x000fe4000001165f */
[----:B------:R-:W-:Y:S02]  /*0740*/  CS2R R86, SRZ ;  /* 0x0000000000567805 */ /* 0x000fe4000001ff00 */
[----:B------:R-:W-:Y:S02]  /*0750*/  MOV R179, R94 ;  /* 0x0000005e00b37202 */ /* 0x000fe40000000f00 */
[----:B------:R-:W-:-:S02]  /*0760*/  CS2R R80, SRZ ;  /* 0x0000000000507805 */ /* 0x000fc4000001ff00 */
[----:B------:R-:W-:Y:S02]  /*0770*/  SHF.R.U64 R3, R94, 0x10, R95 ;  /* 0x000000105e037819 */ /* 0x000fe4000000125f */
[----:B------:R-:W-:Y:S02]  /*0780*/  CS2R R82, SRZ ;  /* 0x0000000000527805 */ /* 0x000fe4000001ff00 */
[----:B------:R-:W-:Y:S02]  /*0790*/  PRMT R180, R180, 0x5410, R4 ;  /* 0x00005410b4b47816 */ /* 0x000fe40000000004 */
        /* <DEDUP_REMOVED lines=53> */
[----:B------:R-:W-:Y:S01]  /*0af0*/  MOV R194, R101 ;  /* 0x0000006500c27202 */ /* 0x000fe20000000f00 */
[----:B------:R-:W-:Y:S01]  /*0b00*/  UISETP.NE.AND.EX UP0, UPT, UR5, URZ, UPT, UP0 ;  /* 0x000000ff0500728c */ /* 0x000fe2000bf05300 */
[----:B------:R-:W-:Y:S01]  /*0b10*/  SHF.R.U32.HI R18, RZ, 0x10, R101 ;  /* 0x00000010ff127819 */ /* 0x000fe20000011665 */
[----:B------:R-:W0:Y:S01]  /*0b20*/  LDCU.U8 UR18, c[0x0][0x410] ;  /* 0x00008200ff1277ac */ /* 0x000e220008000000 */
[----:B------:R-:W-:Y:S02]  /*0b30*/  MOV R195, R108 ;  /* 0x0000006c00c37202 */ /* 0x000fe40000000f00 */
[--C-:B------:R-:W-:Y:S01]  /*0b40*/  SHF.R.U64 R19, R108, 0x10, R109.reuse ;  /* 0x000000106c137819 */ /* 0x100fe2000000126d */
[----:B------:R-:W-:Y:S01]  /*0b50*/  UPLOP3.LUT UP2, UPT, UPT, UPT, UPT, 0x40, 0x4 ;  /* 0x000000000004789c */ /* 0x000fe20003f4e870 */
[----:B------:R-:W-:Y:S01]  /*0b60*/  MOV R196, R109 ;  /* 0x0000006d00c47202 */ /* 0x000fe20000000f00 */
[----:B------:R-:W1:Y:S01]  /*0b70*/  LDCU UR8, c[0x0][0x388] ;  /* 0x00007100ff0877ac */ /* 0x000e620008000800 */
[----:B------:R-:W-:-:S02]  /*0b80*/  SHF.R.U32.HI R20, RZ, 0x10, R109 ;  /* 0x00000010ff147819 */ /* 0x000fc4000001166d */
[----:B------:R-:W-:Y:S01]  /*0b90*/  MOV R197, R88 ;  /* 0x0000005800c57202 */ /* 0x000fe20000000f00 */
[----:B------:R-:W2:Y:S01]  /*0ba0*/  LDCU UR19, c[0x0][0x400] ;  /* 0x00008000ff1377ac */ /* 0x000ea20008000800 */
[--C-:B------:R-:W-:Y:S02]  /*0bb0*/  SHF.R.U64 R21, R88, 0x10, R89.reuse ;  /* 0x0000001058157819 */ /* 0x100fe40000001259 */
[----:B------:R-:W-:Y:S01]  /*0bc0*/  MOV R198, R89 ;  /* 0x0000005900c67202 */ /* 0x000fe20000000f00 */
[----:B------:R-:W3:Y:S01]  /*0bd0*/  LDCU.64 UR20, c[0x0][0x438] ;  /* 0x00008700ff1477ac */ /* 0x000ee20008000a00 */
[----:B------:R-:W-:Y:S02]  /*0be0*/  SHF.R.U32.HI R22, RZ, 0x10, R89 ;  /* 0x00000010ff167819 */ /* 0x000fe40000011659 */
[----:B------:R-:W-:Y:S01]  /*0bf0*/  MOV R199, R90 ;  /* 0x0000005a00c77202 */ /* 0x000fe20000000f00 */
[----:B------:R-:W4:Y:S01]  /*0c00*/  LDCU.64 UR22, c[0x0][0x478] ;  /* 0x00008f00ff1677ac */ /* 0x000f220008000a00 */
[----:B------:R-:W-:-:S02]  /*0c10*/  SHF.R.U64 R23, R90, 0x10, R91 ;  /* 0x000000105a177819 */ /* 0x000fc4000000125b */
[----:B------:R-:W-:Y:S01]  /*0c20*/  MOV R200, R91 ;  /* 0x0000005b00c87202 */ /* 0x000fe20000000f00 */
[----:B------:R-:W0:Y:S01]  /*0c30*/  LDCU.128 UR12, c[0x0][0x3c0] ;  /* 0x00007800ff0c77ac */ /* 0x000e220008000c00 */
[----:B------:R-:W-:Y:S02]  /*0c40*/  SHF.R.U32.HI R24, RZ, 0x10, R91 ;  /* 0x00000010ff187819 */ /* 0x000fe4000001165b */
[----:B------:R-:W-:Y:S01]  /*0c50*/  MOV R201, R92 ;  /* 0x0000005c00c97202 */ /* 0x000fe20000000f00 */
[----:B------:R-:W0:Y:S01]  /*0c60*/  LDCU.64 UR24, c[0x0][0x380] ;  /* 0x00007000ff1877ac */ /* 0x000e220008000a00 */
[--C-:B------:R-:W-:Y:S02]  /*0c70*/  SHF.R.U64 R25, R92, 0x10, R93.reuse ;  /* 0x000000105c197819 */ /* 0x100fe4000000125d */
[----:B------:R-:W-:Y:S01]  /*0c80*/  MOV R202, R93 ;  /* 0x0000005d00ca7202 */ /* 0x000fe20000000f00 */
[----:B------:R-:W-:Y:S01]  /*0c90*/  UMOV UR6, UR7 ;  /* 0x0000000700067c82 */ /* 0x000fe20008000000 */
[----:B------:R-:W-:-:S02]  /*0ca0*/  SHF.R.U32.HI R26, RZ, 0x10, R93 ;  /* 0x00000010ff1a7819 */ /* 0x000fc4000001165d */
        /* <DEDUP_REMOVED lines=8> */
[----:B------:R-:W-:Y:S02]  /*0d30*/  CS2R R6, SRZ ;  /* 0x0000000000067805 */ /* 0x000fe4000001ff00 */
[----:B------:R-:W-:Y:S02]  /*0d40*/  PRMT R184, R184, 0x5410, R8 ;  /* 0x00005410b8b87816 */ /* 0x000fe40000000008 */
[----:B------:R-:W-:Y:S02]  /*0d50*/  PRMT R185, R185, 0x5410, R9 ;  /* 0x00005410b9b97816 */ /* 0x000fe40000000009 */
[----:B------:R-:W-:-:S02]  /*0d60*/  CS2R R8, SRZ ;  /* 0x0000000000087805 */ /* 0x000fc4000001ff00 */
        /* <DEDUP_REMOVED lines=25> */
[----:B------:R-:W-:Y:S02]  /*0f00*/  CS2R R26, SRZ ;  /* 0x00000000001a7805 */ /* 0x000fe4000001ff00 */
[----:B------:R-:W-:Y:S02]  /*0f10*/  PRMT R204, R204, 0x5410, R4 ;  /* 0x00005410cccc7816 */ /* 0x000fe40000000004 */
[----:B------:R-:W-:Y:S02]  /*0f20*/  CS2R R4, SRZ ;  /* 0x0000000000047805 */ /* 0x000fe4000001ff00 */
[----:B01234-:R-:W-:-:S07]  /*0f30*/  PRMT R203, R203, 0x5410, R3 ;  /* 0x00005410cbcb7816 */ /* 0x01ffce0000000003 */
.L_x_1680:
[----:B------:R-:W0:Y:S01]  /*0f40*/  @UP0 LDCU.64 UR4, c[0x0][0x3e0] ;  /* 0x00007c00ff0407ac */ /* 0x000e220008000a00 */
[----:B------:R-:W-:Y:S01]  /*0f50*/  PLOP3.LUT P0, PT, PT, PT, UP0, 0x80, 0x8 ;  /* 0x000000000008781c */ /* 0x000fe20003f0f008 */
[----:B------:R-:W-:Y:S02]  /*0f60*/  UIMAD.WIDE UR10, UR6, 0x4, UR14 ;  /* 0x00000004060a78a5 */ /* 0x000fe4000f8e020e */
[----:B0-----:R-:W-:-:S04]  /*0f70*/  @UP0 UIMAD.WIDE UR4, UR6, 0x2, UR4 ;  /* 0x00000002060408a5 */ /* 0x001fc8000f8e0204 */
[----:B------:R-:W-:Y:S02]  /*0f80*/  MOV R88, UR10 ;  /* 0x0000000a00587c02 */ /* 0x000fe40008000f00 */
[----:B------:R-:W-:Y:S02]  /*0f90*/  MOV R92, UR4 ;  /* 0x00000004005c7c02 */ /* 0x000fe40008000f00 */
[----:B------:R-:W-:Y:S01]  /*0fa0*/  MOV R93, UR5 ;  /* 0x00000005005d7c02 */ /* 0x000fe20008000f00 */
[----:B------:R-:W-:Y:S01]  /*0fb0*/  UIMAD.WIDE UR4, UR6, 0x4, UR12 ;  /* 0x00000004060478a5 */ /* 0x000fe2000f8e020c */
[----:B------:R-:W-:-:S03]  /*0fc0*/  MOV R89, UR11 ;  /* 0x0000000b00597c02 */ /* 0x000fc60008000f00 */
[----:B------:R-:W2:Y:S02]  /*0fd0*/  @P0 LDG.E.U16 R92, desc[UR16][R92.64] ;  /* 0x000000105c5c0981 */ /* 0x000ea4000c1e1500 */
[----:B------:R-:W-:Y:S02]  /*0fe0*/  MOV R90, UR4 ;  /* 0x00000004005a7c02 */ /* 0x000fe40008000f00 */
[----:B------:R-:W-:Y:S01]  /*0ff0*/  MOV R91, UR5 ;  /* 0x00000005005b7c02 */ /* 0x000fe20008000f00 */
[----:B------:R0:W3:Y:S04]  /*1000*/  LDG.E R88, desc[UR16][R88.64] ;  /* 0x0000001058587981 */ /* 0x0000e8000c1e1900 */
[----:B------:R-:W4:Y:S01]  /*1010*/  LDG.E R90, desc[UR16][R90.64] ;  /* 0x000000105a5a7981 */ /* 0x000f22000c1e1900 */
[----:B------:R-:W-:Y:S01]  /*1020*/  UIMAD UR4, UR6, UR8, URZ ;  /* 0x00000008060472a4 */ /* 0x000fe2000f8e02ff */
[----:B------:R-:W-:Y:S01]  /*1030*/  PLOP3.LUT P0, PT, PT, PT, UP0, 0x80, 0x8 ;  /* 0x000000000008781c */ /* 0x000fe20003f0f008 */
[----:B------:R-:W-:Y:S01]  /*1040*/  UMOV UR9, 0x3f800000 ;  /* 0x3f80000000097882 */ /* 0x000fe20000000000 */
[----:B------:R-:W-:Y:S01]  /*1050*/  PLOP3.LUT P1, PT, PT, PT, UP0, 0x80, 0x8 ;  /* 0x000000000008781c */ /* 0x000fe20003f2f008 */
[----:B------:R-:W-:Y:S01]  /*1060*/  USHF.R.S32.HI UR5, URZ, 0x1f, UR4 ;  /* 0x0000001fff057899 */ /* 0x000fe20008011404 */
[C---:B------:R-:W-:Y:S01]  /*1070*/  ISETP.GE.U32.AND P3, PT, R2.reuse, 0x100, PT ;  /* 0x000001000200780c */ /* 0x040fe20003f66070 */
[----:B------:R-:W-:Y:S01]  /*1080*/  BSSY.RECONVERGENT B0, `(.L_x_1611) ;  /* 0x000004c000007945 */ /* 0x000fe20003800200 */
[----:B------:R-:W-:Y:S01]  /*1090*/  ISETP.NE.AND P5, PT, RZ, UR18, PT ;  /* 0x00000012ff007c0c */ /* 0x000fe2000bfa5270 */
[----:B------:R-:W-:Y:S01]  /*10a0*/  ULEA.HI UR5, UR5, UR4, URZ, 0x2 ;  /* 0x0000000405057291 */ /* 0x000fe2000f8f10ff */
[----:B------:R-:W-:Y:S01]  /*10b0*/  HFMA2 R95, -RZ, RZ, 0, 0 ;  /* 0x00000000ff5f7431 */ /* 0x000fe200000001ff */
[----:B------:R-:W-:-:S02]  /*10c0*/  ISETP.GE.U32.AND P2, PT, R2, 0x400, PT ;  /* 0x000004000200780c */ /* 0x000fc40003f46070 */
[----:B------:R-:W-:Y:S02]  /*10d0*/  ISETP.GE.U32.AND P4, PT, R2, 0x500, PT ;  /* 0x000005000200780c */ /* 0x000fe40003f86070 */
[----:B0-----:R-:W-:Y:S02]  /*10e0*/  MOV R89, UR5 ;  /* 0x0000000500597c02 */ /* 0x001fe40008000f00 */
[----:B------:R-:W-:Y:S02]  /*10f0*/  MOV R96, RZ ;  /* 0x000000ff00607202 */ /* 0x000fe40000000f00 */
[----:B------:R-:W-:-:S04]  /*1100*/  LEA.HI.SX32 R122, R89, R0, 0x1e ;  /* 0x00000000597a7211 */ /* 0x000fc800078ff2ff */
[----:B------:R-:W-:Y:S01]  /*1110*/  MOV R97, R122 ;  /* 0x0000007a00617202 */ /* 0x000fe20000000f00 */
[----:B--2---:R-:W-:Y:S01]  /*1120*/  @P0 HADD2.F32 R92, -RZ, R92.H0_H0 ;  /* 0x2000005cff5c0230 */ /* 0x004fe20000004100 */
[----:B------:R-:W-:-:S04]  /*1130*/  ISETP.GE.U32.AND P0, PT, R2, 0x200, PT ;  /* 0x000002000200780c */ /* 0x000fc80003f06070 */
[----:B------:R-:W-:Y:S02]  /*1140*/  @P1 R2UR UR9, R92 ;  /* 0x000000005c0912ca */ /* 0x000fe400000e0000 */
[----:B---3--:R-:W-:Y:S02]  /*1150*/  R2UR UR11, R88 ;  /* 0x00000000580b72ca */ /* 0x008fe400000e0000 */
[----:B------:R-:W-:Y:S02]  /*1160*/  ISETP.GE.U32.AND P1, PT, R2, 0x300, PT ;  /* 0x000003000200780c */ /* 0x000fe40003f26070 */
[----:B------:R-:W-:Y:S02]  /*1170*/  P2R R88, PR, RZ, 0x20 ;  /* 0x00000020ff587803 */ /* 0x000fe40000000000 */
[----:B----4-:R-:W-:Y:S01]  /*1180*/  FSEL R94, R90, RZ, !P5 ;  /* 0x000000ff5a5e7208 */ /* 0x010fe20006800000 */
[----:B-----5:R-:W-:Y:S08]  /*1190*/  @!P3 BRA `(.L_x_1612) ;  /* 0x0000000000e8b947 */ /* 0x020ff00003800000 */
        /* <DEDUP_REMOVED lines=10> */
[----:B------:R-:W-:Y:S02]  /*1240*/  HADD2.F32 R126, -RZ, R107.H0_H0 ;  /* 0x2000006bff7e7230 */ /* 0x000fe40000004100 */
[--C-:B------:R-:W-:Y:S02]  /*1250*/  HADD2.F32 R127, -RZ, R203.reuse.H0_H0 ;  /* 0x200000cbff7f7230 */ /* 0x100fe40000004100 */
[----:B------:R-:W-:Y:S02]  /*1260*/  HADD2.F32 R129, -RZ, R203.H1_H1 ;  /* 0x300000cbff817230 */ /* 0x000fe40000004100 */
[----:B0-----:R-:W-:-:S05]  /*1270*/  @P5 IMAD.WIDE.U32 R92, R122, 0x8, R92 ;  /* 0x000000087a5c5825 */ /* 0x001fca00078e005c */
[----:B------:R0:W5:Y:S01]  /*1280*/  @P5 LDG.E.64 R108, desc[UR16][R92.64] ;  /* 0x000000105c6c5981 */ /* 0x000162000c1e1b00 */
[----:B--2---:R-:W-:Y:S02]  /*1290*/  MOV R95, R90 ;  /* 0x0000005a005f7202 */ /* 0x004fe40000000f00 */
[----:B------:R-:W-:Y:S01]  /*12a0*/  SHF.R.U64 R98, R90, 0x10, R91 ;  /* 0x000000105a627819 */ /* 0x000fe2000000125b */
[----:B---3--:R-:W-:Y:S01]  /*12b0*/  HADD2.F32 R3, -RZ, R88.H0_H0 ;  /* 0x20000058ff037230 */ /* 0x008fe20000004100 */
[--C-:B------:R-:W-:Y:S02]  /*12c0*/  SHF.R.U64 R88, R88, 0x10, R89.reuse ;  /* 0x0000001058587819 */ /* 0x100fe40000001259 */
[----:B------:R-:W-:Y:S01]  /*12d0*/  SHF.R.U32.HI R90, RZ, 0x10, R89 ;  /* 0x00000010ff5a7819 */ /* 0x000fe20000011659 */
[----:B------:R-:W-:-:S05]  /*12e0*/  HADD2.F32 R89, -RZ, R89.H0_H0 ;  /* 0x20000059ff597230 */ /* 0x000fca0000004100 */
[----:B------:R-:W-:Y:S01]  /*12f0*/  FADD.FTZ R89, -R94, R89 ;  /* 0x000000595e597221 */ /* 0x000fe20000010100 */
[----:B------:R-:W-:-:S03]  /*1300*/  MOV R96, R91 ;  /* 0x0000005b00607202 */ /* 0x000fc60000000f00 */
[----:B------:R-:W-:Y:S01]  /*1310*/  FMUL.FTZ R125, R89, UR11 ;  /* 0x0000000b597d7c20 */ /* 0x000fe20008410000 */
[----:B------:R-:W-:Y:S01]  /*1320*/  HADD2.F32 R89, -RZ, R88.H0_H0 ;  /* 0x20000058ff597230 */ /* 0x000fe20000004100 */
[----:B------:R-:W-:Y:S01]  /*1330*/  SHF.R.U32.HI R97, RZ, 0x10, R91 ;  /* 0x00000010ff617819 */ /* 0x000fe2000001165b */
[----:B------:R-:W-:Y:S02]  /*1340*/  HADD2.F32 R95, -RZ, R95.H0_H0 ;  /* 0x2000005fff5f7230 */ /* 0x000fe40000004100 */
[C---:B------:R-:W-:Y:S01]  /*1350*/  FADD.FTZ R3, -R94.reuse, R3 ;  /* 0x000000035e037221 */ /* 0x040fe20000010100 */
[----:B------:R-:W-:Y:S02]  /*1360*/  HADD2.F32 R91, -RZ, R96.H0_H0 ;  /* 0x20000060ff5b7230 */ /* 0x000fe40000004100 */
[----:B------:R-:W-:Y:S01]  /*1370*/  FADD.FTZ R89, -R94, R89 ;  /* 0x000000595e597221 */ /* 0x000fe20000010100 */
[----:B------:R-:W-:Y:S02]  /*1380*/  HADD2.F32 R88, -RZ, R98.H0_H0 ;  /* 0x20000062ff587230 */ /* 0x000fe40000004100 */
[----:B------:R-:W-:Y:S01]  /*1390*/  FMUL.FTZ R124, R124, R95 ;  /* 0x0000005f7c7c7220 */ /* 0x000fe20000410000 */
[----:B------:R-:W-:Y:S01]  /*13a0*/  FMUL.FTZ R128, R89, UR11 ;  /* 0x0000000b59807c20 */ /* 0x000fe20008410000 */
[----:B------:R-:W-:Y:S01]  /*13b0*/  FMUL.FTZ R3, R3, UR11 ;  /* 0x0000000b03037c20 */ /* 0x000fe20008410000 */
[-C--:B------:R-:W-:Y:S01]  /*13c0*/  FMUL.FTZ R126, R126, R91.reuse ;  /* 0x0000005b7e7e7220 */ /* 0x080fe20000410000 */
[----:B------:R-:W-:Y:S01]  /*13d0*/  FADD.FTZ R58, R58, R91 ;  /* 0x0000005b3a3a7221 */ /* 0x000fe20000010000 */
[----:B------:R-:W-:Y:S01]  /*13e0*/  FFMA.FTZ R86, R125, R91, R86 ;  /* 0x0000005b7d567223 */ /* 0x000fe20000010056 */
[----:B------:R-:W-:-:S02]  /*13f0*/  HADD2.F32 R91, -RZ, R90.H0_H0 ;  /* 0x2000005aff5b7230 */ /* 0x000fc40000004100 */
[-C--:B------:R-:W-:Y:S01]  /*1400*/  FMUL.FTZ R127, R127, R88.reuse ;  /* 0x000000587f7f7220 */ /* 0x080fe20000410000 */
[----:B------:R-:W-:Y:S01]  /*1410*/  FADD.FTZ R57, R57, R88 ;  /* 0x0000005839397221 */ /* 0x000fe20000010000 */
[----:B------:R-:W-:Y:S01]  /*1420*/  FFMA.FTZ R85, R128, R88, R85 ;  /* 0x0000005880557223 */ /* 0x000fe20000010055 */
[----:B------:R-:W-:Y:S01]  /*1430*/  FADD.FTZ R88, RZ, R124 ;  /* 0x0000007cff587221 */ /* 0x000fe20000010000 */
[----:B------:R-:W-:Y:S01]  /*1440*/  FFMA.FTZ R89, R3, R124, RZ ;  /* 0x0000007c03597223 */ /* 0x000fe200000100ff */
[----:B------:R-:W-:Y:S01]  /*1450*/  FADD.FTZ R130, -R94, R91 ;  /* 0x0000005b5e827221 */ /* 0x000fe20000010100 */
[----:B0-----:R-:W-:Y:S02]  /*1460*/  HADD2.F32 R92, -RZ, R97.H0_H0 ;  /* 0x20000061ff5c7230 */ /* 0x001fe40000004100 */
        /* <DEDUP_REMOVED lines=13> */
.L_x_1612:
[----:B------:R-:W-:Y:S05]  /*1540*/  BSYNC.RECONVERGENT B0 ;  /* 0x0000000000007941 */ /* 0x000fea0003800200 */
.L_x_1611:
        /* <DEDUP_REMOVED lines=12> */
[----:B------:R-:W-:Y:S02]  /*1610*/  HADD2.F32 R134, -RZ, R180.H0_H0 ;  /* 0x200000b4ff867230 */ /* 0x000fe40000004100 */
[----:B------:R-:W-:Y:S02]  /*1620*/  HADD2.F32 R135, -RZ, R179.H1_H1 ;  /* 0x300000b3ff877230 */ /* 0x000fe40000004100 */
        /* <DEDUP_REMOVED lines=8> */
[----:B------:R-:W-:Y:S01]  /*16b0*/  MOV R98, R92 ;  /* 0x0000005c00627202 */ /* 0x000fe20000000f00 */
[----:B------:R-:W-:Y:S01]  /*16c0*/  HADD2.F32 R99, -RZ, R89.H0_H0 ;  /* 0x20000059ff637230 */ /* 0x000fe20000004100 */
[----:B------:R-:W-:-:S02]  /*16d0*/  SHF.R.U64 R88, R88, 0x10, R89 ;  /* 0x0000001058587819 */ /* 0x000fc40000001259 */
[----:B------:R-:W-:Y:S01]  /*16e0*/  FADD.FTZ R93, -R94, R93 ;  /* 0x0000005d5e5d7221 */ /* 0x000fe20000010100 */
[----:B------:R-:W-:Y:S01]  /*16f0*/  SHF.R.U32.HI R103, RZ, 0x10, R89 ;  /* 0x00000010ff677819 */ /* 0x000fe20000011659 */
[----:B------:R-:W-:Y:S02]  /*1700*/  HADD2.F32 R89, -RZ, R98.H0_H0 ;  /* 0x20000062ff597230 */ /* 0x000fe40000004100 */
[----:B------:R-:W-:-:S03]  /*1710*/  FMUL.FTZ R131, R93, UR11 ;  /* 0x0000000b5d837c20 */ /* 0x000fc60008410000 */
[-C--:B------:R-:W-:Y:S01]  /*1720*/  FMUL.FTZ R132, R132, R89.reuse ;  /* 0x0000005984847220 */ /* 0x080fe20000410000 */
[----:B------:R-:W-:Y:S01]  /*1730*/  FADD.FTZ R52, R52, R89 ;  /* 0x0000005934347221 */ /* 0x000fe20000010000 */
[----:B------:R-:W-:Y:S01]  /*1740*/  FFMA.FTZ R80, R131, R89, R80 ;  /* 0x0000005983507223 */ /* 0x000fe20000010050 */
[----:B------:R-:W-:Y:S02]  /*1750*/  HADD2.F32 R89, -RZ, R88.H0_H0 ;  /* 0x20000058ff597230 */ /* 0x000fe40000004100 */
[C---:B------:R-:W-:Y:S01]  /*1760*/  FADD.FTZ R99, -R94.reuse, R99 ;  /* 0x000000635e637221 */ /* 0x040fe20000010100 */
[----:B0-----:R-:W-:Y:S02]  /*1770*/  HADD2.F32 R91, -RZ, R100.H0_H0 ;  /* 0x20000064ff5b7230 */ /* 0x001fe40000004100 */
[----:B------:R-:W-:Y:S01]  /*1780*/  FADD.FTZ R89, -R94, R89 ;  /* 0x000000595e597221 */ /* 0x000fe20000010100 */
[----:B------:R-:W-:Y:S01]  /*1790*/  FMUL.FTZ R133, R99, UR11 ;  /* 0x0000000b63857c20 */ /* 0x000fe20008410000 */
[----:B------:R-:W-:-:S02]  /*17a0*/  HADD2.F32 R88, -RZ, R102.H0_H0 ;  /* 0x20000066ff587230 */ /* 0x000fc40000004100 */
[----:B------:R-:W-:Y:S01]  /*17b0*/  FMUL.FTZ R136, R89, UR11 ;  /* 0x0000000b59887c20 */ /* 0x000fe20008410000 */
[-C--:B------:R-:W-:Y:S01]  /*17c0*/  FMUL.FTZ R134, R134, R91.reuse ;  /* 0x0000005b86867220 */ /* 0x080fe20000410000 */
[----:B------:R-:W-:Y:S01]  /*17d0*/  FADD.FTZ R54, R54, R91 ;  /* 0x0000005b36367221 */ /* 0x000fe20000010000 */
[----:B------:R-:W-:Y:S01]  /*17e0*/  FFMA.FTZ R82, R133, R91, R82 ;  /* 0x0000005b85527223 */ /* 0x000fe20000010052 */
[----:B------:R-:W-:Y:S02]  /*17f0*/  HADD2.F32 R91, -RZ, R103.H0_H0 ;  /* 0x20000067ff5b7230 */ /* 0x000fe40000004100 */
[-C--:B------:R-:W-:Y:S01]  /*1800*/  FMUL.FTZ R135, R135, R88.reuse ;  /* 0x0000005887877220 */ /* 0x080fe20000410000 */
[----:B------:R-:W-:Y:S01]  /*1810*/  FADD.FTZ R53, R53, R88 ;  /* 0x0000005835357221 */ /* 0x000fe20000010000 */
[----:B------:R-:W-:Y:S01]  /*1820*/  FFMA.FTZ R81, R136, R88, R81 ;  /* 0x0000005888517223 */ /* 0x000fe20000010051 */
[----:B------:R-:W-:Y:S01]  /*1830*/  FADD.FTZ R88, R95, R132 ;  /* 0x000000845f587221 */ /* 0x000fe20000010000 */
[----:B------:R-:W-:Y:S01]  /*1840*/  FFMA.FTZ R89, R131, R132, R96 ;  /* 0x0000008483597223 */ /* 0x000fe20000010060 */
[----:B------:R-:W-:Y:S01]  /*1850*/  FADD.FTZ R138, -R94, R91 ;  /* 0x0000005b5e8a7221 */ /* 0x000fe20000010100 */
[----:B------:R-:W-:-:S02]  /*1860*/  HADD2.F32 R92, -RZ, R101.H0_H0 ;  /* 0x20000065ff5c7230 */ /* 0x000fc40000004100 */
        /* <DEDUP_REMOVED lines=9> */
[----:B------:R-:W-:-:S07]  /*1900*/  FFMA.FTZ R96, R138, R137, R88 ;  /* 0x000000898a607223 */ /* 0x000fce0000010058 */
.L_x_1614:
[----:B------:R-:W-:Y:S05]  /*1910*/  BSYNC.RECONVERGENT B0 ;  /* 0x0000000000007941 */ /* 0x000fea0003800200 */
.L_x_1613:
        /* <DEDUP_REMOVED lines=60> */
.L_x_1616:
[----:B------:R-:W-:Y:S05]  /*1ce0*/  BSYNC.RECONVERGENT B0 ;  /* 0x0000000000007941 */ /* 0x000fea0003800200 */
.L_x_1615:
        /* <DEDUP_REMOVED lines=60> */
.L_x_1618:
[----:B------:R-:W-:Y:S05]  /*20b0*/  BSYNC.RECONVERGENT B0 ;  /* 0x0000000000007941 */ /* 0x000fea0003800200 */
.L_x_1617:
        /* <DEDUP_REMOVED lines=60> */
.L_x_1620:
[----:B------:R-:W-:Y:S05]  /*2480*/  BSYNC.RECONVERGENT B0 ;  /* 0x0000000000007941 */ /* 0x000fea0003800200 */
.L_x_1619:
        /* <DEDUP_REMOVED lines=15> */
[--C-:B------:R-:W-:Y:S02]  /*2580*/  HADD2.F32 R166, -RZ, R188.reuse.H0_H0 ;  /* 0x200000bcffa67230 */ /* 0x100fe40000004100 */
[----:B------:R-:W-:Y:S02]  /*2590*/  HADD2.F32 R167, -RZ, R187.H1_H1 ;  /* 0x300000bbffa77230 */ /* 0x000fe40000004100 */
[----:B------:R-:W-:Y:S01]  /*25a0*/  HADD2.F32 R169, -RZ, R188.H1_H1 ;  /* 0x300000bcffa97230 */ /* 0x000fe20000004100 */
[----:B------:R-:W-:Y:S02]  /*25b0*/  IADD3 R97, PT, PT, R97, 0x100, RZ ;  /* 0x0000010061617810 */ /* 0x000fe40007ffe0ff */
[----:B--2---:R-:W-:-:S02]  /*25c0*/  MOV R98, R90 ;  /* 0x0000005a00627202 */ /* 0x004fc40000000f00 */
[----:B------:R-:W-:Y:S02]  /*25d0*/  MOV R100, R91 ;  /* 0x0000005b00647202 */ /* 0x000fe40000000f00 */
[----:B------:R-:W-:Y:S01]  /*25e0*/  SHF.R.U64 R102, R90, 0x10, R91 ;  /* 0x000000105a667819 */ /* 0x000fe2000000125b */
[----:B0-----:R-:W-:Y:S01]  /*25f0*/  HADD2.F32 R93, -RZ, R88.H0_H0 ;  /* 0x20000058ff5d7230 */ /* 0x001fe20000004100 */
[--C-:B------:R-:W-:Y:S01]  /*2600*/  SHF.R.U64 R92, R88, 0x10, R89.reuse ;  /* 0x00000010585c7819 */ /* 0x100fe20000001259 */
[----:B------:R-:W-:Y:S01]  /*2610*/  HADD2.F32 R99, -RZ, R89.H0_H0 ;  /* 0x20000059ff637230 */ /* 0x000fe20000004100 */
[----:B------:R-:W-:Y:S02]  /*2620*/  SHF.R.U32.HI R103, RZ, 0x10, R89 ;  /* 0x00000010ff677819 */ /* 0x000fe40000011659 */
[----:B------:R-:W-:Y:S01]  /*2630*/  FADD.FTZ R93, -R94, R93 ;  /* 0x0000005d5e5d7221 */ /* 0x000fe20000010100 */
[----:B------:R-:W-:-:S03]  /*2640*/  HADD2.F32 R89, -RZ, R98.H0_H0 ;  /* 0x20000062ff597230 */ /* 0x000fc60000004100 */
[----:B------:R-:W-:Y:S02]  /*2650*/  FMUL.FTZ R163, R93, UR11 ;  /* 0x0000000b5da37c20 */ /* 0x000fe40008410000 */
[-C--:B------:R-:W-:Y:S01]  /*2660*/  FMUL.FTZ R164, R164, R89.reuse ;  /* 0x00000059a4a47220 */ /* 0x080fe20000410000 */
[----:B------:R-:W-:Y:S01]  /*2670*/  FADD.FTZ R36, R36, R89 ;  /* 0x0000005924247221 */ /* 0x000fe20000010000 */
[----:B------:R-:W-:Y:S01]  /*2680*/  FFMA.FTZ R64, R163, R89, R64 ;  /* 0x00000059a3407223 */ /* 0x000fe20000010040 */
[----:B------:R-:W-:Y:S02]  /*2690*/  HADD2.F32 R89, -RZ, R92.H0_H0 ;  /* 0x2000005cff597230 */ /* 0x000fe40000004100 */
[C---:B------:R-:W-:Y:S01]  /*26a0*/  FADD.FTZ R99, -R94.reuse, R99 ;  /* 0x000000635e637221 */ /* 0x040fe20000010100 */
[----:B------:R-:W-:Y:S01]  /*26b0*/  SHF.R.U32.HI R101, RZ, 0x10, R91 ;  /* 0x00000010ff657819 */ /* 0x000fe2000001165b */
[----:B------:R-:W-:Y:S02]  /*26c0*/  HADD2.F32 R91, -RZ, R100.H0_H0 ;  /* 0x20000064ff5b7230 */ /* 0x000fe40000004100 */
        /* <DEDUP_REMOVED lines=25> */
.L_x_1622:
[----:B------:R-:W-:Y:S05]  /*2860*/  BSYNC.RECONVERGENT B0 ;  /* 0x0000000000007941 */ /* 0x000fea0003800200 */
.L_x_1621:
        /* <DEDUP_REMOVED lines=15> */
[--C-:B------:R-:W-:Y:S02]  /*2960*/  HADD2.F32 R172, -RZ, R189.reuse.H0_H0 ;  /* 0x200000bdffac7230 */ /* 0x100fe40000004100 */
[----:B------:R-:W-:Y:S02]  /*2970*/  HADD2.F32 R175, -RZ, R189.H1_H1 ;  /* 0x300000bdffaf7230 */ /* 0x000fe40000004100 */
[--C-:B------:R-:W-:Y:S02]  /*2980*/  HADD2.F32 R174, -RZ, R190.reuse.H0_H0 ;  /* 0x200000beffae7230 */ /* 0x100fe40000004100 */
[----:B------:R-:W-:Y:S01]  /*2990*/  HADD2.F32 R177, -RZ, R190.H1_H1 ;  /* 0x300000beffb17230 */ /* 0x000fe20000004100 */
[----:B--2---:R-:W-:Y:S02]  /*29a0*/  MOV R97, R90 ;  /* 0x0000005a00617202 */ /* 0x004fe40000000f00 */
[----:B------:R-:W-:-:S02]  /*29b0*/  SHF.R.U64 R101, R90, 0x10, R91 ;  /* 0x000000105a657819 */ /* 0x000fc4000000125b */
[----:B------:R-:W-:Y:S01]  /*29c0*/  MOV R98, R91 ;  /* 0x0000005b00627202 */ /* 0x000fe20000000f00 */
[----:B------:R-:W-:Y:S01]  /*29d0*/  HADD2.F32 R97, -RZ, R97.H0_H0 ;  /* 0x20000061ff617230 */ /* 0x000fe20000004100 */
[----:B------:R-:W-:Y:S01]  /*29e0*/  SHF.R.U32.HI R100, RZ, 0x10, R91 ;  /* 0x00000010ff647819 */ /* 0x000fe2000001165b */
[----:B------:R-:W-:-:S03]  /*29f0*/  HADD2.F32 R90, -RZ, R101.H0_H0 ;  /* 0x20000065ff5a7230 */ /* 0x000fc60000004100 */
[----:B------:R-:W-:Y:S01]  /*2a00*/  FMUL.FTZ R172, R172, R97 ;  /* 0x00000061acac7220 */ /* 0x000fe20000410000 */
[--C-:B---3--:R-:W-:Y:S01]  /*2a10*/  SHF.R.U64 R102, R88, 0x10, R89.reuse ;  /* 0x0000001058667819 */ /* 0x108fe20000001259 */
[----:B0-----:R-:W-:Y:S01]  /*2a20*/  HADD2.F32 R93, -RZ, R88.H0_H0 ;  /* 0x20000058ff5d7230 */ /* 0x001fe20000004100 */
[----:B------:R-:W-:Y:S01]  /*2a30*/  SHF.R.U32.HI R92, RZ, 0x10, R89 ;  /* 0x00000010ff5c7819 */ /* 0x000fe20000011659 */
[----:B------:R-:W-:Y:S02]  /*2a40*/  HADD2.F32 R99, -RZ, R89.H0_H0 ;  /* 0x20000059ff637230 */ /* 0x000fe40000004100 */
[----:B------:R-:W-:Y:S02]  /*2a50*/  HADD2.F32 R91, -RZ, R102.H0_H0 ;  /* 0x20000066ff5b7230 */ /* 0x000fe40000004100 */
[C---:B------:R-:W-:Y:S01]  /*2a60*/  FADD.FTZ R93, -R94.reuse, R93 ;  /* 0x0000005d5e5d7221 */ /* 0x040fe20000010100 */
[----:B------:R-:W-:Y:S02]  /*2a70*/  HADD2.F32 R89, -RZ, R92.H0_H0 ;  /* 0x2000005cff597230 */ /* 0x000fe40000004100 */
[C---:B------:R-:W-:Y:S01]  /*2a80*/  FADD.FTZ R99, -R94.reuse, R99 ;  /* 0x000000635e637221 */ /* 0x040fe20000010100 */
[C---:B------:R-:W-:Y:S01]  /*2a90*/  FADD.FTZ R91, -R94.reuse, R91 ;  /* 0x0000005b5e5b7221 */ /* 0x040fe20000010100 */
[----:B------:R-:W-:Y:S01]  /*2aa0*/  FMUL.FTZ R171, R93, UR11 ;  /* 0x0000000b5dab7c20 */ /* 0x000fe20008410000 */
[----:B------:R-:W-:Y:S01]  /*2ab0*/  FADD.FTZ R178, -R94, R89 ;  /* 0x000000595eb27221 */ /* 0x000fe20000010100 */
[----:B------:R-:W-:-:S02]  /*2ac0*/  HADD2.F32 R89, -RZ, R98.H0_H0 ;  /* 0x20000062ff597230 */ /* 0x000fc40000004100 */
        /* <DEDUP_REMOVED lines=8> */
[----:B------:R-:W-:Y:S02]  /*2b50*/  HADD2.F32 R92, -RZ, R100.H0_H0 ;  /* 0x20000064ff5c7230 */ /* 0x000fe40000004100 */
        /* <DEDUP_REMOVED lines=14> */
.L_x_1624:
[----:B------:R-:W-:Y:S05]  /*2c40*/  BSYNC.RECONVERGENT B0 ;  /* 0x0000000000007941 */ /* 0x000fea0003800200 */
.L_x_1623:
        /* <DEDUP_REMOVED lines=32> */
.L_x_1626:
[----:B------:R-:W-:Y:S05]  /*2e50*/  BSYNC.RECONVERGENT B0 ;  /* 0x0000000000007941 */ /* 0x000fea0003800200 */
.L_x_1625:
        /* <DEDUP_REMOVED lines=20> */
[----:B0-----:R-:W-:-:S04]  /*2fa0*/  FADD.FTZ R205, RZ, R88 ;  /* 0x00000058ffcd7221 */ /* 0x001fc80000010000 */
[----:B------:R-:W-:Y:S01]  /*2fb0*/  FADD.FTZ R205, R90, R205 ;  /* 0x000000cd5acd7221 */ /* 0x000fe20000010000 */
[----:B------:R-:W-:-:S03]  /*2fc0*/  FADD.FTZ R90, RZ, R89 ;  /* 0x00000059ff5a7221 */ /* 0x000fc60000010000 */
        /* <DEDUP_REMOVED lines=13> */
[----:B------:R-:W-:-:S04]  /*30a0*/  FADD.FTZ R90, R103, R90 ;  /* 0x0000005a675a7221 */ /* 0x000fc80000010000 */
[----:B------:R-:W-:Y:S01]  /*30b0*/  FMUL.FTZ R90, R90, UR19 ;  /* 0x000000135a5a7c20 */ /* 0x000fe20008410000 */
[----:B------:R-:W-:-:S04]  /*30c0*/  FSEL R88, R88, RZ, !P6 ;  /* 0x000000ff58587208 */ /* 0x000fc80007000000 */
        /* <DEDUP_REMOVED lines=12> */
[----:B------:R-:W-:Y:S02]  /*3190*/  HADD2.F32 R95, -RZ, R204.H1_H1 ;  /* 0x300000ccff5f7230 */ /* 0x000fe40000004100 */
[----:B------:R-:W-:Y:S01]  /*31a0*/  FADD.FTZ R93, R129, -R92 ;  /* 0x8000005c815d7221 */ /* 0x000fe20000010000 */
[----:B------:R-:W-:Y:S01]  /*31b0*/  FADD.FTZ R89, R126, -R89 ;  /* 0x800000597e597221 */ /* 0x000fe20000010000 */
[----:B------:R-:W-:Y:S01]  /*31c0*/  FFMA.FTZ R92, R128, UR4, R88 ;  /* 0x00000004805c7c23 */ /* 0x000fe20008010058 */
[----:B------:R-:W-:Y:S02]  /*31d0*/  HADD2.F32 R94, -RZ, R105.H0_H0 ;  /* 0x20000069ff5e7230 */ /* 0x000fe40000004100 */
[----:B------:R-:W-:Y:S01]  /*31e0*/  FMUL.FTZ R93, R93, UR11 ;  /* 0x0000000b5d5d7c20 */ /* 0x000fe20008410000 */
[----:B------:R-:W-:Y:S01]  /*31f0*/  FMUL.FTZ R89, R89, UR11 ;  /* 0x0000000b59597c20 */ /* 0x000fe20008410000 */
[----:B------:R-:W-:Y:S01]  /*3200*/  FADD.FTZ R92, R127, -R92 ;  /* 0x8000005c7f5c7221 */ /* 0x000fe20000010000 */
[----:B------:R-:W-:-:S02]  /*3210*/  HADD2.F32 R96, -RZ, R104.H0_H0 ;  /* 0x20000068ff607230 */ /* 0x000fc40000004100 */
[----:B------:R-:W-:Y:S01]  /*3220*/  FMUL.FTZ R102, R93, UR9 ;  /* 0x000000095d667c20 */ /* 0x000fe20008410000 */
[----:B------:R-:W-:Y:S01]  /*3230*/  FFMA.FTZ R93, R3, UR4, R88 ;  /* 0x00000004035d7c23 */ /* 0x000fe20008010058 */
[----:B------:R-:W-:Y:S01]  /*3240*/  FMUL.FTZ R89, R89, UR9 ;  /* 0x0000000959597c20 */ /* 0x000fe20008410000 */
[----:B------:R-:W-:Y:S01]  /*3250*/  FMUL.FTZ R92, R92, UR11 ;  /* 0x0000000b5c5c7c20 */ /* 0x000fe20008410000 */
[----:B------:R-:W-:Y:S01]  /*3260*/  FMUL.FTZ R103, R102, R95 ;  /* 0x0000005f66677220 */ /* 0x000fe20000410000 */
[----:B------:R-:W-:Y:S01]  /*3270*/  FADD.FTZ R93, R124, -R93 ;  /* 0x8000005d7c5d7221 */ /* 0x000fe20000010000 */
[----:B------:R-:W-:Y:S02]  /*3280*/  HADD2.F32 R95, -RZ, R204.H0_H0 ;  /* 0x200000ccff5f7230 */ /* 0x000fe40000004100 */
[----:B------:R-:W-:Y:S01]  /*3290*/  FMUL.FTZ R97, R89, R94 ;  /* 0x0000005e59617220 */ /* 0x000fe20000410000 */
[----:B------:R-:W-:Y:S01]  /*32a0*/  FMUL.FTZ R98, R92, UR9 ;  /* 0x000000095c627c20 */ /* 0x000fe20008410000 */
[----:B------:R-:W-:Y:S01]  /*32b0*/  FMUL.FTZ R94, R93, UR11 ;  /* 0x0000000b5d5e7c20 */ /* 0x000fe20008410000 */
[----:B------:R-:W-:Y:S01]  /*32c0*/  F2F.F16.F32 R206, R103 ;  /* 0x0000006700ce7304 */ /* 0x000fe20000200800 */
[----:B------:R-:W0:Y:S01]  /*32d0*/  LDC.64 R92, c[0x0][0x468] ;  /* 0x00011a00ff5c7b82 */ /* 0x000e220000000a00 */
[----:B------:R-:W-:-:S06]  /*32e0*/  FMUL.FTZ R100, R98, R95 ;  /* 0x0000005f62647220 */ /* 0x000fcc0000410000 */
[----:B------:R1:W3:Y:S02]  /*32f0*/  F2F.F16.F32 R101, R97 ;  /* 0x0000006100657304 */ /* 0x0002e40000200800 */
[----:B-1----:R-:W-:-:S06]  /*3300*/  FMUL.FTZ R97, R94, UR9 ;  /* 0x000000095e617c20 */ /* 0x002fcc0008410000 */
[----:B------:R-:W1:Y:S01]  /*3310*/  F2F.F16.F32 R94, R100 ;  /* 0x00000064005e7304 */ /* 0x000e620000200800 */
[----:B------:R-:W-:Y:S01]  /*3320*/  FMUL.FTZ R96, R97, R96 ;  /* 0x0000006061607220 */ /* 0x000fe20000410000 */
[----:B---3--:R-:W-:Y:S01]  /*3330*/  PRMT R101, R101, 0x5410, R206 ;  /* 0x0000541065657816 */ /* 0x008fe200000000ce */
[C---:B0-----:R-:W-:Y:S01]  /*3340*/  IMAD.WIDE.U32 R92, R122.reuse, 0x8, R92 ;  /* 0x000000087a5c7825 */ /* 0x041fe200078e005c */
[----:B------:R-:W-:-:S04]  /*3350*/  IADD3 R122, PT, PT, R122, 0x100, RZ ;  /* 0x000001007a7a7810 */ /* 0x000fc80007ffe0ff */
[----:B------:R-:W0:Y:S01]  /*3360*/  F2F.F16.F32 R99, R96 ;  /* 0x0000006000637304 */ /* 0x000e220000200800 */
[----:B-1----:R-:W-:-:S05]  /*3370*/  IMAD.WIDE.U32 R94, R94, 0x10000, RZ ;  /* 0x000100005e5e7825 */ /* 0x002fca00078e00ff */
[----:B------:R-:W-:Y:S02]  /*3380*/  LOP3.LUT R95, R101, R95, RZ, 0xfc, !PT ;  /* 0x0000005f655f7212 */ /* 0x000fe400078efcff */
[----:B0-----:R-:W-:-:S05]  /*3390*/  LOP3.LUT R94, R94, R99, RZ, 0xfc, !PT ;  /* 0x000000635e5e7212 */ /* 0x001fca00078efcff */
[----:B------:R0:W-:Y:S01]  /*33a0*/  STG.E.64 desc[UR16][R92.64], R94 ;  /* 0x0000005e5c007986 */ /* 0x0001e2000c101b10 */
[--C-:B--2---:R-:W-:Y:S01]  /*33b0*/  SHF.R.U32.HI R101, RZ, 0x10, R91.reuse ;  /* 0x00000010ff657819 */ /* 0x104fe2000001165b */
[----:B------:R-:W-:Y:S01]  /*33c0*/  HADD2.F32 R99, -RZ, R91.H0_H0 ;  /* 0x2000005bff637230 */ /* 0x000fe20000004100 */
[----:B------:R-:W-:Y:S01]  /*33d0*/  SHF.R.U64 R103, R90, 0x10, R91 ;  /* 0x000000105a677819 */ /* 0x000fe2000000125b */
[----:B------:R-:W-:Y:S02]  /*33e0*/  HADD2.F32 R90, -RZ, R90.H0_H0 ;  /* 0x2000005aff5a7230 */ /* 0x000fe40000004100 */
[----:B------:R-:W-:Y:S02]  /*33f0*/  HADD2.F32 R96, -RZ, R101.H0_H0 ;  /* 0x20000065ff607230 */ /* 0x000fe40000004100 */
[----:B------:R-:W-:Y:S01]  /*3400*/  FFMA.FTZ R30, R89, R99, R30 ;  /* 0x00000063591e7223 */ /* 0x000fe2000001001e */
[----:B------:R-:W-:Y:S02]  /*3410*/  HADD2.F32 R91, -RZ, R103.H0_H0 ;  /* 0x20000067ff5b7230 */ /* 0x000fe40000004100 */
[----:B------:R-:W-:Y:S01]  /*3420*/  FFMA.FTZ R28, R97, R90, R28 ;  /* 0x0000005a611c7223 */ /* 0x000fe2000001001c */
[----:B------:R-:W-:-:S02]  /*3430*/  FFMA.FTZ R31, R102, R96, R31 ;  /* 0x00000060661f7223 */ /* 0x000fc4000001001f */
[----:B0-----:R-:W-:-:S07]  /*3440*/  FFMA.FTZ R29, R98, R91, R29 ;  /* 0x0000005b621d7223 */ /* 0x001fce000001001d */
.L_x_1631:
[----:B------:R-:W-:Y:S05]  /*3450*/  BSYNC.RECONVERGENT B1 ;  /* 0x0000000000017941 */ /* 0x000fea0003800200 */
.L_x_1630:
[----:B------:R-:W-:Y:S04]  /*3460*/  BSSY.RECONVERGENT B1, `(.L_x_1632) ;  /* 0x0000033000017945 */ /* 0x000fe80003800200 */
[----:B------:R-:W-:Y:S05]  /*3470*/  @!P0 BRA `(.L_x_1633) ;  /* 0x0000000000c48947 */ /* 0x000fea0003800000 */
[----:B------:R-:W0:Y:S02]  /*3480*/  LDC.64 R90, c[0x0][0x390] ;  /* 0x0000e400ff5a7b82 */ /* 0x000e240000000a00 */
[----:B0-----:R-:W-:-:S06]  /*3490*/  IMAD.WIDE.U32 R90, R122, 0x8, R90 ;  /* 0x000000087a5a7825 */ /* 0x001fcc00078e005a */
[----:B------:R-:W2:Y:S01]  /*34a0*/  LDG.E.64 R90, desc[UR16][R90.64] ;  /* 0x000000105a5a7981 */ /* 0x000ea2000c1e1b00 */
[--C-:B------:R-:W-:Y:S01]  /*34b0*/  FFMA.FTZ R92, R138, UR4, R88.reuse ;  /* 0x000000048a5c7c23 */ /* 0x100fe20008010058 */
[----:B------:R-:W-:Y:S01]  /*34c0*/  FFMA.FTZ R89, R133, UR4, R88 ;  /* 0x0000000485597c23 */ /* 0x000fe20008010058 */
[--C-:B------:R-:W-:Y:S02]  /*34d0*/  HADD2.F32 R95, -RZ, R192.reuse.H1_H1 ;  /* 0x300000c0ff5f7230 */ /* 0x100fe40000004100 */
        /* <DEDUP_REMOVED lines=14> */
[----:B------:R-:W-:Y:S02]  /*35c0*/  HADD2.F32 R95, -RZ, R191.H1_H1 ;  /* 0x300000bfff5f7230 */ /* 0x000fe40000004100 */
        /* <DEDUP_REMOVED lines=28> */
.L_x_1633:
[----:B------:R-:W-:Y:S05]  /*3790*/  BSYNC.RECONVERGENT B1 ;  /* 0x0000000000017941 */ /* 0x000fea0003800200 */
.L_x_1632:
        /* <DEDUP_REMOVED lines=51> */
.L_x_1635:
[----:B------:R-:W-:Y:S05]  /*3ad0*/  BSYNC.RECONVERGENT B1 ;  /* 0x0000000000017941 */ /* 0x000fea0003800200 */
.L_x_1634:
        /* <DEDUP_REMOVED lines=51> */
.L_x_1637:
[----:B------:R-:W-:Y:S05]  /*3e10*/  BSYNC.RECONVERGENT B1 ;  /* 0x0000000000017941 */ /* 0x000fea0003800200 */
.L_x_1636:
        /* <DEDUP_REMOVED lines=51> */
.L_x_1639:
[----:B------:R-:W-:Y:S05]  /*4150*/  BSYNC.RECONVERGENT B1 ;  /* 0x0000000000017941 */ /* 0x000fea0003800200 */
.L_x_1638:
        /* <DEDUP_REMOVED lines=51> */
.L_x_1641:
[----:B------:R-:W-:Y:S05]  /*4490*/  BSYNC.RECONVERGENT B1 ;  /* 0x0000000000017941 */ /* 0x000fea0003800200 */
.L_x_1640:
[----:B------:R-:W-:-:S13]  /*44a0*/  ISETP.NE.AND P6, PT, R123, RZ, PT ;  /* 0x000000ff7b00720c */ /* 0x000fda0003fc5270 */
[----:B------:R-:W-:Y:S05]  /*44b0*/  @!P6 BRA `(.L_x_1642) ;  /* 0x0000005400f8e947 */ /* 0x000fea0003800000 */
[----:B------:R-:W0:Y:S02]  /*44c0*/  LDC.64 R90, c[0x0][0x390] ;  /* 0x0000e400ff5a7b82 */ /* 0x000e240000000a00 */
[----:B0-----:R-:W-:-:S06]  /*44d0*/  IMAD.WIDE.U32 R90, R122, 0x8, R90 ;  /* 0x000000087a5a7825 */ /* 0x001fcc00078e005a */
[----:B------:R-:W2:Y:S01]  /*44e0*/  LDG.E.64 R90, desc[UR16][R90.64] ;  /* 0x000000105a5a7981 */ /* 0x000ea2000c1e1b00 */
[--C-:B------:R-:W-:Y:S01]  /*44f0*/  FFMA.FTZ R89, R173, UR4, R88.reuse ;  /* 0x00000004ad597c23 */ /* 0x100fe20008010058 */
[----:B------:R-:W-:Y:S01]  /*4500*/  FFMA.FTZ R92, R178, UR4, R88 ;  /* 0x00000004b25c7c23 */ /* 0x000fe20008010058 */
[--C-:B------:R-:W-:Y:S02]  /*4510*/  HADD2.F32 R94, -RZ, R202.reuse.H0_H0 ;  /* 0x200000caff5e7230 */ /* 0x100fe40000004100 */
[----:B------:R-:W-:Y:S01]  /*4520*/  FADD.FTZ R89, R174, -R89 ;  /* 0x80000059ae597221 */ /* 0x000fe20000010000 */
[----:B------:R-:W-:Y:S01]  /*4530*/  FADD.FTZ R93, R177, -R92 ;  /* 0x8000005cb15d7221 */ /* 0x000fe20000010000 */
[----:B------:R-:W-:Y:S01]  /*4540*/  FFMA.FTZ R92, R176, UR4, R88 ;  /* 0x00000004b05c7c23 */ /* 0x000fe20008010058 */
[----:B------:R-:W-:Y:S02]  /*4550*/  HADD2.F32 R99, -RZ, R202.H1_H1 ;  /* 0x300000caff637230 */ /* 0x000fe40000004100 */
[----:B------:R-:W-:Y:S01]  /*4560*/  FMUL.FTZ R89, R89, UR11 ;  /* 0x0000000b59597c20 */ /* 0x000fe20008410000 */
[----:B------:R-:W-:Y:S01]  /*4570*/  FMUL.FTZ R93, R93, UR11 ;  /* 0x0000000b5d5d7c20 */ /* 0x000fe20008410000 */
[----:B------:R-:W-:-:S02]  /*4580*/  FADD.FTZ R92, R175, -R92 ;  /* 0x8000005caf5c7221 */ /* 0x000fc40000010000 */
[----:B------:R-:W-:Y:S01]  /*4590*/  FMUL.FTZ R95, R89, UR9 ;  /* 0x00000009595f7c20 */ /* 0x000fe20008410000 */
[----:B------:R-:W-:Y:S01]  /*45a0*/  FFMA.FTZ R89, R171, UR4, R88 ;  /* 0x00000004ab597c23 */ /* 0x000fe20008010058 */
[----:B------:R-:W-:Y:S01]  /*45b0*/  FMUL.FTZ R92, R92, UR11 ;  /* 0x0000000b5c5c7c20 */ /* 0x000fe20008410000 */
[----:B------:R-:W-:Y:S01]  /*45c0*/  FMUL.FTZ R102, R93, UR9 ;  /* 0x000000095d667c20 */ /* 0x000fe20008410000 */
[--C-:B------:R-:W-:Y:S02]  /*45d0*/  HADD2.F32 R93, -RZ, R201.reuse.H1_H1 ;  /* 0x300000c9ff5d7230 */ /* 0x100fe40000004100 */
[----:B------:R-:W-:Y:S01]  /*45e0*/  FADD.FTZ R89, R172, -R89 ;  /* 0x80000059ac597221 */ /* 0x000fe20000010000 */
[----:B------:R-:W-:Y:S01]  /*45f0*/  FMUL.FTZ R97, R95, R94 ;  /* 0x0000005e5f617220 */ /* 0x000fe20000410000 */
[----:B------:R-:W-:Y:S01]  /*4600*/  FMUL.FTZ R96, R92, UR9 ;  /* 0x000000095c607c20 */ /* 0x000fe20008410000 */
[----:B------:R-:W-:Y:S01]  /*4610*/  FMUL.FTZ R101, R102, R99 ;  /* 0x0000006366657220 */ /* 0x000fe20000410000 */
[----:B------:R-:W-:Y:S01]  /*4620*/  FMUL.FTZ R92, R89, UR11 ;  /* 0x0000000b595c7c20 */ /* 0x000fe20008410000 */
[----:B------:R0:W-:Y:S01]  /*4630*/  F2F.F16.F32 R100, R97 ;  /* 0x0000006100647304 */ /* 0x0001e20000200800 */
[----:B------:R-:W-:-:S02]  /*4640*/  HADD2.F32 R94, -RZ, R201.H0_H0 ;  /* 0x200000c9ff5e7230 */ /* 0x000fc40000004100 */
[----:B------:R-:W-:Y:S01]  /*4650*/  FMUL.FTZ R98, R96, R93 ;  /* 0x0000005d60627220 */ /* 0x000fe20000410000 */
[----:B------:R-:W1:Y:S04]  /*4660*/  LDC.64 R88, c[0x0][0x468] ;  /* 0x00011a00ff587b82 */ /* 0x000e680000000a00 */
[----:B------:R-:W3:Y:S01]  /*4670*/  F2F.F16.F32 R101, R101 ;  /* 0x0000006500657304 */ /* 0x000ee20000200800 */
[----:B0-----:R-:W-:-:S04]  /*4680*/  FMUL.FTZ R97, R92, UR9 ;  /* 0x000000095c617c20 */ /* 0x001fc80008410000 */
[----:B------:R-:W-:-:S03]  /*4690*/  FMUL.FTZ R94, R97, R94 ;  /* 0x0000005e615e7220 */ /* 0x000fc60000410000 */
[----:B------:R-:W0:Y:S01]  /*46a0*/  F2F.F16.F32 R92, R98 ;  /* 0x00000062005c7304 */ /* 0x000e220000200800 */
[----:B---3--:R-:W-:-:S07]  /*46b0*/  PRMT R103, R100, 0x5410, R101 ;  /* 0x0000541064677816 */ /* 0x008fce0000000065 */
[----:B------:R-:W3:Y:S01]  /*46c0*/  F2F.F16.F32 R99, R94 ;  /* 0x0000005e00637304 */ /* 0x000ee20000200800 */
[----:B-1----:R-:W-:-:S04]  /*46d0*/  IMAD.WIDE.U32 R88, R122, 0x8, R88 ;  /* 0x000000087a587825 */ /* 0x002fc800078e0058 */
[----:B0-----:R-:W-:-:S05]  /*46e0*/  IMAD.WIDE.U32 R92, R92, 0x10000, RZ ;  /* 0x000100005c5c7825 */ /* 0x001fca00078e00ff */
[----:B------:R-:W-:Y:S02]  /*46f0*/  LOP3.LUT R93, R103, R93, RZ, 0xfc, !PT ;  /* 0x0000005d675d7212 */ /* 0x000fe400078efcff */
[----:B---3--:R-:W-:-:S05]  /*4700*/  LOP3.LUT R92, R92, R99, RZ, 0xfc, !PT ;  /* 0x000000635c5c7212 */ /* 0x008fca00078efcff */
        /* <DEDUP_REMOVED lines=10> */
[----:B------:R-:W-:Y:S01]  /*47b0*/  FFMA.FTZ R5, R96, R91, R5 ;  /* 0x0000005b60057223 */ /* 0x000fe20000010005 */
[----:B0-----:R-:W-:Y:S06]  /*47c0*/  BRA `(.L_x_1642) ;  /* 0x0000005400347947 */ /* 0x001fec0003800000 */
.L_x_1629:
[----:B------:R-:W-:Y:S04]  /*47d0*/  BSSY.RECONVERGENT B1, `(.L_x_1643) ;  /* 0x000003e000017945 */ /* 0x000fe80003800200 */
[----:B------:R-:W-:Y:S05]  /*47e0*/  @!P3 BRA `(.L_x_1644) ;  /* 0x0000000000f0b947 */ /* 0x000fea0003800000 */
[----:B------:R-:W0:Y:S02]  /*47f0*/  LDC.64 R90, c[0x0][0x390] ;  /* 0x0000e400ff5a7b82 */ /* 0x000e240000000a00 */
[----:B0-----:R-:W-:-:S06]  /*4800*/  IMAD.WIDE.U32 R90, R122, 0x8, R90 ;  /* 0x000000087a5a7825 */ /* 0x001fcc00078e005a */
[----:B------:R-:W2:Y:S01]  /*4810*/  LDG.E.64 R90, desc[UR16][R90.64] ;  /* 0x000000105a5a7981 */ /* 0x000ea2000c1e1b00 */
[--C-:B------:R-:W-:Y:S01]  /*4820*/  FFMA.FTZ R92, R130, UR4, R88.reuse ;  /* 0x00000004825c7c23 */ /* 0x100fe20008010058 */
[----:B------:R-:W-:Y:S01]  /*4830*/  FFMA.FTZ R89, R125, UR4, R88 ;  /* 0x000000047d597c23 */ /* 0x000fe20008010058 */
[----:B------:R-:W-:Y:S02]  /*4840*/  HADD2.F32 R98, -RZ, R105.H0_H0 ;  /* 0x20000069ff627230 */ /* 0x000fe40000004100 */
[----:B------:R-:W-:Y:S01]  /*4850*/  FADD.FTZ R92, R129, -R92 ;  /* 0x8000005c815c7221 */ /* 0x000fe20000010000 */
[----:B------:R-:W-:Y:S02]  /*4860*/  HADD2.F32 R99, -RZ, R204.H1_H1 ;  /* 0x300000ccff637230 */ /* 0x000fe40000004100 */
[----:B------:R-:W-:Y:S02]  /*4870*/  HADD2.F32 R206, -RZ, R104.H0_H0 ;  /* 0x20000068ffce7230 */ /* 0x000fe40000004100 */
[----:B------:R-:W-:Y:S01]  /*4880*/  FMUL.FTZ R100, R92, UR11 ;  /* 0x0000000b5c647c20 */ /* 0x000fe20008410000 */
[----:B------:R-:W-:Y:S01]  /*4890*/  FADD.FTZ R92, R126, -R89 ;  /* 0x800000597e5c7221 */ /* 0x000fe20000010000 */
[----:B------:R-:W-:-:S02]  /*48a0*/  FFMA.FTZ R89, R3, UR4, R88 ;  /* 0x0000000403597c23 */ /* 0x000fc40008010058 */
[----:B------:R0:W-:Y:S01]  /*48b0*/  F2F.F16.F32 R95, R100 ;  /* 0x00000064005f7304 */ /* 0x0001e20000200800 */
[----:B------:R-:W-:Y:S01]  /*48c0*/  FMUL.FTZ R93, R92, UR11 ;  /* 0x0000000b5c5d7c20 */ /* 0x000fe20008410000 */
[----:B------:R-:W-:Y:S01]  /*48d0*/  FFMA.FTZ R92, R128, UR4, R88 ;  /* 0x00000004805c7c23 */ /* 0x000fe20008010058 */
[----:B------:R-:W-:-:S03]  /*48e0*/  FADD.FTZ R89, R124, -R89 ;  /* 0x800000597c597221 */ /* 0x000fc60000010000 */
[----:B------:R-:W-:Y:S01]  /*48f0*/  FADD.FTZ R92, R127, -R92 ;  /* 0x8000005c7f5c7221 */ /* 0x000fe20000010000 */
[----:B------:R-:W-:Y:S01]  /*4900*/  FMUL.FTZ R101, R89, UR11 ;  /* 0x0000000b59657c20 */ /* 0x000fe20008410000 */
[----:B------:R1:W3:Y:S01]  /*4910*/  F2F.F16.F32 R94, R93 ;  /* 0x0000005d005e7304 */ /* 0x0002e20000200800 */
[----:B------:R-:W-:Y:S01]  /*4920*/  FMUL.FTZ R89, R93, UR9 ;  /* 0x000000095d597c20 */ /* 0x000fe20008410000 */
[----:B------:R-:W-:Y:S01]  /*4930*/  FMUL.FTZ R92, R92, UR11 ;  /* 0x0000000b5c5c7c20 */ /* 0x000fe20008410000 */
[----:B0-----:R-:W-:Y:S02]  /*4940*/  FMUL.FTZ R100, R100, UR9 ;  /* 0x0000000964647c20 */ /* 0x001fe40008410000 */
[----:B------:R-:W-:Y:S01]  /*4950*/  FMUL.FTZ R97, R89, R98 ;  /* 0x0000006259617220 */ /* 0x000fe20000410000 */
[----:B------:R-:W-:Y:S01]  /*4960*/  FMUL.FTZ R102, R92, UR9 ;  /* 0x000000095c667c20 */ /* 0x000fe20008410000 */
[----:B------:R-:W-:Y:S01]  /*4970*/  FMUL.FTZ R210, R100, R99 ;  /* 0x0000006364d27220 */ /* 0x000fe20000410000 */
[----:B------:R0:W-:Y:S01]  /*4980*/  F2F.F16.F32 R96, R92 ;  /* 0x0000005c00607304 */ /* 0x0001e20000200800 */
[----:B-1----:R-:W-:Y:S01]  /*4990*/  HADD2.F32 R93, -RZ, R204.H0_H0 ;  /* 0x200000ccff5d7230 */ /* 0x002fe20000004100 */
[----:B------:R-:W1:Y:S04]  /*49a0*/  LDC.64 R98, c[0x0][0x478] ;  /* 0x00011e00ff627b82 */ /* 0x000e680000000a00 */
[----:B------:R-:W-:Y:S01]  /*49b0*/  FMUL.FTZ R208, R102, R93 ;  /* 0x0000005d66d07220 */ /* 0x000fe20000410000 */
[----:B---3--:R-:W-:Y:S01]  /*49c0*/  PRMT R205, R94, 0x5410, R95 ;  /* 0x000054105ecd7816 */ /* 0x008fe2000000005f */
[----:B------:R3:W-:Y:S02]  /*49d0*/  F2F.F16.F32 R103, R101 ;  /* 0x0000006500677304 */ /* 0x0007e40000200800 */
[----:B0-----:R-:W0:Y:S06]  /*49e0*/  LDC.64 R92, c[0x0][0x468] ;  /* 0x00011a00ff5c7b82 */ /* 0x001e2c0000000a00 */
[----:B------:R-:W4:Y:S01]  /*49f0*/  F2F.F16.F32 R208, R208 ;  /* 0x000000d000d07304 */ /* 0x000f220000200800 */
[----:B---3--:R-:W-:-:S04]  /*4a00*/  FMUL.FTZ R101, R101, UR9 ;  /* 0x0000000965657c20 */ /* 0x008fc80008410000 */
[----:B------:R-:W-:-:S03]  /*4a10*/  FMUL.FTZ R206, R101, R206 ;  /* 0x000000ce65ce7220 */ /* 0x000fc60000410000 */
[----:B------:R3:W-:Y:S01]  /*4a20*/  F2F.F16.F32 R209, R97 ;  /* 0x0000006100d17304 */ /* 0x0007e20000200800 */
[----:B-1----:R-:W-:-:S04]  /*4a30*/  IMAD.WIDE.U32 R98, R122, 0x8, R98 ;  /* 0x000000087a627825 */ /* 0x002fc800078e0062 */
[----:B----4-:R-:W-:-:S03]  /*4a40*/  IMAD.WIDE.U32 R94, R208, 0x10000, RZ ;  /* 0x00010000d05e7825 */ /* 0x010fc600078e00ff */
[----:B------:R-:W1:Y:S01]  /*4a50*/  F2F.F16.F32 R210, R210 ;  /* 0x000000d200d27304 */ /* 0x000e620000200800 */
[----:B---3--:R-:W-:-:S04]  /*4a60*/  IMAD.WIDE.U32 R96, R96, 0x10000, RZ ;  /* 0x0001000060607825 */ /* 0x008fc800078e00ff */
[----:B0-----:R-:W-:-:S03]  /*4a70*/  IMAD.WIDE.U32 R92, R122, 0x8, R92 ;  /* 0x000000087a5c7825 */ /* 0x001fc600078e005c */
[----:B------:R-:W0:Y:S01]  /*4a80*/  F2F.F16.F32 R207, R206 ;  /* 0x000000ce00cf7304 */ /* 0x000e220000200800 */
        /* <DEDUP_REMOVED lines=17> */
[----:B-1----:R-:W-:-:S07]  /*4ba0*/  FFMA.FTZ R29, R102, R91, R29 ;  /* 0x0000005b661d7223 */ /* 0x002fce000001001d */
.L_x_1644:
[----:B------:R-:W-:Y:S05]  /*4bb0*/  BSYNC.RECONVERGENT B1 ;  /* 0x0000000000017941 */ /* 0x000fea0003800200 */
.L_x_1643:
[----:B------:R-:W-:Y:S04]  /*4bc0*/  BSSY.RECONVERGENT B1, `(.L_x_1645) ;  /* 0x000003e000017945 */ /* 0x000fe80003800200 */
        /* <DEDUP_REMOVED lines=27> */
[----:B-1----:R-:W-:Y:S01]  /*4d80*/  HADD2.F32 R93, -RZ, R191.H1_H1 ;  /* 0x300000bfff5d7230 */ /* 0x002fe20000004100 */
        /* <DEDUP_REMOVED lines=33> */
.L_x_1646:
[----:B------:R-:W-:Y:S05]  /*4fa0*/  BSYNC.RECONVERGENT B1 ;  /* 0x0000000000017941 */ /* 0x000fea0003800200 */
.L_x_1645:
        /* <DEDUP_REMOVED lines=62> */
.L_x_1648:
[----:B------:R-:W-:Y:S05]  /*5390*/  BSYNC.RECONVERGENT B1 ;  /* 0x0000000000017941 */ /* 0x000fea0003800200 */
.L_x_1647:
        /* <DEDUP_REMOVED lines=62> */
.L_x_1650:
[----:B------:R-:W-:Y:S05]  /*5780*/  BSYNC.RECONVERGENT B1 ;  /* 0x0000000000017941 */ /* 0x000fea0003800200 */
.L_x_1649:
        /* <DEDUP_REMOVED lines=62> */
.L_x_1652:
[----:B------:R-:W-:Y:S05]  /*5b70*/  BSYNC.RECONVERGENT B1 ;  /* 0x0000000000017941 */ /* 0x000fea0003800200 */
.L_x_1651:
        /* <DEDUP_REMOVED lines=62> */
.L_x_1654:
[----:B------:R-:W-:Y:S05]  /*5f60*/  BSYNC.RECONVERGENT B1 ;  /* 0x0000000000017941 */ /* 0x000fea0003800200 */
.L_x_1653:
[----:B------:R-:W-:-:S13]  /*5f70*/  ISETP.NE.AND P6, PT, R123, RZ, PT ;  /* 0x000000ff7b00720c */ /* 0x000fda0003fc5270 */
[----:B------:R-:W-:Y:S05]  /*5f80*/  @!P6 BRA `(.L_x_1642) ;  /* 0x0000003c0044e947 */ /* 0x000fea0003800000 */
[----:B------:R-:W0:Y:S02]  /*5f90*/  LDC.64 R90, c[0x0][0x390] ;  /* 0x0000e400ff5a7b82 */ /* 0x000e240000000a00 */
[----:B0-----:R-:W-:-:S06]  /*5fa0*/  IMAD.WIDE.U32 R90, R122, 0x8, R90 ;  /* 0x000000087a5a7825 */ /* 0x001fcc00078e005a */
[----:B------:R-:W2:Y:S01]  /*5fb0*/  LDG.E.64 R90, desc[UR16][R90.64] ;  /* 0x000000105a5a7981 */ /* 0x000ea2000c1e1b00 */
[--C-:B------:R-:W-:Y:S01]  /*5fc0*/  FFMA.FTZ R92, R178, UR4, R88.reuse ;  /* 0x00000004b25c7c23 */ /* 0x100fe20008010058 */
[----:B------:R-:W-:Y:S01]  /*5fd0*/  FFMA.FTZ R89, R173, UR4, R88 ;  /* 0x00000004ad597c23 */ /* 0x000fe20008010058 */
[----:B------:R-:W-:Y:S02]  /*5fe0*/  HADD2.F32 R97, -RZ, R202.H1_H1 ;  /* 0x300000caff617230 */ /* 0x000fe40000004100 */
[----:B------:R-:W-:-:S04]  /*5ff0*/  FADD.FTZ R92, R177, -R92 ;  /* 0x8000005cb15c7221 */ /* 0x000fc80000010000 */
[----:B------:R-:W-:Y:S01]  /*6000*/  FMUL.FTZ R98, R92, UR11 ;  /* 0x0000000b5c627c20 */ /* 0x000fe20008410000 */
[----:B------:R-:W-:Y:S01]  /*6010*/  FADD.FTZ R92, R174, -R89 ;  /* 0x80000059ae5c7221 */ /* 0x000fe20000010000 */
[--C-:B------:R-:W-:Y:S01]  /*6020*/  FFMA.FTZ R89, R171, UR4, R88.reuse ;  /* 0x00000004ab597c23 */ /* 0x100fe20008010058 */
[----:B------:R-:W-:Y:S01]  /*6030*/  FFMA.FTZ R88, R176, UR4, R88 ;  /* 0x00000004b0587c23 */ /* 0x000fe20008010058 */
[----:B------:R0:W-:Y:S01]  /*6040*/  F2F.F16.F32 R102, R98 ;  /* 0x0000006200667304 */ /* 0x0001e20000200800 */
[----:B------:R-:W-:Y:S01]  /*6050*/  FMUL.FTZ R93, R92, UR11 ;  /* 0x0000000b5c5d7c20 */ /* 0x000fe20008410000 */
[----:B------:R-:W-:Y:S01]  /*6060*/  FADD.FTZ R92, R172, -R89 ;  /* 0x80000059ac5c7221 */ /* 0x000fe20000010000 */
[----:B------:R-:W-:Y:S02]  /*6070*/  FADD.FTZ R88, R175, -R88 ;  /* 0x80000058af587221 */ /* 0x000fe40000010000 */
[----:B------:R-:W-:Y:S01]  /*6080*/  FMUL.FTZ R99, R93, UR9 ;  /* 0x000000095d637c20 */ /* 0x000fe20008410000 */
[----:B------:R-:W-:Y:S01]  /*6090*/  FMUL.FTZ R101, R92, UR11 ;  /* 0x0000000b5c657c20 */ /* 0x000fe20008410000 */
[----:B------:R-:W-:Y:S01]  /*60a0*/  FMUL.FTZ R92, R88, UR11 ;  /* 0x0000000b585c7c20 */ /* 0x000fe20008410000 */
[----:B------:R1:W3:Y:S01]  /*60b0*/  F2F.F16.F32 R89, R93 ;  /* 0x0000005d00597304 */ /* 0x0002e20000200800 */
[----:B------:R-:W-:-:S02]  /*60c0*/  HADD2.F32 R88, -RZ, R202.H0_H0 ;  /* 0x200000caff587230 */ /* 0x000fc40000004100 */
[----:B0-----:R-:W-:Y:S01]  /*60d0*/  FMUL.FTZ R98, R98, UR9 ;  /* 0x0000000962627c20 */ /* 0x001fe20008410000 */
[----:B------:R-:W-:-:S03]  /*60e0*/  FMUL.FTZ R100, R92, UR9 ;  /* 0x000000095c647c20 */ /* 0x000fc60008410000 */
[----:B------:R-:W-:Y:S01]  /*60f0*/  FMUL.FTZ R210, R98, R97 ;  /* 0x0000006162d27220 */ /* 0x000fe20000410000 */
[----:B------:R-:W-:Y:S01]  /*6100*/  FMUL.FTZ R95, R99, R88 ;  /* 0x00000058635f7220 */ /* 0x000fe20000410000 */
[----:B------:R0:W-:Y:S01]  /*6110*/  F2F.F16.F32 R94, R92 ;  /* 0x0000005c005e7304 */ /* 0x0001e20000200800 */
[--C-:B-1----:R-:W-:Y:S01]  /*6120*/  HADD2.F32 R93, -RZ, R201.reuse.H1_H1 ;  /* 0x300000c9ff5d7230 */ /* 0x102fe20000004100 */
[----:B------:R-:W1:Y:S01]  /*6130*/  LDC.64 R96, c[0x0][0x478] ;  /* 0x00011e00ff607b82 */ /* 0x000e620000000a00 */
[----:B------:R-:W-:-:S03]  /*6140*/  HADD2.F32 R88, -RZ, R201.H0_H0 ;  /* 0x200000c9ff587230 */ /* 0x000fc60000004100 */
        /* <DEDUP_REMOVED lines=16> */
[----:B-1----:R-:W-:-:S03]  /*6250*/  PRMT R209, R209, 0x5410, R210 ;  /* 0x00005410d1d17816 */ /* 0x002fc600000000d2 */
[----:B------:R1:W-:Y:S01]  /*6260*/  STG.E.64 desc[UR16][R96.64], R94 ;  /* 0x0000005e60007986 */ /* 0x0003e2000c101b10 */
        /* <DEDUP_REMOVED lines=13> */
[----:B-1----:R-:W-:Y:S06]  /*6340*/  BRA `(.L_x_1642) ;  /* 0x0000003800547947 */ /* 0x002fec0003800000 */
.L_x_1628:
        /* <DEDUP_REMOVED lines=11> */
[--C-:B------:R-:W-:Y:S01]  /*6400*/  FFMA.FTZ R96, R130, UR4, R88.reuse ;  /* 0x0000000482607c23 */ /* 0x100fe20008010058 */
[----:B------:R-:W-:Y:S01]  /*6410*/  FFMA.FTZ R97, R3, UR4, R88 ;  /* 0x0000000403617c23 */ /* 0x000fe20008010058 */
[----:B------:R-:W-:Y:S01]  /*6420*/  FADD.FTZ R94, R126, -R93 ;  /* 0x8000005d7e5e7221 */ /* 0x000fe20000010000 */
[----:B------:R-:W-:Y:S02]  /*6430*/  HADD2.F32 R92, -RZ, R92.H0_H0 ;  /* 0x2000005cff5c7230 */ /* 0x000fe40000004100 */
[----:B------:R-:W-:Y:S01]  /*6440*/  FADD.FTZ R93, R129, -R96 ;  /* 0x80000060815d7221 */ /* 0x000fe20000010000 */
[----:B------:R-:W-:-:S02]  /*6450*/  HADD2.F32 R89, -RZ, R89.H0_H0 ;  /* 0x20000059ff597230 */ /* 0x000fc40000004100 */
[----:B------:R-:W-:Y:S01]  /*6460*/  FADD.FTZ R97, R124, -R97 ;  /* 0x800000617c617221 */ /* 0x000fe20000010000 */
[----:B------:R-:W-:Y:S02]  /*6470*/  HADD2.F32 R98, -RZ, R105.H0_H0 ;  /* 0x20000069ff627230 */ /* 0x000fe40000004100 */
[----:B------:R-:W-:Y:S01]  /*6480*/  FFMA.FTZ R96, R93, UR11, R92 ;  /* 0x0000000b5d607c23 */ /* 0x000fe2000801005c */
[----:B------:R-:W-:Y:S01]  /*6490*/  SHF.R.U64 R93, R108, 0x10, R109 ;  /* 0x000000106c5d7819 */ /* 0x000fe2000000126d */
[----:B------:R-:W-:Y:S01]  /*64a0*/  FFMA.FTZ R89, R94, UR11, R89 ;  /* 0x0000000b5e597c23 */ /* 0x000fe20008010059 */
[----:B------:R-:W-:Y:S01]  /*64b0*/  FFMA.FTZ R94, R128, UR4, R88 ;  /* 0x00000004805e7c23 */ /* 0x000fe20008010058 */
[----:B------:R-:W-:Y:S01]  /*64c0*/  MOV R92, R108 ;  /* 0x0000006c005c7202 */ /* 0x000fe20000000f00 */
[----:B------:R-:W-:Y:S02]  /*64d0*/  HADD2.F32 R103, -RZ, R204.H1_H1 ;  /* 0x300000ccff677230 */ /* 0x000fe40000004100 */
[----:B------:R-:W-:Y:S01]  /*64e0*/  FMUL.FTZ R89, R89, UR9 ;  /* 0x0000000959597c20 */ /* 0x000fe20008410000 */
[----:B------:R-:W-:-:S02]  /*64f0*/  HADD2.F32 R93, -RZ, R93.H0_H0 ;  /* 0x2000005dff5d7230 */ /* 0x000fc40000004100 */
[----:B------:R-:W-:Y:S01]  /*6500*/  FADD.FTZ R94, R127, -R94 ;  /* 0x8000005e7f5e7221 */ /* 0x000fe20000010000 */
[----:B------:R-:W-:Y:S02]  /*6510*/  HADD2.F32 R92, -RZ, R92.H0_H0 ;  /* 0x2000005cff5c7230 */ /* 0x000fe40000004100 */
[----:B------:R-:W-:Y:S01]  /*6520*/  FMUL.FTZ R96, R96, UR9 ;  /* 0x0000000960607c20 */ /* 0x000fe20008410000 */
[----:B------:R-:W-:Y:S02]  /*6530*/  HADD2.F32 R101, -RZ, R204.H0_H0 ;  /* 0x200000ccff657230 */ /* 0x000fe40000004100 */
[----:B------:R-:W-:Y:S01]  /*6540*/  FFMA.FTZ R93, R94, UR11, R93 ;  /* 0x0000000b5e5d7c23 */ /* 0x000fe2000801005d */
[----:B------:R-:W-:Y:S01]  /*6550*/  FMUL.FTZ R95, R98, R89 ;  /* 0x00000059625f7220 */ /* 0x000fe20000410000 */
[----:B------:R-:W-:Y:S01]  /*6560*/  FFMA.FTZ R94, R97, UR11, R92 ;  /* 0x0000000b615e7c23 */ /* 0x000fe2000801005c */
[----:B------:R-:W-:Y:S01]  /*6570*/  FMUL.FTZ R103, R103, R96 ;  /* 0x0000006067677220 */ /* 0x000fe20000410000 */
[----:B------:R-:W-:Y:S01]  /*6580*/  FMUL.FTZ R100, R93, UR9 ;  /* 0x000000095d647c20 */ /* 0x000fe20008410000 */
[----:B------:R-:W-:Y:S01]  /*6590*/  HADD2.F32 R98, -RZ, R104.H0_H0 ;  /* 0x20000068ff627230 */ /* 0x000fe20000004100 */
[----:B------:R-:W0:Y:S01]  /*65a0*/  LDC.64 R92, c[0x0][0x468] ;  /* 0x00011a00ff5c7b82 */ /* 0x000e220000000a00 */
[----:B------:R-:W-:Y:S01]  /*65b0*/  FMUL.FTZ R97, R94, UR9 ;  /* 0x000000095e617c20 */ /* 0x000fe20008410000 */
[----:B------:R-:W-:Y:S01]  /*65c0*/  FMUL.FTZ R101, R101, R100 ;  /* 0x0000006465657220 */ /* 0x000fe20000410000 */
[----:B------:R-:W-:Y:S02]  /*65d0*/  F2F.F16.F32 R102, R95 ;  /* 0x0000005f00667304 */ /* 0x000fe40000200800 */
[----:B------:R-:W-:-:S06]  /*65e0*/  FMUL.FTZ R98, R98, R97 ;  /* 0x0000006162627220 */ /* 0x000fcc0000410000 */
[----:B------:R-:W1:Y:S08]  /*65f0*/  F2F.F16.F32 R94, R101 ;  /* 0x00000065005e7304 */ /* 0x000e700000200800 */
[----:B------:R-:W3:Y:S01]  /*6600*/  F2F.F16.F32 R103, R103 ;  /* 0x0000006700677304 */ /* 0x000ee20000200800 */
[C---:B0-----:R-:W-:Y:S01]  /*6610*/  IMAD.WIDE.U32 R92, R122.reuse, 0x8, R92 ;  /* 0x000000087a5c7825 */ /* 0x041fe200078e005c */
[----:B------:R-:W-:-:S06]  /*6620*/  IADD3 R122, PT, PT, R122, 0x100, RZ ;  /* 0x000001007a7a7810 */ /* 0x000fcc0007ffe0ff */
[----:B------:R-:W0:Y:S01]  /*6630*/  F2F.F16.F32 R99, R98 ;  /* 0x0000006200637304 */ /* 0x000e220000200800 */
[----:B-1----:R-:W-:Y:S01]  /*6640*/  IMAD.WIDE.U32 R94, R94, 0x10000, RZ ;  /* 0x000100005e5e7825 */ /* 0x002fe200078e00ff */
[----:B---3--:R-:W-:-:S04]  /*6650*/  PRMT R205, R102, 0x5410, R103 ;  /* 0x0000541066cd7816 */ /* 0x008fc80000000067 */
[----:B------:R-:W-:Y:S02]  /*6660*/  LOP3.LUT R95, R205, R95, RZ, 0xfc, !PT ;  /* 0x0000005fcd5f7212 */ /* 0x000fe400078efcff */
[----:B0-----:R-:W-:-:S05]  /*6670*/  LOP3.LUT R94, R94, R99, RZ, 0xfc, !PT ;  /* 0x000000635e5e7212 */ /* 0x001fca00078efcff */
[----:B------:R0:W-:Y:S01]  /*6680*/  STG.E.64 desc[UR16][R92.64], R94 ;  /* 0x0000005e5c007986 */ /* 0x0001e2000c101b10 */
[--C-:B--2---:R-:W-:Y:S01]  /*6690*/  SHF.R.U64 R103, R90, 0x10, R91.reuse ;  /* 0x000000105a677819 */ /* 0x104fe2000000125b */
[----:B------:R-:W-:Y:S01]  /*66a0*/  HADD2.F32 R99, -RZ, R91.H0_H0 ;  /* 0x2000005bff637230 */ /* 0x000fe20000004100 */
[----:B------:R-:W-:Y:S01]  /*66b0*/  SHF.R.U32.HI R102, RZ, 0x10, R91 ;  /* 0x00000010ff667819 */ /* 0x000fe2000001165b */
[----:B------:R-:W-:Y:S02]  /*66c0*/  HADD2.F32 R90, -RZ, R90.H0_H0 ;  /* 0x2000005aff5a7230 */ /* 0x000fe40000004100 */
[----:B------:R-:W-:Y:S02]  /*66d0*/  HADD2.F32 R91, -RZ, R103.H0_H0 ;  /* 0x20000067ff5b7230 */ /* 0x000fe40000004100 */
[----:B------:R-:W-:Y:S01]  /*66e0*/  FFMA.FTZ R30, R89, R99, R30 ;  /* 0x00000063591e7223 */ /* 0x000fe2000001001e */
[----:B------:R-:W-:Y:S02]  /*66f0*/  HADD2.F32 R98, -RZ, R102.H0_H0 ;  /* 0x20000066ff627230 */ /* 0x000fe40000004100 */
[----:B------:R-:W-:Y:S01]  /*6700*/  FFMA.FTZ R28, R97, R90, R28 ;  /* 0x0000005a611c7223 */ /* 0x000fe2000001001c */
[----:B------:R-:W-:-:S02]  /*6710*/  FFMA.FTZ R29, R100, R91, R29 ;  /* 0x0000005b641d7223 */ /* 0x000fc4000001001d */
[----:B0-----:R-:W-:-:S07]  /*6720*/  FFMA.FTZ R31, R96, R98, R31 ;  /* 0x00000062601f7223 */ /* 0x001fce000001001f */
.L_x_1657:
[----:B------:R-:W-:Y:S05]  /*6730*/  BSYNC.RECONVERGENT B1 ;  /* 0x0000000000017941 */ /* 0x000fea0003800200 */
.L_x_1656:
        /* <DEDUP_REMOVED lines=15> */
[--C-:B------:R-:W-:Y:S02]  /*6830*/  HADD2.F32 R98, -RZ, R192.reuse.H0_H0 ;  /* 0x200000c0ff627230 */ /* 0x100fe40000004100 */
        /* <DEDUP_REMOVED lines=11> */
[--C-:B------:R-:W-:Y:S02]  /*68f0*/  HADD2.F32 R101, -RZ, R191.reuse.H1_H1 ;  /* 0x300000bfff657230 */ /* 0x100fe40000004100 */
        /* <DEDUP_REMOVED lines=31> */
.L_x_1659:
[----:B------:R-:W-:Y:S05]  /*6af0*/  BSYNC.RECONVERGENT B1 ;  /* 0x0000000000017941 */ /* 0x000fea0003800200 */
.L_x_1658:
        /* <DEDUP_REMOVED lines=59> */
.L_x_1661:
[----:B------:R-:W-:Y:S05]  /*6eb0*/  BSYNC.RECONVERGENT B1 ;  /* 0x0000000000017941 */ /* 0x000fea0003800200 */
.L_x_1660:
        /* <DEDUP_REMOVED lines=59> */
.L_x_1663:
[----:B------:R-:W-:Y:S05]  /*7270*/  BSYNC.RECONVERGENT B1 ;  /* 0x0000000000017941 */ /* 0x000fea0003800200 */
.L_x_1662:
        /* <DEDUP_REMOVED lines=59> */
.L_x_1665:
[----:B------:R-:W-:Y:S05]  /*7630*/  BSYNC.RECONVERGENT B1 ;  /* 0x0000000000017941 */ /* 0x000fea0003800200 */
.L_x_1664:
        /* <DEDUP_REMOVED lines=59> */
.L_x_1667:
[----:B------:R-:W-:Y:S05]  /*79f0*/  BSYNC.RECONVERGENT B1 ;  /* 0x0000000000017941 */ /* 0x000fea0003800200 */
.L_x_1666:
        /* <DEDUP_REMOVED lines=9> */
[----:B------:R-:W-:Y:S02]  /*7a90*/  HADD2.F32 R98, -RZ, R202.H0_H0 ;  /* 0x200000caff627230 */ /* 0x000fe40000004100 */
[----:B------:R-:W-:Y:S01]  /*7aa0*/  FADD.FTZ R94, R174, -R93 ;  /* 0x8000005dae5e7221 */ /* 0x000fe20000010000 */
[----:B------:R-:W-:Y:S02]  /*7ab0*/  HADD2.F32 R89, -RZ, R89.H0_H0 ;  /* 0x20000059ff597230 */ /* 0x000fe40000004100 */
[----:B------:R-:W-:Y:S01]  /*7ac0*/  FADD.FTZ R93, R177, -R96 ;  /* 0x80000060b15d7221 */ /* 0x000fe20000010000 */
[----:B------:R-:W-:-:S02]  /*7ad0*/  HADD2.F32 R92, -RZ, R92.H0_H0 ;  /* 0x2000005cff5c7230 */ /* 0x000fc40000004100 */
[--C-:B------:R-:W-:Y:S01]  /*7ae0*/  FFMA.FTZ R96, R176, UR4, R88.reuse ;  /* 0x00000004b0607c23 */ /* 0x100fe20008010058 */
[----:B------:R-:W-:Y:S01]  /*7af0*/  FFMA.FTZ R97, R171, UR4, R88 ;  /* 0x00000004ab617c23 */ /* 0x000fe20008010058 */
[----:B------:R-:W-:Y:S01]  /*7b00*/  FFMA.FTZ R89, R94, UR11, R89 ;  /* 0x0000000b5e597c23 */ /* 0x000fe20008010059 */
[----:B------:R-:W-:Y:S02]  /*7b10*/  HADD2.F32 R103, -RZ, R202.H1_H1 ;  /* 0x300000caff677230 */ /* 0x000fe40000004100 */
[----:B------:R-:W-:Y:S01]  /*7b20*/  FFMA.FTZ R94, R93, UR11, R92 ;  /* 0x0000000b5d5e7c23 */ /* 0x000fe2000801005c */
[----:B------:R-:W-:Y:S01]  /*7b30*/  SHF.R.U64 R92, R120, 0x10, R121 ;  /* 0x00000010785c7819 */ /* 0x000fe20000001279 */
[----:B------:R-:W-:Y:S01]  /*7b40*/  FMUL.FTZ R95, R89, UR9 ;  /* 0x00000009595f7c20 */ /* 0x000fe20008410000 */
[----:B------:R-:W-:Y:S01]  /*7b50*/  MOV R89, R120 ;  /* 0x0000007800597202 */ /* 0x000fe20000000f00 */
[----:B------:R-:W-:Y:S01]  /*7b60*/  FADD.FTZ R99, R175, -R96 ;  /* 0x80000060af637221 */ /* 0x000fe20000010000 */
[----:B------:R-:W-:Y:S01]  /*7b70*/  FADD.FTZ R97, R172, -R97 ;  /* 0x80000061ac617221 */ /* 0x000fe20000010000 */
[----:B------:R-:W-:-:S02]  /*7b80*/  HADD2.F32 R92, -RZ, R92.H0_H0 ;  /* 0x2000005cff5c7230 */ /* 0x000fc40000004100 */
[----:B------:R-:W-:Y:S01]  /*7b90*/  FMUL.FTZ R93, R98, R95 ;  /* 0x0000005f625d7220 */ /* 0x000fe20000410000 */
[----:B------:R-:W-:Y:S02]  /*7ba0*/  HADD2.F32 R88, -RZ, R89.H0_H0 ;  /* 0x20000059ff587230 */ /* 0x000fe40000004100 */
[----:B------:R-:W-:Y:S01]  /*7bb0*/  FMUL.FTZ R94, R94, UR9 ;  /* 0x000000095e5e7c20 */ /* 0x000fe20008410000 */
[--C-:B------:R-:W-:Y:S02]  /*7bc0*/  HADD2.F32 R89, -RZ, R201.reuse.H1_H1 ;  /* 0x300000c9ff597230 */ /* 0x100fe40000004100 */
[----:B------:R-:W-:Y:S01]  /*7bd0*/  FFMA.FTZ R92, R99, UR11, R92 ;  /* 0x0000000b635c7c23 */ /* 0x000fe2000801005c */
[----:B------:R-:W-:Y:S02]  /*7be0*/  HADD2.F32 R96, -RZ, R201.H0_H0 ;  /* 0x200000c9ff607230 */ /* 0x000fe40000004100 */
[----:B------:R-:W-:Y:S01]  /*7bf0*/  FMUL.FTZ R102, R103, R94 ;  /* 0x0000005e67667220 */ /* 0x000fe20000410000 */
[----:B------:R-:W-:Y:S01]  /*7c00*/  F2F.F16.F32 R101, R93 ;  /* 0x0000005d00657304 */ /* 0x000fe20000200800 */
[----:B------:R-:W-:Y:S01]  /*7c10*/  FMUL.FTZ R98, R92, UR9 ;  /* 0x000000095c627c20 */ /* 0x000fe20008410000 */
[----:B------:R-:W-:-:S03]  /*7c20*/  FFMA.FTZ R92, R97, UR11, R88 ;  /* 0x0000000b615c7c23 */ /* 0x000fc60008010058 */
[----:B------:R-:W-:Y:S01]  /*7c30*/  FMUL.FTZ R100, R89, R98 ;  /* 0x0000006259647220 */ /* 0x000fe20000410000 */
[----:B------:R-:W-:Y:S01]  /*7c40*/  FMUL.FTZ R97, R92, UR9 ;  /* 0x000000095c617c20 */ /* 0x000fe20008410000 */
[----:B------:R-:W0:Y:S01]  /*7c50*/  LDC.64 R88, c[0x0][0x468] ;  /* 0x00011a00ff587b82 */ /* 0x000e220000000a00 */
[----:B------:R-:W1:Y:S02]  /*7c60*/  F2F.F16.F32 R102, R102 ;  /* 0x0000006600667304 */ /* 0x000e640000200800 */
[----:B------:R-:W-:-:S06]  /*7c70*/  FMUL.FTZ R96, R96, R97 ;  /* 0x0000006160607220 */ /* 0x000fcc0000410000 */
[----:B------:R-:W3:Y:S01]  /*7c80*/  F2F.F16.F32 R92, R100 ;  /* 0x00000064005c7304 */ /* 0x000ee20000200800 */
[----:B-1----:R-:W-:-:S07]  /*7c90*/  PRMT R101, R101, 0x5410, R102 ;  /* 0x0000541065657816 */ /* 0x002fce0000000066 */
[----:B------:R-:W1:Y:S01]  /*7ca0*/  F2F.F16.F32 R99, R96 ;  /* 0x0000006000637304 */ /* 0x000e620000200800 */
[----:B---3--:R-:W-:-:S04]  /*7cb0*/  IMAD.WIDE.U32 R92, R92, 0x10000, RZ ;  /* 0x000100005c5c7825 */ /* 0x008fc800078e00ff */
[----:B0-----:R-:W-:Y:S01]  /*7cc0*/  IMAD.WIDE.U32 R88, R122, 0x8, R88 ;  /* 0x000000087a587825 */ /* 0x001fe200078e0058 */
[----:B------:R-:W-:Y:S02]  /*7cd0*/  LOP3.LUT R93, R101, R93, RZ, 0xfc, !PT ;  /* 0x0000005d655d7212 */ /* 0x000fe400078efcff */
[----:B-1----:R-:W-:-:S05]  /*7ce0*/  LOP3.LUT R92, R92, R99, RZ, 0xfc, !PT ;  /* 0x000000635c5c7212 */ /* 0x002fca00078efcff */
        /* <DEDUP_REMOVED lines=12> */
.L_x_1655:
[----:B------:R-:W-:Y:S04]  /*7db0*/  BSSY.RECONVERGENT B1, `(.L_x_1668) ;  /* 0x0000046000017945 */ /* 0x000fe80003800200 */
[----:B------:R-:W-:Y:S05]  /*7dc0*/  @!P3 BRA `(.L_x_1669) ;  /* 0x000000040010b947 */ /* 0x000fea0003800000 */
[----:B------:R-:W0:Y:S01]  /*7dd0*/  LDC.64 R90, c[0x0][0x390] ;  /* 0x0000e400ff5a7b82 */ /* 0x000e220000000a00 */
[----:B-----5:R-:W-:Y:S01]  /*7de0*/  MOV R92, R109 ;  /* 0x0000006d005c7202 */ /* 0x020fe20000000f00 */
[--C-:B------:R-:W-:Y:S01]  /*7df0*/  FFMA.FTZ R89, R125, UR4, R88.reuse ;  /* 0x000000047d597c23 */ /* 0x100fe20008010058 */
[----:B------:R-:W-:Y:S01]  /*7e00*/  SHF.R.U32.HI R95, RZ, 0x10, R109 ;  /* 0x00000010ff5f7819 */ /* 0x000fe2000001166d */
[----:B------:R-:W-:Y:S01]  /*7e10*/  FFMA.FTZ R94, R130, UR4, R88 ;  /* 0x00000004825e7c23 */ /* 0x000fe20008010058 */
[----:B------:R-:W-:-:S03]  /*7e20*/  HADD2.F32 R206, -RZ, R104.H0_H0 ;  /* 0x20000068ffce7230 */ /* 0x000fc60000004100 */
[----:B------:R-:W1:Y:S01]  /*7e30*/  LDC.64 R98, c[0x0][0x478] ;  /* 0x00011e00ff627b82 */ /* 0x000e620000000a00 */
[----:B0-----:R-:W-:-:S06]  /*7e40*/  IMAD.WIDE.U32 R90, R122, 0x8, R90 ;  /* 0x000000087a5a7825 */ /* 0x001fcc00078e005a */
[----:B------:R-:W2:Y:S01]  /*7e50*/  LDG.E.64 R90, desc[UR16][R90.64] ;  /* 0x000000105a5a7981 */ /* 0x000ea2000c1e1b00 */
[----:B------:R-:W-:Y:S02]  /*7e60*/  HADD2.F32 R92, -RZ, R92.H0_H0 ;  /* 0x2000005cff5c7230 */ /* 0x000fe40000004100 */
[----:B------:R-:W-:Y:S01]  /*7e70*/  FADD.FTZ R89, R126, -R89 ;  /* 0x800000597e597221 */ /* 0x000fe20000010000 */
[----:B------:R-:W-:Y:S02]  /*7e80*/  HADD2.F32 R96, -RZ, R95.H0_H0 ;  /* 0x2000005fff607230 */ /* 0x000fe40000004100 */
[----:B------:R-:W-:Y:S01]  /*7e90*/  FADD.FTZ R93, R129, -R94 ;  /* 0x8000005e815d7221 */ /* 0x000fe20000010000 */
[----:B-1----:R-:W-:-:S04]  /*7ea0*/  IMAD.WIDE.U32 R98, R122, 0x8, R98 ;  /* 0x000000087a627825 */ /* 0x002fc800078e0062 */
[----:B------:R-:W-:Y:S01]  /*7eb0*/  FFMA.FTZ R97, R89, UR11, R92 ;  /* 0x0000000b59617c23 */ /* 0x000fe2000801005c */
[----:B------:R-:W-:Y:S01]  /*7ec0*/  MOV R92, R108 ;  /* 0x0000006c005c7202 */ /* 0x000fe20000000f00 */
[----:B------:R-:W-:Y:S01]  /*7ed0*/  FFMA.FTZ R89, R3, UR4, R88 ;  /* 0x0000000403597c23 */ /* 0x000fe20008010058 */
[----:B------:R-:W-:Y:S01]  /*7ee0*/  FFMA.FTZ R100, R93, UR11, R96 ;  /* 0x0000000b5d647c23 */ /* 0x000fe20008010060 */
[----:B------:R-:W-:Y:S01]  /*7ef0*/  SHF.R.U64 R93, R108, 0x10, R109 ;  /* 0x000000106c5d7819 */ /* 0x000fe2000000126d */
[----:B------:R-:W-:Y:S01]  /*7f00*/  FFMA.FTZ R96, R128, UR4, R88 ;  /* 0x0000000480607c23 */ /* 0x000fe20008010058 */
[----:B------:R-:W-:Y:S02]  /*7f10*/  HADD2.F32 R92, -RZ, R92.H0_H0 ;  /* 0x2000005cff5c7230 */ /* 0x000fe40000004100 */
[----:B------:R-:W-:Y:S01]  /*7f20*/  FADD.FTZ R89, R124, -R89 ;  /* 0x800000597c597221 */ /* 0x000fe20000010000 */
[----:B------:R0:W-:Y:S01]  /*7f30*/  F2F.F16.F32 R94, R97 ;  /* 0x00000061005e7304 */ /* 0x0001e20000200800 */
[----:B------:R-:W-:-:S02]  /*7f40*/  HADD2.F32 R93, -RZ, R93.H0_H0 ;  /* 0x2000005dff5d7230 */ /* 0x000fc40000004100 */
[----:B------:R-:W-:Y:S01]  /*7f50*/  FADD.FTZ R96, R127, -R96 ;  /* 0x800000607f607221 */ /* 0x000fe20000010000 */
[----:B------:R-:W-:Y:S01]  /*7f60*/  FFMA.FTZ R101, R89, UR11, R92 ;  /* 0x0000000b59657c23 */ /* 0x000fe2000801005c */
[----:B------:R-:W-:Y:S01]  /*7f70*/  FMUL.FTZ R89, R97, UR9 ;  /* 0x0000000961597c20 */ /* 0x000fe20008410000 */
[----:B------:R-:W-:Y:S02]  /*7f80*/  HADD2.F32 R92, -RZ, R105.H0_H0 ;  /* 0x20000069ff5c7230 */ /* 0x000fe40000004100 */
[----:B------:R-:W-:Y:S01]  /*7f90*/  FFMA.FTZ R93, R96, UR11, R93 ;  /* 0x0000000b605d7c23 */ /* 0x000fe2000801005d */
[----:B------:R1:W-:Y:S01]  /*7fa0*/  F2F.F16.F32 R95, R100 ;  /* 0x00000064005f7304 */ /* 0x0003e20000200800 */
[----:B0-----:R-:W-:Y:S02]  /*7fb0*/  HADD2.F32 R97, -RZ, R204.H1_H1 ;  /* 0x300000ccff617230 */ /* 0x001fe40000004100 */
[----:B------:R-:W-:Y:S01]  /*7fc0*/  FMUL.FTZ R102, R93, UR9 ;  /* 0x000000095d667c20 */ /* 0x000fe20008410000 */
[----:B------:R-:W-:-:S04]  /*7fd0*/  FMUL.FTZ R205, R92, R89 ;  /* 0x000000595ccd7220 */ /* 0x000fc80000410000 */
[----:B------:R0:W3:Y:S01]  /*7fe0*/  F2F.F16.F32 R96, R93 ;  /* 0x0000005d00607304 */ /* 0x0000e20000200800 */
[----:B-1----:R-:W-:-:S04]  /*7ff0*/  FMUL.FTZ R100, R100, UR9 ;  /* 0x0000000964647c20 */ /* 0x002fc80008410000 */
[----:B------:R-:W-:Y:S01]  /*8000*/  FMUL.FTZ R210, R97, R100 ;  /* 0x0000006461d27220 */ /* 0x000fe20000410000 */
[----:B------:R-:W-:Y:S02]  /*8010*/  HADD2.F32 R97, -RZ, R204.H0_H0 ;  /* 0x200000ccff617230 */ /* 0x000fe40000004100 */
[----:B------:R1:W4:Y:S01]  /*8020*/  F2F.F16.F32 R103, R101 ;  /* 0x0000006500677304 */ /* 0x0003220000200800 */
[----:B0-----:R-:W0:Y:S02]  /*8030*/  LDC.64 R92, c[0x0][0x468] ;  /* 0x00011a00ff5c7b82 */ /* 0x001e240000000a00 */
[----:B------:R-:W-:Y:S01]  /*8040*/  FMUL.FTZ R208, R97, R102 ;  /* 0x0000006661d07220 */ /* 0x000fe20000410000 */
[----:B---3--:R-:W-:-:S04]  /*8050*/  IMAD.WIDE.U32 R96, R96, 0x10000, RZ ;  /* 0x0001000060607825 */ /* 0x008fc800078e00ff */
[----:B------:R3:W-:Y:S01]  /*8060*/  F2F.F16.F32 R209, R205 ;  /* 0x000000cd00d17304 */ /* 0x0007e20000200800 */
[----:B-1----:R-:W-:-:S04]  /*8070*/  FMUL.FTZ R101, R101, UR9 ;  /* 0x0000000965657c20 */ /* 0x002fc80008410000 */
[----:B------:R-:W-:Y:S01]  /*8080*/  FMUL.FTZ R206, R206, R101 ;  /* 0x00000065cece7220 */ /* 0x000fe20000410000 */
[----:B----4-:R-:W-:Y:S02]  /*8090*/  LOP3.LUT R96, R96, R103, RZ, 0xfc, !PT ;  /* 0x0000006760607212 */ /* 0x010fe400078efcff */
[----:B------:R-:W1:Y:S01]  /*80a0*/  F2F.F16.F32 R208, R208 ;  /* 0x000000d000d07304 */ /* 0x000e620000200800 */
[----:B---3--:R-:W-:-:S04]  /*80b0*/  PRMT R205, R94, 0x5410, R95 ;  /* 0x000054105ecd7816 */ /* 0x008fc8000000005f */
[----:B------:R-:W-:-:S03]  /*80c0*/  LOP3.LUT R97, R205, R97, RZ, 0xfc, !PT ;  /* 0x00000061cd617212 */ /* 0x000fc600078efcff */
[----:B------:R-:W3:Y:S01]  /*80d0*/  F2F.F16.F32 R210, R210 ;  /* 0x000000d200d27304 */ /* 0x000ee20000200800 */
[C---:B0-----:R-:W-:Y:S01]  /*80e0*/  IMAD.WIDE.U32 R92, R122.reuse, 0x8, R92 ;  /* 0x000000087a5c7825 */ /* 0x041fe200078e005c */
[----:B------:R0:W-:Y:S01]  /*80f0*/  STG.E.64 desc[UR16][R98.64], R96 ;  /* 0x0000006062007986 */ /* 0x0001e2000c101b10 */
[----:B------:R-:W-:Y:S02]  /*8100*/  IADD3 R122, PT, PT, R122, 0x100, RZ ;  /* 0x000001007a7a7810 */ /* 0x000fe40007ffe0ff */
[----:B-1----:R-:W-:-:S03]  /*8110*/  IMAD.WIDE.U32 R94, R208, 0x10000, RZ ;  /* 0x00010000d05e7825 */ /* 0x002fc600078e00ff */
[----:B------:R-:W1:Y:S01]  /*8120*/  F2F.F16.F32 R207, R206 ;  /* 0x000000ce00cf7304 */ /* 0x000e620000200800 */
[----:B---3--:R-:W-:-:S04]  /*8130*/  PRMT R209, R209, 0x5410, R210 ;  /* 0x00005410d1d17816 */ /* 0x008fc800000000d2 */
        /* <DEDUP_REMOVED lines=13> */
.L_x_1669:
[----:B------:R-:W-:Y:S05]  /*8210*/  BSYNC.RECONVERGENT B1 ;  /* 0x0000000000017941 */ /* 0x000fea0003800200 */
.L_x_1668:
        /* <DEDUP_REMOVED lines=29> */
[--C-:B------:R-:W-:Y:S02]  /*83f0*/  HADD2.F32 R92, -RZ, R192.reuse.H0_H0 ;  /* 0x200000c0ff5c7230 */ /* 0x100fe40000004100 */
        /* <DEDUP_REMOVED lines=8> */
[----:B------:R-:W-:Y:S02]  /*8480*/  HADD2.F32 R97, -RZ, R191.H1_H1 ;  /* 0x300000bfff617230 */ /* 0x000fe40000004100 */
        /* <DEDUP_REMOVED lines=31> */
.L_x_1671:
[----:B------:R-:W-:Y:S05]  /*8680*/  BSYNC.RECONVERGENT B1 ;  /* 0x0000000000017941 */ /* 0x000fea0003800200 */
.L_x_1670:
        /* <DEDUP_REMOVED lines=70> */
.L_x_1673:
[----:B------:R-:W-:Y:S05]  /*8af0*/  BSYNC.RECONVERGENT B1 ;  /* 0x0000000000017941 */ /* 0x000fea0003800200 */
.L_x_1672:
        /* <DEDUP_REMOVED lines=70> */
.L_x_1675:
[----:B------:R-:W-:Y:S05]  /*8f60*/  BSYNC.RECONVERGENT B1 ;  /* 0x0000000000017941 */ /* 0x000fea0003800200 */
.L_x_1674:
        /* <DEDUP_REMOVED lines=70> */
.L_x_1677:
[----:B------:R-:W-:Y:S05]  /*93d0*/  BSYNC.RECONVERGENT B1 ;  /* 0x0000000000017941 */ /* 0x000fea0003800200 */
.L_x_1676:
        /* <DEDUP_REMOVED lines=70> */
.L_x_1679:
[----:B------:R-:W-:Y:S05]  /*9840*/  BSYNC.RECONVERGENT B1 ;  /* 0x0000000000017941 */ /* 0x000fea0003800200 */
.L_x_1678:
[----:B------:R-:W-:-:S13]  /*9850*/  ISETP.NE.AND P6, PT, R123, RZ, PT ;  /* 0x000000ff7b00720c */ /* 0x000fda0003fc5270 */
        /* <DEDUP_REMOVED lines=8> */
[----:B------:R-:W-:Y:S02]  /*98e0*/  HADD2.F32 R95, -RZ, R201.H1_H1 ;  /* 0x300000c9ff5f7230 */ /* 0x000fe40000004100 */
[----:B------:R-:W-:Y:S01]  /*98f0*/  FADD.FTZ R94, R177, -R94 ;  /* 0x8000005eb15e7221 */ /* 0x000fe20000010000 */
[----:B------:R-:W-:Y:S02]  /*9900*/  HADD2.F32 R93, -RZ, R93.H0_H0 ;  /* 0x2000005dff5d7230 */ /* 0x000fe40000004100 */
[----:B------:R-:W-:Y:S01]  /*9910*/  FADD.FTZ R89, R174, -R89 ;  /* 0x80000059ae597221 */ /* 0x000fe20000010000 */
[----:B------:R-:W-:-:S02]  /*9920*/  HADD2.F32 R92, -RZ, R92.H0_H0 ;  /* 0x2000005cff5c7230 */ /* 0x000fc40000004100 */
[----:B------:R-:W-:Y:S02]  /*9930*/  HADD2.F32 R102, -RZ, R201.H0_H0 ;  /* 0x200000c9ff667230 */ /* 0x000fe40000004100 */
[----:B------:R-:W-:Y:S01]  /*9940*/  FFMA.FTZ R94, R94, UR11, R93 ;  /* 0x0000000b5e5e7c23 */ /* 0x000fe2000801005d */
[----:B------:R-:W-:Y:S01]  /*9950*/  SHF.R.U64 R93, R120, 0x10, R121 ;  /* 0x00000010785d7819 */ /* 0x000fe20000001279 */
[----:B------:R-:W-:Y:S01]  /*9960*/  FFMA.FTZ R99, R89, UR11, R92 ;  /* 0x0000000b59637c23 */ /* 0x000fe2000801005c */
[--C-:B------:R-:W-:Y:S01]  /*9970*/  FFMA.FTZ R89, R171, UR4, R88.reuse ;  /* 0x00000004ab597c23 */ /* 0x100fe20008010058 */
[----:B------:R-:W-:Y:S01]  /*9980*/  MOV R92, R120 ;  /* 0x00000078005c7202 */ /* 0x000fe20000000f00 */
[----:B------:R-:W-:Y:S01]  /*9990*/  FFMA.FTZ R88, R176, UR4, R88 ;  /* 0x00000004b0587c23 */ /* 0x000fe20008010058 */
[----:B------:R-:W-:Y:S02]  /*99a0*/  HADD2.F32 R93, -RZ, R93.H0_H0 ;  /* 0x2000005dff5d7230 */ /* 0x000fe40000004100 */
[----:B------:R-:W-:Y:S01]  /*99b0*/  FADD.FTZ R89, R172, -R89 ;  /* 0x80000059ac597221 */ /* 0x000fe20000010000 */
[----:B------:R0:W-:Y:S01]  /*99c0*/  F2F.F16.F32 R96, R99 ;  /* 0x0000006300607304 */ /* 0x0001e20000200800 */
[----:B------:R-:W-:Y:S01]  /*99d0*/  FADD.FTZ R88, R175, -R88 ;  /* 0x80000058af587221 */ /* 0x000fe20000010000 */
[----:B------:R-:W-:-:S02]  /*99e0*/  HADD2.F32 R92, -RZ, R92.H0_H0 ;  /* 0x2000005cff5c7230 */ /* 0x000fc40000004100 */
[----:B------:R-:W-:Y:S01]  /*99f0*/  FMUL.FTZ R98, R94, UR9 ;  /* 0x000000095e627c20 */ /* 0x000fe20008410000 */
[----:B------:R-:W-:Y:S01]  /*9a00*/  FFMA.FTZ R93, R88, UR11, R93 ;  /* 0x0000000b585d7c23 */ /* 0x000fe2000801005d */
[--C-:B------:R-:W-:Y:S02]  /*9a10*/  HADD2.F32 R88, -RZ, R202.reuse.H0_H0 ;  /* 0x200000caff587230 */ /* 0x100fe40000004100 */
[----:B------:R-:W-:Y:S01]  /*9a20*/  FFMA.FTZ R101, R89, UR11, R92 ;  /* 0x0000000b59657c23 */ /* 0x000fe2000801005c */
[----:B------:R-:W-:Y:S02]  /*9a30*/  HADD2.F32 R89, -RZ, R202.H1_H1 ;  /* 0x300000caff597230 */ /* 0x000fe40000004100 */
[----:B0-----:R-:W-:Y:S01]  /*9a40*/  FMUL.FTZ R99, R99, UR9 ;  /* 0x0000000963637c20 */ /* 0x001fe20008410000 */
[----:B------:R-:W-:Y:S01]  /*9a50*/  FMUL.FTZ R100, R93, UR9 ;  /* 0x000000095d647c20 */ /* 0x000fe20008410000 */
[----:B------:R0:W-:Y:S02]  /*9a60*/  F2F.F16.F32 R97, R94 ;  /* 0x0000005e00617304 */ /* 0x0001e40000200800 */
[----:B------:R-:W-:Y:S01]  /*9a70*/  FMUL.FTZ R205, R88, R99 ;  /* 0x0000006358cd7220 */ /* 0x000fe20000410000 */
[----:B------:R-:W-:Y:S01]  /*9a80*/  FMUL.FTZ R209, R89, R98 ;  /* 0x0000006259d17220 */ /* 0x000fe20000410000 */
[----:B------:R-:W-:Y:S01]  /*9a90*/  FMUL.FTZ R206, R95, R100 ;  /* 0x000000645fce7220 */ /* 0x000fe20000410000 */
[----:B------:R-:W1:Y:S03]  /*9aa0*/  LDC.64 R88, c[0x0][0x478] ;  /* 0x00011e00ff587b82 */ /* 0x000e660000000a00 */
[----:B------:R3:W-:Y:S05]  /*9ab0*/  F2F.F16.F32 R103, R101 ;  /* 0x0000006500677304 */ /* 0x0007ea0000200800 */
[----:B0-----:R-:W0:Y:S03]  /*9ac0*/  LDC.64 R94, c[0x0][0x468] ;  /* 0x00011a00ff5e7b82 */ /* 0x001e260000000a00 */
[----:B------:R-:W4:Y:S01]  /*9ad0*/  F2F.F16.F32 R92, R93 ;  /* 0x0000005d005c7304 */ /* 0x000f220000200800 */
[----:B---3--:R-:W-:-:S04]  /*9ae0*/  FMUL.FTZ R101, R101, UR9 ;  /* 0x0000000965657c20 */ /* 0x008fc80008410000 */
[----:B------:R-:W-:-:S03]  /*9af0*/  FMUL.FTZ R102, R102, R101 ;  /* 0x0000006566667220 */ /* 0x000fc60000410000 */
[----:B------:R-:W3:Y:S01]  /*9b00*/  F2F.F16.F32 R206, R206 ;  /* 0x000000ce00ce7304 */ /* 0x000ee20000200800 */
[----:B-1----:R-:W-:-:S07]  /*9b10*/  IMAD.WIDE.U32 R88, R122, 0x8, R88 ;  /* 0x000000087a587825 */ /* 0x002fce00078e0058 */
[----:B------:R1:W-:Y:S01]  /*9b20*/  F2F.F16.F32 R208, R205 ;  /* 0x000000cd00d07304 */ /* 0x0003e20000200800 */
[----:B----4-:R-:W-:-:S04]  /*9b30*/  IMAD.WIDE.U32 R92, R92, 0x10000, RZ ;  /* 0x000100005c5c7825 */ /* 0x010fc800078e00ff */
[----:B0-----:R-:W-:Y:S01]  /*9b40*/  IMAD.WIDE.U32 R94, R122, 0x8, R94 ;  /* 0x000000087a5e7825 */ /* 0x001fe200078e005e */
[----:B------:R-:W-:Y:S02]  /*9b50*/  LOP3.LUT R92, R92, R103, RZ, 0xfc, !PT ;  /* 0x000000675c5c7212 */ /* 0x000fe400078efcff */
[----:B------:R-:W0:Y:S01]  /*9b60*/  F2F.F16.F32 R209, R209 ;  /* 0x000000d100d17304 */ /* 0x000e220000200800 */
[----:B-1----:R-:W-:Y:S01]  /*9b70*/  PRMT R205, R96, 0x5410, R97 ;  /* 0x0000541060cd7816 */ /* 0x002fe20000000061 */
[----:B---3--:R-:W-:-:S03]  /*9b80*/  IMAD.WIDE.U32 R96, R206, 0x10000, RZ ;  /* 0x00010000ce607825 */ /* 0x008fc600078e00ff */
[----:B------:R-:W-:-:S03]  /*9b90*/  LOP3.LUT R93, R205, R93, RZ, 0xfc, !PT ;  /* 0x0000005dcd5d7212 */ /* 0x000fc600078efcff */
[----:B------:R-:W1:Y:S02]  /*9ba0*/  F2F.F16.F32 R207, R102 ;  /* 0x0000006600cf7304 */ /* 0x000e640000200800 */
[----:B------:R3:W-:Y:S01]  /*9bb0*/  STG.E.64 desc[UR16][R88.64], R92 ;  /* 0x0000005c58007986 */ /* 0x0007e2000c101b10 */
[----:B0-----:R-:W-:-:S04]  /*9bc0*/  PRMT R209, R208, 0x5410, R209 ;  /* 0x00005410d0d17816 */ /* 0x001fc800000000d1 */
        /* <DEDUP_REMOVED lines=12> */
[----:B---3--:R-:W-:-:S07]  /*9c90*/  FFMA.FTZ R7, R98, R103, R7 ;  /* 0x0000006762077223 */ /* 0x008fce0000010007 */
.L_x_1642:
[----:B------:R-:W-:Y:S05]  /*9ca0*/  BSYNC.RECONVERGENT B0 ;  /* 0x0000000000007941 */ /* 0x000fea0003800200 */
.L_x_1627:
[----:B------:R-:W-:Y:S02]  /*9cb0*/  UIADD3 UR6, UPT, UPT, UR6, UR24, URZ ;  /* 0x0000001806067290 */ /* 0x000fe4000fffe0ff */
[----:B------:R-:W-:Y:S02]  /*9cc0*/  UPLOP3.LUT UP2, UPT, UPT, UPT, UP2, 0x40, 0x4 ;  /* 0x000000000004789c */ /* 0x000fe40003f4e820 */
[----:B------:R-:W-:-:S09]  /*9cd0*/  UISETP.GE.AND UP1, UPT, UR6, UR25, UPT ;  /* 0x000000190600728c */ /* 0x000fd2000bf26270 */
[----:B------:R-:W-:Y:S05]  /*9ce0*/  BRA.U !UP1, `(.L_x_1680) ;  /* 0xffffff7109947547 */ /* 0x000fea000b83ffff */
.L_x_1610:
[----:B------:R-:W-:Y:S01]  /*9cf0*/  UIMAD UR4, UR7, UR8, URZ ;  /* 0x00000008070472a4 */ /* 0x000fe2000f8e02ff */
[----:B------:R-:W-:Y:S05]  /*9d00*/  BSSY.RECONVERGENT B0, `(.L_x_1681) ;  /* 0x000000e000007945 */ /* 0x000fea0003800200 */
[----:B-----5:R-:W-:-:S04]  /*9d10*/  MOV R93, UR4 ;  /* 0x00000004005d7c02 */ /* 0x020fc80008000f00 */
[----:B------:R-:W-:Y:S01]  /*9d20*/  LEA.HI R93, R93, R0, RZ, 0x1e ;  /* 0x000000005d5d7211 */ /* 0x000fe200078ff0ff */
[----:B------:R-:W-:Y:S06]  /*9d30*/  @!P3 BRA `(.L_x_1682) ;  /* 0x000000000028b947 */ /* 0x000fec0003800000 */
[----:B------:R-:W0:Y:S08]  /*9d40*/  LDC.64 R2, c[0x0][0x440] ;  /* 0x00011000ff027b82 */ /* 0x000e300000000a00 */
        /* <DEDUP_REMOVED lines=9> */
.L_x_1682:
[----:B------:R-:W-:Y:S05]  /*9de0*/  BSYNC.RECONVERGENT B0 ;  /* 0x0000000000007941 */ /* 0x000fea0003800200 */
.L_x_1681:
[----:B------:R-:W-:Y:S04]  /*9df0*/  BSSY.RECONVERGENT B0, `(.L_x_1683) ;  /* 0x000000c000007945 */ /* 0x000fe80003800200 */
[----:B------:R-:W-:Y:S05]  /*9e00*/  @!P0 BRA `(.L_x_1684) ;  /* 0x0000000000288947 */ /* 0x000fea0003800000 */
[----:B0-----:R-:W0:Y:S08]  /*9e10*/  LDC.64 R2, c[0x0][0x440] ;  /* 0x00011000ff027b82 */ /* 0x001e300000000a00 */
        /* <DEDUP_REMOVED lines=9> */
.L_x_1684:
[----:B------:R-:W-:Y:S05]  /*9eb0*/  BSYNC.RECONVERGENT B0 ;  /* 0x0000000000007941 */ /* 0x000fea0003800200 */
.L_x_1683:
[----:B------:R-:W-:Y:S04]  /*9ec0*/  BSSY.RECONVERGENT B0, `(.L_x_1685) ;  /* 0x000000c000007945 */ /* 0x000fe80003800200 */
[----:B------:R-:W-:Y:S05]  /*9ed0*/  @!P1 BRA `(.L_x_1686) ;  /* 0x0000000000289947 */ /* 0x000fea0003800000 */
[----:B0--3--:R-:W0:Y:S08]  /*9ee0*/  LDC.64 R2, c[0x0][0x440] ;  /* 0x00011000ff027b82 */ /* 0x009e300000000a00 */
        /* <DEDUP_REMOVED lines=9> */
.L_x_1686:
[----:B------:R-:W-:Y:S05]  /*9f80*/  BSYNC.RECONVERGENT B0 ;  /* 0x0000000000007941 */ /* 0x000fea0003800200 */
.L_x_1685:
[----:B------:R-:W-:Y:S04]  /*9f90*/  BSSY.RECONVERGENT B0, `(.L_x_1687) ;  /* 0x000000c000007945 */ /* 0x000fe80003800200 */
[----:B------:R-:W-:Y:S05]  /*9fa0*/  @!P2 BRA `(.L_x_1688) ;  /* 0x000000000028a947 */ /* 0x000fea0003800000 */
[----:B0--34-:R-:W0:Y:S08]  /*9fb0*/  LDC.64 R2, c[0x0][0x440] ;  /* 0x00011000ff027b82 */ /* 0x019e300000000a00 */
        /* <DEDUP_REMOVED lines=9> */
.L_x_1688:
[----:B------:R-:W-:Y:S05]  /*a050*/  BSYNC.RECONVERGENT B0 ;  /* 0x0000000000007941 */ /* 0x000fea0003800200 */
.L_x_1687:
        /* <DEDUP_REMOVED lines=12> */
.L_x_1690:
[----:B------:R-:W-:Y:S05]  /*a120*/  BSYNC.RECONVERGENT B0 ;  /* 0x0000000000007941 */ /* 0x000fea0003800200 */
.L_x_1689:
        /* <DEDUP_REMOVED lines=12> */
.L_x_1692:
[----:B------:R-:W-:Y:S05]  /*a1f0*/  BSYNC.RECONVERGENT B0 ;  /* 0x0000000000007941 */ /* 0x000fea0003800200 */
.L_x_1691:
[----:B------:R-:W-:-:S13]  /*a200*/  ISETP.NE.AND P0, PT, R123, RZ, PT ;  /* 0x000000ff7b00720c */ /* 0x000fda0003f05270 */
[----:B------:R-:W-:Y:S05]  /*a210*/  @!P0 EXIT ;  /* 0x000000000000894d */ /* 0x000fea0003800000 */
[----:B0--34-:R-:W0:Y:S08]  /*a220*/  LDC.64 R2, c[0x0][0x440] ;  /* 0x00011000ff027b82 */ /* 0x019e300000000a00 */
        /* <DEDUP_REMOVED lines=9> */
.L_x_1693:
        /* <DEDUP_REMOVED lines=12> */
.L_x_14310:


//--------------------- .text._ZN10layer_norm13ln_bwd_kernelINS_13Kernel_traitsI6__halfS2_S2_S2_fjLj7168ELj1ELj1ELj8ELj8ENS_18Kernel_traits_baseILj7168ES2_S2_S2_S2_fjLj256EEEEELb0ELb1ELb0ELb1EEEvNS_9BwdParamsE --------------------------
	.section	.text._ZN10layer_norm13ln_bwd_kernelINS_13Kernel_traitsI6__halfS2_S2_S2_fjLj7168ELj1ELj1ELj8ELj8ENS_18Kernel_traits_baseILj7168ES2_S2_S2_S2_fjLj256EEEEELb0ELb1ELb0ELb1EEEvNS_9BwdParamsE,"ax",@progbits
	.align	128
        .global         _ZN10layer_norm13ln_bwd_kernelINS_13Kernel_traitsI6__halfS2_S2_S2_fjLj7168ELj1ELj1ELj8ELj8ENS_18Kernel_traits_baseILj7168ES2_S2_S2_S2_fjLj256EEEEELb0ELb1ELb0ELb1EEEvNS_9BwdParamsE
        .type           _ZN10layer_norm13ln_bwd_kernelINS_13Kernel_traitsI6__halfS2_S2_S2_fjLj7168ELj1ELj1ELj8ELj8ENS_18Kernel_traits_baseILj7168ES2_S2_S2_S2_fjLj256EEEEELb0ELb1ELb0ELb1EEEvNS_9BwdParamsE,@function
        .size           _ZN10layer_norm13ln_bwd_kernelINS_13Kernel_traitsI6__halfS2_S2_S2_fjLj7168ELj1ELj1ELj8ELj8ENS_18Kernel_traits_baseILj7168ES2_S2_S2_S2_fjLj256EEEEELb0ELb1ELb0ELb1EEEvNS_9BwdParamsE,(.L_x_14311 - _ZN10layer_norm13ln_bwd_kernelINS_13Kernel_traitsI6__halfS2_S2_S2_fjLj7168ELj1ELj1ELj8ELj8ENS_18Kernel_traits_baseILj7168ES2_S2_S2_S2_fjLj256EEEEELb0ELb1ELb0ELb1EEEvNS_9BwdParamsE)
        .other          _ZN10layer_norm13ln_bwd_kernelINS_13Kernel_traitsI6__halfS2_S2_S2_fjLj7168ELj1ELj1ELj8ELj8ENS_18Kernel_traits_baseILj7168ES2_S2_S2_S2_fjLj256EEEEELb0ELb1ELb0ELb1EEEvNS_9BwdParamsE,@"STO_CUDA_ENTRY STV_DEFAULT"
_ZN10layer_norm13ln_bwd_kernelINS_13Kernel_traitsI6__halfS2_S2_S2_fjLj7168ELj1ELj1ELj8ELj8ENS_18Kernel_traits_baseILj7168ES2_S2_S2_S2_fjLj256EEEEELb0ELb1ELb0ELb1EEEvNS_9BwdParamsE:
.text._ZN10layer_norm13ln_bwd_kernelINS_13Kernel_traitsI6__halfS2_S2_S2_fjLj7168ELj1ELj1ELj8ELj8ENS_18Kernel_traits_baseILj7168ES2_S2_S2_S2_fjLj256EEEEELb0ELb1ELb0ELb1EEEvNS_9BwdParamsE:
        /* <DEDUP_REMOVED lines=51> */
[----:B------:R-:W2:Y:S08]  /*0330*/  LDC.64 R6, c[0x0][0x3e8] ;  /* 0x0000fa00ff067b82 */ /* 0x000eb00000000a00 */
[----:B------:R-:W3:Y:S01]  /*0340*/  LDC.64 R8, c[0x0][0x3e0] ;  /* 0x0000f800ff087b82 */ /* 0x000ee20000000a00 */
[----:B------:R4:W-:Y:S01]  /*0350*/  STL [R1], RZ ;  /* 0x000000ff01007387 */ /* 0x0009e20000100800 */
        /* <DEDUP_REMOVED lines=18> */
[----:B0-----:R-:W4:Y:S01]  /*0480*/  LDG.E.64 R44, desc[UR8][R4.64+0x2000] ;  /* 0x00200008042c7981 */ /* 0x001f22000c1e1b00 */
[----:B------:R-:W-:-:S02]  /*0490*/  CS2R R82, SRZ ;  /* 0x0000000000527805 */ /* 0x000fc4000001ff00 */
[----:B------:R-:W-:Y:S02]  /*04a0*/  CS2R R84, SRZ ;  /* 0x0000000000547805 */ /* 0x000fe4000001ff00 */
[----:B------:R-:W-:Y:S01]  /*04b0*/  CS2R R86, SRZ ;  /* 0x0000000000567805 */ /* 0x000fe2000001ff00 */
[----:B------:R-:W4:Y:S01]  /*04c0*/  LDG.E.64 R42, desc[UR8][R4.64+0x2800] ;  /* 0x00280008042a7981 */ /* 0x000f22000c1e1b00 */
[----:B--2---:R-:W-:Y:S01]  /*04d0*/  IMAD.WIDE.U32 R6, R0, 0x8, R6 ;  /* 0x0000000800067825 */ /* 0x004fe200078e0006 */
[----:B------:R-:W-:Y:S02]  /*04e0*/  CS2R R88, SRZ ;  /* 0x0000000000587805 */ /* 0x000fe4000001ff00 */
[----:B------:R-:W-:Y:S01]  /*04f0*/  CS2R R90, SRZ ;  /* 0x00000000005a7805 */ /* 0x000fe2000001ff00 */
[----:B------:R-:W2:Y:S01]  /*0500*/  LDG.E.64 R40, desc[UR8][R4.64+0x3000] ;  /* 0x0030000804287981 */ /* 0x000ea2000c1e1b00 */
[----:B------:R-:W-:Y:S02]  /*0510*/  CS2R R92, SRZ ;  /* 0x00000000005c7805 */ /* 0x000fe4000001ff00 */
[----:B------:R-:W-:-:S02]  /*0520*/  CS2R R94, SRZ ;  /* 0x00000000005e7805 */ /* 0x000fc4000001ff00 */
[----:B------:R-:W-:Y:S01]  /*0530*/  CS2R R96, SRZ ;  /* 0x0000000000607805 */ /* 0x000fe2000001ff00 */
[----:B------:R-:W5:Y:S01]  /*0540*/  LDG.E.64 R30, desc[UR8][R6.64+0x3000] ;  /* 0x00300008061e7981 */ /* 0x000f62000c1e1b00 */
[----:B------:R-:W-:Y:S02]  /*0550*/  CS2R R98, SRZ ;  /* 0x0000000000627805 */ /* 0x000fe4000001ff00 */
[----:B------:R-:W-:Y:S02]  /*0560*/  CS2R R138, SRZ ;  /* 0x00000000008a7805 */ /* 0x000fe4000001ff00 */
[----:B------:R-:W-:Y:S01]  /*0570*/  CS2R R136, SRZ ;  /* 0x0000000000887805 */ /* 0x000fe2000001ff00 */
[----:B------:R-:W5:Y:S01]  /*0580*/  LDG.E.64 R28, desc[UR8][R6.64+0x2800] ;  /* 0x00280008061c7981 */ /* 0x000f62000c1e1b00 */
        /* <DEDUP_REMOVED lines=16> */
[----:B------:R-:W-:Y:S01]  /*0690*/  CS2R R114, SRZ ;  /* 0x0000000000727805 */ /* 0x000fe2000001ff00 */
[----:B------:R-:W0:Y:S02]  /*06a0*/  LDCU.U8 UR7, c[0x0][0x410] ;  /* 0x00008200ff0777ac */ /* 0x000e240008000000 */
[----:B------:R-:W5:Y:S01]  /*06b0*/  LDG.E.64 R2, desc[UR8][R6.64] ;  /* 0x0000000806027981 */ /* 0x000f62000c1e1b00 */
[----:B---3--:R-:W-:Y:S01]  /*06c0*/  ISETP.NE.U32.AND P0, PT, R8, RZ, PT ;  /* 0x000000ff0800720c */ /* 0x008fe20003f05070 */
[----:B------:R-:W1:Y:S02]  /*06d0*/  LDCU UR13, c[0x0][0x400] ;  /* 0x00008000ff0d77ac */ /* 0x000e640008000800 */
[----:B------:R-:W5:Y:S01]  /*06e0*/  LDG.E.64 R38, desc[UR8][R4.64+0x1800] ;  /* 0x0018000804267981 */ /* 0x000f62000c1e1b00 */
[----:B------:R-:W3:Y:S03]  /*06f0*/  LDCU.64 UR14, c[0x0][0x478] ;  /* 0x00008f00ff0e77ac */ /* 0x000ee60008000a00 */
[----:B------:R-:W5:Y:S01]  /*0700*/  LDG.E.64 R36, desc[UR8][R4.64+0x1000] ;  /* 0x0010000804247981 */ /* 0x000f62000c1e1b00 */
[----:B------:R-:W0:Y:S03]  /*0710*/  LDCU.64 UR10, c[0x0][0x438] ;  /* 0x00008700ff0a77ac */ /* 0x000e260008000a00 */
[----:B------:R-:W5:Y:S04]  /*0720*/  LDG.E.64 R34, desc[UR8][R4.64+0x800] ;  /* 0x0008000804227981 */ /* 0x000f68000c1e1b00 */
[----:B------:R1:W5:Y:S01]  /*0730*/  LDG.E.64 R32, desc[UR8][R4.64] ;  /* 0x0000000804207981 */ /* 0x000362000c1e1b00 */
[----:B------:R-:W-:-:S02]  /*0740*/  ISETP.NE.AND.EX P0, PT, R9, RZ, PT, P0 ;  /* 0x000000ff0900720c */ /* 0x000fc40003f05300 */
[----:B------:R-:W-:Y:S02]  /*0750*/  CS2R R116, SRZ ;  /* 0x0000000000747805 */ /* 0x000fe4000001ff00 */
[----:B------:R-:W-:Y:S02]  /*0760*/  CS2R R118, SRZ ;  /* 0x0000000000767805 */ /* 0x000fe4000001ff00 */
[----:B------:R-:W-:Y:S02]  /*0770*/  CS2R R120, SRZ ;  /* 0x0000000000787805 */ /* 0x000fe4000001ff00 */
[----:B------:R-:W-:Y:S02]  /*0780*/  CS2R R122, SRZ ;  /* 0x00000000007a7805 */ /* 0x000fe4000001ff00 */
[----:B------:R-:W-:Y:S02]  /*0790*/  CS2R R124, SRZ ;  /* 0x00000000007c7805 */ /* 0x000fe4000001ff00 */
[----:B----4-:R-:W-:-:S02]  /*07a0*/  SHF.R.U64 R154, R44, 0x10, R45 ;  /* 0x000000102c9a7819 */ /* 0x010fc4000000122d */
[----:B------:R-:W-:Y:S02]  /*07b0*/  SHF.R.U32.HI R0, RZ, 0x10, R45 ;  /* 0x00000010ff007819 */ /* 0x000fe4000001162d */
[--C-:B------:R-:W-:Y:S02]  /*07c0*/  SHF.R.U64 R180, R42, 0x10, R43.reuse ;  /* 0x000000102ab47819 */ /* 0x100fe4000000122b */
[----:B------:R-:W-:Y:S02]  /*07d0*/  PRMT R154, R154, 0x5410, R0 ;  /* 0x000054109a9a7816 */ /* 0x000fe40000000000 */
[----:B------:R-:W-:Y:S02]  /*07e0*/  SHF.R.U32.HI R0, RZ, 0x10, R43 ;  /* 0x00000010ff007819 */ /* 0x000fe4000001162b */
[--C-:B--2---:R-:W-:Y:S02]  /*07f0*/  SHF.R.U64 R181, R40, 0x10, R41.reuse ;  /* 0x0000001028b57819 */ /* 0x104fe40000001229 */
[----:B-1----:R-:W-:-:S02]  /*0800*/  SHF.R.U32.HI R4, RZ, 0x10, R41 ;  /* 0x00000010ff047819 */ /* 0x002fc40000011629 */
[----:B------:R-:W-:Y:S02]  /*0810*/  PRMT R180, R180, 0x5410, R0 ;  /* 0x00005410b4b47816 */ /* 0x000fe40000000000 */
[----:B------:R-:W-:Y:S02]  /*0820*/  PRMT R181, R181, 0x5410, R4 ;  /* 0x00005410b5b57816 */ /* 0x000fe40000000004 */
[----:B0--3--:R-:W-:-:S07]  /*0830*/  MOV R0, RZ ;  /* 0x000000ff00007202 */ /* 0x009fce0000000f00 */
.L_x_1703:
        /* <DEDUP_REMOVED lines=17> */
[----:B-1----:R-:W-:Y:S01]  /*0950*/  LEA.HI.SX32 R66, R11, R12, 0x1e ;  /* 0x0000000c0b427211 */ /* 0x002fe200078ff2ff */
        /* <DEDUP_REMOVED lines=39> */
[----:B------:R-:W-:-:S02]  /*0bd0*/  HADD2.F32 R155, -RZ, R32.H0_H0 ;  /* 0x20000020ff9b7230 */ /* 0x000fc40000004100 */
[----:B------:R-:W-:Y:S02]  /*0be0*/  HADD2.F32 R161, -RZ, R34.H0_H0 ;  /* 0x20000022ffa17230 */ /* 0x000fe40000004100 */
[----:B------:R-:W-:Y:S01]  /*0bf0*/  HADD2.F32 R194, -RZ, R35.H0_H0 ;  /* 0x20000023ffc27230 */ /* 0x000fe20000004100 */
[--C-:B------:R-:W-:Y:S01]  /*0c00*/  SHF.R.U64 R246, R36, 0x10, R37.reuse ;  /* 0x0000001024f67819 */ /* 0x100fe20000001225 */
[----:B------:R-:W-:Y:S01]  /*0c10*/  HADD2.F32 R196, -RZ, R39.H0_H0 ;  /* 0x20000027ffc47230 */ /* 0x000fe20000004100 */
[----:B------:R-:W-:-:S03]  /*0c20*/  SHF.R.U32.HI R232, RZ, 0x10, R37 ;  /* 0x00000010ffe87819 */ /* 0x000fc60000011625 */
[----:B------:R-:W-:Y:S02]  /*0c30*/  HADD2.F32 R246, -RZ, R246.H0_H0 ;  /* 0x200000f6fff67230 */ /* 0x000fe40000004100 */
[----:B------:R-:W-:Y:S02]  /*0c40*/  HADD2.F32 R199, -RZ, R37.H0_H0 ;  /* 0x20000025ffc77230 */ /* 0x000fe40000004100 */
[----:B------:R-:W-:Y:S01]  /*0c50*/  HADD2.F32 R232, -RZ, R232.H0_H0 ;  /* 0x200000e8ffe87230 */ /* 0x000fe20000004100 */
[--C-:B------:R-:W-:Y:S01]  /*0c60*/  SHF.R.U64 R169, R38, 0x10, R39.reuse ;  /* 0x0000001026a97819 */ /* 0x100fe20000001227 */
[----:B------:R-:W-:Y:S01]  /*0c70*/  HADD2.F32 R198, -RZ, R38.H0_H0 ;  /* 0x20000026ffc67230 */ /* 0x000fe20000004100 */
[----:B------:R-:W-:-:S03]  /*0c80*/  SHF.R.U32.HI R228, RZ, 0x10, R39 ;  /* 0x00000010ffe47819 */ /* 0x000fc60000011627 */
[----:B------:R-:W-:Y:S02]  /*0c90*/  HADD2.F32 R169, -RZ, R169.H0_H0 ;  /* 0x200000a9ffa97230 */ /* 0x000fe40000004100 */
[----:B------:R-:W-:Y:S02]  /*0ca0*/  HADD2.F32 R216, -RZ, R154.H1_H1 ;  /* 0x3000009affd87230 */ /* 0x000fe40000004100 */
[----:B------:R-:W-:Y:S02]  /*0cb0*/  HADD2.F32 R228, -RZ, R228.H0_H0 ;  /* 0x200000e4ffe47230 */ /* 0x000fe40000004100 */
[----:B------:R-:W-:Y:S02]  /*0cc0*/  HADD2.F32 R143, -RZ, R41.H0_H0 ;  /* 0x20000029ff8f7230 */ /* 0x000fe40000004100 */
[----:B------:R-:W-:Y:S02]  /*0cd0*/  HADD2.F32 R167, -RZ, R154.H0_H0 ;  /* 0x2000009affa77230 */ /* 0x000fe40000004100 */
[----:B------:R-:W-:Y:S01]  /*0ce0*/  HADD2.F32 R148, -RZ, R40.H0_H0 ;  /* 0x20000028ff947230 */ /* 0x000fe20000004100 */
[----:B--2---:R-:W-:-:S02]  /*0cf0*/  SHF.R.U64 R244, R8, 0x10, R9 ;  /* 0x0000001008f47819 */ /* 0x004fc40000001209 */
[----:B------:R-:W-:Y:S02]  /*0d00*/  SHF.R.U32.HI R230, RZ, 0x10, R9 ;  /* 0x00000010ffe67819 */ /* 0x000fe40000011609 */
[--C-:B---3--:R-:W-:Y:S02]  /*0d10*/  SHF.R.U64 R226, R12, 0x10, R13.reuse ;  /* 0x000000100ce27819 */ /* 0x108fe4000000120d */
[----:B------:R-:W-:Y:S02]  /*0d20*/  SHF.R.U32.HI R168, RZ, 0x10, R13 ;  /* 0x00000010ffa87819 */ /* 0x000fe4000001160d */
[--C-:B----4-:R-:W-:Y:S02]  /*0d30*/  SHF.R.U64 R172, R64, 0x10, R65.reuse ;  /* 0x0000001040ac7819 */ /* 0x110fe40000001241 */
[----:B------:R-:W-:Y:S02]  /*0d40*/  SHF.R.U32.HI R170, RZ, 0x10, R65 ;  /* 0x00000010ffaa7819 */ /* 0x000fe40000011641 */
[--C-:B------:R-:W-:Y:S01]  /*0d50*/  SHF.R.U64 R166, R4, 0x10, R5.reuse ;  /* 0x0000001004a67819 */ /* 0x100fe20000001205 */
[----:B------:R-:W-:Y:S01]  /*0d60*/  HADD2.F32 R190, -RZ, R4.H0_H0 ;  /* 0x20000004ffbe7230 */ /* 0x000fe20000004100 */
[----:B------:R-:W-:Y:S01]  /*0d70*/  SHF.R.U32.HI R214, RZ, 0x10, R5 ;  /* 0x00000010ffd67819 */ /* 0x000fe20000011605 */
[----:B------:R-:W-:Y:S01]  /*0d80*/  HADD2.F32 R186, -RZ, R5.H0_H0 ;  /* 0x20000005ffba7230 */ /* 0x000fe20000004100 */
[--C-:B------:R-:W-:Y:S01]  /*0d90*/  SHF.R.U64 R212, R6, 0x10, R7.reuse ;  /* 0x0000001006d47819 */ /* 0x100fe20000001207 */
[----:B------:R-:W-:Y:S01]  /*0da0*/  HADD2.F32 R178, -RZ, R6.H0_H0 ;  /* 0x20000006ffb27230 */ /* 0x000fe20000004100 */
[----:B------:R-:W-:-:S02]  /*0db0*/  SHF.R.U32.HI R158, RZ, 0x10, R7 ;  /* 0x00000010ff9e7819 */ /* 0x000fc40000011607 */
[--C-:B------:R-:W-:Y:S02]  /*0dc0*/  SHF.R.U64 R6, R18, 0x10, R19.reuse ;  /* 0x0000001012067819 */ /* 0x100fe40000001213 */
[----:B------:R-:W-:Y:S02]  /*0dd0*/  SHF.R.U32.HI R5, RZ, 0x10, R19 ;  /* 0x00000010ff057819 */ /* 0x000fe40000011613 */
[--C-:B------:R-:W-:Y:S02]  /*0de0*/  SHF.R.U64 R4, R16, 0x10, R17.reuse ;  /* 0x0000001010047819 */ /* 0x100fe40000001211 */
[----:B------:R-:W-:Y:S01]  /*0df0*/  SHF.R.U32.HI R144, RZ, 0x10, R17 ;  /* 0x00000010ff907819 */ /* 0x000fe20000011611 */
        /* <DEDUP_REMOVED lines=53> */
[--C-:B------:R-:W-:Y:S01]  /*1150*/  SHF.R.U64 R218, R10, 0x10, R11.reuse ;  /* 0x000000100ada7819 */ /* 0x100fe2000000120b */
[----:B------:R-:W-:Y:S01]  /*1160*/  HADD2.F32 R13, -RZ, R11.H0_H0 ;  /* 0x2000000bff0d7230 */ /* 0x000fe20000004100 */
[----:B------:R-:W-:Y:S01]  /*1170*/  SHF.R.U32.HI R219, RZ, 0x10, R11 ;  /* 0x00000010ffdb7819 */ /* 0x000fe2000001160b */
[----:B------:R-:W-:Y:S01]  /*1180*/  HADD2.F32 R8, -RZ, R60.H0_H0 ;  /* 0x2000003cff087230 */ /* 0x000fe20000004100 */
[----:B------:R-:W-:Y:S01]  /*1190*/  SHF.R.U64 R221, R60, 0x10, R61 ;  /* 0x000000103cdd7819 */ /* 0x000fe2000000123d */
[----:B------:R-:W-:Y:S01]  /*11a0*/  HADD2.F32 R12, -RZ, R10.H0_H0 ;  /* 0x2000000aff0c7230 */ /* 0x000fe20000004100 */
[----:B------:R-:W-:Y:S01]  /*11b0*/  SHF.R.U64 R67, R32, 0x10, R33 ;  /* 0x0000001020437819 */ /* 0x000fe20000001221 */
[----:B------:R-:W-:-:S02]  /*11c0*/  HADD2.F32 R11, -RZ, R147.H0_H0 ;  /* 0x20000093ff0b7230 */ /* 0x000fc40000004100 */
[----:B------:R-:W-:Y:S02]  /*11d0*/  HADD2.F32 R60, -RZ, R45.H0_H0 ;  /* 0x2000002dff3c7230 */ /* 0x000fe40000004100 */
[----:B------:R-:W-:Y:S01]  /*11e0*/  FMUL.FTZ R210, R155, R12 ;  /* 0x0000000c9bd27220 */ /* 0x000fe20000410000 */
[----:B------:R-:W-:Y:S02]  /*11f0*/  HADD2.F32 R67, -RZ, R67.H0_H0 ;  /* 0x20000043ff437230 */ /* 0x000fe40000004100 */
[----:B------:R-:W-:Y:S02]  /*1200*/  HADD2.F32 R218, -RZ, R218.H0_H0 ;  /* 0x200000daffda7230 */ /* 0x000fe40000004100 */
[----:B------:R-:W-:Y:S01]  /*1210*/  FMUL.FTZ R195, R60, R11 ;  /* 0x0000000b3cc37220 */ /* 0x000fe20000410000 */
[C---:B-----5:R-:W-:Y:S01]  /*1220*/  FMUL.FTZ R60, R145.reuse, R19 ;  /* 0x00000013913c7220 */ /* 0x060fe20000410000 */
[----:B------:R-:W-:Y:S01]  /*1230*/  SHF.R.U64 R234, R150, 0x10, R151 ;  /* 0x0000001096ea7819 */ /* 0x000fe20000001297 */
[----:B------:R-:W-:Y:S01]  /*1240*/  HADD2.F32 R225, -RZ, R150.H0_H0 ;  /* 0x20000096ffe17230 */ /* 0x000fe20000004100 */
[----:B------:R-:W-:Y:S01]  /*1250*/  SHF.R.U32.HI R65, RZ, 0x10, R33 ;  /* 0x00000010ff417819 */ /* 0x000fe20000011621 */
[----:B------:R-:W-:Y:S01]  /*1260*/  FMUL.FTZ R193, R145, R206 ;  /* 0x000000ce91c17220 */ /* 0x000fe20000410000 */
[----:B------:R-:W-:-:S02]  /*1270*/  HADD2.F32 R150, -RZ, R33.H0_H0 ;  /* 0x20000021ff967230 */ /* 0x000fc40000004100 */
[----:B------:R-:W-:Y:S01]  /*1280*/  FMUL.FTZ R206, R67, R218 ;  /* 0x000000da43ce7220 */ /* 0x000fe20000410000 */
[----:B------:R-:W-:Y:S01]  /*1290*/  FADD.FTZ R19, RZ, R210 ;  /* 0x000000d2ff137221 */ /* 0x000fe20000010000 */
[C---:B------:R-:W-:Y:S01]  /*12a0*/  FMUL.FTZ R205, R145.reuse, R244 ;  /* 0x000000f491cd7220 */ /* 0x040fe20000410000 */
[----:B------:R-:W-:Y:S01]  /*12b0*/  FFMA.FTZ R244, R60, R210, RZ ;  /* 0x000000d23cf47223 */ /* 0x000fe200000100ff */
[----:B------:R-:W-:Y:S01]  /*12c0*/  FMUL.FTZ R207, R145, R248 ;  /* 0x000000f891cf7220 */ /* 0x000fe20000410000 */
[----:B------:R-:W-:Y:S02]  /*12d0*/  HADD2.F32 R65, -RZ, R65.H0_H0 ;  /* 0x20000041ff417230 */ /* 0x000fe40000004100 */
[----:B------:R-:W-:Y:S01]  /*12e0*/  FADD.FTZ R248, R19, R206 ;  /* 0x000000ce13f87221 */ /* 0x000fe20000010000 */
[----:B------:R-:W-:Y:S01]  /*12f0*/  HADD2.F32 R219, -RZ, R219.H0_H0 ;  /* 0x200000dbffdb7230 */ /* 0x000fe20000004100 */
[----:B------:R-:W-:Y:S01]  /*1300*/  SHF.R.U64 R240, R62, 0x10, R63 ;  /* 0x000000103ef07819 */ /* 0x000fe2000000123f */
[----:B------:R-:W-:-:S02]  /*1310*/  HADD2.F32 R7, -RZ, R62.H0_H0 ;  /* 0x2000003eff077230 */ /* 0x000fc40000004100 */
[----:B------:R-:W-:Y:S01]  /*1320*/  FMUL.FTZ R209, R150, R13 ;  /* 0x0000000d96d17220 */ /* 0x000fe20000410000 */
[----:B------:R-:W-:Y:S01]  /*1330*/  FMUL.FTZ R208, R145, R208 ;  /* 0x000000d091d07220 */ /* 0x000fe20000410000 */
[----:B------:R-:W-:Y:S01]  /*1340*/  FFMA.FTZ R19, R205, R206, R244 ;  /* 0x000000cecd137223 */ /* 0x000fe200000100f4 */
[----:B------:R-:W-:Y:S02]  /*1350*/  SHF.R.U64 R223, R14, 0x10, R15 ;  /* 0x000000100edf7819 */ /* 0x000fe4000000120f */
[----:B------:R-:W-:Y:S01]  /*1360*/  SHF.R.U64 R62, R34, 0x10, R35 ;  /* 0x00000010223e7819 */ /* 0x000fe20000001223 */
[----:B------:R-:W-:Y:S02]  /*1370*/  HADD2.F32 R14, -RZ, R14.H0_H0 ;  /* 0x2000000eff0e7230 */ /* 0x000fe40000004100 */
[C---:B------:R-:W-:Y:S01]  /*1380*/  FMUL.FTZ R191, R145.reuse, R204 ;  /* 0x000000cc91bf7220 */ /* 0x040fe20000410000 */
[----:B------:R-:W-:Y:S01]  /*1390*/  FMUL.FTZ R203, R145, R230 ;  /* 0x000000e691cb7220 */ /* 0x000fe20000410000 */
[----:B------:R-:W-:Y:S01]  /*13a0*/  FMUL.FTZ R204, R65, R219 ;  /* 0x000000db41cc7220 */ /* 0x000fe20000410000 */
[----:B------:R-:W-:Y:S01]  /*13b0*/  FFMA.FTZ R230, R208, R209, R19 ;  /* 0x000000d1d0e67223 */ /* 0x000fe20000010013 */
[----:B------:R-:W-:Y:S01]  /*13c0*/  FADD.FTZ R65, R248, R209 ;  /* 0x000000d1f8417221 */ /* 0x000fe20000010000 */
[----:B------:R-:W-:-:S02]  /*13d0*/  HADD2.F32 R62, -RZ, R62.H0_H0 ;  /* 0x2000003eff3e7230 */ /* 0x000fc40000004100 */
[----:B------:R-:W-:Y:S02]  /*13e0*/  HADD2.F32 R223, -RZ, R223.H0_H0 ;  /* 0x200000dfffdf7230 */ /* 0x000fe40000004100 */
[----:B------:R-:W-:Y:S01]  /*13f0*/  FMUL.FTZ R202, R161, R14 ;  /* 0x0000000ea1ca7220 */ /* 0x000fe20000410000 */
[----:B------:R-:W-:Y:S01]  /*1400*/  FFMA.FTZ R230, R203, R204, R230 ;  /* 0x000000cccbe67223 */ /* 0x000fe200000100e6 */
[----:B------:R-:W-:Y:S01]  /*1410*/  FADD.FTZ R65, R65, R204 ;  /* 0x000000cc41417221 */ /* 0x000fe20000010000 */
[----:B------:R-:W-:Y:S01]  /*1420*/  SHF.R.U32.HI R222, RZ, 0x10, R15 ;  /* 0x00000010ffde7819 */ /* 0x000fe2000001160f */
[----:B------:R-:W-:Y:S01]  /*1430*/  HADD2.F32 R15, -RZ, R15.H0_H0 ;  /* 0x2000000fff0f7230 */ /* 0x000fe20000004100 */
[----:B------:R-:W-:Y:S01]  /*1440*/  SHF.R.U32.HI R17, RZ, 0x10, R35 ;  /* 0x00000010ff117819 */ /* 0x000fe20000011623 */
[----:B------:R-:W-:Y:S01]  /*1450*/  FMUL.FTZ R179, R62, R223 ;  /* 0x000000df3eb37220 */ /* 0x000fe20000410000 */
[----:B------:R-:W-:Y:S01]  /*1460*/  FMUL.FTZ R62, R145, R226 ;  /* 0x000000e2913e7220 */ /* 0x000fe20000410000 */
[----:B------:R-:W-:Y:S01]  /*1470*/  FFMA.FTZ R19, R207, R202, R230 ;  /* 0x000000cacf137223 */ /* 0x000fe200000100e6 */
[----:B------:R-:W-:Y:S01]  /*1480*/  FADD.FTZ R226, R65, R202 ;  /* 0x000000ca41e27221 */ /* 0x000fe20000010000 */
[----:B------:R-:W-:-:S02]  /*1490*/  HADD2.F32 R17, -RZ, R17.H0_H0 ;  /* 0x20000011ff117230 */ /* 0x000fc40000004100 */
[----:B------:R-:W-:Y:S01]  /*14a0*/  FMUL.FTZ R201, R194, R15 ;  /* 0x0000000fc2c97220 */ /* 0x000fe20000410000 */
[----:B------:R-:W-:Y:S02]  /*14b0*/  HADD2.F32 R222, -RZ, R222.H0_H0 ;  /* 0x200000deffde7230 */ /* 0x000fe40000004100 */
[----:B------:R-:W-:Y:S01]  /*14c0*/  FFMA.FTZ R230, R62, R179, R19 ;  /* 0x000000b33ee67223 */ /* 0x000fe20000010013 */
[----:B------:R-:W-:Y:S01]  /*14d0*/  FADD.FTZ R226, R226, R179 ;  /* 0x000000b3e2e27221 */ /* 0x000fe20000010000 */
[--C-:B------:R-:W-:Y:S01]  /*14e0*/  SHF.R.U64 R236, R162, 0x10, R163.reuse ;  /* 0x00000010a2ec7819 */ /* 0x100fe200000012a3 */
[----:B------:R-:W-:Y:S01]  /*14f0*/  HADD2.F32 R224, -RZ, R163.H0_H0 ;  /* 0x200000a3ffe07230 */ /* 0x000fe20000004100 */
[----:B------:R-:W-:Y:S01]  /*1500*/  SHF.R.U32.HI R235, RZ, 0x10, R163 ;  /* 0x00000010ffeb7819 */ /* 0x000fe200000116a3 */
[----:B------:R-:W-:Y:S02]  /*1510*/  HADD2.F32 R163, -RZ, R36.H0_H0 ;  /* 0x20000024ffa37230 */ /* 0x000fe40000004100 */
[----:B------:R-:W-:Y:S01]  /*1520*/  FMUL.FTZ R177, R145, R176 ;  /* 0x000000b091b17220 */ /* 0x000fe20000410000 */
[----:B------:R-:W-:Y:S01]  /*1530*/  FMUL.FTZ R176, R17, R222 ;  /* 0x000000de11b07220 */ /* 0x000fe20000410000 */
[----:B------:R-:W-:Y:S01]  /*1540*/  FMUL.FTZ R175, R145, R168 ;  /* 0x000000a891af7220 */ /* 0x000fe20000410000 */
[----:B------:R-:W-:Y:S01]  /*1550*/  FFMA.FTZ R230, R193, R201, R230 ;  /* 0x000000c9c1e67223 */ /* 0x000fe200000100e6 */
[----:B------:R-:W-:Y:S01]  /*1560*/  FADD.FTZ R17, R226, R201 ;  /* 0x000000c9e2117221 */ /* 0x000fe20000010000 */
[----:B------:R-:W-:Y:S01]  /*1570*/  HADD2.F32 R221, -RZ, R221.H0_H0 ;  /* 0x200000ddffdd7230 */ /* 0x000fe20000004100 */
[----:B------:R-:W-:Y:S01]  /*1580*/  SHF.R.U32.HI R233, RZ, 0x10, R151 ;  /* 0x00000010ffe97819 */ /* 0x000fe20000011697 */
[----:B------:R-:W-:-:S02]  /*1590*/  HADD2.F32 R9, -RZ, R63.H0_H0 ;  /* 0x2000003fff097230 */ /* 0x000fc40000004100 */
[----:B------:R-:W-:Y:S01]  /*15a0*/  FMUL.FTZ R200, R163, R8 ;  /* 0x00000008a3c87220 */ /* 0x000fe20000410000 */
[----:B------:R-:W-:Y:S02]  /*15b0*/  HADD2.F32 R242, -RZ, R151.H0_H0 ;  /* 0x20000097fff27230 */ /* 0x000fe40000004100 */
[----:B------:R-:W-:Y:S01]  /*15c0*/  FMUL.FTZ R192, R145, R192 ;  /* 0x000000c091c07220 */ /* 0x000fe20000410000 */
[----:B------:R-:W-:Y:S01]  /*15d0*/  FFMA.FTZ R19, R175, R176, R230 ;  /* 0x000000b0af137223 */ /* 0x000fe200000100e6 */
[----:B------:R-:W-:Y:S02]  /*15e0*/  HADD2.F32 R10, -RZ, R146.H0_H0 ;  /* 0x20000092ff0a7230 */ /* 0x000fe40000004100 */
[----:B------:R-:W-:Y:S01]  /*15f0*/  FADD.FTZ R17, R17, R176 ;  /* 0x000000b011117221 */ /* 0x000fe20000010000 */
[----:B------:R-:W-:Y:S01]  /*1600*/  HADD2.F32 R151, -RZ, R44.H0_H0 ;  /* 0x2000002cff977230 */ /* 0x000fe20000004100 */
[----:B------:R-:W-:Y:S01]  /*1610*/  SHF.R.U32.HI R241, RZ, 0x10, R61 ;  /* 0x00000010fff17819 */ /* 0x000fe2000001163d */
[----:B------:R-:W-:-:S02]  /*1620*/  HADD2.F32 R6, -RZ, R61.H0_H0 ;  /* 0x2000003dff067230 */ /* 0x000fc40000004100 */
[----:B------:R-:W-:Y:S01]  /*1630*/  FMUL.FTZ R173, R246, R221 ;  /* 0x000000ddf6ad7220 */ /* 0x000fe20000410000 */
[----:B------:R-:W-:Y:S01]  /*1640*/  FMUL.FTZ R172, R145, R172 ;  /* 0x000000ac91ac7220 */ /* 0x000fe20000410000 */
[----:B------:R-:W-:Y:S01]  /*1650*/  FFMA.FTZ R19, R192, R200, R19 ;  /* 0x000000c8c0137223 */ /* 0x000fe20000010013 */
[----:B------:R-:W-:Y:S01]  /*1660*/  FMUL.FTZ R197, R196, R9 ;  /* 0x00000009c4c57220 */ /* 0x000fe20000410000 */
[----:B------:R-:W-:Y:S01]  /*1670*/  FADD.FTZ R168, R17, R200 ;  /* 0x000000c811a87221 */ /* 0x000fe20000010000 */
[----:B------:R-:W-:Y:S01]  /*1680*/  FMUL.FTZ R196, R151, R10 ;  /* 0x0000000a97c47220 */ /* 0x000fe20000410000 */
[----:B------:R-:W-:Y:S02]  /*1690*/  HADD2.F32 R241, -RZ, R241.H0_H0 ;  /* 0x200000f1fff17230 */ /* 0x000fe40000004100 */
[----:B------:R-:W-:Y:S01]  /*16a0*/  FMUL.FTZ R151, R145, R164 ;  /* 0x000000a491977220 */ /* 0x000fe20000410000 */
[----:B------:R-:W-:Y:S01]  /*16b0*/  FMUL.FTZ R199, R199, R6 ;  /* 0x00000006c7c77220 */ /* 0x000fe20000410000 */
[----:B------:R-:W-:Y:S01]  /*16c0*/  FFMA.FTZ R164, R172, R173, R19 ;  /* 0x000000adaca47223 */ /* 0x000fe20000010013 */
[----:B------:R-:W-:Y:S01]  /*16d0*/  FADD.FTZ R168, R168, R173 ;  /* 0x000000ada8a87221 */ /* 0x000fe20000010000 */
[----:B------:R-:W-:Y:S01]  /*16e0*/  FMUL.FTZ R171, R232, R241 ;  /* 0x000000f1e8ab7220 */ /* 0x000fe20000410000 */
[----:B------:R-:W-:Y:S01]  /*16f0*/  FMUL.FTZ R170, R145, R170 ;  /* 0x000000aa91aa7220 */ /* 0x000fe20000410000 */
[----:B------:R-:W-:Y:S01]  /*1700*/  FFMA.FTZ R17, R191, R199, R164 ;  /* 0x000000c7bf117223 */ /* 0x000fe200000100a4 */
[----:B------:R-:W-:Y:S01]  /*1710*/  FADD.FTZ R226, R168, R199 ;  /* 0x000000c7a8e27221 */ /* 0x000fe20000010000 */
[----:B------:R-:W-:Y:S01]  /*1720*/  SHF.R.U32.HI R237, RZ, 0x10, R147 ;  /* 0x00000010ffed7819 */ /* 0x000fe20000011693 */
[----:B------:R-:W-:-:S02]  /*1730*/  HADD2.F32 R240, -RZ, R240.H0_H0 ;  /* 0x200000f0fff07230 */ /* 0x000fc40000004100 */
[----:B------:R-:W-:Y:S01]  /*1740*/  FMUL.FTZ R198, R198, R7 ;  /* 0x00000007c6c67220 */ /* 0x000fe20000410000 */
[----:B------:R-:W-:Y:S01]  /*1750*/  FMUL.FTZ R190, R145, R190 ;  /* 0x000000be91be7220 */ /* 0x000fe20000410000 */
[----:B------:R-:W-:Y:S01]  /*1760*/  FFMA.FTZ R17, R170, R171, R17 ;  /* 0x000000abaa117223 */ /* 0x000fe20000010011 */
[----:B------:R-:W-:Y:S01]  /*1770*/  FADD.FTZ R19, R226, R171 ;  /* 0x000000abe2137221 */ /* 0x000fe20000010000 */
[----:B------:R-:W-:Y:S01]  /*1780*/  SHF.R.U32.HI R239, RZ, 0x10, R63 ;  /* 0x00000010ffef7819 */ /* 0x000fe2000001163f */
[----:B------:R-:W-:Y:S02]  /*1790*/  HADD2.F32 R237, -RZ, R237.H0_H0 ;  /* 0x200000edffed7230 */ /* 0x000fe40000004100 */
[----:B------:R-:W-:Y:S01]  /*17a0*/  FMUL.FTZ R169, R169, R240 ;  /* 0x000000f0a9a97220 */ /* 0x000fe20000410000 */
[----:B------:R-:W-:Y:S01]  /*17b0*/  FMUL.FTZ R166, R145, R166 ;  /* 0x000000a691a67220 */ /* 0x000fe20000410000 */
[----:B------:R-:W-:Y:S01]  /*17c0*/  FFMA.FTZ R17, R190, R198, R17 ;  /* 0x000000c6be117223 */ /* 0x000fe20000010011 */
[----:B------:R-:W-:Y:S01]  /*17d0*/  FADD.FTZ R164, R19, R198 ;  /* 0x000000c613a47221 */ /* 0x000fe20000010000 */
[----:B------:R-:W-:Y:S01]  /*17e0*/  HADD2.F32 R239, -RZ, R239.H0_H0 ;  /* 0x200000efffef7230 */ /* 0x000fe20000004100 */
[----:B------:R-:W-:Y:S01]  /*17f0*/  SHF.R.U64 R238, R146, 0x10, R147 ;  /* 0x0000001092ee7819 */ /* 0x000fe20000001293 */
[----:B------:R-:W-:Y:S01]  /*1800*/  FMUL.FTZ R186, R145, R186 ;  /* 0x000000ba91ba7220 */ /* 0x000fe20000410000 */
[----:B------:R-:W-:Y:S01]  /*1810*/  FMUL.FTZ R165, R216, R237 ;  /* 0x000000edd8a57220 */ /* 0x000fe20000410000 */
[----:B------:R-:W-:Y:S01]  /*1820*/  FFMA.FTZ R17, R166, R169, R17 ;  /* 0x000000a9a6117223 */ /* 0x000fe20000010011 */
[----:B------:R-:W-:-:S02]  /*1830*/  HADD2.F32 R146, -RZ, R180.H1_H1 ;  /* 0x300000b4ff927230 */ /* 0x000fc40000004100 */
[----:B------:R-:W-:Y:S01]  /*1840*/  FADD.FTZ R216, R164, R169 ;  /* 0x000000a9a4d87221 */ /* 0x000fe20000010000 */
[----:B------:R-:W-:Y:S02]  /*1850*/  HADD2.F32 R235, -RZ, R235.H0_H0 ;  /* 0x200000ebffeb7230 */ /* 0x000fe40000004100 */
[----:B------:R-:W-:Y:S01]  /*1860*/  FMUL.FTZ R163, R145, R214 ;  /* 0x000000d691a37220 */ /* 0x000fe20000410000 */
[----:B------:R-:W-:Y:S02]  /*1870*/  HADD2.F32 R5, -RZ, R181.H0_H0 ;  /* 0x200000b5ff057230 */ /* 0x000fe40000004100 */
[----:B------:R-:W-:Y:S02]  /*1880*/  HADD2.F32 R234, -RZ, R234.H0_H0 ;  /* 0x200000eaffea7230 */ /* 0x000fe40000004100 */
[----:B------:R-:W-:Y:S01]  /*1890*/  FMUL.FTZ R168, R228, R239 ;  /* 0x000000efe4a87220 */ /* 0x000fe20000410000 */
[----:B------:R-:W-:Y:S01]  /*18a0*/  FFMA.FTZ R214, R186, R197, R17 ;  /* 0x000000c5bad67223 */ /* 0x000fe20000010011 */
[----:B------:R-:W-:-:S02]  /*18b0*/  HADD2.F32 R220, -RZ, R162.H0_H0 ;  /* 0x200000a2ffdc7230 */ /* 0x000fc40000004100 */
[----:B------:R-:W-:Y:S01]  /*18c0*/  FADD.FTZ R19, R216, R197 ;  /* 0x000000c5d8137221 */ /* 0x000fe20000010000 */
[----:B------:R-:W-:Y:S02]  /*18d0*/  HADD2.F32 R162, -RZ, R181.H1_H1 ;  /* 0x300000b5ffa27230 */ /* 0x000fe40000004100 */
[----:B------:R-:W-:Y:S01]  /*18e0*/  FMUL.FTZ R164, R146, R235 ;  /* 0x000000eb92a47220 */ /* 0x000fe20000410000 */
[----:B------:R-:W-:Y:S02]  /*18f0*/  HADD2.F32 R233, -RZ, R233.H0_H0 ;  /* 0x200000e9ffe97230 */ /* 0x000fe40000004100 */
[----:B------:R-:W-:Y:S01]  /*1900*/  FMUL.FTZ R146, R5, R234 ;  /* 0x000000ea05927220 */ /* 0x000fe20000410000 */
[----:B------:R-:W-:Y:S02]  /*1910*/  HADD2.F32 R238, -RZ, R238.H0_H0 ;  /* 0x200000eeffee7230 */ /* 0x000fe40000004100 */
[----:B------:R-:W-:Y:S01]  /*1920*/  FMUL.FTZ R178, R145, R178 ;  /* 0x000000b291b27220 */ /* 0x000fe20000410000 */
[----:B------:R-:W-:Y:S01]  /*1930*/  FFMA.FTZ R5, R163, R168, R214 ;  /* 0x000000a8a3057223 */ /* 0x000fe200000100d6 */
[----:B------:R-:W-:Y:S01]  /*1940*/  FADD.FTZ R19, R19, R168 ;  /* 0x000000a813137221 */ /* 0x000fe20000010000 */
[----:B------:R-:W-:Y:S01]  /*1950*/  FMUL.FTZ R150, R143, R242 ;  /* 0x000000f28f967220 */ /* 0x000fe20000410000 */
[----:B------:R-:W-:Y:S01]  /*1960*/  FMUL.FTZ R143, R162, R233 ;  /* 0x000000e9a28f7220 */ /* 0x000fe20000410000 */
[----:B------:R-:W-:Y:S01]  /*1970*/  FMUL.FTZ R167, R167, R238 ;  /* 0x000000eea7a77220 */ /* 0x000fe20000410000 */
[C---:B------:R-:W-:Y:S01]  /*1980*/  FMUL.FTZ R162, R145.reuse, R212 ;  /* 0x000000d491a27220 */ /* 0x040fe20000410000 */
[----:B------:R-:W-:Y:S01]  /*1990*/  FMUL.FTZ R161, R145, R158 ;  /* 0x0000009e91a17220 */ /* 0x000fe20000410000 */
[----:B------:R-:W-:Y:S01]  /*19a0*/  FFMA.FTZ R5, R178, R196, R5 ;  /* 0x000000c4b2057223 */ /* 0x000fe20000010005 */
[----:B------:R-:W-:Y:S01]  /*19b0*/  FADD.FTZ R158, R19, R196 ;  /* 0x000000c4139e7221 */ /* 0x000fe20000010000 */
[----:B------:R-:W-:-:S02]  /*19c0*/  FMUL.FTZ R67, R145, R16 ;  /* 0x0000001091437220 */ /* 0x000fc40000410000 */
[----:B------:R-:W-:Y:S01]  /*19d0*/  FFMA.FTZ R16, R162, R167, R5 ;  /* 0x000000a7a2107223 */ /* 0x000fe20000010005 */
[----:B------:R-:W-:Y:S01]  /*19e0*/  FADD.FTZ R158, R158, R167 ;  /* 0x000000a79e9e7221 */ /* 0x000fe20000010000 */
[----:B------:R-:W-:Y:S02]  /*19f0*/  HADD2.F32 R63, -RZ, R42.H0_H0 ;  /* 0x2000002aff3f7230 */ /* 0x000fe40000004100 */
[----:B------:R-:W-:Y:S01]  /*1a00*/  FFMA.FTZ R16, R177, R195, R16 ;  /* 0x000000c3b1107223 */ /* 0x000fe20000010010 */
[----:B------:R-:W-:Y:S01]  /*1a10*/  FADD.FTZ R158, R158, R195 ;  /* 0x000000c39e9e7221 */ /* 0x000fe20000010000 */
[----:B------:R-:W-:Y:S02]  /*1a20*/  HADD2.F32 R61, -RZ, R180.H0_H0 ;  /* 0x200000b4ff3d7230 */ /* 0x000fe40000004100 */
[----:B------:R-:W-:Y:S01]  /*1a30*/  FMUL.FTZ R63, R63, R220 ;  /* 0x000000dc3f3f7220 */ /* 0x000fe20000410000 */
[----:B------:R-:W-:Y:S02]  /*1a40*/  HADD2.F32 R236, -RZ, R236.H0_H0 ;  /* 0x200000ecffec7230 */ /* 0x000fe40000004100 */
[----:B------:R-:W-:Y:S01]  /*1a50*/  FMUL.FTZ R64, R145, R64 ;  /* 0x0000004091407220 */ /* 0x000fe20000410000 */
[----:B------:R-:W-:Y:S01]  /*1a60*/  FFMA.FTZ R17, R161, R165, R16 ;  /* 0x000000a5a1117223 */ /* 0x000fe20000010010 */
[----:B------:R-:W-:Y:S01]  /*1a70*/  FADD.FTZ R158, R158, R165 ;  /* 0x000000a59e9e7221 */ /* 0x000fe20000010000 */
[----:B------:R-:W-:-:S02]  /*1a80*/  HADD2.F32 R147, -RZ, R43.H0_H0 ;  /* 0x2000002bff937230 */ /* 0x000fc40000004100 */
[----:B------:R-:W-:Y:S01]  /*1a90*/  FMUL.FTZ R61, R61, R236 ;  /* 0x000000ec3d3d7220 */ /* 0x000fe20000410000 */
[----:B------:R-:W-:Y:S01]  /*1aa0*/  FMUL.FTZ R65, R145, R18 ;  /* 0x0000001291417220 */ /* 0x000fe20000410000 */
[----:B------:R-:W-:Y:S01]  /*1ab0*/  FFMA.FTZ R16, R64, R63, R17 ;  /* 0x0000003f40107223 */ /* 0x000fe20000010011 */
[----:B------:R-:W-:Y:S01]  /*1ac0*/  FADD.FTZ R158, R158, R63 ;  /* 0x0000003f9e9e7221 */ /* 0x000fe20000010000 */
[----:B------:R-:W-:Y:S01]  /*1ad0*/  FMUL.FTZ R194, R147, R224 ;  /* 0x000000e093c27220 */ /* 0x000fe20000410000 */
[----:B------:R-:W-:Y:S01]  /*1ae0*/  FMUL.FTZ R174, R145, R174 ;  /* 0x000000ae91ae7220 */ /* 0x000fe20000410000 */
[----:B------:R-:W-:Y:S01]  /*1af0*/  FFMA.FTZ R19, R65, R61, R16 ;  /* 0x0000003d41137223 */ /* 0x000fe20000010010 */
[----:B------:R-:W-:-:S03]  /*1b00*/  FADD.FTZ R17, R158, R61 ;  /* 0x0000003d9e117221 */ /* 0x000fc60000010000 */
[----:B------:R-:W-:Y:S01]  /*1b10*/  FFMA.FTZ R16, R174, R194, R19 ;  /* 0x000000c2ae107223 */ /* 0x000fe20000010013 */
[----:B------:R-:W-:Y:S01]  /*1b20*/  FADD.FTZ R17, R17, R194 ;  /* 0x000000c211117221 */ /* 0x000fe20000010000 */
[----:B------:R-:W-:Y:S02]  /*1b30*/  FMUL.FTZ R148, R148, R225 ;  /* 0x000000e194947220 */ /* 0x000fe40000410000 */
[----:B------:R-:W-:Y:S01]  /*1b40*/  FFMA.FTZ R18, R67, R164, R16 ;  /* 0x000000a443127223 */ /* 0x000fe20000010010 */
[----:B------:R-:W-:Y:S01]  /*1b50*/  FADD.FTZ R17, R17, R164 ;  /* 0x000000a411117221 */ /* 0x000fe20000010000 */
[----:B------:R-:W-:Y:S02]  /*1b60*/  FMUL.FTZ R147, R145, R4 ;  /* 0x0000000491937220 */ /* 0x000fe40000410000 */
[----:B------:R-:W-:Y:S01]  /*1b70*/  FFMA.FTZ R212, R151, R148, R18 ;  /* 0x0000009497d47223 */ /* 0x000fe20000010012 */
[----:B------:R-:W-:Y:S01]  /*1b80*/  FADD.FTZ R19, R17, R148 ;  /* 0x0000009411137221 */ /* 0x000fe20000010000 */
[----:B------:R-:W-:-:S02]  /*1b90*/  FMUL.FTZ R152, R145, R152 ;  /* 0x0000009891987220 */ /* 0x000fc40000410000 */
[----:B------:R-:W-:Y:S01]  /*1ba0*/  FFMA.FTZ R213, R147, R146, R212 ;  /* 0x0000009293d57223 */ /* 0x000fe200000100d4 */
[----:B------:R-:W-:Y:S01]  /*1bb0*/  FADD.FTZ R19, R19, R146 ;  /* 0x0000009213137221 */ /* 0x000fe20000010000 */
[----:B------:R-:W-:Y:S02]  /*1bc0*/  FMUL.FTZ R144, R145, R144 ;  /* 0x0000009091907220 */ /* 0x000fe40000410000 */
[----:B------:R-:W-:Y:S01]  /*1bd0*/  FFMA.FTZ R213, R152, R150, R213 ;  /* 0x0000009698d57223 */ /* 0x000fe200000100d5 */
[----:B------:R-:W-:Y:S01]  /*1be0*/  FADD.FTZ R248, R19, R150 ;  /* 0x0000009613f87221 */ /* 0x000fe20000010000 */
[----:B------:R-:W-:Y:S01]  /*1bf0*/  FMUL.FTZ R4, R60, R12 ;  /* 0x0000000c3c047220 */ /* 0x000fe20000410000 */
[----:B------:R-:W-:Y:S01]  /*1c00*/  FMUL.FTZ R5, R208, R13 ;  /* 0x0000000dd0057220 */ /* 0x000fe20000410000 */
        /* <DEDUP_REMOVED lines=29> */
.L_x_1695:
        /* <DEDUP_REMOVED lines=51> */
[--C-:B------:R-:W-:Y:S01]  /*2110*/  SHF.R.U64 R248, R36, 0x10, R37.reuse ;  /* 0x0000001024f87819 */ /* 0x100fe20000001225 */
[----:B------:R-:W-:Y:S01]  /*2120*/  HADD2.F32 R161, -RZ, R36.H0_H0 ;  /* 0x20000024ffa17230 */ /* 0x000fe20000004100 */
[----:B------:R-:W-:-:S03]  /*2130*/  SHF.R.U32.HI R244, RZ, 0x10, R37 ;  /* 0x00000010fff47819 */ /* 0x000fc60000011625 */
[----:B------:R-:W-:Y:S02]  /*2140*/  HADD2.F32 R248, -RZ, R248.H0_H0 ;  /* 0x200000f8fff87230 */ /* 0x000fe40000004100 */
[----:B------:R-:W-:Y:S02]  /*2150*/  HADD2.F32 R199, -RZ, R37.H0_H0 ;  /* 0x20000025ffc77230 */ /* 0x000fe40000004100 */
[----:B------:R-:W-:Y:S01]  /*2160*/  HADD2.F32 R244, -RZ, R244.H0_H0 ;  /* 0x200000f4fff47230 */ /* 0x000fe20000004100 */
[----:B------:R-:W-:Y:S01]  /*2170*/  SHF.R.U64 R169, R38, 0x10, R39 ;  /* 0x0000001026a97819 */ /* 0x000fe20000001227 */
[----:B------:R-:W-:-:S04]  /*2180*/  HADD2.F32 R198, -RZ, R38.H0_H0 ;  /* 0x20000026ffc67230 */ /* 0x000fc80000004100 */
[----:B------:R-:W-:Y:S01]  /*2190*/  HADD2.F32 R169, -RZ, R169.H0_H0 ;  /* 0x200000a9ffa97230 */ /* 0x000fe20000004100 */
[----:B------:R-:W-:Y:S01]  /*21a0*/  SHF.R.U32.HI R230, RZ, 0x10, R39 ;  /* 0x00000010ffe67819 */ /* 0x000fe20000011627 */
[----:B------:R-:W-:-:S04]  /*21b0*/  HADD2.F32 R196, -RZ, R39.H0_H0 ;  /* 0x20000027ffc47230 */ /* 0x000fc80000004100 */
[----:B------:R-:W-:Y:S02]  /*21c0*/  HADD2.F32 R230, -RZ, R230.H0_H0 ;  /* 0x200000e6ffe67230 */ /* 0x000fe40000004100 */
[--C-:B------:R-:W-:Y:S02]  /*21d0*/  HADD2.F32 R167, -RZ, R154.reuse.H0_H0 ;  /* 0x2000009affa77230 */ /* 0x100fe40000004100 */
[----:B------:R-:W-:Y:S02]  /*21e0*/  HADD2.F32 R226, -RZ, R154.H1_H1 ;  /* 0x3000009affe27230 */ /* 0x000fe40000004100 */
[----:B------:R-:W-:Y:S01]  /*21f0*/  HADD2.F32 R216, -RZ, R180.H1_H1 ;  /* 0x300000b4ffd87230 */ /* 0x000fe20000004100 */
        /* <DEDUP_REMOVED lines=8> */
[----:B------:R-:W-:Y:S01]  /*2280*/  SHF.R.U64 R13, R146, 0x10, R147 ;  /* 0x00000010920d7819 */ /* 0x000fe20000001293 */
[----:B------:R-:W-:-:S02]  /*2290*/  HADD2.F32 R8, -RZ, R8.H0_H0 ;  /* 0x20000008ff087230 */ /* 0x000fc40000004100 */
[----:B------:R-:W-:Y:S01]  /*22a0*/  HADD2.F32 R192, -RZ, R146.H0_H0 ;  /* 0x20000092ffc07230 */ /* 0x000fe20000004100 */
[----:B------:R-:W-:Y:S01]  /*22b0*/  SHF.R.U32.HI R146, RZ, 0x10, R147 ;  /* 0x00000010ff927819 */ /* 0x000fe20000011693 */
[----:B------:R-:W-:Y:S02]  /*22c0*/  HADD2.F32 R12, -RZ, R12.H0_H0 ;  /* 0x2000000cff0c7230 */ /* 0x000fe40000004100 */
[----:B------:R-:W-:Y:S01]  /*22d0*/  HADD2.F32 R204, -RZ, R147.H0_H0 ;  /* 0x20000093ffcc7230 */ /* 0x000fe20000004100 */
[--C-:B------:R-:W-:Y:S01]  /*22e0*/  SHF.R.U64 R147, R4, 0x10, R5.reuse ;  /* 0x0000001004937819 */ /* 0x100fe20000001205 */
[----:B------:R-:W-:Y:S01]  /*22f0*/  HADD2.F32 R190, -RZ, R4.H0_H0 ;  /* 0x20000004ffbe7230 */ /* 0x000fe20000004100 */
[----:B------:R-:W-:Y:S01]  /*2300*/  SHF.R.U32.HI R4, RZ, 0x10, R5 ;  /* 0x00000010ff047819 */ /* 0x000fe20000011605 */
[----:B------:R-:W-:Y:S01]  /*2310*/  HADD2.F32 R186, -RZ, R5.H0_H0 ;  /* 0x20000005ffba7230 */ /* 0x000fe20000004100 */
[----:B------:R-:W-:Y:S01]  /*2320*/  SHF.R.U64 R5, R6, 0x10, R7 ;  /* 0x0000001006057819 */ /* 0x000fe20000001207 */
[----:B------:R-:W-:-:S02]  /*2330*/  HADD2.F32 R228, -RZ, R9.H0_H0 ;  /* 0x20000009ffe47230 */ /* 0x000fc40000004100 */
[C---:B------:R-:W-:Y:S01]  /*2340*/  FADD.FTZ R232, -R67.reuse, R8 ;  /* 0x0000000843e87221 */ /* 0x040fe20000010100 */
[----:B------:R-:W-:Y:S02]  /*2350*/  HADD2.F32 R172, -RZ, R13.H0_H0 ;  /* 0x2000000dffac7230 */ /* 0x000fe40000004100 */
[----:B------:R-:W-:Y:S01]  /*2360*/  FADD.FTZ R214, -R67, R12 ;  /* 0x0000000c43d67221 */ /* 0x000fe20000010100 */
[----:B------:R-:W-:Y:S01]  /*2370*/  HADD2.F32 R178, -RZ, R6.H0_H0 ;  /* 0x20000006ffb27230 */ /* 0x000fe20000004100 */
[----:B------:R-:W-:Y:S01]  /*2380*/  SHF.R.U32.HI R6, RZ, 0x10, R7 ;  /* 0x00000010ff067819 */ /* 0x000fe20000011607 */
[----:B------:R-:W-:Y:S01]  /*2390*/  HADD2.F32 R176, -RZ, R7.H0_H0 ;  /* 0x20000007ffb07230 */ /* 0x000fe20000004100 */
[--C-:B------:R-:W-:Y:S01]  /*23a0*/  SHF.R.U64 R218, R10, 0x10, R11.reuse ;  /* 0x000000100ada7819 */ /* 0x100fe2000000120b */
[----:B------:R-:W-:Y:S01]  /*23b0*/  HADD2.F32 R13, -RZ, R11.H0_H0 ;  /* 0x2000000bff0d7230 */ /* 0x000fe20000004100 */
[----:B------:R-:W-:Y:S02]  /*23c0*/  SHF.R.U32.HI R219, RZ, 0x10, R11 ;  /* 0x00000010ffdb7819 */ /* 0x000fe4000001160b */
[--C-:B------:R-:W-:Y:S01]  /*23d0*/  SHF.R.U64 R240, R64, 0x10, R65.reuse ;  /* 0x0000001040f07819 */ /* 0x100fe20000001241 */
[----:B------:R-:W-:Y:S01]  /*23e0*/  HADD2.F32 R9, -RZ, R65.H0_H0 ;  /* 0x20000041ff097230 */ /* 0x000fe20000004100 */
[----:B------:R-:W-:Y:S01]  /*23f0*/  SHF.R.U32.HI R239, RZ, 0x10, R65 ;  /* 0x00000010ffef7819 */ /* 0x000fe20000011641 */
[----:B------:R-:W-:Y:S01]  /*2400*/  HADD2.F32 R168, -RZ, R18.H0_H0 ;  /* 0x20000012ffa87230 */ /* 0x000fe20000004100 */
[----:B------:R-:W-:Y:S01]  /*2410*/  SHF.R.U64 R221, R60, 0x10, R61 ;  /* 0x000000103cdd7819 */ /* 0x000fe2000000123d */
[----:B------:R-:W-:Y:S01]  /*2420*/  HADD2.F32 R8, -RZ, R60.H0_H0 ;  /* 0x2000003cff087230 */ /* 0x000fe20000004100 */
[----:B------:R-:W-:Y:S01]  /*2430*/  SHF.R.U64 R65, R32, 0x10, R33 ;  /* 0x0000001020417819 */ /* 0x000fe20000001221 */
        /* <DEDUP_REMOVED lines=8> */
[----:B------:R-:W-:-:S02]  /*24c0*/  HADD2.F32 R60, -RZ, R45.H0_H0 ;  /* 0x2000002dff3c7230 */ /* 0x000fc40000004100 */
[----:B------:R-:W-:Y:S02]  /*24d0*/  HADD2.F32 R174, -RZ, R19.H0_H0 ;  /* 0x20000013ffae7230 */ /* 0x000fe40000004100 */
[C---:B------:R-:W-:Y:S01]  /*24e0*/  FADD.FTZ R19, -R67.reuse, R144 ;  /* 0x0000009043137221 */ /* 0x040fe20000010100 */
[----:B------:R-:W-:Y:S01]  /*24f0*/  SHF.R.U64 R152, R16, 0x10, R17 ;  /* 0x0000001010987819 */ /* 0x000fe20000001211 */
[----:B------:R-:W-:Y:S02]  /*2500*/  HADD2.F32 R164, -RZ, R16.H0_H0 ;  /* 0x20000010ffa47230 */ /* 0x000fe40000004100 */
[C---:B------:R-:W-:Y:S01]  /*2510*/  FADD.FTZ R206, -R67.reuse, R206 ;  /* 0x000000ce43ce7221 */ /* 0x040fe20000010100 */
[----:B------:R-:W-:Y:S02]  /*2520*/  HADD2.F32 R65, -RZ, R65.H0_H0 ;  /* 0x20000041ff417230 */ /* 0x000fe40000004100 */
[----:B------:R-:W-:Y:S01]  /*2530*/  FADD.FTZ R246, -R67, R246 ;  /* 0x000000f643f67221 */ /* 0x000fe20000010100 */
[----:B------:R-:W-:-:S02]  /*2540*/  HADD2.F32 R218, -RZ, R218.H0_H0 ;  /* 0x200000daffda7230 */ /* 0x000fc40000004100 */
[----:B------:R-:W-:Y:S01]  /*2550*/  FMUL.FTZ R210, R151, R12 ;  /* 0x0000000c97d27220 */ /* 0x000fe20000410000 */
[----:B------:R-:W-:Y:S02]  /*2560*/  HADD2.F32 R16, -RZ, R7.H0_H0 ;  /* 0x20000007ff107230 */ /* 0x000fe40000004100 */
[----:B------:R-:W-:Y:S01]  /*2570*/  FMUL.FTZ R195, R60, R11 ;  /* 0x0000000b3cc37220 */ /* 0x000fe20000410000 */
[----:B------:R-:W-:Y:S02]  /*2580*/  HADD2.F32 R7, -RZ, R64.H0_H0 ;  /* 0x20000040ff077230 */ /* 0x000fe40000004100 */
[C---:B-----5:R-:W-:Y:S01]  /*2590*/  FMUL.FTZ R60, R145.reuse, R19 ;  /* 0x00000013913c7220 */ /* 0x060fe20000410000 */
[----:B------:R-:W-:Y:S01]  /*25a0*/  HADD2.F32 R10, -RZ, R150.H0_H0 ;  /* 0x20000096ff0a7230 */ /* 0x000fe20000004100 */
[----:B------:R-:W-:Y:S01]  /*25b0*/  SHF.R.U32.HI R64, RZ, 0x10, R33 ;  /* 0x00000010ff407819 */ /* 0x000fe20000011621 */
[----:B------:R-:W-:Y:S02]  /*25c0*/  HADD2.F32 R150, -RZ, R33.H0_H0 ;  /* 0x20000021ff967230 */ /* 0x000fe40000004100 */
[----:B------:R-:W-:Y:S01]  /*25d0*/  FMUL.FTZ R193, R145, R206 ;  /* 0x000000ce91c17220 */ /* 0x000fe20000410000 */
[----:B------:R-:W-:Y:S01]  /*25e0*/  FMUL.FTZ R206, R65, R218 ;  /* 0x000000da41ce7220 */ /* 0x000fe20000410000 */
[----:B------:R-:W-:Y:S01]  /*25f0*/  FADD.FTZ R19, RZ, R210 ;  /* 0x000000d2ff137221 */ /* 0x000fe20000010000 */
[----:B------:R-:W-:Y:S01]  /*2600*/  FMUL.FTZ R205, R145, R246 ;  /* 0x000000f691cd7220 */ /* 0x000fe20000410000 */
[----:B------:R-:W-:Y:S01]  /*2610*/  SHF.R.U32.HI R155, RZ, 0x10, R17 ;  /* 0x00000010ff9b7819 */ /* 0x000fe20000011611 */
[C---:B------:R-:W-:Y:S01]  /*2620*/  FADD.FTZ R208, -R67.reuse, R208 ;  /* 0x000000d043d07221 */ /* 0x040fe20000010100 */
[----:B------:R-:W-:Y:S01]  /*2630*/  FFMA.FTZ R246, R60, R210, RZ ;  /* 0x000000d23cf67223 */ /* 0x000fe200000100ff */
[----:B------:R-:W-:Y:S01]  /*2640*/  FADD.FTZ R204, -R67, R204 ;  /* 0x000000cc43cc7221 */ /* 0x000fe20000010100 */
[----:B------:R-:W-:Y:S01]  /*2650*/  SHF.R.U64 R234, R62, 0x10, R63 ;  /* 0x000000103eea7819 */ /* 0x000fe2000000123f */
[----:B------:R-:W-:Y:S01]  /*2660*/  HADD2.F32 R225, -RZ, R62.H0_H0 ;  /* 0x2000003effe17230 */ /* 0x000fe20000004100 */
[----:B------:R-:W-:Y:S01]  /*2670*/  SHF.R.U64 R223, R14, 0x10, R15 ;  /* 0x000000100edf7819 */ /* 0x000fe2000000120f */
[----:B------:R-:W-:Y:S01]  /*2680*/  HADD2.F32 R64, -RZ, R64.H0_H0 ;  /* 0x20000040ff407230 */ /* 0x000fe20000004100 */
[----:B------:R-:W-:Y:S01]  /*2690*/  SHF.R.U64 R62, R34, 0x10, R35 ;  /* 0x00000010223e7819 */ /* 0x000fe20000001223 */
        /* <DEDUP_REMOVED lines=12> */
[----:B------:R-:W-:Y:S01]  /*2760*/  FADD.FTZ R207, -R67, R148 ;  /* 0x0000009443cf7221 */ /* 0x000fe20000010100 */
[----:B------:R-:W-:Y:S02]  /*2770*/  HADD2.F32 R62, -RZ, R62.H0_H0 ;  /* 0x2000003eff3e7230 */ /* 0x000fe40000004100 */
[----:B------:R-:W-:Y:S01]  /*2780*/  FMUL.FTZ R203, R145, R232 ;  /* 0x000000e891cb7220 */ /* 0x000fe20000410000 */
[----:B------:R-:W-:Y:S02]  /*2790*/  HADD2.F32 R223, -RZ, R223.H0_H0 ;  /* 0x200000dfffdf7230 */ /* 0x000fe40000004100 */
[----:B------:R-:W-:Y:S01]  /*27a0*/  FFMA.FTZ R64, R208, R209, R65 ;  /* 0x000000d1d0407223 */ /* 0x000fe20000010041 */
[----:B------:R-:W-:Y:S01]  /*27b0*/  FADD.FTZ R228, -R67, R228 ;  /* 0x000000e443e47221 */ /* 0x000fe20000010100 */
[----:B------:R-:W-:-:S02]  /*27c0*/  HADD2.F32 R158, -RZ, R17.H0_H0 ;  /* 0x20000011ff9e7230 */ /* 0x000fc40000004100 */
[----:B------:R-:W-:Y:S01]  /*27d0*/  FADD.FTZ R18, -R67, R16 ;  /* 0x0000001043127221 */ /* 0x000fe20000010100 */
[----:B------:R-:W-:Y:S01]  /*27e0*/  FMUL.FTZ R202, R155, R14 ;  /* 0x0000000e9bca7220 */ /* 0x000fe20000410000 */
[----:B------:R-:W-:Y:S01]  /*27f0*/  FADD.FTZ R19, R19, R204 ;  /* 0x000000cc13137221 */ /* 0x000fe20000010000 */
[----:B------:R-:W-:Y:S01]  /*2800*/  FADD.FTZ R16, -R67, R144 ;  /* 0x0000009043107221 */ /* 0x000fe20000010100 */
[----:B------:R-:W-:Y:S01]  /*2810*/  SHF.R.U32.HI R222, RZ, 0x10, R15 ;  /* 0x00000010ffde7819 */ /* 0x000fe2000001160f */
[----:B------:R-:W-:Y:S01]  /*2820*/  FMUL.FTZ R207, R145, R207 ;  /* 0x000000cf91cf7220 */ /* 0x000fe20000410000 */
[----:B------:R-:W-:Y:S01]  /*2830*/  SHF.R.U32.HI R17, RZ, 0x10, R35 ;  /* 0x00000010ff117819 */ /* 0x000fe20000011623 */
[----:B------:R-:W-:Y:S01]  /*2840*/  FFMA.FTZ R64, R203, R204, R64 ;  /* 0x000000cccb407223 */ /* 0x000fe20000010040 */
[----:B------:R-:W-:Y:S01]  /*2850*/  FADD.FTZ R144, -R67, R194 ;  /* 0x000000c243907221 */ /* 0x000fe20000010100 */
[----:B------:R-:W-:Y:S01]  /*2860*/  FMUL.FTZ R179, R62, R223 ;  /* 0x000000df3eb37220 */ /* 0x000fe20000410000 */
[----:B------:R-:W-:-:S02]  /*2870*/  HADD2.F32 R15, -RZ, R15.H0_H0 ;  /* 0x2000000fff0f7230 */ /* 0x000fc40000004100 */
[----:B------:R-:W-:Y:S01]  /*2880*/  FMUL.FTZ R62, R145, R228 ;  /* 0x000000e4913e7220 */ /* 0x000fe20000410000 */
[----:B------:R-:W-:Y:S02]  /*2890*/  HADD2.F32 R194, -RZ, R35.H0_H0 ;  /* 0x20000023ffc27230 */ /* 0x000fe40000004100 */
[----:B------:R-:W-:Y:S01]  /*28a0*/  FADD.FTZ R228, R19, R202 ;  /* 0x000000ca13e47221 */ /* 0x000fe20000010000 */
[----:B------:R-:W-:Y:S01]  /*28b0*/  FFMA.FTZ R19, R207, R202, R64 ;  /* 0x000000cacf137223 */ /* 0x000fe20000010040 */
[----:B------:R-:W-:Y:S01]  /*28c0*/  FADD.FTZ R176, -R67, R176 ;  /* 0x000000b043b07221 */ /* 0x000fe20000010100 */
[----:B------:R-:W-:Y:S02]  /*28d0*/  HADD2.F32 R17, -RZ, R17.H0_H0 ;  /* 0x20000011ff117230 */ /* 0x000fe40000004100 */
[----:B------:R-:W-:Y:S02]  /*28e0*/  HADD2.F32 R222, -RZ, R222.H0_H0 ;  /* 0x200000deffde7230 */ /* 0x000fe40000004100 */
[----:B------:R-:W-:Y:S01]  /*28f0*/  FMUL.FTZ R201, R194, R15 ;  /* 0x0000000fc2c97220 */ /* 0x000fe20000410000 */
[----:B------:R-:W-:Y:S01]  /*2900*/  FADD.FTZ R228, R228, R179 ;  /* 0x000000b3e4e47221 */ /* 0x000fe20000010000 */
[----:B------:R-:W-:Y:S01]  /*2910*/  FFMA.FTZ R64, R62, R179, R19 ;  /* 0x000000b33e407223 */ /* 0x000fe20000010013 */
[----:B------:R-:W-:Y:S01]  /*2920*/  FMUL.FTZ R177, R145, R176 ;  /* 0x000000b091b17220 */ /* 0x000fe20000410000 */
[----:B------:R-:W-:Y:S01]  /*2930*/  FMUL.FTZ R176, R17, R222 ;  /* 0x000000de11b07220 */ /* 0x000fe20000410000 */
[----:B------:R-:W-:Y:S01]  /*2940*/  FMUL.FTZ R175, R145, R214 ;  /* 0x000000d691af7220 */ /* 0x000fe20000410000 */
[----:B------:R-:W-:Y:S01]  /*2950*/  FADD.FTZ R17, R228, R201 ;  /* 0x000000c9e4117221 */ /* 0x000fe20000010000 */
[----:B------:R-:W-:Y:S01]  /*2960*/  FADD.FTZ R192, -R67, R192 ;  /* 0x000000c043c07221 */ /* 0x000fe20000010100 */
[----:B------:R-:W-:-:S02]  /*2970*/  HADD2.F32 R6, -RZ, R6.H0_H0 ;  /* 0x20000006ff067230 */ /* 0x000fc40000004100 */
[----:B------:R-:W-:Y:S01]  /*2980*/  FFMA.FTZ R214, R193, R201, R64 ;  /* 0x000000c9c1d67223 */ /* 0x000fe20000010040 */
[----:B------:R-:W-:Y:S01]  /*2990*/  FADD.FTZ R168, -R67, R168 ;  /* 0x000000a843a87221 */ /* 0x000fe20000010100 */
[----:B------:R-:W-:Y:S02]  /*29a0*/  HADD2.F32 R221, -RZ, R221.H0_H0 ;  /* 0x200000ddffdd7230 */ /* 0x000fe40000004100 */
[----:B------:R-:W-:Y:S01]  /*29b0*/  FMUL.FTZ R200, R161, R8 ;  /* 0x00000008a1c87220 */ /* 0x000fe20000410000 */
[----:B------:R-:W-:Y:S02]  /*29c0*/  HADD2.F32 R148, -RZ, R152.H0_H0 ;  /* 0x20000098ff947230 */ /* 0x000fe40000004100 */
[----:B------:R-:W-:Y:S01]  /*29d0*/  FADD.FTZ R17, R17, R176 ;  /* 0x000000b011117221 */ /* 0x000fe20000010000 */
[C---:B------:R-:W-:Y:S01]  /*29e0*/  FADD.FTZ R152, -R67.reuse, R158 ;  /* 0x0000009e43987221 */ /* 0x040fe20000010100 */
[----:B------:R-:W-:Y:S01]  /*29f0*/  FADD.FTZ R172, -R67, R172 ;  /* 0x000000ac43ac7221 */ /* 0x000fe20000010100 */
[----:B------:R-:W-:Y:S01]  /*2a00*/  FMUL.FTZ R192, R145, R192 ;  /* 0x000000c091c07220 */ /* 0x000fe20000410000 */
[----:B------:R-:W-:Y:S01]  /*2a10*/  FFMA.FTZ R19, R175, R176, R214 ;  /* 0x000000b0af137223 */ /* 0x000fe200000100d6 */
[----:B------:R-:W-:Y:S01]  /*2a20*/  FADD.FTZ R158, -R67, R6 ;  /* 0x00000006439e7221 */ /* 0x000fe20000010100 */
[----:B------:R-:W-:Y:S01]  /*2a30*/  SHF.R.U32.HI R241, RZ, 0x10, R61 ;  /* 0x00000010fff17819 */ /* 0x000fe2000001163d */
[----:B------:R-:W-:-:S02]  /*2a40*/  HADD2.F32 R6, -RZ, R61.H0_H0 ;  /* 0x2000003dff067230 */ /* 0x000fc40000004100 */
[----:B------:R-:W-:Y:S01]  /*2a50*/  FMUL.FTZ R64, R145, R168 ;  /* 0x000000a891407220 */ /* 0x000fe20000410000 */
[----:B------:R-:W-:Y:S02]  /*2a60*/  HADD2.F32 R146, -RZ, R146.H0_H0 ;  /* 0x20000092ff927230 */ /* 0x000fe40000004100 */
[----:B------:R-:W-:Y:S01]  /*2a70*/  FADD.FTZ R164, -R67, R164 ;  /* 0x000000a443a47221 */ /* 0x000fe20000010100 */
[----:B------:R-:W-:Y:S01]  /*2a80*/  FMUL.FTZ R173, R248, R221 ;  /* 0x000000ddf8ad7220 */ /* 0x000fe20000410000 */
[----:B------:R-:W-:Y:S01]  /*2a90*/  FADD.FTZ R168, R17, R200 ;  /* 0x000000c811a87221 */ /* 0x000fe20000010000 */
[----:B------:R-:W-:Y:S01]  /*2aa0*/  FMUL.FTZ R172, R145, R172 ;  /* 0x000000ac91ac7220 */ /* 0x000fe20000410000 */
[----:B------:R-:W-:Y:S01]  /*2ab0*/  FFMA.FTZ R19, R192, R200, R19 ;  /* 0x000000c8c0137223 */ /* 0x000fe20000010013 */
[----:B------:R-:W-:Y:S02]  /*2ac0*/  HADD2.F32 R241, -RZ, R241.H0_H0 ;  /* 0x200000f1fff17230 */ /* 0x000fe40000004100 */
[----:B------:R-:W-:Y:S01]  /*2ad0*/  FMUL.FTZ R199, R199, R6 ;  /* 0x00000006c7c77220 */ /* 0x000fe20000410000 */
[----:B------:R-:W-:Y:S01]  /*2ae0*/  FMUL.FTZ R151, R145, R164 ;  /* 0x000000a491977220 */ /* 0x000fe20000410000 */
[----:B------:R-:W-:Y:S01]  /*2af0*/  FADD.FTZ R168, R168, R173 ;  /* 0x000000ada8a87221 */ /* 0x000fe20000010000 */
[----:B------:R-:W-:Y:S01]  /*2b00*/  FADD.FTZ R170, -R67, R146 ;  /* 0x0000009243aa7221 */ /* 0x000fe20000010100 */
[----:B------:R-:W-:Y:S01]  /*2b10*/  FFMA.FTZ R164, R172, R173, R19 ;  /* 0x000000adaca47223 */ /* 0x000fe20000010013 */
[----:B------:R-:W-:-:S02]  /*2b20*/  HADD2.F32 R166, -RZ, R147.H0_H0 ;  /* 0x20000093ffa67230 */ /* 0x000fc40000004100 */
[----:B------:R-:W-:Y:S01]  /*2b30*/  FMUL.FTZ R171, R244, R241 ;  /* 0x000000f1f4ab7220 */ /* 0x000fe20000410000 */
[----:B------:R-:W-:Y:S01]  /*2b40*/  FADD.FTZ R214, R168, R199 ;  /* 0x000000c7a8d67221 */ /* 0x000fe20000010000 */
[----:B------:R-:W-:Y:S01]  /*2b50*/  FADD.FTZ R190, -R67, R190 ;  /* 0x000000be43be7221 */ /* 0x000fe20000010100 */
[----:B------:R-:W-:Y:S01]  /*2b60*/  FMUL.FTZ R170, R145, R170 ;  /* 0x000000aa91aa7220 */ /* 0x000fe20000410000 */
[----:B------:R-:W-:Y:S01]  /*2b70*/  FFMA.FTZ R17, R191, R199, R164 ;  /* 0x000000c7bf117223 */ /* 0x000fe200000100a4 */
[----:B------:R-:W-:Y:S02]  /*2b80*/  HADD2.F32 R240, -RZ, R240.H0_H0 ;  /* 0x200000f0fff07230 */ /* 0x000fe40000004100 */
[----:B------:R-:W-:Y:S01]  /*2b90*/  FMUL.FTZ R198, R198, R7 ;  /* 0x00000007c6c67220 */ /* 0x000fe20000410000 */
[----:B------:R-:W-:Y:S01]  /*2ba0*/  FADD.FTZ R19, R214, R171 ;  /* 0x000000abd6137221 */ /* 0x000fe20000010000 */
[----:B------:R-:W-:Y:S01]  /*2bb0*/  FADD.FTZ R166, -R67, R166 ;  /* 0x000000a643a67221 */ /* 0x000fe20000010100 */
[----:B------:R-:W-:Y:S01]  /*2bc0*/  FMUL.FTZ R190, R145, R190 ;  /* 0x000000be91be7220 */ /* 0x000fe20000410000 */
        /* <DEDUP_REMOVED lines=13> */
[----:B------:R-:W-:Y:S01]  /*2ca0*/  HADD2.F32 R212, -RZ, R5.H0_H0 ;  /* 0x20000005ffd47230 */ /* 0x000fe20000004100 */
[----:B------:R-:W-:Y:S01]  /*2cb0*/  SHF.R.U32.HI R233, RZ, 0x10, R63 ;  /* 0x00000010ffe97819 */ /* 0x000fe2000001163f */
[----:B------:R-:W-:Y:S01]  /*2cc0*/  HADD2.F32 R5, -RZ, R181.H0_H0 ;  /* 0x200000b5ff057230 */ /* 0x000fe20000004100 */
[--C-:B------:R-:W-:Y:S01]  /*2cd0*/  SHF.R.U64 R236, R162, 0x10, R163.reuse ;  /* 0x00000010a2ec7819 */ /* 0x100fe200000012a3 */
[----:B------:R-:W-:Y:S01]  /*2ce0*/  HADD2.F32 R234, -RZ, R234.H0_H0 ;  /* 0x200000eaffea7230 */ /* 0x000fe20000004100 */
[----:B------:R-:W-:Y:S01]  /*2cf0*/  SHF.R.U32.HI R235, RZ, 0x10, R163 ;  /* 0x00000010ffeb7819 */ /* 0x000fe200000116a3 */
[----:B------:R-:W-:-:S02]  /*2d00*/  HADD2.F32 R224, -RZ, R163.H0_H0 ;  /* 0x200000a3ffe07230 */ /* 0x000fc40000004100 */
[----:B------:R-:W-:Y:S01]  /*2d10*/  FADD.FTZ R19, R214, R197 ;  /* 0x000000c5d6137221 */ /* 0x000fe20000010000 */
[----:B------:R-:W-:Y:S02]  /*2d20*/  HADD2.F32 R147, -RZ, R44.H0_H0 ;  /* 0x2000002cff937230 */ /* 0x000fe40000004100 */
[----:B------:R-:W-:Y:S01]  /*2d30*/  FADD.FTZ R178, -R67, R178 ;  /* 0x000000b243b27221 */ /* 0x000fe20000010100 */
[----:B------:R-:W-:Y:S01]  /*2d40*/  FMUL.FTZ R168, R230, R239 ;  /* 0x000000efe6a87220 */ /* 0x000fe20000410000 */
[----:B------:R-:W-:Y:S01]  /*2d50*/  FMUL.FTZ R163, R145, R146 ;  /* 0x0000009291a37220 */ /* 0x000fe20000410000 */
[----:B------:R-:W-:Y:S01]  /*2d60*/  FFMA.FTZ R214, R186, R197, R17 ;  /* 0x000000c5bad67223 */ /* 0x000fe20000010011 */
[----:B------:R-:W-:Y:S02]  /*2d70*/  HADD2.F32 R220, -RZ, R162.H0_H0 ;  /* 0x200000a2ffdc7230 */ /* 0x000fe40000004100 */
[----:B------:R-:W-:Y:S02]  /*2d80*/  HADD2.F32 R143, -RZ, R43.H0_H0 ;  /* 0x2000002bff8f7230 */ /* 0x000fe40000004100 */
[----:B------:R-:W-:Y:S01]  /*2d90*/  FMUL.FTZ R146, R5, R234 ;  /* 0x000000ea05927220 */ /* 0x000fe20000410000 */
[----:B------:R-:W-:-:S02]  /*2da0*/  HADD2.F32 R162, -RZ, R181.H1_H1 ;  /* 0x300000b5ffa27230 */ /* 0x000fc40000004100 */
[----:B------:R-:W-:Y:S02]  /*2db0*/  HADD2.F32 R233, -RZ, R233.H0_H0 ;  /* 0x200000e9ffe97230 */ /* 0x000fe40000004100 */
[C---:B------:R-:W-:Y:S01]  /*2dc0*/  FADD.FTZ R174, -R67.reuse, R174 ;  /* 0x000000ae43ae7221 */ /* 0x040fe20000010100 */
[----:B------:R-:W-:Y:S02]  /*2dd0*/  HADD2.F32 R238, -RZ, R238.H0_H0 ;  /* 0x200000eeffee7230 */ /* 0x000fe40000004100 */
[C---:B------:R-:W-:Y:S01]  /*2de0*/  FADD.FTZ R212, -R67.reuse, R212 ;  /* 0x000000d443d47221 */ /* 0x040fe20000010100 */
[----:B------:R-:W-:Y:S01]  /*2df0*/  FADD.FTZ R4, -R67, R148 ;  /* 0x0000009443047221 */ /* 0x000fe20000010100 */
[----:B------:R-:W-:Y:S01]  /*2e00*/  FMUL.FTZ R196, R147, R10 ;  /* 0x0000000a93c47220 */ /* 0x000fe20000410000 */
[----:B------:R-:W-:Y:S01]  /*2e10*/  FMUL.FTZ R178, R145, R178 ;  /* 0x000000b291b27220 */ /* 0x000fe20000410000 */
[----:B------:R-:W-:Y:S01]  /*2e20*/  FFMA.FTZ R5, R163, R168, R214 ;  /* 0x000000a8a3057223 */ /* 0x000fe200000100d6 */
[----:B------:R-:W-:-:S02]  /*2e30*/  HADD2.F32 R242, -RZ, R63.H0_H0 ;  /* 0x2000003ffff27230 */ /* 0x000fc40000004100 */
[----:B------:R-:W-:Y:S01]  /*2e40*/  FADD.FTZ R19, R19, R168 ;  /* 0x000000a813137221 */ /* 0x000fe20000010000 */
[----:B------:R-:W-:Y:S02]  /*2e50*/  HADD2.F32 R67, -RZ, R41.H0_H0 ;  /* 0x20000029ff437230 */ /* 0x000fe40000004100 */
[----:B------:R-:W-:Y:S01]  /*2e60*/  FMUL.FTZ R194, R143, R224 ;  /* 0x000000e08fc27220 */ /* 0x000fe20000410000 */
[----:B------:R-:W-:Y:S01]  /*2e70*/  FMUL.FTZ R143, R162, R233 ;  /* 0x000000e9a28f7220 */ /* 0x000fe20000410000 */
[----:B------:R-:W-:Y:S01]  /*2e80*/  FMUL.FTZ R167, R167, R238 ;  /* 0x000000eea7a77220 */ /* 0x000fe20000410000 */
[C---:B------:R-:W-:Y:S01]  /*2e90*/  FMUL.FTZ R162, R145.reuse, R212 ;  /* 0x000000d491a27220 */ /* 0x040fe20000410000 */
[----:B------:R-:W-:Y:S01]  /*2ea0*/  FMUL.FTZ R161, R145, R158 ;  /* 0x0000009e91a17220 */ /* 0x000fe20000410000 */
[----:B------:R-:W-:Y:S01]  /*2eb0*/  FFMA.FTZ R5, R178, R196, R5 ;  /* 0x000000c4b2057223 */ /* 0x000fe20000010005 */
[----:B------:R-:W-:Y:S01]  /*2ec0*/  FADD.FTZ R158, R19, R196 ;  /* 0x000000c4139e7221 */ /* 0x000fe20000010000 */
[----:B------:R-:W-:Y:S01]  /*2ed0*/  FMUL.FTZ R150, R67, R242 ;  /* 0x000000f243967220 */ /* 0x000fe20000410000 */
[----:B------:R-:W-:-:S02]  /*2ee0*/  HADD2.F32 R237, -RZ, R237.H0_H0 ;  /* 0x200000edffed7230 */ /* 0x000fc40000004100 */
[----:B------:R-:W-:Y:S01]  /*2ef0*/  FMUL.FTZ R67, R145, R16 ;  /* 0x0000001091437220 */ /* 0x000fe20000410000 */
[----:B------:R-:W-:Y:S01]  /*2f00*/  FFMA.FTZ R16, R162, R167, R5 ;  /* 0x000000a7a2107223 */ /* 0x000fe20000010005 */
[----:B------:R-:W-:Y:S01]  /*2f10*/  FADD.FTZ R158, R158, R167 ;  /* 0x000000a79e9e7221 */ /* 0x000fe20000010000 */
[----:B------:R-:W-:Y:S02]  /*2f20*/  HADD2.F32 R63, -RZ, R42.H0_H0 ;  /* 0x2000002aff3f7230 */ /* 0x000fe40000004100 */
[----:B------:R-:W-:Y:S01]  /*2f30*/  FMUL.FTZ R165, R226, R237 ;  /* 0x000000ede2a57220 */ /* 0x000fe20000410000 */
[----:B------:R-:W-:Y:S01]  /*2f40*/  FFMA.FTZ R16, R177, R195, R16 ;  /* 0x000000c3b1107223 */ /* 0x000fe20000010010 */
[----:B------:R-:W-:Y:S01]  /*2f50*/  FADD.FTZ R158, R158, R195 ;  /* 0x000000c39e9e7221 */ /* 0x000fe20000010000 */
[----:B------:R-:W-:Y:S02]  /*2f60*/  HADD2.F32 R61, -RZ, R180.H0_H0 ;  /* 0x200000b4ff3d7230 */ /* 0x000fe40000004100 */
[----:B------:R-:W-:Y:S01]  /*2f70*/  FMUL.FTZ R63, R63, R220 ;  /* 0x000000dc3f3f7220 */ /* 0x000fe20000410000 */
[----:B------:R-:W-:-:S02]  /*2f80*/  HADD2.F32 R236, -RZ, R236.H0_H0 ;  /* 0x200000ecffec7230 */ /* 0x000fc40000004100 */
[----:B------:R-:W-:Y:S01]  /*2f90*/  FFMA.FTZ R17, R161, R165, R16 ;  /* 0x000000a5a1117223 */ /* 0x000fe20000010010 */
[----:B------:R-:W-:Y:S01]  /*2fa0*/  FADD.FTZ R158, R158, R165 ;  /* 0x000000a59e9e7221 */ /* 0x000fe20000010000 */
[----:B------:R-:W-:Y:S01]  /*2fb0*/  FMUL.FTZ R65, R145, R18 ;  /* 0x0000001291417220 */ /* 0x000fe20000410000 */
[----:B------:R-:W-:Y:S01]  /*2fc0*/  FMUL.FTZ R61, R61, R236 ;  /* 0x000000ec3d3d7220 */ /* 0x000fe20000410000 */
[----:B------:R-:W-:Y:S01]  /*2fd0*/  FFMA.FTZ R16, R64, R63, R17 ;  /* 0x0000003f40107223 */ /* 0x000fe20000010011 */
[----:B------:R-:W-:Y:S01]  /*2fe0*/  FADD.FTZ R158, R158, R63 ;  /* 0x0000003f9e9e7221 */ /* 0x000fe20000010000 */
[----:B------:R-:W-:Y:S02]  /*2ff0*/  HADD2.F32 R235, -RZ, R235.H0_H0 ;  /* 0x200000ebffeb7230 */ /* 0x000fe40000004100 */
[----:B------:R-:W-:Y:S01]  /*3000*/  FMUL.FTZ R174, R145, R174 ;  /* 0x000000ae91ae7220 */ /* 0x000fe20000410000 */
[----:B------:R-:W-:Y:S01]  /*3010*/  FFMA.FTZ R19, R65, R61, R16 ;  /* 0x0000003d41137223 */ /* 0x000fe20000010010 */
[----:B------:R-:W-:Y:S01]  /*3020*/  FADD.FTZ R17, R158, R61 ;  /* 0x0000003d9e117221 */ /* 0x000fe20000010000 */
[----:B------:R-:W-:-:S02]  /*3030*/  HADD2.F32 R148, -RZ, R40.H0_H0 ;  /* 0x20000028ff947230 */ /* 0x000fc40000004100 */
[----:B------:R-:W-:Y:S01]  /*3040*/  FMUL.FTZ R164, R216, R235 ;  /* 0x000000ebd8a47220 */ /* 0x000fe20000410000 */
        /* <DEDUP_REMOVED lines=44> */
.L_x_1696:
        /* <DEDUP_REMOVED lines=37> */
.L_x_1698:
[----:B------:R-:W-:Y:S05]  /*3560*/  BSYNC.RECONVERGENT B0 ;  /* 0x0000000000007941 */ /* 0x000fea0003800200 */
.L_x_1697:
[----:B0-----:R-:W2:Y:S01]  /*3570*/  LDL.LU R246, [R1] ;  /* 0x0000000001f67983 */ /* 0x001ea20000300800 */
        /* <DEDUP_REMOVED lines=19> */
[--C-:B------:R-:W-:Y:S01]  /*36b0*/  SHF.R.U64 R214, R20, 0x10, R21.reuse ;  /* 0x0000001014d67819 */ /* 0x100fe20000001215 */
[----:B------:R-:W-:Y:S01]  /*36c0*/  FADD.FTZ R188, R183, R188 ;  /* 0x000000bcb7bc7221 */ /* 0x000fe20000010000 */
[----:B------:R-:W-:Y:S01]  /*36d0*/  SHF.R.U32.HI R158, RZ, 0x10, R21 ;  /* 0x00000010ff9e7819 */ /* 0x000fe20000011615 */
[----:B------:R-:W-:Y:S01]  /*36e0*/  FADD.FTZ R189, R213, R189 ;  /* 0x000000bdd5bd7221 */ /* 0x000fe20000010000 */
[----:B------:R-:W-:Y:S01]  /*36f0*/  SHF.R.U32.HI R183, RZ, 0x10, R23 ;  /* 0x00000010ffb77819 */ /* 0x000fe20000011617 */
[----:B0-----:R-:W-:Y:S01]  /*3700*/  ULEA UR4, UR5, UR4, 0x18 ;  /* 0x0000000405047291 */ /* 0x001fe2000f8ec0ff */
[----:B------:R-:W-:Y:S01]  /*3710*/  PRMT R214, R158, 0x5410, R214 ;  /* 0x000054109ed67816 */ /* 0x000fe200000000d6 */
[----:B------:R-:W-:Y:S01]  /*3720*/  FADD.FTZ R185, R211, R185 ;  /* 0x000000b9d3b97221 */ /* 0x000fe20000010000 */
[----:B------:R-:W-:Y:S01]  /*3730*/  SHF.R.U64 R213, R22, 0x10, R23 ;  /* 0x0000001016d57819 */ /* 0x000fe20000001217 */
[----:B------:R-:W-:Y:S01]  /*3740*/  UIADD3 UR5, UPT, UPT, UR4, 0x7040, URZ ;  /* 0x0000704004057890 */ /* 0x000fe2000fffe0ff */
[----:B------:R-:W-:Y:S01]  /*3750*/  SHF.R.U64 R211, R24, 0x10, R25 ;  /* 0x0000001018d37819 */ /* 0x000fe20000001219 */
[----:B------:R-:W-:Y:S01]  /*3760*/  @!UP1 UIADD3 UR5, UPT, UPT, UR4, 0x7000, URZ ;  /* 0x0000700004059890 */ /* 0x000fe2000fffe0ff */
[----:B------:R-:W-:Y:S01]  /*3770*/  BAR.SYNC.DEFER_BLOCKING 0x0 ;  /* 0x0000000000007b1d */ /* 0x000fe20000010000 */
[----:B------:R-:W-:Y:S01]  /*3780*/  UIADD3 UR6, UPT, UPT, UR4, 0x7050, URZ ;  /* 0x0000705004067890 */ /* 0x000fe2000fffe0ff */
[----:B------:R-:W-:Y:S01]  /*3790*/  PRMT R213, R213, 0x5410, R213 ;  /* 0x00005410d5d57816 */ /* 0x000fe200000000d5 */
[----:B------:R-:W-:Y:S01]  /*37a0*/  @!UP1 UIADD3 UR6, UPT, UPT, UR4, 0x7010, URZ ;  /* 0x0000701004069890 */ /* 0x000fe2000fffe0ff */
[----:B------:R-:W-:Y:S01]  /*37b0*/  FADD.FTZ R251, R212, R251 ;  /* 0x000000fbd4fb7221 */ /* 0x000fe20000010000 */
[----:B------:R-:W-:Y:S01]  /*37c0*/  SHF.R.U64 R212, R26, 0x10, R27 ;  /* 0x000000101ad47819 */ /* 0x000fe2000000121b */
[----:B------:R-:W-:Y:S01]  /*37d0*/  FADD.FTZ R121, R232, R121 ;  /* 0x00000079e8797221 */ /* 0x000fe20000010000 */
[----:B------:R-:W-:Y:S01]  /*37e0*/  PRMT R213, R211, 0x7610, R213 ;  /* 0x00007610d3d57816 */ /* 0x000fe200000000d5 */
[----:B------:R-:W-:Y:S01]  /*37f0*/  FADD.FTZ R120, R227, R120 ;  /* 0x00000078e3787221 */ /* 0x000fe20000010000 */
[----:B------:R-:W-:Y:S01]  /*3800*/  SHF.R.U64 R211, R28, 0x10, R29 ;  /* 0x000000101cd37819 */ /* 0x000fe2000000121d */
[----:B------:R-:W-:Y:S01]  /*3810*/  FADD.FTZ R119, R231, R119 ;  /* 0x00000077e7777221 */ /* 0x000fe20000010000 */
[----:B------:R-:W-:Y:S01]  /*3820*/  FADD.FTZ R118, R226, R118 ;  /* 0x00000076e2767221 */ /* 0x000fe20000010000 */
[----:B------:R-:W-:Y:S01]  /*3830*/  FADD.FTZ R117, R230, R117 ;  /* 0x00000075e6757221 */ /* 0x000fe20000010000 */
[----:B------:R-:W-:Y:S01]  /*3840*/  PRMT R211, R211, 0x5410, R211 ;  /* 0x00005410d3d37816 */ /* 0x000fe200000000d3 */
        /* <DEDUP_REMOVED lines=22> */
[----:B------:R-:W3:Y:S01]  /*39b0*/  LDS.128 R12, [UR5] ;  /* 0x00000005ff0c7984 */ /* 0x000ee20008000c00 */
[----:B------:R-:W-:Y:S01]  /*39c0*/  FADD.FTZ R83, R241, R83 ;  /* 0x00000053f1537221 */ /* 0x000fe20000010000 */
[----:B------:R-:W-:Y:S01]  /*39d0*/  FADD.FTZ R81, R221, R81 ;  /* 0x00000051dd517221 */ /* 0x000fe20000010000 */
[----:B------:R-:W-:Y:S01]  /*39e0*/  FADD.FTZ R79, R222, R79 ;  /* 0x0000004fde4f7221 */ /* 0x000fe20000010000 */
[----:B------:R-:W4:Y:S01]  /*39f0*/  LDS.128 R16, [UR6] ;  /* 0x00000006ff107984 */ /* 0x000f220008000c00 */
[----:B------:R-:W-:Y:S01]  /*3a00*/  FADD.FTZ R77, R223, R77 ;  /* 0x0000004ddf4d7221 */ /* 0x000fe20000010000 */
[----:B------:R-:W-:Y:S01]  /*3a10*/  FADD.FTZ R75, R219, R75 ;  /* 0x0000004bdb4b7221 */ /* 0x000fe20000010000 */
[----:B------:R-:W-:Y:S01]  /*3a20*/  FADD.FTZ R73, R218, R73 ;  /* 0x00000049da497221 */ /* 0x000fe20000010000 */
[----:B------:R-:W-:Y:S01]  /*3a30*/  FADD.FTZ R71, R217, R71 ;  /* 0x00000047d9477221 */ /* 0x000fe20000010000 */
[----:B------:R-:W-:Y:S01]  /*3a40*/  FADD.FTZ R69, R216, R69 ;  /* 0x00000045d8457221 */ /* 0x000fe20000010000 */
[----:B------:R-:W-:Y:S01]  /*3a50*/  FADD.FTZ R0, R215, R0 ;  /* 0x00000000d7007221 */ /* 0x000fe20000010000 */
[----:B0-----:R-:W-:Y:S01]  /*3a60*/  FADD.FTZ R155, RZ, R4 ;  /* 0x00000004ff9b7221 */ /* 0x001fe20000010000 */
[----:B------:R-:W-:Y:S01]  /*3a70*/  FADD.FTZ R158, RZ, R5 ;  /* 0x00000005ff9e7221 */ /* 0x000fe20000010000 */
[----:B------:R-:W-:-:S02]  /*3a80*/  PRMT R4, R4, 0x5410, R183 ;  /* 0x0000541004047816 */ /* 0x000fc400000000b7 */
[----:B------:R-:W-:Y:S01]  /*3a90*/  FADD.FTZ R155, R6, R155 ;  /* 0x0000009b069b7221 */ /* 0x000fe20000010000 */
[----:B------:R-:W-:Y:S01]  /*3aa0*/  FADD.FTZ R158, R7, R158 ;  /* 0x0000009e079e7221 */ /* 0x000fe20000010000 */
[----:B------:R-:W-:Y:S02]  /*3ab0*/  SHF.R.U32.HI R5, RZ, 0x10, R25 ;  /* 0x00000010ff057819 */ /* 0x000fe40000011619 */
[----:B-1----:R-:W-:Y:S01]  /*3ac0*/  FADD.FTZ R155, R155, R8 ;  /* 0x000000089b9b7221 */ /* 0x002fe20000010000 */
[----:B------:R-:W-:Y:S01]  /*3ad0*/  FADD.FTZ R158, R158, R9 ;  /* 0x000000099e9e7221 */ /* 0x000fe20000010000 */
[----:B------:R-:W-:Y:S02]  /*3ae0*/  PRMT R4, R5, 0x7610, R4 ;  /* 0x0000761005047816 */ /* 0x000fe40000000004 */
[----:B------:R-:W-:Y:S01]  /*3af0*/  FADD.FTZ R155, R10, R155 ;  /* 0x0000009b0a9b7221 */ /* 0x000fe20000010000 */
[----:B------:R-:W-:Y:S01]  /*3b00*/  FADD.FTZ R158, R11, R158 ;  /* 0x0000009e0b9e7221 */ /* 0x000fe20000010000 */
[----:B------:R-:W-:-:S02]  /*3b10*/  SHF.R.U32.HI R5, RZ, 0x10, R27 ;  /* 0x00000010ff057819 */ /* 0x000fc4000001161b */
[----:B---3--:R-:W-:Y:S01]  /*3b20*/  FADD.FTZ R155, R155, R12 ;  /* 0x0000000c9b9b7221 */ /* 0x008fe20000010000 */
[----:B------:R-:W-:Y:S01]  /*3b30*/  FADD.FTZ R158, R158, R13 ;  /* 0x0000000d9e9e7221 */ /* 0x000fe20000010000 */
[----:B------:R-:W-:Y:S02]  /*3b40*/  PRMT R212, R212, 0x5410, R5 ;  /* 0x00005410d4d47816 */ /* 0x000fe40000000005 */
[----:B------:R-:W-:Y:S01]  /*3b50*/  FADD.FTZ R155, R14, R155 ;  /* 0x0000009b0e9b7221 */ /* 0x000fe20000010000 */
[----:B------:R-:W-:Y:S01]  /*3b60*/  FADD.FTZ R158, R15, R158 ;  /* 0x0000009e0f9e7221 */ /* 0x000fe20000010000 */
[----:B------:R-:W-:Y:S02]  /*3b70*/  SHF.R.U32.HI R5, RZ, 0x10, R29 ;  /* 0x00000010ff057819 */ /* 0x000fe4000001161d */
[----:B----4-:R-:W-:Y:S01]  /*3b80*/  FADD.FTZ R155, R155, R16 ;  /* 0x000000109b9b7221 */ /* 0x010fe20000010000 */
[----:B------:R-:W-:Y:S01]  /*3b90*/  FADD.FTZ R158, R158, R17 ;  /* 0x000000119e9e7221 */ /* 0x000fe20000010000 */
[----:B------:R-:W-:-:S02]  /*3ba0*/  PRMT R211, R5, 0x7610, R211 ;  /* 0x0000761005d37816 */ /* 0x000fc400000000d3 */
[----:B------:R-:W-:Y:S01]  /*3bb0*/  FADD.FTZ R18, R18, R155 ;  /* 0x0000009b12127221 */ /* 0x000fe20000010000 */
[--C-:B------:R-:W-:Y:S01]  /*3bc0*/  SHF.R.U64 R183, R30, 0x10, R31.reuse ;  /* 0x000000101eb77819 */ /* 0x100fe2000000121f */
[----:B------:R-:W-:Y:S01]  /*3bd0*/  FADD.FTZ R158, R19, R158 ;  /* 0x0000009e139e7221 */ /* 0x000fe20000010000 */
[----:B------:R-:W-:Y:S01]  /*3be0*/  SHF.R.U32.HI R5, RZ, 0x10, R31 ;  /* 0x00000010ff057819 */ /* 0x000fe2000001161f */
[----:B------:R-:W-:Y:S01]  /*3bf0*/  FMUL.FTZ R18, R18, UR13 ;  /* 0x0000000d12127c20 */ /* 0x000fe20008410000 */
[--C-:B------:R-:W-:Y:S01]  /*3c00*/  SHF.R.U32.HI R6, RZ, 0x10, R3.reuse ;  /* 0x00000010ff067819 */ /* 0x100fe20000011603 */
[----:B------:R-:W-:Y:S01]  /*3c10*/  FMUL.FTZ R158, R158, UR13 ;  /* 0x0000000d9e9e7c20 */ /* 0x000fe20008410000 */
[----:B------:R-:W-:Y:S02]  /*3c20*/  SHF.R.U64 R7, R2, 0x10, R3 ;  /* 0x0000001002077819 */ /* 0x000fe40000001203 */
[----:B------:R-:W-:Y:S02]  /*3c30*/  PRMT R183, R183, 0x5410, R5 ;  /* 0x00005410b7b77816 */ /* 0x000fe40000000005 */
[----:B------:R-:W-:-:S02]  /*3c40*/  PRMT R5, R6, 0x5410, R7 ;  /* 0x0000541006057816 */ /* 0x000fc40000000007 */
[----:B------:R-:W-:Y:S01]  /*3c50*/  FSEL R155, R18, RZ, !P2 ;  /* 0x000000ff129b7208 */ /* 0x000fe20005000000 */
[----:B--2---:R-:W-:-:S05]  /*3c60*/  FADD.FTZ R246, R244, R246 ;  /* 0x000000f6f4f67221 */ /* 0x004fca0000010000 */
[----:B------:R0:W-:Y:S01]  /*3c70*/  STL [R1], R246 ;  /* 0x000000f601007387 */ /* 0x0001e20000100800 */
[----:B------:R-:W-:Y:S05]  /*3c80*/  BRA.U UP0, `(.L_x_1699) ;  /* 0x0000002d00507547 */ /* 0x000fea000b800000 */
        /* <DEDUP_REMOVED lines=9> */
[----:B------:R-:W-:Y:S02]  /*3d20*/  HADD2.F32 R7, -RZ, R5.H1_H1 ;  /* 0x30000005ff077230 */ /* 0x000fe40000004100 */
[----:B------:R-:W-:Y:S01]  /*3d30*/  FADD.FTZ R12, -R6, R179 ;  /* 0x000000b3060c7221 */ /* 0x000fe20000010100 */
[----:B------:R-:W-:Y:S01]  /*3d40*/  FMUL.FTZ R206, R145, R206 ;  /* 0x000000ce91ce7220 */ /* 0x000fe20000410000 */
[C-C-:B------:R-:W-:Y:S01]  /*3d50*/  FFMA.FTZ R208, R158.reuse, R208, R155.reuse ;  /* 0x000000d09ed07223 */ /* 0x140fe2000001009b */
[--C-:B------:R-:W-:Y:S01]  /*3d60*/  FFMA.FTZ R10, R158, R193, R155.reuse ;  /* 0x000000c19e0a7223 */ /* 0x100fe2000001009b */
[----:B------:R-:W-:Y:S01]  /*3d70*/  FADD.FTZ R200, -R11, R200 ;  /* 0x000000c80bc87221 */ /* 0x000fe20000010100 */
[----:B------:R-:W-:Y:S01]  /*3d80*/  FMUL.FTZ R62, R206, R149 ;  /* 0x00000095ce3e7220 */ /* 0x000fe20000410000 */
[C-C-:B------:R-:W-:Y:S01]  /*3d90*/  FFMA.FTZ R207, R158.reuse, R207, R155.reuse ;  /* 0x000000cf9ecf7223 */ /* 0x140fe2000001009b */
[C-C-:B------:R-:W-:Y:S01]  /*3da0*/  FFMA.FTZ R11, R158.reuse, R190, R155.reuse ;  /* 0x000000be9e0b7223 */ /* 0x140fe2000001009b */
[--C-:B------:R-:W-:Y:S01]  /*3db0*/  FFMA.FTZ R60, R158, R166, R155.reuse ;  /* 0x000000a69e3c7223 */ /* 0x100fe2000001009b */
[----:B------:R-:W-:Y:S01]  /*3dc0*/  FMUL.FTZ R6, R62, R7 ;  /* 0x000000073e067220 */ /* 0x000fe20000410000 */
[----:B------:R-:W-:Y:S01]  /*3dd0*/  FFMA.FTZ R7, R158, R175, R155 ;  /* 0x000000af9e077223 */ /* 0x000fe2000001009b */
[----:B------:R-:W-:Y:S01]  /*3de0*/  FADD.FTZ R208, -R208, R209 ;  /* 0x000000d1d0d07221 */ /* 0x000fe20000010100 */
[----:B------:R-:W-:Y:S01]  /*3df0*/  FADD.FTZ R14, -R10, R201 ;  /* 0x000000c90a0e7221 */ /* 0x000fe20000010100 */
[C-C-:B------:R-:W-:Y:S01]  /*3e00*/  FFMA.FTZ R203, R158.reuse, R203, R155.reuse ;  /* 0x000000cb9ecb7223 */ /* 0x140fe2000001009b */
[----:B------:R-:W-:Y:S01]  /*3e10*/  FADD.FTZ R176, -R7, R176 ;  /* 0x000000b007b07221 */ /* 0x000fe20000010100 */
[----:B------:R-:W-:Y:S01]  /*3e20*/  FADD.FTZ R202, -R207, R202 ;  /* 0x000000cacfca7221 */ /* 0x000fe20000010100 */
[----:B------:R-:W-:Y:S01]  /*3e30*/  FADD.FTZ R198, -R11, R198 ;  /* 0x000000c60bc67221 */ /* 0x000fe20000010100 */
[C-C-:B------:R-:W-:Y:S01]  /*3e40*/  FFMA.FTZ R16, R158.reuse, R191, R155.reuse ;  /* 0x000000bf9e107223 */ /* 0x140fe2000001009b */
[----:B------:R-:W-:Y:S01]  /*3e50*/  FMUL.FTZ R166, R145, R176 ;  /* 0x000000b091a67220 */ /* 0x000fe20000410000 */
[----:B------:R-:W-:Y:S01]  /*3e60*/  FFMA.FTZ R18, R158, R170, R155 ;  /* 0x000000aa9e127223 */ /* 0x000fe2000001009b */
[----:B------:R-:W-:-:S02]  /*3e70*/  HADD2.F32 R11, -RZ, R214.H0_H0 ;  /* 0x200000d6ff0b7230 */ /* 0x000fc40000004100 */
[C---:B------:R-:W-:Y:S01]  /*3e80*/  FMUL.FTZ R208, R145.reuse, R208 ;  /* 0x000000d091d07220 */ /* 0x040fe20000410000 */
[----:B------:R-:W-:Y:S01]  /*3e90*/  FMUL.FTZ R14, R145, R14 ;  /* 0x0000000e910e7220 */ /* 0x000fe20000410000 */
[-C--:B------:R-:W-:Y:S01]  /*3ea0*/  FMUL.FTZ R166, R166, R149.reuse ;  /* 0x00000095a6a67220 */ /* 0x080fe20000410000 */
[----:B------:R-:W-:Y:S01]  /*3eb0*/  FADD.FTZ R204, -R203, R204 ;  /* 0x000000cccbcc7221 */ /* 0x000fe20000010100 */
[----:B------:R-:W-:Y:S01]  /*3ec0*/  FFMA.FTZ R186, R158, R186, R155 ;  /* 0x000000ba9eba7223 */ /* 0x000fe2000001009b */
[----:B------:R-:W-:Y:S01]  /*3ed0*/  FMUL.FTZ R202, R145, R202 ;  /* 0x000000ca91ca7220 */ /* 0x000fe20000410000 */
[----:B------:R-:W-:Y:S02]  /*3ee0*/  HADD2.F32 R8, -RZ, R3.H0_H0 ;  /* 0x20000003ff087230 */ /* 0x000fe40000004100 */
[----:B------:R-:W-:Y:S01]  /*3ef0*/  FADD.FTZ R16, -R16, R199 ;  /* 0x000000c710107221 */ /* 0x000fe20000010100 */
[----:B------:R-:W-:Y:S01]  /*3f00*/  FADD.FTZ R18, -R18, R171 ;  /* 0x000000ab12127221 */ /* 0x000fe20000010100 */
[-C--:B------:R-:W-:Y:S01]  /*3f10*/  FMUL.FTZ R179, R208, R149.reuse ;  /* 0x00000095d0b37220 */ /* 0x080fe20000410000 */
[----:B------:R-:W-:Y:S01]  /*3f20*/  FMUL.FTZ R171, R14, R149 ;  /* 0x000000950eab7220 */ /* 0x000fe20000410000 */
[----:B------:R-:W-:Y:S01]  /*3f30*/  FMUL.FTZ R13, R166, R11 ;  /* 0x0000000ba60d7220 */ /* 0x000fe20000410000 */
[----:B------:R-:W-:Y:S01]  /*3f40*/  FFMA.FTZ R11, R158, R163, R155 ;  /* 0x000000a39e0b7223 */ /* 0x000fe2000001009b */
[----:B------:R-:W-:-:S02]  /*3f50*/  HADD2.F32 R14, -RZ, R20.H0_H0 ;  /* 0x20000014ff0e7230 */ /* 0x000fc40000004100 */
[C---:B------:R-:W-:Y:S01]  /*3f60*/  FMUL.FTZ R204, R145.reuse, R204 ;  /* 0x000000cc91cc7220 */ /* 0x040fe20000410000 */
[----:B------:R-:W-:Y:S01]  /*3f70*/  FADD.FTZ R176, -R186, R197 ;  /* 0x000000c5bab07221 */ /* 0x000fe20000010100 */
[-C--:B------:R-:W-:Y:S01]  /*3f80*/  FMUL.FTZ R163, R202, R149.reuse ;  /* 0x00000095caa37220 */ /* 0x080fe20000410000 */
[----:B------:R-:W-:Y:S01]  /*3f90*/  FMUL.FTZ R16, R145, R16 ;  /* 0x0000001091107220 */ /* 0x000fe20000410000 */
[--C-:B------:R-:W-:Y:S01]  /*3fa0*/  FFMA.FTZ R186, R158, R162, R155.reuse ;  /* 0x000000a29eba7223 */ /* 0x100fe2000001009b */
[----:B------:R-:W-:Y:S01]  /*3fb0*/  FMUL.FTZ R9, R179, R8 ;  /* 0x00000008b3097220 */ /* 0x000fe20000410000 */
[----:B------:R-:W-:Y:S01]  /*3fc0*/  FMUL.FTZ R18, R145, R18 ;  /* 0x0000001291127220 */ /* 0x000fe20000410000 */
[----:B------:R-:W-:Y:S02]  /*3fd0*/  HADD2.F32 R8, -RZ, R5.H0_H0 ;  /* 0x20000005ff087230 */ /* 0x000fe40000004100 */
[----:B------:R-:W-:Y:S01]  /*3fe0*/  FADD.FTZ R190, -R11, R168 ;  /* 0x000000a80bbe7221 */ /* 0x000fe20000010100 */
[-C--:B------:R-:W-:Y:S01]  /*3ff0*/  FMUL.FTZ R175, R204, R149.reuse ;  /* 0x00000095ccaf7220 */ /* 0x080fe20000410000 */
[----:B------:R-:W-:Y:S01]  /*4000*/  FMUL.FTZ R11, R163, R14 ;  /* 0x0000000ea30b7220 */ /* 0x000fe20000410000 */
[----:B------:R-:W-:Y:S01]  /*4010*/  FFMA.FTZ R17, R158, R178, R155 ;  /* 0x000000b29e117223 */ /* 0x000fe2000001009b */
[----:B------:R-:W-:Y:S01]  /*4020*/  FMUL.FTZ R162, R16, R149 ;  /* 0x0000009510a27220 */ /* 0x000fe20000410000 */
[----:B------:R-:W-:Y:S01]  /*4030*/  FADD.FTZ R186, -R186, R167 ;  /* 0x000000a7baba7221 */ /* 0x000fe20000010100 */
[----:B------:R-:W-:-:S02]  /*4040*/  HADD2.F32 R14, -RZ, R4.H1_H1 ;  /* 0x30000004ff0e7230 */ /* 0x000fc40000004100 */
[C---:B------:R-:W-:Y:S01]  /*4050*/  FMUL.FTZ R168, R145.reuse, R176 ;  /* 0x000000b091a87220 */ /* 0x040fe20000410000 */
[-C--:B------:R-:W-:Y:S01]  /*4060*/  FMUL.FTZ R167, R18, R149.reuse ;  /* 0x0000009512a77220 */ /* 0x080fe20000410000 */
[C-C-:B------:R-:W-:Y:S01]  /*4070*/  FFMA.FTZ R16, R158.reuse, R64, R155.reuse ;  /* 0x000000409e107223 */ /* 0x140fe2000001009b */
[C---:B------:R-:W-:Y:S01]  /*4080*/  FMUL.FTZ R190, R145.reuse, R190 ;  /* 0x000000be91be7220 */ /* 0x040fe20000410000 */
[----:B------:R-:W-:Y:S01]  /*4090*/  FMUL.FTZ R210, R145, R210 ;  /* 0x000000d291d27220 */ /* 0x000fe20000410000 */
[----:B------:R-:W-:Y:S01]  /*40a0*/  FMUL.FTZ R8, R175, R8 ;  /* 0x00000008af087220 */ /* 0x000fe20000410000 */
[----:B------:R-:W-:Y:S01]  /*40b0*/  FFMA.FTZ R10, R158, R172, R155 ;  /* 0x000000ac9e0a7223 */ /* 0x000fe2000001009b */
[----:B------:R-:W-:Y:S02]  /*40c0*/  HADD2.F32 R19, -RZ, R25.H0_H0 ;  /* 0x20000019ff137230 */ /* 0x000fe40000004100 */
[----:B------:R-:W-:Y:S01]  /*40d0*/  FADD.FTZ R196, -R17, R196 ;  /* 0x000000c411c47221 */ /* 0x000fe20000010100 */
[----:B------:R-:W-:Y:S01]  /*40e0*/  FMUL.FTZ R168, R168, R149 ;  /* 0x00000095a8a87220 */ /* 0x000fe20000410000 */
[----:B------:R-:W-:Y:S01]  /*40f0*/  FMUL.FTZ R17, R167, R14 ;  /* 0x0000000ea7117220 */ /* 0x000fe20000410000 */
[----:B------:R-:W-:Y:S01]  /*4100*/  FADD.FTZ R16, -R16, R63 ;  /* 0x0000003f10107221 */ /* 0x000fe20000010100 */
[----:B------:R-:W-:-:S02]  /*4110*/  HADD2.F32 R4, -RZ, R4.H0_H0 ;  /* 0x20000004ff047230 */ /* 0x000fc40000004100 */
[----:B------:R-:W-:Y:S01]  /*4120*/  FMUL.FTZ R12, R145, R12 ;  /* 0x0000000c910c7220 */ /* 0x000fe20000410000 */
[----:B------:R-:W-:Y:S02]  /*4130*/  HADD2.F32 R7, -RZ, R2.H0_H0 ;  /* 0x20000002ff077230 */ /* 0x000fe40000004100 */
[-C--:B------:R-:W-:Y:S01]  /*4140*/  FMUL.FTZ R63, R190, R149.reuse ;  /* 0x00000095be3f7220 */ /* 0x080fe20000410000 */
[----:B------:R-:W-:Y:S01]  /*4150*/  FMUL.FTZ R172, R210, R149 ;  /* 0x00000095d2ac7220 */ /* 0x000fe20000410000 */
[----:B------:R-:W-:Y:S01]  /*4160*/  FADD.FTZ R10, -R10, R173 ;  /* 0x000000ad0a0a7221 */ /* 0x000fe20000010100 */
[----:B------:R-:W-:Y:S02]  /*4170*/  HADD2.F32 R15, -RZ, R23.H0_H0 ;  /* 0x20000017ff0f7230 */ /* 0x000fe40000004100 */
[----:B------:R-:W-:Y:S01]  /*4180*/  FMUL.FTZ R19, R168, R19 ;  /* 0x00000013a8137220 */ /* 0x000fe20000410000 */
[----:B------:R1:W-:Y:S01]  /*4190*/  F2F.F16.F32 R5, R9 ;  /* 0x0000000900057304 */ /* 0x0003e20000200800 */
[----:B------:R-:W-:Y:S01]  /*41a0*/  FMUL.FTZ R170, R12, R149 ;  /* 0x000000950caa7220 */ /* 0x000fe20000410000 */
[----:B------:R-:W-:Y:S01]  /*41b0*/  FMUL.FTZ R7, R172, R7 ;  /* 0x00000007ac077220 */ /* 0x000fe20000410000 */
[----:B------:R-:W-:-:S02]  /*41c0*/  HADD2.F32 R12, -RZ, R21.H0_H0 ;  /* 0x20000015ff0c7230 */ /* 0x000fc40000004100 */
[----:B------:R-:W-:Y:S01]  /*41d0*/  FMUL.FTZ R10, R145, R10 ;  /* 0x0000000a910a7220 */ /* 0x000fe20000410000 */
[----:B------:R-:W-:Y:S01]  /*41e0*/  FMUL.FTZ R15, R162, R15 ;  /* 0x0000000fa20f7220 */ /* 0x000fe20000410000 */
[----:B------:R-:W-:Y:S01]  /*41f0*/  FADD.FTZ R60, -R60, R169 ;  /* 0x000000a93c3c7221 */ /* 0x000fe20000010100 */
[----:B------:R-:W-:Y:S01]  /*4200*/  FFMA.FTZ R14, R158, R65, R155 ;  /* 0x000000419e0e7223 */ /* 0x000fe2000001009b */
[----:B------:R-:W2:Y:S01]  /*4210*/  F2F.F16.F32 R8, R8 ;  /* 0x0000000800087304 */ /* 0x000ea20000200800 */
[----:B-1----:R-:W-:Y:S02]  /*4220*/  HADD2.F32 R9, -RZ, R214.H1_H1 ;  /* 0x300000d6ff097230 */ /* 0x002fe40000004100 */
[----:B------:R-:W-:Y:S01]  /*4230*/  FMUL.FTZ R169, R10, R149 ;  /* 0x000000950aa97220 */ /* 0x000fe20000410000 */
[----:B------:R-:W-:Y:S01]  /*4240*/  FMUL.FTZ R12, R171, R12 ;  /* 0x0000000cab0c7220 */ /* 0x000fe20000410000 */
[C---:B------:R-:W-:Y:S01]  /*4250*/  FMUL.FTZ R200, R145.reuse, R200 ;  /* 0x000000c891c87220 */ /* 0x040fe20000410000 */
[----:B------:R-:W-:Y:S01]  /*4260*/  FMUL.FTZ R60, R145, R60 ;  /* 0x0000003c913c7220 */ /* 0x000fe20000410000 */
[----:B------:R-:W-:Y:S01]  /*4270*/  FMUL.FTZ R9, R170, R9 ;  /* 0x00000009aa097220 */ /* 0x000fe20000410000 */
[----:B------:R-:W-:Y:S01]  /*4280*/  FADD.FTZ R14, -R14, R61 ;  /* 0x0000003d0e0e7221 */ /* 0x000fe20000010100 */
[----:B------:R1:W-:Y:S01]  /*4290*/  F2F.F16.F32 R64, R17 ;  /* 0x0000001100407304 */ /* 0x0003e20000200800 */
[--C-:B------:R-:W-:Y:S01]  /*42a0*/  FFMA.FTZ R61, R158, R174, R155.reuse ;  /* 0x000000ae9e3d7223 */ /* 0x100fe2000001009b */
[-C--:B------:R-:W-:Y:S01]  /*42b0*/  FMUL.FTZ R173, R200, R149.reuse ;  /* 0x00000095c8ad7220 */ /* 0x080fe20000410000 */
[----:B------:R-:W-:Y:S01]  /*42c0*/  FMUL.FTZ R174, R60, R149 ;  /* 0x000000953cae7220 */ /* 0x000fe20000410000 */
[C-C-:B------:R-:W-:Y:S01]  /*42d0*/  FFMA.FTZ R67, R158.reuse, R67, R155.reuse ;  /* 0x000000439e437223 */ /* 0x140fe2000001009b */
[----:B------:R-:W-:Y:S01]  /*42e0*/  FADD.FTZ R194, -R61, R194 ;  /* 0x000000c23dc27221 */ /* 0x000fe20000010100 */
[----:B------:R-:W-:Y:S01]  /*42f0*/  FFMA.FTZ R18, R158, R161, R155 ;  /* 0x000000a19e127223 */ /* 0x000fe2000001009b */
[----:B--2---:R-:W-:Y:S01]  /*4300*/  PRMT R61, R5, 0x5410, R8 ;  /* 0x00005410053d7816 */ /* 0x004fe20000000008 */
[----:B------:R-:W2:Y:S01]  /*4310*/  F2F.F16.F32 R6, R6 ;  /* 0x0000000600067304 */ /* 0x000ea20000200800 */
[----:B-1----:R-:W-:Y:S01]  /*4320*/  FMUL.FTZ R17, R63, R4 ;  /* 0x000000043f117220 */ /* 0x002fe20000410000 */
[----:B------:R-:W-:-:S02]  /*4330*/  HADD2.F32 R4, -RZ, R213.H1_H1 ;  /* 0x300000d5ff047230 */ /* 0x000fc40000004100 */
[----:B------:R-:W-:Y:S01]  /*4340*/  FADD.FTZ R164, -R67, R164 ;  /* 0x000000a443a47221 */ /* 0x000fe20000010100 */
[----:B------:R-:W-:Y:S02]  /*4350*/  HADD2.F32 R213, -RZ, R213.H0_H0 ;  /* 0x200000d5ffd57230 */ /* 0x000fe40000004100 */
[----:B------:R-:W-:Y:S01]  /*4360*/  FADD.FTZ R18, -R18, R165 ;  /* 0x000000a512127221 */ /* 0x000fe20000010100 */
[----:B------:R-:W-:Y:S01]  /*4370*/  FMUL.FTZ R186, R145, R186 ;  /* 0x000000ba91ba7220 */ /* 0x000fe20000410000 */
[----:B------:R-:W-:Y:S01]  /*4380*/  FMUL.FTZ R10, R169, R4 ;  /* 0x00000004a90a7220 */ /* 0x000fe20000410000 */
[----:B------:R-:W-:Y:S01]  /*4390*/  F2F.F16.F32 R19, R19 ;  /* 0x0000001300137304 */ /* 0x000fe20000200800 */
[----:B------:R-:W-:Y:S02]  /*43a0*/  HADD2.F32 R4, -RZ, R22.H0_H0 ;  /* 0x20000016ff047230 */ /* 0x000fe40000004100 */
[----:B------:R-:W-:Y:S01]  /*43b0*/  FMUL.FTZ R213, R174, R213 ;  /* 0x000000d5aed57220 */ /* 0x000fe20000410000 */
[----:B------:R-:W-:Y:S01]  /*43c0*/  FMUL.FTZ R18, R145, R18 ;  /* 0x0000001291127220 */ /* 0x000fe20000410000 */
[----:B------:R-:W-:Y:S01]  /*43d0*/  FFMA.FTZ R178, R158, R177, R155 ;  /* 0x000000b19eb27223 */ /* 0x000fe2000001009b */
[-C--:B------:R-:W-:Y:S01]  /*43e0*/  FMUL.FTZ R177, R186, R149.reuse ;  /* 0x00000095bab17220 */ /* 0x080fe20000410000 */
[----:B------:R-:W-:Y:S01]  /*43f0*/  FMUL.FTZ R8, R173, R4 ;  /* 0x00000004ad087220 */ /* 0x000fe20000410000 */
[----:B--2---:R-:W-:Y:S01]  /*4400*/  IMAD.WIDE.U32 R4, R6, 0x10000, RZ ;  /* 0x0001000006047825 */ /* 0x004fe200078e00ff */
[----:B------:R1:W2:Y:S03]  /*4410*/  F2F.F16.F32 R176, R17 ;  /* 0x0000001100b07304 */ /* 0x0002a60000200800 */
[----:B------:R-:W-:Y:S01]  /*4420*/  FMUL.FTZ R186, R18, R149 ;  /* 0x0000009512ba7220 */ /* 0x000fe20000410000 */
[----:B------:R-:W-:Y:S01]  /*4430*/  FADD.FTZ R178, -R178, R195 ;  /* 0x000000c3b2b27221 */ /* 0x000fe20000010100 */
[----:B------:R-:W-:Y:S01]  /*4440*/  HADD2.F32 R190, -RZ, R212.H0_H0 ;  /* 0x200000d4ffbe7230 */ /* 0x000fe20000004100 */
[----:B------:R-:W-:-:S02]  /*4450*/  LOP3.LUT R5, R61, R5, RZ, 0xfc, !PT ;  /* 0x000000053d057212 */ /* 0x000fc400078efcff */
[----:B------:R-:W3:Y:S01]  /*4460*/  LDC.64 R60, c[0x0][0x390] ;  /* 0x0000e400ff3c7b82 */ /* 0x000ee20000000a00 */
[----:B------:R-:W-:Y:S01]  /*4470*/  FMUL.FTZ R178, R145, R178 ;  /* 0x000000b291b27220 */ /* 0x000fe20000410000 */
[----:B------:R-:W4:Y:S01]  /*4480*/  F2F.F16.F32 R7, R7 ;  /* 0x0000000700077304 */ /* 0x000f220000200800 */
[----:B-1----:R-:W-:Y:S02]  /*4490*/  HADD2.F32 R17, -RZ, R27.H0_H0 ;  /* 0x2000001bff117230 */ /* 0x002fe40000004100 */
[----:B------:R-:W-:Y:S01]  /*44a0*/  FMUL.FTZ R178, R178, R149 ;  /* 0x00000095b2b27220 */ /* 0x000fe20000410000 */
[----:B--2---:R-:W-:-:S04]  /*44b0*/  PRMT R67, R19, 0x5410, R176 ;  /* 0x0000541013437816 */ /* 0x004fc800000000b0 */
[----:B------:R-:W1:Y:S01]  /*44c0*/  F2F.F16.F32 R15, R15 ;  /* 0x0000000f000f7304 */ /* 0x000e620000200800 */
[----:B------:R-:W-:Y:S01]  /*44d0*/  FMUL.FTZ R176, R145, R198 ;  /* 0x000000c691b07220 */ /* 0x000fe20000410000 */
[----:B------:R-:W-:Y:S01]  /*44e0*/  FMUL.FTZ R19, R177, R190 ;  /* 0x000000beb1137220 */ /* 0x000fe20000410000 */
[----:B------:R-:W-:-:S05]  /*44f0*/  FMUL.FTZ R190, R145, R196 ;  /* 0x000000c491be7220 */ /* 0x000fca0000410000 */
[----:B------:R-:W-:Y:S01]  /*4500*/  F2F.F16.F32 R12, R12 ;  /* 0x0000000c000c7304 */ /* 0x000fe20000200800 */
[----:B----4-:R-:W-:Y:S01]  /*4510*/  LOP3.LUT R4, R4, R7, RZ, 0xfc, !PT ;  /* 0x0000000704047212 */ /* 0x010fe200078efcff */
[----:B------:R-:W-:Y:S02]  /*4520*/  HADD2.F32 R7, -RZ, R24.H0_H0 ;  /* 0x20000018ff077230 */ /* 0x000fe40000004100 */
[----:B------:R-:W-:-:S04]  /*4530*/  FMUL.FTZ R176, R176, R149 ;  /* 0x00000095b0b07220 */ /* 0x000fc80000410000 */
[----:B------:R-:W2:Y:S01]  /*4540*/  F2F.F16.F32 R13, R13 ;  /* 0x0000000d000d7304 */ /* 0x000ea20000200800 */
[----:B-1----:R-:W-:-:S07]  /*4550*/  PRMT R161, R15, 0x5410, R64 ;  /* 0x000054100fa17816 */ /* 0x002fce0000000040 */
[----:B------:R-:W1:Y:S01]  /*4560*/  F2F.F16.F32 R9, R9 ;  /* 0x0000000900097304 */ /* 0x000e620000200800 */
[----:B------:R-:W4:Y:S07]  /*4570*/  LDC.64 R64, c[0x0][0x468] ;  /* 0x00011a00ff407b82 */ /* 0x000f2e0000000a00 */
[----:B------:R-:W5:Y:S01]  /*4580*/  F2F.F16.F32 R11, R11 ;  /* 0x0000000b000b7304 */ /* 0x000f620000200800 */
[----:B--2---:R-:W-:Y:S01]  /*4590*/  PRMT R165, R12, 0x5410, R13 ;  /* 0x000054100ca57816 */ /* 0x004fe2000000000d */
[----:B------:R-:W-:Y:S01]  /*45a0*/  FMUL.FTZ R12, R176, R7 ;  /* 0x00000007b00c7220 */ /* 0x000fe20000410000 */
[----:B------:R-:W-:Y:S01]  /*45b0*/  FMUL.FTZ R194, R145, R194 ;  /* 0x000000c291c27220 */ /* 0x000fe20000410000 */
[----:B------:R-:W-:Y:S01]  /*45c0*/  FMUL.FTZ R17, R178, R17 ;  /* 0x00000011b2117220 */ /* 0x000fe20000410000 */
[----:B-1----:R-:W-:-:S03]  /*45d0*/  IMAD.WIDE.U32 R6, R9, 0x10000, RZ ;  /* 0x0001000009067825 */ /* 0x002fc600078e00ff */
[----:B------:R-:W1:Y:S02]  /*45e0*/  F2F.F16.F32 R10, R10 ;  /* 0x0000000a000a7304 */ /* 0x000e640000200800 */
[----:B------:R-:W-:-:S06]  /*45f0*/  LOP3.LUT R9, R165, R7, RZ, 0xfc, !PT ;  /* 0x00000007a5097212 */ /* 0x000fcc00078efcff */
[----:B------:R-:W2:Y:S08]  /*4600*/  F2F.F16.F32 R213, R213 ;  /* 0x000000d500d57304 */ /* 0x000eb00000200800 */
[----:B------:R5:W0:Y:S08]  /*4610*/  F2F.F16.F32 R13, R8 ;  /* 0x00000008000d7304 */ /* 0x000a300000200800 */
[----:B------:R3:W4:Y:S01]  /*4620*/  F2F.F16.F32 R15, R12 ;  /* 0x0000000c000f7304 */ /* 0x0007220000200800 */
[----:B-----5:R-:W-:Y:S01]  /*4630*/  LOP3.LUT R8, R6, R11, RZ, 0xfc, !PT ;  /* 0x0000000b06087212 */ /* 0x020fe200078efcff */
[----:B-1----:R-:W-:-:S04]  /*4640*/  IMAD.WIDE.U32 R6, R10, 0x10000, RZ ;  /* 0x000100000a067825 */ /* 0x002fc800078e00ff */
[----:B--2---:R-:W-:Y:S01]  /*4650*/  IMAD.WIDE.U32 R10, R213, 0x10000, RZ ;  /* 0x00010000d50a7825 */ /* 0x004fe200078e00ff */
[----:B0-----:R-:W-:-:S03]  /*4660*/  LOP3.LUT R6, R6, R13, RZ, 0xfc, !PT ;  /* 0x0000000d06067212 */ /* 0x001fc600078efcff */
[----:B------:R-:W-:Y:S01]  /*4670*/  FMUL.FTZ R190, R190, R149 ;  /* 0x00000095bebe7220 */ /* 0x000fe20000410000 */
[----:B------:R-:W-:Y:S01]  /*4680*/  LOP3.LUT R7, R161, R7, RZ, 0xfc, !PT ;  /* 0x00000007a1077212 */ /* 0x000fe200078efcff */
[----:B---3--:R-:W-:Y:S01]  /*4690*/  IMAD.WIDE.U32 R12, R66, 0x8, R60 ;  /* 0x00000008420c7825 */ /* 0x008fe200078e003c */
[----:B------:R-:W-:-:S03]  /*46a0*/  LOP3.LUT R11, R67, R11, RZ, 0xfc, !PT ;  /* 0x0000000b430b7212 */ /* 0x000fc600078efcff */
[----:B------:R-:W-:Y:S01]  /*46b0*/  FMUL.FTZ R14, R145, R14 ;  /* 0x0000000e910e7220 */ /* 0x000fe20000410000 */
[----:B------:R0:W-:Y:S01]  /*46c0*/  F2F.F16.F32 R18, R17 ;  /* 0x0000001100127304 */ /* 0x0001e20000200800 */
[----:B------:R-:W-:Y:S01]  /*46d0*/  HADD2.F32 R67, -RZ, R212.H1_H1 ;  /* 0x300000d4ff437230 */ /* 0x000fe20000004100 */
[----:B----4-:R-:W-:Y:S01]  /*46e0*/  LOP3.LUT R10, R10, R15, RZ, 0xfc, !PT ;  /* 0x0000000f0a0a7212 */ /* 0x010fe200078efcff */
[----:B------:R-:W2:Y:S01]  /*46f0*/  LDG.E.64 R12, desc[UR8][R12.64] ;  /* 0x000000080c0c7981 */ /* 0x000ea2000c1e1b00 */
[----:B------:R-:W-:Y:S02]  /*4700*/  HADD2.F32 R15, -RZ, R26.H0_H0 ;  /* 0x2000001aff0f7230 */ /* 0x000fe40000004100 */
[----:B------:R-:W-:Y:S01]  /*4710*/  FMUL.FTZ R192, R186, R67 ;  /* 0x00000043bac07220 */ /* 0x000fe20000410000 */
[----:B------:R-:W-:-:S04]  /*4720*/  IMAD.WIDE.U32 R66, R66, 0x8, R64 ;  /* 0x0000000842427825 */ /* 0x000fc800078e0040 */
[----:B------:R-:W-:Y:S01]  /*4730*/  FMUL.FTZ R16, R145, R16 ;  /* 0x0000001091107220 */ /* 0x000fe20000410000 */
[----:B------:R-:W-:Y:S01]  /*4740*/  F2F.F16.F32 R19, R19 ;  /* 0x0000001300137304 */ /* 0x000fe20000200800 */
[----:B------:R1:W-:Y:S01]  /*4750*/  STG.E.64 desc[UR8][R66.64], R4 ;  /* 0x0000000442007986 */ /* 0x0003e2000c101b08 */
[----:B------:R-:W-:Y:S02]  /*4760*/  HADD2.F32 R196, -RZ, R211.H1_H1 ;  /* 0x300000d3ffc47230 */ /* 0x000fe40000004100 */
[----:B0-----:R-:W-:Y:S01]  /*4770*/  FMUL.FTZ R17, R190, R15 ;  /* 0x0000000fbe117220 */ /* 0x001fe20000410000 */
[----:B------:R-:W-:-:S03]  /*4780*/  FMUL.FTZ R191, R14, R149 ;  /* 0x000000950ebf7220 */ /* 0x000fc60000410000 */
[----:B------:R0:W3:Y:S01]  /*4790*/  F2F.F16.F32 R193, R192 ;  /* 0x000000c000c17304 */ /* 0x0000e20000200800 */
[----:B-1----:R-:W-:-:S04]  /*47a0*/  IMAD.WIDE.U32 R4, R160, 0x8, R60 ;  /* 0x00000008a0047825 */ /* 0x002fc800078e003c */
[----:B------:R-:W-:-:S04]  /*47b0*/  IMAD.WIDE.U32 R160, R160, 0x8, R64 ;  /* 0x00000008a0a07825 */ /* 0x000fc800078e0040 */
[----:B------:R-:W-:Y:S01]  /*47c0*/  FMUL.FTZ R66, R194, R149 ;  /* 0x00000095c2427220 */ /* 0x000fe20000410000 */
[----:B------:R-:W4:Y:S01]  /*47d0*/  LDG.E.64 R4, desc[UR8][R4.64] ;  /* 0x0000000804047981 */ /* 0x000f22000c1e1b00 */
[----:B------:R-:W-:Y:S02]  /*47e0*/  HADD2.F32 R67, -RZ, R29.H0_H0 ;  /* 0x2000001dff437230 */ /* 0x000fe40000004100 */
[----:B0-----:R-:W-:Y:S01]  /*47f0*/  FMUL.FTZ R192, R145, R164 ;  /* 0x000000a491c07220 */ /* 0x001fe20000410000 */
[----:B------:R0:W-:Y:S01]  /*4800*/  STG.E.64 desc[UR8][R160.64], R8 ;  /* 0x00000008a0007986 */ /* 0x0001e2000c101b08 */
[----:B------:R-:W-:-:S04]  /*4810*/  IMAD.WIDE.U32 R14, R159, 0x8, R64 ;  /* 0x000000089f0e7825 */ /* 0x000fc800078e0040 */
[----:B------:R-:W-:Y:S01]  /*4820*/  FMUL.FTZ R164, R66, R67 ;  /* 0x0000004342a47220 */ /* 0x000fe20000410000 */
[----:B------:R-:W-:Y:S01]  /*4830*/  FMUL.FTZ R67, R192, R149 ;  /* 0x00000095c0437220 */ /* 0x000fe20000410000 */
[----:B------:R-:W-:Y:S02]  /*4840*/  HADD2.F32 R194, -RZ, R211.H0_H0 ;  /* 0x200000d3ffc27230 */ /* 0x000fe40000004100 */
[----:B------:R-:W-:Y:S01]  /*4850*/  FMUL.FTZ R196, R191, R196 ;  /* 0x000000c4bfc47220 */ /* 0x000fe20000410000 */
[----:B0-----:R-:W-:-:S04]  /*4860*/  IMAD.WIDE.U32 R8, R159, 0x8, R60 ;  /* 0x000000089f087825 */ /* 0x001fc800078e003c */
[----:B------:R-:W-:Y:S01]  /*4870*/  FMUL.FTZ R194, R67, R194 ;  /* 0x000000c243c27220 */ /* 0x000fe20000410000 */
[----:B------:R-:W-:Y:S01]  /*4880*/  FMUL.FTZ R159, R16, R149 ;  /* 0x00000095109f7220 */ /* 0x000fe20000410000 */
[----:B------:R-:W-:Y:S01]  /*4890*/  HADD2.F32 R160, -RZ, R28.H0_H0 ;  /* 0x2000001cffa07230 */ /* 0x000fe20000004100 */
[----:B------:R-:W5:Y:S01]  /*48a0*/  LDG.E.64 R8, desc[UR8][R8.64] ;  /* 0x0000000808087981 */ /* 0x000f62000c1e1b00 */
[----:B------:R0:W-:Y:S03]  /*48b0*/  F2F.F16.F32 R165, R17 ;  /* 0x0000001100a57304 */ /* 0x0001e60000200800 */
[----:B------:R1:W-:Y:S01]  /*48c0*/  STG.E.64 desc[UR8][R14.64], R6 ;  /* 0x000000060e007986 */ /* 0x0003e2000c101b08 */
[----:B------:R-:W-:-:S04]  /*48d0*/  FMUL.FTZ R160, R159, R160 ;  /* 0x000000a09fa07220 */ /* 0x000fc80000410000 */
[----:B------:R-:W-:Y:S01]  /*48e0*/  F2F.F16.F32 R196, R196 ;  /* 0x000000c400c47304 */ /* 0x000fe20000200800 */
[----:B-1----:R-:W-:-:S07]  /*48f0*/  IMAD.WIDE.U32 R6, R157, 0x8, R60 ;  /* 0x000000089d067825 */ /* 0x002fce00078e003c */
[----:B------:R-:W-:Y:S01]  /*4900*/  F2F.F16.F32 R164, R164 ;  /* 0x000000a400a47304 */ /* 0x000fe20000200800 */
[----:B------:R-:W-:Y:S01]  /*4910*/  IMAD.WIDE.U32 R14, R157, 0x8, R64 ;  /* 0x000000089d0e7825 */ /* 0x000fe200078e0040 */
[----:B------:R-:W5:Y:S06]  /*4920*/  LDG.E.64 R6, desc[UR8][R6.64] ;  /* 0x0000000806067981 */ /* 0x000f6c000c1e1b00 */
[----:B------:R-:W1:Y:S01]  /*4930*/  F2F.F16.F32 R195, R194 ;  /* 0x000000c200c37304 */ /* 0x000e620000200800 */
[----:B------:R1:W-:Y:S01]  /*4940*/  STG.E.64 desc[UR8][R14.64], R10 ;  /* 0x0000000a0e007986 */ /* 0x0003e2000c101b08 */
[----:B0-----:R-:W-:Y:S01]  /*4950*/  IMAD.WIDE.U32 R16, R156, 0x8, R60 ;  /* 0x000000089c107825 */ /* 0x001fe200078e003c */
[----:B---3--:R-:W-:-:S05]  /*4960*/  PRMT R193, R18, 0x5410, R193 ;  /* 0x0000541012c17816 */ /* 0x008fca00000000c1 */
[----:B------:R-:W0:Y:S01]  /*4970*/  F2F.F16.F32 R161, R160 ;  /* 0x000000a000a17304 */ /* 0x000e220000200800 */
[----:B------:R-:W-:-:S04]  /*4980*/  IMAD.WIDE.U32 R156, R156, 0x8, R64 ;  /* 0x000000089c9c7825 */ /* 0x000fc800078e0040 */
[----:B-1----:R-:W-:Y:S01]  /*4990*/  IMAD.WIDE.U32 R14, R19, 0x10000, RZ ;  /* 0x00010000130e7825 */ /* 0x002fe200078e00ff */
[----:B------:R1:W3:Y:S01]  /*49a0*/  LDG.E.64 R10, desc[UR8][R16.64] ;  /* 0x00000008100a7981 */ /* 0x0002e2000c1e1b00 */
[----:B------:R-:W-:Y:S02]  /*49b0*/  PRMT R195, R164, 0x5410, R195 ;  /* 0x00005410a4c37816 */ /* 0x000fe400000000c3 */
[----:B------:R-:W-:Y:S01]  /*49c0*/  IMAD.WIDE.U32 R18, R196, 0x10000, RZ ;  /* 0x00010000c4127825 */ /* 0x000fe200078e00ff */
[----:B------:R-:W-:Y:S02]  /*49d0*/  LOP3.LUT R15, R193, R15, RZ, 0xfc, !PT ;  /* 0x0000000fc10f7212 */ /* 0x000fe400078efcff */
[----:B------:R-:W-:Y:S01]  /*49e0*/  LOP3.LUT R14, R14, R165, RZ, 0xfc, !PT ;  /* 0x000000a50e0e7212 */ /* 0x000fe200078efcff */
[----:B-1----:R-:W-:-:S04]  /*49f0*/  IMAD.WIDE.U32 R16, R153, 0x8, R60 ;  /* 0x0000000899107825 */ /* 0x002fc800078e003c */
[----:B------:R1:W-:Y:S01]  /*4a00*/  STG.E.64 desc[UR8][R156.64], R14 ;  /* 0x0000000e9c007986 */ /* 0x0003e2000c101b08 */
[----:B------:R-:W-:-:S03]  /*4a10*/  IMAD.WIDE.U32 R60, R142, 0x8, R60 ;  /* 0x000000088e3c7825 */ /* 0x000fc600078e003c */
[----:B------:R-:W3:Y:S01]  /*4a20*/  LDG.E.64 R16, desc[UR8][R16.64] ;  /* 0x0000000810107981 */ /* 0x000ee2000c1e1b00 */
[----:B-1----:R-:W-:Y:S02]  /*4a30*/  LOP3.LUT R15, R195, R19, RZ, 0xfc, !PT ;  /* 0x00000013c30f7212 */ /* 0x002fe400078efcff */
[----:B0-----:R-:W-:Y:S01]  /*4a40*/  LOP3.LUT R14, R18, R161, RZ, 0xfc, !PT ;  /* 0x000000a1120e7212 */ /* 0x001fe200078efcff */
[----:B------:R-:W-:-:S05]  /*4a50*/  IMAD.WIDE.U32 R18, R153, 0x8, R64 ;  /* 0x0000000899127825 */ /* 0x000fca00078e0040 */
[----:B------:R0:W-:Y:S04]  /*4a60*/  STG.E.64 desc[UR8][R18.64], R14 ;  /* 0x0000000e12007986 */ /* 0x0001e8000c101b08 */
[----:B------:R-:W3:Y:S01]  /*4a70*/  LDG.E.64 R60, desc[UR8][R60.64] ;  /* 0x000000083c3c7981 */ /* 0x000ee2000c1e1b00 */
[----:B------:R-:W-:-:S04]  /*4a80*/  FFMA.FTZ R147, R158, R147, R155 ;  /* 0x000000939e937223 */ /* 0x000fc8000001009b */
[----:B------:R-:W-:Y:S01]  /*4a90*/  FADD.FTZ R146, -R147, R146 ;  /* 0x0000009293927221 */ /* 0x000fe20000010100 */
[C-C-:B------:R-:W-:Y:S01]  /*4aa0*/  FFMA.FTZ R147, R158.reuse, R152, R155.reuse ;  /* 0x000000989e937223 */ /* 0x140fe2000001009b */
[C-C-:B------:R-:W-:Y:S01]  /*4ab0*/  FFMA.FTZ R144, R158.reuse, R144, R155.reuse ;  /* 0x000000909e907223 */ /* 0x140fe2000001009b */
[----:B------:R-:W-:Y:S02]  /*4ac0*/  FFMA.FTZ R151, R158, R151, R155 ;  /* 0x000000979e977223 */ /* 0x000fe4000001009b */
[----:B------:R-:W-:Y:S01]  /*4ad0*/  FADD.FTZ R150, -R147, R150 ;  /* 0x0000009693967221 */ /* 0x000fe20000010100 */
[----:B------:R-:W-:Y:S01]  /*4ae0*/  FADD.FTZ R156, -R144, R143 ;  /* 0x0000008f909c7221 */ /* 0x000fe20000010100 */
[C---:B------:R-:W-:Y:S02]  /*4af0*/  FMUL.FTZ R146, R145.reuse, R146 ;  /* 0x0000009291927220 */ /* 0x040fe40000410000 */
[----:B------:R-:W-:Y:S01]  /*4b00*/  FMUL.FTZ R150, R145, R150 ;  /* 0x0000009691967220 */ /* 0x000fe20000410000 */
[----:B------:R-:W-:Y:S01]  /*4b10*/  FADD.FTZ R148, -R151, R148 ;  /* 0x0000009497947221 */ /* 0x000fe20000010100 */
[----:B0-----:R-:W-:Y:S01]  /*4b20*/  FMUL.FTZ R18, R145, R156 ;  /* 0x0000009c91127220 */ /* 0x001fe20000410000 */
[----:B------:R-:W-:-:S02]  /*4b30*/  HADD2.F32 R14, -RZ, R31.H0_H0 ;  /* 0x2000001fff0e7230 */ /* 0x000fc40000004100 */
[-C--:B------:R-:W-:Y:S01]  /*4b40*/  FMUL.FTZ R19, R150, R149.reuse ;  /* 0x0000009596137220 */ /* 0x080fe20000410000 */
[--C-:B------:R-:W-:Y:S02]  /*4b50*/  HADD2.F32 R144, -RZ, R183.reuse.H0_H0 ;  /* 0x200000b7ff907230 */ /* 0x100fe40000004100 */
[-C--:B------:R-:W-:Y:S01]  /*4b60*/  FMUL.FTZ R143, R146, R149.reuse ;  /* 0x00000095928f7220 */ /* 0x080fe20000410000 */
[----:B------:R-:W-:Y:S02]  /*4b70*/  HADD2.F32 R183, -RZ, R183.H1_H1 ;  /* 0x300000b7ffb77230 */ /* 0x000fe40000004100 */
[----:B------:R-:W-:Y:S01]  /*4b80*/  FMUL.FTZ R148, R145, R148 ;  /* 0x0000009491947220 */ /* 0x000fe20000410000 */
[----:B------:R-:W-:Y:S01]  /*4b90*/  FMUL.FTZ R18, R18, R149 ;  /* 0x0000009512127220 */ /* 0x000fe20000410000 */
[----:B------:R-:W-:Y:S01]  /*4ba0*/  FMUL.FTZ R147, R19, R14 ;  /* 0x0000000e13937220 */ /* 0x000fe20000410000 */
[----:B------:R-:W-:Y:S01]  /*4bb0*/  FMUL.FTZ R144, R143, R144 ;  /* 0x000000908f907220 */ /* 0x000fe20000410000 */
[----:B------:R-:W-:-:S02]  /*4bc0*/  HADD2.F32 R14, -RZ, R30.H0_H0 ;  /* 0x2000001eff0e7230 */ /* 0x000fc40000004100 */
[----:B------:R-:W-:Y:S01]  /*4bd0*/  FMUL.FTZ R153, R148, R149 ;  /* 0x0000009594997220 */ /* 0x000fe20000410000 */
[----:B------:R-:W-:Y:S01]  /*4be0*/  FMUL.FTZ R183, R18, R183 ;  /* 0x000000b712b77220 */ /* 0x000fe20000410000 */
[----:B------:R-:W0:Y:S02]  /*4bf0*/  F2F.F16.F32 R15, R144 ;  /* 0x00000090000f7304 */ /* 0x000e240000200800 */
[----:B------:R-:W-:-:S06]  /*4c00*/  FMUL.FTZ R146, R153, R14 ;  /* 0x0000000e99927220 */ /* 0x000fcc0000410000 */
[----:B------:R-:W-:Y:S08]  /*4c10*/  F2F.F16.F32 R150, R183 ;  /* 0x000000b700967304 */ /* 0x000ff00000200800 */
[----:B------:R-:W1:Y:S08]  /*4c20*/  F2F.F16.F32 R147, R147 ;  /* 0x0000009300937304 */ /* 0x000e700000200800 */
[----:B------:R-:W2:Y:S01]  /*4c30*/  F2F.F16.F32 R145, R146 ;  /* 0x0000009200917304 */ /* 0x000ea20000200800 */
[----:B0-----:R-:W-:Y:S01]  /*4c40*/  IMAD.WIDE.U32 R14, R15, 0x10000, RZ ;  /* 0x000100000f0e7825 */ /* 0x001fe200078e00ff */
[----:B-1----:R-:W-:-:S03]  /*4c50*/  PRMT R149, R147, 0x5410, R150 ;  /* 0x0000541093957816 */ /* 0x002fc60000000096 */
[----:B------:R-:W-:Y:S01]  /*4c60*/  IMAD.WIDE.U32 R64, R142, 0x8, R64 ;  /* 0x000000088e407825 */ /* 0x000fe200078e0040 */
[----:B--2---:R-:W-:-:S03]  /*4c70*/  SHF.R.U64 R148, R12, 0x10, R13 ;  /* 0x000000100c947819 */ /* 0x004fc6000000120d */
[----:B------:R-:W-:Y:S01]  /*4c80*/  HADD2.F32 R165, -RZ, R12.H0_H0 ;  /* 0x2000000cffa57230 */ /* 0x000fe20000004100 */
[----:B------:R-:W-:Y:S01]  /*4c90*/  SHF.R.U32.HI R164, RZ, 0x10, R13 ;  /* 0x00000010ffa47819 */ /* 0x000fe2000001160d */
[----:B------:R-:W-:Y:S01]  /*4ca0*/  HADD2.F32 R144, -RZ, R13.H0_H0 ;  /* 0x2000000dff907230 */ /* 0x000fe20000004100 */
[----:B------:R-:W-:Y:S01]  /*4cb0*/  LOP3.LUT R12, R14, R145, RZ, 0xfc, !PT ;  /* 0x000000910e0c7212 */ /* 0x000fe200078efcff */
[----:B------:R-:W-:Y:S01]  /*4cc0*/  HADD2.F32 R145, -RZ, R148.H0_H0 ;  /* 0x20000094ff917230 */ /* 0x000fe20000004100 */
[----:B------:R-:W-:Y:S01]  /*4cd0*/  LOP3.LUT R13, R149, R15, RZ, 0xfc, !PT ;  /* 0x0000000f950d7212 */ /* 0x000fe200078efcff */
[----:B------:R-:W-:Y:S01]  /*4ce0*/  FMUL.FTZ R165, R172, R165 ;  /* 0x000000a5aca57220 */ /* 0x000fe20000410000 */
[--C-:B----4-:R-:W-:Y:S01]  /*4cf0*/  SHF.R.U64 R147, R4, 0x10, R5.reuse ;  /* 0x0000001004937819 */ /* 0x110fe20000001205 */
[----:B------:R-:W-:Y:S01]  /*4d00*/  HADD2.F32 R4, -RZ, R4.H0_H0 ;  /* 0x20000004ff047230 */ /* 0x000fe20000004100 */
[----:B------:R-:W-:Y:S01]  /*4d10*/  SHF.R.U32.HI R149, RZ, 0x10, R5 ;  /* 0x00000010ff957819 */ /* 0x000fe20000011605 */
[----:B------:R-:W-:-:S03]  /*4d20*/  HADD2.F32 R148, -RZ, R5.H0_H0 ;  /* 0x20000005ff947230 */ /* 0x000fc60000004100 */
[----:B------:R-:W-:Y:S01]  /*4d30*/  FMUL.FTZ R146, R163, R4 ;  /* 0x00000004a3927220 */ /* 0x000fe20000410000 */
[----:B-----5:R-:W-:Y:S01]  /*4d40*/  HADD2.F32 R5, -RZ, R9.H0_H0 ;  /* 0x20000009ff057230 */ /* 0x020fe20000004100 */
[--C-:B------:R-:W-:Y:S01]  /*4d50*/  SHF.R.U64 R4, R8, 0x10, R9.reuse ;  /* 0x0000001008047819 */ /* 0x100fe20000001209 */
[----:B------:R-:W-:Y:S01]  /*4d60*/  HADD2.F32 R8, -RZ, R8.H0_H0 ;  /* 0x20000008ff087230 */ /* 0x000fe20000004100 */
[----:B------:R-:W-:Y:S02]  /*4d70*/  SHF.R.U32.HI R9, RZ, 0x10, R9 ;  /* 0x00000010ff097819 */ /* 0x000fe40000011609 */
[----:B------:R-:W-:Y:S01]  /*4d80*/  FMUL.FTZ R162, R162, R5 ;  /* 0x00000005a2a27220 */ /* 0x000fe20000410000 */
[----:B------:R-:W-:Y:S02]  /*4d90*/  HADD2.F32 R4, -RZ, R4.H0_H0 ;  /* 0x20000004ff047230 */ /* 0x000fe40000004100 */
[----:B------:R-:W-:Y:S01]  /*4da0*/  FMUL.FTZ R150, R173, R8 ;  /* 0x00000008ad967220 */ /* 0x000fe20000410000 */
[----:B------:R-:W-:-:S02]  /*4db0*/  HADD2.F32 R8, -RZ, R9.H0_H0 ;  /* 0x20000009ff087230 */ /* 0x000fc40000004100 */
[----:B------:R-:W-:-:S03]  /*4dc0*/  FMUL.FTZ R169, R169, R4 ;  /* 0x00000004a9a97220 */ /* 0x000fc60000410000 */
[----:B------:R-:W-:Y:S01]  /*4dd0*/  FMUL.FTZ R163, R167, R8 ;  /* 0x00000008a7a37220 */ /* 0x000fe20000410000 */
[----:B------:R-:W-:Y:S01]  /*4de0*/  HADD2.F32 R5, -RZ, R6.H0_H0 ;  /* 0x20000006ff057230 */ /* 0x000fe20000004100 */
[--C-:B------:R-:W-:Y:S02]  /*4df0*/  SHF.R.U64 R6, R6, 0x10, R7.reuse ;  /* 0x0000001006067819 */ /* 0x100fe40000001207 */
[----:B------:R-:W-:Y:S02]  /*4e00*/  SHF.R.U32.HI R4, RZ, 0x10, R7 ;  /* 0x00000010ff047819 */ /* 0x000fe40000011607 */
[----:B------:R-:W-:Y:S01]  /*4e10*/  FMUL.FTZ R172, R176, R5 ;  /* 0x00000005b0ac7220 */ /* 0x000fe20000410000 */
[----:B------:R-:W-:Y:S02]  /*4e20*/  HADD2.F32 R5, -RZ, R6.H0_H0 ;  /* 0x20000006ff057230 */ /* 0x000fe40000004100 */
[----:B------:R-:W-:-:S03]  /*4e30*/  HADD2.F32 R4, -RZ, R4.H0_H0 ;  /* 0x20000004ff047230 */ /* 0x000fc60000004100 */
[----:B------:R-:W-:Y:S01]  /*4e40*/  FMUL.FTZ R6, R174, R5 ;  /* 0x00000005ae067220 */ /* 0x000fe20000410000 */
[----:B------:R-:W-:Y:S02]  /*4e50*/  HADD2.F32 R151, -RZ, R7.H0_H0 ;  /* 0x20000007ff977230 */ /* 0x000fe40000004100 */
[----:B------:R-:W-:Y:S01]  /*4e60*/  FMUL.FTZ R167, R63, R4 ;  /* 0x000000043fa77220 */ /* 0x000fe20000410000 */
[--C-:B---3--:R-:W-:Y:S01]  /*4e70*/  SHF.R.U64 R8, R10, 0x10, R11.reuse ;  /* 0x000000100a087819 */ /* 0x108fe2000000120b */
[----:B------:R-:W-:Y:S01]  /*4e80*/  HADD2.F32 R5, -RZ, R11.H0_H0 ;  /* 0x2000000bff057230 */ /* 0x000fe20000004100 */
[----:B------:R-:W-:Y:S01]  /*4e90*/  SHF.R.U32.HI R11, RZ, 0x10, R11 ;  /* 0x00000010ff0b7819 */ /* 0x000fe2000001160b */
[----:B------:R-:W-:Y:S02]  /*4ea0*/  HADD2.F32 R7, -RZ, R10.H0_H0 ;  /* 0x2000000aff077230 */ /* 0x000fe40000004100 */
[----:B------:R-:W-:Y:S02]  /*4eb0*/  HADD2.F32 R8, -RZ, R8.H0_H0 ;  /* 0x20000008ff087230 */ /* 0x000fe40000004100 */
[----:B------:R-:W-:Y:S01]  /*4ec0*/  FMUL.FTZ R178, R178, R5 ;  /* 0x00000005b2b27220 */ /* 0x000fe20000410000 */
[----:B------:R-:W-:-:S02]  /*4ed0*/  HADD2.F32 R5, -RZ, R11.H0_H0 ;  /* 0x2000000bff057230 */ /* 0x000fc40000004100 */
[----:B------:R-:W-:Y:S01]  /*4ee0*/  FMUL.FTZ R152, R190, R7 ;  /* 0x00000007be987220 */ /* 0x000fe20000410000 */
[----:B------:R-:W-:Y:S01]  /*4ef0*/  FMUL.FTZ R173, R177, R8 ;  /* 0x00000008b1ad7220 */ /* 0x000fe20000410000 */
[--C-:B------:R-:W-:Y:S01]  /*4f00*/  SHF.R.U64 R4, R16, 0x10, R17.reuse ;  /* 0x0000001010047819 */ /* 0x100fe20000001211 */
[----:B------:R-:W-:Y:S02]  /*4f10*/  HADD2.F32 R7, -RZ, R17.H0_H0 ;  /* 0x20000011ff077230 */ /* 0x000fe40000004100 */
[----:B------:R-:W-:Y:S01]  /*4f20*/  FMUL.FTZ R177, R186, R5 ;  /* 0x00000005bab17220 */ /* 0x000fe20000410000 */
[----:B------:R-:W-:Y:S01]  /*4f30*/  SHF.R.U32.HI R17, RZ, 0x10, R17 ;  /* 0x00000010ff117819 */ /* 0x000fe20000011611 */
[----:B------:R-:W-:Y:S02]  /*4f40*/  HADD2.F32 R4, -RZ, R4.H0_H0 ;  /* 0x20000004ff047230 */ /* 0x000fe40000004100 */
[----:B------:R-:W-:Y:S02]  /*4f50*/  HADD2.F32 R164, -RZ, R164.H0_H0 ;  /* 0x200000a4ffa47230 */ /* 0x000fe40000004100 */
[----:B------:R-:W-:-:S02]  /*4f60*/  HADD2.F32 R147, -RZ, R147.H0_H0 ;  /* 0x20000093ff937230 */ /* 0x000fc40000004100 */
[----:B------:R-:W-:Y:S01]  /*4f70*/  FMUL.FTZ R161, R191, R4 ;  /* 0x00000004bfa17220 */ /* 0x000fe20000410000 */
[----:B------:R-:W-:Y:S02]  /*4f80*/  HADD2.F32 R149, -RZ, R149.H0_H0 ;  /* 0x20000095ff957230 */ /* 0x000fe40000004100 */
[----:B------:R-:W-:Y:S02]  /*4f90*/  HADD2.F32 R16, -RZ, R16.H0_H0 ;  /* 0x20000010ff107230 */ /* 0x000fe40000004100 */
[----:B------:R-:W-:Y:S01]  /*4fa0*/  HADD2.F32 R4, -RZ, R17.H0_H0 ;  /* 0x20000011ff047230 */ /* 0x000fe20000004100 */
[--C-:B------:R-:W-:Y:S02]  /*4fb0*/  SHF.R.U64 R8, R60, 0x10, R61.reuse ;  /* 0x000000103c087819 */ /* 0x100fe4000000123d */
[----:B------:R-:W-:Y:S01]  /*4fc0*/  SHF.R.U32.HI R5, RZ, 0x10, R61 ;  /* 0x00000010ff057819 */ /* 0x000fe2000001163d */
[----:B------:R-:W-:Y:S02]  /*4fd0*/  HADD2.F32 R10, -RZ, R61.H0_H0 ;  /* 0x2000003dff0a7230 */ /* 0x000fe40000004100 */
[----:B------:R-:W-:-:S02]  /*4fe0*/  HADD2.F32 R60, -RZ, R60.H0_H0 ;  /* 0x2000003cff3c7230 */ /* 0x000fc40000004100 */
[----:B------:R-:W-:Y:S02]  /*4ff0*/  HADD2.F32 R8, -RZ, R8.H0_H0 ;  /* 0x20000008ff087230 */ /* 0x000fe40000004100 */
[----:B------:R-:W-:Y:S01]  /*5000*/  HADD2.F32 R5, -RZ, R5.H0_H0 ;  /* 0x20000005ff057230 */ /* 0x000fe20000004100 */
[----:B------:R0:W-:Y:S01]  /*5010*/  STG.E.64 desc[UR8][R64.64], R12 ;  /* 0x0000000c40007986 */ /* 0x0001e2000c101b08 */
        /* <DEDUP_REMOVED lines=13> */
[----:B0-----:R-:W-:Y:S01]  /*50f0*/  FMUL.FTZ R12, R153, R60 ;  /* 0x0000003c990c7220 */ /* 0x001fe20000410000 */
[----:B------:R-:W-:Y:S06]  /*5100*/  BRA `(.L_x_1701) ;  /* 0x0000004c003c7947 */ /* 0x000fec0003800000 */
.L_x_1700:
[C-C-:B------:R-:W-:Y:S01]  /*5110*/  FFMA.FTZ R12, R158.reuse, R62, R155.reuse ;  /* 0x0000003e9e0c7223 */ /* 0x140fe2000001009b */
[C-C-:B------:R-:W-:Y:S01]  /*5120*/  FFMA.FTZ R205, R158.reuse, R205, R155.reuse ;  /* 0x000000cd9ecd7223 */ /* 0x140fe2000001009b */
[C-C-:B------:R-:W-:Y:S01]  /*5130*/  FFMA.FTZ R17, R158.reuse, R190, R155.reuse ;  /* 0x000000be9e117223 */ /* 0x140fe2000001009b */
[----:B------:R-:W-:Y:S01]  /*5140*/  FFMA.FTZ R208, R158, R208, R155 ;  /* 0x000000d09ed07223 */ /* 0x000fe2000001009b */
[----:B------:R-:W-:Y:S01]  /*5150*/  FADD.FTZ R12, -R12, R179 ;  /* 0x000000b30c0c7221 */ /* 0x000fe20000010100 */
[C-C-:B------:R-:W-:Y:S01]  /*5160*/  FFMA.FTZ R207, R158.reuse, R207, R155.reuse ;  /* 0x000000cf9ecf7223 */ /* 0x140fe2000001009b */
[----:B------:R-:W-:Y:S01]  /*5170*/  FFMA.FTZ R162, R158, R162, R155 ;  /* 0x000000a29ea27223 */ /* 0x000fe2000001009b */
[----:B------:R-:W-:Y:S01]  /*5180*/  FADD.FTZ R16, -R205, R206 ;  /* 0x000000cecd107221 */ /* 0x000fe20000010100 */
[----:B------:R-:W-:Y:S01]  /*5190*/  FMUL.FTZ R226, R145, R12 ;  /* 0x0000000c91e27220 */ /* 0x000fe20000410000 */
[----:B------:R-:W-:Y:S01]  /*51a0*/  FADD.FTZ R12, -R17, R198 ;  /* 0x000000c6110c7221 */ /* 0x000fe20000010100 */
[----:B------:R-:W-:Y:S01]  /*51b0*/  FADD.FTZ R14, -R208, R209 ;  /* 0x000000d1d00e7221 */ /* 0x000fe20000010100 */
[C-C-:B------:R-:W-:Y:S01]  /*51c0*/  FFMA.FTZ R17, R158.reuse, R178, R155.reuse ;  /* 0x000000b29e117223 */ /* 0x140fe2000001009b */
[----:B------:R-:W-:Y:S01]  /*51d0*/  FADD.FTZ R202, -R207, R202 ;  /* 0x000000cacfca7221 */ /* 0x000fe20000010100 */
[C-C-:B------:R-:W-:Y:S01]  /*51e0*/  FFMA.FTZ R15, R158.reuse, R192, R155.reuse ;  /* 0x000000c09e0f7223 */ /* 0x140fe2000001009b */
[C-C-:B------:R-:W-:Y:S01]  /*51f0*/  FFMA.FTZ R19, R158.reuse, R174, R155.reuse ;  /* 0x000000ae9e137223 */ /* 0x140fe2000001009b */
[----:B------:R-:W-:Y:S01]  /*5200*/  FFMA.FTZ R203, R158, R203, R155 ;  /* 0x000000cb9ecb7223 */ /* 0x000fe2000001009b */
[----:B------:R-:W-:Y:S01]  /*5210*/  FADD.FTZ R162, -R162, R167 ;  /* 0x000000a7a2a27221 */ /* 0x000fe20000010100 */
[C-C-:B------:R-:W-:Y:S01]  /*5220*/  FFMA.FTZ R67, R158.reuse, R67, R155.reuse ;  /* 0x000000439e437223 */ /* 0x140fe2000001009b */
[C---:B------:R-:W-:Y:S01]  /*5230*/  FMUL.FTZ R16, R145.reuse, R16 ;  /* 0x0000001091107220 */ /* 0x040fe20000410000 */
[C-C-:B------:R-:W-:Y:S01]  /*5240*/  FFMA.FTZ R163, R158.reuse, R163, R155.reuse ;  /* 0x000000a39ea37223 */ /* 0x140fe2000001009b */
[----:B------:R-:W-:Y:S01]  /*5250*/  FMUL.FTZ R14, R145, R14 ;  /* 0x0000000e910e7220 */ /* 0x000fe20000410000 */
[C-C-:B------:R-:W-:Y:S01]  /*5260*/  FFMA.FTZ R8, R158.reuse, R193, R155.reuse ;  /* 0x000000c19e087223 */ /* 0x140fe2000001009b */
[----:B------:R-:W-:Y:S01]  /*5270*/  FFMA.FTZ R166, R158, R166, R155 ;  /* 0x000000a69ea67223 */ /* 0x000fe2000001009b */
[----:B------:R-:W-:Y:S01]  /*5280*/  FADD.FTZ R198, -R17, R196 ;  /* 0x000000c411c67221 */ /* 0x000fe20000010100 */
[----:B------:R-:W-:Y:S01]  /*5290*/  FMUL.FTZ R62, R145, R202 ;  /* 0x000000ca913e7220 */ /* 0x000fe20000410000 */
[----:B------:R-:W-:Y:S01]  /*52a0*/  FADD.FTZ R206, -R15, R200 ;  /* 0x000000c80fce7221 */ /* 0x000fe20000010100 */
[----:B------:R-:W-:Y:S01]  /*52b0*/  FADD.FTZ R196, -R19, R194 ;  /* 0x000000c213c47221 */ /* 0x000fe20000010100 */
[----:B------:R-:W-:Y:S01]  /*52c0*/  FADD.FTZ R18, -R203, R204 ;  /* 0x000000cccb127221 */ /* 0x000fe20000010100 */
[----:B------:R-:W-:Y:S01]  /*52d0*/  FMUL.FTZ R202, R145, R162 ;  /* 0x000000a291ca7220 */ /* 0x000fe20000410000 */
[----:B------:R-:W-:Y:S01]  /*52e0*/  FADD.FTZ R200, -R67, R164 ;  /* 0x000000a443c87221 */ /* 0x000fe20000010100 */
[----:B------:R-:W-:-:S02]  /*52f0*/  HADD2.F32 R19, -RZ, R5.H1_H1 ;  /* 0x30000005ff137230 */ /* 0x000fc40000004100 */
[----:B------:R-:W-:Y:S01]  /*5300*/  FADD.FTZ R222, -R163, R168 ;  /* 0x000000a8a3de7221 */ /* 0x000fe20000010100 */
[-C--:B------:R-:W-:Y:S01]  /*5310*/  FMUL.FTZ R162, R16, R149.reuse ;  /* 0x0000009510a27220 */ /* 0x080fe20000410000 */
[----:B------:R-:W-:Y:S02]  /*5320*/  HADD2.F32 R164, -RZ, R3.H0_H0 ;  /* 0x20000003ffa47230 */ /* 0x000fe40000004100 */
[----:B------:R-:W-:Y:S01]  /*5330*/  FFMA.FTZ R170, R158, R170, R155 ;  /* 0x000000aa9eaa7223 */ /* 0x000fe2000001009b */
[----:B------:R-:W-:Y:S01]  /*5340*/  FADD.FTZ R166, -R166, R169 ;  /* 0x000000a9a6a67221 */ /* 0x000fe20000010100 */
[----:B------:R-:W-:Y:S01]  /*5350*/  FMUL.FTZ R163, R14, R149 ;  /* 0x000000950ea37220 */ /* 0x000fe20000410000 */
[----:B------:R-:W-:Y:S01]  /*5360*/  FFMA.FTZ R7, R158, R60, R155 ;  /* 0x0000003c9e077223 */ /* 0x000fe2000001009b */
[----:B------:R-:W-:Y:S01]  /*5370*/  FADD.FTZ R204, -R8, R201 ;  /* 0x000000c908cc7221 */ /* 0x000fe20000010100 */
[C-C-:B------:R-:W-:Y:S01]  /*5380*/  FFMA.FTZ R168, R158.reuse, R177, R155.reuse ;  /* 0x000000b19ea87223 */ /* 0x140fe2000001009b */
[C---:B------:R-:W-:Y:S01]  /*5390*/  FMUL.FTZ R18, R145.reuse, R18 ;  /* 0x0000001291127220 */ /* 0x040fe20000410000 */
[----:B------:R1:W-:Y:S01]  /*53a0*/  F2F.F16.F32 R8, R16 ;  /* 0x0000001000087304 */ /* 0x0003e20000200800 */
[C-C-:B------:R-:W-:Y:S01]  /*53b0*/  FFMA.FTZ R175, R158.reuse, R175, R155.reuse ;  /* 0x000000af9eaf7223 */ /* 0x140fe2000001009b */
[----:B------:R-:W-:Y:S01]  /*53c0*/  FFMA.FTZ R60, R158, R191, R155 ;  /* 0x000000bf9e3c7223 */ /* 0x000fe2000001009b */
[----:B------:R-:W-:Y:S01]  /*53d0*/  FADD.FTZ R170, -R170, R171 ;  /* 0x000000abaaaa7221 */ /* 0x000fe20000010100 */
[----:B------:R-:W-:Y:S01]  /*53e0*/  FMUL.FTZ R190, R145, R166 ;  /* 0x000000a691be7220 */ /* 0x000fe20000410000 */
[----:B------:R-:W-:Y:S01]  /*53f0*/  FADD.FTZ R208, -R7, R210 ;  /* 0x000000d207d07221 */ /* 0x000fe20000010100 */
[----:B------:R-:W-:Y:S01]  /*5400*/  FFMA.FTZ R172, R158, R172, R155 ;  /* 0x000000ac9eac7223 */ /* 0x000fe2000001009b */
[----:B------:R-:W-:Y:S01]  /*5410*/  FADD.FTZ R168, -R168, R195 ;  /* 0x000000c3a8a87221 */ /* 0x000fe20000010100 */
[----:B------:R-:W-:Y:S01]  /*5420*/  FFMA.FTZ R166, R158, R161, R155 ;  /* 0x000000a19ea67223 */ /* 0x000fe2000001009b */
[----:B-1----:R-:W-:Y:S01]  /*5430*/  FMUL.FTZ R16, R162, R19 ;  /* 0x00000013a2107220 */ /* 0x002fe20000410000 */
[----:B------:R-:W-:Y:S01]  /*5440*/  FMUL.FTZ R19, R163, R164 ;  /* 0x000000a4a3137220 */ /* 0x000fe20000410000 */
[----:B------:R-:W-:Y:S01]  /*5450*/  FMUL.FTZ R204, R145, R204 ;  /* 0x000000cc91cc7220 */ /* 0x000fe20000410000 */
[----:B------:R-:W-:Y:S01]  /*5460*/  F2F.F16.F32 R7, R18 ;  /* 0x0000001200077304 */ /* 0x000fe20000200800 */
[----:B------:R-:W-:Y:S01]  /*5470*/  FMUL.FTZ R164, R18, R149 ;  /* 0x0000009512a47220 */ /* 0x000fe20000410000 */
[----:B------:R-:W-:Y:S01]  /*5480*/  FADD.FTZ R218, -R175, R176 ;  /* 0x000000b0afda7221 */ /* 0x000fe20000010100 */
[----:B------:R-:W-:Y:S01]  /*5490*/  FADD.FTZ R60, -R60, R199 ;  /* 0x000000c73c3c7221 */ /* 0x000fe20000010100 */
[C---:B------:R-:W-:Y:S01]  /*54a0*/  FMUL.FTZ R220, R145.reuse, R170 ;  /* 0x000000aa91dc7220 */ /* 0x040fe20000410000 */
[C---:B------:R-:W-:Y:S01]  /*54b0*/  FMUL.FTZ R208, R145.reuse, R208 ;  /* 0x000000d091d07220 */ /* 0x040fe20000410000 */
[----:B------:R-:W-:Y:S01]  /*54c0*/  FADD.FTZ R170, -R172, R173 ;  /* 0x000000adacaa7221 */ /* 0x000fe20000010100 */
[----:B------:R-:W-:Y:S01]  /*54d0*/  FMUL.FTZ R210, R145, R168 ;  /* 0x000000a891d27220 */ /* 0x000fe20000410000 */
[----:B------:R1:W-:Y:S01]  /*54e0*/  F2F.F16.F32 R18, R19 ;  /* 0x0000001300127304 */ /* 0x0003e20000200800 */
[----:B------:R-:W-:Y:S01]  /*54f0*/  FADD.FTZ R166, -R166, R165 ;  /* 0x000000a5a6a67221 */ /* 0x000fe20000010100 */
[----:B------:R-:W-:-:S02]  /*5500*/  HADD2.F32 R5, -RZ, R5.H0_H0 ;  /* 0x20000005ff057230 */ /* 0x000fc40000004100 */
[-C--:B------:R-:W-:Y:S01]  /*5510*/  FMUL.FTZ R168, R204, R149.reuse ;  /* 0x00000095cca87220 */ /* 0x080fe20000410000 */
[----:B------:R-:W-:Y:S02]  /*5520*/  HADD2.F32 R172, -RZ, R20.H0_H0 ;  /* 0x20000014ffac7230 */ /* 0x000fe40000004100 */
[-C--:B------:R-:W-:Y:S01]  /*5530*/  FMUL.FTZ R169, R62, R149.reuse ;  /* 0x000000953ea97220 */ /* 0x080fe20000410000 */
[C---:B------:R-:W-:Y:S01]  /*5540*/  FMUL.FTZ R218, R145.reuse, R218 ;  /* 0x000000da91da7220 */ /* 0x040fe20000410000 */
[C---:B------:R-:W-:Y:S01]  /*5550*/  FMUL.FTZ R176, R145.reuse, R60 ;  /* 0x0000003c91b07220 */ /* 0x040fe20000410000 */
[----:B------:R2:W-:Y:S01]  /*5560*/  F2F.F16.F32 R9, R208 ;  /* 0x000000d000097304 */ /* 0x0005e20000200800 */
[----:B-1----:R-:W-:Y:S02]  /*5570*/  HADD2.F32 R19, -RZ, R21.H0_H0 ;  /* 0x20000015ff137230 */ /* 0x002fe40000004100 */
[C---:B------:R-:W-:Y:S01]  /*5580*/  FMUL.FTZ R178, R145.reuse, R166 ;  /* 0x000000a691b27220 */ /* 0x040fe20000410000 */
[----:B------:R-:W-:Y:S01]  /*5590*/  FMUL.FTZ R165, R208, R149 ;  /* 0x00000095d0a57220 */ /* 0x000fe20000410000 */
[----:B------:R-:W-:Y:S01]  /*55a0*/  FMUL.FTZ R5, R164, R5 ;  /* 0x00000005a4057220 */ /* 0x000fe20000410000 */
[----:B------:R-:W-:Y:S01]  /*55b0*/  FMUL.FTZ R170, R145, R170 ;  /* 0x000000aa91aa7220 */ /* 0x000fe20000410000 */
[----:B------:R-:W-:Y:S01]  /*55c0*/  FMUL.FTZ R171, R220, R149 ;  /* 0x00000095dcab7220 */ /* 0x000fe20000410000 */
[----:B------:R-:W-:Y:S01]  /*55d0*/  FFMA.FTZ R186, R158, R186, R155 ;  /* 0x000000ba9eba7223 */ /* 0x000fe2000001009b */
[----:B------:R1:W3:Y:S01]  /*55e0*/  F2F.F16.F32 R6, R14 ;  /* 0x0000000e00067304 */ /* 0x0002e20000200800 */
[----:B--2---:R-:W-:Y:S01]  /*55f0*/  FMUL.FTZ R208, R168, R19 ;  /* 0x00000013a8d07220 */ /* 0x004fe20000410000 */
[----:B------:R-:W-:Y:S01]  /*5600*/  FMUL.FTZ R19, R169, R172 ;  /* 0x000000aca9137220 */ /* 0x000fe20000410000 */
[----:B------:R-:W-:-:S02]  /*5610*/  HADD2.F32 R172, -RZ, R4.H1_H1 ;  /* 0x30000004ffac7230 */ /* 0x000fc40000004100 */
[----:B------:R-:W-:Y:S01]  /*5620*/  FMUL.FTZ R206, R145, R206 ;  /* 0x000000ce91ce7220 */ /* 0x000fe20000410000 */
[----:B------:R-:W-:Y:S02]  /*5630*/  HADD2.F32 R173, -RZ, R23.H0_H0 ;  /* 0x20000017ffad7230 */ /* 0x000fe40000004100 */
[----:B------:R-:W-:Y:S01]  /*5640*/  FADD.FTZ R186, -R186, R197 ;  /* 0x000000c5baba7221 */ /* 0x000fe20000010100 */
[----:B------:R-:W-:Y:S01]  /*5650*/  HADD2.F32 R167, -RZ, R214.H1_H1 ;  /* 0x300000d6ffa77230 */ /* 0x000fe20000004100 */
[----:B------:R2:W-:Y:S01]  /*5660*/  F2F.F16.F32 R10, R204 ;  /* 0x000000cc000a7304 */ /* 0x0005e20000200800 */
[----:B------:R-:W-:Y:S01]  /*5670*/  FMUL.FTZ R201, R171, R172 ;  /* 0x000000acabc97220 */ /* 0x000fe20000410000 */
[-C--:B------:R-:W-:Y:S01]  /*5680*/  FMUL.FTZ R172, R176, R149.reuse ;  /* 0x00000095b0ac7220 */ /* 0x080fe20000410000 */
[----:B-1----:R-:W-:Y:S02]  /*5690*/  HADD2.F32 R14, -RZ, R2.H0_H0 ;  /* 0x20000002ff0e7230 */ /* 0x002fe40000004100 */
[----:B------:R-:W-:Y:S01]  /*56a0*/  FMUL.FTZ R166, R226, R149 ;  /* 0x00000095e2a67220 */ /* 0x000fe20000410000 */
[----:B------:R-:W-:-:S02]  /*56b0*/  HADD2.F32 R174, -RZ, R22.H0_H0 ;  /* 0x20000016ffae7230 */ /* 0x000fc40000004100 */
[C---:B------:R-:W-:Y:S01]  /*56c0*/  FMUL.FTZ R186, R145.reuse, R186 ;  /* 0x000000ba91ba7220 */ /* 0x040fe20000410000 */
[----:B------:R-:W-:Y:S01]  /*56d0*/  FMUL.FTZ R222, R145, R222 ;  /* 0x000000de91de7220 */ /* 0x000fe20000410000 */
[----:B------:R-:W1:Y:S01]  /*56e0*/  F2F.F16.F32 R175, R218 ;  /* 0x000000da00af7304 */ /* 0x000e620000200800 */
[----:B--2---:R-:W-:Y:S01]  /*56f0*/  FFMA.FTZ R204, R158, R65, R155 ;  /* 0x000000419ecc7223 */ /* 0x004fe2000001009b */
[----:B------:R-:W-:Y:S01]  /*5700*/  FMUL.FTZ R67, R165, R14 ;  /* 0x0000000ea5437220 */ /* 0x000fe20000410000 */
[C---:B------:R-:W-:Y:S01]  /*5710*/  FMUL.FTZ R196, R145.reuse, R196 ;  /* 0x000000c491c47220 */ /* 0x040fe20000410000 */
[----:B------:R-:W-:Y:S01]  /*5720*/  FMUL.FTZ R200, R145, R200 ;  /* 0x000000c891c87220 */ /* 0x000fe20000410000 */
[----:B------:R-:W-:Y:S02]  /*5730*/  HADD2.F32 R214, -RZ, R214.H0_H0 ;  /* 0x200000d6ffd67230 */ /* 0x000fe40000004100 */
[----:B------:R-:W-:Y:S01]  /*5740*/  FMUL.FTZ R14, R166, R167 ;  /* 0x000000a7a60e7220 */ /* 0x000fe20000410000 */
[----:B------:R-:W-:Y:S01]  /*5750*/  FADD.FTZ R204, -R204, R61 ;  /* 0x0000003dcccc7221 */ /* 0x000fe20000010100 */
[----:B------:R2:W-:Y:S01]  /*5760*/  F2F.F16.F32 R60, R176 ;  /* 0x000000b0003c7304 */ /* 0x0005e20000200800 */
[----:B------:R-:W-:Y:S01]  /*5770*/  FMUL.FTZ R167, R218, R149 ;  /* 0x00000095daa77220 */ /* 0x000fe20000410000 */
[----:B---3--:R-:W-:Y:S01]  /*5780*/  PRMT R61, R6, 0x5410, R7 ;  /* 0x00005410063d7816 */ /* 0x008fe20000000007 */
[----:B------:R-:W-:-:S04]  /*5790*/  IMAD.WIDE.U32 R6, R8, 0x10000, RZ ;  /* 0x0001000008067825 */ /* 0x000fc800078e00ff */
[----:B------:R-:W-:Y:S01]  /*57a0*/  FMUL.FTZ R12, R145, R12 ;  /* 0x0000000c910c7220 */ /* 0x000fe20000410000 */
[----:B------:R-:W-:Y:S01]  /*57b0*/  FMUL.FTZ R197, R167, R214 ;  /* 0x000000d6a7c57220 */ /* 0x000fe20000410000 */
[----:B------:R-:W-:Y:S01]  /*57c0*/  FMUL.FTZ R198, R145, R198 ;  /* 0x000000c691c67220 */ /* 0x000fe20000410000 */
[----:B-1----:R-:W-:Y:S01]  /*57d0*/  PRMT R207, R10, 0x5410, R175 ;  /* 0x000054100acf7816 */ /* 0x002fe200000000af */
[----:B------:R-:W1:Y:S01]  /*57e0*/  F2F.F16.F32 R199, R220 ;  /* 0x000000dc00c77304 */ /* 0x000e620000200800 */
[----:B--2---:R-:W-:Y:S01]  /*57f0*/  FFMA.FTZ R176, R158, R64, R155 ;  /* 0x000000409eb07223 */ /* 0x004fe2000001009b */
[----:B------:R-:W-:Y:S01]  /*5800*/  FMUL.FTZ R64, R172, R173 ;  /* 0x000000adac407220 */ /* 0x000fe20000410000 */
[-C--:B------:R-:W-:Y:S01]  /*5810*/  FMUL.FTZ R173, R206, R149.reuse ;  /* 0x00000095cead7220 */ /* 0x080fe20000410000 */
[----:B------:R-:W-:Y:S01]  /*5820*/  FMUL.FTZ R175, R186, R149 ;  /* 0x00000095baaf7220 */ /* 0x000fe20000410000 */
[----:B------:R-:W-:Y:S01]  /*5830*/  HADD2.F32 R8, -RZ, R27.H0_H0 ;  /* 0x2000001bff087230 */ /* 0x000fe20000004100 */
[----:B------:R-:W-:Y:S01]  /*5840*/  LOP3.LUT R61, R61, R7, RZ, 0xfc, !PT ;  /* 0x000000073d3d7212 */ /* 0x000fe200078efcff */
[----:B------:R-:W-:Y:S01]  /*5850*/  FMUL.FTZ R65, R173, R174 ;  /* 0x000000aead417220 */ /* 0x000fe20000410000 */
[----:B------:R-:W-:Y:S01]  /*5860*/  F2F.F16.F32 R177, R210 ;  /* 0x000000d200b17304 */ /* 0x000fe20000200800 */
[----:B------:R-:W-:Y:S01]  /*5870*/  FMUL.FTZ R174, R222, R149 ;  /* 0x00000095deae7220 */ /* 0x000fe20000410000 */
[----:B-1----:R-:W-:-:S06]  /*5880*/  PRMT R205, R60, 0x5410, R199 ;  /* 0x000054103ccd7816 */ /* 0x002fcc00000000c7 */
[----:B------:R-:W1:Y:S01]  /*5890*/  F2F.F16.F32 R224, R178 ;  /* 0x000000b200e07304 */ /* 0x000e620000200800 */
[----:B------:R-:W-:-:S07]  /*58a0*/  LOP3.LUT R60, R6, R9, RZ, 0xfc, !PT ;  /* 0x00000009063c7212 */ /* 0x000fce00078efcff */
[----:B------:R2:W3:Y:S01]  /*58b0*/  F2F.F16.F32 R161, R5 ;  /* 0x0000000500a17304 */ /* 0x0004e20000200800 */
[----:B-1----:R-:W-:-:S07]  /*58c0*/  PRMT R199, R177, 0x5410, R224 ;  /* 0x00005410b1c77816 */ /* 0x002fce00000000e0 */
[----:B------:R1:W-:Y:S01]  /*58d0*/  F2F.F16.F32 R191, R170 ;  /* 0x000000aa00bf7304 */ /* 0x0003e20000200800 */
[--C-:B--2---:R-:W-:Y:S02]  /*58e0*/  HADD2.F32 R5, -RZ, R213.reuse.H1_H1 ;  /* 0x300000d5ff057230 */ /* 0x104fe40000004100 */
[----:B------:R-:W-:Y:S02]  /*58f0*/  HADD2.F32 R177, -RZ, R212.H1_H1 ;  /* 0x300000d4ffb17230 */ /* 0x000fe40000004100 */
[----:B------:R-:W-:Y:S01]  /*5900*/  HADD2.F32 R213, -RZ, R213.H0_H0 ;  /* 0x200000d5ffd57230 */ /* 0x000fe20000004100 */
[----:B---3--:R-:W-:Y:S02]  /*5910*/  PRMT R161, R18, 0x5410, R161 ;  /* 0x0000541012a17816 */ /* 0x008fe400000000a1 */
[----:B------:R-:W-:Y:S01]  /*5920*/  F2F.F16.F32 R11, R226 ;  /* 0x000000e2000b7304 */ /* 0x000fe20000200800 */
[----:B-1----:R-:W-:-:S04]  /*5930*/  FMUL.FTZ R170, R170, R149 ;  /* 0x00000095aaaa7220 */ /* 0x002fc80000410000 */
[----:B------:R-:W-:-:S03]  /*5940*/  FMUL.FTZ R5, R170, R5 ;  /* 0x00000005aa057220 */ /* 0x000fc60000410000 */
[----:B------:R-:W-:Y:S08]  /*5950*/  F2F.F16.F32 R13, R62 ;  /* 0x0000003e000d7304 */ /* 0x000ff00000200800 */
[----:B------:R1:W-:Y:S08]  /*5960*/  F2F.F16.F32 R62, R5 ;  /* 0x00000005003e7304 */ /* 0x0003f00000200800 */
[----:B------:R-:W-:Y:S01]  /*5970*/  F2F.F16.F32 R203, R186 ;  /* 0x000000ba00cb7304 */ /* 0x000fe20000200800 */
[----:B-1----:R-:W-:-:S02]  /*5980*/  HADD2.F32 R5, -RZ, R4.H0_H0 ;  /* 0x20000004ff057230 */ /* 0x002fc40000004100 */
[----:B------:R-:W-:-:S05]  /*5990*/  HADD2.F32 R4, -RZ, R25.H0_H0 ;  /* 0x20000019ff047230 */ /* 0x000fca0000004100 */
[----:B------:R-:W1:Y:S01]  /*59a0*/  F2F.F16.F32 R216, R222 ;  /* 0x000000de00d87304 */ /* 0x000e620000200800 */
[----:B------:R-:W-:-:S07]  /*59b0*/  FMUL.FTZ R214, R175, R4 ;  /* 0x00000004afd67220 */ /* 0x000fce0000410000 */
[----:B------:R2:W-:Y:S01]  /*59c0*/  F2F.F16.F32 R15, R206 ;  /* 0x000000ce000f7304 */ /* 0x0005e20000200800 */
[----:B-1----:R-:W-:-:S07]  /*59d0*/  PRMT R203, R203, 0x5410, R216 ;  /* 0x00005410cbcb7816 */ /* 0x002fce00000000d8 */
[----:B------:R1:W3:Y:S01]  /*59e0*/  F2F.F16.F32 R193, R190 ;  /* 0x000000be00c17304 */ /* 0x0002e20000200800 */
[----:B--2---:R-:W-:Y:S01]  /*59f0*/  FADD.FTZ R206, -R176, R63 ;  /* 0x0000003fb0ce7221 */ /* 0x004fe20000010100 */
[----:B------:R-:W-:Y:S01]  /*5a00*/  FMUL.FTZ R176, R178, R149 ;  /* 0x00000095b2b07220 */ /* 0x000fe20000410000 */
[----:B------:R-:W-:Y:S01]  /*5a10*/  FMUL.FTZ R63, R174, R5 ;  /* 0x00000005ae3f7220 */ /* 0x000fe20000410000 */
[----:B------:R-:W-:-:S04]  /*5a20*/  IMAD.WIDE.U32 R4, R11, 0x10000, RZ ;  /* 0x000100000b047825 */ /* 0x000fc800078e00ff */
[----:B------:R-:W-:Y:S01]  /*5a30*/  FMUL.FTZ R178, R190, R149 ;  /* 0x00000095beb27220 */ /* 0x000fe20000410000 */
[----:B------:R-:W-:Y:S01]  /*5a40*/  FMUL.FTZ R9, R176, R177 ;  /* 0x000000b1b0097220 */ /* 0x000fe20000410000 */
[----:B------:R-:W-:Y:S01]  /*5a50*/  FMUL.FTZ R177, R210, R149 ;  /* 0x00000095d2b17220 */ /* 0x000fe20000410000 */
[----:B------:R-:W-:Y:S01]  /*5a60*/  F2F.F16.F32 R192, R202 ;  /* 0x000000ca00c07304 */ /* 0x000fe20000200800 */
[----:B------:R-:W-:Y:S01]  /*5a70*/  LOP3.LUT R10, R4, R13, RZ, 0xfc, !PT ;  /* 0x0000000d040a7212 */ /* 0x000fe200078efcff */
[----:B------:R-:W-:Y:S01]  /*5a80*/  FMUL.FTZ R213, R178, R213 ;  /* 0x000000d5b2d57220 */ /* 0x000fe20000410000 */
[----:B------:R-:W-:Y:S01]  /*5a90*/  FMUL.FTZ R13, R177, R8 ;  /* 0x00000008b10d7220 */ /* 0x000fe20000410000 */
[----:B------:R-:W-:Y:S01]  /*5aa0*/  LOP3.LUT R11, R207, R5, RZ, 0xfc, !PT ;  /* 0x00000005cf0b7212 */ /* 0x000fe200078efcff */
[----:B------:R-:W-:-:S03]  /*5ab0*/  IMAD.WIDE.U32 R4, R191, 0x10000, RZ ;  /* 0x00010000bf047825 */ /* 0x000fc600078e00ff */
[----:B------:R-:W-:Y:S01]  /*5ac0*/  F2F.F16.F32 R194, R196 ;  /* 0x000000c400c27304 */ /* 0x000fe20000200800 */
[----:B-1----:R-:W1:Y:S01]  /*5ad0*/  LDC.64 R190, c[0x0][0x390] ;  /* 0x0000e400ffbe7b82 */ /* 0x002e620000000a00 */
[----:B---3--:R-:W-:Y:S01]  /*5ae0*/  IMAD.WIDE.U32 R6, R193, 0x10000, RZ ;  /* 0x00010000c1067825 */ /* 0x008fe200078e00ff */
[----:B------:R-:W-:-:S05]  /*5af0*/  LOP3.LUT R4, R4, R15, RZ, 0xfc, !PT ;  /* 0x0000000f04047212 */ /* 0x000fca00078efcff */
[----:B------:R-:W2:Y:S01]  /*5b00*/  F2F.F16.F32 R195, R200 ;  /* 0x000000c800c37304 */ /* 0x000ea20000200800 */
[----:B------:R-:W-:Y:S01]  /*5b10*/  LOP3.LUT R5, R205, R5, RZ, 0xfc, !PT ;  /* 0x00000005cd057212 */ /* 0x000fe200078efcff */
[----:B------:R-:W-:Y:S01]  /*5b20*/  HADD2.F32 R210, -RZ, R24.H0_H0 ;  /* 0x20000018ffd27230 */ /* 0x000fe20000004100 */
[----:B------:R-:W-:-:S05]  /*5b30*/  LOP3.LUT R7, R203, R7, RZ, 0xfc, !PT ;  /* 0x00000007cb077212 */ /* 0x000fca00078efcff */
[----:B------:R-:W-:Y:S08]  /*5b40*/  F2F.F16.F32 R208, R208 ;  /* 0x000000d000d07304 */ /* 0x000ff00000200800 */
[----:B------:R-:W-:Y:S01]  /*5b50*/  F2F.F16.F32 R14, R14 ;  /* 0x0000000e000e7304 */ /* 0x000fe20000200800 */
[----:B--2---:R-:W-:-:S07]  /*5b60*/  PRMT R186, R194, 0x5410, R195 ;  /* 0x00005410c2ba7816 */ /* 0x004fce00000000c3 */
[----:B------:R-:W-:Y:S01]  /*5b70*/  F2F.F16.F32 R16, R16 ;  /* 0x0000001000107304 */ /* 0x000fe20000200800 */
[----:B------:R-:W2:Y:S07]  /*5b80*/  LDC.64 R194, c[0x0][0x468] ;  /* 0x00011a00ffc27b82 */ /* 0x000eae0000000a00 */
[----:B------:R-:W-:Y:S08]  /*5b90*/  F2F.F16.F32 R19, R19 ;  /* 0x0000001300137304 */ /* 0x000ff00000200800 */
[----:B------:R-:W-:Y:S08]  /*5ba0*/  F2F.F16.F32 R201, R201 ;  /* 0x000000c900c97304 */ /* 0x000ff00000200800 */
[----:B------:R-:W-:Y:S01]  /*5bb0*/  F2F.F16.F32 R67, R67 ;  /* 0x0000004300437304 */ /* 0x000fe20000200800 */
[C---:B------:R-:W-:Y:S01]  /*5bc0*/  FMUL.FTZ R204, R145.reuse, R204 ;  /* 0x000000cc91cc7220 */ /* 0x040fe20000410000 */
[----:B------:R-:W-:-:S06]  /*5bd0*/  FMUL.FTZ R206, R145, R206 ;  /* 0x000000ce91ce7220 */ /* 0x000fcc0000410000 */
[----:B------:R3:W-:Y:S08]  /*5be0*/  F2F.F16.F32 R216, R9 ;  /* 0x0000000900d87304 */ /* 0x0007f00000200800 */
[----:B------:R-:W4:Y:S01]  /*5bf0*/  F2F.F16.F32 R179, R12 ;  /* 0x0000000c00b37304 */ /* 0x000f220000200800 */
[----:B---3--:R-:W-:Y:S02]  /*5c00*/  IMAD.WIDE.U32 R8, R192, 0x10000, RZ ;  /* 0x00010000c0087825 */ /* 0x008fe400078e00ff */
[----:B------:R-:W3:Y:S03]  /*5c10*/  LDC.64 R192, c[0x0][0x478] ;  /* 0x00011e00ffc07b82 */ /* 0x000ee60000000a00 */
[----:B------:R-:W-:-:S02]  /*5c20*/  LOP3.LUT R9, R199, R9, RZ, 0xfc, !PT ;  /* 0x00000009c7097212 */ /* 0x000fc400078efcff */
[----:B------:R-:W5:Y:S01]  /*5c30*/  F2F.F16.F32 R197, R197 ;  /* 0x000000c500c57304 */ /* 0x000f620000200800 */
[----:B----4-:R-:W-:-:S07]  /*5c40*/  LOP3.LUT R6, R6, R179, RZ, 0xfc, !PT ;  /* 0x000000b306067212 */ /* 0x010fce00078efcff */
[----:B------:R-:W4:Y:S01]  /*5c50*/  F2F.F16.F32 R13, R13 ;  /* 0x0000000d000d7304 */ /* 0x000f220000200800 */
[----:B------:R-:W-:-:S04]  /*5c60*/  FMUL.FTZ R179, R12, R149 ;  /* 0x000000950cb37220 */ /* 0x000fc80000410000 */
[----:B------:R-:W-:Y:S01]  /*5c70*/  FMUL.FTZ R210, R179, R210 ;  /* 0x000000d2b3d27220 */ /* 0x000fe20000410000 */
[----:B-----5:R-:W-:Y:S02]  /*5c80*/  PRMT R199, R208, 0x5410, R197 ;  /* 0x00005410d0c77816 */ /* 0x020fe400000000c5 */
[----:B------:R-:W5:Y:S01]  /*5c90*/  F2F.F16.F32 R17, R198 ;  /* 0x000000c600117304 */ /* 0x000f620000200800 */
[----:B----4-:R-:W-:-:S07]  /*5ca0*/  PRMT R197, R13, 0x5410, R216 ;  /* 0x000054100dc57816 */ /* 0x010fce00000000d8 */
[----:B------:R-:W4:Y:S01]  /*5cb0*/  F2F.F16.F32 R64, R64 ;  /* 0x0000004000407304 */ /* 0x000f220000200800 */
[----:B------:R-:W-:-:S04]  /*5cc0*/  IMAD.WIDE.U32 R12, R14, 0x10000, RZ ;  /* 0x000100000e0c7825 */ /* 0x000fc800078e00ff */
[----:B------:R-:W-:Y:S01]  /*5cd0*/  IMAD.WIDE.U32 R14, R62, 0x10000, RZ ;  /* 0x000100003e0e7825 */ /* 0x000fe200078e00ff */
[----:B------:R-:W-:Y:S02]  /*5ce0*/  LOP3.LUT R12, R12, R19, RZ, 0xfc, !PT ;  /* 0x000000130c0c7212 */ /* 0x000fe400078efcff */
[----:B------:R-:W0:Y:S01]  /*5cf0*/  F2F.F16.F32 R65, R65 ;  /* 0x0000004100417304 */ /* 0x000e220000200800 */
[----:B-----5:R-:W-:Y:S01]  /*5d00*/  LOP3.LUT R8, R8, R17, RZ, 0xfc, !PT ;  /* 0x0000001108087212 */ /* 0x020fe200078efcff */
[----:B------:R-:W-:Y:S01]  /*5d10*/  IMAD.WIDE.U32 R16, R16, 0x10000, RZ ;  /* 0x0001000010107825 */ /* 0x000fe200078e00ff */
[----:B------:R-:W-:-:S03]  /*5d20*/  LOP3.LUT R13, R199, R13, RZ, 0xfc, !PT ;  /* 0x0000000dc70d7212 */ /* 0x000fc600078efcff */
[----:B-1----:R-:W-:Y:S01]  /*5d30*/  IMAD.WIDE.U32 R18, R66, 0x8, R190 ;  /* 0x0000000842127825 */ /* 0x002fe200078e00be */
[----:B----4-:R-:W-:Y:S01]  /*5d40*/  PRMT R201, R64, 0x5410, R201 ;  /* 0x0000541040c97816 */ /* 0x010fe200000000c9 */
[----:B------:R-:W-:Y:S01]  /*5d50*/  F2F.F16.F32 R63, R63 ;  /* 0x0000003f003f7304 */ /* 0x000fe20000200800 */
[----:B------:R-:W-:Y:S02]  /*5d60*/  LOP3.LUT R62, R16, R67, RZ, 0xfc, !PT ;  /* 0x00000043103e7212 */ /* 0x000fe400078efcff */
[----:B------:R-:W-:Y:S01]  /*5d70*/  LOP3.LUT R15, R201, R15, RZ, 0xfc, !PT ;  /* 0x0000000fc90f7212 */ /* 0x000fe200078efcff */
[----:B------:R-:W4:Y:S01]  /*5d80*/  LDG.E.64 R18, desc[UR8][R18.64] ;  /* 0x0000000812127981 */ /* 0x000f22000c1e1b00 */
[----:B0-----:R-:W-:-:S03]  /*5d90*/  LOP3.LUT R14, R14, R65, RZ, 0xfc, !PT ;  /* 0x000000410e0e7212 */ /* 0x001fc600078efcff */
[----:B------:R-:W0:Y:S01]  /*5da0*/  F2F.F16.F32 R214, R214 ;  /* 0x000000d600d67304 */ /* 0x000e220000200800 */
[----:B---3--:R-:W-:-:S04]  /*5db0*/  IMAD.WIDE.U32 R64, R66, 0x8, R192 ;  /* 0x0000000842407825 */ /* 0x008fc800078e00c0 */
[----:B--2---:R-:W-:Y:S01]  /*5dc0*/  IMAD.WIDE.U32 R66, R66, 0x8, R194 ;  /* 0x0000000842427825 */ /* 0x004fe200078e00c2 */
[----:B------:R1:W-:Y:S02]  /*5dd0*/  STG.E.64 desc[UR8][R64.64], R60 ;  /* 0x0000003c40007986 */ /* 0x0003e4000c101b08 */
[----:B------:R-:W2:Y:S01]  /*5de0*/  F2F.F16.F32 R213, R213 ;  /* 0x000000d500d57304 */ /* 0x000ea20000200800 */
[----:B0-----:R-:W-:-:S07]  /*5df0*/  PRMT R205, R214, 0x5410, R63 ;  /* 0x00005410d6cd7816 */ /* 0x001fce000000003f */
[----:B------:R-:W0:Y:S01]  /*5e00*/  F2F.F16.F32 R203, R210 ;  /* 0x000000d200cb7304 */ /* 0x000e220000200800 */
[----:B------:R-:W-:Y:S01]  /*5e10*/  LOP3.LUT R63, R161, R17, RZ, 0xfc, !PT ;  /* 0x00000011a13f7212 */ /* 0x000fe200078efcff */
[----:B------:R-:W-:Y:S02]  /*5e20*/  HADD2.F32 R161, -RZ, R212.H0_H0 ;  /* 0x200000d4ffa17230 */ /* 0x000fe40000004100 */
[----:B-1----:R-:W-:Y:S02]  /*5e30*/  IMAD.WIDE.U32 R60, R160, 0x8, R190 ;  /* 0x00000008a03c7825 */ /* 0x002fe400078e00be */
[----:B------:R1:W-:Y:S02]  /*5e40*/  STG.E.64 desc[UR8][R66.64], R62 ;  /* 0x0000003e42007986 */ /* 0x0003e4000c101b08 */
[----:B--2---:R-:W-:Y:S02]  /*5e50*/  IMAD.WIDE.U32 R16, R213, 0x10000, RZ ;  /* 0x00010000d5107825 */ /* 0x004fe400078e00ff */
[----:B------:R-:W2:Y:S02]  /*5e60*/  LDG.E.64 R60, desc[UR8][R60.64] ;  /* 0x000000083c3c7981 */ /* 0x000ea4000c1e1b00 */
[----:B------:R-:W-:Y:S01]  /*5e70*/  HADD2.F32 R64, -RZ, R26.H0_H0 ;  /* 0x2000001aff407230 */ /* 0x000fe20000004100 */
[----:B------:R-:W-:-:S02]  /*5e80*/  LOP3.LUT R17, R205, R17, RZ, 0xfc, !PT ;  /* 0x00000011cd117212 */ /* 0x000fc400078efcff */
[----:B0-----:R-:W-:Y:S01]  /*5e90*/  LOP3.LUT R16, R16, R203, RZ, 0xfc, !PT ;  /* 0x000000cb10107212 */ /* 0x001fe200078efcff */
[----:B-1----:R-:W-:Y:S01]  /*5ea0*/  FMUL.FTZ R66, R202, R149 ;  /* 0x00000095ca427220 */ /* 0x002fe20000410000 */
[----:B------:R-:W-:-:S04]  /*5eb0*/  IMAD.WIDE.U32 R62, R160, 0x8, R192 ;  /* 0x00000008a03e7825 */ /* 0x000fc800078e00c0 */
[----:B------:R-:W-:Y:S01]  /*5ec0*/  FMUL.FTZ R65, R66, R161 ;  /* 0x000000a142417220 */ /* 0x000fe20000410000 */
[----:B------:R-:W-:Y:S01]  /*5ed0*/  IMAD.WIDE.U32 R160, R160, 0x8, R194 ;  /* 0x00000008a0a07825 */ /* 0x000fe200078e00c2 */
[----:B------:R0:W-:Y:S04]  /*5ee0*/  STG.E.64 desc[UR8][R62.64], R10 ;  /* 0x0000000a3e007986 */ /* 0x0001e8000c101b08 */
[----:B------:R1:W-:Y:S01]  /*5ef0*/  STG.E.64 desc[UR8][R160.64], R12 ;  /* 0x0000000ca0007986 */ /* 0x0003e2000c101b08 */
[----:B0-----:R-:W-:-:S04]  /*5f00*/  IMAD.WIDE.U32 R10, R159, 0x8, R190 ;  /* 0x000000089f0a7825 */ /* 0x001fc800078e00be */
[----:B-1----:R-:W-:Y:S02]  /*5f10*/  IMAD.WIDE.U32 R12, R159, 0x8, R192 ;  /* 0x000000089f0c7825 */ /* 0x002fe400078e00c0 */
[----:B------:R-:W3:Y:S02]  /*5f20*/  LDG.E.64 R10, desc[UR8][R10.64] ;  /* 0x000000080a0a7981 */ /* 0x000ee4000c1e1b00 */
[-C--:B------:R-:W-:Y:S02]  /*5f30*/  FMUL.FTZ R67, R198, R149.reuse ;  /* 0x00000095c6437220 */ /* 0x080fe40000410000 */
[----:B------:R0:W-:Y:S01]  /*5f40*/  STG.E.64 desc[UR8][R12.64], R4 ;  /* 0x000000040c007986 */ /* 0x0001e2000c101b08 */
[--C-:B------:R-:W-:Y:S01]  /*5f50*/  HADD2.F32 R203, -RZ, R211.reuse.H0_H0 ;  /* 0x200000d3ffcb7230 */ /* 0x100fe20000004100 */
[----:B------:R-:W1:Y:S01]  /*5f60*/  F2F.F16.F32 R65, R65 ;  /* 0x0000004100417304 */ /* 0x000e620000200800 */
[----:B------:R-:W-:Y:S01]  /*5f70*/  FMUL.FTZ R160, R200, R149 ;  /* 0x00000095c8a07220 */ /* 0x000fe20000410000 */
[----:B------:R-:W-:-:S02]  /*5f80*/  HADD2.F32 R62, -RZ, R211.H1_H1 ;  /* 0x300000d3ff3e7230 */ /* 0x000fc40000004100 */
[----:B------:R-:W-:Y:S01]  /*5f90*/  FMUL.FTZ R64, R67, R64 ;  /* 0x0000004043407220 */ /* 0x000fe20000410000 */
[----:B------:R-:W-:Y:S02]  /*5fa0*/  HADD2.F32 R198, -RZ, R29.H0_H0 ;  /* 0x2000001dffc67230 */ /* 0x000fe40000004100 */
[----:B------:R-:W-:Y:S01]  /*5fb0*/  FMUL.FTZ R161, R204, R149 ;  /* 0x00000095cca17220 */ /* 0x000fe20000410000 */
[----:B0-----:R-:W-:-:S04]  /*5fc0*/  IMAD.WIDE.U32 R4, R159, 0x8, R194 ;  /* 0x000000089f047825 */ /* 0x001fc800078e00c2 */
[----:B------:R-:W-:Y:S01]  /*5fd0*/  FMUL.FTZ R159, R196, R149 ;  /* 0x00000095c49f7220 */ /* 0x000fe20000410000 */
[----:B------:R0:W-:Y:S01]  /*5fe0*/  STG.E.64 desc[UR8][R4.64], R14 ;  /* 0x0000000e04007986 */ /* 0x0001e2000c101b08 */
[----:B------:R-:W-:-:S04]  /*5ff0*/  IMAD.WIDE.U32 R12, R157, 0x8, R192 ;  /* 0x000000089d0c7825 */ /* 0x000fc800078e00c0 */
[----:B------:R-:W-:Y:S01]  /*6000*/  FMUL.FTZ R200, R160, R203 ;  /* 0x000000cba0c87220 */ /* 0x000fe20000410000 */
[----:B------:R-:W5:Y:S01]  /*6010*/  F2F.F16.F32 R63, R64 ;  /* 0x00000040003f7304 */ /* 0x000f620000200800 */
[----:B------:R-:W-:Y:S01]  /*6020*/  FMUL.FTZ R62, R161, R62 ;  /* 0x0000003ea13e7220 */ /* 0x000fe20000410000 */
[----:B------:R-:W-:Y:S02]  /*6030*/  HADD2.F32 R203, -RZ, R28.H0_H0 ;  /* 0x2000001cffcb7230 */ /* 0x000fe40000004100 */
[----:B------:R-:W-:Y:S01]  /*6040*/  FMUL.FTZ R198, R159, R198 ;  /* 0x000000c69fc67220 */ /* 0x000fe20000410000 */
[----:B------:R-:W-:Y:S01]  /*6050*/  FMUL.FTZ R196, R206, R149 ;  /* 0x00000095cec47220 */ /* 0x000fe20000410000 */
[----:B0-----:R-:W-:Y:S02]  /*6060*/  IMAD.WIDE.U32 R4, R157, 0x8, R190 ;  /* 0x000000089d047825 */ /* 0x001fe400078e00be */
[----:B------:R-:W-:Y:S02]  /*6070*/  F2F.F16.F32 R201, R204 ;  /* 0x000000cc00c97304 */ /* 0x000fe40000200800 */
[----:B------:R-:W-:-:S02]  /*6080*/  FMUL.FTZ R203, R196, R203 ;  /* 0x000000cbc4cb7220 */ /* 0x000fc40000410000 */
[----:B------:R-:W3:Y:S04]  /*6090*/  LDG.E.64 R4, desc[UR8][R4.64] ;  /* 0x0000000804047981 */ /* 0x000ee8000c1e1b00 */
[----:B------:R0:W-:Y:S01]  /*60a0*/  STG.E.64 desc[UR8][R12.64], R6 ;  /* 0x000000060c007986 */ /* 0x0001e2000c101b08 */
[----:B------:R-:W5:Y:S01]  /*60b0*/  F2F.F16.F32 R62, R62 ;  /* 0x0000003e003e7304 */ /* 0x000f620000200800 */
[----:B------:R-:W-:-:S07]  /*60c0*/  IMAD.WIDE.U32 R14, R156, 0x8, R192 ;  /* 0x000000089c0e7825 */ /* 0x000fce00078e00c0 */
[----:B------:R-:W-:Y:S01]  /*60d0*/  F2F.F16.F32 R205, R200 ;  /* 0x000000c800cd7304 */ /* 0x000fe20000200800 */
[----:B0-----:R-:W-:-:S07]  /*60e0*/  IMAD.WIDE.U32 R12, R157, 0x8, R194 ;  /* 0x000000089d0c7825 */ /* 0x001fce00078e00c2 */
[----:B------:R-:W0:Y:S01]  /*60f0*/  F2F.F16.F32 R198, R198 ;  /* 0x000000c600c67304 */ /* 0x000e220000200800 */
[C---:B------:R-:W-:Y:S01]  /*6100*/  IMAD.WIDE.U32 R6, R156.reuse, 0x8, R190 ;  /* 0x000000089c067825 */ /* 0x040fe200078e00be */
[----:B------:R1:W-:Y:S06]  /*6110*/  STG.E.64 desc[UR8][R12.64], R16 ;  /* 0x000000100c007986 */ /* 0x0003ec000c101b08 */
[----:B------:R-:W-:Y:S01]  /*6120*/  F2F.F16.F32 R199, R206 ;  /* 0x000000ce00c77304 */ /* 0x000fe20000200800 */
[----:B------:R-:W3:Y:S01]  /*6130*/  LDG.E.64 R6, desc[UR8][R6.64] ;  /* 0x0000000806067981 */ /* 0x000ee2000c1e1b00 */
[----:B------:R-:W-:-:S04]  /*6140*/  IMAD.WIDE.U32 R156, R156, 0x8, R194 ;  /* 0x000000089c9c7825 */ /* 0x000fc800078e00c2 */
[----:B-1----:R-:W-:Y:S02]  /*6150*/  IMAD.WIDE.U32 R12, R65, 0x10000, RZ ;  /* 0x00010000410c7825 */ /* 0x002fe400078e00ff */
[----:B------:R-:W1:Y:S01]  /*6160*/  F2F.F16.F32 R203, R203 ;  /* 0x000000cb00cb7304 */ /* 0x000e620000200800 */
[----:B------:R1:W-:Y:S02]  /*6170*/  STG.E.64 desc[UR8][R14.64], R8 ;  /* 0x000000080e007986 */ /* 0x0003e4000c101b08 */
[----:B------:R-:W-:Y:S02]  /*6180*/  LOP3.LUT R13, R197, R13, RZ, 0xfc, !PT ;  /* 0x0000000dc50d7212 */ /* 0x000fe400078efcff */
[----:B-----5:R-:W-:Y:S01]  /*6190*/  LOP3.LUT R12, R12, R63, RZ, 0xfc, !PT ;  /* 0x0000003f0c0c7212 */ /* 0x020fe200078efcff */
[----:B------:R-:W-:Y:S01]  /*61a0*/  IMAD.WIDE.U32 R16, R62, 0x10000, RZ ;  /* 0x000100003e107825 */ /* 0x000fe200078e00ff */
[----:B0-----:R-:W-:-:S03]  /*61b0*/  PRMT R205, R198, 0x5410, R205 ;  /* 0x00005410c6cd7816 */ /* 0x001fc600000000cd */
[----:B-1----:R-:W-:Y:S01]  /*61c0*/  IMAD.WIDE.U32 R8, R153, 0x8, R190 ;  /* 0x0000000899087825 */ /* 0x002fe200078e00be */
[----:B------:R0:W-:Y:S03]  /*61d0*/  STG.E.64 desc[UR8][R156.64], R12 ;  /* 0x0000000c9c007986 */ /* 0x0001e6000c101b08 */
[----:B------:R-:W-:Y:S02]  /*61e0*/  IMAD.WIDE.U32 R14, R201, 0x10000, RZ ;  /* 0x00010000c90e7825 */ /* 0x000fe400078e00ff */
[----:B------:R-:W5:Y:S01]  /*61f0*/  LDG.E.64 R8, desc[UR8][R8.64] ;  /* 0x0000000808087981 */ /* 0x000f62000c1e1b00 */
[----:B------:R-:W-:Y:S01]  /*6200*/  LOP3.LUT R17, R205, R17, RZ, 0xfc, !PT ;  /* 0x00000011cd117212 */ /* 0x000fe200078efcff */
[----:B------:R-:W-:Y:S01]  /*6210*/  IMAD.WIDE.U32 R62, R153, 0x8, R194 ;  /* 0x00000008993e7825 */ /* 0x000fe200078e00c2 */
[----:B------:R-:W-:-:S03]  /*6220*/  LOP3.LUT R16, R16, R203, RZ, 0xfc, !PT ;  /* 0x000000cb10107212 */ /* 0x000fc600078efcff */
[----:B------:R-:W-:Y:S01]  /*6230*/  IMAD.WIDE.U32 R64, R142, 0x8, R190 ;  /* 0x000000088e407825 */ /* 0x000fe200078e00be */
[----:B0-----:R-:W-:Y:S02]  /*6240*/  LOP3.LUT R13, R186, R15, RZ, 0xfc, !PT ;  /* 0x0000000fba0d7212 */ /* 0x001fe400078efcff */
[----:B------:R-:W-:Y:S01]  /*6250*/  LOP3.LUT R12, R14, R199, RZ, 0xfc, !PT ;  /* 0x000000c70e0c7212 */ /* 0x000fe200078efcff */
[----:B------:R-:W-:-:S05]  /*6260*/  IMAD.WIDE.U32 R14, R153, 0x8, R192 ;  /* 0x00000008990e7825 */ /* 0x000fca00078e00c0 */
[----:B------:R-:W-:Y:S04]  /*6270*/  STG.E.64 desc[UR8][R14.64], R12 ;  /* 0x0000000c0e007986 */ /* 0x000fe8000c101b08 */
[----:B------:R0:W-:Y:S04]  /*6280*/  STG.E.64 desc[UR8][R62.64], R16 ;  /* 0x000000103e007986 */ /* 0x0001e8000c101b08 */
[----:B------:R-:W5:Y:S01]  /*6290*/  LDG.E.64 R64, desc[UR8][R64.64] ;  /* 0x0000000840407981 */ /* 0x000f62000c1e1b00 */
[C-C-:B------:R-:W-:Y:S01]  /*62a0*/  FFMA.FTZ R147, R158.reuse, R147, R155.reuse ;  /* 0x000000939e937223 */ /* 0x140fe2000001009b */
[----:B------:R-:W-:-:S03]  /*62b0*/  FFMA.FTZ R144, R158, R144, R155 ;  /* 0x000000909e907223 */ /* 0x000fc6000001009b */
[----:B------:R-:W-:Y:S01]  /*62c0*/  FADD.FTZ R146, -R147, R146 ;  /* 0x0000009293927221 */ /* 0x000fe20000010100 */
[----:B------:R-:W-:Y:S01]  /*62d0*/  FADD.FTZ R144, -R144, R143 ;  /* 0x0000008f90907221 */ /* 0x000fe20000010100 */
[C-C-:B------:R-:W-:Y:S02]  /*62e0*/  FFMA.FTZ R143, R158.reuse, R152, R155.reuse ;  /* 0x000000989e8f7223 */ /* 0x140fe4000001009b */
[----:B------:R-:W-:Y:S01]  /*62f0*/  FMUL.FTZ R146, R145, R146 ;  /* 0x0000009291927220 */ /* 0x000fe20000410000 */
[----:B0-----:R-:W-:Y:S02]  /*6300*/  HADD2.F32 R16, -RZ, R183.H0_H0 ;  /* 0x200000b7ff107230 */ /* 0x001fe40000004100 */
[----:B------:R-:W-:Y:S01]  /*6310*/  FADD.FTZ R150, -R143, R150 ;  /* 0x000000968f967221 */ /* 0x000fe20000010100 */
[----:B------:R-:W-:Y:S01]  /*6320*/  FFMA.FTZ R151, R158, R151, R155 ;  /* 0x000000979e977223 */ /* 0x000fe2000001009b */
[----:B------:R-:W-:Y:S02]  /*6330*/  FMUL.FTZ R63, R146, R149 ;  /* 0x00000095923f7220 */ /* 0x000fe40000410000 */
[----:B------:R-:W-:Y:S01]  /*6340*/  FMUL.FTZ R150, R145, R150 ;  /* 0x0000009691967220 */ /* 0x000fe20000410000 */
[----:B------:R-:W-:Y:S01]  /*6350*/  FADD.FTZ R148, -R151, R148 ;  /* 0x0000009497947221 */ /* 0x000fe20000010100 */
[----:B------:R-:W-:Y:S01]  /*6360*/  FMUL.FTZ R17, R63, R16 ;  /* 0x000000103f117220 */ /* 0x000fe20000410000 */
[----:B------:R-:W-:Y:S01]  /*6370*/  FMUL.FTZ R144, R145, R144 ;  /* 0x0000009091907220 */ /* 0x000fe20000410000 */
[----:B------:R-:W-:-:S02]  /*6380*/  HADD2.F32 R16, -RZ, R31.H0_H0 ;  /* 0x2000001fff107230 */ /* 0x000fc40000004100 */
[-C--:B------:R-:W-:Y:S01]  /*6390*/  FMUL.FTZ R153, R150, R149.reuse ;  /* 0x0000009596997220 */ /* 0x080fe20000410000 */
[----:B------:R-:W-:Y:S01]  /*63a0*/  FMUL.FTZ R148, R145, R148 ;  /* 0x0000009491947220 */ /* 0x000fe20000410000 */
[----:B------:R0:W-:Y:S01]  /*63b0*/  F2F.F16.F32 R143, R144 ;  /* 0x00000090008f7304 */ /* 0x0001e20000200800 */
[----:B------:R-:W-:Y:S02]  /*63c0*/  HADD2.F32 R183, -RZ, R183.H1_H1 ;  /* 0x300000b7ffb77230 */ /* 0x000fe40000004100 */
[-C--:B------:R-:W-:Y:S01]  /*63d0*/  FMUL.FTZ R62, R144, R149.reuse ;  /* 0x00000095903e7220 */ /* 0x080fe20000410000 */
[----:B------:R-:W-:-:S04]  /*63e0*/  FMUL.FTZ R155, R148, R149 ;  /* 0x00000095949b7220 */ /* 0x000fc80000410000 */
[----:B------:R-:W1:Y:S01]  /*63f0*/  F2F.F16.F32 R12, R146 ;  /* 0x00000092000c7304 */ /* 0x000e620000200800 */
[----:B0-----:R-:W-:Y:S01]  /*6400*/  FMUL.FTZ R144, R153, R16 ;  /* 0x0000001099907220 */ /* 0x001fe20000410000 */
[----:B------:R-:W-:Y:S02]  /*6410*/  HADD2.F32 R16, -RZ, R30.H0_H0 ;  /* 0x2000001eff107230 */ /* 0x000fe40000004100 */
[----:B------:R-:W-:-:S04]  /*6420*/  FMUL.FTZ R183, R62, R183 ;  /* 0x000000b73eb77220 */ /* 0x000fc80000410000 */
[----:B------:R-:W0:Y:S01]  /*6430*/  F2F.F16.F32 R14, R150 ;  /* 0x00000096000e7304 */ /* 0x000e220000200800 */
[----:B------:R-:W-:-:S07]  /*6440*/  FMUL.FTZ R16, R155, R16 ;  /* 0x000000109b107220 */ /* 0x000fce0000410000 */
[----:B------:R-:W0:Y:S08]  /*6450*/  F2F.F16.F32 R15, R148 ;  /* 0x00000094000f7304 */ /* 0x000e300000200800 */
[----:B------:R-:W0:Y:S01]  /*6460*/  F2F.F16.F32 R17, R17 ;  /* 0x0000001100117304 */ /* 0x000e220000200800 */
[----:B-1----:R-:W-:-:S07]  /*6470*/  IMAD.WIDE.U32 R12, R12, 0x10000, RZ ;  /* 0x000100000c0c7825 */ /* 0x002fce00078e00ff */
[----:B------:R-:W-:Y:S08]  /*6480*/  F2F.F16.F32 R183, R183 ;  /* 0x000000b700b77304 */ /* 0x000ff00000200800 */
[----:B------:R-:W1:Y:S08]  /*6490*/  F2F.F16.F32 R144, R144 ;  /* 0x0000009000907304 */ /* 0x000e700000200800 */
[----:B------:R-:W4:Y:S01]  /*64a0*/  F2F.F16.F32 R147, R16 ;  /* 0x0000001000937304 */ /* 0x000f220000200800 */
[----:B0-----:R-:W-:-:S02]  /*64b0*/  PRMT R143, R14, 0x5410, R143 ;  /* 0x000054100e8f7816 */ /* 0x001fc4000000008f */
[----:B------:R-:W-:Y:S01]  /*64c0*/  LOP3.LUT R12, R12, R15, RZ, 0xfc, !PT ;  /* 0x0000000f0c0c7212 */ /* 0x000fe200078efcff */
[----:B------:R-:W-:Y:S01]  /*64d0*/  IMAD.WIDE.U32 R14, R17, 0x10000, RZ ;  /* 0x00010000110e7825 */ /* 0x000fe200078e00ff */
[----:B-1----:R-:W-:Y:S02]  /*64e0*/  PRMT R183, R144, 0x5410, R183 ;  /* 0x0000541090b77816 */ /* 0x002fe400000000b7 */
[----:B----4-:R-:W-:Y:S02]  /*64f0*/  LOP3.LUT R14, R14, R147, RZ, 0xfc, !PT ;  /* 0x000000930e0e7212 */ /* 0x010fe400078efcff */
[--C-:B------:R-:W-:Y:S01]  /*6500*/  SHF.R.U64 R145, R18, 0x10, R19.reuse ;  /* 0x0000001012917819 */ /* 0x100fe20000001213 */
[----:B------:R-:W-:Y:S01]  /*6510*/  HADD2.F32 R144, -RZ, R19.H0_H0 ;  /* 0x20000013ff907230 */ /* 0x000fe20000004100 */
[----:B------:R-:W-:Y:S01]  /*6520*/  SHF.R.U32.HI R17, RZ, 0x10, R19 ;  /* 0x00000010ff117819 */ /* 0x000fe20000011613 */
[----:B------:R-:W-:Y:S02]  /*6530*/  HADD2.F32 R18, -RZ, R18.H0_H0 ;  /* 0x20000012ff127230 */ /* 0x000fe40000004100 */
[----:B------:R-:W-:-:S03]  /*6540*/  HADD2.F32 R145, -RZ, R145.H0_H0 ;  /* 0x20000091ff917230 */ /* 0x000fc60000004100 */
[----:B------:R-:W-:Y:S02]  /*6550*/  FMUL.FTZ R165, R165, R18 ;  /* 0x00000012a5a57220 */ /* 0x000fe40000410000 */
[----:B------:R-:W-:Y:S01]  /*6560*/  FMUL.FTZ R145, R162, R145 ;  /* 0x00000091a2917220 */ /* 0x000fe20000410000 */
[----:B------:R-:W-:Y:S01]  /*6570*/  HADD2.F32 R17, -RZ, R17.H0_H0 ;  /* 0x20000011ff117230 */ /* 0x000fe20000004100 */
[--C-:B--2---:R-:W-:Y:S01]  /*6580*/  SHF.R.U64 R147, R60, 0x10, R61.reuse ;  /* 0x000000103c937819 */ /* 0x104fe2000000123d */
[----:B------:R-:W-:Y:S02]  /*6590*/  HADD2.F32 R60, -RZ, R60.H0_H0 ;  /* 0x2000003cff3c7230 */ /* 0x000fe40000004100 */
[----:B------:R-:W-:Y:S01]  /*65a0*/  HADD2.F32 R19, -RZ, R61.H0_H0 ;  /* 0x2000003dff137230 */ /* 0x000fe20000004100 */
[----:B------:R-:W-:Y:S02]  /*65b0*/  SHF.R.U32.HI R18, RZ, 0x10, R61 ;  /* 0x00000010ff127819 */ /* 0x000fe4000001163d */
[----:B------:R-:W-:-:S02]  /*65c0*/  FMUL.FTZ R146, R169, R60 ;  /* 0x0000003ca9927220 */ /* 0x000fc40000410000 */
[----:B------:R-:W-:Y:S01]  /*65d0*/  FMUL.FTZ R148, R168, R19 ;  /* 0x00000013a8947220 */ /* 0x000fe20000410000 */
[----:B------:R-:W-:Y:S02]  /*65e0*/  HADD2.F32 R18, -RZ, R18.H0_H0 ;  /* 0x20000012ff127230 */ /* 0x000fe40000004100 */
[----:B------:R-:W-:-:S03]  /*65f0*/  FMUL.FTZ R164, R164, R17 ;  /* 0x00000011a4a47220 */ /* 0x000fc60000410000 */
[----:B------:R-:W-:Y:S01]  /*6600*/  FMUL.FTZ R149, R167, R18 ;  /* 0x00000012a7957220 */ /* 0x000fe20000410000 */
[----:B------:R-:W-:Y:S01]  /*6610*/  LOP3.LUT R13, R143, R13, RZ, 0xfc, !PT ;  /* 0x0000000d8f0d7212 */ /* 0x000fe200078efcff */
[----:B------:R-:W-:Y:S01]  /*6620*/  IMAD.WIDE.U32 R16, R142, 0x8, R192 ;  /* 0x000000088e107825 */ /* 0x000fe200078e00c0 */
[----:B------:R-:W-:-:S03]  /*6630*/  LOP3.LUT R15, R183, R15, RZ, 0xfc, !PT ;  /* 0x0000000fb70f7212 */ /* 0x000fc600078efcff */
[----:B------:R-:W-:Y:S01]  /*6640*/  IMAD.WIDE.U32 R142, R142, 0x8, R194 ;  /* 0x000000088e8e7825 */ /* 0x000fe200078e00c2 */
[--C-:B---3--:R-:W-:Y:S02]  /*6650*/  SHF.R.U64 R169, R10, 0x10, R11.reuse ;  /* 0x000000100aa97819 */ /* 0x108fe4000000120b */
[----:B------:R-:W-:Y:S01]  /*6660*/  SHF.R.U32.HI R19, RZ, 0x10, R11 ;  /* 0x00000010ff137819 */ /* 0x000fe2000001160b */
[----:B------:R-:W-:-:S05]  /*6670*/  HADD2.F32 R11, -RZ, R11.H0_H0 ;  /* 0x2000000bff0b7230 */ /* 0x000fca0000004100 */
[----:B------:R-:W-:Y:S01]  /*6680*/  FMUL.FTZ R162, R172, R11 ;  /* 0x0000000baca27220 */ /* 0x000fe20000410000 */
[----:B------:R-:W-:Y:S01]  /*6690*/  HADD2.F32 R10, -RZ, R10.H0_H0 ;  /* 0x2000000aff0a7230 */ /* 0x000fe20000004100 */
[----:B------:R0:W-:Y:S04]  /*66a0*/  STG.E.64 desc[UR8][R16.64], R12 ;  /* 0x0000000c10007986 */ /* 0x0001e8000c101b08 */
[----:B------:R-:W-:Y:S01]  /*66b0*/  FMUL.FTZ R150, R173, R10 ;  /* 0x0000000aad967220 */ /* 0x000fe20000410000 */
[----:B------:R1:W-:Y:S01]  /*66c0*/  STG.E.64 desc[UR8][R142.64], R14 ;  /* 0x0000000e8e007986 */ /* 0x0003e2000c101b08 */
[----:B------:R-:W-:Y:S02]  /*66d0*/  HADD2.F32 R10, -RZ, R19.H0_H0 ;  /* 0x20000013ff0a7230 */ /* 0x000fe40000004100 */
[----:B------:R-:W-:Y:S01]  /*66e0*/  HADD2.F32 R172, -RZ, R4.H0_H0 ;  /* 0x20000004ffac7230 */ /* 0x000fe20000004100 */
[--C-:B------:R-:W-:Y:S01]  /*66f0*/  SHF.R.U64 R4, R4, 0x10, R5.reuse ;  /* 0x0000001004047819 */ /* 0x100fe20000001205 */
[----:B------:R-:W-:Y:S01]  /*6700*/  HADD2.F32 R18, -RZ, R5.H0_H0 ;  /* 0x20000005ff127230 */ /* 0x000fe20000004100 */
[----:B------:R-:W-:-:S03]  /*6710*/  SHF.R.U32.HI R167, RZ, 0x10, R5 ;  /* 0x00000010ffa77819 */ /* 0x000fc60000011605 */
[----:B------:R-:W-:Y:S02]  /*6720*/  HADD2.F32 R5, -RZ, R4.H0_H0 ;  /* 0x20000004ff057230 */ /* 0x000fe40000004100 */
[----:B------:R-:W-:Y:S01]  /*6730*/  FMUL.FTZ R144, R163, R144 ;  /* 0x00000090a3907220 */ /* 0x000fe20000410000 */
[----:B------:R-:W-:Y:S01]  /*6740*/  FMUL.FTZ R163, R171, R10 ;  /* 0x0000000aaba37220 */ /* 0x000fe20000410000 */
[----:B------:R-:W-:Y:S01]  /*6750*/  HADD2.F32 R4, -RZ, R7.H0_H0 ;  /* 0x20000007ff047230 */ /* 0x000fe20000004100 */
[--C-:B------:R-:W-:Y:S01]  /*6760*/  SHF.R.U64 R173, R6, 0x10, R7.reuse ;  /* 0x0000001006ad7819 */ /* 0x100fe20000001207 */
[----:B------:R-:W-:Y:S02]  /*6770*/  HADD2.F32 R152, -RZ, R6.H0_H0 ;  /* 0x20000006ff987230 */ /* 0x000fe40000004100 */
[----:B------:R-:W-:Y:S01]  /*6780*/  FMUL.FTZ R6, R178, R5 ;  /* 0x00000005b2067220 */ /* 0x000fe20000410000 */
[----:B------:R-:W-:Y:S01]  /*6790*/  FMUL.FTZ R178, R177, R4 ;  /* 0x00000004b1b27220 */ /* 0x000fe20000410000 */
[----:B------:R-:W-:Y:S01]  /*67a0*/  SHF.R.U32.HI R177, RZ, 0x10, R7 ;  /* 0x00000010ffb17819 */ /* 0x000fe20000011607 */
[----:B------:R-:W-:Y:S01]  /*67b0*/  FMUL.FTZ R152, R67, R152 ;  /* 0x0000009843987220 */ /* 0x000fe20000410000 */
[----:B------:R-:W-:-:S02]  /*67c0*/  HADD2.F32 R147, -RZ, R147.H0_H0 ;  /* 0x20000093ff937230 */ /* 0x000fc40000004100 */
[----:B------:R-:W-:Y:S02]  /*67d0*/  HADD2.F32 R169, -RZ, R169.H0_H0 ;  /* 0x200000a9ffa97230 */ /* 0x000fe40000004100 */
[----:B------:R-:W-:Y:S01]  /*67e0*/  HADD2.F32 R167, -RZ, R167.H0_H0 ;  /* 0x200000a7ffa77230 */ /* 0x000fe20000004100 */
[----:B-----5:R-:W-:-:S05]  /*67f0*/  SHF.R.U64 R4, R8, 0x10, R9 ;  /* 0x0000001008047819 */ /* 0x020fca0000001209 */
[----:B------:R-:W-:Y:S01]  /*6800*/  HADD2.F32 R4, -RZ, R4.H0_H0 ;  /* 0x20000004ff047230 */ /* 0x000fe20000004100 */
[----:B------:R-:W-:-:S04]  /*6810*/  SHF.R.U32.HI R67, RZ, 0x10, R9 ;  /* 0x00000010ff437819 */ /* 0x000fc80000011609 */
[----:B------:R-:W-:Y:S01]  /*6820*/  FMUL.FTZ R161, R161, R4 ;  /* 0x00000004a1a17220 */ /* 0x000fe20000410000 */
[----:B------:R-:W-:Y:S02]  /*6830*/  HADD2.F32 R173, -RZ, R173.H0_H0 ;  /* 0x200000adffad7230 */ /* 0x000fe40000004100 */
[----:B------:R-:W-:Y:S02]  /*6840*/  HADD2.F32 R177, -RZ, R177.H0_H0 ;  /* 0x200000b1ffb17230 */ /* 0x000fe40000004100 */
[----:B------:R-:W-:Y:S02]  /*6850*/  HADD2.F32 R5, -RZ, R8.H0_H0 ;  /* 0x20000008ff057230 */ /* 0x000fe40000004100 */
[----:B------:R-:W-:Y:S02]  /*6860*/  HADD2.F32 R190, -RZ, R9.H0_H0 ;  /* 0x20000009ffbe7230 */ /* 0x000fe40000004100 */
[----:B------:R-:W-:Y:S01]  /*6870*/  HADD2.F32 R67, -RZ, R67.H0_H0 ;  /* 0x20000043ff437230 */ /* 0x000fe20000004100 */
[----:B------:R-:W-:-:S02]  /*6880*/  SHF.R.U64 R4, R64, 0x10, R65 ;  /* 0x0000001040047819 */ /* 0x000fc40000001241 */
[----:B------:R-:W-:Y:S01]  /*6890*/  SHF.R.U32.HI R19, RZ, 0x10, R65 ;  /* 0x00000010ff137819 */ /* 0x000fe20000011641 */
[----:B0-----:R-:W-:Y:S02]  /*68a0*/  HADD2.F32 R12, -RZ, R64.H0_H0 ;  /* 0x20000040ff0c7230 */ /* 0x001fe40000004100 */
[----:B------:R-:W-:Y:S02]  /*68b0*/  HADD2.F32 R10, -RZ, R65.H0_H0 ;  /* 0x20000041ff0a7230 */ /* 0x000fe40000004100 */
[----:B------:R-:W-:Y:S02]  /*68c0*/  HADD2.F32 R4, -RZ, R4.H0_H0 ;  /* 0x20000004ff047230 */ /* 0x000fe40000004100 */
[----:B------:R-:W-:Y:S02]  /*68d0*/  HADD2.F32 R19, -RZ, R19.H0_H0 ;  /* 0x20000013ff137230 */ /* 0x000fe40000004100 */
        /* <DEDUP_REMOVED lines=15> */
.L_x_1699:
[----:B------:R-:W-:-:S04]  /*69d0*/  UISETP.NE.U32.AND UP0, UPT, UR14, URZ, UPT ;  /* 0x000000ff0e00728c */ /* 0x000fc8000bf05070 */
[----:B------:R-:W-:-:S09]  /*69e0*/  UISETP.NE.AND.EX UP0, UPT, UR15, URZ, UPT, UP0 ;  /* 0x000000ff0f00728c */ /* 0x000fd2000bf05300 */
[----:B------:R-:W-:Y:S05]  /*69f0*/  BRA.U UP0, `(.L_x_1702) ;  /* 0x0000001500f47547 */ /* 0x000fea000b800000 */
[C-C-:B------:R-:W-:Y:S01]  /*6a00*/  FFMA.FTZ R7, R158.reuse, R60, R155.reuse ;  /* 0x0000003c9e077223 */ /* 0x140fe2000001009b */
[----:B------:R-:W-:Y:S01]  /*6a10*/  FFMA.FTZ R10, R158, R64, R155 ;  /* 0x000000409e0a7223 */ /* 0x000fe2000001009b */
[----:B------:R-:W-:Y:S01]  /*6a20*/  SHF.R.U64 R64, R46, 0x10, R47 ;  /* 0x000000102e407819 */ /* 0x000fe2000000122f */
[C-C-:B------:R-:W-:Y:S01]  /*6a30*/  FFMA.FTZ R205, R158.reuse, R205, R155.reuse ;  /* 0x000000cd9ecd7223 */ /* 0x140fe2000001009b */
[----:B------:R-:W-:Y:S01]  /*6a40*/  FADD.FTZ R210, -R7, R210 ;  /* 0x000000d207d27221 */ /* 0x000fe20000010100 */
[C---:B------:R-:W-:Y:S01]  /*6a50*/  FFMA.FTZ R7, R158.reuse, R192, R155 ;  /* 0x000000c09e077223 */ /* 0x040fe2000001009b */
[----:B------:R-:W-:Y:S01]  /*6a60*/  SHF.R.U32.HI R11, RZ, 0x10, R47 ;  /* 0x00000010ff0b7819 */ /* 0x000fe2000001162f */
[C-C-:B------:R-:W-:Y:S01]  /*6a70*/  FFMA.FTZ R203, R158.reuse, R203, R155.reuse ;  /* 0x000000cb9ecb7223 */ /* 0x140fe2000001009b */
[----:B------:R-:W-:Y:S02]  /*6a80*/  HADD2.F32 R64, -RZ, R64.H0_H0 ;  /* 0x20000040ff407230 */ /* 0x000fe40000004100 */
[----:B------:R-:W-:Y:S01]  /*6a90*/  FADD.FTZ R200, -R7, R200 ;  /* 0x000000c807c87221 */ /* 0x000fe20000010100 */
[C-C-:B------:R-:W-:Y:S01]  /*6aa0*/  FFMA.FTZ R7, R158.reuse, R190, R155.reuse ;  /* 0x000000be9e077223 */ /* 0x140fe2000001009b */
[----:B------:R-:W-:Y:S01]  /*6ab0*/  FADD.FTZ R216, -R205, R206 ;  /* 0x000000cecdd87221 */ /* 0x000fe20000010100 */
[----:B------:R-:W-:Y:S01]  /*6ac0*/  MOV R9, R47 ;  /* 0x0000002f00097202 */ /* 0x000fe20000000f00 */
[C-C-:B------:R-:W-:Y:S01]  /*6ad0*/  FFMA.FTZ R67, R158.reuse, R67, R155.reuse ;  /* 0x000000439e437223 */ /* 0x140fe2000001009b */
[----:B------:R-:W-:Y:S01]  /*6ae0*/  FADD.FTZ R198, -R7, R198 ;  /* 0x000000c607c67221 */ /* 0x000fe20000010100 */
[----:B------:R-:W-:Y:S01]  /*6af0*/  FFMA.FTZ R7, R158, R178, R155 ;  /* 0x000000b29e077223 */ /* 0x000fe2000001009b */
[----:B------:R-:W-:-:S02]  /*6b00*/  HADD2.F32 R11, -RZ, R11.H0_H0 ;  /* 0x2000000bff0b7230 */ /* 0x000fc40000004100 */
[C-C-:B------:R-:W-:Y:S01]  /*6b10*/  FFMA.FTZ R208, R158.reuse, R208, R155.reuse ;  /* 0x000000d09ed07223 */ /* 0x140fe2000001009b */
[----:B------:R-:W-:Y:S01]  /*6b20*/  FADD.FTZ R218, -R203, R204 ;  /* 0x000000cccbda7221 */ /* 0x000fe20000010100 */
[----:B------:R-:W-:Y:S01]  /*6b30*/  FADD.FTZ R196, -R7, R196 ;  /* 0x000000c407c47221 */ /* 0x000fe20000010100 */
[C-C-:B------:R-:W-:Y:S01]  /*6b40*/  FFMA.FTZ R7, R158.reuse, R174, R155.reuse ;  /* 0x000000ae9e077223 */ /* 0x140fe2000001009b */
[C-C-:B------:R-:W-:Y:S01]  /*6b50*/  FFMA.FTZ R175, R158.reuse, R175, R155.reuse ;  /* 0x000000af9eaf7223 */ /* 0x140fe2000001009b */
[----:B------:R-:W-:Y:S01]  /*6b60*/  FFMA.FTZ R18, R158, R172, R155 ;  /* 0x000000ac9e127223 */ /* 0x000fe2000001009b */
[----:B------:R-:W-:Y:S01]  /*6b70*/  FFMA.FTZ R64, R145, R216, R64 ;  /* 0x000000d891407223 */ /* 0x000fe20000010040 */
[----:B------:R-:W-:Y:S01]  /*6b80*/  FADD.FTZ R194, -R7, R194 ;  /* 0x000000c207c27221 */ /* 0x000fe20000010100 */
[----:B------:R-:W-:Y:S01]  /*6b90*/  MOV R7, R46 ;  /* 0x0000002e00077202 */ /* 0x000fe20000000f00 */
[----:B------:R-:W-:Y:S02]  /*6ba0*/  HADD2.F32 R9, -RZ, R9.H0_H0 ;  /* 0x20000009ff097230 */ /* 0x000fe40000004100 */
[----:B------:R-:W-:Y:S01]  /*6bb0*/  FADD.FTZ R172, -R67, R164 ;  /* 0x000000a443ac7221 */ /* 0x000fe20000010100 */
[----:B------:R-:W-:Y:S01]  /*6bc0*/  FADD.FTZ R208, -R208, R209 ;  /* 0x000000d1d0d07221 */ /* 0x000fe20000010100 */
[----:B------:R-:W-:Y:S01]  /*6bd0*/  FFMA.FTZ R164, R145, R218, R11 ;  /* 0x000000da91a47223 */ /* 0x000fe2000001000b */
[----:B------:R-:W-:-:S02]  /*6be0*/  HADD2.F32 R7, -RZ, R7.H0_H0 ;  /* 0x20000007ff077230 */ /* 0x000fc40000004100 */
[----:B------:R-:W-:Y:S01]  /*6bf0*/  FADD.FTZ R192, -R175, R176 ;  /* 0x000000b0afc07221 */ /* 0x000fe20000010100 */
[----:B------:R-:W-:Y:S02]  /*6c00*/  HADD2.F32 R11, -RZ, R5.H1_H1 ;  /* 0x30000005ff0b7230 */ /* 0x000fe40000004100 */
[----:B------:R-:W-:Y:S01]  /*6c10*/  FMUL.FTZ R176, R64, R149 ;  /* 0x0000009540b07220 */ /* 0x000fe20000410000 */
[C---:B------:R-:W-:Y:S01]  /*6c20*/  FFMA.FTZ R178, R145.reuse, R208, R9 ;  /* 0x000000d091b27223 */ /* 0x040fe20000010009 */
[----:B------:R-:W-:Y:S01]  /*6c30*/  FFMA.FTZ R210, R145, R210, R7 ;  /* 0x000000d291d27223 */ /* 0x000fe20000010007 */
[----:B------:R-:W-:Y:S01]  /*6c40*/  SHF.R.U64 R7, R48, 0x10, R49 ;  /* 0x0000001030077819 */ /* 0x000fe20000001231 */
[----:B------:R-:W-:Y:S01]  /*6c50*/  HADD2.F32 R15, -RZ, R3.H0_H0 ;  /* 0x20000003ff0f7230 */ /* 0x000fe20000004100 */
[----:B------:R-:W-:Y:S01]  /*6c60*/  MOV R9, R49 ;  /* 0x0000003100097202 */ /* 0x000fe20000000f00 */
[----:B------:R-:W-:Y:S01]  /*6c70*/  FMUL.FTZ R178, R178, R149 ;  /* 0x00000095b2b27220 */ /* 0x000fe20000410000 */
[----:B------:R-:W-:Y:S01]  /*6c80*/  FFMA.FTZ R207, R158, R207, R155 ;  /* 0x000000cf9ecf7223 */ /* 0x000fe2000001009b */
[----:B------:R-:W-:-:S02]  /*6c90*/  HADD2.F32 R64, -RZ, R7.H0_H0 ;  /* 0x20000007ff407230 */ /* 0x000fc40000004100 */
[----:B------:R-:W-:Y:S01]  /*6ca0*/  FMUL.FTZ R7, R11, R176 ;  /* 0x000000b00b077220 */ /* 0x000fe20000410000 */
[----:B------:R-:W-:Y:S01]  /*6cb0*/  MOV R11, R48 ;  /* 0x00000030000b7202 */ /* 0x000fe20000000f00 */
[C---:B------:R-:W-:Y:S01]  /*6cc0*/  FFMA.FTZ R206, R158.reuse, R62, R155 ;  /* 0x0000003e9ece7223 */ /* 0x040fe2000001009b */
[----:B------:R-:W-:Y:S01]  /*6cd0*/  SHF.R.U32.HI R13, RZ, 0x10, R49 ;  /* 0x00000010ff0d7819 */ /* 0x000fe20000011631 */
[C-C-:B------:R-:W-:Y:S01]  /*6ce0*/  FFMA.FTZ R16, R158.reuse, R162, R155.reuse ;  /* 0x000000a29e107223 */ /* 0x140fe2000001009b */
[----:B------:R-:W-:Y:S02]  /*6cf0*/  HADD2.F32 R162, -RZ, R9.H0_H0 ;  /* 0x20000009ffa27230 */ /* 0x000fe40000004100 */
[C-C-:B------:R-:W-:Y:S01]  /*6d00*/  FFMA.FTZ R170, R158.reuse, R170, R155.reuse ;  /* 0x000000aa9eaa7223 */ /* 0x140fe2000001009b */
[----:B------:R-:W-:Y:S01]  /*6d10*/  FMUL.FTZ R9, R15, R178 ;  /* 0x000000b20f097220 */ /* 0x000fe20000410000 */
[----:B------:R-:W-:Y:S02]  /*6d20*/  HADD2.F32 R11, -RZ, R11.H0_H0 ;  /* 0x2000000bff0b7230 */ /* 0x000fe40000004100 */
[C-C-:B------:R-:W-:Y:S01]  /*6d30*/  FFMA.FTZ R6, R158.reuse, R193, R155.reuse ;  /* 0x000000c19e067223 */ /* 0x140fe2000001009b */
[----:B------:R-:W-:Y:S01]  /*6d40*/  FADD.FTZ R202, -R207, R202 ;  /* 0x000000cacfca7221 */ /* 0x000fe20000010100 */
[----:B------:R-:W-:Y:S01]  /*6d50*/  FFMA.FTZ R62, R158, R161, R155 ;  /* 0x000000a19e3e7223 */ /* 0x000fe2000001009b */
[----:B------:R-:W-:Y:S01]  /*6d60*/  SHF.R.U32.HI R15, RZ, 0x10, R51 ;  /* 0x00000010ff0f7819 */ /* 0x000fe20000011633 */
[----:B------:R-:W-:Y:S01]  /*6d70*/  FADD.FTZ R206, -R206, R179 ;  /* 0x000000b3cece7221 */ /* 0x000fe20000010100 */
[----:B------:R-:W-:Y:S01]  /*6d80*/  HADD2.F32 R13, -RZ, R13.H0_H0 ;  /* 0x2000000dff0d7230 */ /* 0x000fe20000004100 */
[----:B------:R-:W-:Y:S01]  /*6d90*/  SHF.R.U64 R174, R50, 0x10, R51 ;  /* 0x0000001032ae7819 */ /* 0x000fe20000001233 */
[----:B------:R-:W-:Y:S01]  /*6da0*/  FFMA.FTZ R12, R158, R166, R155 ;  /* 0x000000a69e0c7223 */ /* 0x000fe2000001009b */
[----:B------:R-:W-:Y:S01]  /*6db0*/  FADD.FTZ R166, -R170, R171 ;  /* 0x000000abaaa67221 */ /* 0x000fe20000010100 */
[----:B------:R-:W-:Y:S01]  /*6dc0*/  FADD.FTZ R204, -R6, R201 ;  /* 0x000000c906cc7221 */ /* 0x000fe20000010100 */
[----:B------:R-:W-:Y:S01]  /*6dd0*/  FADD.FTZ R62, -R62, R165 ;  /* 0x000000a53e3e7221 */ /* 0x000fe20000010100 */
[----:B------:R-:W-:Y:S01]  /*6de0*/  FFMA.FTZ R170, R145, R202, R11 ;  /* 0x000000ca91aa7223 */ /* 0x000fe2000001000b */
[----:B------:R-:W-:-:S02]  /*6df0*/  HADD2.F32 R190, -RZ, R2.H0_H0 ;  /* 0x20000002ffbe7230 */ /* 0x000fc40000004100 */
[C---:B------:R-:W-:Y:S01]  /*6e00*/  FFMA.FTZ R64, R145.reuse, R206, R64 ;  /* 0x000000ce91407223 */ /* 0x040fe20000010040 */
[----:B------:R-:W-:Y:S01]  /*6e10*/  FMUL.FTZ R165, R210, R149 ;  /* 0x00000095d2a57220 */ /* 0x000fe20000410000 */
[----:B------:R-:W-:Y:S01]  /*6e20*/  MOV R11, R51 ;  /* 0x00000033000b7202 */ /* 0x000fe20000000f00 */
[----:B------:R-:W-:Y:S02]  /*6e30*/  HADD2.F32 R15, -RZ, R15.H0_H0 ;  /* 0x2000000fff0f7230 */ /* 0x000fe40000004100 */
[----:B------:R-:W-:Y:S01]  /*6e40*/  FFMA.FTZ R192, R145, R192, R13 ;  /* 0x000000c091c07223 */ /* 0x000fe2000001000d */
[----:B------:R-:W-:Y:S02]  /*6e50*/  HADD2.F32 R174, -RZ, R174.H0_H0 ;  /* 0x200000aeffae7230 */ /* 0x000fe40000004100 */
[----:B------:R-:W-:Y:S01]  /*6e60*/  FFMA.FTZ R8, R158, R191, R155 ;  /* 0x000000bf9e087223 */ /* 0x000fe2000001009b */
[----:B------:R-:W-:Y:S01]  /*6e70*/  FADD.FTZ R18, -R18, R173 ;  /* 0x000000ad12127221 */ /* 0x000fe20000010100 */
[----:B------:R-:W-:-:S02]  /*6e80*/  HADD2.F32 R13, -RZ, R5.H0_H0 ;  /* 0x20000005ff0d7230 */ /* 0x000fc40000004100 */
[----:B------:R-:W-:Y:S01]  /*6e90*/  FADD.FTZ R12, -R12, R169 ;  /* 0x000000a90c0c7221 */ /* 0x000fe20000010100 */
[----:B------:R1:W-:Y:S01]  /*6ea0*/  F2F.F16.F32 R5, R9 ;  /* 0x0000000900057304 */ /* 0x0003e20000200800 */
[C---:B------:R-:W-:Y:S01]  /*6eb0*/  FFMA.FTZ R162, R145.reuse, R204, R162 ;  /* 0x000000cc91a27223 */ /* 0x040fe200000100a2 */
[-C--:B------:R-:W-:Y:S01]  /*6ec0*/  FMUL.FTZ R169, R64, R149.reuse ;  /* 0x0000009540a97220 */ /* 0x080fe20000410000 */
[----:B------:R-:W-:Y:S02]  /*6ed0*/  HADD2.F32 R64, -RZ, R11.H0_H0 ;  /* 0x2000000bff407230 */ /* 0x000fe40000004100 */
[----:B------:R-:W-:Y:S01]  /*6ee0*/  FADD.FTZ R8, -R8, R199 ;  /* 0x000000c708087221 */ /* 0x000fe20000010100 */
[C---:B------:R-:W-:Y:S01]  /*6ef0*/  FFMA.FTZ R18, R145.reuse, R18, R174 ;  /* 0x0000001291127223 */ /* 0x040fe200000100ae */
[----:B------:R-:W-:Y:S01]  /*6f00*/  FMUL.FTZ R174, R162, R149 ;  /* 0x00000095a2ae7220 */ /* 0x000fe20000410000 */
[----:B------:R-:W-:Y:S01]  /*6f10*/  FFMA.FTZ R60, R158, R65, R155 ;  /* 0x000000419e3c7223 */ /* 0x000fe2000001009b */
[----:B------:R-:W-:Y:S01]  /*6f20*/  SHF.R.U32.HI R19, RZ, 0x10, R53 ;  /* 0x00000010ff137819 */ /* 0x000fe20000011635 */
[----:B-1----:R-:W-:Y:S01]  /*6f30*/  FMUL.FTZ R9, R190, R165 ;  /* 0x000000a5be097220 */ /* 0x002fe20000410000 */
[C---:B------:R-:W-:Y:S01]  /*6f40*/  FFMA.FTZ R190, R145.reuse, R166, R15 ;  /* 0x000000a691be7223 */ /* 0x040fe2000001000f */
[----:B------:R-:W-:Y:S01]  /*6f50*/  HADD2.F32 R15, -RZ, R21.H0_H0 ;  /* 0x20000015ff0f7230 */ /* 0x000fe20000004100 */
[----:B------:R-:W-:Y:S01]  /*6f60*/  SHF.R.U64 R166, R52, 0x10, R53 ;  /* 0x0000001034a67819 */ /* 0x000fe20000001235 */
[----:B------:R-:W-:Y:S01]  /*6f70*/  FFMA.FTZ R163, R158, R163, R155 ;  /* 0x000000a39ea37223 */ /* 0x000fe2000001009b */
[----:B------:R-:W-:Y:S01]  /*6f80*/  FFMA.FTZ R64, R145, R8, R64 ;  /* 0x0000000891407223 */ /* 0x000fe20000010040 */
[----:B------:R-:W-:Y:S01]  /*6f90*/  FADD.FTZ R60, -R60, R61 ;  /* 0x0000003d3c3c7221 */ /* 0x000fe20000010100 */
[----:B------:R-:W-:Y:S01]  /*6fa0*/  FMUL.FTZ R8, R15, R174 ;  /* 0x000000ae0f087220 */ /* 0x000fe20000410000 */
[----:B------:R-:W-:Y:S01]  /*6fb0*/  HADD2.F32 R166, -RZ, R166.H0_H0 ;  /* 0x200000a6ffa67230 */ /* 0x000fe20000004100 */
[----:B------:R-:W-:Y:S01]  /*6fc0*/  MOV R15, R53 ;  /* 0x00000035000f7202 */ /* 0x000fe20000000f00 */
[----:B------:R-:W-:-:S02]  /*6fd0*/  HADD2.F32 R61, -RZ, R20.H0_H0 ;  /* 0x20000014ff3d7230 */ /* 0x000fc40000004100 */
[----:B------:R-:W-:Y:S01]  /*6fe0*/  FADD.FTZ R168, -R163, R168 ;  /* 0x000000a8a3a87221 */ /* 0x000fe20000010100 */
[----:B------:R-:W-:Y:S02]  /*6ff0*/  HADD2.F32 R19, -RZ, R19.H0_H0 ;  /* 0x20000013ff137230 */ /* 0x000fe40000004100 */
[-C--:B------:R-:W-:Y:S01]  /*7000*/  FMUL.FTZ R170, R170, R149.reuse ;  /* 0x00000095aaaa7220 */ /* 0x080fe20000410000 */
[----:B------:R-:W-:Y:S01]  /*7010*/  FFMA.FTZ R6, R158, R186, R155 ;  /* 0x000000ba9e067223 */ /* 0x000fe2000001009b */
[C---:B------:R-:W-:Y:S01]  /*7020*/  FFMA.FTZ R204, R145.reuse, R12, R166 ;  /* 0x0000000c91cc7223 */ /* 0x040fe200000100a6 */
[----:B------:R-:W-:Y:S01]  /*7030*/  HADD2.F32 R12, -RZ, R15.H0_H0 ;  /* 0x2000000fff0c7230 */ /* 0x000fe20000004100 */
[----:B------:R-:W-:Y:S01]  /*7040*/  MOV R17, R52 ;  /* 0x0000003400117202 */ /* 0x000fe20000000f00 */
[----:B------:R-:W-:Y:S01]  /*7050*/  FFMA.FTZ R168, R145, R168, R19 ;  /* 0x000000a891a87223 */ /* 0x000fe20000010013 */
[----:B------:R-:W-:Y:S01]  /*7060*/  FMUL.FTZ R15, R61, R170 ;  /* 0x000000aa3d0f7220 */ /* 0x000fe20000410000 */
[----:B------:R-:W-:Y:S01]  /*7070*/  FADD.FTZ R6, -R6, R197 ;  /* 0x000000c506067221 */ /* 0x000fe20000010100 */
[----:B------:R-:W-:Y:S01]  /*7080*/  HADD2.F32 R19, -RZ, R213.H1_H1 ;  /* 0x300000d5ff137230 */ /* 0x000fe20000004100 */
[----:B------:R-:W-:Y:S01]  /*7090*/  SHF.R.U32.HI R61, RZ, 0x10, R55 ;  /* 0x00000010ff3d7819 */ /* 0x000fe20000011637 */
[----:B------:R-:W-:Y:S01]  /*70a0*/  FMUL.FTZ R166, R18, R149 ;  /* 0x0000009512a67220 */ /* 0x000fe20000410000 */
[----:B------:R-:W-:-:S02]  /*70b0*/  HADD2.F32 R202, -RZ, R214.H1_H1 ;  /* 0x300000d6ffca7230 */ /* 0x000fc40000004100 */
[----:B------:R-:W-:Y:S01]  /*70c0*/  FMUL.FTZ R162, R192, R149 ;  /* 0x00000095c0a27220 */ /* 0x000fe20000410000 */
[----:B------:R-:W-:Y:S02]  /*70d0*/  HADD2.F32 R17, -RZ, R17.H0_H0 ;  /* 0x20000011ff117230 */ /* 0x000fe40000004100 */
[----:B------:R-:W-:Y:S01]  /*70e0*/  FFMA.FTZ R18, R145, R6, R12 ;  /* 0x0000000691127223 */ /* 0x000fe2000001000c */
[----:B------:R-:W-:Y:S01]  /*70f0*/  SHF.R.U64 R192, R54, 0x10, R55 ;  /* 0x0000001036c07819 */ /* 0x000fe20000001237 */
[----:B------:R-:W-:Y:S01]  /*7100*/  FMUL.FTZ R6, R19, R166 ;  /* 0x000000a613067220 */ /* 0x000fe20000410000 */
[----:B------:R-:W-:Y:S01]  /*7110*/  HADD2.F32 R61, -RZ, R61.H0_H0 ;  /* 0x2000003dff3d7230 */ /* 0x000fe20000004100 */
[----:B------:R-:W-:Y:S01]  /*7120*/  MOV R19, R55 ;  /* 0x0000003700137202 */ /* 0x000fe20000000f00 */
[----:B------:R-:W-:Y:S01]  /*7130*/  FFMA.FTZ R14, R158, R177, R155 ;  /* 0x000000b19e0e7223 */ /* 0x000fe2000001009b */
[----:B------:R-:W-:Y:S01]  /*7140*/  FMUL.FTZ R11, R202, R169 ;  /* 0x000000a9ca0b7220 */ /* 0x000fe20000410000 */
[----:B------:R-:W-:Y:S01]  /*7150*/  FMUL.FTZ R164, R164, R149 ;  /* 0x00000095a4a47220 */ /* 0x000fe20000410000 */
[----:B------:R-:W-:Y:S01]  /*7160*/  FFMA.FTZ R202, R145, R198, R17 ;  /* 0x000000c691ca7223 */ /* 0x000fe20000010011 */
[----:B------:R-:W-:-:S02]  /*7170*/  HADD2.F32 R192, -RZ, R192.H0_H0 ;  /* 0x200000c0ffc07230 */ /* 0x000fc40000004100 */
[----:B------:R-:W-:Y:S01]  /*7180*/  FADD.FTZ R16, -R16, R167 ;  /* 0x000000a710107221 */ /* 0x000fe20000010100 */
[--C-:B------:R-:W-:Y:S02]  /*7190*/  HADD2.F32 R208, -RZ, R4.reuse.H1_H1 ;  /* 0x30000004ffd07230 */ /* 0x100fe40000004100 */
[----:B------:R-:W-:Y:S01]  /*71a0*/  FFMA.FTZ R198, R145, R62, R61 ;  /* 0x0000003e91c67223 */ /* 0x000fe2000001003d */
[-C--:B------:R-:W-:Y:S01]  /*71b0*/  FMUL.FTZ R163, R190, R149.reuse ;  /* 0x00000095bea37220 */ /* 0x080fe20000410000 */
[----:B------:R-:W-:Y:S02]  /*71c0*/  HADD2.F32 R62, -RZ, R19.H0_H0 ;  /* 0x20000013ff3e7230 */ /* 0x000fe40000004100 */
[----:B------:R-:W-:Y:S01]  /*71d0*/  FADD.FTZ R14, -R14, R195 ;  /* 0x000000c30e0e7221 */ /* 0x000fe20000010100 */
[----:B------:R-:W-:Y:S02]  /*71e0*/  HADD2.F32 R17, -RZ, R23.H0_H0 ;  /* 0x20000017ff117230 */ /* 0x000fe40000004100 */
[----:B------:R-:W-:Y:S01]  /*71f0*/  FMUL.FTZ R186, R13, R164 ;  /* 0x000000a40dba7220 */ /* 0x000fe20000410000 */
[----:B------:R-:W-:Y:S01]  /*7200*/  FMUL.FTZ R64, R64, R149 ;  /* 0x0000009540407220 */ /* 0x000fe20000410000 */
[----:B------:R-:W-:Y:S01]  /*7210*/  MOV R13, R50 ;  /* 0x00000032000d7202 */ /* 0x000fe20000000f00 */
[C---:B------:R-:W-:Y:S01]  /*7220*/  FFMA.FTZ R206, R145.reuse, R16, R192 ;  /* 0x0000001091ce7223 */ /* 0x040fe200000100c0 */
[----:B------:R-:W-:Y:S01]  /*7230*/  FMUL.FTZ R16, R208, R163 ;  /* 0x000000a3d0107220 */ /* 0x000fe20000410000 */
[----:B------:R-:W-:Y:S01]  /*7240*/  FFMA.FTZ R208, R145, R14, R62 ;  /* 0x0000000e91d07223 */ /* 0x000fe2000001003e */
[----:B------:R-:W-:Y:S01]  /*7250*/  FMUL.FTZ R12, R17, R64 ;  /* 0x00000040110c7220 */ /* 0x000fe20000410000 */
[----:B------:R-:W-:Y:S01]  /*7260*/  HADD2.F32 R190, -RZ, R25.H0_H0 ;  /* 0x20000019ffbe7230 */ /* 0x000fe20000004100 */
[----:B------:R-:W-:Y:S01]  /*7270*/  MOV R17, R54 ;  /* 0x0000003600117202 */ /* 0x000fe20000000f00 */
[----:B------:R-:W-:-:S02]  /*7280*/  HADD2.F32 R14, -RZ, R4.H0_H0 ;  /* 0x20000004ff0e7230 */ /* 0x000fc40000004100 */
[-C--:B------:R-:W-:Y:S01]  /*7290*/  FMUL.FTZ R65, R18, R149.reuse ;  /* 0x0000009512417220 */ /* 0x080fe20000410000 */
[----:B------:R-:W-:Y:S01]  /*72a0*/  FMUL.FTZ R167, R168, R149 ;  /* 0x00000095a8a77220 */ /* 0x000fe20000410000 */
[----:B------:R-:W-:Y:S01]  /*72b0*/  HADD2.F32 R13, -RZ, R13.H0_H0 ;  /* 0x2000000dff0d7230 */ /* 0x000fe20000004100 */
[--C-:B------:R-:W-:Y:S01]  /*72c0*/  SHF.R.U64 R192, R56, 0x10, R57.reuse ;  /* 0x0000001038c07819 */ /* 0x100fe20000001239 */
[----:B------:R-:W-:Y:S01]  /*72d0*/  FMUL.FTZ R4, R190, R65 ;  /* 0x00000041be047220 */ /* 0x000fe20000410000 */
[----:B------:R-:W-:Y:S01]  /*72e0*/  FMUL.FTZ R14, R14, R167 ;  /* 0x000000a70e0e7220 */ /* 0x000fe20000410000 */
[----:B------:R-:W-:Y:S01]  /*72f0*/  HADD2.F32 R17, -RZ, R17.H0_H0 ;  /* 0x20000011ff117230 */ /* 0x000fe20000004100 */
[----:B------:R-:W-:Y:S01]  /*7300*/  SHF.R.U32.HI R61, RZ, 0x10, R57 ;  /* 0x00000010ff3d7819 */ /* 0x000fe20000011639 */
[----:B------:R-:W-:Y:S01]  /*7310*/  FFMA.FTZ R200, R145, R200, R13 ;  /* 0x000000c891c87223 */ /* 0x000fe2000001000d */
[----:B------:R-:W-:Y:S01]  /*7320*/  FADD.FTZ R10, -R10, R63 ;  /* 0x0000003f0a0a7221 */ /* 0x000fe20000010100 */
[----:B------:R-:W1:Y:S01]  /*7330*/  F2F.F16.F32 R186, R186 ;  /* 0x000000ba00ba7304 */ /* 0x000e620000200800 */
[----:B------:R-:W-:-:S02]  /*7340*/  HADD2.F32 R13, -RZ, R214.H0_H0 ;  /* 0x200000d6ff0d7230 */ /* 0x000fc40000004100 */
[----:B------:R-:W-:Y:S01]  /*7350*/  FFMA.FTZ R196, R145, R196, R17 ;  /* 0x000000c491c47223 */ /* 0x000fe20000010011 */
[----:B------:R-:W-:Y:S01]  /*7360*/  HADD2.F32 R192, -RZ, R192.H0_H0 ;  /* 0x200000c0ffc07230 */ /* 0x000fe20000004100 */
[----:B------:R-:W-:Y:S01]  /*7370*/  MOV R17, R56 ;  /* 0x0000003800117202 */ /* 0x000fe20000000f00 */
[----:B------:R-:W-:Y:S02]  /*7380*/  HADD2.F32 R61, -RZ, R61.H0_H0 ;  /* 0x2000003dff3d7230 */ /* 0x000fe40000004100 */
[----:B------:R-:W-:Y:S01]  /*7390*/  FMUL.FTZ R13, R13, R162 ;  /* 0x000000a20d0d7220 */ /* 0x000fe20000410000 */
[----:B------:R-:W-:Y:S01]  /*73a0*/  MOV R18, R57 ;  /* 0x0000003900127202 */ /* 0x000fe20000000f00 */
[----:B------:R2:W-:Y:S01]  /*73b0*/  F2F.F16.F32 R62, R4 ;  /* 0x00000004003e7304 */ /* 0x0005e20000200800 */
[----:B------:R-:W-:Y:S01]  /*73c0*/  FFMA.FTZ R192, R145, R60, R192 ;  /* 0x0000003c91c07223 */ /* 0x000fe200000100c0 */
[----:B------:R-:W-:Y:S02]  /*73d0*/  HADD2.F32 R60, -RZ, R213.H0_H0 ;  /* 0x200000d5ff3c7230 */ /* 0x000fe40000004100 */
[----:B------:R-:W-:Y:S01]  /*73e0*/  FMUL.FTZ R171, R204, R149 ;  /* 0x00000095ccab7220 */ /* 0x000fe20000410000 */
[----:B------:R-:W-:-:S02]  /*73f0*/  HADD2.F32 R67, -RZ, R22.H0_H0 ;  /* 0x20000016ff437230 */ /* 0x000fc40000004100 */
[-C--:B------:R-:W-:Y:S01]  /*7400*/  FMUL.FTZ R168, R200, R149.reuse ;  /* 0x00000095c8a87220 */ /* 0x080fe20000410000 */
[----:B------:R-:W-:Y:S01]  /*7410*/  HADD2.F32 R190, -RZ, R18.H0_H0 ;  /* 0x20000012ffbe7230 */ /* 0x000fe20000004100 */
[----:B-1----:R-:W-:Y:S01]  /*7420*/  PRMT R175, R5, 0x5410, R186 ;  /* 0x0000541005af7816 */ /* 0x002fe200000000ba */
[----:B------:R1:W3:Y:S01]  /*7430*/  F2F.F16.F32 R63, R14 ;  /* 0x0000000e003f7304 */ /* 0x0002e20000200800 */
[----:B------:R-:W-:Y:S02]  /*7440*/  HADD2.F32 R5, -RZ, R24.H0_H0 ;  /* 0x20000018ff057230 */ /* 0x000fe40000004100 */
[----:B--2---:R-:W-:Y:S01]  /*7450*/  FMUL.FTZ R4, R67, R168 ;  /* 0x000000a843047220 */ /* 0x004fe20000410000 */
[----:B------:R-:W-:Y:S01]  /*7460*/  FMUL.FTZ R173, R206, R149 ;  /* 0x00000095cead7220 */ /* 0x000fe20000410000 */
[----:B------:R-:W-:-:S03]  /*7470*/  HADD2.F32 R186, -RZ, R27.H0_H0 ;  /* 0x2000001bffba7230 */ /* 0x000fc60000004100 */
[----:B------:R-:W-:Y:S01]  /*7480*/  F2F.F16.F32 R7, R7 ;  /* 0x0000000700077304 */ /* 0x000fe20000200800 */
[----:B-1----:R-:W-:-:S07]  /*7490*/  FMUL.FTZ R14, R60, R171 ;  /* 0x000000ab3c0e7220 */ /* 0x002fce0000410000 */
[----:B------:R1:W-:Y:S01]  /*74a0*/  F2F.F16.F32 R19, R16 ;  /* 0x0000001000137304 */ /* 0x0003e20000200800 */
[----:B---3--:R-:W-:-:S07]  /*74b0*/  PRMT R191, R62, 0x5410, R63 ;  /* 0x000054103ebf7816 */ /* 0x008fce000000003f */
[----:B------:R-:W-:Y:S01]  /*74c0*/  F2F.F16.F32 R8, R8 ;  /* 0x0000000800087304 */ /* 0x000fe20000200800 */
[C---:B-1----:R-:W-:Y:S01]  /*74d0*/  FFMA.FTZ R16, R145.reuse, R172, R61 ;  /* 0x000000ac91107223 */ /* 0x042fe2000001003d */
[----:B------:R-:W-:Y:S02]  /*74e0*/  HADD2.F32 R61, -RZ, R17.H0_H0 ;  /* 0x20000011ff3d7230 */ /* 0x000fe40000004100 */
[----:B------:R-:W-:Y:S01]  /*74f0*/  FMUL.FTZ R172, R202, R149 ;  /* 0x00000095caac7220 */ /* 0x000fe20000410000 */
[----:B------:R-:W1:Y:S03]  /*7500*/  LDC.64 R62, c[0x0][0x468] ;  /* 0x00011a00ff3e7b82 */ /* 0x000e660000000a00 */
[----:B------:R-:W2:Y:S01]  /*7510*/  F2F.F16.F32 R12, R12 ;  /* 0x0000000c000c7304 */ /* 0x000ea20000200800 */
[----:B------:R-:W-:Y:S01]  /*7520*/  FFMA.FTZ R18, R145, R10, R61 ;  /* 0x0000000a91127223 */ /* 0x000fe2000001003d */
[----:B------:R-:W-:-:S06]  /*7530*/  FMUL.FTZ R10, R5, R172 ;  /* 0x000000ac050a7220 */ /* 0x000fcc0000410000 */
[----:B------:R-:W-:Y:S01]  /*7540*/  F2F.F16.F32 R9, R9 ;  /* 0x0000000900097304 */ /* 0x000fe20000200800 */
[----:B------:R-:W3:Y:S07]  /*7550*/  LDC.64 R60, c[0x0][0x390] ;  /* 0x0000e400ff3c7b82 */ /* 0x000eee0000000a00 */
[----:B------:R-:W-:Y:S01]  /*7560*/  F2F.F16.F32 R11, R11 ;  /* 0x0000000b000b7304 */ /* 0x000fe20000200800 */
[----:B--2---:R-:W-:-:S07]  /*7570*/  PRMT R161, R12, 0x5410, R19 ;  /* 0x000054100ca17816 */ /* 0x004fce0000000013 */
[----:B------:R-:W-:Y:S08]  /*7580*/  F2F.F16.F32 R6, R6 ;  /* 0x0000000600067304 */ /* 0x000ff00000200800 */
[----:B------:R-:W-:Y:S01]  /*7590*/  F2F.F16.F32 R15, R15 ;  /* 0x0000000f000f7304 */ /* 0x000fe20000200800 */
[----:B------:R-:W-:Y:S01]  /*75a0*/  FMUL.FTZ R179, R196, R149 ;  /* 0x00000095c4b37220 */ /* 0x000fe20000410000 */
[----:B------:R-:W-:-:S06]  /*75b0*/  FFMA.FTZ R190, R145, R194, R190 ;  /* 0x000000c291be7223 */ /* 0x000fcc00000100be */
[----:B------:R-:W2:Y:S08]  /*75c0*/  F2F.F16.F32 R13, R13 ;  /* 0x0000000d000d7304 */ /* 0x000eb00000200800 */
[----:B------:R-:W-:Y:S01]  /*75d0*/  F2F.F16.F32 R14, R14 ;  /* 0x0000000e000e7304 */ /* 0x000fe20000200800 */
[----:B--2---:R-:W-:-:S07]  /*75e0*/  PRMT R177, R8, 0x5410, R13 ;  /* 0x0000541008b17816 */ /* 0x004fce000000000d */
[----:B------:R2:W4:Y:S01]  /*75f0*/  F2F.F16.F32 R17, R4 ;  /* 0x0000000400117304 */ /* 0x0005220000200800 */
[--C-:B------:R-:W-:Y:S02]  /*7600*/  HADD2.F32 R8, -RZ, R212.reuse.H0_H0 ;  /* 0x200000d4ff087230 */ /* 0x100fe40000004100 */
[----:B------:R-:W-:-:S03]  /*7610*/  HADD2.F32 R212, -RZ, R212.H1_H1 ;  /* 0x300000d4ffd47230 */ /* 0x000fc60000004100 */
[----:B------:R-:W-:Y:S02]  /*7620*/  FMUL.FTZ R19, R8, R173 ;  /* 0x000000ad08137220 */ /* 0x000fe40000410000 */
[----:B------:R5:W0:Y:S01]  /*7630*/  F2F.F16.F32 R67, R10 ;  /* 0x0000000a00437304 */ /* 0x000a220000200800 */
[----:B--2---:R-:W-:-:S04]  /*7640*/  IMAD.WIDE.U32 R4, R7, 0x10000, RZ ;  /* 0x0001000007047825 */ /* 0x004fc800078e00ff */
[----:B------:R-:W-:Y:S01]  /*7650*/  IMAD.WIDE.U32 R6, R6, 0x10000, RZ ;  /* 0x0001000006067825 */ /* 0x000fe200078e00ff */
[----:B------:R-:W-:-:S03]  /*7660*/  LOP3.LUT R13, R175, R5, RZ, 0xfc, !PT ;  /* 0x00000005af0d7212 */ /* 0x000fc600078efcff */
[----:B------:R-:W-:Y:S01]  /*7670*/  FMUL.FTZ R175, R208, R149 ;  /* 0x00000095d0af7220 */ /* 0x000fe20000410000 */
[----:B------:R-:W-:Y:S01]  /*7680*/  LOP3.LUT R12, R4, R9, RZ, 0xfc, !PT ;  /* 0x00000009040c7212 */ /* 0x000fe200078efcff */
[----:B------:R-:W-:Y:S01]  /*7690*/  IMAD.WIDE.U32 R4, R11, 0x10000, RZ ;  /* 0x000100000b047825 */ /* 0x000fe200078e00ff */
[----:B------:R-:W-:-:S03]  /*76a0*/  LOP3.LUT R7, R161, R7, RZ, 0xfc, !PT ;  /* 0x00000007a1077212 */ /* 0x000fc600078efcff */
[----:B------:R-:W-:Y:S01]  /*76b0*/  FMUL.FTZ R190, R190, R149 ;  /* 0x00000095bebe7220 */ /* 0x000fe20000410000 */
[----:B----4-:R-:W-:Y:S01]  /*76c0*/  LOP3.LUT R6, R6, R17, RZ, 0xfc, !PT ;  /* 0x0000001106067212 */ /* 0x010fe200078efcff */
[----:B-----5:R-:W-:Y:S01]  /*76d0*/  IMAD.WIDE.U32 R10, R14, 0x10000, RZ ;  /* 0x000100000e0a7825 */ /* 0x020fe200078e00ff */
[----:B------:R-:W-:-:S03]  /*76e0*/  LOP3.LUT R9, R177, R5, RZ, 0xfc, !PT ;  /* 0x00000005b1097212 */ /* 0x000fc600078efcff */
[----:B------:R-:W-:Y:S01]  /*76f0*/  FMUL.FTZ R177, R198, R149 ;  /* 0x00000095c6b17220 */ /* 0x000fe20000410000 */
[----:B------:R-:W-:Y:S01]  /*7700*/  LOP3.LUT R8, R4, R15, RZ, 0xfc, !PT ;  /* 0x0000000f04087212 */ /* 0x000fe200078efcff */
[----:B------:R-:W-:Y:S02]  /*7710*/  HADD2.F32 R14, -RZ, R26.H0_H0 ;  /* 0x2000001aff0e7230 */ /* 0x000fe40000004100 */
[----:B------:R-:W-:Y:S01]  /*7720*/  FMUL.FTZ R15, R186, R175 ;  /* 0x000000afba0f7220 */ /* 0x000fe20000410000 */
[----:B------:R-:W-:Y:S01]  /*7730*/  FMUL.FTZ R161, R212, R177 ;  /* 0x000000b1d4a17220 */ /* 0x000fe20000410000 */
[----:B---3--:R-:W-:Y:S01]  /*7740*/  IMAD.WIDE.U32 R4, R66, 0x8, R60 ;  /* 0x0000000842047825 */ /* 0x008fe200078e003c */
[----:B0-----:R-:W-:Y:S01]  /*7750*/  LOP3.LUT R10, R10, R67, RZ, 0xfc, !PT ;  /* 0x000000430a0a7212 */ /* 0x001fe200078efcff */
[----:B------:R0:W-:Y:S02]  /*7760*/  F2F.F16.F32 R193, R15 ;  /* 0x0000000f00c17304 */ /* 0x0001e40000200800 */
[----:B------:R-:W-:Y:S01]  /*7770*/  FMUL.FTZ R17, R14, R179 ;  /* 0x000000b30e117220 */ /* 0x000fe20000410000 */
[----:B-1----:R-:W-:-:S04]  /*7780*/  IMAD.WIDE.U32 R66, R66, 0x8, R62 ;  /* 0x0000000842427825 */ /* 0x002fc800078e003e */
[-C--:B------:R-:W-:Y:S01]  /*7790*/  FMUL.FTZ R186, R192, R149.reuse ;  /* 0x00000095c0ba7220 */ /* 0x080fe20000410000 */
[----:B------:R-:W2:Y:S01]  /*77a0*/  LDG.E.64 R4, desc[UR8][R4.64] ;  /* 0x0000000804047981 */ /* 0x000ea2000c1e1b00 */
[----:B------:R1:W3:Y:S01]  /*77b0*/  F2F.F16.F32 R194, R161 ;  /* 0x000000a100c27304 */ /* 0x0002e20000200800 */
[C---:B0-----:R-:W-:Y:S02]  /*77c0*/  IMAD.WIDE.U32 R14, R160.reuse, 0x8, R60 ;  /* 0x00000008a00e7825 */ /* 0x041fe400078e003c */
[----:B------:R0:W-:Y:S02]  /*77d0*/  STG.E.64 desc[UR8][R66.64], R12 ;  /* 0x0000000c42007986 */ /* 0x0001e4000c101b08 */
[----:B------:R-:W-:Y:S02]  /*77e0*/  HADD2.F32 R195, -RZ, R211.H1_H1 ;  /* 0x300000d3ffc37230 */ /* 0x000fe40000004100 */
[----:B------:R-:W-:Y:S01]  /*77f0*/  HADD2.F32 R197, -RZ, R29.H0_H0 ;  /* 0x2000001dffc57230 */ /* 0x000fe20000004100 */
[----:B------:R-:W4:Y:S01]  /*7800*/  LDG.E.64 R14, desc[UR8][R14.64] ;  /* 0x000000080e0e7981 */ /* 0x000f22000c1e1b00 */
[----:B-1----:R-:W-:Y:S01]  /*7810*/  IMAD.WIDE.U32 R160, R160, 0x8, R62 ;  /* 0x00000008a0a07825 */ /* 0x002fe200078e003e */
[----:B------:R-:W1:Y:S03]  /*7820*/  F2F.F16.F32 R19, R19 ;  /* 0x0000001300137304 */ /* 0x000e660000200800 */
[----:B------:R-:W-:Y:S01]  /*7830*/  HADD2.F32 R211, -RZ, R211.H0_H0 ;  /* 0x200000d3ffd37230 */ /* 0x000fe20000004100 */
[----:B------:R5:W-:Y:S01]  /*7840*/  STG.E.64 desc[UR8][R160.64], R8 ;  /* 0x00000008a0007986 */ /* 0x000be2000c101b08 */
[----:B0-----:R-:W-:Y:S01]  /*7850*/  FMUL.FTZ R66, R16, R149 ;  /* 0x0000009510427220 */ /* 0x001fe20000410000 */
[----:B------:R-:W-:-:S04]  /*7860*/  IMAD.WIDE.U32 R12, R159, 0x8, R60 ;  /* 0x000000089f0c7825 */ /* 0x000fc800078e003c */
[----:B------:R-:W-:Y:S01]  /*7870*/  FMUL.FTZ R192, R195, R186 ;  /* 0x000000bac3c07220 */ /* 0x000fe20000410000 */
[----:B------:R-:W-:Y:S01]  /*7880*/  FMUL.FTZ R67, R18, R149 ;  /* 0x0000009512437220 */ /* 0x000fe20000410000 */
[----:B------:R-:W-:Y:S01]  /*7890*/  FMUL.FTZ R196, R211, R66 ;  /* 0x00000042d3c47220 */ /* 0x000fe20000410000 */
[----:B------:R-:W-:Y:S01]  /*78a0*/  HADD2.F32 R198, -RZ, R28.H0_H0 ;  /* 0x2000001cffc67230 */ /* 0x000fe20000004100 */
[----:B------:R-:W-:Y:S01]  /*78b0*/  LOP3.LUT R11, R191, R11, RZ, 0xfc, !PT ;  /* 0x0000000bbf0b7212 */ /* 0x000fe200078efcff */
[----:B------:R-:W4:Y:S01]  /*78c0*/  LDG.E.64 R12, desc[UR8][R12.64] ;  /* 0x000000080c0c7981 */ /* 0x000f22000c1e1b00 */
[----:B-----5:R-:W-:-:S04]  /*78d0*/  IMAD.WIDE.U32 R8, R159, 0x8, R62 ;  /* 0x000000089f087825 */ /* 0x020fc800078e003e */
[----:B------:R-:W-:Y:S01]  /*78e0*/  FMUL.FTZ R159, R197, R190 ;  /* 0x000000bec59f7220 */ /* 0x000fe20000410000 */
[----:B------:R-:W-:Y:S01]  /*78f0*/  F2F.F16.F32 R191, R17 ;  /* 0x0000001100bf7304 */ /* 0x000fe20000200800 */
[----:B------:R0:W-:Y:S07]  /*7900*/  STG.E.64 desc[UR8][R8.64], R6 ;  /* 0x0000000608007986 */ /* 0x0001ee000c101b08 */
[----:B------:R5:W-:Y:S08]  /*7910*/  F2F.F16.F32 R195, R159 ;  /* 0x0000009f00c37304 */ /* 0x000bf00000200800 */
[----:B------:R-:W-:Y:S01]  /*7920*/  F2F.F16.F32 R192, R192 ;  /* 0x000000c000c07304 */ /* 0x000fe20000200800 */
[----:B-----5:R-:W-:Y:S01]  /*7930*/  FMUL.FTZ R159, R198, R67 ;  /* 0x00000043c69f7220 */ /* 0x020fe20000410000 */
[----:B0-----:R-:W-:-:S04]  /*7940*/  IMAD.WIDE.U32 R6, R157, 0x8, R60 ;  /* 0x000000089d067825 */ /* 0x001fc800078e003c */
[----:B------:R-:W-:Y:S02]  /*7950*/  IMAD.WIDE.U32 R8, R157, 0x8, R62 ;  /* 0x000000089d087825 */ /* 0x000fe400078e003e */
[----:B------:R-:W0:Y:S01]  /*7960*/  F2F.F16.F32 R196, R196 ;  /* 0x000000c400c47304 */ /* 0x000e220000200800 */
[----:B------:R-:W5:Y:S01]  /*7970*/  LDG.E.64 R6, desc[UR8][R6.64] ;  /* 0x0000000806067981 */ /* 0x000f62000c1e1b00 */
[C---:B------:R-:W-:Y:S01]  /*7980*/  IMAD.WIDE.U32 R16, R156.reuse, 0x8, R60 ;  /* 0x000000089c107825 */ /* 0x040fe200078e003c */
[----:B---3--:R-:W-:Y:S02]  /*7990*/  PRMT R193, R193, 0x5410, R194 ;  /* 0x00005410c1c17816 */ /* 0x008fe400000000c2 */
[----:B------:R1:W-:Y:S03]  /*79a0*/  STG.E.64 desc[UR8][R8.64], R10 ;  /* 0x0000000a08007986 */ /* 0x0003e6000c101b08 */
[----:B------:R-:W3:Y:S01]  /*79b0*/  F2F.F16.F32 R159, R159 ;  /* 0x0000009f009f7304 */ /* 0x000ee20000200800 */
[----:B------:R-:W-:-:S04]  /*79c0*/  IMAD.WIDE.U32 R156, R156, 0x8, R62 ;  /* 0x000000089c9c7825 */ /* 0x000fc800078e003e */
[----:B-1----:R-:W-:Y:S01]  /*79d0*/  IMAD.WIDE.U32 R10, R19, 0x10000, RZ ;  /* 0x00010000130a7825 */ /* 0x002fe200078e00ff */
[----:B------:R1:W5:Y:S01]  /*79e0*/  LDG.E.64 R8, desc[UR8][R16.64] ;  /* 0x0000000810087981 */ /* 0x000362000c1e1b00 */
[----:B0-----:R-:W-:Y:S02]  /*79f0*/  PRMT R195, R195, 0x5410, R196 ;  /* 0x00005410c3c37816 */ /* 0x001fe400000000c4 */
[----:B------:R-:W-:Y:S01]  /*7a00*/  IMAD.WIDE.U32 R18, R192, 0x10000, RZ ;  /* 0x00010000c0127825 */ /* 0x000fe200078e00ff */
[----:B------:R-:W-:Y:S02]  /*7a10*/  LOP3.LUT R11, R193, R11, RZ, 0xfc, !PT ;  /* 0x0000000bc10b7212 */ /* 0x000fe400078efcff */
[----:B------:R-:W-:Y:S01]  /*7a20*/  LOP3.LUT R10, R10, R191, RZ, 0xfc, !PT ;  /* 0x000000bf0a0a7212 */ /* 0x000fe200078efcff */
[----:B-1----:R-:W-:-:S04]  /*7a30*/  IMAD.WIDE.U32 R16, R153, 0x8, R60 ;  /* 0x0000000899107825 */ /* 0x002fc800078e003c */
[----:B------:R0:W-:Y:S01]  /*7a40*/  STG.E.64 desc[UR8][R156.64], R10 ;  /* 0x0000000a9c007986 */ /* 0x0001e2000c101b08 */
[----:B------:R-:W-:-:S03]  /*7a50*/  IMAD.WIDE.U32 R60, R142, 0x8, R60 ;  /* 0x000000088e3c7825 */ /* 0x000fc600078e003c */
[----:B------:R-:W5:Y:S01]  /*7a60*/  LDG.E.64 R16, desc[UR8][R16.64] ;  /* 0x0000000810107981 */ /* 0x000f62000c1e1b00 */
[----:B0-----:R-:W-:Y:S02]  /*7a70*/  LOP3.LUT R11, R195, R19, RZ, 0xfc, !PT ;  /* 0x00000013c30b7212 */ /* 0x001fe400078efcff */
[----:B---3--:R-:W-:Y:S01]  /*7a80*/  LOP3.LUT R10, R18, R159, RZ, 0xfc, !PT ;  /* 0x0000009f120a7212 */ /* 0x008fe200078efcff */
[----:B------:R-:W-:-:S05]  /*7a90*/  IMAD.WIDE.U32 R18, R153, 0x8, R62 ;  /* 0x0000000899127825 */ /* 0x000fca00078e003e */
[----:B------:R0:W-:Y:S04]  /*7aa0*/  STG.E.64 desc[UR8][R18.64], R10 ;  /* 0x0000000a12007986 */ /* 0x0001e8000c101b08 */
[----:B------:R-:W3:Y:S01]  /*7ab0*/  LDG.E.64 R60, desc[UR8][R60.64] ;  /* 0x000000083c3c7981 */ /* 0x000ee2000c1e1b00 */
[----:B------:R-:W-:Y:S01]  /*7ac0*/  FFMA.FTZ R153, R158, R147, R155 ;  /* 0x000000939e997223 */ /* 0x000fe2000001009b */
[----:B------:R-:W-:Y:S01]  /*7ad0*/  SHF.R.U64 R147, R58, 0x10, R59 ;  /* 0x000000103a937819 */ /* 0x000fe2000000123b */
[----:B------:R-:W-:Y:S02]  /*7ae0*/  FFMA.FTZ R156, R158, R144, R155 ;  /* 0x000000909e9c7223 */ /* 0x000fe4000001009b */
[----:B------:R-:W-:Y:S01]  /*7af0*/  FADD.FTZ R153, -R153, R146 ;  /* 0x0000009299997221 */ /* 0x000fe20000010100 */
[----:B------:R-:W-:Y:S01]  /*7b00*/  SHF.R.U32.HI R146, RZ, 0x10, R59 ;  /* 0x00000010ff927819 */ /* 0x000fe2000001163b */
[----:B------:R-:W-:-:S02]  /*7b10*/  HADD2.F32 R144, -RZ, R147.H0_H0 ;  /* 0x20000093ff907230 */ /* 0x000fc40000004100 */
[----:B------:R-:W-:Y:S01]  /*7b20*/  FADD.FTZ R156, -R156, R143 ;  /* 0x0000008f9c9c7221 */ /* 0x000fe20000010100 */
[C-C-:B------:R-:W-:Y:S01]  /*7b30*/  FFMA.FTZ R151, R158.reuse, R151, R155.reuse ;  /* 0x000000979e977223 */ /* 0x140fe2000001009b */
[----:B0-----:R-:W-:Y:S01]  /*7b40*/  MOV R10, R59 ;  /* 0x0000003b000a7202 */ /* 0x001fe20000000f00 */
[----:B------:R-:W-:Y:S01]  /*7b50*/  FFMA.FTZ R18, R145, R153, R144 ;  /* 0x0000009991127223 */ /* 0x000fe20000010090 */
[----:B------:R-:W-:Y:S02]  /*7b60*/  HADD2.F32 R144, -RZ, R146.H0_H0 ;  /* 0x20000092ff907230 */ /* 0x000fe40000004100 */
[----:B------:R-:W-:-:S03]  /*7b70*/  FFMA.FTZ R155, R158, R152, R155 ;  /* 0x000000989e9b7223 */ /* 0x000fc6000001009b */
[----:B------:R-:W-:Y:S01]  /*7b80*/  FFMA.FTZ R146, R145, R156, R144 ;  /* 0x0000009c91927223 */ /* 0x000fe20000010090 */
[----:B------:R-:W-:Y:S02]  /*7b90*/  HADD2.F32 R144, -RZ, R10.H0_H0 ;  /* 0x2000000aff907230 */ /* 0x000fe40000004100 */
[----:B------:R-:W-:Y:S01]  /*7ba0*/  FADD.FTZ R155, -R155, R150 ;  /* 0x000000969b9b7221 */ /* 0x000fe20000010100 */
[----:B------:R-:W-:Y:S01]  /*7bb0*/  MOV R10, R58 ;  /* 0x0000003a000a7202 */ /* 0x000fe20000000f00 */
[----:B------:R-:W-:Y:S02]  /*7bc0*/  HADD2.F32 R11, -RZ, R183.H0_H0 ;  /* 0x200000b7ff0b7230 */ /* 0x000fe40000004100 */
[----:B------:R-:W-:Y:S01]  /*7bd0*/  FFMA.FTZ R144, R145, R155, R144 ;  /* 0x0000009b91907223 */ /* 0x000fe20000010090 */
[----:B------:R-:W-:Y:S01]  /*7be0*/  FADD.FTZ R151, -R151, R148 ;  /* 0x0000009497977221 */ /* 0x000fe20000010100 */
[----:B------:R-:W-:Y:S02]  /*7bf0*/  HADD2.F32 R10, -RZ, R10.H0_H0 ;  /* 0x2000000aff0a7230 */ /* 0x000fe40000004100 */
[----:B------:R-:W-:Y:S01]  /*7c00*/  FMUL.FTZ R18, R18, R149 ;  /* 0x0000009512127220 */ /* 0x000fe20000410000 */
[----:B------:R-:W-:-:S02]  /*7c10*/  HADD2.F32 R148, -RZ, R31.H0_H0 ;  /* 0x2000001fff947230 */ /* 0x000fc40000004100 */
[-C--:B------:R-:W-:Y:S01]  /*7c20*/  FMUL.FTZ R143, R144, R149.reuse ;  /* 0x00000095908f7220 */ /* 0x080fe20000410000 */
[----:B------:R-:W-:Y:S02]  /*7c30*/  HADD2.F32 R150, -RZ, R183.H1_H1 ;  /* 0x300000b7ff967230 */ /* 0x000fe40000004100 */
[----:B------:R-:W-:Y:S01]  /*7c40*/  FMUL.FTZ R19, R146, R149 ;  /* 0x0000009592137220 */ /* 0x000fe20000410000 */
[----:B------:R-:W-:Y:S01]  /*7c50*/  FMUL.FTZ R11, R11, R18 ;  /* 0x000000120b0b7220 */ /* 0x000fe20000410000 */
[----:B------:R-:W-:Y:S01]  /*7c60*/  FFMA.FTZ R10, R145, R151, R10 ;  /* 0x00000097910a7223 */ /* 0x000fe2000001000a */
[----:B------:R-:W-:Y:S01]  /*7c70*/  FMUL.FTZ R148, R148, R143 ;  /* 0x0000008f94947220 */ /* 0x000fe20000410000 */
[----:B------:R-:W-:Y:S01]  /*7c80*/  FMUL.FTZ R146, R150, R19 ;  /* 0x0000001396927220 */ /* 0x000fe20000410000 */
[----:B------:R-:W-:Y:S02]  /*7c90*/  HADD2.F32 R144, -RZ, R30.H0_H0 ;  /* 0x2000001eff907230 */ /* 0x000fe40000004100 */
[----:B------:R-:W-:Y:S01]  /*7ca0*/  FMUL.FTZ R153, R10, R149 ;  /* 0x000000950a997220 */ /* 0x000fe20000410000 */
[----:B------:R-:W0:Y:S03]  /*7cb0*/  F2F.F16.F32 R11, R11 ;  /* 0x0000000b000b7304 */ /* 0x000e260000200800 */
[----:B------:R-:W-:-:S05]  /*7cc0*/  FMUL.FTZ R144, R144, R153 ;  /* 0x0000009990907220 */ /* 0x000fca0000410000 */
[----:B------:R-:W-:Y:S08]  /*7cd0*/  F2F.F16.F32 R147, R146 ;  /* 0x0000009200937304 */ /* 0x000ff00000200800 */
[----:B------:R-:W1:Y:S08]  /*7ce0*/  F2F.F16.F32 R148, R148 ;  /* 0x0000009400947304 */ /* 0x000e700000200800 */
[----:B------:R-:W2:Y:S01]  /*7cf0*/  F2F.F16.F32 R145, R144 ;  /* 0x0000009000917304 */ /* 0x000ea20000200800 */
[----:B0-----:R-:W-:Y:S01]  /*7d00*/  IMAD.WIDE.U32 R10, R11, 0x10000, RZ ;  /* 0x000100000b0a7825 */ /* 0x001fe200078e00ff */
[----:B-1----:R-:W-:-:S03]  /*7d10*/  PRMT R149, R148, 0x5410, R147 ;  /* 0x0000541094957816 */ /* 0x002fc60000000093 */
[----:B------:R-:W-:Y:S01]  /*7d20*/  IMAD.WIDE.U32 R62, R142, 0x8, R62 ;  /* 0x000000088e3e7825 */ /* 0x000fe200078e003e */
[----:B--2---:R-:W-:-:S03]  /*7d30*/  SHF.R.U32.HI R150, RZ, 0x10, R5 ;  /* 0x00000010ff967819 */ /* 0x004fc60000011605 */
[----:B------:R-:W-:Y:S01]  /*7d40*/  HADD2.F32 R147, -RZ, R5.H0_H0 ;  /* 0x20000005ff937230 */ /* 0x000fe20000004100 */
[----:B------:R-:W-:Y:S01]  /*7d50*/  SHF.R.U64 R151, R4, 0x10, R5 ;  /* 0x0000001004977819 */ /* 0x000fe20000001205 */
[----:B------:R-:W-:Y:S01]  /*7d60*/  HADD2.F32 R146, -RZ, R4.H0_H0 ;  /* 0x20000004ff927230 */ /* 0x000fe20000004100 */
[----:B------:R-:W-:Y:S01]  /*7d70*/  LOP3.LUT R5, R149, R11, RZ, 0xfc, !PT ;  /* 0x0000000b95057212 */ /* 0x000fe200078efcff */
[----:B------:R-:W-:Y:S01]  /*7d80*/  HADD2.F32 R11, -RZ, R150.H0_H0 ;  /* 0x20000096ff0b7230 */ /* 0x000fe20000004100 */
[----:B------:R-:W-:Y:S01]  /*7d90*/  LOP3.LUT R4, R10, R145, RZ, 0xfc, !PT ;  /* 0x000000910a047212 */ /* 0x000fe200078efcff */
[----:B------:R-:W-:Y:S01]  /*7da0*/  FMUL.FTZ R144, R178, R147 ;  /* 0x00000093b2907220 */ /* 0x000fe20000410000 */
[----:B----4-:R-:W-:Y:S02]  /*7db0*/  SHF.R.U64 R10, R14, 0x10, R15 ;  /* 0x000000100e0a7819 */ /* 0x010fe4000000120f */
[----:B------:R-:W-:Y:S01]  /*7dc0*/  FMUL.FTZ R164, R164, R11 ;  /* 0x0000000ba4a47220 */ /* 0x000fe20000410000 */
[----:B------:R-:W-:-:S02]  /*7dd0*/  HADD2.F32 R147, -RZ, R15.H0_H0 ;  /* 0x2000000fff937230 */ /* 0x000fc40000004100 */
[----:B------:R-:W-:Y:S02]  /*7de0*/  HADD2.F32 R11, -RZ, R14.H0_H0 ;  /* 0x2000000eff0b7230 */ /* 0x000fe40000004100 */
[----:B------:R-:W-:Y:S02]  /*7df0*/  HADD2.F32 R10, -RZ, R10.H0_H0 ;  /* 0x2000000aff0a7230 */ /* 0x000fe40000004100 */
[----:B------:R-:W-:Y:S01]  /*7e00*/  FMUL.FTZ R165, R165, R146 ;  /* 0x00000092a5a57220 */ /* 0x000fe20000410000 */
[----:B------:R-:W-:Y:S01]  /*7e10*/  FMUL.FTZ R148, R174, R147 ;  /* 0x00000093ae947220 */ /* 0x000fe20000410000 */
[----:B------:R-:W-:Y:S01]  /*7e20*/  FMUL.FTZ R146, R170, R11 ;  /* 0x0000000baa927220 */ /* 0x000fe20000410000 */
[----:B------:R-:W-:Y:S01]  /*7e30*/  FMUL.FTZ R147, R169, R10 ;  /* 0x0000000aa9937220 */ /* 0x000fe20000410000 */
[--C-:B------:R-:W-:Y:S01]  /*7e40*/  SHF.R.U64 R169, R12, 0x10, R13.reuse ;  /* 0x000000100ca97819 */ /* 0x100fe2000000120d */
[----:B------:R-:W-:Y:S01]  /*7e50*/  HADD2.F32 R11, -RZ, R12.H0_H0 ;  /* 0x2000000cff0b7230 */ /* 0x000fe20000004100 */
[----:B------:R-:W-:Y:S01]  /*7e60*/  SHF.R.U32.HI R10, RZ, 0x10, R13 ;  /* 0x00000010ff0a7819 */ /* 0x000fe2000001160d */
[----:B------:R-:W-:-:S04]  /*7e70*/  HADD2.F32 R145, -RZ, R151.H0_H0 ;  /* 0x20000097ff917230 */ /* 0x000fc80000004100 */
[----:B------:R-:W-:Y:S01]  /*7e80*/  HADD2.F32 R10, -RZ, R10.H0_H0 ;  /* 0x2000000aff0a7230 */ /* 0x000fe20000004100 */
[----:B------:R-:W-:Y:S01]  /*7e90*/  SHF.R.U32.HI R149, RZ, 0x10, R15 ;  /* 0x00000010ff957819 */ /* 0x000fe2000001160f */
[----:B------:R-:W-:-:S03]  /*7ea0*/  HADD2.F32 R15, -RZ, R13.H0_H0 ;  /* 0x2000000dff0f7230 */ /* 0x000fc60000004100 */
[----:B------:R-:W-:Y:S01]  /*7eb0*/  FMUL.FTZ R163, R163, R10 ;  /* 0x0000000aa3a37220 */ /* 0x000fe20000410000 */
[----:B-----5:R-:W-:-:S05]  /*7ec0*/  HADD2.F32 R12, -RZ, R7.H0_H0 ;  /* 0x20000007ff0c7230 */ /* 0x020fca0000004100 */
[----:B------:R-:W-:Y:S01]  /*7ed0*/  FMUL.FTZ R151, R65, R12 ;  /* 0x0000000c41977220 */ /* 0x000fe20000410000 */
[--C-:B------:R-:W-:Y:S02]  /*7ee0*/  SHF.R.U64 R13, R6, 0x10, R7.reuse ;  /* 0x00000010060d7819 */ /* 0x100fe40000001207 */
[----:B------:R-:W-:Y:S02]  /*7ef0*/  SHF.R.U32.HI R10, RZ, 0x10, R7 ;  /* 0x00000010ff0a7819 */ /* 0x000fe40000011607 */
[--C-:B------:R-:W-:Y:S01]  /*7f00*/  SHF.R.U64 R12, R8, 0x10, R9.reuse ;  /* 0x00000010080c7819 */ /* 0x100fe20000001209 */
[----:B------:R-:W-:Y:S01]  /*7f10*/  HADD2.F32 R178, -RZ, R9.H0_H0 ;  /* 0x20000009ffb27230 */ /* 0x000fe20000004100 */
[----:B------:R-:W-:Y:S01]  /*7f20*/  SHF.R.U32.HI R9, RZ, 0x10, R9 ;  /* 0x00000010ff097819 */ /* 0x000fe20000011609 */
[----:B------:R-:W-:-:S05]  /*7f30*/  HADD2.F32 R8, -RZ, R8.H0_H0 ;  /* 0x20000008ff087230 */ /* 0x000fca0000004100 */
[----:B------:R-:W-:Y:S01]  /*7f40*/  FMUL.FTZ R152, R179, R8 ;  /* 0x00000008b3987220 */ /* 0x000fe20000410000 */
[----:B------:R-:W-:Y:S02]  /*7f50*/  HADD2.F32 R8, -RZ, R9.H0_H0 ;  /* 0x20000009ff087230 */ /* 0x000fe40000004100 */
[----:B------:R-:W-:Y:S02]  /*7f60*/  HADD2.F32 R10, -RZ, R10.H0_H0 ;  /* 0x2000000aff0a7230 */ /* 0x000fe40000004100 */
[----:B------:R-:W-:Y:S01]  /*7f70*/  HADD2.F32 R7, -RZ, R17.H0_H0 ;  /* 0x20000011ff077230 */ /* 0x000fe20000004100 */
[----:B------:R-:W-:Y:S01]  /*7f80*/  SHF.R.U64 R161, R16, 0x10, R17 ;  /* 0x0000001010a17819 */ /* 0x000fe20000001211 */
[----:B------:R-:W-:Y:S02]  /*7f90*/  HADD2.F32 R12, -RZ, R12.H0_H0 ;  /* 0x2000000cff0c7230 */ /* 0x000fe40000004100 */
[----:B------:R-:W-:Y:S01]  /*7fa0*/  FMUL.FTZ R177, R177, R8 ;  /* 0x00000008b1b17220 */ /* 0x000fe20000410000 */
[----:B------:R-:W-:-:S02]  /*7fb0*/  HADD2.F32 R16, -RZ, R16.H0_H0 ;  /* 0x20000010ff107230 */ /* 0x000fc40000004100 */
[----:B------:R-:W-:Y:S01]  /*7fc0*/  FMUL.FTZ R190, R190, R7 ;  /* 0x00000007bebe7220 */ /* 0x000fe20000410000 */
[----:B------:R-:W-:Y:S01]  /*7fd0*/  SHF.R.U32.HI R17, RZ, 0x10, R17 ;  /* 0x00000010ff117819 */ /* 0x000fe20000011611 */
[----:B------:R-:W-:Y:S01]  /*7fe0*/  FMUL.FTZ R150, R168, R11 ;  /* 0x0000000ba8967220 */ /* 0x000fe20000410000 */
[----:B------:R-:W-:Y:S01]  /*7ff0*/  FMUL.FTZ R167, R167, R10 ;  /* 0x0000000aa7a77220 */ /* 0x000fe20000410000 */
[----:B------:R-:W-:Y:S02]  /*8000*/  HADD2.F32 R149, -RZ, R149.H0_H0 ;  /* 0x20000095ff957230 */ /* 0x000fe40000004100 */
[----:B------:R-:W-:Y:S01]  /*8010*/  FMUL.FTZ R173, R173, R12 ;  /* 0x0000000cadad7220 */ /* 0x000fe20000410000 */
[----:B------:R-:W-:Y:S01]  /*8020*/  HADD2.F32 R11, -RZ, R6.H0_H0 ;  /* 0x20000006ff0b7230 */ /* 0x000fe20000004100 */
[----:B------:R0:W-:Y:S01]  /*8030*/  STG.E.64 desc[UR8][R62.64], R4 ;  /* 0x000000043e007986 */ /* 0x0001e2000c101b08 */
[----:B------:R-:W-:Y:S01]  /*8040*/  FMUL.FTZ R194, R67, R16 ;  /* 0x0000001043c27220 */ /* 0x000fe20000410000 */
[----:B------:R-:W-:-:S02]  /*8050*/  HADD2.F32 R169, -RZ, R169.H0_H0 ;  /* 0x200000a9ffa97230 */ /* 0x000fc40000004100 */
[----:B------:R-:W-:Y:S01]  /*8060*/  HADD2.F32 R6, -RZ, R13.H0_H0 ;  /* 0x2000000dff067230 */ /* 0x000fe20000004100 */
[--C-:B---3--:R-:W-:Y:S02]  /*8070*/  SHF.R.U64 R8, R60, 0x10, R61.reuse ;  /* 0x000000103c087819 */ /* 0x108fe4000000123d */
[----:B------:R-:W-:Y:S01]  /*8080*/  SHF.R.U32.HI R7, RZ, 0x10, R61 ;  /* 0x00000010ff077819 */ /* 0x000fe2000001163d */
[----:B------:R-:W-:Y:S02]  /*8090*/  HADD2.F32 R10, -RZ, R61.H0_H0 ;  /* 0x2000003dff0a7230 */ /* 0x000fe40000004100 */
[----:B------:R-:W-:Y:S02]  /*80a0*/  HADD2.F32 R161, -RZ, R161.H0_H0 ;  /* 0x200000a1ffa17230 */ /* 0x000fe40000004100 */
[----:B------:R-:W-:Y:S02]  /*80b0*/  HADD2.F32 R67, -RZ, R17.H0_H0 ;  /* 0x20000011ff437230 */ /* 0x000fe40000004100 */
[----:B------:R-:W-:-:S02]  /*80c0*/  HADD2.F32 R12, -RZ, R60.H0_H0 ;  /* 0x2000003cff0c7230 */ /* 0x000fc40000004100 */
[----:B------:R-:W-:Y:S02]  /*80d0*/  HADD2.F32 R61, -RZ, R8.H0_H0 ;  /* 0x20000008ff3d7230 */ /* 0x000fe40000004100 */
[----:B0-----:R-:W-:Y:S02]  /*80e0*/  HADD2.F32 R4, -RZ, R7.H0_H0 ;  /* 0x20000007ff047230 */ /* 0x001fe40000004100 */
        /* <DEDUP_REMOVED lines=14> */
.L_x_1702:
[----:B------:R-:W-:Y:S01]  /*81d0*/  MOV R11, R49 ;  /* 0x00000031000b7202 */ /* 0x000fe20000000f00 */
[C-C-:B------:R-:W-:Y:S01]  /*81e0*/  FFMA.FTZ R175, R158.reuse, R175, R155.reuse ;  /* 0x000000af9eaf7223 */ /* 0x140fe2000001009b */
[C---:B------:R-:W-:Y:S01]  /*81f0*/  FFMA.FTZ R207, R158.reuse, R207, R155 ;  /* 0x000000cf9ecf7223 */ /* 0x040fe2000001009b */
[----:B------:R-:W-:Y:S01]  /*8200*/  SHF.R.U32.HI R7, RZ, 0x10, R47 ;  /* 0x00000010ff077819 */ /* 0x000fe2000001162f */
[C---:B------:R-:W-:Y:S01]  /*8210*/  FFMA.FTZ R16, R158.reuse, R62, R155 ;  /* 0x0000003e9e107223 */ /* 0x040fe2000001009b */
[----:B------:R-:W-:Y:S01]  /*8220*/  HADD2.F32 R216, -RZ, R11.H0_H0 ;  /* 0x2000000bffd87230 */ /* 0x000fe20000004100 */
[----:B------:R-:W-:Y:S01]  /*8230*/  SHF.R.U32.HI R11, RZ, 0x10, R49 ;  /* 0x00000010ff0b7819 */ /* 0x000fe20000011631 */
[----:B------:R-:W-:Y:S01]  /*8240*/  FADD.FTZ R222, -R175, R176 ;  /* 0x000000b0afde7221 */ /* 0x000fe20000010100 */
[----:B------:R-:W-:Y:S01]  /*8250*/  FADD.FTZ R202, -R207, R202 ;  /* 0x000000cacfca7221 */ /* 0x000fe20000010100 */
[----:B------:R-:W-:Y:S02]  /*8260*/  HADD2.F32 R10, -RZ, R7.H0_H0 ;  /* 0x20000007ff0a7230 */ /* 0x000fe40000004100 */
[C-C-:B------:R-:W-:Y:S01]  /*8270*/  FFMA.FTZ R7, R158.reuse, R60, R155.reuse ;  /* 0x0000003c9e077223 */ /* 0x140fe2000001009b */
[----:B------:R-:W-:Y:S01]  /*8280*/  HADD2.F32 R12, -RZ, R11.H0_H0 ;  /* 0x2000000bff0c7230 */ /* 0x000fe20000004100 */
[----:B------:R-:W-:Y:S01]  /*8290*/  MOV R11, R48 ;  /* 0x00000030000b7202 */ /* 0x000fe20000000f00 */
[----:B------:R-:W-:Y:S01]  /*82a0*/  FFMA.FTZ R170, R158, R170, R155 ;  /* 0x000000aa9eaa7223 */ /* 0x000fe2000001009b */
[----:B------:R-:W-:Y:S01]  /*82b0*/  MOV R13, R51 ;  /* 0x00000033000d7202 */ /* 0x000fe20000000f00 */
[----:B------:R-:W-:Y:S01]  /*82c0*/  FADD.FTZ R218, -R7, R210 ;  /* 0x000000d207da7221 */ /* 0x000fe20000010100 */
[----:B------:R-:W-:Y:S01]  /*82d0*/  FFMA.FTZ R222, R145, R222, R12 ;  /* 0x000000de91de7223 */ /* 0x000fe2000001000c */
[----:B------:R-:W-:-:S02]  /*82e0*/  HADD2.F32 R12, -RZ, R11.H0_H0 ;  /* 0x2000000bff0c7230 */ /* 0x000fc40000004100 */
[----:B------:R-:W-:Y:S01]  /*82f0*/  FADD.FTZ R170, -R170, R171 ;  /* 0x000000abaaaa7221 */ /* 0x000fe20000010100 */
[----:B------:R-:W-:Y:S01]  /*8300*/  HADD2.F32 R210, -RZ, R13.H0_H0 ;  /* 0x2000000dffd27230 */ /* 0x000fe20000004100 */
[----:B------:R-:W-:Y:S01]  /*8310*/  SHF.R.U32.HI R13, RZ, 0x10, R51 ;  /* 0x00000010ff0d7819 */ /* 0x000fe20000011633 */
[C-C-:B------:R-:W-:Y:S01]  /*8320*/  FFMA.FTZ R172, R158.reuse, R172, R155.reuse ;  /* 0x000000ac9eac7223 */ /* 0x140fe2000001009b */
[----:B------:R-:W-:Y:S01]  /*8330*/  FFMA.FTZ R62, R145, R202, R12 ;  /* 0x000000ca913e7223 */ /* 0x000fe2000001000c */
[C-C-:B------:R-:W-:Y:S01]  /*8340*/  FFMA.FTZ R12, R158.reuse, R191, R155.reuse ;  /* 0x000000bf9e0c7223 */ /* 0x140fe2000001009b */
[----:B------:R-:W-:Y:S01]  /*8350*/  MOV R15, R53 ;  /* 0x00000035000f7202 */ /* 0x000fe20000000f00 */
[----:B------:R-:W-:Y:S02]  /*8360*/  HADD2.F32 R224, -RZ, R13.H0_H0 ;  /* 0x2000000dffe07230 */ /* 0x000fe40000004100 */
[----:B------:R-:W-:Y:S01]  /*8370*/  FFMA.FTZ R13, R158, R192, R155 ;  /* 0x000000c09e0d7223 */ /* 0x000fe2000001009b */
[----:B------:R-:W-:Y:S01]  /*8380*/  FADD.FTZ R12, -R12, R199 ;  /* 0x000000c70c0c7221 */ /* 0x000fe20000010100 */
[C-C-:B------:R-:W-:Y:S01]  /*8390*/  FFMA.FTZ R186, R158.reuse, R186, R155.reuse ;  /* 0x000000ba9eba7223 */ /* 0x140fe2000001009b */
[----:B------:R-:W-:Y:S01]  /*83a0*/  FFMA.FTZ R163, R158, R163, R155 ;  /* 0x000000a39ea37223 */ /* 0x000fe2000001009b */
[----:B------:R-:W-:Y:S01]  /*83b0*/  FADD.FTZ R200, -R13, R200 ;  /* 0x000000c80dc87221 */ /* 0x000fe20000010100 */
[C---:B------:R-:W-:Y:S01]  /*83c0*/  FFMA.FTZ R210, R145.reuse, R12, R210 ;  /* 0x0000000c91d27223 */ /* 0x040fe200000100d2 */
[----:B------:R-:W-:Y:S01]  /*83d0*/  MOV R12, R50 ;  /* 0x00000032000c7202 */ /* 0x000fe20000000f00 */
[----:B------:R-:W-:Y:S01]  /*83e0*/  FFMA.FTZ R224, R145, R170, R224 ;  /* 0x000000aa91e07223 */ /* 0x000fe200000100e0 */
[----:B------:R-:W-:Y:S01]  /*83f0*/  SHF.R.U64 R13, R50, 0x10, R51 ;  /* 0x00000010320d7819 */ /* 0x000fe20000001233 */
[----:B------:R-:W-:Y:S01]  /*8400*/  FADD.FTZ R170, -R172, R173 ;  /* 0x000000adacaa7221 */ /* 0x000fe20000010100 */
[----:B------:R-:W-:Y:S01]  /*8410*/  FADD.FTZ R186, -R186, R197 ;  /* 0x000000c5baba7221 */ /* 0x000fe20000010100 */
[----:B------:R-:W-:-:S02]  /*8420*/  HADD2.F32 R12, -RZ, R12.H0_H0 ;  /* 0x2000000cff0c7230 */ /* 0x000fc40000004100 */
[----:B------:R-:W-:Y:S01]  /*8430*/  FADD.FTZ R226, -R163, R168 ;  /* 0x000000a8a3e27221 */ /* 0x000fe20000010100 */
[----:B------:R-:W-:Y:S01]  /*8440*/  MOV R19, R52 ;  /* 0x0000003400137202 */ /* 0x000fe20000000f00 */
[C-C-:B------:R-:W-:Y:S01]  /*8450*/  FFMA.FTZ R208, R158.reuse, R208, R155.reuse ;  /* 0x000000d09ed07223 */ /* 0x140fe2000001009b */
[----:B------:R-:W-:Y:S01]  /*8460*/  FFMA.FTZ R166, R158, R166, R155 ;  /* 0x000000a69ea67223 */ /* 0x000fe2000001009b */
[C---:B------:R-:W-:Y:S01]  /*8470*/  FFMA.FTZ R200, R145.reuse, R200, R12 ;  /* 0x000000c891c87223 */ /* 0x040fe2000001000c */
[----:B------:R-:W-:Y:S02]  /*8480*/  HADD2.F32 R12, -RZ, R13.H0_H0 ;  /* 0x2000000dff0c7230 */ /* 0x000fe40000004100 */
[----:B------:R-:W-:Y:S01]  /*8490*/  FADD.FTZ R18, -R208, R209 ;  /* 0x000000d1d0127221 */ /* 0x000fe20000010100 */
[----:B------:R-:W-:Y:S02]  /*84a0*/  HADD2.F32 R168, -RZ, R19.H0_H0 ;  /* 0x20000013ffa87230 */ /* 0x000fe40000004100 */
[----:B------:R-:W-:Y:S01]  /*84b0*/  FADD.FTZ R166, -R166, R169 ;  /* 0x000000a9a6a67221 */ /* 0x000fe20000010100 */
[C---:B------:R-:W-:Y:S01]  /*84c0*/  FFMA.FTZ R205, R158.reuse, R205, R155 ;  /* 0x000000cd9ecd7223 */ /* 0x040fe2000001009b */
[----:B------:R-:W-:Y:S01]  /*84d0*/  FFMA.FTZ R170, R145, R170, R12 ;  /* 0x000000aa91aa7223 */ /* 0x000fe2000001000c */
[----:B------:R-:W-:Y:S01]  /*84e0*/  HADD2.F32 R12, -RZ, R15.H0_H0 ;  /* 0x2000000fff0c7230 */ /* 0x000fe20000004100 */
[----:B------:R-:W-:Y:S01]  /*84f0*/  SHF.R.U32.HI R15, RZ, 0x10, R53 ;  /* 0x00000010ff0f7819 */ /* 0x000fe20000011635 */
[----:B------:R-:W-:Y:S01]  /*8500*/  FFMA.FTZ R162, R158, R162, R155 ;  /* 0x000000a29ea27223 */ /* 0x000fe2000001009b */
[----:B------:R-:W-:Y:S01]  /*8510*/  MOV R8, R46 ;  /* 0x0000002e00087202 */ /* 0x000fe20000000f00 */
[----:B------:R-:W-:Y:S01]  /*8520*/  FADD.FTZ R60, -R205, R206 ;  /* 0x000000cecd3c7221 */ /* 0x000fe20000010100 */
[----:B------:R-:W-:Y:S01]  /*8530*/  FFMA.FTZ R186, R145, R186, R12 ;  /* 0x000000ba91ba7223 */ /* 0x000fe2000001000c */
[----:B------:R-:W-:-:S02]  /*8540*/  HADD2.F32 R12, -RZ, R15.H0_H0 ;  /* 0x2000000fff0c7230 */ /* 0x000fc40000004100 */
[----:B------:R-:W-:Y:S01]  /*8550*/  FFMA.FTZ R15, R158, R190, R155 ;  /* 0x000000be9e0f7223 */ /* 0x000fe2000001009b */
[----:B------:R-:W-:Y:S01]  /*8560*/  FADD.FTZ R162, -R162, R167 ;  /* 0x000000a7a2a27221 */ /* 0x000fe20000010100 */
[----:B------:R-:W-:Y:S01]  /*8570*/  MOV R163, R57 ;  /* 0x0000003900a37202 */ /* 0x000fe20000000f00 */
[----:B------:R-:W-:Y:S02]  /*8580*/  HADD2.F32 R8, -RZ, R8.H0_H0 ;  /* 0x20000008ff087230 */ /* 0x000fe40000004100 */
[----:B------:R-:W-:Y:S01]  /*8590*/  FFMA.FTZ R226, R145, R226, R12 ;  /* 0x000000e291e27223 */ /* 0x000fe2000001000c */
[----:B------:R-:W-:Y:S01]  /*85a0*/  FADD.FTZ R12, -R15, R198 ;  /* 0x000000c60f0c7221 */ /* 0x000fe20000010100 */
[----:B------:R-:W-:Y:S01]  /*85b0*/  SHF.R.U64 R15, R52, 0x10, R53 ;  /* 0x00000010340f7819 */ /* 0x000fe20000001235 */
[----:B------:R-:W-:Y:S01]  /*85c0*/  FFMA.FTZ R203, R158, R203, R155 ;  /* 0x000000cb9ecb7223 */ /* 0x000fe2000001009b */
[----:B------:R-:W-:Y:S01]  /*85d0*/  SHF.R.U64 R9, R46, 0x10, R47 ;  /* 0x000000102e097819 */ /* 0x000fe2000000122f */
[C---:B------:R-:W-:Y:S01]  /*85e0*/  FFMA.FTZ R12, R145.reuse, R12, R168 ;  /* 0x0000000c910c7223 */ /* 0x040fe200000100a8 */
[----:B------:R-:W-:Y:S01]  /*85f0*/  FFMA.FTZ R168, R158, R177, R155 ;  /* 0x000000b19ea87223 */ /* 0x000fe2000001009b */
[----:B------:R-:W-:Y:S01]  /*8600*/  HADD2.F32 R190, -RZ, R15.H0_H0 ;  /* 0x2000000fffbe7230 */ /* 0x000fe20000004100 */
[----:B------:R-:W-:Y:S01]  /*8610*/  MOV R15, R55 ;  /* 0x00000037000f7202 */ /* 0x000fe20000000f00 */
[----:B------:R-:W-:Y:S01]  /*8620*/  FFMA.FTZ R218, R145, R218, R8 ;  /* 0x000000da91da7223 */ /* 0x000fe20000010008 */
[----:B------:R-:W-:Y:S01]  /*8630*/  FADD.FTZ R168, -R168, R195 ;  /* 0x000000c3a8a87221 */ /* 0x000fe20000010100 */
[----:B------:R-:W-:-:S02]  /*8640*/  HADD2.F32 R8, -RZ, R9.H0_H0 ;  /* 0x20000009ff087230 */ /* 0x000fc40000004100 */
[C---:B------:R-:W-:Y:S01]  /*8650*/  FFMA.FTZ R190, R145.reuse, R166, R190 ;  /* 0x000000a691be7223 */ /* 0x040fe200000100be */
[----:B------:R-:W-:Y:S01]  /*8660*/  HADD2.F32 R208, -RZ, R15.H0_H0 ;  /* 0x2000000fffd07230 */ /* 0x000fe20000004100 */
[----:B------:R-:W-:Y:S01]  /*8670*/  SHF.R.U32.HI R15, RZ, 0x10, R55 ;  /* 0x00000010ff0f7819 */ /* 0x000fe20000011637 */
[C-C-:B------:R-:W-:Y:S01]  /*8680*/  FFMA.FTZ R166, R158.reuse, R161, R155.reuse ;  /* 0x000000a19ea67223 */ /* 0x140fe2000001009b */
[----:B------:R-:W-:Y:S01]  /*8690*/  MOV R161, R54 ;  /* 0x0000003600a17202 */ /* 0x000fe20000000f00 */
[C-C-:B------:R-:W-:Y:S01]  /*86a0*/  FFMA.FTZ R67, R158.reuse, R67, R155.reuse ;  /* 0x000000439e437223 */ /* 0x140fe2000001009b */
[----:B------:R-:W-:Y:S01]  /*86b0*/  FFMA.FTZ R208, R145, R168, R208 ;  /* 0x000000a891d07223 */ /* 0x000fe200000100d0 */
[----:B------:R-:W-:Y:S02]  /*86c0*/  HADD2.F32 R168, -RZ, R15.H0_H0 ;  /* 0x2000000fffa87230 */ /* 0x000fe40000004100 */
[----:B------:R-:W-:Y:S01]  /*86d0*/  FFMA.FTZ R15, R158, R178, R155 ;  /* 0x000000b29e0f7223 */ /* 0x000fe2000001009b */
[----:B------:R-:W-:Y:S01]  /*86e0*/  FADD.FTZ R166, -R166, R165 ;  /* 0x000000a5a6a67221 */ /* 0x000fe20000010100 */
[----:B------:R-:W-:Y:S01]  /*86f0*/  MOV R6, R47 ;  /* 0x0000002f00067202 */ /* 0x000fe20000000f00 */
[----:B------:R-:W-:Y:S01]  /*8700*/  FADD.FTZ R14, -R203, R204 ;  /* 0x000000cccb0e7221 */ /* 0x000fe20000010100 */
[----:B------:R-:W-:Y:S01]  /*8710*/  FADD.FTZ R202, -R15, R196 ;  /* 0x000000c40fca7221 */ /* 0x000fe20000010100 */
[----:B------:R-:W-:Y:S01]  /*8720*/  SHF.R.U64 R15, R54, 0x10, R55 ;  /* 0x00000010360f7819 */ /* 0x000fe20000001237 */
[----:B------:R-:W-:Y:S01]  /*8730*/  FFMA.FTZ R178, R145, R166, R168 ;  /* 0x000000a691b27223 */ /* 0x000fe200000100a8 */
[----:B------:R-:W-:-:S02]  /*8740*/  HADD2.F32 R166, -RZ, R161.H0_H0 ;  /* 0x200000a1ffa67230 */ /* 0x000fc40000004100 */
[----:B------:R-:W-:Y:S01]  /*8750*/  FFMA.FTZ R161, R158, R174, R155 ;  /* 0x000000ae9ea17223 */ /* 0x000fe2000001009b */
[----:B------:R-:W-:Y:S01]  /*8760*/  FADD.FTZ R204, -R67, R164 ;  /* 0x000000a443cc7221 */ /* 0x000fe20000010100 */
[----:B------:R-:W-:Y:S02]  /*8770*/  HADD2.F32 R206, -RZ, R15.H0_H0 ;  /* 0x2000000fffce7230 */ /* 0x000fe40000004100 */
[----:B------:R-:W-:Y:S01]  /*8780*/  FFMA.FTZ R60, R145, R60, R8 ;  /* 0x0000003c913c7223 */ /* 0x000fe20000010008 */
[----:B------:R-:W-:Y:S01]  /*8790*/  FADD.FTZ R194, -R161, R194 ;  /* 0x000000c2a1c27221 */ /* 0x000fe20000010100 */
[----:B------:R-:W-:Y:S01]  /*87a0*/  SHF.R.U32.HI R161, RZ, 0x10, R57 ;  /* 0x00000010ffa17819 */ /* 0x000fe20000011639 */
[----:B------:R-:W-:Y:S02]  /*87b0*/  HADD2.F32 R6, -RZ, R6.H0_H0 ;  /* 0x20000006ff067230 */ /* 0x000fe40000004100 */
[----:B------:R-:W-:Y:S01]  /*87c0*/  FFMA.FTZ R206, R145, R162, R206 ;  /* 0x000000a291ce7223 */ /* 0x000fe200000100ce */
[----:B------:R-:W-:-:S02]  /*87d0*/  HADD2.F32 R162, -RZ, R163.H0_H0 ;  /* 0x200000a3ffa27230 */ /* 0x000fc40000004100 */
[C---:B------:R-:W-:Y:S01]  /*87e0*/  FFMA.FTZ R14, R145.reuse, R14, R10 ;  /* 0x0000000e910e7223 */ /* 0x040fe2000001000a */
[----:B------:R-:W-:Y:S01]  /*87f0*/  FFMA.FTZ R10, R158, R193, R155 ;  /* 0x000000c19e0a7223 */ /* 0x000fe2000001009b */
[----:B------:R-:W-:Y:S01]  /*8800*/  HADD2.F32 R67, -RZ, R5.H1_H1 ;  /* 0x30000005ff437230 */ /* 0x000fe20000004100 */
[----:B------:R-:W-:Y:S01]  /*8810*/  SHF.R.U64 R11, R48, 0x10, R49 ;  /* 0x00000010300b7819 */ /* 0x000fe20000001231 */
[C---:B------:R-:W-:Y:S01]  /*8820*/  FFMA.FTZ R199, R145.reuse, R194, R162 ;  /* 0x000000c291c77223 */ /* 0x040fe200000100a2 */
[----:B------:R-:W-:Y:S02]  /*8830*/  HADD2.F32 R162, -RZ, R161.H0_H0 ;  /* 0x200000a1ffa27230 */ /* 0x000fe40000004100 */
[C---:B------:R-:W-:Y:S01]  /*8840*/  FFMA.FTZ R18, R145.reuse, R18, R6 ;  /* 0x0000001291127223 */ /* 0x040fe20000010006 */
[----:B------:R-:W-:Y:S01]  /*8850*/  FADD.FTZ R10, -R10, R201 ;  /* 0x000000c90a0a7221 */ /* 0x000fe20000010100 */
[----:B------:R-:W-:Y:S02]  /*8860*/  HADD2.F32 R228, -RZ, R11.H0_H0 ;  /* 0x2000000bffe47230 */ /* 0x000fe40000004100 */
[----:B------:R-:W-:Y:S01]  /*8870*/  FADD.FTZ R16, -R16, R179 ;  /* 0x000000b310107221 */ /* 0x000fe20000010100 */
[C---:B------:R-:W-:Y:S01]  /*8880*/  FFMA.FTZ R204, R145.reuse, R204, R162 ;  /* 0x000000cc91cc7223 */ /* 0x040fe200000100a2 */
[-C--:B------:R-:W-:Y:S01]  /*8890*/  FMUL.FTZ R162, R60, R149.reuse ;  /* 0x000000953ca27220 */ /* 0x080fe20000410000 */
[----:B------:R-:W-:Y:S01]  /*88a0*/  FFMA.FTZ R216, R145, R10, R216 ;  /* 0x0000000a91d87223 */ /* 0x000fe200000100d8 */
[----:B------:R-:W-:Y:S01]  /*88b0*/  F2F.F16.F32 R6, R18 ;  /* 0x0000001200067304 */ /* 0x000fe20000200800 */
[----:B------:R-:W-:Y:S01]  /*88c0*/  FMUL.FTZ R163, R18, R149 ;  /* 0x0000009512a37220 */ /* 0x000fe20000410000 */
[----:B------:R-:W-:Y:S01]  /*88d0*/  FMUL.FTZ R67, R67, R162 ;  /* 0x000000a243437220 */ /* 0x000fe20000410000 */
[----:B------:R-:W-:-:S02]  /*88e0*/  HADD2.F32 R5, -RZ, R5.H0_H0 ;  /* 0x20000005ff057230 */ /* 0x000fc40000004100 */
[-C--:B------:R-:W-:Y:S01]  /*88f0*/  FMUL.FTZ R164, R14, R149.reuse ;  /* 0x000000950ea47220 */ /* 0x080fe20000410000 */
[-C--:B------:R-:W-:Y:S01]  /*8900*/  FMUL.FTZ R168, R216, R149.reuse ;  /* 0x00000095d8a87220 */ /* 0x080fe20000410000 */
[----:B------:R-:W-:Y:S02]  /*8910*/  HADD2.F32 R172, -RZ, R20.H0_H0 ;  /* 0x20000014ffac7230 */ /* 0x000fe40000004100 */
[----:B------:R-:W-:Y:S01]  /*8920*/  FFMA.FTZ R228, R145, R16, R228 ;  /* 0x0000001091e47223 */ /* 0x000fe200000100e4 */
[----:B------:R1:W-:Y:S01]  /*8930*/  F2F.F16.F32 R18, R67 ;  /* 0x0000004300127304 */ /* 0x0003e20000200800 */
[-C--:B------:R-:W-:Y:S01]  /*8940*/  FMUL.FTZ R169, R62, R149.reuse ;  /* 0x000000953ea97220 */ /* 0x080fe20000410000 */
[----:B------:R-:W-:Y:S01]  /*8950*/  FMUL.FTZ R5, R5, R164 ;  /* 0x000000a405057220 */ /* 0x000fe20000410000 */
[----:B------:R-:W-:Y:S01]  /*8960*/  FFMA.FTZ R202, R145, R202, R166 ;  /* 0x000000ca91ca7223 */ /* 0x000fe200000100a6 */
[----:B------:R-:W-:Y:S01]  /*8970*/  FMUL.FTZ R165, R218, R149 ;  /* 0x00000095daa57220 */ /* 0x000fe20000410000 */
[----:B------:R-:W-:-:S02]  /*8980*/  HADD2.F32 R167, -RZ, R214.H1_H1 ;  /* 0x300000d6ffa77230 */ /* 0x000fc40000004100 */
[-C--:B------:R-:W-:Y:S01]  /*8990*/  FMUL.FTZ R166, R228, R149.reuse ;  /* 0x00000095e4a67220 */ /* 0x080fe20000410000 */
[----:B------:R-:W-:Y:S01]  /*89a0*/  FMUL.FTZ R171, R224, R149 ;  /* 0x00000095e0ab7220 */ /* 0x000fe20000410000 */
[----:B------:R2:W-:Y:S01]  /*89b0*/  F2F.F16.F32 R7, R14 ;  /* 0x0000000e00077304 */ /* 0x0005e20000200800 */
[----:B-1----:R-:W-:Y:S02]  /*89c0*/  HADD2.F32 R67, -RZ, R21.H0_H0 ;  /* 0x20000015ff437230 */ /* 0x002fe40000004100 */
[----:B------:R-:W-:Y:S01]  /*89d0*/  FFMA.FTZ R174, R158, R64, R155 ;  /* 0x000000409eae7223 */ /* 0x000fe2000001009b */
[----:B------:R-:W-:Y:S01]  /*89e0*/  MOV R173, R56 ;  /* 0x0000003800ad7202 */ /* 0x000fe20000000f00 */
[----:B------:R-:W-:Y:S01]  /*89f0*/  HADD2.F32 R214, -RZ, R214.H0_H0 ;  /* 0x200000d6ffd67230 */ /* 0x000fe20000004100 */
[----:B------:R-:W-:Y:S01]  /*8a00*/  SHF.R.U64 R203, R56, 0x10, R57 ;  /* 0x0000001038cb7819 */ /* 0x000fe20000001239 */
[----:B------:R-:W-:Y:S01]  /*8a10*/  FMUL.FTZ R201, R67, R168 ;  /* 0x000000a843c97220 */ /* 0x000fe20000410000 */
[----:B------:R-:W-:Y:S01]  /*8a20*/  FMUL.FTZ R67, R172, R169 ;  /* 0x000000a9ac437220 */ /* 0x000fe20000410000 */
[----:B------:R1:W-:Y:S01]  /*8a30*/  F2F.F16.F32 R175, R210 ;  /* 0x000000d200af7304 */ /* 0x0003e20000200800 */
[----:B--2---:R-:W-:-:S02]  /*8a40*/  HADD2.F32 R14, -RZ, R2.H0_H0 ;  /* 0x20000002ff0e7230 */ /* 0x004fc40000004100 */
[----:B------:R-:W-:Y:S01]  /*8a50*/  FADD.FTZ R194, -R174, R63 ;  /* 0x0000003faec27221 */ /* 0x000fe20000010100 */
[----:B------:R-:W-:Y:S02]  /*8a60*/  HADD2.F32 R172, -RZ, R4.H1_H1 ;  /* 0x30000004ffac7230 */ /* 0x000fe40000004100 */
[----:B------:R-:W-:Y:S02]  /*8a70*/  HADD2.F32 R174, -RZ, R22.H0_H0 ;  /* 0x20000016ffae7230 */ /* 0x000fe40000004100 */
[----:B------:R-:W-:Y:S01]  /*8a80*/  FMUL.FTZ R161, R14, R165 ;  /* 0x000000a50ea17220 */ /* 0x000fe20000410000 */
[----:B------:R-:W-:Y:S01]  /*8a90*/  FMUL.FTZ R14, R167, R166 ;  /* 0x000000a6a70e7220 */ /* 0x000fe20000410000 */
[----:B------:R-:W2:Y:S01]  /*8aa0*/  F2F.F16.F32 R176, R224 ;  /* 0x000000e000b07304 */ /* 0x000ea20000200800 */
[----:B------:R-:W-:Y:S01]  /*8ab0*/  FMUL.FTZ R167, R222, R149 ;  /* 0x00000095dea77220 */ /* 0x000fe20000410000 */
[----:B------:R-:W-:Y:S01]  /*8ac0*/  FMUL.FTZ R64, R172, R171 ;  /* 0x000000abac407220 */ /* 0x000fe20000410000 */
[----:B------:R-:W-:Y:S01]  /*8ad0*/  FMUL.FTZ R172, R210, R149 ;  /* 0x00000095d2ac7220 */ /* 0x000fe20000410000 */
[----:B-1----:R-:W-:-:S02]  /*8ae0*/  HADD2.F32 R210, -RZ, R173.H0_H0 ;  /* 0x200000adffd27230 */ /* 0x002fc40000004100 */
[----:B------:R-:W-:Y:S01]  /*8af0*/  FMUL.FTZ R198, R214, R167 ;  /* 0x000000a7d6c67220 */ /* 0x000fe20000410000 */
[----:B------:R-:W-:Y:S01]  /*8b00*/  FMUL.FTZ R173, R200, R149 ;  /* 0x00000095c8ad7220 */ /* 0x000fe20000410000 */
[----:B------:R-:W-:Y:S01]  /*8b10*/  FFMA.FTZ R214, R158, R65, R155 ;  /* 0x000000419ed67223 */ /* 0x000fe2000001009b */
[----:B------:R1:W-:Y:S01]  /*8b20*/  F2F.F16.F32 R195, R5 ;  /* 0x0000000500c37304 */ /* 0x0003e20000200800 */
[----:B------:R-:W-:Y:S02]  /*8b30*/  HADD2.F32 R65, -RZ, R23.H0_H0 ;  /* 0x20000017ff417230 */ /* 0x000fe40000004100 */
[----:B------:R-:W-:Y:S01]  /*8b40*/  FMUL.FTZ R63, R174, R173 ;  /* 0x000000adae3f7220 */ /* 0x000fe20000410000 */
[----:B------:R-:W-:Y:S02]  /*8b50*/  HADD2.F32 R203, -RZ, R203.H0_H0 ;  /* 0x200000cbffcb7230 */ /* 0x000fe40000004100 */
[----:B------:R-:W-:Y:S01]  /*8b60*/  FADD.FTZ R214, -R214, R61 ;  /* 0x0000003dd6d67221 */ /* 0x000fe20000010100 */
[----:B------:R-:W-:Y:S01]  /*8b70*/  FMUL.FTZ R174, R226, R149 ;  /* 0x00000095e2ae7220 */ /* 0x000fe20000410000 */
[----:B------:R-:W-:Y:S01]  /*8b80*/  FMUL.FTZ R61, R65, R172 ;  /* 0x000000ac413d7220 */ /* 0x000fe20000410000 */
[----:B--2---:R-:W-:Y:S01]  /*8b90*/  PRMT R205, R175, 0x5410, R176 ;  /* 0x00005410afcd7816 */ /* 0x004fe200000000b0 */
[----:B------:R2:W-:Y:S01]  /*8ba0*/  F2F.F16.F32 R179, R170 ;  /* 0x000000aa00b37304 */ /* 0x0005e20000200800 */
[----:B-1----:R-:W-:-:S02]  /*8bb0*/  HADD2.F32 R5, -RZ, R213.H1_H1 ;  /* 0x300000d5ff057230 */ /* 0x002fc40000004100 */
[-C--:B------:R-:W-:Y:S01]  /*8bc0*/  FMUL.FTZ R175, R186, R149.reuse ;  /* 0x00000095baaf7220 */ /* 0x080fe20000410000 */
[----:B------:R-:W-:Y:S01]  /*8bd0*/  FFMA.FTZ R194, R145, R194, R210 ;  /* 0x000000c291c27223 */ /* 0x000fe200000100d2 */
[----:B------:R-:W-:Y:S01]  /*8be0*/  PRMT R209, R6, 0x5410, R7 ;  /* 0x0000541006d17816 */ /* 0x000fe20000000007 */
[-C--:B------:R-:W-:Y:S01]  /*8bf0*/  FMUL.FTZ R176, R178, R149.reuse ;  /* 0x00000095b2b07220 */ /* 0x080fe20000410000 */
[----:B------:R-:W-:Y:S01]  /*8c00*/  HADD2.F32 R213, -RZ, R213.H0_H0 ;  /* 0x200000d5ffd57230 */ /* 0x000fe20000004100 */
[----:B------:R1:W3:Y:S01]  /*8c10*/  F2F.F16.F32 R8, R60 ;  /* 0x0000003c00087304 */ /* 0x0002e20000200800 */
[----:B--2---:R-:W-:-:S04]  /*8c20*/  FMUL.FTZ R170, R170, R149 ;  /* 0x00000095aaaa7220 */ /* 0x004fc80000410000 */
[----:B------:R-:W-:-:S03]  /*8c30*/  FMUL.FTZ R5, R5, R170 ;  /* 0x000000aa05057220 */ /* 0x000fc60000410000 */
[----:B------:R-:W-:Y:S01]  /*8c40*/  F2F.F16.F32 R16, R228 ;  /* 0x000000e400107304 */ /* 0x000fe20000200800 */
[----:B-1----:R-:W-:-:S05]  /*8c50*/  HADD2.F32 R60, -RZ, R3.H0_H0 ;  /* 0x20000003ff3c7230 */ /* 0x002fca0000004100 */
[----:B------:R-:W-:Y:S01]  /*8c60*/  FMUL.FTZ R60, R60, R163 ;  /* 0x000000a33c3c7220 */ /* 0x000fe20000410000 */
[----:B---3--:R-:W-:Y:S01]  /*8c70*/  IMAD.WIDE.U32 R6, R8, 0x10000, RZ ;  /* 0x0001000008067825 */ /* 0x008fe200078e00ff */
[----:B------:R-:W-:Y:S08]  /*8c80*/  F2F.F16.F32 R177, R208 ;  /* 0x000000d000b17304 */ /* 0x000ff00000200800 */
[----:B------:R1:W-:Y:S08]  /*8c90*/  F2F.F16.F32 R196, R178 ;  /* 0x000000b200c47304 */ /* 0x0003f00000200800 */
[----:B------:R-:W-:Y:S01]  /*8ca0*/  F2F.F16.F32 R10, R216 ;  /* 0x000000d8000a7304 */ /* 0x000fe20000200800 */
[----:B-1----:R-:W-:-:S04]  /*8cb0*/  FMUL.FTZ R178, R190, R149 ;  /* 0x00000095beb27220 */ /* 0x002fc80000410000 */
[----:B------:R-:W-:-:S03]  /*8cc0*/  FMUL.FTZ R213, R213, R178 ;  /* 0x000000b2d5d57220 */ /* 0x000fc60000410000 */
[----:B------:R-:W1:Y:S08]  /*8cd0*/  F2F.F16.F32 R17, R222 ;  /* 0x000000de00117304 */ /* 0x000e700000200800 */
[----:B------:R-:W2:Y:S01]  /*8ce0*/  F2F.F16.F32 R9, R218 ;  /* 0x000000da00097304 */ /* 0x000ea20000200800 */
[----:B-1----:R-:W-:-:S07]  /*8cf0*/  PRMT R207, R10, 0x5410, R17 ;  /* 0x000054100acf7816 */ /* 0x002fce0000000011 */
[----:B------:R-:W1:Y:S01]  /*8d00*/  F2F.F16.F32 R11, R62 ;  /* 0x0000003e000b7304 */ /* 0x000e620000200800 */
[----:B------:R-:W-:Y:S01]  /*8d10*/  LOP3.LUT R17, R209, R7, RZ, 0xfc, !PT ;  /* 0x00000007d1117212 */ /* 0x000fe200078efcff */
[----:B------:R-:W-:-:S06]  /*8d20*/  HADD2.F32 R10, -RZ, R27.H0_H0 ;  /* 0x2000001bff0a7230 */ /* 0x000fcc0000004100 */
[----:B------:R3:W-:Y:S08]  /*8d30*/  F2F.F16.F32 R62, R5 ;  /* 0x00000005003e7304 */ /* 0x0007f00000200800 */
[----:B------:R4:W5:Y:S01]  /*8d40*/  F2F.F16.F32 R13, R200 ;  /* 0x000000c8000d7304 */ /* 0x0009620000200800 */
[----:B---3--:R-:W-:Y:S02]  /*8d50*/  HADD2.F32 R5, -RZ, R4.H0_H0 ;  /* 0x20000004ff057230 */ /* 0x008fe40000004100 */
[----:B------:R-:W-:-:S03]  /*8d60*/  HADD2.F32 R4, -RZ, R25.H0_H0 ;  /* 0x20000019ff047230 */ /* 0x000fc60000004100 */
[----:B------:R-:W-:Y:S02]  /*8d70*/  FMUL.FTZ R65, R5, R174 ;  /* 0x000000ae05417220 */ /* 0x000fe40000410000 */
[----:B------:R-:W-:Y:S01]  /*8d80*/  F2F.F16.F32 R193, R186 ;  /* 0x000000ba00c17304 */ /* 0x000fe20000200800 */
[----:B----4-:R-:W-:Y:S01]  /*8d90*/  FFMA.FTZ R200, R145, R214, R203 ;  /* 0x000000d691c87223 */ /* 0x010fe200000100cb */
[----:B------:R-:W-:Y:S01]  /*8da0*/  FMUL.FTZ R210, R4, R175 ;  /* 0x000000af04d27220 */ /* 0x000fe20000410000 */
[----:B------:R-:W-:Y:S01]  /*8db0*/  PRMT R203, R177, 0x5410, R196 ;  /* 0x00005410b1cb7816 */ /* 0x000fe200000000c4 */
[----:B------:R-:W-:Y:S01]  /*8dc0*/  IMAD.WIDE.U32 R4, R16, 0x10000, RZ ;  /* 0x0001000010047825 */ /* 0x000fe200078e00ff */
[----:B--2---:R-:W-:-:S03]  /*8dd0*/  LOP3.LUT R16, R6, R9, RZ, 0xfc, !PT ;  /* 0x0000000906107212 */ /* 0x004fc600078efcff */
[----:B------:R-:W2:Y:S01]  /*8de0*/  F2F.F16.F32 R220, R226 ;  /* 0x000000e200dc7304 */ /* 0x000ea20000200800 */
[----:B------:R-:W-:Y:S01]  /*8df0*/  HADD2.F32 R177, -RZ, R212.H1_H1 ;  /* 0x300000d4ffb17230 */ /* 0x000fe20000004100 */
[----:B-1----:R-:W-:Y:S01]  /*8e00*/  LOP3.LUT R4, R4, R11, RZ, 0xfc, !PT ;  /* 0x0000000b04047212 */ /* 0x002fe200078efcff */
[----:B------:R-:W-:-:S04]  /*8e10*/  IMAD.WIDE.U32 R6, R179, 0x10000, RZ ;  /* 0x00010000b3067825 */ /* 0x000fc800078e00ff */
[----:B------:R-:W-:Y:S01]  /*8e20*/  FMUL.FTZ R179, R12, R149 ;  /* 0x000000950cb37220 */ /* 0x000fe20000410000 */
[----:B------:R-:W-:Y:S01]  /*8e30*/  LOP3.LUT R5, R207, R5, RZ, 0xfc, !PT ;  /* 0x00000005cf057212 */ /* 0x000fe200078efcff */
[----:B------:R-:W-:Y:S01]  /*8e40*/  FMUL.FTZ R11, R177, R176 ;  /* 0x000000b0b10b7220 */ /* 0x000fe20000410000 */
[----:B------:R-:W-:Y:S01]  /*8e50*/  FMUL.FTZ R177, R208, R149 ;  /* 0x00000095d0b17220 */ /* 0x000fe20000410000 */
[----:B------:R-:W1:Y:S01]  /*8e60*/  F2F.F16.F32 R191, R190 ;  /* 0x000000be00bf7304 */ /* 0x000e620000200800 */
[----:B-----5:R-:W-:Y:S01]  /*8e70*/  LOP3.LUT R6, R6, R13, RZ, 0xfc, !PT ;  /* 0x0000000d06067212 */ /* 0x020fe200078efcff */
[----:B------:R-:W-:Y:S02]  /*8e80*/  HADD2.F32 R208, -RZ, R24.H0_H0 ;  /* 0x20000018ffd07230 */ /* 0x000fe40000004100 */
[----:B------:R-:W-:Y:S01]  /*8e90*/  FMUL.FTZ R13, R10, R177 ;  /* 0x000000b10a0d7220 */ /* 0x000fe20000410000 */
[----:B------:R-:W-:Y:S02]  /*8ea0*/  LOP3.LUT R7, R205, R7, RZ, 0xfc, !PT ;  /* 0x00000007cd077212 */ /* 0x000fe400078efcff */
[----:B--2---:R-:W-:Y:S01]  /*8eb0*/  PRMT R193, R193, 0x5410, R220 ;  /* 0x00005410c1c17816 */ /* 0x004fe200000000dc */
[----:B------:R-:W-:Y:S01]  /*8ec0*/  F2F.F16.F32 R192, R206 ;  /* 0x000000ce00c07304 */ /* 0x000fe20000200800 */
[----:B------:R-:W-:Y:S01]  /*8ed0*/  FMUL.FTZ R208, R208, R179 ;  /* 0x000000b3d0d07220 */ /* 0x000fe20000410000 */
[----:B-1----:R-:W-:-:S06]  /*8ee0*/  IMAD.WIDE.U32 R8, R191, 0x10000, RZ ;  /* 0x00010000bf087825 */ /* 0x002fcc00078e00ff */
[----:B------:R-:W-:Y:S01]  /*8ef0*/  F2F.F16.F32 R197, R199 ;  /* 0x000000c700c57304 */ /* 0x000fe20000200800 */
[----:B------:R-:W1:Y:S01]  /*8f00*/  LDC.64 R190, c[0x0][0x390] ;  /* 0x0000e400ffbe7b82 */ /* 0x000e620000000a00 */
[----:B------:R-:W-:-:S06]  /*8f10*/  LOP3.LUT R9, R193, R9, RZ, 0xfc, !PT ;  /* 0x00000009c1097212 */ /* 0x000fcc00078efcff */
[----:B------:R-:W2:Y:S08]  /*8f20*/  F2F.F16.F32 R230, R204 ;  /* 0x000000cc00e67304 */ /* 0x000eb00000200800 */
[----:B------:R-:W-:Y:S01]  /*8f30*/  F2F.F16.F32 R198, R198 ;  /* 0x000000c600c67304 */ /* 0x000fe20000200800 */
[----:B--2---:R-:W-:-:S07]  /*8f40*/  PRMT R186, R197, 0x5410, R230 ;  /* 0x00005410c5ba7816 */ /* 0x004fce00000000e6 */
[----:B------:R-:W2:Y:S01]  /*8f50*/  F2F.F16.F32 R201, R201 ;  /* 0x000000c900c97304 */ /* 0x000ea20000200800 */
[----:B------:R-:W3:Y:S07]  /*8f60*/  LDC.64 R196, c[0x0][0x468] ;  /* 0x00011a00ffc47b82 */ /* 0x000eee0000000a00 */
[----:B------:R4:W-:Y:S01]  /*8f70*/  F2F.F16.F32 R214, R11 ;  /* 0x0000000b00d67304 */ /* 0x0009e20000200800 */
[----:B--2---:R-:W-:-:S07]  /*8f80*/  PRMT R201, R201, 0x5410, R198 ;  /* 0x00005410c9c97816 */ /* 0x004fce00000000c6 */
[----:B------:R-:W2:Y:S01]  /*8f90*/  F2F.F16.F32 R13, R13 ;  /* 0x0000000d000d7304 */ /* 0x000ea20000200800 */
[----:B----4-:R-:W-:Y:S02]  /*8fa0*/  IMAD.WIDE.U32 R10, R192, 0x10000, RZ ;  /* 0x00010000c00a7825 */ /* 0x010fe400078e00ff */
[----:B------:R-:W4:Y:S03]  /*8fb0*/  LDC.64 R192, c[0x0][0x478] ;  /* 0x00011e00ffc07b82 */ /* 0x000f260000000a00 */
[----:B------:R-:W-:Y:S02]  /*8fc0*/  LOP3.LUT R11, R203, R11, RZ, 0xfc, !PT ;  /* 0x0000000bcb0b7212 */ /* 0x000fe400078efcff */
[----:B------:R-:W5:Y:S01]  /*8fd0*/  F2F.F16.F32 R15, R202 ;  /* 0x000000ca000f7304 */ /* 0x000f620000200800 */
[----:B--2---:R-:W-:-:S07]  /*8fe0*/  PRMT R198, R13, 0x5410, R214 ;  /* 0x000054100dc67816 */ /* 0x004fce00000000d6 */
[----:B------:R-:W-:Y:S01]  /*8ff0*/  F2F.F16.F32 R14, R14 ;  /* 0x0000000e000e7304 */ /* 0x000fe20000200800 */
[----:B-----5:R-:W-:-:S07]  /*9000*/  LOP3.LUT R10, R10, R15, RZ, 0xfc, !PT ;  /* 0x0000000f0a0a7212 */ /* 0x020fce00078efcff */
[----:B------:R-:W2:Y:S08]  /*9010*/  F2F.F16.F32 R60, R60 ;  /* 0x0000003c003c7304 */ /* 0x000eb00000200800 */
[----:B------:R-:W-:Y:S01]  /*9020*/  F2F.F16.F32 R64, R64 ;  /* 0x0000004000407304 */ /* 0x000fe20000200800 */
[----:B--2---:R-:W-:-:S07]  /*9030*/  PRMT R195, R60, 0x5410, R195 ;  /* 0x000054103cc37816 */ /* 0x004fce00000000c3 */
[----:B------:R-:W2:Y:S08]  /*9040*/  F2F.F16.F32 R61, R61 ;  /* 0x0000003d003d7304 */ /* 0x000eb00000200800 */
[----:B------:R-:W5:Y:S01]  /*9050*/  F2F.F16.F32 R213, R213 ;  /* 0x000000d500d57304 */ /* 0x000f620000200800 */
[----:B--2---:R-:W-:-:S07]  /*9060*/  PRMT R203, R61, 0x5410, R64 ;  /* 0x000054103dcb7816 */ /* 0x004fce0000000040 */
[----:B------:R2:W0:Y:S01]  /*9070*/  F2F.F16.F32 R19, R12 ;  /* 0x0000000c00137304 */ /* 0x0004220000200800 */
[----:B-----5:R-:W-:-:S07]  /*9080*/  IMAD.WIDE.U32 R60, R213, 0x10000, RZ ;  /* 0x00010000d53c7825 */ /* 0x020fce00078e00ff */
[----:B------:R-:W-:Y:S01]  /*9090*/  F2F.F16.F32 R65, R65 ;  /* 0x0000004100417304 */ /* 0x000fe20000200800 */
[----:B--2---:R-:W-:-:S04]  /*90a0*/  IMAD.WIDE.U32 R12, R14, 0x10000, RZ ;  /* 0x000100000e0c7825 */ /* 0x004fc800078e00ff */
[----:B------:R-:W-:-:S03]  /*90b0*/  IMAD.WIDE.U32 R14, R62, 0x10000, RZ ;  /* 0x000100003e0e7825 */ /* 0x000fc600078e00ff */
[----:B------:R-:W2:Y:S01]  /*90c0*/  F2F.F16.F32 R210, R210 ;  /* 0x000000d200d27304 */ /* 0x000ea20000200800 */
[----:B0-----:R-:W-:Y:S01]  /*90d0*/  LOP3.LUT R8, R8, R19, RZ, 0xfc, !PT ;  /* 0x0000001308087212 */ /* 0x001fe200078efcff */
[----:B------:R-:W-:Y:S01]  /*90e0*/  IMAD.WIDE.U32 R18, R18, 0x10000, RZ ;  /* 0x0001000012127825 */ /* 0x000fe200078e00ff */
[----:B------:R-:W-:Y:S02]  /*90f0*/  LOP3.LUT R15, R203, R15, RZ, 0xfc, !PT ;  /* 0x0000000fcb0f7212 */ /* 0x000fe400078efcff */
[----:B------:R-:W-:-:S03]  /*9100*/  LOP3.LUT R13, R201, R13, RZ, 0xfc, !PT ;  /* 0x0000000dc90d7212 */ /* 0x000fc600078efcff */
[----:B------:R-:W0:Y:S01]  /*9110*/  F2F.F16.F32 R63, R63 ;  /* 0x0000003f003f7304 */ /* 0x000e220000200800 */
[----:B------:R-:W-:Y:S02]  /*9120*/  LOP3.LUT R19, R195, R19, RZ, 0xfc, !PT ;  /* 0x00000013c3137212 */ /* 0x000fe400078efcff */
[----:B--2---:R-:W-:-:S05]  /*9130*/  PRMT R65, R210, 0x5410, R65 ;  /* 0x00005410d2417816 */ /* 0x004fca0000000041 */
[----:B------:R-:W2:Y:S01]  /*9140*/  F2F.F16.F32 R67, R67 ;  /* 0x0000004300437304 */ /* 0x000ea20000200800 */
[----:B------:R-:W-:Y:S01]  /*9150*/  LOP3.LUT R61, R65, R61, RZ, 0xfc, !PT ;  /* 0x0000003d413d7212 */ /* 0x000fe200078efcff */
[----:B----4-:R-:W-:Y:S01]  /*9160*/  IMAD.WIDE.U32 R64, R66, 0x8, R192 ;  /* 0x0000000842407825 */ /* 0x010fe200078e00c0 */
[----:B0-----:R-:W-:-:S05]  /*9170*/  LOP3.LUT R14, R14, R63, RZ, 0xfc, !PT ;  /* 0x0000003f0e0e7212 */ /* 0x001fca00078efcff */
[----:B------:R-:W0:Y:S01]  /*9180*/  F2F.F16.F32 R161, R161 ;  /* 0x000000a100a17304 */ /* 0x000e220000200800 */
[----:B-1----:R-:W-:Y:S01]  /*9190*/  IMAD.WIDE.U32 R62, R66, 0x8, R190 ;  /* 0x00000008423e7825 */ /* 0x002fe200078e00be */
[----:B--2---:R-:W-:-:S03]  /*91a0*/  LOP3.LUT R12, R12, R67, RZ, 0xfc, !PT ;  /* 0x000000430c0c7212 */ /* 0x004fc600078efcff */
[----:B---3--:R-:W-:Y:S02]  /*91b0*/  IMAD.WIDE.U32 R66, R66, 0x8, R196 ;  /* 0x0000000842427825 */ /* 0x008fe400078e00c4 */
[----:B------:R-:W2:Y:S01]  /*91c0*/  LDG.E.64 R62, desc[UR8][R62.64] ;  /* 0x000000083e3e7981 */ /* 0x000ea2000c1e1b00 */
[----:B------:R-:W1:Y:S01]  /*91d0*/  F2F.F16.F32 R205, R208 ;  /* 0x000000d000cd7304 */ /* 0x000e620000200800 */
[----:B0-----:R-:W-:Y:S02]  /*91e0*/  LOP3.LUT R18, R18, R161, RZ, 0xfc, !PT ;  /* 0x000000a112127212 */ /* 0x001fe400078efcff */
[----:B------:R0:W-:Y:S01]  /*91f0*/  STG.E.64 desc[UR8][R64.64], R16 ;  /* 0x0000001040007986 */ /* 0x0001e2000c101b08 */
[----:B------:R-:W-:-:S03]  /*9200*/  HADD2.F32 R161, -RZ, R212.H0_H0 ;  /* 0x200000d4ffa17230 */ /* 0x000fc60000004100 */
[----:B------:R3:W-:Y:S01]  /*9210*/  STG.E.64 desc[UR8][R66.64], R18 ;  /* 0x0000001242007986 */ /* 0x0007e2000c101b08 */
[----:B------:R4:W-:Y:S01]  /*9220*/  F2F.F16.F32 R201, R200 ;  /* 0x000000c800c97304 */ /* 0x0009e20000200800 */
[----:B-1----:R-:W-:Y:S01]  /*9230*/  LOP3.LUT R60, R60, R205, RZ, 0xfc, !PT ;  /* 0x000000cd3c3c7212 */ /* 0x002fe200078efcff */
[----:B0-----:R-:W-:-:S04]  /*9240*/  IMAD.WIDE.U32 R16, R160, 0x8, R190 ;  /* 0x00000008a0107825 */ /* 0x001fc800078e00be */
[----:B---3--:R-:W-:Y:S01]  /*9250*/  FMUL.FTZ R66, R206, R149 ;  /* 0x00000095ce427220 */ /* 0x008fe20000410000 */
[C---:B------:R-:W-:Y:S01]  /*9260*/  IMAD.WIDE.U32 R18, R160.reuse, 0x8, R192 ;  /* 0x00000008a0127825 */ /* 0x040fe200078e00c0 */
[----:B------:R-:W3:Y:S03]  /*9270*/  LDG.E.64 R16, desc[UR8][R16.64] ;  /* 0x0000000810107981 */ /* 0x000ee6000c1e1b00 */
[----:B------:R-:W-:Y:S01]  /*9280*/  FMUL.FTZ R203, R161, R66 ;  /* 0x00000042a1cb7220 */ /* 0x000fe20000410000 */
[----:B------:R-:W-:Y:S01]  /*9290*/  IMAD.WIDE.U32 R160, R160, 0x8, R196 ;  /* 0x00000008a0a07825 */ /* 0x000fe200078e00c4 */
[----:B------:R0:W-:Y:S04]  /*92a0*/  STG.E.64 desc[UR8][R18.64], R4 ;  /* 0x0000000412007986 */ /* 0x0001e8000c101b08 */
[----:B------:R1:W-:Y:S01]  /*92b0*/  STG.E.64 desc[UR8][R160.64], R12 ;  /* 0x0000000ca0007986 */ /* 0x0003e2000c101b08 */
[----:B------:R-:W-:-:S02]  /*92c0*/  HADD2.F32 R65, -RZ, R211.H0_H0 ;  /* 0x200000d3ff417230 */ /* 0x000fc40000004100 */
[----:B0-----:R-:W-:-:S04]  /*92d0*/  IMAD.WIDE.U32 R4, R159, 0x8, R190 ;  /* 0x000000089f047825 */ /* 0x001fc800078e00be */
[----:B-1----:R-:W-:Y:S02]  /*92e0*/  IMAD.WIDE.U32 R12, R159, 0x8, R192 ;  /* 0x000000089f0c7825 */ /* 0x002fe400078e00c0 */
[----:B------:R-:W5:Y:S02]  /*92f0*/  LDG.E.64 R4, desc[UR8][R4.64] ;  /* 0x0000000804047981 */ /* 0x000f64000c1e1b00 */
[-C--:B------:R-:W-:Y:S01]  /*9300*/  FMUL.FTZ R160, R204, R149.reuse ;  /* 0x00000095cca07220 */ /* 0x080fe20000410000 */
[----:B------:R-:W-:Y:S01]  /*9310*/  HADD2.F32 R64, -RZ, R26.H0_H0 ;  /* 0x2000001aff407230 */ /* 0x000fe20000004100 */
[----:B------:R0:W-:Y:S01]  /*9320*/  STG.E.64 desc[UR8][R12.64], R6 ;  /* 0x000000060c007986 */ /* 0x0001e2000c101b08 */
[-C--:B------:R-:W-:Y:S01]  /*9330*/  FMUL.FTZ R67, R202, R149.reuse ;  /* 0x00000095ca437220 */ /* 0x080fe20000410000 */
[----:B------:R-:W-:Y:S02]  /*9340*/  HADD2.F32 R18, -RZ, R29.H0_H0 ;  /* 0x2000001dff127230 */ /* 0x000fe40000004100 */
[----:B----4-:R-:W-:Y:S01]  /*9350*/  FMUL.FTZ R200, R200, R149 ;  /* 0x00000095c8c87220 */ /* 0x010fe20000410000 */
[----:B------:R-:W-:Y:S01]  /*9360*/  HADD2.F32 R211, -RZ, R211.H1_H1 ;  /* 0x300000d3ffd37230 */ /* 0x000fe20000004100 */
[----:B------:R-:W1:Y:S01]  /*9370*/  F2F.F16.F32 R203, R203 ;  /* 0x000000cb00cb7304 */ /* 0x000e620000200800 */
[----:B------:R-:W-:Y:S01]  /*9380*/  FMUL.FTZ R202, R65, R160 ;  /* 0x000000a041ca7220 */ /* 0x000fe20000410000 */
[----:B------:R-:W-:Y:S01]  /*9390*/  FMUL.FTZ R64, R64, R67 ;  /* 0x0000004340407220 */ /* 0x000fe20000410000 */
[----:B------:R-:W-:-:S02]  /*93a0*/  HADD2.F32 R65, -RZ, R28.H0_H0 ;  /* 0x2000001cff417230 */ /* 0x000fc40000004100 */
[----:B0-----:R-:W-:-:S04]  /*93b0*/  IMAD.WIDE.U32 R6, R159, 0x8, R196 ;  /* 0x000000089f067825 */ /* 0x001fc800078e00c4 */
[----:B------:R-:W-:Y:S01]  /*93c0*/  FMUL.FTZ R159, R199, R149 ;  /* 0x00000095c79f7220 */ /* 0x000fe20000410000 */
[----:B------:R0:W-:Y:S01]  /*93d0*/  F2F.F16.F32 R195, R194 ;  /* 0x000000c200c37304 */ /* 0x0001e20000200800 */
[----:B------:R4:W-:Y:S02]  /*93e0*/  STG.E.64 desc[UR8][R6.64], R14 ;  /* 0x0000000e06007986 */ /* 0x0009e4000c101b08 */
[----:B------:R-:W-:Y:S01]  /*93f0*/  FMUL.FTZ R161, R18, R159 ;  /* 0x0000009f12a17220 */ /* 0x000fe20000410000 */
[----:B------:R-:W-:-:S04]  /*9400*/  IMAD.WIDE.U32 R12, R157, 0x8, R192 ;  /* 0x000000089d0c7825 */ /* 0x000fc800078e00c0 */
[----:B------:R-:W-:Y:S01]  /*9410*/  FMUL.FTZ R211, R211, R200 ;  /* 0x000000c8d3d37220 */ /* 0x000fe20000410000 */
[----:B0-----:R-:W-:Y:S01]  /*9420*/  FMUL.FTZ R194, R194, R149 ;  /* 0x00000095c2c27220 */ /* 0x001fe20000410000 */
[----:B------:R-:W-:Y:S01]  /*9430*/  F2F.F16.F32 R19, R64 ;  /* 0x0000004000137304 */ /* 0x000fe20000200800 */
[----:B----4-:R-:W-:-:S04]  /*9440*/  IMAD.WIDE.U32 R6, R157, 0x8, R190 ;  /* 0x000000089d067825 */ /* 0x010fc800078e00be */
[----:B------:R-:W-:-:S03]  /*9450*/  FMUL.FTZ R65, R65, R194 ;  /* 0x000000c241417220 */ /* 0x000fc60000410000 */
[----:B------:R-:W-:Y:S01]  /*9460*/  F2F.F16.F32 R18, R211 ;  /* 0x000000d300127304 */ /* 0x000fe20000200800 */
[----:B------:R-:W4:Y:S04]  /*9470*/  LDG.E.64 R6, desc[UR8][R6.64] ;  /* 0x0000000806067981 */ /* 0x000f28000c1e1b00 */
[----:B------:R0:W-:Y:S03]  /*9480*/  STG.E.64 desc[UR8][R12.64], R8 ;  /* 0x000000080c007986 */ /* 0x0001e6000c101b08 */
[----:B------:R-:W-:Y:S01]  /*9490*/  F2F.F16.F32 R202, R202 ;  /* 0x000000ca00ca7304 */ /* 0x000fe20000200800 */
[----:B------:R-:W-:-:S07]  /*94a0*/  IMAD.WIDE.U32 R14, R156, 0x8, R192 ;  /* 0x000000089c0e7825 */ /* 0x000fce00078e00c0 */
[----:B------:R-:W1:Y:S01]  /*94b0*/  F2F.F16.F32 R161, R161 ;  /* 0x000000a100a17304 */ /* 0x000e620000200800 */
[----:B0-----:R-:W-:-:S07]  /*94c0*/  IMAD.WIDE.U32 R12, R157, 0x8, R196 ;  /* 0x000000089d0c7825 */ /* 0x001fce00078e00c4 */
[----:B------:R-:W0:Y:S01]  /*94d0*/  F2F.F16.F32 R65, R65 ;  /* 0x0000004100417304 */ /* 0x000e220000200800 */
[C---:B------:R-:W-:Y:S01]  /*94e0*/  IMAD.WIDE.U32 R8, R156.reuse, 0x8, R190 ;  /* 0x000000089c087825 */ /* 0x040fe200078e00be */
[----:B------:R1:W-:Y:S03]  /*94f0*/  STG.E.64 desc[UR8][R12.64], R60 ;  /* 0x0000003c0c007986 */ /* 0x0003e6000c101b08 */
[----:B------:R-:W-:Y:S02]  /*9500*/  IMAD.WIDE.U32 R156, R156, 0x8, R196 ;  /* 0x000000089c9c7825 */ /* 0x000fe400078e00c4 */
[----:B------:R-:W4:Y:S04]  /*9510*/  LDG.E.64 R8, desc[UR8][R8.64] ;  /* 0x0000000808087981 */ /* 0x000f28000c1e1b00 */
[----:B------:R0:W-:Y:S01]  /*9520*/  STG.E.64 desc[UR8][R14.64], R10 ;  /* 0x0000000a0e007986 */ /* 0x0001e2000c101b08 */
[----:B-1----:R-:W-:Y:S01]  /*9530*/  IMAD.WIDE.U32 R12, R203, 0x10000, RZ ;  /* 0x00010000cb0c7825 */ /* 0x002fe200078e00ff */
[----:B------:R-:W-:-:S04]  /*9540*/  PRMT R161, R161, 0x5410, R202 ;  /* 0x00005410a1a17816 */ /* 0x000fc800000000ca */
[----:B------:R-:W-:Y:S02]  /*9550*/  LOP3.LUT R13, R198, R13, RZ, 0xfc, !PT ;  /* 0x0000000dc60d7212 */ /* 0x000fe400078efcff */
[----:B------:R-:W-:Y:S01]  /*9560*/  LOP3.LUT R12, R12, R19, RZ, 0xfc, !PT ;  /* 0x000000130c0c7212 */ /* 0x000fe200078efcff */
[----:B------:R-:W-:-:S04]  /*9570*/  IMAD.WIDE.U32 R18, R18, 0x10000, RZ ;  /* 0x0001000012127825 */ /* 0x000fc800078e00ff */
[----:B0-----:R-:W-:Y:S01]  /*9580*/  IMAD.WIDE.U32 R14, R201, 0x10000, RZ ;  /* 0x00010000c90e7825 */ /* 0x001fe200078e00ff */
[----:B------:R0:W-:Y:S01]  /*9590*/  STG.E.64 desc[UR8][R156.64], R12 ;  /* 0x0000000c9c007986 */ /* 0x0001e2000c101b08 */
[----:B------:R-:W-:Y:S02]  /*95a0*/  LOP3.LUT R18, R18, R65, RZ, 0xfc, !PT ;  /* 0x0000004112127212 */ /* 0x000fe400078efcff */
[----:B------:R-:W-:Y:S01]  /*95b0*/  IMAD.WIDE.U32 R10, R153, 0x8, R190 ;  /* 0x00000008990a7825 */ /* 0x000fe200078e00be */
[----:B------:R-:W-:-:S03]  /*95c0*/  LOP3.LUT R19, R161, R19, RZ, 0xfc, !PT ;  /* 0x00000013a1137212 */ /* 0x000fc600078efcff */
[C---:B------:R-:W-:Y:S02]  /*95d0*/  IMAD.WIDE.U32 R60, R153.reuse, 0x8, R196 ;  /* 0x00000008993c7825 */ /* 0x040fe400078e00c4 */
[----:B------:R-:W4:Y:S02]  /*95e0*/  LDG.E.64 R10, desc[UR8][R10.64] ;  /* 0x000000080a0a7981 */ /* 0x000f24000c1e1b00 */
[----:B------:R-:W-:Y:S01]  /*95f0*/  IMAD.WIDE.U32 R64, R142, 0x8, R190 ;  /* 0x000000088e407825 */ /* 0x000fe200078e00be */
[----:B0-----:R-:W-:Y:S02]  /*9600*/  LOP3.LUT R13, R186, R15, RZ, 0xfc, !PT ;  /* 0x0000000fba0d7212 */ /* 0x001fe400078efcff */
[----:B------:R-:W-:Y:S01]  /*9610*/  LOP3.LUT R12, R14, R195, RZ, 0xfc, !PT ;  /* 0x000000c30e0c7212 */ /* 0x000fe200078efcff */
[----:B------:R-:W-:-:S05]  /*9620*/  IMAD.WIDE.U32 R14, R153, 0x8, R192 ;  /* 0x00000008990e7825 */ /* 0x000fca00078e00c0 */
[----:B------:R0:W-:Y:S04]  /*9630*/  STG.E.64 desc[UR8][R14.64], R12 ;  /* 0x0000000c0e007986 */ /* 0x0001e8000c101b08 */
[----:B------:R1:W-:Y:S04]  /*9640*/  STG.E.64 desc[UR8][R60.64], R18 ;  /* 0x000000123c007986 */ /* 0x0003e8000c101b08 */
[----:B------:R-:W4:Y:S01]  /*9650*/  LDG.E.64 R64, desc[UR8][R64.64] ;  /* 0x0000000840407981 */ /* 0x000f22000c1e1b00 */
[C-C-:B------:R-:W-:Y:S01]  /*9660*/  FFMA.FTZ R144, R158.reuse, R144, R155.reuse ;  /* 0x000000909e907223 */ /* 0x140fe2000001009b */
[----:B------:R-:W-:Y:S01]  /*9670*/  FFMA.FTZ R147, R158, R147, R155 ;  /* 0x000000939e937223 */ /* 0x000fe2000001009b */
[----:B0-----:R-:W-:-:S02]  /*9680*/  SHF.R.U64 R12, R58, 0x10, R59 ;  /* 0x000000103a0c7819 */ /* 0x001fc4000000123b */
[----:B------:R-:W-:Y:S01]  /*9690*/  FADD.FTZ R156, -R144, R143 ;  /* 0x0000008f909c7221 */ /* 0x000fe20000010100 */
[----:B------:R-:W-:Y:S02]  /*96a0*/  SHF.R.U32.HI R153, RZ, 0x10, R59 ;  /* 0x00000010ff997819 */ /* 0x000fe4000001163b */
[----:B------:R-:W-:Y:S01]  /*96b0*/  MOV R144, R59 ;  /* 0x0000003b00907202 */ /* 0x000fe20000000f00 */
[----:B-1----:R-:W-:Y:S02]  /*96c0*/  HADD2.F32 R18, -RZ, R12.H0_H0 ;  /* 0x2000000cff127230 */ /* 0x002fe40000004100 */
[C-C-:B------:R-:W-:Y:S01]  /*96d0*/  FFMA.FTZ R143, R158.reuse, R152, R155.reuse ;  /* 0x000000989e8f7223 */ /* 0x140fe2000001009b */
[----:B------:R-:W-:Y:S01]  /*96e0*/  FADD.FTZ R146, -R147, R146 ;  /* 0x0000009293927221 */ /* 0x000fe20000010100 */
[----:B------:R-:W-:Y:S01]  /*96f0*/  MOV R12, R58 ;  /* 0x0000003a000c7202 */ /* 0x000fe20000000f00 */
[----:B------:R-:W-:Y:S02]  /*9700*/  HADD2.F32 R186, -RZ, R153.H0_H0 ;  /* 0x20000099ffba7230 */ /* 0x000fe40000004100 */
[----:B------:R-:W-:Y:S01]  /*9710*/  FFMA.FTZ R151, R158, R151, R155 ;  /* 0x000000979e977223 */ /* 0x000fe2000001009b */
[----:B------:R-:W-:-:S02]  /*9720*/  HADD2.F32 R14, -RZ, R144.H0_H0 ;  /* 0x20000090ff0e7230 */ /* 0x000fc40000004100 */
[----:B------:R-:W-:Y:S01]  /*9730*/  FADD.FTZ R150, -R143, R150 ;  /* 0x000000968f967221 */ /* 0x000fe20000010100 */
[----:B------:R-:W-:Y:S01]  /*9740*/  FFMA.FTZ R146, R145, R146, R18 ;  /* 0x0000009291927223 */ /* 0x000fe20000010012 */
[----:B------:R-:W-:Y:S02]  /*9750*/  HADD2.F32 R18, -RZ, R12.H0_H0 ;  /* 0x2000000cff127230 */ /* 0x000fe40000004100 */
[----:B------:R-:W-:Y:S01]  /*9760*/  FADD.FTZ R148, -R151, R148 ;  /* 0x0000009497947221 */ /* 0x000fe20000010100 */
[----:B------:R-:W-:Y:S02]  /*9770*/  HADD2.F32 R60, -RZ, R183.H0_H0 ;  /* 0x200000b7ff3c7230 */ /* 0x000fe40000004100 */
[C---:B------:R-:W-:Y:S01]  /*9780*/  FFMA.FTZ R156, R145.reuse, R156, R186 ;  /* 0x0000009c919c7223 */ /* 0x040fe200000100ba */
[C---:B------:R-:W-:Y:S01]  /*9790*/  FFMA.FTZ R150, R145.reuse, R150, R14 ;  /* 0x0000009691967223 */ /* 0x040fe2000001000e */
[----:B------:R-:W-:Y:S01]  /*97a0*/  FMUL.FTZ R61, R146, R149 ;  /* 0x00000095923d7220 */ /* 0x000fe20000410000 */
[----:B------:R-:W0:Y:S01]  /*97b0*/  F2F.F16.F32 R12, R146 ;  /* 0x00000092000c7304 */ /* 0x000e220000200800 */
[----:B------:R-:W-:-:S02]  /*97c0*/  FFMA.FTZ R18, R145, R148, R18 ;  /* 0x0000009491127223 */ /* 0x000fc40000010012 */
[----:B------:R-:W-:Y:S01]  /*97d0*/  FMUL.FTZ R143, R60, R61 ;  /* 0x0000003d3c8f7220 */ /* 0x000fe20000410000 */
[----:B------:R-:W-:Y:S02]  /*97e0*/  HADD2.F32 R183, -RZ, R183.H1_H1 ;  /* 0x300000b7ffb77230 */ /* 0x000fe40000004100 */
[-C--:B------:R-:W-:Y:S01]  /*97f0*/  FMUL.FTZ R60, R156, R149.reuse ;  /* 0x000000959c3c7220 */ /* 0x080fe20000410000 */
[----:B------:R-:W-:Y:S01]  /*9800*/  HADD2.F32 R148, -RZ, R31.H0_H0 ;  /* 0x2000001fff947230 */ /* 0x000fe20000004100 */
[----:B------:R-:W-:Y:S01]  /*9810*/  F2F.F16.F32 R19, R156 ;  /* 0x0000009c00137304 */ /* 0x000fe20000200800 */
[-C--:B------:R-:W-:Y:S01]  /*9820*/  FMUL.FTZ R153, R150, R149.reuse ;  /* 0x0000009596997220 */ /* 0x080fe20000410000 */
[----:B------:R-:W-:-:S06]  /*9830*/  FMUL.FTZ R155, R18, R149 ;  /* 0x00000095129b7220 */ /* 0x000fcc0000410000 */
[----:B------:R-:W1:Y:S01]  /*9840*/  F2F.F16.F32 R14, R150 ;  /* 0x00000096000e7304 */ /* 0x000e620000200800 */
[----:B------:R-:W-:Y:S01]  /*9850*/  FMUL.FTZ R183, R183, R60 ;  /* 0x0000003cb7b77220 */ /* 0x000fe20000410000 */
[----:B------:R-:W-:-:S06]  /*9860*/  FMUL.FTZ R148, R148, R153 ;  /* 0x0000009994947220 */ /* 0x000fcc0000410000 */
[----:B------:R0:W1:Y:S08]  /*9870*/  F2F.F16.F32 R15, R18 ;  /* 0x00000012000f7304 */ /* 0x0000700000200800 */
[----:B------:R-:W1:Y:S01]  /*9880*/  F2F.F16.F32 R144, R143 ;  /* 0x0000008f00907304 */ /* 0x000e620000200800 */
[----:B0-----:R-:W-:Y:S02]  /*9890*/  HADD2.F32 R18, -RZ, R30.H0_H0 ;  /* 0x2000001eff127230 */ /* 0x001fe40000004100 */
[----:B------:R-:W-:-:S04]  /*98a0*/  IMAD.WIDE.U32 R12, R12, 0x10000, RZ ;  /* 0x000100000c0c7825 */ /* 0x000fc800078e00ff */
[----:B------:R-:W-:Y:S01]  /*98b0*/  FMUL.FTZ R18, R18, R155 ;  /* 0x0000009b12127220 */ /* 0x000fe20000410000 */
[----:B------:R-:W-:Y:S01]  /*98c0*/  F2F.F16.F32 R183, R183 ;  /* 0x000000b700b77304 */ /* 0x000fe20000200800 */
[----:B-1----:R-:W-:Y:S02]  /*98d0*/  PRMT R19, R14, 0x5410, R19 ;  /* 0x000054100e137816 */ /* 0x002fe40000000013 */
[----:B------:R-:W-:-:S05]  /*98e0*/  LOP3.LUT R12, R12, R15, RZ, 0xfc, !PT ;  /* 0x0000000f0c0c7212 */ /* 0x000fca00078efcff */
[----:B------:R-:W0:Y:S01]  /*98f0*/  F2F.F16.F32 R148, R148 ;  /* 0x0000009400947304 */ /* 0x000e220000200800 */
[----:B------:R-:W-:Y:S01]  /*9900*/  LOP3.LUT R13, R19, R13, RZ, 0xfc, !PT ;  /* 0x0000000d130d7212 */ /* 0x000fe200078efcff */
[----:B------:R-:W-:-:S06]  /*9910*/  IMAD.WIDE.U32 R14, R144, 0x10000, RZ ;  /* 0x00010000900e7825 */ /* 0x000fcc00078e00ff */
[----:B------:R-:W1:Y:S01]  /*9920*/  F2F.F16.F32 R143, R18 ;  /* 0x00000012008f7304 */ /* 0x000e620000200800 */
[----:B0-----:R-:W-:-:S04]  /*9930*/  PRMT R183, R148, 0x5410, R183 ;  /* 0x0000541094b77816 */ /* 0x001fc800000000b7 */
[----:B------:R-:W-:Y:S02]  /*9940*/  LOP3.LUT R15, R183, R15, RZ, 0xfc, !PT ;  /* 0x0000000fb70f7212 */ /* 0x000fe400078efcff */
[----:B-1----:R-:W-:Y:S02]  /*9950*/  LOP3.LUT R14, R14, R143, RZ, 0xfc, !PT ;  /* 0x0000008f0e0e7212 */ /* 0x002fe400078efcff */
[--C-:B--2---:R-:W-:Y:S01]  /*9960*/  SHF.R.U64 R145, R62, 0x10, R63.reuse ;  /* 0x000000103e917819 */ /* 0x104fe2000000123f */
[----:B------:R-:W-:Y:S01]  /*9970*/  HADD2.F32 R144, -RZ, R63.H0_H0 ;  /* 0x2000003fff907230 */ /* 0x000fe20000004100 */
[----:B------:R-:W-:-:S05]  /*9980*/  SHF.R.U32.HI R19, RZ, 0x10, R63 ;  /* 0x00000010ff137819 */ /* 0x000fca000001163f */
[----:B------:R-:W-:Y:S02]  /*9990*/  HADD2.F32 R19, -RZ, R19.H0_H0 ;  /* 0x20000013ff137230 */ /* 0x000fe40000004100 */
[----:B------:R-:W-:-:S03]  /*99a0*/  HADD2.F32 R145, -RZ, R145.H0_H0 ;  /* 0x20000091ff917230 */ /* 0x000fc60000004100 */
[----:B------:R-:W-:Y:S01]  /*99b0*/  FMUL.FTZ R164, R164, R19 ;  /* 0x00000013a4a47220 */ /* 0x000fe20000410000 */
[----:B------:R-:W-:-:S04]  /*99c0*/  IMAD.WIDE.U32 R18, R142, 0x8, R192 ;  /* 0x000000088e127825 */ /* 0x000fc800078e00c0 */
[----:B------:R-:W-:Y:S01]  /*99d0*/  FMUL.FTZ R145, R162, R145 ;  /* 0x00000091a2917220 */ /* 0x000fe20000410000 */
[--C-:B---3--:R-:W-:Y:S01]  /*99e0*/  SHF.R.U64 R147, R16, 0x10, R17.reuse ;  /* 0x0000001010937819 */ /* 0x108fe20000001211 */
[----:B------:R-:W-:Y:S02]  /*99f0*/  HADD2.F32 R16, -RZ, R16.H0_H0 ;  /* 0x20000010ff107230 */ /* 0x000fe40000004100 */
[----:B------:R-:W-:Y:S01]  /*9a00*/  HADD2.F32 R63, -RZ, R17.H0_H0 ;  /* 0x20000011ff3f7230 */ /* 0x000fe20000004100 */
[----:B------:R-:W-:Y:S02]  /*9a10*/  SHF.R.U32.HI R17, RZ, 0x10, R17 ;  /* 0x00000010ff117819 */ /* 0x000fe40000011611 */
[----:B------:R-:W-:-:S03]  /*9a20*/  FMUL.FTZ R146, R169, R16 ;  /* 0x00000010a9927220 */ /* 0x000fc60000410000 */
[----:B------:R-:W-:Y:S02]  /*9a30*/  HADD2.F32 R16, -RZ, R17.H0_H0 ;  /* 0x20000011ff107230 */ /* 0x000fe40000004100 */
[----:B------:R-:W-:Y:S01]  /*9a40*/  IMAD.WIDE.U32 R142, R142, 0x8, R196 ;  /* 0x000000088e8e7825 */ /* 0x000fe200078e00c4 */
[----:B------:R0:W-:Y:S03]  /*9a50*/  STG.E.64 desc[UR8][R18.64], R12 ;  /* 0x0000000c12007986 */ /* 0x0001e6000c101b08 */
[----:B------:R-:W-:Y:S01]  /*9a60*/  FMUL.FTZ R144, R163, R144 ;  /* 0x00000090a3907220 */ /* 0x000fe20000410000 */
[--C-:B-----5:R-:W-:Y:S01]  /*9a70*/  SHF.R.U64 R169, R4, 0x10, R5.reuse ;  /* 0x0000001004a97819 */ /* 0x120fe20000001205 */
[----:B------:R-:W-:Y:S01]  /*9a80*/  HADD2.F32 R4, -RZ, R4.H0_H0 ;  /* 0x20000004ff047230 */ /* 0x000fe20000004100 */
[----:B------:R-:W-:Y:S01]  /*9a90*/  SHF.R.U32.HI R17, RZ, 0x10, R5 ;  /* 0x00000010ff117819 */ /* 0x000fe20000011605 */
[----:B------:R-:W-:-:S03]  /*9aa0*/  HADD2.F32 R5, -RZ, R5.H0_H0 ;  /* 0x20000005ff057230 */ /* 0x000fc60000004100 */
[----:B------:R-:W-:Y:S01]  /*9ab0*/  FMUL.FTZ R150, R173, R4 ;  /* 0x00000004ad967220 */ /* 0x000fe20000410000 */
[----:B------:R-:W-:Y:S02]  /*9ac0*/  HADD2.F32 R4, -RZ, R17.H0_H0 ;  /* 0x20000011ff047230 */ /* 0x000fe40000004100 */
[----:B------:R-:W-:Y:S01]  /*9ad0*/  FMUL.FTZ R162, R172, R5 ;  /* 0x00000005aca27220 */ /* 0x000fe20000410000 */
[----:B------:R1:W-:Y:S02]  /*9ae0*/  STG.E.64 desc[UR8][R142.64], R14 ;  /* 0x0000000e8e007986 */ /* 0x0003e4000c101b08 */
[----:B------:R-:W-:Y:S01]  /*9af0*/  FMUL.FTZ R163, R171, R4 ;  /* 0x00000004aba37220 */ /* 0x000fe20000410000 */
[----:B------:R-:W-:Y:S01]  /*9b00*/  FMUL.FTZ R149, R167, R16 ;  /* 0x00000010a7957220 */ /* 0x000fe20000410000 */
[----:B------:R-:W-:Y:S02]  /*9b10*/  HADD2.F32 R62, -RZ, R62.H0_H0 ;  /* 0x2000003eff3e7230 */ /* 0x000fe40000004100 */
[----:B------:R-:W-:-:S02]  /*9b20*/  HADD2.F32 R147, -RZ, R147.H0_H0 ;  /* 0x20000093ff937230 */ /* 0x000fc40000004100 */
[----:B------:R-:W-:Y:S02]  /*9b30*/  HADD2.F32 R169, -RZ, R169.H0_H0 ;  /* 0x200000a9ffa97230 */ /* 0x000fe40000004100 */
[----:B------:R-:W-:Y:S01]  /*9b40*/  FMUL.FTZ R165, R165, R62 ;  /* 0x0000003ea5a57220 */ /* 0x000fe20000410000 */
[----:B------:R-:W-:Y:S01]  /*9b50*/  FMUL.FTZ R148, R168, R63 ;  /* 0x0000003fa8947220 */ /* 0x000fe20000410000 */
[----:B------:R-:W-:Y:S01]  /*9b60*/  FMUL.FTZ R147, R166, R147 ;  /* 0x00000093a6937220 */ /* 0x000fe20000410000 */
[----:B----4-:R-:W-:Y:S01]  /*9b70*/  SHF.R.U64 R5, R6, 0x10, R7 ;  /* 0x0000001006057819 */ /* 0x010fe20000001207 */
[----:B------:R-:W-:-:S04]  /*9b80*/  HADD2.F32 R172, -RZ, R6.H0_H0 ;  /* 0x20000006ffac7230 */ /* 0x000fc80000004100 */
[----:B------:R-:W-:Y:S01]  /*9b90*/  HADD2.F32 R5, -RZ, R5.H0_H0 ;  /* 0x20000005ff057230 */ /* 0x000fe20000004100 */
[----:B------:R-:W-:-:S04]  /*9ba0*/  SHF.R.U32.HI R167, RZ, 0x10, R7 ;  /* 0x00000010ffa77819 */ /* 0x000fc80000011607 */
[----:B------:R-:W-:Y:S01]  /*9bb0*/  FMUL.FTZ R6, R178, R5 ;  /* 0x00000005b2067220 */ /* 0x000fe20000410000 */
[----:B------:R-:W-:Y:S02]  /*9bc0*/  HADD2.F32 R16, -RZ, R7.H0_H0 ;  /* 0x20000007ff107230 */ /* 0x000fe40000004100 */
[----:B------:R-:W-:Y:S01]  /*9bd0*/  HADD2.F32 R167, -RZ, R167.H0_H0 ;  /* 0x200000a7ffa77230 */ /* 0x000fe20000004100 */
[----:B------:R-:W-:Y:S01]  /*9be0*/  SHF.R.U64 R173, R8, 0x10, R9 ;  /* 0x0000001008ad7819 */ /* 0x000fe20000001209 */
[----:B------:R-:W-:Y:S02]  /*9bf0*/  HADD2.F32 R8, -RZ, R8.H0_H0 ;  /* 0x20000008ff087230 */ /* 0x000fe40000004100 */
[----:B------:R-:W-:-:S03]  /*9c00*/  HADD2.F32 R4, -RZ, R9.H0_H0 ;  /* 0x20000009ff047230 */ /* 0x000fc60000004100 */
[----:B------:R-:W-:Y:S02]  /*9c10*/  FMUL.FTZ R152, R67, R8 ;  /* 0x0000000843987220 */ /* 0x000fe40000410000 */
[----:B------:R-:W-:Y:S01]  /*9c20*/  FMUL.FTZ R178, R177, R4 ;  /* 0x00000004b1b27220 */ /* 0x000fe20000410000 */
[----:B------:R-:W-:Y:S01]  /*9c30*/  SHF.R.U32.HI R177, RZ, 0x10, R9 ;  /* 0x00000010ffb17819 */ /* 0x000fe20000011609 */
[----:B------:R-:W-:-:S04]  /*9c40*/  HADD2.F32 R173, -RZ, R173.H0_H0 ;  /* 0x200000adffad7230 */ /* 0x000fc80000004100 */
[----:B------:R-:W-:Y:S02]  /*9c50*/  HADD2.F32 R177, -RZ, R177.H0_H0 ;  /* 0x200000b1ffb17230 */ /* 0x000fe40000004100 */
[----:B------:R-:W-:Y:S01]  /*9c60*/  FMUL.FTZ R169, R170, R169 ;  /* 0x000000a9aaa97220 */ /* 0x000fe20000410000 */
[----:B------:R-:W-:Y:S01]  /*9c70*/  FMUL.FTZ R172, R179, R172 ;  /* 0x000000acb3ac7220 */ /* 0x000fe20000410000 */
[----:B------:R-:W-:Y:S01]  /*9c80*/  FMUL.FTZ R151, R175, R16 ;  /* 0x00000010af977220 */ /* 0x000fe20000410000 */
[----:B------:R-:W-:Y:S01]  /*9c90*/  FMUL.FTZ R167, R174, R167 ;  /* 0x000000a7aea77220 */ /* 0x000fe20000410000 */
[----:B------:R-:W-:Y:S01]  /*9ca0*/  FMUL.FTZ R173, R66, R173 ;  /* 0x000000ad42ad7220 */ /* 0x000fe20000410000 */
[----:B------:R-:W-:Y:S01]  /*9cb0*/  FMUL.FTZ R177, R176, R177 ;  /* 0x000000b1b0b17220 */ /* 0x000fe20000410000 */
[--C-:B------:R-:W-:Y:S02]  /*9cc0*/  SHF.R.U64 R161, R10, 0x10, R11.reuse ;  /* 0x000000100aa17819 */ /* 0x100fe4000000120b */
[----:B------:R-:W-:Y:S01]  /*9cd0*/  SHF.R.U32.HI R67, RZ, 0x10, R11 ;  /* 0x00000010ff437819 */ /* 0x000fe2000001160b */
[----:B------:R-:W-:-:S02]  /*9ce0*/  HADD2.F32 R5, -RZ, R10.H0_H0 ;  /* 0x2000000aff057230 */ /* 0x000fc40000004100 */
[----:B------:R-:W-:Y:S02]  /*9cf0*/  HADD2.F32 R190, -RZ, R11.H0_H0 ;  /* 0x2000000bffbe7230 */ /* 0x000fe40000004100 */
[----:B------:R-:W-:Y:S02]  /*9d00*/  HADD2.F32 R161, -RZ, R161.H0_H0 ;  /* 0x200000a1ffa17230 */ /* 0x000fe40000004100 */
[----:B------:R-:W-:Y:S02]  /*9d10*/  HADD2.F32 R67, -RZ, R67.H0_H0 ;  /* 0x20000043ff437230 */ /* 0x000fe40000004100 */
[----:B------:R-:W-:Y:S01]  /*9d20*/  FMUL.FTZ R194, R194, R5 ;  /* 0x00000005c2c27220 */ /* 0x000fe20000410000 */
[----:B------:R-:W-:Y:S01]  /*9d30*/  FMUL.FTZ R190, R159, R190 ;  /* 0x000000be9fbe7220 */ /* 0x000fe20000410000 */
[--C-:B------:R-:W-:Y:S02]  /*9d40*/  SHF.R.U64 R4, R64, 0x10, R65.reuse ;  /* 0x0000001040047819 */ /* 0x100fe40000001241 */
[----:B0-----:R-:W-:Y:S01]  /*9d50*/  SHF.R.U32.HI R19, RZ, 0x10, R65 ;  /* 0x00000010ff137819 */ /* 0x001fe20000011641 */
[----:B------:R-:W-:-:S02]  /*9d60*/  HADD2.F32 R12, -RZ, R64.H0_H0 ;  /* 0x20000040ff0c7230 */ /* 0x000fc40000004100 */
        /* <DEDUP_REMOVED lines=8> */
[----:B-1----:R-:W-:-:S07]  /*9df0*/  FMUL.FTZ R19, R60, R19 ;  /* 0x000000133c137220 */ /* 0x002fce0000410000 */
.L_x_1701:
        /* <DEDUP_REMOVED lines=83> */
[----:B------:R-:W-:-:S07]  /*a330*/  MOV R52, R125 ;  /* 0x0000007d00347202 */ /* 0x000fce0000000f00 */
.L_x_1694:
        /* <DEDUP_REMOVED lines=33> */
.L_x_1704:
        /* <DEDUP_REMOVED lines=11> */
.L_x_14311:


//--------------------- .text._ZN10layer_norm13ln_bwd_kernelINS_13Kernel_traitsI6__halfS2_S2_S2_fjLj7168ELj1ELj1ELj8ELj8ENS_18Kernel_traits_baseILj7168ES2_S2_S2_S2_fjLj256EEEEELb0ELb1ELb1ELb0EEEvNS_9BwdParamsE --------------------------
	.section	.text._ZN10layer_norm13ln_bwd_kernelINS_13Kernel_traitsI6__halfS2_S2_S2_fjLj7168ELj1ELj1ELj8ELj8ENS_18Kernel_traits_baseILj7168ES2_S2_S2_S2_fjLj256EEEEELb0ELb1ELb1ELb0EEEvNS_9BwdParamsE,"ax",@progbits
	.align	128
        .global         _ZN10layer_norm13ln_bwd_kernelINS_13Kernel_traitsI6__halfS2_S2_S2_fjLj7168ELj1ELj1ELj8ELj8ENS_18Kernel_traits_baseILj7168ES2_S2_S2_S2_fjLj256EEEEELb0ELb1ELb1ELb0EEEvNS_9BwdParamsE
        .type           _ZN10layer_norm13ln_bwd_kernelINS_13Kernel_traitsI6__halfS2_S2_S2_fjLj7168ELj1ELj1ELj8ELj8ENS_18Kernel_traits_baseILj7168ES2_S2_S2_S2_fjLj256EEEEELb0ELb1ELb1ELb0EEEvNS_9BwdParamsE,@function
        .size           _ZN10layer_norm13ln_bwd_kernelINS_13Kernel_traitsI6__halfS2_S2_S2_fjLj7168ELj1ELj1ELj8ELj8ENS_18Kernel_traits_baseILj7168ES2_S2_S2_S2_fjLj256EEEEELb0ELb1ELb1ELb0EEEvNS_9BwdParamsE,(.L_x_14312 - _ZN10layer_norm13ln_bwd_kernelINS_13Kernel_traitsI6__halfS2_S2_S2_fjLj7168ELj1ELj1ELj8ELj8ENS_18Kernel_traits_baseILj7168ES2_S2_S2_S2_fjLj256EEEEELb0ELb1ELb1ELb0EEEvNS_9BwdParamsE)
        .other          _ZN10layer_norm13ln_bwd_kernelINS_13Kernel_traitsI6__halfS2_S2_S2_fjLj7168ELj1ELj1ELj8ELj8ENS_18Kernel_traits_baseILj7168ES2_S2_S2_S2_fjLj256EEEEELb0ELb1ELb1ELb0EEEvNS_9BwdParamsE,@"STO_CUDA_ENTRY STV_DEFAULT"
_ZN10layer_norm13ln_bwd_kernelINS_13Kernel_traitsI6__halfS2_S2_S2_fjLj7168ELj1ELj1ELj8ELj8ENS_18Kernel_traits_baseILj7168ES2_S2_S2_S2_fjLj256EEEEELb0ELb1ELb1ELb0EEEvNS_9BwdParamsE:
.text._ZN10layer_norm13ln_bwd_kernelINS_13Kernel_traitsI6__halfS2_S2_S2_fjLj7168ELj1ELj1ELj8ELj8ENS_18Kernel_traits_baseILj7168ES2_S2_S2_S2_fjLj256EEEEELb0ELb1ELb1ELb0EEEvNS_9BwdParamsE:
        /* <DEDUP_REMOVED lines=31> */
[----:B------:R-:W-:-:S04]  /*01f0*/  @P0 LOP3.LUT R3, R3, 0x100, RZ, 0xfc, !PT ;  /* 0x0000010003030812 */ /* 0x000fc800078efcff */
[----:B------:R2:W5:Y:S02]  /*0200*/  @P0 LDG.E.64 R102, desc[UR16][R6.64] ;  /* 0x0000001006660981 */ /* 0x000564000c1e1b00 */
[----:B------:R-:W3:Y:S01]  /*0210*/  @P2 LDC.64 R14, c[0x0][0x3e8] ;  /* 0x0000fa00ff0e2b82 */ /* 0x000ee20000000a00 */
[C---:B----4-:R-:W-:Y:S01]  /*0220*/  @P1 IMAD.WIDE.U32 R8, R3.reuse, 0x8, R8 ;  /* 0x0000000803081825 */ /* 0x050fe200078e0008 */
[----:B------:R-:W-:Y:S02]  /*0230*/  CS2R R80, SRZ ;  /* 0x0000000000507805 */ /* 0x000fe4000001ff00 */
[----:B------:R-:W-:Y:S02]  /*0240*/  CS2R R82, SRZ ;  /* 0x0000000000527805 */ /* 0x000fe4000001ff00 */
[----:B------:R-:W-:Y:S02]  /*0250*/  CS2R R76, SRZ ;  /* 0x00000000004c7805 */ /* 0x000fe4000001ff00 */
[----:B------:R-:W-:Y:S01]  /*0260*/  CS2R R78, SRZ ;  /* 0x00000000004e7805 */ /* 0x000fe2000001ff00 */
[----:B------:R-:W5:Y:S01]  /*0270*/  @P1 LDG.E.64 R104, desc[UR16][R8.64] ;  /* 0x0000001008681981 */ /* 0x000f62000c1e1b00 */
[----:B------:R-:W4:Y:S01]  /*0280*/  @P3 LDC.64 R16, c[0x0][0x3d0] ;  /* 0x0000f400ff103b82 */ /* 0x000f220000000a00 */
[C---:B------:R-:W-:Y:S01]  /*0290*/  @P1 IMAD.WIDE.U32 R10, R3.reuse, 0x8, R10 ;  /* 0x00000008030a1825 */ /* 0x040fe200078e000a */
[----:B------:R-:W-:-:S02]  /*02a0*/  @P1 IADD3 R3, PT, PT, R3, 0x100, RZ ;  /* 0x0000010003031810 */ /* 0x000fc40007ffe0ff */
[----:B------:R-:W-:Y:S02]  /*02b0*/  CS2R R72, SRZ ;  /* 0x0000000000487805 */ /* 0x000fe4000001ff00 */
[----:B------:R-:W-:Y:S02]  /*02c0*/  CS2R R74, SRZ ;  /* 0x00000000004a7805 */ /* 0x000fe4000001ff00 */
[----:B------:R-:W-:Y:S01]  /*02d0*/  CS2R R68, SRZ ;  /* 0x0000000000447805 */ /* 0x000fe2000001ff00 */
[----:B------:R-:W5:Y:S01]  /*02e0*/  @P1 LDG.E.64 R106, desc[UR16][R10.64] ;  /* 0x000000100a6a1981 */ /* 0x000f62000c1e1b00 */
[----:B------:R-:W0:Y:S01]  /*02f0*/  @P3 LDC.64 R18, c[0x0][0x3e8] ;  /* 0x0000fa00ff123b82 */ /* 0x000e220000000a00 */
[----:B-1----:R-:W-:-:S07]  /*0300*/  @P2 IMAD.WIDE.U32 R12, R3, 0x8, R12 ;  /* 0x00000008030c2825 */ /* 0x002fce00078e000c */
[----:B------:R-:W1:Y:S01]  /*0310*/  @P4 LDC.64 R20, c[0x0][0x3d0] ;  /* 0x0000f400ff144b82 */ /* 0x000e620000000a00 */
[C---:B---3--:R-:W-:Y:S01]  /*0320*/  @P2 IMAD.WIDE.U32 R14, R3.reuse, 0x8, R14 ;  /* 0x00000008030e2825 */ /* 0x048fe200078e000e */
[----:B------:R-:W-:Y:S01]  /*0330*/  @P2 IADD3 R3, PT, PT, R3, 0x100, RZ ;  /* 0x0000010003032810 */ /* 0x000fe20007ffe0ff */
[----:B------:R-:W5:Y:S05]  /*0340*/  @P2 LDG.E.64 R108, desc[UR16][R12.64] ;  /* 0x000000100c6c2981 */ /* 0x000f6a000c1e1b00 */
[----:B------:R-:W3:Y:S01]  /*0350*/  @P4 LDC.64 R22, c[0x0][0x3e8] ;  /* 0x0000fa00ff164b82 */ /* 0x000ee20000000a00 */
[C---:B----4-:R-:W-:Y:S01]  /*0360*/  @P3 IMAD.WIDE.U32 R16, R3.reuse, 0x8, R16 ;  /* 0x0000000803103825 */ /* 0x050fe200078e0010 */
[----:B------:R-:W5:Y:S06]  /*0370*/  @P2 LDG.E.64 R88, desc[UR16][R14.64] ;  /* 0x000000100e582981 */ /* 0x000f6c000c1e1b00 */
[----:B------:R-:W4:Y:S01]  /*0380*/  @P5 LDC.64 R24, c[0x0][0x3d0] ;  /* 0x0000f400ff185b82 */ /* 0x000f220000000a00 */
[C---:B0-----:R-:W-:Y:S01]  /*0390*/  @P3 IMAD.WIDE.U32 R18, R3.reuse, 0x8, R18 ;  /* 0x0000000803123825 */ /* 0x041fe200078e0012 */
[----:B------:R-:W-:Y:S01]  /*03a0*/  @P3 IADD3 R3, PT, PT, R3, 0x100, RZ ;  /* 0x0000010003033810 */ /* 0x000fe20007ffe0ff */
[----:B------:R-:W5:Y:S05]  /*03b0*/  @P3 LDG.E.64 R110, desc[UR16][R16.64] ;  /* 0x00000010106e3981 */ /* 0x000f6a000c1e1b00 */
[----:B------:R-:W0:Y:S08]  /*03c0*/  @P5 LDC.64 R26, c[0x0][0x3e8] ;  /* 0x0000fa00ff1a5b82 */ /* 0x000e300000000a00 */
[----:B------:R-:W2:Y:S08]  /*03d0*/  @P6 LDC.64 R28, c[0x0][0x3d0] ;  /* 0x0000f400ff1c6b82 */ /* 0x000eb00000000a00 */
[----:B------:R-:W2:Y:S01]  /*03e0*/  @P6 LDC.64 R30, c[0x0][0x3e8] ;  /* 0x0000fa00ff1e6b82 */ /* 0x000ea20000000a00 */
[C---:B-1----:R-:W-:Y:S01]  /*03f0*/  @P4 IMAD.WIDE.U32 R20, R3.reuse, 0x8, R20 ;  /* 0x0000000803144825 */ /* 0x042fe200078e0014 */
[----:B------:R-:W5:Y:S03]  /*0400*/  @P3 LDG.E.64 R90, desc[UR16][R18.64] ;  /* 0x00000010125a3981 */ /* 0x000f66000c1e1b00 */
[C---:B---3--:R-:W-:Y:S01]  /*0410*/  @P4 IMAD.WIDE.U32 R22, R3.reuse, 0x8, R22 ;  /* 0x0000000803164825 */ /* 0x048fe200078e0016 */
[----:B------:R-:W-:Y:S01]  /*0420*/  @P4 IADD3 R3, PT, PT, R3, 0x100, RZ ;  /* 0x0000010003034810 */ /* 0x000fe20007ffe0ff */
[----:B------:R-:W5:Y:S04]  /*0430*/  @P4 LDG.E.64 R112, desc[UR16][R20.64] ;  /* 0x0000001014704981 */ /* 0x000f68000c1e1b00 */
[C---:B----4-:R-:W-:Y:S01]  /*0440*/  @P5 IMAD.WIDE.U32 R24, R3.reuse, 0x8, R24 ;  /* 0x0000000803185825 */ /* 0x050fe200078e0018 */
[----:B------:R-:W5:Y:S03]  /*0450*/  @P4 LDG.E.64 R92, desc[UR16][R22.64] ;  /* 0x00000010165c4981 */ /* 0x000f66000c1e1b00 */
[C---:B0-----:R-:W-:Y:S01]  /*0460*/  @P5 IMAD.WIDE.U32 R26, R3.reuse, 0x8, R26 ;  /* 0x00000008031a5825 */ /* 0x041fe200078e001a */
[----:B------:R-:W-:Y:S01]  /*0470*/  @P5 IADD3 R3, PT, PT, R3, 0x100, RZ ;  /* 0x0000010003035810 */ /* 0x000fe20007ffe0ff */
[----:B------:R0:W5:Y:S04]  /*0480*/  @P5 LDG.E.64 R114, desc[UR16][R24.64] ;  /* 0x0000001018725981 */ /* 0x000168000c1e1b00 */
[C---:B--2---:R-:W-:Y:S01]  /*0490*/  @P6 IMAD.WIDE.U32 R4, R3.reuse, 0x8, R28 ;  /* 0x0000000803046825 */ /* 0x044fe200078e001c */
[----:B------:R1:W5:Y:S03]  /*04a0*/  @P5 LDG.E.64 R96, desc[UR16][R26.64] ;  /* 0x000000101a605981 */ /* 0x000366000c1e1b00 */
        /* <DEDUP_REMOVED lines=24> */
[----:B0-----:R-:W-:Y:S02]  /*0630*/  CS2R R24, SRZ ;  /* 0x0000000000187805 */ /* 0x001fe4000001ff00 */
[----:B-1----:R-:W-:Y:S02]  /*0640*/  CS2R R26, SRZ ;  /* 0x00000000001a7805 */ /* 0x002fe4000001ff00 */
        /* <DEDUP_REMOVED lines=8> */
[----:B--2---:R-:W-:Y:S02]  /*06d0*/  CS2R R4, SRZ ;  /* 0x0000000000047805 */ /* 0x004fe4000001ff00 */
[----:B---3--:R-:W-:Y:S01]  /*06e0*/  CS2R R6, SRZ ;  /* 0x0000000000067805 */ /* 0x008fe2000001ff00 */
[----:B------:R-:W-:Y:S06]  /*06f0*/  BRA.U UP0, `(.L_x_1705) ;  /* 0x000000a100807547 */ /* 0x000fec000b800000 */
        /* <DEDUP_REMOVED lines=62> */
[----:B------:R-:W-:Y:S01]  /*0ae0*/  SHF.R.U32.HI R19, RZ, 0x10, R91 ;  /* 0x00000010ff137819 */ /* 0x000fe2000001165b */
[----:B------:R-:W-:Y:S01]  /*0af0*/  UPLOP3.LUT UP1, UPT, UPT, UPT, UPT, 0x40, 0x4 ;  /* 0x000000000004789c */ /* 0x000fe20003f2e870 */
[----:B------:R-:W-:Y:S01]  /*0b00*/  MOV R200, R92 ;  /* 0x0000005c00c87202 */ /* 0x000fe20000000f00 */
[----:B------:R-:W0:Y:S01]  /*0b10*/  LDCU UR29, c[0x0][0x40c] ;  /* 0x00008180ff1d77ac */ /* 0x000e220008000800 */
[--C-:B------:R-:W-:Y:S02]  /*0b20*/  SHF.R.U64 R20, R92, 0x10, R93.reuse ;  /* 0x000000105c147819 */ /* 0x100fe4000000125d */
[----:B------:R-:W-:Y:S01]  /*0b30*/  MOV R201, R93 ;  /* 0x0000005d00c97202 */ /* 0x000fe20000000f00 */
[----:B------:R-:W1:Y:S01]  /*0b40*/  LDCU UR10, c[0x0][0x388] ;  /* 0x00007100ff0a77ac */ /* 0x000e620008000800 */
[----:B------:R-:W-:-:S02]  /*0b50*/  SHF.R.U32.HI R21, RZ, 0x10, R93 ;  /* 0x00000010ff157819 */ /* 0x000fc4000001165d */
[----:B------:R-:W-:Y:S01]  /*0b60*/  MOV R202, R96 ;  /* 0x0000006000ca7202 */ /* 0x000fe20000000f00 */
[----:B------:R-:W2:Y:S01]  /*0b70*/  LDCU.U8 UR27, c[0x0][0x410] ;  /* 0x00008200ff1b77ac */ /* 0x000ea20008000000 */
[--C-:B------:R-:W-:Y:S02]  /*0b80*/  SHF.R.U64 R22, R96, 0x10, R97.reuse ;  /* 0x0000001060167819 */ /* 0x100fe40000001261 */
[----:B------:R-:W-:Y:S01]  /*0b90*/  MOV R203, R97 ;  /* 0x0000006100cb7202 */ /* 0x000fe20000000f00 */
[----:B------:R-:W3:Y:S01]  /*0ba0*/  LDCU.64 UR18, c[0x0][0x3c8] ;  /* 0x00007900ff1277ac */ /* 0x000ee20008000a00 */
[----:B------:R-:W-:Y:S02]  /*0bb0*/  SHF.R.U32.HI R23, RZ, 0x10, R97 ;  /* 0x00000010ff177819 */ /* 0x000fe40000011661 */
[----:B------:R-:W-:Y:S01]  /*0bc0*/  MOV R204, R98 ;  /* 0x0000006200cc7202 */ /* 0x000fe20000000f00 */
[----:B------:R-:W4:Y:S01]  /*0bd0*/  LDCU UR28, c[0x0][0x400] ;  /* 0x00008000ff1c77ac */ /* 0x000f220008000800 */
[----:B------:R-:W-:-:S02]  /*0be0*/  SHF.R.U64 R24, R98, 0x10, R99 ;  /* 0x0000001062187819 */ /* 0x000fc40000001263 */
[----:B------:R-:W-:Y:S01]  /*0bf0*/  MOV R205, R99 ;  /* 0x0000006300cd7202 */ /* 0x000fe20000000f00 */
[----:B------:R-:W0:Y:S01]  /*0c00*/  LDCU.64 UR20, c[0x0][0x438] ;  /* 0x00008700ff1477ac */ /* 0x000e220008000a00 */
[----:B------:R-:W-:Y:S02]  /*0c10*/  SHF.R.U32.HI R25, RZ, 0x10, R99 ;  /* 0x00000010ff197819 */ /* 0x000fe40000011663 */
[----:B------:R-:W-:Y:S01]  /*0c20*/  MOV R118, R100 ;  /* 0x0000006400767202 */ /* 0x000fe20000000f00 */
[----:B------:R-:W0:Y:S01]  /*0c30*/  LDCU.64 UR4, c[0x0][0x478] ;  /* 0x00008f00ff0477ac */ /* 0x000e220008000a00 */
[--C-:B------:R-:W-:Y:S02]  /*0c40*/  SHF.R.U64 R0, R100, 0x10, R101.reuse ;  /* 0x0000001064007819 */ /* 0x100fe40000001265 */
[----:B------:R-:W-:Y:S01]  /*0c50*/  MOV R119, R101 ;  /* 0x0000006500777202 */ /* 0x000fe20000000f00 */
[----:B------:R-:W0:Y:S01]  /*0c60*/  LDCU.128 UR12, c[0x0][0x3f0] ;  /* 0x00007e00ff0c77ac */ /* 0x000e220008000c00 */
[----:B------:R-:W-:-:S02]  /*0c70*/  SHF.R.U32.HI R3, RZ, 0x10, R101 ;  /* 0x00000010ff037819 */ /* 0x000fc40000011665 */
[----:B------:R-:W-:Y:S01]  /*0c80*/  MOV R175, R105 ;  /* 0x0000006900af7202 */ /* 0x000fe20000000f00 */
[----:B------:R-:W0:Y:S01]  /*0c90*/  LDCU.64 UR22, c[0x0][0x3c0] ;  /* 0x00007800ff1677ac */ /* 0x000e220008000a00 */
[----:B------:R-:W-:Y:S02]  /*0ca0*/  SHF.R.U32.HI R177, RZ, 0x10, R105 ;  /* 0x00000010ffb17819 */ /* 0x000fe40000011669 */
[----:B------:R-:W-:Y:S01]  /*0cb0*/  MOV R178, R108 ;  /* 0x0000006c00b27202 */ /* 0x000fe20000000f00 */
[----:B------:R-:W0:Y:S01]  /*0cc0*/  LDCU.64 UR24, c[0x0][0x380] ;  /* 0x00007000ff1877ac */ /* 0x000e220008000a00 */
[--C-:B------:R-:W-:Y:S02]  /*0cd0*/  SHF.R.U64 R179, R108, 0x10, R109.reuse ;  /* 0x000000106cb37819 */ /* 0x100fe4000000126d */
[----:B------:R-:W-:Y:S02]  /*0ce0*/  MOV R180, R109 ;  /* 0x0000006d00b47202 */ /* 0x000fe40000000f00 */
[----:B------:R-:W-:-:S02]  /*0cf0*/  SHF.R.U32.HI R181, RZ, 0x10, R109 ;  /* 0x00000010ffb57819 */ /* 0x000fc4000001166d */
[----:B------:R-:W-:Y:S02]  /*0d00*/  MOV R182, R110 ;  /* 0x0000006e00b67202 */ /* 0x000fe40000000f00 */
[----:B------:R-:W-:Y:S02]  /*0d10*/  SHF.R.U64 R183, R110, 0x10, R111 ;  /* 0x000000106eb77819 */ /* 0x000fe4000000126f */
        /* <DEDUP_REMOVED lines=42> */
[----:B01234-:R-:W-:-:S07]  /*0fc0*/  PRMT R183, R183, 0x5410, R183 ;  /* 0x00005410b7b77816 */ /* 0x01ffce00000000b7 */
.L_x_1869:
[----:B------:R-:W-:Y:S02]  /*0fd0*/  UIMAD.WIDE UR6, UR26, 0x4, UR14 ;  /* 0x000000041a0678a5 */ /* 0x000fe4000f8e020e */
[----:B------:R-:W-:-:S04]  /*0fe0*/  UIMAD.WIDE UR8, UR26, 0x4, UR12 ;  /* 0x000000041a0878a5 */ /* 0x000fc8000f8e020c */
[----:B------:R-:W-:Y:S02]  /*0ff0*/  MOV R92, UR6 ;  /* 0x00000006005c7c02 */ /* 0x000fe40008000f00 */
[----:B------:R-:W-:Y:S01]  /*1000*/  MOV R93, UR7 ;  /* 0x00000007005d7c02 */ /* 0x000fe20008000f00 */
[----:B------:R-:W-:-:S04]  /*1010*/  UIMAD.WIDE UR6, UR26, 0x4, UR18 ;  /* 0x000000041a0678a5 */ /* 0x000fc8000f8e0212 */
[----:B--2---:R-:W2:Y:S01]  /*1020*/  LDG.E R92, desc[UR16][R92.64] ;  /* 0x000000105c5c7981 */ /* 0x004ea2000c1e1900 */
[----:B01-34-:R-:W-:Y:S02]  /*1030*/  MOV R90, UR8 ;  /* 0x00000008005a7c02 */ /* 0x01bfe40008000f00 */
[----:B------:R-:W-:Y:S02]  /*1040*/  MOV R88, UR6 ;  /* 0x0000000600587c02 */ /* 0x000fe40008000f00 */
[----:B------:R-:W-:Y:S02]  /*1050*/  MOV R89, UR7 ;  /* 0x0000000700597c02 */ /* 0x000fe40008000f00 */
[----:B------:R-:W-:-:S03]  /*1060*/  MOV R91, UR9 ;  /* 0x00000009005b7c02 */ /* 0x000fc60008000f00 */
[----:B------:R-:W3:Y:S04]  /*1070*/  LDG.E R88, desc[UR16][R88.64] ;  /* 0x0000001058587981 */ /* 0x000ee8000c1e1900 */
[----:B------:R-:W4:Y:S01]  /*1080*/  LDG.E R90, desc[UR16][R90.64] ;  /* 0x000000105a5a7981 */ /* 0x000f22000c1e1900 */
[----:B------:R-:W-:Y:S01]  /*1090*/  BSSY.RECONVERGENT B0, `(.L_x_1706) ;  /* 0x00001ff000007945 */ /* 0x000fe20003800200 */
[----:B------:R-:W-:Y:S02]  /*10a0*/  CS2R R102, SRZ ;  /* 0x0000000000667805 */ /* 0x000fe4000001ff00 */
[----:B--2---:R-:W-:Y:S02]  /*10b0*/  R2UR UR31, R92 ;  /* 0x000000005c1f72ca */ /* 0x004fe400000e0000 */
[----:B---3--:R-:W-:-:S11]  /*10c0*/  R2UR UR30, R88 ;  /* 0x00000000581e72ca */ /* 0x008fd600000e0000 */
[----:B------:R-:W-:Y:S01]  /*10d0*/  UISETP.GE.AND UP2, UPT, UR31, 0x1, UPT ;  /* 0x000000011f00788c */ /* 0x000fe2000bf46270 */
[----:B----4-:R-:W-:-:S08]  /*10e0*/  R2UR UR11, R90 ;  /* 0x000000005a0b72ca */ /* 0x010fd000000e0000 */
[----:B-----5:R-:W-:Y:S07]  /*10f0*/  BRA.U !UP2, `(.L_x_1707) ;  /* 0x0000001d0a307547 */ /* 0x020fee000b800000 */
        /* <DEDUP_REMOVED lines=21> */
[C---:B------:R-:W-:Y:S02]  /*1250*/  ISETP.GE.U32.AND P4, PT, R2.reuse, 0x500, PT ;  /* 0x000005000200780c */ /* 0x040fe40003f86070 */
[----:B0-----:R-:W-:Y:S02]  /*1260*/  MOV R89, UR7 ;  /* 0x0000000700597c02 */ /* 0x001fe40008000f00 */
[----:B------:R-:W-:Y:S02]  /*1270*/  MOV R97, UR9 ;  /* 0x0000000900617c02 */ /* 0x000fe40008000f00 */
[----:B------:R-:W-:Y:S02]  /*1280*/  ISETP.GE.U32.AND P5, PT, R2, 0x600, PT ;  /* 0x000006000200780c */ /* 0x000fe40003fa6070 */
[----:B-1----:R-:W-:-:S02]  /*1290*/  LEA.HI.SX32 R184, R89, R0, 0x1e ;  /* 0x0000000059b87211 */ /* 0x002fc400078ff2ff */
        /* <DEDUP_REMOVED lines=12> */
[----:B------:R-:W-:Y:S01]  /*1360*/  ISETP.NE.AND.EX P0, PT, RZ, UR21, PT, P0 ;  /* 0x00000015ff007c0c */ /* 0x000fe2000bf05300 */
[----:B------:R-:W-:-:S12]  /*1370*/  HADD2.F32 R122, -RZ, R118.H0_H0 ;  /* 0x20000076ff7a7230 */ /* 0x000fd80000004100 */
[----:B------:R-:W0:Y:S01]  /*1380*/  @P0 LDC.64 R92, c[0x0][0x438] ;  /* 0x00010e00ff5c0b82 */ /* 0x000e220000000a00 */
[----:B------:R-:W-:Y:S02]  /*1390*/  HADD2.F32 R123, -RZ, R118.H1_H1 ;  /* 0x30000076ff7b7230 */ /* 0x000fe40000004100 */
[--C-:B------:R-:W-:Y:S02]  /*13a0*/  HADD2.F32 R124, -RZ, R119.reuse.H0_H0 ;  /* 0x20000077ff7c7230 */ /* 0x100fe40000004100 */
[----:B------:R-:W-:Y:S02]  /*13b0*/  HADD2.F32 R125, -RZ, R119.H1_H1 ;  /* 0x30000077ff7d7230 */ /* 0x000fe40000004100 */
[----:B0-----:R-:W-:-:S05]  /*13c0*/  @P0 IMAD.WIDE.U32 R92, R95, 0x8, R92 ;  /* 0x000000085f5c0825 */ /* 0x001fca00078e005c */
[----:B------:R0:W5:Y:S01]  /*13d0*/  @P0 LDG.E.64 R116, desc[UR16][R92.64] ;  /* 0x000000105c740981 */ /* 0x000162000c1e1b00 */
[----:B------:R-:W-:Y:S02]  /*13e0*/  IADD3 R97, PT, PT, R97, 0x100, RZ ;  /* 0x0000010061617810 */ /* 0x000fe40007ffe0ff */
[----:B------:R-:W-:Y:S01]  /*13f0*/  IADD3 R95, PT, PT, R95, 0x100, RZ ;  /* 0x000001005f5f7810 */ /* 0x000fe20007ffe0ff */
[----:B--2---:R-:W-:Y:S01]  /*1400*/  HADD2.F32 R3, -RZ, R88.H0_H0 ;  /* 0x20000058ff037230 */ /* 0x004fe20000004100 */
[----:B------:R-:W-:-:S04]  /*1410*/  SHF.R.U64 R88, R88, 0x10, R89 ;  /* 0x0000001058587819 */ /* 0x000fc80000001259 */
[----:B------:R-:W-:Y:S01]  /*1420*/  FADD.FTZ R3, -R94, R3 ;  /* 0x000000035e037221 */ /* 0x000fe20000010100 */
[----:B---3--:R-:W-:Y:S02]  /*1430*/  MOV R96, R90 ;  /* 0x0000005a00607202 */ /* 0x008fe40000000f00 */
[--C-:B------:R-:W-:Y:S02]  /*1440*/  SHF.R.U64 R100, R90, 0x10, R91.reuse ;  /* 0x000000105a647819 */ /* 0x100fe4000000125b */
[----:B------:R-:W-:Y:S02]  /*1450*/  MOV R98, R91 ;  /* 0x0000005b00627202 */ /* 0x000fe40000000f00 */
[----:B------:R-:W-:Y:S01]  /*1460*/  SHF.R.U32.HI R99, RZ, 0x10, R91 ;  /* 0x00000010ff637819 */ /* 0x000fe2000001165b */
[----:B------:R-:W-:Y:S01]  /*1470*/  HADD2.F32 R91, -RZ, R89.H0_H0 ;  /* 0x20000059ff5b7230 */ /* 0x000fe20000004100 */
[----:B------:R-:W-:Y:S01]  /*1480*/  SHF.R.U32.HI R90, RZ, 0x10, R89 ;  /* 0x00000010ff5a7819 */ /* 0x000fe20000011659 */
[----:B------:R-:W-:-:S02]  /*1490*/  HADD2.F32 R89, -RZ, R96.H0_H0 ;  /* 0x20000060ff597230 */ /* 0x000fc40000004100 */
[----:B------:R-:W-:-:S03]  /*14a0*/  FMUL.FTZ R3, R3, UR30 ;  /* 0x0000001e03037c20 */ /* 0x000fc60008410000 */
[-C--:B------:R-:W-:Y:S01]  /*14b0*/  FMUL.FTZ R122, R122, R89.reuse ;  /* 0x000000597a7a7220 */ /* 0x080fe20000410000 */
[----:B------:R-:W-:Y:S01]  /*14c0*/  FADD.FTZ R56, R56, R89 ;  /* 0x0000005938387221 */ /* 0x000fe20000010000 */
[----:B------:R-:W-:Y:S01]  /*14d0*/  FFMA.FTZ R84, R3, R89, R84 ;  /* 0x0000005903547223 */ /* 0x000fe20000010054 */
[----:B------:R-:W-:Y:S02]  /*14e0*/  HADD2.F32 R89, -RZ, R88.H0_H0 ;  /* 0x20000058ff597230 */ /* 0x000fe40000004100 */
[C---:B------:R-:W-:Y:S01]  /*14f0*/  FADD.FTZ R91, -R94.reuse, R91 ;  /* 0x0000005b5e5b7221 */ /* 0x040fe20000010100 */
[----:B------:R-:W-:Y:S02]  /*1500*/  HADD2.F32 R88, -RZ, R100.H0_H0 ;  /* 0x20000064ff587230 */ /* 0x000fe40000004100 */
[----:B------:R-:W-:Y:S01]  /*1510*/  FADD.FTZ R89, -R94, R89 ;  /* 0x000000595e597221 */ /* 0x000fe20000010100 */
[----:B------:R-:W-:Y:S01]  /*1520*/  FMUL.FTZ R121, R91, UR30 ;  /* 0x0000001e5b797c20 */ /* 0x000fe20008410000 */
[----:B------:R-:W-:-:S02]  /*1530*/  HADD2.F32 R91, -RZ, R90.H0_H0 ;  /* 0x2000005aff5b7230 */ /* 0x000fc40000004100 */
[----:B------:R-:W-:Y:S01]  /*1540*/  FMUL.FTZ R126, R89, UR30 ;  /* 0x0000001e597e7c20 */ /* 0x000fe20008410000 */
[-C--:B------:R-:W-:Y:S01]  /*1550*/  FMUL.FTZ R123, R123, R88.reuse ;  /* 0x000000587b7b7220 */ /* 0x080fe20000410000 */
[----:B------:R-:W-:Y:S01]  /*1560*/  FADD.FTZ R57, R57, R88 ;  /* 0x0000005839397221 */ /* 0x000fe20000010000 */
[----:B------:R-:W-:Y:S01]  /*1570*/  FADD.FTZ R91, -R94, R91 ;  /* 0x0000005b5e5b7221 */ /* 0x000fe20000010100 */
[----:B------:R-:W-:Y:S01]  /*1580*/  FFMA.FTZ R85, R126, R88, R85 ;  /* 0x000000587e557223 */ /* 0x000fe20000010055 */
[----:B0-----:R-:W-:Y:S02]  /*1590*/  HADD2.F32 R93, -RZ, R98.H0_H0 ;  /* 0x20000062ff5d7230 */ /* 0x001fe40000004100 */
[----:B------:R-:W-:Y:S01]  /*15a0*/  FADD.FTZ R88, RZ, R122 ;  /* 0x0000007aff587221 */ /* 0x000fe20000010000 */
[----:B------:R-:W-:Y:S01]  /*15b0*/  FFMA.FTZ R89, R3, R122, RZ ;  /* 0x0000007a03597223 */ /* 0x000fe200000100ff */
[----:B------:R-:W-:Y:S02]  /*15c0*/  HADD2.F32 R90, -RZ, R99.H0_H0 ;  /* 0x20000063ff5a7230 */ /* 0x000fe40000004100 */
[----:B------:R-:W-:Y:S01]  /*15d0*/  FMUL.FTZ R128, R91, UR30 ;  /* 0x0000001e5b807c20 */ /* 0x000fe20008410000 */
[----:B------:R-:W-:Y:S01]  /*15e0*/  FADD.FTZ R91, R88, R123 ;  /* 0x0000007b585b7221 */ /* 0x000fe20000010000 */
[----:B------:R-:W-:Y:S01]  /*15f0*/  FMUL.FTZ R124, R124, R93 ;  /* 0x0000005d7c7c7220 */ /* 0x000fe20000410000 */
[----:B------:R-:W-:Y:S01]  /*1600*/  FFMA.FTZ R88, R126, R123, R89 ;  /* 0x0000007b7e587223 */ /* 0x000fe20000010059 */
[-C--:B------:R-:W-:Y:S01]  /*1610*/  FMUL.FTZ R125, R125, R90.reuse ;  /* 0x0000005a7d7d7220 */ /* 0x080fe20000410000 */
[----:B------:R-:W-:Y:S01]  /*1620*/  FADD.FTZ R59, R59, R90 ;  /* 0x0000005a3b3b7221 */ /* 0x000fe20000010000 */
[----:B------:R-:W-:Y:S01]  /*1630*/  FFMA.FTZ R87, R128, R90, R87 ;  /* 0x0000005a80577223 */ /* 0x000fe20000010057 */
[----:B------:R-:W-:Y:S01]  /*1640*/  FADD.FTZ R90, R91, R124 ;  /* 0x0000007c5b5a7221 */ /* 0x000fe20000010000 */
[C---:B------:R-:W-:Y:S01]  /*1650*/  FFMA.FTZ R89, R121.reuse, R124, R88 ;  /* 0x0000007c79597223 */ /* 0x040fe20000010058 */
[----:B------:R-:W-:Y:S01]  /*1660*/  FADD.FTZ R58, R58, R93 ;  /* 0x0000005d3a3a7221 */ /* 0x000fe20000010000 */
[----:B------:R-:W-:Y:S01]  /*1670*/  FFMA.FTZ R86, R121, R93, R86 ;  /* 0x0000005d79567223 */ /* 0x000fe20000010056 */
[----:B------:R-:W-:Y:S01]  /*1680*/  FADD.FTZ R103, R90, R125 ;  /* 0x0000007d5a677221 */ /* 0x000fe20000010000 */
[----:B------:R-:W-:-:S07]  /*1690*/  FFMA.FTZ R102, R128, R125, R89 ;  /* 0x0000007d80667223 */ /* 0x000fce0000010059 */
.L_x_1709:
[----:B------:R-:W-:Y:S05]  /*16a0*/  BSYNC.RECONVERGENT B1 ;  /* 0x0000000000017941 */ /* 0x000fea0003800200 */
.L_x_1708:
        /* <DEDUP_REMOVED lines=15> */
[----:B------:R-:W-:Y:S02]  /*17a0*/  HADD2.F32 R132, -RZ, R175.H1_H1 ;  /* 0x300000afff847230 */ /* 0x000fe40000004100 */
[----:B------:R-:W-:Y:S01]  /*17b0*/  HADD2.F32 R133, -RZ, R177.H1_H1 ;  /* 0x300000b1ff857230 */ /* 0x000fe20000004100 */
[----:B------:R-:W-:Y:S02]  /*17c0*/  IADD3 R97, PT, PT, R97, 0x100, RZ ;  /* 0x0000010061617810 */ /* 0x000fe40007ffe0ff */
[----:B------:R-:W-:-:S02]  /*17d0*/  IADD3 R95, PT, PT, R95, 0x100, RZ ;  /* 0x000001005f5f7810 */ /* 0x000fc40007ffe0ff */
[--C-:B--2---:R-:W-:Y:S02]  /*17e0*/  SHF.R.U64 R100, R88, 0x10, R89.reuse ;  /* 0x0000001058647819 */ /* 0x104fe40000001259 */
[----:B------:R-:W-:Y:S02]  /*17f0*/  MOV R98, R89 ;  /* 0x0000005900627202 */ /* 0x000fe40000000f00 */
[----:B------:R-:W-:Y:S01]  /*1800*/  SHF.R.U32.HI R99, RZ, 0x10, R89 ;  /* 0x00000010ff637819 */ /* 0x000fe20000011659 */
[----:B---3--:R-:W-:Y:S01]  /*1810*/  HADD2.F32 R89, -RZ, R90.H0_H0 ;  /* 0x2000005aff597230 */ /* 0x008fe20000004100 */
[----:B------:R-:W-:-:S04]  /*1820*/  MOV R96, R88 ;  /* 0x0000005800607202 */ /* 0x000fc80000000f00 */
[----:B------:R-:W-:Y:S01]  /*1830*/  FADD.FTZ R127, -R94, R89 ;  /* 0x000000595e7f7221 */ /* 0x000fe20000010100 */
[----:B------:R-:W-:Y:S01]  /*1840*/  HADD2.F32 R89, -RZ, R96.H0_H0 ;  /* 0x20000060ff597230 */ /* 0x000fe20000004100 */
[----:B------:R-:W-:Y:S02]  /*1850*/  SHF.R.U64 R90, R90, 0x10, R91 ;  /* 0x000000105a5a7819 */ /* 0x000fe4000000125b */
[----:B------:R-:W-:Y:S02]  /*1860*/  FMUL.FTZ R127, R127, UR30 ;  /* 0x0000001e7f7f7c20 */ /* 0x000fe40008410000 */
[-C--:B------:R-:W-:Y:S01]  /*1870*/  FMUL.FTZ R130, R130, R89.reuse ;  /* 0x0000005982827220 */ /* 0x080fe20000410000 */
[----:B------:R-:W-:Y:S01]  /*1880*/  FADD.FTZ R52, R52, R89 ;  /* 0x0000005934347221 */ /* 0x000fe20000010000 */
[----:B------:R-:W-:Y:S01]  /*1890*/  FFMA.FTZ R80, R127, R89, R80 ;  /* 0x000000597f507223 */ /* 0x000fe20000010050 */
[----:B------:R-:W-:Y:S01]  /*18a0*/  HADD2.F32 R89, -RZ, R90.H0_H0 ;  /* 0x2000005aff597230 */ /* 0x000fe20000004100 */
[----:B------:R-:W-:Y:S01]  /*18b0*/  SHF.R.U32.HI R101, RZ, 0x10, R91 ;  /* 0x00000010ff657819 */ /* 0x000fe2000001165b */
[----:B------:R-:W-:-:S03]  /*18c0*/  HADD2.F32 R129, -RZ, R91.H0_H0 ;  /* 0x2000005bff817230 */ /* 0x000fc60000004100 */
[C---:B------:R-:W-:Y:S01]  /*18d0*/  FADD.FTZ R89, -R94.reuse, R89 ;  /* 0x000000595e597221 */ /* 0x040fe20000010100 */
[----:B------:R-:W-:Y:S02]  /*18e0*/  HADD2.F32 R88, -RZ, R100.H0_H0 ;  /* 0x20000064ff587230 */ /* 0x000fe40000004100 */
[----:B------:R-:W-:Y:S01]  /*18f0*/  FADD.FTZ R129, -R94, R129 ;  /* 0x000000815e817221 */ /* 0x000fe20000010100 */
[----:B------:R-:W-:Y:S02]  /*1900*/  HADD2.F32 R101, -RZ, R101.H0_H0 ;  /* 0x20000065ff657230 */ /* 0x000fe40000004100 */
[----:B------:R-:W-:Y:S01]  /*1910*/  FMUL.FTZ R134, R89, UR30 ;  /* 0x0000001e59867c20 */ /* 0x000fe20008410000 */
[----:B------:R-:W-:Y:S02]  /*1920*/  HADD2.F32 R91, -RZ, R98.H0_H0 ;  /* 0x20000062ff5b7230 */ /* 0x000fe40000004100 */
[----:B------:R-:W-:Y:S01]  /*1930*/  FMUL.FTZ R129, R129, UR30 ;  /* 0x0000001e81817c20 */ /* 0x000fe20008410000 */
        /* <DEDUP_REMOVED lines=9> */
[----:B------:R-:W-:-:S02]  /*19d0*/  HADD2.F32 R90, -RZ, R99.H0_H0 ;  /* 0x20000063ff5a7230 */ /* 0x000fc40000004100 */
[----:B------:R-:W-:Y:S01]  /*19e0*/  FMUL.FTZ R136, R101, UR30 ;  /* 0x0000001e65887c20 */ /* 0x000fe20008410000 */
        /* <DEDUP_REMOVED lines=8> */
[----:B0-----:R-:W-:-:S07]  /*1a70*/  FFMA.FTZ R102, R136, R133, R89 ;  /* 0x0000008588667223 */ /* 0x001fce0000010059 */
.L_x_1711:
[----:B------:R-:W-:Y:S05]  /*1a80*/  BSYNC.RECONVERGENT B1 ;  /* 0x0000000000017941 */ /* 0x000fea0003800200 */
.L_x_1710:
        /* <DEDUP_REMOVED lines=13> */
[----:B------:R-:W-:Y:S02]  /*1b60*/  HADD2.F32 R138, -RZ, R178.H1_H1 ;  /* 0x300000b2ff8a7230 */ /* 0x000fe40000004100 */
        /* <DEDUP_REMOVED lines=47> */
.L_x_1713:
[----:B------:R-:W-:Y:S05]  /*1e60*/  BSYNC.RECONVERGENT B1 ;  /* 0x0000000000017941 */ /* 0x000fea0003800200 */
.L_x_1712:
        /* <DEDUP_REMOVED lines=15> */
[--C-:B------:R-:W-:Y:S02]  /*1f60*/  HADD2.F32 R148, -RZ, R185.reuse.H0_H0 ;  /* 0x200000b9ff947230 */ /* 0x100fe40000004100 */
        /* <DEDUP_REMOVED lines=45> */
.L_x_1715:
[----:B------:R-:W-:Y:S05]  /*2240*/  BSYNC.RECONVERGENT B1 ;  /* 0x0000000000017941 */ /* 0x000fea0003800200 */
.L_x_1714:
        /* <DEDUP_REMOVED lines=61> */
.L_x_1717:
[----:B------:R-:W-:Y:S05]  /*2620*/  BSYNC.RECONVERGENT B1 ;  /* 0x0000000000017941 */ /* 0x000fea0003800200 */
.L_x_1716:
        /* <DEDUP_REMOVED lines=61> */
.L_x_1719:
[----:B------:R-:W-:Y:S05]  /*2a00*/  BSYNC.RECONVERGENT B1 ;  /* 0x0000000000017941 */ /* 0x000fea0003800200 */
.L_x_1718:
        /* <DEDUP_REMOVED lines=16> */
[----:B--2---:R-:W-:Y:S02]  /*2b10*/  MOV R95, R92 ;  /* 0x0000005c005f7202 */ /* 0x004fe40000000f00 */
[--C-:B------:R-:W-:Y:S02]  /*2b20*/  SHF.R.U64 R99, R92, 0x10, R93.reuse ;  /* 0x000000105c637819 */ /* 0x100fe4000000125d */
[----:B------:R-:W-:Y:S02]  /*2b30*/  MOV R96, R93 ;  /* 0x0000005d00607202 */ /* 0x000fe40000000f00 */
[----:B------:R-:W-:Y:S02]  /*2b40*/  SHF.R.U32.HI R98, RZ, 0x10, R93 ;  /* 0x00000010ff627819 */ /* 0x000fe4000001165d */
[--C-:B---3--:R-:W-:Y:S01]  /*2b50*/  SHF.R.U64 R100, R88, 0x10, R89.reuse ;  /* 0x0000001058647819 */ /* 0x108fe20000001259 */
[----:B------:R-:W-:Y:S01]  /*2b60*/  HADD2.F32 R93, -RZ, R88.H0_H0 ;  /* 0x20000058ff5d7230 */ /* 0x000fe20000004100 */
[----:B------:R-:W-:Y:S01]  /*2b70*/  SHF.R.U32.HI R92, RZ, 0x10, R89 ;  /* 0x00000010ff5c7819 */ /* 0x000fe20000011659 */
[----:B------:R-:W-:-:S02]  /*2b80*/  HADD2.F32 R97, -RZ, R89.H0_H0 ;  /* 0x20000059ff617230 */ /* 0x000fc40000004100 */
[----:B------:R-:W-:Y:S02]  /*2b90*/  HADD2.F32 R89, -RZ, R100.H0_H0 ;  /* 0x20000064ff597230 */ /* 0x000fe40000004100 */
[C---:B------:R-:W-:Y:S01]  /*2ba0*/  FADD.FTZ R93, -R94.reuse, R93 ;  /* 0x0000005d5e5d7221 */ /* 0x040fe20000010100 */
[----:B------:R-:W-:Y:S02]  /*2bb0*/  HADD2.F32 R95, -RZ, R95.H0_H0 ;  /* 0x2000005fff5f7230 */ /* 0x000fe40000004100 */
[----:B0-----:R-:W-:Y:S02]  /*2bc0*/  HADD2.F32 R91, -RZ, R92.H0_H0 ;  /* 0x2000005cff5b7230 */ /* 0x001fe40000004100 */
[----:B------:R-:W-:Y:S01]  /*2bd0*/  FADD.FTZ R89, -R94, R89 ;  /* 0x000000595e597221 */ /* 0x000fe20000010100 */
[----:B------:R-:W-:Y:S02]  /*2be0*/  HADD2.F32 R90, -RZ, R99.H0_H0 ;  /* 0x20000063ff5a7230 */ /* 0x000fe40000004100 */
[----:B------:R-:W-:Y:S01]  /*2bf0*/  FMUL.FTZ R167, R93, UR30 ;  /* 0x0000001e5da77c20 */ /* 0x000fe20008410000 */
[----:B------:R-:W-:Y:S01]  /*2c00*/  FMUL.FTZ R170, R170, R95 ;  /* 0x0000005faaaa7220 */ /* 0x000fe20000410000 */
[----:B------:R-:W-:Y:S01]  /*2c10*/  FADD.FTZ R176, -R94, R91 ;  /* 0x0000005b5eb07221 */ /* 0x000fe20000010100 */
[----:B------:R-:W-:-:S02]  /*2c20*/  HADD2.F32 R91, -RZ, R96.H0_H0 ;  /* 0x20000060ff5b7230 */ /* 0x000fc40000004100 */
[----:B------:R-:W-:Y:S01]  /*2c30*/  FADD.FTZ R97, -R94, R97 ;  /* 0x000000615e617221 */ /* 0x000fe20000010100 */
[----:B------:R-:W-:Y:S01]  /*2c40*/  FMUL.FTZ R171, R171, R90 ;  /* 0x0000005aabab7220 */ /* 0x000fe20000410000 */
[----:B------:R-:W-:Y:S01]  /*2c50*/  FMUL.FTZ R174, R89, UR30 ;  /* 0x0000001e59ae7c20 */ /* 0x000fe20008410000 */
[----:B------:R-:W-:Y:S01]  /*2c60*/  FADD.FTZ R88, R103, R170 ;  /* 0x000000aa67587221 */ /* 0x000fe20000010000 */
[----:B------:R-:W-:Y:S01]  /*2c70*/  FFMA.FTZ R102, R167, R170, R102 ;  /* 0x000000aaa7667223 */ /* 0x000fe20000010066 */
[----:B------:R-:W-:Y:S02]  /*2c80*/  HADD2.F32 R92, -RZ, R98.H0_H0 ;  /* 0x20000062ff5c7230 */ /* 0x000fe40000004100 */
        /* <DEDUP_REMOVED lines=19> */
.L_x_1707:
        /* <DEDUP_REMOVED lines=12> */
[C---:B------:R-:W-:Y:S02]  /*2e80*/  ISETP.GE.U32.AND P3, PT, R2.reuse, 0x400, PT ;  /* 0x000004000200780c */ /* 0x040fe40003f66070 */
[C---:B------:R-:W-:Y:S02]  /*2e90*/  ISETP.GE.U32.AND P4, PT, R2.reuse, 0x500, PT ;  /* 0x000005000200780c */ /* 0x040fe40003f86070 */
[----:B------:R-:W-:-:S02]  /*2ea0*/  ISETP.GE.U32.AND P5, PT, R2, 0x600, PT ;  /* 0x000006000200780c */ /* 0x000fc40003fa6070 */
[----:B------:R-:W-:Y:S01]  /*2eb0*/  MOV R207, R184 ;  /* 0x000000b800cf7202 */ /* 0x000fe20000000f00 */
[----:B------:R-:W0:Y:S01]  /*2ec0*/  @P0 LDC.64 R88, c[0x0][0x438] ;  /* 0x00010e00ff580b82 */ /* 0x000e220000000a00 */
[----:B------:R-:W-:-:S07]  /*2ed0*/  ISETP.GE.U32.AND P6, PT, R2, 0x700, PT ;  /* 0x000007000200780c */ /* 0x000fce0003fc6070 */
[----:B------:R-:W1:Y:S08]  /*2ee0*/  @P1 LDC.64 R92, c[0x0][0x438] ;  /* 0x00010e00ff5c1b82 */ /* 0x000e700000000a00 */
[----:B------:R-:W2:Y:S08]  /*2ef0*/  @P2 LDC.64 R98, c[0x0][0x438] ;  /* 0x00010e00ff622b82 */ /* 0x000eb00000000a00 */
[----:B------:R-:W3:Y:S01]  /*2f00*/  @P3 LDC.64 R100, c[0x0][0x438] ;  /* 0x00010e00ff643b82 */ /* 0x000ee20000000a00 */
[C---:B0-----:R-:W-:Y:S01]  /*2f10*/  @P0 IMAD.WIDE.U32 R88, R207.reuse, 0x8, R88 ;  /* 0x00000008cf580825 */ /* 0x041fe200078e0058 */
[----:B------:R-:W-:-:S04]  /*2f20*/  @P0 IADD3 R207, PT, PT, R207, 0x100, RZ ;  /* 0x00000100cfcf0810 */ /* 0x000fc80007ffe0ff */
[----:B------:R0:W5:Y:S02]  /*2f30*/  @P0 LDG.E.64 R116, desc[UR16][R88.64] ;  /* 0x0000001058740981 */ /* 0x000164000c1e1b00 */
[----:B------:R-:W4:Y:S01]  /*2f40*/  @P4 LDC.64 R96, c[0x0][0x438] ;  /* 0x00010e00ff604b82 */ /* 0x000f220000000a00 */
[C---:B-1----:R-:W-:Y:S01]  /*2f50*/  @P1 IMAD.WIDE.U32 R92, R207.reuse, 0x8, R92 ;  /* 0x00000008cf5c1825 */ /* 0x042fe200078e005c */
[----:B------:R-:W-:-:S04]  /*2f60*/  @P1 IADD3 R207, PT, PT, R207, 0x100, RZ ;  /* 0x00000100cfcf1810 */ /* 0x000fc80007ffe0ff */
[----:B------:R0:W5:Y:S02]  /*2f70*/  @P1 LDG.E.64 R114, desc[UR16][R92.64] ;  /* 0x000000105c721981 */ /* 0x000164000c1e1b00 */
[----:B------:R-:W1:Y:S01]  /*2f80*/  @P5 LDC.64 R90, c[0x0][0x438] ;  /* 0x00010e00ff5a5b82 */ /* 0x000e620000000a00 */
[C---:B--2---:R-:W-:Y:S01]  /*2f90*/  @P2 IMAD.WIDE.U32 R98, R207.reuse, 0x8, R98 ;  /* 0x00000008cf622825 */ /* 0x044fe200078e0062 */
[----:B------:R-:W-:-:S04]  /*2fa0*/  @P2 IADD3 R207, PT, PT, R207, 0x100, RZ ;  /* 0x00000100cfcf2810 */ /* 0x000fc80007ffe0ff */
[----:B------:R0:W5:Y:S02]  /*2fb0*/  @P2 LDG.E.64 R112, desc[UR16][R98.64] ;  /* 0x0000001062702981 */ /* 0x000164000c1e1b00 */
[----:B------:R-:W2:Y:S01]  /*2fc0*/  @P6 LDC.64 R94, c[0x0][0x438] ;  /* 0x00010e00ff5e6b82 */ /* 0x000ea20000000a00 */
[C---:B---3--:R-:W-:Y:S01]  /*2fd0*/  @P3 IMAD.WIDE.U32 R100, R207.reuse, 0x8, R100 ;  /* 0x00000008cf643825 */ /* 0x048fe200078e0064 */
[----:B------:R-:W-:-:S04]  /*2fe0*/  @P3 IADD3 R207, PT, PT, R207, 0x100, RZ ;  /* 0x00000100cfcf3810 */ /* 0x000fc80007ffe0ff */
[----:B------:R0:W5:Y:S01]  /*2ff0*/  @P3 LDG.E.64 R110, desc[UR16][R100.64] ;  /* 0x00000010646e3981 */ /* 0x000162000c1e1b00 */
[C---:B----4-:R-:W-:Y:S01]  /*3000*/  @P4 IMAD.WIDE.U32 R96, R207.reuse, 0x8, R96 ;  /* 0x00000008cf604825 */ /* 0x050fe200078e0060 */
[----:B------:R-:W-:-:S04]  /*3010*/  @P4 IADD3 R207, PT, PT, R207, 0x100, RZ ;  /* 0x00000100cfcf4810 */ /* 0x000fc80007ffe0ff */
[----:B------:R0:W5:Y:S01]  /*3020*/  @P4 LDG.E.64 R108, desc[UR16][R96.64] ;  /* 0x00000010606c4981 */ /* 0x000162000c1e1b00 */
[C---:B-1----:R-:W-:Y:S01]  /*3030*/  @P5 IMAD.WIDE.U32 R90, R207.reuse, 0x8, R90 ;  /* 0x00000008cf5a5825 */ /* 0x042fe200078e005a */
[----:B------:R-:W-:-:S04]  /*3040*/  @P5 IADD3 R207, PT, PT, R207, 0x100, RZ ;  /* 0x00000100cfcf5810 */ /* 0x000fc80007ffe0ff */
[----:B------:R0:W5:Y:S01]  /*3050*/  @P5 LDG.E.64 R106, desc[UR16][R90.64] ;  /* 0x000000105a6a5981 */ /* 0x000162000c1e1b00 */
[----:B--2---:R-:W-:-:S05]  /*3060*/  @P6 IMAD.WIDE.U32 R94, R207, 0x8, R94 ;  /* 0x00000008cf5e6825 */ /* 0x004fca00078e005e */
[----:B------:R0:W5:Y:S02]  /*3070*/  @P6 LDG.E.64 R104, desc[UR16][R94.64] ;  /* 0x000000105e686981 */ /* 0x000164000c1e1b00 */
.L_x_1720:
[----:B------:R-:W-:Y:S05]  /*3080*/  BSYNC.RECONVERGENT B0 ;  /* 0x0000000000007941 */ /* 0x000fea0003800200 */
.L_x_1706:
[----:B0-----:R-:W0:Y:S01]  /*3090*/  SHFL.DOWN PT, R88, R103, 0x10, 0x1f ;  /* 0x0a001f0067587f89 */ /* 0x001e2200000e0000 */
        /* <DEDUP_REMOVED lines=30> */
.L_x_1722:
[----:B------:R-:W-:Y:S05]  /*3280*/  BSYNC.RECONVERGENT B0 ;  /* 0x0000000000007941 */ /* 0x000fea0003800200 */
.L_x_1721:
        /* <DEDUP_REMOVED lines=34> */
[----:B------:R-:W-:Y:S01]  /*34b0*/  FADD.FTZ R89, R94, R89 ;  /* 0x000000595e597221 */ /* 0x000fe20000010000 */
[----:B------:R-:W-:-:S02]  /*34c0*/  MOV R95, R184 ;  /* 0x000000b8005f7202 */ /* 0x000fc40000000f00 */
        /* <DEDUP_REMOVED lines=24> */
.L_x_1725:
[----:B------:R-:W-:Y:S05]  /*3650*/  BRA.U UP0, `(.L_x_1726) ;  /* 0x0000000500c87547 */ /* 0x000fea000b800000 */
[----:B------:R-:W-:-:S04]  /*3660*/  UISETP.NE.U32.AND UP0, UPT, UR4, URZ, UPT ;  /* 0x000000ff0400728c */ /* 0x000fc8000bf05070 */
[----:B------:R-:W-:-:S09]  /*3670*/  UISETP.NE.AND.EX UP0, UPT, UR5, URZ, UPT, UP0 ;  /* 0x000000ff0500728c */ /* 0x000fd2000bf05300 */
[----:B------:R-:W-:Y:S05]  /*3680*/  BRA.U UP0, `(.L_x_1727) ;  /* 0x0000000100d47547 */ /* 0x000fea000b800000 */
[----:B------:R-:W-:Y:S05]  /*3690*/  BRA.U !UP3, `(.L_x_1728) ;  /* 0x000000010b307547 */ /* 0x000fea000b800000 */
[----:B------:R-:W-:Y:S01]  /*36a0*/  FFMA.FTZ R89, R3, UR6, R92 ;  /* 0x0000000603597c23 */ /* 0x000fe2000801005c */
[----:B------:R-:W-:Y:S01]  /*36b0*/  ISETP.LT.AND P1, PT, RZ, UR31, PT ;  /* 0x0000001fff007c0c */ /* 0x000fe2000bf21270 */
[----:B------:R-:W-:Y:S02]  /*36c0*/  HADD2.F32 R88, -RZ, R192.H0_H0 ;  /* 0x200000c0ff587230 */ /* 0x000fe40000004100 */
[----:B------:R-:W-:-:S04]  /*36d0*/  FADD.FTZ R89, R122, -R89 ;  /* 0x800000597a597221 */ /* 0x000fc80000010000 */
[----:B------:R-:W-:-:S05]  /*36e0*/  FMUL.FTZ R89, R89, UR30 ;  /* 0x0000001e59597c20 */ /* 0x000fca0008410000 */
[----:B------:R-:W-:-:S05]  /*36f0*/  FSEL R89, R89, RZ, P1 ;  /* 0x000000ff59597208 */ /* 0x000fca0000800000 */
[----:B------:R-:W-:-:S04]  /*3700*/  FMUL.FTZ R89, R89, UR29 ;  /* 0x0000001d59597c20 */ /* 0x000fc80008410000 */
[----:B------:R-:W-:Y:S01]  /*3710*/  FMUL.FTZ R90, R89, R88 ;  /* 0x00000058595a7220 */ /* 0x000fe20000410000 */
[----:B------:R-:W-:-:S04]  /*3720*/  HADD2.F32 R88, -RZ, R206.H0_H0 ;  /* 0x200000ceff587230 */ /* 0x000fc80000004100 */
[----:B------:R-:W-:Y:S01]  /*3730*/  F2FP.F16.F32.PACK_AB R90, RZ, R90 ;  /* 0x0000005aff5a723e */ /* 0x000fe200000000ff */
[----:B------:R-:W-:-:S03]  /*3740*/  FFMA.FTZ R28, R89, R88, R28 ;  /* 0x00000058591c7223 */ /* 0x000fc6000001001c */
[----:B------:R-:W-:-:S07]  /*3750*/  PRMT R175, R90, 0x7610, R175 ;  /* 0x000076105aaf7816 */ /* 0x000fce00000000af */
.L_x_1728:
[----:B------:R-:W-:Y:S05]  /*3760*/  BRA.U !UP3, `(.L_x_1729) ;  /* 0x000000010b307547 */ /* 0x000fea000b800000 */
[----:B------:R-:W-:Y:S01]  /*3770*/  FFMA.FTZ R88, R126, UR6, R92 ;  /* 0x000000067e587c23 */ /* 0x000fe2000801005c */
[----:B------:R-:W-:Y:S01]  /*3780*/  ISETP.LT.AND P1, PT, RZ, UR31, PT ;  /* 0x0000001fff007c0c */ /* 0x000fe2000bf21270 */
[----:B------:R-:W-:Y:S02]  /*3790*/  HADD2.F32 R89, -RZ, R192.H1_H1 ;  /* 0x300000c0ff597230 */ /* 0x000fe40000004100 */
[----:B------:R-:W-:-:S04]  /*37a0*/  FADD.FTZ R88, R123, -R88 ;  /* 0x800000587b587221 */ /* 0x000fc80000010000 */
[----:B------:R-:W-:-:S05]  /*37b0*/  FMUL.FTZ R88, R88, UR30 ;  /* 0x0000001e58587c20 */ /* 0x000fca0008410000 */
[----:B------:R-:W-:-:S05]  /*37c0*/  FSEL R88, R88, RZ, P1 ;  /* 0x000000ff58587208 */ /* 0x000fca0000800000 */
[----:B------:R-:W-:-:S04]  /*37d0*/  FMUL.FTZ R88, R88, UR29 ;  /* 0x0000001d58587c20 */ /* 0x000fc80008410000 */
[----:B------:R-:W-:Y:S01]  /*37e0*/  FMUL.FTZ R90, R88, R89 ;  /* 0x00000059585a7220 */ /* 0x000fe20000410000 */
[----:B------:R-:W-:-:S04]  /*37f0*/  HADD2.F32 R89, -RZ, R208.H1_H1 ;  /* 0x300000d0ff597230 */ /* 0x000fc80000004100 */
[----:B------:R-:W-:Y:S01]  /*3800*/  F2FP.F16.F32.PACK_AB R90, RZ, R90 ;  /* 0x0000005aff5a723e */ /* 0x000fe200000000ff */
[----:B------:R-:W-:-:S03]  /*3810*/  FFMA.FTZ R29, R88, R89, R29 ;  /* 0x00000059581d7223 */ /* 0x000fc6000001001d */
[----:B------:R-:W-:-:S07]  /*3820*/  PRMT R177, R90, 0x7610, R177 ;  /* 0x000076105ab17816 */ /* 0x000fce00000000b1 */
.L_x_1729:
        /* <DEDUP_REMOVED lines=13> */
.L_x_1730:
        /* <DEDUP_REMOVED lines=12> */
[----:B------:R-:W-:Y:S01]  /*39c0*/  PRMT R179, R90, 0x7610, R179 ;  /* 0x000076105ab37816 */ /* 0x000fe200000000b3 */
[----:B------:R-:W-:Y:S06]  /*39d0*/  BRA `(.L_x_1731) ;  /* 0x0000000800b47947 */ /* 0x000fec0003800000 */
.L_x_1727:
        /* <DEDUP_REMOVED lines=13> */
[----:B------:R-:W-:Y:S02]  /*3ab0*/  HADD2.F32 R88, -RZ, R192.H0_H0 ;  /* 0x200000c0ff587230 */ /* 0x000fe40000004100 */
[----:B------:R-:W-:Y:S01]  /*3ac0*/  FMUL.FTZ R89, R90, UR29 ;  /* 0x0000001d5a597c20 */ /* 0x000fe20008410000 */
[----:B------:R-:W-:-:S03]  /*3ad0*/  HADD2.F32 R91, -RZ, R206.H0_H0 ;  /* 0x200000ceff5b7230 */ /* 0x000fc60000004100 */
[-C--:B------:R-:W-:Y:S02]  /*3ae0*/  FMUL.FTZ R88, R88, R89.reuse ;  /* 0x0000005958587220 */ /* 0x080fe40000410000 */
[----:B------:R-:W-:-:S03]  /*3af0*/  FFMA.FTZ R28, R91, R89, R28 ;  /* 0x000000595b1c7223 */ /* 0x000fc6000001001c */
[----:B------:R-:W-:-:S04]  /*3b00*/  F2FP.F16.F32.PACK_AB R88, RZ, R88 ;  /* 0x00000058ff58723e */ /* 0x000fc800000000ff */
[----:B------:R-:W-:-:S07]  /*3b10*/  PRMT R175, R88, 0x7610, R175 ;  /* 0x0000761058af7816 */ /* 0x000fce00000000af */
.L_x_1732:
[----:B------:R-:W-:Y:S01]  /*3b20*/  F2FP.F16.F32.PACK_AB R98, RZ, R90 ;  /* 0x0000005aff62723e */ /* 0x000fe200000000ff */
[----:B------:R-:W-:Y:S01]  /*3b30*/  FMUL.FTZ R96, R96, UR30 ;  /* 0x0000001e60607c20 */ /* 0x000fe20008410000 */
[----:B------:R-:W-:Y:S01]  /*3b40*/  FMUL.FTZ R91, R97, UR30 ;  /* 0x0000001e615b7c20 */ /* 0x000fe20008410000 */
[----:B------:R-:W-:Y:S01]  /*3b50*/  FSEL R90, R94, RZ, P1 ;  /* 0x000000ff5e5a7208 */ /* 0x000fe20000800000 */
[----:B------:R-:W-:Y:S06]  /*3b60*/  BRA.U !UP3, `(.L_x_1733) ;  /* 0x000000010b1c7547 */ /* 0x000fec000b800000 */
[----:B------:R-:W-:Y:S02]  /*3b70*/  HADD2.F32 R89, -RZ, R192.H1_H1 ;  /* 0x300000c0ff597230 */ /* 0x000fe40000004100 */
[----:B------:R-:W-:Y:S01]  /*3b80*/  FMUL.FTZ R88, R90, UR29 ;  /* 0x0000001d5a587c20 */ /* 0x000fe20008410000 */
[----:B------:R-:W-:-:S03]  /*3b90*/  HADD2.F32 R94, -RZ, R208.H1_H1 ;  /* 0x300000d0ff5e7230 */ /* 0x000fc60000004100 */
[-C--:B------:R-:W-:Y:S02]  /*3ba0*/  FMUL.FTZ R89, R89, R88.reuse ;  /* 0x0000005859597220 */ /* 0x080fe40000410000 */
[----:B------:R-:W-:-:S03]  /*3bb0*/  FFMA.FTZ R29, R94, R88, R29 ;  /* 0x000000585e1d7223 */ /* 0x000fc6000001001d */
[----:B------:R-:W-:-:S04]  /*3bc0*/  F2FP.F16.F32.PACK_AB R89, RZ, R89 ;  /* 0x00000059ff59723e */ /* 0x000fc800000000ff */
[----:B------:R-:W-:-:S07]  /*3bd0*/  PRMT R177, R89, 0x7610, R177 ;  /* 0x0000761059b17816 */ /* 0x000fce00000000b1 */
.L_x_1733:
[----:B------:R-:W-:Y:S02]  /*3be0*/  F2FP.F16.F32.PACK_AB R94, RZ, R90 ;  /* 0x0000005aff5e723e */ /* 0x000fe400000000ff */
[----:B------:R-:W-:Y:S02]  /*3bf0*/  FSEL R91, R91, RZ, P1 ;  /* 0x000000ff5b5b7208 */ /* 0x000fe40000800000 */
        /* <DEDUP_REMOVED lines=9> */
.L_x_1734:
[----:B------:R-:W-:Y:S02]  /*3c90*/  F2FP.F16.F32.PACK_AB R90, RZ, R90 ;  /* 0x0000005aff5a723e */ /* 0x000fe400000000ff */
[----:B------:R-:W-:Y:S02]  /*3ca0*/  F2FP.F16.F32.PACK_AB R88, RZ, R91 ;  /* 0x0000005bff58723e */ /* 0x000fe400000000ff */
[----:B------:R-:W-:Y:S02]  /*3cb0*/  PRMT R180, R98, 0x7610, R180 ;  /* 0x0000761062b47816 */ /* 0x000fe400000000b4 */
[----:B------:R-:W-:Y:S02]  /*3cc0*/  PRMT R181, R94, 0x7610, R181 ;  /* 0x000076105eb57816 */ /* 0x000fe400000000b5 */
[----:B------:R-:W-:Y:S02]  /*3cd0*/  PRMT R182, R90, 0x7610, R182 ;  /* 0x000076105ab67816 */ /* 0x000fe400000000b6 */
[----:B------:R-:W-:Y:S01]  /*3ce0*/  PRMT R183, R88, 0x7610, R183 ;  /* 0x0000761058b77816 */ /* 0x000fe200000000b7 */
[----:B------:R-:W-:Y:S06]  /*3cf0*/  BRA.U !UP3, `(.L_x_1731) ;  /* 0x000000050bec7547 */ /* 0x000fec000b800000 */
[----:B------:R-:W-:Y:S02]  /*3d00*/  HADD2.F32 R89, -RZ, R193.H1_H1 ;  /* 0x300000c1ff597230 */ /* 0x000fe40000004100 */
[----:B------:R-:W-:Y:S01]  /*3d10*/  FMUL.FTZ R88, R91, UR29 ;  /* 0x0000001d5b587c20 */ /* 0x000fe20008410000 */
[----:B------:R-:W-:-:S03]  /*3d20*/  HADD2.F32 R90, -RZ, R206.H1_H1 ;  /* 0x300000ceff5a7230 */ /* 0x000fc60000004100 */
[-C--:B------:R-:W-:Y:S02]  /*3d30*/  FMUL.FTZ R89, R89, R88.reuse ;  /* 0x0000005859597220 */ /* 0x080fe40000410000 */
[----:B------:R-:W-:-:S03]  /*3d40*/  FFMA.FTZ R31, R90, R88, R31 ;  /* 0x000000585a1f7223 */ /* 0x000fc6000001001f */
[----:B------:R-:W-:-:S04]  /*3d50*/  F2FP.F16.F32.PACK_AB R89, RZ, R89 ;  /* 0x00000059ff59723e */ /* 0x000fc800000000ff */
[----:B------:R-:W-:Y:S01]  /*3d60*/  PRMT R179, R89, 0x7610, R179 ;  /* 0x0000761059b37816 */ /* 0x000fe200000000b3 */
[----:B------:R-:W-:Y:S06]  /*3d70*/  BRA `(.L_x_1731) ;  /* 0x0000000400cc7947 */ /* 0x000fec0003800000 */
.L_x_1726:
[----:B------:R-:W-:-:S04]  /*3d80*/  UISETP.NE.U32.AND UP0, UPT, UR4, URZ, UPT ;  /* 0x000000ff0400728c */ /* 0x000fc8000bf05070 */
[----:B------:R-:W-:-:S09]  /*3d90*/  UISETP.NE.AND.EX UP0, UPT, UR5, URZ, UPT, UP0 ;  /* 0x000000ff0500728c */ /* 0x000fd2000bf05300 */
[----:B------:R-:W-:Y:S05]  /*3da0*/  BRA.U UP0, `(.L_x_1735) ;  /* 0x0000000100d07547 */ /* 0x000fea000b800000 */
[----:B------:R-:W-:Y:S01]  /*3db0*/  ISETP.LT.AND P1, PT, RZ, UR31, PT ;  /* 0x0000001fff007c0c */ /* 0x000fe2000bf21270 */
[----:B------:R-:W-:-:S12]  /*3dc0*/  BRA.U !UP3, `(.L_x_1736) ;  /* 0x000000010b2c7547 */ /* 0x000fd8000b800000 */
[----:B------:R-:W-:Y:S01]  /*3dd0*/  @P1 FFMA.FTZ R89, R3, UR6, R92 ;  /* 0x0000000603591c23 */ /* 0x000fe2000801005c */
[----:B-----5:R-:W-:Y:S02]  /*3de0*/  HADD2.F32 R88, -RZ, R116.H0_H0 ;  /* 0x20000074ff587230 */ /* 0x020fe40000004100 */
[----:B------:R-:W-:Y:S02]  /*3df0*/  HADD2.F32 R90, -RZ, R192.H0_H0 ;  /* 0x200000c0ff5a7230 */ /* 0x000fe40000004100 */
[----:B------:R-:W-:Y:S01]  /*3e00*/  @P1 FADD.FTZ R89, R122, -R89 ;  /* 0x800000597a591221 */ /* 0x000fe20000010000 */
[----:B------:R-:W-:-:S03]  /*3e10*/  HADD2.F32 R91, -RZ, R206.H0_H0 ;  /* 0x200000ceff5b7230 */ /* 0x000fc60000004100 */
[----:B------:R-:W-:-:S04]  /*3e20*/  @P1 FFMA.FTZ R88, R89, UR30, R88 ;  /* 0x0000001e59581c23 */ /* 0x000fc80008010058 */
[----:B------:R-:W-:-:S04]  /*3e30*/  FMUL.FTZ R89, R88, UR29 ;  /* 0x0000001d58597c20 */ /* 0x000fc80008410000 */
[-C--:B------:R-:W-:Y:S01]  /*3e40*/  FMUL.FTZ R88, R90, R89.reuse ;  /* 0x000000595a587220 */ /* 0x080fe20000410000 */
[----:B------:R-:W-:-:S04]  /*3e50*/  FFMA.FTZ R28, R91, R89, R28 ;  /* 0x000000595b1c7223 */ /* 0x000fc8000001001c */
[----:B------:R-:W-:-:S04]  /*3e60*/  F2FP.F16.F32.PACK_AB R88, RZ, R88 ;  /* 0x00000058ff58723e */ /* 0x000fc800000000ff */
[----:B------:R-:W-:-:S07]  /*3e70*/  PRMT R175, R88, 0x7610, R175 ;  /* 0x0000761058af7816 */ /* 0x000fce00000000af */
.L_x_1736:
[----:B------:R-:W-:Y:S05]  /*3e80*/  BRA.U !UP3, `(.L_x_1737) ;  /* 0x000000010b307547 */ /* 0x000fea000b800000 */
[----:B-----5:R-:W-:Y:S01]  /*3e90*/  SHF.R.U64 R88, R116, 0x10, R117 ;  /* 0x0000001074587819 */ /* 0x020fe20000001275 */
[----:B------:R-:W-:-:S04]  /*3ea0*/  @P1 FFMA.FTZ R90, R126, UR6, R92 ;  /* 0x000000067e5a1c23 */ /* 0x000fc8000801005c */
[----:B------:R-:W-:Y:S02]  /*3eb0*/  HADD2.F32 R88, -RZ, R88.H0_H0 ;  /* 0x20000058ff587230 */ /* 0x000fe40000004100 */
[----:B------:R-:W-:Y:S01]  /*3ec0*/  @P1 FADD.FTZ R89, R123, -R90 ;  /* 0x8000005a7b591221 */ /* 0x000fe20000010000 */
[----:B------:R-:W-:-:S03]  /*3ed0*/  HADD2.F32 R90, -RZ, R208.H1_H1 ;  /* 0x300000d0ff5a7230 */ /* 0x000fc60000004100 */
[----:B------:R-:W-:Y:S01]  /*3ee0*/  @P1 FFMA.FTZ R88, R89, UR30, R88 ;  /* 0x0000001e59581c23 */ /* 0x000fe20008010058 */
[----:B------:R-:W-:-:S03]  /*3ef0*/  HADD2.F32 R89, -RZ, R192.H1_H1 ;  /* 0x300000c0ff597230 */ /* 0x000fc60000004100 */
[----:B------:R-:W-:-:S04]  /*3f00*/  FMUL.FTZ R88, R88, UR29 ;  /* 0x0000001d58587c20 */ /* 0x000fc80008410000 */
[-C--:B------:R-:W-:Y:S01]  /*3f10*/  FMUL.FTZ R89, R89, R88.reuse ;  /* 0x0000005859597220 */ /* 0x080fe20000410000 */
[----:B------:R-:W-:-:S04]  /*3f20*/  FFMA.FTZ R29, R90, R88, R29 ;  /* 0x000000585a1d7223 */ /* 0x000fc8000001001d */
[----:B------:R-:W-:-:S04]  /*3f30*/  F2FP.F16.F32.PACK_AB R89, RZ, R89 ;  /* 0x00000059ff59723e */ /* 0x000fc800000000ff */
[----:B------:R-:W-:-:S07]  /*3f40*/  PRMT R177, R89, 0x7610, R177 ;  /* 0x0000761059b17816 */ /* 0x000fce00000000b1 */
.L_x_1737:
[----:B------:R-:W-:Y:S05]  /*3f50*/  BRA.U !UP3, `(.L_x_1738) ;  /* 0x000000010b2c7547 */ /* 0x000fea000b800000 */
        /* <DEDUP_REMOVED lines=11> */
.L_x_1738:
[----:B------:R-:W-:Y:S05]  /*4010*/  BRA.U !UP3, `(.L_x_1731) ;  /* 0x000000050b247547 */ /* 0x000fea000b800000 */
[----:B-----5:R-:W-:Y:S01]  /*4020*/  SHF.R.U32.HI R88, RZ, 0x10, R117 ;  /* 0x00000010ff587819 */ /* 0x020fe20000011675 */
        /* <DEDUP_REMOVED lines=10> */
[----:B------:R-:W-:Y:S01]  /*40d0*/  PRMT R179, R89, 0x7610, R179 ;  /* 0x0000761059b37816 */ /* 0x000fe200000000b3 */
[----:B------:R-:W-:Y:S06]  /*40e0*/  BRA `(.L_x_1731) ;  /* 0x0000000000f07947 */ /* 0x000fec0003800000 */
.L_x_1735:
[----:B------:R-:W-:Y:S01]  /*40f0*/  PLOP3.LUT P2, PT, PT, PT, UP2, 0x80, 0x8 ;  /* 0x000000000008781c */ /* 0x000fe20003f4f028 */
[----:B-----5:R-:W-:Y:S01]  /*4100*/  HADD2.F32 R89, -RZ, R116.H0_H0 ;  /* 0x20000074ff597230 */ /* 0x020fe20000004100 */
[----:B------:R-:W-:Y:S01]  /*4110*/  ISETP.LT.AND P1, PT, RZ, UR31, PT ;  /* 0x0000001fff007c0c */ /* 0x000fe2000bf21270 */
[----:B------:R-:W-:Y:S01]  /*4120*/  HADD2.F32 R94, -RZ, R117.H0_H0 ;  /* 0x20000075ff5e7230 */ /* 0x000fe20000004100 */
[----:B------:R-:W-:-:S09]  /*4130*/  SHF.R.U32.HI R96, RZ, 0x10, R117 ;  /* 0x00000010ff607819 */ /* 0x000fd20000011675 */
[--C-:B------:R-:W-:Y:S02]  /*4140*/  @P2 FFMA.FTZ R91, R3, UR6, R92.reuse ;  /* 0x00000006035b2c23 */ /* 0x100fe4000801005c */
[--C-:B------:R-:W-:Y:S01]  /*4150*/  @P1 FFMA.FTZ R98, R128, UR6, R92.reuse ;  /* 0x0000000680621c23 */ /* 0x100fe2000801005c */
[----:B------:R-:W-:Y:S01]  /*4160*/  @P1 FFMA.FTZ R97, R121, UR6, R92 ;  /* 0x0000000679611c23 */ /* 0x000fe2000801005c */
[----:B------:R-:W-:Y:S01]  /*4170*/  @P2 FADD.FTZ R88, R122, -R91 ;  /* 0x8000005b7a582221 */ /* 0x000fe20000010000 */
[----:B------:R-:W-:Y:S01]  /*4180*/  SHF.R.U64 R91, R116, 0x10, R117 ;  /* 0x00000010745b7819 */ /* 0x000fe20000001275 */
[----:B------:R-:W-:Y:S01]  /*4190*/  @P1 FADD.FTZ R99, R125, -R98 ;  /* 0x800000627d631221 */ /* 0x000fe20000010000 */
[----:B------:R-:W-:Y:S01]  /*41a0*/  @P1 FADD.FTZ R97, R124, -R97 ;  /* 0x800000617c611221 */ /* 0x000fe20000010000 */
[----:B------:R-:W-:Y:S01]  /*41b0*/  @P2 FFMA.FTZ R89, R88, UR30, R89 ;  /* 0x0000001e58592c23 */ /* 0x000fe20008010059 */
[----:B------:R-:W-:Y:S01]  /*41c0*/  @P1 FFMA.FTZ R88, R126, UR6, R92 ;  /* 0x000000067e581c23 */ /* 0x000fe2000801005c */
[----:B------:R-:W-:-:S02]  /*41d0*/  HADD2.F32 R91, -RZ, R91.H0_H0 ;  /* 0x2000005bff5b7230 */ /* 0x000fc40000004100 */
[----:B------:R-:W-:Y:S01]  /*41e0*/  @P1 FFMA.FTZ R94, R97, UR30, R94 ;  /* 0x0000001e615e1c23 */ /* 0x000fe2000801005e */
[----:B------:R-:W-:Y:S01]  /*41f0*/  @P1 FADD.FTZ R90, R123, -R88 ;  /* 0x800000587b5a1221 */ /* 0x000fe20000010000 */
[----:B------:R-:W-:Y:S01]  /*4200*/  HADD2.F32 R88, -RZ, R96.H0_H0 ;  /* 0x20000060ff587230 */ /* 0x000fe20000004100 */
[----:B------:R-:W-:Y:S02]  /*4210*/  F2FP.F16.F32.PACK_AB R98, RZ, R89 ;  /* 0x00000059ff62723e */ /* 0x000fe400000000ff */
[----:B------:R-:W-:Y:S02]  /*4220*/  @P1 FFMA.FTZ R91, R90, UR30, R91 ;  /* 0x0000001e5a5b1c23 */ /* 0x000fe4000801005b */
[----:B------:R-:W-:-:S03]  /*4230*/  @P1 FFMA.FTZ R88, R99, UR30, R88 ;  /* 0x0000001e63581c23 */ /* 0x000fc60008010058 */
[----:B------:R-:W-:Y:S01]  /*4240*/  F2FP.F16.F32.PACK_AB R99, RZ, R91 ;  /* 0x0000005bff63723e */ /* 0x000fe200000000ff */
        /* <DEDUP_REMOVED lines=8> */
.L_x_1739:
[----:B------:R-:W-:Y:S05]  /*42d0*/  BRA.U !UP3, `(.L_x_1740) ;  /* 0x000000010b1c7547 */ /* 0x000fea000b800000 */
[----:B------:R-:W-:Y:S02]  /*42e0*/  HADD2.F32 R89, -RZ, R192.H1_H1 ;  /* 0x300000c0ff597230 */ /* 0x000fe40000004100 */
[----:B------:R-:W-:Y:S01]  /*42f0*/  FMUL.FTZ R90, R91, UR29 ;  /* 0x0000001d5b5a7c20 */ /* 0x000fe20008410000 */
[----:B------:R-:W-:-:S03]  /*4300*/  HADD2.F32 R96, -RZ, R208.H1_H1 ;  /* 0x300000d0ff607230 */ /* 0x000fc60000004100 */
[-C--:B------:R-:W-:Y:S02]  /*4310*/  FMUL.FTZ R89, R89, R90.reuse ;  /* 0x0000005a59597220 */ /* 0x080fe40000410000 */
[----:B------:R-:W-:-:S03]  /*4320*/  FFMA.FTZ R29, R96, R90, R29 ;  /* 0x0000005a601d7223 */ /* 0x000fc6000001001d */
[----:B------:R-:W-:-:S04]  /*4330*/  F2FP.F16.F32.PACK_AB R89, RZ, R89 ;  /* 0x00000059ff59723e */ /* 0x000fc800000000ff */
[----:B------:R-:W-:-:S07]  /*4340*/  PRMT R177, R89, 0x7610, R177 ;  /* 0x0000761059b17816 */ /* 0x000fce00000000b1 */
.L_x_1740:
[----:B------:R-:W-:Y:S05]  /*4350*/  BRA.U !UP3, `(.L_x_1741) ;  /* 0x000000010b1c7547 */ /* 0x000fea000b800000 */
[----:B------:R-:W-:Y:S02]  /*4360*/  HADD2.F32 R90, -RZ, R193.H0_H0 ;  /* 0x200000c1ff5a7230 */ /* 0x000fe40000004100 */
[----:B------:R-:W-:Y:S01]  /*4370*/  FMUL.FTZ R89, R94, UR29 ;  /* 0x0000001d5e597c20 */ /* 0x000fe20008410000 */
[----:B------:R-:W-:-:S03]  /*4380*/  HADD2.F32 R91, -RZ, R208.H0_H0 ;  /* 0x200000d0ff5b7230 */ /* 0x000fc60000004100 */
[-C--:B------:R-:W-:Y:S02]  /*4390*/  FMUL.FTZ R90, R90, R89.reuse ;  /* 0x000000595a5a7220 */ /* 0x080fe40000410000 */
[----:B------:R-:W-:-:S03]  /*43a0*/  FFMA.FTZ R30, R91, R89, R30 ;  /* 0x000000595b1e7223 */ /* 0x000fc6000001001e */
[----:B------:R-:W-:-:S04]  /*43b0*/  F2FP.F16.F32.PACK_AB R90, RZ, R90 ;  /* 0x0000005aff5a723e */ /* 0x000fc800000000ff */
[----:B------:R-:W-:-:S07]  /*43c0*/  PRMT R178, R90, 0x7610, R178 ;  /* 0x000076105ab27816 */ /* 0x000fce00000000b2 */
.L_x_1741:
        /* <DEDUP_REMOVED lines=14> */
.L_x_1731:
        /* <DEDUP_REMOVED lines=11> */
.L_x_1742:
        /* <DEDUP_REMOVED lines=9> */
.L_x_1743:
[----:B------:R-:W-:Y:S02]  /*45f0*/  IADD3 R95, PT, PT, R95, 0x100, RZ ;  /* 0x000001005f5f7810 */ /* 0x000fe40007ffe0ff */
[----:B------:R-:W-:-:S07]  /*4600*/  IADD3 R93, PT, PT, R93, 0x100, RZ ;  /* 0x000001005d5d7810 */ /* 0x000fce0007ffe0ff */
.L_x_1724:
[----:B------:R-:W-:Y:S05]  /*4610*/  BSYNC.RECONVERGENT B0 ;  /* 0x0000000000007941 */ /* 0x000fea0003800200 */
.L_x_1723:
        /* <DEDUP_REMOVED lines=13> */
.L_x_1746:
[----:B------:R-:W-:Y:S05]  /*46f0*/  BRA.U !UP0, `(.L_x_1747) ;  /* 0x0000000508cc7547 */ /* 0x000fea000b800000 */
[----:B------:R-:W-:-:S04]  /*4700*/  UISETP.NE.U32.AND UP0, UPT, UR4, URZ, UPT ;  /* 0x000000ff0400728c */ /* 0x000fc8000bf05070 */
[----:B------:R-:W-:-:S09]  /*4710*/  UISETP.NE.AND.EX UP0, UPT, UR5, URZ, UPT, UP0 ;  /* 0x000000ff0500728c */ /* 0x000fd2000bf05300 */
[----:B------:R-:W-:Y:S05]  /*4720*/  BRA.U !UP0, `(.L_x_1748) ;  /* 0x0000000108f07547 */ /* 0x000fea000b800000 */
[----:B------:R-:W-:Y:S01]  /*4730*/  ISETP.LT.AND P2, PT, RZ, UR31, PT ;  /* 0x0000001fff007c0c */ /* 0x000fe2000bf41270 */
[----:B01---5:R-:W-:Y:S01]  /*4740*/  HADD2.F32 R90, -RZ, R114.H0_H0 ;  /* 0x20000072ff5a7230 */ /* 0x023fe20000004100 */
[--C-:B------:R-:W-:Y:S02]  /*4750*/  SHF.R.U64 R96, R114, 0x10, R115.reuse ;  /* 0x0000001072607819 */ /* 0x100fe40000001273 */
[----:B------:R-:W-:-:S03]  /*4760*/  SHF.R.U32.HI R94, RZ, 0x10, R115 ;  /* 0x00000010ff5e7819 */ /* 0x000fc60000011673 */
[----:B------:R-:W-:-:S06]  /*4770*/  HADD2.F32 R96, -RZ, R96.H0_H0 ;  /* 0x20000060ff607230 */ /* 0x000fcc0000004100 */
[--C-:B------:R-:W-:Y:S01]  /*4780*/  @P2 FFMA.FTZ R89, R127, UR6, R92.reuse ;  /* 0x000000067f592c23 */ /* 0x100fe2000801005c */
[--C-:B------:R-:W-:Y:S01]  /*4790*/  @P2 FFMA.FTZ R88, R134, UR6, R92.reuse ;  /* 0x0000000686582c23 */ /* 0x100fe2000801005c */
[--C-:B------:R-:W-:Y:S01]  /*47a0*/  @P2 FFMA.FTZ R97, R129, UR6, R92.reuse ;  /* 0x0000000681612c23 */ /* 0x100fe2000801005c */
[----:B------:R-:W-:Y:S01]  /*47b0*/  @P2 FFMA.FTZ R98, R136, UR6, R92 ;  /* 0x0000000688622c23 */ /* 0x000fe2000801005c */
[----:B------:R-:W-:Y:S01]  /*47c0*/  @P2 FADD.FTZ R91, R130, -R89 ;  /* 0x80000059825b2221 */ /* 0x000fe20000010000 */
[----:B------:R-:W-:-:S03]  /*47d0*/  HADD2.F32 R89, -RZ, R115.H0_H0 ;  /* 0x20000073ff597230 */ /* 0x000fc60000004100 */
[----:B------:R-:W-:Y:S01]  /*47e0*/  @P2 FFMA.FTZ R90, R91, UR30, R90 ;  /* 0x0000001e5b5a2c23 */ /* 0x000fe2000801005a */
[----:B------:R-:W-:Y:S01]  /*47f0*/  @P2 FADD.FTZ R91, R131, -R88 ;  /* 0x80000058835b2221 */ /* 0x000fe20000010000 */
[----:B------:R-:W-:Y:S02]  /*4800*/  HADD2.F32 R88, -RZ, R94.H0_H0 ;  /* 0x2000005eff587230 */ /* 0x000fe40000004100 */
[----:B------:R-:W-:Y:S01]  /*4810*/  @P2 FADD.FTZ R94, R132, -R97 ;  /* 0x80000061845e2221 */ /* 0x000fe20000010000 */
[----:B------:R-:W-:Y:S01]  /*4820*/  @P2 FADD.FTZ R97, R133, -R98 ;  /* 0x8000006285612221 */ /* 0x000fe20000010000 */
[----:B------:R-:W-:Y:S01]  /*4830*/  @P2 FFMA.FTZ R96, R91, UR30, R96 ;  /* 0x0000001e5b602c23 */ /* 0x000fe20008010060 */
[----:B------:R-:W-:Y:S01]  /*4840*/  F2FP.F16.F32.PACK_AB R98, RZ, R90 ;  /* 0x0000005aff62723e */ /* 0x000fe200000000ff */
[----:B------:R-:W-:Y:S01]  /*4850*/  @P2 FFMA.FTZ R89, R94, UR30, R89 ;  /* 0x0000001e5e592c23 */ /* 0x000fe20008010059 */
[----:B------:R-:W-:Y:S02]  /*4860*/  @P2 FFMA.FTZ R88, R97, UR30, R88 ;  /* 0x0000001e61582c23 */ /* 0x000fe40008010058 */
[----:B------:R-:W-:Y:S01]  /*4870*/  F2FP.F16.F32.PACK_AB R99, RZ, R96 ;  /* 0x00000060ff63723e */ /* 0x000fe200000000ff */
[----:B------:R-:W-:Y:S06]  /*4880*/  BRA.U !UP3, `(.L_x_1749) ;  /* 0x000000010b1c7547 */ /* 0x000fec000b800000 */
[----:B------:R-:W-:Y:S02]  /*4890*/  HADD2.F32 R94, -RZ, R194.H0_H0 ;  /* 0x200000c2ff5e7230 */ /* 0x000fe40000004100 */
[----:B------:R-:W-:Y:S01]  /*48a0*/  FMUL.FTZ R91, R90, UR29 ;  /* 0x0000001d5a5b7c20 */ /* 0x000fe20008410000 */
[----:B------:R-:W-:-:S03]  /*48b0*/  HADD2.F32 R97, -RZ, R206.H0_H0 ;  /* 0x200000ceff617230 */ /* 0x000fc60000004100 */
[----:B------:R-:W-:Y:S02]  /*48c0*/  FMUL.FTZ R94, R91, R94 ;  /* 0x0000005e5b5e7220 */ /* 0x000fe40000410000 */
[----:B------:R-:W-:-:S03]  /*48d0*/  FFMA.FTZ R24, R97, R91, R24 ;  /* 0x0000005b61187223 */ /* 0x000fc60000010018 */
[----:B------:R-:W-:-:S04]  /*48e0*/  F2FP.F16.F32.PACK_AB R94, RZ, R94 ;  /* 0x0000005eff5e723e */ /* 0x000fc800000000ff */
[----:B------:R-:W-:-:S07]  /*48f0*/  PRMT R175, R94, 0x7610, R175 ;  /* 0x000076105eaf7816 */ /* 0x000fce00000000af */
.L_x_1749:
[----:B------:R-:W-:Y:S05]  /*4900*/  BRA.U !UP3, `(.L_x_1750) ;  /* 0x000000010b1c7547 */ /* 0x000fea000b800000 */
[----:B------:R-:W-:Y:S02]  /*4910*/  HADD2.F32 R91, -RZ, R194.H1_H1 ;  /* 0x300000c2ff5b7230 */ /* 0x000fe40000004100 */
[----:B------:R-:W-:Y:S01]  /*4920*/  FMUL.FTZ R96, R96, UR29 ;  /* 0x0000001d60607c20 */ /* 0x000fe20008410000 */
[----:B------:R-:W-:-:S03]  /*4930*/  HADD2.F32 R90, -RZ, R208.H1_H1 ;  /* 0x300000d0ff5a7230 */ /* 0x000fc60000004100 */
[----:B------:R-:W-:Y:S02]  /*4940*/  FMUL.FTZ R91, R96, R91 ;  /* 0x0000005b605b7220 */ /* 0x000fe40000410000 */
[----:B------:R-:W-:-:S03]  /*4950*/  FFMA.FTZ R25, R90, R96, R25 ;  /* 0x000000605a197223 */ /* 0x000fc60000010019 */
[----:B------:R-:W-:-:S04]  /*4960*/  F2FP.F16.F32.PACK_AB R91, RZ, R91 ;  /* 0x0000005bff5b723e */ /* 0x000fc800000000ff */
[----:B------:R-:W-:-:S07]  /*4970*/  PRMT R177, R91, 0x7610, R177 ;  /* 0x000076105bb17816 */ /* 0x000fce00000000b1 */
.L_x_1750:
[----:B------:R-:W-:Y:S05]  /*4980*/  BRA.U !UP3, `(.L_x_1751) ;  /* 0x000000010b1c7547 */ /* 0x000fea000b800000 */
[----:B------:R-:W-:Y:S02]  /*4990*/  HADD2.F32 R90, -RZ, R195.H0_H0 ;  /* 0x200000c3ff5a7230 */ /* 0x000fe40000004100 */
[----:B------:R-:W-:Y:S01]  /*49a0*/  FMUL.FTZ R91, R89, UR29 ;  /* 0x0000001d595b7c20 */ /* 0x000fe20008410000 */
[----:B------:R-:W-:-:S03]  /*49b0*/  HADD2.F32 R97, -RZ, R208.H0_H0 ;  /* 0x200000d0ff617230 */ /* 0x000fc60000004100 */
[----:B------:R-:W-:Y:S02]  /*49c0*/  FMUL.FTZ R90, R91, R90 ;  /* 0x0000005a5b5a7220 */ /* 0x000fe40000410000 */
[----:B------:R-:W-:-:S03]  /*49d0*/  FFMA.FTZ R26, R97, R91, R26 ;  /* 0x0000005b611a7223 */ /* 0x000fc6000001001a */
[----:B------:R-:W-:-:S04]  /*49e0*/  F2FP.F16.F32.PACK_AB R90, RZ, R90 ;  /* 0x0000005aff5a723e */ /* 0x000fc800000000ff */
[----:B------:R-:W-:-:S07]  /*49f0*/  PRMT R178, R90, 0x7610, R178 ;  /* 0x000076105ab27816 */ /* 0x000fce00000000b2 */
.L_x_1751:
        /* <DEDUP_REMOVED lines=10> */
[----:B------:R-:W-:Y:S02]  /*4aa0*/  FMUL.FTZ R89, R88, R89 ;  /* 0x0000005958597220 */ /* 0x000fe40000410000 */
[----:B------:R-:W-:-:S03]  /*4ab0*/  FFMA.FTZ R27, R90, R88, R27 ;  /* 0x000000585a1b7223 */ /* 0x000fc6000001001b */
[----:B------:R-:W-:-:S04]  /*4ac0*/  F2FP.F16.F32.PACK_AB R89, RZ, R89 ;  /* 0x00000059ff59723e */ /* 0x000fc800000000ff */
[----:B------:R-:W-:Y:S01]  /*4ad0*/  PRMT R179, R89, 0x7610, R179 ;  /* 0x0000761059b37816 */ /* 0x000fe200000000b3 */
[----:B------:R-:W-:Y:S06]  /*4ae0*/  BRA `(.L_x_1752) ;  /* 0x0000000800947947 */ /* 0x000fec0003800000 */
.L_x_1748:
[----:B------:R-:W-:Y:S01]  /*4af0*/  ISETP.LT.AND P2, PT, RZ, UR31, PT ;  /* 0x0000001fff007c0c */ /* 0x000fe2000bf41270 */
[----:B------:R-:W-:-:S12]  /*4b00*/  BRA.U !UP3, `(.L_x_1753) ;  /* 0x000000010b2c7547 */ /* 0x000fd8000b800000 */
[----:B01----:R-:W-:Y:S01]  /*4b10*/  @P2 FFMA.FTZ R89, R127, UR6, R92 ;  /* 0x000000067f592c23 */ /* 0x003fe2000801005c */
        /* <DEDUP_REMOVED lines=10> */
.L_x_1753:
[----:B------:R-:W-:Y:S05]  /*4bc0*/  BRA.U !UP3, `(.L_x_1754) ;  /* 0x000000010b307547 */ /* 0x000fea000b800000 */
[----:B01---5:R-:W-:Y:S01]  /*4bd0*/  SHF.R.U64 R88, R114, 0x10, R115 ;  /* 0x0000001072587819 */ /* 0x023fe20000001273 */
        /* <DEDUP_REMOVED lines=11> */
.L_x_1754:
[----:B------:R-:W-:Y:S05]  /*4c90*/  BRA.U !UP3, `(.L_x_1755) ;  /* 0x000000010b2c7547 */ /* 0x000fea000b800000 */
        /* <DEDUP_REMOVED lines=11> */
.L_x_1755:
[----:B------:R-:W-:Y:S05]  /*4d50*/  BRA.U !UP3, `(.L_x_1752) ;  /* 0x000000050bf87547 */ /* 0x000fea000b800000 */
[----:B01---5:R-:W-:Y:S01]  /*4d60*/  SHF.R.U32.HI R88, RZ, 0x10, R115 ;  /* 0x00000010ff587819 */ /* 0x023fe20000011673 */
        /* <DEDUP_REMOVED lines=12> */
.L_x_1747:
        /* <DEDUP_REMOVED lines=23> */
.L_x_1757:
        /* <DEDUP_REMOVED lines=12> */
.L_x_1758:
        /* <DEDUP_REMOVED lines=11> */
.L_x_1759:
        /* <DEDUP_REMOVED lines=15> */
.L_x_1756:
[----:B------:R-:W-:Y:S05]  /*5200*/  BRA.U !UP3, `(.L_x_1760) ;  /* 0x000000010b307547 */ /* 0x000fea000b800000 */
[----:B01----:R-:W-:Y:S01]  /*5210*/  FFMA.FTZ R89, R127, UR6, R92 ;  /* 0x000000067f597c23 */ /* 0x003fe2000801005c */
[----:B------:R-:W-:Y:S01]  /*5220*/  ISETP.LT.AND P2, PT, RZ, UR31, PT ;  /* 0x0000001fff007c0c */ /* 0x000fe2000bf41270 */
[----:B------:R-:W-:Y:S02]  /*5230*/  HADD2.F32 R90, -RZ, R194.H0_H0 ;  /* 0x200000c2ff5a7230 */ /* 0x000fe40000004100 */
[----:B------:R-:W-:Y:S01]  /*5240*/  FADD.FTZ R89, R130, -R89 ;  /* 0x8000005982597221 */ /* 0x000fe20000010000 */
[----:B------:R-:W-:-:S03]  /*5250*/  HADD2.F32 R91, -RZ, R206.H0_H0 ;  /* 0x200000ceff5b7230 */ /* 0x000fc60000004100 */
[----:B------:R-:W-:-:S05]  /*5260*/  FMUL.FTZ R88, R89, UR30 ;  /* 0x0000001e59587c20 */ /* 0x000fca0008410000 */
[----:B------:R-:W-:-:S05]  /*5270*/  FSEL R88, R88, RZ, P2 ;  /* 0x000000ff58587208 */ /* 0x000fca0001000000 */
[----:B------:R-:W-:-:S04]  /*5280*/  FMUL.FTZ R89, R88, UR29 ;  /* 0x0000001d58597c20 */ /* 0x000fc80008410000 */
[-C--:B------:R-:W-:Y:S01]  /*5290*/  FMUL.FTZ R88, R90, R89.reuse ;  /* 0x000000595a587220 */ /* 0x080fe20000410000 */
[----:B------:R-:W-:-:S04]  /*52a0*/  FFMA.FTZ R24, R91, R89, R24 ;  /* 0x000000595b187223 */ /* 0x000fc80000010018 */
[----:B------:R-:W-:-:S04]  /*52b0*/  F2FP.F16.F32.PACK_AB R88, RZ, R88 ;  /* 0x00000058ff58723e */ /* 0x000fc800000000ff */
[----:B------:R-:W-:-:S07]  /*52c0*/  PRMT R175, R88, 0x7610, R175 ;  /* 0x0000761058af7816 */ /* 0x000fce00000000af */
.L_x_1760:
[----:B------:R-:W-:Y:S05]  /*52d0*/  BRA.U !UP3, `(.L_x_1761) ;  /* 0x000000010b307547 */ /* 0x000fea000b800000 */
[----:B01----:R-:W-:Y:S01]  /*52e0*/  FFMA.FTZ R88, R134, UR6, R92 ;  /* 0x0000000686587c23 */ /* 0x003fe2000801005c */
[----:B------:R-:W-:Y:S01]  /*52f0*/  ISETP.LT.AND P2, PT, RZ, UR31, PT ;  /* 0x0000001fff007c0c */ /* 0x000fe2000bf41270 */
[----:B------:R-:W-:Y:S02]  /*5300*/  HADD2.F32 R89, -RZ, R194.H1_H1 ;  /* 0x300000c2ff597230 */ /* 0x000fe40000004100 */
[----:B------:R-:W-:Y:S01]  /*5310*/  FADD.FTZ R88, R131, -R88 ;  /* 0x8000005883587221 */ /* 0x000fe20000010000 */
[----:B------:R-:W-:-:S03]  /*5320*/  HADD2.F32 R90, -RZ, R208.H1_H1 ;  /* 0x300000d0ff5a7230 */ /* 0x000fc60000004100 */
[----:B------:R-:W-:-:S05]  /*5330*/  FMUL.FTZ R88, R88, UR30 ;  /* 0x0000001e58587c20 */ /* 0x000fca0008410000 */
[----:B------:R-:W-:-:S05]  /*5340*/  FSEL R88, R88, RZ, P2 ;  /* 0x000000ff58587208 */ /* 0x000fca0001000000 */
[----:B------:R-:W-:-:S04]  /*5350*/  FMUL.FTZ R88, R88, UR29 ;  /* 0x0000001d58587c20 */ /* 0x000fc80008410000 */
[-C--:B------:R-:W-:Y:S01]  /*5360*/  FMUL.FTZ R89, R89, R88.reuse ;  /* 0x0000005859597220 */ /* 0x080fe20000410000 */
[----:B------:R-:W-:-:S04]  /*5370*/  FFMA.FTZ R25, R90, R88, R25 ;  /* 0x000000585a197223 */ /* 0x000fc80000010019 */
[----:B------:R-:W-:-:S04]  /*5380*/  F2FP.F16.F32.PACK_AB R89, RZ, R89 ;  /* 0x00000059ff59723e */ /* 0x000fc800000000ff */
[----:B------:R-:W-:-:S07]  /*5390*/  PRMT R177, R89, 0x7610, R177 ;  /* 0x0000761059b17816 */ /* 0x000fce00000000b1 */
.L_x_1761:
        /* <DEDUP_REMOVED lines=13> */
.L_x_1762:
        /* <DEDUP_REMOVED lines=13> */
.L_x_1752:
        /* <DEDUP_REMOVED lines=9> */
.L_x_1763:
        /* <DEDUP_REMOVED lines=9> */
.L_x_1764:
[----:B------:R-:W-:Y:S02]  /*5660*/  IADD3 R95, PT, PT, R95, 0x100, RZ ;  /* 0x000001005f5f7810 */ /* 0x000fe40007ffe0ff */
[----:B------:R-:W-:-:S07]  /*5670*/  IADD3 R93, PT, PT, R93, 0x100, RZ ;  /* 0x000001005d5d7810 */ /* 0x000fce0007ffe0ff */
.L_x_1745:
[----:B------:R-:W-:Y:S05]  /*5680*/  BSYNC.RECONVERGENT B0 ;  /* 0x0000000000007941 */ /* 0x000fea0003800200 */
.L_x_1744:
        /* <DEDUP_REMOVED lines=13> */
.L_x_1767:
[----:B------:R-:W-:Y:S05]  /*5760*/  BRA.U !UP0, `(.L_x_1768) ;  /* 0x0000000508cc7547 */ /* 0x000fea000b800000 */
[----:B------:R-:W-:-:S04]  /*5770*/  UISETP.NE.U32.AND UP0, UPT, UR4, URZ, UPT ;  /* 0x000000ff0400728c */ /* 0x000fc8000bf05070 */
[----:B------:R-:W-:-:S09]  /*5780*/  UISETP.NE.AND.EX UP0, UPT, UR5, URZ, UPT, UP0 ;  /* 0x000000ff0500728c */ /* 0x000fd2000bf05300 */
[----:B------:R-:W-:Y:S05]  /*5790*/  BRA.U !UP0, `(.L_x_1769) ;  /* 0x0000000108f07547 */ /* 0x000fea000b800000 */
[----:B------:R-:W-:Y:S01]  /*57a0*/  ISETP.LT.AND P3, PT, RZ, UR31, PT ;  /* 0x0000001fff007c0c */ /* 0x000fe2000bf61270 */
[----:B0123-5:R-:W-:Y:S01]  /*57b0*/  HADD2.F32 R90, -RZ, R112.H0_H0 ;  /* 0x20000070ff5a7230 */ /* 0x02ffe20000004100 */
        /* <DEDUP_REMOVED lines=27> */
.L_x_1770:
        /* <DEDUP_REMOVED lines=8> */
.L_x_1771:
        /* <DEDUP_REMOVED lines=8> */
.L_x_1772:
        /* <DEDUP_REMOVED lines=15> */
.L_x_1769:
[----:B------:R-:W-:Y:S01]  /*5b60*/  ISETP.LT.AND P3, PT, RZ, UR31, PT ;  /* 0x0000001fff007c0c */ /* 0x000fe2000bf61270 */
[----:B------:R-:W-:-:S12]  /*5b70*/  BRA.U !UP3, `(.L_x_1774) ;  /* 0x000000010b2c7547 */ /* 0x000fd8000b800000 */
[----:B0123--:R-:W-:Y:S01]  /*5b80*/  @P3 FFMA.FTZ R89, R135, UR6, R92 ;  /* 0x0000000687593c23 */ /* 0x00ffe2000801005c */
        /* <DEDUP_REMOVED lines=10> */
.L_x_1774:
[----:B------:R-:W-:Y:S05]  /*5c30*/  BRA.U !UP3, `(.L_x_1775) ;  /* 0x000000010b307547 */ /* 0x000fea000b800000 */
[----:B0123-5:R-:W-:Y:S01]  /*5c40*/  SHF.R.U64 R88, R112, 0x10, R113 ;  /* 0x0000001070587819 */ /* 0x02ffe20000001271 */
        /* <DEDUP_REMOVED lines=11> */
.L_x_1775:
[----:B------:R-:W-:Y:S05]  /*5d00*/  BRA.U !UP3, `(.L_x_1776) ;  /* 0x000000010b2c7547 */ /* 0x000fea000b800000 */
        /* <DEDUP_REMOVED lines=11> */
.L_x_1776:
[----:B------:R-:W-:Y:S05]  /*5dc0*/  BRA.U !UP3, `(.L_x_1773) ;  /* 0x000000050bf87547 */ /* 0x000fea000b800000 */
[----:B0123-5:R-:W-:Y:S01]  /*5dd0*/  SHF.R.U32.HI R88, RZ, 0x10, R113 ;  /* 0x00000010ff587819 */ /* 0x02ffe20000011671 */
        /* <DEDUP_REMOVED lines=12> */
.L_x_1768:
        /* <DEDUP_REMOVED lines=23> */
.L_x_1778:
        /* <DEDUP_REMOVED lines=12> */
.L_x_1779:
        /* <DEDUP_REMOVED lines=11> */
.L_x_1780:
        /* <DEDUP_REMOVED lines=15> */
.L_x_1777:
[----:B------:R-:W-:Y:S05]  /*6270*/  BRA.U !UP3, `(.L_x_1781) ;  /* 0x000000010b307547 */ /* 0x000fea000b800000 */
[----:B0123--:R-:W-:Y:S01]  /*6280*/  FFMA.FTZ R89, R135, UR6, R92 ;  /* 0x0000000687597c23 */ /* 0x00ffe2000801005c */
        /* <DEDUP_REMOVED lines=11> */
.L_x_1781:
[----:B------:R-:W-:Y:S05]  /*6340*/  BRA.U !UP3, `(.L_x_1782) ;  /* 0x000000010b307547 */ /* 0x000fea000b800000 */
[----:B0123--:R-:W-:Y:S01]  /*6350*/  FFMA.FTZ R88, R142, UR6, R92 ;  /* 0x000000068e587c23 */ /* 0x00ffe2000801005c */
        /* <DEDUP_REMOVED lines=11> */
.L_x_1782:
        /* <DEDUP_REMOVED lines=13> */
.L_x_1783:
        /* <DEDUP_REMOVED lines=13> */
.L_x_1773:
        /* <DEDUP_REMOVED lines=9> */
.L_x_1784:
        /* <DEDUP_REMOVED lines=9> */
.L_x_1785:
[----:B------:R-:W-:Y:S02]  /*66d0*/  IADD3 R95, PT, PT, R95, 0x100, RZ ;  /* 0x000001005f5f7810 */ /* 0x000fe40007ffe0ff */
[----:B------:R-:W-:-:S07]  /*66e0*/  IADD3 R93, PT, PT, R93, 0x100, RZ ;  /* 0x000001005d5d7810 */ /* 0x000fce0007ffe0ff */
.L_x_1766:
[----:B------:R-:W-:Y:S05]  /*66f0*/  BSYNC.RECONVERGENT B0 ;  /* 0x0000000000007941 */ /* 0x000fea0003800200 */
.L_x_1765:
        /* <DEDUP_REMOVED lines=13> */
.L_x_1788:
[----:B------:R-:W-:Y:S05]  /*67d0*/  BRA.U !UP0, `(.L_x_1789) ;  /* 0x0000000508cc7547 */ /* 0x000fea000b800000 */
[----:B------:R-:W-:-:S04]  /*67e0*/  UISETP.NE.U32.AND UP0, UPT, UR4, URZ, UPT ;  /* 0x000000ff0400728c */ /* 0x000fc8000bf05070 */
[----:B------:R-:W-:-:S09]  /*67f0*/  UISETP.NE.AND.EX UP0, UPT, UR5, URZ, UPT, UP0 ;  /* 0x000000ff0500728c */ /* 0x000fd2000bf05300 */
[----:B------:R-:W-:Y:S05]  /*6800*/  BRA.U !UP0, `(.L_x_1790) ;  /* 0x0000000108f07547 */ /* 0x000fea000b800000 */
[----:B------:R-:W-:Y:S01]  /*6810*/  ISETP.LT.AND P4, PT, RZ, UR31, PT ;  /* 0x0000001fff007c0c */ /* 0x000fe2000bf81270 */
[----:B012345:R-:W-:Y:S01]  /*6820*/  HADD2.F32 R90, -RZ, R110.H0_H0 ;  /* 0x2000006eff5a7230 */ /* 0x03ffe20000004100 */
        /* <DEDUP_REMOVED lines=27> */
.L_x_1791:
        /* <DEDUP_REMOVED lines=8> */
.L_x_1792:
        /* <DEDUP_REMOVED lines=8> */
.L_x_1793:
        /* <DEDUP_REMOVED lines=15> */
.L_x_1790:
[----:B------:R-:W-:Y:S01]  /*6bd0*/  ISETP.LT.AND P4, PT, RZ, UR31, PT ;  /* 0x0000001fff007c0c */ /* 0x000fe2000bf81270 */
[----:B------:R-:W-:-:S12]  /*6be0*/  BRA.U !UP3, `(.L_x_1795) ;  /* 0x000000010b2c7547 */ /* 0x000fd8000b800000 */
[----:B01234-:R-:W-:Y:S01]  /*6bf0*/  @P4 FFMA.FTZ R89, R143, UR6, R92 ;  /* 0x000000068f594c23 */ /* 0x01ffe2000801005c */
        /* <DEDUP_REMOVED lines=10> */
.L_x_1795:
[----:B------:R-:W-:Y:S05]  /*6ca0*/  BRA.U !UP3, `(.L_x_1796) ;  /* 0x000000010b307547 */ /* 0x000fea000b800000 */
[----:B012345:R-:W-:Y:S01]  /*6cb0*/  SHF.R.U64 R88, R110, 0x10, R111 ;  /* 0x000000106e587819 */ /* 0x03ffe2000000126f */
        /* <DEDUP_REMOVED lines=11> */
.L_x_1796:
[----:B------:R-:W-:Y:S05]  /*6d70*/  BRA.U !UP3, `(.L_x_1797) ;  /* 0x000000010b2c7547 */ /* 0x000fea000b800000 */
        /* <DEDUP_REMOVED lines=11> */
.L_x_1797:
[----:B------:R-:W-:Y:S05]  /*6e30*/  BRA.U !UP3, `(.L_x_1794) ;  /* 0x000000050bf87547 */ /* 0x000fea000b800000 */
[----:B012345:R-:W-:Y:S01]  /*6e40*/  SHF.R.U32.HI R88, RZ, 0x10, R111 ;  /* 0x00000010ff587819 */ /* 0x03ffe2000001166f */
        /* <DEDUP_REMOVED lines=12> */
.L_x_1789:
        /* <DEDUP_REMOVED lines=23> */
.L_x_1799:
        /* <DEDUP_REMOVED lines=12> */
.L_x_1800:
        /* <DEDUP_REMOVED lines=11> */
.L_x_1801:
        /* <DEDUP_REMOVED lines=15> */
.L_x_1798:
[----:B------:R-:W-:Y:S05]  /*72e0*/  BRA.U !UP3, `(.L_x_1802) ;  /* 0x000000010b307547 */ /* 0x000fea000b800000 */
[----:B01234-:R-:W-:Y:S01]  /*72f0*/  FFMA.FTZ R89, R143, UR6, R92 ;  /* 0x000000068f597c23 */ /* 0x01ffe2000801005c */
        /* <DEDUP_REMOVED lines=11> */
.L_x_1802:
[----:B------:R-:W-:Y:S05]  /*73b0*/  BRA.U !UP3, `(.L_x_1803) ;  /* 0x000000010b307547 */ /* 0x000fea000b800000 */
[----:B01234-:R-:W-:Y:S01]  /*73c0*/  FFMA.FTZ R88, R150, UR6, R92 ;  /* 0x0000000696587c23 */ /* 0x01ffe2000801005c */
        /* <DEDUP_REMOVED lines=11> */
.L_x_1803:
        /* <DEDUP_REMOVED lines=13> */
.L_x_1804:
        /* <DEDUP_REMOVED lines=13> */
.L_x_1794:
        /* <DEDUP_REMOVED lines=9> */
.L_x_1805:
        /* <DEDUP_REMOVED lines=9> */
.L_x_1806:
[----:B------:R-:W-:Y:S02]  /*7740*/  IADD3 R95, PT, PT, R95, 0x100, RZ ;  /* 0x000001005f5f7810 */ /* 0x000fe40007ffe0ff */
[----:B------:R-:W-:-:S07]  /*7750*/  IADD3 R93, PT, PT, R93, 0x100, RZ ;  /* 0x000001005d5d7810 */ /* 0x000fce0007ffe0ff */
.L_x_1787:
[----:B------:R-:W-:Y:S05]  /*7760*/  BSYNC.RECONVERGENT B0 ;  /* 0x0000000000007941 */ /* 0x000fea0003800200 */
.L_x_1786:
        /* <DEDUP_REMOVED lines=13> */
.L_x_1809:
        /* <DEDUP_REMOVED lines=33> */
.L_x_1812:
        /* <DEDUP_REMOVED lines=8> */
.L_x_1813:
        /* <DEDUP_REMOVED lines=8> */
.L_x_1814:
        /* <DEDUP_REMOVED lines=15> */
.L_x_1811:
        /* <DEDUP_REMOVED lines=13> */
.L_x_1816:
        /* <DEDUP_REMOVED lines=13> */
.L_x_1817:
        /* <DEDUP_REMOVED lines=12> */
.L_x_1818:
        /* <DEDUP_REMOVED lines=14> */
.L_x_1810:
        /* <DEDUP_REMOVED lines=23> */
.L_x_1820:
        /* <DEDUP_REMOVED lines=12> */
.L_x_1821:
        /* <DEDUP_REMOVED lines=11> */
.L_x_1822:
        /* <DEDUP_REMOVED lines=15> */
.L_x_1819:
        /* <DEDUP_REMOVED lines=13> */
.L_x_1823:
        /* <DEDUP_REMOVED lines=13> */
.L_x_1824:
        /* <DEDUP_REMOVED lines=13> */
.L_x_1825:
        /* <DEDUP_REMOVED lines=13> */
.L_x_1815:
        /* <DEDUP_REMOVED lines=9> */
.L_x_1826:
        /* <DEDUP_REMOVED lines=9> */
.L_x_1827:
[----:B------:R-:W-:Y:S02]  /*87b0*/  IADD3 R95, PT, PT, R95, 0x100, RZ ;  /* 0x000001005f5f7810 */ /* 0x000fe40007ffe0ff */
[----:B------:R-:W-:-:S07]  /*87c0*/  IADD3 R93, PT, PT, R93, 0x100, RZ ;  /* 0x000001005d5d7810 */ /* 0x000fce0007ffe0ff */
.L_x_1808:
[----:B------:R-:W-:Y:S05]  /*87d0*/  BSYNC.RECONVERGENT B0 ;  /* 0x0000000000007941 */ /* 0x000fea0003800200 */
.L_x_1807:
        /* <DEDUP_REMOVED lines=13> */
.L_x_1830:
        /* <DEDUP_REMOVED lines=33> */
.L_x_1833:
        /* <DEDUP_REMOVED lines=8> */
.L_x_1834:
        /* <DEDUP_REMOVED lines=8> */
.L_x_1835:
        /* <DEDUP_REMOVED lines=15> */
.L_x_1832:
        /* <DEDUP_REMOVED lines=13> */
.L_x_1837:
        /* <DEDUP_REMOVED lines=13> */
.L_x_1838:
        /* <DEDUP_REMOVED lines=12> */
.L_x_1839:
        /* <DEDUP_REMOVED lines=14> */
.L_x_1831:
        /* <DEDUP_REMOVED lines=18> */
[----:B------:R-:W-:Y:S02]  /*9110*/  F2FP.F16.F32.PACK_AB R97, RZ, R91 ;  /* 0x0000005bff61723e */ /* 0x000fe400000000ff */
        /* <DEDUP_REMOVED lines=11> */
.L_x_1841:
        /* <DEDUP_REMOVED lines=8> */
.L_x_1842:
        /* <DEDUP_REMOVED lines=8> */
.L_x_1843:
        /* <DEDUP_REMOVED lines=15> */
.L_x_1840:
        /* <DEDUP_REMOVED lines=13> */
.L_x_1844:
        /* <DEDUP_REMOVED lines=13> */
.L_x_1845:
        /* <DEDUP_REMOVED lines=13> */
.L_x_1846:
        /* <DEDUP_REMOVED lines=13> */
.L_x_1836:
        /* <DEDUP_REMOVED lines=9> */
.L_x_1847:
        /* <DEDUP_REMOVED lines=9> */
.L_x_1848:
[----:B------:R-:W-:Y:S02]  /*9820*/  IADD3 R95, PT, PT, R95, 0x100, RZ ;  /* 0x000001005f5f7810 */ /* 0x000fe40007ffe0ff */
[----:B------:R-:W-:-:S07]  /*9830*/  IADD3 R93, PT, PT, R93, 0x100, RZ ;  /* 0x000001005d5d7810 */ /* 0x000fce0007ffe0ff */
.L_x_1829:
[----:B------:R-:W-:Y:S05]  /*9840*/  BSYNC.RECONVERGENT B0 ;  /* 0x0000000000007941 */ /* 0x000fea0003800200 */
.L_x_1828:
        /* <DEDUP_REMOVED lines=14> */
.L_x_1851:
[----:B------:R-:W-:Y:S05]  /*9930*/  BRA.U !UP0, `(.L_x_1852) ;  /* 0x0000000508cc7547 */ /* 0x000fea000b800000 */
[----:B------:R-:W-:-:S04]  /*9940*/  UISETP.NE.U32.AND UP0, UPT, UR4, URZ, UPT ;  /* 0x000000ff0400728c */ /* 0x000fc8000bf05070 */
[----:B------:R-:W-:-:S09]  /*9950*/  UISETP.NE.AND.EX UP0, UPT, UR5, URZ, UPT, UP0 ;  /* 0x000000ff0500728c */ /* 0x000fd2000bf05300 */
[----:B------:R-:W-:Y:S05]  /*9960*/  BRA.U !UP0, `(.L_x_1853) ;  /* 0x0000000108f07547 */ /* 0x000fea000b800000 */
[----:B------:R-:W-:Y:S01]  /*9970*/  ISETP.LT.AND P6, PT, RZ, UR31, PT ;  /* 0x0000001fff007c0c */ /* 0x000fe2000bfc1270 */
[----:B012345:R-:W-:Y:S01]  /*9980*/  HADD2.F32 R90, -RZ, R104.H0_H0 ;  /* 0x20000068ff5a7230 */ /* 0x03ffe20000004100 */
[----:B------:R-:W-:Y:S01]  /*9990*/  SHF.R.U64 R96, R104, 0x10, R105 ;  /* 0x0000001068607819 */ /* 0x000fe20000001269 */
[----:B------:R-:W-:-:S04]  /*99a0*/  HADD2.F32 R88, -RZ, R105.H0_H0 ;  /* 0x20000069ff587230 */ /* 0x000fc80000004100 */
[----:B------:R-:W-:-:S06]  /*99b0*/  HADD2.F32 R96, -RZ, R96.H0_H0 ;  /* 0x20000060ff607230 */ /* 0x000fcc0000004100 */
        /* <DEDUP_REMOVED lines=12> */
[----:B------:R-:W-:Y:S01]  /*9a80*/  F2FP.F16.F32.PACK_AB R98, RZ, R90 ;  /* 0x0000005aff62723e */ /* 0x000fe200000000ff */
[----:B------:R-:W-:Y:S01]  /*9a90*/  HADD2.F32 R89, -RZ, R89.H0_H0 ;  /* 0x20000059ff597230 */ /* 0x000fe20000004100 */
[----:B------:R-:W-:-:S04]  /*9aa0*/  F2FP.F16.F32.PACK_AB R99, RZ, R96 ;  /* 0x00000060ff63723e */ /* 0x000fc800000000ff */
[----:B------:R-:W-:Y:S01]  /*9ab0*/  @P6 FFMA.FTZ R89, R92, UR30, R89 ;  /* 0x0000001e5c596c23 */ /* 0x000fe20008010059 */
        /* <DEDUP_REMOVED lines=8> */
.L_x_1854:
        /* <DEDUP_REMOVED lines=8> */
.L_x_1855:
        /* <DEDUP_REMOVED lines=8> */
.L_x_1856:
        /* <DEDUP_REMOVED lines=15> */
.L_x_1853:
        /* <DEDUP_REMOVED lines=13> */
.L_x_1858:
        /* <DEDUP_REMOVED lines=13> */
.L_x_1859:
        /* <DEDUP_REMOVED lines=12> */
.L_x_1860:
[----:B------:R-:W-:Y:S05]  /*9f90*/  BRA.U !UP3, `(.L_x_1857) ;  /* 0x000000050bfc7547 */ /* 0x000fea000b800000 */
[----:B012345:R-:W-:Y:S01]  /*9fa0*/  SHF.R.U32.HI R88, RZ, 0x10, R105 ;  /* 0x00000010ff587819 */ /* 0x03ffe20000011669 */
[----:B------:R-:W-:Y:S01]  /*9fb0*/  @P6 FFMA.FTZ R92, R176, UR6, R92 ;  /* 0x00000006b05c6c23 */ /* 0x000fe2000801005c */
[----:B------:R-:W-:-:S03]  /*9fc0*/  HADD2.F32 R90, -RZ, R206.H1_H1 ;  /* 0x300000ceff5a7230 */ /* 0x000fc60000004100 */
[----:B------:R-:W-:Y:S02]  /*9fd0*/  HADD2.F32 R88, -RZ, R88.H0_H0 ;  /* 0x20000058ff587230 */ /* 0x000fe40000004100 */
[----:B------:R-:W-:-:S04]  /*9fe0*/  @P6 FADD.FTZ R89, R173, -R92 ;  /* 0x8000005cad596221 */ /* 0x000fc80000010000 */
        /* <DEDUP_REMOVED lines=8> */
.L_x_1852:
        /* <DEDUP_REMOVED lines=20> */
[----:B------:R-:W-:Y:S02]  /*a1b0*/  F2FP.F16.F32.PACK_AB R98, RZ, R88 ;  /* 0x00000058ff62723e */ /* 0x000fe400000000ff */
        /* <DEDUP_REMOVED lines=9> */
.L_x_1862:
        /* <DEDUP_REMOVED lines=8> */
.L_x_1863:
        /* <DEDUP_REMOVED lines=8> */
.L_x_1864:
        /* <DEDUP_REMOVED lines=15> */
.L_x_1861:
        /* <DEDUP_REMOVED lines=13> */
.L_x_1865:
        /* <DEDUP_REMOVED lines=13> */
.L_x_1866:
        /* <DEDUP_REMOVED lines=13> */
.L_x_1867:
[----:B------:R-:W-:Y:S05]  /*a6b0*/  BRA.U !UP3, `(.L_x_1857) ;  /* 0x000000010b347547 */ /* 0x000fea000b800000 */
[----:B------:R-:W-:Y:S01]  /*a6c0*/  FFMA.FTZ R92, R176, UR6, R92 ;  /* 0x00000006b05c7c23 */ /* 0x000fe2000801005c */
[----:B------:R-:W-:Y:S01]  /*a6d0*/  UISETP.GT.AND UP2, UPT, UR31, URZ, UPT ;  /* 0x000000ff1f00728c */ /* 0x000fe2000bf44270 */
[----:B01234-:R-:W-:Y:S02]  /*a6e0*/  HADD2.F32 R89, -RZ, R205.H1_H1 ;  /* 0x300000cdff597230 */ /* 0x01ffe40000004100 */
[----:B------:R-:W-:Y:S01]  /*a6f0*/  FADD.FTZ R92, R173, -R92 ;  /* 0x8000005cad5c7221 */ /* 0x000fe20000010000 */
[----:B------:R-:W-:Y:S02]  /*a700*/  HADD2.F32 R90, -RZ, R206.H1_H1 ;  /* 0x300000ceff5a7230 */ /* 0x000fe40000004100 */
[----:B------:R-:W-:Y:S01]  /*a710*/  PLOP3.LUT P6, PT, PT, PT, UP2, 0x80, 0x8 ;  /* 0x000000000008781c */ /* 0x000fe20003fcf028 */
[----:B------:R-:W-:-:S05]  /*a720*/  FMUL.FTZ R88, R92, UR30 ;  /* 0x0000001e5c587c20 */ /* 0x000fca0008410000 */
[----:B------:R-:W-:-:S05]  /*a730*/  FSEL R88, R88, RZ, P6 ;  /* 0x000000ff58587208 */ /* 0x000fca0003000000 */
[----:B------:R-:W-:-:S04]  /*a740*/  FMUL.FTZ R88, R88, UR29 ;  /* 0x0000001d58587c20 */ /* 0x000fc80008410000 */
[-C--:B------:R-:W-:Y:S01]  /*a750*/  FMUL.FTZ R89, R89, R88.reuse ;  /* 0x0000005859597220 */ /* 0x080fe20000410000 */
[----:B------:R-:W-:-:S04]  /*a760*/  FFMA.FTZ R7, R90, R88, R7 ;  /* 0x000000585a077223 */ /* 0x000fc80000010007 */
[----:B------:R-:W-:-:S04]  /*a770*/  F2FP.F16.F32.PACK_AB R89, RZ, R89 ;  /* 0x00000059ff59723e */ /* 0x000fc800000000ff */
[----:B------:R-:W-:-:S07]  /*a780*/  PRMT R179, R89, 0x7610, R179 ;  /* 0x0000761059b37816 */ /* 0x000fce00000000b3 */
.L_x_1857:
        /* <DEDUP_REMOVED lines=9> */
.L_x_1868:
        /* <DEDUP_REMOVED lines=9> */
.L_x_1850:
[----:B------:R-:W-:Y:S05]  /*a8b0*/  BSYNC.RECONVERGENT B0 ;  /* 0x0000000000007941 */ /* 0x000fea0003800200 */
.L_x_1849:
[----:B------:R-:W-:Y:S02]  /*a8c0*/  UIADD3 UR26, UPT, UPT, UR26, UR24, URZ ;  /* 0x000000181a1a7290 */ /* 0x000fe4000fffe0ff */
[----:B------:R-:W-:Y:S02]  /*a8d0*/  UPLOP3.LUT UP1, UPT, UPT, UPT, UP1, 0x40, 0x4 ;  /* 0x000000000004789c */ /* 0x000fe40003f2e810 */
[----:B------:R-:W-:-:S09]  /*a8e0*/  UISETP.GE.AND UP0, UPT, UR26, UR25, UPT ;  /* 0x000000191a00728c */ /* 0x000fd2000bf06270 */
[----:B------:R-:W-:Y:S05]  /*a8f0*/  BRA.U !UP0, `(.L_x_1869) ;  /* 0xffffff6508b47547 */ /* 0x000fea000b83ffff */
.L_x_1705:
[----:B------:R-:W0:Y:S01]  /*a900*/  S2UR UR4, SR_CTAID.X ;  /* 0x00000000000479c3 */ /* 0x000e220000002500 */
[----:B------:R-:W-:Y:S01]  /*a910*/  BSSY.RECONVERGENT B0, `(.L_x_1870) ;  /* 0x000000f000007945 */ /* 0x000fe20003800200 */
[----:B0-----:R-:W-:-:S06]  /*a920*/  UIMAD UR4, UR4, UR10, URZ ;  /* 0x0000000a040472a4 */ /* 0x001fcc000f8e02ff */
[----:B-----5:R-:W-:-:S04]  /*a930*/  MOV R93, UR4 ;  /* 0x00000004005d7c02 */ /* 0x020fc80008000f00 */
[----:B------:R-:W-:Y:S01]  /*a940*/  LEA.HI R93, R93, R0, RZ, 0x1e ;  /* 0x000000005d5d7211 */ /* 0x000fe200078ff0ff */
[----:B------:R-:W-:Y:S06]  /*a950*/  @!P0 BRA `(.L_x_1871) ;  /* 0x0000000000288947 */ /* 0x000fec0003800000 */
[----:B------:R-:W0:Y:S08]  /*a960*/  LDC.64 R2, c[0x0][0x440] ;  /* 0x00011000ff027b82 */ /* 0x000e300000000a00 */
[----:B-1234-:R-:W1:Y:S08]  /*a970*/  LDC.64 R88, c[0x0][0x448] ;  /* 0x00011200ff587b82 */ /* 0x01ee700000000a00 */
        /* <DEDUP_REMOVED lines=8> */
.L_x_1871:
[----:B------:R-:W-:Y:S05]  /*aa00*/  BSYNC.RECONVERGENT B0 ;  /* 0x0000000000007941 */ /* 0x000fea0003800200 */
.L_x_1870:
        /* <DEDUP_REMOVED lines=12> */
.L_x_1873:
[----:B------:R-:W-:Y:S05]  /*aad0*/  BSYNC.RECONVERGENT B0 ;  /* 0x0000000000007941 */ /* 0x000fea0003800200 */
.L_x_1872:
        /* <DEDUP_REMOVED lines=12> */
.L_x_1875:
[----:B------:R-:W-:Y:S05]  /*aba0*/  BSYNC.RECONVERGENT B0 ;  /* 0x0000000000007941 */ /* 0x000fea0003800200 */
.L_x_1874:
        /* <DEDUP_REMOVED lines=12> */
.L_x_1877:
[----:B------:R-:W-:Y:S05]  /*ac70*/  BSYNC.RECONVERGENT B0 ;  /* 0x0000000000007941 */ /* 0x000fea0003800200 */
.L_x_1876:
        /* <DEDUP_REMOVED lines=12> */
.L_x_1879:
[----:B------:R-:W-:Y:S05]  /*ad40*/  BSYNC.RECONVERGENT B0 ;  /* 0x0000000000007941 */ /* 0x000fea0003800200 */
.L_x_1878:
        /* <DEDUP_REMOVED lines=12> */
.L_x_1881:
[----:B------:R-:W-:Y:S05]  /*ae10*/  BSYNC.RECONVERGENT B0 ;  /* 0x0000000000007941 */ /* 0x000fea0003800200 */
.L_x_1880:
        /* <DEDUP_REMOVED lines=12> */
.L_x_1882:
        /* <DEDUP_REMOVED lines=10> */
.L_x_14312:


//--------------------- .text._ZN10layer_norm13ln_bwd_kernelINS_13Kernel_traitsI6__halfS2_S2_S2_fjLj7168ELj1ELj1ELj8ELj8ENS_18Kernel_traits_baseILj7168ES2_S2_S2_S2_fjLj256EEEEELb0ELb1ELb1ELb1EEEvNS_9BwdParamsE --------------------------
	.section	.text._ZN10layer_norm13ln_bwd_kernelINS_13Kernel_traitsI6__halfS2_S2_S2_fjLj7168ELj1ELj1ELj8ELj8ENS_18Kernel_traits_baseILj7168ES2_S2_S2_S2_fjLj256EEEEELb0ELb1ELb1ELb1EEEvNS_9BwdParamsE,"ax",@progbits
	.align	128
        .global         _ZN10layer_norm13ln_bwd_kernelINS_13Kernel_traitsI6__halfS2_S2_S2_fjLj7168ELj1ELj1ELj8ELj8ENS_18Kernel_traits_baseILj7168ES2_S2_S2_S2_fjLj256EEEEELb0ELb1ELb1ELb1EEEvNS_9BwdParamsE
        .type           _ZN10layer_norm13ln_bwd_kernelINS_13Kernel_traitsI6__halfS2_S2_S2_fjLj7168ELj1ELj1ELj8ELj8ENS_18Kernel_traits_baseILj7168ES2_S2_S2_S2_fjLj256EEEEELb0ELb1ELb1ELb1EEEvNS_9BwdParamsE,@function
        .size           _ZN10layer_norm13ln_bwd_kernelINS_13Kernel_traitsI6__halfS2_S2_S2_fjLj7168ELj1ELj1ELj8ELj8ENS_18Kernel_traits_baseILj7168ES2_S2_S2_S2_fjLj256EEEEELb0ELb1ELb1ELb1EEEvNS_9BwdParamsE,(.L_x_14313 - _ZN10layer_norm13ln_bwd_kernelINS_13Kernel_traitsI6__halfS2_S2_S2_fjLj7168ELj1ELj1ELj8ELj8ENS_18Kernel_traits_baseILj7168ES2_S2_S2_S2_fjLj256EEEEELb0ELb1ELb1ELb1EEEvNS_9BwdParamsE)
        .other          _ZN10layer_norm13ln_bwd_kernelINS_13Kernel_traitsI6__halfS2_S2_S2_fjLj7168ELj1ELj1ELj8ELj8ENS_18Kernel_traits_baseILj7168ES2_S2_S2_S2_fjLj256EEEEELb0ELb1ELb1ELb1EEEvNS_9BwdParamsE,@"STO_CUDA_ENTRY STV_DEFAULT"
_ZN10layer_norm13ln_bwd_kernelINS_13Kernel_traitsI6__halfS2_S2_S2_fjLj7168ELj1ELj1ELj8ELj8ENS_18Kernel_traits_baseILj7168ES2_S2_S2_S2_fjLj256EEEEELb0ELb1ELb1ELb1EEEvNS_9BwdParamsE:
.text._ZN10layer_norm13ln_bwd_kernelINS_13Kernel_traitsI6__halfS2_S2_S2_fjLj7168ELj1ELj1ELj8ELj8ENS_18Kernel_traits_baseILj7168ES2_S2_S2_S2_fjLj256EEEEELb0ELb1ELb1ELb1EEEvNS_9BwdParamsE:
        /* <DEDUP_REMOVED lines=50> */
[----:B------:R-:W2:Y:S01]  /*0320*/  LDCU UR16, c[0x0][0x40c] ;  /* 0x00008180ff1077ac */ /* 0x000ea20008000800 */
[----:B------:R-:W3:Y:S06]  /*0330*/  LDCU UR14, c[0x0][0x388] ;  /* 0x00007100ff0e77ac */ /* 0x000eec0008000800 */
[----:B------:R-:W4:Y:S01]  /*0340*/  LDC.64 R6, c[0x0][0x3e8] ;  /* 0x0000fa00ff067b82 */ /* 0x000f220000000a00 */
[----:B------:R-:W0:Y:S01]  /*0350*/  LDCU.U8 UR11, c[0x0][0x410] ;  /* 0x00008200ff0b77ac */ /* 0x000e220008000000 */
[----:B------:R-:W0:Y:S01]  /*0360*/  LDCU UR15, c[0x0][0x400] ;  /* 0x00008000ff0f77ac */ /* 0x000e220008000800 */
[----:B------:R-:W0:Y:S01]  /*0370*/  LDCU.64 UR6, c[0x0][0x438] ;  /* 0x00008700ff0677ac */ /* 0x000e220008000a00 */
[----:B------:R-:W0:Y:S01]  /*0380*/  LDCU.64 UR8, c[0x0][0x478] ;  /* 0x00008f00ff0877ac */ /* 0x000e220008000a00 */
[----:B-1----:R-:W-:-:S05]  /*0390*/  IMAD.WIDE.U32 R4, R2, 0x8, R4 ;  /* 0x0000000802047825 */ /* 0x002fca00078e0004 */
[----:B0-----:R-:W5:Y:S01]  /*03a0*/  LDG.E.64 R184, desc[UR12][R4.64+0x800] ;  /* 0x0008000c04b87981 */ /* 0x001f62000c1e1b00 */
[----:B----4-:R-:W-:-:S03]  /*03b0*/  IMAD.WIDE.U32 R6, R2, 0x8, R6 ;  /* 0x0000000802067825 */ /* 0x010fc600078e0006 */
[----:B------:R-:W4:Y:S04]  /*03c0*/  LDG.E.64 R182, desc[UR12][R4.64] ;  /* 0x0000000c04b67981 */ /* 0x000f28000c1e1b00 */
[----:B------:R-:W2:Y:S04]  /*03d0*/  LDG.E.64 R178, desc[UR12][R6.64+0x2800] ;  /* 0x0028000c06b27981 */ /* 0x000ea8000c1e1b00 */
[----:B------:R-:W3:Y:S04]  /*03e0*/  LDG.E.64 R176, desc[UR12][R6.64+0x2000] ;  /* 0x0020000c06b07981 */ /* 0x000ee8000c1e1b00 */
        /* <DEDUP_REMOVED lines=9> */
[----:B------:R-:W3:Y:S01]  /*0480*/  LDG.E.64 R170, desc[UR12][R6.64+0x800] ;  /* 0x0008000c06aa7981 */ /* 0x000ee2000c1e1b00 */
[----:B------:R-:W-:Y:S01]  /*0490*/  HFMA2 R122, -RZ, RZ, 0, 0 ;  /* 0x00000000ff7a7431 */ /* 0x000fe200000001ff */
[----:B------:R-:W-:Y:S01]  /*04a0*/  UPLOP3.LUT UP1, UPT, UPT, UPT, UPT, 0x40, 0x4 ;  /* 0x000000000004789c */ /* 0x000fe20003f2e870 */
[----:B-----5:R-:W-:-:S02]  /*04b0*/  SHF.R.U64 R215, R184, 0x10, R185 ;  /* 0x00000010b8d77819 */ /* 0x020fc400000012b9 */
[----:B------:R-:W-:Y:S02]  /*04c0*/  SHF.R.U32.HI R0, RZ, 0x10, R185 ;  /* 0x00000010ff007819 */ /* 0x000fe400000116b9 */
[--C-:B----4-:R-:W-:Y:S02]  /*04d0*/  SHF.R.U64 R216, R182, 0x10, R183.reuse ;  /* 0x00000010b6d87819 */ /* 0x110fe400000012b7 */
[----:B------:R-:W-:Y:S02]  /*04e0*/  PRMT R215, R215, 0x5410, R0 ;  /* 0x00005410d7d77816 */ /* 0x000fe40000000000 */
[----:B------:R-:W-:Y:S02]  /*04f0*/  SHF.R.U32.HI R0, RZ, 0x10, R183 ;  /* 0x00000010ff007819 */ /* 0x000fe400000116b7 */
[----:B--2---:R-:W-:Y:S02]  /*0500*/  SHF.R.U64 R218, R178, 0x10, R179 ;  /* 0x00000010b2da7819 */ /* 0x004fe400000012b3 */
[----:B------:R-:W-:-:S02]  /*0510*/  PRMT R216, R216, 0x5410, R0 ;  /* 0x00005410d8d87816 */ /* 0x000fc40000000000 */
[----:B------:R-:W-:Y:S02]  /*0520*/  SHF.R.U32.HI R0, RZ, 0x10, R179 ;  /* 0x00000010ff007819 */ /* 0x000fe400000116b3 */
[--C-:B---3--:R-:W-:Y:S02]  /*0530*/  SHF.R.U64 R219, R176, 0x10, R177.reuse ;  /* 0x00000010b0db7819 */ /* 0x108fe400000012b1 */
[----:B------:R-:W-:Y:S02]  /*0540*/  PRMT R218, R218, 0x5410, R0 ;  /* 0x00005410dada7816 */ /* 0x000fe40000000000 */
[----:B------:R-:W-:Y:S02]  /*0550*/  SHF.R.U32.HI R0, RZ, 0x10, R177 ;  /* 0x00000010ff007819 */ /* 0x000fe400000116b1 */
[----:B------:R-:W-:Y:S02]  /*0560*/  SHF.R.U64 R220, R174, 0x10, R175 ;  /* 0x00000010aedc7819 */ /* 0x000fe400000012af */
[----:B------:R-:W-:-:S02]  /*0570*/  PRMT R219, R219, 0x5410, R0 ;  /* 0x00005410dbdb7816 */ /* 0x000fc40000000000 */
[----:B------:R-:W-:Y:S02]  /*0580*/  SHF.R.U32.HI R0, RZ, 0x10, R175 ;  /* 0x00000010ff007819 */ /* 0x000fe400000116af */
[--C-:B------:R-:W-:Y:S02]  /*0590*/  SHF.R.U64 R214, R186, 0x10, R187.reuse ;  /* 0x00000010bad67819 */ /* 0x100fe400000012bb */
[----:B------:R-:W-:Y:S02]  /*05a0*/  SHF.R.U32.HI R3, RZ, 0x10, R187 ;  /* 0x00000010ff037819 */ /* 0x000fe400000116bb */
[----:B------:R-:W-:Y:S02]  /*05b0*/  PRMT R220, R220, 0x5410, R0 ;  /* 0x00005410dcdc7816 */ /* 0x000fe40000000000 */
[----:B------:R-:W-:Y:S02]  /*05c0*/  PRMT R214, R214, 0x5410, R3 ;  /* 0x00005410d6d67816 */ /* 0x000fe40000000003 */
[----:B------:R-:W-:-:S02]  /*05d0*/  SHF.R.U64 R221, R172, 0x10, R173 ;  /* 0x00000010acdd7819 */ /* 0x000fc400000012ad */
        /* <DEDUP_REMOVED lines=27> */
[----:B------:R-:W-:-:S07]  /*0790*/  MOV R0, UR4 ;  /* 0x0000000400007c02 */ /* 0x000fce0008000f00 */
.L_x_2020:
        /* <DEDUP_REMOVED lines=19> */
[----:B------:R-:W-:Y:S01]  /*08d0*/  LEA.HI.SX32 R37, R3, R2, 0x1e ;  /* 0x0000000203257211 */ /* 0x000fe200078ff2ff */
[----:B------:R-:W-:-:S03]  /*08e0*/  IMAD R3, R0, UR14, RZ ;  /* 0x0000000e00037c24 */ /* 0x000fc6000f8e02ff */
[C---:B------:R-:W-:Y:S02]  /*08f0*/  IADD3 R17, PT, PT, R37.reuse, 0x500, RZ ;  /* 0x0000050025117810 */ /* 0x040fe40007ffe0ff */
[----:B------:R-:W-:Y:S01]  /*0900*/  SHF.R.S32.HI R20, RZ, 0x1f, R3 ;  /* 0x0000001fff147819 */ /* 0x000fe20000011403 */
[C---:B0-----:R-:W-:Y:S01]  /*0910*/  IMAD.WIDE.U32 R4, R37.reuse, 0x8, R6 ;  /* 0x0000000825047825 */ /* 0x041fe200078e0006 */
[C---:B------:R-:W-:Y:S02]  /*0920*/  IADD3 R9, PT, PT, R37.reuse, 0x100, RZ ;  /* 0x0000010025097810 */ /* 0x040fe40007ffe0ff */
[----:B------:R-:W-:Y:S02]  /*0930*/  LEA.HI R3, R20, R3, RZ, 0x2 ;  /* 0x0000000314037211 */ /* 0x000fe400078f10ff */
[C---:B------:R-:W-:Y:S02]  /*0940*/  IADD3 R11, PT, PT, R37.reuse, 0x200, RZ ;  /* 0x00000200250b7810 */ /* 0x040fe40007ffe0ff */
[----:B------:R-:W-:-:S02]  /*0950*/  IADD3 R13, PT, PT, R37, 0x300, RZ ;  /* 0x00000300250d7810 */ /* 0x000fc40007ffe0ff */
[----:B------:R-:W-:Y:S01]  /*0960*/  IADD3 R15, PT, PT, R37, 0x400, RZ ;  /* 0x00000400250f7810 */ /* 0x000fe20007ffe0ff */
[--C-:B------:R-:W-:Y:S01]  /*0970*/  IMAD.WIDE.U32 R16, R17, 0x8, R6.reuse ;  /* 0x0000000811107825 */ /* 0x100fe200078e0006 */
[----:B------:R-:W-:Y:S01]  /*0980*/  LEA.HI.SX32 R125, R3, R2, 0x1e ;  /* 0x00000002037d7211 */ /* 0x000fe200078ff2ff */
[----:B------:R-:W3:Y:S01]  /*0990*/  LDG.E.64 R4, desc[UR12][R4.64] ;  /* 0x0000000c04047981 */ /* 0x000ee2000c1e1b00 */
[----:B------:R-:W-:Y:S01]  /*09a0*/  IADD3 R37, PT, PT, R37, 0x600, RZ ;  /* 0x0000060025257810 */ /* 0x000fe20007ffe0ff */
[--C-:B------:R-:W-:Y:S01]  /*09b0*/  IMAD.WIDE.U32 R8, R9, 0x8, R6.reuse ;  /* 0x0000000809087825 */ /* 0x100fe200078e0006 */
[C---:B------:R-:W-:Y:S02]  /*09c0*/  IADD3 R131, PT, PT, R125.reuse, 0x100, RZ ;  /* 0x000001007d837810 */ /* 0x040fe40007ffe0ff */
[----:B------:R-:W-:Y:S01]  /*09d0*/  IADD3 R133, PT, PT, R125, 0x200, RZ ;  /* 0x000002007d857810 */ /* 0x000fe20007ffe0ff */
[--C-:B------:R-:W-:Y:S01]  /*09e0*/  IMAD.WIDE.U32 R12, R13, 0x8, R6.reuse ;  /* 0x000000080d0c7825 */ /* 0x100fe200078e0006 */
[C---:B------:R-:W-:Y:S01]  /*09f0*/  IADD3 R139, PT, PT, R125.reuse, 0x500, RZ ;  /* 0x000005007d8b7810 */ /* 0x040fe20007ffe0ff */
[----:B------:R-:W4:Y:S01]  /*0a00*/  LDG.E.64 R8, desc[UR12][R8.64] ;  /* 0x0000000c08087981 */ /* 0x000f22000c1e1b00 */
[----:B------:R-:W-:Y:S01]  /*0a10*/  IADD3 R135, PT, PT, R125, 0x300, RZ ;  /* 0x000003007d877810 */ /* 0x000fe20007ffe0ff */
[----:B------:R-:W-:Y:S01]  /*0a20*/  IMAD.WIDE.U32 R36, R37, 0x8, R6 ;  /* 0x0000000825247825 */ /* 0x000fe200078e0006 */
[----:B------:R-:W-:Y:S01]  /*0a30*/  SHF.R.S32.HI R2, RZ, 0x1f, R0 ;  /* 0x0000001fff027819 */ /* 0x000fe20000011400 */
[----:B------:R-:W4:Y:S02]  /*0a40*/  LDG.E.64 R12, desc[UR12][R12.64] ;  /* 0x0000000c0c0c7981 */ /* 0x000f24000c1e1b00 */
[--C-:B-1----:R-:W-:Y:S01]  /*0a50*/  IMAD.WIDE.U32 R32, R125, 0x8, R18.reuse ;  /* 0x000000087d207825 */ /* 0x102fe200078e0012 */
[----:B--2---:R-:W-:Y:S01]  /*0a60*/  LEA R150, P0, R0, R150, 0x2 ;  /* 0x0000009600967211 */ /* 0x004fe200078010ff */
[----:B------:R-:W2:Y:S02]  /*0a70*/  LDG.E.64 R36, desc[UR12][R36.64] ;  /* 0x0000000c24247981 */ /* 0x000ea4000c1e1b00 */
[----:B------:R-:W-:Y:S01]  /*0a80*/  IMAD.WIDE.U32 R30, R131, 0x8, R18 ;  /* 0x00000008831e7825 */ /* 0x000fe200078e0012 */
[----:B------:R-:W-:Y:S01]  /*0a90*/  IADD3 R141, PT, PT, R125, 0x600, RZ ;  /* 0x000006007d8d7810 */ /* 0x000fe20007ffe0ff */
[----:B------:R-:W2:Y:S02]  /*0aa0*/  LDG.E.64 R32, desc[UR12][R32.64] ;  /* 0x0000000c20207981 */ /* 0x000ea4000c1e1b00 */
[----:B------:R-:W-:-:S04]  /*0ab0*/  IMAD.WIDE.U32 R10, R11, 0x8, R6 ;  /* 0x000000080b0a7825 */ /* 0x000fc800078e0006 */
[----:B------:R-:W-:-:S04]  /*0ac0*/  IMAD.WIDE.U32 R14, R15, 0x8, R6 ;  /* 0x000000080f0e7825 */ /* 0x000fc800078e0006 */
[--C-:B------:R-:W-:Y:S01]  /*0ad0*/  IMAD.WIDE.U32 R28, R133, 0x8, R18.reuse ;  /* 0x00000008851c7825 */ /* 0x100fe200078e0012 */
[----:B------:R0:W2:Y:S01]  /*0ae0*/  LDG.E.64 R6, desc[UR12][R16.64] ;  /* 0x0000000c10067981 */ /* 0x0000a2000c1e1b00 */
[----:B------:R-:W-:Y:S02]  /*0af0*/  IADD3 R137, PT, PT, R125, 0x400, RZ ;  /* 0x000004007d897810 */ /* 0x000fe40007ffe0ff */
[----:B------:R-:W-:Y:S01]  /*0b00*/  IMAD.WIDE.U32 R24, R135, 0x8, R18 ;  /* 0x0000000887187825 */ /* 0x000fe200078e0012 */
[----:B------:R-:W-:Y:S01]  /*0b10*/  LEA.HI.X R151, R0, R151, R2, 0x2, P0 ;  /* 0x0000009700977211 */ /* 0x000fe200000f1402 */
[----:B------:R-:W2:Y:S02]  /*0b20*/  LDG.E.64 R30, desc[UR12][R30.64] ;  /* 0x0000000c1e1e7981 */ /* 0x000ea4000c1e1b00 */
[--C-:B------:R-:W-:Y:S02]  /*0b30*/  IMAD.WIDE.U32 R20, R141, 0x8, R18.reuse ;  /* 0x000000088d147825 */ /* 0x100fe400078e0012 */
[----:B------:R-:W2:Y:S02]  /*0b40*/  LDG.E.64 R28, desc[UR12][R28.64] ;  /* 0x0000000c1c1c7981 */ /* 0x000ea4000c1e1b00 */
[----:B0-----:R-:W-:-:S02]  /*0b50*/  IMAD.WIDE.U32 R16, R139, 0x8, R18 ;  /* 0x000000088b107825 */ /* 0x001fc400078e0012 */
[----:B------:R-:W2:Y:S02]  /*0b60*/  LDG.E.64 R14, desc[UR12][R14.64] ;  /* 0x0000000c0e0e7981 */ /* 0x000ea4000c1e1b00 */
[----:B------:R-:W-:Y:S02]  /*0b70*/  IMAD.WIDE.U32 R26, R137, 0x8, R18 ;  /* 0x00000008891a7825 */ /* 0x000fe400078e0012 */
[----:B------:R-:W2:Y:S04]  /*0b80*/  LDG.E.64 R16, desc[UR12][R16.64] ;  /* 0x0000000c10107981 */ /* 0x000ea8000c1e1b00 */
[----:B------:R-:W2:Y:S04]  /*0b90*/  LDG.E R150, desc[UR12][R150.64] ;  /* 0x0000000c96967981 */ /* 0x000ea8000c1e1900 */
        /* <DEDUP_REMOVED lines=19> */
[----:B------:R0:W5:Y:S03]  /*0cd0*/  @P0 LDG.E.64 R164, desc[UR12][R18.64] ;  /* 0x0000000c12a40981 */ /* 0x000166000c1e1b00 */
[----:B------:R-:W-:Y:S01]  /*0ce0*/  @P0 IMAD.WIDE.U32 R34, R141, 0x8, R34 ;  /* 0x000000088d220825 */ /* 0x000fe200078e0022 */
[----:B------:R1:W5:Y:S03]  /*0cf0*/  @P0 LDG.E.64 R162, desc[UR12][R38.64] ;  /* 0x0000000c26a20981 */ /* 0x000366000c1e1b00 */
[----:B------:R-:W-:Y:S01]  /*0d00*/  @P0 IMAD.WIDE.U32 R126, R137, 0x8, R126 ;  /* 0x00000008897e0825 */ /* 0x000fe200078e007e */
[----:B------:R-:W5:Y:S03]  /*0d10*/  @P0 LDG.E.64 R154, desc[UR12][R34.64] ;  /* 0x0000000c229a0981 */ /* 0x000f66000c1e1b00 */
[----:B------:R-:W-:Y:S01]  /*0d20*/  @P0 IMAD.WIDE.U32 R2, R139, 0x8, R2 ;  /* 0x000000088b020825 */ /* 0x000fe200078e0002 */
[----:B------:R1:W5:Y:S03]  /*0d30*/  @P0 LDG.E.64 R158, desc[UR12][R126.64] ;  /* 0x0000000c7e9e0981 */ /* 0x000366000c1e1b00 */
[----:B------:R-:W-:Y:S01]  /*0d40*/  @P0 IMAD.WIDE.U32 R128, R135, 0x8, R128 ;  /* 0x0000000887800825 */ /* 0x000fe200078e0080 */
[----:B------:R-:W5:Y:S04]  /*0d50*/  @P0 LDG.E.64 R156, desc[UR12][R2.64] ;  /* 0x0000000c029c0981 */ /* 0x000f68000c1e1b00 */
[----:B------:R1:W5:Y:S01]  /*0d60*/  @P0 LDG.E.64 R160, desc[UR12][R128.64] ;  /* 0x0000000c80a00981 */ /* 0x000362000c1e1b00 */
[----:B---3--:R-:W-:-:S02]  /*0d70*/  SHF.R.U64 R196, R4, 0x10, R5 ;  /* 0x0000001004c47819 */ /* 0x008fc40000001205 */
[----:B------:R-:W-:Y:S02]  /*0d80*/  MOV R198, R5 ;  /* 0x0000000500c67202 */ /* 0x000fe40000000f00 */
[----:B------:R-:W-:Y:S02]  /*0d90*/  SHF.R.U32.HI R197, RZ, 0x10, R5 ;  /* 0x00000010ffc57819 */ /* 0x000fe40000011605 */
[----:B------:R-:W-:Y:S02]  /*0da0*/  MOV R199, R4 ;  /* 0x0000000400c77202 */ /* 0x000fe40000000f00 */
[----:B----4-:R-:W-:Y:S02]  /*0db0*/  MOV R144, R12 ;  /* 0x0000000c00907202 */ /* 0x010fe40000000f00 */
[----:B------:R-:W-:Y:S02]  /*0dc0*/  SHF.R.U64 R141, R12, 0x10, R13 ;  /* 0x000000100c8d7819 */ /* 0x000fe4000000120d */
[----:B--2---:R-:W-:-:S02]  /*0dd0*/  SHF.R.U64 R125, R36, 0x10, R37 ;  /* 0x00000010247d7819 */ /* 0x004fc40000001225 */
[----:B------:R-:W-:Y:S02]  /*0de0*/  MOV R132, R37 ;  /* 0x0000002500847202 */ /* 0x000fe40000000f00 */
[----:B------:R-:W-:Y:S02]  /*0df0*/  SHF.R.U32.HI R130, RZ, 0x10, R37 ;  /* 0x00000010ff827819 */ /* 0x000fe40000011625 */
[--C-:B------:R-:W-:Y:S02]  /*0e00*/  SHF.R.U64 R5, R32, 0x10, R33.reuse ;  /* 0x0000001020057819 */ /* 0x100fe40000001221 */
[----:B------:R-:W-:-:S03]  /*0e10*/  SHF.R.U32.HI R4, RZ, 0x10, R33 ;  /* 0x00000010ff047819 */ /* 0x000fc60000011621 */
[----:B0-----:R-:W-:Y:S01]  /*0e20*/  HADD2.F32 R19, -RZ, R5.H0_H0 ;  /* 0x20000005ff137230 */ /* 0x001fe20000004100 */
[----:B------:R-:W-:Y:S02]  /*0e30*/  SHF.R.U64 R133, R6, 0x10, R7 ;  /* 0x0000001006857819 */ /* 0x000fe40000001207 */
[----:B------:R-:W-:Y:S02]  /*0e40*/  MOV R136, R7 ;  /* 0x0000000700887202 */ /* 0x000fe40000000f00 */
[----:B------:R-:W-:Y:S01]  /*0e50*/  SHF.R.U64 R12, R30, 0x10, R31 ;  /* 0x000000101e0c7819 */ /* 0x000fe2000000121f */
[----:B------:R-:W-:Y:S01]  /*0e60*/  HADD2.F32 R37, -RZ, R30.H0_H0 ;  /* 0x2000001eff257230 */ /* 0x000fe20000004100 */
[----:B------:R-:W-:Y:S02]  /*0e70*/  SHF.R.U32.HI R134, RZ, 0x10, R7 ;  /* 0x00000010ff867819 */ /* 0x000fe40000011607 */
[----:B------:R-:W-:Y:S01]  /*0e80*/  SHF.R.U32.HI R30, RZ, 0x10, R29 ;  /* 0x00000010ff1e7819 */ /* 0x000fe2000001161d */
[----:B-1----:R-:W-:Y:S01]  /*0e90*/  HADD2.F32 R39, -RZ, R28.H0_H0 ;  /* 0x2000001cff277230 */ /* 0x002fe20000004100 */
[----:B------:R-:W-:-:S02]  /*0ea0*/  SHF.R.U64 R137, R14, 0x10, R15 ;  /* 0x000000100e897819 */ /* 0x000fc4000000120f */
[----:B------:R-:W-:Y:S02]  /*0eb0*/  MOV R139, R15 ;  /* 0x0000000f008b7202 */ /* 0x000fe40000000f00 */
[----:B------:R-:W-:Y:S01]  /*0ec0*/  SHF.R.U32.HI R138, RZ, 0x10, R15 ;  /* 0x00000010ff8a7819 */ /* 0x000fe2000001160f */
[----:B------:R-:W-:Y:S01]  /*0ed0*/  HADD2.F32 R15, -RZ, R32.H0_H0 ;  /* 0x20000020ff0f7230 */ /* 0x000fe20000004100 */
[----:B------:R-:W-:Y:S02]  /*0ee0*/  SHF.R.U64 R7, R16, 0x10, R17 ;  /* 0x0000001010077819 */ /* 0x000fe40000001211 */
[----:B------:R-:W-:Y:S02]  /*0ef0*/  SHF.R.U64 R32, R28, 0x10, R29 ;  /* 0x000000101c207819 */ /* 0x000fe4000000121d */
[----:B------:R-:W-:Y:S02]  /*0f00*/  FSEL R202, R150, RZ, !P2 ;  /* 0x000000ff96ca7208 */ /* 0x000fe40005000000 */
[----:B------:R-:W-:Y:S01]  /*0f10*/  SHF.R.U32.HI R22, RZ, 0x10, R31 ;  /* 0x00000010ff167819 */ /* 0x000fe2000001161f */
[----:B------:R-:W-:Y:S01]  /*0f20*/  HADD2.F32 R127, -RZ, R25.H0_H0 ;  /* 0x20000019ff7f7230 */ /* 0x000fe20000004100 */
[----:B------:R-:W-:-:S02]  /*0f30*/  SHF.R.U64 R28, R24, 0x10, R25 ;  /* 0x00000010181c7819 */ /* 0x000fc40000001219 */
[----:B------:R-:W-:Y:S01]  /*0f40*/  SHF.R.U32.HI R18, RZ, 0x10, R25 ;  /* 0x00000010ff127819 */ /* 0x000fe20000011619 */
[----:B------:R-:W-:Y:S01]  /*0f50*/  HADD2.F32 R25, -RZ, R30.H0_H0 ;  /* 0x2000001eff197230 */ /* 0x000fe20000004100 */
[----:B------:R-:W-:Y:S01]  /*0f60*/  MOV R147, R11 ;  /* 0x0000000b00937202 */ /* 0x000fe20000000f00 */
[----:B------:R-:W-:Y:S01]  /*0f70*/  HADD2.F32 R29, -RZ, R29.H0_H0 ;  /* 0x2000001dff1d7230 */ /* 0x000fe20000004100 */
[----:B------:R-:W-:Y:S01]  /*0f80*/  SHF.R.U64 R5, R20, 0x10, R21 ;  /* 0x0000001014057819 */ /* 0x000fe20000001215 */
[----:B------:R-:W-:Y:S01]  /*0f90*/  HADD2.F32 R7, -RZ, R7.H0_H0 ;  /* 0x20000007ff077230 */ /* 0x000fe20000004100 */
[----:B------:R-:W-:Y:S01]  /*0fa0*/  MOV R153, R8 ;  /* 0x0000000800997202 */ /* 0x000fe20000000f00 */
[----:B------:R-:W-:Y:S01]  /*0fb0*/  HADD2.F32 R33, -RZ, R33.H0_H0 ;  /* 0x20000021ff217230 */ /* 0x000fe20000004100 */
[----:B------:R-:W-:Y:S01]  /*0fc0*/  SHF.R.U64 R149, R8, 0x10, R9 ;  /* 0x0000001008957819 */ /* 0x000fe20000001209 */
[----:B------:R-:W-:Y:S01]  /*0fd0*/  HADD2.F32 R23, -RZ, R4.H0_H0 ;  /* 0x20000004ff177230 */ /* 0x000fe20000004100 */
[----:B------:R-:W-:Y:S01]  /*0fe0*/  MOV R143, R13 ;  /* 0x0000000d008f7202 */ /* 0x000fe20000000f00 */
[----:B------:R-:W-:Y:S01]  /*0ff0*/  FADD.FTZ R8, -R202, R19 ;  /* 0x00000013ca087221 */ /* 0x000fe20000010100 */
[----:B------:R-:W-:Y:S01]  /*1000*/  SHF.R.U32.HI R142, RZ, 0x10, R13 ;  /* 0x00000010ff8e7819 */ /* 0x000fe2000001160d */
[----:B------:R-:W-:Y:S01]  /*1010*/  HADD2.F32 R13, -RZ, R16.H0_H0 ;  /* 0x20000010ff0d7230 */ /* 0x000fe20000004100 */
[----:B------:R-:W-:Y:S01]  /*1020*/  MOV R152, R9 ;  /* 0x0000000900987202 */ /* 0x000fe20000000f00 */
[----:B------:R-:W-:Y:S01]  /*1030*/  HADD2.F32 R129, -RZ, R26.H0_H0 ;  /* 0x2000001aff817230 */ /* 0x000fe20000004100 */
[----:B------:R-:W-:Y:S01]  /*1040*/  SHF.R.U32.HI R151, RZ, 0x10, R9 ;  /* 0x00000010ff977819 */ /* 0x000fe20000011609 */
[----:B------:R-:W-:Y:S01]  /*1050*/  HADD2.F32 R19, -RZ, R22.H0_H0 ;  /* 0x20000016ff137230 */ /* 0x000fe20000004100 */
[----:B------:R-:W-:-:S02]  /*1060*/  SHF.R.U64 R145, R10, 0x10, R11 ;  /* 0x000000100a917819 */ /* 0x000fc4000000120b */
[----:B------:R-:W-:Y:S02]  /*1070*/  SHF.R.U32.HI R146, RZ, 0x10, R11 ;  /* 0x00000010ff927819 */ /* 0x000fe4000001160b */
[----:B------:R-:W-:Y:S01]  /*1080*/  SHF.R.U64 R11, R26, 0x10, R27 ;  /* 0x000000101a0b7819 */ /* 0x000fe2000000121b */
[C---:B------:R-:W-:Y:S01]  /*1090*/  FADD.FTZ R26, -R202.reuse, R25 ;  /* 0x00000019ca1a7221 */ /* 0x040fe20000010100 */
[----:B------:R-:W-:Y:S02]  /*10a0*/  SHF.R.U32.HI R9, RZ, 0x10, R27 ;  /* 0x00000010ff097819 */ /* 0x000fe4000001161b */
[----:B------:R-:W-:Y:S01]  /*10b0*/  SHF.R.U32.HI R2, RZ, 0x10, R17 ;  /* 0x00000010ff027819 */ /* 0x000fe20000011611 */
[----:B------:R-:W-:Y:S01]  /*10c0*/  HADD2.F32 R213, -RZ, R20.H0_H0 ;  /* 0x20000014ffd57230 */ /* 0x000fe20000004100 */
[----:B------:R-:W-:Y:S01]  /*10d0*/  SHF.R.U32.HI R3, RZ, 0x10, R21 ;  /* 0x00000010ff037819 */ /* 0x000fe20000011615 */
[----:B------:R-:W-:Y:S01]  /*10e0*/  FADD.FTZ R22, -R202, R39 ;  /* 0x00000027ca167221 */ /* 0x000fe20000010100 */
[----:B------:R-:W-:Y:S01]  /*10f0*/  HADD2.F32 R5, -RZ, R5.H0_H0 ;  /* 0x20000005ff057230 */ /* 0x000fe20000004100 */
[----:B------:R-:W-:Y:S01]  /*1100*/  MOV R148, R10 ;  /* 0x0000000a00947202 */ /* 0x000fe20000000f00 */
[----:B------:R-:W-:Y:S01]  /*1110*/  HADD2.F32 R25, -RZ, R187.H0_H0 ;  /* 0x200000bbff197230 */ /* 0x000fe20000004100 */
[----:B------:R-:W-:Y:S01]  /*1120*/  MOV R135, R6 ;  /* 0x0000000600877202 */ /* 0x000fe20000000f00 */
[----:B------:R-:W-:-:S02]  /*1130*/  HADD2.F32 R147, -RZ, R147.H0_H0 ;  /* 0x20000093ff937230 */ /* 0x000fc40000004100 */
[C---:B------:R-:W-:Y:S01]  /*1140*/  FADD.FTZ R20, -R202.reuse, R29 ;  /* 0x0000001dca147221 */ /* 0x040fe20000010100 */
[----:B------:R-:W-:Y:S02]  /*1150*/  HADD2.F32 R35, -RZ, R24.H0_H0 ;  /* 0x20000018ff237230 */ /* 0x000fe40000004100 */
[C---:B------:R-:W-:Y:S01]  /*1160*/  FADD.FTZ R128, -R202.reuse, R7 ;  /* 0x00000007ca807221 */ /* 0x040fe20000010100 */
[----:B------:R-:W-:Y:S02]  /*1170*/  HADD2.F32 R201, -RZ, R27.H0_H0 ;  /* 0x2000001bffc97230 */ /* 0x000fe40000004100 */
[C---:B------:R-:W-:Y:S01]  /*1180*/  FADD.FTZ R6, -R202.reuse, R15 ;  /* 0x0000000fca067221 */ /* 0x040fe20000010100 */
[C---:B------:R-:W-:Y:S01]  /*1190*/  FADD.FTZ R4, -R202.reuse, R33 ;  /* 0x00000021ca047221 */ /* 0x040fe20000010100 */
[C---:B------:R-:W-:Y:S01]  /*11a0*/  FADD.FTZ R10, -R202.reuse, R23 ;  /* 0x00000017ca0a7221 */ /* 0x040fe20000010100 */
[----:B------:R-:W-:Y:S02]  /*11b0*/  HADD2.F32 R29, -RZ, R18.H0_H0 ;  /* 0x20000012ff1d7230 */ /* 0x000fe40000004100 */
[----:B------:R-:W-:Y:S01]  /*11c0*/  FADD.FTZ R228, -R202, R13 ;  /* 0x0000000dcae47221 */ /* 0x000fe20000010100 */
[----:B------:R-:W-:-:S02]  /*11d0*/  HADD2.F32 R7, -RZ, R182.H0_H0 ;  /* 0x200000b6ff077230 */ /* 0x000fc40000004100 */
[----:B------:R-:W-:Y:S01]  /*11e0*/  FADD.FTZ R18, -R202, R19 ;  /* 0x00000013ca127221 */ /* 0x000fe20000010100 */
[----:B------:R-:W-:Y:S02]  /*11f0*/  HADD2.F32 R199, -RZ, R199.H0_H0 ;  /* 0x200000c7ffc77230 */ /* 0x000fe40000004100 */
[----:B-----5:R-:W-:Y:S01]  /*1200*/  FMUL.FTZ R19, R211, R22 ;  /* 0x00000016d3137220 */ /* 0x020fe20000410000 */
        /* <DEDUP_REMOVED lines=9> */
[----:B------:R-:W-:Y:S01]  /*12a0*/  FADD.FTZ R200, -R202, R5 ;  /* 0x00000005cac87221 */ /* 0x000fe20000010100 */
[----:B------:R-:W-:-:S02]  /*12b0*/  HADD2.F32 R3, -RZ, R3.H0_H0 ;  /* 0x20000003ff037230 */ /* 0x000fc40000004100 */
[----:B------:R-:W-:Y:S01]  /*12c0*/  FMUL.FTZ R22, R25, R147 ;  /* 0x0000009319167220 */ /* 0x000fe20000410000 */
[C---:B------:R-:W-:Y:S01]  /*12d0*/  FADD.FTZ R30, -R202.reuse, R35 ;  /* 0x00000023ca1e7221 */ /* 0x040fe20000010100 */
[----:B------:R-:W-:Y:S01]  /*12e0*/  FMUL.FTZ R5, R211, R4 ;  /* 0x00000004d3057220 */ /* 0x000fe20000410000 */
[----:B------:R-:W-:Y:S01]  /*12f0*/  HADD2.F32 R25, -RZ, R214.H1_H1 ;  /* 0x300000d6ff197230 */ /* 0x000fe20000004100 */
[----:B------:R-:W-:Y:S01]  /*1300*/  MOV R140, R14 ;  /* 0x0000000e008c7202 */ /* 0x000fe20000000f00 */
[----:B------:R-:W-:Y:S01]  /*1310*/  HADD2.F32 R146, -RZ, R146.H0_H0 ;  /* 0x20000092ff927230 */ /* 0x000fe20000004100 */
[----:B------:R-:W-:Y:S01]  /*1320*/  MOV R131, R36 ;  /* 0x0000002400837202 */ /* 0x000fe20000000f00 */
[C---:B------:R-:W-:Y:S01]  /*1330*/  FADD.FTZ R28, -R202.reuse, R127 ;  /* 0x0000007fca1c7221 */ /* 0x040fe20000010100 */
[----:B------:R-:W-:Y:S01]  /*1340*/  FMUL.FTZ R4, R7, R199 ;  /* 0x000000c707047220 */ /* 0x000fe20000410000 */
[----:B------:R-:W-:Y:S01]  /*1350*/  FMUL.FTZ R26, R211, R26 ;  /* 0x0000001ad31a7220 */ /* 0x000fe20000410000 */
        /* <DEDUP_REMOVED lines=15> */
[----:B------:R-:W-:Y:S01]  /*1450*/  FADD.FTZ R202, -R202, R3 ;  /* 0x00000003caca7221 */ /* 0x000fe20000010100 */
[----:B------:R-:W-:Y:S02]  /*1460*/  HADD2.F32 R196, -RZ, R196.H0_H0 ;  /* 0x200000c4ffc47230 */ /* 0x000fe40000004100 */
[----:B------:R-:W-:Y:S02]  /*1470*/  HADD2.F32 R127, -RZ, R191.H0_H0 ;  /* 0x200000bfff7f7230 */ /* 0x000fe40000004100 */
[----:B------:R-:W-:Y:S02]  /*1480*/  HADD2.F32 R139, -RZ, R139.H0_H0 ;  /* 0x2000008bff8b7230 */ /* 0x000fe40000004100 */
[C---:B------:R-:W-:Y:S01]  /*1490*/  FMUL.FTZ R3, R211.reuse, R6 ;  /* 0x00000006d3037220 */ /* 0x040fe20000410000 */
[----:B------:R-:W-:Y:S02]  /*14a0*/  HADD2.F32 R31, -RZ, R188.H0_H0 ;  /* 0x200000bcff1f7230 */ /* 0x000fe40000004100 */
[----:B------:R-:W-:Y:S01]  /*14b0*/  FMUL.FTZ R27, R211, R30 ;  /* 0x0000001ed31b7220 */ /* 0x000fe20000410000 */
[----:B------:R-:W-:-:S02]  /*14c0*/  HADD2.F32 R144, -RZ, R144.H0_H0 ;  /* 0x20000090ff907230 */ /* 0x000fc40000004100 */
[-C--:B------:R-:W-:Y:S01]  /*14d0*/  FMUL.FTZ R25, R25, R146.reuse ;  /* 0x0000009219197220 */ /* 0x080fe20000410000 */
[----:B------:R-:W-:Y:S02]  /*14e0*/  HADD2.F32 R9, -RZ, R183.H0_H0 ;  /* 0x200000b7ff097230 */ /* 0x000fe40000004100 */
[----:B------:R-:W-:Y:S01]  /*14f0*/  FADD.FTZ R99, R99, R146 ;  /* 0x0000009263637221 */ /* 0x000fe20000010000 */
[----:B------:R-:W-:Y:S02]  /*1500*/  HADD2.F32 R198, -RZ, R198.H0_H0 ;  /* 0x200000c6ffc67230 */ /* 0x000fe40000004100 */
[----:B------:R-:W-:Y:S01]  /*1510*/  FFMA.FTZ R51, R26, R146, R51 ;  /* 0x000000921a337223 */ /* 0x000fe20000010033 */
[----:B------:R-:W-:Y:S01]  /*1520*/  FMUL.FTZ R35, R211, R38 ;  /* 0x00000026d3237220 */ /* 0x000fe20000410000 */
[----:B------:R-:W-:Y:S02]  /*1530*/  HADD2.F32 R146, -RZ, R138.H0_H0 ;  /* 0x2000008aff927230 */ /* 0x000fe40000004100 */
[----:B------:R-:W-:Y:S01]  /*1540*/  FMUL.FTZ R7, R7, R196 ;  /* 0x000000c407077220 */ /* 0x000fe20000410000 */
[----:B------:R-:W-:Y:S01]  /*1550*/  FMUL.FTZ R29, R211, R28 ;  /* 0x0000001cd31d7220 */ /* 0x000fe20000410000 */
[----:B------:R-:W-:Y:S01]  /*1560*/  FMUL.FTZ R38, R127, R139 ;  /* 0x0000008b7f267220 */ /* 0x000fe20000410000 */
[----:B------:R-:W-:Y:S01]  /*1570*/  FADD.FTZ R138, RZ, R4 ;  /* 0x00000004ff8a7221 */ /* 0x000fe20000010000 */
[----:B------:R-:W-:Y:S01]  /*1580*/  FMUL.FTZ R8, R211, R8 ;  /* 0x00000008d3087220 */ /* 0x000fe20000410000 */
[----:B------:R-:W-:-:S02]  /*1590*/  HADD2.F32 R23, -RZ, R186.H0_H0 ;  /* 0x200000baff177230 */ /* 0x000fc40000004100 */
[-C--:B------:R-:W-:Y:S01]  /*15a0*/  FMUL.FTZ R28, R31, R144.reuse ;  /* 0x000000901f1c7220 */ /* 0x080fe20000410000 */
[----:B------:R-:W-:Y:S02]  /*15b0*/  HADD2.F32 R148, -RZ, R148.H0_H0 ;  /* 0x20000094ff947230 */ /* 0x000fe40000004100 */
[----:B------:R-:W-:Y:S01]  /*15c0*/  FFMA.FTZ R120, R27, R144, R120 ;  /* 0x000000901b787223 */ /* 0x000fe20000010078 */
[----:B------:R-:W-:Y:S01]  /*15d0*/  FADD.FTZ R92, R92, R144 ;  /* 0x000000905c5c7221 */ /* 0x000fe20000010000 */
[----:B------:R-:W-:Y:S01]  /*15e0*/  FFMA.FTZ R127, R3, R4, RZ ;  /* 0x00000004037f7223 */ /* 0x000fe200000100ff */
[-C--:B------:R-:W-:Y:S01]  /*15f0*/  FMUL.FTZ R6, R9, R198.reuse ;  /* 0x000000c609067220 */ /* 0x080fe20000410000 */
[----:B------:R-:W-:Y:S01]  /*1600*/  FFMA.FTZ R42, R5, R198, R42 ;  /* 0x000000c6052a7223 */ /* 0x000fe2000001002a */
[----:B------:R-:W-:Y:S01]  /*1610*/  FADD.FTZ R106, R106, R198 ;  /* 0x000000c66a6a7221 */ /* 0x000fe20000010000 */
[----:B------:R-:W-:Y:S02]  /*1620*/  HADD2.F32 R31, -RZ, R209.H1_H1 ;  /* 0x300000d1ff1f7230 */ /* 0x000fe40000004100 */
[----:B------:R-:W-:Y:S01]  /*1630*/  FMUL.FTZ R32, R211, R32 ;  /* 0x00000020d3207220 */ /* 0x000fe20000410000 */
[----:B------:R-:W-:-:S02]  /*1640*/  HADD2.F32 R144, -RZ, R141.H0_H0 ;  /* 0x2000008dff907230 */ /* 0x000fc40000004100 */
[----:B------:R-:W-:Y:S01]  /*1650*/  FADD.FTZ R129, R138, R7 ;  /* 0x000000078a817221 */ /* 0x000fe20000010000 */
[----:B------:R-:W-:Y:S02]  /*1660*/  HADD2.F32 R9, -RZ, R216.H1_H1 ;  /* 0x300000d8ff097230 */ /* 0x000fe40000004100 */
[----:B------:R-:W-:Y:S02]  /*1670*/  HADD2.F32 R198, -RZ, R197.H0_H0 ;  /* 0x200000c5ffc67230 */ /* 0x000fe40000004100 */
[C---:B------:R-:W-:Y:S01]  /*1680*/  FMUL.FTZ R21, R211.reuse, R20 ;  /* 0x00000014d3157220 */ /* 0x040fe20000410000 */
[----:B------:R-:W-:Y:S02]  /*1690*/  HADD2.F32 R15, -RZ, R184.H0_H0 ;  /* 0x200000b8ff0f7230 */ /* 0x000fe40000004100 */
[----:B------:R-:W-:Y:S01]  /*16a0*/  FFMA.FTZ R138, R8, R7, R127 ;  /* 0x00000007088a7223 */ /* 0x000fe2000001007f */
[----:B------:R-:W-:Y:S02]  /*16b0*/  HADD2.F32 R153, -RZ, R153.H0_H0 ;  /* 0x20000099ff997230 */ /* 0x000fe40000004100 */
[----:B------:R-:W-:Y:S01]  /*16c0*/  FMUL.FTZ R13, R211, R12 ;  /* 0x0000000cd30d7220 */ /* 0x000fe20000410000 */
[----:B------:R-:W-:-:S02]  /*16d0*/  HADD2.F32 R17, -RZ, R185.H0_H0 ;  /* 0x200000b9ff117230 */ /* 0x000fc40000004100 */
[-C--:B------:R-:W-:Y:S01]  /*16e0*/  FMUL.FTZ R20, R23, R148.reuse ;  /* 0x0000009417147220 */ /* 0x080fe20000410000 */
[----:B------:R-:W-:Y:S02]  /*16f0*/  HADD2.F32 R152, -RZ, R152.H0_H0 ;  /* 0x20000098ff987230 */ /* 0x000fe40000004100 */
[----:B------:R-:W-:Y:S01]  /*1700*/  FFMA.FTZ R48, R19, R148, R48 ;  /* 0x0000009413307223 */ /* 0x000fe20000010030 */
[----:B------:R-:W-:Y:S01]  /*1710*/  FADD.FTZ R96, R96, R148 ;  /* 0x0000009460607221 */ /* 0x000fe20000010000 */
[----:B------:R-:W-:Y:S02]  /*1720*/  HADD2.F32 R23, -RZ, R214.H0_H0 ;  /* 0x200000d6ff177230 */ /* 0x000fe40000004100 */
[----:B------:R-:W-:Y:S01]  /*1730*/  FMUL.FTZ R31, R31, R144 ;  /* 0x000000901f1f7220 */ /* 0x000fe20000410000 */
[----:B------:R-:W-:Y:S02]  /*1740*/  HADD2.F32 R148, -RZ, R145.H0_H0 ;  /* 0x20000091ff947230 */ /* 0x000fe40000004100 */
[----:B------:R-:W-:Y:S01]  /*1750*/  FADD.FTZ R93, R93, R144 ;  /* 0x000000905d5d7221 */ /* 0x000fe20000010000 */
[----:B------:R-:W-:-:S02]  /*1760*/  HADD2.F32 R33, -RZ, R189.H0_H0 ;  /* 0x200000bdff217230 */ /* 0x000fc40000004100 */
[----:B------:R-:W-:Y:S01]  /*1770*/  FFMA.FTZ R121, R32, R144, R121 ;  /* 0x0000009020797223 */ /* 0x000fe20000010079 */
[----:B------:R-:W-:Y:S02]  /*1780*/  HADD2.F32 R143, -RZ, R143.H0_H0 ;  /* 0x2000008fff8f7230 */ /* 0x000fe40000004100 */
[----:B------:R-:W-:Y:S01]  /*1790*/  FMUL.FTZ R9, R9, R198 ;  /* 0x000000c609097220 */ /* 0x000fe20000410000 */
[----:B------:R-:W-:Y:S01]  /*17a0*/  FMUL.FTZ R24, R211, R24 ;  /* 0x00000018d3187220 */ /* 0x000fe20000410000 */
[----:B------:R-:W-:Y:S01]  /*17b0*/  FADD.FTZ R144, R129, R6 ;  /* 0x0000000681907221 */ /* 0x000fe20000010000 */
[C---:B------:R-:W-:Y:S01]  /*17c0*/  FMUL.FTZ R10, R211.reuse, R10 ;  /* 0x0000000ad30a7220 */ /* 0x040fe20000410000 */
[----:B------:R-:W-:Y:S01]  /*17d0*/  FMUL.FTZ R11, R211, R14 ;  /* 0x0000000ed30b7220 */ /* 0x000fe20000410000 */
[----:B------:R-:W-:Y:S01]  /*17e0*/  FFMA.FTZ R127, R5, R6, R138 ;  /* 0x00000006057f7223 */ /* 0x000fe2000001008a */
[----:B------:R-:W-:Y:S01]  /*17f0*/  FMUL.FTZ R12, R15, R153 ;  /* 0x000000990f0c7220 */ /* 0x000fe20000410000 */
[-C--:B------:R-:W-:Y:S01]  /*1800*/  FMUL.FTZ R14, R17, R152.reuse ;  /* 0x00000098110e7220 */ /* 0x080fe20000410000 */
[----:B------:R-:W-:Y:S01]  /*1810*/  FFMA.FTZ R46, R13, R152, R46 ;  /* 0x000000980d2e7223 */ /* 0x000fe2000001002e */
[----:B------:R-:W-:Y:S01]  /*1820*/  FADD.FTZ R102, R102, R152 ;  /* 0x0000009866667221 */ /* 0x000fe20000010000 */
[----:B------:R-:W-:-:S02]  /*1830*/  HADD2.F32 R15, -RZ, R215.H0_H0 ;  /* 0x200000d7ff0f7230 */ /* 0x000fc40000004100 */
[-C--:B------:R-:W-:Y:S01]  /*1840*/  FMUL.FTZ R23, R23, R148.reuse ;  /* 0x0000009417177220 */ /* 0x080fe20000410000 */
[----:B------:R-:W-:Y:S02]  /*1850*/  HADD2.F32 R152, -RZ, R149.H0_H0 ;  /* 0x20000095ff987230 */ /* 0x000fe40000004100 */
[----:B------:R-:W-:Y:S01]  /*1860*/  FADD.FTZ R97, R97, R148 ;  /* 0x0000009461617221 */ /* 0x000fe20000010000 */
[----:B------:R-:W-:Y:S01]  /*1870*/  FFMA.FTZ R49, R24, R148, R49 ;  /* 0x0000009418317223 */ /* 0x000fe20000010031 */
[----:B------:R-:W-:Y:S01]  /*1880*/  FMUL.FTZ R30, R33, R143 ;  /* 0x0000008f211e7220 */ /* 0x000fe20000410000 */
[----:B------:R-:W-:Y:S01]  /*1890*/  FADD.FTZ R129, R144, R9 ;  /* 0x0000000990817221 */ /* 0x000fe20000010000 */
[----:B------:R-:W-:Y:S02]  /*18a0*/  HADD2.F32 R33, -RZ, R210.H1_H1 ;  /* 0x300000d2ff217230 */ /* 0x000fe40000004100 */
[----:B------:R-:W-:Y:S01]  /*18b0*/  FFMA.FTZ R148, R10, R9, R127 ;  /* 0x000000090a947223 */ /* 0x000fe2000001007f */
[----:B------:R-:W-:-:S02]  /*18c0*/  HADD2.F32 R142, -RZ, R142.H0_H0 ;  /* 0x2000008eff8e7230 */ /* 0x000fc40000004100 */
[----:B------:R-:W-:Y:S01]  /*18d0*/  FMUL.FTZ R34, R211, R34 ;  /* 0x00000022d3227220 */ /* 0x000fe20000410000 */
[----:B------:R-:W-:Y:S01]  /*18e0*/  FMUL.FTZ R15, R15, R152 ;  /* 0x000000980f0f7220 */ /* 0x000fe20000410000 */
[----:B------:R-:W-:Y:S01]  /*18f0*/  FADD.FTZ R138, R129, R12 ;  /* 0x0000000c818a7221 */ /* 0x000fe20000010000 */
[----:B------:R-:W-:Y:S01]  /*1900*/  FMUL.FTZ R16, R211, R16 ;  /* 0x00000010d3107220 */ /* 0x000fe20000410000 */
[----:B------:R-:W-:Y:S01]  /*1910*/  FFMA.FTZ R127, R11, R12, R148 ;  /* 0x0000000c0b7f7223 */ /* 0x000fe20000010094 */
[----:B------:R-:W-:Y:S01]  /*1920*/  FADD.FTZ R105, R105, R196 ;  /* 0x000000c469697221 */ /* 0x000fe20000010000 */
[----:B------:R-:W-:Y:S01]  /*1930*/  FFMA.FTZ R41, R8, R196, R41 ;  /* 0x000000c408297223 */ /* 0x000fe20000010029 */
[-C--:B------:R-:W-:Y:S01]  /*1940*/  FMUL.FTZ R33, R33, R142.reuse ;  /* 0x0000008e21217220 */ /* 0x080fe20000410000 */
[----:B------:R-:W-:Y:S01]  /*1950*/  FADD.FTZ R95, R95, R142 ;  /* 0x0000008e5f5f7221 */ /* 0x000fe20000010000 */
[----:B------:R-:W-:Y:S01]  /*1960*/  FFMA.FTZ R123, R34, R142, R123 ;  /* 0x0000008e227b7223 */ /* 0x000fe2000001007b */
[----:B------:R-:W-:-:S02]  /*1970*/  HADD2.F32 R17, -RZ, R215.H1_H1 ;  /* 0x300000d7ff117230 */ /* 0x000fc40000004100 */
[----:B------:R-:W-:Y:S01]  /*1980*/  FADD.FTZ R129, R138, R15 ;  /* 0x0000000f8a817221 */ /* 0x000fe20000010000 */
[----:B------:R-:W-:Y:S02]  /*1990*/  HADD2.F32 R196, -RZ, R151.H0_H0 ;  /* 0x20000097ffc47230 */ /* 0x000fe40000004100 */
[----:B------:R-:W-:Y:S02]  /*19a0*/  HADD2.F32 R142, -RZ, R137.H0_H0 ;  /* 0x20000089ff8e7230 */ /* 0x000fe40000004100 */
[----:B------:R-:W-:Y:S02]  /*19b0*/  HADD2.F32 R137, -RZ, R136.H0_H0 ;  /* 0x20000088ff897230 */ /* 0x000fe40000004100 */
[----:B------:R-:W-:Y:S01]  /*19c0*/  FFMA.FTZ R136, R16, R15, R127 ;  /* 0x0000000f10887223 */ /* 0x000fe2000001007f */
[----:B------:R-:W-:Y:S01]  /*19d0*/  FMUL.FTZ R17, R17, R196 ;  /* 0x000000c411117220 */ /* 0x000fe20000410000 */
[----:B------:R-:W-:Y:S01]  /*19e0*/  FADD.FTZ R138, R129, R14 ;  /* 0x0000000e818a7221 */ /* 0x000fe20000010000 */
[----:B------:R-:W-:Y:S01]  /*19f0*/  FMUL.FTZ R18, R211, R18 ;  /* 0x00000012d3127220 */ /* 0x000fe20000410000 */
[----:B------:R-:W-:-:S02]  /*1a00*/  FFMA.FTZ R127, R13, R14, R136 ;  /* 0x0000000e0d7f7223 */ /* 0x000fc40000010088 */
[----:B------:R-:W-:Y:S02]  /*1a10*/  FADD.FTZ R129, R138, R17 ;  /* 0x000000118a817221 */ /* 0x000fe40000010000 */
[----:B------:R-:W-:Y:S02]  /*1a20*/  FFMA.FTZ R138, R18, R17, R127 ;  /* 0x00000011128a7223 */ /* 0x000fe4000001007f */
[----:B------:R-:W-:Y:S02]  /*1a30*/  FADD.FTZ R136, R129, R20 ;  /* 0x0000001481887221 */ /* 0x000fe40000010000 */
[----:B------:R-:W-:Y:S02]  /*1a40*/  FFMA.FTZ R127, R19, R20, R138 ;  /* 0x00000014137f7223 */ /* 0x000fe4000001008a */
[----:B------:R-:W-:Y:S02]  /*1a50*/  FADD.FTZ R129, R136, R23 ;  /* 0x0000001788817221 */ /* 0x000fe40000010000 */
[----:B------:R-:W-:-:S02]  /*1a60*/  FFMA.FTZ R136, R24, R23, R127 ;  /* 0x0000001718887223 */ /* 0x000fc4000001007f */
[----:B------:R-:W-:Y:S02]  /*1a70*/  FADD.FTZ R138, R129, R22 ;  /* 0x00000016818a7221 */ /* 0x000fe40000010000 */
[----:B------:R-:W-:Y:S01]  /*1a80*/  FFMA.FTZ R127, R21, R22, R136 ;  /* 0x00000016157f7223 */ /* 0x000fe20000010088 */
[----:B------:R-:W-:Y:S02]  /*1a90*/  HADD2.F32 R136, -RZ, R134.H0_H0 ;  /* 0x20000086ff887230 */ /* 0x000fe40000004100 */
[----:B------:R-:W-:Y:S01]  /*1aa0*/  FADD.FTZ R129, R138, R25 ;  /* 0x000000198a817221 */ /* 0x000fe20000010000 */
[----:B------:R-:W-:Y:S01]  /*1ab0*/  FFMA.FTZ R134, R26, R25, R127 ;  /* 0x000000191a867223 */ /* 0x000fe2000001007f */
[----:B------:R-:W-:Y:S02]  /*1ac0*/  FMUL.FTZ R148, R211, R128 ;  /* 0x00000080d3947220 */ /* 0x000fe40000410000 */
[----:B------:R-:W-:Y:S01]  /*1ad0*/  FADD.FTZ R128, R129, R28 ;  /* 0x0000001c81807221 */ /* 0x000fe20000010000 */
[----:B------:R-:W-:Y:S01]  /*1ae0*/  FFMA.FTZ R127, R27, R28, R134 ;  /* 0x0000001c1b7f7223 */ /* 0x000fe20000010086 */
[----:B------:R-:W-:-:S02]  /*1af0*/  HADD2.F32 R39, -RZ, R190.H0_H0 ;  /* 0x200000beff277230 */ /* 0x000fc40000004100 */
[----:B------:R-:W-:Y:S01]  /*1b00*/  FADD.FTZ R129, R128, R31 ;  /* 0x0000001f80817221 */ /* 0x000fe20000010000 */
[----:B------:R-:W-:Y:S02]  /*1b10*/  HADD2.F32 R140, -RZ, R140.H0_H0 ;  /* 0x2000008cff8c7230 */ /* 0x000fe40000004100 */
[----:B------:R-:W-:Y:S01]  /*1b20*/  FFMA.FTZ R128, R32, R31, R127 ;  /* 0x0000001f20807223 */ /* 0x000fe2000001007f */
[----:B------:R-:W-:Y:S01]  /*1b30*/  FMUL.FTZ R37, R211, R36 ;  /* 0x00000024d3257220 */ /* 0x000fe20000410000 */
[----:B------:R-:W-:Y:S02]  /*1b40*/  FADD.FTZ R134, R129, R30 ;  /* 0x0000001e81867221 */ /* 0x000fe40000010000 */
[----:B------:R-:W-:Y:S01]  /*1b50*/  FFMA.FTZ R127, R29, R30, R128 ;  /* 0x0000001e1d7f7223 */ /* 0x000fe20000010080 */
[-C--:B------:R-:W-:Y:S01]  /*1b60*/  FMUL.FTZ R36, R39, R140.reuse ;  /* 0x0000008c27247220 */ /* 0x080fe20000410000 */
[----:B------:R-:W-:Y:S02]  /*1b70*/  HADD2.F32 R39, -RZ, R207.H1_H1 ;  /* 0x300000cfff277230 */ /* 0x000fe40000004100 */
[----:B------:R-:W-:Y:S01]  /*1b80*/  FADD.FTZ R129, R134, R33 ;  /* 0x0000002186817221 */ /* 0x000fe20000010000 */
[----:B------:R-:W-:Y:S01]  /*1b90*/  FFMA.FTZ R134, R34, R33, R127 ;  /* 0x0000002122867223 */ /* 0x000fe2000001007f */
[----:B------:R-:W-:Y:S01]  /*1ba0*/  FFMA.FTZ R116, R35, R140, R116 ;  /* 0x0000008c23747223 */ /* 0x000fe20000010074 */
[----:B------:R-:W-:Y:S01]  /*1bb0*/  FADD.FTZ R88, R88, R140 ;  /* 0x0000008c58587221 */ /* 0x000fe20000010000 */
[----:B------:R-:W-:Y:S01]  /*1bc0*/  FMUL.FTZ R39, R39, R142 ;  /* 0x0000008e27277220 */ /* 0x000fe20000410000 */
[----:B------:R-:W-:Y:S01]  /*1bd0*/  FADD.FTZ R128, R129, R36 ;  /* 0x0000002481807221 */ /* 0x000fe20000010000 */
[----:B------:R-:W-:Y:S01]  /*1be0*/  FMUL.FTZ R140, R211, R232 ;  /* 0x000000e8d38c7220 */ /* 0x000fe20000410000 */
[----:B------:R-:W-:Y:S01]  /*1bf0*/  FFMA.FTZ R127, R35, R36, R134 ;  /* 0x00000024237f7223 */ /* 0x000fe20000010086 */
[----:B------:R-:W-:-:S02]  /*1c00*/  HADD2.F32 R141, -RZ, R208.H1_H1 ;  /* 0x300000d0ff8d7230 */ /* 0x000fc40000004100 */
[----:B------:R-:W-:Y:S01]  /*1c10*/  FADD.FTZ R129, R128, R39 ;  /* 0x0000002780817221 */ /* 0x000fe20000010000 */
[C---:B------:R-:W-:Y:S01]  /*1c20*/  FFMA.FTZ R128, R140.reuse, R39, R127 ;  /* 0x000000278c807223 */ /* 0x040fe2000001007f */
[----:B------:R-:W-:Y:S02]  /*1c30*/  HADD2.F32 R144, -RZ, R192.H0_H0 ;  /* 0x200000c0ff907230 */ /* 0x000fe40000004100 */
[----:B------:R-:W-:Y:S01]  /*1c40*/  FMUL.FTZ R151, R211, R126 ;  /* 0x0000007ed3977220 */ /* 0x000fe20000410000 */
[----:B------:R-:W-:Y:S02]  /*1c50*/  HADD2.F32 R135, -RZ, R135.H0_H0 ;  /* 0x20000087ff877230 */ /* 0x000fe40000004100 */
[----:B------:R-:W-:Y:S01]  /*1c60*/  FADD.FTZ R89, R89, R142 ;  /* 0x0000008e59597221 */ /* 0x000fe20000010000 */
[----:B------:R-:W-:Y:S01]  /*1c70*/  FFMA.FTZ R117, R140, R142, R117 ;  /* 0x0000008e8c757223 */ /* 0x000fe20000010075 */
[----:B------:R-:W-:Y:S01]  /*1c80*/  FMUL.FTZ R141, R141, R146 ;  /* 0x000000928d8d7220 */ /* 0x000fe20000410000 */
[----:B------:R-:W-:Y:S01]  /*1c90*/  FADD.FTZ R126, R129, R38 ;  /* 0x00000026817e7221 */ /* 0x000fe20000010000 */
[----:B------:R-:W-:Y:S01]  /*1ca0*/  FMUL.FTZ R142, R211, R230 ;  /* 0x000000e6d38e7220 */ /* 0x000fe20000410000 */
[----:B------:R-:W-:Y:S01]  /*1cb0*/  FFMA.FTZ R127, R37, R38, R128 ;  /* 0x00000026257f7223 */ /* 0x000fe20000010080 */
[----:B------:R-:W-:Y:S01]  /*1cc0*/  FADD.FTZ R101, R101, R152 ;  /* 0x0000009865657221 */ /* 0x000fe20000010000 */
[----:B------:R-:W-:Y:S01]  /*1cd0*/  FFMA.FTZ R45, R16, R152, R45 ;  /* 0x00000098102d7223 */ /* 0x000fe2000001002d */
[----:B------:R-:W-:Y:S01]  /*1ce0*/  FFMA.FTZ R50, R21, R147, R50 ;  /* 0x0000009315327223 */ /* 0x000fe20000010032 */
[----:B------:R-:W-:Y:S01]  /*1cf0*/  FADD.FTZ R98, R98, R147 ;  /* 0x0000009362627221 */ /* 0x000fe20000010000 */
[----:B------:R-:W-:-:S02]  /*1d00*/  HADD2.F32 R147, -RZ, R205.H1_H1 ;  /* 0x300000cdff937230 */ /* 0x000fc40000004100 */
[----:B------:R-:W-:Y:S01]  /*1d10*/  FFMA.FTZ R122, R29, R143, R122 ;  /* 0x0000008f1d7a7223 */ /* 0x000fe2000001007a */
[----:B------:R-:W-:Y:S02]  /*1d20*/  HADD2.F32 R152, -RZ, R133.H0_H0 ;  /* 0x20000085ff987230 */ /* 0x000fe40000004100 */
[----:B------:R-:W-:Y:S01]  /*1d30*/  FADD.FTZ R94, R94, R143 ;  /* 0x0000008f5e5e7221 */ /* 0x000fe20000010000 */
[----:B------:R-:W-:Y:S01]  /*1d40*/  FMUL.FTZ R144, R144, R135 ;  /* 0x0000008790907220 */ /* 0x000fe20000410000 */
[----:B------:R-:W-:Y:S01]  /*1d50*/  FADD.FTZ R129, R126, R141 ;  /* 0x0000008d7e817221 */ /* 0x000fe20000010000 */
[----:B------:R-:W-:Y:S01]  /*1d60*/  FMUL.FTZ R143, R211, R228 ;  /* 0x000000e4d38f7220 */ /* 0x000fe20000410000 */
[----:B------:R-:W-:Y:S01]  /*1d70*/  FFMA.FTZ R126, R142, R141, R127 ;  /* 0x0000008d8e7e7223 */ /* 0x000fe2000001007f */
[----:B------:R-:W-:Y:S01]  /*1d80*/  FFMA.FTZ R44, R11, R153, R44 ;  /* 0x000000990b2c7223 */ /* 0x000fe2000001002c */
[----:B------:R-:W-:Y:S01]  /*1d90*/  FADD.FTZ R100, R100, R153 ;  /* 0x0000009964647221 */ /* 0x000fe20000010000 */
[----:B------:R-:W-:Y:S01]  /*1da0*/  FADD.FTZ R91, R91, R146 ;  /* 0x000000925b5b7221 */ /* 0x000fe20000010000 */
[----:B------:R-:W-:Y:S01]  /*1db0*/  FFMA.FTZ R119, R142, R146, R119 ;  /* 0x000000928e777223 */ /* 0x000fe20000010077 */
[----:B------:R-:W-:-:S02]  /*1dc0*/  HADD2.F32 R146, -RZ, R193.H0_H0 ;  /* 0x200000c1ff927230 */ /* 0x000fc40000004100 */
[----:B------:R-:W-:Y:S01]  /*1dd0*/  FMUL.FTZ R153, R211, R2 ;  /* 0x00000002d3997220 */ /* 0x000fe20000410000 */
[----:B------:R-:W-:Y:S01]  /*1de0*/  FMUL.FTZ R147, R147, R152 ;  /* 0x0000009893937220 */ /* 0x000fe20000410000 */
[----:B------:R-:W-:Y:S01]  /*1df0*/  FADD.FTZ R2, R129, R144 ;  /* 0x0000009081027221 */ /* 0x000fe20000010000 */
[----:B------:R-:W-:Y:S01]  /*1e00*/  FFMA.FTZ R127, R143, R144, R126 ;  /* 0x000000908f7f7223 */ /* 0x000fe2000001007e */
[----:B------:R-:W-:Y:S02]  /*1e10*/  HADD2.F32 R149, -RZ, R206.H1_H1 ;  /* 0x300000ceff957230 */ /* 0x000fe40000004100 */
[----:B------:R-:W-:Y:S01]  /*1e20*/  FMUL.FTZ R146, R146, R137 ;  /* 0x0000008992927220 */ /* 0x000fe20000410000 */
[----:B------:R-:W-:Y:S01]  /*1e30*/  FADD.FTZ R129, R2, R147 ;  /* 0x0000009302817221 */ /* 0x000fe20000010000 */
[----:B------:R-:W-:Y:S01]  /*1e40*/  FMUL.FTZ R145, R211, R226 ;  /* 0x000000e2d3917220 */ /* 0x000fe20000410000 */
[C---:B------:R-:W-:Y:S01]  /*1e50*/  FFMA.FTZ R2, R148.reuse, R147, R127 ;  /* 0x0000009394027223 */ /* 0x040fe2000001007f */
[----:B------:R-:W-:Y:S01]  /*1e60*/  FADD.FTZ R85, R85, R152 ;  /* 0x0000009855557221 */ /* 0x000fe20000010000 */
[----:B------:R-:W-:Y:S01]  /*1e70*/  FFMA.FTZ R113, R148, R152, R113 ;  /* 0x0000009894717223 */ /* 0x000fe20000010071 */
[----:B------:R-:W-:Y:S01]  /*1e80*/  FMUL.FTZ R149, R149, R136 ;  /* 0x0000008895957220 */ /* 0x000fe20000410000 */
[----:B------:R-:W-:-:S02]  /*1e90*/  HADD2.F32 R152, -RZ, R194.H0_H0 ;  /* 0x200000c2ff987230 */ /* 0x000fc40000004100 */
[----:B------:R-:W-:Y:S01]  /*1ea0*/  FADD.FTZ R126, R129, R146 ;  /* 0x00000092817e7221 */ /* 0x000fe20000010000 */
[----:B------:R-:W-:Y:S02]  /*1eb0*/  HADD2.F32 R131, -RZ, R131.H0_H0 ;  /* 0x20000083ff837230 */ /* 0x000fe40000004100 */
[----:B------:R-:W-:Y:S01]  /*1ec0*/  FMUL.FTZ R150, R211, R150 ;  /* 0x00000096d3967220 */ /* 0x000fe20000410000 */
[----:B------:R-:W-:Y:S02]  /*1ed0*/  HADD2.F32 R128, -RZ, R125.H0_H0 ;  /* 0x2000007dff807230 */ /* 0x000fe40000004100 */
[----:B------:R-:W-:Y:S01]  /*1ee0*/  FFMA.FTZ R125, R145, R146, R2 ;  /* 0x00000092917d7223 */ /* 0x000fe20000010002 */
[----:B------:R-:W-:Y:S01]  /*1ef0*/  FFMA.FTZ R40, R3, R199, R40 ;  /* 0x000000c703287223 */ /* 0x000fe20000010028 */
[----:B------:R-:W-:Y:S01]  /*1f00*/  FADD.FTZ R104, R104, R199 ;  /* 0x000000c768687221 */ /* 0x000fe20000010000 */
[----:B------:R-:W-:Y:S02]  /*1f10*/  HADD2.F32 R199, -RZ, R203.H1_H1 ;  /* 0x300000cbffc77230 */ /* 0x000fe40000004100 */
[----:B------:R-:W-:Y:S01]  /*1f20*/  FADD.FTZ R127, R126, R149 ;  /* 0x000000957e7f7221 */ /* 0x000fe20000010000 */
[----:B------:R-:W-:Y:S01]  /*1f30*/  FMUL.FTZ R152, R152, R131 ;  /* 0x0000008398987220 */ /* 0x000fe20000410000 */
[----:B------:R-:W-:Y:S01]  /*1f40*/  FFMA.FTZ R126, R150, R149, R125 ;  /* 0x00000095967e7223 */ /* 0x000fe2000001007d */
[----:B------:R-:W-:Y:S01]  /*1f50*/  FADD.FTZ R107, R107, R198 ;  /* 0x000000c66b6b7221 */ /* 0x000fe20000010000 */
[----:B------:R-:W-:Y:S01]  /*1f60*/  FFMA.FTZ R43, R10, R198, R43 ;  /* 0x000000c60a2b7223 */ /* 0x000fe2000001002b */
[----:B------:R-:W-:-:S02]  /*1f70*/  HADD2.F32 R198, -RZ, R195.H0_H0 ;  /* 0x200000c3ffc67230 */ /* 0x000fc40000004100 */
[----:B------:R-:W-:Y:S01]  /*1f80*/  FMUL.FTZ R199, R199, R128 ;  /* 0x00000080c7c77220 */ /* 0x000fe20000410000 */
[----:B------:R-:W-:Y:S02]  /*1f90*/  HADD2.F32 R133, -RZ, R132.H0_H0 ;  /* 0x20000084ff857230 */ /* 0x000fe40000004100 */
[----:B------:R-:W-:Y:S01]  /*1fa0*/  FMUL.FTZ R200, R211, R200 ;  /* 0x000000c8d3c87220 */ /* 0x000fe20000410000 */
[----:B------:R-:W-:Y:S01]  /*1fb0*/  FADD.FTZ R2, R127, R152 ;  /* 0x000000987f027221 */ /* 0x000fe20000010000 */
[----:B------:R-:W-:Y:S01]  /*1fc0*/  FFMA.FTZ R126, R151, R152, R126 ;  /* 0x00000098977e7223 */ /* 0x000fe2000001007e */
[----:B------:R-:W-:Y:S02]  /*1fd0*/  HADD2.F32 R201, -RZ, R204.H1_H1 ;  /* 0x300000ccffc97230 */ /* 0x000fe40000004100 */
[----:B------:R-:W-:Y:S01]  /*1fe0*/  FMUL.FTZ R198, R198, R133 ;  /* 0x00000085c6c67220 */ /* 0x000fe20000410000 */
[----:B------:R-:W-:Y:S02]  /*1ff0*/  HADD2.F32 R132, -RZ, R130.H0_H0 ;  /* 0x20000082ff847230 */ /* 0x000fe40000004100 */
        /* <DEDUP_REMOVED lines=27> */
.L_x_1884:
        /* <DEDUP_REMOVED lines=8> */
[C---:B------:R-:W-:Y:S02]  /*2230*/  IADD3 R165, PT, PT, R167.reuse, 0x100, RZ ;  /* 0x00000100a7a57810 */ /* 0x040fe40007ffe0ff */
[C---:B------:R-:W-:Y:S02]  /*2240*/  IADD3 R163, PT, PT, R167.reuse, 0x200, RZ ;  /* 0x00000200a7a37810 */ /* 0x040fe40007ffe0ff */
[C---:B------:R-:W-:Y:S02]  /*2250*/  IADD3 R161, PT, PT, R167.reuse, 0x300, RZ ;  /* 0x00000300a7a17810 */ /* 0x040fe40007ffe0ff */
[----:B------:R-:W-:Y:S01]  /*2260*/  IADD3 R159, PT, PT, R167, 0x400, RZ ;  /* 0x00000400a79f7810 */ /* 0x000fe20007ffe0ff */
[--C-:B0-----:R-:W-:Y:S01]  /*2270*/  IMAD.WIDE.U32 R164, R165, 0x8, R154.reuse ;  /* 0x00000008a5a47825 */ /* 0x101fe200078e009a */
[C---:B------:R-:W-:Y:S02]  /*2280*/  IADD3 R157, PT, PT, R167.reuse, 0x500, RZ ;  /* 0x00000500a79d7810 */ /* 0x040fe40007ffe0ff */
[C---:B------:R-:W-:Y:S01]  /*2290*/  IADD3 R125, PT, PT, R167.reuse, 0x600, RZ ;  /* 0x00000600a77d7810 */ /* 0x040fe20007ffe0ff */
        /* <DEDUP_REMOVED lines=13> */
.L_x_1885:
[----:B------:R-:W0:Y:S01]  /*2370*/  SHFL.DOWN PT, R125, R130, 0x10, 0x1f ;  /* 0x0a001f00827d7f89 */ /* 0x000e2200000e0000 */
[----:B------:R-:W1:Y:S01]  /*2380*/  LDC R227, c[0x0][0x388] ;  /* 0x0000e200ffe37b82 */ /* 0x000e620000000800 */
[C---:B-----5:R-:W-:Y:S01]  /*2390*/  ISETP.GE.AND P2, PT, R124.reuse, 0x1, PT ;  /* 0x000000017c00780c */ /* 0x060fe20003f46270 */
[----:B------:R-:W-:Y:S01]  /*23a0*/  HFMA2 R213, -RZ, RZ, 0, 0 ;  /* 0x00000000ffd57431 */ /* 0x000fe200000001ff */
[----:B------:R-:W2:Y:S01]  /*23b0*/  SHFL.DOWN PT, R2, R131, 0x10, 0x1f ;  /* 0x0a001f0083027f89 */ /* 0x000ea200000e0000 */
[----:B------:R-:W-:Y:S10]  /*23c0*/  BSSY.RECONVERGENT B0, `(.L_x_1886) ;  /* 0x0000025000007945 */ /* 0x000ff40003800200 */
[----:B------:R-:W-:Y:S01]  /*23d0*/  @P2 IADD3 R124, PT, PT, R124, -0x1, RZ ;  /* 0xffffffff7c7c2810 */ /* 0x000fe20007ffe0ff */
[----:B0-----:R-:W-:-:S04]  /*23e0*/  FADD.FTZ R125, R125, R130 ;  /* 0x000000827d7d7221 */ /* 0x001fc80000010000 */
[----:B-1----:R-:W-:Y:S02]  /*23f0*/  @P2 IMAD R124, R124, R227, RZ ;  /* 0x000000e37c7c2224 */ /* 0x002fe400078e02ff */
[----:B--2---:R-:W-:Y:S01]  /*2400*/  FADD.FTZ R2, R2, R131 ;  /* 0x0000008302027221 */ /* 0x004fe20000010000 */
[----:B------:R-:W0:Y:S04]  /*2410*/  SHFL.DOWN PT, R126, R125, 0x8, 0x1f ;  /* 0x09001f007d7e7f89 */ /* 0x000e2800000e0000 */
[----:B------:R-:W1:Y:S01]  /*2420*/  SHFL.DOWN PT, R127, R2, 0x8, 0x1f ;  /* 0x09001f00027f7f89 */ /* 0x000e6200000e0000 */
[----:B0-----:R-:W-:Y:S01]  /*2430*/  FADD.FTZ R126, R125, R126 ;  /* 0x0000007e7d7e7221 */ /* 0x001fe20000010000 */
[----:B-1----:R-:W-:-:S04]  /*2440*/  FADD.FTZ R127, R2, R127 ;  /* 0x0000007f027f7221 */ /* 0x002fc80000010000 */
[----:B------:R-:W0:Y:S04]  /*2450*/  SHFL.DOWN PT, R129, R126, 0x4, 0x1f ;  /* 0x08801f007e817f89 */ /* 0x000e2800000e0000 */
[----:B------:R-:W1:Y:S01]  /*2460*/  SHFL.DOWN PT, R128, R127, 0x4, 0x1f ;  /* 0x08801f007f807f89 */ /* 0x000e6200000e0000 */
[----:B------:R-:W2:Y:S01]  /*2470*/  S2R R2, SR_TID.X ;  /* 0x0000000000027919 */ /* 0x000ea20000002100 */
[----:B0-----:R-:W-:Y:S01]  /*2480*/  FADD.FTZ R129, R126, R129 ;  /* 0x000000817e817221 */ /* 0x001fe20000010000 */
[----:B-1----:R-:W-:-:S04]  /*2490*/  FADD.FTZ R128, R127, R128 ;  /* 0x000000807f807221 */ /* 0x002fc80000010000 */
[----:B------:R-:W0:Y:S01]  /*24a0*/  SHFL.DOWN PT, R130, R129, 0x2, 0x1f ;  /* 0x08401f0081827f89 */ /* 0x000e2200000e0000 */
[----:B------:R-:W1:Y:S03]  /*24b0*/  @P2 LDC.64 R126, c[0x0][0x390] ;  /* 0x0000e400ff7e2b82 */ /* 0x000e660000000a00 */
[----:B------:R-:W3:Y:S01]  /*24c0*/  SHFL.DOWN PT, R131, R128, 0x2, 0x1f ;  /* 0x08401f0080837f89 */ /* 0x000ee200000e0000 */
[----:B--2---:R-:W-:Y:S01]  /*24d0*/  LOP3.LUT P3, RZ, R2, 0x1f, RZ, 0xc0, !PT ;  /* 0x0000001f02ff7812 */ /* 0x004fe2000786c0ff */
[----:B0-----:R-:W-:Y:S01]  /*24e0*/  FADD.FTZ R130, R129, R130 ;  /* 0x0000008281827221 */ /* 0x001fe20000010000 */
[----:B------:R-:W-:Y:S01]  /*24f0*/  @P2 SHF.R.S32.HI R129, RZ, 0x1f, R124 ;  /* 0x0000001fff812819 */ /* 0x000fe2000001147c */
[----:B---3--:R-:W-:-:S03]  /*2500*/  FADD.FTZ R131, R128, R131 ;  /* 0x0000008380837221 */ /* 0x008fc60000010000 */
        /* <DEDUP_REMOVED lines=16> */
.L_x_1887:
[----:B------:R-:W-:Y:S05]  /*2610*/  BSYNC.RECONVERGENT B0 ;  /* 0x0000000000007941 */ /* 0x000fea0003800200 */
.L_x_1886:
        /* <DEDUP_REMOVED lines=43> */
[C---:B--2---:R-:W-:Y:S02]  /*28d0*/  @P2 SHF.R.U64 R125, R196.reuse, 0x10, R197 ;  /* 0x00000010c47d2819 */ /* 0x044fe400000012c5 */
[----:B------:R-:W-:Y:S02]  /*28e0*/  @P2 PRMT R225, R197, 0x7610, R225 ;  /* 0x00007610c5e12816 */ /* 0x000fe400000000e1 */
[----:B------:R-:W-:Y:S02]  /*28f0*/  @P2 PRMT R224, R196, 0x7610, R224 ;  /* 0x00007610c4e02816 */ /* 0x000fe400000000e0 */
[----:B------:R-:W-:Y:S02]  /*2900*/  @P2 SHF.R.U32.HI R197, RZ, 0x10, R197 ;  /* 0x00000010ffc52819 */ /* 0x000fe400000116c5 */
        /* <DEDUP_REMOVED lines=10> */
[----:B------:R-:W-:Y:S01]  /*29b0*/  ISETP.GT.AND P1, PT, R212, RZ, PT ;  /* 0x000000ffd400720c */ /* 0x000fe20003f24270 */
[----:B------:R-:W-:Y:S02]  /*29c0*/  HADD2.F32 R126, -RZ, R168.H0_H0 ;  /* 0x200000a8ff7e7230 */ /* 0x000fe40000004100 */
[----:B------:R-:W-:-:S04]  /*29d0*/  FADD.FTZ R124, R4, -R125 ;  /* 0x8000007d047c7221 */ /* 0x000fc80000010000 */
[----:B------:R-:W-:-:S05]  /*29e0*/  FMUL.FTZ R124, R211, R124 ;  /* 0x0000007cd37c7220 */ /* 0x000fca0000410000 */
[----:B------:R-:W-:-:S05]  /*29f0*/  FSEL R124, R124, RZ, P1 ;  /* 0x000000ff7c7c7208 */ /* 0x000fca0000800000 */
[----:B------:R-:W-:Y:S01]  /*2a00*/  FMUL.FTZ R125, R124, UR16 ;  /* 0x000000107c7d7c20 */ /* 0x000fe20008410000 */
[----:B------:R-:W-:-:S03]  /*2a10*/  HADD2.F32 R124, -RZ, R224.H0_H0 ;  /* 0x200000e0ff7c7230 */ /* 0x000fc60000004100 */
[C---:B------:R-:W-:Y:S02]  /*2a20*/  FMUL.FTZ R126, R125.reuse, R126 ;  /* 0x0000007e7d7e7220 */ /* 0x040fe40000410000 */
[----:B------:R-:W-:-:S03]  /*2a30*/  FFMA.FTZ R76, R125, R124, R76 ;  /* 0x0000007c7d4c7223 */ /* 0x000fc6000001004c */
[----:B------:R-:W-:-:S04]  /*2a40*/  F2FP.F16.F32.PACK_AB R126, RZ, R126 ;  /* 0x0000007eff7e723e */ /* 0x000fc800000000ff */
[----:B------:R-:W-:-:S07]  /*2a50*/  PRMT R203, R126, 0x7610, R203 ;  /* 0x000076107ecb7816 */ /* 0x000fce00000000cb */
.L_x_1890:
[----:B------:R-:W-:Y:S05]  /*2a60*/  @!P2 BRA `(.L_x_1891) ;  /* 0x000000000030a947 */ /* 0x000fea0003800000 */
[----:B------:R-:W-:Y:S01]  /*2a70*/  FFMA.FTZ R124, R8, R129, R130 ;  /* 0x00000081087c7223 */ /* 0x000fe20000010082 */
[----:B------:R-:W-:Y:S01]  /*2a80*/  ISETP.GT.AND P1, PT, R212, RZ, PT ;  /* 0x000000ffd400720c */ /* 0x000fe20003f24270 */
[----:B------:R-:W-:Y:S02]  /*2a90*/  HADD2.F32 R125, -RZ, R223.H0_H0 ;  /* 0x200000dfff7d7230 */ /* 0x000fe40000004100 */
[----:B------:R-:W-:-:S04]  /*2aa0*/  FADD.FTZ R124, R7, -R124 ;  /* 0x8000007c077c7221 */ /* 0x000fc80000010000 */
[----:B------:R-:W-:-:S05]  /*2ab0*/  FMUL.FTZ R124, R211, R124 ;  /* 0x0000007cd37c7220 */ /* 0x000fca0000410000 */
[----:B------:R-:W-:-:S05]  /*2ac0*/  FSEL R124, R124, RZ, P1 ;  /* 0x000000ff7c7c7208 */ /* 0x000fca0000800000 */
[----:B------:R-:W-:-:S04]  /*2ad0*/  FMUL.FTZ R124, R124, UR16 ;  /* 0x000000107c7c7c20 */ /* 0x000fc80008410000 */
[----:B------:R-:W-:Y:S01]  /*2ae0*/  FMUL.FTZ R126, R124, R125 ;  /* 0x0000007d7c7e7220 */ /* 0x000fe20000410000 */
[----:B------:R-:W-:-:S04]  /*2af0*/  HADD2.F32 R125, -RZ, R224.H1_H1 ;  /* 0x300000e0ff7d7230 */ /* 0x000fc80000004100 */
[----:B------:R-:W-:Y:S01]  /*2b00*/  F2FP.F16.F32.PACK_AB R126, RZ, R126 ;  /* 0x0000007eff7e723e */ /* 0x000fe200000000ff */
[----:B------:R-:W-:-:S03]  /*2b10*/  FFMA.FTZ R77, R124, R125, R77 ;  /* 0x0000007d7c4d7223 */ /* 0x000fc6000001004d */
[----:B------:R-:W-:-:S07]  /*2b20*/  PRMT R204, R126, 0x7610, R204 ;  /* 0x000076107ecc7816 */ /* 0x000fce00000000cc */
.L_x_1891:
        /* <DEDUP_REMOVED lines=13> */
.L_x_1892:
[----:B------:R-:W-:Y:S05]  /*2c00*/  @!P2 BRA `(.L_x_1893) ;  /* 0x0000000800eca947 */ /* 0x000fea0003800000 */
[----:B------:R-:W-:Y:S01]  /*2c10*/  FFMA.FTZ R124, R10, R129, R130 ;  /* 0x000000810a7c7223 */ /* 0x000fe20000010082 */
[----:B------:R-:W-:Y:S01]  /*2c20*/  ISETP.GT.AND P1, PT, R212, RZ, PT ;  /* 0x000000ffd400720c */ /* 0x000fe20003f24270 */
[----:B------:R-:W-:Y:S02]  /*2c30*/  HADD2.F32 R125, -RZ, R223.H1_H1 ;  /* 0x300000dfff7d7230 */ /* 0x000fe40000004100 */
        /* <DEDUP_REMOVED lines=10> */
.L_x_1889:
[-CC-:B------:R-:W-:Y:S01]  /*2ce0*/  FFMA.FTZ R125, R3, R129.reuse, R130.reuse ;  /* 0x00000081037d7223 */ /* 0x180fe20000010082 */
[-CC-:B------:R-:W-:Y:S01]  /*2cf0*/  FFMA.FTZ R126, R8, R129.reuse, R130.reuse ;  /* 0x00000081087e7223 */ /* 0x180fe20000010082 */
[-CC-:B------:R-:W-:Y:S01]  /*2d00*/  FFMA.FTZ R134, R10, R129.reuse, R130.reuse ;  /* 0x000000810a867223 */ /* 0x180fe20000010082 */
        /* <DEDUP_REMOVED lines=10> */
[----:B------:R-:W-:Y:S02]  /*2db0*/  HADD2.F32 R124, -RZ, R168.H0_H0 ;  /* 0x200000a8ff7c7230 */ /* 0x000fe40000004100 */
[----:B------:R-:W-:Y:S01]  /*2dc0*/  FMUL.FTZ R125, R127, UR16 ;  /* 0x000000107f7d7c20 */ /* 0x000fe20008410000 */
[----:B------:R-:W-:-:S03]  /*2dd0*/  HADD2.F32 R131, -RZ, R224.H0_H0 ;  /* 0x200000e0ff837230 */ /* 0x000fc60000004100 */
[-C--:B------:R-:W-:Y:S02]  /*2de0*/  FMUL.FTZ R124, R124, R125.reuse ;  /* 0x0000007d7c7c7220 */ /* 0x080fe40000410000 */
[----:B------:R-:W-:-:S03]  /*2df0*/  FFMA.FTZ R76, R131, R125, R76 ;  /* 0x0000007d834c7223 */ /* 0x000fc6000001004c */
[----:B------:R-:W-:-:S04]  /*2e00*/  F2FP.F16.F32.PACK_AB R124, RZ, R124 ;  /* 0x0000007cff7c723e */ /* 0x000fc800000000ff */
[----:B------:R-:W-:-:S07]  /*2e10*/  PRMT R203, R124, 0x7610, R203 ;  /* 0x000076107ccb7816 */ /* 0x000fce00000000cb */
.L_x_1894:
[----:B------:R-:W-:Y:S01]  /*2e20*/  F2FP.F16.F32.PACK_AB R131, RZ, R127 ;  /* 0x0000007fff83723e */ /* 0x000fe200000000ff */
[C---:B------:R-:W-:Y:S01]  /*2e30*/  FMUL.FTZ R132, R211.reuse, R132 ;  /* 0x00000084d3847220 */ /* 0x040fe20000410000 */
[----:B------:R-:W-:Y:S01]  /*2e40*/  FMUL.FTZ R134, R211, R134 ;  /* 0x00000086d3867220 */ /* 0x000fe20000410000 */
[----:B------:R-:W-:Y:S01]  /*2e50*/  FSEL R126, R126, RZ, P1 ;  /* 0x000000ff7e7e7208 */ /* 0x000fe20000800000 */
[----:B------:R-:W-:Y:S06]  /*2e60*/  @!P2 BRA `(.L_x_1895) ;  /* 0x00000000001ca947 */ /* 0x000fec0003800000 */
[----:B------:R-:W-:Y:S02]  /*2e70*/  HADD2.F32 R125, -RZ, R223.H0_H0 ;  /* 0x200000dfff7d7230 */ /* 0x000fe40000004100 */
[----:B------:R-:W-:Y:S01]  /*2e80*/  FMUL.FTZ R124, R126, UR16 ;  /* 0x000000107e7c7c20 */ /* 0x000fe20008410000 */
[----:B------:R-:W-:-:S03]  /*2e90*/  HADD2.F32 R136, -RZ, R224.H1_H1 ;  /* 0x300000e0ff887230 */ /* 0x000fc60000004100 */
[-C--:B------:R-:W-:Y:S02]  /*2ea0*/  FMUL.FTZ R125, R125, R124.reuse ;  /* 0x0000007c7d7d7220 */ /* 0x080fe40000410000 */
[----:B------:R-:W-:-:S03]  /*2eb0*/  FFMA.FTZ R77, R136, R124, R77 ;  /* 0x0000007c884d7223 */ /* 0x000fc6000001004d */
[----:B------:R-:W-:-:S04]  /*2ec0*/  F2FP.F16.F32.PACK_AB R125, RZ, R125 ;  /* 0x0000007dff7d723e */ /* 0x000fc800000000ff */
[----:B------:R-:W-:-:S07]  /*2ed0*/  PRMT R204, R125, 0x7610, R204 ;  /* 0x000076107dcc7816 */ /* 0x000fce00000000cc */
.L_x_1895:
[----:B------:R-:W-:Y:S02]  /*2ee0*/  F2FP.F16.F32.PACK_AB R126, RZ, R126 ;  /* 0x0000007eff7e723e */ /* 0x000fe400000000ff */
[----:B------:R-:W-:Y:S02]  /*2ef0*/  FSEL R134, R134, RZ, P1 ;  /* 0x000000ff86867208 */ /* 0x000fe40000800000 */
        /* <DEDUP_REMOVED lines=9> */
.L_x_1896:
[----:B------:R-:W-:Y:S02]  /*2f90*/  F2FP.F16.F32.PACK_AB R132, RZ, R132 ;  /* 0x00000084ff84723e */ /* 0x000fe400000000ff */
[----:B------:R-:W-:Y:S02]  /*2fa0*/  F2FP.F16.F32.PACK_AB R124, RZ, R134 ;  /* 0x00000086ff7c723e */ /* 0x000fe400000000ff */
[----:B------:R-:W-:Y:S02]  /*2fb0*/  PRMT R207, R131, 0x7610, R207 ;  /* 0x0000761083cf7816 */ /* 0x000fe400000000cf */
[----:B------:R-:W-:Y:S02]  /*2fc0*/  PRMT R208, R126, 0x7610, R208 ;  /* 0x000076107ed07816 */ /* 0x000fe400000000d0 */
[----:B------:R-:W-:Y:S02]  /*2fd0*/  PRMT R209, R132, 0x7610, R209 ;  /* 0x0000761084d17816 */ /* 0x000fe400000000d1 */
[----:B------:R-:W-:Y:S01]  /*2fe0*/  PRMT R210, R124, 0x7610, R210 ;  /* 0x000076107cd27816 */ /* 0x000fe200000000d2 */
[----:B------:R-:W-:Y:S06]  /*2ff0*/  @!P2 BRA `(.L_x_1893) ;  /* 0x0000000400f0a947 */ /* 0x000fec0003800000 */
        /* <DEDUP_REMOVED lines=8> */
.L_x_1888:
        /* <DEDUP_REMOVED lines=8> */
[----:B------:R-:W-:Y:S02]  /*3100*/  HADD2.F32 R124, -RZ, R166.H0_H0 ;  /* 0x200000a6ff7c7230 */ /* 0x000fe40000004100 */
[----:B------:R-:W-:Y:S02]  /*3110*/  HADD2.F32 R126, -RZ, R168.H0_H0 ;  /* 0x200000a8ff7e7230 */ /* 0x000fe40000004100 */
[----:B------:R-:W-:Y:S01]  /*3120*/  @P1 FADD.FTZ R125, R4, -R125 ;  /* 0x8000007d047d1221 */ /* 0x000fe20000010000 */
[----:B------:R-:W-:-:S03]  /*3130*/  HADD2.F32 R127, -RZ, R224.H0_H0 ;  /* 0x200000e0ff7f7230 */ /* 0x000fc60000004100 */
[----:B------:R-:W-:-:S04]  /*3140*/  @P1 FFMA.FTZ R124, R211, R125, R124 ;  /* 0x0000007dd37c1223 */ /* 0x000fc8000001007c */
[----:B------:R-:W-:-:S04]  /*3150*/  FMUL.FTZ R125, R124, UR16 ;  /* 0x000000107c7d7c20 */ /* 0x000fc80008410000 */
[-C--:B------:R-:W-:Y:S01]  /*3160*/  FMUL.FTZ R124, R126, R125.reuse ;  /* 0x0000007d7e7c7220 */ /* 0x080fe20000410000 */
[----:B------:R-:W-:-:S04]  /*3170*/  FFMA.FTZ R76, R127, R125, R76 ;  /* 0x0000007d7f4c7223 */ /* 0x000fc8000001004c */
[----:B------:R-:W-:-:S04]  /*3180*/  F2FP.F16.F32.PACK_AB R124, RZ, R124 ;  /* 0x0000007cff7c723e */ /* 0x000fc800000000ff */
[----:B------:R-:W-:-:S07]  /*3190*/  PRMT R203, R124, 0x7610, R203 ;  /* 0x000076107ccb7816 */ /* 0x000fce00000000cb */
.L_x_1898:
[----:B------:R-:W-:Y:S05]  /*31a0*/  @!P2 BRA `(.L_x_1899) ;  /* 0x000000000030a947 */ /* 0x000fea0003800000 */
[----:B------:R-:W-:Y:S01]  /*31b0*/  SHF.R.U64 R124, R166, 0x10, R167 ;  /* 0x00000010a67c7819 */ /* 0x000fe200000012a7 */
[----:B------:R-:W-:Y:S01]  /*31c0*/  @P1 FFMA.FTZ R126, R8, R129, R130 ;  /* 0x00000081087e1223 */ /* 0x000fe20000010082 */
[----:B------:R-:W-:-:S03]  /*31d0*/  HADD2.F32 R125, -RZ, R223.H0_H0 ;  /* 0x200000dfff7d7230 */ /* 0x000fc60000004100 */
[----:B------:R-:W-:Y:S02]  /*31e0*/  HADD2.F32 R124, -RZ, R124.H0_H0 ;  /* 0x2000007cff7c7230 */ /* 0x000fe40000004100 */
[----:B------:R-:W-:-:S04]  /*31f0*/  @P1 FADD.FTZ R126, R7, -R126 ;  /* 0x8000007e077e1221 */ /* 0x000fc80000010000 */
[----:B------:R-:W-:Y:S01]  /*3200*/  @P1 FFMA.FTZ R124, R211, R126, R124 ;  /* 0x0000007ed37c1223 */ /* 0x000fe2000001007c */
[----:B------:R-:W-:-:S03]  /*3210*/  HADD2.F32 R126, -RZ, R224.H1_H1 ;  /* 0x300000e0ff7e7230 */ /* 0x000fc60000004100 */
[----:B------:R-:W-:-:S04]  /*3220*/  FMUL.FTZ R124, R124, UR16 ;  /* 0x000000107c7c7c20 */ /* 0x000fc80008410000 */
[-C--:B------:R-:W-:Y:S01]  /*3230*/  FMUL.FTZ R125, R125, R124.reuse ;  /* 0x0000007c7d7d7220 */ /* 0x080fe20000410000 */
[----:B------:R-:W-:-:S04]  /*3240*/  FFMA.FTZ R77, R126, R124, R77 ;  /* 0x0000007c7e4d7223 */ /* 0x000fc8000001004d */
[----:B------:R-:W-:-:S04]  /*3250*/  F2FP.F16.F32.PACK_AB R125, RZ, R125 ;  /* 0x0000007dff7d723e */ /* 0x000fc800000000ff */
[----:B------:R-:W-:-:S07]  /*3260*/  PRMT R204, R125, 0x7610, R204 ;  /* 0x000076107dcc7816 */ /* 0x000fce00000000cc */
.L_x_1899:
[----:B------:R-:W-:Y:S05]  /*3270*/  @!P2 BRA `(.L_x_1900) ;  /* 0x00000000002ca947 */ /* 0x000fea0003800000 */
        /* <DEDUP_REMOVED lines=11> */
.L_x_1900:
[----:B------:R-:W-:Y:S05]  /*3330*/  @!P2 BRA `(.L_x_1893) ;  /* 0x000000040020a947 */ /* 0x000fea0003800000 */
[----:B------:R-:W-:Y:S01]  /*3340*/  SHF.R.U32.HI R124, RZ, 0x10, R167 ;  /* 0x00000010ff7c7819 */ /* 0x000fe200000116a7 */
[----:B------:R-:W-:Y:S01]  /*3350*/  @P1 FFMA.FTZ R126, R10, R129, R130 ;  /* 0x000000810a7e1223 */ /* 0x000fe20000010082 */
[----:B------:R-:W-:-:S03]  /*3360*/  HADD2.F32 R125, -RZ, R223.H1_H1 ;  /* 0x300000dfff7d7230 */ /* 0x000fc60000004100 */
        /* <DEDUP_REMOVED lines=8> */
[----:B------:R-:W-:Y:S01]  /*33f0*/  PRMT R206, R125, 0x7610, R206 ;  /* 0x000076107dce7816 */ /* 0x000fe200000000ce */
[----:B------:R-:W-:Y:S06]  /*3400*/  BRA `(.L_x_1893) ;  /* 0x0000000000ec7947 */ /* 0x000fec0003800000 */
.L_x_1897:
[----:B------:R-:W-:Y:S01]  /*3410*/  ISETP.GT.AND P3, PT, R212, RZ, PT ;  /* 0x000000ffd400720c */ /* 0x000fe20003f64270 */
[----:B------:R-:W-:Y:S01]  /*3420*/  @P1 FFMA.FTZ R125, R3, R129, R130 ;  /* 0x00000081037d1223 */ /* 0x000fe20000010082 */
[----:B------:R-:W-:Y:S01]  /*3430*/  HADD2.F32 R132, -RZ, R166.H0_H0 ;  /* 0x200000a6ff847230 */ /* 0x000fe20000004100 */
[----:B------:R-:W-:Y:S01]  /*3440*/  SHF.R.U64 R134, R166, 0x10, R167 ;  /* 0x00000010a6867819 */ /* 0x000fe200000012a7 */
[----:B------:R-:W-:Y:S02]  /*3450*/  HADD2.F32 R126, -RZ, R167.H0_H0 ;  /* 0x200000a7ff7e7230 */ /* 0x000fe40000004100 */
[----:B------:R-:W-:Y:S01]  /*3460*/  @P1 FADD.FTZ R125, R4, -R125 ;  /* 0x8000007d047d1221 */ /* 0x000fe20000010000 */
[----:B------:R-:W-:Y:S01]  /*3470*/  SHF.R.U32.HI R131, RZ, 0x10, R167 ;  /* 0x00000010ff837819 */ /* 0x000fe200000116a7 */
[----:B------:R-:W-:Y:S02]  /*3480*/  HADD2.F32 R134, -RZ, R134.H0_H0 ;  /* 0x20000086ff867230 */ /* 0x000fe40000004100 */
[----:B------:R-:W-:-:S03]  /*3490*/  @P1 FFMA.FTZ R132, R211, R125, R132 ;  /* 0x0000007dd3841223 */ /* 0x000fc60000010084 */
[-CC-:B------:R-:W-:Y:S01]  /*34a0*/  @P3 FFMA.FTZ R124, R8, R129.reuse, R130.reuse ;  /* 0x00000081087c3223 */ /* 0x180fe20000010082 */
[-CC-:B------:R-:W-:Y:S01]  /*34b0*/  @P3 FFMA.FTZ R127, R5, R129.reuse, R130.reuse ;  /* 0x00000081057f3223 */ /* 0x180fe20000010082 */
[----:B------:R-:W-:Y:S01]  /*34c0*/  @P3 FFMA.FTZ R136, R10, R129, R130 ;  /* 0x000000810a883223 */ /* 0x000fe20000010082 */
[----:B------:R-:W-:Y:S01]  /*34d0*/  F2FP.F16.F32.PACK_AB R133, RZ, R132 ;  /* 0x00000084ff85723e */ /* 0x000fe200000000ff */
[----:B------:R-:W-:Y:S01]  /*34e0*/  @P3 FADD.FTZ R125, R7, -R124 ;  /* 0x8000007c077d3221 */ /* 0x000fe20000010000 */
[----:B------:R-:W-:Y:S02]  /*34f0*/  HADD2.F32 R124, -RZ, R131.H0_H0 ;  /* 0x20000083ff7c7230 */ /* 0x000fe40000004100 */
[----:B------:R-:W-:Y:S01]  /*3500*/  @P3 FADD.FTZ R127, R6, -R127 ;  /* 0x8000007f067f3221 */ /* 0x000fe20000010000 */
[----:B------:R-:W-:Y:S01]  /*3510*/  @P3 FADD.FTZ R131, R9, -R136 ;  /* 0x8000008809833221 */ /* 0x000fe20000010000 */
[C---:B------:R-:W-:Y:S02]  /*3520*/  @P3 FFMA.FTZ R134, R211.reuse, R125, R134 ;  /* 0x0000007dd3863223 */ /* 0x040fe40000010086 */
[C---:B------:R-:W-:Y:S01]  /*3530*/  @P3 FFMA.FTZ R126, R211.reuse, R127, R126 ;  /* 0x0000007fd37e3223 */ /* 0x040fe2000001007e */
[----:B------:R-:W-:-:S02]  /*3540*/  @P3 FFMA.FTZ R124, R211, R131, R124 ;  /* 0x00000083d37c3223 */ /* 0x000fc4000001007c */
[----:B------:R-:W-:Y:S01]  /*3550*/  F2FP.F16.F32.PACK_AB R135, RZ, R134 ;  /* 0x00000086ff87723e */ /* 0x000fe200000000ff */
        /* <DEDUP_REMOVED lines=8> */
.L_x_1901:
[----:B------:R-:W-:Y:S05]  /*35e0*/  @!P2 BRA `(.L_x_1902) ;  /* 0x00000000001ca947 */ /* 0x000fea0003800000 */
[----:B------:R-:W-:Y:S02]  /*35f0*/  HADD2.F32 R125, -RZ, R223.H0_H0 ;  /* 0x200000dfff7d7230 */ /* 0x000fe40000004100 */
[----:B------:R-:W-:Y:S01]  /*3600*/  FMUL.FTZ R134, R134, UR16 ;  /* 0x0000001086867c20 */ /* 0x000fe20008410000 */
[----:B------:R-:W-:-:S03]  /*3610*/  HADD2.F32 R132, -RZ, R224.H1_H1 ;  /* 0x300000e0ff847230 */ /* 0x000fc60000004100 */
[-C--:B------:R-:W-:Y:S02]  /*3620*/  FMUL.FTZ R125, R125, R134.reuse ;  /* 0x000000867d7d7220 */ /* 0x080fe40000410000 */
[----:B------:R-:W-:-:S03]  /*3630*/  FFMA.FTZ R77, R132, R134, R77 ;  /* 0x00000086844d7223 */ /* 0x000fc6000001004d */
[----:B------:R-:W-:-:S04]  /*3640*/  F2FP.F16.F32.PACK_AB R125, RZ, R125 ;  /* 0x0000007dff7d723e */ /* 0x000fc800000000ff */
[----:B------:R-:W-:-:S07]  /*3650*/  PRMT R204, R125, 0x7610, R204 ;  /* 0x000076107dcc7816 */ /* 0x000fce00000000cc */
.L_x_1902:
[----:B------:R-:W-:Y:S05]  /*3660*/  @!P2 BRA `(.L_x_1903) ;  /* 0x00000000001ca947 */ /* 0x000fea0003800000 */
[----:B------:R-:W-:Y:S02]  /*3670*/  HADD2.F32 R132, -RZ, R169.H0_H0 ;  /* 0x200000a9ff847230 */ /* 0x000fe40000004100 */
[----:B------:R-:W-:Y:S01]  /*3680*/  FMUL.FTZ R125, R126, UR16 ;  /* 0x000000107e7d7c20 */ /* 0x000fe20008410000 */
[----:B------:R-:W-:-:S03]  /*3690*/  HADD2.F32 R131, -RZ, R225.H0_H0 ;  /* 0x200000e1ff837230 */ /* 0x000fc60000004100 */
[-C--:B------:R-:W-:Y:S02]  /*36a0*/  FMUL.FTZ R127, R132, R125.reuse ;  /* 0x0000007d847f7220 */ /* 0x080fe40000410000 */
[----:B------:R-:W-:-:S03]  /*36b0*/  FFMA.FTZ R78, R131, R125, R78 ;  /* 0x0000007d834e7223 */ /* 0x000fc6000001004e */
[----:B------:R-:W-:-:S04]  /*36c0*/  F2FP.F16.F32.PACK_AB R127, RZ, R127 ;  /* 0x0000007fff7f723e */ /* 0x000fc800000000ff */
[----:B------:R-:W-:-:S07]  /*36d0*/  PRMT R205, R127, 0x7610, R205 ;  /* 0x000076107fcd7816 */ /* 0x000fce00000000cd */
.L_x_1903:
        /* <DEDUP_REMOVED lines=13> */
[----:B------:R-:W-:-:S07]  /*37b0*/  PRMT R206, R125, 0x7610, R206 ;  /* 0x000076107dce7816 */ /* 0x000fce00000000ce */
.L_x_1893:
[----:B------:R-:W-:Y:S01]  /*37c0*/  UISETP.NE.U32.AND UP0, UPT, UR4, URZ, UPT ;  /* 0x000000ff0400728c */ /* 0x000fe2000bf05070 */
[----:B------:R-:W-:-:S03]  /*37d0*/  IADD3 R131, PT, PT, R213, 0x100, RZ ;  /* 0x00000100d5837810 */ /* 0x000fc60007ffe0ff */
        /* <DEDUP_REMOVED lines=10> */
.L_x_1904:
        /* <DEDUP_REMOVED lines=9> */
.L_x_1905:
        /* <DEDUP_REMOVED lines=8> */
.L_x_1906:
[----:B------:R-:W-:Y:S05]  /*3990*/  @!P0 BRA `(.L_x_1907) ;  /* 0x0000000400c48947 */ /* 0x000fea0003800000 */
[----:B------:R-:W-:Y:S05]  /*39a0*/  BRA.U !UP0, `(.L_x_1908) ;  /* 0x0000000108f07547 */ /* 0x000fea000b800000 */
[----:B------:R-:W-:Y:S01]  /*39b0*/  ISETP.GT.AND P1, PT, R212, RZ, PT ;  /* 0x000000ffd400720c */ /* 0x000fe20003f24270 */
[----:B------:R-:W-:Y:S01]  /*39c0*/  HADD2.F32 R132, -RZ, R164.H0_H0 ;  /* 0x200000a4ff847230 */ /* 0x000fe20000004100 */
[--C-:B------:R-:W-:Y:S01]  /*39d0*/  SHF.R.U64 R136, R164, 0x10, R165.reuse ;  /* 0x00000010a4887819 */ /* 0x100fe200000012a5 */
[----:B01----:R-:W-:Y:S01]  /*39e0*/  HADD2.F32 R126, -RZ, R165.H0_H0 ;  /* 0x200000a5ff7e7230 */ /* 0x003fe20000004100 */
[----:B------:R-:W-:-:S03]  /*39f0*/  SHF.R.U32.HI R133, RZ, 0x10, R165 ;  /* 0x00000010ff857819 */ /* 0x000fc600000116a5 */
[----:B------:R-:W-:-:S06]  /*3a00*/  HADD2.F32 R136, -RZ, R136.H0_H0 ;  /* 0x20000088ff887230 */ /* 0x000fcc0000004100 */
[-CC-:B------:R-:W-:Y:S01]  /*3a10*/  @P1 FFMA.FTZ R125, R11, R129.reuse, R130.reuse ;  /* 0x000000810b7d1223 */ /* 0x180fe20000010082 */
[-CC-:B------:R-:W-:Y:S01]  /*3a20*/  @P1 FFMA.FTZ R124, R16, R129.reuse, R130.reuse ;  /* 0x00000081107c1223 */ /* 0x180fe20000010082 */
[-CC-:B------:R-:W-:Y:S01]  /*3a30*/  @P1 FFMA.FTZ R134, R18, R129.reuse, R130.reuse ;  /* 0x0000008112861223 */ /* 0x180fe20000010082 */
[----:B------:R-:W-:Y:S01]  /*3a40*/  @P1 FFMA.FTZ R127, R13, R129, R130 ;  /* 0x000000810d7f1223 */ /* 0x000fe20000010082 */
[----:B------:R-:W-:-:S03]  /*3a50*/  @P1 FADD.FTZ R125, R12, -R125 ;  /* 0x8000007d0c7d1221 */ /* 0x000fc60000010000 */
[----:B------:R-:W-:Y:S01]  /*3a60*/  @P1 FADD.FTZ R127, R14, -R127 ;  /* 0x8000007f0e7f1221 */ /* 0x000fe20000010000 */
[----:B------:R-:W-:Y:S01]  /*3a70*/  @P1 FFMA.FTZ R132, R211, R125, R132 ;  /* 0x0000007dd3841223 */ /* 0x000fe20000010084 */
[----:B------:R-:W-:Y:S01]  /*3a80*/  @P1 FADD.FTZ R125, R15, -R124 ;  /* 0x8000007c0f7d1221 */ /* 0x000fe20000010000 */
[----:B------:R-:W-:Y:S02]  /*3a90*/  HADD2.F32 R124, -RZ, R133.H0_H0 ;  /* 0x20000085ff7c7230 */ /* 0x000fe40000004100 */
[----:B------:R-:W-:Y:S01]  /*3aa0*/  @P1 FADD.FTZ R133, R17, -R134 ;  /* 0x8000008611851221 */ /* 0x000fe20000010000 */
[C---:B------:R-:W-:Y:S01]  /*3ab0*/  @P1 FFMA.FTZ R126, R211.reuse, R127, R126 ;  /* 0x0000007fd37e1223 */ /* 0x040fe2000001007e */
[C---:B------:R-:W-:Y:S02]  /*3ac0*/  @P1 FFMA.FTZ R136, R211.reuse, R125, R136 ;  /* 0x0000007dd3881223 */ /* 0x040fe40000010088 */
[----:B------:R-:W-:Y:S01]  /*3ad0*/  @P1 FFMA.FTZ R124, R211, R133, R124 ;  /* 0x00000085d37c1223 */ /* 0x000fe2000001007c */
[----:B------:R-:W-:-:S02]  /*3ae0*/  F2FP.F16.F32.PACK_AB R133, RZ, R132 ;  /* 0x00000084ff85723e */ /* 0x000fc400000000ff */
[----:B------:R-:W-:Y:S01]  /*3af0*/  F2FP.F16.F32.PACK_AB R135, RZ, R136 ;  /* 0x00000088ff87723e */ /* 0x000fe200000000ff */
[----:B------:R-:W-:Y:S06]  /*3b00*/  @!P2 BRA `(.L_x_1909) ;  /* 0x00000000001ca947 */ /* 0x000fec0003800000 */
[----:B------:R-:W-:Y:S02]  /*3b10*/  HADD2.F32 R134, -RZ, R170.H0_H0 ;  /* 0x200000aaff867230 */ /* 0x000fe40000004100 */
[----:B------:R-:W-:Y:S01]  /*3b20*/  FMUL.FTZ R125, R132, UR16 ;  /* 0x00000010847d7c20 */ /* 0x000fe20008410000 */
[----:B------:R-:W-:-:S03]  /*3b30*/  HADD2.F32 R127, -RZ, R224.H0_H0 ;  /* 0x200000e0ff7f7230 */ /* 0x000fc60000004100 */
[----:B------:R-:W-:Y:S02]  /*3b40*/  FMUL.FTZ R134, R125, R134 ;  /* 0x000000867d867220 */ /* 0x000fe40000410000 */
[----:B------:R-:W-:-:S03]  /*3b50*/  FFMA.FTZ R72, R127, R125, R72 ;  /* 0x0000007d7f487223 */ /* 0x000fc60000010048 */
[----:B------:R-:W-:-:S04]  /*3b60*/  F2FP.F16.F32.PACK_AB R134, RZ, R134 ;  /* 0x00000086ff86723e */ /* 0x000fc800000000ff */
[----:B------:R-:W-:-:S07]  /*3b70*/  PRMT R203, R134, 0x7610, R203 ;  /* 0x0000761086cb7816 */ /* 0x000fce00000000cb */
.L_x_1909:
[----:B------:R-:W-:Y:S05]  /*3b80*/  @!P2 BRA `(.L_x_1910) ;  /* 0x00000000001ca947 */ /* 0x000fea0003800000 */
[----:B------:R-:W-:Y:S02]  /*3b90*/  HADD2.F32 R125, -RZ, R222.H0_H0 ;  /* 0x200000deff7d7230 */ /* 0x000fe40000004100 */
[----:B------:R-:W-:Y:S01]  /*3ba0*/  FMUL.FTZ R136, R136, UR16 ;  /* 0x0000001088887c20 */ /* 0x000fe20008410000 */
[----:B------:R-:W-:-:S03]  /*3bb0*/  HADD2.F32 R132, -RZ, R224.H1_H1 ;  /* 0x300000e0ff847230 */ /* 0x000fc60000004100 */
[----:B------:R-:W-:Y:S02]  /*3bc0*/  FMUL.FTZ R125, R136, R125 ;  /* 0x0000007d887d7220 */ /* 0x000fe40000410000 */
[----:B------:R-:W-:-:S03]  /*3bd0*/  FFMA.FTZ R73, R132, R136, R73 ;  /* 0x0000008884497223 */ /* 0x000fc60000010049 */
[----:B------:R-:W-:-:S04]  /*3be0*/  F2FP.F16.F32.PACK_AB R125, RZ, R125 ;  /* 0x0000007dff7d723e */ /* 0x000fc800000000ff */
[----:B------:R-:W-:-:S07]  /*3bf0*/  PRMT R204, R125, 0x7610, R204 ;  /* 0x000076107dcc7816 */ /* 0x000fce00000000cc */
.L_x_1910:
[----:B------:R-:W-:Y:S05]  /*3c00*/  @!P2 BRA `(.L_x_1911) ;  /* 0x00000000001ca947 */ /* 0x000fea0003800000 */
[----:B------:R-:W-:Y:S02]  /*3c10*/  HADD2.F32 R132, -RZ, R171.H0_H0 ;  /* 0x200000abff847230 */ /* 0x000fe40000004100 */
[----:B------:R-:W-:Y:S01]  /*3c20*/  FMUL.FTZ R125, R126, UR16 ;  /* 0x000000107e7d7c20 */ /* 0x000fe20008410000 */
[----:B------:R-:W-:-:S03]  /*3c30*/  HADD2.F32 R127, -RZ, R225.H0_H0 ;  /* 0x200000e1ff7f7230 */ /* 0x000fc60000004100 */
[----:B------:R-:W-:Y:S02]  /*3c40*/  FMUL.FTZ R132, R125, R132 ;  /* 0x000000847d847220 */ /* 0x000fe40000410000 */
[----:B------:R-:W-:-:S03]  /*3c50*/  FFMA.FTZ R74, R127, R125, R74 ;  /* 0x0000007d7f4a7223 */ /* 0x000fc6000001004a */
[----:B------:R-:W-:-:S04]  /*3c60*/  F2FP.F16.F32.PACK_AB R132, RZ, R132 ;  /* 0x00000084ff84723e */ /* 0x000fc800000000ff */
[----:B------:R-:W-:-:S07]  /*3c70*/  PRMT R205, R132, 0x7610, R205 ;  /* 0x0000761084cd7816 */ /* 0x000fce00000000cd */
.L_x_1911:
        /* <DEDUP_REMOVED lines=15> */
.L_x_1908:
[----:B------:R-:W-:Y:S01]  /*3d70*/  ISETP.GT.AND P1, PT, R212, RZ, PT ;  /* 0x000000ffd400720c */ /* 0x000fe20003f24270 */
[----:B------:R-:W-:-:S12]  /*3d80*/  @!P2 BRA `(.L_x_1913) ;  /* 0x00000000002ca947 */ /* 0x000fd80003800000 */
[----:B01----:R-:W-:Y:S01]  /*3d90*/  @P1 FFMA.FTZ R125, R11, R129, R130 ;  /* 0x000000810b7d1223 */ /* 0x003fe20000010082 */
        /* <DEDUP_REMOVED lines=10> */
.L_x_1913:
[----:B------:R-:W-:Y:S05]  /*3e40*/  @!P2 BRA `(.L_x_1914) ;  /* 0x000000000030a947 */ /* 0x000fea0003800000 */
[----:B01----:R-:W-:Y:S01]  /*3e50*/  SHF.R.U64 R124, R164, 0x10, R165 ;  /* 0x00000010a47c7819 */ /* 0x003fe200000012a5 */
        /* <DEDUP_REMOVED lines=11> */
.L_x_1914:
[----:B------:R-:W-:Y:S05]  /*3f10*/  @!P2 BRA `(.L_x_1915) ;  /* 0x00000000002ca947 */ /* 0x000fea0003800000 */
        /* <DEDUP_REMOVED lines=11> */
.L_x_1915:
[----:B------:R-:W-:Y:S05]  /*3fd0*/  @!P2 BRA `(.L_x_1912) ;  /* 0x0000000400f0a947 */ /* 0x000fea0003800000 */
[----:B01----:R-:W-:Y:S01]  /*3fe0*/  SHF.R.U32.HI R124, RZ, 0x10, R165 ;  /* 0x00000010ff7c7819 */ /* 0x003fe200000116a5 */
        /* <DEDUP_REMOVED lines=12> */
.L_x_1907:
[----:B------:R-:W-:Y:S05]  /*40b0*/  BRA.U !UP0, `(.L_x_1916) ;  /* 0x0000000108e87547 */ /* 0x000fea000b800000 */
[-CC-:B01----:R-:W-:Y:S01]  /*40c0*/  FFMA.FTZ R125, R11, R129.reuse, R130.reuse ;  /* 0x000000810b7d7223 */ /* 0x183fe20000010082 */
        /* <DEDUP_REMOVED lines=19> */
.L_x_1917:
        /* <DEDUP_REMOVED lines=12> */
.L_x_1918:
        /* <DEDUP_REMOVED lines=11> */
.L_x_1919:
        /* <DEDUP_REMOVED lines=15> */
.L_x_1916:
[----:B------:R-:W-:Y:S05]  /*4460*/  @!P2 BRA `(.L_x_1920) ;  /* 0x000000000030a947 */ /* 0x000fea0003800000 */
[----:B01----:R-:W-:Y:S01]  /*4470*/  FFMA.FTZ R125, R11, R129, R130 ;  /* 0x000000810b7d7223 */ /* 0x003fe20000010082 */
[----:B------:R-:W-:Y:S01]  /*4480*/  ISETP.GT.AND P1, PT, R212, RZ, PT ;  /* 0x000000ffd400720c */ /* 0x000fe20003f24270 */
[----:B------:R-:W-:Y:S02]  /*4490*/  HADD2.F32 R126, -RZ, R170.H0_H0 ;  /* 0x200000aaff7e7230 */ /* 0x000fe40000004100 */
[----:B------:R-:W-:Y:S01]  /*44a0*/  FADD.FTZ R124, R12, -R125 ;  /* 0x8000007d0c7c7221 */ /* 0x000fe20000010000 */
[----:B------:R-:W-:-:S03]  /*44b0*/  HADD2.F32 R127, -RZ, R224.H0_H0 ;  /* 0x200000e0ff7f7230 */ /* 0x000fc60000004100 */
[----:B------:R-:W-:-:S05]  /*44c0*/  FMUL.FTZ R124, R211, R124 ;  /* 0x0000007cd37c7220 */ /* 0x000fca0000410000 */
[----:B------:R-:W-:-:S05]  /*44d0*/  FSEL R124, R124, RZ, P1 ;  /* 0x000000ff7c7c7208 */ /* 0x000fca0000800000 */
[----:B------:R-:W-:-:S04]  /*44e0*/  FMUL.FTZ R125, R124, UR16 ;  /* 0x000000107c7d7c20 */ /* 0x000fc80008410000 */
[-C--:B------:R-:W-:Y:S01]  /*44f0*/  FMUL.FTZ R124, R126, R125.reuse ;  /* 0x0000007d7e7c7220 */ /* 0x080fe20000410000 */
[----:B------:R-:W-:-:S04]  /*4500*/  FFMA.FTZ R72, R127, R125, R72 ;  /* 0x0000007d7f487223 */ /* 0x000fc80000010048 */
[----:B------:R-:W-:-:S04]  /*4510*/  F2FP.F16.F32.PACK_AB R124, RZ, R124 ;  /* 0x0000007cff7c723e */ /* 0x000fc800000000ff */
[----:B------:R-:W-:-:S07]  /*4520*/  PRMT R203, R124, 0x7610, R203 ;  /* 0x000076107ccb7816 */ /* 0x000fce00000000cb */
.L_x_1920:
[----:B------:R-:W-:Y:S05]  /*4530*/  @!P2 BRA `(.L_x_1921) ;  /* 0x000000000030a947 */ /* 0x000fea0003800000 */
[----:B01----:R-:W-:Y:S01]  /*4540*/  FFMA.FTZ R124, R16, R129, R130 ;  /* 0x00000081107c7223 */ /* 0x003fe20000010082 */
[----:B------:R-:W-:Y:S01]  /*4550*/  ISETP.GT.AND P1, PT, R212, RZ, PT ;  /* 0x000000ffd400720c */ /* 0x000fe20003f24270 */
[----:B------:R-:W-:Y:S02]  /*4560*/  HADD2.F32 R125, -RZ, R222.H0_H0 ;  /* 0x200000deff7d7230 */ /* 0x000fe40000004100 */
[----:B------:R-:W-:Y:S01]  /*4570*/  FADD.FTZ R124, R15, -R124 ;  /* 0x8000007c0f7c7221 */ /* 0x000fe20000010000 */
[----:B------:R-:W-:-:S03]  /*4580*/  HADD2.F32 R126, -RZ, R224.H1_H1 ;  /* 0x300000e0ff7e7230 */ /* 0x000fc60000004100 */
[----:B------:R-:W-:-:S05]  /*4590*/  FMUL.FTZ R124, R211, R124 ;  /* 0x0000007cd37c7220 */ /* 0x000fca0000410000 */
[----:B------:R-:W-:-:S05]  /*45a0*/  FSEL R124, R124, RZ, P1 ;  /* 0x000000ff7c7c7208 */ /* 0x000fca0000800000 */
[----:B------:R-:W-:-:S04]  /*45b0*/  FMUL.FTZ R124, R124, UR16 ;  /* 0x000000107c7c7c20 */ /* 0x000fc80008410000 */
[-C--:B------:R-:W-:Y:S01]  /*45c0*/  FMUL.FTZ R125, R125, R124.reuse ;  /* 0x0000007c7d7d7220 */ /* 0x080fe20000410000 */
[----:B------:R-:W-:-:S04]  /*45d0*/  FFMA.FTZ R73, R126, R124, R73 ;  /* 0x0000007c7e497223 */ /* 0x000fc80000010049 */
[----:B------:R-:W-:-:S04]  /*45e0*/  F2FP.F16.F32.PACK_AB R125, RZ, R125 ;  /* 0x0000007dff7d723e */ /* 0x000fc800000000ff */
[----:B------:R-:W-:-:S07]  /*45f0*/  PRMT R204, R125, 0x7610, R204 ;  /* 0x000076107dcc7816 */ /* 0x000fce00000000cc */
.L_x_1921:
        /* <DEDUP_REMOVED lines=13> */
.L_x_1922:
[----:B------:R-:W-:Y:S05]  /*46d0*/  @!P2 BRA `(.L_x_1912) ;  /* 0x000000000030a947 */ /* 0x000fea0003800000 */
[----:B01----:R-:W-:Y:S01]  /*46e0*/  FFMA.FTZ R124, R18, R129, R130 ;  /* 0x00000081127c7223 */ /* 0x003fe20000010082 */
[----:B------:R-:W-:Y:S01]  /*46f0*/  ISETP.GT.AND P1, PT, R212, RZ, PT ;  /* 0x000000ffd400720c */ /* 0x000fe20003f24270 */
[----:B------:R-:W-:Y:S02]  /*4700*/  HADD2.F32 R125, -RZ, R222.H1_H1 ;  /* 0x300000deff7d7230 */ /* 0x000fe40000004100 */
        /* <DEDUP_REMOVED lines=9> */
.L_x_1912:
[----:B------:R-:W-:Y:S01]  /*47a0*/  IADD3 R133, PT, PT, R213, 0x200, RZ ;  /* 0x00000200d5857810 */ /* 0x000fe20007ffe0ff */
        /* <DEDUP_REMOVED lines=10> */
.L_x_1923:
        /* <DEDUP_REMOVED lines=9> */
.L_x_1924:
        /* <DEDUP_REMOVED lines=8> */
.L_x_1925:
[----:B------:R-:W-:Y:S05]  /*4960*/  @!P0 BRA `(.L_x_1926) ;  /* 0x0000000400c48947 */ /* 0x000fea0003800000 */
[----:B------:R-:W-:Y:S05]  /*4970*/  BRA.U !UP0, `(.L_x_1927) ;  /* 0x0000000108f07547 */ /* 0x000fea000b800000 */
[----:B------:R-:W-:Y:S01]  /*4980*/  ISETP.GT.AND P1, PT, R212, RZ, PT ;  /* 0x000000ffd400720c */ /* 0x000fe20003f24270 */
[----:B------:R-:W-:Y:S01]  /*4990*/  HADD2.F32 R132, -RZ, R162.H0_H0 ;  /* 0x200000a2ff847230 */ /* 0x000fe20000004100 */
[--C-:B------:R-:W-:Y:S01]  /*49a0*/  SHF.R.U64 R136, R162, 0x10, R163.reuse ;  /* 0x00000010a2887819 */ /* 0x100fe200000012a3 */
[----:B0123--:R-:W-:Y:S01]  /*49b0*/  HADD2.F32 R126, -RZ, R163.H0_H0 ;  /* 0x200000a3ff7e7230 */ /* 0x00ffe20000004100 */
        /* <DEDUP_REMOVED lines=25> */
.L_x_1928:
        /* <DEDUP_REMOVED lines=8> */
.L_x_1929:
        /* <DEDUP_REMOVED lines=8> */
.L_x_1930:
        /* <DEDUP_REMOVED lines=15> */
.L_x_1927:
[----:B------:R-:W-:Y:S01]  /*4d40*/  ISETP.GT.AND P1, PT, R212, RZ, PT ;  /* 0x000000ffd400720c */ /* 0x000fe20003f24270 */
[----:B------:R-:W-:-:S12]  /*4d50*/  @!P2 BRA `(.L_x_1932) ;  /* 0x00000000002ca947 */ /* 0x000fd80003800000 */
[----:B0123--:R-:W-:Y:S01]  /*4d60*/  @P1 FFMA.FTZ R125, R19, R129, R130 ;  /* 0x00000081137d1223 */ /* 0x00ffe20000010082 */
        /* <DEDUP_REMOVED lines=10> */
.L_x_1932:
[----:B------:R-:W-:Y:S05]  /*4e10*/  @!P2 BRA `(.L_x_1933) ;  /* 0x000000000030a947 */ /* 0x000fea0003800000 */
[----:B0123--:R-:W-:Y:S01]  /*4e20*/  SHF.R.U64 R124, R162, 0x10, R163 ;  /* 0x00000010a27c7819 */ /* 0x00ffe200000012a3 */
        /* <DEDUP_REMOVED lines=11> */
.L_x_1933:
[----:B------:R-:W-:Y:S05]  /*4ee0*/  @!P2 BRA `(.L_x_1934) ;  /* 0x00000000002ca947 */ /* 0x000fea0003800000 */
        /* <DEDUP_REMOVED lines=11> */
.L_x_1934:
[----:B------:R-:W-:Y:S05]  /*4fa0*/  @!P2 BRA `(.L_x_1931) ;  /* 0x0000000400f0a947 */ /* 0x000fea0003800000 */
[----:B0123--:R-:W-:Y:S01]  /*4fb0*/  SHF.R.U32.HI R124, RZ, 0x10, R163 ;  /* 0x00000010ff7c7819 */ /* 0x00ffe200000116a3 */
        /* <DEDUP_REMOVED lines=12> */
.L_x_1926:
[----:B------:R-:W-:Y:S05]  /*5080*/  BRA.U !UP0, `(.L_x_1935) ;  /* 0x0000000108e87547 */ /* 0x000fea000b800000 */
[-CC-:B0123--:R-:W-:Y:S01]  /*5090*/  FFMA.FTZ R125, R19, R129.reuse, R130.reuse ;  /* 0x00000081137d7223 */ /* 0x18ffe20000010082 */
        /* <DEDUP_REMOVED lines=19> */
.L_x_1936:
        /* <DEDUP_REMOVED lines=12> */
.L_x_1937:
        /* <DEDUP_REMOVED lines=11> */
.L_x_1938:
        /* <DEDUP_REMOVED lines=15> */
.L_x_1935:
[----:B------:R-:W-:Y:S05]  /*5430*/  @!P2 BRA `(.L_x_1939) ;  /* 0x000000000030a947 */ /* 0x000fea0003800000 */
[----:B0123--:R-:W-:Y:S01]  /*5440*/  FFMA.FTZ R125, R19, R129, R130 ;  /* 0x00000081137d7223 */ /* 0x00ffe20000010082 */
        /* <DEDUP_REMOVED lines=11> */
.L_x_1939:
[----:B------:R-:W-:Y:S05]  /*5500*/  @!P2 BRA `(.L_x_1940) ;  /* 0x000000000030a947 */ /* 0x000fea0003800000 */
[----:B0123--:R-:W-:Y:S01]  /*5510*/  FFMA.FTZ R124, R24, R129, R130 ;  /* 0x00000081187c7223 */ /* 0x00ffe20000010082 */
        /* <DEDUP_REMOVED lines=11> */
.L_x_1940:
        /* <DEDUP_REMOVED lines=13> */
.L_x_1941:
[----:B------:R-:W-:Y:S05]  /*56a0*/  @!P2 BRA `(.L_x_1931) ;  /* 0x000000000030a947 */ /* 0x000fea0003800000 */
[----:B0123--:R-:W-:Y:S01]  /*56b0*/  FFMA.FTZ R124, R26, R129, R130 ;  /* 0x000000811a7c7223 */ /* 0x00ffe20000010082 */
        /* <DEDUP_REMOVED lines=11> */
.L_x_1931:
[----:B------:R-:W-:Y:S01]  /*5770*/  IADD3 R131, PT, PT, R213, 0x300, RZ ;  /* 0x00000300d5837810 */ /* 0x000fe20007ffe0ff */
[----:B------:R-:W-:Y:S06]  /*5780*/  BRA.U !UP0, `(.L_x_1942) ;  /* 0x0000000108247547 */ /* 0x000fec000b800000 */
        /* <DEDUP_REMOVED lines=9> */
.L_x_1942:
        /* <DEDUP_REMOVED lines=9> */
.L_x_1943:
        /* <DEDUP_REMOVED lines=8> */
.L_x_1944:
[----:B------:R-:W-:Y:S05]  /*5930*/  @!P0 BRA `(.L_x_1945) ;  /* 0x0000000400c48947 */ /* 0x000fea0003800000 */
[----:B------:R-:W-:Y:S05]  /*5940*/  BRA.U !UP0, `(.L_x_1946) ;  /* 0x0000000108f07547 */ /* 0x000fea000b800000 */
[----:B------:R-:W-:Y:S01]  /*5950*/  ISETP.GT.AND P1, PT, R212, RZ, PT ;  /* 0x000000ffd400720c */ /* 0x000fe20003f24270 */
[----:B------:R-:W-:Y:S01]  /*5960*/  HADD2.F32 R132, -RZ, R160.H0_H0 ;  /* 0x200000a0ff847230 */ /* 0x000fe20000004100 */
[--C-:B------:R-:W-:Y:S01]  /*5970*/  SHF.R.U64 R136, R160, 0x10, R161.reuse ;  /* 0x00000010a0887819 */ /* 0x100fe200000012a1 */
[----:B01234-:R-:W-:Y:S01]  /*5980*/  HADD2.F32 R126, -RZ, R161.H0_H0 ;  /* 0x200000a1ff7e7230 */ /* 0x01ffe20000004100 */
        /* <DEDUP_REMOVED lines=25> */
.L_x_1947:
        /* <DEDUP_REMOVED lines=8> */
.L_x_1948:
        /* <DEDUP_REMOVED lines=8> */
.L_x_1949:
        /* <DEDUP_REMOVED lines=15> */
.L_x_1946:
[----:B------:R-:W-:Y:S01]  /*5d10*/  ISETP.GT.AND P1, PT, R212, RZ, PT ;  /* 0x000000ffd400720c */ /* 0x000fe20003f24270 */
[----:B------:R-:W-:-:S12]  /*5d20*/  @!P2 BRA `(.L_x_1951) ;  /* 0x00000000002ca947 */ /* 0x000fd80003800000 */
[----:B01234-:R-:W-:Y:S01]  /*5d30*/  @P1 FFMA.FTZ R125, R27, R129, R130 ;  /* 0x000000811b7d1223 */ /* 0x01ffe20000010082 */
        /* <DEDUP_REMOVED lines=10> */
.L_x_1951:
[----:B------:R-:W-:Y:S05]  /*5de0*/  @!P2 BRA `(.L_x_1952) ;  /* 0x000000000030a947 */ /* 0x000fea0003800000 */
[----:B01234-:R-:W-:Y:S01]  /*5df0*/  SHF.R.U64 R124, R160, 0x10, R161 ;  /* 0x00000010a07c7819 */ /* 0x01ffe200000012a1 */
        /* <DEDUP_REMOVED lines=11> */
.L_x_1952:
[----:B------:R-:W-:Y:S05]  /*5eb0*/  @!P2 BRA `(.L_x_1953) ;  /* 0x00000000002ca947 */ /* 0x000fea0003800000 */
        /* <DEDUP_REMOVED lines=11> */
.L_x_1953:
[----:B------:R-:W-:Y:S05]  /*5f70*/  @!P2 BRA `(.L_x_1950) ;  /* 0x0000000400f0a947 */ /* 0x000fea0003800000 */
[----:B01234-:R-:W-:Y:S01]  /*5f80*/  SHF.R.U32.HI R124, RZ, 0x10, R161 ;  /* 0x00000010ff7c7819 */ /* 0x01ffe200000116a1 */
        /* <DEDUP_REMOVED lines=12> */
.L_x_1945:
[----:B------:R-:W-:Y:S05]  /*6050*/  BRA.U !UP0, `(.L_x_1954) ;  /* 0x0000000108e87547 */ /* 0x000fea000b800000 */
[-CC-:B01234-:R-:W-:Y:S01]  /*6060*/  FFMA.FTZ R125, R27, R129.reuse, R130.reuse ;  /* 0x000000811b7d7223 */ /* 0x19ffe20000010082 */
        /* <DEDUP_REMOVED lines=19> */
.L_x_1955:
        /* <DEDUP_REMOVED lines=12> */
.L_x_1956:
        /* <DEDUP_REMOVED lines=11> */
.L_x_1957:
        /* <DEDUP_REMOVED lines=15> */
.L_x_1954:
[----:B------:R-:W-:Y:S05]  /*6400*/  @!P2 BRA `(.L_x_1958) ;  /* 0x000000000030a947 */ /* 0x000fea0003800000 */
[----:B01234-:R-:W-:Y:S01]  /*6410*/  FFMA.FTZ R125, R27, R129, R130 ;  /* 0x000000811b7d7223 */ /* 0x01ffe20000010082 */
        /* <DEDUP_REMOVED lines=11> */
.L_x_1958:
[----:B------:R-:W-:Y:S05]  /*64d0*/  @!P2 BRA `(.L_x_1959) ;  /* 0x000000000030a947 */ /* 0x000fea0003800000 */
[----:B01234-:R-:W-:Y:S01]  /*64e0*/  FFMA.FTZ R124, R32, R129, R130 ;  /* 0x00000081207c7223 */ /* 0x01ffe20000010082 */
        /* <DEDUP_REMOVED lines=11> */
.L_x_1959:
        /* <DEDUP_REMOVED lines=13> */
.L_x_1960:
[----:B------:R-:W-:Y:S05]  /*6670*/  @!P2 BRA `(.L_x_1950) ;  /* 0x000000000030a947 */ /* 0x000fea0003800000 */
[----:B01234-:R-:W-:Y:S01]  /*6680*/  FFMA.FTZ R124, R34, R129, R130 ;  /* 0x00000081227c7223 */ /* 0x01ffe20000010082 */
        /* <DEDUP_REMOVED lines=11> */
.L_x_1950:
[----:B------:R-:W-:Y:S01]  /*6740*/  IADD3 R133, PT, PT, R213, 0x400, RZ ;  /* 0x00000400d5857810 */ /* 0x000fe20007ffe0ff */
[----:B------:R-:W-:Y:S06]  /*6750*/  BRA.U !UP0, `(.L_x_1961) ;  /* 0x0000000108247547 */ /* 0x000fec000b800000 */
        /* <DEDUP_REMOVED lines=9> */
.L_x_1961:
        /* <DEDUP_REMOVED lines=9> */
.L_x_1962:
        /* <DEDUP_REMOVED lines=8> */
.L_x_1963:
        /* <DEDUP_REMOVED lines=31> */
.L_x_1966:
        /* <DEDUP_REMOVED lines=8> */
.L_x_1967:
        /* <DEDUP_REMOVED lines=8> */
.L_x_1968:
        /* <DEDUP_REMOVED lines=15> */
.L_x_1965:
        /* <DEDUP_REMOVED lines=13> */
.L_x_1970:
        /* <DEDUP_REMOVED lines=13> */
.L_x_1971:
        /* <DEDUP_REMOVED lines=12> */
.L_x_1972:
        /* <DEDUP_REMOVED lines=14> */
.L_x_1964:
        /* <DEDUP_REMOVED lines=21> */
.L_x_1974:
        /* <DEDUP_REMOVED lines=12> */
.L_x_1975:
        /* <DEDUP_REMOVED lines=11> */
.L_x_1976:
        /* <DEDUP_REMOVED lines=15> */
.L_x_1973:
        /* <DEDUP_REMOVED lines=13> */
.L_x_1977:
        /* <DEDUP_REMOVED lines=13> */
.L_x_1978:
        /* <DEDUP_REMOVED lines=13> */
.L_x_1979:
        /* <DEDUP_REMOVED lines=13> */
.L_x_1969:
        /* <DEDUP_REMOVED lines=11> */
.L_x_1980:
        /* <DEDUP_REMOVED lines=9> */
.L_x_1981:
        /* <DEDUP_REMOVED lines=8> */
.L_x_1982:
        /* <DEDUP_REMOVED lines=31> */
.L_x_1985:
        /* <DEDUP_REMOVED lines=8> */
.L_x_1986:
        /* <DEDUP_REMOVED lines=8> */
.L_x_1987:
        /* <DEDUP_REMOVED lines=15> */
.L_x_1984:
        /* <DEDUP_REMOVED lines=13> */
.L_x_1989:
        /* <DEDUP_REMOVED lines=13> */
.L_x_1990:
        /* <DEDUP_REMOVED lines=12> */
.L_x_1991:
        /* <DEDUP_REMOVED lines=14> */
.L_x_1983:
        /* <DEDUP_REMOVED lines=21> */
.L_x_1993:
        /* <DEDUP_REMOVED lines=12> */
.L_x_1994:
        /* <DEDUP_REMOVED lines=11> */
.L_x_1995:
        /* <DEDUP_REMOVED lines=15> */
.L_x_1992:
        /* <DEDUP_REMOVED lines=13> */
.L_x_1996:
        /* <DEDUP_REMOVED lines=13> */
.L_x_1997:
        /* <DEDUP_REMOVED lines=13> */
.L_x_1998:
        /* <DEDUP_REMOVED lines=13> */
.L_x_1988:
        /* <DEDUP_REMOVED lines=11> */
.L_x_1999:
        /* <DEDUP_REMOVED lines=9> */
.L_x_2000:
        /* <DEDUP_REMOVED lines=8> */
.L_x_2001:
[----:B------:R-:W-:Y:S05]  /*88a0*/  @!P0 BRA `(.L_x_2002) ;  /* 0x0000000400c48947 */ /* 0x000fea0003800000 */
[----:B------:R-:W-:Y:S05]  /*88b0*/  BRA.U !UP0, `(.L_x_2003) ;  /* 0x0000000108f07547 */ /* 0x000fea000b800000 */
[----:B------:R-:W-:Y:S01]  /*88c0*/  ISETP.GT.AND P0, PT, R212, RZ, PT ;  /* 0x000000ffd400720c */ /* 0x000fe20003f04270 */
[----:B01234-:R-:W-:Y:S01]  /*88d0*/  HADD2.F32 R126, -RZ, R154.H0_H0 ;  /* 0x2000009aff7e7230 */ /* 0x01ffe20000004100 */
[----:B------:R-:W-:Y:S01]  /*88e0*/  SHF.R.U64 R132, R154, 0x10, R155 ;  /* 0x000000109a847819 */ /* 0x000fe2000000129b */
[----:B------:R-:W-:-:S04]  /*88f0*/  HADD2.F32 R134, -RZ, R155.H0_H0 ;  /* 0x2000009bff867230 */ /* 0x000fc80000004100 */
[----:B------:R-:W-:-:S06]  /*8900*/  HADD2.F32 R132, -RZ, R132.H0_H0 ;  /* 0x20000084ff847230 */ /* 0x000fcc0000004100 */
[-CC-:B------:R-:W-:Y:S01]  /*8910*/  @P0 FFMA.FTZ R125, R151, R129.reuse, R130.reuse ;  /* 0x00000081977d0223 */ /* 0x180fe20000010082 */
[-CC-:B------:R-:W-:Y:S01]  /*8920*/  @P0 FFMA.FTZ R124, R200, R129.reuse, R130.reuse ;  /* 0x00000081c87c0223 */ /* 0x180fe20000010082 */
[-CC-:B------:R-:W-:Y:S01]  /*8930*/  @P0 FFMA.FTZ R127, R153, R129.reuse, R130.reuse ;  /* 0x00000081997f0223 */ /* 0x180fe20000010082 */
[----:B------:R-:W-:Y:S01]  /*8940*/  @P0 FFMA.FTZ R130, R202, R129, R130 ;  /* 0x00000081ca820223 */ /* 0x000fe20000010082 */
[----:B------:R-:W-:Y:S01]  /*8950*/  @P0 FADD.FTZ R125, R152, -R125 ;  /* 0x8000007d987d0221 */ /* 0x000fe20000010000 */
[----:B------:R-:W-:Y:S01]  /*8960*/  SHF.R.U32.HI R129, RZ, 0x10, R155 ;  /* 0x00000010ff817819 */ /* 0x000fe2000001169b */
[----:B------:R-:W-:Y:S02]  /*8970*/  @P0 FADD.FTZ R127, R198, -R127 ;  /* 0x8000007fc67f0221 */ /* 0x000fe40000010000 */
[----:B------:R-:W-:Y:S01]  /*8980*/  @P0 FFMA.FTZ R126, R211, R125, R126 ;  /* 0x0000007dd37e0223 */ /* 0x000fe2000001007e */
[----:B------:R-:W-:Y:S01]  /*8990*/  @P0 FADD.FTZ R125, R199, -R124 ;  /* 0x8000007cc77d0221 */ /* 0x000fe20000010000 */
[----:B------:R-:W-:-:S02]  /*89a0*/  HADD2.F32 R124, -RZ, R129.H0_H0 ;  /* 0x20000081ff7c7230 */ /* 0x000fc40000004100 */
[----:B------:R-:W-:Y:S01]  /*89b0*/  @P0 FADD.FTZ R129, R201, -R130 ;  /* 0x80000082c9810221 */ /* 0x000fe20000010000 */
[C---:B------:R-:W-:Y:S01]  /*89c0*/  @P0 FFMA.FTZ R134, R211.reuse, R127, R134 ;  /* 0x0000007fd3860223 */ /* 0x040fe20000010086 */
[C---:B------:R-:W-:Y:S02]  /*89d0*/  @P0 FFMA.FTZ R132, R211.reuse, R125, R132 ;  /* 0x0000007dd3840223 */ /* 0x040fe40000010084 */
[----:B------:R-:W-:Y:S01]  /*89e0*/  @P0 FFMA.FTZ R124, R211, R129, R124 ;  /* 0x00000081d37c0223 */ /* 0x000fe2000001007c */
[----:B------:R-:W-:Y:S02]  /*89f0*/  F2FP.F16.F32.PACK_AB R129, RZ, R126 ;  /* 0x0000007eff81723e */ /* 0x000fe400000000ff */
        /* <DEDUP_REMOVED lines=9> */
.L_x_2004:
        /* <DEDUP_REMOVED lines=8> */
.L_x_2005:
        /* <DEDUP_REMOVED lines=8> */
.L_x_2006:
        /* <DEDUP_REMOVED lines=15> */
.L_x_2003:
        /* <DEDUP_REMOVED lines=13> */
.L_x_2008:
        /* <DEDUP_REMOVED lines=13> */
.L_x_2009:
        /* <DEDUP_REMOVED lines=12> */
.L_x_2010:
[----:B------:R-:W-:Y:S05]  /*8ee0*/  @!P2 BRA `(.L_x_2007) ;  /* 0x0000000400f0a947 */ /* 0x000fea0003800000 */
[----:B01234-:R-:W-:Y:S01]  /*8ef0*/  SHF.R.U32.HI R124, RZ, 0x10, R155 ;  /* 0x00000010ff7c7819 */ /* 0x01ffe2000001169b */
[----:B------:R-:W-:Y:S01]  /*8f00*/  @P0 FFMA.FTZ R130, R202, R129, R130 ;  /* 0x00000081ca820223 */ /* 0x000fe20000010082 */
[----:B------:R-:W-:Y:S02]  /*8f10*/  HADD2.F32 R125, -RZ, R217.H1_H1 ;  /* 0x300000d9ff7d7230 */ /* 0x000fe40000004100 */
[----:B------:R-:W-:Y:S02]  /*8f20*/  HADD2.F32 R126, -RZ, R225.H1_H1 ;  /* 0x300000e1ff7e7230 */ /* 0x000fe40000004100 */
[----:B------:R-:W-:Y:S01]  /*8f30*/  @P0 FADD.FTZ R130, R201, -R130 ;  /* 0x80000082c9820221 */ /* 0x000fe20000010000 */
[----:B------:R-:W-:-:S05]  /*8f40*/  HADD2.F32 R124, -RZ, R124.H0_H0 ;  /* 0x2000007cff7c7230 */ /* 0x000fca0000004100 */
[----:B------:R-:W-:-:S04]  /*8f50*/  @P0 FFMA.FTZ R124, R211, R130, R124 ;  /* 0x00000082d37c0223 */ /* 0x000fc8000001007c */
[----:B------:R-:W-:-:S04]  /*8f60*/  FMUL.FTZ R124, R124, UR16 ;  /* 0x000000107c7c7c20 */ /* 0x000fc80008410000 */
[-C--:B------:R-:W-:Y:S01]  /*8f70*/  FMUL.FTZ R125, R125, R124.reuse ;  /* 0x0000007c7d7d7220 */ /* 0x080fe20000410000 */
[----:B------:R-:W-:-:S04]  /*8f80*/  FFMA.FTZ R55, R126, R124, R55 ;  /* 0x0000007c7e377223 */ /* 0x000fc80000010037 */
[----:B------:R-:W-:-:S04]  /*8f90*/  F2FP.F16.F32.PACK_AB R125, RZ, R125 ;  /* 0x0000007dff7d723e */ /* 0x000fc800000000ff */
[----:B------:R-:W-:Y:S01]  /*8fa0*/  PRMT R206, R125, 0x7610, R206 ;  /* 0x000076107dce7816 */ /* 0x000fe200000000ce */
[----:B------:R-:W-:Y:S06]  /*8fb0*/  BRA `(.L_x_2007) ;  /* 0x0000000400bc7947 */ /* 0x000fec0003800000 */
.L_x_2002:
        /* <DEDUP_REMOVED lines=16> */
[----:B------:R-:W-:Y:S02]  /*90c0*/  HADD2.F32 R124, -RZ, R180.H0_H0 ;  /* 0x200000b4ff7c7230 */ /* 0x000fe40000004100 */
[----:B------:R-:W-:Y:S01]  /*90d0*/  FMUL.FTZ R125, R129, UR16 ;  /* 0x00000010817d7c20 */ /* 0x000fe20008410000 */
[----:B------:R-:W-:-:S03]  /*90e0*/  HADD2.F32 R131, -RZ, R224.H0_H0 ;  /* 0x200000e0ff837230 */ /* 0x000fc60000004100 */
[-C--:B------:R-:W-:Y:S02]  /*90f0*/  FMUL.FTZ R124, R124, R125.reuse ;  /* 0x0000007d7c7c7220 */ /* 0x080fe40000410000 */
[----:B------:R-:W-:-:S03]  /*9100*/  FFMA.FTZ R52, R131, R125, R52 ;  /* 0x0000007d83347223 */ /* 0x000fc60000010034 */
[----:B------:R-:W-:-:S04]  /*9110*/  F2FP.F16.F32.PACK_AB R124, RZ, R124 ;  /* 0x0000007cff7c723e */ /* 0x000fc800000000ff */
[----:B------:R-:W-:-:S07]  /*9120*/  PRMT R203, R124, 0x7610, R203 ;  /* 0x000076107ccb7816 */ /* 0x000fce00000000cb */
.L_x_2012:
[----:B------:R-:W-:Y:S02]  /*9130*/  F2FP.F16.F32.PACK_AB R131, RZ, R129 ;  /* 0x00000081ff83723e */ /* 0x000fe400000000ff */
        /* <DEDUP_REMOVED lines=9> */
.L_x_2013:
        /* <DEDUP_REMOVED lines=11> */
.L_x_2014:
        /* <DEDUP_REMOVED lines=15> */
.L_x_2011:
        /* <DEDUP_REMOVED lines=13> */
.L_x_2015:
        /* <DEDUP_REMOVED lines=13> */
.L_x_2016:
        /* <DEDUP_REMOVED lines=13> */
.L_x_2017:
[----:B------:R-:W-:Y:S05]  /*95e0*/  @!P2 BRA `(.L_x_2007) ;  /* 0x000000000030a947 */ /* 0x000fea0003800000 */
[----:B------:R-:W-:Y:S01]  /*95f0*/  FFMA.FTZ R130, R202, R129, R130 ;  /* 0x00000081ca827223 */ /* 0x000fe20000010082 */
[----:B------:R-:W-:Y:S01]  /*9600*/  ISETP.GT.AND P0, PT, R212, RZ, PT ;  /* 0x000000ffd400720c */ /* 0x000fe20003f04270 */
[----:B01234-:R-:W-:Y:S02]  /*9610*/  HADD2.F32 R125, -RZ, R217.H1_H1 ;  /* 0x300000d9ff7d7230 */ /* 0x01ffe40000004100 */
        /* <DEDUP_REMOVED lines=9> */
.L_x_2007:
        /* <DEDUP_REMOVED lines=10> */
.L_x_2018:
        /* <DEDUP_REMOVED lines=9> */
.L_x_2019:
[----:B01234-:R-:W0:Y:S01]  /*97e0*/  LDC.64 R124, c[0x0][0x380] ;  /* 0x0000e000ff7c7b82 */ /* 0x01fe220000000a00 */
[----:B------:R-:W-:Y:S01]  /*97f0*/  UPLOP3.LUT UP1, UPT, UPT, UPT, UP1, 0x40, 0x4 ;  /* 0x000000000004789c */ /* 0x000fe20003f2e810 */
[----:B0-----:R-:W-:-:S04]  /*9800*/  IADD3 R0, PT, PT, R0, R124, RZ ;  /* 0x0000007c00007210 */ /* 0x001fc80007ffe0ff */
[----:B------:R-:W-:-:S13]  /*9810*/  ISETP.GE.AND P0, PT, R0, R125, PT ;  /* 0x0000007d0000720c */ /* 0x000fda0003f06270 */
[----:B------:R-:W-:Y:S05]  /*9820*/  @!P0 BRA `(.L_x_2020) ;  /* 0xffffff6c00dc8947 */ /* 0x000fea000383ffff */
.L_x_1883:
        /* <DEDUP_REMOVED lines=32> */
.L_x_2021:
        /* <DEDUP_REMOVED lines=13> */
.L_x_14313:


//--------------------- .text._ZN10layer_norm13ln_bwd_kernelINS_13Kernel_traitsI6__halfS2_S2_S2_fjLj7168ELj1ELj1ELj8ELj8ENS_18Kernel_traits_baseILj7168ES2_S2_S2_S2_fjLj256EEEEELb1ELb0ELb0ELb0EEEvNS_9BwdParamsE --------------------------
	.section	.text._ZN10layer_norm13ln_bwd_kernelINS_13Kernel_traitsI6__halfS2_S2_S2_fjLj7168ELj1ELj1ELj8ELj8ENS_18Kernel_traits_baseILj7168ES2_S2_S2_S2_fjLj256EEEEELb1ELb0ELb0ELb0EEEvNS_9BwdParamsE,"ax",@progbits
	.align	128
        .global         _ZN10layer_norm13ln_bwd_kernelINS_13Kernel_traitsI6__halfS2_S2_S2_fjLj7168ELj1ELj1ELj8ELj8ENS_18Kernel_traits_baseILj7168ES2_S2_S2_S2_fjLj256EEEEELb1ELb0ELb0ELb0EEEvNS_9BwdParamsE
        .type           _ZN10layer_norm13ln_bwd_kernelINS_13Kernel_traitsI6__halfS2_S2_S2_fjLj7168ELj1ELj1ELj8ELj8ENS_18Kernel_traits_baseILj7168ES2_S2_S2_S2_fjLj256EEEEELb1ELb0ELb0ELb0EEEvNS_9BwdParamsE,@function
        .size           _ZN10layer_norm13ln_bwd_kernelINS_13Kernel_traitsI6__halfS2_S2_S2_fjLj7168ELj1ELj1ELj8ELj8ENS_18Kernel_traits_baseILj7168ES2_S2_S2_S2_fjLj256EEEEELb1ELb0ELb0ELb0EEEvNS_9BwdParamsE,(.L_x_14314 - _ZN10layer_norm13ln_bwd_kernelINS_13Kernel_traitsI6__halfS2_S2_S2_fjLj7168ELj1ELj1ELj8ELj8ENS_18Kernel_traits_baseILj7168ES2_S2_S2_S2_fjLj256EEEEELb1ELb0ELb0ELb0EEEvNS_9BwdParamsE)
        .other          _ZN10layer_norm13ln_bwd_kernelINS_13Kernel_traitsI6__halfS2_S2_S2_fjLj7168ELj1ELj1ELj8ELj8ENS_18Kernel_traits_baseILj7168ES2_S2_S2_S2_fjLj256EEEEELb1ELb0ELb0ELb0EEEvNS_9BwdParamsE,@"STO_CUDA_ENTRY STV_DEFAULT"
_ZN10layer_norm13ln_bwd_kernelINS_13Kernel_traitsI6__halfS2_S2_S2_fjLj7168ELj1ELj1ELj8ELj8ENS_18Kernel_traits_baseILj7168ES2_S2_S2_S2_fjLj256EEEEELb1ELb0ELb0ELb0EEEvNS_9BwdParamsE:
.text._ZN10layer_norm13ln_bwd_kernelINS_13Kernel_traitsI6__halfS2_S2_S2_fjLj7168ELj1ELj1ELj8ELj8ENS_18Kernel_traits_baseILj7168ES2_S2_S2_S2_fjLj256EEEEELb1ELb0ELb0ELb0EEEvNS_9BwdParamsE:
        /* <DEDUP_REMOVED lines=126> */
[----:B------:R-:W0:Y:S01]  /*07e0*/  LDCU UR14, c[0x0][0x408] ;  /* 0x00008100ff0e77ac */ /* 0x000e220008000800 */
[----:B------:R-:W-:Y:S02]  /*07f0*/  SHF.R.U32.HI R12, RZ, 0x10, R71 ;  /* 0x00000010ff0c7819 */ /* 0x000fe40000011647 */
[----:B------:R-:W-:Y:S01]  /*0800*/  MOV R165, R72 ;  /* 0x0000004800a57202 */ /* 0x000fe20000000f00 */
[----:B------:R-:W1:Y:S01]  /*0810*/  LDCU.U8 UR8, c[0x0][0x410] ;  /* 0x00008200ff0877ac */ /* 0x000e620008000000 */
[----:B------:R-:W-:-:S02]  /*0820*/  SHF.R.U64 R13, R72, 0x10, R73 ;  /* 0x00000010480d7819 */ /* 0x000fc40000001249 */
[----:B------:R-:W-:Y:S01]  /*0830*/  MOV R166, R73 ;  /* 0x0000004900a67202 */ /* 0x000fe20000000f00 */
[----:B------:R-:W2:Y:S01]  /*0840*/  LDCU UR9, c[0x0][0x400] ;  /* 0x00008000ff0977ac */ /* 0x000ea20008000800 */
[----:B------:R-:W-:Y:S02]  /*0850*/  SHF.R.U32.HI R14, RZ, 0x10, R73 ;  /* 0x00000010ff0e7819 */ /* 0x000fe40000011649 */
[----:B------:R-:W-:Y:S01]  /*0860*/  MOV R84, R60 ;  /* 0x0000003c00547202 */ /* 0x000fe20000000f00 */
[----:B------:R-:W3:Y:S01]  /*0870*/  LDCU.64 UR10, c[0x0][0x438] ;  /* 0x00008700ff0a77ac */ /* 0x000ee20008000a00 */
[----:B------:R-:W-:Y:S02]  /*0880*/  SHF.R.U64 R0, R60, 0x10, R61 ;  /* 0x000000103c007819 */ /* 0x000fe4000000123d */
[----:B------:R-:W-:Y:S01]  /*0890*/  ISETP.NE.AND.EX P0, PT, R3, RZ, PT, P0 ;  /* 0x000000ff0300720c */ /* 0x000fe20003f05300 */
[----:B------:R-:W4:Y:S01]  /*08a0*/  LDCU.64 UR12, c[0x0][0x478] ;  /* 0x00008f00ff0c77ac */ /* 0x000f220008000a00 */
        /* <DEDUP_REMOVED lines=18> */
[----:B01234-:R-:W-:-:S07]  /*09d0*/  P2R R91, PR, RZ, 0x1 ;  /* 0x00000001ff5b7803 */ /* 0x01ffce0000000000 */
.L_x_2092:
[----:B------:R-:W0:Y:S01]  /*09e0*/  LDC.64 R62, c[0x0][0x3c0] ;  /* 0x0000f000ff3e7b82 */ /* 0x000e220000000a00 */
[----:B------:R-:W-:-:S07]  /*09f0*/  ISETP.NE.AND P0, PT, R91, RZ, PT ;  /* 0x000000ff5b00720c */ /* 0x000fce0003f05270 */
[----:B------:R-:W1:Y:S08]  /*0a00*/  LDC R2, c[0x0][0x388] ;  /* 0x0000e200ff027b82 */ /* 0x000e700000000800 */
[----:B------:R-:W2:Y:S01]  /*0a10*/  @P0 LDC.64 R60, c[0x0][0x3e0] ;  /* 0x0000f800ff3c0b82 */ /* 0x000ea20000000a00 */
[----:B0-----:R-:W-:-:S06]  /*0a20*/  IMAD.WIDE R62, R83, 0x4, R62 ;  /* 0x00000004533e7825 */ /* 0x001fcc00078e023e */
[----:B------:R-:W3:Y:S01]  /*0a30*/  LDG.E R62, desc[UR6][R62.64] ;  /* 0x000000063e3e7981 */ /* 0x000ee2000c1e1900 */
[----:B------:R-:W0:Y:S01]  /*0a40*/  S2R R0, SR_TID.X ;  /* 0x0000000000007919 */ /* 0x000e220000002100 */
[C---:B--2---:R-:W-:Y:S02]  /*0a50*/  @P0 IMAD.WIDE R158, R83.reuse, 0x2, R60 ;  /* 0x00000002539e0825 */ /* 0x044fe400078e023c */
[----:B------:R-:W2:Y:S02]  /*0a60*/  LDC.64 R60, c[0x0][0x3c8] ;  /* 0x0000f200ff3c7b82 */ /* 0x000ea40000000a00 */
[----:B-1----:R-:W-:Y:S01]  /*0a70*/  IMAD R64, R83, R2, RZ ;  /* 0x0000000253407224 */ /* 0x002fe200078e02ff */
[----:B------:R-:W-:Y:S01]  /*0a80*/  ISETP.GE.U32.AND P3, PT, R82, 0x100, PT ;  /* 0x000001005200780c */ /* 0x000fe20003f66070 */
[----:B------:R1:W5:Y:S03]  /*0a90*/  @P0 LDG.E.U16 R158, desc[UR6][R158.64] ;  /* 0x000000069e9e0981 */ /* 0x000366000c1e1500 */
[----:B------:R-:W-:-:S04]  /*0aa0*/  SHF.R.S32.HI R65, RZ, 0x1f, R64 ;  /* 0x0000001fff417819 */ /* 0x000fc80000011440 */
[----:B------:R-:W-:Y:S01]  /*0ab0*/  LEA.HI R65, R65, R64, RZ, 0x2 ;  /* 0x0000004041417211 */ /* 0x000fe200078f10ff */
[----:B------:R-:W-:Y:S01]  /*0ac0*/  BSSY.RECONVERGENT B0, `(.L_x_2023) ;  /* 0x000004c000007945 */ /* 0x000fe20003800200 */
[----:B------:R-:W-:Y:S01]  /*0ad0*/  ISETP.NE.AND P4, PT, RZ, UR8, PT ;  /* 0x00000008ff007c0c */ /* 0x000fe2000bf85270 */
[----:B-1----:R-:W-:Y:S01]  /*0ae0*/  HFMA2 R159, -RZ, RZ, 0, 0 ;  /* 0x00000000ff9f7431 */ /* 0x002fe200000001ff */
[C---:B------:R-:W-:Y:S02]  /*0af0*/  ISETP.GE.U32.AND P0, PT, R82.reuse, 0x200, PT ;  /* 0x000002005200780c */ /* 0x040fe40003f06070 */
[C---:B------:R-:W-:Y:S01]  /*0b00*/  ISETP.GE.U32.AND P1, PT, R82.reuse, 0x300, PT ;  /* 0x000003005200780c */ /* 0x040fe20003f26070 */
[----:B--2---:R-:W-:Y:S01]  /*0b10*/  IMAD.WIDE R60, R83, 0x4, R60 ;  /* 0x00000004533c7825 */ /* 0x004fe200078e023c */
[----:B0-----:R-:W-:Y:S02]  /*0b20*/  LEA.HI.SX32 R157, R65, R0, 0x1e ;  /* 0x00000000419d7211 */ /* 0x001fe400078ff2ff */
[----:B------:R-:W-:-:S02]  /*0b30*/  ISETP.GE.U32.AND P2, PT, R82, 0x400, PT ;  /* 0x000004005200780c */ /* 0x000fc40003f46070 */
[----:B------:R0:W5:Y:S01]  /*0b40*/  LDG.E R92, desc[UR6][R60.64] ;  /* 0x000000063c5c7981 */ /* 0x000162000c1e1900 */
[----:B------:R-:W-:Y:S02]  /*0b50*/  P2R R93, PR, RZ, 0x8 ;  /* 0x00000008ff5d7803 */ /* 0x000fe40000000000 */
[----:B------:R-:W-:Y:S02]  /*0b60*/  MOV R168, RZ ;  /* 0x000000ff00a87202 */ /* 0x000fe40000000f00 */
[----:B------:R-:W-:Y:S02]  /*0b70*/  MOV R167, R157 ;  /* 0x0000009d00a77202 */ /* 0x000fe40000000f00 */
[----:B0-----:R-:W-:Y:S02]  /*0b80*/  P2R R60, PR, RZ, 0x10 ;  /* 0x00000010ff3c7803 */ /* 0x001fe40000000000 */
[----:B---3--:R-:W-:Y:S01]  /*0b90*/  FSEL R156, R62, RZ, !P4 ;  /* 0x000000ff3e9c7208 */ /* 0x008fe20006000000 */
[----:B------:R-:W-:Y:S06]  /*0ba0*/  @!P3 BRA `(.L_x_2024) ;  /* 0x0000000000f4b947 */ /* 0x000fec0003800000 */
        /* <DEDUP_REMOVED lines=12> */
[----:B--2---:R-:W-:-:S04]  /*0c70*/  IMAD.WIDE.U32 R64, R157, 0x4, R64 ;  /* 0x000000049d407825 */ /* 0x004fc800078e0040 */
[----:B------:R-:W-:Y:S01]  /*0c80*/  HADD2.F32 R96, -RZ, R84.H0_H0 ;  /* 0x20000054ff607230 */ /* 0x000fe20000004100 */
[----:B------:R0:W5:Y:S01]  /*0c90*/  LDG.E R94, desc[UR6][R64.64] ;  /* 0x00000006405e7981 */ /* 0x000162000c1e1900 */
[--C-:B------:R-:W-:Y:S02]  /*0ca0*/  HADD2.F32 R100, -RZ, R85.reuse.H0_H0 ;  /* 0x20000055ff647230 */ /* 0x100fe40000004100 */
[----:B------:R-:W-:Y:S01]  /*0cb0*/  HADD2.F32 R99, -RZ, R85.H1_H1 ;  /* 0x30000055ff637230 */ /* 0x000fe20000004100 */
[----:B------:R-:W-:Y:S02]  /*0cc0*/  IADD3 R167, PT, PT, R157, 0x100, RZ ;  /* 0x000001009da77810 */ /* 0x000fe40007ffe0ff */
[----:B---3--:R-:W-:Y:S02]  /*0cd0*/  MOV R95, R62 ;  /* 0x0000003e005f7202 */ /* 0x008fe40000000f00 */
[----:B------:R-:W-:Y:S02]  /*0ce0*/  SHF.R.U64 R98, R62, 0x10, R63 ;  /* 0x000000103e627819 */ /* 0x000fe4000000123f */
[----:B------:R-:W-:-:S02]  /*0cf0*/  MOV R97, R63 ;  /* 0x0000003f00617202 */ /* 0x000fc40000000f00 */
[----:B------:R-:W-:Y:S02]  /*0d00*/  SHF.R.U32.HI R62, RZ, 0x10, R63 ;  /* 0x00000010ff3e7819 */ /* 0x000fe4000001163f */
[----:B----4-:R-:W-:Y:S01]  /*0d10*/  SHF.R.U64 R63, R60, 0x10, R61 ;  /* 0x000000103c3f7819 */ /* 0x010fe2000000123d */
[----:B------:R-:W-:-:S04]  /*0d20*/  HADD2.F32 R3, -RZ, R60.H0_H0 ;  /* 0x2000003cff037230 */ /* 0x000fc80000004100 */
[----:B------:R-:W-:Y:S02]  /*0d30*/  HADD2.F32 R63, -RZ, R63.H0_H0 ;  /* 0x2000003fff3f7230 */ /* 0x000fe40000004100 */
[C---:B------:R-:W-:Y:S01]  /*0d40*/  FADD.FTZ R3, -R156.reuse, R3 ;  /* 0x000000039c037221 */ /* 0x040fe20000010100 */
[----:B------:R-:W-:Y:S02]  /*0d50*/  HADD2.F32 R60, -RZ, R98.H0_H0 ;  /* 0x20000062ff3c7230 */ /* 0x000fe40000004100 */
[----:B------:R-:W-:Y:S01]  /*0d60*/  FADD.FTZ R63, -R156, R63 ;  /* 0x0000003f9c3f7221 */ /* 0x000fe20000010100 */
[----:B------:R-:W-:-:S03]  /*0d70*/  HADD2.F32 R95, -RZ, R95.H0_H0 ;  /* 0x2000005fff5f7230 */ /* 0x000fc60000004100 */
[C---:B-----5:R-:W-:Y:S01]  /*0d80*/  FMUL.FTZ R98, R92.reuse, R63 ;  /* 0x0000003f5c627220 */ /* 0x060fe20000410000 */
[----:B------:R-:W-:Y:S02]  /*0d90*/  HADD2.F32 R63, -RZ, R61.H0_H0 ;  /* 0x2000003dff3f7230 */ /* 0x000fe40000004100 */
[----:B------:R-:W-:Y:S01]  /*0da0*/  FMUL.FTZ R3, R92, R3 ;  /* 0x000000035c037220 */ /* 0x000fe20000410000 */
[----:B0-----:R-:W-:Y:S01]  /*0db0*/  SHF.R.U32.HI R65, RZ, 0x10, R61 ;  /* 0x00000010ff417819 */ /* 0x001fe2000001163d */
[----:B------:R-:W-:Y:S01]  /*0dc0*/  FADD.FTZ R28, R28, R95 ;  /* 0x0000005f1c1c7221 */ /* 0x000fe20000010000 */
[-C--:B------:R-:W-:Y:S01]  /*0dd0*/  FMUL.FTZ R96, R96, R95.reuse ;  /* 0x0000005f60607220 */ /* 0x080fe20000410000 */
[----:B------:R-:W-:Y:S01]  /*0de0*/  FADD.FTZ R63, -R156, R63 ;  /* 0x0000003f9c3f7221 */ /* 0x000fe20000010100 */
[----:B------:R-:W-:Y:S01]  /*0df0*/  FFMA.FTZ R56, R3, R95, R56 ;  /* 0x0000005f03387223 */ /* 0x000fe20000010038 */
[----:B------:R-:W-:Y:S02]  /*0e00*/  HADD2.F32 R95, -RZ, R84.H1_H1 ;  /* 0x30000054ff5f7230 */ /* 0x000fe40000004100 */
[----:B------:R-:W-:-:S02]  /*0e10*/  HADD2.F32 R61, -RZ, R97.H0_H0 ;  /* 0x20000061ff3d7230 */ /* 0x000fc40000004100 */
[----:B------:R-:W-:Y:S01]  /*0e20*/  FMUL.FTZ R97, R92, R63 ;  /* 0x0000003f5c617220 */ /* 0x000fe20000410000 */
[----:B------:R-:W-:Y:S02]  /*0e30*/  HADD2.F32 R65, -RZ, R65.H0_H0 ;  /* 0x20000041ff417230 */ /* 0x000fe40000004100 */
[----:B------:R-:W-:Y:S01]  /*0e40*/  FADD.FTZ R29, R29, R60 ;  /* 0x0000003c1d1d7221 */ /* 0x000fe20000010000 */
[-C--:B------:R-:W-:Y:S01]  /*0e50*/  FFMA.FTZ R57, R98, R60.reuse, R57 ;  /* 0x0000003c62397223 */ /* 0x080fe20000010039 */
[----:B------:R-:W-:Y:S01]  /*0e60*/  FMUL.FTZ R95, R95, R60 ;  /* 0x0000003c5f5f7220 */ /* 0x000fe20000410000 */
[----:B------:R-:W-:Y:S01]  /*0e70*/  FADD.FTZ R30, R30, R61 ;  /* 0x0000003d1e1e7221 */ /* 0x000fe20000010000 */
[----:B------:R-:W-:Y:S01]  /*0e80*/  FADD.FTZ R65, -R156, R65 ;  /* 0x000000419c417221 */ /* 0x000fe20000010100 */
[-C--:B------:R-:W-:Y:S01]  /*0e90*/  FFMA.FTZ R58, R97, R61.reuse, R58 ;  /* 0x0000003d613a7223 */ /* 0x080fe2000001003a */
[----:B------:R-:W-:Y:S01]  /*0ea0*/  FMUL.FTZ R100, R100, R61 ;  /* 0x0000003d64647220 */ /* 0x000fe20000410000 */
[----:B------:R-:W-:Y:S01]  /*0eb0*/  FADD.FTZ R60, RZ, R96 ;  /* 0x00000060ff3c7221 */ /* 0x000fe20000010000 */
[----:B------:R-:W-:Y:S01]  /*0ec0*/  FFMA.FTZ R61, R3, R96, RZ ;  /* 0x00000060033d7223 */ /* 0x000fe200000100ff */
        /* <DEDUP_REMOVED lines=10> */
[----:B------:R-:W-:-:S07]  /*0f70*/  FFMA.FTZ R168, R102, R99, R61 ;  /* 0x0000006366a87223 */ /* 0x000fce000001003d */
.L_x_2024:
[----:B------:R-:W-:Y:S05]  /*0f80*/  BSYNC.RECONVERGENT B0 ;  /* 0x0000000000007941 */ /* 0x000fea0003800200 */
.L_x_2023:
        /* <DEDUP_REMOVED lines=14> */
[----:B------:R-:W-:Y:S02]  /*1070*/  HADD2.F32 R104, -RZ, R86.H0_H0 ;  /* 0x20000056ff687230 */ /* 0x000fe40000004100 */
[----:B0-----:R-:W-:-:S05]  /*1080*/  @P3 IMAD.WIDE.U32 R66, R167, 0x8, R66 ;  /* 0x00000008a7423825 */ /* 0x001fca00078e0042 */
[----:B------:R0:W5:Y:S01]  /*1090*/  @P3 LDG.E.64 R78, desc[UR6][R66.64] ;  /* 0x00000006424e3981 */ /* 0x000162000c1e1b00 */
[--C-:B------:R-:W-:Y:S02]  /*10a0*/  HADD2.F32 R108, -RZ, R87.reuse.H0_H0 ;  /* 0x20000057ff6c7230 */ /* 0x100fe40000004100 */
[----:B------:R-:W-:Y:S01]  /*10b0*/  HADD2.F32 R109, -RZ, R87.H1_H1 ;  /* 0x30000057ff6d7230 */ /* 0x000fe20000004100 */
[----:B------:R-:W-:Y:S02]  /*10c0*/  IADD3 R167, PT, PT, R167, 0x100, RZ ;  /* 0x00000100a7a77810 */ /* 0x000fe40007ffe0ff */
[----:B---3--:R-:W-:Y:S02]  /*10d0*/  MOV R103, R62 ;  /* 0x0000003e00677202 */ /* 0x008fe40000000f00 */
[----:B------:R-:W-:Y:S02]  /*10e0*/  SHF.R.U64 R106, R62, 0x10, R63 ;  /* 0x000000103e6a7819 */ /* 0x000fe4000000123f */
[----:B------:R-:W-:-:S02]  /*10f0*/  MOV R107, R63 ;  /* 0x0000003f006b7202 */ /* 0x000fc40000000f00 */
[----:B------:R-:W-:Y:S01]  /*1100*/  SHF.R.U32.HI R62, RZ, 0x10, R63 ;  /* 0x00000010ff3e7819 */ /* 0x000fe2000001163f */
[----:B----4-:R-:W-:Y:S01]  /*1110*/  HADD2.F32 R63, -RZ, R60.H0_H0 ;  /* 0x2000003cff3f7230 */ /* 0x010fe20000004100 */
[----:B------:R-:W-:Y:S01]  /*1120*/  SHF.R.U64 R105, R60, 0x10, R61 ;  /* 0x000000103c697819 */ /* 0x000fe2000000123d */
[----:B0-----:R-:W-:-:S03]  /*1130*/  HADD2.F32 R67, -RZ, R103.H0_H0 ;  /* 0x20000067ff437230 */ /* 0x001fc60000004100 */
[----:B------:R-:W-:Y:S01]  /*1140*/  FADD.FTZ R63, -R156, R63 ;  /* 0x0000003f9c3f7221 */ /* 0x000fe20000010100 */
[----:B------:R-:W-:-:S03]  /*1150*/  HADD2.F32 R105, -RZ, R105.H0_H0 ;  /* 0x20000069ff697230 */ /* 0x000fc60000004100 */
[----:B-----5:R-:W-:Y:S01]  /*1160*/  FMUL.FTZ R103, R92, R63 ;  /* 0x0000003f5c677220 */ /* 0x020fe20000410000 */
[----:B------:R-:W-:Y:S02]  /*1170*/  HADD2.F32 R63, -RZ, R61.H0_H0 ;  /* 0x2000003dff3f7230 */ /* 0x000fe40000004100 */
[C---:B------:R-:W-:Y:S01]  /*1180*/  FADD.FTZ R105, -R156.reuse, R105 ;  /* 0x000000699c697221 */ /* 0x040fe20000010100 */
[----:B------:R-:W-:Y:S01]  /*1190*/  SHF.R.U32.HI R65, RZ, 0x10, R61 ;  /* 0x00000010ff417819 */ /* 0x000fe2000001163d */
[----:B------:R-:W-:Y:S02]  /*11a0*/  HADD2.F32 R60, -RZ, R106.H0_H0 ;  /* 0x2000006aff3c7230 */ /* 0x000fe40000004100 */
[----:B------:R-:W-:Y:S01]  /*11b0*/  FADD.FTZ R63, -R156, R63 ;  /* 0x0000003f9c3f7221 */ /* 0x000fe20000010100 */
[----:B------:R-:W-:Y:S01]  /*11c0*/  FMUL.FTZ R106, R92, R105 ;  /* 0x000000695c6a7220 */ /* 0x000fe20000410000 */
[----:B------:R-:W-:Y:S02]  /*11d0*/  HADD2.F32 R105, -RZ, R86.H1_H1 ;  /* 0x30000056ff697230 */ /* 0x000fe40000004100 */
[----:B------:R-:W-:Y:S01]  /*11e0*/  FMUL.FTZ R104, R104, R67 ;  /* 0x0000004368687220 */ /* 0x000fe20000410000 */
[----:B------:R-:W-:-:S02]  /*11f0*/  HADD2.F32 R61, -RZ, R107.H0_H0 ;  /* 0x2000006bff3d7230 */ /* 0x000fc40000004100 */
        /* <DEDUP_REMOVED lines=24> */
.L_x_2026:
[----:B------:R-:W-:Y:S05]  /*1380*/  BSYNC.RECONVERGENT B0 ;  /* 0x0000000000007941 */ /* 0x000fea0003800200 */
.L_x_2025:
        /* <DEDUP_REMOVED lines=11> */
[----:B------:R-:W0:Y:S02]  /*1440*/  @P3 LDC.64 R66, c[0x0][0x438] ;  /* 0x00010e00ff423b82 */ /* 0x000e240000000a00 */
[----:B0-----:R-:W-:-:S05]  /*1450*/  @P3 IMAD.WIDE.U32 R66, R167, 0x8, R66 ;  /* 0x00000008a7423825 */ /* 0x001fca00078e0042 */
[----:B------:R-:W5:Y:S01]  /*1460*/  @P3 LDG.E.64 R76, desc[UR6][R66.64] ;  /* 0x00000006424c3981 */ /* 0x000f62000c1e1b00 */
[----:B--2---:R-:W-:-:S05]  /*1470*/  IMAD.WIDE.U32 R64, R167, 0x4, R64 ;  /* 0x00000004a7407825 */ /* 0x004fca00078e0040 */
[----:B------:R0:W5:Y:S01]  /*1480*/  LDG.E R111, desc[UR6][R64.64] ;  /* 0x00000006406f7981 */ /* 0x000162000c1e1900 */
[----:B------:R-:W-:Y:S01]  /*1490*/  HADD2.F32 R119, -RZ, R89.H1_H1 ;  /* 0x30000059ff777230 */ /* 0x000fe20000004100 */
[----:B------:R-:W-:Y:S02]  /*14a0*/  IADD3 R167, PT, PT, R167, 0x100, RZ ;  /* 0x00000100a7a77810 */ /* 0x000fe40007ffe0ff */
[----:B---3--:R-:W-:Y:S02]  /*14b0*/  MOV R112, R62 ;  /* 0x0000003e00707202 */ /* 0x008fe40000000f00 */
[--C-:B------:R-:W-:Y:S02]  /*14c0*/  SHF.R.U64 R114, R62, 0x10, R63.reuse ;  /* 0x000000103e727819 */ /* 0x100fe4000000123f */
[----:B------:R-:W-:Y:S02]  /*14d0*/  MOV R116, R63 ;  /* 0x0000003f00747202 */ /* 0x000fe40000000f00 */
[----:B------:R-:W-:Y:S01]  /*14e0*/  SHF.R.U32.HI R62, RZ, 0x10, R63 ;  /* 0x00000010ff3e7819 */ /* 0x000fe2000001163f */
[----:B----4-:R-:W-:Y:S01]  /*14f0*/  HADD2.F32 R63, -RZ, R60.H0_H0 ;  /* 0x2000003cff3f7230 */ /* 0x010fe20000004100 */
[----:B------:R-:W-:-:S05]  /*1500*/  SHF.R.U64 R60, R60, 0x10, R61 ;  /* 0x000000103c3c7819 */ /* 0x000fca000000123d */
[----:B------:R-:W-:Y:S02]  /*1510*/  HADD2.F32 R115, -RZ, R60.H0_H0 ;  /* 0x2000003cff737230 */ /* 0x000fe40000004100 */
[C---:B------:R-:W-:Y:S01]  /*1520*/  FADD.FTZ R113, -R156.reuse, R63 ;  /* 0x0000003f9c717221 */ /* 0x040fe20000010100 */
[----:B------:R-:W-:Y:S02]  /*1530*/  HADD2.F32 R63, -RZ, R112.H0_H0 ;  /* 0x20000070ff3f7230 */ /* 0x000fe40000004100 */
[----:B------:R-:W-:Y:S01]  /*1540*/  FADD.FTZ R115, -R156, R115 ;  /* 0x000000739c737221 */ /* 0x000fe20000010100 */
[----:B------:R-:W-:Y:S02]  /*1550*/  HADD2.F32 R112, -RZ, R88.H0_H0 ;  /* 0x20000058ff707230 */ /* 0x000fe40000004100 */
[C---:B-----5:R-:W-:Y:S01]  /*1560*/  FMUL.FTZ R113, R92.reuse, R113 ;  /* 0x000000715c717220 */ /* 0x060fe20000410000 */
[----:B------:R-:W-:Y:S02]  /*1570*/  HADD2.F32 R60, -RZ, R114.H0_H0 ;  /* 0x20000072ff3c7230 */ /* 0x000fe40000004100 */
[----:B------:R-:W-:Y:S01]  /*1580*/  FMUL.FTZ R114, R92, R115 ;  /* 0x000000735c727220 */ /* 0x000fe20000410000 */
[----:B------:R-:W-:-:S02]  /*1590*/  HADD2.F32 R115, -RZ, R88.H1_H1 ;  /* 0x30000058ff737230 */ /* 0x000fc40000004100 */
[----:B------:R-:W-:Y:S01]  /*15a0*/  FADD.FTZ R20, R20, R63 ;  /* 0x0000003f14147221 */ /* 0x000fe20000010000 */
[-C--:B------:R-:W-:Y:S01]  /*15b0*/  FFMA.FTZ R48, R113, R63.reuse, R48 ;  /* 0x0000003f71307223 */ /* 0x080fe20000010030 */
[----:B------:R-:W-:Y:S01]  /*15c0*/  FMUL.FTZ R112, R112, R63 ;  /* 0x0000003f70707220 */ /* 0x000fe20000410000 */
[----:B------:R-:W-:Y:S02]  /*15d0*/  HADD2.F32 R63, -RZ, R61.H0_H0 ;  /* 0x2000003dff3f7230 */ /* 0x000fe40000004100 */
[----:B------:R-:W-:Y:S01]  /*15e0*/  FADD.FTZ R21, R21, R60 ;  /* 0x0000003c15157221 */ /* 0x000fe20000010000 */
[-C--:B------:R-:W-:Y:S01]  /*15f0*/  FFMA.FTZ R49, R114, R60.reuse, R49 ;  /* 0x0000003c72317223 */ /* 0x080fe20000010031 */
[----:B------:R-:W-:Y:S01]  /*1600*/  FMUL.FTZ R115, R115, R60 ;  /* 0x0000003c73737220 */ /* 0x000fe20000410000 */
[----:B------:R-:W-:Y:S01]  /*1610*/  SHF.R.U32.HI R60, RZ, 0x10, R61 ;  /* 0x00000010ff3c7819 */ /* 0x000fe2000001163d */
[----:B------:R-:W-:Y:S01]  /*1620*/  FADD.FTZ R63, -R156, R63 ;  /* 0x0000003f9c3f7221 */ /* 0x000fe20000010100 */
[----:B------:R-:W-:-:S02]  /*1630*/  HADD2.F32 R61, -RZ, R116.H0_H0 ;  /* 0x20000074ff3d7230 */ /* 0x000fc40000004100 */
[----:B------:R-:W-:Y:S02]  /*1640*/  HADD2.F32 R116, -RZ, R89.H0_H0 ;  /* 0x20000059ff747230 */ /* 0x000fe40000004100 */
[----:B------:R-:W-:Y:S01]  /*1650*/  FMUL.FTZ R117, R92, R63 ;  /* 0x0000003f5c757220 */ /* 0x000fe20000410000 */
[----:B0-----:R-:W-:Y:S02]  /*1660*/  HADD2.F32 R65, -RZ, R60.H0_H0 ;  /* 0x2000003cff417230 */ /* 0x001fe40000004100 */
[----:B------:R-:W-:Y:S01]  /*1670*/  FADD.FTZ R22, R22, R61 ;  /* 0x0000003d16167221 */ /* 0x000fe20000010000 */
[----:B------:R-:W-:Y:S01]  /*1680*/  FADD.FTZ R60, R159, R112 ;  /* 0x000000709f3c7221 */ /* 0x000fe20000010000 */
[-C--:B------:R-:W-:Y:S01]  /*1690*/  FFMA.FTZ R50, R117, R61.reuse, R50 ;  /* 0x0000003d75327223 */ /* 0x080fe20000010032 */
[----:B------:R-:W-:Y:S01]  /*16a0*/  FMUL.FTZ R116, R116, R61 ;  /* 0x0000003d74747220 */ /* 0x000fe20000410000 */
[----:B------:R-:W-:Y:S01]  /*16b0*/  FADD.FTZ R65, -R156, R65 ;  /* 0x000000419c417221 */ /* 0x000fe20000010100 */
[----:B------:R-:W-:Y:S01]  /*16c0*/  FFMA.FTZ R61, R113, R112, R168 ;  /* 0x00000070713d7223 */ /* 0x000fe200000100a8 */
[----:B------:R-:W-:-:S02]  /*16d0*/  HADD2.F32 R62, -RZ, R62.H0_H0 ;  /* 0x2000003eff3e7230 */ /* 0x000fc40000004100 */
[----:B------:R-:W-:Y:S01]  /*16e0*/  FADD.FTZ R63, R60, R115 ;  /* 0x000000733c3f7221 */ /* 0x000fe20000010000 */
[----:B------:R-:W-:Y:S01]  /*16f0*/  FMUL.FTZ R118, R92, R65 ;  /* 0x000000415c767220 */ /* 0x000fe20000410000 */
[----:B------:R-:W-:Y:S01]  /*1700*/  FFMA.FTZ R60, R114, R115, R61 ;  /* 0x00000073723c7223 */ /* 0x000fe2000001003d */
[----:B------:R-:W-:Y:S02]  /*1710*/  FADD.FTZ R23, R23, R62 ;  /* 0x0000003e17177221 */ /* 0x000fe40000010000 */
[-C--:B------:R-:W-:Y:S01]  /*1720*/  FFMA.FTZ R51, R118, R62.reuse, R51 ;  /* 0x0000003e76337223 */ /* 0x080fe20000010033 */
[----:B------:R-:W-:Y:S01]  /*1730*/  FMUL.FTZ R119, R119, R62 ;  /* 0x0000003e77777220 */ /* 0x000fe20000410000 */
[----:B------:R-:W-:Y:S01]  /*1740*/  FADD.FTZ R62, R63, R116 ;  /* 0x000000743f3e7221 */ /* 0x000fe20000010000 */
[----:B------:R-:W-:-:S03]  /*1750*/  FFMA.FTZ R61, R117, R116, R60 ;  /* 0x00000074753d7223 */ /* 0x000fc6000001003c */
[----:B------:R-:W-:Y:S01]  /*1760*/  FADD.FTZ R159, R62, R119 ;  /* 0x000000773e9f7221 */ /* 0x000fe20000010000 */
[----:B------:R-:W-:-:S07]  /*1770*/  FFMA.FTZ R168, R118, R119, R61 ;  /* 0x0000007776a87223 */ /* 0x000fce000001003d */
.L_x_2028:
[----:B------:R-:W-:Y:S05]  /*1780*/  BSYNC.RECONVERGENT B0 ;  /* 0x0000000000007941 */ /* 0x000fea0003800200 */
.L_x_2027:
        /* <DEDUP_REMOVED lines=8> */
[----:B-1----:R-:W-:Y:S01]  /*1810*/  IMAD.WIDE.U32 R60, R167, 0x8, R60 ;  /* 0x00000008a73c7825 */ /* 0x002fe200078e003c */
[----:B------:R-:W-:-:S05]  /*1820*/  ISETP.NE.AND.EX P3, PT, RZ, UR11, PT, P3 ;  /* 0x0000000bff007c0c */ /* 0x000fca000bf65330 */
[----:B------:R-:W4:Y:S08]  /*1830*/  LDG.E.64 R60, desc[UR6][R60.64] ;  /* 0x000000063c3c7981 */ /* 0x000f30000c1e1b00 */
[----:B------:R-:W0:Y:S02]  /*1840*/  @P3 LDC.64 R66, c[0x0][0x438] ;  /* 0x00010e00ff423b82 */ /* 0x000e240000000a00 */
[----:B0-----:R-:W-:-:S05]  /*1850*/  @P3 IMAD.WIDE.U32 R66, R167, 0x8, R66 ;  /* 0x00000008a7423825 */ /* 0x001fca00078e0042 */
[----:B------:R-:W5:Y:S01]  /*1860*/  @P3 LDG.E.64 R74, desc[UR6][R66.64] ;  /* 0x00000006424a3981 */ /* 0x000f62000c1e1b00 */
[----:B------:R-:W-:Y:S02]  /*1870*/  HADD2.F32 R122, -RZ, R90.H0_H0 ;  /* 0x2000005aff7a7230 */ /* 0x000fe40000004100 */
[----:B--2---:R-:W-:-:S04]  /*1880*/  IMAD.WIDE.U32 R64, R167, 0x4, R64 ;  /* 0x00000004a7407825 */ /* 0x004fc800078e0040 */
[----:B------:R-:W-:Y:S01]  /*1890*/  HADD2.F32 R126, -RZ, R160.H0_H0 ;  /* 0x200000a0ff7e7230 */ /* 0x000fe20000004100 */
[----:B------:R0:W5:Y:S01]  /*18a0*/  LDG.E R120, desc[UR6][R64.64] ;  /* 0x0000000640787981 */ /* 0x000162000c1e1900 */
        /* <DEDUP_REMOVED lines=11> */
[C---:B-----5:R-:W-:Y:S01]  /*1960*/  FMUL.FTZ R121, R92.reuse, R127 ;  /* 0x0000007f5c797220 */ /* 0x060fe20000410000 */
[----:B------:R-:W-:Y:S02]  /*1970*/  HADD2.F32 R60, -RZ, R123.H0_H0 ;  /* 0x2000007bff3c7230 */ /* 0x000fe40000004100 */
[----:B------:R-:W-:Y:S02]  /*1980*/  HADD2.F32 R123, -RZ, R90.H1_H1 ;  /* 0x3000005aff7b7230 */ /* 0x000fe40000004100 */
[----:B------:R-:W-:Y:S01]  /*1990*/  FMUL.FTZ R124, R92, R169 ;  /* 0x000000a95c7c7220 */ /* 0x000fe20000410000 */
[----:B------:R-:W-:Y:S01]  /*19a0*/  FADD.FTZ R16, R16, R63 ;  /* 0x0000003f10107221 */ /* 0x000fe20000010000 */
[-C--:B------:R-:W-:Y:S01]  /*19b0*/  FFMA.FTZ R44, R121, R63.reuse, R44 ;  /* 0x0000003f792c7223 */ /* 0x080fe2000001002c */
[----:B------:R-:W-:Y:S01]  /*19c0*/  FMUL.FTZ R122, R122, R63 ;  /* 0x0000003f7a7a7220 */ /* 0x000fe20000410000 */
[----:B------:R-:W-:-:S02]  /*19d0*/  HADD2.F32 R63, -RZ, R61.H0_H0 ;  /* 0x2000003dff3f7230 */ /* 0x000fc40000004100 */
[----:B------:R-:W-:Y:S01]  /*19e0*/  FADD.FTZ R17, R17, R60 ;  /* 0x0000003c11117221 */ /* 0x000fe20000010000 */
[-C--:B------:R-:W-:Y:S01]  /*19f0*/  FFMA.FTZ R45, R124, R60.reuse, R45 ;  /* 0x0000003c7c2d7223 */ /* 0x080fe2000001002d */
[----:B------:R-:W-:Y:S01]  /*1a00*/  FMUL.FTZ R123, R123, R60 ;  /* 0x0000003c7b7b7220 */ /* 0x000fe20000410000 */
[----:B------:R-:W-:Y:S01]  /*1a10*/  SHF.R.U32.HI R60, RZ, 0x10, R61 ;  /* 0x00000010ff3c7819 */ /* 0x000fe2000001163d */
[----:B------:R-:W-:Y:S01]  /*1a20*/  FADD.FTZ R63, -R156, R63 ;  /* 0x0000003f9c3f7221 */ /* 0x000fe20000010100 */
[----:B------:R-:W-:-:S03]  /*1a30*/  HADD2.F32 R61, -RZ, R125.H0_H0 ;  /* 0x2000007dff3d7230 */ /* 0x000fc60000004100 */
[----:B0-----:R-:W-:Y:S02]  /*1a40*/  HADD2.F32 R65, -RZ, R60.H0_H0 ;  /* 0x2000003cff417230 */ /* 0x001fe40000004100 */
[----:B------:R-:W-:Y:S01]  /*1a50*/  FMUL.FTZ R125, R92, R63 ;  /* 0x0000003f5c7d7220 */ /* 0x000fe20000410000 */
[----:B------:R-:W-:Y:S01]  /*1a60*/  FADD.FTZ R18, R18, R61 ;  /* 0x0000003d12127221 */ /* 0x000fe20000010000 */
[-C--:B------:R-:W-:Y:S01]  /*1a70*/  FMUL.FTZ R126, R126, R61.reuse ;  /* 0x0000003d7e7e7220 */ /* 0x080fe20000410000 */
[----:B------:R-:W-:Y:S01]  /*1a80*/  FADD.FTZ R60, R159, R122 ;  /* 0x0000007a9f3c7221 */ /* 0x000fe20000010000 */
[----:B------:R-:W-:Y:S01]  /*1a90*/  FFMA.FTZ R46, R125, R61, R46 ;  /* 0x0000003d7d2e7223 */ /* 0x000fe2000001002e */
[----:B------:R-:W-:Y:S01]  /*1aa0*/  FADD.FTZ R65, -R156, R65 ;  /* 0x000000419c417221 */ /* 0x000fe20000010100 */
[----:B------:R-:W-:Y:S01]  /*1ab0*/  FFMA.FTZ R61, R121, R122, R168 ;  /* 0x0000007a793d7223 */ /* 0x000fe200000100a8 */
[----:B------:R-:W-:Y:S02]  /*1ac0*/  HADD2.F32 R62, -RZ, R62.H0_H0 ;  /* 0x2000003eff3e7230 */ /* 0x000fe40000004100 */
[----:B------:R-:W-:Y:S01]  /*1ad0*/  FADD.FTZ R63, R60, R123 ;  /* 0x0000007b3c3f7221 */ /* 0x000fe20000010000 */
[----:B------:R-:W-:-:S02]  /*1ae0*/  HADD2.F32 R127, -RZ, R160.H1_H1 ;  /* 0x300000a0ff7f7230 */ /* 0x000fc40000004100 */
        /* <DEDUP_REMOVED lines=9> */
.L_x_2030:
[----:B------:R-:W-:Y:S05]  /*1b80*/  BSYNC.RECONVERGENT B0 ;  /* 0x0000000000007941 */ /* 0x000fea0003800200 */
.L_x_2029:
        /* <DEDUP_REMOVED lines=13> */
[----:B0-----:R-:W-:-:S05]  /*1c60*/  @P4 IMAD.WIDE.U32 R66, R167, 0x8, R66 ;  /* 0x00000008a7424825 */ /* 0x001fca00078e0042 */
[----:B------:R0:W5:Y:S01]  /*1c70*/  @P4 LDG.E.64 R72, desc[UR6][R66.64] ;  /* 0x0000000642484981 */ /* 0x000162000c1e1b00 */
[----:B--2---:R-:W-:-:S04]  /*1c80*/  IMAD.WIDE.U32 R64, R167, 0x4, R64 ;  /* 0x00000004a7407825 */ /* 0x004fc800078e0040 */
[--C-:B------:R-:W-:Y:S01]  /*1c90*/  HADD2.F32 R134, -RZ, R162.reuse.H0_H0 ;  /* 0x200000a2ff867230 */ /* 0x100fe20000004100 */
[----:B------:R1:W5:Y:S01]  /*1ca0*/  LDG.E R129, desc[UR6][R64.64] ;  /* 0x0000000640817981 */ /* 0x000362000c1e1900 */
[----:B------:R-:W-:Y:S01]  /*1cb0*/  HADD2.F32 R137, -RZ, R162.H1_H1 ;  /* 0x300000a2ff897230 */ /* 0x000fe20000004100 */
[----:B------:R-:W-:Y:S02]  /*1cc0*/  IADD3 R167, PT, PT, R167, 0x100, RZ ;  /* 0x00000100a7a77810 */ /* 0x000fe40007ffe0ff */
[----:B---3--:R-:W-:Y:S01]  /*1cd0*/  SHF.R.U64 R131, R60, 0x10, R61 ;  /* 0x000000103c837819 */ /* 0x008fe2000000123d */
[----:B------:R-:W-:-:S04]  /*1ce0*/  HADD2.F32 R133, -RZ, R60.H0_H0 ;  /* 0x2000003cff857230 */ /* 0x000fc80000004100 */
[----:B------:R-:W-:Y:S01]  /*1cf0*/  HADD2.F32 R135, -RZ, R131.H0_H0 ;  /* 0x20000083ff877230 */ /* 0x000fe20000004100 */
[----:B----4-:R-:W-:Y:S01]  /*1d00*/  MOV R130, R62 ;  /* 0x0000003e00827202 */ /* 0x010fe20000000f00 */
[----:B------:R-:W-:Y:S01]  /*1d10*/  FADD.FTZ R133, -R156, R133 ;  /* 0x000000859c857221 */ /* 0x000fe20000010100 */
[--C-:B------:R-:W-:Y:S02]  /*1d20*/  SHF.R.U64 R132, R62, 0x10, R63.reuse ;  /* 0x000000103e847819 */ /* 0x100fe4000000123f */
[----:B0-----:R-:W-:Y:S02]  /*1d30*/  MOV R66, R63 ;  /* 0x0000003f00427202 */ /* 0x001fe40000000f00 */
[----:B------:R-:W-:Y:S01]  /*1d40*/  SHF.R.U32.HI R67, RZ, 0x10, R63 ;  /* 0x00000010ff437819 */ /* 0x000fe2000001163f */
[----:B------:R-:W-:Y:S02]  /*1d50*/  HADD2.F32 R63, -RZ, R130.H0_H0 ;  /* 0x20000082ff3f7230 */ /* 0x000fe40000004100 */
[----:B------:R-:W-:Y:S01]  /*1d60*/  FADD.FTZ R135, -R156, R135 ;  /* 0x000000879c877221 */ /* 0x000fe20000010100 */
[----:B------:R-:W-:-:S02]  /*1d70*/  HADD2.F32 R130, -RZ, R161.H0_H0 ;  /* 0x200000a1ff827230 */ /* 0x000fc40000004100 */
[C---:B-----5:R-:W-:Y:S01]  /*1d80*/  FMUL.FTZ R131, R92.reuse, R133 ;  /* 0x000000855c837220 */ /* 0x060fe20000410000 */
[----:B------:R-:W-:Y:S02]  /*1d90*/  HADD2.F32 R60, -RZ, R132.H0_H0 ;  /* 0x20000084ff3c7230 */ /* 0x000fe40000004100 */
[----:B------:R-:W-:Y:S01]  /*1da0*/  FMUL.FTZ R132, R92, R135 ;  /* 0x000000875c847220 */ /* 0x000fe20000410000 */
[----:B------:R-:W-:Y:S02]  /*1db0*/  HADD2.F32 R133, -RZ, R161.H1_H1 ;  /* 0x300000a1ff857230 */ /* 0x000fe40000004100 */
        /* <DEDUP_REMOVED lines=9> */
[----:B------:R-:W-:-:S03]  /*1e50*/  HADD2.F32 R61, -RZ, R66.H0_H0 ;  /* 0x20000042ff3d7230 */ /* 0x000fc60000004100 */
[----:B-1----:R-:W-:Y:S02]  /*1e60*/  HADD2.F32 R65, -RZ, R60.H0_H0 ;  /* 0x2000003cff417230 */ /* 0x002fe40000004100 */
        /* <DEDUP_REMOVED lines=9> */
[----:B------:R-:W-:Y:S01]  /*1f00*/  FMUL.FTZ R136, R92, R65 ;  /* 0x000000415c887220 */ /* 0x000fe20000410000 */
[----:B------:R-:W-:Y:S01]  /*1f10*/  FFMA.FTZ R60, R132, R133, R61 ;  /* 0x00000085843c7223 */ /* 0x000fe2000001003d */
[----:B------:R-:W-:-:S02]  /*1f20*/  FADD.FTZ R15, R15, R62 ;  /* 0x0000003e0f0f7221 */ /* 0x000fc40000010000 */
[-C--:B------:R-:W-:Y:S01]  /*1f30*/  FFMA.FTZ R43, R136, R62.reuse, R43 ;  /* 0x0000003e882b7223 */ /* 0x080fe2000001002b */
[----:B------:R-:W-:Y:S01]  /*1f40*/  FMUL.FTZ R137, R137, R62 ;  /* 0x0000003e89897220 */ /* 0x000fe20000410000 */
[----:B------:R-:W-:Y:S01]  /*1f50*/  FADD.FTZ R62, R63, R134 ;  /* 0x000000863f3e7221 */ /* 0x000fe20000010000 */
[----:B------:R-:W-:-:S03]  /*1f60*/  FFMA.FTZ R61, R135, R134, R60 ;  /* 0x00000086873d7223 */ /* 0x000fc6000001003c */
[----:B------:R-:W-:Y:S01]  /*1f70*/  FADD.FTZ R159, R62, R137 ;  /* 0x000000893e9f7221 */ /* 0x000fe20000010000 */
[----:B------:R-:W-:-:S07]  /*1f80*/  FFMA.FTZ R168, R136, R137, R61 ;  /* 0x0000008988a87223 */ /* 0x000fce000001003d */
.L_x_2032:
[----:B------:R-:W-:Y:S05]  /*1f90*/  BSYNC.RECONVERGENT B0 ;  /* 0x0000000000007941 */ /* 0x000fea0003800200 */
.L_x_2031:
        /* <DEDUP_REMOVED lines=16> */
[----:B------:R-:W-:Y:S01]  /*20a0*/  HADD2.F32 R144, -RZ, R164.H0_H0 ;  /* 0x200000a4ff907230 */ /* 0x000fe20000004100 */
[----:B------:R1:W5:Y:S01]  /*20b0*/  LDG.E R138, desc[UR6][R64.64] ;  /* 0x00000006408a7981 */ /* 0x000362000c1e1900 */
[----:B------:R-:W-:Y:S02]  /*20c0*/  IADD3 R167, PT, PT, R167, 0x100, RZ ;  /* 0x00000100a7a77810 */ /* 0x000fe40007ffe0ff */
[----:B---3--:R-:W-:Y:S01]  /*20d0*/  SHF.R.U64 R140, R60, 0x10, R61 ;  /* 0x000000103c8c7819 */ /* 0x008fe2000000123d */
[----:B------:R-:W-:-:S04]  /*20e0*/  HADD2.F32 R143, -RZ, R60.H0_H0 ;  /* 0x2000003cff8f7230 */ /* 0x000fc80000004100 */
[----:B------:R-:W-:Y:S02]  /*20f0*/  HADD2.F32 R145, -RZ, R140.H0_H0 ;  /* 0x2000008cff917230 */ /* 0x000fe40000004100 */
[----:B------:R-:W-:Y:S01]  /*2100*/  FADD.FTZ R143, -R156, R143 ;  /* 0x0000008f9c8f7221 */ /* 0x000fe20000010100 */
[----:B----4-:R-:W-:Y:S02]  /*2110*/  MOV R139, R62 ;  /* 0x0000003e008b7202 */ /* 0x010fe40000000f00 */
[----:B------:R-:W-:Y:S01]  /*2120*/  SHF.R.U64 R141, R62, 0x10, R63 ;  /* 0x000000103e8d7819 */ /* 0x000fe2000000123f */
[----:B------:R-:W-:Y:S01]  /*2130*/  HADD2.F32 R140, -RZ, R163.H0_H0 ;  /* 0x200000a3ff8c7230 */ /* 0x000fe20000004100 */
[----:B0-----:R-:W-:Y:S01]  /*2140*/  MOV R66, R63 ;  /* 0x0000003f00427202 */ /* 0x001fe20000000f00 */
[----:B------:R-:W-:Y:S01]  /*2150*/  FADD.FTZ R145, -R156, R145 ;  /* 0x000000919c917221 */ /* 0x000fe20000010100 */
[----:B------:R-:W-:Y:S01]  /*2160*/  SHF.R.U32.HI R67, RZ, 0x10, R63 ;  /* 0x00000010ff437819 */ /* 0x000fe2000001163f */
        /* <DEDUP_REMOVED lines=35> */
.L_x_2034:
[----:B------:R-:W-:Y:S05]  /*23a0*/  BSYNC.RECONVERGENT B0 ;  /* 0x0000000000007941 */ /* 0x000fea0003800200 */
.L_x_2033:
        /* <DEDUP_REMOVED lines=15> */
[----:B-1----:R-:W-:-:S05]  /*24a0*/  IMAD.WIDE.U32 R64, R167, 0x4, R64 ;  /* 0x00000004a7407825 */ /* 0x002fca00078e0040 */
[----:B------:R1:W5:Y:S01]  /*24b0*/  LDG.E R147, desc[UR6][R64.64] ;  /* 0x0000000640937981 */ /* 0x000362000c1e1900 */
[--C-:B---3--:R-:W-:Y:S02]  /*24c0*/  SHF.R.U64 R150, R62, 0x10, R63.reuse ;  /* 0x000000103e967819 */ /* 0x108fe4000000123f */
[----:B0-----:R-:W-:Y:S02]  /*24d0*/  MOV R66, R63 ;  /* 0x0000003f00427202 */ /* 0x001fe40000000f00 */
[----:B------:R-:W-:Y:S02]  /*24e0*/  SHF.R.U32.HI R152, RZ, 0x10, R63 ;  /* 0x00000010ff987819 */ /* 0x000fe4000001163f */
[----:B------:R-:W-:Y:S02]  /*24f0*/  MOV R148, R62 ;  /* 0x0000003e00947202 */ /* 0x000fe40000000f00 */
[--C-:B--2---:R-:W-:Y:S02]  /*2500*/  SHF.R.U64 R151, R60, 0x10, R61.reuse ;  /* 0x000000103c977819 */ /* 0x104fe4000000123d */
[----:B------:R-:W-:Y:S01]  /*2510*/  SHF.R.U32.HI R149, RZ, 0x10, R61 ;  /* 0x00000010ff957819 */ /* 0x000fe2000001163d */
[----:B------:R-:W-:-:S02]  /*2520*/  HADD2.F32 R63, -RZ, R60.H0_H0 ;  /* 0x2000003cff3f7230 */ /* 0x000fc40000004100 */
[----:B------:R-:W-:Y:S02]  /*2530*/  HADD2.F32 R67, -RZ, R61.H0_H0 ;  /* 0x2000003dff437230 */ /* 0x000fe40000004100 */
[----:B------:R-:W-:Y:S02]  /*2540*/  HADD2.F32 R61, -RZ, R151.H0_H0 ;  /* 0x20000097ff3d7230 */ /* 0x000fe40000004100 */
[----:B------:R-:W-:Y:S02]  /*2550*/  HADD2.F32 R149, -RZ, R149.H0_H0 ;  /* 0x20000095ff957230 */ /* 0x000fe40000004100 */
[C---:B------:R-:W-:Y:S01]  /*2560*/  FADD.FTZ R63, -R156.reuse, R63 ;  /* 0x0000003f9c3f7221 */ /* 0x040fe20000010100 */
[C---:B-1----:R-:W-:Y:S01]  /*2570*/  FADD.FTZ R65, -R156.reuse, R61 ;  /* 0x0000003d9c417221 */ /* 0x042fe20000010100 */
[----:B------:R-:W-:Y:S02]  /*2580*/  HADD2.F32 R61, -RZ, R148.H0_H0 ;  /* 0x20000094ff3d7230 */ /* 0x000fe40000004100 */
[----:B------:R-:W-:Y:S01]  /*2590*/  FADD.FTZ R155, -R156, R149 ;  /* 0x000000959c9b7221 */ /* 0x000fe20000010100 */
[----:B------:R-:W-:-:S02]  /*25a0*/  HADD2.F32 R148, -RZ, R165.H0_H0 ;  /* 0x200000a5ff947230 */ /* 0x000fc40000004100 */
[----:B-----5:R-:W-:Y:S01]  /*25b0*/  FMUL.FTZ R149, R92, R63 ;  /* 0x0000003f5c957220 */ /* 0x020fe20000410000 */
[----:B------:R-:W-:Y:S01]  /*25c0*/  FADD.FTZ R67, -R156, R67 ;  /* 0x000000439c437221 */ /* 0x000fe20000010100 */
[----:B------:R-:W-:Y:S01]  /*25d0*/  FADD.FTZ R4, R4, R61 ;  /* 0x0000003d04047221 */ /* 0x000fe20000010000 */
[----:B------:R-:W-:Y:S02]  /*25e0*/  HADD2.F32 R60, -RZ, R150.H0_H0 ;  /* 0x20000096ff3c7230 */ /* 0x000fe40000004100 */
[-C--:B------:R-:W-:Y:S01]  /*25f0*/  FFMA.FTZ R32, R149, R61.reuse, R32 ;  /* 0x0000003d95207223 */ /* 0x080fe20000010020 */
[----:B------:R-:W-:Y:S01]  /*2600*/  FMUL.FTZ R148, R148, R61 ;  /* 0x0000003d94947220 */ /* 0x000fe20000410000 */
[----:B------:R-:W-:Y:S02]  /*2610*/  HADD2.F32 R151, -RZ, R165.H1_H1 ;  /* 0x300000a5ff977230 */ /* 0x000fe40000004100 */
[----:B------:R-:W-:Y:S01]  /*2620*/  FMUL.FTZ R150, R92, R65 ;  /* 0x000000415c967220 */ /* 0x000fe20000410000 */
[----:B------:R-:W-:-:S02]  /*2630*/  HADD2.F32 R62, -RZ, R152.H0_H0 ;  /* 0x20000098ff3e7230 */ /* 0x000fc40000004100 */
[----:B------:R-:W-:Y:S01]  /*2640*/  FMUL.FTZ R153, R92, R67 ;  /* 0x000000435c997220 */ /* 0x000fe20000410000 */
[----:B------:R-:W-:Y:S02]  /*2650*/  HADD2.F32 R61, -RZ, R66.H0_H0 ;  /* 0x20000042ff3d7230 */ /* 0x000fe40000004100 */
[--C-:B------:R-:W-:Y:S02]  /*2660*/  HADD2.F32 R152, -RZ, R166.reuse.H0_H0 ;  /* 0x200000a6ff987230 */ /* 0x100fe40000004100 */
        /* <DEDUP_REMOVED lines=8> */
[----:B------:R-:W-:Y:S01]  /*26f0*/  FMUL.FTZ R154, R92, R155 ;  /* 0x0000009b5c9a7220 */ /* 0x000fe20000410000 */
[----:B------:R-:W-:-:S02]  /*2700*/  HADD2.F32 R155, -RZ, R166.H1_H1 ;  /* 0x300000a6ff9b7230 */ /* 0x000fc40000004100 */
        /* <DEDUP_REMOVED lines=9> */
.L_x_2036:
[----:B------:R-:W-:Y:S05]  /*27a0*/  BSYNC.RECONVERGENT B0 ;  /* 0x0000000000007941 */ /* 0x000fea0003800200 */
.L_x_2035:
        /* <DEDUP_REMOVED lines=31> */
.L_x_2038:
[----:B------:R-:W-:Y:S05]  /*29a0*/  BSYNC.RECONVERGENT B0 ;  /* 0x0000000000007941 */ /* 0x000fea0003800200 */
.L_x_2037:
[----:B------:R-:W1:Y:S08]  /*29b0*/  S2UR UR5, SR_CgaCtaId ;  /* 0x00000000000579c3 */ /* 0x000e700000008800 */
[----:B------:R-:W-:Y:S01]  /*29c0*/  BAR.SYNC.DEFER_BLOCKING 0x0 ;  /* 0x0000000000007b1d */ /* 0x000fe20000010000 */
[----:B------:R-:W-:Y:S01]  /*29d0*/  ISETP.NE.AND P6, PT, R91, RZ, PT ;  /* 0x000000ff5b00720c */ /* 0x000fe20003fc5270 */
[----:B------:R-:W-:Y:S01]  /*29e0*/  HFMA2 R156, -RZ, RZ, 1.875, 0 ;  /* 0x3f800000ff9c7431 */ /* 0x000fe200000001ff */
[----:B------:R-:W-:-:S03]  /*29f0*/  UISETP.NE.U32.AND UP0, UPT, UR10, URZ, UPT ;  /* 0x000000ff0a00728c */ /* 0x000fc6000bf05070 */
[----:B------:R-:W-:Y:S01]  /*2a00*/  UMOV UR4, 0x400 ;  /* 0x0000040000047882 */ /* 0x000fe20000000000 */
[----:B------:R-:W-:Y:S01]  /*2a10*/  UISETP.NE.AND.EX UP0, UPT, UR11, URZ, UPT, UP0 ;  /* 0x000000ff0b00728c */ /* 0x000fe2000bf05300 */
[----:B------:R-:W-:Y:S06]  /*2a20*/  BSSY.RECONVERGENT B0, `(.L_x_2039) ;  /* 0x00005e3000007945 */ /* 0x000fec0003800200 */
[----:B-----5:R-:W-:Y:S01]  /*2a30*/  @P6 HADD2.F32 R156, -RZ, R158.H0_H0 ;  /* 0x2000009eff9c6230 */ /* 0x020fe20000004100 */
[----:B------:R-:W-:Y:S01]  /*2a40*/  ISETP.NE.AND P6, PT, RZ, UR8, PT ;  /* 0x00000008ff007c0c */ /* 0x000fe2000bfc5270 */
        /* <DEDUP_REMOVED lines=36> */
[----:B------:R-:W-:Y:S01]  /*2c90*/  ISETP.GT.U32.AND P6, PT, R82, 0xff, PT ;  /* 0x000000ff5200780c */ /* 0x000fe20003fc4070 */
[----:B------:R-:W-:-:S12]  /*2ca0*/  BSSY.RECONVERGENT B1, `(.L_x_2042) ;  /* 0x000002a000017945 */ /* 0x000fd80003800200 */
[----:B------:R-:W-:Y:S05]  /*2cb0*/  @!P6 BRA `(.L_x_2043) ;  /* 0x0000000000a0e947 */ /* 0x000fea0003800000 */
[-CC-:B------:R-:W-:Y:S01]  /*2cc0*/  FFMA.FTZ R61, R97, R63.reuse, R62.reuse ;  /* 0x0000003f613d7223 */ /* 0x180fe2000001003e */
[----:B------:R-:W-:Y:S01]  /*2cd0*/  LOP3.LUT P6, RZ, R94, 0xff0000, RZ, 0xc0, !PT ;  /* 0x00ff00005eff7812 */ /* 0x000fe200078cc0ff */
[----:B------:R-:W-:Y:S02]  /*2ce0*/  FFMA.FTZ R60, R102, R63, R62 ;  /* 0x0000003f663c7223 */ /* 0x000fe4000001003e */
[----:B------:R-:W-:-:S04]  /*2cf0*/  FADD.FTZ R61, R100, -R61 ;  /* 0x8000003d643d7221 */ /* 0x000fc80000010000 */
[----:B------:R-:W-:-:S04]  /*2d00*/  FMUL.FTZ R61, R92, R61 ;  /* 0x0000003d5c3d7220 */ /* 0x000fc80000410000 */
[----:B------:R-:W-:-:S04]  /*2d10*/  FMUL.FTZ R61, R61, R156 ;  /* 0x0000009c3d3d7220 */ /* 0x000fc80000410000 */
[----:B------:R-:W-:-:S05]  /*2d20*/  FMUL.FTZ R61, R61, UR14 ;  /* 0x0000000e3d3d7c20 */ /* 0x000fca0008410000 */
[----:B------:R-:W-:Y:S01]  /*2d30*/  FSEL R158, R61, RZ, P6 ;  /* 0x000000ff3d9e7208 */ /* 0x000fe20003000000 */
[----:B------:R-:W-:Y:S01]  /*2d40*/  FADD.FTZ R61, R99, -R60 ;  /* 0x8000003c633d7221 */ /* 0x000fe20000010000 */
[----:B------:R-:W-:Y:S01]  /*2d50*/  ISETP.GE.U32.AND P6, PT, R94, 0x1000000, PT ;  /* 0x010000005e00780c */ /* 0x000fe20003fc6070 */
[----:B------:R-:W-:Y:S02]  /*2d60*/  FFMA.FTZ R60, R98, R63, R62 ;  /* 0x0000003f623c7223 */ /* 0x000fe4000001003e */
[----:B------:R-:W-:Y:S01]  /*2d70*/  FMUL.FTZ R61, R92, R61 ;  /* 0x0000003d5c3d7220 */ /* 0x000fe20000410000 */
[----:B------:R-:W-:Y:S03]  /*2d80*/  F2F.F16.F32 R158, R158 ;  /* 0x0000009e009e7304 */ /* 0x000fe60000200800 */
[----:B------:R-:W-:-:S04]  /*2d90*/  FMUL.FTZ R61, R61, R156 ;  /* 0x0000009c3d3d7220 */ /* 0x000fc80000410000 */
[----:B------:R-:W-:-:S05]  /*2da0*/  FMUL.FTZ R61, R61, UR14 ;  /* 0x0000000e3d3d7c20 */ /* 0x000fca0008410000 */
[----:B------:R-:W-:Y:S01]  /*2db0*/  FSEL R159, R61, RZ, P6 ;  /* 0x000000ff3d9f7208 */ /* 0x000fe20003000000 */
[----:B------:R-:W-:Y:S01]  /*2dc0*/  FADD.FTZ R61, R95, -R60 ;  /* 0x8000003c5f3d7221 */ /* 0x000fe20000010000 */
[----:B------:R-:W-:-:S03]  /*2dd0*/  LOP3.LUT P6, RZ, R94, 0xff00, RZ, 0xc0, !PT ;  /* 0x0000ff005eff7812 */ /* 0x000fc600078cc0ff */
[----:B------:R-:W-:Y:S01]  /*2de0*/  FMUL.FTZ R61, R92, R61 ;  /* 0x0000003d5c3d7220 */ /* 0x000fe20000410000 */
[----:B------:R-:W0:Y:S03]  /*2df0*/  F2F.F16.F32 R159, R159 ;  /* 0x0000009f009f7304 */ /* 0x000e260000200800 */
[----:B------:R-:W-:-:S04]  /*2e00*/  FMUL.FTZ R61, R61, R156 ;  /* 0x0000009c3d3d7220 */ /* 0x000fc80000410000 */
[----:B------:R-:W-:-:S05]  /*2e10*/  FMUL.FTZ R61, R61, UR14 ;  /* 0x0000000e3d3d7c20 */ /* 0x000fca0008410000 */
[----:B------:R-:W-:Y:S01]  /*2e20*/  FSEL R67, R61, RZ, P6 ;  /* 0x000000ff3d437208 */ /* 0x000fe20003000000 */
[----:B------:R-:W-:Y:S01]  /*2e30*/  FFMA.FTZ R61, R3, R63, R62 ;  /* 0x0000003f033d7223 */ /* 0x000fe2000001003e */
[----:B------:R-:W-:Y:S02]  /*2e40*/  LOP3.LUT P6, RZ, R94, 0xff, RZ, 0xc0, !PT ;  /* 0x000000ff5eff7812 */ /* 0x000fe400078cc0ff */
[----:B------:R-:W1:Y:S01]  /*2e50*/  F2F.F16.F32 R60, R67 ;  /* 0x00000043003c7304 */ /* 0x000e620000200800 */
[----:B------:R-:W-:Y:S01]  /*2e60*/  FADD.FTZ R61, R96, -R61 ;  /* 0x8000003d603d7221 */ /* 0x000fe20000010000 */
[----:B0-----:R-:W-:-:S03]  /*2e70*/  PRMT R167, R158, 0x5410, R159 ;  /* 0x000054109ea77816 */ /* 0x001fc6000000009f */
[----:B------:R-:W-:-:S04]  /*2e80*/  FMUL.FTZ R61, R92, R61 ;  /* 0x0000003d5c3d7220 */ /* 0x000fc80000410000 */
[----:B------:R-:W-:-:S04]  /*2e90*/  FMUL.FTZ R61, R61, R156 ;  /* 0x0000009c3d3d7220 */ /* 0x000fc80000410000 */
[----:B------:R-:W-:-:S05]  /*2ea0*/  FMUL.FTZ R61, R61, UR14 ;  /* 0x0000000e3d3d7c20 */ /* 0x000fca0008410000 */
[----:B------:R-:W-:Y:S01]  /*2eb0*/  FSEL R66, R61, RZ, P6 ;  /* 0x000000ff3d427208 */ /* 0x000fe20003000000 */
[----:B-1----:R-:W-:-:S03]  /*2ec0*/  IMAD.WIDE.U32 R60, R60, 0x10000, RZ ;  /* 0x000100003c3c7825 */ /* 0x002fc600078e00ff */
[----:B------:R-:W0:Y:S02]  /*2ed0*/  F2F.F16.F32 R65, R66 ;  /* 0x0000004200417304 */ /* 0x000e240000200800 */
[----:B------:R-:W-:Y:S02]  /*2ee0*/  LOP3.LUT R61, R167, R61, RZ, 0xfc, !PT ;  /* 0x0000003da73d7212 */ /* 0x000fe400078efcff */
[----:B0-----:R-:W-:Y:S02]  /*2ef0*/  LOP3.LUT R60, R60, R65, RZ, 0xfc, !PT ;  /* 0x000000413c3c7212 */ /* 0x001fe400078efcff */
[----:B------:R-:W0:Y:S02]  /*2f00*/  LDC.64 R64, c[0x0][0x468] ;  /* 0x00011a00ff407b82 */ /* 0x000e240000000a00 */
[C---:B0-----:R-:W-:Y:S01]  /*2f10*/  IMAD.WIDE.U32 R64, R157.reuse, 0x8, R64 ;  /* 0x000000089d407825 */ /* 0x041fe200078e0040 */
[----:B------:R-:W-:-:S04]  /*2f20*/  IADD3 R157, PT, PT, R157, 0x100, RZ ;  /* 0x000001009d9d7810 */ /* 0x000fc80007ffe0ff */
[----:B------:R0:W-:Y:S03]  /*2f30*/  STG.E.64 desc[UR6][R64.64], R60 ;  /* 0x0000003c40007986 */ /* 0x0001e6000c101b06 */
.L_x_2043:
[----:B------:R-:W-:Y:S05]  /*2f40*/  BSYNC.RECONVERGENT B1 ;  /* 0x0000000000017941 */ /* 0x000fea0003800200 */
.L_x_2042:
[----:B------:R-:W-:Y:S04]  /*2f50*/  BSSY.RECONVERGENT B1, `(.L_x_2044) ;  /* 0x000002a000017945 */ /* 0x000fe80003800200 */
[----:B------:R-:W-:Y:S05]  /*2f60*/  @!P0 BRA `(.L_x_2045) ;  /* 0x0000000000a08947 */ /* 0x000fea0003800000 */
[-CC-:B0-----:R-:W-:Y:S01]  /*2f70*/  FFMA.FTZ R61, R107, R63.reuse, R62.reuse ;  /* 0x0000003f6b3d7223 */ /* 0x181fe2000001003e */
        /* <DEDUP_REMOVED lines=39> */
.L_x_2045:
[----:B------:R-:W-:Y:S05]  /*31f0*/  BSYNC.RECONVERGENT B1 ;  /* 0x0000000000017941 */ /* 0x000fea0003800200 */
.L_x_2044:
[----:B------:R-:W-:Y:S04]  /*3200*/  BSSY.RECONVERGENT B1, `(.L_x_2046) ;  /* 0x000002a000017945 */ /* 0x000fe80003800200 */
[----:B------:R-:W-:Y:S05]  /*3210*/  @!P1 BRA `(.L_x_2047) ;  /* 0x0000000000a09947 */ /* 0x000fea0003800000 */
[-CC-:B01----:R-:W-:Y:S01]  /*3220*/  FFMA.FTZ R61, R117, R63.reuse, R62.reuse ;  /* 0x0000003f753d7223 */ /* 0x183fe2000001003e */
        /* <DEDUP_REMOVED lines=39> */
.L_x_2047:
[----:B------:R-:W-:Y:S05]  /*34a0*/  BSYNC.RECONVERGENT B1 ;  /* 0x0000000000017941 */ /* 0x000fea0003800200 */
.L_x_2046:
[----:B------:R-:W-:Y:S04]  /*34b0*/  BSSY.RECONVERGENT B1, `(.L_x_2048) ;  /* 0x000002a000017945 */ /* 0x000fe80003800200 */
[----:B------:R-:W-:Y:S05]  /*34c0*/  @!P2 BRA `(.L_x_2049) ;  /* 0x0000000000a0a947 */ /* 0x000fea0003800000 */
[-CC-:B012---:R-:W-:Y:S01]  /*34d0*/  FFMA.FTZ R61, R125, R63.reuse, R62.reuse ;  /* 0x0000003f7d3d7223 */ /* 0x187fe2000001003e */
        /* <DEDUP_REMOVED lines=39> */
.L_x_2049:
[----:B------:R-:W-:Y:S05]  /*3750*/  BSYNC.RECONVERGENT B1 ;  /* 0x0000000000017941 */ /* 0x000fea0003800200 */
.L_x_2048:
[----:B------:R-:W-:Y:S04]  /*3760*/  BSSY.RECONVERGENT B1, `(.L_x_2050) ;  /* 0x000002a000017945 */ /* 0x000fe80003800200 */
[----:B------:R-:W-:Y:S05]  /*3770*/  @!P3 BRA `(.L_x_2051) ;  /* 0x0000000000a0b947 */ /* 0x000fea0003800000 */
[-CC-:B0123--:R-:W-:Y:S01]  /*3780*/  FFMA.FTZ R61, R135, R63.reuse, R62.reuse ;  /* 0x0000003f873d7223 */ /* 0x18ffe2000001003e */
        /* <DEDUP_REMOVED lines=39> */
.L_x_2051:
[----:B------:R-:W-:Y:S05]  /*3a00*/  BSYNC.RECONVERGENT B1 ;  /* 0x0000000000017941 */ /* 0x000fea0003800200 */
.L_x_2050:
[----:B------:R-:W-:Y:S04]  /*3a10*/  BSSY.RECONVERGENT B1, `(.L_x_2052) ;  /* 0x000002a000017945 */ /* 0x000fe80003800200 */
[----:B------:R-:W-:Y:S05]  /*3a20*/  @!P4 BRA `(.L_x_2053) ;  /* 0x0000000000a0c947 */ /* 0x000fea0003800000 */
[-CC-:B01234-:R-:W-:Y:S01]  /*3a30*/  FFMA.FTZ R61, R143, R63.reuse, R62.reuse ;  /* 0x0000003f8f3d7223 */ /* 0x19ffe2000001003e */
        /* <DEDUP_REMOVED lines=39> */
.L_x_2053:
[----:B------:R-:W-:Y:S05]  /*3cb0*/  BSYNC.RECONVERGENT B1 ;  /* 0x0000000000017941 */ /* 0x000fea0003800200 */
.L_x_2052:
[----:B------:R-:W-:Y:S05]  /*3cc0*/  @!P5 BRA `(.L_x_2054) ;  /* 0x0000004800e0d947 */ /* 0x000fea0003800000 */
[----:B01234-:R-:W-:Y:S01]  /*3cd0*/  FFMA.FTZ R60, R154, R63, R62 ;  /* 0x0000003f9a3c7223 */ /* 0x01ffe2000001003e */
[----:B------:R-:W-:-:S03]  /*3ce0*/  ISETP.GE.U32.AND P6, PT, R147, 0x1000000, PT ;  /* 0x010000009300780c */ /* 0x000fc60003fc6070 */
[----:B------:R-:W-:Y:S01]  /*3cf0*/  FADD.FTZ R61, R155, -R60 ;  /* 0x8000003c9b3d7221 */ /* 0x000fe20000010000 */
[----:B------:R-:W-:-:S03]  /*3d00*/  FFMA.FTZ R60, R150, R63, R62 ;  /* 0x0000003f963c7223 */ /* 0x000fc6000001003e */
[----:B------:R-:W-:-:S04]  /*3d10*/  FMUL.FTZ R61, R92, R61 ;  /* 0x0000003d5c3d7220 */ /* 0x000fc80000410000 */
[----:B------:R-:W-:-:S04]  /*3d20*/  FMUL.FTZ R61, R61, R156 ;  /* 0x0000009c3d3d7220 */ /* 0x000fc80000410000 */
[----:B------:R-:W-:-:S05]  /*3d30*/  FMUL.FTZ R61, R61, UR14 ;  /* 0x0000000e3d3d7c20 */ /* 0x000fca0008410000 */
[----:B------:R-:W-:Y:S01]  /*3d40*/  FSEL R158, R61, RZ, P6 ;  /* 0x000000ff3d9e7208 */ /* 0x000fe20003000000 */
[-CC-:B------:R-:W-:Y:S01]  /*3d50*/  FFMA.FTZ R61, R153, R63.reuse, R62.reuse ;  /* 0x0000003f993d7223 */ /* 0x180fe2000001003e */
[----:B------:R-:W-:Y:S01]  /*3d60*/  LOP3.LUT P6, RZ, R147, 0xff0000, RZ, 0xc0, !PT ;  /* 0x00ff000093ff7812 */ /* 0x000fe200078cc0ff */
[----:B------:R-:W-:Y:S02]  /*3d70*/  FFMA.FTZ R63, R149, R63, R62 ;  /* 0x0000003f953f7223 */ /* 0x000fe4000001003e */
[----:B------:R-:W-:Y:S01]  /*3d80*/  FADD.FTZ R61, R152, -R61 ;  /* 0x8000003d983d7221 */ /* 0x000fe20000010000 */
[----:B------:R-:W-:Y:S01]  /*3d90*/  F2F.F16.F32 R158, R158 ;  /* 0x0000009e009e7304 */ /* 0x000fe20000200800 */
[----:B------:R-:W-:Y:S02]  /*3da0*/  FADD.FTZ R63, R148, -R63 ;  /* 0x8000003f943f7221 */ /* 0x000fe40000010000 */
[C---:B------:R-:W-:Y:S02]  /*3db0*/  FMUL.FTZ R61, R92.reuse, R61 ;  /* 0x0000003d5c3d7220 */ /* 0x040fe40000410000 */
[----:B------:R-:W-:-:S02]  /*3dc0*/  FMUL.FTZ R63, R92, R63 ;  /* 0x0000003f5c3f7220 */ /* 0x000fc40000410000 */
[-C--:B------:R-:W-:Y:S02]  /*3dd0*/  FMUL.FTZ R61, R61, R156.reuse ;  /* 0x0000009c3d3d7220 */ /* 0x080fe40000410000 */
[----:B------:R-:W-:Y:S02]  /*3de0*/  FMUL.FTZ R63, R63, R156 ;  /* 0x0000009c3f3f7220 */ /* 0x000fe40000410000 */
[----:B------:R-:W-:Y:S02]  /*3df0*/  FMUL.FTZ R61, R61, UR14 ;  /* 0x0000000e3d3d7c20 */ /* 0x000fe40008410000 */
[----:B------:R-:W-:-:S03]  /*3e00*/  FMUL.FTZ R63, R63, UR14 ;  /* 0x0000000e3f3f7c20 */ /* 0x000fc60008410000 */
[----:B------:R-:W-:Y:S01]  /*3e10*/  FSEL R67, R61, RZ, P6 ;  /* 0x000000ff3d437208 */ /* 0x000fe20003000000 */
[----:B------:R-:W-:Y:S01]  /*3e20*/  FADD.FTZ R61, R151, -R60 ;  /* 0x8000003c973d7221 */ /* 0x000fe20000010000 */
[----:B------:R-:W-:-:S03]  /*3e30*/  LOP3.LUT P6, RZ, R147, 0xff00, RZ, 0xc0, !PT ;  /* 0x0000ff0093ff7812 */ /* 0x000fc600078cc0ff */
[----:B------:R-:W-:Y:S01]  /*3e40*/  FMUL.FTZ R61, R92, R61 ;  /* 0x0000003d5c3d7220 */ /* 0x000fe20000410000 */
[----:B------:R-:W0:Y:S03]  /*3e50*/  F2F.F16.F32 R67, R67 ;  /* 0x0000004300437304 */ /* 0x000e260000200800 */
[----:B------:R-:W-:-:S04]  /*3e60*/  FMUL.FTZ R61, R61, R156 ;  /* 0x0000009c3d3d7220 */ /* 0x000fc80000410000 */
[----:B------:R-:W-:-:S05]  /*3e70*/  FMUL.FTZ R61, R61, UR14 ;  /* 0x0000000e3d3d7c20 */ /* 0x000fca0008410000 */
[----:B------:R-:W-:Y:S02]  /*3e80*/  FSEL R66, R61, RZ, P6 ;  /* 0x000000ff3d427208 */ /* 0x000fe40003000000 */
[----:B------:R-:W1:Y:S01]  /*3e90*/  LDC.64 R60, c[0x0][0x468] ;  /* 0x00011a00ff3c7b82 */ /* 0x000e620000000a00 */
[----:B------:R-:W-:Y:S01]  /*3ea0*/  LOP3.LUT P6, RZ, R147, 0xff, RZ, 0xc0, !PT ;  /* 0x000000ff93ff7812 */ /* 0x000fe200078cc0ff */
[----:B------:R-:W2:Y:S01]  /*3eb0*/  F2F.F16.F32 R62, R66 ;  /* 0x00000042003e7304 */ /* 0x000ea20000200800 */
[----:B0-----:R-:W-:Y:S02]  /*3ec0*/  PRMT R159, R67, 0x5410, R158 ;  /* 0x00005410439f7816 */ /* 0x001fe4000000009e */
[----:B------:R-:W-:-:S05]  /*3ed0*/  FSEL R64, R63, RZ, P6 ;  /* 0x000000ff3f407208 */ /* 0x000fca0003000000 */
[----:B------:R-:W0:Y:S01]  /*3ee0*/  F2F.F16.F32 R65, R64 ;  /* 0x0000004000417304 */ /* 0x000e220000200800 */
[----:B--2---:R-:W-:-:S05]  /*3ef0*/  IMAD.WIDE.U32 R62, R62, 0x10000, RZ ;  /* 0x000100003e3e7825 */ /* 0x004fca00078e00ff */
[----:B------:R-:W-:Y:S01]  /*3f00*/  LOP3.LUT R63, R159, R63, RZ, 0xfc, !PT ;  /* 0x0000003f9f3f7212 */ /* 0x000fe200078efcff */
[----:B-1----:R-:W-:Y:S01]  /*3f10*/  IMAD.WIDE.U32 R60, R157, 0x8, R60 ;  /* 0x000000089d3c7825 */ /* 0x002fe200078e003c */
[----:B0-----:R-:W-:-:S05]  /*3f20*/  LOP3.LUT R62, R62, R65, RZ, 0xfc, !PT ;  /* 0x000000413e3e7212 */ /* 0x001fca00078efcff */
[----:B------:R0:W-:Y:S01]  /*3f30*/  STG.E.64 desc[UR6][R60.64], R62 ;  /* 0x0000003e3c007986 */ /* 0x0001e2000c101b06 */
[----:B------:R-:W-:Y:S05]  /*3f40*/  BRA `(.L_x_2054) ;  /* 0x0000004800407947 */ /* 0x000fea0003800000 */
.L_x_2041:
[----:B------:R-:W-:Y:S01]  /*3f50*/  ISETP.GT.U32.AND P6, PT, R82, 0xff, PT ;  /* 0x000000ff5200780c */ /* 0x000fe20003fc4070 */
[----:B------:R-:W-:-:S12]  /*3f60*/  BSSY.RECONVERGENT B1, `(.L_x_2055) ;  /* 0x0000035000017945 */ /* 0x000fd80003800200 */
[----:B------:R-:W-:Y:S05]  /*3f70*/  @!P6 BRA `(.L_x_2056) ;  /* 0x0000000000cce947 */ /* 0x000fea0003800000 */
[----:B------:R-:W-:Y:S01]  /*3f80*/  FFMA.FTZ R61, R97, R63, R62 ;  /* 0x0000003f613d7223 */ /* 0x000fe2000001003e */
[----:B------:R-:W-:-:S03]  /*3f90*/  LOP3.LUT P6, RZ, R94, 0xff0000, RZ, 0xc0, !PT ;  /* 0x00ff00005eff7812 */ /* 0x000fc600078cc0ff */
[----:B------:R-:W-:-:S04]  /*3fa0*/  FADD.FTZ R61, R100, -R61 ;  /* 0x8000003d643d7221 */ /* 0x000fc80000010000 */
[----:B------:R-:W-:-:S04]  /*3fb0*/  FMUL.FTZ R65, R92, R61 ;  /* 0x0000003d5c417220 */ /* 0x000fc80000410000 */
[----:B------:R-:W-:-:S04]  /*3fc0*/  FMUL.FTZ R60, R65, R156 ;  /* 0x0000009c413c7220 */ /* 0x000fc80000410000 */
[----:B------:R-:W-:-:S05]  /*3fd0*/  FMUL.FTZ R60, R60, UR14 ;  /* 0x0000000e3c3c7c20 */ /* 0x000fca0008410000 */
[----:B------:R-:W-:Y:S01]  /*3fe0*/  FSEL R170, R60, RZ, P6 ;  /* 0x000000ff3caa7208 */ /* 0x000fe20003000000 */
[----:B------:R-:W-:Y:S01]  /*3ff0*/  FFMA.FTZ R60, R102, R63, R62 ;  /* 0x0000003f663c7223 */ /* 0x000fe2000001003e */
[----:B------:R-:W-:-:S03]  /*4000*/  ISETP.GE.U32.AND P6, PT, R94, 0x1000000, PT ;  /* 0x010000005e00780c */ /* 0x000fc60003fc6070 */
[----:B------:R-:W-:Y:S01]  /*4010*/  FADD.FTZ R61, R99, -R60 ;  /* 0x8000003c633d7221 */ /* 0x000fe20000010000 */
[----:B------:R-:W-:Y:S03]  /*4020*/  F2F.F16.F32 R170, R170 ;  /* 0x000000aa00aa7304 */ /* 0x000fe60000200800 */
[----:B------:R-:W-:-:S04]  /*4030*/  FMUL.FTZ R169, R92, R61 ;  /* 0x0000003d5ca97220 */ /* 0x000fc80000410000 */
[----:B------:R-:W-:Y:S01]  /*4040*/  FMUL.FTZ R60, R169, R156 ;  /* 0x0000009ca93c7220 */ /* 0x000fe20000410000 */
[----:B------:R-:W-:Y:S03]  /*4050*/  F2F.F16.F32 R61, R169 ;  /* 0x000000a9003d7304 */ /* 0x000fe60000200800 */
[----:B------:R-:W-:-:S05]  /*4060*/  FMUL.FTZ R60, R60, UR14 ;  /* 0x0000000e3c3c7c20 */ /* 0x000fca0008410000 */
[----:B------:R-:W-:Y:S02]  /*4070*/  FSEL R171, R60, RZ, P6 ;  /* 0x000000ff3cab7208 */ /* 0x000fe40003000000 */
[----:B------:R-:W0:Y:S01]  /*4080*/  F2F.F16.F32 R60, R65 ;  /* 0x00000041003c7304 */ /* 0x000e220000200800 */
[----:B------:R-:W-:-:S07]  /*4090*/  LOP3.LUT P6, RZ, R94, 0xff, RZ, 0xc0, !PT ;  /* 0x000000ff5eff7812 */ /* 0x000fce00078cc0ff */
[----:B------:R-:W1:Y:S01]  /*40a0*/  F2F.F16.F32 R171, R171 ;  /* 0x000000ab00ab7304 */ /* 0x000e620000200800 */
[----:B0-----:R-:W-:Y:S01]  /*40b0*/  PRMT R67, R60, 0x5410, R61 ;  /* 0x000054103c437816 */ /* 0x001fe2000000003d */
[----:B------:R-:W-:-:S04]  /*40c0*/  FFMA.FTZ R61, R3, R63, R62 ;  /* 0x0000003f033d7223 */ /* 0x000fc8000001003e */
[----:B------:R-:W-:-:S04]  /*40d0*/  FADD.FTZ R61, R96, -R61 ;  /* 0x8000003d603d7221 */ /* 0x000fc80000010000 */
[----:B------:R-:W-:-:S04]  /*40e0*/  FMUL.FTZ R159, R92, R61 ;  /* 0x0000003d5c9f7220 */ /* 0x000fc80000410000 */
[----:B------:R-:W-:Y:S01]  /*40f0*/  FMUL.FTZ R60, R159, R156 ;  /* 0x0000009c9f3c7220 */ /* 0x000fe20000410000 */
[----:B------:R1:W-:Y:S03]  /*4100*/  F2F.F16.F32 R65, R159 ;  /* 0x0000009f00417304 */ /* 0x0003e60000200800 */
[----:B------:R-:W-:-:S05]  /*4110*/  FMUL.FTZ R60, R60, UR14 ;  /* 0x0000000e3c3c7c20 */ /* 0x000fca0008410000 */
[----:B------:R-:W-:Y:S01]  /*4120*/  FSEL R167, R60, RZ, P6 ;  /* 0x000000ff3ca77208 */ /* 0x000fe20003000000 */
[----:B------:R-:W-:Y:S01]  /*4130*/  FFMA.FTZ R60, R98, R63, R62 ;  /* 0x0000003f623c7223 */ /* 0x000fe2000001003e */
[----:B------:R-:W-:Y:S02]  /*4140*/  LOP3.LUT P6, RZ, R94, 0xff00, RZ, 0xc0, !PT ;  /* 0x0000ff005eff7812 */ /* 0x000fe400078cc0ff */
[----:B-1----:R-:W-:Y:S01]  /*4150*/  PRMT R159, R170, 0x5410, R171 ;  /* 0x00005410aa9f7816 */ /* 0x002fe200000000ab */
[----:B------:R-:W-:Y:S01]  /*4160*/  FADD.FTZ R61, R95, -R60 ;  /* 0x8000003c5f3d7221 */ /* 0x000fe20000010000 */
[----:B------:R-:W-:Y:S03]  /*4170*/  F2F.F16.F32 R167, R167 ;  /* 0x000000a700a77304 */ /* 0x000fe60000200800 */
[----:B------:R-:W-:-:S04]  /*4180*/  FMUL.FTZ R169, R92, R61 ;  /* 0x0000003d5ca97220 */ /* 0x000fc80000410000 */
[----:B------:R-:W-:-:S04]  /*4190*/  FMUL.FTZ R60, R169, R156 ;  /* 0x0000009ca93c7220 */ /* 0x000fc80000410000 */
[----:B------:R-:W-:-:S05]  /*41a0*/  FMUL.FTZ R60, R60, UR14 ;  /* 0x0000000e3c3c7c20 */ /* 0x000fca0008410000 */
[----:B------:R-:W-:Y:S02]  /*41b0*/  FSEL R168, R60, RZ, P6 ;  /* 0x000000ff3ca87208 */ /* 0x000fe40003000000 */
[----:B------:R-:W0:Y:S02]  /*41c0*/  F2F.F16.F32 R60, R169 ;  /* 0x000000a9003c7304 */ /* 0x000e240000200800 */
[----:B0-----:R-:W-:-:S03]  /*41d0*/  IMAD.WIDE.U32 R60, R60, 0x10000, RZ ;  /* 0x000100003c3c7825 */ /* 0x001fc600078e00ff */
[----:B------:R-:W-:Y:S02]  /*41e0*/  LOP3.LUT R60, R60, R65, RZ, 0xfc, !PT ;  /* 0x000000413c3c7212 */ /* 0x000fe400078efcff */
[----:B------:R-:W0:Y:S01]  /*41f0*/  LDC.64 R64, c[0x0][0x478] ;  /* 0x00011e00ff407b82 */ /* 0x000e220000000a00 */
[----:B------:R-:W-:Y:S01]  /*4200*/  LOP3.LUT R61, R67, R61, RZ, 0xfc, !PT ;  /* 0x0000003d433d7212 */ /* 0x000fe200078efcff */
[----:B0-----:R-:W-:Y:S02]  /*4210*/  IMAD.WIDE.U32 R66, R157, 0x8, R64 ;  /* 0x000000089d427825 */ /* 0x001fe400078e0040 */
[----:B------:R-:W0:Y:S03]  /*4220*/  F2F.F16.F32 R64, R168 ;  /* 0x000000a800407304 */ /* 0x000e260000200800 */
[----:B------:R1:W-:Y:S01]  /*4230*/  STG.E.64 desc[UR6][R66.64], R60 ;  /* 0x0000003c42007986 */ /* 0x0003e2000c101b06 */
[----:B0-----:R-:W-:-:S05]  /*4240*/  IMAD.WIDE.U32 R64, R64, 0x10000, RZ ;  /* 0x0001000040407825 */ /* 0x001fca00078e00ff */
[----:B------:R-:W-:Y:S02]  /*4250*/  LOP3.LUT R65, R159, R65, RZ, 0xfc, !PT ;  /* 0x000000419f417212 */ /* 0x000fe400078efcff */
[----:B------:R-:W0:Y:S01]  /*4260*/  LDC.64 R158, c[0x0][0x468] ;  /* 0x00011a00ff9e7b82 */ /* 0x000e220000000a00 */
[----:B------:R-:W-:Y:S01]  /*4270*/  LOP3.LUT R64, R64, R167, RZ, 0xfc, !PT ;  /* 0x000000a740407212 */ /* 0x000fe200078efcff */
[C---:B0-----:R-:W-:Y:S01]  /*4280*/  IMAD.WIDE.U32 R158, R157.reuse, 0x8, R158 ;  /* 0x000000089d9e7825 */ /* 0x041fe200078e009e */
[----:B------:R-:W-:-:S04]  /*4290*/  IADD3 R157, PT, PT, R157, 0x100, RZ ;  /* 0x000001009d9d7810 */ /* 0x000fc80007ffe0ff */
[----:B------:R1:W-:Y:S03]  /*42a0*/  STG.E.64 desc[UR6][R158.64], R64 ;  /* 0x000000409e007986 */ /* 0x0003e6000c101b06 */
.L_x_2056:
[----:B------:R-:W-:Y:S05]  /*42b0*/  BSYNC.RECONVERGENT B1 ;  /* 0x0000000000017941 */ /* 0x000fea0003800200 */
.L_x_2055:
[----:B------:R-:W-:Y:S04]  /*42c0*/  BSSY.RECONVERGENT B1, `(.L_x_2057) ;  /* 0x0000035000017945 */ /* 0x000fe80003800200 */
[----:B------:R-:W-:Y:S05]  /*42d0*/  @!P0 BRA `(.L_x_2058) ;  /* 0x0000000000cc8947 */ /* 0x000fea0003800000 */
[----:B-1----:R-:W-:Y:S01]  /*42e0*/  FFMA.FTZ R61, R107, R63, R62 ;  /* 0x0000003f6b3d7223 */ /* 0x002fe2000001003e */
        /* <DEDUP_REMOVED lines=50> */
.L_x_2058:
[----:B------:R-:W-:Y:S05]  /*4610*/  BSYNC.RECONVERGENT B1 ;  /* 0x0000000000017941 */ /* 0x000fea0003800200 */
.L_x_2057:
[----:B------:R-:W-:Y:S04]  /*4620*/  BSSY.RECONVERGENT B1, `(.L_x_2059) ;  /* 0x0000035000017945 */ /* 0x000fe80003800200 */
[----:B------:R-:W-:Y:S05]  /*4630*/  @!P1 BRA `(.L_x_2060) ;  /* 0x0000000000cc9947 */ /* 0x000fea0003800000 */
[----:B-12---:R-:W-:Y:S01]  /*4640*/  FFMA.FTZ R61, R117, R63, R62 ;  /* 0x0000003f753d7223 */ /* 0x006fe2000001003e */
        /* <DEDUP_REMOVED lines=50> */
.L_x_2060:
[----:B------:R-:W-:Y:S05]  /*4970*/  BSYNC.RECONVERGENT B1 ;  /* 0x0000000000017941 */ /* 0x000fea0003800200 */
.L_x_2059:
[----:B------:R-:W-:Y:S04]  /*4980*/  BSSY.RECONVERGENT B1, `(.L_x_2061) ;  /* 0x0000035000017945 */ /* 0x000fe80003800200 */
[----:B------:R-:W-:Y:S05]  /*4990*/  @!P2 BRA `(.L_x_2062) ;  /* 0x0000000000cca947 */ /* 0x000fea0003800000 */
[----:B-123--:R-:W-:Y:S01]  /*49a0*/  FFMA.FTZ R61, R125, R63, R62 ;  /* 0x0000003f7d3d7223 */ /* 0x00efe2000001003e */
        /* <DEDUP_REMOVED lines=50> */
.L_x_2062:
[----:B------:R-:W-:Y:S05]  /*4cd0*/  BSYNC.RECONVERGENT B1 ;  /* 0x0000000000017941 */ /* 0x000fea0003800200 */
.L_x_2061:
[----:B------:R-:W-:Y:S04]  /*4ce0*/  BSSY.RECONVERGENT B1, `(.L_x_2063) ;  /* 0x0000035000017945 */ /* 0x000fe80003800200 */
[----:B------:R-:W-:Y:S05]  /*4cf0*/  @!P3 BRA `(.L_x_2064) ;  /* 0x0000000000ccb947 */ /* 0x000fea0003800000 */
[----:B-1234-:R-:W-:Y:S01]  /*4d00*/  FFMA.FTZ R61, R135, R63, R62 ;  /* 0x0000003f873d7223 */ /* 0x01efe2000001003e */
        /* <DEDUP_REMOVED lines=50> */
.L_x_2064:
[----:B------:R-:W-:Y:S05]  /*5030*/  BSYNC.RECONVERGENT B1 ;  /* 0x0000000000017941 */ /* 0x000fea0003800200 */
.L_x_2063:
        /* <DEDUP_REMOVED lines=53> */
.L_x_2066:
[----:B------:R-:W-:Y:S05]  /*5390*/  BSYNC.RECONVERGENT B1 ;  /* 0x0000000000017941 */ /* 0x000fea0003800200 */
.L_x_2065:
[----:B------:R-:W-:Y:S05]  /*53a0*/  @!P5 BRA `(.L_x_2054) ;  /* 0x000000340028d947 */ /* 0x000fea0003800000 */
[----:B-1234-:R-:W-:Y:S01]  /*53b0*/  FFMA.FTZ R60, R154, R63, R62 ;  /* 0x0000003f9a3c7223 */ /* 0x01efe2000001003e */
[----:B------:R-:W-:-:S03]  /*53c0*/  ISETP.GE.U32.AND P6, PT, R147, 0x1000000, PT ;  /* 0x010000009300780c */ /* 0x000fc60003fc6070 */
[----:B------:R-:W-:-:S04]  /*53d0*/  FADD.FTZ R61, R155, -R60 ;  /* 0x8000003c9b3d7221 */ /* 0x000fc80000010000 */
[----:B------:R-:W-:Y:S01]  /*53e0*/  FMUL.FTZ R171, R92, R61 ;  /* 0x0000003d5cab7220 */ /* 0x000fe20000410000 */
[----:B------:R-:W-:-:S03]  /*53f0*/  FFMA.FTZ R61, R153, R63, R62 ;  /* 0x0000003f993d7223 */ /* 0x000fc6000001003e */
[----:B------:R-:W-:Y:S01]  /*5400*/  FMUL.FTZ R60, R171, R156 ;  /* 0x0000009cab3c7220 */ /* 0x000fe20000410000 */
[----:B------:R-:W-:-:S03]  /*5410*/  FADD.FTZ R61, R152, -R61 ;  /* 0x8000003d983d7221 */ /* 0x000fc60000010000 */
[----:B------:R-:W-:Y:S01]  /*5420*/  FMUL.FTZ R60, R60, UR14 ;  /* 0x0000000e3c3c7c20 */ /* 0x000fe20008410000 */
[----:B------:R-:W-:Y:S01]  /*5430*/  FMUL.FTZ R169, R92, R61 ;  /* 0x0000003d5ca97220 */ /* 0x000fe20000410000 */
[-CC-:B------:R-:W-:Y:S01]  /*5440*/  FFMA.FTZ R61, R149, R63.reuse, R62.reuse ;  /* 0x0000003f953d7223 */ /* 0x180fe2000001003e */
[----:B------:R-:W-:Y:S02]  /*5450*/  FFMA.FTZ R62, R150, R63, R62 ;  /* 0x0000003f963e7223 */ /* 0x000fe4000001003e */
[----:B------:R-:W-:Y:S01]  /*5460*/  FSEL R170, R60, RZ, P6 ;  /* 0x000000ff3caa7208 */ /* 0x000fe20003000000 */
[----:B------:R-:W-:Y:S01]  /*5470*/  FMUL.FTZ R60, R169, R156 ;  /* 0x0000009ca93c7220 */ /* 0x000fe20000410000 */
[----:B------:R-:W-:Y:S01]  /*5480*/  FADD.FTZ R61, R148, -R61 ;  /* 0x8000003d943d7221 */ /* 0x000fe20000010000 */
[----:B------:R-:W-:Y:S02]  /*5490*/  LOP3.LUT P6, RZ, R147, 0xff0000, RZ, 0xc0, !PT ;  /* 0x00ff000093ff7812 */ /* 0x000fe400078cc0ff */
[----:B------:R-:W-:Y:S01]  /*54a0*/  FMUL.FTZ R60, R60, UR14 ;  /* 0x0000000e3c3c7c20 */ /* 0x000fe20008410000 */
[----:B------:R-:W-:Y:S01]  /*54b0*/  FMUL.FTZ R159, R92, R61 ;  /* 0x0000003d5c9f7220 */ /* 0x000fe20000410000 */
[----:B------:R-:W-:-:S03]  /*54c0*/  FADD.FTZ R61, R151, -R62 ;  /* 0x8000003e973d7221 */ /* 0x000fc60000010000 */
[----:B------:R-:W-:Y:S01]  /*54d0*/  FSEL R168, R60, RZ, P6 ;  /* 0x000000ff3ca87208 */ /* 0x000fe20003000000 */
[-C--:B------:R-:W-:Y:S01]  /*54e0*/  FMUL.FTZ R60, R159, R156.reuse ;  /* 0x0000009c9f3c7220 */ /* 0x080fe20000410000 */
[----:B------:R-:W-:Y:S01]  /*54f0*/  LOP3.LUT P6, RZ, R147, 0xff, RZ, 0xc0, !PT ;  /* 0x000000ff93ff7812 */ /* 0x000fe200078cc0ff */
[----:B------:R-:W-:Y:S01]  /*5500*/  FMUL.FTZ R167, R92, R61 ;  /* 0x0000003d5ca77220 */ /* 0x000fe20000410000 */
[----:B------:R-:W-:Y:S01]  /*5510*/  F2F.F16.F32 R63, R159 ;  /* 0x0000009f003f7304 */ /* 0x000fe20000200800 */
[----:B------:R-:W-:Y:S02]  /*5520*/  FMUL.FTZ R60, R60, UR14 ;  /* 0x0000000e3c3c7c20 */ /* 0x000fe40008410000 */
[----:B------:R-:W-:-:S03]  /*5530*/  FMUL.FTZ R156, R167, R156 ;  /* 0x0000009ca79c7220 */ /* 0x000fc60000410000 */
[----:B------:R-:W-:Y:S01]  /*5540*/  FSEL R158, R60, RZ, P6 ;  /* 0x000000ff3c9e7208 */ /* 0x000fe20003000000 */
[----:B------:R-:W-:Y:S01]  /*5550*/  FMUL.FTZ R156, R156, UR14 ;  /* 0x0000000e9c9c7c20 */ /* 0x000fe20008410000 */
[----:B------:R-:W-:Y:S01]  /*5560*/  F2F.F16.F32 R61, R171 ;  /* 0x000000ab003d7304 */ /* 0x000fe20000200800 */
[----:B------:R-:W-:-:S04]  /*5570*/  LOP3.LUT P6, RZ, R147, 0xff00, RZ, 0xc0, !PT ;  /* 0x0000ff0093ff7812 */ /* 0x000fc800078cc0ff */
[----:B------:R-:W-:-:S03]  /*5580*/  FSEL R156, R156, RZ, P6 ;  /* 0x000000ff9c9c7208 */ /* 0x000fc60003000000 */
[----:B------:R-:W0:Y:S08]  /*5590*/  F2F.F16.F32 R60, R169 ;  /* 0x000000a9003c7304 */ /* 0x000e300000200800 */
[----:B------:R-:W-:Y:S01]  /*55a0*/  F2F.F16.F32 R168, R168 ;  /* 0x000000a800a87304 */ /* 0x000fe20000200800 */
[----:B0-----:R-:W-:-:S07]  /*55b0*/  PRMT R65, R60, 0x5410, R61 ;  /* 0x000054103c417816 */ /* 0x001fce000000003d */
[----:B------:R-:W-:Y:S08]  /*55c0*/  F2F.F16.F32 R62, R156 ;  /* 0x0000009c003e7304 */ /* 0x000ff00000200800 */
[----:B------:R-:W0:Y:S08]  /*55d0*/  F2F.F16.F32 R60, R167 ;  /* 0x000000a7003c7304 */ /* 0x000e300000200800 */
[----:B------:R-:W-:Y:S01]  /*55e0*/  F2F.F16.F32 R159, R158 ;  /* 0x0000009e009f7304 */ /* 0x000fe20000200800 */
[----:B0-----:R-:W-:-:S05]  /*55f0*/  IMAD.WIDE.U32 R60, R60, 0x10000, RZ ;  /* 0x000100003c3c7825 */ /* 0x001fca00078e00ff */
[----:B------:R-:W-:Y:S02]  /*5600*/  LOP3.LUT R65, R65, R61, RZ, 0xfc, !PT ;  /* 0x0000003d41417212 */ /* 0x000fe400078efcff */
[----:B------:R-:W-:Y:S02]  /*5610*/  LOP3.LUT R64, R60, R63, RZ, 0xfc, !PT ;  /* 0x0000003f3c407212 */ /* 0x000fe400078efcff */
[----:B------:R-:W0:Y:S01]  /*5620*/  LDC.64 R60, c[0x0][0x478] ;  /* 0x00011e00ff3c7b82 */ /* 0x000e220000000a00 */
[----:B------:R-:W1:Y:S02]  /*5630*/  F2F.F16.F32 R63, R170 ;  /* 0x000000aa003f7304 */ /* 0x000e640000200800 */
[----:B-1----:R-:W-:Y:S01]  /*5640*/  PRMT R167, R168, 0x5410, R63 ;  /* 0x00005410a8a77816 */ /* 0x002fe2000000003f */
[----:B------:R-:W-:-:S05]  /*5650*/  IMAD.WIDE.U32 R62, R62, 0x10000, RZ ;  /* 0x000100003e3e7825 */ /* 0x000fca00078e00ff */
[----:B------:R-:W-:Y:S01]  /*5660*/  LOP3.LUT R63, R167, R63, RZ, 0xfc, !PT ;  /* 0x0000003fa73f7212 */ /* 0x000fe200078efcff */
[C---:B0-----:R-:W-:Y:S01]  /*5670*/  IMAD.WIDE.U32 R66, R157.reuse, 0x8, R60 ;  /* 0x000000089d427825 */ /* 0x041fe200078e003c */
[----:B------:R-:W-:Y:S01]  /*5680*/  LOP3.LUT R62, R62, R159, RZ, 0xfc, !PT ;  /* 0x0000009f3e3e7212 */ /* 0x000fe200078efcff */
[----:B------:R-:W0:Y:S03]  /*5690*/  LDC.64 R60, c[0x0][0x468] ;  /* 0x00011a00ff3c7b82 */ /* 0x000e260000000a00 */
[----:B------:R1:W-:Y:S01]  /*56a0*/  STG.E.64 desc[UR6][R66.64], R64 ;  /* 0x0000004042007986 */ /* 0x0003e2000c101b06 */
[----:B0-----:R-:W-:-:S05]  /*56b0*/  IMAD.WIDE.U32 R60, R157, 0x8, R60 ;  /* 0x000000089d3c7825 */ /* 0x001fca00078e003c */
[----:B------:R1:W-:Y:S01]  /*56c0*/  STG.E.64 desc[UR6][R60.64], R62 ;  /* 0x0000003e3c007986 */ /* 0x0003e2000c101b06 */
[----:B------:R-:W-:Y:S05]  /*56d0*/  BRA `(.L_x_2054) ;  /* 0x00000030005c7947 */ /* 0x000fea0003800000 */
.L_x_2040:
[----:B------:R-:W-:-:S04]  /*56e0*/  UISETP.NE.U32.AND UP0, UPT, UR12, URZ, UPT ;  /* 0x000000ff0c00728c */ /* 0x000fc8000bf05070 */
[----:B------:R-:W-:-:S09]  /*56f0*/  UISETP.NE.AND.EX UP0, UPT, UR13, URZ, UPT, UP0 ;  /* 0x000000ff0d00728c */ /* 0x000fd2000bf05300 */
[----:B------:R-:W-:Y:S05]  /*5700*/  BRA.U UP0, `(.L_x_2067) ;  /* 0x0000001500907547 */ /* 0x000fea000b800000 */
[----:B------:R-:W-:Y:S01]  /*5710*/  ISETP.GT.U32.AND P6, PT, R82, 0xff, PT ;  /* 0x000000ff5200780c */ /* 0x000fe20003fc4070 */
[----:B------:R-:W-:-:S12]  /*5720*/  BSSY.RECONVERGENT B1, `(.L_x_2068) ;  /* 0x0000032000017945 */ /* 0x000fd80003800200 */
[----:B------:R-:W-:Y:S05]  /*5730*/  @!P6 BRA `(.L_x_2069) ;  /* 0x0000000000c0e947 */ /* 0x000fea0003800000 */
[----:B------:R-:W-:Y:S01]  /*5740*/  MOV R60, R81 ;  /* 0x00000051003c7202 */ /* 0x000fe20000000f00 */
[----:B------:R-:W-:Y:S01]  /*5750*/  FFMA.FTZ R65, R97, R63, R62 ;  /* 0x0000003f61417223 */ /* 0x000fe2000001003e */
[----:B------:R-:W-:-:S03]  /*5760*/  LOP3.LUT P6, RZ, R94, 0xff0000, RZ, 0xc0, !PT ;  /* 0x00ff00005eff7812 */ /* 0x000fc600078cc0ff */
[----:B------:R-:W-:Y:S02]  /*5770*/  HADD2.F32 R61, -RZ, R60.H0_H0 ;  /* 0x2000003cff3d7230 */ /* 0x000fe40000004100 */
[----:B------:R-:W-:Y:S01]  /*5780*/  FADD.FTZ R65, R100, -R65 ;  /* 0x8000004164417221 */ /* 0x000fe20000010000 */
[----:B------:R-:W-:-:S03]  /*5790*/  FFMA.FTZ R60, R102, R63, R62 ;  /* 0x0000003f663c7223 */ /* 0x000fc6000001003e */
[----:B------:R-:W-:Y:S01]  /*57a0*/  FFMA.FTZ R61, R92, R65, R61 ;  /* 0x000000415c3d7223 */ /* 0x000fe2000001003d */
[----:B------:R-:W-:Y:S01]  /*57b0*/  FADD.FTZ R60, R99, -R60 ;  /* 0x8000003c633c7221 */ /* 0x000fe20000010000 */
[----:B------:R-:W-:Y:S02]  /*57c0*/  FFMA.FTZ R65, R3, R63, R62 ;  /* 0x0000003f03417223 */ /* 0x000fe4000001003e */
[----:B------:R-:W-:Y:S02]  /*57d0*/  FMUL.FTZ R61, R61, R156 ;  /* 0x0000009c3d3d7220 */ /* 0x000fe40000410000 */
[----:B------:R-:W-:Y:S02]  /*57e0*/  FADD.FTZ R65, R96, -R65 ;  /* 0x8000004160417221 */ /* 0x000fe40000010000 */
[----:B------:R-:W-:-:S05]  /*57f0*/  FMUL.FTZ R61, R61, UR14 ;  /* 0x0000000e3d3d7c20 */ /* 0x000fca0008410000 */
[----:B------:R-:W-:Y:S02]  /*5800*/  FSEL R158, R61, RZ, P6 ;  /* 0x000000ff3d9e7208 */ /* 0x000fe40003000000 */
[----:B------:R-:W-:Y:S02]  /*5810*/  SHF.R.U32.HI R61, RZ, 0x10, R81 ;  /* 0x00000010ff3d7819 */ /* 0x000fe40000011651 */
[----:B------:R-:W-:Y:S02]  /*5820*/  ISETP.GE.U32.AND P6, PT, R94, 0x1000000, PT ;  /* 0x010000005e00780c */ /* 0x000fe40003fc6070 */
[----:B------:R-:W-:Y:S01]  /*5830*/  F2F.F16.F32 R158, R158 ;  /* 0x0000009e009e7304 */ /* 0x000fe20000200800 */
[----:B------:R-:W-:-:S05]  /*5840*/  HADD2.F32 R61, -RZ, R61.H0_H0 ;  /* 0x2000003dff3d7230 */ /* 0x000fca0000004100 */
[----:B------:R-:W-:Y:S01]  /*5850*/  FFMA.FTZ R61, R92, R60, R61 ;  /* 0x0000003c5c3d7223 */ /* 0x000fe2000001003d */
[----:B------:R-:W-:-:S03]  /*5860*/  MOV R60, R80 ;  /* 0x00000050003c7202 */ /* 0x000fc60000000f00 */
[----:B------:R-:W-:-:S04]  /*5870*/  FMUL.FTZ R61, R61, R156 ;  /* 0x0000009c3d3d7220 */ /* 0x000fc80000410000 */
[----:B------:R-:W-:-:S05]  /*5880*/  FMUL.FTZ R61, R61, UR14 ;  /* 0x0000000e3d3d7c20 */ /* 0x000fca0008410000 */
[----:B------:R-:W-:Y:S01]  /*5890*/  FSEL R159, R61, RZ, P6 ;  /* 0x000000ff3d9f7208 */ /* 0x000fe20003000000 */
[----:B------:R-:W-:Y:S01]  /*58a0*/  HADD2.F32 R61, -RZ, R60.H0_H0 ;  /* 0x2000003cff3d7230 */ /* 0x000fe20000004100 */
[----:B------:R-:W-:Y:S01]  /*58b0*/  LOP3.LUT P6, RZ, R94, 0xff, RZ, 0xc0, !PT ;  /* 0x000000ff5eff7812 */ /* 0x000fe200078cc0ff */
[----:B------:R-:W-:-:S03]  /*58c0*/  FFMA.FTZ R60, R98, R63, R62 ;  /* 0x0000003f623c7223 */ /* 0x000fc6000001003e */
[----:B------:R-:W-:Y:S01]  /*58d0*/  FFMA.FTZ R61, R92, R65, R61 ;  /* 0x000000415c3d7223 */ /* 0x000fe2000001003d */
[----:B------:R-:W-:Y:S01]  /*58e0*/  FADD.FTZ R60, R95, -R60 ;  /* 0x8000003c5f3c7221 */ /* 0x000fe20000010000 */
[----:B------:R-:W0:Y:S02]  /*58f0*/  F2F.F16.F32 R159, R159 ;  /* 0x0000009f009f7304 */ /* 0x000e240000200800 */
[----:B------:R-:W-:-:S04]  /*5900*/  FMUL.FTZ R61, R61, R156 ;  /* 0x0000009c3d3d7220 */ /* 0x000fc80000410000 */
[----:B------:R-:W-:-:S05]  /*5910*/  FMUL.FTZ R61, R61, UR14 ;  /* 0x0000000e3d3d7c20 */ /* 0x000fca0008410000 */
[----:B------:R-:W-:Y:S02]  /*5920*/  FSEL R66, R61, RZ, P6 ;  /* 0x000000ff3d427208 */ /* 0x000fe40003000000 */
[----:B------:R-:W-:Y:S02]  /*5930*/  SHF.R.U64 R61, R80, 0x10, R81 ;  /* 0x00000010503d7819 */ /* 0x000fe40000001251 */
[----:B------:R-:W-:Y:S01]  /*5940*/  LOP3.LUT P6, RZ, R94, 0xff00, RZ, 0xc0, !PT ;  /* 0x0000ff005eff7812 */ /* 0x000fe200078cc0ff */
[----:B------:R-:W-:Y:S01]  /*5950*/  F2F.F16.F32 R65, R66 ;  /* 0x0000004200417304 */ /* 0x000fe20000200800 */
[----:B0-----:R-:W-:Y:S01]  /*5960*/  PRMT R167, R158, 0x5410, R159 ;  /* 0x000054109ea77816 */ /* 0x001fe2000000009f */
[----:B------:R-:W-:-:S05]  /*5970*/  HADD2.F32 R61, -RZ, R61.H0_H0 ;  /* 0x2000003dff3d7230 */ /* 0x000fca0000004100 */
[----:B------:R-:W-:-:S04]  /*5980*/  FFMA.FTZ R61, R92, R60, R61 ;  /* 0x0000003c5c3d7223 */ /* 0x000fc8000001003d */
[----:B------:R-:W-:-:S04]  /*5990*/  FMUL.FTZ R61, R61, R156 ;  /* 0x0000009c3d3d7220 */ /* 0x000fc80000410000 */
[----:B------:R-:W-:-:S05]  /*59a0*/  FMUL.FTZ R61, R61, UR14 ;  /* 0x0000000e3d3d7c20 */ /* 0x000fca0008410000 */
[----:B------:R-:W-:-:S04]  /*59b0*/  FSEL R67, R61, RZ, P6 ;  /* 0x000000ff3d437208 */ /* 0x000fc80003000000 */
[----:B------:R-:W0:Y:S02]  /*59c0*/  F2F.F16.F32 R60, R67 ;  /* 0x00000043003c7304 */ /* 0x000e240000200800 */
[----:B0-----:R-:W-:-:S03]  /*59d0*/  IMAD.WIDE.U32 R60, R60, 0x10000, RZ ;  /* 0x000100003c3c7825 */ /* 0x001fc600078e00ff */
[----:B------:R-:W-:Y:S02]  /*59e0*/  LOP3.LUT R60, R60, R65, RZ, 0xfc, !PT ;  /* 0x000000413c3c7212 */ /* 0x000fe400078efcff */
[----:B------:R-:W0:Y:S01]  /*59f0*/  LDC.64 R64, c[0x0][0x468] ;  /* 0x00011a00ff407b82 */ /* 0x000e220000000a00 */
[----:B------:R-:W-:Y:S01]  /*5a00*/  LOP3.LUT R61, R167, R61, RZ, 0xfc, !PT ;  /* 0x0000003da73d7212 */ /* 0x000fe200078efcff */
[C---:B0-----:R-:W-:Y:S01]  /*5a10*/  IMAD.WIDE.U32 R64, R157.reuse, 0x8, R64 ;  /* 0x000000089d407825 */ /* 0x041fe200078e0040 */
[----:B------:R-:W-:-:S04]  /*5a20*/  IADD3 R157, PT, PT, R157, 0x100, RZ ;  /* 0x000001009d9d7810 */ /* 0x000fc80007ffe0ff */
[----:B------:R0:W-:Y:S03]  /*5a30*/  STG.E.64 desc[UR6][R64.64], R60 ;  /* 0x0000003c40007986 */ /* 0x0001e6000c101b06 */
.L_x_2069:
[----:B------:R-:W-:Y:S05]  /*5a40*/  BSYNC.RECONVERGENT B1 ;  /* 0x0000000000017941 */ /* 0x000fea0003800200 */
.L_x_2068:
[----:B------:R-:W-:Y:S04]  /*5a50*/  BSSY.RECONVERGENT B1, `(.L_x_2070) ;  /* 0x0000032000017945 */ /* 0x000fe80003800200 */
[----:B------:R-:W-:Y:S05]  /*5a60*/  @!P0 BRA `(.L_x_2071) ;  /* 0x0000000000c08947 */ /* 0x000fea0003800000 */
[----:B0-----:R-:W-:Y:S01]  /*5a70*/  MOV R60, R79 ;  /* 0x0000004f003c7202 */ /* 0x001fe20000000f00 */
        /* <DEDUP_REMOVED lines=47> */
.L_x_2071:
[----:B------:R-:W-:Y:S05]  /*5d70*/  BSYNC.RECONVERGENT B1 ;  /* 0x0000000000017941 */ /* 0x000fea0003800200 */
.L_x_2070:
[----:B------:R-:W-:Y:S04]  /*5d80*/  BSSY.RECONVERGENT B1, `(.L_x_2072) ;  /* 0x0000032000017945 */ /* 0x000fe80003800200 */
[----:B------:R-:W-:Y:S05]  /*5d90*/  @!P1 BRA `(.L_x_2073) ;  /* 0x0000000000c09947 */ /* 0x000fea0003800000 */
[----:B01----:R-:W-:Y:S01]  /*5da0*/  MOV R60, R77 ;  /* 0x0000004d003c7202 */ /* 0x003fe20000000f00 */
        /* <DEDUP_REMOVED lines=47> */
.L_x_2073:
[----:B------:R-:W-:Y:S05]  /*60a0*/  BSYNC.RECONVERGENT B1 ;  /* 0x0000000000017941 */ /* 0x000fea0003800200 */
.L_x_2072:
[----:B------:R-:W-:Y:S04]  /*60b0*/  BSSY.RECONVERGENT B1, `(.L_x_2074) ;  /* 0x0000032000017945 */ /* 0x000fe80003800200 */
[----:B------:R-:W-:Y:S05]  /*60c0*/  @!P2 BRA `(.L_x_2075) ;  /* 0x0000000000c0a947 */ /* 0x000fea0003800000 */
[----:B012---:R-:W-:Y:S01]  /*60d0*/  MOV R60, R75 ;  /* 0x0000004b003c7202 */ /* 0x007fe20000000f00 */
        /* <DEDUP_REMOVED lines=47> */
.L_x_2075:
[----:B------:R-:W-:Y:S05]  /*63d0*/  BSYNC.RECONVERGENT B1 ;  /* 0x0000000000017941 */ /* 0x000fea0003800200 */
.L_x_2074:
[----:B------:R-:W-:Y:S04]  /*63e0*/  BSSY.RECONVERGENT B1, `(.L_x_2076) ;  /* 0x0000032000017945 */ /* 0x000fe80003800200 */
[----:B------:R-:W-:Y:S05]  /*63f0*/  @!P3 BRA `(.L_x_2077) ;  /* 0x0000000000c0b947 */ /* 0x000fea0003800000 */
[----:B0123--:R-:W-:Y:S01]  /*6400*/  MOV R60, R73 ;  /* 0x00000049003c7202 */ /* 0x00ffe20000000f00 */
        /* <DEDUP_REMOVED lines=47> */
.L_x_2077:
[----:B------:R-:W-:Y:S05]  /*6700*/  BSYNC.RECONVERGENT B1 ;  /* 0x0000000000017941 */ /* 0x000fea0003800200 */
.L_x_2076:
[----:B------:R-:W-:Y:S04]  /*6710*/  BSSY.RECONVERGENT B1, `(.L_x_2078) ;  /* 0x0000032000017945 */ /* 0x000fe80003800200 */
[----:B------:R-:W-:Y:S05]  /*6720*/  @!P4 BRA `(.L_x_2079) ;  /* 0x0000000000c0c947 */ /* 0x000fea0003800000 */
[----:B01234-:R-:W-:Y:S01]  /*6730*/  MOV R60, R71 ;  /* 0x00000047003c7202 */ /* 0x01ffe20000000f00 */
        /* <DEDUP_REMOVED lines=47> */
.L_x_2079:
[----:B------:R-:W-:Y:S05]  /*6a30*/  BSYNC.RECONVERGENT B1 ;  /* 0x0000000000017941 */ /* 0x000fea0003800200 */
.L_x_2078:
[----:B------:R-:W-:Y:S05]  /*6a40*/  @!P5 BRA `(.L_x_2054) ;  /* 0x0000001c0080d947 */ /* 0x000fea0003800000 */
[----:B01234-:R-:W-:Y:S01]  /*6a50*/  SHF.R.U32.HI R61, RZ, 0x10, R69 ;  /* 0x00000010ff3d7819 */ /* 0x01ffe20000011645 */
[-CC-:B------:R-:W-:Y:S01]  /*6a60*/  FFMA.FTZ R60, R154, R63.reuse, R62.reuse ;  /* 0x0000003f9a3c7223 */ /* 0x180fe2000001003e */
[----:B------:R-:W-:Y:S01]  /*6a70*/  ISETP.GE.U32.AND P6, PT, R147, 0x1000000, PT ;  /* 0x010000009300780c */ /* 0x000fe20003fc6070 */
[----:B------:R-:W-:Y:S02]  /*6a80*/  FFMA.FTZ R65, R153, R63, R62 ;  /* 0x0000003f99417223 */ /* 0x000fe4000001003e */
[----:B------:R-:W-:Y:S02]  /*6a90*/  HADD2.F32 R61, -RZ, R61.H0_H0 ;  /* 0x2000003dff3d7230 */ /* 0x000fe40000004100 */
[----:B------:R-:W-:Y:S01]  /*6aa0*/  FADD.FTZ R60, R155, -R60 ;  /* 0x8000003c9b3c7221 */ /* 0x000fe20000010000 */
[----:B------:R-:W-:-:S03]  /*6ab0*/  FADD.FTZ R65, R152, -R65 ;  /* 0x8000004198417221 */ /* 0x000fc60000010000 */
[----:B------:R-:W-:Y:S01]  /*6ac0*/  FFMA.FTZ R61, R92, R60, R61 ;  /* 0x0000003c5c3d7223 */ /* 0x000fe2000001003d */
[----:B------:R-:W-:-:S03]  /*6ad0*/  MOV R60, R69 ;  /* 0x00000045003c7202 */ /* 0x000fc60000000f00 */
[----:B------:R-:W-:-:S04]  /*6ae0*/  FMUL.FTZ R61, R61, R156 ;  /* 0x0000009c3d3d7220 */ /* 0x000fc80000410000 */
[----:B------:R-:W-:-:S05]  /*6af0*/  FMUL.FTZ R61, R61, UR14 ;  /* 0x0000000e3d3d7c20 */ /* 0x000fca0008410000 */
[----:B------:R-:W-:Y:S01]  /*6b00*/  FSEL R158, R61, RZ, P6 ;  /* 0x000000ff3d9e7208 */ /* 0x000fe20003000000 */
[----:B------:R-:W-:Y:S01]  /*6b10*/  HADD2.F32 R61, -RZ, R60.H0_H0 ;  /* 0x2000003cff3d7230 */ /* 0x000fe20000004100 */
[----:B------:R-:W-:Y:S01]  /*6b20*/  LOP3.LUT P6, RZ, R147, 0xff0000, RZ, 0xc0, !PT ;  /* 0x00ff000093ff7812 */ /* 0x000fe200078cc0ff */
[-CC-:B------:R-:W-:Y:S01]  /*6b30*/  FFMA.FTZ R60, R150, R63.reuse, R62.reuse ;  /* 0x0000003f963c7223 */ /* 0x180fe2000001003e */
[----:B------:R-:W-:Y:S02]  /*6b40*/  FFMA.FTZ R63, R149, R63, R62 ;  /* 0x0000003f953f7223 */ /* 0x000fe4000001003e */
[----:B------:R-:W-:Y:S01]  /*6b50*/  FFMA.FTZ R61, R92, R65, R61 ;  /* 0x000000415c3d7223 */ /* 0x000fe2000001003d */
[----:B------:R-:W-:Y:S01]  /*6b60*/  FADD.FTZ R60, R151, -R60 ;  /* 0x8000003c973c7221 */ /* 0x000fe20000010000 */
[----:B------:R-:W-:Y:S01]  /*6b70*/  FADD.FTZ R63, R148, -R63 ;  /* 0x8000003f943f7221 */ /* 0x000fe20000010000 */
[----:B------:R-:W-:Y:S01]  /*6b80*/  F2F.F16.F32 R158, R158 ;  /* 0x0000009e009e7304 */ /* 0x000fe20000200800 */
[----:B------:R-:W-:-:S04]  /*6b90*/  FMUL.FTZ R61, R61, R156 ;  /* 0x0000009c3d3d7220 */ /* 0x000fc80000410000 */
[----:B------:R-:W-:-:S05]  /*6ba0*/  FMUL.FTZ R61, R61, UR14 ;  /* 0x0000000e3d3d7c20 */ /* 0x000fca0008410000 */
[----:B------:R-:W-:Y:S02]  /*6bb0*/  FSEL R67, R61, RZ, P6 ;  /* 0x000000ff3d437208 */ /* 0x000fe40003000000 */
[----:B------:R-:W-:Y:S02]  /*6bc0*/  SHF.R.U64 R61, R68, 0x10, R69 ;  /* 0x00000010443d7819 */ /* 0x000fe40000001245 */
[----:B------:R-:W-:Y:S02]  /*6bd0*/  LOP3.LUT P6, RZ, R147, 0xff00, RZ, 0xc0, !PT ;  /* 0x0000ff0093ff7812 */ /* 0x000fe400078cc0ff */
[----:B------:R-:W0:Y:S01]  /*6be0*/  F2F.F16.F32 R67, R67 ;  /* 0x0000004300437304 */ /* 0x000e220000200800 */
[----:B------:R-:W-:-:S05]  /*6bf0*/  HADD2.F32 R61, -RZ, R61.H0_H0 ;  /* 0x2000003dff3d7230 */ /* 0x000fca0000004100 */
[----:B------:R-:W-:Y:S01]  /*6c00*/  FFMA.FTZ R61, R92, R60, R61 ;  /* 0x0000003c5c3d7223 */ /* 0x000fe2000001003d */
[----:B------:R-:W-:-:S03]  /*6c10*/  MOV R60, R68 ;  /* 0x00000044003c7202 */ /* 0x000fc60000000f00 */
[----:B------:R-:W-:-:S04]  /*6c20*/  FMUL.FTZ R61, R61, R156 ;  /* 0x0000009c3d3d7220 */ /* 0x000fc80000410000 */
[----:B------:R-:W-:Y:S01]  /*6c30*/  FMUL.FTZ R61, R61, UR14 ;  /* 0x0000000e3d3d7c20 */ /* 0x000fe20008410000 */
[----:B0-----:R-:W-:-:S04]  /*6c40*/  PRMT R159, R67, 0x5410, R158 ;  /* 0x00005410439f7816 */ /* 0x001fc8000000009e */
[----:B------:R-:W-:Y:S01]  /*6c50*/  FSEL R66, R61, RZ, P6 ;  /* 0x000000ff3d427208 */ /* 0x000fe20003000000 */
[----:B------:R-:W-:Y:S01]  /*6c60*/  HADD2.F32 R61, -RZ, R60.H0_H0 ;  /* 0x2000003cff3d7230 */ /* 0x000fe20000004100 */
[----:B------:R-:W-:Y:S02]  /*6c70*/  LOP3.LUT P6, RZ, R147, 0xff, RZ, 0xc0, !PT ;  /* 0x000000ff93ff7812 */ /* 0x000fe400078cc0ff */
[----:B------:R-:W0:Y:S02]  /*6c80*/  F2F.F16.F32 R62, R66 ;  /* 0x00000042003e7304 */ /* 0x000e240000200800 */
[----:B------:R-:W-:-:S04]  /*6c90*/  FFMA.FTZ R61, R92, R63, R61 ;  /* 0x0000003f5c3d7223 */ /* 0x000fc8000001003d */
[----:B------:R-:W-:-:S04]  /*6ca0*/  FMUL.FTZ R61, R61, R156 ;  /* 0x0000009c3d3d7220 */ /* 0x000fc80000410000 */
[----:B------:R-:W-:-:S05]  /*6cb0*/  FMUL.FTZ R61, R61, UR14 ;  /* 0x0000000e3d3d7c20 */ /* 0x000fca0008410000 */
[----:B------:R-:W-:Y:S01]  /*6cc0*/  FSEL R64, R61, RZ, P6 ;  /* 0x000000ff3d407208 */ /* 0x000fe20003000000 */
[----:B0-----:R-:W-:Y:S01]  /*6cd0*/  IMAD.WIDE.U32 R62, R62, 0x10000, RZ ;  /* 0x000100003e3e7825 */ /* 0x001fe200078e00ff */
[----:B------:R-:W0:Y:S02]  /*6ce0*/  LDC.64 R60, c[0x0][0x468] ;  /* 0x00011a00ff3c7b82 */ /* 0x000e240000000a00 */
[----:B------:R-:W1:Y:S02]  /*6cf0*/  F2F.F16.F32 R65, R64 ;  /* 0x0000004000417304 */ /* 0x000e640000200800 */
[----:B------:R-:W-:Y:S02]  /*6d00*/  LOP3.LUT R63, R159, R63, RZ, 0xfc, !PT ;  /* 0x0000003f9f3f7212 */ /* 0x000fe400078efcff */
[----:B-1----:R-:W-:Y:S01]  /*6d10*/  LOP3.LUT R62, R62, R65, RZ, 0xfc, !PT ;  /* 0x000000413e3e7212 */ /* 0x002fe200078efcff */
[----:B0-----:R-:W-:-:S05]  /*6d20*/  IMAD.WIDE.U32 R60, R157, 0x8, R60 ;  /* 0x000000089d3c7825 */ /* 0x001fca00078e003c */
[----:B------:R0:W-:Y:S01]  /*6d30*/  STG.E.64 desc[UR6][R60.64], R62 ;  /* 0x0000003e3c007986 */ /* 0x0001e2000c101b06 */
[----:B------:R-:W-:Y:S05]  /*6d40*/  BRA `(.L_x_2054) ;  /* 0x0000001800c07947 */ /* 0x000fea0003800000 */
.L_x_2067:
[----:B------:R-:W-:Y:S01]  /*6d50*/  ISETP.NE.AND P6, PT, R93, RZ, PT ;  /* 0x000000ff5d00720c */ /* 0x000fe20003fc5270 */
[----:B------:R-:W-:-:S12]  /*6d60*/  BSSY.RECONVERGENT B1, `(.L_x_2080) ;  /* 0x000003d000017945 */ /* 0x000fd80003800200 */
[----:B------:R-:W-:Y:S05]  /*6d70*/  @!P6 BRA `(.L_x_2081) ;  /* 0x0000000000ece947 */ /* 0x000fea0003800000 */
[----:B------:R-:W-:Y:S01]  /*6d80*/  MOV R60, R80 ;  /* 0x00000050003c7202 */ /* 0x000fe20000000f00 */
[-CC-:B------:R-:W-:Y:S01]  /*6d90*/  FFMA.FTZ R61, R3, R63.reuse, R62.reuse ;  /* 0x0000003f033d7223 */ /* 0x180fe2000001003e */
[----:B------:R-:W-:Y:S01]  /*6da0*/  SHF.R.U64 R66, R80, 0x10, R81 ;  /* 0x0000001050427819 */ /* 0x000fe20000001251 */
[----:B------:R-:W-:Y:S01]  /*6db0*/  FFMA.FTZ R64, R98, R63, R62 ;  /* 0x0000003f62407223 */ /* 0x000fe2000001003e */
[----:B------:R-:W-:Y:S01]  /*6dc0*/  LOP3.LUT P6, RZ, R94, 0xff0000, RZ, 0xc0, !PT ;  /* 0x00ff00005eff7812 */ /* 0x000fe200078cc0ff */
[----:B------:R-:W-:Y:S02]  /*6dd0*/  HADD2.F32 R65, -RZ, R60.H0_H0 ;  /* 0x2000003cff417230 */ /* 0x000fe40000004100 */
[----:B------:R-:W-:Y:S01]  /*6de0*/  FADD.FTZ R61, R96, -R61 ;  /* 0x8000003d603d7221 */ /* 0x000fe20000010000 */
[----:B------:R-:W-:Y:S01]  /*6df0*/  MOV R60, R81 ;  /* 0x00000051003c7202 */ /* 0x000fe20000000f00 */
[----:B------:R-:W-:Y:S02]  /*6e00*/  HADD2.F32 R66, -RZ, R66.H0_H0 ;  /* 0x20000042ff427230 */ /* 0x000fe40000004100 */
[----:B------:R-:W-:Y:S01]  /*6e10*/  FADD.FTZ R67, R95, -R64 ;  /* 0x800000405f437221 */ /* 0x000fe20000010000 */
[----:B------:R-:W-:Y:S01]  /*6e20*/  FFMA.FTZ R159, R92, R61, R65 ;  /* 0x0000003d5c9f7223 */ /* 0x000fe20000010041 */
[----:B------:R-:W-:Y:S01]  /*6e30*/  FFMA.FTZ R61, R97, R63, R62 ;  /* 0x0000003f613d7223 */ /* 0x000fe2000001003e */
[----:B------:R-:W-:-:S02]  /*6e40*/  HADD2.F32 R65, -RZ, R60.H0_H0 ;  /* 0x2000003cff417230 */ /* 0x000fc40000004100 */
[----:B------:R-:W-:Y:S01]  /*6e50*/  FFMA.FTZ R60, R102, R63, R62 ;  /* 0x0000003f663c7223 */ /* 0x000fe2000001003e */
[----:B------:R-:W-:Y:S01]  /*6e60*/  FFMA.FTZ R169, R92, R67, R66 ;  /* 0x000000435ca97223 */ /* 0x000fe20000010042 */
[----:B------:R-:W-:-:S04]  /*6e70*/  FADD.FTZ R61, R100, -R61 ;  /* 0x8000003d643d7221 */ /* 0x000fc80000010000 */
[----:B------:R-:W-:Y:S01]  /*6e80*/  FFMA.FTZ R65, R92, R61, R65 ;  /* 0x0000003d5c417223 */ /* 0x000fe20000010041 */
[----:B------:R-:W-:-:S05]  /*6e90*/  SHF.R.U32.HI R61, RZ, 0x10, R81 ;  /* 0x00000010ff3d7819 */ /* 0x000fca0000011651 */
[----:B------:R-:W-:Y:S02]  /*6ea0*/  HADD2.F32 R67, -RZ, R61.H0_H0 ;  /* 0x2000003dff437230 */ /* 0x000fe40000004100 */
[----:B------:R-:W-:Y:S01]  /*6eb0*/  FADD.FTZ R61, R99, -R60 ;  /* 0x8000003c633d7221 */ /* 0x000fe20000010000 */
[----:B------:R-:W-:-:S03]  /*6ec0*/  FMUL.FTZ R60, R65, R156 ;  /* 0x0000009c413c7220 */ /* 0x000fc60000410000 */
[----:B------:R-:W-:Y:S01]  /*6ed0*/  FFMA.FTZ R171, R92, R61, R67 ;  /* 0x0000003d5cab7223 */ /* 0x000fe20000010043 */
[----:B------:R-:W-:-:S03]  /*6ee0*/  FMUL.FTZ R60, R60, UR14 ;  /* 0x0000000e3c3c7c20 */ /* 0x000fc60008410000 */
[----:B------:R-:W-:Y:S02]  /*6ef0*/  F2F.F16.F32 R61, R171 ;  /* 0x000000ab003d7304 */ /* 0x000fe40000200800 */
[----:B------:R-:W-:Y:S02]  /*6f00*/  FSEL R170, R60, RZ, P6 ;  /* 0x000000ff3caa7208 */ /* 0x000fe40003000000 */
[----:B------:R-:W-:-:S04]  /*6f10*/  ISETP.GE.U32.AND P6, PT, R94, 0x1000000, PT ;  /* 0x010000005e00780c */ /* 0x000fc80003fc6070 */
[----:B------:R-:W0:Y:S08]  /*6f20*/  F2F.F16.F32 R60, R65 ;  /* 0x00000041003c7304 */ /* 0x000e300000200800 */
[----:B------:R-:W-:Y:S01]  /*6f30*/  F2F.F16.F32 R65, R159 ;  /* 0x0000009f00417304 */ /* 0x000fe20000200800 */
[----:B0-----:R-:W-:Y:S01]  /*6f40*/  PRMT R67, R60, 0x5410, R61 ;  /* 0x000054103c437816 */ /* 0x001fe2000000003d */
[----:B------:R-:W-:-:S06]  /*6f50*/  FMUL.FTZ R60, R171, R156 ;  /* 0x0000009cab3c7220 */ /* 0x000fcc0000410000 */
[----:B------:R-:W-:Y:S01]  /*6f60*/  F2F.F16.F32 R170, R170 ;  /* 0x000000aa00aa7304 */ /* 0x000fe20000200800 */
[----:B------:R-:W-:-:S05]  /*6f70*/  FMUL.FTZ R60, R60, UR14 ;  /* 0x0000000e3c3c7c20 */ /* 0x000fca0008410000 */
[----:B------:R-:W-:Y:S01]  /*6f80*/  FSEL R172, R60, RZ, P6 ;  /* 0x000000ff3cac7208 */ /* 0x000fe20003000000 */
[----:B------:R-:W-:Y:S01]  /*6f90*/  FMUL.FTZ R60, R159, R156 ;  /* 0x0000009c9f3c7220 */ /* 0x000fe20000410000 */
[----:B------:R-:W-:-:S03]  /*6fa0*/  LOP3.LUT P6, RZ, R94, 0xff, RZ, 0xc0, !PT ;  /* 0x000000ff5eff7812 */ /* 0x000fc600078cc0ff */
[----:B------:R-:W-:-:S05]  /*6fb0*/  FMUL.FTZ R60, R60, UR14 ;  /* 0x0000000e3c3c7c20 */ /* 0x000fca0008410000 */
[----:B------:R-:W-:Y:S01]  /*6fc0*/  FSEL R167, R60, RZ, P6 ;  /* 0x000000ff3ca77208 */ /* 0x000fe20003000000 */
[----:B------:R-:W-:Y:S01]  /*6fd0*/  FMUL.FTZ R60, R169, R156 ;  /* 0x0000009ca93c7220 */ /* 0x000fe20000410000 */
[----:B------:R-:W-:-:S03]  /*6fe0*/  LOP3.LUT P6, RZ, R94, 0xff00, RZ, 0xc0, !PT ;  /* 0x0000ff005eff7812 */ /* 0x000fc600078cc0ff */
[----:B------:R-:W-:Y:S01]  /*6ff0*/  FMUL.FTZ R60, R60, UR14 ;  /* 0x0000000e3c3c7c20 */ /* 0x000fe20008410000 */
[----:B------:R-:W-:Y:S04]  /*7000*/  F2F.F16.F32 R167, R167 ;  /* 0x000000a700a77304 */ /* 0x000fe80000200800 */
[----:B------:R-:W-:-:S04]  /*7010*/  FSEL R168, R60, RZ, P6 ;  /* 0x000000ff3ca87208 */ /* 0x000fc80003000000 */
[----:B------:R-:W0:Y:S02]  /*7020*/  F2F.F16.F32 R60, R169 ;  /* 0x000000a9003c7304 */ /* 0x000e240000200800 */
[----:B0-----:R-:W-:-:S03]  /*7030*/  IMAD.WIDE.U32 R60, R60, 0x10000, RZ ;  /* 0x000100003c3c7825 */ /* 0x001fc600078e00ff */
[----:B------:R-:W-:Y:S02]  /*7040*/  LOP3.LUT R60, R60, R65, RZ, 0xfc, !PT ;  /* 0x000000413c3c7212 */ /* 0x000fe400078efcff */
[----:B------:R-:W0:Y:S01]  /*7050*/  LDC.64 R64, c[0x0][0x478] ;  /* 0x00011e00ff407b82 */ /* 0x000e220000000a00 */
[----:B------:R-:W-:Y:S01]  /*7060*/  LOP3.LUT R61, R67, R61, RZ, 0xfc, !PT ;  /* 0x0000003d433d7212 */ /* 0x000fe200078efcff */
[----:B0-----:R-:W-:Y:S02]  /*7070*/  IMAD.WIDE.U32 R66, R157, 0x8, R64 ;  /* 0x000000089d427825 */ /* 0x001fe400078e0040 */
[----:B------:R-:W0:Y:S03]  /*7080*/  F2F.F16.F32 R65, R172 ;  /* 0x000000ac00417304 */ /* 0x000e260000200800 */
[----:B------:R1:W-:Y:S05]  /*7090*/  STG.E.64 desc[UR6][R66.64], R60 ;  /* 0x0000003c42007986 */ /* 0x0003ea000c101b06 */
[----:B------:R-:W2:Y:S01]  /*70a0*/  F2F.F16.F32 R64, R168 ;  /* 0x000000a800407304 */ /* 0x000ea20000200800 */
[----:B0-----:R-:W-:Y:S01]  /*70b0*/  PRMT R159, R170, 0x5410, R65 ;  /* 0x00005410aa9f7816 */ /* 0x001fe20000000041 */
[----:B--2---:R-:W-:-:S05]  /*70c0*/  IMAD.WIDE.U32 R64, R64, 0x10000, RZ ;  /* 0x0001000040407825 */ /* 0x004fca00078e00ff */
[----:B------:R-:W-:Y:S02]  /*70d0*/  LOP3.LUT R65, R159, R65, RZ, 0xfc, !PT ;  /* 0x000000419f417212 */ /* 0x000fe400078efcff */
[----:B------:R-:W0:Y:S01]  /*70e0*/  LDC.64 R158, c[0x0][0x468] ;  /* 0x00011a00ff9e7b82 */ /* 0x000e220000000a00 */
[----:B------:R-:W-:Y:S01]  /*70f0*/  LOP3.LUT R64, R64, R167, RZ, 0xfc, !PT ;  /* 0x000000a740407212 */ /* 0x000fe200078efcff */
[C---:B0-----:R-:W-:Y:S01]  /*7100*/  IMAD.WIDE.U32 R158, R157.reuse, 0x8, R158 ;  /* 0x000000089d9e7825 */ /* 0x041fe200078e009e */
[----:B------:R-:W-:-:S04]  /*7110*/  IADD3 R157, PT, PT, R157, 0x100, RZ ;  /* 0x000001009d9d7810 */ /* 0x000fc80007ffe0ff */
[----:B------:R1:W-:Y:S03]  /*7120*/  STG.E.64 desc[UR6][R158.64], R64 ;  /* 0x000000409e007986 */ /* 0x0003e6000c101b06 */
.L_x_2081:
[----:B------:R-:W-:Y:S05]  /*7130*/  BSYNC.RECONVERGENT B1 ;  /* 0x0000000000017941 */ /* 0x000fea0003800200 */
.L_x_2080:
[----:B------:R-:W-:Y:S04]  /*7140*/  BSSY.RECONVERGENT B1, `(.L_x_2082) ;  /* 0x000003d000017945 */ /* 0x000fe80003800200 */
[----:B------:R-:W-:Y:S05]  /*7150*/  @!P0 BRA `(.L_x_2083) ;  /* 0x0000000000ec8947 */ /* 0x000fea0003800000 */
[----:B-1----:R-:W-:Y:S01]  /*7160*/  MOV R60, R78 ;  /* 0x0000004e003c7202 */ /* 0x002fe20000000f00 */
        /* <DEDUP_REMOVED lines=49> */
[----:B------:R-:W1:Y:S01]  /*7480*/  F2F.F16.F32 R64, R168 ;  /* 0x000000a800407304 */ /* 0x000e620000200800 */
[----:B0-----:R-:W-:Y:S01]  /*7490*/  PRMT R159, R170, 0x5410, R65 ;  /* 0x00005410aa9f7816 */ /* 0x001fe20000000041 */
[----:B-1----:R-:W-:-:S05]  /*74a0*/  IMAD.WIDE.U32 R64, R64, 0x10000, RZ ;  /* 0x0001000040407825 */ /* 0x002fca00078e00ff */
[----:B------:R-:W-:Y:S02]  /*74b0*/  LOP3.LUT R65, R159, R65, RZ, 0xfc, !PT ;  /* 0x000000419f417212 */ /* 0x000fe400078efcff */
[----:B------:R-:W0:Y:S01]  /*74c0*/  LDC.64 R158, c[0x0][0x468] ;  /* 0x00011a00ff9e7b82 */ /* 0x000e220000000a00 */
[----:B------:R-:W-:Y:S01]  /*74d0*/  LOP3.LUT R64, R64, R167, RZ, 0xfc, !PT ;  /* 0x000000a740407212 */ /* 0x000fe200078efcff */
[C---:B0-----:R-:W-:Y:S01]  /*74e0*/  IMAD.WIDE.U32 R158, R157.reuse, 0x8, R158 ;  /* 0x000000089d9e7825 */ /* 0x041fe200078e009e */
[----:B------:R-:W-:-:S04]  /*74f0*/  IADD3 R157, PT, PT, R157, 0x100, RZ ;  /* 0x000001009d9d7810 */ /* 0x000fc80007ffe0ff */
[----:B------:R2:W-:Y:S03]  /*7500*/  STG.E.64 desc[UR6][R158.64], R64 ;  /* 0x000000409e007986 */ /* 0x0005e6000c101b06 */
.L_x_2083:
[----:B------:R-:W-:Y:S05]  /*7510*/  BSYNC.RECONVERGENT B1 ;  /* 0x0000000000017941 */ /* 0x000fea0003800200 */
.L_x_2082:
[----:B------:R-:W-:Y:S04]  /*7520*/  BSSY.RECONVERGENT B1, `(.L_x_2084) ;  /* 0x000003d000017945 */ /* 0x000fe80003800200 */
[----:B------:R-:W-:Y:S05]  /*7530*/  @!P1 BRA `(.L_x_2085) ;  /* 0x0000000000ec9947 */ /* 0x000fea0003800000 */
[----:B-12---:R-:W-:Y:S01]  /*7540*/  MOV R60, R76 ;  /* 0x0000004c003c7202 */ /* 0x006fe20000000f00 */
        /* <DEDUP_REMOVED lines=58> */
.L_x_2085:
[----:B------:R-:W-:Y:S05]  /*78f0*/  BSYNC.RECONVERGENT B1 ;  /* 0x0000000000017941 */ /* 0x000fea0003800200 */
.L_x_2084:
[----:B------:R-:W-:Y:S04]  /*7900*/  BSSY.RECONVERGENT B1, `(.L_x_2086) ;  /* 0x000003d000017945 */ /* 0x000fe80003800200 */
[----:B------:R-:W-:Y:S05]  /*7910*/  @!P2 BRA `(.L_x_2087) ;  /* 0x0000000000eca947 */ /* 0x000fea0003800000 */
[----:B-123--:R-:W-:Y:S01]  /*7920*/  MOV R60, R74 ;  /* 0x0000004a003c7202 */ /* 0x00efe20000000f00 */
        /* <DEDUP_REMOVED lines=58> */
.L_x_2087:
[----:B------:R-:W-:Y:S05]  /*7cd0*/  BSYNC.RECONVERGENT B1 ;  /* 0x0000000000017941 */ /* 0x000fea0003800200 */
.L_x_2086:
[----:B------:R-:W-:Y:S04]  /*7ce0*/  BSSY.RECONVERGENT B1, `(.L_x_2088) ;  /* 0x000003d000017945 */ /* 0x000fe80003800200 */
[----:B------:R-:W-:Y:S05]  /*7cf0*/  @!P3 BRA `(.L_x_2089) ;  /* 0x0000000000ecb947 */ /* 0x000fea0003800000 */
[----:B-1234-:R-:W-:Y:S01]  /*7d00*/  MOV R60, R72 ;  /* 0x00000048003c7202 */ /* 0x01efe20000000f00 */
        /* <DEDUP_REMOVED lines=58> */
.L_x_2089:
[----:B------:R-:W-:Y:S05]  /*80b0*/  BSYNC.RECONVERGENT B1 ;  /* 0x0000000000017941 */ /* 0x000fea0003800200 */
.L_x_2088:
        /* <DEDUP_REMOVED lines=61> */
.L_x_2091:
[----:B------:R-:W-:Y:S05]  /*8490*/  BSYNC.RECONVERGENT B1 ;  /* 0x0000000000017941 */ /* 0x000fea0003800200 */
.L_x_2090:
[----:B------:R-:W-:Y:S05]  /*84a0*/  @!P5 BRA `(.L_x_2054) ;  /* 0x0000000000e8d947 */ /* 0x000fea0003800000 */
[----:B-1234-:R-:W-:Y:S01]  /*84b0*/  SHF.R.U32.HI R61, RZ, 0x10, R69 ;  /* 0x00000010ff3d7819 */ /* 0x01efe20000011645 */
[-CC-:B------:R-:W-:Y:S01]  /*84c0*/  FFMA.FTZ R60, R154, R63.reuse, R62.reuse ;  /* 0x0000003f9a3c7223 */ /* 0x180fe2000001003e */
[----:B------:R-:W-:Y:S01]  /*84d0*/  ISETP.GE.U32.AND P6, PT, R147, 0x1000000, PT ;  /* 0x010000009300780c */ /* 0x000fe20003fc6070 */
[----:B------:R-:W-:Y:S02]  /*84e0*/  FFMA.FTZ R64, R150, R63, R62 ;  /* 0x0000003f96407223 */ /* 0x000fe4000001003e */
[----:B------:R-:W-:Y:S02]  /*84f0*/  HADD2.F32 R65, -RZ, R61.H0_H0 ;  /* 0x2000003dff417230 */ /* 0x000fe40000004100 */
[----:B------:R-:W-:-:S04]  /*8500*/  FADD.FTZ R61, R155, -R60 ;  /* 0x8000003c9b3d7221 */ /* 0x000fc80000010000 */
[----:B------:R-:W-:Y:S01]  /*8510*/  FFMA.FTZ R169, R92, R61, R65 ;  /* 0x0000003d5ca97223 */ /* 0x000fe20000010041 */
[-CC-:B------:R-:W-:Y:S01]  /*8520*/  FFMA.FTZ R61, R149, R63.reuse, R62.reuse ;  /* 0x0000003f953d7223 */ /* 0x180fe2000001003e */
[----:B------:R-:W-:Y:S02]  /*8530*/  FFMA.FTZ R65, R153, R63, R62 ;  /* 0x0000003f99417223 */ /* 0x000fe4000001003e */
[----:B------:R-:W-:Y:S01]  /*8540*/  FMUL.FTZ R60, R169, R156 ;  /* 0x0000009ca93c7220 */ /* 0x000fe20000410000 */
[----:B------:R-:W-:Y:S01]  /*8550*/  FADD.FTZ R61, R148, -R61 ;  /* 0x8000003d943d7221 */ /* 0x000fe20000010000 */
[----:B------:R-:W-:Y:S02]  /*8560*/  FADD.FTZ R65, R152, -R65 ;  /* 0x8000004198417221 */ /* 0x000fe40000010000 */
[----:B------:R-:W-:-:S05]  /*8570*/  FMUL.FTZ R60, R60, UR14 ;  /* 0x0000000e3c3c7c20 */ /* 0x000fca0008410000 */
[----:B------:R-:W-:Y:S02]  /*8580*/  FSEL R168, R60, RZ, P6 ;  /* 0x000000ff3ca87208 */ /* 0x000fe40003000000 */
[----:B------:R-:W-:Y:S02]  /*8590*/  MOV R60, R68 ;  /* 0x00000044003c7202 */ /* 0x000fe40000000f00 */
[----:B------:R-:W-:-:S03]  /*85a0*/  LOP3.LUT P6, RZ, R147, 0xff0000, RZ, 0xc0, !PT ;  /* 0x00ff000093ff7812 */ /* 0x000fc600078cc0ff */
[----:B------:R-:W-:Y:S01]  /*85b0*/  HADD2.F32 R63, -RZ, R60.H0_H0 ;  /* 0x2000003cff3f7230 */ /* 0x000fe20000004100 */
[----:B------:R-:W-:-:S04]  /*85c0*/  MOV R60, R69 ;  /* 0x00000045003c7202 */ /* 0x000fc80000000f00 */
[----:B------:R-:W-:Y:S01]  /*85d0*/  FFMA.FTZ R63, R92, R61, R63 ;  /* 0x0000003d5c3f7223 */ /* 0x000fe2000001003f */
[----:B------:R-:W-:Y:S01]  /*85e0*/  HADD2.F32 R61, -RZ, R60.H0_H0 ;  /* 0x2000003cff3d7230 */ /* 0x000fe20000004100 */
[----:B------:R-:W-:-:S04]  /*85f0*/  SHF.R.U64 R60, R68, 0x10, R69 ;  /* 0x00000010443c7819 */ /* 0x000fc80000001245 */
[----:B------:R-:W-:Y:S01]  /*8600*/  FFMA.FTZ R167, R92, R65, R61 ;  /* 0x000000415ca77223 */ /* 0x000fe2000001003d */
[----:B------:R-:W-:Y:S02]  /*8610*/  HADD2.F32 R65, -RZ, R60.H0_H0 ;  /* 0x2000003cff417230 */ /* 0x000fe40000004100 */
[----:B------:R-:W-:Y:S01]  /*8620*/  FADD.FTZ R61, R151, -R64 ;  /* 0x80000040973d7221 */ /* 0x000fe20000010000 */
[----:B------:R-:W-:-:S03]  /*8630*/  FMUL.FTZ R60, R167, R156 ;  /* 0x0000009ca73c7220 */ /* 0x000fc60000410000 */
[----:B------:R-:W-:Y:S01]  /*8640*/  FFMA.FTZ R159, R92, R61, R65 ;  /* 0x0000003d5c9f7223 */ /* 0x000fe20000010041 */
[----:B------:R-:W-:Y:S01]  /*8650*/  FMUL.FTZ R60, R60, UR14 ;  /* 0x0000000e3c3c7c20 */ /* 0x000fe20008410000 */
[----:B------:R-:W-:Y:S04]  /*8660*/  F2F.F16.F32 R61, R169 ;  /* 0x000000a9003d7304 */ /* 0x000fe80000200800 */
[----:B------:R-:W-:Y:S01]  /*8670*/  FSEL R158, R60, RZ, P6 ;  /* 0x000000ff3c9e7208 */ /* 0x000fe20003000000 */
[-C--:B------:R-:W-:Y:S01]  /*8680*/  FMUL.FTZ R60, R63, R156.reuse ;  /* 0x0000009c3f3c7220 */ /* 0x080fe20000410000 */
[----:B------:R-:W-:Y:S01]  /*8690*/  LOP3.LUT P6, RZ, R147, 0xff, RZ, 0xc0, !PT ;  /* 0x000000ff93ff7812 */ /* 0x000fe200078cc0ff */
[----:B------:R-:W-:Y:S01]  /*86a0*/  FMUL.FTZ R156, R159, R156 ;  /* 0x0000009c9f9c7220 */ /* 0x000fe20000410000 */
[----:B------:R-:W-:Y:S01]  /*86b0*/  F2F.F16.F32 R63, R63 ;  /* 0x0000003f003f7304 */ /* 0x000fe20000200800 */
[----:B------:R-:W-:-:S02]  /*86c0*/  FMUL.FTZ R60, R60, UR14 ;  /* 0x0000000e3c3c7c20 */ /* 0x000fc40008410000 */
[----:B------:R-:W-:-:S03]  /*86d0*/  FMUL.FTZ R156, R156, UR14 ;  /* 0x0000000e9c9c7c20 */ /* 0x000fc60008410000 */
[----:B------:R-:W-:Y:S02]  /*86e0*/  FSEL R92, R60, RZ, P6 ;  /* 0x000000ff3c5c7208 */ /* 0x000fe40003000000 */
[----:B------:R-:W0:Y:S01]  /*86f0*/  F2F.F16.F32 R60, R167 ;  /* 0x000000a7003c7304 */ /* 0x000e220000200800 */
[----:B------:R-:W-:-:S04]  /*8700*/  LOP3.LUT P6, RZ, R147, 0xff00, RZ, 0xc0, !PT ;  /* 0x0000ff0093ff7812 */ /* 0x000fc800078cc0ff */
[----:B------:R-:W-:-:S03]  /*8710*/  FSEL R156, R156, RZ, P6 ;  /* 0x000000ff9c9c7208 */ /* 0x000fc60003000000 */
[----:B------:R-:W-:Y:S01]  /*8720*/  F2F.F16.F32 R169, R168 ;  /* 0x000000a800a97304 */ /* 0x000fe20000200800 */
[----:B0-----:R-:W-:-:S07]  /*8730*/  PRMT R65, R60, 0x5410, R61 ;  /* 0x000054103c417816 */ /* 0x001fce000000003d */
[----:B------:R-:W-:Y:S08]  /*8740*/  F2F.F16.F32 R62, R156 ;  /* 0x0000009c003e7304 */ /* 0x000ff00000200800 */
[----:B------:R-:W0:Y:S08]  /*8750*/  F2F.F16.F32 R60, R159 ;  /* 0x0000009f003c7304 */ /* 0x000e300000200800 */
[----:B------:R-:W1:Y:S01]  /*8760*/  F2F.F16.F32 R158, R158 ;  /* 0x0000009e009e7304 */ /* 0x000e620000200800 */
[----:B0-----:R-:W-:-:S07]  /*8770*/  IMAD.WIDE.U32 R60, R60, 0x10000, RZ ;  /* 0x000100003c3c7825 */ /* 0x001fce00078e00ff */
[----:B------:R-:W0:Y:S01]  /*8780*/  F2F.F16.F32 R159, R92 ;  /* 0x0000005c009f7304 */ /* 0x000e220000200800 */
[----:B------:R-:W-:Y:S02]  /*8790*/  LOP3.LUT R65, R65, R61, RZ, 0xfc, !PT ;  /* 0x0000003d41417212 */ /* 0x000fe400078efcff */
[----:B------:R-:W-:Y:S01]  /*87a0*/  LOP3.LUT R64, R60, R63, RZ, 0xfc, !PT ;  /* 0x0000003f3c407212 */ /* 0x000fe200078efcff */
[----:B------:R-:W-:Y:S01]  /*87b0*/  IMAD.WIDE.U32 R62, R62, 0x10000, RZ ;  /* 0x000100003e3e7825 */ /* 0x000fe200078e00ff */
[----:B------:R-:W2:Y:S01]  /*87c0*/  LDC.64 R60, c[0x0][0x478] ;  /* 0x00011e00ff3c7b82 */ /* 0x000ea20000000a00 */
[----:B-1----:R-:W-:-:S04]  /*87d0*/  PRMT R169, R158, 0x5410, R169 ;  /* 0x000054109ea97816 */ /* 0x002fc800000000a9 */
[----:B------:R-:W-:Y:S02]  /*87e0*/  LOP3.LUT R63, R169, R63, RZ, 0xfc, !PT ;  /* 0x0000003fa93f7212 */ /* 0x000fe400078efcff */
[----:B0-----:R-:W-:Y:S01]  /*87f0*/  LOP3.LUT R62, R62, R159, RZ, 0xfc, !PT ;  /* 0x0000009f3e3e7212 */ /* 0x001fe200078efcff */
[C---:B--2---:R-:W-:Y:S02]  /*8800*/  IMAD.WIDE.U32 R66, R157.reuse, 0x8, R60 ;  /* 0x000000089d427825 */ /* 0x044fe400078e003c */
[----:B------:R-:W0:Y:S03]  /*8810*/  LDC.64 R60, c[0x0][0x468] ;  /* 0x00011a00ff3c7b82 */ /* 0x000e260000000a00 */
[----:B------:R1:W-:Y:S01]  /*8820*/  STG.E.64 desc[UR6][R66.64], R64 ;  /* 0x0000004042007986 */ /* 0x0003e2000c101b06 */
[----:B0-----:R-:W-:-:S05]  /*8830*/  IMAD.WIDE.U32 R60, R157, 0x8, R60 ;  /* 0x000000089d3c7825 */ /* 0x001fca00078e003c */
[----:B------:R1:W-:Y:S02]  /*8840*/  STG.E.64 desc[UR6][R60.64], R62 ;  /* 0x0000003e3c007986 */ /* 0x0003e4000c101b06 */
.L_x_2054:
[----:B------:R-:W-:Y:S05]  /*8850*/  BSYNC.RECONVERGENT B0 ;  /* 0x0000000000007941 */ /* 0x000fea0003800200 */
.L_x_2039:
[----:B01234-:R-:W0:Y:S01]  /*8860*/  LDC.64 R60, c[0x0][0x380] ;  /* 0x0000e000ff3c7b82 */ /* 0x01fe220000000a00 */
[----:B------:R-:W-:Y:S01]  /*8870*/  UPLOP3.LUT UP1, UPT, UPT, UPT, UP1, 0x40, 0x4 ;  /* 0x000000000004789c */ /* 0x000fe20003f2e810 */
[----:B0-----:R-:W-:-:S04]  /*8880*/  IADD3 R83, PT, PT, R83, R60, RZ ;  /* 0x0000003c53537210 */ /* 0x001fc80007ffe0ff */
[----:B------:R-:W-:-:S13]  /*8890*/  ISETP.GE.AND P6, PT, R83, R61, PT ;  /* 0x0000003d5300720c */ /* 0x000fda0003fc6270 */
[----:B------:R-:W-:Y:S05]  /*88a0*/  @!P6 BRA `(.L_x_2092) ;  /* 0xffffff80004ce947 */ /* 0x000fea000383ffff */
.L_x_2022:
[----:B------:R-:W0:Y:S01]  /*88b0*/  S2UR UR4, SR_CTAID.X ;  /* 0x00000000000479c3 */ /* 0x000e220000002500 */
[----:B------:R-:W-:-:S07]  /*88c0*/  ISETP.NE.AND P6, PT, R93, RZ, PT ;  /* 0x000000ff5d00720c */ /* 0x000fce0003fc5270 */
        /* <DEDUP_REMOVED lines=52> */
.L_x_2093:
        /* <DEDUP_REMOVED lines=15> */
.L_x_14314:


//--------------------- .text._ZN10layer_norm13ln_bwd_kernelINS_13Kernel_traitsI6__halfS2_S2_S2_fjLj7168ELj1ELj1ELj8ELj8ENS_18Kernel_traits_baseILj7168ES2_S2_S2_S2_fjLj256EEEEELb1ELb0ELb0ELb1EEEvNS_9BwdParamsE --------------------------
	.section	.text._ZN10layer_norm13ln_bwd_kernelINS_13Kernel_traitsI6__halfS2_S2_S2_fjLj7168ELj1ELj1ELj8ELj8ENS_18Kernel_traits_baseILj7168ES2_S2_S2_S2_fjLj256EEEEELb1ELb0ELb0ELb1EEEvNS_9BwdParamsE,"ax",@progbits
	.align	128
        .global         _ZN10layer_norm13ln_bwd_kernelINS_13Kernel_traitsI6__halfS2_S2_S2_fjLj7168ELj1ELj1ELj8ELj8ENS_18Kernel_traits_baseILj7168ES2_S2_S2_S2_fjLj256EEEEELb1ELb0ELb0ELb1EEEvNS_9BwdParamsE
        .type           _ZN10layer_norm13ln_bwd_kernelINS_13Kernel_traitsI6__halfS2_S2_S2_fjLj7168ELj1ELj1ELj8ELj8ENS_18Kernel_traits_baseILj7168ES2_S2_S2_S2_fjLj256EEEEELb1ELb0ELb0ELb1EEEvNS_9BwdParamsE,@function
        .size           _ZN10layer_norm13ln_bwd_kernelINS_13Kernel_traitsI6__halfS2_S2_S2_fjLj7168ELj1ELj1ELj8ELj8ENS_18Kernel_traits_baseILj7168ES2_S2_S2_S2_fjLj256EEEEELb1ELb0ELb0ELb1EEEvNS_9BwdParamsE,(.L_x_14315 - _ZN10layer_norm13ln_bwd_kernelINS_13Kernel_traitsI6__halfS2_S2_S2_fjLj7168ELj1ELj1ELj8ELj8ENS_18Kernel_traits_baseILj7168ES2_S2_S2_S2_fjLj256EEEEELb1ELb0ELb0ELb1EEEvNS_9BwdParamsE)
        .other          _ZN10layer_norm13ln_bwd_kernelINS_13Kernel_traitsI6__halfS2_S2_S2_fjLj7168ELj1ELj1ELj8ELj8ENS_18Kernel_traits_baseILj7168ES2_S2_S2_S2_fjLj256EEEEELb1ELb0ELb0ELb1EEEvNS_9BwdParamsE,@"STO_CUDA_ENTRY STV_DEFAULT"
_ZN10layer_norm13ln_bwd_kernelINS_13Kernel_traitsI6__halfS2_S2_S2_fjLj7168ELj1ELj1ELj8ELj8ENS_18Kernel_traits_baseILj7168ES2_S2_S2_S2_fjLj256EEEEELb1ELb0ELb0ELb1EEEvNS_9BwdParamsE:
.text._ZN10layer_norm13ln_bwd_kernelINS_13Kernel_traitsI6__halfS2_S2_S2_fjLj7168ELj1ELj1ELj8ELj8ENS_18Kernel_traits_baseILj7168ES2_S2_S2_S2_fjLj256EEEEELb1ELb0ELb0ELb1EEEvNS_9BwdParamsE:
        /* <DEDUP_REMOVED lines=83> */
[----:B---3--:R-:W-:Y:S01]  /*0530*/  HADD2.F32 R42, -RZ, R112.H0_H0 ;  /* 0x20000070ff2a7230 */ /* 0x008fe20000004100 */
[--C-:B------:R-:W-:Y:S01]  /*0540*/  SHF.R.U64 R112, R112, 0x10, R113.reuse ;  /* 0x0000001070707819 */ /* 0x100fe20000001271 */
[----:B------:R-:W-:Y:S01]  /*0550*/  HADD2.F32 R43, -RZ, R113.H0_H0 ;  /* 0x20000071ff2b7230 */ /* 0x000fe20000004100 */
[----:B------:R-:W-:Y:S01]  /*0560*/  SHF.R.U32.HI R114, RZ, 0x10, R113 ;  /* 0x00000010ff727819 */ /* 0x000fe20000011671 */
[----:B----4-:R-:W-:Y:S01]  /*0570*/  HADD2.F32 R44, -RZ, R6.H0_H0 ;  /* 0x20000006ff2c7230 */ /* 0x010fe20000004100 */
[--C-:B------:R-:W-:Y:S01]  /*0580*/  SHF.R.U64 R115, R6, 0x10, R7.reuse ;  /* 0x0000001006737819 */ /* 0x100fe20000001207 */
[----:B------:R-:W-:Y:S01]  /*0590*/  HADD2.F32 R45, -RZ, R7.H0_H0 ;  /* 0x20000007ff2d7230 */ /* 0x000fe20000004100 */
[----:B------:R-:W-:Y:S01]  /*05a0*/  SHF.R.U32.HI R116, RZ, 0x10, R7 ;  /* 0x00000010ff747819 */ /* 0x000fe20000011607 */
[----:B-----5:R-:W-:Y:S01]  /*05b0*/  HADD2.F32 R46, -RZ, R8.H0_H0 ;  /* 0x20000008ff2e7230 */ /* 0x020fe20000004100 */
        /* <DEDUP_REMOVED lines=20> */
[----:B------:R-:W-:Y:S01]  /*0700*/  MOV R113, RZ ;  /* 0x000000ff00717202 */ /* 0x000fe20000000f00 */
        /* <DEDUP_REMOVED lines=12> */
[----:B012---:R-:W-:-:S07]  /*07d0*/  HADD2.F32 R126, -RZ, R126.H0_H0 ;  /* 0x2000007eff7e7230 */ /* 0x007fce0000004100 */
.L_x_2099:
        /* <DEDUP_REMOVED lines=20> */
[----:B------:R-:W3:Y:S02]  /*0920*/  LDG.E.64 R38, desc[UR4][R38.64] ;  /* 0x0000000426267981 */ /* 0x000ee4000c1e1b00 */
[----:B------:R-:W-:-:S02]  /*0930*/  IMAD.WIDE.U32 R34, R135, 0x8, R8 ;  /* 0x0000000887227825 */ /* 0x000fc400078e0008 */
[----:B------:R-:W4:Y:S02]  /*0940*/  LDG.E.64 R36, desc[UR4][R36.64] ;  /* 0x0000000424247981 */ /* 0x000f24000c1e1b00 */
[----:B------:R-:W-:Y:S02]  /*0950*/  IMAD.WIDE.U32 R32, R131, 0x8, R8 ;  /* 0x0000000883207825 */ /* 0x000fe400078e0008 */
[----:B------:R-:W4:Y:S02]  /*0960*/  LDG.E.64 R34, desc[UR4][R34.64] ;  /* 0x0000000422227981 */ /* 0x000f24000c1e1b00 */
[----:B--2---:R-:W-:Y:S02]  /*0970*/  IMAD.WIDE.U32 R10, R135, 0x8, R4 ;  /* 0x00000008870a7825 */ /* 0x004fe400078e0004 */
[----:B------:R-:W2:Y:S02]  /*0980*/  LDG.E.64 R32, desc[UR4][R32.64] ;  /* 0x0000000420207981 */ /* 0x000ea4000c1e1b00 */
[----:B------:R-:W-:-:S02]  /*0990*/  IMAD.WIDE.U32 R8, R133, 0x8, R8 ;  /* 0x0000000885087825 */ /* 0x000fc400078e0008 */
[----:B------:R-:W3:Y:S02]  /*09a0*/  LDG.E.64 R10, desc[UR4][R10.64] ;  /* 0x000000040a0a7981 */ /* 0x000ee4000c1e1b00 */
[--C-:B------:R-:W-:Y:S02]  /*09b0*/  IMAD.WIDE.U32 R18, R129, 0x8, R4.reuse ;  /* 0x0000000881127825 */ /* 0x100fe400078e0004 */
[----:B------:R-:W4:Y:S02]  /*09c0*/  LDG.E.64 R8, desc[UR4][R8.64] ;  /* 0x0000000408087981 */ /* 0x000f24000c1e1b00 */
        /* <DEDUP_REMOVED lines=18> */
[--C-:B---3--:R-:W-:Y:S01]  /*0af0*/  SHF.R.U64 R163, R10, 0x10, R11.reuse ;  /* 0x000000100aa37819 */ /* 0x108fe2000000120b */
[----:B------:R-:W-:Y:S01]  /*0b00*/  HADD2.F32 R165, -RZ, R10.H0_H0 ;  /* 0x2000000affa57230 */ /* 0x000fe20000004100 */
[----:B------:R-:W-:Y:S01]  /*0b10*/  SHF.R.U32.HI R159, RZ, 0x10, R11 ;  /* 0x00000010ff9f7819 */ /* 0x000fe2000001160b */
[----:B------:R-:W-:Y:S01]  /*0b20*/  HADD2.F32 R161, -RZ, R11.H0_H0 ;  /* 0x2000000bffa17230 */ /* 0x000fe20000004100 */
[----:B----4-:R-:W-:-:S05]  /*0b30*/  MOV R152, R8 ;  /* 0x0000000800987202 */ /* 0x010fca0000000f00 */
[----:B------:R-:W3:Y:S01]  /*0b40*/  @P0 LDC.64 R10, c[0x0][0x438] ;  /* 0x00010e00ff0a0b82 */ /* 0x000ee20000000a00 */
[--C-:B------:R-:W-:Y:S02]  /*0b50*/  SHF.R.U64 R146, R8, 0x10, R9.reuse ;  /* 0x0000001008927819 */ /* 0x100fe40000001209 */
[----:B------:R-:W-:Y:S02]  /*0b60*/  MOV R148, R9 ;  /* 0x0000000900947202 */ /* 0x000fe40000000f00 */
[----:B------:R-:W-:-:S03]  /*0b70*/  SHF.R.U32.HI R162, RZ, 0x10, R9 ;  /* 0x00000010ffa27819 */ /* 0x000fc60000011609 */
[----:B------:R-:W4:Y:S01]  /*0b80*/  LDC.64 R8, c[0x0][0x3b0] ;  /* 0x0000ec00ff087b82 */ /* 0x000f220000000a00 */
[--C-:B--2---:R-:W-:Y:S01]  /*0b90*/  SHF.R.U64 R203, R18, 0x10, R19.reuse ;  /* 0x0000001012cb7819 */ /* 0x104fe20000001213 */
[----:B------:R-:W-:Y:S01]  /*0ba0*/  HADD2.F32 R195, -RZ, R18.H0_H0 ;  /* 0x20000012ffc37230 */ /* 0x000fe20000004100 */
[----:B------:R-:W-:Y:S01]  /*0bb0*/  SHF.R.U32.HI R201, RZ, 0x10, R19 ;  /* 0x00000010ffc97819 */ /* 0x000fe20000011613 */
[----:B------:R-:W-:-:S04]  /*0bc0*/  HADD2.F32 R199, -RZ, R19.H0_H0 ;  /* 0x20000013ffc77230 */ /* 0x000fc80000004100 */
[----:B------:R-:W2:Y:S01]  /*0bd0*/  @P0 LDC.64 R18, c[0x0][0x438] ;  /* 0x00010e00ff120b82 */ /* 0x000ea20000000a00 */
[----:B------:R-:W-:Y:S01]  /*0be0*/  SHF.R.U64 R193, R12, 0x10, R13 ;  /* 0x000000100cc17819 */ /* 0x000fe2000000120d */
[----:B------:R-:W-:Y:S01]  /*0bf0*/  HADD2.F32 R197, -RZ, R12.H0_H0 ;  /* 0x2000000cffc57230 */ /* 0x000fe20000004100 */
[--C-:B------:R-:W-:Y:S01]  /*0c00*/  SHF.R.U64 R149, R4, 0x10, R5.reuse ;  /* 0x0000001004957819 */ /* 0x100fe20000001205 */
[----:B------:R-:W-:Y:S01]  /*0c10*/  HADD2.F32 R157, -RZ, R4.H0_H0 ;  /* 0x20000004ff9d7230 */ /* 0x000fe20000004100 */
[----:B------:R-:W-:Y:S01]  /*0c20*/  SHF.R.U32.HI R151, RZ, 0x10, R5 ;  /* 0x00000010ff977819 */ /* 0x000fe20000011605 */
[----:B-1----:R-:W-:Y:S01]  /*0c30*/  HADD2.F32 R143, -RZ, R5.H0_H0 ;  /* 0x20000005ff8f7230 */ /* 0x002fe20000004100 */
[----:B------:R-:W-:Y:S01]  /*0c40*/  SHF.R.U32.HI R189, RZ, 0x10, R13 ;  /* 0x00000010ffbd7819 */ /* 0x000fe2000001160d */
[----:B------:R-:W-:Y:S01]  /*0c50*/  HADD2.F32 R191, -RZ, R13.H0_H0 ;  /* 0x2000000dffbf7230 */ /* 0x000fe20000004100 */
[--C-:B------:R-:W-:Y:S01]  /*0c60*/  SHF.R.U64 R173, R14, 0x10, R15.reuse ;  /* 0x000000100ead7819 */ /* 0x100fe2000000120f */
[----:B------:R-:W-:Y:S01]  /*0c70*/  HADD2.F32 R175, -RZ, R14.H0_H0 ;  /* 0x2000000effaf7230 */ /* 0x000fe20000004100 */
[----:B------:R-:W-:Y:S01]  /*0c80*/  SHF.R.U32.HI R167, RZ, 0x10, R15 ;  /* 0x00000010ffa77819 */ /* 0x000fe2000001160f */
[----:B------:R-:W-:Y:S01]  /*0c90*/  HADD2.F32 R169, -RZ, R15.H0_H0 ;  /* 0x2000000fffa97230 */ /* 0x000fe20000004100 */
[----:B------:R-:W1:Y:S01]  /*0ca0*/  @P1 LDC.64 R4, c[0x0][0x3e0] ;  /* 0x0000f800ff041b82 */ /* 0x000e620000000a00 */
[--C-:B------:R-:W-:Y:S01]  /*0cb0*/  SHF.R.U64 R185, R16, 0x10, R17.reuse ;  /* 0x0000001010b97819 */ /* 0x100fe20000001211 */
[----:B------:R-:W-:Y:S01]  /*0cc0*/  HADD2.F32 R187, -RZ, R16.H0_H0 ;  /* 0x20000010ffbb7230 */ /* 0x000fe20000004100 */
[----:B------:R-:W-:Y:S01]  /*0cd0*/  SHF.R.U32.HI R177, RZ, 0x10, R17 ;  /* 0x00000010ffb17819 */ /* 0x000fe20000011611 */
[----:B------:R-:W-:Y:S01]  /*0ce0*/  HADD2.F32 R183, -RZ, R17.H0_H0 ;  /* 0x20000011ffb77230 */ /* 0x000fe20000004100 */
[----:B------:R-:W-:Y:S01]  /*0cf0*/  SHF.R.U64 R153, R6, 0x10, R7 ;  /* 0x0000001006997819 */ /* 0x000fe20000001207 */
[----:B0-----:R-:W-:-:S02]  /*0d00*/  HADD2.F32 R145, -RZ, R6.H0_H0 ;  /* 0x20000006ff917230 */ /* 0x001fc40000004100 */
[----:B------:R-:W0:Y:S01]  /*0d10*/  @P0 LDC.64 R14, c[0x0][0x438] ;  /* 0x00010e00ff0e0b82 */ /* 0x000e220000000a00 */
[----:B------:R-:W-:Y:S01]  /*0d20*/  SHF.R.U32.HI R155, RZ, 0x10, R7 ;  /* 0x00000010ff9b7819 */ /* 0x000fe20000011607 */
[----:B------:R-:W-:-:S06]  /*0d30*/  HADD2.F32 R147, -RZ, R7.H0_H0 ;  /* 0x20000007ff937230 */ /* 0x000fcc0000004100 */
[----:B------:R-:W0:Y:S08]  /*0d40*/  @P0 LDC.64 R12, c[0x0][0x438] ;  /* 0x00010e00ff0c0b82 */ /* 0x000e300000000a00 */
[----:B------:R-:W0:Y:S08]  /*0d50*/  @P0 LDC.64 R16, c[0x0][0x438] ;  /* 0x00010e00ff100b82 */ /* 0x000e300000000a00 */
[----:B------:R-:W0:Y:S01]  /*0d60*/  @P0 LDC.64 R6, c[0x0][0x438] ;  /* 0x00010e00ff060b82 */ /* 0x000e220000000a00 */
[----:B------:R-:W-:Y:S01]  /*0d70*/  MOV R168, R38 ;  /* 0x0000002600a87202 */ /* 0x000fe20000000f00 */
[----:B------:R-:W-:Y:S01]  /*0d80*/  HADD2.F32 R203, -RZ, R203.H0_H0 ;  /* 0x200000cbffcb7230 */ /* 0x000fe20000004100 */
[--C-:B------:R-:W-:Y:S01]  /*0d90*/  SHF.R.U64 R164, R38, 0x10, R39.reuse ;  /* 0x0000001026a47819 */ /* 0x100fe20000001227 */
[----:B------:R-:W-:Y:S01]  /*0da0*/  HADD2.F32 R201, -RZ, R201.H0_H0 ;  /* 0x200000c9ffc97230 */ /* 0x000fe20000004100 */
[----:B------:R-:W-:Y:S01]  /*0db0*/  MOV R179, R39 ;  /* 0x0000002700b37202 */ /* 0x000fe20000000f00 */
[----:B------:R-:W-:Y:S01]  /*0dc0*/  HADD2.F32 R193, -RZ, R193.H0_H0 ;  /* 0x200000c1ffc17230 */ /* 0x000fe20000004100 */
[----:B------:R-:W-:Y:S01]  /*0dd0*/  SHF.R.U32.HI R166, RZ, 0x10, R39 ;  /* 0x00000010ffa67819 */ /* 0x000fe20000011627 */
[----:B------:R-:W-:Y:S01]  /*0de0*/  HADD2.F32 R189, -RZ, R189.H0_H0 ;  /* 0x200000bdffbd7230 */ /* 0x000fe20000004100 */
[----:B------:R-:W-:Y:S01]  /*0df0*/  FSEL R156, R156, RZ, !P4 ;  /* 0x000000ff9c9c7208 */ /* 0x000fe20006000000 */
        /* <DEDUP_REMOVED lines=10> */
[----:B---3--:R-:W-:Y:S01]  /*0ea0*/  @P0 IMAD.WIDE.U32 R38, R131, 0x8, R10 ;  /* 0x0000000883260825 */ /* 0x008fe200078e000a */
[----:B------:R-:W-:-:S03]  /*0eb0*/  MOV R178, R140 ;  /* 0x0000008c00b27202 */ /* 0x000fc60000000f00 */
[----:B----4-:R-:W-:Y:S01]  /*0ec0*/  IMAD.WIDE.U32 R10, R127, 0x4, R8 ;  /* 0x000000047f0a7825 */ /* 0x010fe200078e0008 */
[----:B------:R-:W-:-:S03]  /*0ed0*/  MOV R174, R40 ;  /* 0x0000002800ae7202 */ /* 0x000fc60000000f00 */
        /* <DEDUP_REMOVED lines=32> */
[----:B------:R-:W-:Y:S01]  /*10e0*/  SHF.R.U64 R176, R140, 0x10, R141 ;  /* 0x000000108cb07819 */ /* 0x000fe2000000128d */
[----:B------:R3:W5:Y:S01]  /*10f0*/  LDG.E R156, desc[UR4][R10.64] ;  /* 0x000000040a9c7981 */ /* 0x000762000c1e1900 */
[----:B------:R-:W-:Y:S01]  /*1100*/  MOV R0, R141 ;  /* 0x0000008d00007202 */ /* 0x000fe20000000f00 */
[----:B--2---:R-:W-:Y:S01]  /*1110*/  @P0 IMAD.WIDE.U32 R18, R127, 0x8, R18 ;  /* 0x000000087f120825 */ /* 0x004fe200078e0012 */
[----:B------:R-:W-:Y:S01]  /*1120*/  MOV R142, R32 ;  /* 0x00000020008e7202 */ /* 0x000fe20000000f00 */
[----:B------:R2:W5:Y:S01]  /*1130*/  LDG.E R40, desc[UR4][R40.64] ;  /* 0x0000000428287981 */ /* 0x000562000c1e1900 */
[----:B------:R-:W-:-:S02]  /*1140*/  SHF.R.U64 R140, R32, 0x10, R33 ;  /* 0x00000010208c7819 */ /* 0x000fc40000001221 */
[----:B------:R-:W-:Y:S02]  /*1150*/  MOV R138, R33 ;  /* 0x00000021008a7202 */ /* 0x000fe40000000f00 */
[----:B------:R-:W-:Y:S01]  /*1160*/  SHF.R.U32.HI R154, RZ, 0x10, R33 ;  /* 0x00000010ff9a7819 */ /* 0x000fe20000011621 */
[----:B---3--:R-:W-:Y:S01]  /*1170*/  HADD2.F32 R11, -RZ, R178.H0_H0 ;  /* 0x200000b2ff0b7230 */ /* 0x008fe20000004100 */
[----:B------:R-:W3:Y:S01]  /*1180*/  @P0 LDC.64 R32, c[0x0][0x438] ;  /* 0x00010e00ff200b82 */ /* 0x000ee20000000a00 */
[----:B-1----:R-:W-:Y:S01]  /*1190*/  @P1 IMAD.WIDE R4, R57, 0x2, R4 ;  /* 0x0000000239041825 */ /* 0x002fe200078e0204 */
[----:B------:R1:W5:Y:S01]  /*11a0*/  @P0 LDG.E.64 R20, desc[UR4][R18.64] ;  /* 0x0000000412140981 */ /* 0x000362000c1e1b00 */
[----:B------:R-:W-:Y:S02]  /*11b0*/  SHF.R.U32.HI R171, RZ, 0x10, R141 ;  /* 0x00000010ffab7819 */ /* 0x000fe4000001168d */
[----:B--2---:R-:W-:Y:S01]  /*11c0*/  FMUL.FTZ R41, R54, R11 ;  /* 0x0000000b36297220 */ /* 0x004fe20000410000 */
[----:B0-----:R-:W-:Y:S01]  /*11d0*/  @P0 IMAD.WIDE.U32 R14, R129, 0x8, R14 ;  /* 0x00000008810e0825 */ /* 0x001fe200078e000e */
[----:B------:R-:W-:Y:S01]  /*11e0*/  MOV R160, R36 ;  /* 0x0000002400a07202 */ /* 0x000fe20000000f00 */
[----:B------:R0:W5:Y:S02]  /*11f0*/  @P0 LDG.E.64 R28, desc[UR4][R38.64] ;  /* 0x00000004261c0981 */ /* 0x000164000c1e1b00 */
[----:B------:R-:W-:Y:S01]  /*1200*/  @P0 IMAD.WIDE.U32 R12, R135, 0x8, R12 ;  /* 0x00000008870c0825 */ /* 0x000fe200078e000c */
[--C-:B------:R-:W-:Y:S01]  /*1210*/  SHF.R.U64 R144, R36, 0x10, R37.reuse ;  /* 0x0000001024907819 */ /* 0x100fe20000001225 */
[----:B------:R2:W4:Y:S02]  /*1220*/  @P1 LDG.E.U16 R158, desc[UR4][R4.64] ;  /* 0x00000004049e1981 */ /* 0x000524000c1e1500 */
[----:B------:R-:W-:Y:S01]  /*1230*/  HADD2.F32 R10, -RZ, R176.H0_H0 ;  /* 0x200000b0ff0a7230 */ /* 0x000fe20000004100 */
[----:B------:R-:W-:Y:S01]  /*1240*/  MOV R141, R37 ;  /* 0x00000025008d7202 */ /* 0x000fe20000000f00 */
[----:B-1----:R-:W-:Y:S01]  /*1250*/  HADD2.F32 R18, -RZ, R0.H0_H0 ;  /* 0x20000000ff127230 */ /* 0x002fe20000004100 */
[----:B------:R-:W-:Y:S01]  /*1260*/  SHF.R.U32.HI R150, RZ, 0x10, R37 ;  /* 0x00000010ff967819 */ /* 0x000fe20000011625 */
[----:B------:R-:W-:Y:S01]  /*1270*/  FMUL.FTZ R0, R128, R195 ;  /* 0x000000c380007220 */ /* 0x000fe20000410000 */
[C---:B------:R-:W-:Y:S01]  /*1280*/  @P0 IMAD.WIDE.U32 R16, R137.reuse, 0x8, R16 ;  /* 0x0000000889100825 */ /* 0x040fe200078e0010 */
[----:B------:R-:W-:Y:S01]  /*1290*/  MOV R134, R34 ;  /* 0x0000002200867202 */ /* 0x000fe20000000f00 */
[----:B------:R-:W5:Y:S02]  /*12a0*/  @P0 LDG.E.64 R2, desc[UR4][R14.64] ;  /* 0x000000040e020981 */ /* 0x000f64000c1e1b00 */
[----:B------:R-:W-:Y:S01]  /*12b0*/  IMAD.WIDE.U32 R36, R137, 0x4, R8 ;  /* 0x0000000489247825 */ /* 0x000fe200078e0008 */
[----:B------:R-:W-:Y:S01]  /*12c0*/  SHF.R.U64 R132, R34, 0x10, R35 ;  /* 0x0000001022847819 */ /* 0x000fe20000001223 */
[----:B------:R1:W5:Y:S02]  /*12d0*/  @P0 LDG.E.64 R26, desc[UR4][R12.64] ;  /* 0x000000040c1a0981 */ /* 0x000364000c1e1b00 */
[----:B------:R-:W-:Y:S01]  /*12e0*/  @P0 IMAD.WIDE.U32 R6, R133, 0x8, R6 ;  /* 0x0000000885060825 */ /* 0x000fe200078e0006 */
[----:B------:R-:W-:-:S03]  /*12f0*/  MOV R130, R35 ;  /* 0x0000002300827202 */ /* 0x000fc60000000f00 */
[----:B0-----:R-:W-:Y:S01]  /*1300*/  FMUL.FTZ R39, R125, R10 ;  /* 0x0000000a7d277220 */ /* 0x001fe20000410000 */
[----:B------:R-:W-:Y:S01]  /*1310*/  SHF.R.U32.HI R136, RZ, 0x10, R35 ;  /* 0x00000010ff887819 */ /* 0x000fe20000011623 */
[----:B--2---:R-:W-:Y:S01]  /*1320*/  FADD.FTZ R4, RZ, R41 ;  /* 0x00000029ff047221 */ /* 0x004fe20000010000 */
[----:B------:R-:W-:-:S04]  /*1330*/  IMAD.WIDE.U32 R34, R139, 0x4, R8 ;  /* 0x000000048b227825 */ /* 0x000fc800078e0008 */
[----:B------:R-:W-:Y:S01]  /*1340*/  FMUL.FTZ R202, R128, R203 ;  /* 0x000000cb80ca7220 */ /* 0x000fe20000410000 */
[----:B------:R-:W-:Y:S01]  /*1350*/  FFMA.FTZ R5, R0, R41, RZ ;  /* 0x0000002900057223 */ /* 0x000fe200000100ff */
[----:B------:R0:W5:Y:S01]  /*1360*/  @P0 LDG.E.64 R24, desc[UR4][R16.64] ;  /* 0x0000000410180981 */ /* 0x000162000c1e1b00 */
[----:B-1----:R-:W-:-:S03]  /*1370*/  IMAD.WIDE.U32 R12, R135, 0x4, R8 ;  /* 0x00000004870c7825 */ /* 0x002fc600078e0008 */
[----:B------:R1:W5:Y:S01]  /*1380*/  @P0 LDG.E.64 R30, desc[UR4][R6.64] ;  /* 0x00000004061e0981 */ /* 0x000362000c1e1b00 */
[----:B------:R-:W-:-:S03]  /*1390*/  IMAD.WIDE.U32 R14, R131, 0x4, R8 ;  /* 0x00000004830e7825 */ /* 0x000fc600078e0008 */
[----:B------:R2:W5:Y:S01]  /*13a0*/  LDG.E R36, desc[UR4][R36.64] ;  /* 0x0000000424247981 */ /* 0x000562000c1e1900 */
[----:B------:R-:W-:-:S04]  /*13b0*/  IMAD.WIDE.U32 R8, R133, 0x4, R8 ;  /* 0x0000000485087825 */ /* 0x000fc800078e0008 */
[C---:B------:R-:W-:Y:S01]  /*13c0*/  FMUL.FTZ R210, R128.reuse, R201 ;  /* 0x000000c980d27220 */ /* 0x040fe20000410000 */
[----:B------:R3:W5:Y:S01]  /*13d0*/  LDG.E R34, desc[UR4][R34.64] ;  /* 0x0000000422227981 */ /* 0x000762000c1e1900 */
[----:B0-----:R-:W-:Y:S02]  /*13e0*/  HADD2.F32 R16, -RZ, R171.H0_H0 ;  /* 0x200000abff107230 */ /* 0x001fe40000004100 */
[----:B-1----:R-:W-:Y:S01]  /*13f0*/  FADD.FTZ R6, R39, R4 ;  /* 0x0000000427067221 */ /* 0x002fe20000010000 */
[----:B------:R-:W-:Y:S01]  /*1400*/  FMUL.FTZ R171, R128, R199 ;  /* 0x000000c780ab7220 */ /* 0x000fe20000410000 */
[----:B------:R-:W-:Y:S01]  /*1410*/  FFMA.FTZ R4, R202, R39, R5 ;  /* 0x00000027ca047223 */ /* 0x000fe20000010005 */
[----:B------:R0:W5:Y:S01]  /*1420*/  LDG.E R38, desc[UR4][R8.64] ;  /* 0x0000000408267981 */ /* 0x000162000c1e1900 */
[----:B--2---:R-:W-:Y:S01]  /*1430*/  FMUL.FTZ R37, R55, R18 ;  /* 0x0000001237257220 */ /* 0x004fe20000410000 */
[----:B------:R-:W-:Y:S02]  /*1440*/  HADD2.F32 R170, -RZ, R170.H0_H0 ;  /* 0x200000aaffaa7230 */ /* 0x000fe40000004100 */
[----:B---3--:R-:W-:Y:S01]  /*1450*/  FMUL.FTZ R35, R126, R16 ;  /* 0x000000107e237220 */ /* 0x008fe20000410000 */
[----:B------:R-:W-:Y:S01]  /*1460*/  FADD.FTZ R6, R37, R6 ;  /* 0x0000000625067221 */ /* 0x000fe20000010000 */
[----:B------:R-:W-:Y:S01]  /*1470*/  FFMA.FTZ R5, R171, R37, R4 ;  /* 0x00000025ab057223 */ /* 0x000fe20000010004 */
[----:B0-----:R-:W-:-:S02]  /*1480*/  HADD2.F32 R9, -RZ, R174.H0_H0 ;  /* 0x200000aeff097230 */ /* 0x001fc40000004100 */
[----:B------:R-:W-:Y:S01]  /*1490*/  FMUL.FTZ R204, R128, R197 ;  /* 0x000000c580cc7220 */ /* 0x000fe20000410000 */
[----:B------:R-:W-:Y:S01]  /*14a0*/  FADD.FTZ R7, R35, R6 ;  /* 0x0000000623077221 */ /* 0x000fe20000010000 */
[----:B------:R-:W-:Y:S01]  /*14b0*/  FFMA.FTZ R5, R210, R35, R5 ;  /* 0x00000023d2057223 */ /* 0x000fe20000010005 */
[----:B------:R-:W-:Y:S01]  /*14c0*/  FMUL.FTZ R176, R52, R9 ;  /* 0x0000000934b07220 */ /* 0x000fe20000410000 */
[----:B------:R-:W-:Y:S02]  /*14d0*/  HADD2.F32 R181, -RZ, R181.H0_H0 ;  /* 0x200000b5ffb57230 */ /* 0x000fe40000004100 */
[----:B------:R-:W-:Y:S01]  /*14e0*/  FMUL.FTZ R174, R123, R170 ;  /* 0x000000aa7bae7220 */ /* 0x000fe20000410000 */
[----:B------:R-:W-:-:S04]  /*14f0*/  @P0 IMAD.WIDE.U32 R32, R139, 0x8, R32 ;  /* 0x000000088b200825 */ /* 0x000fc800078e0020 */
[----:B------:R-:W-:Y:S01]  /*1500*/  FMUL.FTZ R198, R128, R193 ;  /* 0x000000c180c67220 */ /* 0x000fe20000410000 */
[----:B------:R-:W-:Y:S01]  /*1510*/  FADD.FTZ R7, R176, R7 ;  /* 0x00000007b0077221 */ /* 0x000fe20000010000 */
[----:B------:R-:W-:Y:S01]  /*1520*/  FFMA.FTZ R5, R204, R176, R5 ;  /* 0x000000b0cc057223 */ /* 0x000fe20000010005 */
[----:B------:R-:W-:Y:S02]  /*1530*/  HADD2.F32 R172, -RZ, R172.H0_H0 ;  /* 0x200000acffac7230 */ /* 0x000fe40000004100 */
[----:B------:R-:W-:Y:S01]  /*1540*/  FMUL.FTZ R191, R128, R191 ;  /* 0x000000bf80bf7220 */ /* 0x000fe20000410000 */
[----:B------:R-:W-:Y:S02]  /*1550*/  HADD2.F32 R207, -RZ, R142.H0_H0 ;  /* 0x2000008effcf7230 */ /* 0x000fe40000004100 */
[----:B------:R-:W-:Y:S01]  /*1560*/  FMUL.FTZ R142, R53, R181 ;  /* 0x000000b5358e7220 */ /* 0x000fe20000410000 */
[----:B------:R-:W-:Y:S01]  /*1570*/  FADD.FTZ R7, R174, R7 ;  /* 0x00000007ae077221 */ /* 0x000fe20000010000 */
[----:B------:R-:W-:Y:S01]  /*1580*/  FFMA.FTZ R4, R198, R174, R5 ;  /* 0x000000aec6047223 */ /* 0x000fe20000010005 */
[----:B------:R-:W5:Y:S01]  /*1590*/  @P0 LDG.E.64 R22, desc[UR4][R32.64] ;  /* 0x0000000420160981 */ /* 0x000f62000c1e1b00 */
[----:B------:R-:W-:-:S02]  /*15a0*/  HADD2.F32 R208, -RZ, R138.H0_H0 ;  /* 0x2000008affd07230 */ /* 0x000fc40000004100 */
[----:B------:R-:W-:Y:S01]  /*15b0*/  FMUL.FTZ R138, R124, R172 ;  /* 0x000000ac7c8a7220 */ /* 0x000fe20000410000 */
[----:B------:R-:W-:Y:S01]  /*15c0*/  FMUL.FTZ R200, R128, R189 ;  /* 0x000000bd80c87220 */ /* 0x000fe20000410000 */
[----:B------:R-:W-:Y:S01]  /*15d0*/  FADD.FTZ R7, R142, R7 ;  /* 0x000000078e077221 */ /* 0x000fe20000010000 */
[----:B------:R-:W-:Y:S01]  /*15e0*/  FFMA.FTZ R5, R191, R142, R4 ;  /* 0x0000008ebf057223 */ /* 0x000fe20000010004 */
[----:B------:R0:W5:Y:S01]  /*15f0*/  LDG.E R33, desc[UR4][R14.64] ;  /* 0x000000040e217981 */ /* 0x000162000c1e1900 */
[----:B------:R-:W-:Y:S02]  /*1600*/  HADD2.F32 R164, -RZ, R164.H0_H0 ;  /* 0x200000a4ffa47230 */ /* 0x000fe40000004100 */
[----:B------:R-:W-:Y:S01]  /*1610*/  FMUL.FTZ R189, R128, R187 ;  /* 0x000000bb80bd7220 */ /* 0x000fe20000410000 */
[----:B------:R-:W-:Y:S01]  /*1620*/  FADD.FTZ R7, R138, R7 ;  /* 0x000000078a077221 */ /* 0x000fe20000010000 */
[----:B------:R-:W-:Y:S01]  /*1630*/  FFMA.FTZ R4, R200, R138, R5 ;  /* 0x0000008ac8047223 */ /* 0x000fe20000010005 */
[----:B------:R-:W-:-:S02]  /*1640*/  HADD2.F32 R17, -RZ, R179.H0_H0 ;  /* 0x200000b3ff117230 */ /* 0x000fc40000004100 */
[C---:B------:R-:W-:Y:S01]  /*1650*/  FMUL.FTZ R196, R128.reuse, R185 ;  /* 0x000000b980c47220 */ /* 0x040fe20000410000 */
[----:B------:R-:W-:Y:S02]  /*1660*/  HADD2.F32 R213, -RZ, R162.H0_H0 ;  /* 0x200000a2ffd57230 */ /* 0x000fe40000004100 */
[----:B------:R-:W-:Y:S02]  /*1670*/  HADD2.F32 R166, -RZ, R166.H0_H0 ;  /* 0x200000a6ffa67230 */ /* 0x000fe40000004100 */
[----:B------:R-:W-:Y:S01]  /*1680*/  FMUL.FTZ R192, R128, R177 ;  /* 0x000000b180c07220 */ /* 0x000fe20000410000 */
[----:B0-----:R-:W-:Y:S02]  /*1690*/  HADD2.F32 R15, -RZ, R168.H0_H0 ;  /* 0x200000a8ff0f7230 */ /* 0x001fe40000004100 */
[----:B------:R-:W-:Y:S01]  /*16a0*/  FMUL.FTZ R162, R121, R164 ;  /* 0x000000a479a27220 */ /* 0x000fe20000410000 */
[----:B------:R-:W-:Y:S02]  /*16b0*/  HADD2.F32 R205, -RZ, R136.H0_H0 ;  /* 0x20000088ffcd7230 */ /* 0x000fe40000004100 */
[----:B------:R-:W-:-:S02]  /*16c0*/  HADD2.F32 R209, -RZ, R154.H0_H0 ;  /* 0x2000009affd17230 */ /* 0x000fc40000004100 */
[----:B------:R-:W-:Y:S01]  /*16d0*/  FMUL.FTZ R168, R50, R15 ;  /* 0x0000000f32a87220 */ /* 0x000fe20000410000 */
[----:B------:R-:W-:Y:S02]  /*16e0*/  HADD2.F32 R179, -RZ, R160.H0_H0 ;  /* 0x200000a0ffb37230 */ /* 0x000fe40000004100 */
        /* <DEDUP_REMOVED lines=8> */
[----:B------:R-:W-:Y:S01]  /*1770*/  FMUL.FTZ R136, R122, R166 ;  /* 0x000000a67a887220 */ /* 0x000fe20000410000 */
[----:B------:R-:W-:-:S02]  /*1780*/  HADD2.F32 R141, -RZ, R141.H0_H0 ;  /* 0x2000008dff8d7230 */ /* 0x000fc40000004100 */
[----:B------:R-:W-:Y:S01]  /*1790*/  FADD.FTZ R7, R160, R7 ;  /* 0x00000007a0077221 */ /* 0x000fe20000010000 */
[----:B------:R-:W-:Y:S01]  /*17a0*/  FFMA.FTZ R5, R187, R160, R4 ;  /* 0x000000a0bb057223 */ /* 0x000fe20000010004 */
[----:B------:R-:W-:Y:S01]  /*17b0*/  FMUL.FTZ R183, R128, R175 ;  /* 0x000000af80b77220 */ /* 0x000fe20000410000 */
[----:B------:R-:W-:Y:S01]  /*17c0*/  FMUL.FTZ R154, R48, R179 ;  /* 0x000000b3309a7220 */ /* 0x000fe20000410000 */
[----:B------:R-:W-:Y:S01]  /*17d0*/  FADD.FTZ R7, R136, R7 ;  /* 0x0000000788077221 */ /* 0x000fe20000010000 */
[----:B------:R-:W-:Y:S01]  /*17e0*/  FFMA.FTZ R4, R192, R136, R5 ;  /* 0x00000088c0047223 */ /* 0x000fe20000010005 */
[----:B------:R-:W-:Y:S02]  /*17f0*/  HADD2.F32 R206, -RZ, R140.H0_H0 ;  /* 0x2000008cffce7230 */ /* 0x000fe40000004100 */
[----:B------:R-:W-:Y:S01]  /*1800*/  FMUL.FTZ R140, R119, R144 ;  /* 0x00000090778c7220 */ /* 0x000fe20000410000 */
        /* <DEDUP_REMOVED lines=8> */
[----:B------:R-:W-:Y:S02]  /*1890*/  HADD2.F32 R195, -RZ, R134.H0_H0 ;  /* 0x20000086ffc37230 */ /* 0x000fe40000004100 */
[----:B------:R-:W-:Y:S01]  /*18a0*/  FMUL.FTZ R134, R120, R150 ;  /* 0x0000009678867220 */ /* 0x000fe20000410000 */
        /* <DEDUP_REMOVED lines=180> */
[----:B----4-:R-:W-:-:S02]  /*23f0*/  @P1 HADD2.F32 R4, -RZ, R158.H0_H0 ;  /* 0x2000009eff041230 */ /* 0x010fc40000004100 */
        /* <DEDUP_REMOVED lines=172> */
[----:B------:R-:W-:Y:S01]  /*2ec0*/  F2F.F16.F32 R13, R13 ;  /* 0x0000000d000d7304 */ /* 0x000fe20000200800 */
[C---:B------:R-:W-:Y:S01]  /*2ed0*/  FMUL.FTZ R163, R128.reuse, R163 ;  /* 0x000000a380a37220 */ /* 0x040fe20000410000 */
[----:B------:R-:W-:Y:S01]  /*2ee0*/  FMUL.FTZ R145, R128, R145 ;  /* 0x0000009180917220 */ /* 0x000fe20000410000 */
[----:B------:R-:W-:Y:S01]  /*2ef0*/  FSEL R149, R149, RZ, P3 ;  /* 0x000000ff95957208 */ /* 0x000fe20001800000 */
[----:B------:R-:W-:Y:S01]  /*2f00*/  FMUL.FTZ R153, R153, UR14 ;  /* 0x0000000e99997c20 */ /* 0x000fe20008410000 */
[----:B------:R-:W-:Y:S01]  /*2f10*/  FSEL R143, R143, RZ, P0 ;  /* 0x000000ff8f8f7208 */ /* 0x000fe20000000000 */
[-C--:B------:R-:W-:Y:S01]  /*2f20*/  FMUL.FTZ R147, R147, R4.reuse ;  /* 0x0000000493937220 */ /* 0x080fe20000410000 */
[----:B------:R-:W-:Y:S01]  /*2f30*/  LOP3.LUT P3, RZ, R38, 0xff0000, RZ, 0xc0, !PT ;  /* 0x00ff000026ff7812 */ /* 0x000fe2000786c0ff */
[----:B------:R-:W-:Y:S01]  /*2f40*/  F2F.F16.F32 R14, R14 ;  /* 0x0000000e000e7304 */ /* 0x000fe20000200800 */
[C---:B------:R-:W-:Y:S01]  /*2f50*/  FMUL.FTZ R159, R128.reuse, R159 ;  /* 0x0000009f809f7220 */ /* 0x040fe20000410000 */
[----:B------:R-:W-:Y:S01]  /*2f60*/  FMUL.FTZ R37, R37, UR14 ;  /* 0x0000000e25257c20 */ /* 0x000fe20008410000 */
[----:B------:R-:W-:Y:S01]  /*2f70*/  FMUL.FTZ R151, R128, R151 ;  /* 0x0000009780977220 */ /* 0x000fe20000410000 */
[-C--:B------:R-:W-:Y:S01]  /*2f80*/  FMUL.FTZ R163, R163, R4.reuse ;  /* 0x00000004a3a37220 */ /* 0x080fe20000410000 */
[-C--:B------:R-:W-:Y:S01]  /*2f90*/  FMUL.FTZ R145, R145, R4.reuse ;  /* 0x0000000491917220 */ /* 0x080fe20000410000 */
[----:B------:R-:W-:Y:S01]  /*2fa0*/  FSEL R153, R153, RZ, P3 ;  /* 0x000000ff99997208 */ /* 0x000fe20001800000 */
[----:B------:R-:W-:Y:S01]  /*2fb0*/  FMUL.FTZ R147, R147, UR14 ;  /* 0x0000000e93937c20 */ /* 0x000fe20008410000 */
[----:B------:R-:W-:Y:S01]  /*2fc0*/  F2F.F16.F32 R17, R17 ;  /* 0x0000001100117304 */ /* 0x000fe20000200800 */
[-C--:B------:R-:W-:Y:S01]  /*2fd0*/  FMUL.FTZ R159, R159, R4.reuse ;  /* 0x000000049f9f7220 */ /* 0x080fe20000410000 */
[C---:B------:R-:W-:Y:S01]  /*2fe0*/  ISETP.GE.U32.AND P3, PT, R38.reuse, 0x1000000, PT ;  /* 0x010000002600780c */ /* 0x040fe20003f66070 */
[----:B------:R-:W-:Y:S01]  /*2ff0*/  FMUL.FTZ R151, R151, R4 ;  /* 0x0000000497977220 */ /* 0x000fe20000410000 */
[----:B------:R-:W-:Y:S01]  /*3000*/  FSEL R37, R37, RZ, P4 ;  /* 0x000000ff25257208 */ /* 0x000fe20002000000 */
[----:B------:R-:W-:Y:S01]  /*3010*/  FMUL.FTZ R163, R163, UR14 ;  /* 0x0000000ea3a37c20 */ /* 0x000fe20008410000 */
[----:B------:R-:W-:Y:S01]  /*3020*/  FMUL.FTZ R145, R145, UR14 ;  /* 0x0000000e91917c20 */ /* 0x000fe20008410000 */
[C---:B------:R-:W-:Y:S01]  /*3030*/  LOP3.LUT P4, RZ, R38.reuse, 0xff00, RZ, 0xc0, !PT ;  /* 0x0000ff0026ff7812 */ /* 0x040fe2000788c0ff */
[----:B------:R-:W-:Y:S01]  /*3040*/  F2F.F16.F32 R18, R18 ;  /* 0x0000001200127304 */ /* 0x000fe20000200800 */
[----:B------:R-:W-:Y:S01]  /*3050*/  FMUL.FTZ R159, R159, UR14 ;  /* 0x0000000e9f9f7c20 */ /* 0x000fe20008410000 */
[----:B------:R-:W-:Y:S01]  /*3060*/  LOP3.LUT P0, RZ, R33, 0xff00, RZ, 0xc0, !PT ;  /* 0x0000ff0021ff7812 */ /* 0x000fe2000780c0ff */
[----:B------:R-:W-:Y:S01]  /*3070*/  FMUL.FTZ R151, R151, UR14 ;  /* 0x0000000e97977c20 */ /* 0x000fe20008410000 */
[----:B------:R-:W-:Y:S01]  /*3080*/  FSEL R147, R147, RZ, P3 ;  /* 0x000000ff93937208 */ /* 0x000fe20001800000 */
[----:B------:R-:W0:Y:S01]  /*3090*/  LDC.64 R4, c[0x0][0x468] ;  /* 0x00011a00ff047b82 */ /* 0x000e220000000a00 */
[----:B------:R-:W-:-:S02]  /*30a0*/  LOP3.LUT P3, RZ, R38, 0xff, RZ, 0xc0, !PT ;  /* 0x000000ff26ff7812 */ /* 0x000fc4000786c0ff */
[----:B------:R-:W-:Y:S01]  /*30b0*/  F2F.F16.F32 R7, R7 ;  /* 0x0000000700077304 */ /* 0x000fe20000200800 */
[----:B------:R-:W-:Y:S02]  /*30c0*/  FSEL R163, R163, RZ, P5 ;  /* 0x000000ffa3a37208 */ /* 0x000fe40002800000 */
[----:B------:R-:W-:Y:S02]  /*30d0*/  FSEL R145, R145, RZ, P4 ;  /* 0x000000ff91917208 */ /* 0x000fe40002000000 */
[----:B------:R-:W-:Y:S02]  /*30e0*/  FSEL R159, R159, RZ, P0 ;  /* 0x000000ff9f9f7208 */ /* 0x000fe40000000000 */
[----:B------:R-:W-:Y:S01]  /*30f0*/  FSEL R151, R151, RZ, P3 ;  /* 0x000000ff97977208 */ /* 0x000fe20001800000 */
[----:B------:R-:W-:Y:S08]  /*3100*/  F2F.F16.F32 R10, R10 ;  /* 0x0000000a000a7304 */ /* 0x000ff00000200800 */
[----:B------:R-:W-:Y:S08]  /*3110*/  F2F.F16.F32 R143, R143 ;  /* 0x0000008f008f7304 */ /* 0x000ff00000200800 */
[----:B------:R-:W1:Y:S08]  /*3120*/  F2F.F16.F32 R6, R149 ;  /* 0x0000009500067304 */ /* 0x000e700000200800 */
[----:B------:R2:W3:Y:S01]  /*3130*/  F2F.F16.F32 R0, R39 ;  /* 0x0000002700007304 */ /* 0x0004e20000200800 */
[----:B-1----:R-:W-:-:S07]  /*3140*/  PRMT R143, R143, 0x5410, R6 ;  /* 0x000054108f8f7816 */ /* 0x002fce0000000006 */
[----:B------:R-:W1:Y:S01]  /*3150*/  F2F.F16.F32 R11, R11 ;  /* 0x0000000b000b7304 */ /* 0x000e620000200800 */
[----:B--2---:R-:W-:Y:S01]  /*3160*/  PRMT R39, R7, 0x5410, R10 ;  /* 0x0000541007277816 */ /* 0x004fe2000000000a */
[----:B---3--:R-:W-:-:S06]  /*3170*/  IMAD.WIDE.U32 R6, R0, 0x10000, RZ ;  /* 0x0001000000067825 */ /* 0x008fcc00078e00ff */
[----:B------:R-:W-:Y:S01]  /*3180*/  F2F.F16.F32 R15, R15 ;  /* 0x0000000f000f7304 */ /* 0x000fe20000200800 */
[----:B------:R-:W-:Y:S01]  /*3190*/  LOP3.LUT R7, R39, R7, RZ, 0xfc, !PT ;  /* 0x0000000727077212 */ /* 0x000fe200078efcff */
[----:B-1----:R-:W-:-:S06]  /*31a0*/  IMAD.WIDE.U32 R10, R11, 0x10000, RZ ;  /* 0x000100000b0a7825 */ /* 0x002fcc00078e00ff */
[----:B------:R-:W-:Y:S08]  /*31b0*/  F2F.F16.F32 R19, R19 ;  /* 0x0000001300137304 */ /* 0x000ff00000200800 */
[----:B------:R-:W1:Y:S08]  /*31c0*/  F2F.F16.F32 R8, R8 ;  /* 0x0000000800087304 */ /* 0x000e700000200800 */
[----:B------:R-:W2:Y:S01]  /*31d0*/  F2F.F16.F32 R9, R9 ;  /* 0x0000000900097304 */ /* 0x000ea20000200800 */
[----:B-1----:R-:W-:-:S07]  /*31e0*/  LOP3.LUT R6, R6, R8, RZ, 0xfc, !PT ;  /* 0x0000000806067212 */ /* 0x002fce00078efcff */
[----:B------:R1:W-:Y:S01]  /*31f0*/  F2F.F16.F32 R34, R35 ;  /* 0x0000002300227304 */ /* 0x0003e20000200800 */
[----:B--2---:R-:W-:-:S07]  /*3200*/  LOP3.LUT R10, R10, R9, RZ, 0xfc, !PT ;  /* 0x000000090a0a7212 */ /* 0x004fce00078efcff */
[----:B------:R-:W2:Y:S01]  /*3210*/  F2F.F16.F32 R12, R12 ;  /* 0x0000000c000c7304 */ /* 0x000ea20000200800 */
[----:B-1----:R-:W-:Y:S01]  /*3220*/  PRMT R35, R13, 0x5410, R14 ;  /* 0x000054100d237816 */ /* 0x002fe2000000000e */
[----:B------:R-:W-:Y:S01]  /*3230*/  IMAD.WIDE.U32 R14, R15, 0x10000, RZ ;  /* 0x000100000f0e7825 */ /* 0x000fe200078e00ff */
[----:B------:R-:W-:Y:S02]  /*3240*/  PRMT R13, R17, 0x5410, R18 ;  /* 0x00005410110d7816 */ /* 0x000fe40000000012 */
[----:B------:R-:W-:Y:S01]  /*3250*/  LOP3.LUT R11, R35, R11, RZ, 0xfc, !PT ;  /* 0x0000000b230b7212 */ /* 0x000fe200078efcff */
[----:B------:R-:W-:Y:S01]  /*3260*/  IMAD.WIDE.U32 R18, R19, 0x10000, RZ ;  /* 0x0001000013127825 */ /* 0x000fe200078e00ff */
[----:B------:R-:W-:Y:S01]  /*3270*/  LOP3.LUT R9, R13, R15, RZ, 0xfc, !PT ;  /* 0x0000000f0d097212 */ /* 0x000fe200078efcff */
[----:B------:R-:W1:Y:S01]  /*3280*/  F2F.F16.F32 R16, R16 ;  /* 0x0000001000107304 */ /* 0x000e620000200800 */
[----:B--2---:R-:W-:-:S07]  /*3290*/  LOP3.LUT R8, R14, R12, RZ, 0xfc, !PT ;  /* 0x0000000c0e087212 */ /* 0x004fce00078efcff */
[----:B------:R-:W2:Y:S01]  /*32a0*/  F2F.F16.F32 R37, R37 ;  /* 0x0000002500257304 */ /* 0x000ea20000200800 */
[----:B-1----:R-:W-:-:S07]  /*32b0*/  LOP3.LUT R12, R18, R16, RZ, 0xfc, !PT ;  /* 0x00000010120c7212 */ /* 0x002fce00078efcff */
[----:B------:R-:W-:Y:S01]  /*32c0*/  F2F.F16.F32 R161, R161 ;  /* 0x000000a100a17304 */ /* 0x000fe20000200800 */
[----:B--2---:R-:W-:-:S07]  /*32d0*/  IMAD.WIDE.U32 R14, R37, 0x10000, RZ ;  /* 0x00010000250e7825 */ /* 0x004fce00078e00ff */
[----:B------:R-:W1:Y:S08]  /*32e0*/  F2F.F16.F32 R32, R163 ;  /* 0x000000a300207304 */ /* 0x000e700000200800 */
[----:B------:R-:W2:Y:S01]  /*32f0*/  F2F.F16.F32 R17, R145 ;  /* 0x0000009100117304 */ /* 0x000ea20000200800 */
[----:B-1----:R-:W-:-:S07]  /*3300*/  PRMT R161, R161, 0x5410, R32 ;  /* 0x00005410a1a17816 */ /* 0x002fce0000000020 */
[----:B------:R-:W-:Y:S01]  /*3310*/  F2F.F16.F32 R153, R153 ;  /* 0x0000009900997304 */ /* 0x000fe20000200800 */
[----:B------:R-:W-:Y:S01]  /*3320*/  LOP3.LUT R39, R161, R15, RZ, 0xfc, !PT ;  /* 0x0000000fa1277212 */ /* 0x000fe200078efcff */
[----:B--2---:R-:W-:-:S06]  /*3330*/  IMAD.WIDE.U32 R16, R17, 0x10000, RZ ;  /* 0x0001000011107825 */ /* 0x004fcc00078e00ff */
[----:B------:R-:W1:Y:S08]  /*3340*/  F2F.F16.F32 R36, R147 ;  /* 0x0000009300247304 */ /* 0x000e700000200800 */
[----:B------:R-:W2:Y:S01]  /*3350*/  F2F.F16.F32 R185, R185 ;  /* 0x000000b900b97304 */ /* 0x000ea20000200800 */
[----:B-1----:R-:W-:-:S07]  /*3360*/  PRMT R153, R153, 0x5410, R36 ;  /* 0x0000541099997816 */ /* 0x002fce0000000024 */
[----:B------:R-:W1:Y:S01]  /*3370*/  F2F.F16.F32 R33, R159 ;  /* 0x0000009f00217304 */ /* 0x000e620000200800 */
[----:B0-----:R-:W-:Y:S01]  /*3380*/  IMAD.WIDE.U32 R36, R131, 0x8, R4 ;  /* 0x0000000883247825 */ /* 0x001fe200078e0004 */
[----:B------:R-:W-:Y:S02]  /*3390*/  LOP3.LUT R141, R153, R17, RZ, 0xfc, !PT ;  /* 0x00000011998d7212 */ /* 0x000fe400078efcff */
[----:B--2---:R-:W-:-:S04]  /*33a0*/  PRMT R185, R185, 0x5410, R34 ;  /* 0x00005410b9b97816 */ /* 0x004fc80000000022 */
[----:B------:R-:W0:Y:S01]  /*33b0*/  F2F.F16.F32 R177, R177 ;  /* 0x000000b100b17304 */ /* 0x000e220000200800 */
[----:B------:R-:W-:Y:S01]  /*33c0*/  IMAD.WIDE.U32 R34, R135, 0x8, R4 ;  /* 0x0000000887227825 */ /* 0x000fe200078e0004 */
[----:B------:R-:W-:-:S03]  /*33d0*/  LOP3.LUT R13, R185, R19, RZ, 0xfc, !PT ;  /* 0x00000013b90d7212 */ /* 0x000fc600078efcff */
[----:B------:R-:W-:-:S03]  /*33e0*/  IMAD.WIDE.U32 R18, R139, 0x8, R4 ;  /* 0x000000088b127825 */ /* 0x000fc600078e0004 */
[----:B------:R-:W2:Y:S01]  /*33f0*/  F2F.F16.F32 R151, R151 ;  /* 0x0000009700977304 */ /* 0x000ea20000200800 */
[----:B-1----:R-:W-:-:S05]  /*3400*/  IMAD.WIDE.U32 R32, R33, 0x10000, RZ ;  /* 0x0001000021207825 */ /* 0x002fca00078e00ff */
[----:B------:R-:W-:Y:S02]  /*3410*/  LOP3.LUT R41, R143, R33, RZ, 0xfc, !PT ;  /* 0x000000218f297212 */ /* 0x000fe400078efcff */
[----:B------:R-:W1:Y:S01]  /*3420*/  F2F.F16.F32 R157, R157 ;  /* 0x0000009d009d7304 */ /* 0x000e620000200800 */
        /* <DEDUP_REMOVED lines=15> */
.L_x_2096:
        /* <DEDUP_REMOVED lines=52> */
[----:B------:R0:W-:Y:S01]  /*3860*/  F2F.F16.F32 R0, R203 ;  /* 0x000000cb00007304 */ /* 0x0001e20000200800 */
[----:B------:R-:W-:Y:S01]  /*3870*/  FADD.FTZ R19, R140, -R19 ;  /* 0x800000138c137221 */ /* 0x000fe20000010000 */
[----:B------:R-:W-:Y:S01]  /*3880*/  FMUL.FTZ R199, R128, R199 ;  /* 0x000000c780c77220 */ /* 0x000fe20000410000 */
[----:B------:R-:W-:Y:S01]  /*3890*/  FADD.FTZ R191, R142, -R191 ;  /* 0x800000bf8ebf7221 */ /* 0x000fe20000010000 */
[----:B------:R-:W-:Y:S01]  /*38a0*/  FSEL R6, R6, RZ, P0 ;  /* 0x000000ff06067208 */ /* 0x000fe20000000000 */
[----:B------:R-:W-:Y:S01]  /*38b0*/  FADD.FTZ R15, R174, -R15 ;  /* 0x8000000fae0f7221 */ /* 0x000fe20000010000 */
[----:B------:R-:W-:Y:S01]  /*38c0*/  LOP3.LUT P0, RZ, R40, 0xff0000, RZ, 0xc0, !PT ;  /* 0x00ff000028ff7812 */ /* 0x000fe2000780c0ff */
[----:B------:R-:W-:Y:S01]  /*38d0*/  FMUL.FTZ R193, R128, R191 ;  /* 0x000000bf80c17220 */ /* 0x000fe20000410000 */
[----:B------:R1:W-:Y:S01]  /*38e0*/  F2F.F16.F32 R7, R181 ;  /* 0x000000b500077304 */ /* 0x0003e20000200800 */
[-C--:B0-----:R-:W-:Y:S01]  /*38f0*/  FMUL.FTZ R203, R203, R4.reuse ;  /* 0x00000004cbcb7220 */ /* 0x081fe20000410000 */
[----:B------:R-:W-:Y:S01]  /*3900*/  FADD.FTZ R191, R138, -R11 ;  /* 0x8000000b8abf7221 */ /* 0x000fe20000010000 */
[----:B------:R-:W-:Y:S01]  /*3910*/  FMUL.FTZ R197, R128, R15 ;  /* 0x0000000f80c57220 */ /* 0x000fe20000410000 */
[----:B------:R-:W-:Y:S01]  /*3920*/  FADD.FTZ R35, R148, -R35 ;  /* 0x8000002394237221 */ /* 0x000fe20000010000 */
[----:B------:R-:W-:Y:S01]  /*3930*/  FMUL.FTZ R203, R203, UR14 ;  /* 0x0000000ecbcb7c20 */ /* 0x000fe20008410000 */
[C---:B------:R-:W-:Y:S01]  /*3940*/  FMUL.FTZ R191, R128.reuse, R191 ;  /* 0x000000bf80bf7220 */ /* 0x040fe20000410000 */
[----:B------:R-:W-:Y:S01]  /*3950*/  FADD.FTZ R153, R153, -R136 ;  /* 0x8000008899997221 */ /* 0x000fe20000010000 */
[----:B------:R0:W-:Y:S01]  /*3960*/  F2F.F16.F32 R8, R199 ;  /* 0x000000c700087304 */ /* 0x0001e20000200800 */
[-C--:B-1----:R-:W-:Y:S01]  /*3970*/  FMUL.FTZ R181, R181, R4.reuse ;  /* 0x00000004b5b57220 */ /* 0x082fe20000410000 */
[----:B------:R-:W-:Y:S01]  /*3980*/  FSEL R140, R203, RZ, P0 ;  /* 0x000000ffcb8c7208 */ /* 0x000fe20000000000 */
[----:B------:R-:W-:Y:S01]  /*3990*/  FMUL.FTZ R179, R128, R179 ;  /* 0x000000b380b37220 */ /* 0x000fe20000410000 */
[----:B------:R-:W-:Y:S01]  /*39a0*/  ISETP.GE.U32.AND P0, PT, R40, 0x1000000, PT ;  /* 0x010000002800780c */ /* 0x000fe20003f06070 */
[----:B------:R-:W-:Y:S01]  /*39b0*/  FMUL.FTZ R181, R181, UR14 ;  /* 0x0000000eb5b57c20 */ /* 0x000fe20008410000 */
[C---:B------:R-:W-:Y:S01]  /*39c0*/  FMUL.FTZ R5, R128.reuse, R153 ;  /* 0x0000009980057220 */ /* 0x040fe20000410000 */
[----:B------:R-:W-:Y:S01]  /*39d0*/  FADD.FTZ R147, R147, -R182 ;  /* 0x800000b693937221 */ /* 0x000fe20000010000 */
[----:B------:R1:W-:Y:S01]  /*39e0*/  F2F.F16.F32 R13, R201 ;  /* 0x000000c9000d7304 */ /* 0x0003e20000200800 */
[-C--:B0-----:R-:W-:Y:S01]  /*39f0*/  FMUL.FTZ R199, R199, R4.reuse ;  /* 0x00000004c7c77220 */ /* 0x081fe20000410000 */
[----:B------:R-:W-:Y:S01]  /*3a00*/  FSEL R143, R181, RZ, P0 ;  /* 0x000000ffb58f7208 */ /* 0x000fe20000000000 */
[----:B------:R-:W-:Y:S01]  /*3a10*/  FMUL.FTZ R165, R128, R147 ;  /* 0x0000009380a57220 */ /* 0x000fe20000410000 */
[----:B------:R-:W-:Y:S01]  /*3a20*/  LOP3.LUT P0, RZ, R40, 0xff00, RZ, 0xc0, !PT ;  /* 0x0000ff0028ff7812 */ /* 0x000fe2000780c0ff */
[----:B------:R-:W-:Y:S01]  /*3a30*/  FMUL.FTZ R199, R199, UR14 ;  /* 0x0000000ec7c77c20 */ /* 0x000fe20008410000 */
[----:B------:R-:W-:Y:S01]  /*3a40*/  FMUL.FTZ R187, R128, R187 ;  /* 0x000000bb80bb7220 */ /* 0x000fe20000410000 */
[----:B------:R-:W-:Y:S01]  /*3a50*/  FADD.FTZ R17, R162, -R17 ;  /* 0x80000011a2117221 */ /* 0x000fe20000010000 */
[----:B------:R0:W-:Y:S01]  /*3a60*/  F2F.F16.F32 R11, R193 ;  /* 0x000000c1000b7304 */ /* 0x0001e20000200800 */
[-C--:B-1----:R-:W-:Y:S01]  /*3a70*/  FMUL.FTZ R201, R201, R4.reuse ;  /* 0x00000004c9c97220 */ /* 0x082fe20000410000 */
[----:B------:R-:W-:Y:S01]  /*3a80*/  FSEL R142, R199, RZ, P0 ;  /* 0x000000ffc78e7208 */ /* 0x000fe20000000000 */
[----:B------:R-:W-:Y:S01]  /*3a90*/  FMUL.FTZ R195, R128, R17 ;  /* 0x0000001180c37220 */ /* 0x000fe20000410000 */
[----:B------:R-:W-:Y:S01]  /*3aa0*/  LOP3.LUT P0, RZ, R156, 0xff, RZ, 0xc0, !PT ;  /* 0x000000ff9cff7812 */ /* 0x000fe2000780c0ff */
[----:B------:R-:W-:Y:S01]  /*3ab0*/  FMUL.FTZ R201, R201, UR14 ;  /* 0x0000000ec9c97c20 */ /* 0x000fe20008410000 */
[----:B------:R-:W-:Y:S01]  /*3ac0*/  FADD.FTZ R183, R154, -R183 ;  /* 0x800000b79ab77221 */ /* 0x000fe20000010000 */
[C---:B------:R-:W-:Y:S01]  /*3ad0*/  FMUL.FTZ R155, R128.reuse, R155 ;  /* 0x0000009b809b7220 */ /* 0x040fe20000410000 */
[----:B------:R1:W-:Y:S01]  /*3ae0*/  F2F.F16.F32 R14, R191 ;  /* 0x000000bf000e7304 */ /* 0x0003e20000200800 */
[-C--:B0-----:R-:W-:Y:S01]  /*3af0*/  FMUL.FTZ R193, R193, R4.reuse ;  /* 0x00000004c1c17220 */ /* 0x081fe20000410000 */
[----:B------:R-:W-:Y:S01]  /*3b00*/  FSEL R40, R201, RZ, P0 ;  /* 0x000000ffc9287208 */ /* 0x000fe20000000000 */
[----:B------:R-:W-:Y:S01]  /*3b10*/  FMUL.FTZ R183, R128, R183 ;  /* 0x000000b780b77220 */ /* 0x000fe20000410000 */
[----:B------:R-:W-:Y:S01]  /*3b20*/  LOP3.LUT P0, RZ, R156, 0xff0000, RZ, 0xc0, !PT ;  /* 0x00ff00009cff7812 */ /* 0x000fe2000780c0ff */
[----:B------:R-:W-:Y:S01]  /*3b30*/  FMUL.FTZ R193, R193, UR14 ;  /* 0x0000000ec1c17c20 */ /* 0x000fe20008410000 */
[C---:B------:R-:W-:Y:S01]  /*3b40*/  FMUL.FTZ R171, R128.reuse, R171 ;  /* 0x000000ab80ab7220 */ /* 0x040fe20000410000 */
[----:B------:R-:W-:Y:S01]  /*3b50*/  FMUL.FTZ R177, R128, R19 ;  /* 0x0000001380b17220 */ /* 0x000fe20000410000 */
[----:B------:R0:W-:Y:S01]  /*3b60*/  F2F.F16.F32 R10, R197 ;  /* 0x000000c5000a7304 */ /* 0x0001e20000200800 */
[-C--:B-1----:R-:W-:Y:S01]  /*3b70*/  FMUL.FTZ R191, R191, R4.reuse ;  /* 0x00000004bfbf7220 */ /* 0x082fe20000410000 */
[----:B------:R-:W-:Y:S01]  /*3b80*/  FSEL R148, R193, RZ, P0 ;  /* 0x000000ffc1947208 */ /* 0x000fe20000000000 */
[----:B------:R-:W-:Y:S01]  /*3b90*/  FADD.FTZ R163, R163, -R180 ;  /* 0x800000b4a3a37221 */ /* 0x000fe20000010000 */
[----:B------:R-:W-:Y:S01]  /*3ba0*/  ISETP.GE.U32.AND P0, PT, R156, 0x1000000, PT ;  /* 0x010000009c00780c */ /* 0x000fe20003f06070 */
        /* <DEDUP_REMOVED lines=10> */
[C---:B------:R-:W-:Y:S01]  /*3c50*/  FMUL.FTZ R157, R128.reuse, R157 ;  /* 0x0000009d809d7220 */ /* 0x040fe20000410000 */
[----:B------:R0:W-:Y:S01]  /*3c60*/  F2F.F16.F32 R18, R189 ;  /* 0x000000bd00127304 */ /* 0x0001e20000200800 */
[-C--:B-1----:R-:W-:Y:S01]  /*3c70*/  FMUL.FTZ R179, R179, R4.reuse ;  /* 0x00000004b3b37220 */ /* 0x082fe20000410000 */
[----:B------:R-:W-:Y:S01]  /*3c80*/  FSEL R147, R197, RZ, P0 ;  /* 0x000000ffc5937208 */ /* 0x000fe20000000000 */
[----:B------:R-:W-:Y:S01]  /*3c90*/  FMUL.FTZ R173, R128, R173 ;  /* 0x000000ad80ad7220 */ /* 0x000fe20000410000 */
[----:B------:R-:W-:Y:S01]  /*3ca0*/  LOP3.LUT P0, RZ, R34, 0xff, RZ, 0xc0, !PT ;  /* 0x000000ff22ff7812 */ /* 0x000fe2000780c0ff */
[----:B------:R-:W-:Y:S01]  /*3cb0*/  FMUL.FTZ R179, R179, UR14 ;  /* 0x0000000eb3b37c20 */ /* 0x000fe20008410000 */
[----:B------:R-:W-:Y:S01]  /*3cc0*/  FMUL.FTZ R207, R128, R207 ;  /* 0x000000cf80cf7220 */ /* 0x000fe20000410000 */
[C---:B------:R-:W-:Y:S01]  /*3cd0*/  LOP3.LUT P4, RZ, R32.reuse, 0xff, RZ, 0xc0, !PT ;  /* 0x000000ff20ff7812 */ /* 0x040fe2000788c0ff */
[----:B------:R1:W-:Y:S01]  /*3ce0*/  F2F.F16.F32 R9, R205 ;  /* 0x000000cd00097304 */ /* 0x0003e20000200800 */
[-C--:B0-----:R-:W-:Y:S01]  /*3cf0*/  FMUL.FTZ R189, R189, R4.reuse ;  /* 0x00000004bdbd7220 */ /* 0x081fe20000410000 */
[----:B------:R-:W-:Y:S01]  /*3d00*/  FADD.FTZ R159, R159, -R184 ;  /* 0x800000b89f9f7221 */ /* 0x000fe20000010000 */
[----:B------:R-:W-:Y:S01]  /*3d10*/  FADD.FTZ R169, R151, -R132 ;  /* 0x8000008497a97221 */ /* 0x000fe20000010000 */
[C---:B------:R-:W-:Y:S01]  /*3d20*/  LOP3.LUT P3, RZ, R32.reuse, 0xff0000, RZ, 0xc0, !PT ;  /* 0x00ff000020ff7812 */ /* 0x040fe2000786c0ff */
[----:B------:R-:W-:Y:S01]  /*3d30*/  FMUL.FTZ R189, R189, UR14 ;  /* 0x0000000ebdbd7c20 */ /* 0x000fe20008410000 */
[----:B------:R-:W-:Y:S01]  /*3d40*/  LOP3.LUT P6, RZ, R32, 0xff00, RZ, 0xc0, !PT ;  /* 0x0000ff0020ff7812 */ /* 0x000fe200078cc0ff */
[C---:B------:R-:W-:Y:S01]  /*3d50*/  FMUL.FTZ R159, R128.reuse, R159 ;  /* 0x0000009f809f7220 */ /* 0x040fe20000410000 */
[----:B------:R0:W2:Y:S01]  /*3d60*/  F2F.F16.F32 R41, R187 ;  /* 0x000000bb00297304 */ /* 0x0000a20000200800 */
[C---:B-1----:R-:W-:Y:S01]  /*3d70*/  FMUL.FTZ R205, R128.reuse, R145 ;  /* 0x0000009180cd7220 */ /* 0x042fe20000410000 */
[----:B------:R-:W-:Y:S01]  /*3d80*/  FSEL R145, R179, RZ, P0 ;  /* 0x000000ffb3917208 */ /* 0x000fe20000000000 */
[----:B------:R-:W-:Y:S01]  /*3d90*/  FMUL.FTZ R169, R128, R169 ;  /* 0x000000a980a97220 */ /* 0x000fe20000410000 */
[----:B------:R-:W-:Y:S01]  /*3da0*/  LOP3.LUT P0, RZ, R34, 0xff0000, RZ, 0xc0, !PT ;  /* 0x00ff000022ff7812 */ /* 0x000fe2000780c0ff */
[----:B------:R-:W-:Y:S01]  /*3db0*/  FMUL.FTZ R158, R5, R4 ;  /* 0x00000004059e7220 */ /* 0x000fe20000410000 */
[----:B------:R-:W-:-:S02]  /*3dc0*/  LOP3.LUT P5, RZ, R33, 0xff, RZ, 0xc0, !PT ;  /* 0x000000ff21ff7812 */ /* 0x000fc400078ac0ff */
[----:B------:R1:W-:Y:S01]  /*3dd0*/  F2F.F16.F32 R12, R195 ;  /* 0x000000c3000c7304 */ /* 0x0003e20000200800 */
[-C--:B0-----:R-:W-:Y:S01]  /*3de0*/  FMUL.FTZ R187, R187, R4.reuse ;  /* 0x00000004bbbb7220 */ /* 0x081fe20000410000 */
[----:B------:R-:W-:Y:S01]  /*3df0*/  FSEL R154, R189, RZ, P0 ;  /* 0x000000ffbd9a7208 */ /* 0x000fe20000000000 */
[----:B------:R-:W-:Y:S01]  /*3e00*/  FMUL.FTZ R158, R158, UR14 ;  /* 0x0000000e9e9e7c20 */ /* 0x000fe20008410000 */
[----:B------:R-:W-:Y:S01]  /*3e10*/  ISETP.GE.U32.AND P0, PT, R34, 0x1000000, PT ;  /* 0x010000002200780c */ /* 0x000fe20003f06070 */
[----:B------:R-:W-:Y:S01]  /*3e20*/  FMUL.FTZ R187, R187, UR14 ;  /* 0x0000000ebbbb7c20 */ /* 0x000fe20008410000 */
[----:B--2---:R-:W-:Y:S02]  /*3e30*/  PRMT R41, R18, 0x5410, R41 ;  /* 0x0000541012297816 */ /* 0x004fe40000000029 */
[----:B------:R0:W-:Y:S01]  /*3e40*/  F2F.F16.F32 R17, R183 ;  /* 0x000000b700117304 */ /* 0x0001e20000200800 */
[----:B-1----:R-:W-:Y:S01]  /*3e50*/  FMUL.FTZ R195, R195, R4 ;  /* 0x00000004c3c37220 */ /* 0x002fe20000410000 */
[----:B------:R-:W-:-:S02]  /*3e60*/  FSEL R179, R187, RZ, P0 ;  /* 0x000000ffbbb37208 */ /* 0x000fc40000000000 */
[----:B------:R-:W-:Y:S01]  /*3e70*/  LOP3.LUT P0, RZ, R34, 0xff00, RZ, 0xc0, !PT ;  /* 0x0000ff0022ff7812 */ /* 0x000fe2000780c0ff */
[----:B------:R-:W-:-:S03]  /*3e80*/  FMUL.FTZ R195, R195, UR14 ;  /* 0x0000000ec3c37c20 */ /* 0x000fc60008410000 */
[----:B------:R1:W-:Y:S01]  /*3e90*/  F2F.F16.F32 R134, R155 ;  /* 0x0000009b00867304 */ /* 0x0003e20000200800 */
[----:B0-----:R-:W-:Y:S01]  /*3ea0*/  FMUL.FTZ R183, R183, R4 ;  /* 0x00000004b7b77220 */ /* 0x001fe20000410000 */
[----:B------:R-:W-:Y:S02]  /*3eb0*/  FSEL R152, R195, RZ, P0 ;  /* 0x000000ffc3987208 */ /* 0x000fe40000000000 */
[----:B------:R-:W-:Y:S01]  /*3ec0*/  LOP3.LUT P0, RZ, R36, 0xff, RZ, 0xc0, !PT ;  /* 0x000000ff24ff7812 */ /* 0x000fe2000780c0ff */
[----:B------:R-:W-:-:S03]  /*3ed0*/  FMUL.FTZ R183, R183, UR14 ;  /* 0x0000000eb7b77c20 */ /* 0x000fc60008410000 */
[----:B------:R0:W2:Y:S01]  /*3ee0*/  F2F.F16.F32 R141, R171 ;  /* 0x000000ab008d7304 */ /* 0x0000a20000200800 */
[----:B-1----:R-:W-:Y:S01]  /*3ef0*/  FMUL.FTZ R155, R155, R4 ;  /* 0x000000049b9b7220 */ /* 0x002fe20000410000 */
[----:B------:R-:W-:Y:S02]  /*3f00*/  FSEL R150, R183, RZ, P0 ;  /* 0x000000ffb7967208 */ /* 0x000fe40000000000 */
[----:B------:R-:W-:Y:S01]  /*3f10*/  LOP3.LUT P0, RZ, R36, 0xff0000, RZ, 0xc0, !PT ;  /* 0x00ff000024ff7812 */ /* 0x000fe2000780c0ff */
[----:B------:R-:W-:-:S03]  /*3f20*/  FMUL.FTZ R155, R155, UR14 ;  /* 0x0000000e9b9b7c20 */ /* 0x000fc60008410000 */
[----:B------:R1:W-:Y:S01]  /*3f30*/  F2F.F16.F32 R16, R177 ;  /* 0x000000b100107304 */ /* 0x0003e20000200800 */
[-C--:B0-----:R-:W-:Y:S01]  /*3f40*/  FMUL.FTZ R171, R171, R4.reuse ;  /* 0x00000004abab7220 */ /* 0x081fe20000410000 */
[----:B------:R-:W-:Y:S02]  /*3f50*/  FSEL R34, R155, RZ, P0 ;  /* 0x000000ff9b227208 */ /* 0x000fe40000000000 */
        /* <DEDUP_REMOVED lines=11> */
[----:B------:R-:W-:Y:S01]  /*4010*/  ISETP.GE.U32.AND P0, PT, R32, 0x1000000, PT ;  /* 0x010000002000780c */ /* 0x000fe20003f06070 */
        /* <DEDUP_REMOVED lines=16> */
[----:B------:R-:W-:Y:S01]  /*4120*/  FMUL.FTZ R175, R175, UR14 ;  /* 0x0000000eafaf7c20 */ /* 0x000fe20008410000 */
[----:B------:R-:W-:Y:S02]  /*4130*/  PRMT R33, R11, 0x5410, R14 ;  /* 0x000054100b217816 */ /* 0x000fe4000000000e */
[----:B------:R1:W-:Y:S01]  /*4140*/  F2F.F16.F32 R144, R173 ;  /* 0x000000ad00907304 */ /* 0x0003e20000200800 */
[----:B0-----:R-:W-:Y:S01]  /*4150*/  FMUL.FTZ R157, R157, R4 ;  /* 0x000000049d9d7220 */ /* 0x001fe20000410000 */
[----:B------:R-:W-:Y:S02]  /*4160*/  FSEL R175, R175, RZ, P6 ;  /* 0x000000ffafaf7208 */ /* 0x000fe40003000000 */
[----:B------:R-:W-:Y:S01]  /*4170*/  LOP3.LUT P6, RZ, R38, 0xff, RZ, 0xc0, !PT ;  /* 0x000000ff26ff7812 */ /* 0x000fe200078cc0ff */
[----:B------:R-:W-:-:S03]  /*4180*/  FMUL.FTZ R157, R157, UR14 ;  /* 0x0000000e9d9d7c20 */ /* 0x000fc60008410000 */
[----:B------:R0:W2:Y:S01]  /*4190*/  F2F.F16.F32 R149, R207 ;  /* 0x000000cf00957304 */ /* 0x0000a20000200800 */
[-C--:B-1----:R-:W-:Y:S01]  /*41a0*/  FMUL.FTZ R173, R173, R4.reuse ;  /* 0x00000004adad7220 */ /* 0x082fe20000410000 */
[----:B------:R-:W-:Y:S02]  /*41b0*/  FSEL R36, R157, RZ, P5 ;  /* 0x000000ff9d247208 */ /* 0x000fe40002800000 */
[----:B------:R-:W-:Y:S01]  /*41c0*/  LOP3.LUT P5, RZ, R38, 0xff0000, RZ, 0xc0, !PT ;  /* 0x00ff000026ff7812 */ /* 0x000fe200078ac0ff */
[----:B------:R-:W-:Y:S01]  /*41d0*/  FMUL.FTZ R173, R173, UR14 ;  /* 0x0000000eadad7c20 */ /* 0x000fe20008410000 */
[----:B------:R-:W-:Y:S02]  /*41e0*/  PRMT R157, R0, 0x5410, R7 ;  /* 0x00005410009d7816 */ /* 0x000fe40000000007 */
[----:B------:R-:W-:Y:S01]  /*41f0*/  F2F.F16.F32 R132, R159 ;  /* 0x0000009f00847304 */ /* 0x000fe20000200800 */
[----:B0-----:R-:W-:Y:S01]  /*4200*/  FMUL.FTZ R207, R207, R4 ;  /* 0x00000004cfcf7220 */ /* 0x001fe20000410000 */
[----:B------:R-:W-:-:S02]  /*4210*/  FSEL R173, R173, RZ, P4 ;  /* 0x000000ffadad7208 */ /* 0x000fc40002000000 */
[----:B------:R-:W-:Y:S01]  /*4220*/  LOP3.LUT P4, RZ, R38, 0xff00, RZ, 0xc0, !PT ;  /* 0x0000ff0026ff7812 */ /* 0x000fe2000788c0ff */
[----:B------:R-:W-:Y:S01]  /*4230*/  FMUL.FTZ R207, R207, UR14 ;  /* 0x0000000ecfcf7c20 */ /* 0x000fe20008410000 */
[----:B------:R-:W-:Y:S02]  /*4240*/  FSEL R158, R158, RZ, P5 ;  /* 0x000000ff9e9e7208 */ /* 0x000fe40002800000 */
[----:B------:R0:W-:Y:S01]  /*4250*/  F2F.F16.F32 R37, R169 ;  /* 0x000000a900257304 */ /* 0x0001e20000200800 */
[----:B--2---:R-:W-:Y:S02]  /*4260*/  PRMT R149, R144, 0x5410, R149 ;  /* 0x0000541090957816 */ /* 0x004fe40000000095 */
[----:B------:R-:W-:Y:S02]  /*4270*/  FSEL R207, R207, RZ, P0 ;  /* 0x000000ffcfcf7208 */ /* 0x000fe40000000000 */
[----:B------:R-:W-:Y:S01]  /*4280*/  ISETP.GE.U32.AND P0, PT, R38, 0x1000000, PT ;  /* 0x010000002600780c */ /* 0x000fe20003f06070 */
[----:B------:R-:W-:-:S02]  /*4290*/  FMUL.FTZ R38, R159, R4 ;  /* 0x000000049f267220 */ /* 0x000fc40000410000 */
[----:B------:R1:W-:Y:S01]  /*42a0*/  F2F.F16.F32 R146, R165 ;  /* 0x000000a500927304 */ /* 0x0003e20000200800 */
[----:B0-----:R-:W-:Y:S01]  /*42b0*/  FMUL.FTZ R169, R169, R4 ;  /* 0x00000004a9a97220 */ /* 0x001fe20000410000 */
[----:B------:R-:W-:-:S03]  /*42c0*/  FMUL.FTZ R38, R38, UR14 ;  /* 0x0000000e26267c20 */ /* 0x000fc60008410000 */
[----:B------:R-:W-:Y:S02]  /*42d0*/  FMUL.FTZ R169, R169, UR14 ;  /* 0x0000000ea9a97c20 */ /* 0x000fe40008410000 */
[----:B------:R-:W-:Y:S01]  /*42e0*/  FSEL R38, R38, RZ, P3 ;  /* 0x000000ff26267208 */ /* 0x000fe20001800000 */
[----:B------:R0:W-:Y:S01]  /*42f0*/  F2F.F16.F32 R136, R205 ;  /* 0x000000cd00887304 */ /* 0x0001e20000200800 */
[----:B-1----:R-:W-:Y:S01]  /*4300*/  FMUL.FTZ R165, R165, R4 ;  /* 0x00000004a5a57220 */ /* 0x002fe20000410000 */
[----:B------:R-:W-:-:S03]  /*4310*/  FSEL R169, R169, RZ, P6 ;  /* 0x000000ffa9a97208 */ /* 0x000fc60003000000 */
[----:B------:R-:W-:-:S03]  /*4320*/  FMUL.FTZ R165, R165, UR14 ;  /* 0x0000000ea5a57c20 */ /* 0x000fc60008410000 */
[----:B------:R1:W2:Y:S01]  /*4330*/  F2F.F16.F32 R151, R5 ;  /* 0x0000000500977304 */ /* 0x0002a20000200800 */
[----:B0-----:R-:W-:Y:S01]  /*4340*/  FMUL.FTZ R205, R205, R4 ;  /* 0x00000004cdcd7220 */ /* 0x001fe20000410000 */
[----:B------:R-:W-:-:S03]  /*4350*/  FSEL R165, R165, RZ, P0 ;  /* 0x000000ffa5a57208 */ /* 0x000fc60000000000 */
[----:B------:R-:W-:-:S03]  /*4360*/  FMUL.FTZ R205, R205, UR14 ;  /* 0x0000000ecdcd7c20 */ /* 0x000fc60008410000 */
[----:B------:R0:W-:Y:S01]  /*4370*/  F2F.F16.F32 R128, R6 ;  /* 0x0000000600807304 */ /* 0x0001e20000200800 */
[----:B-1----:R-:W-:Y:S01]  /*4380*/  IMAD.WIDE.U32 R4, R8, 0x10000, RZ ;  /* 0x0001000008047825 */ /* 0x002fe200078e00ff */
[----:B------:R-:W-:-:S04]  /*4390*/  FSEL R205, R205, RZ, P4 ;  /* 0x000000ffcdcd7208 */ /* 0x000fc80002000000 */
[----:B------:R-:W-:Y:S02]  /*43a0*/  LOP3.LUT R11, R157, R5, RZ, 0xfc, !PT ;  /* 0x000000059d0b7212 */ /* 0x000fe400078efcff */
[----:B------:R-:W-:Y:S01]  /*43b0*/  F2F.F16.F32 R185, R185 ;  /* 0x000000b900b97304 */ /* 0x000fe20000200800 */
[----:B0-----:R-:W-:Y:S01]  /*43c0*/  IMAD.WIDE.U32 R6, R10, 0x10000, RZ ;  /* 0x000100000a067825 */ /* 0x001fe200078e00ff */
[----:B------:R-:W-:Y:S02]  /*43d0*/  LOP3.LUT R10, R4, R9, RZ, 0xfc, !PT ;  /* 0x00000009040a7212 */ /* 0x000fe400078efcff */
[----:B--2---:R-:W-:Y:S01]  /*43e0*/  PRMT R151, R151, 0x5410, R146 ;  /* 0x0000541097977816 */ /* 0x004fe20000000092 */
[----:B------:R-:W-:Y:S01]  /*43f0*/  IMAD.WIDE.U32 R8, R12, 0x10000, RZ ;  /* 0x000100000c087825 */ /* 0x000fe200078e00ff */
[----:B------:R-:W-:Y:S02]  /*4400*/  LOP3.LUT R4, R6, R13, RZ, 0xfc, !PT ;  /* 0x0000000d06047212 */ /* 0x000fe400078efcff */
[----:B------:R-:W0:Y:S01]  /*4410*/  F2F.F16.F32 R32, R163 ;  /* 0x000000a300207304 */ /* 0x000e220000200800 */
[----:B------:R-:W-:Y:S01]  /*4420*/  IMAD.WIDE.U32 R12, R16, 0x10000, RZ ;  /* 0x00010000100c7825 */ /* 0x000fe200078e00ff */
[----:B------:R-:W-:-:S02]  /*4430*/  LOP3.LUT R6, R8, R15, RZ, 0xfc, !PT ;  /* 0x0000000f08067212 */ /* 0x000fc400078efcff */
[----:B------:R-:W-:Y:S01]  /*4440*/  LOP3.LUT R5, R33, R7, RZ, 0xfc, !PT ;  /* 0x0000000721057212 */ /* 0x000fe200078efcff */
[----:B------:R-:W-:Y:S01]  /*4450*/  IMAD.WIDE.U32 R14, R39, 0x10000, RZ ;  /* 0x00010000270e7825 */ /* 0x000fe200078e00ff */
[----:B------:R-:W-:Y:S02]  /*4460*/  LOP3.LUT R8, R12, R17, RZ, 0xfc, !PT ;  /* 0x000000110c087212 */ /* 0x000fe400078efcff */
[----:B------:R-:W-:Y:S01]  /*4470*/  F2F.F16.F32 R34, R34 ;  /* 0x0000002200227304 */ /* 0x000fe20000200800 */
[----:B------:R-:W-:Y:S01]  /*4480*/  IMAD.WIDE.U32 R16, R132, 0x10000, RZ ;  /* 0x0001000084107825 */ /* 0x000fe200078e00ff */
[----:B------:R-:W-:Y:S02]  /*4490*/  LOP3.LUT R12, R14, R19, RZ, 0xfc, !PT ;  /* 0x000000130e0c7212 */ /* 0x000fe400078efcff */
[----:B------:R-:W-:Y:S01]  /*44a0*/  LOP3.LUT R7, R41, R9, RZ, 0xfc, !PT ;  /* 0x0000000929077212 */ /* 0x000fe200078efcff */
[----:B------:R-:W-:Y:S01]  /*44b0*/  IMAD.WIDE.U32 R18, R136, 0x10000, RZ ;  /* 0x0001000088127825 */ /* 0x000fe200078e00ff */
[----:B------:R-:W-:-:S02]  /*44c0*/  LOP3.LUT R14, R16, R35, RZ, 0xfc, !PT ;  /* 0x00000023100e7212 */ /* 0x000fc400078efcff */
[----:B------:R-:W1:Y:S01]  /*44d0*/  F2F.F16.F32 R171, R171 ;  /* 0x000000ab00ab7304 */ /* 0x000e620000200800 */
[----:B0-----:R-:W-:Y:S02]  /*44e0*/  PRMT R185, R185, 0x5410, R32 ;  /* 0x00005410b9b97816 */ /* 0x001fe40000000020 */
[----:B------:R-:W0:Y:S01]  /*44f0*/  LDC.64 R32, c[0x0][0x478] ;  /* 0x00011e00ff207b82 */ /* 0x000e220000000a00 */
[----:B------:R-:W-:Y:S02]  /*4500*/  LOP3.LUT R9, R141, R13, RZ, 0xfc, !PT ;  /* 0x0000000d8d097212 */ /* 0x000fe400078efcff */
[----:B------:R-:W-:Y:S02]  /*4510*/  LOP3.LUT R13, R161, R15, RZ, 0xfc, !PT ;  /* 0x0000000fa10d7212 */ /* 0x000fe400078efcff */
[----:B------:R-:W-:Y:S01]  /*4520*/  F2F.F16.F32 R140, R140 ;  /* 0x0000008c008c7304 */ /* 0x000fe20000200800 */
[----:B------:R-:W-:Y:S02]  /*4530*/  LOP3.LUT R15, R149, R17, RZ, 0xfc, !PT ;  /* 0x00000011950f7212 */ /* 0x000fe400078efcff */
[----:B------:R-:W-:-:S02]  /*4540*/  LOP3.LUT R17, R151, R19, RZ, 0xfc, !PT ;  /* 0x0000001397117212 */ /* 0x000fc400078efcff */
[----:B------:R-:W-:Y:S02]  /*4550*/  LOP3.LUT R16, R18, R37, RZ, 0xfc, !PT ;  /* 0x0000002512107212 */ /* 0x000fe400078efcff */
[----:B-1----:R-:W-:Y:S01]  /*4560*/  PRMT R171, R34, 0x5410, R171 ;  /* 0x0000541022ab7816 */ /* 0x002fe200000000ab */
[----:B------:R-:W1:Y:S01]  /*4570*/  F2F.F16.F32 R143, R143 ;  /* 0x0000008f008f7304 */ /* 0x000e620000200800 */
[----:B------:R-:W2:Y:S07]  /*4580*/  LDC.64 R34, c[0x0][0x468] ;  /* 0x00011a00ff227b82 */ /* 0x000eae0000000a00 */
[----:B------:R-:W3:Y:S01]  /*4590*/  F2F.F16.F32 R142, R142 ;  /* 0x0000008e008e7304 */ /* 0x000ee20000200800 */
[----:B-1----:R-:W-:-:S07]  /*45a0*/  PRMT R19, R140, 0x5410, R143 ;  /* 0x000054108c137816 */ /* 0x002fce000000008f */
[----:B------:R-:W-:Y:S01]  /*45b0*/  F2F.F16.F32 R148, R148 ;  /* 0x0000009400947304 */ /* 0x000fe20000200800 */
[----:B---3--:R-:W-:-:S07]  /*45c0*/  IMAD.WIDE.U32 R142, R142, 0x10000, RZ ;  /* 0x000100008e8e7825 */ /* 0x008fce00078e00ff */
[----:B------:R-:W1:Y:S01]  /*45d0*/  F2F.F16.F32 R153, R153 ;  /* 0x0000009900997304 */ /* 0x000e620000200800 */
[----:B------:R-:W-:Y:S02]  /*45e0*/  LOP3.LUT R19, R19, R143, RZ, 0xfc, !PT ;  /* 0x0000008f13137212 */ /* 0x000fe400078efcff */
[----:B------:R-:W-:-:S05]  /*45f0*/  LOP3.LUT R18, R142, R128, RZ, 0xfc, !PT ;  /* 0x000000808e127212 */ /* 0x000fca00078efcff */
[----:B------:R-:W3:Y:S01]  /*4600*/  F2F.F16.F32 R152, R152 ;  /* 0x0000009800987304 */ /* 0x000ee20000200800 */
[----:B-1----:R-:W-:-:S07]  /*4610*/  PRMT R39, R148, 0x5410, R153 ;  /* 0x0000541094277816 */ /* 0x002fce0000000099 */
[----:B------:R-:W-:Y:S01]  /*4620*/  F2F.F16.F32 R147, R147 ;  /* 0x0000009300937304 */ /* 0x000fe20000200800 */
[----:B0-----:R-:W-:-:S04]  /*4630*/  IMAD.WIDE.U32 R148, R135, 0x8, R32 ;  /* 0x0000000887947825 */ /* 0x001fc800078e0020 */
[----:B---3--:R-:W-:-:S03]  /*4640*/  IMAD.WIDE.U32 R152, R152, 0x10000, RZ ;  /* 0x0001000098987825 */ /* 0x008fc600078e00ff */
[----:B------:R-:W0:Y:S08]  /*4650*/  F2F.F16.F32 R156, R156 ;  /* 0x0000009c009c7304 */ /* 0x000e300000200800 */
[----:B------:R-:W-:Y:S01]  /*4660*/  F2F.F16.F32 R145, R145 ;  /* 0x0000009100917304 */ /* 0x000fe20000200800 */
[----:B0-----:R-:W-:-:S07]  /*4670*/  IMAD.WIDE.U32 R140, R156, 0x10000, RZ ;  /* 0x000100009c8c7825 */ /* 0x001fce00078e00ff */
[----:B------:R-:W0:Y:S01]  /*4680*/  F2F.F16.F32 R175, R175 ;  /* 0x000000af00af7304 */ /* 0x000e220000200800 */
[----:B------:R-:W-:Y:S01]  /*4690*/  IMAD.WIDE.U32 R156, R129, 0x8, R32 ;  /* 0x00000008819c7825 */ /* 0x000fe200078e0020 */
[----:B------:R-:W-:-:S03]  /*46a0*/  LOP3.LUT R41, R171, R141, RZ, 0xfc, !PT ;  /* 0x0000008dab297212 */ /* 0x000fc600078efcff */
[----:B--2---:R-:W-:-:S03]  /*46b0*/  IMAD.WIDE.U32 R128, R129, 0x8, R34 ;  /* 0x0000000881807825 */ /* 0x004fc600078e0022 */
[----:B------:R1:W2:Y:S01]  /*46c0*/  F2F.F16.F32 R144, R38 ;  /* 0x0000002600907304 */ /* 0x0002a20000200800 */
[----:B------:R3:W-:Y:S04]  /*46d0*/  STG.E.64 desc[UR4][R156.64], R10 ;  /* 0x0000000a9c007986 */ /* 0x0007e8000c101b04 */
[----:B------:R4:W-:Y:S01]  /*46e0*/  STG.E.64 desc[UR4][R128.64], R18 ;  /* 0x0000001280007986 */ /* 0x0009e2000c101b04 */
[----:B0-----:R-:W-:Y:S02]  /*46f0*/  IMAD.WIDE.U32 R142, R175, 0x10000, RZ ;  /* 0x00010000af8e7825 */ /* 0x001fe400078e00ff */
[----:B------:R-:W-:Y:S01]  /*4700*/  F2F.F16.F32 R40, R40 ;  /* 0x0000002800287304 */ /* 0x000fe20000200800 */
[----:B-1----:R-:W-:Y:S02]  /*4710*/  LOP3.LUT R38, R152, R145, RZ, 0xfc, !PT ;  /* 0x0000009198267212 */ /* 0x002fe400078efcff */
[----:B------:R-:W-:Y:S01]  /*4720*/  LOP3.LUT R141, R185, R143, RZ, 0xfc, !PT ;  /* 0x0000008fb98d7212 */ /* 0x000fe200078efcff */
[----:B--2---:R-:W-:-:S04]  /*4730*/  IMAD.WIDE.U32 R144, R144, 0x10000, RZ ;  /* 0x0001000090907825 */ /* 0x004fc800078e00ff */
[----:B------:R-:W-:Y:S01]  /*4740*/  F2F.F16.F32 R154, R154 ;  /* 0x0000009a009a7304 */ /* 0x000fe20000200800 */
[----:B---3--:R-:W-:-:S04]  /*4750*/  IMAD.WIDE.U32 R10, R135, 0x8, R34 ;  /* 0x00000008870a7825 */ /* 0x008fc800078e0022 */
[----:B------:R-:W-:-:S03]  /*4760*/  IMAD.WIDE.U32 R134, R131, 0x8, R34 ;  /* 0x0000000883867825 */ /* 0x000fc600078e0022 */
[----:B------:R-:W0:Y:S08]  /*4770*/  F2F.F16.F32 R179, R179 ;  /* 0x000000b300b37304 */ /* 0x000e300000200800 */
[----:B------:R-:W1:Y:S01]  /*4780*/  F2F.F16.F32 R150, R150 ;  /* 0x0000009600967304 */ /* 0x000e620000200800 */
[----:B0-----:R-:W-:-:S07]  /*4790*/  PRMT R179, R154, 0x5410, R179 ;  /* 0x000054109ab37816 */ /* 0x001fce00000000b3 */
[----:B------:R-:W0:Y:S08]  /*47a0*/  F2F.F16.F32 R155, R155 ;  /* 0x0000009b009b7304 */ /* 0x000e300000200800 */
[----:B------:R2:W3:Y:S08]  /*47b0*/  F2F.F16.F32 R159, R36 ;  /* 0x00000024009f7304 */ /* 0x0004f00000200800 */
[----:B------:R-:W-:Y:S01]  /*47c0*/  F2F.F16.F32 R158, R158 ;  /* 0x0000009e009e7304 */ /* 0x000fe20000200800 */
[----:B--2---:R-:W-:-:S03]  /*47d0*/  IMAD.WIDE.U32 R36, R147, 0x10000, RZ ;  /* 0x0001000093247825 */ /* 0x004fc600078e00ff */
[----:B------:R-:W-:-:S04]  /*47e0*/  LOP3.LUT R36, R36, R40, RZ, 0xfc, !PT ;  /* 0x0000002824247212 */ /* 0x000fc800078efcff */
[----:B------:R-:W2:Y:S01]  /*47f0*/  F2F.F16.F32 R165, R165 ;  /* 0x000000a500a57304 */ /* 0x000ea20000200800 */
[----:B-1----:R-:W-:Y:S01]  /*4800*/  LOP3.LUT R40, R140, R150, RZ, 0xfc, !PT ;  /* 0x000000968c287212 */ /* 0x002fe200078efcff */
[--C-:B------:R-:W-:Y:S01]  /*4810*/  IMAD.WIDE.U32 R150, R137, 0x8, R32.reuse ;  /* 0x0000000889967825 */ /* 0x100fe200078e0020 */
[----:B0-----:R-:W-:Y:S02]  /*4820*/  LOP3.LUT R140, R142, R155, RZ, 0xfc, !PT ;  /* 0x0000009b8e8c7212 */ /* 0x001fe400078efcff */
[----:B------:R-:W-:Y:S01]  /*4830*/  LOP3.LUT R37, R39, R37, RZ, 0xfc, !PT ;  /* 0x0000002527257212 */ /* 0x000fe200078efcff */
[--C-:B------:R-:W-:Y:S01]  /*4840*/  IMAD.WIDE.U32 R154, R127, 0x8, R32.reuse ;  /* 0x000000087f9a7825 */ /* 0x100fe200078e0020 */
[----:B---3--:R-:W-:Y:S01]  /*4850*/  LOP3.LUT R144, R144, R159, RZ, 0xfc, !PT ;  /* 0x0000009f90907212 */ /* 0x008fe200078efcff */
[----:B------:R-:W0:Y:S01]  /*4860*/  F2F.F16.F32 R146, R205 ;  /* 0x000000cd00927304 */ /* 0x000e220000200800 */
[----:B------:R-:W-:Y:S01]  /*4870*/  LOP3.LUT R39, R179, R153, RZ, 0xfc, !PT ;  /* 0x00000099b3277212 */ /* 0x000fe200078efcff */
[C---:B------:R-:W-:Y:S01]  /*4880*/  IMAD.WIDE.U32 R152, R139.reuse, 0x8, R32 ;  /* 0x000000088b987825 */ /* 0x040fe200078e0020 */
[----:B------:R4:W-:Y:S03]  /*4890*/  STG.E.64 desc[UR4][R154.64], R4 ;  /* 0x000000049a007986 */ /* 0x0009e6000c101b04 */
[----:B------:R-:W-:Y:S01]  /*48a0*/  IMAD.WIDE.U32 R138, R139, 0x8, R34 ;  /* 0x000000088b8a7825 */ /* 0x000fe200078e0022 */
[----:B--2---:R-:W-:Y:S01]  /*48b0*/  PRMT R165, R158, 0x5410, R165 ;  /* 0x000054109ea57816 */ /* 0x004fe200000000a5 */
[----:B------:R-:W-:Y:S02]  /*48c0*/  F2F.F16.F32 R173, R173 ;  /* 0x000000ad00ad7304 */ /* 0x000fe40000200800 */
[----:B------:R-:W-:-:S04]  /*48d0*/  IMAD.WIDE.U32 R158, R127, 0x8, R34 ;  /* 0x000000087f9e7825 */ /* 0x000fc800078e0022 */
[--C-:B------:R-:W-:Y:S01]  /*48e0*/  IMAD.WIDE.U32 R136, R137, 0x8, R34.reuse ;  /* 0x0000000889887825 */ /* 0x100fe200078e0022 */
[----:B------:R4:W-:Y:S01]  /*48f0*/  STG.E.64 desc[UR4][R158.64], R36 ;  /* 0x000000249e007986 */ /* 0x0009e2000c101b04 */
[----:B------:R-:W1:Y:S02]  /*4900*/  F2F.F16.F32 R0, R207 ;  /* 0x000000cf00007304 */ /* 0x000e640000200800 */
[----:B0-----:R-:W-:Y:S01]  /*4910*/  IMAD.WIDE.U32 R146, R146, 0x10000, RZ ;  /* 0x0001000092927825 */ /* 0x001fe200078e00ff */
[----:B------:R4:W-:Y:S03]  /*4920*/  STG.E.64 desc[UR4][R152.64], R6 ;  /* 0x0000000698007986 */ /* 0x0009e6000c101b04 */
[----:B------:R-:W-:Y:S01]  /*4930*/  IMAD.WIDE.U32 R34, R133, 0x8, R34 ;  /* 0x0000000885227825 */ /* 0x000fe200078e0022 */
[----:B------:R-:W-:Y:S01]  /*4940*/  LOP3.LUT R143, R165, R147, RZ, 0xfc, !PT ;  /* 0x00000093a58f7212 */ /* 0x000fe200078efcff */
[----:B------:R-:W0:Y:S01]  /*4950*/  F2F.F16.F32 R169, R169 ;  /* 0x000000a900a97304 */ /* 0x000e220000200800 */
[----:B------:R4:W-:Y:S04]  /*4960*/  STG.E.64 desc[UR4][R138.64], R38 ;  /* 0x000000268a007986 */ /* 0x0009e8000c101b04 */
        /* <DEDUP_REMOVED lines=14> */
.L_x_2095:
        /* <DEDUP_REMOVED lines=31> */
[----:B-----5:R-:W-:Y:S01]  /*4c40*/  MOV R5, R2 ;  /* 0x0000000200057202 */ /* 0x020fe20000000f00 */
[----:B------:R-:W-:Y:S01]  /*4c50*/  FADD.FTZ R174, R174, -R15 ;  /* 0x8000000faeae7221 */ /* 0x000fe20000010000 */
[----:B------:R-:W-:Y:S01]  /*4c60*/  FADD.FTZ R210, R35, -R210 ;  /* 0x800000d223d27221 */ /* 0x000fe20000010000 */
[--C-:B------:R-:W-:Y:S01]  /*4c70*/  SHF.R.U64 R11, R2, 0x10, R3.reuse ;  /* 0x00000010020b7819 */ /* 0x100fe20000001203 */
[----:B------:R-:W-:Y:S01]  /*4c80*/  FADD.FTZ R16, R41, -R16 ;  /* 0x8000001029107221 */ /* 0x000fe20000010000 */
[----:B------:R-:W-:Y:S01]  /*4c90*/  HADD2.F32 R5, -RZ, R5.H0_H0 ;  /* 0x20000005ff057230 */ /* 0x000fe20000004100 */
[----:B------:R-:W-:Y:S01]  /*4ca0*/  SHF.R.U32.HI R15, RZ, 0x10, R3 ;  /* 0x00000010ff0f7819 */ /* 0x000fe20000011603 */
[----:B------:R-:W-:Y:S01]  /*4cb0*/  FADD.FTZ R176, R176, -R13 ;  /* 0x8000000db0b07221 */ /* 0x000fe20000010000 */
[----:B------:R-:W-:Y:S01]  /*4cc0*/  SHF.R.U64 R35, R20, 0x10, R21 ;  /* 0x0000001014237819 */ /* 0x000fe20000001215 */
[----:B------:R-:W-:Y:S01]  /*4cd0*/  FADD.FTZ R37, R37, -R18 ;  /* 0x8000001225257221 */ /* 0x000fe20000010000 */
[----:B------:R-:W-:Y:S01]  /*4ce0*/  MOV R13, R3 ;  /* 0x00000003000d7202 */ /* 0x000fe20000000f00 */
[----:B------:R-:W-:-:S02]  /*4cf0*/  HADD2.F32 R11, -RZ, R11.H0_H0 ;  /* 0x2000000bff0b7230 */ /* 0x000fc40000004100 */
[C---:B------:R-:W-:Y:S01]  /*4d00*/  FFMA.FTZ R5, R128.reuse, R16, R5 ;  /* 0x0000001080057223 */ /* 0x040fe20000010005 */
[----:B------:R-:W-:Y:S02]  /*4d10*/  HADD2.F32 R15, -RZ, R15.H0_H0 ;  /* 0x2000000fff0f7230 */ /* 0x000fe40000004100 */
[----:B------:R-:W-:Y:S01]  /*4d20*/  FADD.FTZ R202, R39, -R202 ;  /* 0x800000ca27ca7221 */ /* 0x000fe20000010000 */
[----:B------:R-:W-:Y:S01]  /*4d30*/  MOV R16, R20 ;  /* 0x0000001400107202 */ /* 0x000fe20000000f00 */
[----:B------:R-:W-:Y:S01]  /*4d40*/  HADD2.F32 R35, -RZ, R35.H0_H0 ;  /* 0x20000023ff237230 */ /* 0x000fe20000004100 */
[----:B------:R-:W-:Y:S01]  /*4d50*/  MOV R18, R21 ;  /* 0x0000001500127202 */ /* 0x000fe20000000f00 */
[----:B------:R-:W-:Y:S02]  /*4d60*/  HADD2.F32 R13, -RZ, R13.H0_H0 ;  /* 0x2000000dff0d7230 */ /* 0x000fe40000004100 */
[C---:B------:R-:W-:Y:S01]  /*4d70*/  FFMA.FTZ R11, R128.reuse, R202, R11 ;  /* 0x000000ca800b7223 */ /* 0x040fe2000001000b */
[----:B------:R-:W-:Y:S01]  /*4d80*/  FFMA.FTZ R17, R128, R210, R15 ;  /* 0x000000d280117223 */ /* 0x000fe2000001000f */
[----:B------:R-:W-:Y:S01]  /*4d90*/  FMUL.FTZ R5, R5, R4 ;  /* 0x0000000405057220 */ /* 0x000fe20000410000 */
[----:B------:R-:W-:-:S02]  /*4da0*/  HADD2.F32 R19, -RZ, R16.H0_H0 ;  /* 0x20000010ff137230 */ /* 0x000fc40000004100 */
[----:B------:R-:W-:Y:S01]  /*4db0*/  FFMA.FTZ R35, R128, R174, R35 ;  /* 0x000000ae80237223 */ /* 0x000fe20000010023 */
[----:B------:R-:W-:Y:S02]  /*4dc0*/  HADD2.F32 R15, -RZ, R18.H0_H0 ;  /* 0x20000012ff0f7230 */ /* 0x000fe40000004100 */
[----:B------:R-:W-:Y:S01]  /*4dd0*/  FADD.FTZ R142, R142, -R191 ;  /* 0x800000bf8e8e7221 */ /* 0x000fe20000010000 */
[----:B------:R-:W-:Y:S01]  /*4de0*/  FFMA.FTZ R13, R128, R37, R13 ;  /* 0x00000025800d7223 */ /* 0x000fe2000001000d */
[-C--:B------:R-:W-:Y:S01]  /*4df0*/  FMUL.FTZ R11, R11, R4.reuse ;  /* 0x000000040b0b7220 */ /* 0x080fe20000410000 */
[----:B------:R-:W-:Y:S01]  /*4e00*/  FMUL.FTZ R5, R5, UR14 ;  /* 0x0000000e05057c20 */ /* 0x000fe20008410000 */
[-C--:B------:R-:W-:Y:S01]  /*4e10*/  FMUL.FTZ R17, R17, R4.reuse ;  /* 0x0000000411117220 */ /* 0x080fe20000410000 */
[----:B------:R-:W-:Y:S01]  /*4e20*/  LOP3.LUT P0, RZ, R40, 0xff, RZ, 0xc0, !PT ;  /* 0x000000ff28ff7812 */ /* 0x000fe2000780c0ff */
[----:B------:R-:W-:Y:S01]  /*4e30*/  FMUL.FTZ R35, R35, R4 ;  /* 0x0000000423237220 */ /* 0x000fe20000410000 */
[C---:B------:R-:W-:Y:S01]  /*4e40*/  FFMA.FTZ R19, R128.reuse, R176, R19 ;  /* 0x000000b080137223 */ /* 0x040fe20000010013 */
[----:B------:R-:W-:Y:S01]  /*4e50*/  FFMA.FTZ R37, R128, R142, R15 ;  /* 0x0000008e80257223 */ /* 0x000fe2000001000f */
[-C--:B------:R-:W-:Y:S01]  /*4e60*/  FMUL.FTZ R15, R13, R4.reuse ;  /* 0x000000040d0f7220 */ /* 0x080fe20000410000 */
[----:B------:R-:W-:Y:S01]  /*4e70*/  FMUL.FTZ R13, R11, UR14 ;  /* 0x0000000e0b0d7c20 */ /* 0x000fe20008410000 */
[----:B------:R-:W-:Y:S01]  /*4e80*/  FMUL.FTZ R17, R17, UR14 ;  /* 0x0000000e11117c20 */ /* 0x000fe20008410000 */
[----:B------:R-:W-:Y:S01]  /*4e90*/  ISETP.GE.U32.AND P5, PT, R40, 0x1000000, PT ;  /* 0x010000002800780c */ /* 0x000fe20003fa6070 */
[----:B------:R-:W-:Y:S01]  /*4ea0*/  FMUL.FTZ R35, R35, UR14 ;  /* 0x0000000e23237c20 */ /* 0x000fe20008410000 */
[----:B------:R-:W-:Y:S01]  /*4eb0*/  FSEL R11, R5, RZ, P0 ;  /* 0x000000ff050b7208 */ /* 0x000fe20000000000 */
[-C--:B------:R-:W-:Y:S01]  /*4ec0*/  FMUL.FTZ R19, R19, R4.reuse ;  /* 0x0000000413137220 */ /* 0x080fe20000410000 */
[----:B------:R-:W-:Y:S01]  /*4ed0*/  LOP3.LUT P0, RZ, R156, 0xff00, RZ, 0xc0, !PT ;  /* 0x0000ff009cff7812 */ /* 0x000fe2000780c0ff */
[----:B------:R-:W-:Y:S01]  /*4ee0*/  FMUL.FTZ R37, R37, R4 ;  /* 0x0000000425257220 */ /* 0x000fe20000410000 */
[----:B------:R-:W-:Y:S01]  /*4ef0*/  LOP3.LUT P3, RZ, R40, 0xff00, RZ, 0xc0, !PT ;  /* 0x0000ff0028ff7812 */ /* 0x000fe2000786c0ff */
[----:B------:R-:W-:Y:S01]  /*4f00*/  FMUL.FTZ R19, R19, UR14 ;  /* 0x0000000e13137c20 */ /* 0x000fe20008410000 */
[----:B------:R-:W-:Y:S01]  /*4f10*/  FSEL R16, R17, RZ, P5 ;  /* 0x000000ff11107208 */ /* 0x000fe20002800000 */
[----:B------:R-:W-:Y:S01]  /*4f20*/  FMUL.FTZ R37, R37, UR14 ;  /* 0x0000000e25257c20 */ /* 0x000fe20008410000 */
[----:B------:R-:W-:Y:S01]  /*4f30*/  FSEL R17, R35, RZ, P0 ;  /* 0x000000ff23117208 */ /* 0x000fe20000000000 */
[----:B------:R-:W-:Y:S01]  /*4f40*/  FADD.FTZ R141, R138, -R141 ;  /* 0x8000008d8a8d7221 */ /* 0x000fe20000010000 */
[----:B------:R-:W-:Y:S01]  /*4f50*/  LOP3.LUT P6, RZ, R156, 0xff, RZ, 0xc0, !PT ;  /* 0x000000ff9cff7812 */ /* 0x000fe200078cc0ff */
[----:B------:R-:W-:Y:S01]  /*4f60*/  FMUL.FTZ R15, R15, UR14 ;  /* 0x0000000e0f0f7c20 */ /* 0x000fe20008410000 */
[----:B------:R-:W-:Y:S01]  /*4f70*/  FSEL R5, R13, RZ, P3 ;  /* 0x000000ff0d057208 */ /* 0x000fe20001800000 */
[----:B------:R-:W-:Y:S01]  /*4f80*/  FADD.FTZ R155, R162, -R155 ;  /* 0x8000009ba29b7221 */ /* 0x000fe20000010000 */
[----:B------:R-:W-:Y:S01]  /*4f90*/  SHF.R.U32.HI R35, RZ, 0x10, R21 ;  /* 0x00000010ff237819 */ /* 0x000fe20000011615 */
[----:B------:R-:W-:Y:S01]  /*4fa0*/  FADD.FTZ R168, R168, -R189 ;  /* 0x800000bda8a87221 */ /* 0x000fe20000010000 */
[----:B------:R-:W-:Y:S01]  /*4fb0*/  LOP3.LUT P3, RZ, R156, 0xff0000, RZ, 0xc0, !PT ;  /* 0x00ff00009cff7812 */ /* 0x000fe2000786c0ff */
[----:B------:R-:W-:Y:S01]  /*4fc0*/  FADD.FTZ R136, R136, -R171 ;  /* 0x800000ab88887221 */ /* 0x000fe20000010000 */
[----:B------:R-:W-:Y:S01]  /*4fd0*/  MOV R18, R22 ;  /* 0x0000001600127202 */ /* 0x000fe20000000f00 */
[----:B------:R-:W-:Y:S01]  /*4fe0*/  HADD2.F32 R35, -RZ, R35.H0_H0 ;  /* 0x20000023ff237230 */ /* 0x000fe20000004100 */
[----:B------:R-:W-:Y:S01]  /*4ff0*/  FSEL R13, R19, RZ, P6 ;  /* 0x000000ff130d7208 */ /* 0x000fe20003000000 */
[----:B------:R-:W-:Y:S01]  /*5000*/  FADD.FTZ R183, R154, -R183 ;  /* 0x800000b79ab77221 */ /* 0x000fe20000010000 */
[----:B------:R-:W-:Y:S01]  /*5010*/  FSEL R19, R37, RZ, P3 ;  /* 0x000000ff25137208 */ /* 0x000fe20001800000 */
[----:B------:R-:W-:Y:S01]  /*5020*/  HADD2.F32 R37, -RZ, R18.H0_H0 ;  /* 0x20000012ff257230 */ /* 0x000fe20000004100 */
[----:B------:R-:W-:Y:S01]  /*5030*/  SHF.R.U64 R39, R22, 0x10, R23 ;  /* 0x0000001016277819 */ /* 0x000fe20000001217 */
[----:B------:R-:W-:Y:S01]  /*5040*/  FFMA.FTZ R35, R128, R141, R35 ;  /* 0x0000008d80237223 */ /* 0x000fe20000010023 */
[----:B------:R-:W-:Y:S01]  /*5050*/  MOV R18, R23 ;  /* 0x0000001700127202 */ /* 0x000fe20000000f00 */
[----:B------:R-:W-:Y:S01]  /*5060*/  FADD.FTZ R165, R140, -R179 ;  /* 0x800000b38ca57221 */ /* 0x000fe20000010000 */
[----:B------:R-:W-:Y:S01]  /*5070*/  LOP3.LUT P4, RZ, R40, 0xff0000, RZ, 0xc0, !PT ;  /* 0x00ff000028ff7812 */ /* 0x000fe2000788c0ff */
[----:B------:R-:W-:-:S02]  /*5080*/  HADD2.F32 R39, -RZ, R39.H0_H0 ;  /* 0x20000027ff277230 */ /* 0x000fc40000004100 */
[----:B------:R-:W-:Y:S01]  /*5090*/  FMUL.FTZ R35, R35, R4 ;  /* 0x0000000423237220 */ /* 0x000fe20000410000 */
[----:B------:R-:W-:Y:S01]  /*50a0*/  HADD2.F32 R41, -RZ, R18.H0_H0 ;  /* 0x20000012ff297230 */ /* 0x000fe20000004100 */
[----:B------:R-:W-:Y:S01]  /*50b0*/  MOV R18, R24 ;  /* 0x0000001800127202 */ /* 0x000fe20000000f00 */
[C---:B------:R-:W-:Y:S01]  /*50c0*/  FFMA.FTZ R37, R128.reuse, R168, R37 ;  /* 0x000000a880257223 */ /* 0x040fe20000010025 */
[----:B------:R-:W-:Y:S01]  /*50d0*/  FFMA.FTZ R39, R128, R155, R39 ;  /* 0x0000009b80277223 */ /* 0x000fe20000010027 */
[----:B------:R-:W-:Y:S01]  /*50e0*/  FSEL R15, R15, RZ, P4 ;  /* 0x000000ff0f0f7208 */ /* 0x000fe20002000000 */
[----:B------:R-:W-:Y:S01]  /*50f0*/  FMUL.FTZ R35, R35, UR14 ;  /* 0x0000000e23237c20 */ /* 0x000fe20008410000 */
[----:B------:R-:W-:Y:S01]  /*5100*/  HADD2.F32 R155, -RZ, R18.H0_H0 ;  /* 0x20000012ff9b7230 */ /* 0x000fe20000004100 */
[----:B------:R-:W-:Y:S01]  /*5110*/  ISETP.GE.U32.AND P4, PT, R156, 0x1000000, PT ;  /* 0x010000009c00780c */ /* 0x000fe20003f86070 */
[----:B------:R-:W-:Y:S01]  /*5120*/  FADD.FTZ R146, R146, -R185 ;  /* 0x800000b992927221 */ /* 0x000fe20000010000 */
[----:B------:R-:W-:Y:S01]  /*5130*/  SHF.R.U32.HI R141, RZ, 0x10, R23 ;  /* 0x00000010ff8d7819 */ /* 0x000fe20000011617 */
[-C--:B------:R-:W-:Y:S01]  /*5140*/  FMUL.FTZ R37, R37, R4.reuse ;  /* 0x0000000425257220 */ /* 0x080fe20000410000 */
[----:B------:R-:W-:Y:S01]  /*5150*/  SHF.R.U64 R40, R24, 0x10, R25 ;  /* 0x0000001018287819 */ /* 0x000fe20000001219 */
[----:B------:R-:W-:Y:S01]  /*5160*/  FMUL.FTZ R39, R39, R4 ;  /* 0x0000000427277220 */ /* 0x000fe20000410000 */
[----:B------:R-:W-:Y:S01]  /*5170*/  MOV R18, R25 ;  /* 0x0000001900127202 */ /* 0x000fe20000000f00 */
[----:B------:R-:W-:Y:S01]  /*5180*/  HADD2.F32 R141, -RZ, R141.H0_H0 ;  /* 0x2000008dff8d7230 */ /* 0x000fe20000004100 */
[----:B------:R-:W-:Y:S01]  /*5190*/  LOP3.LUT P5, RZ, R34, 0xff, RZ, 0xc0, !PT ;  /* 0x000000ff22ff7812 */ /* 0x000fe200078ac0ff */
[----:B------:R-:W-:Y:S01]  /*51a0*/  FFMA.FTZ R155, R128, R183, R155 ;  /* 0x000000b7809b7223 */ /* 0x000fe2000001009b */
[C---:B------:R-:W-:Y:S01]  /*51b0*/  LOP3.LUT P6, RZ, R34.reuse, 0xff00, RZ, 0xc0, !PT ;  /* 0x0000ff0022ff7812 */ /* 0x040fe200078cc0ff */
[----:B------:R-:W-:Y:S01]  /*51c0*/  HADD2.F32 R167, -RZ, R18.H0_H0 ;  /* 0x20000012ffa77230 */ /* 0x000fe20000004100 */
[----:B------:R-:W-:Y:S01]  /*51d0*/  LOP3.LUT P0, RZ, R34, 0xff0000, RZ, 0xc0, !PT ;  /* 0x00ff000022ff7812 */ /* 0x000fe2000780c0ff */
[----:B------:R-:W-:Y:S01]  /*51e0*/  FFMA.FTZ R141, R128, R136, R141 ;  /* 0x00000088808d7223 */ /* 0x000fe2000001008d */
[----:B------:R-:W-:Y:S01]  /*51f0*/  ISETP.GE.U32.AND P3, PT, R34, 0x1000000, PT ;  /* 0x010000002200780c */ /* 0x000fe20003f66070 */
[----:B------:R-:W-:Y:S01]  /*5200*/  FADD.FTZ R160, R160, -R187 ;  /* 0x800000bba0a07221 */ /* 0x000fe20000010000 */
[----:B------:R-:W-:Y:S01]  /*5210*/  FSEL R34, R35, RZ, P4 ;  /* 0x000000ff23227208 */ /* 0x000fe20002000000 */
[----:B------:R-:W-:-:S02]  /*5220*/  HADD2.F32 R35, -RZ, R40.H0_H0 ;  /* 0x20000028ff237230 */ /* 0x000fc40000004100 */
[C---:B------:R-:W-:Y:S01]  /*5230*/  FFMA.FTZ R167, R128.reuse, R146, R167 ;  /* 0x0000009280a77223 */ /* 0x040fe200000100a7 */
[----:B------:R-:W-:Y:S01]  /*5240*/  FMUL.FTZ R37, R37, UR14 ;  /* 0x0000000e25257c20 */ /* 0x000fe20008410000 */
[----:B------:R-:W-:Y:S01]  /*5250*/  FMUL.FTZ R39, R39, UR14 ;  /* 0x0000000e27277c20 */ /* 0x000fe20008410000 */
[-C--:B------:R-:W-:Y:S01]  /*5260*/  FMUL.FTZ R141, R141, R4.reuse ;  /* 0x000000048d8d7220 */ /* 0x080fe20000410000 */
[C---:B------:R-:W-:Y:S01]  /*5270*/  FFMA.FTZ R165, R128.reuse, R165, R35 ;  /* 0x000000a580a57223 */ /* 0x040fe20000010023 */
[-C--:B------:R-:W-:Y:S01]  /*5280*/  FMUL.FTZ R155, R155, R4.reuse ;  /* 0x000000049b9b7220 */ /* 0x080fe20000410000 */
[----:B------:R-:W-:Y:S01]  /*5290*/  FMUL.FTZ R167, R167, R4 ;  /* 0x00000004a7a77220 */ /* 0x000fe20000410000 */
[----:B------:R-:W-:Y:S01]  /*52a0*/  FFMA.FTZ R41, R128, R160, R41 ;  /* 0x000000a080297223 */ /* 0x000fe20000010029 */
[-C--:B------:R-:W-:Y:S01]  /*52b0*/  FMUL.FTZ R165, R165, R4.reuse ;  /* 0x00000004a5a57220 */ /* 0x080fe20000410000 */
[----:B------:R-:W-:Y:S01]  /*52c0*/  FSEL R18, R37, RZ, P5 ;  /* 0x000000ff25127208 */ /* 0x000fe20002800000 */
[----:B------:R-:W-:Y:S01]  /*52d0*/  FMUL.FTZ R141, R141, UR14 ;  /* 0x0000000e8d8d7c20 */ /* 0x000fe20008410000 */
[----:B------:R-:W-:Y:S01]  /*52e0*/  FSEL R35, R39, RZ, P6 ;  /* 0x000000ff27237208 */ /* 0x000fe20003000000 */
[----:B------:R-:W-:Y:S01]  /*52f0*/  FMUL.FTZ R155, R155, UR14 ;  /* 0x0000000e9b9b7c20 */ /* 0x000fe20008410000 */
[----:B------:R-:W-:Y:S01]  /*5300*/  FMUL.FTZ R165, R165, UR14 ;  /* 0x0000000ea5a57c20 */ /* 0x000fe20008410000 */
[----:B------:R-:W-:Y:S01]  /*5310*/  FMUL.FTZ R167, R167, UR14 ;  /* 0x0000000ea7a77c20 */ /* 0x000fe20008410000 */
[C---:B------:R-:W-:Y:S01]  /*5320*/  LOP3.LUT P4, RZ, R36.reuse, 0xff, RZ, 0xc0, !PT ;  /* 0x000000ff24ff7812 */ /* 0x040fe2000788c0ff */
[----:B------:R-:W-:Y:S01]  /*5330*/  FMUL.FTZ R41, R41, R4 ;  /* 0x0000000429297220 */ /* 0x000fe20000410000 */
[----:B------:R-:W-:Y:S01]  /*5340*/  LOP3.LUT P5, RZ, R36, 0xff00, RZ, 0xc0, !PT ;  /* 0x0000ff0024ff7812 */ /* 0x000fe200078ac0ff */
[----:B------:R-:W-:Y:S01]  /*5350*/  FADD.FTZ R148, R148, -R9 ;  /* 0x8000000994947221 */ /* 0x000fe20000010000 */
[----:B------:R-:W-:Y:S01]  /*5360*/  LOP3.LUT P6, RZ, R36, 0xff0000, RZ, 0xc0, !PT ;  /* 0x00ff000024ff7812 */ /* 0x000fe200078cc0ff */
[----:B------:R-:W-:Y:S01]  /*5370*/  FMUL.FTZ R41, R41, UR14 ;  /* 0x0000000e29297c20 */ /* 0x000fe20008410000 */
[----:B------:R-:W-:Y:S01]  /*5380*/  FSEL R37, R141, RZ, P3 ;  /* 0x000000ff8d257208 */ /* 0x000fe20001800000 */
[----:B------:R-:W-:Y:S01]  /*5390*/  FADD.FTZ R134, R134, -R7 ;  /* 0x8000000786867221 */ /* 0x000fe20000010000 */
[----:B------:R-:W-:Y:S01]  /*53a0*/  FSEL R155, R155, RZ, P4 ;  /* 0x000000ff9b9b7208 */ /* 0x000fe20002000000 */
[----:B------:R-:W-:Y:S01]  /*53b0*/  FADD.FTZ R177, R152, -R177 ;  /* 0x800000b198b17221 */ /* 0x000fe20000010000 */
[----:B------:R-:W-:Y:S01]  /*53c0*/  FSEL R165, R165, RZ, P5 ;  /* 0x000000ffa5a57208 */ /* 0x000fe20002800000 */
[----:B------:R-:W-:Y:S01]  /*53d0*/  FADD.FTZ R132, R161, -R0 ;  /* 0x80000000a1847221 */ /* 0x000fe20000010000 */
[----:B------:R-:W-:Y:S01]  /*53e0*/  FSEL R167, R167, RZ, P6 ;  /* 0x000000ffa7a77208 */ /* 0x000fe20003000000 */
[----:B------:R-:W-:Y:S01]  /*53f0*/  FADD.FTZ R180, R163, -R180 ;  /* 0x800000b4a3b47221 */ /* 0x000fe20000010000 */
[C---:B------:R-:W-:Y:S01]  /*5400*/  LOP3.LUT P3, RZ, R32.reuse, 0xff, RZ, 0xc0, !PT ;  /* 0x000000ff20ff7812 */ /* 0x040fe2000786c0ff */
[----:B------:R-:W-:Y:S01]  /*5410*/  FADD.FTZ R157, R157, -R8 ;  /* 0x800000089d9d7221 */ /* 0x000fe20000010000 */
[C---:B------:R-:W-:Y:S01]  /*5420*/  LOP3.LUT P4, RZ, R32.reuse, 0xff00, RZ, 0xc0, !PT ;  /* 0x0000ff0020ff7812 */ /* 0x040fe2000788c0ff */
[----:B------:R-:W-:Y:S01]  /*5430*/  FADD.FTZ R10, R143, -R10 ;  /* 0x8000000a8f0a7221 */ /* 0x000fe20000010000 */
[C---:B------:R-:W-:Y:S01]  /*5440*/  LOP3.LUT P5, RZ, R32.reuse, 0xff0000, RZ, 0xc0, !PT ;  /* 0x00ff000020ff7812 */ /* 0x040fe200078ac0ff */
[----:B------:R-:W-:Y:S01]  /*5450*/  FADD.FTZ R149, R149, -R178 ;  /* 0x800000b295957221 */ /* 0x000fe20000010000 */
[----:B------:R-:W-:Y:S01]  /*5460*/  ISETP.GE.U32.AND P6, PT, R32, 0x1000000, PT ;  /* 0x010000002000780c */ /* 0x000fe20003fc6070 */
[----:B------:R-:W-:Y:S01]  /*5470*/  FADD.FTZ R6, R147, -R6 ;  /* 0x8000000693067221 */ /* 0x000fe20000010000 */
[----:B------:R-:W-:Y:S01]  /*5480*/  SHF.R.U32.HI R32, RZ, 0x10, R25 ;  /* 0x00000010ff207819 */ /* 0x000fe20000011619 */
[----:B------:R-:W-:Y:S01]  /*5490*/  FADD.FTZ R153, R153, -R14 ;  /* 0x8000000e99997221 */ /* 0x000fe20000010000 */
[----:B------:R-:W-:Y:S01]  /*54a0*/  MOV R9, R26 ;  /* 0x0000001a00097202 */ /* 0x000fe20000000f00 */
[----:B------:R-:W-:Y:S01]  /*54b0*/  FADD.FTZ R186, R145, -R186 ;  /* 0x800000ba91ba7221 */ /* 0x000fe20000010000 */
[----:B------:R-:W-:Y:S01]  /*54c0*/  FSEL R41, R41, RZ, P0 ;  /* 0x000000ff29297208 */ /* 0x000fe20000000000 */
[----:B------:R-:W-:Y:S01]  /*54d0*/  HADD2.F32 R7, -RZ, R32.H0_H0 ;  /* 0x20000020ff077230 */ /* 0x000fe20000004100 */
[----:B------:R-:W-:Y:S01]  /*54e0*/  SHF.R.U64 R39, R26, 0x10, R27 ;  /* 0x000000101a277819 */ /* 0x000fe2000000121b */
[----:B------:R-:W-:Y:S01]  /*54f0*/  HADD2.F32 R9, -RZ, R9.H0_H0 ;  /* 0x20000009ff097230 */ /* 0x000fe20000004100 */
[----:B------:R-:W-:Y:S01]  /*5500*/  MOV R40, R27 ;  /* 0x0000001b00287202 */ /* 0x000fe20000000f00 */
[----:B------:R-:W-:Y:S01]  /*5510*/  F2F.F16.F32 R5, R5 ;  /* 0x0000000500057304 */ /* 0x000fe20000200800 */
[----:B------:R-:W-:Y:S01]  /*5520*/  ISETP.GE.U32.AND P0, PT, R36, 0x1000000, PT ;  /* 0x010000002400780c */ /* 0x000fe20003f06070 */
[C---:B------:R-:W-:Y:S01]  /*5530*/  FFMA.FTZ R7, R128.reuse, R134, R7 ;  /* 0x0000008680077223 */ /* 0x040fe20000010007 */
[----:B------:R-:W-:Y:S01]  /*5540*/  HADD2.F32 R39, -RZ, R39.H0_H0 ;  /* 0x20000027ff277230 */ /* 0x000fe20000004100 */
[----:B------:R-:W-:Y:S01]  /*5550*/  SHF.R.U32.HI R141, RZ, 0x10, R27 ;  /* 0x00000010ff8d7819 */ /* 0x000fe2000001161b */
[C---:B------:R-:W-:Y:S01]  /*5560*/  FFMA.FTZ R9, R128.reuse, R177, R9 ;  /* 0x000000b180097223 */ /* 0x040fe20000010009 */
[----:B------:R-:W-:Y:S01]  /*5570*/  FMUL.FTZ R7, R7, R4 ;  /* 0x0000000407077220 */ /* 0x000fe20000410000 */
[----:B------:R-:W-:Y:S01]  /*5580*/  MOV R8, R29 ;  /* 0x0000001d00087202 */ /* 0x000fe20000000f00 */
[----:B------:R0:W-:Y:S01]  /*5590*/  F2F.F16.F32 R36, R41 ;  /* 0x0000002900247304 */ /* 0x0001e20000200800 */
[----:B------:R-:W-:Y:S01]  /*55a0*/  FFMA.FTZ R39, R128, R148, R39 ;  /* 0x0000009480277223 */ /* 0x000fe20000010027 */
[----:B------:R-:W-:-:S02]  /*55b0*/  HADD2.F32 R141, -RZ, R141.H0_H0 ;  /* 0x2000008dff8d7230 */ /* 0x000fc40000004100 */
[-C--:B------:R-:W-:Y:S01]  /*55c0*/  FMUL.FTZ R9, R9, R4.reuse ;  /* 0x0000000409097220 */ /* 0x080fe20000410000 */
[----:B------:R-:W-:Y:S01]  /*55d0*/  FMUL.FTZ R7, R7, UR14 ;  /* 0x0000000e07077c20 */ /* 0x000fe20008410000 */
[----:B------:R-:W-:Y:S01]  /*55e0*/  FMUL.FTZ R39, R39, R4 ;  /* 0x0000000427277220 */ /* 0x000fe20000410000 */
[----:B------:R-:W-:Y:S01]  /*55f0*/  SHF.R.U32.HI R143, RZ, 0x10, R29 ;  /* 0x00000010ff8f7819 */ /* 0x000fe2000001161d */
[----:B------:R-:W-:Y:S01]  /*5600*/  FMUL.FTZ R9, R9, UR14 ;  /* 0x0000000e09097c20 */ /* 0x000fe20008410000 */
[C---:B------:R-:W-:Y:S01]  /*5610*/  FFMA.FTZ R141, R128.reuse, R180, R141 ;  /* 0x000000b4808d7223 */ /* 0x040fe2000001008d */
[----:B0-----:R-:W-:Y:S01]  /*5620*/  HADD2.F32 R41, -RZ, R40.H0_H0 ;  /* 0x20000028ff297230 */ /* 0x001fe20000004100 */
[----:B------:R-:W-:Y:S01]  /*5630*/  FSEL R7, R7, RZ, P0 ;  /* 0x000000ff07077208 */ /* 0x000fe20000000000 */
[----:B------:R-:W-:Y:S01]  /*5640*/  FMUL.FTZ R39, R39, UR14 ;  /* 0x0000000e27277c20 */ /* 0x000fe20008410000 */
[----:B------:R-:W-:Y:S01]  /*5650*/  FMUL.FTZ R141, R141, R4 ;  /* 0x000000048d8d7220 */ /* 0x000fe20000410000 */
[----:B------:R-:W-:Y:S01]  /*5660*/  FSEL R9, R9, RZ, P3 ;  /* 0x000000ff09097208 */ /* 0x000fe20001800000 */
[C---:B------:R-:W-:Y:S01]  /*5670*/  FFMA.FTZ R41, R128.reuse, R132, R41 ;  /* 0x0000008480297223 */ /* 0x040fe20000010029 */
[----:B------:R-:W-:Y:S01]  /*5680*/  MOV R132, R28 ;  /* 0x0000001c00847202 */ /* 0x000fe20000000f00 */
[----:B------:R0:W-:Y:S01]  /*5690*/  F2F.F16.F32 R40, R7 ;  /* 0x0000000700287304 */ /* 0x0001e20000200800 */
[----:B------:R-:W-:Y:S01]  /*56a0*/  FSEL R39, R39, RZ, P4 ;  /* 0x000000ff27277208 */ /* 0x000fe20002000000 */
[-C--:B------:R-:W-:Y:S01]  /*56b0*/  FMUL.FTZ R41, R41, R4.reuse ;  /* 0x0000000429297220 */ /* 0x080fe20000410000 */
[----:B------:R-:W-:Y:S01]  /*56c0*/  LOP3.LUT P0, RZ, R33, 0xff, RZ, 0xc0, !PT ;  /* 0x000000ff21ff7812 */ /* 0x000fe2000780c0ff */
[----:B------:R-:W-:Y:S01]  /*56d0*/  FMUL.FTZ R141, R141, UR14 ;  /* 0x0000000e8d8d7c20 */ /* 0x000fe20008410000 */
[----:B------:R-:W-:Y:S01]  /*56e0*/  LOP3.LUT P3, RZ, R33, 0xff00, RZ, 0xc0, !PT ;  /* 0x0000ff0021ff7812 */ /* 0x000fe2000786c0ff */
[----:B------:R-:W-:Y:S01]  /*56f0*/  FMUL.FTZ R41, R41, UR14 ;  /* 0x0000000e29297c20 */ /* 0x000fe20008410000 */
[----:B------:R-:W-:Y:S01]  /*5700*/  LOP3.LUT P4, RZ, R33, 0xff0000, RZ, 0xc0, !PT ;  /* 0x00ff000021ff7812 */ /* 0x000fe2000788c0ff */
[----:B------:R-:W-:Y:S01]  /*5710*/  HADD2.F32 R143, -RZ, R143.H0_H0 ;  /* 0x2000008fff8f7230 */ /* 0x000fe20000004100 */
[----:B------:R-:W-:Y:S01]  /*5720*/  FSEL R141, R141, RZ, P6 ;  /* 0x000000ff8d8d7208 */ /* 0x000fe20003000000 */
[----:B0-----:R-:W-:Y:S01]  /*5730*/  HADD2.F32 R7, -RZ, R132.H0_H0 ;  /* 0x20000084ff077230 */ /* 0x001fe20000004100 */
[----:B------:R-:W-:Y:S01]  /*5740*/  FSEL R41, R41, RZ, P5 ;  /* 0x000000ff29297208 */ /* 0x000fe20002800000 */
[----:B------:R-:W-:Y:S01]  /*5750*/  FADD.FTZ R132, R151, -R12 ;  /* 0x8000000c97847221 */ /* 0x000fe20000010000 */
[----:B------:R-:W-:Y:S01]  /*5760*/  ISETP.GE.U32.AND P5, PT, R33, 0x1000000, PT ;  /* 0x010000002100780c */ /* 0x000fe20003fa6070 */
[C---:B------:R-:W-:Y:S01]  /*5770*/  FFMA.FTZ R149, R128.reuse, R149, R143 ;  /* 0x0000009580957223 */ /* 0x040fe2000001008f */
[----:B------:R0:W-:Y:S01]  /*5780*/  F2F.F16.F32 R33, R9 ;  /* 0x0000000900217304 */ /* 0x0001e20000200800 */
[----:B------:R-:W-:Y:S01]  /*5790*/  FFMA.FTZ R7, R128, R157, R7 ;  /* 0x0000009d80077223 */ /* 0x000fe20000010007 */
[----:B------:R-:W-:Y:S01]  /*57a0*/  SHF.R.U32.HI R12, RZ, 0x10, R31 ;  /* 0x00000010ff0c7819 */ /* 0x000fe2000001161f */
[-C--:B------:R-:W-:Y:S01]  /*57b0*/  FMUL.FTZ R149, R149, R4.reuse ;  /* 0x0000000495957220 */ /* 0x080fe20000410000 */
[----:B------:R-:W-:Y:S01]  /*57c0*/  SHF.R.U64 R14, R28, 0x10, R29 ;  /* 0x000000101c0e7819 */ /* 0x000fe2000000121d */
[----:B------:R-:W-:Y:S01]  /*57d0*/  FMUL.FTZ R7, R7, R4 ;  /* 0x0000000407077220 */ /* 0x000fe20000410000 */
[----:B------:R-:W-:Y:S01]  /*57e0*/  FADD.FTZ R184, R159, -R184 ;  /* 0x800000b89fb87221 */ /* 0x000fe20000010000 */
[----:B------:R-:W-:Y:S01]  /*57f0*/  FMUL.FTZ R149, R149, UR14 ;  /* 0x0000000e95957c20 */ /* 0x000fe20008410000 */
[----:B------:R-:W-:Y:S01]  /*5800*/  F2F.F16.F32 R41, R41 ;  /* 0x0000002900297304 */ /* 0x000fe20000200800 */
[----:B0-----:R-:W-:-:S02]  /*5810*/  HADD2.F32 R9, -RZ, R8.H0_H0 ;  /* 0x20000008ff097230 */ /* 0x001fc40000004100 */
[----:B------:R-:W-:Y:S01]  /*5820*/  FMUL.FTZ R7, R7, UR14 ;  /* 0x0000000e07077c20 */ /* 0x000fe20008410000 */
[----:B------:R-:W-:Y:S02]  /*5830*/  FSEL R149, R149, RZ, P5 ;  /* 0x000000ff95957208 */ /* 0x000fe40002800000 */
[----:B------:R-:W-:Y:S01]  /*5840*/  FFMA.FTZ R9, R128, R10, R9 ;  /* 0x0000000a80097223 */ /* 0x000fe20000010009 */
[----:B------:R-:W-:Y:S01]  /*5850*/  MOV R10, R31 ;  /* 0x0000001f000a7202 */ /* 0x000fe20000000f00 */
[----:B------:R0:W1:Y:S01]  /*5860*/  F2F.F16.F32 R8, R141 ;  /* 0x0000008d00087304 */ /* 0x0000620000200800 */
[----:B------:R-:W-:Y:S01]  /*5870*/  FSEL R7, R7, RZ, P0 ;  /* 0x000000ff07077208 */ /* 0x000fe20000000000 */
[----:B------:R-:W-:Y:S01]  /*5880*/  FMUL.FTZ R9, R9, R4 ;  /* 0x0000000409097220 */ /* 0x000fe20000410000 */
[----:B------:R-:W-:Y:S01]  /*5890*/  LOP3.LUT P0, RZ, R38, 0xff0000, RZ, 0xc0, !PT ;  /* 0x00ff000026ff7812 */ /* 0x000fe2000780c0ff */
[----:B------:R-:W-:Y:S02]  /*58a0*/  HADD2.F32 R151, -RZ, R10.H0_H0 ;  /* 0x2000000aff977230 */ /* 0x000fe40000004100 */
[----:B------:R-:W-:-:S02]  /*58b0*/  FMUL.FTZ R9, R9, UR14 ;  /* 0x0000000e09097c20 */ /* 0x000fc40008410000 */
[----:B------:R2:W-:Y:S01]  /*58c0*/  F2F.F16.F32 R143, R7 ;  /* 0x00000007008f7304 */ /* 0x0005e20000200800 */
[----:B0-----:R-:W-:Y:S02]  /*58d0*/  HADD2.F32 R141, -RZ, R12.H0_H0 ;  /* 0x2000000cff8d7230 */ /* 0x001fe40000004100 */
[----:B------:R-:W-:Y:S01]  /*58e0*/  FFMA.FTZ R151, R128, R153, R151 ;  /* 0x0000009980977223 */ /* 0x000fe20000010097 */
[----:B------:R-:W-:Y:S02]  /*58f0*/  SHF.R.U64 R12, R30, 0x10, R31 ;  /* 0x000000101e0c7819 */ /* 0x000fe4000000121f */
[----:B------:R-:W-:Y:S01]  /*5900*/  FSEL R10, R9, RZ, P4 ;  /* 0x000000ff090a7208 */ /* 0x000fe20002000000 */
[----:B------:R-:W-:Y:S01]  /*5910*/  FFMA.FTZ R141, R128, R6, R141 ;  /* 0x00000006808d7223 */ /* 0x000fe2000001008d */
[----:B------:R-:W-:Y:S01]  /*5920*/  MOV R6, R30 ;  /* 0x0000001e00067202 */ /* 0x000fe20000000f00 */
[-C--:B------:R-:W-:Y:S01]  /*5930*/  FMUL.FTZ R151, R151, R4.reuse ;  /* 0x0000000497977220 */ /* 0x080fe20000410000 */
[----:B------:R-:W-:Y:S01]  /*5940*/  F2F.F16.F32 R15, R15 ;  /* 0x0000000f000f7304 */ /* 0x000fe20000200800 */
[----:B------:R-:W-:Y:S01]  /*5950*/  FMUL.FTZ R141, R141, R4 ;  /* 0x000000048d8d7220 */ /* 0x000fe20000410000 */
[----:B------:R-:W-:-:S02]  /*5960*/  HADD2.F32 R9, -RZ, R14.H0_H0 ;  /* 0x2000000eff097230 */ /* 0x000fc40000004100 */
[----:B------:R-:W-:Y:S01]  /*5970*/  FMUL.FTZ R151, R151, UR14 ;  /* 0x0000000e97977c20 */ /* 0x000fe20008410000 */
[----:B--2---:R-:W-:Y:S02]  /*5980*/  HADD2.F32 R7, -RZ, R6.H0_H0 ;  /* 0x20000006ff077230 */ /* 0x004fe40000004100 */
[----:B------:R-:W-:Y:S01]  /*5990*/  FMUL.FTZ R6, R141, UR14 ;  /* 0x0000000e8d067c20 */ /* 0x000fe20008410000 */
[----:B------:R-:W-:Y:S02]  /*59a0*/  HADD2.F32 R141, -RZ, R12.H0_H0 ;  /* 0x2000000cff8d7230 */ /* 0x000fe40000004100 */
[C---:B------:R-:W-:Y:S01]  /*59b0*/  FFMA.FTZ R9, R128.reuse, R184, R9 ;  /* 0x000000b880097223 */ /* 0x040fe20000010009 */
[----:B------:R-:W0:Y:S01]  /*59c0*/  F2F.F16.F32 R16, R16 ;  /* 0x0000001000107304 */ /* 0x000e220000200800 */
[----:B------:R-:W-:Y:S01]  /*59d0*/  FSEL R151, R151, RZ, P0 ;  /* 0x000000ff97977208 */ /* 0x000fe20000000000 */
[C---:B------:R-:W-:Y:S01]  /*59e0*/  FFMA.FTZ R7, R128.reuse, R132, R7 ;  /* 0x0000008480077223 */ /* 0x040fe20000010007 */
[----:B------:R-:W-:Y:S01]  /*59f0*/  FFMA.FTZ R141, R128, R186, R141 ;  /* 0x000000ba808d7223 */ /* 0x000fe2000001008d */
[----:B------:R-:W-:Y:S01]  /*5a00*/  ISETP.GE.U32.AND P0, PT, R38, 0x1000000, PT ;  /* 0x010000002600780c */ /* 0x000fe20003f06070 */
[-C--:B------:R-:W-:Y:S01]  /*5a10*/  FMUL.FTZ R9, R9, R4.reuse ;  /* 0x0000000409097220 */ /* 0x080fe20000410000 */
[-C--:B------:R-:W-:Y:S01]  /*5a20*/  FMUL.FTZ R7, R7, R4.reuse ;  /* 0x0000000407077220 */ /* 0x080fe20000410000 */
[----:B------:R-:W-:Y:S01]  /*5a30*/  FMUL.FTZ R141, R141, R4 ;  /* 0x000000048d8d7220 */ /* 0x000fe20000410000 */
[----:B------:R-:W-:Y:S01]  /*5a40*/  F2F.F16.F32 R19, R19 ;  /* 0x0000001300137304 */ /* 0x000fe20000200800 */
[----:B------:R-:W-:Y:S01]  /*5a50*/  FSEL R6, R6, RZ, P0 ;  /* 0x000000ff06067208 */ /* 0x000fe20000000000 */
[----:B------:R-:W-:Y:S01]  /*5a60*/  FMUL.FTZ R9, R9, UR14 ;  /* 0x0000000e09097c20 */ /* 0x000fe20008410000 */
[----:B------:R-:W-:Y:S01]  /*5a70*/  FMUL.FTZ R141, R141, UR14 ;  /* 0x0000000e8d8d7c20 */ /* 0x000fe20008410000 */
[----:B------:R-:W-:-:S02]  /*5a80*/  LOP3.LUT P4, RZ, R38, 0xff00, RZ, 0xc0, !PT ;  /* 0x0000ff0026ff7812 */ /* 0x000fc4000788c0ff */
[----:B-1----:R-:W-:Y:S01]  /*5a90*/  PRMT R41, R41, 0x5410, R8 ;  /* 0x0000541029297816 */ /* 0x002fe20000000008 */
[----:B------:R-:W-:Y:S01]  /*5aa0*/  FMUL.FTZ R8, R7, UR14 ;  /* 0x0000000e07087c20 */ /* 0x000fe20008410000 */
[----:B------:R-:W1:Y:S01]  /*5ab0*/  F2F.F16.F32 R34, R34 ;  /* 0x0000002200227304 */ /* 0x000e620000200800 */
[----:B------:R-:W-:Y:S02]  /*5ac0*/  FSEL R141, R141, RZ, P4 ;  /* 0x000000ff8d8d7208 */ /* 0x000fe40002000000 */
[----:B------:R-:W-:Y:S02]  /*5ad0*/  LOP3.LUT P0, RZ, R38, 0xff, RZ, 0xc0, !PT ;  /* 0x000000ff26ff7812 */ /* 0x000fe4000780c0ff */
[----:B0-----:R-:W-:Y:S02]  /*5ae0*/  PRMT R145, R15, 0x5410, R16 ;  /* 0x000054100f917816 */ /* 0x001fe40000000010 */
[----:B------:R-:W-:Y:S01]  /*5af0*/  FSEL R9, R9, RZ, P3 ;  /* 0x000000ff09097208 */ /* 0x000fe20001800000 */
[----:B------:R-:W-:Y:S01]  /*5b00*/  F2F.F16.F32 R11, R11 ;  /* 0x0000000b000b7304 */ /* 0x000fe20000200800 */
[----:B-1----:R-:W-:-:S07]  /*5b10*/  PRMT R15, R19, 0x5410, R34 ;  /* 0x00005410130f7816 */ /* 0x002fce0000000022 */
[----:B------:R-:W-:Y:S01]  /*5b20*/  F2F.F16.F32 R10, R10 ;  /* 0x0000000a000a7304 */ /* 0x000fe20000200800 */
[----:B------:R-:W-:-:S07]  /*5b30*/  FSEL R34, R8, RZ, P0 ;  /* 0x000000ff08227208 */ /* 0x000fce0000000000 */
[----:B------:R-:W0:Y:S08]  /*5b40*/  F2F.F16.F32 R149, R149 ;  /* 0x0000009500957304 */ /* 0x000e300000200800 */
[----:B------:R-:W1:Y:S01]  /*5b50*/  F2F.F16.F32 R35, R35 ;  /* 0x0000002300237304 */ /* 0x000e620000200800 */
[----:B0-----:R-:W-:-:S07]  /*5b60*/  PRMT R149, R10, 0x5410, R149 ;  /* 0x000054100a957816 */ /* 0x001fce0000000095 */
[----:B------:R-:W-:Y:S08]  /*5b70*/  F2F.F16.F32 R17, R17 ;  /* 0x0000001100117304 */ /* 0x000ff00000200800 */
[----:B------:R0:W-:Y:S08]  /*5b80*/  F2F.F16.F32 R12, R6 ;  /* 0x00000006000c7304 */ /* 0x0001f00000200800 */
[----:B------:R-:W-:Y:S01]  /*5b90*/  F2F.F16.F32 R13, R13 ;  /* 0x0000000d000d7304 */ /* 0x000fe20000200800 */
[----:B0-----:R-:W-:-:S02]  /*5ba0*/  IMAD.WIDE.U32 R6, R5, 0x10000, RZ ;  /* 0x0001000005067825 */ /* 0x001fc400078e00ff */
[----:B------:R-:W0:Y:S01]  /*5bb0*/  LDC.64 R4, c[0x0][0x468] ;  /* 0x00011a00ff047b82 */ /* 0x000e220000000a00 */
[----:B------:R-:W-:Y:S01]  /*5bc0*/  LOP3.LUT R6, R6, R11, RZ, 0xfc, !PT ;  /* 0x0000000b06067212 */ /* 0x000fe200078efcff */
[----:B-1----:R-:W-:-:S03]  /*5bd0*/  IMAD.WIDE.U32 R10, R35, 0x10000, RZ ;  /* 0x00010000230a7825 */ /* 0x002fc600078e00ff */
[----:B------:R-:W1:Y:S01]  /*5be0*/  F2F.F16.F32 R151, R151 ;  /* 0x0000009700977304 */ /* 0x000e620000200800 */
[----:B------:R-:W-:-:S07]  /*5bf0*/  LOP3.LUT R7, R145, R7, RZ, 0xfc, !PT ;  /* 0x0000000791077212 */ /* 0x000fce00078efcff */
[----:B------:R-:W2:Y:S01]  /*5c00*/  F2F.F16.F32 R18, R18 ;  /* 0x0000001200127304 */ /* 0x000ea20000200800 */
[----:B-1----:R-:W-:-:S07]  /*5c10*/  PRMT R151, R151, 0x5410, R12 ;  /* 0x0000541097977816 */ /* 0x002fce000000000c */
[----:B------:R-:W-:Y:S01]  /*5c20*/  F2F.F16.F32 R0, R165 ;  /* 0x000000a500007304 */ /* 0x000fe20000200800 */
[----:B--2---:R-:W-:-:S07]  /*5c30*/  LOP3.LUT R10, R10, R18, RZ, 0xfc, !PT ;  /* 0x000000120a0a7212 */ /* 0x004fce00078efcff */
[----:B------:R-:W-:Y:S08]  /*5c40*/  F2F.F16.F32 R39, R39 ;  /* 0x0000002700277304 */ /* 0x000ff00000200800 */
[----:B------:R-:W1:Y:S08]  /*5c50*/  F2F.F16.F32 R19, R141 ;  /* 0x0000008d00137304 */ /* 0x000e700000200800 */
[----:B------:R-:W2:Y:S01]  /*5c60*/  F2F.F16.F32 R37, R37 ;  /* 0x0000002500257304 */ /* 0x000ea20000200800 */
[----:B-1----:R-:W-:-:S07]  /*5c70*/  IMAD.WIDE.U32 R18, R19, 0x10000, RZ ;  /* 0x0001000013127825 */ /* 0x002fce00078e00ff */
[----:B------:R-:W-:Y:S01]  /*5c80*/  F2F.F16.F32 R32, R155 ;  /* 0x0000009b00207304 */ /* 0x000fe20000200800 */
[----:B------:R-:W-:Y:S02]  /*5c90*/  LOP3.LUT R19, R151, R19, RZ, 0xfc, !PT ;  /* 0x0000001397137212 */ /* 0x000fe400078efcff */
[----:B--2---:R-:W-:-:S05]  /*5ca0*/  PRMT R37, R36, 0x5410, R37 ;  /* 0x0000541024257816 */ /* 0x004fca0000000025 */
[----:B------:R-:W1:Y:S01]  /*5cb0*/  F2F.F16.F32 R167, R167 ;  /* 0x000000a700a77304 */ /* 0x000e620000200800 */
[----:B------:R-:W-:Y:S01]  /*5cc0*/  LOP3.LUT R11, R37, R11, RZ, 0xfc, !PT ;  /* 0x0000000b250b7212 */ /* 0x000fe200078efcff */
[----:B0-----:R-:W-:-:S06]  /*5cd0*/  IMAD.WIDE.U32 R36, R139, 0x8, R4 ;  /* 0x000000088b247825 */ /* 0x001fcc00078e0004 */
[----:B------:R0:W2:Y:S01]  /*5ce0*/  F2F.F16.F32 R16, R9 ;  /* 0x0000000900107304 */ /* 0x0000a20000200800 */
[----:B-1----:R-:W-:-:S07]  /*5cf0*/  PRMT R167, R167, 0x5410, R40 ;  /* 0x00005410a7a77816 */ /* 0x002fce0000000028 */
[----:B------:R-:W1:Y:S01]  /*5d00*/  F2F.F16.F32 R35, R34 ;  /* 0x0000002200237304 */ /* 0x000e620000200800 */
        /* <DEDUP_REMOVED lines=27> */
.L_x_2098:
[----:B-----5:R-:W-:Y:S01]  /*5ec0*/  MOV R7, R2 ;  /* 0x0000000200077202 */ /* 0x020fe20000000f00 */
[-CC-:B------:R-:W-:Y:S01]  /*5ed0*/  FFMA.FTZ R0, R0, R6.reuse, R5.reuse ;  /* 0x0000000600007223 */ /* 0x180fe20000010005 */
[----:B------:R-:W-:Y:S01]  /*5ee0*/  MOV R8, R3 ;  /* 0x0000000300087202 */ /* 0x000fe20000000f00 */
[-CC-:B------:R-:W-:Y:S01]  /*5ef0*/  FFMA.FTZ R210, R210, R6.reuse, R5.reuse ;  /* 0x00000006d2d27223 */ /* 0x180fe20000010005 */
[-CC-:B------:R-:W-:Y:S01]  /*5f00*/  FFMA.FTZ R202, R202, R6.reuse, R5.reuse ;  /* 0x00000006caca7223 */ /* 0x180fe20000010005 */
[----:B------:R-:W-:Y:S02]  /*5f10*/  HADD2.F32 R7, -RZ, R7.H0_H0 ;  /* 0x20000007ff077230 */ /* 0x000fe40000004100 */
[----:B------:R-:W-:Y:S01]  /*5f20*/  FADD.FTZ R41, R41, -R0 ;  /* 0x8000000029297221 */ /* 0x000fe20000010000 */
[-C--:B------:R-:W-:Y:S01]  /*5f30*/  FFMA.FTZ R0, R171, R6.reuse, R5 ;  /* 0x00000006ab007223 */ /* 0x080fe20000010005 */
[----:B------:R-:W-:Y:S01]  /*5f40*/  FADD.FTZ R155, R35, -R210 ;  /* 0x800000d2239b7221 */ /* 0x000fe20000010000 */
[----:B------:R-:W-:Y:S01]  /*5f50*/  FADD.FTZ R39, R39, -R202 ;  /* 0x800000ca27277221 */ /* 0x000fe20000010000 */
[----:B------:R-:W-:Y:S01]  /*5f60*/  FFMA.FTZ R41, R128, R41, R7 ;  /* 0x0000002980297223 */ /* 0x000fe20000010007 */
[----:B------:R-:W-:Y:S01]  /*5f70*/  FADD.FTZ R141, R37, -R0 ;  /* 0x80000000258d7221 */ /* 0x000fe20000010000 */
[----:B------:R-:W-:Y:S01]  /*5f80*/  HADD2.F32 R7, -RZ, R8.H0_H0 ;  /* 0x20000008ff077230 */ /* 0x000fe20000004100 */
[----:B------:R-:W-:Y:S01]  /*5f90*/  SHF.R.U32.HI R0, RZ, 0x10, R3 ;  /* 0x00000010ff007819 */ /* 0x000fe20000011603 */
[-CC-:B------:R-:W-:Y:S01]  /*5fa0*/  FFMA.FTZ R191, R191, R6.reuse, R5.reuse ;  /* 0x00000006bfbf7223 */ /* 0x180fe20000010005 */
[----:B------:R-:W-:Y:S01]  /*5fb0*/  MOV R10, R21 ;  /* 0x00000015000a7202 */ /* 0x000fe20000000f00 */
[-C--:B------:R-:W-:Y:S01]  /*5fc0*/  FFMA.FTZ R15, R200, R6.reuse, R5 ;  /* 0x00000006c80f7223 */ /* 0x080fe20000010005 */
[----:B------:R-:W-:Y:S01]  /*5fd0*/  FFMA.FTZ R141, R128, R141, R7 ;  /* 0x0000008d808d7223 */ /* 0x000fe20000010007 */
[----:B------:R-:W-:Y:S01]  /*5fe0*/  HADD2.F32 R11, -RZ, R0.H0_H0 ;  /* 0x20000000ff0b7230 */ /* 0x000fe20000004100 */
[----:B------:R-:W-:Y:S01]  /*5ff0*/  SHF.R.U64 R7, R2, 0x10, R3 ;  /* 0x0000001002077819 */ /* 0x000fe20000001203 */
[----:B------:R-:W-:Y:S01]  /*6000*/  FADD.FTZ R181, R142, -R191 ;  /* 0x800000bf8eb57221 */ /* 0x000fe20000010000 */
[----:B------:R-:W-:Y:S01]  /*6010*/  FADD.FTZ R191, R138, -R15 ;  /* 0x8000000f8abf7221 */ /* 0x000fe20000010000 */
[----:B------:R-:W-:Y:S01]  /*6020*/  FFMA.FTZ R15, R198, R6, R5 ;  /* 0x00000006c60f7223 */ /* 0x000fe20000010005 */
[----:B------:R-:W-:Y:S01]  /*6030*/  FFMA.FTZ R155, R128, R155, R11 ;  /* 0x0000009b809b7223 */ /* 0x000fe2000001000b */
[----:B------:R-:W-:-:S02]  /*6040*/  HADD2.F32 R11, -RZ, R7.H0_H0 ;  /* 0x20000007ff0b7230 */ /* 0x000fc40000004100 */
[-C--:B------:R-:W-:Y:S01]  /*6050*/  FFMA.FTZ R19, R189, R6.reuse, R5 ;  /* 0x00000006bd137223 */ /* 0x080fe20000010005 */
[----:B------:R-:W-:Y:S01]  /*6060*/  FADD.FTZ R15, R174, -R15 ;  /* 0x8000000fae0f7221 */ /* 0x000fe20000010000 */
[----:B------:R-:W-:Y:S01]  /*6070*/  MOV R14, R23 ;  /* 0x00000017000e7202 */ /* 0x000fe20000000f00 */
[-C--:B------:R-:W-:Y:S01]  /*6080*/  FFMA.FTZ R185, R185, R6.reuse, R5 ;  /* 0x00000006b9b97223 */ /* 0x080fe20000010005 */
[----:B------:R-:W-:Y:S01]  /*6090*/  FFMA.FTZ R39, R128, R39, R11 ;  /* 0x0000002780277223 */ /* 0x000fe2000001000b */
[----:B------:R-:W-:Y:S01]  /*60a0*/  HADD2.F32 R11, -RZ, R10.H0_H0 ;  /* 0x2000000aff0b7230 */ /* 0x000fe20000004100 */
[----:B------:R-:W-:Y:S01]  /*60b0*/  SHF.R.U32.HI R10, RZ, 0x10, R21 ;  /* 0x00000010ff0a7819 */ /* 0x000fe20000011615 */
[----:B------:R-:W-:Y:S01]  /*60c0*/  FADD.FTZ R19, R168, -R19 ;  /* 0x80000013a8137221 */ /* 0x000fe20000010000 */
[----:B------:R-:W-:Y:S01]  /*60d0*/  HADD2.F32 R193, -RZ, R14.H0_H0 ;  /* 0x2000000effc17230 */ /* 0x000fe20000004100 */
[----:B------:R-:W-:Y:S01]  /*60e0*/  SHF.R.U32.HI R14, RZ, 0x10, R23 ;  /* 0x00000010ff0e7819 */ /* 0x000fe20000011617 */
[----:B------:R-:W-:Y:S01]  /*60f0*/  FFMA.FTZ R35, R190, R6, R5 ;  /* 0x00000006be237223 */ /* 0x000fe20000010005 */
[----:B------:R-:W-:Y:S01]  /*6100*/  HADD2.F32 R17, -RZ, R10.H0_H0 ;  /* 0x2000000aff117230 */ /* 0x000fe20000004100 */
[----:B------:R-:W-:Y:S01]  /*6110*/  SHF.R.U64 R10, R20, 0x10, R21 ;  /* 0x00000010140a7819 */ /* 0x000fe20000001215 */
[----:B------:R-:W-:Y:S01]  /*6120*/  FADD.FTZ R185, R146, -R185 ;  /* 0x800000b992b97221 */ /* 0x000fe20000010000 */
[----:B------:R-:W-:Y:S01]  /*6130*/  HADD2.F32 R195, -RZ, R14.H0_H0 ;  /* 0x2000000effc37230 */ /* 0x000fe20000004100 */
[----:B------:R-:W-:Y:S01]  /*6140*/  MOV R16, R25 ;  /* 0x0000001900107202 */ /* 0x000fe20000000f00 */
[----:B------:R-:W-:Y:S01]  /*6150*/  FFMA.FTZ R191, R128, R191, R17 ;  /* 0x000000bf80bf7223 */ /* 0x000fe20000010011 */
[----:B------:R-:W-:Y:S01]  /*6160*/  HADD2.F32 R17, -RZ, R10.H0_H0 ;  /* 0x2000000aff117230 */ /* 0x000fe20000004100 */
[----:B------:R-:W-:Y:S01]  /*6170*/  MOV R10, R22 ;  /* 0x00000016000a7202 */ /* 0x000fe20000000f00 */
[----:B------:R-:W-:Y:S01]  /*6180*/  FADD.FTZ R35, R134, -R35 ;  /* 0x8000002386237221 */ /* 0x000fe20000010000 */
[-CC-:B------:R-:W-:Y:S01]  /*6190*/  FFMA.FTZ R37, R177, R6.reuse, R5.reuse ;  /* 0x00000006b1257223 */ /* 0x180fe20000010005 */
[----:B------:R-:W-:Y:S01]  /*61a0*/  FFMA.FTZ R132, R167, R6, R5 ;  /* 0x00000006a7847223 */ /* 0x000fe20000010005 */
[----:B------:R-:W-:Y:S01]  /*61b0*/  FFMA.FTZ R189, R128, R15, R17 ;  /* 0x0000000f80bd7223 */ /* 0x000fe20000010011 */
[----:B------:R-:W-:-:S02]  /*61c0*/  HADD2.F32 R15, -RZ, R10.H0_H0 ;  /* 0x2000000aff0f7230 */ /* 0x000fc40000004100 */
[----:B------:R-:W-:Y:S01]  /*61d0*/  FFMA.FTZ R17, R187, R6, R5 ;  /* 0x00000006bb117223 */ /* 0x000fe20000010005 */
[----:B------:R-:W-:Y:S01]  /*61e0*/  FADD.FTZ R37, R152, -R37 ;  /* 0x8000002598257221 */ /* 0x000fe20000010000 */
[----:B------:R-:W-:Y:S01]  /*61f0*/  FADD.FTZ R203, R161, -R132 ;  /* 0x80000084a1cb7221 */ /* 0x000fe20000010000 */
[----:B------:R-:W-:Y:S01]  /*6200*/  MOV R134, R28 ;  /* 0x0000001c00867202 */ /* 0x000fe20000000f00 */
[----:B------:R-:W-:Y:S01]  /*6210*/  FFMA.FTZ R187, R128, R19, R15 ;  /* 0x0000001380bb7223 */ /* 0x000fe2000001000f */
[-CC-:B------:R-:W-:Y:S01]  /*6220*/  FFMA.FTZ R19, R192, R6.reuse, R5.reuse ;  /* 0x00000006c0137223 */ /* 0x180fe20000010005 */
[-CC-:B------:R-:W-:Y:S01]  /*6230*/  FFMA.FTZ R132, R175, R6.reuse, R5.reuse ;  /* 0x00000006af847223 */ /* 0x180fe20000010005 */
[-CC-:B------:R-:W-:Y:S01]  /*6240*/  FFMA.FTZ R184, R184, R6.reuse, R5.reuse ;  /* 0x00000006b8b87223 */ /* 0x180fe20000010005 */
[-C--:B------:R-:W-:Y:S01]  /*6250*/  FFMA.FTZ R182, R182, R6.reuse, R5 ;  /* 0x00000006b6b67223 */ /* 0x080fe20000010005 */
[----:B------:R-:W-:Y:S01]  /*6260*/  FADD.FTZ R19, R136, -R19 ;  /* 0x8000001388137221 */ /* 0x000fe20000010000 */
[----:B------:R0:W-:Y:S01]  /*6270*/  F2F.F16.F32 R9, R41 ;  /* 0x0000002900097304 */ /* 0x0001e20000200800 */
[----:B------:R-:W-:Y:S01]  /*6280*/  FADD.FTZ R159, R159, -R184 ;  /* 0x800000b89f9f7221 */ /* 0x000fe20000010000 */
[----:B------:R-:W-:Y:S01]  /*6290*/  FADD.FTZ R147, R147, -R182 ;  /* 0x800000b693937221 */ /* 0x000fe20000010000 */
[----:B------:R-:W-:Y:S01]  /*62a0*/  FFMA.FTZ R195, R128, R19, R195 ;  /* 0x0000001380c37223 */ /* 0x000fe200000100c3 */
[----:B------:R-:W-:Y:S01]  /*62b0*/  HADD2.F32 R19, -RZ, R16.H0_H0 ;  /* 0x20000010ff137230 */ /* 0x000fe20000004100 */
[----:B------:R-:W-:Y:S01]  /*62c0*/  SHF.R.U32.HI R16, RZ, 0x10, R25 ;  /* 0x00000010ff107819 */ /* 0x000fe20000011619 */
[----:B------:R-:W-:Y:S01]  /*62d0*/  FADD.FTZ R17, R160, -R17 ;  /* 0x80000011a0117221 */ /* 0x000fe20000010000 */
[----:B------:R-:W-:Y:S01]  /*62e0*/  MOV R144, R31 ;  /* 0x0000001f00907202 */ /* 0x000fe20000000f00 */
[----:B------:R1:W-:Y:S01]  /*62f0*/  F2F.F16.F32 R0, R141 ;  /* 0x0000008d00007304 */ /* 0x0003e20000200800 */
[----:B------:R-:W-:Y:S01]  /*6300*/  FFMA.FTZ R185, R128, R185, R19 ;  /* 0x000000b980b97223 */ /* 0x000fe20000010013 */
[----:B------:R-:W-:Y:S01]  /*6310*/  HADD2.F32 R197, -RZ, R16.H0_H0 ;  /* 0x20000010ffc57230 */ /* 0x000fe20000004100 */
[----:B------:R-:W-:Y:S01]  /*6320*/  SHF.R.U64 R16, R24, 0x10, R25 ;  /* 0x0000001018107819 */ /* 0x000fe20000001219 */
[----:B------:R-:W-:Y:S01]  /*6330*/  FFMA.FTZ R19, R194, R6, R5 ;  /* 0x00000006c2137223 */ /* 0x000fe20000010005 */
[----:B0-----:R-:W-:Y:S01]  /*6340*/  FMUL.FTZ R41, R41, R4 ;  /* 0x0000000429297220 */ /* 0x001fe20000410000 */
[----:B------:R-:W-:Y:S01]  /*6350*/  MOV R8, R20 ;  /* 0x0000001400087202 */ /* 0x000fe20000000f00 */
[----:B------:R-:W-:Y:S01]  /*6360*/  FFMA.FTZ R197, R128, R35, R197 ;  /* 0x0000002380c57223 */ /* 0x000fe200000100c5 */
[----:B------:R-:W-:-:S02]  /*6370*/  HADD2.F32 R35, -RZ, R16.H0_H0 ;  /* 0x20000010ff237230 */ /* 0x000fc40000004100 */
[----:B------:R-:W-:Y:S01]  /*6380*/  FADD.FTZ R19, R140, -R19 ;  /* 0x800000138c137221 */ /* 0x000fe20000010000 */
[----:B------:R-:W-:Y:S01]  /*6390*/  MOV R16, R26 ;  /* 0x0000001a00107202 */ /* 0x000fe20000000f00 */
[----:B------:R-:W-:Y:S01]  /*63a0*/  FMUL.FTZ R41, R41, UR14 ;  /* 0x0000000e29297c20 */ /* 0x000fe20008410000 */
[----:B------:R-:W-:Y:S01]  /*63b0*/  MOV R140, R30 ;  /* 0x0000001e008c7202 */ /* 0x000fe20000000f00 */
[----:B------:R-:W-:Y:S01]  /*63c0*/  FFMA.FTZ R177, R128, R19, R35 ;  /* 0x0000001380b17223 */ /* 0x000fe20000010023 */
[----:B------:R-:W-:Y:S01]  /*63d0*/  MOV R35, R27 ;  /* 0x0000001b00237202 */ /* 0x000fe20000000f00 */
[----:B------:R-:W-:Y:S01]  /*63e0*/  HADD2.F32 R19, -RZ, R16.H0_H0 ;  /* 0x20000010ff137230 */ /* 0x000fe20000004100 */
[----:B------:R-:W-:Y:S01]  /*63f0*/  LOP3.LUT P0, RZ, R40, 0xff, RZ, 0xc0, !PT ;  /* 0x000000ff28ff7812 */ /* 0x000fe2000780c0ff */
[----:B-1----:R-:W-:Y:S01]  /*6400*/  FMUL.FTZ R141, R141, R4 ;  /* 0x000000048d8d7220 */ /* 0x002fe20000410000 */
[----:B------:R-:W-:Y:S01]  /*6410*/  FFMA.FTZ R193, R128, R17, R193 ;  /* 0x0000001180c17223 */ /* 0x000fe200000100c1 */
[----:B------:R-:W-:-:S02]  /*6420*/  HADD2.F32 R35, -RZ, R35.H0_H0 ;  /* 0x20000023ff237230 */ /* 0x000fc40000004100 */
[----:B------:R-:W-:Y:S01]  /*6430*/  FFMA.FTZ R167, R128, R37, R19 ;  /* 0x0000002580a77223 */ /* 0x000fe20000010013 */
[----:B------:R-:W-:Y:S01]  /*6440*/  SHF.R.U32.HI R37, RZ, 0x10, R27 ;  /* 0x00000010ff257819 */ /* 0x000fe2000001161b */
[-CC-:B------:R-:W-:Y:S01]  /*6450*/  FFMA.FTZ R13, R204, R6.reuse, R5.reuse ;  /* 0x00000006cc0d7223 */ /* 0x180fe20000010005 */
[-C--:B------:R-:W-:Y:S01]  /*6460*/  FFMA.FTZ R17, R196, R6.reuse, R5 ;  /* 0x00000006c4117223 */ /* 0x080fe20000010005 */
[----:B------:R-:W-:Y:S01]  /*6470*/  FFMA.FTZ R203, R128, R203, R35 ;  /* 0x000000cb80cb7223 */ /* 0x000fe20000010023 */
[-C--:B------:R-:W-:Y:S01]  /*6480*/  FFMA.FTZ R35, R188, R6.reuse, R5 ;  /* 0x00000006bc237223 */ /* 0x080fe20000010005 */
[----:B------:R-:W-:Y:S01]  /*6490*/  HADD2.F32 R161, -RZ, R37.H0_H0 ;  /* 0x20000025ffa17230 */ /* 0x000fe20000004100 */
[----:B------:R-:W-:Y:S01]  /*64a0*/  SHF.R.U64 R37, R26, 0x10, R27 ;  /* 0x000000101a257819 */ /* 0x000fe2000000121b */
[-C--:B------:R-:W-:Y:S01]  /*64b0*/  FFMA.FTZ R183, R183, R6.reuse, R5 ;  /* 0x00000006b7b77223 */ /* 0x080fe20000010005 */
[----:B------:R-:W-:Y:S01]  /*64c0*/  FADD.FTZ R35, R148, -R35 ;  /* 0x8000002394237221 */ /* 0x000fe20000010000 */
[-CC-:B------:R-:W-:Y:S01]  /*64d0*/  FFMA.FTZ R180, R180, R6.reuse, R5.reuse ;  /* 0x00000006b4b47223 */ /* 0x180fe20000010005 */
[----:B------:R-:W-:Y:S01]  /*64e0*/  FFMA.FTZ R178, R178, R6, R5 ;  /* 0x00000006b2b27223 */ /* 0x000fe20000010005 */
[----:B------:R-:W-:Y:S01]  /*64f0*/  HADD2.F32 R37, -RZ, R37.H0_H0 ;  /* 0x20000025ff257230 */ /* 0x000fe20000004100 */
[----:B------:R0:W-:Y:S01]  /*6500*/  F2F.F16.F32 R7, R155 ;  /* 0x0000009b00077304 */ /* 0x0001e20000200800 */
[----:B------:R-:W-:Y:S01]  /*6510*/  FSEL R41, R41, RZ, P0 ;  /* 0x000000ff29297208 */ /* 0x000fe20000000000 */
[----:B------:R-:W-:Y:S01]  /*6520*/  FMUL.FTZ R141, R141, UR14 ;  /* 0x0000000e8d8d7c20 */ /* 0x000fe20008410000 */
[----:B------:R-:W-:-:S02]  /*6530*/  HADD2.F32 R171, -RZ, R8.H0_H0 ;  /* 0x20000008ffab7230 */ /* 0x000fc40000004100 */
[----:B------:R-:W-:Y:S01]  /*6540*/  FFMA.FTZ R175, R128, R35, R37 ;  /* 0x0000002380af7223 */ /* 0x000fe20000010025 */
[----:B------:R-:W-:Y:S01]  /*6550*/  MOV R37, R29 ;  /* 0x0000001d00257202 */ /* 0x000fe20000000f00 */
[----:B------:R-:W-:Y:S02]  /*6560*/  HADD2.F32 R35, -RZ, R134.H0_H0 ;  /* 0x20000086ff237230 */ /* 0x000fe40000004100 */
[----:B------:R-:W-:Y:S01]  /*6570*/  FFMA.FTZ R134, R173, R6, R5 ;  /* 0x00000006ad867223 */ /* 0x000fe20000010005 */
[----:B------:R-:W-:Y:S01]  /*6580*/  LOP3.LUT P0, RZ, R40, 0xff0000, RZ, 0xc0, !PT ;  /* 0x00ff000028ff7812 */ /* 0x000fe2000780c0ff */
[----:B0-----:R-:W-:Y:S01]  /*6590*/  FMUL.FTZ R155, R155, R4 ;  /* 0x000000049b9b7220 */ /* 0x001fe20000410000 */
[----:B------:R-:W-:Y:S02]  /*65a0*/  HADD2.F32 R37, -RZ, R37.H0_H0 ;  /* 0x20000025ff257230 */ /* 0x000fe40000004100 */
[----:B------:R-:W-:Y:S01]  /*65b0*/  FADD.FTZ R173, R143, -R134 ;  /* 0x800000868fad7221 */ /* 0x000fe20000010000 */
[----:B------:R-:W-:Y:S01]  /*65c0*/  SHF.R.U32.HI R134, RZ, 0x10, R29 ;  /* 0x00000010ff867819 */ /* 0x000fe2000001161d */
[----:B------:R-:W-:Y:S01]  /*65d0*/  FADD.FTZ R13, R176, -R13 ;  /* 0x8000000db00d7221 */ /* 0x000fe20000010000 */
[----:B------:R0:W-:Y:S01]  /*65e0*/  F2F.F16.F32 R8, R39 ;  /* 0x0000002700087304 */ /* 0x0001e20000200800 */
[----:B------:R-:W-:Y:S01]  /*65f0*/  FFMA.FTZ R173, R128, R173, R37 ;  /* 0x000000ad80ad7223 */ /* 0x000fe20000010025 */
[----:B------:R-:W-:Y:S01]  /*6600*/  SHF.R.U64 R37, R28, 0x10, R29 ;  /* 0x000000101c257819 */ /* 0x000fe2000000121d */
[----:B------:R-:W-:-:S02]  /*6610*/  HADD2.F32 R143, -RZ, R134.H0_H0 ;  /* 0x20000086ff8f7230 */ /* 0x000fc40000004100 */
[----:B------:R-:W-:Y:S01]  /*6620*/  FFMA.FTZ R134, R169, R6, R5 ;  /* 0x00000006a9867223 */ /* 0x000fe20000010005 */
[----:B------:R-:W-:Y:S01]  /*6630*/  FMUL.FTZ R155, R155, UR14 ;  /* 0x0000000e9b9b7c20 */ /* 0x000fe20008410000 */
[C---:B------:R-:W-:Y:S01]  /*6640*/  FFMA.FTZ R171, R128.reuse, R13, R171 ;  /* 0x0000000d80ab7223 */ /* 0x040fe200000100ab */
[----:B------:R-:W-:Y:S02]  /*6650*/  HADD2.F32 R37, -RZ, R37.H0_H0 ;  /* 0x20000025ff257230 */ /* 0x000fe40000004100 */
[----:B------:R-:W-:Y:S01]  /*6660*/  FADD.FTZ R169, R151, -R134 ;  /* 0x8000008697a97221 */ /* 0x000fe20000010000 */
[----:B0-----:R-:W-:Y:S01]  /*6670*/  FMUL.FTZ R39, R39, R4 ;  /* 0x0000000427277220 */ /* 0x001fe20000410000 */
[----:B------:R0:W-:Y:S01]  /*6680*/  F2F.F16.F32 R13, R171 ;  /* 0x000000ab000d7304 */ /* 0x0001e20000200800 */
[C---:B------:R-:W-:Y:S01]  /*6690*/  FFMA.FTZ R181, R128.reuse, R181, R11 ;  /* 0x000000b580b57223 */ /* 0x040fe2000001000b */
[----:B------:R-:W-:Y:S01]  /*66a0*/  FFMA.FTZ R159, R128, R159, R37 ;  /* 0x0000009f809f7223 */ /* 0x000fe20000010025 */
[----:B------:R-:W-:Y:S01]  /*66b0*/  HADD2.F32 R37, -RZ, R140.H0_H0 ;  /* 0x2000008cff257230 */ /* 0x000fe20000004100 */
[----:B------:R-:W-:Y:S01]  /*66c0*/  SHF.R.U32.HI R140, RZ, 0x10, R31 ;  /* 0x00000010ff8c7819 */ /* 0x000fe2000001161f */
[----:B------:R-:W-:Y:S01]  /*66d0*/  FMUL.FTZ R39, R39, UR14 ;  /* 0x0000000e27277c20 */ /* 0x000fe20008410000 */
[----:B------:R-:W-:Y:S01]  /*66e0*/  SHF.R.U64 R14, R22, 0x10, R23 ;  /* 0x00000010160e7819 */ /* 0x000fe20000001217 */
[----:B------:R-:W-:Y:S01]  /*66f0*/  FADD.FTZ R17, R162, -R17 ;  /* 0x80000011a2117221 */ /* 0x000fe20000010000 */
[----:B------:R1:W-:Y:S01]  /*6700*/  F2F.F16.F32 R11, R181 ;  /* 0x000000b5000b7304 */ /* 0x0003e20000200800 */
[----:B------:R-:W-:-:S02]  /*6710*/  HADD2.F32 R151, -RZ, R140.H0_H0 ;  /* 0x2000008cff977230 */ /* 0x000fc40000004100 */
[-CC-:B------:R-:W-:Y:S01]  /*6720*/  FFMA.FTZ R140, R165, R6.reuse, R5.reuse ;  /* 0x00000006a58c7223 */ /* 0x180fe20000010005 */
[----:B------:R-:W-:Y:S01]  /*6730*/  FFMA.FTZ R6, R186, R6, R5 ;  /* 0x00000006ba067223 */ /* 0x000fe20000010005 */
[-C--:B0-----:R-:W-:Y:S01]  /*6740*/  FMUL.FTZ R171, R171, R4.reuse ;  /* 0x00000004abab7220 */ /* 0x081fe20000410000 */
[----:B------:R-:W-:Y:S02]  /*6750*/  HADD2.F32 R199, -RZ, R14.H0_H0 ;  /* 0x2000000effc77230 */ /* 0x000fe40000004100 */
[----:B------:R-:W-:Y:S01]  /*6760*/  FFMA.FTZ R165, R128, R147, R151 ;  /* 0x0000009380a57223 */ /* 0x000fe20000010097 */
[----:B------:R-:W-:Y:S02]  /*6770*/  HADD2.F32 R147, -RZ, R144.H0_H0 ;  /* 0x20000090ff937230 */ /* 0x000fe40000004100 */
[----:B------:R-:W-:Y:S01]  /*6780*/  FADD.FTZ R153, R153, -R140 ;  /* 0x8000008c99997221 */ /* 0x000fe20000010000 */
[----:B------:R-:W-:Y:S01]  /*6790*/  SHF.R.U64 R140, R30, 0x10, R31 ;  /* 0x000000101e8c7819 */ /* 0x000fe2000000121f */
[----:B------:R-:W-:Y:S01]  /*67a0*/  FMUL.FTZ R171, R171, UR14 ;  /* 0x0000000eabab7c20 */ /* 0x000fe20008410000 */
[----:B-1----:R-:W-:Y:S01]  /*67b0*/  FMUL.FTZ R181, R181, R4 ;  /* 0x00000004b5b57220 */ /* 0x002fe20000410000 */
[----:B------:R-:W-:Y:S01]  /*67c0*/  FFMA.FTZ R5, R128, R153, R147 ;  /* 0x0000009980057223 */ /* 0x000fe20000010093 */
[----:B------:R-:W-:Y:S01]  /*67d0*/  FADD.FTZ R153, R145, -R6 ;  /* 0x8000000691997221 */ /* 0x000fe20000010000 */
[----:B------:R-:W-:Y:S01]  /*67e0*/  HADD2.F32 R145, -RZ, R140.H0_H0 ;  /* 0x2000008cff917230 */ /* 0x000fe20000004100 */
[----:B------:R-:W-:Y:S01]  /*67f0*/  FSEL R140, R141, RZ, P0 ;  /* 0x000000ff8d8c7208 */ /* 0x000fe20000000000 */
[----:B------:R0:W-:Y:S01]  /*6800*/  F2F.F16.F32 R12, R191 ;  /* 0x000000bf000c7304 */ /* 0x0001e20000200800 */
[----:B------:R-:W-:Y:S01]  /*6810*/  ISETP.GE.U32.AND P0, PT, R40, 0x1000000, PT ;  /* 0x010000002800780c */ /* 0x000fe20003f06070 */
[----:B------:R-:W-:Y:S01]  /*6820*/  FMUL.FTZ R181, R181, UR14 ;  /* 0x0000000eb5b57c20 */ /* 0x000fe20008410000 */
[C---:B------:R-:W-:Y:S01]  /*6830*/  FFMA.FTZ R153, R128.reuse, R153, R145 ;  /* 0x0000009980997223 */ /* 0x040fe20000010091 */
[----:B------:R-:W-:Y:S01]  /*6840*/  MOV R14, R24 ;  /* 0x00000018000e7202 */ /* 0x000fe20000000f00 */
[----:B------:R-:W-:Y:S01]  /*6850*/  FFMA.FTZ R199, R128, R17, R199 ;  /* 0x0000001180c77223 */ /* 0x000fe200000100c7 */
[----:B------:R-:W-:Y:S01]  /*6860*/  FSEL R141, R155, RZ, P0 ;  /* 0x000000ff9b8d7208 */ /* 0x000fe20000000000 */
[----:B------:R-:W-:Y:S01]  /*6870*/  FADD.FTZ R183, R154, -R183 ;  /* 0x800000b79ab77221 */ /* 0x000fe20000010000 */
[----:B------:R-:W-:Y:S01]  /*6880*/  LOP3.LUT P0, RZ, R40, 0xff00, RZ, 0xc0, !PT ;  /* 0x0000ff0028ff7812 */ /* 0x000fe2000780c0ff */
[-C--:B0-----:R-:W-:Y:S01]  /*6890*/  FMUL.FTZ R191, R191, R4.reuse ;  /* 0x00000004bfbf7220 */ /* 0x081fe20000410000 */
[----:B------:R0:W-:Y:S01]  /*68a0*/  F2F.F16.F32 R10, R189 ;  /* 0x000000bd000a7304 */ /* 0x0001e20000200800 */
[----:B------:R-:W-:Y:S01]  /*68b0*/  HADD2.F32 R201, -RZ, R14.H0_H0 ;  /* 0x2000000effc97230 */ /* 0x000fe20000004100 */
[----:B------:R-:W-:Y:S01]  /*68c0*/  FSEL R40, R39, RZ, P0 ;  /* 0x000000ff27287208 */ /* 0x000fe20000000000 */
[----:B------:R-:W-:Y:S01]  /*68d0*/  FMUL.FTZ R191, R191, UR14 ;  /* 0x0000000ebfbf7c20 */ /* 0x000fe20008410000 */
[----:B------:R-:W-:Y:S01]  /*68e0*/  LOP3.LUT P0, RZ, R156, 0xff, RZ, 0xc0, !PT ;  /* 0x000000ff9cff7812 */ /* 0x000fe2000780c0ff */
[----:B------:R-:W-:Y:S01]  /*68f0*/  FADD.FTZ R163, R163, -R180 ;  /* 0x800000b4a3a37221 */ /* 0x000fe20000010000 */
[----:B------:R-:W-:Y:S01]  /*6900*/  FFMA.FTZ R201, R128, R183, R201 ;  /* 0x000000b780c97223 */ /* 0x000fe200000100c9 */
[----:B------:R-:W-:Y:S01]  /*6910*/  FADD.FTZ R157, R157, -R132 ;  /* 0x800000849d9d7221 */ /* 0x000fe20000010000 */
[----:B------:R-:W-:Y:S01]  /*6920*/  FSEL R39, R171, RZ, P0 ;  /* 0x000000ffab277208 */ /* 0x000fe20000000000 */
[-C--:B0-----:R-:W-:Y:S01]  /*6930*/  FMUL.FTZ R189, R189, R4.reuse ;  /* 0x00000004bdbd7220 */ /* 0x081fe20000410000 */
[----:B------:R-:W-:Y:S01]  /*6940*/  LOP3.LUT P0, RZ, R156, 0xff0000, RZ, 0xc0, !PT ;  /* 0x00ff00009cff7812 */ /* 0x000fe2000780c0ff */
[----:B------:R0:W-:Y:S01]  /*6950*/  F2F.F16.F32 R15, R187 ;  /* 0x000000bb000f7304 */ /* 0x0001e20000200800 */
[----:B------:R-:W-:Y:S01]  /*6960*/  FFMA.FTZ R163, R128, R163, R161 ;  /* 0x000000a380a37223 */ /* 0x000fe200000100a1 */
[----:B------:R-:W-:Y:S01]  /*6970*/  FMUL.FTZ R189, R189, UR14 ;  /* 0x0000000ebdbd7c20 */ /* 0x000fe20008410000 */
[----:B------:R-:W-:Y:S01]  /*6980*/  FSEL R147, R181, RZ, P0 ;  /* 0x000000ffb5937208 */ /* 0x000fe20000000000 */
[----:B------:R-:W-:Y:S01]  /*6990*/  FADD.FTZ R149, R149, -R178 ;  /* 0x800000b295957221 */ /* 0x000fe20000010000 */
[----:B------:R-:W-:Y:S01]  /*69a0*/  ISETP.GE.U32.AND P0, PT, R156, 0x1000000, PT ;  /* 0x010000009c00780c */ /* 0x000fe20003f06070 */
[----:B------:R-:W-:Y:S01]  /*69b0*/  FFMA.FTZ R157, R128, R157, R35 ;  /* 0x0000009d809d7223 */ /* 0x000fe20000010023 */
[----:B------:R-:W-:Y:S01]  /*69c0*/  LOP3.LUT P4, RZ, R32, 0xff, RZ, 0xc0, !PT ;  /* 0x000000ff20ff7812 */ /* 0x000fe2000788c0ff */
[----:B------:R1:W-:Y:S01]  /*69d0*/  F2F.F16.F32 R18, R193 ;  /* 0x000000c100127304 */ /* 0x0003e20000200800 */
[----:B------:R-:W-:Y:S01]  /*69e0*/  FSEL R148, R191, RZ, P0 ;  /* 0x000000ffbf947208 */ /* 0x000fe20000000000 */
[-C--:B0-----:R-:W-:Y:S01]  /*69f0*/  FMUL.FTZ R187, R187, R4.reuse ;  /* 0x00000004bbbb7220 */ /* 0x081fe20000410000 */
[----:B------:R-:W-:Y:S01]  /*6a00*/  LOP3.LUT P0, RZ, R156, 0xff00, RZ, 0xc0, !PT ;  /* 0x0000ff009cff7812 */ /* 0x000fe2000780c0ff */
[----:B------:R-:W-:Y:S01]  /*6a10*/  FFMA.FTZ R149, R128, R149, R143 ;  /* 0x0000009580957223 */ /* 0x000fe2000001008f */
[----:B------:R-:W-:Y:S01]  /*6a20*/  LOP3.LUT P3, RZ, R32, 0xff0000, RZ, 0xc0, !PT ;  /* 0x00ff000020ff7812 */ /* 0x000fe2000786c0ff */
[----:B------:R-:W-:Y:S01]  /*6a30*/  FMUL.FTZ R187, R187, UR14 ;  /* 0x0000000ebbbb7c20 */ /* 0x000fe20008410000 */
[----:B------:R-:W-:Y:S01]  /*6a40*/  FSEL R145, R189, RZ, P0 ;  /* 0x000000ffbd917208 */ /* 0x000fe20000000000 */
[----:B------:R0:W2:Y:S01]  /*6a50*/  F2F.F16.F32 R179, R195 ;  /* 0x000000c300b37304 */ /* 0x0000a20000200800 */
[----:B------:R-:W-:Y:S01]  /*6a60*/  LOP3.LUT P0, RZ, R34, 0xff, RZ, 0xc0, !PT ;  /* 0x000000ff22ff7812 */ /* 0x000fe2000780c0ff */
[-C--:B-1----:R-:W-:Y:S01]  /*6a70*/  FMUL.FTZ R193, R193, R4.reuse ;  /* 0x00000004c1c17220 */ /* 0x082fe20000410000 */
[----:B------:R-:W-:Y:S01]  /*6a80*/  LOP3.LUT P6, RZ, R32, 0xff00, RZ, 0xc0, !PT ;  /* 0x0000ff0020ff7812 */ /* 0x000fe200078cc0ff */
[----:B------:R-:W-:Y:S01]  /*6a90*/  FFMA.FTZ R169, R128, R169, R37 ;  /* 0x000000a980a97223 */ /* 0x000fe20000010025 */
[----:B------:R-:W-:Y:S01]  /*6aa0*/  FSEL R144, R187, RZ, P0 ;  /* 0x000000ffbb907208 */ /* 0x000fe20000000000 */
[----:B------:R-:W-:Y:S01]  /*6ab0*/  FMUL.FTZ R193, R193, UR14 ;  /* 0x0000000ec1c17c20 */ /* 0x000fe20008410000 */
[----:B------:R-:W-:Y:S01]  /*6ac0*/  LOP3.LUT P0, RZ, R34, 0xff0000, RZ, 0xc0, !PT ;  /* 0x00ff000022ff7812 */ /* 0x000fe2000780c0ff */
[----:B------:R1:W-:Y:S01]  /*6ad0*/  F2F.F16.F32 R14, R199 ;  /* 0x000000c7000e7304 */ /* 0x0003e20000200800 */
[----:B0-----:R-:W-:Y:S01]  /*6ae0*/  FMUL.FTZ R195, R195, R4 ;  /* 0x00000004c3c37220 */ /* 0x001fe20000410000 */
[----:B------:R-:W-:-:S02]  /*6af0*/  LOP3.LUT P5, RZ, R33, 0xff, RZ, 0xc0, !PT ;  /* 0x000000ff21ff7812 */ /* 0x000fc400078ac0ff */
[----:B------:R-:W-:Y:S01]  /*6b00*/  FSEL R154, R193, RZ, P0 ;  /* 0x000000ffc19a7208 */ /* 0x000fe20000000000 */
[----:B------:R-:W-:Y:S01]  /*6b10*/  FMUL.FTZ R195, R195, UR14 ;  /* 0x0000000ec3c37c20 */ /* 0x000fe20008410000 */
[C---:B------:R-:W-:Y:S02]  /*6b20*/  ISETP.GE.U32.AND P0, PT, R34.reuse, 0x1000000, PT ;  /* 0x010000002200780c */ /* 0x040fe40003f06070 */
[----:B------:R0:W-:Y:S01]  /*6b30*/  F2F.F16.F32 R17, R201 ;  /* 0x000000c900117304 */ /* 0x0001e20000200800 */
[----:B-1----:R-:W-:Y:S01]  /*6b40*/  FMUL.FTZ R199, R199, R4 ;  /* 0x00000004c7c77220 */ /* 0x002fe20000410000 */
[----:B------:R-:W-:Y:S02]  /*6b50*/  FSEL R171, R195, RZ, P0 ;  /* 0x000000ffc3ab7208 */ /* 0x000fe40000000000 */
[----:B------:R-:W-:Y:S01]  /*6b60*/  LOP3.LUT P0, RZ, R34, 0xff00, RZ, 0xc0, !PT ;  /* 0x0000ff0022ff7812 */ /* 0x000fe2000780c0ff */
[----:B------:R-:W-:Y:S01]  /*6b70*/  FMUL.FTZ R199, R199, UR14 ;  /* 0x0000000ec7c77c20 */ /* 0x000fe20008410000 */
[----:B--2---:R-:W-:-:S02]  /*6b80*/  PRMT R179, R18, 0x5410, R179 ;  /* 0x0000541012b37816 */ /* 0x004fc400000000b3 */
        /* <DEDUP_REMOVED lines=21> */
[-C--:B------:R-:W-:Y:S02]  /*6ce0*/  FMUL.FTZ R36, R159, R4.reuse ;  /* 0x000000049f247220 */ /* 0x080fe40000410000 */
[----:B------:R1:W-:Y:S01]  /*6cf0*/  F2F.F16.F32 R161, R163 ;  /* 0x000000a300a17304 */ /* 0x0003e20000200800 */
[----:B0-----:R-:W-:Y:S01]  /*6d00*/  FMUL.FTZ R167, R167, R4 ;  /* 0x00000004a7a77220 */ /* 0x001fe20000410000 */
[----:B------:R-:W-:Y:S01]  /*6d10*/  FSEL R156, R177, RZ, P0 ;  /* 0x000000ffb19c7208 */ /* 0x000fe20000000000 */
[----:B------:R-:W-:Y:S01]  /*6d20*/  FMUL.FTZ R36, R36, UR14 ;  /* 0x0000000e24247c20 */ /* 0x000fe20008410000 */
        /* <DEDUP_REMOVED lines=23> */
[----:B------:R-:W-:Y:S01]  /*6ea0*/  FMUL.FTZ R157, R157, UR14 ;  /* 0x0000000e9d9d7c20 */ /* 0x000fe20008410000 */
[----:B------:R-:W-:-:S02]  /*6eb0*/  FSEL R36, R36, RZ, P3 ;  /* 0x000000ff24247208 */ /* 0x000fc40001800000 */
[----:B------:R0:W2:Y:S01]  /*6ec0*/  F2F.F16.F32 R143, R149 ;  /* 0x00000095008f7304 */ /* 0x0000a20000200800 */
[----:B-1----:R-:W-:Y:S01]  /*6ed0*/  FMUL.FTZ R173, R173, R4 ;  /* 0x00000004adad7220 */ /* 0x002fe20000410000 */
[----:B------:R-:W-:Y:S02]  /*6ee0*/  FSEL R157, R157, RZ, P5 ;  /* 0x000000ff9d9d7208 */ /* 0x000fe40002800000 */
[----:B------:R-:W-:Y:S01]  /*6ef0*/  LOP3.LUT P5, RZ, R38, 0xff0000, RZ, 0xc0, !PT ;  /* 0x00ff000026ff7812 */ /* 0x000fe200078ac0ff */
[----:B------:R-:W-:-:S03]  /*6f00*/  FMUL.FTZ R173, R173, UR14 ;  /* 0x0000000eadad7c20 */ /* 0x000fc60008410000 */
[----:B------:R-:W1:Y:S01]  /*6f10*/  F2F.F16.F32 R134, R159 ;  /* 0x0000009f00867304 */ /* 0x000e620000200800 */
[----:B0-----:R-:W-:Y:S01]  /*6f20*/  FMUL.FTZ R149, R149, R4 ;  /* 0x0000000495957220 */ /* 0x001fe20000410000 */
[----:B------:R-:W-:Y:S02]  /*6f30*/  FSEL R173, R173, RZ, P4 ;  /* 0x000000ffadad7208 */ /* 0x000fe40002000000 */
[----:B------:R-:W-:Y:S01]  /*6f40*/  LOP3.LUT P4, RZ, R38, 0xff00, RZ, 0xc0, !PT ;  /* 0x0000ff0026ff7812 */ /* 0x000fe2000788c0ff */
[----:B------:R-:W-:Y:S01]  /*6f50*/  FMUL.FTZ R149, R149, UR14 ;  /* 0x0000000e95957c20 */ /* 0x000fe20008410000 */
[----:B--2---:R-:W-:Y:S02]  /*6f60*/  PRMT R143, R142, 0x5410, R143 ;  /* 0x000054108e8f7816 */ /* 0x004fe4000000008f */
[----:B------:R0:W-:Y:S02]  /*6f70*/  F2F.F16.F32 R37, R169 ;  /* 0x000000a900257304 */ /* 0x0001e40000200800 */
[----:B------:R-:W-:-:S02]  /*6f80*/  FSEL R158, R149, RZ, P0 ;  /* 0x000000ff959e7208 */ /* 0x000fc40000000000 */
[----:B------:R-:W-:Y:S01]  /*6f90*/  ISETP.GE.U32.AND P0, PT, R38, 0x1000000, PT ;  /* 0x010000002600780c */ /* 0x000fe20003f06070 */
[-C--:B------:R-:W-:Y:S01]  /*6fa0*/  FMUL.FTZ R38, R5, R4.reuse ;  /* 0x0000000405267220 */ /* 0x080fe20000410000 */
[----:B------:R-:W-:Y:S01]  /*6fb0*/  PRMT R149, R0, 0x5410, R7 ;  /* 0x0000541000957816 */ /* 0x000fe20000000007 */
[----:B------:R-:W-:Y:S01]  /*6fc0*/  IMAD.WIDE.U32 R6, R10, 0x10000, RZ ;  /* 0x000100000a067825 */ /* 0x000fe200078e00ff */
[----:B------:R2:W-:Y:S03]  /*6fd0*/  F2F.F16.F32 R146, R165 ;  /* 0x000000a500927304 */ /* 0x0005e60000200800 */
[----:B0-----:R-:W-:Y:S01]  /*6fe0*/  FMUL.FTZ R169, R169, R4 ;  /* 0x00000004a9a97220 */ /* 0x001fe20000410000 */
[----:B------:R-:W-:-:S03]  /*6ff0*/  FMUL.FTZ R38, R38, UR14 ;  /* 0x0000000e26267c20 */ /* 0x000fc60008410000 */
[----:B------:R-:W-:Y:S02]  /*7000*/  FMUL.FTZ R169, R169, UR14 ;  /* 0x0000000ea9a97c20 */ /* 0x000fe40008410000 */
[----:B------:R-:W-:Y:S01]  /*7010*/  FSEL R38, R38, RZ, P5 ;  /* 0x000000ff26267208 */ /* 0x000fe20002800000 */
[----:B------:R0:W3:Y:S01]  /*7020*/  F2F.F16.F32 R128, R153 ;  /* 0x0000009900807304 */ /* 0x0000e20000200800 */
[----:B--2---:R-:W-:Y:S01]  /*7030*/  FMUL.FTZ R165, R165, R4 ;  /* 0x00000004a5a57220 */ /* 0x004fe20000410000 */
[----:B------:R-:W-:-:S03]  /*7040*/  FSEL R169, R169, RZ, P6 ;  /* 0x000000ffa9a97208 */ /* 0x000fc60003000000 */
[----:B------:R-:W-:-:S03]  /*7050*/  FMUL.FTZ R165, R165, UR14 ;  /* 0x0000000ea5a57c20 */ /* 0x000fc60008410000 */
[----:B------:R2:W-:Y:S01]  /*7060*/  F2F.F16.F32 R151, R5 ;  /* 0x0000000500977304 */ /* 0x0005e20000200800 */
[----:B0-----:R-:W-:Y:S01]  /*7070*/  FMUL.FTZ R153, R153, R4 ;  /* 0x0000000499997220 */ /* 0x001fe20000410000 */
[----:B------:R-:W-:-:S03]  /*7080*/  FSEL R165, R165, RZ, P0 ;  /* 0x000000ffa5a57208 */ /* 0x000fc60000000000 */
[----:B------:R-:W-:-:S03]  /*7090*/  FMUL.FTZ R153, R153, UR14 ;  /* 0x0000000e99997c20 */ /* 0x000fc60008410000 */
[----:B------:R-:W-:Y:S01]  /*70a0*/  F2F.F16.F32 R203, R203 ;  /* 0x000000cb00cb7304 */ /* 0x000fe20000200800 */
[----:B--2---:R-:W-:Y:S01]  /*70b0*/  IMAD.WIDE.U32 R4, R8, 0x10000, RZ ;  /* 0x0001000008047825 */ /* 0x004fe200078e00ff */
[----:B------:R-:W-:Y:S02]  /*70c0*/  FSEL R0, R153, RZ, P4 ;  /* 0x000000ff99007208 */ /* 0x000fe40002000000 */
[----:B------:R-:W-:Y:S01]  /*70d0*/  LOP3.LUT R10, R4, R9, RZ, 0xfc, !PT ;  /* 0x00000009040a7212 */ /* 0x000fe200078efcff */
[----:B------:R-:W-:-:S03]  /*70e0*/  IMAD.WIDE.U32 R8, R14, 0x10000, RZ ;  /* 0x000100000e087825 */ /* 0x000fc600078e00ff */
[----:B------:R-:W0:Y:S01]  /*70f0*/  F2F.F16.F32 R32, R163 ;  /* 0x000000a300207304 */ /* 0x000e220000200800 */
[----:B------:R-:W-:Y:S01]  /*7100*/  LOP3.LUT R4, R6, R13, RZ, 0xfc, !PT ;  /* 0x0000000d06047212 */ /* 0x000fe200078efcff */
[----:B------:R-:W-:Y:S01]  /*7110*/  IMAD.WIDE.U32 R12, R16, 0x10000, RZ ;  /* 0x00010000100c7825 */ /* 0x000fe200078e00ff */
[----:B------:R-:W-:Y:S02]  /*7120*/  LOP3.LUT R6, R8, R15, RZ, 0xfc, !PT ;  /* 0x0000000f08067212 */ /* 0x000fe400078efcff */
[----:B------:R-:W-:Y:S01]  /*7130*/  LOP3.LUT R11, R149, R5, RZ, 0xfc, !PT ;  /* 0x00000005950b7212 */ /* 0x000fe200078efcff */
[----:B------:R-:W-:Y:S02]  /*7140*/  IMAD.WIDE.U32 R14, R132, 0x10000, RZ ;  /* 0x00010000840e7825 */ /* 0x000fe400078e00ff */
[----:B------:R-:W-:Y:S01]  /*7150*/  F2F.F16.F32 R34, R34 ;  /* 0x0000002200227304 */ /* 0x000fe20000200800 */
[----:B------:R-:W-:Y:S01]  /*7160*/  LOP3.LUT R8, R12, R17, RZ, 0xfc, !PT ;  /* 0x000000110c087212 */ /* 0x000fe200078efcff */
[----:B-1----:R-:W-:Y:S01]  /*7170*/  IMAD.WIDE.U32 R16, R134, 0x10000, RZ ;  /* 0x0001000086107825 */ /* 0x002fe200078e00ff */
[----:B------:R-:W-:-:S02]  /*7180*/  LOP3.LUT R5, R33, R7, RZ, 0xfc, !PT ;  /* 0x0000000721057212 */ /* 0x000fc400078efcff */
[----:B------:R-:W-:Y:S01]  /*7190*/  LOP3.LUT R12, R14, R19, RZ, 0xfc, !PT ;  /* 0x000000130e0c7212 */ /* 0x000fe200078efcff */
[----:B---3--:R-:W-:Y:S02]  /*71a0*/  IMAD.WIDE.U32 R18, R128, 0x10000, RZ ;  /* 0x0001000080127825 */ /* 0x008fe400078e00ff */
[----:B------:R-:W1:Y:S01]  /*71b0*/  F2F.F16.F32 R197, R197 ;  /* 0x000000c500c57304 */ /* 0x000e620000200800 */
[----:B0-----:R-:W-:Y:S02]  /*71c0*/  PRMT R203, R203, 0x5410, R32 ;  /* 0x00005410cbcb7816 */ /* 0x001fe40000000020 */
[----:B------:R-:W-:Y:S01]  /*71d0*/  LOP3.LUT R14, R16, R35, RZ, 0xfc, !PT ;  /* 0x00000023100e7212 */ /* 0x000fe200078efcff */
[----:B------:R-:W0:Y:S01]  /*71e0*/  LDC.64 R32, c[0x0][0x478] ;  /* 0x00011e00ff207b82 */ /* 0x000e220000000a00 */
[----:B------:R-:W-:Y:S02]  /*71f0*/  PRMT R151, R151, 0x5410, R146 ;  /* 0x0000541097977816 */ /* 0x000fe40000000092 */
[----:B------:R-:W-:Y:S01]  /*7200*/  LOP3.LUT R7, R179, R9, RZ, 0xfc, !PT ;  /* 0x00000009b3077212 */ /* 0x000fe200078efcff */
[----:B------:R-:W2:Y:S01]  /*7210*/  F2F.F16.F32 R40, R40 ;  /* 0x0000002800287304 */ /* 0x000ea20000200800 */
[----:B------:R-:W-:-:S02]  /*7220*/  LOP3.LUT R9, R183, R13, RZ, 0xfc, !PT ;  /* 0x0000000db7097212 */ /* 0x000fc400078efcff */
[----:B------:R-:W-:Y:S02]  /*7230*/  LOP3.LUT R13, R161, R15, RZ, 0xfc, !PT ;  /* 0x0000000fa10d7212 */ /* 0x000fe400078efcff */
[----:B------:R-:W-:Y:S02]  /*7240*/  LOP3.LUT R15, R143, R17, RZ, 0xfc, !PT ;  /* 0x000000118f0f7212 */ /* 0x000fe400078efcff */
[----:B-1----:R-:W-:Y:S01]  /*7250*/  PRMT R197, R34, 0x5410, R197 ;  /* 0x0000541022c57816 */ /* 0x002fe200000000c5 */
[----:B------:R-:W-:Y:S01]  /*7260*/  F2F.F16.F32 R140, R140 ;  /* 0x0000008c008c7304 */ /* 0x000fe20000200800 */
[----:B------:R-:W1:Y:S01]  /*7270*/  LDC.64 R34, c[0x0][0x468] ;  /* 0x00011a00ff227b82 */ /* 0x000e620000000a00 */
[----:B------:R-:W-:Y:S02]  /*7280*/  LOP3.LUT R17, R151, R19, RZ, 0xfc, !PT ;  /* 0x0000001397117212 */ /* 0x000fe400078efcff */
[----:B------:R-:W-:Y:S01]  /*7290*/  LOP3.LUT R16, R18, R37, RZ, 0xfc, !PT ;  /* 0x0000002512107212 */ /* 0x000fe200078efcff */
[----:B--2---:R-:W-:-:S03]  /*72a0*/  IMAD.WIDE.U32 R18, R40, 0x10000, RZ ;  /* 0x0001000028127825 */ /* 0x004fc600078e00ff */
[----:B------:R-:W2:Y:S08]  /*72b0*/  F2F.F16.F32 R141, R141 ;  /* 0x0000008d008d7304 */ /* 0x000eb00000200800 */
[----:B------:R-:W3:Y:S01]  /*72c0*/  F2F.F16.F32 R152, R152 ;  /* 0x0000009800987304 */ /* 0x000ee20000200800 */
[----:B--2---:R-:W-:-:S07]  /*72d0*/  PRMT R141, R140, 0x5410, R141 ;  /* 0x000054108c8d7816 */ /* 0x004fce000000008d */
[----:B------:R-:W2:Y:S01]  /*72e0*/  F2F.F16.F32 R175, R175 ;  /* 0x000000af00af7304 */ /* 0x000ea20000200800 */
[----:B------:R-:W-:Y:S01]  /*72f0*/  LOP3.LUT R19, R141, R19, RZ, 0xfc, !PT ;  /* 0x000000138d137212 */ /* 0x000fe200078efcff */
[----:B---3--:R-:W-:-:S06]  /*7300*/  IMAD.WIDE.U32 R152, R152, 0x10000, RZ ;  /* 0x0001000098987825 */ /* 0x008fcc00078e00ff */
[----:B------:R-:W3:Y:S01]  /*7310*/  F2F.F16.F32 R145, R145 ;  /* 0x0000009100917304 */ /* 0x000ee20000200800 */
[----:B--2---:R-:W-:-:S07]  /*7320*/  IMAD.WIDE.U32 R140, R175, 0x10000, RZ ;  /* 0x00010000af8c7825 */ /* 0x004fce00078e00ff */
[----:B------:R3:W2:Y:S01]  /*7330*/  F2F.F16.F32 R142, R36 ;  /* 0x00000024008e7304 */ /* 0x0006a20000200800 */
[----:B------:R-:W-:-:S07]  /*7340*/  LOP3.LUT R141, R203, R141, RZ, 0xfc, !PT ;  /* 0x0000008dcb8d7212 */ /* 0x000fce00078efcff */
[----:B------:R-:W4:Y:S01]  /*7350*/  F2F.F16.F32 R41, R41 ;  /* 0x0000002900297304 */ /* 0x000f220000200800 */
[----:B---3--:R-:W-:-:S04]  /*7360*/  IMAD.WIDE.U32 R36, R145, 0x10000, RZ ;  /* 0x0001000091247825 */ /* 0x008fc800078e00ff */
[----:B--2---:R-:W-:-:S03]  /*7370*/  IMAD.WIDE.U32 R142, R142, 0x10000, RZ ;  /* 0x000100008e8e7825 */ /* 0x004fc600078e00ff */
[----:B------:R-:W-:Y:S01]  /*7380*/  F2F.F16.F32 R147, R147 ;  /* 0x0000009300937304 */ /* 0x000fe20000200800 */
[----:B----4-:R-:W-:-:S07]  /*7390*/  LOP3.LUT R18, R18, R41, RZ, 0xfc, !PT ;  /* 0x0000002912127212 */ /* 0x010fce00078efcff */
[----:B------:R-:W2:Y:S08]  /*73a0*/  F2F.F16.F32 R148, R148 ;  /* 0x0000009400947304 */ /* 0x000eb00000200800 */
[----:B------:R-:W-:Y:S01]  /*73b0*/  F2F.F16.F32 R154, R154 ;  /* 0x0000009a009a7304 */ /* 0x000fe20000200800 */
[----:B--2---:R-:W-:-:S07]  /*73c0*/  PRMT R147, R147, 0x5410, R148 ;  /* 0x0000541093937816 */ /* 0x004fce0000000094 */
[----:B------:R-:W2:Y:S01]  /*73d0*/  F2F.F16.F32 R171, R171 ;  /* 0x000000ab00ab7304 */ /* 0x000ea20000200800 */
[----:B0-----:R-:W-:Y:S01]  /*73e0*/  IMAD.WIDE.U32 R148, R135, 0x8, R32 ;  /* 0x0000000887947825 */ /* 0x001fe200078e0020 */
[----:B------:R-:W-:-:S06]  /*73f0*/  LOP3.LUT R37, R147, R37, RZ, 0xfc, !PT ;  /* 0x0000002593257212 */ /* 0x000fcc00078efcff */
[----:B------:R-:W0:Y:S01]  /*7400*/  F2F.F16.F32 R156, R156 ;  /* 0x0000009c009c7304 */ /* 0x000e220000200800 */
[----:B--2---:R-:W-:-:S07]  /*7410*/  PRMT R171, R154, 0x5410, R171 ;  /* 0x000054109aab7816 */ /* 0x004fce00000000ab */
[----:B------:R-:W-:Y:S01]  /*7420*/  F2F.F16.F32 R38, R38 ;  /* 0x0000002600267304 */ /* 0x000fe20000200800 */
[----:B0-----:R-:W-:-:S07]  /*7430*/  IMAD.WIDE.U32 R40, R156, 0x10000, RZ ;  /* 0x000100009c287825 */ /* 0x001fce00078e00ff */
[----:B------:R-:W0:Y:S01]  /*7440*/  F2F.F16.F32 R165, R165 ;  /* 0x000000a500a57304 */ /* 0x000e220000200800 */
[----:B------:R-:W-:-:S07]  /*7450*/  LOP3.LUT R41, R197, R41, RZ, 0xfc, !PT ;  /* 0x00000029c5297212 */ /* 0x000fce00078efcff */
[----:B------:R-:W2:Y:S01]  /*7460*/  F2F.F16.F32 R144, R144 ;  /* 0x0000009000907304 */ /* 0x000ea20000200800 */
[----:B0-----:R-:W-:-:S07]  /*7470*/  PRMT R165, R38, 0x5410, R165 ;  /* 0x0000541026a57816 */ /* 0x001fce00000000a5 */
[----:B------:R-:W0:Y:S01]  /*7480*/  F2F.F16.F32 R155, R155 ;  /* 0x0000009b009b7304 */ /* 0x000e220000200800 */
[----:B--2---:R-:W-:-:S07]  /*7490*/  LOP3.LUT R38, R152, R144, RZ, 0xfc, !PT ;  /* 0x0000009098267212 */ /* 0x004fce00078efcff */
[----:B------:R-:W2:Y:S01]  /*74a0*/  F2F.F16.F32 R39, R39 ;  /* 0x0000002700277304 */ /* 0x000ea20000200800 */
[----:B0-----:R-:W-:-:S07]  /*74b0*/  LOP3.LUT R140, R140, R155, RZ, 0xfc, !PT ;  /* 0x0000009b8c8c7212 */ /* 0x001fce00078efcff */
[----:B------:R0:W3:Y:S01]  /*74c0*/  F2F.F16.F32 R159, R157 ;  /* 0x0000009d009f7304 */ /* 0x0000e20000200800 */
[----:B------:R-:W-:Y:S01]  /*74d0*/  IMAD.WIDE.U32 R154, R127, 0x8, R32 ;  /* 0x000000087f9a7825 */ /* 0x000fe200078e0020 */
[----:B--2---:R-:W-:-:S06]  /*74e0*/  LOP3.LUT R36, R36, R39, RZ, 0xfc, !PT ;  /* 0x0000002724247212 */ /* 0x004fcc00078efcff */
[----:B------:R-:W-:Y:S01]  /*74f0*/  F2F.F16.F32 R173, R173 ;  /* 0x000000ad00ad7304 */ /* 0x000fe20000200800 */
[----:B0-----:R-:W-:Y:S01]  /*7500*/  IMAD.WIDE.U32 R156, R129, 0x8, R32 ;  /* 0x00000008819c7825 */ /* 0x001fe200078e0020 */
[----:B------:R-:W-:-:S03]  /*7510*/  LOP3.LUT R39, R171, R153, RZ, 0xfc, !PT ;  /* 0x00000099ab277212 */ /* 0x000fc600078efcff */
[----:B-1----:R-:W-:Y:S01]  /*7520*/  IMAD.WIDE.U32 R128, R129, 0x8, R34 ;  /* 0x0000000881807825 */ /* 0x002fe200078e0022 */
[----:B------:R0:W-:Y:S01]  /*7530*/  STG.E.64 desc[UR4][R156.64], R10 ;  /* 0x0000000a9c007986 */ /* 0x0001e2000c101b04 */
[----:B---3--:R-:W-:Y:S01]  /*7540*/  LOP3.LUT R144, R142, R159, RZ, 0xfc, !PT ;  /* 0x0000009f8e907212 */ /* 0x008fe200078efcff */
[----:B------:R-:W1:Y:S01]  /*7550*/  F2F.F16.F32 R158, R158 ;  /* 0x0000009e009e7304 */ /* 0x000e620000200800 */
[C---:B------:R-:W-:Y:S01]  /*7560*/  IMAD.WIDE.U32 R152, R139.reuse, 0x8, R32 ;  /* 0x000000088b987825 */ /* 0x040fe200078e0020 */
[----:B------:R2:W-:Y:S03]  /*7570*/  STG.E.64 desc[UR4][R128.64], R18 ;  /* 0x0000001280007986 */ /* 0x0005e6000c101b04 */
[--C-:B------:R-:W-:Y:S01]  /*7580*/  IMAD.WIDE.U32 R138, R139, 0x8, R34.reuse ;  /* 0x000000088b8a7825 */ /* 0x100fe200078e0022 */
[----:B------:R2:W-:Y:S02]  /*7590*/  STG.E.64 desc[UR4][R154.64], R4 ;  /* 0x000000049a007986 */ /* 0x0005e4000c101b04 */
[----:B------:R-:W3:Y:S01]  /*75a0*/  F2F.F16.F32 R0, R0 ;  /* 0x0000000000007304 */ /* 0x000ee20000200800 */
[----:B0-----:R-:W-:Y:S01]  /*75b0*/  IMAD.WIDE.U32 R10, R135, 0x8, R34 ;  /* 0x00000008870a7825 */ /* 0x001fe200078e0022 */
[----:B-1----:R-:W-:-:S06]  /*75c0*/  PRMT R173, R173, 0x5410, R158 ;  /* 0x00005410adad7816 */ /* 0x002fcc000000009e */
[----:B------:R-:W0:Y:S01]  /*75d0*/  F2F.F16.F32 R150, R150 ;  /* 0x0000009600967304 */ /* 0x000e220000200800 */
[----:B------:R-:W-:Y:S01]  /*75e0*/  IMAD.WIDE.U32 R158, R127, 0x8, R34 ;  /* 0x000000087f9e7825 */ /* 0x000fe200078e0022 */
[----:B------:R-:W-:-:S03]  /*75f0*/  LOP3.LUT R145, R173, R143, RZ, 0xfc, !PT ;  /* 0x0000008fad917212 */ /* 0x000fc600078efcff */
[----:B------:R-:W-:Y:S01]  /*7600*/  IMAD.WIDE.U32 R134, R131, 0x8, R34 ;  /* 0x0000000883867825 */ /* 0x000fe200078e0022 */
[----:B------:R2:W-:Y:S02]  /*7610*/  STG.E.64 desc[UR4][R158.64], R36 ;  /* 0x000000249e007986 */ /* 0x0005e4000c101b04 */
[----:B------:R-:W1:Y:S01]  /*7620*/  F2F.F16.F32 R169, R169 ;  /* 0x000000a900a97304 */ /* 0x000e620000200800 */
[----:B---3--:R-:W-:Y:S01]  /*7630*/  IMAD.WIDE.U32 R146, R0, 0x10000, RZ ;  /* 0x0001000000927825 */ /* 0x008fe200078e00ff */
[----:B------:R2:W-:Y:S04]  /*7640*/  STG.E.64 desc[UR4][R152.64], R6 ;  /* 0x0000000698007986 */ /* 0x0005e8000c101b04 */
[----:B------:R-:W-:Y:S01]  /*7650*/  LOP3.LUT R143, R165, R147, RZ, 0xfc, !PT ;  /* 0x00000093a58f7212 */ /* 0x000fe200078efcff */
[----:B------:R2:W-:Y:S01]  /*7660*/  STG.E.64 desc[UR4][R138.64], R38 ;  /* 0x000000268a007986 */ /* 0x0005e2000c101b04 */
[----:B0-----:R-:W-:Y:S01]  /*7670*/  LOP3.LUT R40, R40, R150, RZ, 0xfc, !PT ;  /* 0x0000009628287212 */ /* 0x001fe200078efcff */
[----:B------:R-:W-:-:S04]  /*7680*/  IMAD.WIDE.U32 R150, R137, 0x8, R32 ;  /* 0x0000000889967825 */ /* 0x000fc800078e0020 */
[----:B------:R-:W-:Y:S01]  /*7690*/  IMAD.WIDE.U32 R136, R137, 0x8, R34 ;  /* 0x0000000889887825 */ /* 0x000fe200078e0022 */
[----:B------:R2:W-:Y:S01]  /*76a0*/  STG.E.64 desc[UR4][R150.64], R8 ;  /* 0x0000000896007986 */ /* 0x0005e2000c101b04 */
[----:B-1----:R-:W-:Y:S02]  /*76b0*/  LOP3.LUT R142, R146, R169, RZ, 0xfc, !PT ;  /* 0x000000a9928e7212 */ /* 0x002fe400078efcff */
[--C-:B------:R-:W-:Y:S01]  /*76c0*/  IMAD.WIDE.U32 R146, R131, 0x8, R32.reuse ;  /* 0x0000000883927825 */ /* 0x100fe200078e0020 */
[----:B------:R2:W-:Y:S03]  /*76d0*/  STG.E.64 desc[UR4][R136.64], R40 ;  /* 0x0000002888007986 */ /* 0x0005e6000c101b04 */
[C---:B------:R-:W-:Y:S01]  /*76e0*/  IMAD.WIDE.U32 R32, R133.reuse, 0x8, R32 ;  /* 0x0000000885207825 */ /* 0x040fe200078e0020 */
[----:B------:R2:W-:Y:S03]  /*76f0*/  STG.E.64 desc[UR4][R148.64], R12 ;  /* 0x0000000c94007986 */ /* 0x0005e6000c101b04 */
[----:B------:R-:W-:Y:S01]  /*7700*/  IMAD.WIDE.U32 R34, R133, 0x8, R34 ;  /* 0x0000000885227825 */ /* 0x000fe200078e0022 */
[----:B------:R2:W-:Y:S04]  /*7710*/  STG.E.64 desc[UR4][R10.64], R140 ;  /* 0x0000008c0a007986 */ /* 0x0005e8000c101b04 */
[----:B------:R2:W-:Y:S04]  /*7720*/  STG.E.64 desc[UR4][R146.64], R14 ;  /* 0x0000000e92007986 */ /* 0x0005e8000c101b04 */
[----:B------:R2:W-:Y:S04]  /*7730*/  STG.E.64 desc[UR4][R134.64], R144 ;  /* 0x0000009086007986 */ /* 0x0005e8000c101b04 */
[----:B------:R2:W-:Y:S04]  /*7740*/  STG.E.64 desc[UR4][R32.64], R16 ;  /* 0x0000001020007986 */ /* 0x0005e8000c101b04 */
[----:B------:R2:W-:Y:S02]  /*7750*/  STG.E.64 desc[UR4][R34.64], R142 ;  /* 0x0000008e22007986 */ /* 0x0005e4000c101b04 */
.L_x_2097:
        /* <DEDUP_REMOVED lines=49> */
.L_x_2094:
        /* <DEDUP_REMOVED lines=23> */
.L_x_2100:
        /* <DEDUP_REMOVED lines=10> */
.L_x_14315:


//--------------------- .text._ZN10layer_norm22ln_bwd_finalize_kernelINS_22Kernel_traits_finalizeILj7168E6__halfS2_S2_S2_fjLb0ELj1024ELj4ENS_18Kernel_traits_baseILj7168ES2_S2_S2_S2_fjLj1024EEEEELb0ELb0EEEvNS_9BwdParamsE --------------------------
	.section	.text._ZN10layer_norm22ln_bwd_finalize_kernelINS_22Kernel_traits_finalizeILj7168E6__halfS2_S2_S2_fjLb0ELj1024ELj4ENS_18Kernel_traits_baseILj7168ES2_S2_S2_S2_fjLj1024EEEEELb0ELb0EEEvNS_9BwdParamsE,"ax",@progbits
	.align	128
        .global         _ZN10layer_norm22ln_bwd_finalize_kernelINS_22Kernel_traits_finalizeILj7168E6__halfS2_S2_S2_fjLb0ELj1024ELj4ENS_18Kernel_traits_baseILj7168ES2_S2_S2_S2_fjLj1024EEEEELb0ELb0EEEvNS_9BwdParamsE
        .type           _ZN10layer_norm22ln_bwd_finalize_kernelINS_22Kernel_traits_finalizeILj7168E6__halfS2_S2_S2_fjLb0ELj1024ELj4ENS_18Kernel_traits_baseILj7168ES2_S2_S2_S2_fjLj1024EEEEELb0ELb0EEEvNS_9BwdParamsE,@function
        .size           _ZN10layer_norm22ln_bwd_finalize_kernelINS_22Kernel_traits_finalizeILj7168E6__halfS2_S2_S2_fjLb0ELj1024ELj4ENS_18Kernel_traits_baseILj7168ES2_S2_S2_S2_fjLj1024EEEEELb0ELb0EEEvNS_9BwdParamsE,(.L_x_14316 - _ZN10layer_norm22ln_bwd_finalize_kernelINS_22Kernel_traits_finalizeILj7168E6__halfS2_S2_S2_fjLb0ELj1024ELj4ENS_18Kernel_traits_baseILj7168ES2_S2_S2_S2_fjLj1024EEEEELb0ELb0EEEvNS_9BwdParamsE)
        .other          _ZN10layer_norm22ln_bwd_finalize_kernelINS_22Kernel_traits_finalizeILj7168E6__halfS2_S2_S2_fjLb0ELj1024ELj4ENS_18Kernel_traits_baseILj7168ES2_S2_S2_S2_fjLj1024EEEEELb0ELb0EEEvNS_9BwdParamsE,@"STO_CUDA_ENTRY STV_DEFAULT"
_ZN10layer_norm22ln_bwd_finalize_kernelINS_22Kernel_traits_finalizeILj7168E6__halfS2_S2_S2_fjLb0ELj1024ELj4ENS_18Kernel_traits_baseILj7168ES2_S2_S2_S2_fjLj1024EEEEELb0ELb0EEEvNS_9BwdParamsE:
.text._ZN10layer_norm22ln_bwd_finalize_kernelINS_22Kernel_traits_finalizeILj7168E6__halfS2_S2_S2_fjLb0ELj1024ELj4ENS_18Kernel_traits_baseILj7168ES2_S2_S2_S2_fjLj1024EEEEELb0ELb0EEEvNS_9BwdParamsE:
        /* <DEDUP_REMOVED lines=78> */
.L_x_2105:
        /* <DEDUP_REMOVED lines=118> */
.L_x_2104:
[----:B------:R-:W-:Y:S05]  /*0c40*/  BSYNC.RECONVERGENT B1 ;  /* 0x0000000000017941 */ /* 0x000fea0003800200 */
.L_x_2103:
        /* <DEDUP_REMOVED lines=68> */
.L_x_2107:
[----:B------:R-:W-:Y:S05]  /*1090*/  BSYNC.RECONVERGENT B1 ;  /* 0x0000000000017941 */ /* 0x000fea0003800200 */
.L_x_2106:
        /* <DEDUP_REMOVED lines=37> */
.L_x_2109:
[----:B------:R-:W-:Y:S05]  /*12f0*/  BSYNC.RECONVERGENT B1 ;  /* 0x0000000000017941 */ /* 0x000fea0003800200 */
.L_x_2108:
[----:B------:R-:W-:Y:S05]  /*1300*/  @!P1 BRA `(.L_x_2102) ;  /* 0x00000000003c9947 */ /* 0x000fea0003800000 */
[----:B------:R-:W0:Y:S01]  /*1310*/  LDC.64 R8, c[0x0][0x440] ;  /* 0x00011000ff087b82 */ /* 0x000e220000000a00 */
[----:B------:R-:W-:Y:S01]  /*1320*/  IMAD R2, R2, R54, R7 ;  /* 0x0000003602027224 */ /* 0x000fe200078e0207 */
[----:B------:R-:W-:-:S04]  /*1330*/  IADD3 R0, PT, PT, -R0, RZ, RZ ;  /* 0x000000ff00007210 */ /* 0x000fc80007ffe1ff */
[----:B------:R-:W-:Y:S02]  /*1340*/  IADD3 R13, PT, PT, R57, R2, RZ ;  /* 0x00000002390d7210 */ /* 0x000fe40007ffe0ff */
[----:B------:R-:W1:Y:S05]  /*1350*/  LDC.64 R10, c[0x0][0x448] ;  /* 0x00011200ff0a7b82 */ /* 0x000e6a0000000a00 */
.L_x_2110:
        /* <DEDUP_REMOVED lines=10> */
.L_x_2102:
[----:B------:R-:W-:Y:S05]  /*1400*/  BSYNC.RECONVERGENT B0 ;  /* 0x0000000000007941 */ /* 0x000fea0003800200 */
.L_x_2101:
        /* <DEDUP_REMOVED lines=57> */
[----:B0-----:R-:W-:Y:S02]  /*17a0*/  F2FP.F16.F32.PACK_AB R7, R7, R6 ;  /* 0x000000060707723e */ /* 0x001fe400000000ff */
[----:B--2---:R-:W-:-:S03]  /*17b0*/  F2FP.F16.F32.PACK_AB R11, R11, R10 ;  /* 0x0000000a0b0b723e */ /* 0x004fc600000000ff */
[----:B------:R-:W-:Y:S04]  /*17c0*/  STG.E desc[UR6][R2.64], R7 ;  /* 0x0000000702007986 */ /* 0x000fe8000c101906 */
[----:B------:R-:W-:Y:S01]  /*17d0*/  STG.E desc[UR6][R4.64], R11 ;  /* 0x0000000b04007986 */ /* 0x000fe2000c101906 */
[----:B------:R-:W-:Y:S05]  /*17e0*/  EXIT ;  /* 0x000000000000794d */ /* 0x000fea0003800000 */
.L_x_2111:
        /* <DEDUP_REMOVED lines=9> */
.L_x_14316:


//--------------------- .text._ZN10layer_norm13ln_bwd_kernelINS_13Kernel_traitsI6__halfS2_S2_S2_fjLj7168ELj1ELj1ELj8ELj8ENS_18Kernel_traits_baseILj7168ES2_S2_S2_S2_fjLj256EEEEELb1ELb0ELb1ELb0EEEvNS_9BwdParamsE --------------------------
	.section	.text._ZN10layer_norm13ln_bwd_kernelINS_13Kernel_traitsI6__halfS2_S2_S2_fjLj7168ELj1ELj1ELj8ELj8ENS_18Kernel_traits_baseILj7168ES2_S2_S2_S2_fjLj256EEEEELb1ELb0ELb1ELb0EEEvNS_9BwdParamsE,"ax",@progbits
	.align	128
        .global         _ZN10layer_norm13ln_bwd_kernelINS_13Kernel_traitsI6__halfS2_S2_S2_fjLj7168ELj1ELj1ELj8ELj8ENS_18Kernel_traits_baseILj7168ES2_S2_S2_S2_fjLj256EEEEELb1ELb0ELb1ELb0EEEvNS_9BwdParamsE
        .type           _ZN10layer_norm13ln_bwd_kernelINS_13Kernel_traitsI6__halfS2_S2_S2_fjLj7168ELj1ELj1ELj8ELj8ENS_18Kernel_traits_baseILj7168ES2_S2_S2_S2_fjLj256EEEEELb1ELb0ELb1ELb0EEEvNS_9BwdParamsE,@function
        .size           _ZN10layer_norm13ln_bwd_kernelINS_13Kernel_traitsI6__halfS2_S2_S2_fjLj7168ELj1ELj1ELj8ELj8ENS_18Kernel_traits_baseILj7168ES2_S2_S2_S2_fjLj256EEEEELb1ELb0ELb1ELb0EEEvNS_9BwdParamsE,(.L_x_14317 - _ZN10layer_norm13ln_bwd_kernelINS_13Kernel_traitsI6__halfS2_S2_S2_fjLj7168ELj1ELj1ELj8ELj8ENS_18Kernel_traits_baseILj7168ES2_S2_S2_S2_fjLj256EEEEELb1ELb0ELb1ELb0EEEvNS_9BwdParamsE)
        .other          _ZN10layer_norm13ln_bwd_kernelINS_13Kernel_traitsI6__halfS2_S2_S2_fjLj7168ELj1ELj1ELj8ELj8ENS_18Kernel_traits_baseILj7168ES2_S2_S2_S2_fjLj256EEEEELb1ELb0ELb1ELb0EEEvNS_9BwdParamsE,@"STO_CUDA_ENTRY STV_DEFAULT"
_ZN10layer_norm13ln_bwd_kernelINS_13Kernel_traitsI6__halfS2_S2_S2_fjLj7168ELj1ELj1ELj8ELj8ENS_18Kernel_traits_baseILj7168ES2_S2_S2_S2_fjLj256EEEEELb1ELb0ELb1ELb0EEEvNS_9BwdParamsE:
.text._ZN10layer_norm13ln_bwd_kernelINS_13Kernel_traitsI6__halfS2_S2_S2_fjLj7168ELj1ELj1ELj8ELj8ENS_18Kernel_traits_baseILj7168ES2_S2_S2_S2_fjLj256EEEEELb1ELb0ELb1ELb0EEEvNS_9BwdParamsE:
        /* <DEDUP_REMOVED lines=24> */
[----:B------:R-:W4:Y:S01]  /*0180*/  @P0 LDC.64 R8, c[0x0][0x3d0] ;  /* 0x0000f400ff080b82 */ /* 0x000f220000000a00 */
[----:B0-----:R-:W-:-:S07]  /*0190*/  @P6 IMAD.WIDE.U32 R2, R19, 0x8, R2 ;  /* 0x0000000813026825 */ /* 0x001fce00078e0002 */
[----:B------:R-:W0:Y:S01]  /*01a0*/  @P1 LDC.64 R10, c[0x0][0x3d0] ;  /* 0x0000f400ff0a1b82 */ /* 0x000e220000000a00 */
[----:B------:R-:W-:Y:S01]  /*01b0*/  @P6 LOP3.LUT R19, R19, 0x100, RZ, 0xfc, !PT ;  /* 0x0000010013136812 */ /* 0x000fe200078efcff */
[----:B--2---:R-:W5:Y:S04]  /*01c0*/  @P6 LDG.E.64 R60, desc[UR10][R2.64] ;  /* 0x0000000a023c6981 */ /* 0x004f68000c1e1b00 */
[C---:B-1----:R-:W-:Y:S02]  /*01d0*/  @P5 IMAD.WIDE.U32 R6, R19.reuse, 0x8, R4 ;  /* 0x0000000813065825 */ /* 0x042fe400078e0004 */
[----:B------:R-:W1:Y:S01]  /*01e0*/  @P2 LDC.64 R12, c[0x0][0x3d0] ;  /* 0x0000f400ff0c2b82 */ /* 0x000e620000000a00 */
[----:B------:R-:W-:Y:S02]  /*01f0*/  @P5 IADD3 R19, PT, PT, R19, 0x100, RZ ;  /* 0x0000010013135810 */ /* 0x000fe40007ffe0ff */
[----:B------:R-:W-:-:S02]  /*0200*/  CS2R R22, SRZ ;  /* 0x0000000000167805 */ /* 0x000fc4000001ff00 */
[----:B------:R-:W-:Y:S01]  /*0210*/  CS2R R24, SRZ ;  /* 0x0000000000187805 */ /* 0x000fe2000001ff00 */
[----:B------:R2:W5:Y:S01]  /*0220*/  @P5 LDG.E.64 R62, desc[UR10][R6.64] ;  /* 0x0000000a063e5981 */ /* 0x000562000c1e1b00 */
[C---:B----4-:R-:W-:Y:S01]  /*0230*/  @P0 IMAD.WIDE.U32 R8, R19.reuse, 0x8, R8 ;  /* 0x0000000813080825 */ /* 0x050fe200078e0008 */
[----:B------:R-:W4:Y:S01]  /*0240*/  @P3 LDC.64 R16, c[0x0][0x3d0] ;  /* 0x0000f400ff103b82 */ /* 0x000f220000000a00 */
[----:B------:R-:W-:Y:S02]  /*0250*/  @P0 IADD3 R19, PT, PT, R19, 0x100, RZ ;  /* 0x0000010013130810 */ /* 0x000fe40007ffe0ff */
[----:B------:R-:W-:Y:S02]  /*0260*/  CS2R R26, SRZ ;  /* 0x00000000001a7805 */ /* 0x000fe4000001ff00 */
[----:B------:R-:W-:Y:S01]  /*0270*/  CS2R R28, SRZ ;  /* 0x00000000001c7805 */ /* 0x000fe2000001ff00 */
[----:B------:R3:W5:Y:S02]  /*0280*/  @P0 LDG.E.64 R64, desc[UR10][R8.64] ;  /* 0x0000000a08400981 */ /* 0x000764000c1e1b00 */
[----:B------:R-:W4:Y:S01]  /*0290*/  @P4 LDC.64 R4, c[0x0][0x3d0] ;  /* 0x0000f400ff044b82 */ /* 0x000f220000000a00 */
[----:B0-----:R-:W-:-:S04]  /*02a0*/  @P1 IMAD.WIDE.U32 R10, R19, 0x8, R10 ;  /* 0x00000008130a1825 */ /* 0x001fc800078e000a */
[----:B------:R-:W-:Y:S01]  /*02b0*/  @P1 VIADD R19, R19, 0x100 ;  /* 0x0000010013131836 */ /* 0x000fe20000000000 */
[----:B------:R0:W5:Y:S02]  /*02c0*/  @P1 LDG.E.64 R66, desc[UR10][R10.64] ;  /* 0x0000000a0a421981 */ /* 0x000164000c1e1b00 */
[----:B------:R-:W0:Y:S01]  /*02d0*/  S2UR UR4, SR_CTAID.X ;  /* 0x00000000000479c3 */ /* 0x000e220000002500 */
[C---:B-1----:R-:W-:Y:S01]  /*02e0*/  @P2 IMAD.WIDE.U32 R14, R19.reuse, 0x8, R12 ;  /* 0x00000008130e2825 */ /* 0x042fe200078e000c */
[----:B------:R-:W-:Y:S02]  /*02f0*/  @P2 IADD3 R19, PT, PT, R19, 0x100, RZ ;  /* 0x0000010013132810 */ /* 0x000fe40007ffe0ff */
[----:B--2---:R-:W-:Y:S02]  /*0300*/  CS2R R6, SRZ ;  /* 0x0000000000067805 */ /* 0x004fe4000001ff00 */
[----:B---3--:R-:W-:Y:S02]  /*0310*/  CS2R R8, SRZ ;  /* 0x0000000000087805 */ /* 0x008fe4000001ff00 */
[----:B------:R-:W-:Y:S01]  /*0320*/  CS2R R30, SRZ ;  /* 0x00000000001e7805 */ /* 0x000fe2000001ff00 */
[----:B------:R1:W5:Y:S01]  /*0330*/  @P2 LDG.E.64 R68, desc[UR10][R14.64] ;  /* 0x0000000a0e442981 */ /* 0x000362000c1e1b00 */
[C---:B----4-:R-:W-:Y:S01]  /*0340*/  @P3 IMAD.WIDE.U32 R16, R19.reuse, 0x8, R16 ;  /* 0x0000000813103825 */ /* 0x050fe200078e0010 */
[----:B------:R-:W-:-:S02]  /*0350*/  @P3 IADD3 R19, PT, PT, R19, 0x100, RZ ;  /* 0x0000010013133810 */ /* 0x000fc40007ffe0ff */
[----:B0-----:R-:W-:Y:S02]  /*0360*/  CS2R R10, SRZ ;  /* 0x00000000000a7805 */ /* 0x001fe4000001ff00 */
[----:B------:R-:W-:Y:S02]  /*0370*/  CS2R R32, SRZ ;  /* 0x0000000000207805 */ /* 0x000fe4000001ff00 */
[----:B------:R-:W-:Y:S01]  /*0380*/  CS2R R34, SRZ ;  /* 0x0000000000227805 */ /* 0x000fe2000001ff00 */
[----:B------:R-:W5:Y:S01]  /*0390*/  @P3 LDG.E.64 R70, desc[UR10][R16.64] ;  /* 0x0000000a10463981 */ /* 0x000f62000c1e1b00 */
[----:B------:R-:W-:-:S05]  /*03a0*/  @P4 IMAD.WIDE.U32 R12, R19, 0x8, R4 ;  /* 0x00000008130c4825 */ /* 0x000fca00078e0004 */
[----:B------:R0:W5:Y:S01]  /*03b0*/  @P4 LDG.E.64 R72, desc[UR10][R12.64] ;  /* 0x0000000a0c484981 */ /* 0x000162000c1e1b00 */
[----:B------:R-:W-:-:S04]  /*03c0*/  MOV R176, UR4 ;  /* 0x0000000400b07c02 */ /* 0x000fc80008000f00 */
[----:B------:R-:W-:Y:S02]  /*03d0*/  ISETP.GE.AND P4, PT, R176, UR5, PT ;  /* 0x00000005b0007c0c */ /* 0x000fe4000bf86270 */
[----:B------:R-:W-:Y:S02]  /*03e0*/  CS2R R4, SRZ ;  /* 0x0000000000047805 */ /* 0x000fe4000001ff00 */
[----:B-1----:R-:W-:Y:S02]  /*03f0*/  CS2R R14, SRZ ;  /* 0x00000000000e7805 */ /* 0x002fe4000001ff00 */
[----:B0-----:R-:W-:Y:S02]  /*0400*/  CS2R R12, SRZ ;  /* 0x00000000000c7805 */ /* 0x001fe4000001ff00 */
        /* <DEDUP_REMOVED lines=14> */
[----:B------:R-:W-:Y:S06]  /*04f0*/  @P4 BRA `(.L_x_2112) ;  /* 0x0000009800884947 */ /* 0x000fec0003800000 */
[----:B-----5:R-:W-:Y:S01]  /*0500*/  IMAD.MOV.U32 R183, RZ, RZ, R66 ;  /* 0x000000ffffb77224 */ /* 0x020fe200078e0042 */
[----:B------:R-:W-:Y:S01]  /*0510*/  SHF.R.U64 R4, R66, 0x10, R67 ;  /* 0x0000001042047819 */ /* 0x000fe20000001243 */
[----:B------:R-:W-:Y:S01]  /*0520*/  IMAD.MOV.U32 R188, RZ, RZ, R71 ;  /* 0x000000ffffbc7224 */ /* 0x000fe200078e0047 */
[----:B------:R-:W-:Y:S01]  /*0530*/  MOV R184, R67 ;  /* 0x0000004300b87202 */ /* 0x000fe20000000f00 */
[----:B------:R-:W-:Y:S01]  /*0540*/  IMAD.MOV.U32 R103, RZ, RZ, R61 ;  /* 0x000000ffff677224 */ /* 0x000fe200078e003d */
        /* <DEDUP_REMOVED lines=46> */
[----:B------:R-:W-:Y:S02]  /*0830*/  PRMT R183, R183, 0x5410, R4 ;  /* 0x00005410b7b77816 */ /* 0x000fe40000000004 */
[----:B------:R-:W-:Y:S02]  /*0840*/  CS2R R58, SRZ ;  /* 0x00000000003a7805 */ /* 0x000fe4000001ff00 */
[----:B------:R-:W-:Y:S02]  /*0850*/  PRMT R184, R184, 0x5410, R5 ;  /* 0x00005410b8b87816 */ /* 0x000fe40000000005 */
[----:B------:R-:W-:Y:S02]  /*0860*/  CS2R R4, SRZ ;  /* 0x0000000000047805 */ /* 0x000fe4000001ff00 */
[----:B------:R-:W-:Y:S01]  /*0870*/  PRMT R185, R185, 0x5410, R6 ;  /* 0x00005410b9b97816 */ /* 0x000fe20000000006 */
[----:B------:R-:W-:Y:S01]  /*0880*/  UPLOP3.LUT UP1, UPT, UPT, UPT, UPT, 0x40, 0x4 ;  /* 0x000000000004789c */ /* 0x000fe20003f2e870 */
[----:B------:R-:W-:-:S02]  /*0890*/  PRMT R186, R186, 0x5410, R7 ;  /* 0x00005410baba7816 */ /* 0x000fc40000000007 */
[----:B------:R-:W-:Y:S02]  /*08a0*/  CS2R R6, SRZ ;  /* 0x0000000000067805 */ /* 0x000fe4000001ff00 */
[----:B------:R-:W-:Y:S01]  /*08b0*/  PRMT R187, R187, 0x5410, R8 ;  /* 0x00005410bbbb7816 */ /* 0x000fe20000000008 */
[----:B------:R-:W0:Y:S01]  /*08c0*/  LDCU.U8 UR9, c[0x0][0x410] ;  /* 0x00008200ff0977ac */ /* 0x000e220008000000 */
[----:B------:R-:W-:Y:S02]  /*08d0*/  PRMT R188, R188, 0x5410, R9 ;  /* 0x00005410bcbc7816 */ /* 0x000fe40000000009 */
[----:B------:R-:W-:Y:S02]  /*08e0*/  CS2R R8, SRZ ;  /* 0x0000000000087805 */ /* 0x000fe4000001ff00 */
[----:B------:R-:W-:Y:S01]  /*08f0*/  PRMT R190, R190, 0x5410, R10 ;  /* 0x00005410bebe7816 */ /* 0x000fe2000000000a */
[----:B------:R-:W1:Y:S01]  /*0900*/  LDCU UR14, c[0x0][0x400] ;  /* 0x00008000ff0e77ac */ /* 0x000e620008000800 */
[----:B------:R-:W-:-:S02]  /*0910*/  PRMT R191, R191, 0x5410, R11 ;  /* 0x00005410bfbf7816 */ /* 0x000fc4000000000b */
[----:B------:R-:W-:Y:S02]  /*0920*/  CS2R R10, SRZ ;  /* 0x00000000000a7805 */ /* 0x000fe4000001ff00 */
        /* <DEDUP_REMOVED lines=8> */
[----:B------:R-:W-:-:S02]  /*09b0*/  PRMT R106, R106, 0x5410, R106 ;  /* 0x000054106a6a7816 */ /* 0x000fc4000000006a */
[----:B------:R-:W-:Y:S02]  /*09c0*/  PRMT R107, R107, 0x5410, R107 ;  /* 0x000054106b6b7816 */ /* 0x000fe4000000006b */
[----:B------:R-:W-:Y:S02]  /*09d0*/  PRMT R108, R108, 0x5410, R108 ;  /* 0x000054106c6c7816 */ /* 0x000fe4000000006c */
[----:B------:R-:W-:Y:S02]  /*09e0*/  PRMT R181, R181, 0x5410, R0 ;  /* 0x00005410b5b57816 */ /* 0x000fe40000000000 */
[----:B01----:R-:W-:-:S07]  /*09f0*/  PRMT R182, R182, 0x5410, R3 ;  /* 0x00005410b6b67816 */ /* 0x003fce0000000003 */
.L_x_2207:
[----:B------:R-:W0:Y:S08]  /*0a00*/  LDC.64 R60, c[0x0][0x3f8] ;  /* 0x0000fe00ff3c7b82 */ /* 0x000e300000000a00 */
[----:B------:R-:W1:Y:S08]  /*0a10*/  LDC.64 R64, c[0x0][0x3c8] ;  /* 0x0000f200ff407b82 */ /* 0x000e700000000a00 */
[----:B------:R-:W2:Y:S01]  /*0a20*/  LDC.64 R62, c[0x0][0x3f0] ;  /* 0x0000fc00ff3e7b82 */ /* 0x000ea20000000a00 */
[----:B0-----:R-:W-:-:S07]  /*0a30*/  IMAD.WIDE R66, R176, 0x4, R60 ;  /* 0x00000004b0427825 */ /* 0x001fce00078e023c */
[----:B------:R-:W0:Y:S01]  /*0a40*/  LDC.64 R60, c[0x0][0x3c0] ;  /* 0x0000f000ff3c7b82 */ /* 0x000e220000000a00 */
[----:B------:R-:W3:Y:S01]  /*0a50*/  LDG.E R175, desc[UR10][R66.64] ;  /* 0x0000000a42af7981 */ /* 0x000ee2000c1e1900 */
[----:B-1----:R-:W-:-:S05]  /*0a60*/  IMAD.WIDE R64, R176, 0x4, R64 ;  /* 0x00000004b0407825 */ /* 0x002fca00078e0240 */
[----:B-----5:R1:W5:Y:S01]  /*0a70*/  LDG.E R174, desc[UR10][R64.64] ;  /* 0x0000000a40ae7981 */ /* 0x020362000c1e1900 */
[----:B--2---:R-:W-:-:S05]  /*0a80*/  IMAD.WIDE R62, R176, 0x4, R62 ;  /* 0x00000004b03e7825 */ /* 0x004fca00078e023e */
[----:B------:R1:W5:Y:S01]  /*0a90*/  LDG.E R173, desc[UR10][R62.64] ;  /* 0x0000000a3ead7981 */ /* 0x000362000c1e1900 */
[----:B------:R-:W-:Y:S01]  /*0aa0*/  BSSY.RECONVERGENT B0, `(.L_x_2113) ;  /* 0x000026f000007945 */ /* 0x000fe20003800200 */
[----:B---3--:R-:W-:-:S13]  /*0ab0*/  ISETP.GE.AND P4, PT, R175, 0x1, PT ;  /* 0x00000001af00780c */ /* 0x008fda0003f86270 */
[----:B01----:R-:W-:Y:S05]  /*0ac0*/  @!P4 BRA `(.L_x_2114) ;  /* 0x0000001c00b0c947 */ /* 0x003fea0003800000 */
[----:B------:R-:W-:Y:S01]  /*0ad0*/  IMAD.WIDE R60, R176, 0x4, R60 ;  /* 0x00000004b03c7825 */ /* 0x000fe200078e023c */
[----:B------:R-:W0:Y:S05]  /*0ae0*/  LDC R179, c[0x0][0x388] ;  /* 0x0000e200ffb37b82 */ /* 0x000e2a0000000800 */
[----:B------:R1:W2:Y:S01]  /*0af0*/  LDG.E R60, desc[UR10][R60.64] ;  /* 0x0000000a3c3c7981 */ /* 0x0002a2000c1e1900 */
[----:B-----5:R-:W-:Y:S01]  /*0b00*/  ISETP.GE.AND P5, PT, R173, 0x1, PT ;  /* 0x00000001ad00780c */ /* 0x020fe20003fa6270 */
[----:B------:R-:W-:Y:S01]  /*0b10*/  BSSY.RECONVERGENT B1, `(.L_x_2115) ;  /* 0x000005b000017945 */ /* 0x000fe20003800200 */
[----:B------:R-:W-:Y:S01]  /*0b20*/  IADD3 R62, PT, PT, R175, -0x1, RZ ;  /* 0xffffffffaf3e7810 */ /* 0x000fe20007ffe0ff */
[----:B------:R-:W3:Y:S01]  /*0b30*/  S2R R178, SR_TID.X ;  /* 0x0000000000b27919 */ /* 0x000ee20000002100 */
[C---:B------:R-:W-:Y:S01]  /*0b40*/  ISETP.GE.U32.AND P6, PT, R177.reuse, 0x100, PT ;  /* 0x00000100b100780c */ /* 0x040fe20003fc6070 */
[----:B------:R-:W-:Y:S01]  /*0b50*/  IMAD.MOV.U32 R69, RZ, RZ, RZ ;  /* 0x000000ffff457224 */ /* 0x000fe200078e00ff */
[----:B------:R-:W-:-:S02]  /*0b60*/  ISETP.GE.U32.AND P3, PT, R177, 0x200, PT ;  /* 0x00000200b100780c */ /* 0x000fc40003f66070 */
[----:B------:R-:W-:Y:S02]  /*0b70*/  CS2R R94, SRZ ;  /* 0x00000000005e7805 */ /* 0x000fe4000001ff00 */
[----:B------:R-:W-:Y:S02]  /*0b80*/  ISETP.NE.AND P2, PT, RZ, UR9, PT ;  /* 0x00000009ff007c0c */ /* 0x000fe4000bf45270 */
[C---:B------:R-:W-:Y:S02]  /*0b90*/  ISETP.GE.U32.AND P0, PT, R177.reuse, 0x300, PT ;  /* 0x00000300b100780c */ /* 0x040fe40003f06070 */
[----:B------:R-:W-:Y:S02]  /*0ba0*/  ISETP.GE.U32.AND P1, PT, R177, 0x400, PT ;  /* 0x00000400b100780c */ /* 0x000fe40003f26070 */
[----:B------:R-:W-:Y:S02]  /*0bb0*/  @P5 IADD3 R0, PT, PT, R173, -0x1, RZ ;  /* 0xffffffffad005810 */ /* 0x000fe40007ffe0ff */
[----:B------:R-:W-:Y:S01]  /*0bc0*/  P2R R109, PR, RZ, 0x40 ;  /* 0x00000040ff6d7803 */ /* 0x000fe20000000000 */
[----:B0-----:R-:W-:-:S02]  /*0bd0*/  IMAD R62, R62, R179, RZ ;  /* 0x000000b33e3e7224 */ /* 0x001fc400078e02ff */
[-C--:B------:R-:W-:Y:S02]  /*0be0*/  @P5 IMAD R63, R0, R179.reuse, RZ ;  /* 0x000000b3003f5224 */ /* 0x080fe400078e02ff */
[----:B------:R-:W-:-:S03]  /*0bf0*/  IMAD R0, R176, R179, RZ ;  /* 0x000000b3b0007224 */ /* 0x000fc600078e02ff */
[----:B------:R-:W-:Y:S02]  /*0c00*/  @P5 SHF.R.S32.HI R64, RZ, 0x1f, R63 ;  /* 0x0000001fff405819 */ /* 0x000fe4000001143f */
[----:B-1----:R-:W-:Y:S02]  /*0c10*/  SHF.R.S32.HI R61, RZ, 0x1f, R0 ;  /* 0x0000001fff3d7819 */ /* 0x002fe40000011400 */
[----:B------:R-:W-:Y:S02]  /*0c20*/  @P5 LEA.HI R65, R64, R63, RZ, 0x2 ;  /* 0x0000003f40415211 */ /* 0x000fe400078f10ff */
[----:B------:R-:W-:Y:S02]  /*0c30*/  SHF.R.S32.HI R63, RZ, 0x1f, R62 ;  /* 0x0000001fff3f7819 */ /* 0x000fe4000001143e */
[----:B------:R-:W-:Y:S02]  /*0c40*/  LEA.HI R61, R61, R0, RZ, 0x2 ;  /* 0x000000003d3d7211 */ /* 0x000fe400078f10ff */
[----:B------:R-:W-:-:S02]  /*0c50*/  LEA.HI R63, R63, R62, RZ, 0x2 ;  /* 0x0000003e3f3f7211 */ /* 0x000fc400078f10ff */
[-C--:B---3--:R-:W-:Y:S02]  /*0c60*/  LEA.HI.SX32 R172, R61, R178.reuse, 0x1e ;  /* 0x000000b23dac7211 */ /* 0x088fe400078ff2ff */
[-C--:B------:R-:W-:Y:S02]  /*0c70*/  @P5 LEA.HI.SX32 R69, R65, R178.reuse, 0x1e ;  /* 0x000000b241455211 */ /* 0x080fe400078ff2ff */
[----:B------:R-:W-:Y:S02]  /*0c80*/  P2R R0, PR, RZ, 0x8 ;  /* 0x00000008ff007803 */ /* 0x000fe40000000000 */
[----:B------:R-:W-:Y:S02]  /*0c90*/  LEA.HI.SX32 R71, R63, R178, 0x1e ;  /* 0x000000b23f477211 */ /* 0x000fe400078ff2ff */
[----:B------:R-:W-:Y:S02]  /*0ca0*/  MOV R73, R172 ;  /* 0x000000ac00497202 */ /* 0x000fe40000000f00 */
        /* <DEDUP_REMOVED lines=14> */
[----:B------:R-:W-:Y:S02]  /*0d90*/  HADD2.F32 R170, -RZ, R2.H1_H1 ;  /* 0x30000002ffaa7230 */ /* 0x000fe40000004100 */
[----:B------:R-:W-:Y:S02]  /*0da0*/  HADD2.F32 R166, -RZ, R102.H1_H1 ;  /* 0x30000066ffa67230 */ /* 0x000fe40000004100 */
[----:B------:R-:W-:Y:S02]  /*0db0*/  HADD2.F32 R167, -RZ, R103.H1_H1 ;  /* 0x30000067ffa77230 */ /* 0x000fe40000004100 */
[----:B------:R-:W-:Y:S02]  /*0dc0*/  HADD2.F32 R165, -RZ, R104.H1_H1 ;  /* 0x30000068ffa57230 */ /* 0x000fe40000004100 */
[----:B0-----:R-:W-:-:S05]  /*0dd0*/  @P2 IMAD.WIDE.U32 R64, R73, 0x8, R64 ;  /* 0x0000000849402825 */ /* 0x001fca00078e0040 */
[----:B------:R0:W5:Y:S01]  /*0de0*/  @P2 LDG.E.64 R82, desc[UR10][R64.64] ;  /* 0x0000000a40522981 */ /* 0x000162000c1e1b00 */
[----:B------:R-:W-:Y:S01]  /*0df0*/  IADD3 R69, PT, PT, R69, 0x100, RZ ;  /* 0x0000010045457810 */ /* 0x000fe20007ffe0ff */
[----:B------:R-:W-:Y:S01]  /*0e00*/  VIADD R71, R71, 0x100 ;  /* 0x0000010047477836 */ /* 0x000fe20000000000 */
[----:B------:R-:W-:Y:S01]  /*0e10*/  IADD3 R73, PT, PT, R73, 0x100, RZ ;  /* 0x0000010049497810 */ /* 0x000fe20007ffe0ff */
[----:B---3--:R-:W-:Y:S01]  /*0e20*/  HADD2.F32 R3, -RZ, R60.H0_H0 ;  /* 0x2000003cff037230 */ /* 0x008fe20000004100 */
[--C-:B------:R-:W-:Y:S02]  /*0e30*/  SHF.R.U64 R60, R60, 0x10, R61.reuse ;  /* 0x000000103c3c7819 */ /* 0x100fe4000000123d */
[----:B------:R-:W-:Y:S02]  /*0e40*/  SHF.R.U32.HI R75, RZ, 0x10, R61 ;  /* 0x00000010ff4b7819 */ /* 0x000fe4000001163d */
[----:B------:R-:W-:Y:S01]  /*0e50*/  FADD.FTZ R3, -R68, R3 ;  /* 0x0000000344037221 */ /* 0x000fe20000010100 */
[----:B----4-:R-:W-:-:S02]  /*0e60*/  MOV R70, R62 ;  /* 0x0000003e00467202 */ /* 0x010fc40000000f00 */
[--C-:B------:R-:W-:Y:S02]  /*0e70*/  SHF.R.U64 R74, R62, 0x10, R63.reuse ;  /* 0x000000103e4a7819 */ /* 0x100fe4000000123f */
[----:B------:R-:W-:Y:S02]  /*0e80*/  MOV R72, R63 ;  /* 0x0000003f00487202 */ /* 0x000fe40000000f00 */
[----:B------:R-:W-:Y:S01]  /*0e90*/  SHF.R.U32.HI R62, RZ, 0x10, R63 ;  /* 0x00000010ff3e7819 */ /* 0x000fe2000001163f */
[----:B------:R-:W-:Y:S02]  /*0ea0*/  HADD2.F32 R63, -RZ, R61.H0_H0 ;  /* 0x2000003dff3f7230 */ /* 0x000fe40000004100 */
[----:B------:R-:W-:Y:S01]  /*0eb0*/  FMUL.FTZ R3, R174, R3 ;  /* 0x00000003ae037220 */ /* 0x000fe20000410000 */
[----:B------:R-:W-:Y:S02]  /*0ec0*/  HADD2.F32 R61, -RZ, R70.H0_H0 ;  /* 0x20000046ff3d7230 */ /* 0x000fe40000004100 */
[----:B------:R-:W-:-:S03]  /*0ed0*/  FADD.FTZ R63, -R68, R63 ;  /* 0x0000003f443f7221 */ /* 0x000fc60000010100 */
[-C--:B------:R-:W-:Y:S01]  /*0ee0*/  FMUL.FTZ R170, R170, R61.reuse ;  /* 0x0000003daaaa7220 */ /* 0x080fe20000410000 */
[----:B------:R-:W-:Y:S01]  /*0ef0*/  FADD.FTZ R32, R32, R61 ;  /* 0x0000003d20207221 */ /* 0x000fe20000010000 */
[----:B------:R-:W-:Y:S01]  /*0f00*/  FFMA.FTZ R4, R3, R61, R4 ;  /* 0x0000003d03047223 */ /* 0x000fe20000010004 */
[----:B------:R-:W-:Y:S02]  /*0f10*/  HADD2.F32 R61, -RZ, R60.H0_H0 ;  /* 0x2000003cff3d7230 */ /* 0x000fe40000004100 */
[----:B------:R-:W-:Y:S01]  /*0f20*/  FMUL.FTZ R169, R174, R63 ;  /* 0x0000003faea97220 */ /* 0x000fe20000410000 */
[----:B------:R-:W-:Y:S02]  /*0f30*/  HADD2.F32 R63, -RZ, R75.H0_H0 ;  /* 0x2000004bff3f7230 */ /* 0x000fe40000004100 */
[----:B------:R-:W-:Y:S02]  /*0f40*/  HADD2.F32 R60, -RZ, R74.H0_H0 ;  /* 0x2000004aff3c7230 */ /* 0x000fe40000004100 */
[----:B------:R-:W-:Y:S01]  /*0f50*/  FADD.FTZ R61, -R68, R61 ;  /* 0x0000003d443d7221 */ /* 0x000fe20000010100 */
[----:B------:R-:W-:-:S02]  /*0f60*/  HADD2.F32 R72, -RZ, R72.H0_H0 ;  /* 0x20000048ff487230 */ /* 0x000fc40000004100 */
[----:B0-----:R-:W-:Y:S01]  /*0f70*/  FADD.FTZ R65, -R68, R63 ;  /* 0x0000003f44417221 */ /* 0x001fe20000010100 */
[----:B------:R-:W-:Y:S01]  /*0f80*/  FFMA.FTZ R63, R3, R170, RZ ;  /* 0x000000aa033f7223 */ /* 0x000fe200000100ff */
[----:B------:R-:W-:Y:S01]  /*0f90*/  FMUL.FTZ R168, R174, R61 ;  /* 0x0000003daea87220 */ /* 0x000fe20000410000 */
[-C--:B------:R-:W-:Y:S01]  /*0fa0*/  FMUL.FTZ R166, R166, R60.reuse ;  /* 0x0000003ca6a67220 */ /* 0x080fe20000410000 */
[----:B------:R-:W-:Y:S01]  /*0fb0*/  FADD.FTZ R61, RZ, R170 ;  /* 0x000000aaff3d7221 */ /* 0x000fe20000010000 */
[----:B------:R-:W-:Y:S02]  /*0fc0*/  HADD2.F32 R64, -RZ, R62.H0_H0 ;  /* 0x2000003eff407230 */ /* 0x000fe40000004100 */
        /* <DEDUP_REMOVED lines=15> */
.L_x_2116:
[----:B----4-:R-:W-:Y:S05]  /*10c0*/  BSYNC.RECONVERGENT B1 ;  /* 0x0000000000017941 */ /* 0x010fea0003800200 */
.L_x_2115:
        /* <DEDUP_REMOVED lines=10> */
[----:B------:R-:W-:Y:S01]  /*1170*/  ISETP.NE.AND.EX P2, PT, RZ, UR13, PT, P2 ;  /* 0x0000000dff007c0c */ /* 0x000fe2000bf45320 */
[----:B--2---:R-:W-:-:S04]  /*1180*/  IMAD.WIDE.U32 R162, R69, 0x4, R162 ;  /* 0x0000000445a27825 */ /* 0x004fc800078e00a2 */
[----:B------:R-:W-:Y:S02]  /*1190*/  HADD2.F32 R160, -RZ, R105.H1_H1 ;  /* 0x30000069ffa07230 */ /* 0x000fe40000004100 */
[----:B------:R0:W5:Y:S06]  /*11a0*/  LDG.E R162, desc[UR10][R162.64] ;  /* 0x0000000aa2a27981 */ /* 0x00016c000c1e1900 */
[----:B------:R-:W1:Y:S01]  /*11b0*/  @P2 LDC.64 R62, c[0x0][0x438] ;  /* 0x00010e00ff3e2b82 */ /* 0x000e620000000a00 */
[----:B------:R-:W-:Y:S02]  /*11c0*/  HADD2.F32 R157, -RZ, R106.H1_H1 ;  /* 0x3000006aff9d7230 */ /* 0x000fe40000004100 */
[----:B------:R-:W-:-:S02]  /*11d0*/  HADD2.F32 R159, -RZ, R107.H1_H1 ;  /* 0x3000006bff9f7230 */ /* 0x000fc40000004100 */
[----:B------:R-:W-:Y:S01]  /*11e0*/  HADD2.F32 R155, -RZ, R108.H1_H1 ;  /* 0x3000006cff9b7230 */ /* 0x000fe20000004100 */
[----:B------:R-:W-:Y:S01]  /*11f0*/  IADD3 R69, PT, PT, R69, 0x100, RZ ;  /* 0x0000010045457810 */ /* 0x000fe20007ffe0ff */
[----:B------:R-:W-:Y:S02]  /*1200*/  VIADD R71, R71, 0x100 ;  /* 0x0000010047477836 */ /* 0x000fe40000000000 */
[----:B-1----:R-:W-:-:S05]  /*1210*/  @P2 IMAD.WIDE.U32 R62, R73, 0x8, R62 ;  /* 0x00000008493e2825 */ /* 0x002fca00078e003e */
[----:B------:R1:W5:Y:S01]  /*1220*/  @P2 LDG.E.64 R80, desc[UR10][R62.64] ;  /* 0x0000000a3e502981 */ /* 0x000362000c1e1b00 */
[----:B------:R-:W-:Y:S01]  /*1230*/  IADD3 R73, PT, PT, R73, 0x100, RZ ;  /* 0x0000010049497810 */ /* 0x000fe20007ffe0ff */
[----:B---3--:R-:W-:Y:S01]  /*1240*/  HADD2.F32 R75, -RZ, R60.H0_H0 ;  /* 0x2000003cff4b7230 */ /* 0x008fe20000004100 */
[----:B------:R-:W-:Y:S01]  /*1250*/  SHF.R.U64 R60, R60, 0x10, R61 ;  /* 0x000000103c3c7819 */ /* 0x000fe2000000123d */
[----:B------:R-:W-:-:S03]  /*1260*/  HADD2.F32 R91, -RZ, R61.H0_H0 ;  /* 0x2000003dff5b7230 */ /* 0x000fc60000004100 */
[----:B------:R-:W-:Y:S01]  /*1270*/  FADD.FTZ R75, -R68, R75 ;  /* 0x0000004b444b7221 */ /* 0x000fe20000010100 */
[----:B----4-:R-:W-:Y:S02]  /*1280*/  MOV R66, R64 ;  /* 0x0000004000427202 */ /* 0x010fe40000000f00 */
[--C-:B------:R-:W-:Y:S02]  /*1290*/  SHF.R.U64 R70, R64, 0x10, R65.reuse ;  /* 0x0000001040467819 */ /* 0x100fe40000001241 */
[----:B------:R-:W-:Y:S02]  /*12a0*/  MOV R67, R65 ;  /* 0x0000004100437202 */ /* 0x000fe40000000f00 */
[----:B------:R-:W-:Y:S02]  /*12b0*/  SHF.R.U32.HI R64, RZ, 0x10, R65 ;  /* 0x00000010ff407819 */ /* 0x000fe40000011641 */
[----:B------:R-:W-:Y:S01]  /*12c0*/  SHF.R.U32.HI R65, RZ, 0x10, R61 ;  /* 0x00000010ff417819 */ /* 0x000fe2000001163d */
[----:B------:R-:W-:-:S02]  /*12d0*/  HADD2.F32 R61, -RZ, R66.H0_H0 ;  /* 0x20000042ff3d7230 */ /* 0x000fc40000004100 */
[----:B0-----:R-:W-:-:S03]  /*12e0*/  FMUL.FTZ R163, R174, R75 ;  /* 0x0000004baea37220 */ /* 0x001fc60000410000 */
[-C--:B------:R-:W-:Y:S01]  /*12f0*/  FMUL.FTZ R160, R160, R61.reuse ;  /* 0x0000003da0a07220 */ /* 0x080fe20000410000 */
[----:B------:R-:W-:Y:S01]  /*1300*/  FADD.FTZ R36, R36, R61 ;  /* 0x0000003d24247221 */ /* 0x000fe20000010000 */
[----:B------:R-:W-:Y:S01]  /*1310*/  FFMA.FTZ R8, R163, R61, R8 ;  /* 0x0000003da3087223 */ /* 0x000fe20000010008 */
[----:B------:R-:W-:Y:S02]  /*1320*/  HADD2.F32 R61, -RZ, R60.H0_H0 ;  /* 0x2000003cff3d7230 */ /* 0x000fe40000004100 */
[----:B------:R-:W-:-:S03]  /*1330*/  HADD2.F32 R60, -RZ, R70.H0_H0 ;  /* 0x20000046ff3c7230 */ /* 0x000fc60000004100 */
[----:B------:R-:W-:-:S04]  /*1340*/  FADD.FTZ R61, -R68, R61 ;  /* 0x0000003d443d7221 */ /* 0x000fc80000010100 */
[----:B------:R-:W-:Y:S01]  /*1350*/  FMUL.FTZ R158, R174, R61 ;  /* 0x0000003dae9e7220 */ /* 0x000fe20000410000 */
[----:B------:R-:W-:Y:S02]  /*1360*/  HADD2.F32 R67, -RZ, R67.H0_H0 ;  /* 0x20000043ff437230 */ /* 0x000fe40000004100 */
[-C--:B------:R-:W-:Y:S01]  /*1370*/  FMUL.FTZ R157, R157, R60.reuse ;  /* 0x0000003c9d9d7220 */ /* 0x080fe20000410000 */
[----:B------:R-:W-:Y:S02]  /*1380*/  HADD2.F32 R65, -RZ, R65.H0_H0 ;  /* 0x20000041ff417230 */ /* 0x000fe40000004100 */
[----:B------:R-:W-:Y:S01]  /*1390*/  FADD.FTZ R37, R37, R60 ;  /* 0x0000003c25257221 */ /* 0x000fe20000010000 */
[----:B------:R-:W-:Y:S01]  /*13a0*/  FFMA.FTZ R9, R158, R60, R9 ;  /* 0x0000003c9e097223 */ /* 0x000fe20000010009 */
[----:B------:R-:W-:Y:S01]  /*13b0*/  FADD.FTZ R91, -R68, R91 ;  /* 0x0000005b445b7221 */ /* 0x000fe20000010100 */
[----:B------:R-:W-:Y:S01]  /*13c0*/  FADD.FTZ R60, R95, R160 ;  /* 0x000000a05f3c7221 */ /* 0x000fe20000010000 */
[----:B------:R-:W-:Y:S01]  /*13d0*/  FFMA.FTZ R61, R163, R160, R94 ;  /* 0x000000a0a33d7223 */ /* 0x000fe2000001005e */
[----:B------:R-:W-:-:S02]  /*13e0*/  HADD2.F32 R64, -RZ, R64.H0_H0 ;  /* 0x20000040ff407230 */ /* 0x000fc40000004100 */
[----:B------:R-:W-:Y:S01]  /*13f0*/  FMUL.FTZ R161, R174, R91 ;  /* 0x0000005baea17220 */ /* 0x000fe20000410000 */
[----:B------:R-:W-:Y:S01]  /*1400*/  FMUL.FTZ R159, R159, R67 ;  /* 0x000000439f9f7220 */ /* 0x000fe20000410000 */
[----:B------:R-:W-:Y:S01]  /*1410*/  FADD.FTZ R65, -R68, R65 ;  /* 0x0000004144417221 */ /* 0x000fe20000010100 */
[----:B------:R-:W-:Y:S01]  /*1420*/  FADD.FTZ R60, R60, R157 ;  /* 0x0000009d3c3c7221 */ /* 0x000fe20000010000 */
[----:B-1----:R-:W-:Y:S01]  /*1430*/  FFMA.FTZ R62, R158, R157, R61 ;  /* 0x0000009d9e3e7223 */ /* 0x002fe2000001003d */
[-C--:B------:R-:W-:Y:S01]  /*1440*/  FMUL.FTZ R155, R155, R64.reuse ;  /* 0x000000409b9b7220 */ /* 0x080fe20000410000 */
        /* <DEDUP_REMOVED lines=9> */
.L_x_2118:
[----:B------:R-:W-:Y:S05]  /*14e0*/  BSYNC.RECONVERGENT B1 ;  /* 0x0000000000017941 */ /* 0x000fea0003800200 */
.L_x_2117:
        /* <DEDUP_REMOVED lines=12> */
[----:B------:R-:W-:Y:S01]  /*15b0*/  ISETP.NE.AND.EX P2, PT, RZ, UR13, PT, P2 ;  /* 0x0000000dff007c0c */ /* 0x000fe2000bf45320 */
[----:B------:R-:W-:-:S12]  /*15c0*/  HADD2.F32 R152, -RZ, R181.H0_H0 ;  /* 0x200000b5ff987230 */ /* 0x000fd80000004100 */
[----:B------:R-:W0:Y:S01]  /*15d0*/  @P2 LDC.64 R62, c[0x0][0x438] ;  /* 0x00010e00ff3e2b82 */ /* 0x000e220000000a00 */
[----:B------:R-:W-:Y:S02]  /*15e0*/  HADD2.F32 R148, -RZ, R181.H1_H1 ;  /* 0x300000b5ff947230 */ /* 0x000fe40000004100 */
[--C-:B------:R-:W-:Y:S02]  /*15f0*/  HADD2.F32 R149, -RZ, R182.reuse.H0_H0 ;  /* 0x200000b6ff957230 */ /* 0x100fe40000004100 */
[----:B------:R-:W-:Y:S01]  /*1600*/  HADD2.F32 R147, -RZ, R182.H1_H1 ;  /* 0x300000b6ff937230 */ /* 0x000fe20000004100 */
[----:B------:R-:W-:Y:S01]  /*1610*/  IADD3 R69, PT, PT, R69, 0x100, RZ ;  /* 0x0000010045457810 */ /* 0x000fe20007ffe0ff */
[----:B------:R-:W-:Y:S02]  /*1620*/  VIADD R71, R71, 0x100 ;  /* 0x0000010047477836 */ /* 0x000fe40000000000 */
[----:B0-----:R-:W-:-:S05]  /*1630*/  @P2 IMAD.WIDE.U32 R62, R73, 0x8, R62 ;  /* 0x00000008493e2825 */ /* 0x001fca00078e003e */
        /* <DEDUP_REMOVED lines=12> */
[----:B------:R-:W-:-:S03]  /*1700*/  FMUL.FTZ R153, R174, R75 ;  /* 0x0000004bae997220 */ /* 0x000fc60000410000 */
[-C--:B------:R-:W-:Y:S01]  /*1710*/  FMUL.FTZ R152, R152, R61.reuse ;  /* 0x0000003d98987220 */ /* 0x080fe20000410000 */
[----:B------:R-:W-:Y:S01]  /*1720*/  FADD.FTZ R40, R40, R61 ;  /* 0x0000003d28287221 */ /* 0x000fe20000010000 */
[----:B------:R-:W-:Y:S01]  /*1730*/  FFMA.FTZ R12, R153, R61, R12 ;  /* 0x0000003d990c7223 */ /* 0x000fe2000001000c */
[----:B------:R-:W-:Y:S02]  /*1740*/  HADD2.F32 R61, -RZ, R60.H0_H0 ;  /* 0x2000003cff3d7230 */ /* 0x000fe40000004100 */
[----:B------:R-:W-:-:S03]  /*1750*/  HADD2.F32 R60, -RZ, R74.H0_H0 ;  /* 0x2000004aff3c7230 */ /* 0x000fc60000004100 */
[C---:B------:R-:W-:Y:S01]  /*1760*/  FADD.FTZ R61, -R68.reuse, R61 ;  /* 0x0000003d443d7221 */ /* 0x040fe20000010100 */
[----:B------:R-:W-:Y:S02]  /*1770*/  HADD2.F32 R72, -RZ, R72.H0_H0 ;  /* 0x20000048ff487230 */ /* 0x000fe40000004100 */
[----:B------:R-:W-:Y:S01]  /*1780*/  FADD.FTZ R91, -R68, R91 ;  /* 0x0000005b445b7221 */ /* 0x000fe20000010100 */
[----:B------:R-:W-:Y:S02]  /*1790*/  HADD2.F32 R65, -RZ, R65.H0_H0 ;  /* 0x20000041ff417230 */ /* 0x000fe40000004100 */
[----:B------:R-:W-:Y:S01]  /*17a0*/  FMUL.FTZ R150, R174, R61 ;  /* 0x0000003dae967220 */ /* 0x000fe20000410000 */
[----:B------:R-:W-:Y:S01]  /*17b0*/  FMUL.FTZ R148, R148, R60 ;  /* 0x0000003c94947220 */ /* 0x000fe20000410000 */
[----:B------:R-:W-:Y:S01]  /*17c0*/  FADD.FTZ R95, R95, R152 ;  /* 0x000000985f5f7221 */ /* 0x000fe20000010000 */
[----:B------:R-:W-:Y:S01]  /*17d0*/  FFMA.FTZ R61, R153, R152, R94 ;  /* 0x00000098993d7223 */ /* 0x000fe2000001005e */
[----:B------:R-:W-:-:S02]  /*17e0*/  HADD2.F32 R64, -RZ, R64.H0_H0 ;  /* 0x20000040ff407230 */ /* 0x000fc40000004100 */
[----:B------:R-:W-:Y:S01]  /*17f0*/  FADD.FTZ R41, R41, R60 ;  /* 0x0000003c29297221 */ /* 0x000fe20000010000 */
[----:B------:R-:W-:Y:S01]  /*1800*/  FFMA.FTZ R13, R150, R60, R13 ;  /* 0x0000003c960d7223 */ /* 0x000fe2000001000d */
[----:B------:R-:W-:Y:S01]  /*1810*/  FMUL.FTZ R151, R174, R91 ;  /* 0x0000005bae977220 */ /* 0x000fe20000410000 */
[----:B------:R-:W-:Y:S01]  /*1820*/  FMUL.FTZ R149, R149, R72 ;  /* 0x0000004895957220 */ /* 0x000fe20000410000 */
[----:B------:R-:W-:Y:S01]  /*1830*/  FADD.FTZ R65, -R68, R65 ;  /* 0x0000004144417221 */ /* 0x000fe20000010100 */
[----:B------:R-:W-:Y:S01]  /*1840*/  FADD.FTZ R60, R95, R148 ;  /* 0x000000945f3c7221 */ /* 0x000fe20000010000 */
[----:B0-----:R-:W-:Y:S01]  /*1850*/  FFMA.FTZ R62, R150, R148, R61 ;  /* 0x00000094963e7223 */ /* 0x001fe2000001003d */
        /* <DEDUP_REMOVED lines=10> */
.L_x_2120:
[----:B------:R-:W-:Y:S05]  /*1900*/  BSYNC.RECONVERGENT B1 ;  /* 0x0000000000017941 */ /* 0x000fea0003800200 */
.L_x_2119:
        /* <DEDUP_REMOVED lines=12> */
[--C-:B------:R-:W-:Y:S02]  /*19d0*/  HADD2.F32 R142, -RZ, R183.reuse.H0_H0 ;  /* 0x200000b7ff8e7230 */ /* 0x100fe40000004100 */
[----:B------:R0:W5:Y:S06]  /*19e0*/  LDG.E R144, desc[UR10][R144.64] ;  /* 0x0000000a90907981 */ /* 0x00016c000c1e1900 */
[----:B------:R-:W1:Y:S01]  /*19f0*/  @P2 LDC.64 R62, c[0x0][0x438] ;  /* 0x00010e00ff3e2b82 */ /* 0x000e620000000a00 */
[----:B------:R-:W-:Y:S02]  /*1a00*/  HADD2.F32 R139, -RZ, R183.H1_H1 ;  /* 0x300000b7ff8b7230 */ /* 0x000fe40000004100 */
[----:B------:R-:W-:-:S02]  /*1a10*/  HADD2.F32 R141, -RZ, R184.H0_H0 ;  /* 0x200000b8ff8d7230 */ /* 0x000fc40000004100 */
        /* <DEDUP_REMOVED lines=48> */
.L_x_2122:
[----:B------:R-:W-:Y:S05]  /*1d20*/  BSYNC.RECONVERGENT B1 ;  /* 0x0000000000017941 */ /* 0x000fea0003800200 */
.L_x_2121:
        /* <DEDUP_REMOVED lines=13> */
[----:B------:R-:W-:Y:S02]  /*1e00*/  HADD2.F32 R134, -RZ, R185.H0_H0 ;  /* 0x200000b9ff867230 */ /* 0x000fe40000004100 */
[----:B0-----:R-:W-:-:S05]  /*1e10*/  @P3 IMAD.WIDE.U32 R66, R73, 0x8, R66 ;  /* 0x0000000849423825 */ /* 0x001fca00078e0042 */
[----:B------:R0:W5:Y:S01]  /*1e20*/  @P3 LDG.E.64 R84, desc[UR10][R66.64] ;  /* 0x0000000a42543981 */ /* 0x000162000c1e1b00 */
[----:B------:R-:W-:Y:S02]  /*1e30*/  HADD2.F32 R130, -RZ, R185.H1_H1 ;  /* 0x300000b9ff827230 */ /* 0x000fe40000004100 */
[----:B--2---:R-:W-:-:S04]  /*1e40*/  IMAD.WIDE.U32 R64, R69, 0x4, R64 ;  /* 0x0000000445407825 */ /* 0x004fc800078e0040 */
[--C-:B------:R-:W-:Y:S01]  /*1e50*/  HADD2.F32 R131, -RZ, R186.reuse.H0_H0 ;  /* 0x200000baff837230 */ /* 0x100fe20000004100 */
[----:B------:R1:W5:Y:S01]  /*1e60*/  LDG.E R136, desc[UR10][R64.64] ;  /* 0x0000000a40887981 */ /* 0x000362000c1e1900 */
[----:B------:R-:W-:Y:S01]  /*1e70*/  HADD2.F32 R129, -RZ, R186.H1_H1 ;  /* 0x300000baff817230 */ /* 0x000fe20000004100 */
[----:B------:R-:W-:Y:S01]  /*1e80*/  IADD3 R69, PT, PT, R69, 0x100, RZ ;  /* 0x0000010045457810 */ /* 0x000fe20007ffe0ff */
[----:B------:R-:W-:Y:S01]  /*1e90*/  VIADD R71, R71, 0x100 ;  /* 0x0000010047477836 */ /* 0x000fe20000000000 */
[----:B------:R-:W-:Y:S01]  /*1ea0*/  IADD3 R73, PT, PT, R73, 0x100, RZ ;  /* 0x0000010049497810 */ /* 0x000fe20007ffe0ff */
[----:B---3--:R-:W-:Y:S01]  /*1eb0*/  HADD2.F32 R75, -RZ, R60.H0_H0 ;  /* 0x2000003cff4b7230 */ /* 0x008fe20000004100 */
[----:B------:R-:W-:-:S04]  /*1ec0*/  SHF.R.U64 R74, R60, 0x10, R61 ;  /* 0x000000103c4a7819 */ /* 0x000fc8000000123d */
[----:B------:R-:W-:Y:S01]  /*1ed0*/  FADD.FTZ R75, -R68, R75 ;  /* 0x0000004b444b7221 */ /* 0x000fe20000010100 */
[----:B----4-:R-:W-:Y:S02]  /*1ee0*/  MOV R70, R62 ;  /* 0x0000003e00467202 */ /* 0x010fe40000000f00 */
[--C-:B------:R-:W-:Y:S02]  /*1ef0*/  SHF.R.U64 R72, R62, 0x10, R63.reuse ;  /* 0x000000103e487819 */ /* 0x100fe4000000123f */
[----:B0-----:R-:W-:Y:S02]  /*1f00*/  MOV R66, R63 ;  /* 0x0000003f00427202 */ /* 0x001fe40000000f00 */
[----:B------:R-:W-:Y:S01]  /*1f10*/  SHF.R.U32.HI R67, RZ, 0x10, R63 ;  /* 0x00000010ff437819 */ /* 0x000fe2000001163f */
[----:B------:R-:W-:Y:S01]  /*1f20*/  HADD2.F32 R63, -RZ, R61.H0_H0 ;  /* 0x2000003dff3f7230 */ /* 0x000fe20000004100 */
[----:B------:R-:W-:Y:S01]  /*1f30*/  SHF.R.U32.HI R62, RZ, 0x10, R61 ;  /* 0x00000010ff3e7819 */ /* 0x000fe2000001163d */
[----:B------:R-:W-:-:S02]  /*1f40*/  HADD2.F32 R61, -RZ, R70.H0_H0 ;  /* 0x20000046ff3d7230 */ /* 0x000fc40000004100 */
[----:B------:R-:W-:-:S03]  /*1f50*/  FMUL.FTZ R135, R174, R75 ;  /* 0x0000004bae877220 */ /* 0x000fc60000410000 */
[-C--:B------:R-:W-:Y:S01]  /*1f60*/  FMUL.FTZ R134, R134, R61.reuse ;  /* 0x0000003d86867220 */ /* 0x080fe20000410000 */
[----:B------:R-:W-:Y:S01]  /*1f70*/  FADD.FTZ R48, R48, R61 ;  /* 0x0000003d30307221 */ /* 0x000fe20000010000 */
[----:B------:R-:W-:Y:S01]  /*1f80*/  FFMA.FTZ R20, R135, R61, R20 ;  /* 0x0000003d87147223 */ /* 0x000fe20000010014 */
[----:B------:R-:W-:Y:S02]  /*1f90*/  HADD2.F32 R61, -RZ, R74.H0_H0 ;  /* 0x2000004aff3d7230 */ /* 0x000fe40000004100 */
[C---:B------:R-:W-:Y:S01]  /*1fa0*/  FADD.FTZ R63, -R68.reuse, R63 ;  /* 0x0000003f443f7221 */ /* 0x040fe20000010100 */
[----:B------:R-:W-:Y:S02]  /*1fb0*/  HADD2.F32 R60, -RZ, R72.H0_H0 ;  /* 0x20000048ff3c7230 */ /* 0x000fe40000004100 */
[----:B------:R-:W-:Y:S01]  /*1fc0*/  FADD.FTZ R61, -R68, R61 ;  /* 0x0000003d443d7221 */ /* 0x000fe20000010100 */
[----:B------:R-:W-:Y:S01]  /*1fd0*/  FMUL.FTZ R133, R174, R63 ;  /* 0x0000003fae857220 */ /* 0x000fe20000410000 */
[----:B------:R-:W-:-:S02]  /*1fe0*/  HADD2.F32 R66, -RZ, R66.H0_H0 ;  /* 0x20000042ff427230 */ /* 0x000fc40000004100 */
[----:B------:R-:W-:Y:S01]  /*1ff0*/  FMUL.FTZ R130, R130, R60 ;  /* 0x0000003c82827220 */ /* 0x000fe20000410000 */
[----:B------:R-:W-:Y:S02]  /*2000*/  HADD2.F32 R63, -RZ, R62.H0_H0 ;  /* 0x2000003eff3f7230 */ /* 0x000fe40000004100 */
[----:B------:R-:W-:Y:S01]  /*2010*/  FMUL.FTZ R132, R174, R61 ;  /* 0x0000003dae847220 */ /* 0x000fe20000410000 */
[----:B------:R-:W-:Y:S01]  /*2020*/  FADD.FTZ R95, R95, R134 ;  /* 0x000000865f5f7221 */ /* 0x000fe20000010000 */
[----:B------:R-:W-:Y:S01]  /*2030*/  FFMA.FTZ R61, R135, R134, R94 ;  /* 0x00000086873d7223 */ /* 0x000fe2000001005e */
[----:B-1----:R-:W-:Y:S02]  /*2040*/  HADD2.F32 R64, -RZ, R67.H0_H0 ;  /* 0x20000043ff407230 */ /* 0x002fe40000004100 */
[----:B------:R-:W-:Y:S01]  /*2050*/  FADD.FTZ R49, R49, R60 ;  /* 0x0000003c31317221 */ /* 0x000fe20000010000 */
[----:B------:R-:W-:Y:S01]  /*2060*/  FFMA.FTZ R21, R132, R60, R21 ;  /* 0x0000003c84157223 */ /* 0x000fe20000010015 */
[----:B------:R-:W-:Y:S01]  /*2070*/  FMUL.FTZ R131, R131, R66 ;  /* 0x0000004283837220 */ /* 0x000fe20000410000 */
[----:B------:R-:W-:Y:S01]  /*2080*/  FADD.FTZ R63, -R68, R63 ;  /* 0x0000003f443f7221 */ /* 0x000fe20000010100 */
        /* <DEDUP_REMOVED lines=12> */
.L_x_2124:
[----:B------:R-:W-:Y:S05]  /*2150*/  BSYNC.RECONVERGENT B1 ;  /* 0x0000000000017941 */ /* 0x000fea0003800200 */
.L_x_2123:
        /* <DEDUP_REMOVED lines=13> */
[----:B--2---:R-:W-:-:S04]  /*2230*/  IMAD.WIDE.U32 R126, R69, 0x4, R126 ;  /* 0x00000004457e7825 */ /* 0x004fc800078e007e */
[----:B------:R-:W-:Y:S02]  /*2240*/  HADD2.F32 R124, -RZ, R187.H0_H0 ;  /* 0x200000bbff7c7230 */ /* 0x000fe40000004100 */
[----:B------:R-:W5:Y:S01]  /*2250*/  LDG.E R126, desc[UR10][R126.64] ;  /* 0x0000000a7e7e7981 */ /* 0x000f62000c1e1900 */
[----:B0-----:R-:W-:-:S05]  /*2260*/  @P6 IMAD.WIDE.U32 R64, R73, 0x8, R64 ;  /* 0x0000000849406825 */ /* 0x001fca00078e0040 */
[----:B------:R0:W5:Y:S01]  /*2270*/  @P6 LDG.E.64 R86, desc[UR10][R64.64] ;  /* 0x0000000a40566981 */ /* 0x000162000c1e1b00 */
[----:B------:R-:W-:Y:S02]  /*2280*/  HADD2.F32 R121, -RZ, R187.H1_H1 ;  /* 0x300000bbff797230 */ /* 0x000fe40000004100 */
[--C-:B------:R-:W-:Y:S02]  /*2290*/  HADD2.F32 R123, -RZ, R188.reuse.H0_H0 ;  /* 0x200000bcff7b7230 */ /* 0x100fe40000004100 */
        /* <DEDUP_REMOVED lines=22> */
[----:B------:R-:W-:-:S03]  /*2400*/  HADD2.F32 R64, -RZ, R64.H0_H0 ;  /* 0x20000040ff407230 */ /* 0x000fc60000004100 */
[C---:B------:R-:W-:Y:S01]  /*2410*/  FMUL.FTZ R122, R174.reuse, R61 ;  /* 0x0000003dae7a7220 */ /* 0x040fe20000410000 */
[----:B------:R-:W-:Y:S01]  /*2420*/  FMUL.FTZ R125, R174, R63 ;  /* 0x0000003fae7d7220 */ /* 0x000fe20000410000 */
[----:B------:R-:W-:Y:S02]  /*2430*/  HADD2.F32 R63, -RZ, R62.H0_H0 ;  /* 0x2000003eff3f7230 */ /* 0x000fe40000004100 */
        /* <DEDUP_REMOVED lines=8> */
[----:B------:R-:W-:-:S02]  /*24c0*/  HADD2.F32 R64, -RZ, R65.H0_H0 ;  /* 0x20000041ff407230 */ /* 0x000fc40000004100 */
[----:B------:R-:W-:Y:S01]  /*24d0*/  FADD.FTZ R63, -R68, R63 ;  /* 0x0000003f443f7221 */ /* 0x000fe20000010100 */
[----:B------:R-:W-:Y:S01]  /*24e0*/  FADD.FTZ R60, R60, R121 ;  /* 0x000000793c3c7221 */ /* 0x000fe20000010000 */
[----:B------:R-:W-:Y:S01]  /*24f0*/  FFMA.FTZ R62, R122, R121, R61 ;  /* 0x000000797a3e7223 */ /* 0x000fe2000001003d */
[-C--:B------:R-:W-:Y:S01]  /*2500*/  FMUL.FTZ R119, R119, R64.reuse ;  /* 0x0000004077777220 */ /* 0x080fe20000410000 */
[----:B------:R-:W-:Y:S01]  /*2510*/  FMUL.FTZ R120, R174, R63 ;  /* 0x0000003fae787220 */ /* 0x000fe20000410000 */
[----:B------:R-:W-:Y:S01]  /*2520*/  FADD.FTZ R60, R60, R123 ;  /* 0x0000007b3c3c7221 */ /* 0x000fe20000010000 */
[----:B------:R-:W-:Y:S01]  /*2530*/  FFMA.FTZ R61, R125, R123, R62 ;  /* 0x0000007b7d3d7223 */ /* 0x000fe2000001003e */
[----:B------:R-:W-:Y:S01]  /*2540*/  FADD.FTZ R55, R55, R64 ;  /* 0x0000004037377221 */ /* 0x000fe20000010000 */
[----:B------:R-:W-:Y:S01]  /*2550*/  FFMA.FTZ R27, R120, R64, R27 ;  /* 0x00000040781b7223 */ /* 0x000fe2000001001b */
[----:B------:R-:W-:Y:S01]  /*2560*/  FADD.FTZ R95, R60, R119 ;  /* 0x000000773c5f7221 */ /* 0x000fe20000010000 */
[----:B------:R-:W-:-:S07]  /*2570*/  FFMA.FTZ R94, R120, R119, R61 ;  /* 0x00000077785e7223 */ /* 0x000fce000001003d */
.L_x_2126:
[----:B------:R-:W-:Y:S05]  /*2580*/  BSYNC.RECONVERGENT B1 ;  /* 0x0000000000017941 */ /* 0x000fea0003800200 */
.L_x_2125:
        /* <DEDUP_REMOVED lines=16> */
[--C-:B------:R-:W-:Y:S01]  /*2690*/  HADD2.F32 R116, -RZ, R190.reuse.H0_H0 ;  /* 0x200000beff747230 */ /* 0x100fe20000004100 */
[----:B------:R1:W5:Y:S01]  /*26a0*/  LDG.E R118, desc[UR10][R64.64] ;  /* 0x0000000a40767981 */ /* 0x000362000c1e1900 */
[----:B------:R-:W-:Y:S02]  /*26b0*/  HADD2.F32 R113, -RZ, R190.H1_H1 ;  /* 0x300000beff717230 */ /* 0x000fe40000004100 */
[--C-:B------:R-:W-:Y:S02]  /*26c0*/  HADD2.F32 R114, -RZ, R191.reuse.H0_H0 ;  /* 0x200000bfff727230 */ /* 0x100fe40000004100 */
[----:B------:R-:W-:Y:S01]  /*26d0*/  HADD2.F32 R111, -RZ, R191.H1_H1 ;  /* 0x300000bfff6f7230 */ /* 0x000fe20000004100 */
[----:B---3--:R-:W-:Y:S02]  /*26e0*/  MOV R69, R62 ;  /* 0x0000003e00457202 */ /* 0x008fe40000000f00 */
[----:B------:R-:W-:Y:S02]  /*26f0*/  SHF.R.U64 R71, R62, 0x10, R63 ;  /* 0x000000103e477819 */ /* 0x000fe4000000123f */
[----:B0-----:R-:W-:-:S02]  /*2700*/  MOV R66, R63 ;  /* 0x0000003f00427202 */ /* 0x001fc40000000f00 */
[----:B------:R-:W-:Y:S01]  /*2710*/  SHF.R.U32.HI R70, RZ, 0x10, R63 ;  /* 0x00000010ff467819 */ /* 0x000fe2000001163f */
[----:B------:R-:W-:Y:S02]  /*2720*/  HADD2.F32 R69, -RZ, R69.H0_H0 ;  /* 0x20000045ff457230 */ /* 0x000fe40000004100 */
[----:B------:R-:W-:-:S03]  /*2730*/  HADD2.F32 R62, -RZ, R71.H0_H0 ;  /* 0x20000047ff3e7230 */ /* 0x000fc60000004100 */
[----:B------:R-:W-:Y:S01]  /*2740*/  FMUL.FTZ R116, R116, R69 ;  /* 0x0000004574747220 */ /* 0x000fe20000410000 */
[--C-:B--2---:R-:W-:Y:S01]  /*2750*/  SHF.R.U64 R73, R60, 0x10, R61.reuse ;  /* 0x000000103c497819 */ /* 0x104fe2000000123d */
[----:B------:R-:W-:Y:S01]  /*2760*/  HADD2.F32 R63, -RZ, R60.H0_H0 ;  /* 0x2000003cff3f7230 */ /* 0x000fe20000004100 */
[----:B------:R-:W-:Y:S01]  /*2770*/  SHF.R.U32.HI R72, RZ, 0x10, R61 ;  /* 0x00000010ff487819 */ /* 0x000fe2000001163d */
[----:B------:R-:W-:Y:S02]  /*2780*/  HADD2.F32 R67, -RZ, R61.H0_H0 ;  /* 0x2000003dff437230 */ /* 0x000fe40000004100 */
[----:B------:R-:W-:Y:S02]  /*2790*/  HADD2.F32 R61, -RZ, R73.H0_H0 ;  /* 0x20000049ff3d7230 */ /* 0x000fe40000004100 */
[C---:B------:R-:W-:Y:S01]  /*27a0*/  FADD.FTZ R63, -R68.reuse, R63 ;  /* 0x0000003f443f7221 */ /* 0x040fe20000010100 */
[----:B-1----:R-:W-:Y:S02]  /*27b0*/  HADD2.F32 R65, -RZ, R72.H0_H0 ;  /* 0x20000048ff417230 */ /* 0x002fe40000004100 */
[----:B------:R-:W-:Y:S01]  /*27c0*/  FADD.FTZ R61, -R68, R61 ;  /* 0x0000003d443d7221 */ /* 0x000fe20000010100 */
[----:B------:R-:W-:Y:S01]  /*27d0*/  FMUL.FTZ R117, R174, R63 ;  /* 0x0000003fae757220 */ /* 0x000fe20000410000 */
[----:B------:R-:W-:-:S02]  /*27e0*/  HADD2.F32 R63, -RZ, R66.H0_H0 ;  /* 0x20000042ff3f7230 */ /* 0x000fc40000004100 */
[----:B------:R-:W-:Y:S01]  /*27f0*/  FADD.FTZ R67, -R68, R67 ;  /* 0x0000004344437221 */ /* 0x000fe20000010100 */
[----:B------:R-:W-:Y:S01]  /*2800*/  FMUL.FTZ R113, R113, R62 ;  /* 0x0000003e71717220 */ /* 0x000fe20000410000 */
[----:B------:R-:W-:Y:S01]  /*2810*/  FMUL.FTZ R112, R174, R61 ;  /* 0x0000003dae707220 */ /* 0x000fe20000410000 */
[----:B------:R-:W-:Y:S01]  /*2820*/  FADD.FTZ R60, R95, R116 ;  /* 0x000000745f3c7221 */ /* 0x000fe20000010000 */
[----:B------:R-:W-:Y:S01]  /*2830*/  FFMA.FTZ R94, R117, R116, R94 ;  /* 0x00000074755e7223 */ /* 0x000fe2000001005e */
[----:B------:R-:W-:Y:S02]  /*2840*/  HADD2.F32 R64, -RZ, R70.H0_H0 ;  /* 0x20000046ff407230 */ /* 0x000fe40000004100 */
[----:B------:R-:W-:Y:S01]  /*2850*/  FADD.FTZ R65, -R68, R65 ;  /* 0x0000004144417221 */ /* 0x000fe20000010100 */
        /* <DEDUP_REMOVED lines=19> */
.L_x_2114:
[----:B------:R-:W0:Y:S01]  /*2990*/  LDC R179, c[0x0][0x388] ;  /* 0x0000e200ffb37b82 */ /* 0x000e220000000800 */
[----:B------:R-:W1:Y:S01]  /*29a0*/  S2R R178, SR_TID.X ;  /* 0x0000000000b27919 */ /* 0x000e620000002100 */
[----:B-----5:R-:W-:Y:S01]  /*29b0*/  ISETP.GE.AND P5, PT, R173, 0x1, PT ;  /* 0x00000001ad00780c */ /* 0x020fe20003fa6270 */
[----:B------:R-:W-:Y:S01]  /*29c0*/  UISETP.NE.U32.AND UP0, UPT, UR12, URZ, UPT ;  /* 0x000000ff0c00728c */ /* 0x000fe2000bf05070 */
[----:B------:R-:W-:-:S03]  /*29d0*/  IMAD.MOV.U32 R189, RZ, RZ, RZ ;  /* 0x000000ffffbd7224 */ /* 0x000fc600078e00ff */
[----:B------:R-:W-:-:S08]  /*29e0*/  UISETP.NE.AND.EX UP0, UPT, UR13, URZ, UPT, UP0 ;  /* 0x000000ff0d00728c */ /* 0x000fd0000bf05300 */
[----:B------:R-:W-:Y:S01]  /*29f0*/  @P5 IADD3 R60, PT, PT, R173, -0x1, RZ ;  /* 0xffffffffad3c5810 */ /* 0x000fe20007ffe0ff */
[----:B0-----:R-:W-:-:S04]  /*2a00*/  IMAD R0, R176, R179, RZ ;  /* 0x000000b3b0007224 */ /* 0x001fc800078e02ff */
[----:B------:R-:W-:Y:S01]  /*2a10*/  @P5 IMAD R60, R60, R179, RZ ;  /* 0x000000b33c3c5224 */ /* 0x000fe200078e02ff */
[----:B------:R-:W-:-:S04]  /*2a20*/  SHF.R.S32.HI R61, RZ, 0x1f, R0 ;  /* 0x0000001fff3d7819 */ /* 0x000fc80000011400 */
[----:B------:R-:W-:Y:S02]  /*2a30*/  @P5 SHF.R.S32.HI R63, RZ, 0x1f, R60 ;  /* 0x0000001fff3f5819 */ /* 0x000fe4000001143c */
[----:B------:R-:W-:Y:S02]  /*2a40*/  LEA.HI R61, R61, R0, RZ, 0x2 ;  /* 0x000000003d3d7211 */ /* 0x000fe400078f10ff */
[----:B------:R-:W-:Y:S02]  /*2a50*/  @P5 LEA.HI R63, R63, R60, RZ, 0x2 ;  /* 0x0000003c3f3f5211 */ /* 0x000fe400078f10ff */
[-C--:B-1----:R-:W-:Y:S02]  /*2a60*/  LEA.HI.SX32 R172, R61, R178.reuse, 0x1e ;  /* 0x000000b23dac7211 */ /* 0x082fe400078ff2ff */
[----:B------:R-:W-:Y:S02]  /*2a70*/  @P5 LEA.HI.SX32 R189, R63, R178, 0x1e ;  /* 0x000000b23fbd5211 */ /* 0x000fe400078ff2ff */
[----:B------:R-:W-:Y:S01]  /*2a80*/  MOV R193, R172 ;  /* 0x000000ac00c17202 */ /* 0x000fe20000000f00 */
        /* <DEDUP_REMOVED lines=14> */
[C---:B0-----:R-:W-:Y:S01]  /*2b70*/  @P4 IMAD.WIDE.U32 R62, R189.reuse, 0x4, R62 ;  /* 0x00000004bd3e4825 */ /* 0x041fe200078e003e */
[----:B------:R-:W-:-:S02]  /*2b80*/  @P4 IADD3 R189, PT, PT, R189, 0x100, RZ ;  /* 0x00000100bdbd4810 */ /* 0x000fc40007ffe0ff */
[----:B------:R-:W-:Y:S02]  /*2b90*/  CS2R R94, SRZ ;  /* 0x00000000005e7805 */ /* 0x000fe4000001ff00 */
[----:B------:R0:W5:Y:S02]  /*2ba0*/  @P4 LDG.E R171, desc[UR10][R62.64] ;  /* 0x0000000a3eab4981 */ /* 0x000164000c1e1900 */
[----:B------:R-:W4:Y:S01]  /*2bb0*/  @P2 LDC.64 R60, c[0x0][0x3b0] ;  /* 0x0000ec00ff3c2b82 */ /* 0x000f220000000a00 */
[C---:B-1----:R-:W-:Y:S01]  /*2bc0*/  @P6 IMAD.WIDE.U32 R66, R189.reuse, 0x4, R66 ;  /* 0x00000004bd426825 */ /* 0x042fe200078e0042 */
[----:B------:R-:W-:-:S04]  /*2bd0*/  @P6 IADD3 R189, PT, PT, R189, 0x100, RZ ;  /* 0x00000100bdbd6810 */ /* 0x000fc80007ffe0ff */
[----:B------:R0:W5:Y:S02]  /*2be0*/  @P6 LDG.E R162, desc[UR10][R66.64] ;  /* 0x0000000a42a26981 */ /* 0x000164000c1e1900 */
[----:B------:R-:W1:Y:S01]  /*2bf0*/  @P3 LDC.64 R64, c[0x0][0x3b0] ;  /* 0x0000ec00ff403b82 */ /* 0x000e620000000a00 */
[C---:B--2---:R-:W-:Y:S01]  /*2c00*/  @P0 IMAD.WIDE.U32 R70, R189.reuse, 0x4, R70 ;  /* 0x00000004bd460825 */ /* 0x044fe200078e0046 */
[----:B------:R-:W-:-:S04]  /*2c10*/  @P0 IADD3 R189, PT, PT, R189, 0x100, RZ ;  /* 0x00000100bdbd0810 */ /* 0x000fc80007ffe0ff */
[----:B------:R0:W5:Y:S01]  /*2c20*/  @P0 LDG.E R154, desc[UR10][R70.64] ;  /* 0x0000000a469a0981 */ /* 0x000162000c1e1900 */
        /* <DEDUP_REMOVED lines=8> */
[----:B------:R-:W-:Y:S02]  /*2cb0*/  ISETP.GE.U32.AND P6, PT, R177, 0x700, PT ;  /* 0x00000700b100780c */ /* 0x000fe40003fc6070 */
[----:B------:R-:W-:Y:S02]  /*2cc0*/  ISETP.NE.AND P4, PT, R72, RZ, PT ;  /* 0x000000ff4800720c */ /* 0x000fe40003f85270 */
[----:B------:R-:W-:Y:S02]  /*2cd0*/  @P3 IADD3 R189, PT, PT, R189, 0x100, RZ ;  /* 0x00000100bdbd3810 */ /* 0x000fe40007ffe0ff */
[----:B------:R-:W-:-:S07]  /*2ce0*/  P2R R180, PR, RZ, 0x40 ;  /* 0x00000040ffb47803 */ /* 0x000fce0000000000 */
[----:B0-----:R-:W-:Y:S05]  /*2cf0*/  @!P6 BRA `(.L_x_2127) ;  /* 0x000000040024e947 */ /* 0x001fea0003800000 */
[----:B------:R-:W0:Y:S02]  /*2d00*/  LDC.64 R60, c[0x0][0x3b0] ;  /* 0x0000ec00ff3c7b82 */ /* 0x000e240000000a00 */
[----:B0-----:R-:W-:-:S05]  /*2d10*/  IMAD.WIDE.U32 R60, R189, 0x4, R60 ;  /* 0x00000004bd3c7825 */ /* 0x001fca00078e003c */
[----:B------:R0:W5:Y:S01]  /*2d20*/  LDG.E R118, desc[UR10][R60.64] ;  /* 0x0000000a3c767981 */ /* 0x000162000c1e1900 */
[----:B------:R-:W-:Y:S05]  /*2d30*/  BRA `(.L_x_2127) ;  /* 0x0000000400147947 */ /* 0x000fea0003800000 */
.L_x_2128:
        /* <DEDUP_REMOVED lines=16> */
[C---:B0-----:R-:W-:Y:S01]  /*2e40*/  @P5 IMAD.WIDE.U32 R60, R193.reuse, 0x8, R60 ;  /* 0x00000008c13c5825 */ /* 0x041fe200078e003c */
[----:B------:R-:W-:-:S04]  /*2e50*/  @P5 IADD3 R193, PT, PT, R193, 0x100, RZ ;  /* 0x00000100c1c15810 */ /* 0x000fc80007ffe0ff */
[----:B------:R-:W5:Y:S02]  /*2e60*/  @P5 LDG.E.64 R82, desc[UR10][R60.64] ;  /* 0x0000000a3c525981 */ /* 0x000f64000c1e1b00 */
[----:B------:R-:W0:Y:S01]  /*2e70*/  @P0 LDC.64 R72, c[0x0][0x438] ;  /* 0x00010e00ff480b82 */ /* 0x000e220000000a00 */
[C---:B-1----:R-:W-:Y:S01]  /*2e80*/  @P5 IMAD.WIDE.U32 R62, R189.reuse, 0x4, R62 ;  /* 0x00000004bd3e5825 */ /* 0x042fe200078e003e */
[----:B------:R-:W-:-:S04]  /*2e90*/  @P5 IADD3 R189, PT, PT, R189, 0x100, RZ ;  /* 0x00000100bdbd5810 */ /* 0x000fc80007ffe0ff */
[----:B------:R-:W5:Y:S02]  /*2ea0*/  @P5 LDG.E R171, desc[UR10][R62.64] ;  /* 0x0000000a3eab5981 */ /* 0x000f64000c1e1900 */
[----:B------:R-:W1:Y:S01]  /*2eb0*/  @P0 LDC.64 R94, c[0x0][0x3b0] ;  /* 0x0000ec00ff5e0b82 */ /* 0x000e620000000a00 */
[C---:B--2---:R-:W-:Y:S01]  /*2ec0*/  @P4 IMAD.WIDE.U32 R64, R193.reuse, 0x8, R64 ;  /* 0x00000008c1404825 */ /* 0x044fe200078e0040 */
[----:B------:R-:W-:-:S06]  /*2ed0*/  @P4 IADD3 R193, PT, PT, R193, 0x100, RZ ;  /* 0x00000100c1c14810 */ /* 0x000fcc0007ffe0ff */
[----:B------:R-:W2:Y:S01]  /*2ee0*/  @P1 LDC.64 R98, c[0x0][0x438] ;  /* 0x00010e00ff621b82 */ /* 0x000ea20000000a00 */
[C---:B---3--:R-:W-:Y:S01]  /*2ef0*/  @P4 IMAD.WIDE.U32 R70, R189.reuse, 0x4, R70 ;  /* 0x00000004bd464825 */ /* 0x048fe200078e0046 */
[----:B------:R-:W5:Y:S03]  /*2f00*/  @P4 LDG.E.64 R80, desc[UR10][R64.64] ;  /* 0x0000000a40504981 */ /* 0x000f66000c1e1b00 */
[----:B------:R-:W-:Y:S01]  /*2f10*/  @P4 VIADD R189, R189, 0x100 ;  /* 0x00000100bdbd4836 */ /* 0x000fe20000000000 */
[----:B------:R-:W5:Y:S02]  /*2f20*/  @P4 LDG.E R162, desc[UR10][R70.64] ;  /* 0x0000000a46a24981 */ /* 0x000f64000c1e1900 */
[----:B------:R-:W3:Y:S01]  /*2f30*/  @P1 LDC.64 R100, c[0x0][0x3b0] ;  /* 0x0000ec00ff641b82 */ /* 0x000ee20000000a00 */
[C---:B0-----:R-:W-:Y:S01]  /*2f40*/  @P0 IMAD.WIDE.U32 R72, R193.reuse, 0x8, R72 ;  /* 0x00000008c1480825 */ /* 0x041fe200078e0048 */
[----:B------:R-:W-:-:S04]  /*2f50*/  @P0 IADD3 R193, PT, PT, R193, 0x100, RZ ;  /* 0x00000100c1c10810 */ /* 0x000fc80007ffe0ff */
[----:B------:R-:W5:Y:S02]  /*2f60*/  @P0 LDG.E.64 R78, desc[UR10][R72.64] ;  /* 0x0000000a484e0981 */ /* 0x000f64000c1e1b00 */
[----:B------:R-:W0:Y:S01]  /*2f70*/  @P2 LDC.64 R74, c[0x0][0x438] ;  /* 0x00010e00ff4a2b82 */ /* 0x000e220000000a00 */
[C---:B-1----:R-:W-:Y:S01]  /*2f80*/  @P0 IMAD.WIDE.U32 R94, R189.reuse, 0x4, R94 ;  /* 0x00000004bd5e0825 */ /* 0x042fe200078e005e */
[----:B------:R-:W-:-:S06]  /*2f90*/  @P0 IADD3 R189, PT, PT, R189, 0x100, RZ ;  /* 0x00000100bdbd0810 */ /* 0x000fcc0007ffe0ff */
[----:B------:R-:W1:Y:S01]  /*2fa0*/  @P2 LDC.64 R96, c[0x0][0x3b0] ;  /* 0x0000ec00ff602b82 */ /* 0x000e620000000a00 */
[C---:B--2---:R-:W-:Y:S01]  /*2fb0*/  @P1 IMAD.WIDE.U32 R98, R193.reuse, 0x8, R98 ;  /* 0x00000008c1621825 */ /* 0x044fe200078e0062 */
[----:B------:R-:W-:Y:S01]  /*2fc0*/  @P1 IADD3 R193, PT, PT, R193, 0x100, RZ ;  /* 0x00000100c1c11810 */ /* 0x000fe20007ffe0ff */
[----:B------:R2:W5:Y:S04]  /*2fd0*/  @P0 LDG.E R154, desc[UR10][R94.64] ;  /* 0x0000000a5e9a0981 */ /* 0x000568000c1e1900 */
[----:B------:R0:W5:Y:S01]  /*2fe0*/  @P1 LDG.E.64 R76, desc[UR10][R98.64] ;  /* 0x0000000a624c1981 */ /* 0x000162000c1e1b00 */
[----:B------:R-:W4:Y:S01]  /*2ff0*/  @P3 LDC.64 R66, c[0x0][0x438] ;  /* 0x00010e00ff423b82 */ /* 0x000f220000000a00 */
[C---:B---3--:R-:W-:Y:S01]  /*3000*/  @P1 IMAD.WIDE.U32 R100, R189.reuse, 0x4, R100 ;  /* 0x00000004bd641825 */ /* 0x048fe200078e0064 */
[----:B------:R-:W-:-:S04]  /*3010*/  @P1 IADD3 R189, PT, PT, R189, 0x100, RZ ;  /* 0x00000100bdbd1810 */ /* 0x000fc80007ffe0ff */
[----:B------:R3:W5:Y:S02]  /*3020*/  @P1 LDG.E R144, desc[UR10][R100.64] ;  /* 0x0000000a64901981 */ /* 0x000764000c1e1900 */
[----:B------:R-:W2:Y:S01]  /*3030*/  @P3 LDC.64 R68, c[0x0][0x3b0] ;  /* 0x0000ec00ff443b82 */ /* 0x000ea20000000a00 */
[C---:B0-----:R-:W-:Y:S01]  /*3040*/  @P2 IMAD.WIDE.U32 R74, R193.reuse, 0x8, R74 ;  /* 0x00000008c14a2825 */ /* 0x041fe200078e004a */
[----:B------:R-:W-:-:S04]  /*3050*/  @P2 IADD3 R193, PT, PT, R193, 0x100, RZ ;  /* 0x00000100c1c12810 */ /* 0x000fc80007ffe0ff */
[----:B------:R3:W5:Y:S02]  /*3060*/  @P2 LDG.E.64 R84, desc[UR10][R74.64] ;  /* 0x0000000a4a542981 */ /* 0x000764000c1e1b00 */
[----:B------:R-:W0:Y:S01]  /*3070*/  @P6 LDC.64 R90, c[0x0][0x438] ;  /* 0x00010e00ff5a6b82 */ /* 0x000e220000000a00 */
[----:B-1----:R-:W-:-:S04]  /*3080*/  @P2 IMAD.WIDE.U32 R96, R189, 0x4, R96 ;  /* 0x00000004bd602825 */ /* 0x002fc800078e0060 */
[----:B------:R-:W-:Y:S01]  /*3090*/  @P2 VIADD R189, R189, 0x100 ;  /* 0x00000100bdbd2836 */ /* 0x000fe20000000000 */
[----:B------:R3:W5:Y:S02]  /*30a0*/  @P2 LDG.E R136, desc[UR10][R96.64] ;  /* 0x0000000a60882981 */ /* 0x000764000c1e1900 */
[----:B------:R-:W1:Y:S01]  /*30b0*/  @P6 LDC.64 R92, c[0x0][0x3b0] ;  /* 0x0000ec00ff5c6b82 */ /* 0x000e620000000a00 */
[C---:B----4-:R-:W-:Y:S01]  /*30c0*/  @P3 IMAD.WIDE.U32 R66, R193.reuse, 0x8, R66 ;  /* 0x00000008c1423825 */ /* 0x050fe200078e0042 */
[----:B------:R-:W-:-:S04]  /*30d0*/  @P3 IADD3 R193, PT, PT, R193, 0x100, RZ ;  /* 0x00000100c1c13810 */ /* 0x000fc80007ffe0ff */
[----:B------:R3:W5:Y:S01]  /*30e0*/  @P3 LDG.E.64 R86, desc[UR10][R66.64] ;  /* 0x0000000a42563981 */ /* 0x000762000c1e1b00 */
[C---:B--2---:R-:W-:Y:S01]  /*30f0*/  @P3 IMAD.WIDE.U32 R68, R189.reuse, 0x4, R68 ;  /* 0x00000004bd443825 */ /* 0x044fe200078e0044 */
[----:B------:R-:W-:-:S04]  /*3100*/  @P3 IADD3 R189, PT, PT, R189, 0x100, RZ ;  /* 0x00000100bdbd3810 */ /* 0x000fc80007ffe0ff */
[----:B------:R3:W5:Y:S01]  /*3110*/  @P3 LDG.E R126, desc[UR10][R68.64] ;  /* 0x0000000a447e3981 */ /* 0x000762000c1e1900 */
[----:B0-----:R-:W-:-:S05]  /*3120*/  @P6 IMAD.WIDE.U32 R90, R193, 0x8, R90 ;  /* 0x00000008c15a6825 */ /* 0x001fca00078e005a */
[----:B------:R3:W5:Y:S01]  /*3130*/  @P6 LDG.E.64 R88, desc[UR10][R90.64] ;  /* 0x0000000a5a586981 */ /* 0x000762000c1e1b00 */
[----:B-1----:R-:W-:-:S05]  /*3140*/  @P6 IMAD.WIDE.U32 R92, R189, 0x4, R92 ;  /* 0x00000004bd5c6825 */ /* 0x002fca00078e005c */
[----:B------:R3:W5:Y:S01]  /*3150*/  @P6 LDG.E R118, desc[UR10][R92.64] ;  /* 0x0000000a5c766981 */ /* 0x000762000c1e1900 */
[----:B------:R-:W-:Y:S02]  /*3160*/  ISETP.NE.AND P5, PT, R192, RZ, PT ;  /* 0x000000ffc000720c */ /* 0x000fe40003fa5270 */
[----:B------:R-:W-:Y:S02]  /*3170*/  CS2R R94, SRZ ;  /* 0x00000000005e7805 */ /* 0x000fe4000001ff00 */
[----:B------:R-:W-:-:S13]  /*3180*/  ISETP.NE.AND P4, PT, R194, RZ, PT ;  /* 0x000000ffc200720c */ /* 0x000fda0003f85270 */
.L_x_2127:
[----:B------:R-:W-:Y:S05]  /*3190*/  BSYNC.RECONVERGENT B0 ;  /* 0x0000000000007941 */ /* 0x000fea0003800200 */
.L_x_2113:
        /* <DEDUP_REMOVED lines=14> */
[----:B---3--:R-:W0:Y:S04]  /*3280*/  SHFL.DOWN PT, R67, R64, 0x2, 0x1f ;  /* 0x08401f0040437f89 */ /* 0x008e2800000e0000 */
        /* <DEDUP_REMOVED lines=16> */
.L_x_2130:
[----:B------:R-:W-:Y:S05]  /*3390*/  BSYNC.RECONVERGENT B0 ;  /* 0x0000000000007941 */ /* 0x000fea0003800200 */
.L_x_2129:
        /* <DEDUP_REMOVED lines=21> */
[----:B------:R-:W-:Y:S01]  /*34f0*/  FADD.FTZ R60, R63, R60 ;  /* 0x0000003c3f3c7221 */ /* 0x000fe20000010000 */
[----:B------:R-:W-:Y:S02]  /*3500*/  @P5 IADD3 R62, PT, PT, R173, -0x1, RZ ;  /* 0xffffffffad3e5810 */ /* 0x000fe40007ffe0ff */
[----:B-1----:R-:W-:Y:S01]  /*3510*/  FADD.FTZ R91, R91, R64 ;  /* 0x000000405b5b7221 */ /* 0x002fe20000010000 */
[----:B------:R-:W-:Y:S01]  /*3520*/  FADD.FTZ R60, R60, R65 ;  /* 0x000000413c3c7221 */ /* 0x000fe20000010000 */
[----:B------:R-:W-:Y:S02]  /*3530*/  HFMA2 R65, -RZ, RZ, 0, 0 ;  /* 0x00000000ff417431 */ /* 0x000fe400000001ff */
[----:B------:R-:W-:Y:S02]  /*3540*/  @P5 IMAD R62, R62, R179, RZ ;  /* 0x000000b33e3e5224 */ /* 0x000fe400078e02ff */
[----:B------:R-:W-:Y:S01]  /*3550*/  FADD.FTZ R91, R66, R91 ;  /* 0x0000005b425b7221 */ /* 0x000fe20000010000 */
[----:B------:R-:W-:-:S03]  /*3560*/  FADD.FTZ R60, R67, R60 ;  /* 0x0000003c433c7221 */ /* 0x000fc60000010000 */
[----:B--2---:R-:W-:Y:S01]  /*3570*/  FADD.FTZ R91, R91, R68 ;  /* 0x000000445b5b7221 */ /* 0x004fe20000010000 */
[----:B------:R-:W-:Y:S01]  /*3580*/  FADD.FTZ R60, R60, R69 ;  /* 0x000000453c3c7221 */ /* 0x000fe20000010000 */
[----:B------:R-:W-:Y:S02]  /*3590*/  @P5 SHF.R.S32.HI R61, RZ, 0x1f, R62 ;  /* 0x0000001fff3d5819 */ /* 0x000fe4000001143e */
[----:B------:R-:W-:Y:S01]  /*35a0*/  FADD.FTZ R91, R70, R91 ;  /* 0x0000005b465b7221 */ /* 0x000fe20000010000 */
[----:B------:R-:W-:Y:S01]  /*35b0*/  FADD.FTZ R60, R71, R60 ;  /* 0x0000003c473c7221 */ /* 0x000fe20000010000 */
[----:B------:R-:W-:Y:S02]  /*35c0*/  @P5 LEA.HI R61, R61, R62, RZ, 0x2 ;  /* 0x0000003e3d3d5211 */ /* 0x000fe400078f10ff */
[----:B---3--:R-:W-:Y:S01]  /*35d0*/  FADD.FTZ R91, R91, R72 ;  /* 0x000000485b5b7221 */ /* 0x008fe20000010000 */
[----:B------:R-:W-:Y:S01]  /*35e0*/  FADD.FTZ R60, R60, R73 ;  /* 0x000000493c3c7221 */ /* 0x000fe20000010000 */
[----:B------:R-:W-:-:S02]  /*35f0*/  @P5 LEA.HI.SX32 R65, R61, R178, 0x1e ;  /* 0x000000b23d415211 */ /* 0x000fc400078ff2ff */
        /* <DEDUP_REMOVED lines=25> */
[----:B------:R-:W-:-:S04]  /*3790*/  F2FP.F16.F32.PACK_AB R61, RZ, R61 ;  /* 0x0000003dff3d723e */ /* 0x000fc800000000ff */
[----:B------:R-:W-:-:S07]  /*37a0*/  PRMT R108, R61, 0x7610, R108 ;  /* 0x000076103d6c7816 */ /* 0x000fce000000006c */
.L_x_2135:
        /* <DEDUP_REMOVED lines=12> */
.L_x_2136:
        /* <DEDUP_REMOVED lines=12> */
.L_x_2137:
        /* <DEDUP_REMOVED lines=10> */
[----:B------:R-:W-:-:S04]  /*39d0*/  F2FP.F16.F32.PACK_AB R61, RZ, R61 ;  /* 0x0000003dff3d723e */ /* 0x000fc800000000ff */
[----:B------:R-:W-:Y:S01]  /*39e0*/  PRMT R105, R61, 0x7610, R105 ;  /* 0x000076103d697816 */ /* 0x000fe20000000069 */
[----:B------:R-:W-:Y:S06]  /*39f0*/  BRA `(.L_x_2138) ;  /* 0x0000000800887947 */ /* 0x000fec0003800000 */
.L_x_2134:
[----:B------:R-:W0:Y:S01]  /*3a00*/  @P5 LDC.64 R60, c[0x0][0x408] ;  /* 0x00010200ff3c5b82 */ /* 0x000e220000000a00 */
        /* <DEDUP_REMOVED lines=8> */
[C---:B------:R-:W-:Y:S02]  /*3a90*/  FMUL.FTZ R62, R174.reuse, R63 ;  /* 0x0000003fae3e7220 */ /* 0x040fe40000410000 */
[----:B------:R-:W-:Y:S01]  /*3aa0*/  FMUL.FTZ R66, R174, R69 ;  /* 0x00000045ae427220 */ /* 0x000fe20000410000 */
[----:B------:R-:W-:-:S02]  /*3ab0*/  FADD.FTZ R69, R167, -R70 ;  /* 0x80000046a7457221 */ /* 0x000fc40000010000 */
[----:B------:R-:W-:Y:S02]  /*3ac0*/  FSEL R62, R62, RZ, P4 ;  /* 0x000000ff3e3e7208 */ /* 0x000fe40002000000 */
[----:B------:R-:W-:Y:S01]  /*3ad0*/  FSEL R66, R66, RZ, P4 ;  /* 0x000000ff42427208 */ /* 0x000fe20002000000 */
[----:B------:R-:W-:-:S05]  /*3ae0*/  FMUL.FTZ R69, R174, R69 ;  /* 0x00000045ae457220 */ /* 0x000fca0000410000 */
[----:B------:R-:W-:Y:S01]  /*3af0*/  FSEL R70, R69, RZ, P4 ;  /* 0x000000ff45467208 */ /* 0x000fe20002000000 */
[----:B0-----:R-:W-:Y:S01]  /*3b00*/  @P5 FMUL.FTZ R61, R62, R61 ;  /* 0x0000003d3e3d5220 */ /* 0x001fe20000410000 */
[----:B------:R-:W-:-:S03]  /*3b10*/  F2FP.F16.F32.PACK_AB R62, RZ, R62 ;  /* 0x0000003eff3e723e */ /* 0x000fc600000000ff */
[----:B------:R-:W-:Y:S01]  /*3b20*/  @P5 FMUL.FTZ R60, R61, R60 ;  /* 0x0000003c3d3c5220 */ /* 0x000fe20000410000 */
[----:B------:R-:W-:-:S04]  /*3b30*/  PRMT R104, R62, 0x7610, R104 ;  /* 0x000076103e687816 */ /* 0x000fc80000000068 */
[----:B------:R-:W-:Y:S02]  /*3b40*/  @P5 FSEL R63, R60, RZ, P6 ;  /* 0x000000ff3c3f5208 */ /* 0x000fe40003000000 */
[----:B------:R-:W0:Y:S01]  /*3b50*/  @P5 LDC.64 R60, c[0x0][0x408] ;  /* 0x00010200ff3c5b82 */ /* 0x000e220000000a00 */
[----:B------:R-:W-:Y:S02]  /*3b60*/  @P5 LOP3.LUT P6, RZ, R171, 0xff00, RZ, 0xc0, !PT ;  /* 0x0000ff00abff5812 */ /* 0x000fe400078cc0ff */
[----:B------:R-:W-:-:S04]  /*3b70*/  @P5 F2FP.F16.F32.PACK_AB R63, RZ, R63 ;  /* 0x0000003fff3f523e */ /* 0x000fc800000000ff */
[----:B------:R-:W-:Y:S01]  /*3b80*/  @P5 PRMT R108, R63, 0x7610, R108 ;  /* 0x000076103f6c5816 */ /* 0x000fe2000000006c */
        /* <DEDUP_REMOVED lines=12> */
[----:B------:R-:W-:Y:S01]  /*3c50*/  FADD.FTZ R61, R165, -R72 ;  /* 0x80000048a53d7221 */ /* 0x000fe20000010000 */
[----:B------:R-:W-:-:S03]  /*3c60*/  PRMT R103, R70, 0x7610, R103 ;  /* 0x0000761046677816 */ /* 0x000fc60000000067 */
[----:B------:R-:W-:Y:S01]  /*3c70*/  @P5 FSEL R60, R60, RZ, P6 ;  /* 0x000000ff3c3c5208 */ /* 0x000fe20003000000 */
[----:B------:R-:W-:-:S03]  /*3c80*/  FMUL.FTZ R61, R174, R61 ;  /* 0x0000003dae3d7220 */ /* 0x000fc60000410000 */
[----:B------:R-:W-:Y:S02]  /*3c90*/  @P5 F2FP.F16.F32.PACK_AB R60, RZ, R60 ;  /* 0x0000003cff3c523e */ /* 0x000fe400000000ff */
[----:B------:R-:W-:Y:S02]  /*3ca0*/  FSEL R61, R61, RZ, P4 ;  /* 0x000000ff3d3d7208 */ /* 0x000fe40002000000 */
[----:B------:R-:W-:Y:S02]  /*3cb0*/  @P5 PRMT R106, R60, 0x7610, R106 ;  /* 0x000076103c6a5816 */ /* 0x000fe4000000006a */
[----:B------:R-:W-:-:S04]  /*3cc0*/  F2FP.F16.F32.PACK_AB R60, RZ, R61 ;  /* 0x0000003dff3c723e */ /* 0x000fc800000000ff */
[----:B------:R-:W-:Y:S01]  /*3cd0*/  PRMT R2, R60, 0x7610, R2 ;  /* 0x000076103c027816 */ /* 0x000fe20000000002 */
[----:B------:R-:W-:Y:S06]  /*3ce0*/  @!P5 BRA `(.L_x_2138) ;  /* 0x0000000400ccd947 */ /* 0x000fec0003800000 */
[----:B------:R-:W-:Y:S01]  /*3cf0*/  FMUL.FTZ R61, R61, UR17 ;  /* 0x000000113d3d7c20 */ /* 0x000fe20008410000 */
[----:B------:R-:W-:-:S03]  /*3d00*/  ISETP.GE.U32.AND P4, PT, R171, 0x1000000, PT ;  /* 0x01000000ab00780c */ /* 0x000fc60003f86070 */
[----:B------:R-:W-:-:S05]  /*3d10*/  FMUL.FTZ R61, R61, UR16 ;  /* 0x000000103d3d7c20 */ /* 0x000fca0008410000 */
[----:B------:R-:W-:-:S04]  /*3d20*/  FSEL R61, R61, RZ, P4 ;  /* 0x000000ff3d3d7208 */ /* 0x000fc80002000000 */
[----:B------:R-:W-:-:S04]  /*3d30*/  F2FP.F16.F32.PACK_AB R61, RZ, R61 ;  /* 0x0000003dff3d723e */ /* 0x000fc800000000ff */
[----:B------:R-:W-:Y:S01]  /*3d40*/  PRMT R105, R61, 0x7610, R105 ;  /* 0x000076103d697816 */ /* 0x000fe20000000069 */
[----:B------:R-:W-:Y:S06]  /*3d50*/  BRA `(.L_x_2138) ;  /* 0x0000000400b07947 */ /* 0x000fec0003800000 */
.L_x_2133:
[----:B------:R-:W-:Y:S01]  /*3d60*/  UMOV UR4, UR6 ;  /* 0x0000000600047c82 */ /* 0x000fe20008000000 */
[----:B------:R-:W-:Y:S01]  /*3d70*/  UMOV UR5, UR7 ;  /* 0x0000000700057c82 */ /* 0x000fe20008000000 */
[----:B------:R-:W-:-:S04]  /*3d80*/  UISETP.NE.U32.AND UP0, UPT, UR4, URZ, UPT ;  /* 0x000000ff0400728c */ /* 0x000fc8000bf05070 */
[----:B------:R-:W-:-:S09]  /*3d90*/  UISETP.NE.AND.EX UP0, UPT, UR5, URZ, UPT, UP0 ;  /* 0x000000ff0500728c */ /* 0x000fd2000bf05300 */
[----:B------:R-:W-:Y:S05]  /*3da0*/  BRA.U UP0, `(.L_x_2139) ;  /* 0x0000000100c07547 */ /* 0x000fea000b800000 */
[----:B------:R-:W-:Y:S01]  /*3db0*/  ISETP.GT.AND P4, PT, R175, RZ, PT ;  /* 0x000000ffaf00720c */ /* 0x000fe20003f84270 */
[----:B------:R-:W0:Y:S01]  /*3dc0*/  @P5 LDC.64 R60, c[0x0][0x408] ;  /* 0x00010200ff3c5b82 */ /* 0x000e220000000a00 */
[----:B-----5:R-:W-:Y:S01]  /*3dd0*/  HADD2.F32 R63, -RZ, R82.H0_H0 ;  /* 0x20000052ff3f7230 */ /* 0x020fe20000004100 */
[----:B------:R-:W-:-:S10]  /*3de0*/  @P5 LOP3.LUT P6, RZ, R171, 0xff, RZ, 0xc0, !PT ;  /* 0x000000ffabff5812 */ /* 0x000fd400078cc0ff */
        /* <DEDUP_REMOVED lines=10> */
[----:B------:R-:W-:-:S03]  /*3e90*/  HADD2.F32 R63, -RZ, R63.H0_H0 ;  /* 0x2000003fff3f7230 */ /* 0x000fc60000004100 */
[----:B------:R-:W-:Y:S02]  /*3ea0*/  @P5 FSEL R62, R60, RZ, P6 ;  /* 0x000000ff3c3e5208 */ /* 0x000fe40003000000 */
[----:B------:R-:W0:Y:S01]  /*3eb0*/  @P5 LDC.64 R60, c[0x0][0x408] ;  /* 0x00010200ff3c5b82 */ /* 0x000e220000000a00 */
[----:B------:R-:W-:Y:S01]  /*3ec0*/  @P4 FFMA.FTZ R63, R174, R69, R63 ;  /* 0x00000045ae3f4223 */ /* 0x000fe2000001003f */
[----:B------:R-:W-:Y:S01]  /*3ed0*/  @P5 LOP3.LUT P6, RZ, R171, 0xff00, RZ, 0xc0, !PT ;  /* 0x0000ff00abff5812 */ /* 0x000fe200078cc0ff */
[----:B------:R-:W-:Y:S01]  /*3ee0*/  HADD2.F32 R69, -RZ, R83.H0_H0 ;  /* 0x20000053ff457230 */ /* 0x000fe20000004100 */
[----:B------:R-:W-:-:S04]  /*3ef0*/  @P5 F2FP.F16.F32.PACK_AB R62, RZ, R62 ;  /* 0x0000003eff3e523e */ /* 0x000fc800000000ff */
[----:B------:R-:W-:Y:S01]  /*3f00*/  @P4 FFMA.FTZ R69, R174, R66, R69 ;  /* 0x00000042ae454223 */ /* 0x000fe20000010045 */
[----:B------:R-:W-:Y:S01]  /*3f10*/  @P5 PRMT R108, R62, 0x7610, R108 ;  /* 0x000076103e6c5816 */ /* 0x000fe2000000006c */
[----:B0-----:R-:W-:-:S04]  /*3f20*/  @P5 FMUL.FTZ R61, R63, R61 ;  /* 0x0000003d3f3d5220 */ /* 0x001fc80000410000 */
[----:B------:R-:W-:-:S05]  /*3f30*/  @P5 FMUL.FTZ R60, R61, R60 ;  /* 0x0000003c3d3c5220 */ /* 0x000fca0000410000 */
[----:B------:R-:W-:Y:S02]  /*3f40*/  @P5 FSEL R63, R60, RZ, P6 ;  /* 0x000000ff3c3f5208 */ /* 0x000fe40003000000 */
[----:B------:R-:W0:Y:S01]  /*3f50*/  @P5 LDC.64 R60, c[0x0][0x408] ;  /* 0x00010200ff3c5b82 */ /* 0x000e220000000a00 */
[----:B------:R-:W-:Y:S02]  /*3f60*/  @P5 LOP3.LUT P6, RZ, R171, 0xff0000, RZ, 0xc0, !PT ;  /* 0x00ff0000abff5812 */ /* 0x000fe400078cc0ff */
[----:B------:R-:W-:-:S04]  /*3f70*/  @P5 F2FP.F16.F32.PACK_AB R63, RZ, R63 ;  /* 0x0000003fff3f523e */ /* 0x000fc800000000ff */
[----:B------:R-:W-:Y:S01]  /*3f80*/  @P5 PRMT R107, R63, 0x7610, R107 ;  /* 0x000076103f6b5816 */ /* 0x000fe2000000006b */
[----:B0-----:R-:W-:-:S04]  /*3f90*/  @P5 FMUL.FTZ R61, R69, R61 ;  /* 0x0000003d453d5220 */ /* 0x001fc80000410000 */
[----:B------:R-:W-:-:S05]  /*3fa0*/  @P5 FMUL.FTZ R60, R61, R60 ;  /* 0x0000003c3d3c5220 */ /* 0x000fca0000410000 */
[----:B------:R-:W-:-:S04]  /*3fb0*/  @P5 FSEL R60, R60, RZ, P6 ;  /* 0x000000ff3c3c5208 */ /* 0x000fc80003000000 */
[----:B------:R-:W-:-:S04]  /*3fc0*/  @P5 F2FP.F16.F32.PACK_AB R60, RZ, R60 ;  /* 0x0000003cff3c523e */ /* 0x000fc800000000ff */
[----:B------:R-:W-:Y:S01]  /*3fd0*/  @P5 PRMT R106, R60, 0x7610, R106 ;  /* 0x000076103c6a5816 */ /* 0x000fe2000000006a */
[----:B------:R-:W-:Y:S06]  /*3fe0*/  @!P5 BRA `(.L_x_2138) ;  /* 0x00000004000cd947 */ /* 0x000fec0003800000 */
[----:B------:R-:W-:Y:S01]  /*3ff0*/  SHF.R.U32.HI R61, RZ, 0x10, R83 ;  /* 0x00000010ff3d7819 */ /* 0x000fe20000011653 */
[----:B------:R-:W-:-:S04]  /*4000*/  @P4 FFMA.FTZ R60, R164, R67, R64 ;  /* 0x00000043a43c4223 */ /* 0x000fc80000010040 */
[----:B------:R-:W-:Y:S02]  /*4010*/  HADD2.F32 R61, -RZ, R61.H0_H0 ;  /* 0x2000003dff3d7230 */ /* 0x000fe40000004100 */
[----:B------:R-:W-:-:S04]  /*4020*/  @P4 FADD.FTZ R60, R165, -R60 ;  /* 0x8000003ca53c4221 */ /* 0x000fc80000010000 */
[----:B------:R-:W-:Y:S01]  /*4030*/  @P4 FFMA.FTZ R61, R174, R60, R61 ;  /* 0x0000003cae3d4223 */ /* 0x000fe2000001003d */
[----:B------:R-:W-:-:S03]  /*4040*/  ISETP.GE.U32.AND P4, PT, R171, 0x1000000, PT ;  /* 0x01000000ab00780c */ /* 0x000fc60003f86070 */
[----:B------:R-:W-:-:S04]  /*4050*/  FMUL.FTZ R61, R61, UR17 ;  /* 0x000000113d3d7c20 */ /* 0x000fc80008410000 */
[----:B------:R-:W-:-:S05]  /*4060*/  FMUL.FTZ R61, R61, UR16 ;  /* 0x000000103d3d7c20 */ /* 0x000fca0008410000 */
[----:B------:R-:W-:-:S04]  /*4070*/  FSEL R61, R61, RZ, P4 ;  /* 0x000000ff3d3d7208 */ /* 0x000fc80002000000 */
[----:B------:R-:W-:-:S04]  /*4080*/  F2FP.F16.F32.PACK_AB R61, RZ, R61 ;  /* 0x0000003dff3d723e */ /* 0x000fc800000000ff */
[----:B------:R-:W-:Y:S01]  /*4090*/  PRMT R105, R61, 0x7610, R105 ;  /* 0x000076103d697816 */ /* 0x000fe20000000069 */
[----:B------:R-:W-:Y:S06]  /*40a0*/  BRA `(.L_x_2138) ;  /* 0x0000000000dc7947 */ /* 0x000fec0003800000 */
.L_x_2139:
[----:B------:R-:W-:Y:S01]  /*40b0*/  @P4 FFMA.FTZ R61, R3, R67, R64 ;  /* 0x00000043033d4223 */ /* 0x000fe20000010040 */
[----:B-----5:R-:W-:Y:S01]  /*40c0*/  HADD2.F32 R63, -RZ, R82.H0_H0 ;  /* 0x20000052ff3f7230 */ /* 0x020fe20000004100 */
[----:B------:R-:W-:Y:S01]  /*40d0*/  SHF.R.U64 R69, R82, 0x10, R83 ;  /* 0x0000001052457819 */ /* 0x000fe20000001253 */
[----:B------:R-:W-:Y:S02]  /*40e0*/  HADD2.F32 R68, -RZ, R83.H0_H0 ;  /* 0x20000053ff447230 */ /* 0x000fe40000004100 */
[----:B------:R-:W-:Y:S01]  /*40f0*/  @P4 FADD.FTZ R61, R170, -R61 ;  /* 0x8000003daa3d4221 */ /* 0x000fe20000010000 */
[----:B------:R-:W-:Y:S01]  /*4100*/  SHF.R.U32.HI R71, RZ, 0x10, R83 ;  /* 0x00000010ff477819 */ /* 0x000fe20000011653 */
[----:B------:R-:W-:Y:S02]  /*4110*/  HADD2.F32 R69, -RZ, R69.H0_H0 ;  /* 0x20000045ff457230 */ /* 0x000fe40000004100 */
[----:B------:R-:W-:Y:S01]  /*4120*/  @P4 FFMA.FTZ R63, R174, R61, R63 ;  /* 0x0000003dae3f4223 */ /* 0x000fe2000001003f */
[----:B------:R-:W-:Y:S01]  /*4130*/  ISETP.GT.AND P4, PT, R175, RZ, PT ;  /* 0x000000ffaf00720c */ /* 0x000fe20003f84270 */
[----:B------:R-:W-:-:S12]  /*4140*/  HADD2.F32 R71, -RZ, R71.H0_H0 ;  /* 0x20000047ff477230 */ /* 0x000fd80000004100 */
        /* <DEDUP_REMOVED lines=35> */
[----:B------:R-:W-:Y:S02]  /*4380*/  @P5 ISETP.GE.U32.AND P4, PT, R171, 0x1000000, PT ;  /* 0x01000000ab00580c */ /* 0x000fe40003f86070 */
[----:B------:R-:W-:-:S04]  /*4390*/  @P5 F2FP.F16.F32.PACK_AB R70, RZ, R70 ;  /* 0x00000046ff46523e */ /* 0x000fc800000000ff */
[----:B------:R-:W-:Y:S01]  /*43a0*/  @P5 PRMT R106, R70, 0x7610, R106 ;  /* 0x00007610466a5816 */ /* 0x000fe2000000006a */
[----:B0-----:R-:W-:Y:S01]  /*43b0*/  @P5 FMUL.FTZ R61, R71, R61 ;  /* 0x0000003d473d5220 */ /* 0x001fe20000410000 */
[----:B------:R-:W-:-:S03]  /*43c0*/  F2FP.F16.F32.PACK_AB R71, RZ, R71 ;  /* 0x00000047ff47723e */ /* 0x000fc600000000ff */
[----:B------:R-:W-:Y:S01]  /*43d0*/  @P5 FMUL.FTZ R60, R61, R60 ;  /* 0x0000003c3d3c5220 */ /* 0x000fe20000410000 */
[----:B------:R-:W-:-:S04]  /*43e0*/  PRMT R2, R71, 0x7610, R2 ;  /* 0x0000761047027816 */ /* 0x000fc80000000002 */
[----:B------:R-:W-:-:S04]  /*43f0*/  @P5 FSEL R60, R60, RZ, P4 ;  /* 0x000000ff3c3c5208 */ /* 0x000fc80002000000 */
[----:B------:R-:W-:-:S04]  /*4400*/  @P5 F2FP.F16.F32.PACK_AB R60, RZ, R60 ;  /* 0x0000003cff3c523e */ /* 0x000fc800000000ff */
[----:B------:R-:W-:-:S07]  /*4410*/  @P5 PRMT R105, R60, 0x7610, R105 ;  /* 0x000076103c695816 */ /* 0x000fce0000000069 */
.L_x_2138:
        /* <DEDUP_REMOVED lines=11> */
.L_x_2140:
        /* <DEDUP_REMOVED lines=9> */
.L_x_2141:
[----:B------:R-:W-:Y:S01]  /*4560*/  IADD3 R172, PT, PT, R172, 0x100, RZ ;  /* 0x00000100acac7810 */ /* 0x000fe20007ffe0ff */
[----:B------:R-:W-:-:S07]  /*4570*/  VIADD R65, R65, 0x100 ;  /* 0x0000010041417836 */ /* 0x000fce0000000000 */
.L_x_2132:
[----:B------:R-:W-:Y:S05]  /*4580*/  BSYNC.RECONVERGENT B0 ;  /* 0x0000000000007941 */ /* 0x000fea0003800200 */
.L_x_2131:
        /* <DEDUP_REMOVED lines=11> */
[----:B-----5:R-:W-:Y:S01]  /*4640*/  HADD2.F32 R63, -RZ, R80.H0_H0 ;  /* 0x20000050ff3f7230 */ /* 0x020fe20000004100 */
[----:B------:R-:W-:Y:S01]  /*4650*/  @P5 LOP3.LUT P6, RZ, R162, 0xff, RZ, 0xc0, !PT ;  /* 0x000000ffa2ff5812 */ /* 0x000fe200078cc0ff */
[----:B------:R-:W-:-:S09]  /*4660*/  HADD2.F32 R71, -RZ, R81.H0_H0 ;  /* 0x20000051ff477230 */ /* 0x000fd20000004100 */
        /* <DEDUP_REMOVED lines=11> */
[----:B------:R-:W-:Y:S01]  /*4720*/  F2FP.F16.F32.PACK_AB R63, RZ, R63 ;  /* 0x0000003fff3f723e */ /* 0x000fe200000000ff */
[----:B------:R-:W-:-:S02]  /*4730*/  HADD2.F32 R69, -RZ, R69.H0_H0 ;  /* 0x20000045ff457230 */ /* 0x000fc40000004100 */
[----:B------:R-:W-:Y:S01]  /*4740*/  @P4 FADD.FTZ R68, R155, -R68 ;  /* 0x800000449b444221 */ /* 0x000fe20000010000 */
[----:B------:R-:W-:Y:S01]  /*4750*/  @P5 FMUL.FTZ R60, R61, R60 ;  /* 0x0000003c3d3c5220 */ /* 0x000fe20000410000 */
[----:B------:R-:W-:Y:S01]  /*4760*/  PRMT R104, R63, 0x7610, R104 ;  /* 0x000076103f687816 */ /* 0x000fe20000000068 */
[----:B------:R-:W-:-:S03]  /*4770*/  @P4 FFMA.FTZ R69, R174, R66, R69 ;  /* 0x00000042ae454223 */ /* 0x000fc60000010045 */
        /* <DEDUP_REMOVED lines=17> */
[----:B------:R-:W-:Y:S02]  /*4890*/  SHF.R.U32.HI R61, RZ, 0x10, R81 ;  /* 0x00000010ff3d7819 */ /* 0x000fe40000011651 */
[----:B------:R-:W-:Y:S02]  /*48a0*/  PRMT R103, R71, 0x7610, R103 ;  /* 0x0000761047677816 */ /* 0x000fe40000000067 */
[----:B------:R-:W-:Y:S01]  /*48b0*/  @P5 FSEL R60, R60, RZ, P6 ;  /* 0x000000ff3c3c5208 */ /* 0x000fe20003000000 */
[----:B------:R-:W-:-:S03]  /*48c0*/  HADD2.F32 R61, -RZ, R61.H0_H0 ;  /* 0x2000003dff3d7230 */ /* 0x000fc60000004100 */
[----:B------:R-:W-:Y:S02]  /*48d0*/  @P5 F2FP.F16.F32.PACK_AB R60, RZ, R60 ;  /* 0x0000003cff3c523e */ /* 0x000fe400000000ff */
[----:B------:R-:W-:Y:S02]  /*48e0*/  @P4 FFMA.FTZ R61, R174, R68, R61 ;  /* 0x00000044ae3d4223 */ /* 0x000fe4000001003d */
[----:B------:R-:W-:-:S03]  /*48f0*/  @P5 PRMT R106, R60, 0x7610, R106 ;  /* 0x000076103c6a5816 */ /* 0x000fc6000000006a */
        /* <DEDUP_REMOVED lines=10> */
.L_x_2145:
[----:B------:R-:W-:Y:S01]  /*49a0*/  ISETP.GT.AND P4, PT, R175, RZ, PT ;  /* 0x000000ffaf00720c */ /* 0x000fe20003f84270 */
[----:B01----:R-:W0:Y:S01]  /*49b0*/  @P5 LDC.64 R60, c[0x0][0x408] ;  /* 0x00010200ff3c5b82 */ /* 0x003e220000000a00 */
[----:B-----5:R-:W-:Y:S01]  /*49c0*/  HADD2.F32 R63, -RZ, R80.H0_H0 ;  /* 0x20000050ff3f7230 */ /* 0x020fe20000004100 */
[----:B------:R-:W-:-:S10]  /*49d0*/  @P5 LOP3.LUT P6, RZ, R162, 0xff, RZ, 0xc0, !PT ;  /* 0x000000ffa2ff5812 */ /* 0x000fd400078cc0ff */
[-CC-:B------:R-:W-:Y:S01]  /*49e0*/  @P4 FFMA.FTZ R69, R163, R67.reuse, R64.reuse ;  /* 0x00000043a3454223 */ /* 0x180fe20000010040 */
[----:B------:R-:W-:-:S03]  /*49f0*/  @P4 FFMA.FTZ R66, R158, R67, R64 ;  /* 0x000000439e424223 */ /* 0x000fc60000010040 */
[----:B------:R-:W-:Y:S01]  /*4a00*/  @P4 FADD.FTZ R69, R160, -R69 ;  /* 0x80000045a0454221 */ /* 0x000fe20000010000 */
[----:B------:R-:W-:-:S03]  /*4a10*/  @P4 FADD.FTZ R66, R157, -R66 ;  /* 0x800000429d424221 */ /* 0x000fc60000010000 */
[----:B------:R-:W-:Y:S01]  /*4a20*/  @P4 FFMA.FTZ R63, R174, R69, R63 ;  /* 0x00000045ae3f4223 */ /* 0x000fe2000001003f */
[----:B------:R-:W-:-:S03]  /*4a30*/  HADD2.F32 R69, -RZ, R81.H0_H0 ;  /* 0x20000051ff457230 */ /* 0x000fc60000004100 */
[----:B0-----:R-:W-:Y:S01]  /*4a40*/  @P5 FMUL.FTZ R61, R63, R61 ;  /* 0x0000003d3f3d5220 */ /* 0x001fe20000410000 */
[----:B------:R-:W-:-:S03]  /*4a50*/  SHF.R.U64 R63, R80, 0x10, R81 ;  /* 0x00000010503f7819 */ /* 0x000fc60000001251 */
[----:B------:R-:W-:Y:S02]  /*4a60*/  @P5 FMUL.FTZ R60, R61, R60 ;  /* 0x0000003c3d3c5220 */ /* 0x000fe40000410000 */
[----:B------:R-:W-:-:S03]  /*4a70*/  HADD2.F32 R63, -RZ, R63.H0_H0 ;  /* 0x2000003fff3f7230 */ /* 0x000fc60000004100 */
[----:B------:R-:W-:Y:S02]  /*4a80*/  @P5 FSEL R62, R60, RZ, P6 ;  /* 0x000000ff3c3e5208 */ /* 0x000fe40003000000 */
[----:B------:R-:W0:Y:S01]  /*4a90*/  @P5 LDC.64 R60, c[0x0][0x408] ;  /* 0x00010200ff3c5b82 */ /* 0x000e220000000a00 */
[----:B------:R-:W-:Y:S01]  /*4aa0*/  @P4 FFMA.FTZ R63, R174, R66, R63 ;  /* 0x00000042ae3f4223 */ /* 0x000fe2000001003f */
[----:B------:R-:W-:Y:S01]  /*4ab0*/  @P5 LOP3.LUT P6, RZ, R162, 0xff00, RZ, 0xc0, !PT ;  /* 0x0000ff00a2ff5812 */ /* 0x000fe200078cc0ff */
[----:B------:R-:W-:Y:S01]  /*4ac0*/  @P4 FFMA.FTZ R66, R161, R67, R64 ;  /* 0x00000043a1424223 */ /* 0x000fe20000010040 */
[----:B------:R-:W-:-:S03]  /*4ad0*/  @P5 F2FP.F16.F32.PACK_AB R62, RZ, R62 ;  /* 0x0000003eff3e523e */ /* 0x000fc600000000ff */
[----:B------:R-:W-:Y:S01]  /*4ae0*/  @P4 FADD.FTZ R66, R159, -R66 ;  /* 0x800000429f424221 */ /* 0x000fe20000010000 */
[----:B------:R-:W-:-:S03]  /*4af0*/  @P5 PRMT R108, R62, 0x7610, R108 ;  /* 0x000076103e6c5816 */ /* 0x000fc6000000006c */
[----:B------:R-:W-:Y:S01]  /*4b00*/  @P4 FFMA.FTZ R69, R174, R66, R69 ;  /* 0x00000042ae454223 */ /* 0x000fe20000010045 */
        /* <DEDUP_REMOVED lines=25> */
.L_x_2144:
        /* <DEDUP_REMOVED lines=57> */
.L_x_2147:
        /* <DEDUP_REMOVED lines=12> */
.L_x_2148:
        /* <DEDUP_REMOVED lines=12> */
.L_x_2149:
        /* <DEDUP_REMOVED lines=12> */
.L_x_2150:
        /* <DEDUP_REMOVED lines=11> */
[----:B------:R-:W-:-:S07]  /*5320*/  PRMT R105, R60, 0x7610, R105 ;  /* 0x000076103c697816 */ /* 0x000fce0000000069 */
.L_x_2146:
        /* <DEDUP_REMOVED lines=9> */
.L_x_2151:
        /* <DEDUP_REMOVED lines=9> */
.L_x_2152:
[----:B------:R-:W-:Y:S02]  /*5450*/  IADD3 R172, PT, PT, R172, 0x100, RZ ;  /* 0x00000100acac7810 */ /* 0x000fe40007ffe0ff */
[----:B------:R-:W-:-:S07]  /*5460*/  IADD3 R65, PT, PT, R65, 0x100, RZ ;  /* 0x0000010041417810 */ /* 0x000fce0007ffe0ff */
.L_x_2143:
[----:B------:R-:W-:Y:S05]  /*5470*/  BSYNC.RECONVERGENT B0 ;  /* 0x0000000000007941 */ /* 0x000fea0003800200 */
.L_x_2142:
        /* <DEDUP_REMOVED lines=10> */
[----:B-----5:R-:W-:Y:S01]  /*5520*/  HADD2.F32 R63, -RZ, R78.H0_H0 ;  /* 0x2000004eff3f7230 */ /* 0x020fe20000004100 */
        /* <DEDUP_REMOVED lines=8> */
[----:B------:R-:W-:-:S03]  /*55b0*/  SHF.R.U64 R69, R78, 0x10, R79 ;  /* 0x000000104e457819 */ /* 0x000fc6000000124f */
[----:B0-----:R-:W-:Y:S01]  /*55c0*/  @P5 FMUL.FTZ R61, R63, R61 ;  /* 0x0000003d3f3d5220 */ /* 0x001fe20000410000 */
[----:B------:R-:W-:Y:S01]  /*55d0*/  F2FP.F16.F32.PACK_AB R63, RZ, R63 ;  /* 0x0000003fff3f723e */ /* 0x000fe200000000ff */
[----:B------:R-:W-:Y:S02]  /*55e0*/  HADD2.F32 R69, -RZ, R69.H0_H0 ;  /* 0x20000045ff457230 */ /* 0x000fe40000004100 */
[----:B------:R-:W-:Y:S01]  /*55f0*/  @P5 FMUL.FTZ R60, R61, R60 ;  /* 0x0000003c3d3c5220 */ /* 0x000fe20000410000 */
[----:B------:R-:W-:Y:S02]  /*5600*/  PRMT R104, R63, 0x7610, R104 ;  /* 0x000076103f687816 */ /* 0x000fe40000000068 */
[----:B------:R-:W-:Y:S01]  /*5610*/  @P4 FFMA.FTZ R69, R174, R71, R69 ;  /* 0x00000047ae454223 */ /* 0x000fe20000010045 */
[----:B------:R-:W-:Y:S01]  /*5620*/  HADD2.F32 R71, -RZ, R79.H0_H0 ;  /* 0x2000004fff477230 */ /* 0x000fe20000004100 */
[----:B------:R-:W-:Y:S02]  /*5630*/  @P5 FSEL R62, R60, RZ, P6 ;  /* 0x000000ff3c3e5208 */ /* 0x000fe40003000000 */
[----:B------:R-:W0:Y:S01]  /*5640*/  @P5 LDC.64 R60, c[0x0][0x408] ;  /* 0x00010200ff3c5b82 */ /* 0x000e220000000a00 */
[----:B------:R-:W-:Y:S01]  /*5650*/  @P5 LOP3.LUT P6, RZ, R154, 0xff00, RZ, 0xc0, !PT ;  /* 0x0000ff009aff5812 */ /* 0x000fe200078cc0ff */
[----:B------:R-:W-:Y:S01]  /*5660*/  @P4 FFMA.FTZ R71, R174, R68, R71 ;  /* 0x00000044ae474223 */ /* 0x000fe20000010047 */
[----:B------:R-:W-:Y:S01]  /*5670*/  @P4 FFMA.FTZ R68, R146, R67, R64 ;  /* 0x0000004392444223 */ /* 0x000fe20000010040 */
[----:B------:R-:W-:-:S03]  /*5680*/  @P5 F2FP.F16.F32.PACK_AB R62, RZ, R62 ;  /* 0x0000003eff3e523e */ /* 0x000fc600000000ff */
[----:B------:R-:W-:Y:S01]  /*5690*/  @P4 FADD.FTZ R68, R147, -R68 ;  /* 0x8000004493444221 */ /* 0x000fe20000010000 */
        /* <DEDUP_REMOVED lines=30> */
.L_x_2156:
[----:B------:R-:W-:Y:S01]  /*5880*/  ISETP.GT.AND P4, PT, R175, RZ, PT ;  /* 0x000000ffaf00720c */ /* 0x000fe20003f84270 */
[----:B0123--:R-:W0:Y:S01]  /*5890*/  @P5 LDC.64 R60, c[0x0][0x408] ;  /* 0x00010200ff3c5b82 */ /* 0x00fe220000000a00 */
        /* <DEDUP_REMOVED lines=46> */
.L_x_2155:
        /* <DEDUP_REMOVED lines=57> */
.L_x_2158:
        /* <DEDUP_REMOVED lines=12> */
.L_x_2159:
        /* <DEDUP_REMOVED lines=12> */
.L_x_2160:
        /* <DEDUP_REMOVED lines=12> */
.L_x_2161:
        /* <DEDUP_REMOVED lines=12> */
.L_x_2157:
        /* <DEDUP_REMOVED lines=9> */
.L_x_2162:
        /* <DEDUP_REMOVED lines=9> */
.L_x_2163:
[----:B------:R-:W-:Y:S02]  /*6330*/  IADD3 R172, PT, PT, R172, 0x100, RZ ;  /* 0x00000100acac7810 */ /* 0x000fe40007ffe0ff */
[----:B------:R-:W-:-:S07]  /*6340*/  IADD3 R65, PT, PT, R65, 0x100, RZ ;  /* 0x0000010041417810 */ /* 0x000fce0007ffe0ff */
.L_x_2154:
[----:B------:R-:W-:Y:S05]  /*6350*/  BSYNC.RECONVERGENT B0 ;  /* 0x0000000000007941 */ /* 0x000fea0003800200 */
.L_x_2153:
        /* <DEDUP_REMOVED lines=64> */
.L_x_2167:
[----:B------:R-:W-:Y:S01]  /*6760*/  ISETP.GT.AND P4, PT, R175, RZ, PT ;  /* 0x000000ffaf00720c */ /* 0x000fe20003f84270 */
[----:B01234-:R-:W0:Y:S01]  /*6770*/  @P5 LDC.64 R60, c[0x0][0x408] ;  /* 0x00010200ff3c5b82 */ /* 0x01fe220000000a00 */
        /* <DEDUP_REMOVED lines=46> */
.L_x_2166:
        /* <DEDUP_REMOVED lines=57> */
.L_x_2169:
        /* <DEDUP_REMOVED lines=12> */
.L_x_2170:
        /* <DEDUP_REMOVED lines=12> */
.L_x_2171:
        /* <DEDUP_REMOVED lines=12> */
.L_x_2172:
        /* <DEDUP_REMOVED lines=12> */
.L_x_2168:
        /* <DEDUP_REMOVED lines=9> */
.L_x_2173:
        /* <DEDUP_REMOVED lines=9> */
.L_x_2174:
[----:B------:R-:W-:Y:S01]  /*7210*/  IADD3 R172, PT, PT, R172, 0x100, RZ ;  /* 0x00000100acac7810 */ /* 0x000fe20007ffe0ff */
[----:B------:R-:W-:-:S07]  /*7220*/  VIADD R65, R65, 0x100 ;  /* 0x0000010041417836 */ /* 0x000fce0000000000 */
.L_x_2165:
[----:B------:R-:W-:Y:S05]  /*7230*/  BSYNC.RECONVERGENT B0 ;  /* 0x0000000000007941 */ /* 0x000fea0003800200 */
.L_x_2164:
        /* <DEDUP_REMOVED lines=64> */
.L_x_2178:
        /* <DEDUP_REMOVED lines=48> */
.L_x_2177:
        /* <DEDUP_REMOVED lines=57> */
.L_x_2180:
        /* <DEDUP_REMOVED lines=12> */
.L_x_2181:
        /* <DEDUP_REMOVED lines=12> */
.L_x_2182:
        /* <DEDUP_REMOVED lines=12> */
.L_x_2183:
        /* <DEDUP_REMOVED lines=12> */
.L_x_2179:
        /* <DEDUP_REMOVED lines=9> */
.L_x_2184:
        /* <DEDUP_REMOVED lines=9> */
.L_x_2185:
[----:B------:R-:W-:Y:S02]  /*80f0*/  IADD3 R172, PT, PT, R172, 0x100, RZ ;  /* 0x00000100acac7810 */ /* 0x000fe40007ffe0ff */
[----:B------:R-:W-:-:S07]  /*8100*/  IADD3 R65, PT, PT, R65, 0x100, RZ ;  /* 0x0000010041417810 */ /* 0x000fce0007ffe0ff */
.L_x_2176:
[----:B------:R-:W-:Y:S05]  /*8110*/  BSYNC.RECONVERGENT B0 ;  /* 0x0000000000007941 */ /* 0x000fea0003800200 */
.L_x_2175:
        /* <DEDUP_REMOVED lines=64> */
.L_x_2189:
        /* <DEDUP_REMOVED lines=48> */
.L_x_2188:
        /* <DEDUP_REMOVED lines=57> */
.L_x_2191:
        /* <DEDUP_REMOVED lines=12> */
.L_x_2192:
        /* <DEDUP_REMOVED lines=12> */
.L_x_2193:
        /* <DEDUP_REMOVED lines=12> */
.L_x_2194:
        /* <DEDUP_REMOVED lines=12> */
.L_x_2190:
        /* <DEDUP_REMOVED lines=9> */
.L_x_2195:
        /* <DEDUP_REMOVED lines=9> */
.L_x_2196:
[----:B------:R-:W-:Y:S02]  /*8fd0*/  IADD3 R172, PT, PT, R172, 0x100, RZ ;  /* 0x00000100acac7810 */ /* 0x000fe40007ffe0ff */
[----:B------:R-:W-:-:S07]  /*8fe0*/  IADD3 R65, PT, PT, R65, 0x100, RZ ;  /* 0x0000010041417810 */ /* 0x000fce0007ffe0ff */
.L_x_2187:
[----:B------:R-:W-:Y:S05]  /*8ff0*/  BSYNC.RECONVERGENT B0 ;  /* 0x0000000000007941 */ /* 0x000fea0003800200 */
.L_x_2186:
        /* <DEDUP_REMOVED lines=26> */
[----:B------:R-:W-:Y:S01]  /*91a0*/  F2FP.F16.F32.PACK_AB R63, RZ, R63 ;  /* 0x0000003fff3f723e */ /* 0x000fe200000000ff */
[----:B------:R-:W-:Y:S02]  /*91b0*/  HADD2.F32 R69, -RZ, R69.H0_H0 ;  /* 0x20000045ff457230 */ /* 0x000fe40000004100 */
[----:B------:R-:W-:Y:S01]  /*91c0*/  @P5 FMUL.FTZ R60, R61, R60 ;  /* 0x0000003c3d3c5220 */ /* 0x000fe20000410000 */
[----:B------:R-:W-:Y:S02]  /*91d0*/  PRMT R104, R63, 0x7610, R104 ;  /* 0x000076103f687816 */ /* 0x000fe40000000068 */
[----:B------:R-:W-:Y:S02]  /*91e0*/  @P4 FFMA.FTZ R69, R174, R66, R69 ;  /* 0x00000042ae454223 */ /* 0x000fe40000010045 */
[----:B------:R-:W-:Y:S02]  /*91f0*/  @P5 FSEL R62, R60, RZ, P6 ;  /* 0x000000ff3c3e5208 */ /* 0x000fe40003000000 */
[----:B------:R-:W0:Y:S01]  /*9200*/  @P5 LDC.64 R60, c[0x0][0x408] ;  /* 0x00010200ff3c5b82 */ /* 0x000e220000000a00 */
[----:B------:R-:W-:-:S02]  /*9210*/  @P5 LOP3.LUT P6, RZ, R118, 0xff00, RZ, 0xc0, !PT ;  /* 0x0000ff0076ff5812 */ /* 0x000fc400078cc0ff */
        /* <DEDUP_REMOVED lines=31> */
.L_x_2200:
        /* <DEDUP_REMOVED lines=11> */
[----:B------:R-:W-:-:S03]  /*94c0*/  HADD2.F32 R69, -RZ, R89.H0_H0 ;  /* 0x20000059ff457230 */ /* 0x000fc60000004100 */
[----:B0-----:R-:W-:Y:S01]  /*94d0*/  @P5 FMUL.FTZ R61, R63, R61 ;  /* 0x0000003d3f3d5220 */ /* 0x001fe20000410000 */
[----:B------:R-:W-:Y:S01]  /*94e0*/  SHF.R.U64 R63, R88, 0x10, R89 ;  /* 0x00000010583f7819 */ /* 0x000fe20000001259 */
[----:B------:R-:W-:Y:S02]  /*94f0*/  @P4 FFMA.FTZ R69, R174, R71, R69 ;  /* 0x00000047ae454223 */ /* 0x000fe40000010045 */
[----:B------:R-:W-:Y:S02]  /*9500*/  @P5 FMUL.FTZ R60, R61, R60 ;  /* 0x0000003c3d3c5220 */ /* 0x000fe40000410000 */
[----:B------:R-:W-:-:S03]  /*9510*/  HADD2.F32 R63, -RZ, R63.H0_H0 ;  /* 0x2000003fff3f7230 */ /* 0x000fc60000004100 */
[----:B------:R-:W-:Y:S02]  /*9520*/  @P5 FSEL R62, R60, RZ, P6 ;  /* 0x000000ff3c3e5208 */ /* 0x000fe40003000000 */
[----:B------:R-:W0:Y:S01]  /*9530*/  @P5 LDC.64 R60, c[0x0][0x408] ;  /* 0x00010200ff3c5b82 */ /* 0x000e220000000a00 */
[----:B------:R-:W-:Y:S01]  /*9540*/  @P4 FFMA.FTZ R63, R174, R66, R63 ;  /* 0x00000042ae3f4223 */ /* 0x000fe2000001003f */
[----:B------:R-:W-:Y:S02]  /*9550*/  @P5 LOP3.LUT P6, RZ, R118, 0xff00, RZ, 0xc0, !PT ;  /* 0x0000ff0076ff5812 */ /* 0x000fe400078cc0ff */
[----:B------:R-:W-:-:S04]  /*9560*/  @P5 F2FP.F16.F32.PACK_AB R62, RZ, R62 ;  /* 0x0000003eff3e523e */ /* 0x000fc800000000ff */
        /* <DEDUP_REMOVED lines=26> */
.L_x_2199:
[----:B------:R-:W-:-:S04]  /*9710*/  UISETP.NE.U32.AND UP0, UPT, UR6, URZ, UPT ;  /* 0x000000ff0600728c */ /* 0x000fc8000bf05070 */
[----:B------:R-:W-:-:S09]  /*9720*/  UISETP.NE.AND.EX UP0, UPT, UR7, URZ, UPT, UP0 ;  /* 0x000000ff0700728c */ /* 0x000fd2000bf05300 */
[----:B------:R-:W-:Y:S05]  /*9730*/  BRA.U !UP0, `(.L_x_2202) ;  /* 0x0000000108d87547 */ /* 0x000fea000b800000 */
[----:B01234-:R-:W0:Y:S01]  /*9740*/  @P5 LDC.64 R60, c[0x0][0x408] ;  /* 0x00010200ff3c5b82 */ /* 0x01fe220000000a00 */
[-CC-:B------:R-:W-:Y:S01]  /*9750*/  FFMA.FTZ R63, R117, R67.reuse, R64.reuse ;  /* 0x00000043753f7223 */ /* 0x180fe20000010040 */
[----:B------:R-:W-:Y:S01]  /*9760*/  ISETP.GT.AND P4, PT, R175, RZ, PT ;  /* 0x000000ffaf00720c */ /* 0x000fe20003f84270 */
[----:B------:R-:W-:Y:S01]  /*9770*/  FFMA.FTZ R66, R112, R67, R64 ;  /* 0x0000004370427223 */ /* 0x000fe20000010040 */
[----:B-----5:R-:W-:Y:S01]  /*9780*/  @P5 LOP3.LUT P6, RZ, R118, 0xff, RZ, 0xc0, !PT ;  /* 0x000000ff76ff5812 */ /* 0x020fe200078cc0ff */
[----:B------:R-:W-:Y:S02]  /*9790*/  FADD.FTZ R63, R116, -R63 ;  /* 0x8000003f743f7221 */ /* 0x000fe40000010000 */
[----:B------:R-:W-:Y:S02]  /*97a0*/  FADD.FTZ R69, R113, -R66 ;  /* 0x8000004271457221 */ /* 0x000fe40000010000 */
[C---:B------:R-:W-:Y:S02]  /*97b0*/  FMUL.FTZ R62, R174.reuse, R63 ;  /* 0x0000003fae3e7220 */ /* 0x040fe40000410000 */
[----:B------:R-:W-:Y:S01]  /*97c0*/  FMUL.FTZ R66, R174, R69 ;  /* 0x00000045ae427220 */ /* 0x000fe20000410000 */
[-CC-:B------:R-:W-:Y:S01]  /*97d0*/  FFMA.FTZ R69, R115, R67.reuse, R64.reuse ;  /* 0x0000004373457223 */ /* 0x180fe20000010040 */
[----:B------:R-:W-:Y:S01]  /*97e0*/  FFMA.FTZ R64, R110, R67, R64 ;  /* 0x000000436e407223 */ /* 0x000fe20000010040 */
[----:B------:R-:W-:-:S02]  /*97f0*/  FSEL R62, R62, RZ, P4 ;  /* 0x000000ff3e3e7208 */ /* 0x000fc40002000000 */
[----:B------:R-:W-:Y:S01]  /*9800*/  FSEL R66, R66, RZ, P4 ;  /* 0x000000ff42427208 */ /* 0x000fe20002000000 */
[----:B------:R-:W-:-:S04]  /*9810*/  FADD.FTZ R69, R114, -R69 ;  /* 0x8000004572457221 */ /* 0x000fc80000010000 */
[----:B------:R-:W-:Y:S01]  /*9820*/  FMUL.FTZ R69, R174, R69 ;  /* 0x00000045ae457220 */ /* 0x000fe20000410000 */
[----:B0-----:R-:W-:Y:S01]  /*9830*/  @P5 FMUL.FTZ R61, R62, R61 ;  /* 0x0000003d3e3d5220 */ /* 0x001fe20000410000 */
[----:B------:R-:W-:-:S03]  /*9840*/  F2FP.F16.F32.PACK_AB R62, RZ, R62 ;  /* 0x0000003eff3e723e */ /* 0x000fc600000000ff */
[----:B------:R-:W-:Y:S01]  /*9850*/  FSEL R70, R69, RZ, P4 ;  /* 0x000000ff45467208 */ /* 0x000fe20002000000 */
        /* <DEDUP_REMOVED lines=36> */
.L_x_2202:
        /* <DEDUP_REMOVED lines=10> */
[----:B------:R-:W-:Y:S01]  /*9b40*/  @P5 F2FP.F16.F32.PACK_AB R62, RZ, R60 ;  /* 0x0000003cff3e523e */ /* 0x000fe200000000ff */
        /* <DEDUP_REMOVED lines=10> */
[----:B------:R-:W-:-:S04]  /*9bf0*/  F2FP.F16.F32.PACK_AB R60, RZ, R60 ;  /* 0x0000003cff3c723e */ /* 0x000fc800000000ff */
[----:B------:R-:W-:-:S07]  /*9c00*/  PRMT R108, R60, 0x7610, R108 ;  /* 0x000076103c6c7816 */ /* 0x000fce000000006c */
.L_x_2203:
        /* <DEDUP_REMOVED lines=12> */
.L_x_2204:
        /* <DEDUP_REMOVED lines=12> */
.L_x_2205:
[----:B------:R-:W-:-:S07]  /*9d90*/  @P5 PRMT R105, R62, 0x7610, R105 ;  /* 0x000076103e695816 */ /* 0x000fce0000000069 */
.L_x_2201:
        /* <DEDUP_REMOVED lines=9> */
.L_x_2206:
        /* <DEDUP_REMOVED lines=9> */
.L_x_2198:
[----:B------:R-:W-:Y:S05]  /*9ec0*/  BSYNC.RECONVERGENT B0 ;  /* 0x0000000000007941 */ /* 0x000fea0003800200 */
.L_x_2197:
[----:B01234-:R-:W0:Y:S01]  /*9ed0*/  LDC.64 R60, c[0x0][0x380] ;  /* 0x0000e000ff3c7b82 */ /* 0x01fe220000000a00 */
[----:B------:R-:W-:Y:S01]  /*9ee0*/  UPLOP3.LUT UP1, UPT, UPT, UPT, UP1, 0x40, 0x4 ;  /* 0x000000000004789c */ /* 0x000fe20003f2e810 */
[----:B0-----:R-:W-:-:S04]  /*9ef0*/  IADD3 R176, PT, PT, R176, R60, RZ ;  /* 0x0000003cb0b07210 */ /* 0x001fc80007ffe0ff */
[----:B------:R-:W-:-:S13]  /*9f00*/  ISETP.GE.AND P4, PT, R176, R61, PT ;  /* 0x0000003db000720c */ /* 0x000fda0003f86270 */
[----:B------:R-:W-:Y:S05]  /*9f10*/  @!P4 BRA `(.L_x_2207) ;  /* 0xffffff6800b8c947 */ /* 0x000fea000383ffff */
.L_x_2112:
        /* <DEDUP_REMOVED lines=56> */
.L_x_2208:
        /* <DEDUP_REMOVED lines=14> */
.L_x_14317:


//--------------------- .text._ZN10layer_norm22ln_bwd_finalize_kernelINS_22Kernel_traits_finalizeILj7168E6__halfS2_S2_S2_fjLb0ELj1024ELj4ENS_18Kernel_traits_baseILj7168ES2_S2_S2_S2_fjLj1024EEEEELb0ELb1EEEvNS_9BwdParamsE --------------------------
	.section	.text._ZN10layer_norm22ln_bwd_finalize_kernelINS_22Kernel_traits_finalizeILj7168E6__halfS2_S2_S2_fjLb0ELj1024ELj4ENS_18Kernel_traits_baseILj7168ES2_S2_S2_S2_fjLj1024EEEEELb0ELb1EEEvNS_9BwdParamsE,"ax",@progbits
	.align	128
        .global         _ZN10layer_norm22ln_bwd_finalize_kernelINS_22Kernel_traits_finalizeILj7168E6__halfS2_S2_S2_fjLb0ELj1024ELj4ENS_18Kernel_traits_baseILj7168ES2_S2_S2_S2_fjLj1024EEEEELb0ELb1EEEvNS_9BwdParamsE
        .type           _ZN10layer_norm22ln_bwd_finalize_kernelINS_22Kernel_traits_finalizeILj7168E6__halfS2_S2_S2_fjLb0ELj1024ELj4ENS_18Kernel_traits_baseILj7168ES2_S2_S2_S2_fjLj1024EEEEELb0ELb1EEEvNS_9BwdParamsE,@function
        .size           _ZN10layer_norm22ln_bwd_finalize_kernelINS_22Kernel_traits_finalizeILj7168E6__halfS2_S2_S2_fjLb0ELj1024ELj4ENS_18Kernel_traits_baseILj7168ES2_S2_S2_S2_fjLj1024EEEEELb0ELb1EEEvNS_9BwdParamsE,(.L_x_14318 - _ZN10layer_norm22ln_bwd_finalize_kernelINS_22Kernel_traits_finalizeILj7168E6__halfS2_S2_S2_fjLb0ELj1024ELj4ENS_18Kernel_traits_baseILj7168ES2_S2_S2_S2_fjLj1024EEEEELb0ELb1EEEvNS_9BwdParamsE)
        .other          _ZN10layer_norm22ln_bwd_finalize_kernelINS_22Kernel_traits_finalizeILj7168E6__halfS2_S2_S2_fjLb0ELj1024ELj4ENS_18Kernel_traits_baseILj7168ES2_S2_S2_S2_fjLj1024EEEEELb0ELb1EEEvNS_9BwdParamsE,@"STO_CUDA_ENTRY STV_DEFAULT"
_ZN10layer_norm22ln_bwd_finalize_kernelINS_22Kernel_traits_finalizeILj7168E6__halfS2_S2_S2_fjLb0ELj1024ELj4ENS_18Kernel_traits_baseILj7168ES2_S2_S2_S2_fjLj1024EEEEELb0ELb1EEEvNS_9BwdParamsE:
.text._ZN10layer_norm22ln_bwd_finalize_kernelINS_22Kernel_traits_finalizeILj7168E6__halfS2_S2_S2_fjLb0ELj1024ELj4ENS_18Kernel_traits_baseILj7168ES2_S2_S2_S2_fjLj1024EEEEELb0ELb1EEEvNS_9BwdParamsE:
        /* <DEDUP_REMOVED lines=77> */
.L_x_2213:
        /* <DEDUP_REMOVED lines=118> */
.L_x_2212:
[----:B------:R-:W-:Y:S05]  /*0c30*/  BSYNC.RECONVERGENT B1 ;  /* 0x0000000000017941 */ /* 0x000fea0003800200 */
.L_x_2211:
        /* <DEDUP_REMOVED lines=69> */
.L_x_2215:
[----:B------:R-:W-:Y:S05]  /*1090*/  BSYNC.RECONVERGENT B1 ;  /* 0x0000000000017941 */ /* 0x000fea0003800200 */
.L_x_2214:
        /* <DEDUP_REMOVED lines=38> */
.L_x_2217:
[----:B------:R-:W-:Y:S05]  /*1300*/  BSYNC.RECONVERGENT B1 ;  /* 0x0000000000017941 */ /* 0x000fea0003800200 */
.L_x_2216:
[----:B------:R-:W-:Y:S05]  /*1310*/  @!P1 BRA `(.L_x_2210) ;  /* 0x0000000000409947 */ /* 0x000fea0003800000 */
[----:B------:R-:W0:Y:S01]  /*1320*/  LDC R12, c[0x0][0x388] ;  /* 0x0000e200ff0c7b82 */ /* 0x000e220000000800 */
[----:B------:R-:W-:-:S07]  /*1330*/  IADD3 R0, PT, PT, -R0, RZ, RZ ;  /* 0x000000ff00007210 */ /* 0x000fce0007ffe1ff */
[----:B------:R-:W1:Y:S08]  /*1340*/  LDC.64 R8, c[0x0][0x440] ;  /* 0x00011000ff087b82 */ /* 0x000e700000000a00 */
[----:B------:R-:W2:Y:S01]  /*1350*/  LDC.64 R10, c[0x0][0x448] ;  /* 0x00011200ff0a7b82 */ /* 0x000ea20000000a00 */
[----:B0-----:R-:W-:-:S05]  /*1360*/  IMAD R2, R2, R12, R5 ;  /* 0x0000000c02027224 */ /* 0x001fca00078e0205 */
[----:B------:R-:W-:-:S07]  /*1370*/  IADD3 R13, PT, PT, R57, R2, RZ ;  /* 0x00000002390d7210 */ /* 0x000fce0007ffe0ff */
.L_x_2218:
        /* <DEDUP_REMOVED lines=10> */
.L_x_2210:
[----:B------:R-:W-:Y:S05]  /*1420*/  BSYNC.RECONVERGENT B0 ;  /* 0x0000000000007941 */ /* 0x000fea0003800200 */
.L_x_2209:
        /* <DEDUP_REMOVED lines=54> */
[----:B-1----:R-:W-:Y:S02]  /*1790*/  F2FP.F16.F32.PACK_AB R7, R7, R6 ;  /* 0x000000060707723e */ /* 0x002fe400000000ff */
[----:B--2---:R-:W-:-:S03]  /*17a0*/  F2FP.F16.F32.PACK_AB R9, R9, R8 ;  /* 0x000000080909723e */ /* 0x004fc600000000ff */
[----:B------:R-:W-:Y:S04]  /*17b0*/  STG.E desc[UR6][R2.64], R7 ;  /* 0x0000000702007986 */ /* 0x000fe8000c101906 */
[----:B------:R-:W-:Y:S01]  /*17c0*/  STG.E desc[UR6][R4.64], R9 ;  /* 0x0000000904007986 */ /* 0x000fe2000c101906 */
[----:B------:R-:W-:Y:S05]  /*17d0*/  EXIT ;  /* 0x000000000000794d */ /* 0x000fea0003800000 */
.L_x_2219:
        /* <DEDUP_REMOVED lines=10> */
.L_x_14318:


//--------------------- .text._ZN10layer_norm13ln_bwd_kernelINS_13Kernel_traitsI6__halfS2_S2_S2_fjLj7168ELj1ELj1ELj8ELj8ENS_18Kernel_traits_baseILj7168ES2_S2_S2_S2_fjLj256EEEEELb1ELb0ELb1ELb1EEEvNS_9BwdParamsE --------------------------
	.section	.text._ZN10layer_norm13ln_bwd_kernelINS_13Kernel_traitsI6__halfS2_S2_S2_fjLj7168ELj1ELj1ELj8ELj8ENS_18Kernel_traits_baseILj7168ES2_S2_S2_S2_fjLj256EEEEELb1ELb0ELb1ELb1EEEvNS_9BwdParamsE,"ax",@progbits
	.align	128
        .global         _ZN10layer_norm13ln_bwd_kernelINS_13Kernel_traitsI6__halfS2_S2_S2_fjLj7168ELj1ELj1ELj8ELj8ENS_18Kernel_traits_baseILj7168ES2_S2_S2_S2_fjLj256EEEEELb1ELb0ELb1ELb1EEEvNS_9BwdParamsE
        .type           _ZN10layer_norm13ln_bwd_kernelINS_13Kernel_traitsI6__halfS2_S2_S2_fjLj7168ELj1ELj1ELj8ELj8ENS_18Kernel_traits_baseILj7168ES2_S2_S2_S2_fjLj256EEEEELb1ELb0ELb1ELb1EEEvNS_9BwdParamsE,@function
        .size           _ZN10layer_norm13ln_bwd_kernelINS_13Kernel_traitsI6__halfS2_S2_S2_fjLj7168ELj1ELj1ELj8ELj8ENS_18Kernel_traits_baseILj7168ES2_S2_S2_S2_fjLj256EEEEELb1ELb0ELb1ELb1EEEvNS_9BwdParamsE,(.L_x_14319 - _ZN10layer_norm13ln_bwd_kernelINS_13Kernel_traitsI6__halfS2_S2_S2_fjLj7168ELj1ELj1ELj8ELj8ENS_18Kernel_traits_baseILj7168ES2_S2_S2_S2_fjLj256EEEEELb1ELb0ELb1ELb1EEEvNS_9BwdParamsE)
        .other          _ZN10layer_norm13ln_bwd_kernelINS_13Kernel_traitsI6__halfS2_S2_S2_fjLj7168ELj1ELj1ELj8ELj8ENS_18Kernel_traits_baseILj7168ES2_S2_S2_S2_fjLj256EEEEELb1ELb0ELb1ELb1EEEvNS_9BwdParamsE,@"STO_CUDA_ENTRY STV_DEFAULT"
_ZN10layer_norm13ln_bwd_kernelINS_13Kernel_traitsI6__halfS2_S2_S2_fjLj7168ELj1ELj1ELj8ELj8ENS_18Kernel_traits_baseILj7168ES2_S2_S2_S2_fjLj256EEEEELb1ELb0ELb1ELb1EEEvNS_9BwdParamsE:
.text._ZN10layer_norm13ln_bwd_kernelINS_13Kernel_traitsI6__halfS2_S2_S2_fjLj7168ELj1ELj1ELj8ELj8ENS_18Kernel_traits_baseILj7168ES2_S2_S2_S2_fjLj256EEEEELb1ELb0ELb1ELb1EEEvNS_9BwdParamsE:
        /* <DEDUP_REMOVED lines=50> */
[----:B------:R-:W-:Y:S01]  /*0320*/  HFMA2 R59, -RZ, RZ, 0, 0 ;  /* 0x00000000ff3b7431 */ /* 0x000fe200000001ff */
[----:B------:R-:W-:Y:S01]  /*0330*/  MOV R0, UR4 ;  /* 0x0000000400007c02 */ /* 0x000fe20008000f00 */
[----:B--234-:R-:W-:-:S11]  /*0340*/  UPLOP3.LUT UP1, UPT, UPT, UPT, UPT, 0x40, 0x4 ;  /* 0x000000000004789c */ /* 0x01cfd60003f2e870 */
.L_x_2290:
        /* <DEDUP_REMOVED lines=28> */
[C-C-:B--2---:R-:W-:Y:S01]  /*0510*/  IMAD.WIDE.U32 R132, R65.reuse, 0x8, R62.reuse ;  /* 0x0000000841847825 */ /* 0x144fe200078e003e */
[----:B------:R-:W-:Y:S02]  /*0520*/  LEA.HI R64, R64, R3, RZ, 0x2 ;  /* 0x0000000340407211 */ /* 0x000fe400078f10ff */
[----:B------:R-:W-:Y:S02]  /*0530*/  IADD3 R131, PT, PT, R65, 0x100, RZ ;  /* 0x0000010041837810 */ /* 0x000fe40007ffe0ff */
[----:B------:R-:W-:Y:S01]  /*0540*/  LEA.HI.SX32 R167, R64, R121, 0x1e ;  /* 0x0000007940a77211 */ /* 0x000fe200078ff2ff */
[--C-:B------:R-:W-:Y:S01]  /*0550*/  IMAD.WIDE.U32 R122, R123, 0x8, R62.reuse ;  /* 0x000000087b7a7825 */ /* 0x100fe200078e003e */
[C---:B------:R-:W-:Y:S01]  /*0560*/  IADD3 R127, PT, PT, R65.reuse, 0x200, RZ ;  /* 0x00000200417f7810 */ /* 0x040fe20007ffe0ff */
[----:B------:R-:W2:Y:S01]  /*0570*/  LDG.E.64 R132, desc[UR12][R132.64] ;  /* 0x0000000c84847981 */ /* 0x000ea2000c1e1b00 */
[----:B------:R-:W-:Y:S01]  /*0580*/  IADD3 R125, PT, PT, R65, 0x300, RZ ;  /* 0x00000300417d7810 */ /* 0x000fe20007ffe0ff */
[----:B------:R-:W-:Y:S01]  /*0590*/  IMAD.WIDE.U32 R130, R131, 0x8, R62 ;  /* 0x0000000883827825 */ /* 0x000fe200078e003e */
[C---:B------:R-:W-:Y:S01]  /*05a0*/  IADD3 R73, PT, PT, R65.reuse, 0x500, RZ ;  /* 0x0000050041497810 */ /* 0x040fe20007ffe0ff */
[----:B------:R-:W2:Y:S01]  /*05b0*/  LDG.E.64 R122, desc[UR12][R122.64] ;  /* 0x0000000c7a7a7981 */ /* 0x000ea2000c1e1b00 */
[----:B------:R-:W-:Y:S01]  /*05c0*/  IADD3 R3, PT, PT, R65, 0x600, RZ ;  /* 0x0000060041037810 */ /* 0x000fe20007ffe0ff */
[C---:B---3--:R-:W-:Y:S01]  /*05d0*/  IMAD.WIDE.U32 R64, R167.reuse, 0x8, R128 ;  /* 0x00000008a7407825 */ /* 0x048fe200078e0080 */
[C---:B------:R-:W-:Y:S01]  /*05e0*/  IADD3 R165, PT, PT, R167.reuse, 0x500, RZ ;  /* 0x00000500a7a57810 */ /* 0x040fe20007ffe0ff */
[----:B------:R-:W3:Y:S01]  /*05f0*/  LDG.E.64 R130, desc[UR12][R130.64] ;  /* 0x0000000c82827981 */ /* 0x000ee2000c1e1b00 */
[----:B------:R-:W-:-:S03]  /*0600*/  IADD3 R155, PT, PT, R167, 0x100, RZ ;  /* 0x00000100a79b7810 */ /* 0x000fc60007ffe0ff */
[--C-:B------:R-:W-:Y:S01]  /*0610*/  IMAD.WIDE.U32 R116, R165, 0x8, R128.reuse ;  /* 0x00000008a5747825 */ /* 0x100fe200078e0080 */
[----:B------:R-:W3:Y:S03]  /*0620*/  LDG.E.64 R64, desc[UR12][R64.64] ;  /* 0x0000000c40407981 */ /* 0x000ee6000c1e1b00 */
[----:B------:R-:W-:Y:S01]  /*0630*/  IMAD.WIDE.U32 R66, R155, 0x8, R128 ;  /* 0x000000089b427825 */ /* 0x000fe200078e0080 */
[----:B------:R-:W3:Y:S01]  /*0640*/  LDG.E.64 R60, desc[UR12][R116.64] ;  /* 0x0000000c743c7981 */ /* 0x000ee2000c1e1b00 */
[----:B------:R-:W-:Y:S02]  /*0650*/  IADD3 R157, PT, PT, R167, 0x200, RZ ;  /* 0x00000200a79d7810 */ /* 0x000fe40007ffe0ff */
[----:B------:R-:W-:Y:S01]  /*0660*/  IMAD.WIDE.U32 R124, R125, 0x8, R62 ;  /* 0x000000087d7c7825 */ /* 0x000fe200078e003e */
[C---:B------:R-:W-:Y:S01]  /*0670*/  IADD3 R161, PT, PT, R167.reuse, 0x300, RZ ;  /* 0x00000300a7a17810 */ /* 0x040fe20007ffe0ff */
[----:B------:R-:W3:Y:S01]  /*0680*/  LDG.E.64 R66, desc[UR12][R66.64] ;  /* 0x0000000c42427981 */ /* 0x000ee2000c1e1b00 */
[----:B------:R-:W-:Y:S01]  /*0690*/  IADD3 R163, PT, PT, R167, 0x400, RZ ;  /* 0x00000400a7a37810 */ /* 0x000fe20007ffe0ff */
[--C-:B------:R-:W-:Y:S01]  /*06a0*/  IMAD.WIDE.U32 R68, R157, 0x8, R128.reuse ;  /* 0x000000089d447825 */ /* 0x100fe200078e0080 */
[----:B------:R-:W-:Y:S01]  /*06b0*/  IADD3 R175, PT, PT, R167, 0x600, RZ ;  /* 0x00000600a7af7810 */ /* 0x000fe20007ffe0ff */
        /* <DEDUP_REMOVED lines=16> */
[----:B------:R-:W-:Y:S02]  /*07c0*/  ISETP.NE.AND.EX P0, PT, R113, RZ, PT, P0 ;  /* 0x000000ff7100720c */ /* 0x000fe40003f05300 */
[----:B------:R-:W-:-:S11]  /*07d0*/  @P1 IADD3 R3, PT, PT, R119, -0x1, RZ ;  /* 0xffffffff77031810 */ /* 0x000fd60007ffe0ff */
[----:B------:R-:W1:Y:S08]  /*07e0*/  @P0 LDC.64 R134, c[0x0][0x438] ;  /* 0x00010e00ff860b82 */ /* 0x000e700000000a00 */
[----:B------:R-:W0:Y:S08]  /*07f0*/  @P0 LDC.64 R136, c[0x0][0x438] ;  /* 0x00010e00ff880b82 */ /* 0x000e300000000a00 */
[----:B------:R-:W0:Y:S08]  /*0800*/  @P0 LDC.64 R144, c[0x0][0x438] ;  /* 0x00010e00ff900b82 */ /* 0x000e300000000a00 */
[----:B------:R-:W0:Y:S08]  /*0810*/  @P0 LDC.64 R152, c[0x0][0x438] ;  /* 0x00010e00ff980b82 */ /* 0x000e300000000a00 */
[----:B------:R-:W0:Y:S08]  /*0820*/  @P0 LDC.64 R158, c[0x0][0x438] ;  /* 0x00010e00ff9e0b82 */ /* 0x000e300000000a00 */
[----:B------:R-:W0:Y:S08]  /*0830*/  @P0 LDC.64 R168, c[0x0][0x438] ;  /* 0x00010e00ffa80b82 */ /* 0x000e300000000a00 */
[----:B------:R-:W0:Y:S01]  /*0840*/  @P0 LDC.64 R170, c[0x0][0x438] ;  /* 0x00010e00ffaa0b82 */ /* 0x000e220000000a00 */
[----:B------:R-:W-:-:S05]  /*0850*/  @P1 IMAD R3, R3, R118, RZ ;  /* 0x0000007603031224 */ /* 0x000fca00078e02ff */
[----:B------:R-:W-:-:S04]  /*0860*/  @P1 SHF.R.S32.HI R118, RZ, 0x1f, R3 ;  /* 0x0000001fff761819 */ /* 0x000fc80000011403 */
[----:B------:R-:W-:Y:S02]  /*0870*/  @P1 LEA.HI R118, R118, R3, RZ, 0x2 ;  /* 0x0000000376761211 */ /* 0x000fe400078f10ff */
[----:B------:R-:W-:Y:S01]  /*0880*/  MOV R3, RZ ;  /* 0x000000ff00037202 */ /* 0x000fe20000000f00 */
[----:B-1----:R-:W-:Y:S01]  /*0890*/  @P0 IMAD.WIDE.U32 R134, R167, 0x8, R134 ;  /* 0x00000008a7860825 */ /* 0x002fe200078e0086 */
[----:B------:R-:W-:-:S03]  /*08a0*/  @P1 LEA.HI.SX32 R3, R118, R121, 0x1e ;  /* 0x0000007976031211 */ /* 0x000fc600078ff2ff */
[----:B0-----:R-:W-:Y:S01]  /*08b0*/  @P0 IMAD.WIDE.U32 R136, R155, 0x8, R136 ;  /* 0x000000089b880825 */ /* 0x001fe200078e0088 */
[----:B------:R-:W-:Y:S01]  /*08c0*/  IADD3 R147, PT, PT, R3, 0x400, RZ ;  /* 0x0000040003937810 */ /* 0x000fe20007ffe0ff */
[----:B------:R-:W5:Y:S02]  /*08d0*/  @P0 LDG.E.64 R88, desc[UR12][R134.64] ;  /* 0x0000000c86580981 */ /* 0x000f64000c1e1b00 */
[----:B------:R-:W-:Y:S01]  /*08e0*/  @P0 IMAD.WIDE.U32 R144, R157, 0x8, R144 ;  /* 0x000000089d900825 */ /* 0x000fe200078e0090 */
[----:B------:R-:W-:Y:S01]  /*08f0*/  IADD3 R149, PT, PT, R3, 0x500, RZ ;  /* 0x0000050003957810 */ /* 0x000fe20007ffe0ff */
[----:B------:R4:W5:Y:S02]  /*0900*/  @P0 LDG.E.64 R86, desc[UR12][R136.64] ;  /* 0x0000000c88560981 */ /* 0x000964000c1e1b00 */
[----:B------:R-:W-:Y:S02]  /*0910*/  @P0 IMAD.WIDE.U32 R152, R161, 0x8, R152 ;  /* 0x00000008a1980825 */ /* 0x000fe400078e0098 */
[----:B------:R-:W5:Y:S02]  /*0920*/  @P0 LDG.E.64 R84, desc[UR12][R144.64] ;  /* 0x0000000c90540981 */ /* 0x000f64000c1e1b00 */
[----:B------:R-:W-:-:S02]  /*0930*/  @P0 IMAD.WIDE.U32 R158, R163, 0x8, R158 ;  /* 0x00000008a39e0825 */ /* 0x000fc400078e009e */
[----:B------:R-:W5:Y:S02]  /*0940*/  @P0 LDG.E.64 R82, desc[UR12][R152.64] ;  /* 0x0000000c98520981 */ /* 0x000f64000c1e1b00 */
[----:B------:R-:W-:Y:S02]  /*0950*/  @P0 IMAD.WIDE.U32 R168, R165, 0x8, R168 ;  /* 0x00000008a5a80825 */ /* 0x000fe400078e00a8 */
[----:B------:R-:W5:Y:S02]  /*0960*/  @P0 LDG.E.64 R80, desc[UR12][R158.64] ;  /* 0x0000000c9e500981 */ /* 0x000f64000c1e1b00 */
[----:B------:R-:W-:Y:S02]  /*0970*/  @P0 IMAD.WIDE.U32 R170, R175, 0x8, R170 ;  /* 0x00000008afaa0825 */ /* 0x000fe400078e00aa */
[----:B------:R-:W5:Y:S04]  /*0980*/  @P0 LDG.E.64 R78, desc[UR12][R168.64] ;  /* 0x0000000ca84e0981 */ /* 0x000f68000c1e1b00 */
[----:B------:R-:W5:Y:S01]  /*0990*/  @P0 LDG.E.64 R76, desc[UR12][R170.64] ;  /* 0x0000000caa4c0981 */ /* 0x000f62000c1e1b00 */
[----:B------:R-:W-:Y:S01]  /*09a0*/  ISETP.NE.AND P0, PT, RZ, UR11, PT ;  /* 0x0000000bff007c0c */ /* 0x000fe2000bf05270 */
[----:B------:R-:W-:Y:S01]  /*09b0*/  IMAD.WIDE.U32 R146, R147, 0x4, R150 ;  /* 0x0000000493927825 */ /* 0x000fe200078e0096 */
[----:B------:R-:W-:-:S02]  /*09c0*/  IADD3 R139, PT, PT, R3, 0x100, RZ ;  /* 0x00000100038b7810 */ /* 0x000fc40007ffe0ff */
[----:B------:R-:W-:Y:S01]  /*09d0*/  IADD3 R141, PT, PT, R3, 0x200, RZ ;  /* 0x00000200038d7810 */ /* 0x000fe20007ffe0ff */
[--C-:B------:R-:W-:Y:S01]  /*09e0*/  IMAD.WIDE.U32 R148, R149, 0x4, R150.reuse ;  /* 0x0000000495947825 */ /* 0x100fe200078e0096 */
[C---:B------:R-:W-:Y:S01]  /*09f0*/  IADD3 R143, PT, PT, R3.reuse, 0x300, RZ ;  /* 0x00000300038f7810 */ /* 0x040fe20007ffe0ff */
[----:B------:R-:W5:Y:S02]  /*0a00*/  LDG.E R117, desc[UR12][R146.64] ;  /* 0x0000000c92757981 */ /* 0x000f64000c1e1900 */
[C-C-:B------:R-:W-:Y:S01]  /*0a10*/  IMAD.WIDE.U32 R120, R3.reuse, 0x4, R150.reuse ;  /* 0x0000000403787825 */ /* 0x140fe200078e0096 */
[----:B------:R-:W-:Y:S01]  /*0a20*/  IADD3 R3, PT, PT, R3, 0x600, RZ ;  /* 0x0000060003037810 */ /* 0x000fe20007ffe0ff */
[----:B------:R0:W5:Y:S02]  /*0a30*/  LDG.E R118, desc[UR12][R148.64] ;  /* 0x0000000c94767981 */ /* 0x000164000c1e1900 */
[--C-:B------:R-:W-:Y:S02]  /*0a40*/  IMAD.WIDE.U32 R138, R139, 0x4, R150.reuse ;  /* 0x000000048b8a7825 */ /* 0x100fe400078e0096 */
[----:B------:R-:W5:Y:S02]  /*0a50*/  LDG.E R120, desc[UR12][R120.64] ;  /* 0x0000000c78787981 */ /* 0x000f64000c1e1900 */
[----:B------:R-:W-:-:S02]  /*0a60*/  IMAD.WIDE.U32 R140, R141, 0x4, R150 ;  /* 0x000000048d8c7825 */ /* 0x000fc400078e0096 */
[----:B------:R1:W5:Y:S02]  /*0a70*/  LDG.E R114, desc[UR12][R138.64] ;  /* 0x0000000c8a727981 */ /* 0x000364000c1e1900 */
[--C-:B------:R-:W-:Y:S02]  /*0a80*/  IMAD.WIDE.U32 R142, R143, 0x4, R150.reuse ;  /* 0x000000048f8e7825 */ /* 0x100fe400078e0096 */
[----:B------:R1:W5:Y:S02]  /*0a90*/  LDG.E R115, desc[UR12][R140.64] ;  /* 0x0000000c8c737981 */ /* 0x000364000c1e1900 */
[----:B------:R-:W-:Y:S02]  /*0aa0*/  IMAD.WIDE.U32 R150, R3, 0x4, R150 ;  /* 0x0000000403967825 */ /* 0x000fe400078e0096 */
[----:B------:R1:W5:Y:S04]  /*0ab0*/  LDG.E R116, desc[UR12][R142.64] ;  /* 0x0000000c8e747981 */ /* 0x000368000c1e1900 */
[----:B------:R1:W5:Y:S01]  /*0ac0*/  LDG.E R121, desc[UR12][R150.64] ;  /* 0x0000000c96797981 */ /* 0x000362000c1e1900 */
[----:B----4-:R-:W-:-:S02]  /*0ad0*/  FSEL R136, R173, RZ, !P0 ;  /* 0x000000ffad887208 */ /* 0x010fc40004000000 */
[--C-:B--2---:R-:W-:Y:S02]  /*0ae0*/  SHF.R.U64 R156, R122, 0x10, R123.reuse ;  /* 0x000000107a9c7819 */ /* 0x104fe4000000127b */
[----:B------:R-:W-:Y:S02]  /*0af0*/  MOV R155, R123 ;  /* 0x0000007b009b7202 */ /* 0x000fe40000000f00 */
[----:B------:R-:W-:Y:S02]  /*0b00*/  SHF.R.U32.HI R157, RZ, 0x10, R123 ;  /* 0x00000010ff9d7819 */ /* 0x000fe4000001167b */
[----:B---3--:R-:W-:Y:S02]  /*0b10*/  SHF.R.U64 R123, R64, 0x10, R65 ;  /* 0x00000010407b7819 */ /* 0x008fe40000001241 */
[----:B------:R-:W-:Y:S01]  /*0b20*/  SHF.R.U64 R134, R60, 0x10, R61 ;  /* 0x000000103c867819 */ /* 0x000fe2000000123d */
[----:B------:R-:W-:Y:S02]  /*0b30*/  HADD2.F32 R163, -RZ, R60.H0_H0 ;  /* 0x2000003cffa37230 */ /* 0x000fe40000004100 */
[----:B------:R-:W-:Y:S01]  /*0b40*/  HADD2.F32 R60, -RZ, R123.H0_H0 ;  /* 0x2000007bff3c7230 */ /* 0x000fe20000004100 */
[----:B------:R-:W-:-:S02]  /*0b50*/  SHF.R.U64 R180, R66, 0x10, R67 ;  /* 0x0000001042b47819 */ /* 0x000fc40000001243 */
[----:B------:R-:W-:Y:S02]  /*0b60*/  SHF.R.U32.HI R3, RZ, 0x10, R65 ;  /* 0x00000010ff037819 */ /* 0x000fe40000011641 */
[--C-:B0-----:R-:W-:Y:S02]  /*0b70*/  SHF.R.U64 R148, R124, 0x10, R125.reuse ;  /* 0x000000107c947819 */ /* 0x101fe4000000127d */
[----:B------:R-:W-:Y:S02]  /*0b80*/  MOV R147, R125 ;  /* 0x0000007d00937202 */ /* 0x000fe40000000f00 */
[----:B------:R-:W-:Y:S01]  /*0b90*/  SHF.R.U32.HI R149, RZ, 0x10, R125 ;  /* 0x00000010ff957819 */ /* 0x000fe2000001167d */
[----:B------:R-:W-:Y:S01]  /*0ba0*/  FADD.FTZ R125, -R136, R60 ;  /* 0x0000003c887d7221 */ /* 0x000fe20000010100 */
[----:B------:R-:W-:Y:S01]  /*0bb0*/  HADD2.F32 R60, -RZ, R180.H0_H0 ;  /* 0x200000b4ff3c7230 */ /* 0x000fe20000004100 */
[----:B------:R-:W-:Y:S02]  /*0bc0*/  MOV R160, R132 ;  /* 0x0000008400a07202 */ /* 0x000fe40000000f00 */
[----:B------:R-:W-:Y:S01]  /*0bd0*/  SHF.R.U64 R154, R132, 0x10, R133 ;  /* 0x00000010849a7819 */ /* 0x000fe20000001285 */
[----:B------:R-:W-:Y:S01]  /*0be0*/  HADD2.F32 R64, -RZ, R64.H0_H0 ;  /* 0x20000040ff407230 */ /* 0x000fe20000004100 */
[----:B------:R-:W-:Y:S01]  /*0bf0*/  MOV R146, R130 ;  /* 0x0000008200927202 */ /* 0x000fe20000000f00 */
[----:B------:R-:W-:Y:S01]  /*0c00*/  HADD2.F32 R165, -RZ, R61.H0_H0 ;  /* 0x2000003dffa57230 */ /* 0x000fe20000004100 */
[----:B------:R-:W-:Y:S01]  /*0c10*/  SHF.R.U64 R132, R130, 0x10, R131 ;  /* 0x0000001082847819 */ /* 0x000fe20000001283 */
[----:B------:R-:W-:Y:S01]  /*0c20*/  FADD.FTZ R137, -R136, R60 ;  /* 0x0000003c88897221 */ /* 0x000fe20000010100 */
[----:B------:R-:W-:Y:S01]  /*0c30*/  SHF.R.U32.HI R130, RZ, 0x10, R61 ;  /* 0x00000010ff827819 */ /* 0x000fe2000001163d */
[----:B------:R-:W-:Y:S01]  /*0c40*/  HADD2.F32 R61, -RZ, R3.H0_H0 ;  /* 0x20000003ff3d7230 */ /* 0x000fe20000004100 */
[----:B------:R-:W-:Y:S01]  /*0c50*/  SHF.R.U64 R177, R68, 0x10, R69 ;  /* 0x0000001044b17819 */ /* 0x000fe20000001245 */
[----:B------:R-:W-:Y:S01]  /*0c60*/  HADD2.F32 R66, -RZ, R66.H0_H0 ;  /* 0x20000042ff427230 */ /* 0x000fe20000004100 */
[----:B------:R-:W-:Y:S01]  /*0c70*/  SHF.R.U64 R176, R70, 0x10, R71 ;  /* 0x0000001046b07819 */ /* 0x000fe20000001247 */
[----:B------:R-:W-:Y:S01]  /*0c80*/  HADD2.F32 R70, -RZ, R70.H0_H0 ;  /* 0x20000046ff467230 */ /* 0x000fe20000004100 */
[----:B------:R-:W-:-:S02]  /*0c90*/  SHF.R.U64 R60, R90, 0x10, R91 ;  /* 0x000000105a3c7819 */ /* 0x000fc4000000125b */
[----:B------:R-:W-:Y:S01]  /*0ca0*/  SHF.R.U32.HI R179, RZ, 0x10, R67 ;  /* 0x00000010ffb37819 */ /* 0x000fe20000011643 */
[----:B------:R-:W-:Y:S01]  /*0cb0*/  HADD2.F32 R67, -RZ, R67.H0_H0 ;  /* 0x20000043ff437230 */ /* 0x000fe20000004100 */
[----:B------:R-:W-:Y:S01]  /*0cc0*/  SHF.R.U64 R174, R74, 0x10, R75 ;  /* 0x000000104aae7819 */ /* 0x000fe2000000124b */
[----:B------:R-:W-:Y:S01]  /*0cd0*/  HADD2.F32 R74, -RZ, R74.H0_H0 ;  /* 0x2000004aff4a7230 */ /* 0x000fe20000004100 */
[----:B-1----:R-:W-:Y:S01]  /*0ce0*/  MOV R138, R126 ;  /* 0x0000007e008a7202 */ /* 0x002fe20000000f00 */
[----:B------:R-:W-:Y:S01]  /*0cf0*/  HADD2.F32 R173, -RZ, R129.H0_H0 ;  /* 0x20000081ffad7230 */ /* 0x000fe20000004100 */
[----:B------:R-:W-:Y:S01]  /*0d00*/  SHF.R.U64 R140, R126, 0x10, R127 ;  /* 0x000000107e8c7819 */ /* 0x000fe2000000127f */
[----:B------:R-:W-:Y:S01]  /*0d10*/  FADD.FTZ R3, -R136, R64 ;  /* 0x0000004088037221 */ /* 0x000fe20000010100 */
[----:B------:R-:W-:Y:S01]  /*0d20*/  MOV R143, R124 ;  /* 0x0000007c008f7202 */ /* 0x000fe20000000f00 */
[----:B------:R-:W-:Y:S01]  /*0d30*/  HADD2.F32 R64, -RZ, R177.H0_H0 ;  /* 0x200000b1ff407230 */ /* 0x000fe20000004100 */
[----:B------:R-:W-:-:S02]  /*0d40*/  MOV R167, R133 ;  /* 0x0000008500a77202 */ /* 0x000fc40000000f00 */
[----:B------:R-:W-:Y:S02]  /*0d50*/  SHF.R.U32.HI R150, RZ, 0x10, R133 ;  /* 0x00000010ff967819 */ /* 0x000fe40000011685 */
[----:B------:R-:W-:Y:S02]  /*0d60*/  SHF.R.U32.HI R175, RZ, 0x10, R71 ;  /* 0x00000010ffaf7819 */ /* 0x000fe40000011647 */
[--C-:B------:R-:W-:Y:S02]  /*0d70*/  SHF.R.U64 R126, R128, 0x10, R129.reuse ;  /* 0x00000010807e7819 */ /* 0x100fe40000001281 */
[----:B------:R-:W-:Y:S01]  /*0d80*/  SHF.R.U32.HI R124, RZ, 0x10, R129 ;  /* 0x00000010ff7c7819 */ /* 0x000fe20000011681 */
[----:B------:R-:W-:Y:S01]  /*0d90*/  FADD.FTZ R129, -R136, R61 ;  /* 0x0000003d88817221 */ /* 0x000fe20000010100 */
[----:B------:R-:W-:Y:S01]  /*0da0*/  MOV R142, R131 ;  /* 0x00000083008e7202 */ /* 0x000fe20000000f00 */
[----:B------:R-:W-:Y:S01]  /*0db0*/  HADD2.F32 R65, -RZ, R65.H0_H0 ;  /* 0x20000041ff417230 */ /* 0x000fe20000004100 */
[----:B------:R-:W-:Y:S01]  /*0dc0*/  SHF.R.U32.HI R133, RZ, 0x10, R131 ;  /* 0x00000010ff857819 */ /* 0x000fe20000011683 */
[----:B------:R-:W-:-:S02]  /*0dd0*/  HADD2.F32 R68, -RZ, R68.H0_H0 ;  /* 0x20000044ff447230 */ /* 0x000fc40000004100 */
[C---:B------:R-:W-:Y:S01]  /*0de0*/  FADD.FTZ R131, -R136.reuse, R66 ;  /* 0x0000004288837221 */ /* 0x040fe20000010100 */
[----:B------:R-:W-:Y:S02]  /*0df0*/  HADD2.F32 R60, -RZ, R60.H0_H0 ;  /* 0x2000003cff3c7230 */ /* 0x000fe40000004100 */
[C---:B------:R-:W-:Y:S01]  /*0e00*/  FADD.FTZ R181, -R136.reuse, R70 ;  /* 0x0000004688b57221 */ /* 0x040fe20000010100 */
[----:B------:R-:W-:Y:S01]  /*0e10*/  HADD2.F32 R154, -RZ, R154.H0_H0 ;  /* 0x2000009aff9a7230 */ /* 0x000fe20000004100 */
[----:B------:R-:W-:Y:S01]  /*0e20*/  MOV R151, R122 ;  /* 0x0000007a00977202 */ /* 0x000fe20000000f00 */
[----:B------:R-:W-:Y:S02]  /*0e30*/  HADD2.F32 R171, -RZ, R128.H0_H0 ;  /* 0x20000080ffab7230 */ /* 0x000fe40000004100 */
[C---:B------:R-:W-:Y:S01]  /*0e40*/  FADD.FTZ R145, -R136.reuse, R67 ;  /* 0x0000004388917221 */ /* 0x040fe20000010100 */
[----:B------:R-:W-:Y:S01]  /*0e50*/  FADD.FTZ R153, -R136, R74 ;  /* 0x0000004a88997221 */ /* 0x000fe20000010100 */
[----:B------:R-:W-:-:S02]  /*0e60*/  HADD2.F32 R70, -RZ, R130.H0_H0 ;  /* 0x20000082ff467230 */ /* 0x000fc40000004100 */
[C---:B------:R-:W-:Y:S01]  /*0e70*/  FMUL.FTZ R128, R104.reuse, R129 ;  /* 0x0000008168807220 */ /* 0x040fe20000410000 */
[----:B------:R-:W-:Y:S01]  /*0e80*/  HADD2.F32 R122, -RZ, R90.H0_H0 ;  /* 0x2000005aff7a7230 */ /* 0x000fe20000004100 */
[----:B------:R-:W-:Y:S01]  /*0e90*/  MOV R139, R127 ;  /* 0x0000007f008b7202 */ /* 0x000fe20000000f00 */
[----:B------:R-:W-:Y:S01]  /*0ea0*/  HADD2.F32 R123, -RZ, R160.H0_H0 ;  /* 0x200000a0ff7b7230 */ /* 0x000fe20000004100 */
[----:B------:R-:W-:Y:S01]  /*0eb0*/  SHF.R.U32.HI R141, RZ, 0x10, R127 ;  /* 0x00000010ff8d7819 */ /* 0x000fe2000001167f */
[----:B------:R-:W-:Y:S02]  /*0ec0*/  HADD2.F32 R66, -RZ, R176.H0_H0 ;  /* 0x200000b0ff427230 */ /* 0x000fe40000004100 */
[----:B------:R-:W-:Y:S01]  /*0ed0*/  FMUL.FTZ R3, R104, R3 ;  /* 0x0000000368037220 */ /* 0x000fe20000410000 */
[----:B------:R-:W-:Y:S02]  /*0ee0*/  HADD2.F32 R67, -RZ, R175.H0_H0 ;  /* 0x200000afff437230 */ /* 0x000fe40000004100 */
[----:B------:R-:W-:Y:S01]  /*0ef0*/  FADD.FTZ R175, -R136, R64 ;  /* 0x0000004088af7221 */ /* 0x000fe20000010100 */
[----:B------:R-:W-:-:S02]  /*0f00*/  HADD2.F32 R74, -RZ, R126.H0_H0 ;  /* 0x2000007eff4a7230 */ /* 0x000fc40000004100 */
[C---:B------:R-:W-:Y:S01]  /*0f10*/  FMUL.FTZ R126, R104.reuse, R125 ;  /* 0x0000007d687e7220 */ /* 0x040fe20000410000 */
[----:B------:R-:W-:Y:S02]  /*0f20*/  HADD2.F32 R130, -RZ, R92.H0_H0 ;  /* 0x2000005cff827230 */ /* 0x000fe40000004100 */
[----:B------:R-:W-:Y:S01]  /*0f30*/  FMUL.FTZ R129, R104, R131 ;  /* 0x0000008368817220 */ /* 0x000fe20000410000 */
[----:B------:R-:W-:Y:S01]  /*0f40*/  HADD2.F32 R135, -RZ, R146.H0_H0 ;  /* 0x20000092ff877230 */ /* 0x000fe20000004100 */
[----:B------:R-:W-:Y:S01]  /*0f50*/  SHF.R.U32.HI R178, RZ, 0x10, R69 ;  /* 0x00000010ffb27819 */ /* 0x000fe20000011645 */
[----:B------:R-:W-:Y:S01]  /*0f60*/  HADD2.F32 R71, -RZ, R71.H0_H0 ;  /* 0x20000047ff477230 */ /* 0x000fe20000004100 */
[----:B------:R-:W-:Y:S01]  /*0f70*/  SHF.R.U32.HI R172, RZ, 0x10, R75 ;  /* 0x00000010ffac7819 */ /* 0x000fe2000001164b */
[C---:B------:R-:W-:Y:S01]  /*0f80*/  FADD.FTZ R127, -R136.reuse, R65 ;  /* 0x00000041887f7221 */ /* 0x040fe20000010100 */
[----:B------:R-:W-:Y:S01]  /*0f90*/  FADD.FTZ R169, -R136, R68 ;  /* 0x0000004488a97221 */ /* 0x000fe20000010100 */
[----:B------:R-:W-:Y:S01]  /*0fa0*/  SHF.R.U32.HI R64, RZ, 0x10, R91 ;  /* 0x00000010ff407819 */ /* 0x000fe2000001165b */
[----:B------:R-:W-:Y:S01]  /*0fb0*/  FMUL.FTZ R125, R60, R154 ;  /* 0x0000009a3c7d7220 */ /* 0x000fe20000410000 */
[----:B------:R-:W-:Y:S01]  /*0fc0*/  HADD2.F32 R69, -RZ, R69.H0_H0 ;  /* 0x20000045ff457230 */ /* 0x000fe20000004100 */
[----:B------:R-:W-:Y:S01]  /*0fd0*/  SHF.R.U64 R60, R92, 0x10, R93 ;  /* 0x000000105c3c7819 */ /* 0x000fe2000000125d */
[----:B------:R-:W-:-:S02]  /*0fe0*/  HADD2.F32 R75, -RZ, R75.H0_H0 ;  /* 0x2000004bff4b7230 */ /* 0x000fc40000004100 */
[----:B------:R-:W-:Y:S02]  /*0ff0*/  HADD2.F32 R68, -RZ, R174.H0_H0 ;  /* 0x200000aeff447230 */ /* 0x000fe40000004100 */
[----:B------:R-:W-:Y:S01]  /*1000*/  FADD.FTZ R183, -R136, R66 ;  /* 0x0000004288b77221 */ /* 0x000fe20000010100 */
[-C--:B------:R-:W-:Y:S01]  /*1010*/  FMUL.FTZ R122, R122, R123.reuse ;  /* 0x0000007b7a7a7220 */ /* 0x080fe20000410000 */
[----:B------:R-:W-:Y:S01]  /*1020*/  FADD.FTZ R32, R32, R123 ;  /* 0x0000007b20207221 */ /* 0x000fe20000010000 */
[----:B------:R-:W-:Y:S01]  /*1030*/  FFMA.FTZ R4, R3, R123, R4 ;  /* 0x0000007b03047223 */ /* 0x000fe20000010004 */
[-C--:B------:R-:W-:Y:S01]  /*1040*/  FMUL.FTZ R130, R130, R135.reuse ;  /* 0x0000008782827220 */ /* 0x080fe20000410000 */
[----:B------:R-:W-:Y:S01]  /*1050*/  FADD.FTZ R28, R28, R135 ;  /* 0x000000871c1c7221 */ /* 0x000fe20000010000 */
[----:B------:R-:W-:Y:S01]  /*1060*/  FFMA.FTZ R56, R129, R135, R56 ;  /* 0x0000008781387223 */ /* 0x000fe20000010038 */
[----:B------:R-:W-:Y:S02]  /*1070*/  HADD2.F32 R61, -RZ, R179.H0_H0 ;  /* 0x200000b3ff3d7230 */ /* 0x000fe40000004100 */
[----:B------:R-:W-:Y:S01]  /*1080*/  FMUL.FTZ R123, R104, R127 ;  /* 0x0000007f687b7220 */ /* 0x000fe20000410000 */
[----:B------:R-:W-:-:S02]  /*1090*/  HADD2.F32 R66, -RZ, R93.H0_H0 ;  /* 0x2000005dff427230 */ /* 0x000fc40000004100 */
[C---:B------:R-:W-:Y:S01]  /*10a0*/  FADD.FTZ R185, -R136.reuse, R71 ;  /* 0x0000004788b97221 */ /* 0x040fe20000010100 */
[----:B------:R-:W-:Y:S02]  /*10b0*/  HADD2.F32 R135, -RZ, R142.H0_H0 ;  /* 0x2000008eff877230 */ /* 0x000fe40000004100 */
[C---:B------:R-:W-:Y:S01]  /*10c0*/  FADD.FTZ R177, -R136.reuse, R69 ;  /* 0x0000004588b17221 */ /* 0x040fe20000010100 */
[----:B------:R-:W-:Y:S02]  /*10d0*/  HADD2.F32 R127, -RZ, R64.H0_H0 ;  /* 0x20000040ff7f7230 */ /* 0x000fe40000004100 */
[C---:B------:R-:W-:Y:S01]  /*10e0*/  FADD.FTZ R71, -R136.reuse, R75 ;  /* 0x0000004b88477221 */ /* 0x040fe20000010100 */
[----:B------:R-:W-:Y:S02]  /*10f0*/  HADD2.F32 R65, -RZ, R178.H0_H0 ;  /* 0x200000b2ff417230 */ /* 0x000fe40000004100 */
[----:B------:R-:W-:Y:S01]  /*1100*/  FADD.FTZ R189, -R136, R68 ;  /* 0x0000004488bd7221 */ /* 0x000fe20000010100 */
[----:B------:R-:W-:Y:S01]  /*1110*/  HADD2.F32 R60, -RZ, R60.H0_H0 ;  /* 0x2000003cff3c7230 */ /* 0x000fe20000004100 */
[----:B------:R-:W-:Y:S01]  /*1120*/  SHF.R.U32.HI R68, RZ, 0x10, R93 ;  /* 0x00000010ff447819 */ /* 0x000fe2000001165d */
[----:B------:R-:W-:-:S02]  /*1130*/  HADD2.F32 R64, -RZ, R132.H0_H0 ;  /* 0x20000084ff407230 */ /* 0x000fc40000004100 */
[----:B------:R-:W-:Y:S01]  /*1140*/  FMUL.FTZ R131, R104, R145 ;  /* 0x0000009168837220 */ /* 0x000fe20000410000 */
[----:B------:R-:W-:Y:S02]  /*1150*/  HADD2.F32 R75, -RZ, R172.H0_H0 ;  /* 0x200000acff4b7230 */ /* 0x000fe40000004100 */
[----:B------:R-:W-:Y:S02]  /*1160*/  HADD2.F32 R69, -RZ, R134.H0_H0 ;  /* 0x20000086ff457230 */ /* 0x000fe40000004100 */
[----:B------:R-:W-:Y:S02]  /*1170*/  HADD2.F32 R124, -RZ, R124.H0_H0 ;  /* 0x2000007cff7c7230 */ /* 0x000fe40000004100 */
[----:B------:R-:W-:Y:S01]  /*1180*/  FADD.FTZ R159, -R136, R61 ;  /* 0x0000003d889f7221 */ /* 0x000fe20000010100 */
[-C--:B------:R-:W-:Y:S01]  /*1190*/  FMUL.FTZ R132, R66, R135.reuse ;  /* 0x0000008742847220 */ /* 0x080fe20000410000 */
[----:B------:R-:W-:Y:S02]  /*11a0*/  HADD2.F32 R66, -RZ, R133.H0_H0 ;  /* 0x20000085ff427230 */ /* 0x000fe40000004100 */
[C---:B------:R-:W-:Y:S01]  /*11b0*/  FADD.FTZ R179, -R136.reuse, R65 ;  /* 0x0000004188b37221 */ /* 0x040fe20000010100 */
[----:B------:R-:W-:Y:S01]  /*11c0*/  FADD.FTZ R187, -R136, R67 ;  /* 0x0000004388bb7221 */ /* 0x000fe20000010100 */
[----:B------:R-:W-:Y:S01]  /*11d0*/  FADD.FTZ R30, R30, R135 ;  /* 0x000000871e1e7221 */ /* 0x000fe20000010000 */
[----:B------:R-:W-:Y:S01]  /*11e0*/  FFMA.FTZ R58, R131, R135, R58 ;  /* 0x00000087833a7223 */ /* 0x000fe2000001003a */
        /* <DEDUP_REMOVED lines=12> */
[C---:B------:R-:W-:Y:S01]  /*12b0*/  FMUL.FTZ R136, R104.reuse, R159 ;  /* 0x0000009f68887220 */ /* 0x040fe20000410000 */
[----:B------:R-:W-:Y:S02]  /*12c0*/  HADD2.F32 R60, -RZ, R94.H0_H0 ;  /* 0x2000005eff3c7230 */ /* 0x000fe40000004100 */
[----:B------:R-:W-:Y:S01]  /*12d0*/  FMUL.FTZ R137, R104, R169 ;  /* 0x000000a968897220 */ /* 0x000fe20000410000 */
[----:B------:R-:W-:Y:S02]  /*12e0*/  HADD2.F32 R145, -RZ, R138.H0_H0 ;  /* 0x2000008aff917230 */ /* 0x000fe40000004100 */
[----:B------:R-:W-:Y:S01]  /*12f0*/  FADD.FTZ R29, R29, R64 ;  /* 0x000000401d1d7221 */ /* 0x000fe20000010000 */
[----:B------:R-:W-:Y:S01]  /*1300*/  FFMA.FTZ R57, R134, R64, R57 ;  /* 0x0000004086397223 */ /* 0x000fe20000010039 */
[----:B------:R-:W-:Y:S01]  /*1310*/  SHF.R.U64 R64, R94, 0x10, R95 ;  /* 0x000000105e407819 */ /* 0x000fe2000000125f */
[-C--:B------:R-:W-:Y:S01]  /*1320*/  FMUL.FTZ R135, R135, R66.reuse ;  /* 0x0000004287877220 */ /* 0x080fe20000410000 */
[----:B------:R-:W-:Y:S01]  /*1330*/  FADD.FTZ R31, R31, R66 ;  /* 0x000000421f1f7221 */ /* 0x000fe20000010000 */
[----:B------:R-:W-:Y:S01]  /*1340*/  FFMA.FTZ R59, R136, R66, R59 ;  /* 0x00000042883b7223 */ /* 0x000fe2000001003b */
[-C--:B------:R-:W-:Y:S01]  /*1350*/  FMUL.FTZ R138, R60, R145.reuse ;  /* 0x000000913c8a7220 */ /* 0x080fe20000410000 */
[----:B------:R-:W-:Y:S01]  /*1360*/  FADD.FTZ R24, R24, R145 ;  /* 0x0000009118187221 */ /* 0x000fe20000010000 */
[----:B------:R-:W-:Y:S01]  /*1370*/  FFMA.FTZ R52, R137, R145, R52 ;  /* 0x0000009189347223 */ /* 0x000fe20000010034 */
[----:B------:R-:W-:Y:S01]  /*1380*/  HADD2.F32 R66, -RZ, R95.H0_H0 ;  /* 0x2000005fff427230 */ /* 0x000fe20000004100 */
[----:B------:R-:W-:Y:S01]  /*1390*/  SHF.R.U32.HI R68, RZ, 0x10, R95 ;  /* 0x00000010ff447819 */ /* 0x000fe2000001165f */
[----:B------:R-:W-:-:S02]  /*13a0*/  HADD2.F32 R145, -RZ, R139.H0_H0 ;  /* 0x2000008bff917230 */ /* 0x000fc40000004100 */
[----:B------:R-:W-:Y:S01]  /*13b0*/  FMUL.FTZ R139, R104, R177 ;  /* 0x000000b1688b7220 */ /* 0x000fe20000410000 */
[----:B------:R-:W-:Y:S02]  /*13c0*/  HADD2.F32 R60, -RZ, R64.H0_H0 ;  /* 0x20000040ff3c7230 */ /* 0x000fe40000004100 */
[----:B------:R-:W-:Y:S02]  /*13d0*/  HADD2.F32 R64, -RZ, R140.H0_H0 ;  /* 0x2000008cff407230 */ /* 0x000fe40000004100 */
[-C--:B------:R-:W-:Y:S01]  /*13e0*/  FMUL.FTZ R140, R66, R145.reuse ;  /* 0x00000091428c7220 */ /* 0x080fe20000410000 */
[----:B------:R-:W-:Y:S02]  /*13f0*/  HADD2.F32 R66, -RZ, R68.H0_H0 ;  /* 0x20000044ff427230 */ /* 0x000fe40000004100 */
[----:B------:R-:W-:Y:S01]  /*1400*/  FADD.FTZ R26, R26, R145 ;  /* 0x000000911a1a7221 */ /* 0x000fe20000010000 */
[----:B------:R-:W-:Y:S01]  /*1410*/  FFMA.FTZ R54, R139, R145, R54 ;  /* 0x000000918b367223 */ /* 0x000fe20000010036 */
[----:B------:R-:W-:-:S02]  /*1420*/  HADD2.F32 R68, -RZ, R141.H0_H0 ;  /* 0x2000008dff447230 */ /* 0x000fc40000004100 */
[C---:B------:R-:W-:Y:S01]  /*1430*/  FMUL.FTZ R145, R104.reuse, R181 ;  /* 0x000000b568917220 */ /* 0x040fe20000410000 */
[----:B------:R-:W-:Y:S02]  /*1440*/  HADD2.F32 R146, -RZ, R96.H0_H0 ;  /* 0x20000060ff927230 */ /* 0x000fe40000004100 */
[----:B------:R-:W-:Y:S02]  /*1450*/  HADD2.F32 R159, -RZ, R143.H0_H0 ;  /* 0x2000008fff9f7230 */ /* 0x000fe40000004100 */
[----:B------:R-:W-:Y:S01]  /*1460*/  FMUL.FTZ R144, R104, R179 ;  /* 0x000000b368907220 */ /* 0x000fe20000410000 */
[----:B------:R-:W-:Y:S01]  /*1470*/  FMUL.FTZ R141, R60, R64 ;  /* 0x000000403c8d7220 */ /* 0x000fe20000410000 */
[----:B------:R-:W-:Y:S01]  /*1480*/  FMUL.FTZ R142, R104, R175 ;  /* 0x000000af688e7220 */ /* 0x000fe20000410000 */
[-C--:B------:R-:W-:Y:S01]  /*1490*/  FMUL.FTZ R143, R66, R68.reuse ;  /* 0x00000044428f7220 */ /* 0x080fe20000410000 */
[----:B------:R-:W-:Y:S01]  /*14a0*/  SHF.R.U64 R60, R96, 0x10, R97 ;  /* 0x00000010603c7819 */ /* 0x000fe20000001261 */
[-C--:B------:R-:W-:Y:S01]  /*14b0*/  FMUL.FTZ R146, R146, R159.reuse ;  /* 0x0000009f92927220 */ /* 0x080fe20000410000 */
[----:B------:R-:W-:Y:S01]  /*14c0*/  FADD.FTZ R20, R20, R159 ;  /* 0x0000009f14147221 */ /* 0x000fe20000010000 */
[----:B------:R-:W-:Y:S01]  /*14d0*/  FFMA.FTZ R48, R145, R159, R48 ;  /* 0x0000009f91307223 */ /* 0x000fe20000010030 */
[----:B------:R-:W-:Y:S01]  /*14e0*/  FADD.FTZ R27, R27, R68 ;  /* 0x000000441b1b7221 */ /* 0x000fe20000010000 */
[----:B------:R-:W-:Y:S01]  /*14f0*/  FFMA.FTZ R55, R144, R68, R55 ;  /* 0x0000004490377223 */ /* 0x000fe20000010037 */
[----:B------:R-:W-:Y:S01]  /*1500*/  HADD2.F32 R66, -RZ, R97.H0_H0 ;  /* 0x20000061ff427230 */ /* 0x000fe20000004100 */
[----:B------:R-:W-:Y:S01]  /*1510*/  SHF.R.U32.HI R68, RZ, 0x10, R97 ;  /* 0x00000010ff447819 */ /* 0x000fe20000011661 */
[----:B------:R-:W-:-:S02]  /*1520*/  HADD2.F32 R159, -RZ, R147.H0_H0 ;  /* 0x20000093ff9f7230 */ /* 0x000fc40000004100 */
[----:B------:R-:W-:Y:S01]  /*1530*/  FMUL.FTZ R147, R104, R185 ;  /* 0x000000b968937220 */ /* 0x000fe20000410000 */
[----:B------:R-:W-:Y:S01]  /*1540*/  FADD.FTZ R25, R25, R64 ;  /* 0x0000004019197221 */ /* 0x000fe20000010000 */
[----:B------:R-:W-:Y:S01]  /*1550*/  FFMA.FTZ R53, R142, R64, R53 ;  /* 0x000000408e357223 */ /* 0x000fe20000010035 */
[----:B------:R-:W-:Y:S02]  /*1560*/  HADD2.F32 R150, -RZ, R150.H0_H0 ;  /* 0x20000096ff967230 */ /* 0x000fe40000004100 */
[----:B------:R-:W-:Y:S02]  /*1570*/  HADD2.F32 R60, -RZ, R60.H0_H0 ;  /* 0x2000003cff3c7230 */ /* 0x000fe40000004100 */
[----:B------:R-:W-:Y:S02]  /*1580*/  HADD2.F32 R64, -RZ, R148.H0_H0 ;  /* 0x20000094ff407230 */ /* 0x000fe40000004100 */
[-C--:B------:R-:W-:Y:S01]  /*1590*/  FMUL.FTZ R148, R66, R159.reuse ;  /* 0x0000009f42947220 */ /* 0x080fe20000410000 */
[----:B------:R-:W-:Y:S01]  /*15a0*/  FADD.FTZ R33, R33, R154 ;  /* 0x0000009a21217221 */ /* 0x000fe20000010000 */
[----:B------:R-:W-:Y:S01]  /*15b0*/  FFMA.FTZ R5, R126, R154, R5 ;  /* 0x0000009a7e057223 */ /* 0x000fe20000010005 */
[----:B------:R-:W-:Y:S01]  /*15c0*/  FADD.FTZ R22, R22, R159 ;  /* 0x0000009f16167221 */ /* 0x000fe20000010000 */
[----:B------:R-:W-:Y:S01]  /*15d0*/  FFMA.FTZ R50, R147, R159, R50 ;  /* 0x0000009f93327223 */ /* 0x000fe20000010032 */
[----:B------:R-:W-:-:S02]  /*15e0*/  HADD2.F32 R66, -RZ, R68.H0_H0 ;  /* 0x20000044ff427230 */ /* 0x000fc40000004100 */
[----:B------:R-:W-:Y:S01]  /*15f0*/  FMUL.FTZ R153, R104, R153 ;  /* 0x0000009968997220 */ /* 0x000fe20000410000 */
[----:B------:R-:W-:Y:S02]  /*1600*/  HADD2.F32 R68, -RZ, R149.H0_H0 ;  /* 0x20000095ff447230 */ /* 0x000fe40000004100 */
[----:B------:R-:W-:Y:S02]  /*1610*/  HADD2.F32 R154, -RZ, R98.H0_H0 ;  /* 0x20000062ff9a7230 */ /* 0x000fe40000004100 */
[----:B------:R-:W-:Y:S02]  /*1620*/  HADD2.F32 R159, -RZ, R151.H0_H0 ;  /* 0x20000097ff9f7230 */ /* 0x000fe40000004100 */
[-C--:B------:R-:W-:Y:S01]  /*1630*/  FMUL.FTZ R127, R127, R150.reuse ;  /* 0x000000967f7f7220 */ /* 0x080fe20000410000 */
        /* <DEDUP_REMOVED lines=9> */
[----:B------:R-:W-:-:S02]  /*16d0*/  HADD2.F32 R66, -RZ, R99.H0_H0 ;  /* 0x20000063ff427230 */ /* 0x000fc40000004100 */
[----:B------:R-:W-:Y:S01]  /*16e0*/  FADD.FTZ R21, R21, R64 ;  /* 0x0000004015157221 */ /* 0x000fe20000010000 */
[----:B------:R-:W-:Y:S02]  /*16f0*/  HADD2.F32 R159, -RZ, R155.H0_H0 ;  /* 0x2000009bff9f7230 */ /* 0x000fe40000004100 */
[----:B------:R-:W-:Y:S01]  /*1700*/  FFMA.FTZ R49, R150, R64, R49 ;  /* 0x0000004096317223 */ /* 0x000fe20000010031 */
[----:B------:R-:W-:Y:S02]  /*1710*/  HADD2.F32 R60, -RZ, R60.H0_H0 ;  /* 0x2000003cff3c7230 */ /* 0x000fe40000004100 */
[----:B------:R-:W-:Y:S02]  /*1720*/  HADD2.F32 R64, -RZ, R156.H0_H0 ;  /* 0x2000009cff407230 */ /* 0x000fe40000004100 */
[----:B------:R-:W-:Y:S01]  /*1730*/  FMUL.FTZ R152, R104, R187 ;  /* 0x000000bb68987220 */ /* 0x000fe20000410000 */
[----:B------:R-:W-:Y:S01]  /*1740*/  FMUL.FTZ R156, R66, R159 ;  /* 0x0000009f429c7220 */ /* 0x000fe20000410000 */
[----:B------:R-:W-:-:S02]  /*1750*/  HADD2.F32 R124, -RZ, R91.H0_H0 ;  /* 0x2000005bff7c7230 */ /* 0x000fc40000004100 */
[----:B------:R-:W-:Y:S02]  /*1760*/  HADD2.F32 R167, -RZ, R167.H0_H0 ;  /* 0x200000a7ffa77230 */ /* 0x000fe40000004100 */
[----:B------:R-:W-:Y:S02]  /*1770*/  HADD2.F32 R66, -RZ, R157.H0_H0 ;  /* 0x2000009dff427230 */ /* 0x000fe40000004100 */
[----:B------:R-:W-:Y:S01]  /*1780*/  FMUL.FTZ R157, R60, R64 ;  /* 0x000000403c9d7220 */ /* 0x000fe20000410000 */
[----:B------:R-:W-:Y:S01]  /*1790*/  FMUL.FTZ R155, R104, R71 ;  /* 0x00000047689b7220 */ /* 0x000fe20000410000 */
[----:B------:R-:W-:Y:S01]  /*17a0*/  FADD.FTZ R60, RZ, R122 ;  /* 0x0000007aff3c7221 */ /* 0x000fe20000010000 */
[----:B------:R-:W-:Y:S01]  /*17b0*/  FADD.FTZ R23, R23, R68 ;  /* 0x0000004417177221 */ /* 0x000fe20000010000 */
[----:B------:R-:W-:Y:S01]  /*17c0*/  FFMA.FTZ R51, R152, R68, R51 ;  /* 0x0000004498337223 */ /* 0x000fe20000010033 */
[----:B------:R-:W-:Y:S01]  /*17d0*/  FFMA.FTZ R71, R3, R122, RZ ;  /* 0x0000007a03477223 */ /* 0x000fe200000100ff */
[----:B------:R-:W-:Y:S01]  /*17e0*/  SHF.R.U32.HI R68, RZ, 0x10, R99 ;  /* 0x00000010ff447819 */ /* 0x000fe20000011663 */
[-C--:B------:R-:W-:Y:S01]  /*17f0*/  FMUL.FTZ R124, R124, R167.reuse ;  /* 0x000000a77c7c7220 */ /* 0x080fe20000410000 */
[----:B------:R-:W-:Y:S01]  /*1800*/  FADD.FTZ R34, R34, R167 ;  /* 0x000000a722227221 */ /* 0x000fe20000010000 */
[----:B------:R-:W-:Y:S01]  /*1810*/  FFMA.FTZ R6, R123, R167, R6 ;  /* 0x000000a77b067223 */ /* 0x000fe20000010006 */
[----:B------:R-:W-:Y:S01]  /*1820*/  FADD.FTZ R167, R125, R60 ;  /* 0x0000003c7da77221 */ /* 0x000fe20000010000 */
[----:B------:R-:W-:Y:S01]  /*1830*/  MOV R161, R72 ;  /* 0x0000004800a17202 */ /* 0x000fe20000000f00 */
[----:B------:R-:W-:Y:S01]  /*1840*/  FMUL.FTZ R158, R104, R189 ;  /* 0x000000bd689e7220 */ /* 0x000fe20000410000 */
[----:B------:R-:W-:Y:S01]  /*1850*/  FFMA.FTZ R60, R126, R125, R71 ;  /* 0x0000007d7e3c7223 */ /* 0x000fe20000010047 */
[----:B------:R-:W-:Y:S01]  /*1860*/  FADD.FTZ R18, R18, R159 ;  /* 0x0000009f12127221 */ /* 0x000fe20000010000 */
[----:B------:R-:W-:Y:S01]  /*1870*/  FFMA.FTZ R46, R155, R159, R46 ;  /* 0x0000009f9b2e7223 */ /* 0x000fe2000001002e */
[----:B------:R-:W-:-:S02]  /*1880*/  HADD2.F32 R159, -RZ, R68.H0_H0 ;  /* 0x20000044ff9f7230 */ /* 0x000fc40000004100 */
[----:B------:R-:W-:Y:S01]  /*1890*/  FADD.FTZ R68, R124, R167 ;  /* 0x000000a77c447221 */ /* 0x000fe20000010000 */
[----:B------:R-:W-:Y:S01]  /*18a0*/  FADD.FTZ R17, R17, R64 ;  /* 0x0000004011117221 */ /* 0x000fe20000010000 */
[----:B------:R-:W-:Y:S01]  /*18b0*/  FFMA.FTZ R45, R158, R64, R45 ;  /* 0x000000409e2d7223 */ /* 0x000fe2000001002d */
[----:B------:R-:W-:Y:S01]  /*18c0*/  FMUL.FTZ R160, R104, R75 ;  /* 0x0000004b68a07220 */ /* 0x000fe20000410000 */
[----:B------:R-:W-:Y:S01]  /*18d0*/  FFMA.FTZ R71, R123, R124, R60 ;  /* 0x0000007c7b477223 */ /* 0x000fe2000001003c */
[----:B------:R-:W-:Y:S02]  /*18e0*/  HADD2.F32 R64, -RZ, R100.H0_H0 ;  /* 0x20000064ff407230 */ /* 0x000fe40000004100 */
[----:B------:R-:W-:Y:S02]  /*18f0*/  HADD2.F32 R75, -RZ, R161.H0_H0 ;  /* 0x200000a1ff4b7230 */ /* 0x000fe40000004100 */
        /* <DEDUP_REMOVED lines=9> */
[----:B------:R-:W-:-:S03]  /*1990*/  FFMA.FTZ R60, R134, R133, R71 ;  /* 0x00000085863c7223 */ /* 0x000fc60000010047 */
[----:B------:R-:W-:Y:S01]  /*19a0*/  FADD.FTZ R64, R132, R75 ;  /* 0x0000004b84407221 */ /* 0x000fe20000010000 */
[----:B------:R-:W-:-:S03]  /*19b0*/  FFMA.FTZ R71, R131, R132, R60 ;  /* 0x0000008483477223 */ /* 0x000fc6000001003c */
[----:B------:R-:W-:Y:S01]  /*19c0*/  FADD.FTZ R75, R135, R64 ;  /* 0x00000040874b7221 */ /* 0x000fe20000010000 */
[----:B------:R-:W-:Y:S01]  /*19d0*/  FFMA.FTZ R60, R136, R135, R71 ;  /* 0x00000087883c7223 */ /* 0x000fe20000010047 */
[----:B------:R-:W-:Y:S02]  /*19e0*/  MOV R162, R73 ;  /* 0x0000004900a27202 */ /* 0x000fe40000000f00 */
[----:B------:R-:W-:Y:S01]  /*19f0*/  FADD.FTZ R68, R138, R75 ;  /* 0x0000004b8a447221 */ /* 0x000fe20000010000 */
[----:B------:R-:W-:Y:S01]  /*1a00*/  FFMA.FTZ R71, R137, R138, R60 ;  /* 0x0000008a89477223 */ /* 0x000fe2000001003c */
[----:B------:R-:W-:Y:S01]  /*1a10*/  SHF.R.U64 R70, R100, 0x10, R101 ;  /* 0x0000001064467819 */ /* 0x000fe20000001265 */
[-C--:B------:R-:W-:Y:S01]  /*1a20*/  FMUL.FTZ R159, R159, R66.reuse ;  /* 0x000000429f9f7220 */ /* 0x080fe20000410000 */
[----:B------:R-:W-:Y:S01]  /*1a30*/  FADD.FTZ R19, R19, R66 ;  /* 0x0000004213137221 */ /* 0x000fe20000010000 */
[----:B------:R-:W-:Y:S01]  /*1a40*/  FFMA.FTZ R47, R160, R66, R47 ;  /* 0x00000042a02f7223 */ /* 0x000fe2000001002f */
[----:B------:R-:W-:-:S02]  /*1a50*/  HADD2.F32 R66, -RZ, R101.H0_H0 ;  /* 0x20000065ff427230 */ /* 0x000fc40000004100 */
[----:B------:R-:W-:Y:S01]  /*1a60*/  FADD.FTZ R75, R141, R68 ;  /* 0x000000448d4b7221 */ /* 0x000fe20000010000 */
[----:B------:R-:W-:Y:S01]  /*1a70*/  HADD2.F32 R167, -RZ, R162.H0_H0 ;  /* 0x200000a2ffa77230 */ /* 0x000fe20000004100 */
[----:B------:R-:W-:Y:S01]  /*1a80*/  SHF.R.U64 R164, R72, 0x10, R73 ;  /* 0x0000001048a47819 */ /* 0x000fe20000001249 */
[----:B------:R-:W-:Y:S01]  /*1a90*/  FFMA.FTZ R60, R142, R141, R71 ;  /* 0x0000008d8e3c7223 */ /* 0x000fe20000010047 */
[----:B------:R-:W-:Y:S01]  /*1aa0*/  SHF.R.U32.HI R166, RZ, 0x10, R73 ;  /* 0x00000010ffa67819 */ /* 0x000fe20000011649 */
[----:B------:R-:W-:Y:S02]  /*1ab0*/  HADD2.F32 R64, -RZ, R70.H0_H0 ;  /* 0x20000046ff407230 */ /* 0x000fe40000004100 */
[----:B------:R-:W-:Y:S01]  /*1ac0*/  FADD.FTZ R70, R140, R75 ;  /* 0x0000004b8c467221 */ /* 0x000fe20000010000 */
[----:B------:R-:W-:Y:S01]  /*1ad0*/  FMUL.FTZ R162, R66, R167 ;  /* 0x000000a742a27220 */ /* 0x000fe20000410000 */
[----:B------:R-:W-:Y:S01]  /*1ae0*/  FFMA.FTZ R71, R139, R140, R60 ;  /* 0x0000008c8b477223 */ /* 0x000fe2000001003c */
[----:B------:R-:W-:-:S02]  /*1af0*/  HADD2.F32 R66, -RZ, R164.H0_H0 ;  /* 0x200000a4ff427230 */ /* 0x000fc40000004100 */
[----:B------:R-:W-:Y:S02]  /*1b00*/  HADD2.F32 R68, -RZ, R166.H0_H0 ;  /* 0x200000a6ff447230 */ /* 0x000fe40000004100 */
        /* <DEDUP_REMOVED lines=17> */
[----:B------:R-:W-:Y:S02]  /*1c20*/  FMUL.FTZ R165, R104, R165 ;  /* 0x000000a568a57220 */ /* 0x000fe40000410000 */
[----:B------:R-:W-:Y:S01]  /*1c30*/  FADD.FTZ R64, R156, R69 ;  /* 0x000000459c407221 */ /* 0x000fe20000010000 */
[----:B------:R-:W-:Y:S01]  /*1c40*/  FFMA.FTZ R67, R155, R156, R60 ;  /* 0x0000009c9b437223 */ /* 0x000fe2000001003c */
[----:B------:R-:W-:Y:S01]  /*1c50*/  FADD.FTZ R14, R14, R167 ;  /* 0x000000a70e0e7221 */ /* 0x000fe20000010000 */
[----:B------:R-:W-:Y:S01]  /*1c60*/  FFMA.FTZ R42, R165, R167, R42 ;  /* 0x000000a7a52a7223 */ /* 0x000fe2000001002a */
[----:B------:R-:W-:Y:S01]  /*1c70*/  FADD.FTZ R64, R159, R64 ;  /* 0x000000409f407221 */ /* 0x000fe20000010000 */
[----:B------:R-:W-:Y:S01]  /*1c80*/  FFMA.FTZ R60, R160, R159, R67 ;  /* 0x0000009fa03c7223 */ /* 0x000fe20000010043 */
[----:B------:R-:W-:-:S02]  /*1c90*/  SHF.R.U32.HI R167, RZ, 0x10, R101 ;  /* 0x00000010ffa77819 */ /* 0x000fc40000011665 */
[----:B------:R-:W-:Y:S01]  /*1ca0*/  FADD.FTZ R69, R161, R64 ;  /* 0x00000040a1457221 */ /* 0x000fe20000010000 */
[----:B------:R-:W-:Y:S01]  /*1cb0*/  FFMA.FTZ R67, R163, R161, R60 ;  /* 0x000000a1a3437223 */ /* 0x000fe2000001003c */
[----:B------:R-:W-:Y:S01]  /*1cc0*/  MOV R72, R62 ;  /* 0x0000003e00487202 */ /* 0x000fe20000000f00 */
[----:B------:R-:W-:Y:S01]  /*1cd0*/  HADD2.F32 R167, -RZ, R167.H0_H0 ;  /* 0x200000a7ffa77230 */ /* 0x000fe20000004100 */
[----:B------:R-:W-:Y:S01]  /*1ce0*/  SHF.R.U64 R62, R62, 0x10, R63 ;  /* 0x000000103e3e7819 */ /* 0x000fe2000000123f */
[----:B------:R-:W-:Y:S01]  /*1cf0*/  FADD.FTZ R69, R164, R69 ;  /* 0x00000045a4457221 */ /* 0x000fe20000010000 */
[----:B------:R-:W-:Y:S01]  /*1d00*/  FFMA.FTZ R60, R166, R164, R67 ;  /* 0x000000a4a63c7223 */ /* 0x000fe20000010043 */
[----:B------:R-:W-:Y:S01]  /*1d10*/  SHF.R.U64 R172, R102, 0x10, R103 ;  /* 0x0000001066ac7819 */ /* 0x000fe20000001267 */
[----:B------:R-:W-:Y:S02]  /*1d20*/  HADD2.F32 R169, -RZ, R102.H0_H0 ;  /* 0x20000066ffa97230 */ /* 0x000fe40000004100 */
[----:B------:R-:W-:Y:S01]  /*1d30*/  FMUL.FTZ R167, R167, R68 ;  /* 0x00000044a7a77220 */ /* 0x000fe20000410000 */
[----:B------:R-:W-:-:S02]  /*1d40*/  HADD2.F32 R72, -RZ, R72.H0_H0 ;  /* 0x20000048ff487230 */ /* 0x000fc40000004100 */
[----:B------:R-:W-:Y:S01]  /*1d50*/  FFMA.FTZ R67, R165, R162, R60 ;  /* 0x000000a2a5437223 */ /* 0x000fe2000001003c */
[----:B------:R-:W-:Y:S02]  /*1d60*/  HADD2.F32 R64, -RZ, R62.H0_H0 ;  /* 0x2000003eff407230 */ /* 0x000fe40000004100 */
[----:B------:R-:W-:Y:S01]  /*1d70*/  FADD.FTZ R62, R162, R69 ;  /* 0x00000045a23e7221 */ /* 0x000fe20000010000 */
[----:B------:R-:W-:Y:S01]  /*1d80*/  MOV R73, R63 ;  /* 0x0000003f00497202 */ /* 0x000fe20000000f00 */
[----:B------:R-:W-:Y:S01]  /*1d90*/  HADD2.F32 R172, -RZ, R172.H0_H0 ;  /* 0x200000acffac7230 */ /* 0x000fe20000004100 */
[----:B------:R-:W-:Y:S01]  /*1da0*/  SHF.R.U32.HI R63, RZ, 0x10, R63 ;  /* 0x00000010ff3f7819 */ /* 0x000fe2000001163f */
[----:B------:R-:W-:Y:S01]  /*1db0*/  FMUL.FTZ R169, R169, R72 ;  /* 0x00000048a9a97220 */ /* 0x000fe20000410000 */
[----:B------:R-:W-:Y:S01]  /*1dc0*/  FMUL.FTZ R171, R104, R171 ;  /* 0x000000ab68ab7220 */ /* 0x000fe20000410000 */
[----:B------:R-:W-:Y:S01]  /*1dd0*/  FADD.FTZ R62, R167, R62 ;  /* 0x0000003ea73e7221 */ /* 0x000fe20000010000 */
[----:B------:R-:W-:Y:S01]  /*1de0*/  FFMA.FTZ R60, R168, R167, R67 ;  /* 0x000000a7a83c7223 */ /* 0x000fe20000010043 */
[----:B------:R-:W-:Y:S01]  /*1df0*/  FADD.FTZ R13, R13, R66 ;  /* 0x000000420d0d7221 */ /* 0x000fe20000010000 */
[----:B------:R-:W-:Y:S01]  /*1e00*/  FFMA.FTZ R41, R166, R66, R41 ;  /* 0x00000042a6297223 */ /* 0x000fe20000010029 */
[----:B------:R-:W-:Y:S01]  /*1e10*/  SHF.R.U32.HI R175, RZ, 0x10, R103 ;  /* 0x00000010ffaf7819 */ /* 0x000fe20000011667 */
[----:B------:R-:W-:-:S02]  /*1e20*/  HADD2.F32 R170, -RZ, R103.H0_H0 ;  /* 0x20000067ffaa7230 */ /* 0x000fc40000004100 */
[----:B------:R-:W-:Y:S01]  /*1e30*/  FMUL.FTZ R174, R104, R65 ;  /* 0x0000004168ae7220 */ /* 0x000fe20000410000 */
[----:B------:R-:W-:Y:S02]  /*1e40*/  HADD2.F32 R73, -RZ, R73.H0_H0 ;  /* 0x20000049ff497230 */ /* 0x000fe40000004100 */
[----:B------:R-:W-:Y:S01]  /*1e50*/  FMUL.FTZ R172, R172, R64 ;  /* 0x00000040acac7220 */ /* 0x000fe20000410000 */
[----:B------:R-:W-:Y:S02]  /*1e60*/  HADD2.F32 R66, -RZ, R63.H0_H0 ;  /* 0x2000003fff427230 */ /* 0x000fe40000004100 */
[----:B------:R-:W-:Y:S01]  /*1e70*/  FADD.FTZ R63, R169, R62 ;  /* 0x0000003ea93f7221 */ /* 0x000fe20000010000 */
[----:B------:R-:W-:Y:S01]  /*1e80*/  FFMA.FTZ R65, R171, R169, R60 ;  /* 0x000000a9ab417223 */ /* 0x000fe2000001003c */
[----:B------:R-:W-:Y:S02]  /*1e90*/  HADD2.F32 R175, -RZ, R175.H0_H0 ;  /* 0x200000afffaf7230 */ /* 0x000fe40000004100 */
        /* <DEDUP_REMOVED lines=21> */
.L_x_2221:
[----:B-----5:R-:W-:Y:S01]  /*1ff0*/  ISETP.GE.AND P1, PT, R119, 0x1, PT ;  /* 0x000000017700780c */ /* 0x020fe20003f26270 */
[----:B------:R-:W-:Y:S01]  /*2000*/  HFMA2 R115, -RZ, RZ, 0, 0 ;  /* 0x00000000ff737431 */ /* 0x000fe200000001ff */
        /* <DEDUP_REMOVED lines=10> */
.L_x_2223:
[----:B------:R-:W-:Y:S02]  /*20b0*/  MOV R177, RZ ;  /* 0x000000ff00b17202 */ /* 0x000fe40000000f00 */
[----:B------:R-:W-:Y:S01]  /*20c0*/  MOV R178, RZ ;  /* 0x000000ff00b27202 */ /* 0x000fe20000000f00 */
[----:B------:R-:W-:Y:S06]  /*20d0*/  @P0 BRA `(.L_x_2224) ;  /* 0x0000000000580947 */ /* 0x000fec0003800000 */
[----:B------:R-:W0:Y:S01]  /*20e0*/  LDC.64 R62, c[0x0][0x3b0] ;  /* 0x0000ec00ff3e7b82 */ /* 0x000e220000000a00 */
[C---:B------:R-:W-:Y:S02]  /*20f0*/  IADD3 R67, PT, PT, R115.reuse, 0x100, RZ ;  /* 0x0000010073437810 */ /* 0x040fe40007ffe0ff */
[C---:B------:R-:W-:Y:S02]  /*2100*/  IADD3 R69, PT, PT, R115.reuse, 0x200, RZ ;  /* 0x0000020073457810 */ /* 0x040fe40007ffe0ff */
[C---:B------:R-:W-:Y:S02]  /*2110*/  IADD3 R71, PT, PT, R115.reuse, 0x300, RZ ;  /* 0x0000030073477810 */ /* 0x040fe40007ffe0ff */
[C---:B------:R-:W-:Y:S02]  /*2120*/  IADD3 R73, PT, PT, R115.reuse, 0x400, RZ ;  /* 0x0000040073497810 */ /* 0x040fe40007ffe0ff */
[C---:B------:R-:W-:Y:S02]  /*2130*/  IADD3 R65, PT, PT, R115.reuse, 0x500, RZ ;  /* 0x0000050073417810 */ /* 0x040fe40007ffe0ff */
[----:B------:R-:W-:Y:S01]  /*2140*/  IADD3 R75, PT, PT, R115, 0x600, RZ ;  /* 0x00000600734b7810 */ /* 0x000fe20007ffe0ff */
        /* <DEDUP_REMOVED lines=15> */
.L_x_2224:
[----:B------:R-:W0:Y:S01]  /*2240*/  S2R R64, SR_TID.X ;  /* 0x0000000000407919 */ /* 0x000e220000002100 */
[----:B------:R-:W-:Y:S01]  /*2250*/  IMAD R60, R0, UR15, RZ ;  /* 0x0000000f003c7c24 */ /* 0x000fe2000f8e02ff */
[----:B------:R-:W1:Y:S01]  /*2260*/  LDC.64 R62, c[0x0][0x3b0] ;  /* 0x0000ec00ff3e7b82 */ /* 0x000e620000000a00 */
[C---:B------:R-:W-:Y:S02]  /*2270*/  IADD3 R67, PT, PT, R115.reuse, 0x100, RZ ;  /* 0x0000010073437810 */ /* 0x040fe40007ffe0ff */
[C---:B------:R-:W-:Y:S02]  /*2280*/  IADD3 R69, PT, PT, R115.reuse, 0x200, RZ ;  /* 0x0000020073457810 */ /* 0x040fe40007ffe0ff */
[----:B------:R-:W-:Y:S02]  /*2290*/  SHF.R.S32.HI R61, RZ, 0x1f, R60 ;  /* 0x0000001fff3d7819 */ /* 0x000fe4000001143c */
[----:B------:R-:W-:Y:S02]  /*22a0*/  IADD3 R71, PT, PT, R115, 0x300, RZ ;  /* 0x0000030073477810 */ /* 0x000fe40007ffe0ff */
[----:B------:R-:W-:-:S02]  /*22b0*/  LEA.HI R61, R61, R60, RZ, 0x2 ;  /* 0x0000003c3d3d7211 */ /* 0x000fc400078f10ff */
[C---:B------:R-:W-:Y:S02]  /*22c0*/  IADD3 R73, PT, PT, R115.reuse, 0x400, RZ ;  /* 0x0000040073497810 */ /* 0x040fe40007ffe0ff */
[C---:B------:R-:W-:Y:S02]  /*22d0*/  IADD3 R75, PT, PT, R115.reuse, 0x500, RZ ;  /* 0x00000500734b7810 */ /* 0x040fe40007ffe0ff */
        /* <DEDUP_REMOVED lines=8> */
[----:B------:R-:W-:Y:S01]  /*2360*/  IADD3 R85, PT, PT, R89, 0x200, RZ ;  /* 0x0000020059557810 */ /* 0x000fe20007ffe0ff */
[--C-:B------:R-:W-:Y:S01]  /*2370*/  IMAD.WIDE.U32 R72, R73, 0x4, R62.reuse ;  /* 0x0000000449487825 */ /* 0x100fe200078e003e */
[C---:B------:R-:W-:Y:S01]  /*2380*/  IADD3 R83, PT, PT, R89.reuse, 0x300, RZ ;  /* 0x0000030059537810 */ /* 0x040fe20007ffe0ff */
[----:B------:R2:W5:Y:S01]  /*2390*/  LDG.E R116, desc[UR12][R70.64] ;  /* 0x0000000c46747981 */ /* 0x000562000c1e1900 */
[----:B------:R-:W-:Y:S01]  /*23a0*/  IADD3 R81, PT, PT, R89, 0x400, RZ ;  /* 0x0000040059517810 */ /* 0x000fe20007ffe0ff */
[--C-:B------:R-:W-:Y:S01]  /*23b0*/  IMAD.WIDE.U32 R74, R75, 0x4, R62.reuse ;  /* 0x000000044b4a7825 */ /* 0x100fe200078e003e */
[C---:B------:R-:W-:Y:S01]  /*23c0*/  IADD3 R79, PT, PT, R89.reuse, 0x500, RZ ;  /* 0x00000500594f7810 */ /* 0x040fe20007ffe0ff */
[----:B------:R2:W5:Y:S01]  /*23d0*/  LDG.E R117, desc[UR12][R72.64] ;  /* 0x0000000c48757981 */ /* 0x000562000c1e1900 */
[----:B-1----:R-:W-:Y:S01]  /*23e0*/  IADD3 R67, PT, PT, R89, 0x600, RZ ;  /* 0x0000060059437810 */ /* 0x002fe20007ffe0ff */
[----:B------:R-:W-:-:S02]  /*23f0*/  IMAD.WIDE.U32 R64, R115, 0x4, R62 ;  /* 0x0000000473407825 */ /* 0x000fc400078e003e */
[----:B------:R2:W5:Y:S02]  /*2400*/  LDG.E R115, desc[UR12][R68.64] ;  /* 0x0000000c44737981 */ /* 0x000564000c1e1900 */
[----:B------:R-:W-:Y:S02]  /*2410*/  IMAD.WIDE.U32 R62, R77, 0x4, R62 ;  /* 0x000000044d3e7825 */ /* 0x000fe400078e003e */
[----:B------:R2:W5:Y:S04]  /*2420*/  LDG.E R118, desc[UR12][R74.64] ;  /* 0x0000000c4a767981 */ /* 0x000568000c1e1900 */
[----:B------:R2:W5:Y:S01]  /*2430*/  LDG.E R120, desc[UR12][R64.64] ;  /* 0x0000000c40787981 */ /* 0x000562000c1e1900 */
[----:B0-----:R-:W-:-:S03]  /*2440*/  IMAD.WIDE.U32 R88, R89, 0x8, R60 ;  /* 0x0000000859587825 */ /* 0x001fc600078e003c */
[----:B------:R2:W5:Y:S01]  /*2450*/  LDG.E R121, desc[UR12][R62.64] ;  /* 0x0000000c3e797981 */ /* 0x000562000c1e1900 */
[----:B------:R-:W-:-:S03]  /*2460*/  IMAD.WIDE.U32 R86, R87, 0x8, R60 ;  /* 0x0000000857567825 */ /* 0x000fc600078e003c */
[----:B------:R-:W5:Y:S01]  /*2470*/  LDG.E.64 R88, desc[UR12][R88.64] ;  /* 0x0000000c58587981 */ /* 0x000f62000c1e1b00 */
        /* <DEDUP_REMOVED lines=9> */
[----:B------:R-:W5:Y:S04]  /*2510*/  LDG.E.64 R78, desc[UR12][R78.64] ;  /* 0x0000000c4e4e7981 */ /* 0x000f68000c1e1b00 */
[----:B------:R2:W5:Y:S02]  /*2520*/  LDG.E.64 R76, desc[UR12][R60.64] ;  /* 0x0000000c3c4c7981 */ /* 0x000564000c1e1b00 */
.L_x_2222:
[----:B0-2---:R-:W0:Y:S01]  /*2530*/  SHFL.DOWN PT, R60, R177, 0x10, 0x1f ;  /* 0x0a001f00b13c7f89 */ /* 0x005e2200000e0000 */
        /* <DEDUP_REMOVED lines=31> */
.L_x_2226:
[----:B------:R-:W-:Y:S05]  /*2730*/  BSYNC.RECONVERGENT B0 ;  /* 0x0000000000007941 */ /* 0x000fea0003800200 */
.L_x_2225:
        /* <DEDUP_REMOVED lines=67> */
.L_x_2229:
        /* <DEDUP_REMOVED lines=12> */
.L_x_2230:
        /* <DEDUP_REMOVED lines=12> */
.L_x_2231:
        /* <DEDUP_REMOVED lines=13> */
.L_x_2228:
        /* <DEDUP_REMOVED lines=21> */
[----:B------:R-:W-:-:S03]  /*2f10*/  F2FP.F16.F32.PACK_AB R72, RZ, R72 ;  /* 0x00000048ff48723e */ /* 0x000fc600000000ff */
[----:B------:R-:W-:Y:S01]  /*2f20*/  @P1 FMUL.FTZ R64, R65, R64 ;  /* 0x0000004041401220 */ /* 0x000fe20000410000 */
[--C-:B------:R-:W-:Y:S01]  /*2f30*/  FADD.FTZ R65, R127, -R110.reuse ;  /* 0x8000006e7f417221 */ /* 0x100fe20000010000 */
[----:B------:R-:W-:Y:S01]  /*2f40*/  PRMT R110, R72, 0x7610, R110 ;  /* 0x00007610486e7816 */ /* 0x000fe2000000006e */
[----:B-1----:R-:W-:Y:S02]  /*2f50*/  @P1 FMUL.FTZ R69, R70, R69 ;  /* 0x0000004546451220 */ /* 0x002fe40000410000 */
[----:B------:R-:W-:Y:S02]  /*2f60*/  @P1 FSEL R64, R64, RZ, P3 ;  /* 0x000000ff40401208 */ /* 0x000fe40001800000 */
[----:B------:R-:W-:Y:S01]  /*2f70*/  F2FP.F16.F32.PACK_AB R70, RZ, R70 ;  /* 0x00000046ff46723e */ /* 0x000fe200000000ff */
[----:B------:R-:W-:-:S03]  /*2f80*/  @P1 FMUL.FTZ R68, R69, R68 ;  /* 0x0000004445441220 */ /* 0x000fc60000410000 */
[----:B------:R-:W-:Y:S01]  /*2f90*/  PRMT R109, R70, 0x7610, R109 ;  /* 0x00007610466d7816 */ /* 0x000fe2000000006d */
[----:B--2---:R-:W-:Y:S01]  /*2fa0*/  @P1 FMUL.FTZ R67, R74, R67 ;  /* 0x000000434a431220 */ /* 0x004fe20000410000 */
[----:B------:R-:W-:Y:S02]  /*2fb0*/  @P1 FSEL R68, R68, RZ, P2 ;  /* 0x000000ff44441208 */ /* 0x000fe40001000000 */
[----:B------:R-:W-:Y:S01]  /*2fc0*/  F2FP.F16.F32.PACK_AB R74, RZ, R74 ;  /* 0x0000004aff4a723e */ /* 0x000fe200000000ff */
[----:B------:R-:W-:Y:S01]  /*2fd0*/  @P1 FMUL.FTZ R66, R67, R66 ;  /* 0x0000004243421220 */ /* 0x000fe20000410000 */
[----:B------:R-:W-:Y:S01]  /*2fe0*/  @P1 F2FP.F16.F32.PACK_AB R67, RZ, R64 ;  /* 0x00000040ff43123e */ /* 0x000fe200000000ff */
[----:B------:R-:W-:Y:S01]  /*2ff0*/  FMUL.FTZ R64, R104, R65 ;  /* 0x0000004168407220 */ /* 0x000fe20000410000 */
[----:B------:R-:W-:Y:S02]  /*3000*/  @P1 F2FP.F16.F32.PACK_AB R68, RZ, R68 ;  /* 0x00000044ff44123e */ /* 0x000fe400000000ff */
[----:B------:R-:W-:-:S02]  /*3010*/  @P1 FSEL R66, R66, RZ, P4 ;  /* 0x000000ff42421208 */ /* 0x000fc40002000000 */
[----:B------:R-:W-:Y:S02]  /*3020*/  FSEL R64, R64, RZ, P0 ;  /* 0x000000ff40407208 */ /* 0x000fe40000000000 */
[----:B------:R-:W-:Y:S02]  /*3030*/  @P1 F2FP.F16.F32.PACK_AB R66, RZ, R66 ;  /* 0x00000042ff42123e */ /* 0x000fe400000000ff */
[----:B------:R-:W-:Y:S02]  /*3040*/  @P1 PRMT R105, R68, 0x7610, R105 ;  /* 0x0000761044691816 */ /* 0x000fe40000000069 */
[----:B------:R-:W-:Y:S02]  /*3050*/  @P1 PRMT R106, R67, 0x7610, R106 ;  /* 0x00007610436a1816 */ /* 0x000fe4000000006a */
[----:B------:R-:W-:Y:S02]  /*3060*/  @P1 PRMT R107, R66, 0x7610, R107 ;  /* 0x00007610426b1816 */ /* 0x000fe4000000006b */
[----:B------:R-:W-:-:S02]  /*3070*/  F2FP.F16.F32.PACK_AB R111, RZ, R64 ;  /* 0x00000040ff6f723e */ /* 0x000fc400000000ff */
        /* <DEDUP_REMOVED lines=9> */
.L_x_2227:
[----:B------:R-:W-:Y:S01]  /*3110*/  UMOV UR4, UR8 ;  /* 0x0000000800047c82 */ /* 0x000fe20008000000 */
[----:B------:R-:W-:Y:S01]  /*3120*/  UMOV UR5, UR9 ;  /* 0x0000000900057c82 */ /* 0x000fe20008000000 */
[----:B------:R-:W-:-:S04]  /*3130*/  UISETP.NE.U32.AND UP0, UPT, UR4, URZ, UPT ;  /* 0x000000ff0400728c */ /* 0x000fc8000bf05070 */
[----:B------:R-:W-:-:S09]  /*3140*/  UISETP.NE.AND.EX UP0, UPT, UR5, URZ, UPT, UP0 ;  /* 0x000000ff0500728c */ /* 0x000fd2000bf05300 */
[----:B------:R-:W-:Y:S05]  /*3150*/  BRA.U UP0, `(.L_x_2233) ;  /* 0x0000000100c07547 */ /* 0x000fea000b800000 */
[----:B------:R-:W-:Y:S01]  /*3160*/  ISETP.GT.AND P0, PT, R2, RZ, PT ;  /* 0x000000ff0200720c */ /* 0x000fe20003f04270 */
[----:B------:R-:W0:Y:S01]  /*3170*/  @P1 LDC.64 R68, c[0x0][0x408] ;  /* 0x00010200ff441b82 */ /* 0x000e220000000a00 */
[----:B-----5:R-:W-:Y:S01]  /*3180*/  SHF.R.U64 R70, R88, 0x10, R89 ;  /* 0x0000001058467819 */ /* 0x020fe20000001259 */
[----:B------:R-:W-:Y:S01]  /*3190*/  HADD2.F32 R71, -RZ, R88.H0_H0 ;  /* 0x20000058ff477230 */ /* 0x000fe20000004100 */
[C---:B------:R-:W-:Y:S01]  /*31a0*/  @P1 LOP3.LUT P2, RZ, R120.reuse, 0xff, RZ, 0xc0, !PT ;  /* 0x000000ff78ff1812 */ /* 0x040fe2000784c0ff */
[----:B------:R-:W-:Y:S01]  /*31b0*/  HADD2.F32 R72, -RZ, R89.H0_H0 ;  /* 0x20000059ff487230 */ /* 0x000fe20000004100 */
[C---:B------:R-:W-:Y:S01]  /*31c0*/  @P1 LOP3.LUT P3, RZ, R120.reuse, 0xff00, RZ, 0xc0, !PT ;  /* 0x0000ff0078ff1812 */ /* 0x040fe2000786c0ff */
[----:B------:R-:W-:Y:S01]  /*31d0*/  HADD2.F32 R70, -RZ, R70.H0_H0 ;  /* 0x20000046ff467230 */ /* 0x000fe20000004100 */
[----:B------:R-:W-:Y:S01]  /*31e0*/  @P1 LOP3.LUT P4, RZ, R120, 0xff0000, RZ, 0xc0, !PT ;  /* 0x00ff000078ff1812 */ /* 0x000fe2000788c0ff */
[----:B------:R-:W1:Y:S04]  /*31f0*/  @P1 LDC.64 R66, c[0x0][0x408] ;  /* 0x00010200ff421b82 */ /* 0x000e680000000a00 */
[-CC-:B------:R-:W-:Y:S01]  /*3200*/  @P0 FFMA.FTZ R73, R3, R62.reuse, R63.reuse ;  /* 0x0000003e03490223 */ /* 0x180fe2000001003f */
[-CC-:B------:R-:W-:Y:S01]  /*3210*/  @P0 FFMA.FTZ R74, R126, R62.reuse, R63.reuse ;  /* 0x0000003e7e4a0223 */ /* 0x180fe2000001003f */
[----:B------:R-:W-:-:S02]  /*3220*/  @P0 FFMA.FTZ R119, R123, R62, R63 ;  /* 0x0000003e7b770223 */ /* 0x000fc4000001003f */
[----:B------:R-:W2:Y:S01]  /*3230*/  @P1 LDC.64 R64, c[0x0][0x408] ;  /* 0x00010200ff401b82 */ /* 0x000ea20000000a00 */
[----:B------:R-:W-:Y:S01]  /*3240*/  @P0 FADD.FTZ R73, R122, -R73 ;  /* 0x800000497a490221 */ /* 0x000fe20000010000 */
[----:B------:R-:W-:Y:S01]  /*3250*/  @P0 FADD.FTZ R75, R125, -R74 ;  /* 0x8000004a7d4b0221 */ /* 0x000fe20000010000 */
[----:B------:R-:W-:Y:S02]  /*3260*/  @P0 FADD.FTZ R119, R124, -R119 ;  /* 0x800000777c770221 */ /* 0x000fe40000010000 */
[C---:B------:R-:W-:Y:S01]  /*3270*/  @P0 FFMA.FTZ R71, R104.reuse, R73, R71 ;  /* 0x0000004968470223 */ /* 0x040fe20000010047 */
[C---:B------:R-:W-:Y:S01]  /*3280*/  @P0 FFMA.FTZ R70, R104.reuse, R75, R70 ;  /* 0x0000004b68460223 */ /* 0x040fe20000010046 */
[----:B------:R-:W-:Y:S02]  /*3290*/  @P0 FFMA.FTZ R72, R104, R119, R72 ;  /* 0x0000007768480223 */ /* 0x000fe40000010048 */
[----:B0-----:R-:W-:-:S04]  /*32a0*/  @P1 FMUL.FTZ R69, R71, R69 ;  /* 0x0000004547451220 */ /* 0x001fc80000410000 */
[----:B------:R-:W-:Y:S01]  /*32b0*/  @P1 FMUL.FTZ R68, R69, R68 ;  /* 0x0000004445441220 */ /* 0x000fe20000410000 */
[----:B-1----:R-:W-:-:S04]  /*32c0*/  @P1 FMUL.FTZ R67, R70, R67 ;  /* 0x0000004346431220 */ /* 0x002fc80000410000 */
[----:B------:R-:W-:Y:S01]  /*32d0*/  @P1 FSEL R68, R68, RZ, P2 ;  /* 0x000000ff44441208 */ /* 0x000fe20001000000 */
[----:B------:R-:W-:-:S03]  /*32e0*/  @P1 FMUL.FTZ R66, R67, R66 ;  /* 0x0000004243421220 */ /* 0x000fc60000410000 */
[----:B------:R-:W-:Y:S01]  /*32f0*/  @P1 F2FP.F16.F32.PACK_AB R68, RZ, R68 ;  /* 0x00000044ff44123e */ /* 0x000fe200000000ff */
[----:B--2---:R-:W-:Y:S01]  /*3300*/  @P1 FMUL.FTZ R65, R72, R65 ;  /* 0x0000004148411220 */ /* 0x004fe20000410000 */
[----:B------:R-:W-:Y:S02]  /*3310*/  @P1 FSEL R66, R66, RZ, P3 ;  /* 0x000000ff42421208 */ /* 0x000fe40001800000 */
[----:B------:R-:W-:Y:S01]  /*3320*/  @P1 PRMT R105, R68, 0x7610, R105 ;  /* 0x0000761044691816 */ /* 0x000fe20000000069 */
[----:B------:R-:W-:Y:S01]  /*3330*/  @P1 FMUL.FTZ R64, R65, R64 ;  /* 0x0000004041401220 */ /* 0x000fe20000410000 */
[----:B------:R-:W-:-:S04]  /*3340*/  @P1 F2FP.F16.F32.PACK_AB R66, RZ, R66 ;  /* 0x00000042ff42123e */ /* 0x000fc800000000ff */
[----:B------:R-:W-:Y:S02]  /*3350*/  @P1 FSEL R64, R64, RZ, P4 ;  /* 0x000000ff40401208 */ /* 0x000fe40002000000 */
        /* <DEDUP_REMOVED lines=16> */
.L_x_2233:
[----:B------:R-:W-:Y:S01]  /*3460*/  ISETP.GT.AND P0, PT, R2, RZ, PT ;  /* 0x000000ff0200720c */ /* 0x000fe20003f04270 */
[----:B------:R-:W0:Y:S01]  /*3470*/  @P1 LDC.64 R70, c[0x0][0x408] ;  /* 0x00010200ff461b82 */ /* 0x000e220000000a00 */
[----:B------:R-:W-:Y:S01]  /*3480*/  @P2 FFMA.FTZ R75, R3, R62, R63 ;  /* 0x0000003e034b2223 */ /* 0x000fe2000001003f */
[--C-:B-----5:R-:W-:Y:S01]  /*3490*/  SHF.R.U64 R72, R88, 0x10, R89.reuse ;  /* 0x0000001058487819 */ /* 0x120fe20000001259 */
[----:B------:R-:W-:Y:S01]  /*34a0*/  HADD2.F32 R73, -RZ, R88.H0_H0 ;  /* 0x20000058ff497230 */ /* 0x000fe20000004100 */
[----:B------:R-:W-:Y:S01]  /*34b0*/  SHF.R.U32.HI R111, RZ, 0x10, R89 ;  /* 0x00000010ff6f7819 */ /* 0x000fe20000011659 */
[----:B------:R-:W-:Y:S01]  /*34c0*/  @P2 FADD.FTZ R109, R122, -R75 ;  /* 0x8000004b7a6d2221 */ /* 0x000fe20000010000 */
[----:B------:R-:W-:Y:S01]  /*34d0*/  HADD2.F32 R74, -RZ, R89.H0_H0 ;  /* 0x20000059ff4a7230 */ /* 0x000fe20000004100 */
[----:B------:R-:W-:Y:S01]  /*34e0*/  @P1 LOP3.LUT P3, RZ, R120, 0xff0000, RZ, 0xc0, !PT ;  /* 0x00ff000078ff1812 */ /* 0x000fe2000786c0ff */
[----:B------:R-:W1:Y:S01]  /*34f0*/  @P1 LDC.64 R68, c[0x0][0x408] ;  /* 0x00010200ff441b82 */ /* 0x000e620000000a00 */
[----:B------:R-:W-:-:S02]  /*3500*/  HADD2.F32 R72, -RZ, R72.H0_H0 ;  /* 0x20000048ff487230 */ /* 0x000fc40000004100 */
[----:B------:R-:W-:Y:S01]  /*3510*/  @P2 FFMA.FTZ R73, R104, R109, R73 ;  /* 0x0000006d68492223 */ /* 0x000fe20000010049 */
[----:B------:R-:W-:Y:S02]  /*3520*/  HADD2.F32 R75, -RZ, R111.H0_H0 ;  /* 0x2000006fff4b7230 */ /* 0x000fe40000004100 */
[-CC-:B------:R-:W-:Y:S01]  /*3530*/  @P0 FFMA.FTZ R110, R126, R62.reuse, R63.reuse ;  /* 0x0000003e7e6e0223 */ /* 0x180fe2000001003f */
[-CC-:B------:R-:W-:Y:S01]  /*3540*/  @P0 FFMA.FTZ R119, R123, R62.reuse, R63.reuse ;  /* 0x0000003e7b770223 */ /* 0x180fe2000001003f */
[----:B------:R-:W-:Y:S01]  /*3550*/  @P0 FFMA.FTZ R112, R128, R62, R63 ;  /* 0x0000003e80700223 */ /* 0x000fe2000001003f */
[----:B------:R-:W-:Y:S01]  /*3560*/  @P1 LOP3.LUT P2, RZ, R120, 0xff00, RZ, 0xc0, !PT ;  /* 0x0000ff0078ff1812 */ /* 0x000fe2000784c0ff */
[----:B------:R-:W2:Y:S01]  /*3570*/  @P1 LDC.64 R66, c[0x0][0x408] ;  /* 0x00010200ff421b82 */ /* 0x000ea20000000a00 */
[----:B------:R-:W-:Y:S01]  /*3580*/  @P0 FADD.FTZ R111, R125, -R110 ;  /* 0x8000006e7d6f0221 */ /* 0x000fe20000010000 */
[----:B------:R-:W-:Y:S01]  /*3590*/  @P0 FADD.FTZ R119, R124, -R119 ;  /* 0x800000777c770221 */ /* 0x000fe20000010000 */
[----:B------:R-:W-:Y:S01]  /*35a0*/  @P0 FADD.FTZ R112, R127, -R112 ;  /* 0x800000707f700221 */ /* 0x000fe20000010000 */
[----:B------:R-:W-:Y:S01]  /*35b0*/  @P1 ISETP.GE.U32.AND P4, PT, R120, 0x1000000, PT ;  /* 0x010000007800180c */ /* 0x000fe20003f86070 */
[C---:B------:R-:W-:Y:S01]  /*35c0*/  @P0 FFMA.FTZ R72, R104.reuse, R111, R72 ;  /* 0x0000006f68480223 */ /* 0x040fe20000010048 */
[C---:B------:R-:W-:Y:S01]  /*35d0*/  @P0 FFMA.FTZ R74, R104.reuse, R119, R74 ;  /* 0x00000077684a0223 */ /* 0x040fe2000001004a */
[----:B------:R-:W-:Y:S01]  /*35e0*/  @P0 FFMA.FTZ R75, R104, R112, R75 ;  /* 0x00000070684b0223 */ /* 0x000fe2000001004b */
[----:B------:R-:W3:Y:S01]  /*35f0*/  @P1 LDC.64 R64, c[0x0][0x408] ;  /* 0x00010200ff401b82 */ /* 0x000ee20000000a00 */
[----:B0-----:R-:W-:Y:S01]  /*3600*/  @P1 FMUL.FTZ R71, R73, R71 ;  /* 0x0000004749471220 */ /* 0x001fe20000410000 */
[----:B------:R-:W-:-:S02]  /*3610*/  @P1 LOP3.LUT P0, RZ, R120, 0xff, RZ, 0xc0, !PT ;  /* 0x000000ff78ff1812 */ /* 0x000fc4000780c0ff */
[----:B------:R-:W-:Y:S01]  /*3620*/  F2FP.F16.F32.PACK_AB R73, RZ, R73 ;  /* 0x00000049ff49723e */ /* 0x000fe200000000ff */
[----:B------:R-:W-:Y:S01]  /*3630*/  @P1 FMUL.FTZ R70, R71, R70 ;  /* 0x0000004647461220 */ /* 0x000fe20000410000 */
[----:B-1----:R-:W-:Y:S01]  /*3640*/  @P1 FMUL.FTZ R69, R72, R69 ;  /* 0x0000004548451220 */ /* 0x002fe20000410000 */
[----:B------:R-:W-:-:S03]  /*3650*/  F2FP.F16.F32.PACK_AB R72, RZ, R72 ;  /* 0x00000048ff48723e */ /* 0x000fc600000000ff */
[----:B------:R-:W-:Y:S01]  /*3660*/  @P1 FSEL R70, R70, RZ, P0 ;  /* 0x000000ff46461208 */ /* 0x000fe20000000000 */
[----:B------:R-:W-:Y:S01]  /*3670*/  @P1 FMUL.FTZ R68, R69, R68 ;  /* 0x0000004445441220 */ /* 0x000fe20000410000 */
[----:B------:R-:W-:Y:S02]  /*3680*/  PRMT R109, R73, 0x7610, R109 ;  /* 0x00007610496d7816 */ /* 0x000fe4000000006d */
[----:B------:R-:W-:Y:S01]  /*3690*/  @P1 F2FP.F16.F32.PACK_AB R70, RZ, R70 ;  /* 0x00000046ff46123e */ /* 0x000fe200000000ff */
[----:B--2---:R-:W-:Y:S01]  /*36a0*/  @P1 FMUL.FTZ R67, R74, R67 ;  /* 0x000000434a431220 */ /* 0x004fe20000410000 */
[----:B------:R-:W-:Y:S02]  /*36b0*/  @P1 FSEL R68, R68, RZ, P2 ;  /* 0x000000ff44441208 */ /* 0x000fe40001000000 */
[----:B------:R-:W-:Y:S01]  /*36c0*/  F2FP.F16.F32.PACK_AB R74, RZ, R74 ;  /* 0x0000004aff4a723e */ /* 0x000fe200000000ff */
[----:B------:R-:W-:Y:S01]  /*36d0*/  @P1 FMUL.FTZ R66, R67, R66 ;  /* 0x0000004243421220 */ /* 0x000fe20000410000 */
[----:B------:R-:W-:-:S02]  /*36e0*/  @P1 F2FP.F16.F32.PACK_AB R68, RZ, R68 ;  /* 0x00000044ff44123e */ /* 0x000fc400000000ff */
[----:B------:R-:W-:Y:S01]  /*36f0*/  @P1 PRMT R105, R70, 0x7610, R105 ;  /* 0x0000761046691816 */ /* 0x000fe20000000069 */
[----:B---3--:R-:W-:Y:S01]  /*3700*/  @P1 FMUL.FTZ R65, R75, R65 ;  /* 0x000000414b411220 */ /* 0x008fe20000410000 */
[----:B------:R-:W-:Y:S02]  /*3710*/  @P1 FSEL R66, R66, RZ, P3 ;  /* 0x000000ff42421208 */ /* 0x000fe40001800000 */
[----:B------:R-:W-:Y:S01]  /*3720*/  F2FP.F16.F32.PACK_AB R75, RZ, R75 ;  /* 0x0000004bff4b723e */ /* 0x000fe200000000ff */
[----:B------:R-:W-:Y:S01]  /*3730*/  @P1 FMUL.FTZ R64, R65, R64 ;  /* 0x0000004041401220 */ /* 0x000fe20000410000 */
[----:B------:R-:W-:Y:S02]  /*3740*/  @P1 F2FP.F16.F32.PACK_AB R66, RZ, R66 ;  /* 0x00000042ff42123e */ /* 0x000fe400000000ff */
[----:B------:R-:W-:Y:S02]  /*3750*/  @P1 PRMT R106, R68, 0x7610, R106 ;  /* 0x00007610446a1816 */ /* 0x000fe4000000006a */
[----:B------:R-:W-:-:S02]  /*3760*/  @P1 FSEL R64, R64, RZ, P4 ;  /* 0x000000ff40401208 */ /* 0x000fc40002000000 */
[----:B------:R-:W-:Y:S02]  /*3770*/  @P1 PRMT R107, R66, 0x7610, R107 ;  /* 0x00007610426b1816 */ /* 0x000fe4000000006b */
[----:B------:R-:W-:Y:S02]  /*3780*/  @P1 F2FP.F16.F32.PACK_AB R64, RZ, R64 ;  /* 0x00000040ff40123e */ /* 0x000fe400000000ff */
[----:B------:R-:W-:Y:S02]  /*3790*/  PRMT R110, R72, 0x7610, R110 ;  /* 0x00007610486e7816 */ /* 0x000fe4000000006e */
[----:B------:R-:W-:Y:S02]  /*37a0*/  @P1 PRMT R108, R64, 0x7610, R108 ;  /* 0x00007610406c1816 */ /* 0x000fe4000000006c */
[----:B------:R-:W-:Y:S02]  /*37b0*/  PRMT R112, R74, 0x7610, R112 ;  /* 0x000076104a707816 */ /* 0x000fe40000000070 */
[----:B------:R-:W-:-:S07]  /*37c0*/  PRMT R111, R75, 0x7610, R111 ;  /* 0x000076104b6f7816 */ /* 0x000fce000000006f */
.L_x_2232:
        /* <DEDUP_REMOVED lines=13> */
.L_x_2234:
        /* <DEDUP_REMOVED lines=9> */
.L_x_2235:
[----:B------:R-:W-:Y:S05]  /*3930*/  @!P0 BRA `(.L_x_2236) ;  /* 0x0000000400a08947 */ /* 0x000fea0003800000 */
[----:B------:R-:W-:Y:S05]  /*3940*/  BRA.U !UP0, `(.L_x_2237) ;  /* 0x0000000108dc7547 */ /* 0x000fea000b800000 */
[----:B------:R-:W-:Y:S01]  /*3950*/  ISETP.GT.AND P5, PT, R2, RZ, PT ;  /* 0x000000ff0200720c */ /* 0x000fe20003fa4270 */
[----:B01----:R-:W0:Y:S01]  /*3960*/  @P1 LDC.64 R66, c[0x0][0x408] ;  /* 0x00010200ff421b82 */ /* 0x003e220000000a00 */
[----:B-----5:R-:W-:Y:S01]  /*3970*/  SHF.R.U64 R70, R86, 0x10, R87 ;  /* 0x0000001056467819 */ /* 0x020fe20000001257 */
[----:B------:R-:W-:Y:S01]  /*3980*/  HADD2.F32 R71, -RZ, R86.H0_H0 ;  /* 0x20000056ff477230 */ /* 0x000fe20000004100 */
[C---:B------:R-:W-:Y:S02]  /*3990*/  @P1 LOP3.LUT P2, RZ, R114.reuse, 0xff, RZ, 0xc0, !PT ;  /* 0x000000ff72ff1812 */ /* 0x040fe4000784c0ff */
[C---:B------:R-:W-:Y:S01]  /*39a0*/  @P1 LOP3.LUT P3, RZ, R114.reuse, 0xff00, RZ, 0xc0, !PT ;  /* 0x0000ff0072ff1812 */ /* 0x040fe2000786c0ff */
[----:B------:R-:W-:Y:S01]  /*39b0*/  HADD2.F32 R70, -RZ, R70.H0_H0 ;  /* 0x20000046ff467230 */ /* 0x000fe20000004100 */
[----:B------:R-:W-:Y:S01]  /*39c0*/  @P1 LOP3.LUT P4, RZ, R114, 0xff0000, RZ, 0xc0, !PT ;  /* 0x00ff000072ff1812 */ /* 0x000fe2000788c0ff */
[----:B------:R-:W1:Y:S04]  /*39d0*/  @P1 LDC.64 R68, c[0x0][0x408] ;  /* 0x00010200ff441b82 */ /* 0x000e680000000a00 */
[-CC-:B------:R-:W-:Y:S01]  /*39e0*/  @P5 FFMA.FTZ R72, R134, R62.reuse, R63.reuse ;  /* 0x0000003e86485223 */ /* 0x180fe2000001003f */
[-CC-:B------:R-:W-:Y:S01]  /*39f0*/  @P5 FFMA.FTZ R73, R129, R62.reuse, R63.reuse ;  /* 0x0000003e81495223 */ /* 0x180fe2000001003f */
[-CC-:B------:R-:W-:Y:S01]  /*3a00*/  @P5 FFMA.FTZ R109, R131, R62.reuse, R63.reuse ;  /* 0x0000003e836d5223 */ /* 0x180fe2000001003f */
[----:B------:R-:W-:Y:S01]  /*3a10*/  @P5 FFMA.FTZ R74, R136, R62, R63 ;  /* 0x0000003e884a5223 */ /* 0x000fe2000001003f */
[----:B------:R-:W2:Y:S01]  /*3a20*/  @P1 LDC.64 R64, c[0x0][0x408] ;  /* 0x00010200ff401b82 */ /* 0x000ea20000000a00 */
[----:B------:R-:W-:Y:S01]  /*3a30*/  @P5 FADD.FTZ R75, R133, -R72 ;  /* 0x80000048854b5221 */ /* 0x000fe20000010000 */
[----:B------:R-:W-:-:S02]  /*3a40*/  HADD2.F32 R72, -RZ, R87.H0_H0 ;  /* 0x20000057ff487230 */ /* 0x000fc40000004100 */
[----:B------:R-:W-:Y:S01]  /*3a50*/  @P5 FADD.FTZ R73, R130, -R73 ;  /* 0x8000004982495221 */ /* 0x000fe20000010000 */
[----:B------:R-:W-:Y:S01]  /*3a60*/  @P5 FADD.FTZ R109, R132, -R109 ;  /* 0x8000006d846d5221 */ /* 0x000fe20000010000 */
[C---:B------:R-:W-:Y:S01]  /*3a70*/  @P5 FFMA.FTZ R70, R104.reuse, R75, R70 ;  /* 0x0000004b68465223 */ /* 0x040fe20000010046 */
[----:B------:R-:W-:Y:S01]  /*3a80*/  @P5 FADD.FTZ R74, R135, -R74 ;  /* 0x8000004a874a5221 */ /* 0x000fe20000010000 */
[C---:B------:R-:W-:Y:S01]  /*3a90*/  @P5 FFMA.FTZ R71, R104.reuse, R73, R71 ;  /* 0x0000004968475223 */ /* 0x040fe20000010047 */
[----:B------:R-:W-:Y:S01]  /*3aa0*/  @P5 FFMA.FTZ R72, R104, R109, R72 ;  /* 0x0000006d68485223 */ /* 0x000fe20000010048 */
[----:B0-----:R-:W-:Y:S01]  /*3ab0*/  @P1 FMUL.FTZ R67, R70, R67 ;  /* 0x0000004346431220 */ /* 0x001fe20000410000 */
[----:B------:R-:W-:-:S03]  /*3ac0*/  F2FP.F16.F32.PACK_AB R70, RZ, R70 ;  /* 0x00000046ff46723e */ /* 0x000fc600000000ff */
[----:B------:R-:W-:Y:S01]  /*3ad0*/  @P1 FMUL.FTZ R66, R67, R66 ;  /* 0x0000004243421220 */ /* 0x000fe20000410000 */
[----:B------:R-:W-:Y:S01]  /*3ae0*/  SHF.R.U32.HI R67, RZ, 0x10, R87 ;  /* 0x00000010ff437819 */ /* 0x000fe20000011657 */
[----:B-1----:R-:W-:Y:S01]  /*3af0*/  @P1 FMUL.FTZ R69, R71, R69 ;  /* 0x0000004547451220 */ /* 0x002fe20000410000 */
[----:B------:R-:W-:Y:S02]  /*3b00*/  F2FP.F16.F32.PACK_AB R71, RZ, R71 ;  /* 0x00000047ff47723e */ /* 0x000fe400000000ff */
[----:B------:R-:W-:Y:S01]  /*3b10*/  @P1 FSEL R66, R66, RZ, P3 ;  /* 0x000000ff42421208 */ /* 0x000fe20001800000 */
[----:B------:R-:W-:Y:S01]  /*3b20*/  @P1 FMUL.FTZ R68, R69, R68 ;  /* 0x0000004445441220 */ /* 0x000fe20000410000 */
[----:B------:R-:W-:Y:S02]  /*3b30*/  PRMT R109, R71, 0x7610, R109 ;  /* 0x00007610476d7816 */ /* 0x000fe4000000006d */
[----:B------:R-:W-:Y:S01]  /*3b40*/  @P1 F2FP.F16.F32.PACK_AB R66, RZ, R66 ;  /* 0x00000042ff42123e */ /* 0x000fe200000000ff */
[----:B--2---:R-:W-:Y:S01]  /*3b50*/  @P1 FMUL.FTZ R65, R72, R65 ;  /* 0x0000004148411220 */ /* 0x004fe20000410000 */
[----:B------:R-:W-:-:S02]  /*3b60*/  @P1 FSEL R68, R68, RZ, P2 ;  /* 0x000000ff44441208 */ /* 0x000fc40001000000 */
[----:B------:R-:W-:Y:S01]  /*3b70*/  F2FP.F16.F32.PACK_AB R72, RZ, R72 ;  /* 0x00000048ff48723e */ /* 0x000fe200000000ff */
[----:B------:R-:W-:Y:S01]  /*3b80*/  @P1 FMUL.FTZ R64, R65, R64 ;  /* 0x0000004041401220 */ /* 0x000fe20000410000 */
[----:B------:R-:W-:Y:S01]  /*3b90*/  HADD2.F32 R65, -RZ, R67.H0_H0 ;  /* 0x20000043ff417230 */ /* 0x000fe20000004100 */
[----:B------:R-:W-:Y:S02]  /*3ba0*/  @P1 F2FP.F16.F32.PACK_AB R68, RZ, R68 ;  /* 0x00000044ff44123e */ /* 0x000fe400000000ff */
[----:B------:R-:W-:Y:S02]  /*3bb0*/  @P1 PRMT R106, R66, 0x7610, R106 ;  /* 0x00007610426a1816 */ /* 0x000fe4000000006a */
[----:B------:R-:W-:Y:S01]  /*3bc0*/  @P1 FSEL R64, R64, RZ, P4 ;  /* 0x000000ff40401208 */ /* 0x000fe20002000000 */
[----:B------:R-:W-:Y:S01]  /*3bd0*/  @P5 FFMA.FTZ R65, R104, R74, R65 ;  /* 0x0000004a68415223 */ /* 0x000fe20000010041 */
[----:B------:R-:W-:Y:S02]  /*3be0*/  @P1 PRMT R105, R68, 0x7610, R105 ;  /* 0x0000761044691816 */ /* 0x000fe40000000069 */
[----:B------:R-:W-:-:S02]  /*3bf0*/  @P1 F2FP.F16.F32.PACK_AB R64, RZ, R64 ;  /* 0x00000040ff40123e */ /* 0x000fc400000000ff */
[----:B------:R-:W-:Y:S02]  /*3c00*/  F2FP.F16.F32.PACK_AB R111, RZ, R65 ;  /* 0x00000041ff6f723e */ /* 0x000fe400000000ff */
[----:B------:R-:W-:Y:S02]  /*3c10*/  @P1 PRMT R107, R64, 0x7610, R107 ;  /* 0x00007610406b1816 */ /* 0x000fe4000000006b */
[----:B------:R-:W-:Y:S02]  /*3c20*/  PRMT R110, R70, 0x7610, R110 ;  /* 0x00007610466e7816 */ /* 0x000fe4000000006e */
        /* <DEDUP_REMOVED lines=9> */
.L_x_2237:
[----:B------:R-:W-:Y:S01]  /*3cc0*/  ISETP.GT.AND P2, PT, R2, RZ, PT ;  /* 0x000000ff0200720c */ /* 0x000fe20003f44270 */
[----:B------:R-:W2:Y:S01]  /*3cd0*/  @P1 LDC.64 R68, c[0x0][0x408] ;  /* 0x00010200ff441b82 */ /* 0x000ea20000000a00 */
[----:B-----5:R-:W-:Y:S01]  /*3ce0*/  SHF.R.U64 R70, R86, 0x10, R87 ;  /* 0x0000001056467819 */ /* 0x020fe20000001257 */
[----:B------:R-:W-:Y:S01]  /*3cf0*/  HADD2.F32 R71, -RZ, R86.H0_H0 ;  /* 0x20000056ff477230 */ /* 0x000fe20000004100 */
[C---:B------:R-:W-:Y:S01]  /*3d00*/  @P1 LOP3.LUT P3, RZ, R114.reuse, 0xff, RZ, 0xc0, !PT ;  /* 0x000000ff72ff1812 */ /* 0x040fe2000786c0ff */
[----:B------:R-:W-:Y:S01]  /*3d10*/  HADD2.F32 R72, -RZ, R87.H0_H0 ;  /* 0x20000057ff487230 */ /* 0x000fe20000004100 */
[C---:B------:R-:W-:Y:S01]  /*3d20*/  @P1 LOP3.LUT P4, RZ, R114.reuse, 0xff00, RZ, 0xc0, !PT ;  /* 0x0000ff0072ff1812 */ /* 0x040fe2000788c0ff */
[----:B------:R-:W-:Y:S01]  /*3d30*/  HADD2.F32 R70, -RZ, R70.H0_H0 ;  /* 0x20000046ff467230 */ /* 0x000fe20000004100 */
[----:B------:R-:W-:Y:S01]  /*3d40*/  @P1 LOP3.LUT P5, RZ, R114, 0xff0000, RZ, 0xc0, !PT ;  /* 0x00ff000072ff1812 */ /* 0x000fe200078ac0ff */
[----:B01----:R-:W0:Y:S04]  /*3d50*/  @P1 LDC.64 R66, c[0x0][0x408] ;  /* 0x00010200ff421b82 */ /* 0x003e280000000a00 */
[-CC-:B------:R-:W-:Y:S01]  /*3d60*/  @P2 FFMA.FTZ R73, R129, R62.reuse, R63.reuse ;  /* 0x0000003e81492223 */ /* 0x180fe2000001003f */
[-CC-:B------:R-:W-:Y:S01]  /*3d70*/  @P2 FFMA.FTZ R74, R134, R62.reuse, R63.reuse ;  /* 0x0000003e864a2223 */ /* 0x180fe2000001003f */
[----:B------:R-:W-:-:S02]  /*3d80*/  @P2 FFMA.FTZ R113, R131, R62, R63 ;  /* 0x0000003e83712223 */ /* 0x000fc4000001003f */
[----:B------:R-:W1:Y:S01]  /*3d90*/  @P1 LDC.64 R64, c[0x0][0x408] ;  /* 0x00010200ff401b82 */ /* 0x000e620000000a00 */
[----:B------:R-:W-:Y:S01]  /*3da0*/  @P2 FADD.FTZ R73, R130, -R73 ;  /* 0x8000004982492221 */ /* 0x000fe20000010000 */
[----:B------:R-:W-:Y:S01]  /*3db0*/  @P2 FADD.FTZ R75, R133, -R74 ;  /* 0x8000004a854b2221 */ /* 0x000fe20000010000 */
[----:B------:R-:W-:Y:S02]  /*3dc0*/  @P2 FADD.FTZ R113, R132, -R113 ;  /* 0x8000007184712221 */ /* 0x000fe40000010000 */
[C---:B------:R-:W-:Y:S01]  /*3dd0*/  @P2 FFMA.FTZ R71, R104.reuse, R73, R71 ;  /* 0x0000004968472223 */ /* 0x040fe20000010047 */
[C---:B------:R-:W-:Y:S01]  /*3de0*/  @P2 FFMA.FTZ R70, R104.reuse, R75, R70 ;  /* 0x0000004b68462223 */ /* 0x040fe20000010046 */
[----:B------:R-:W-:Y:S02]  /*3df0*/  @P2 FFMA.FTZ R72, R104, R113, R72 ;  /* 0x0000007168482223 */ /* 0x000fe40000010048 */
[----:B--2---:R-:W-:-:S04]  /*3e00*/  @P1 FMUL.FTZ R69, R71, R69 ;  /* 0x0000004547451220 */ /* 0x004fc80000410000 */
[----:B------:R-:W-:Y:S01]  /*3e10*/  @P1 FMUL.FTZ R68, R69, R68 ;  /* 0x0000004445441220 */ /* 0x000fe20000410000 */
[----:B0-----:R-:W-:-:S04]  /*3e20*/  @P1 FMUL.FTZ R67, R70, R67 ;  /* 0x0000004346431220 */ /* 0x001fc80000410000 */
[----:B------:R-:W-:Y:S01]  /*3e30*/  @P1 FSEL R68, R68, RZ, P3 ;  /* 0x000000ff44441208 */ /* 0x000fe20001800000 */
[----:B------:R-:W-:-:S03]  /*3e40*/  @P1 FMUL.FTZ R66, R67, R66 ;  /* 0x0000004243421220 */ /* 0x000fc60000410000 */
[----:B------:R-:W-:Y:S01]  /*3e50*/  @P1 F2FP.F16.F32.PACK_AB R68, RZ, R68 ;  /* 0x00000044ff44123e */ /* 0x000fe200000000ff */
[----:B-1----:R-:W-:Y:S01]  /*3e60*/  @P1 FMUL.FTZ R65, R72, R65 ;  /* 0x0000004148411220 */ /* 0x002fe20000410000 */
        /* <DEDUP_REMOVED lines=21> */
.L_x_2236:
        /* <DEDUP_REMOVED lines=54> */
.L_x_2239:
        /* <DEDUP_REMOVED lines=12> */
.L_x_2240:
        /* <DEDUP_REMOVED lines=12> */
.L_x_2241:
        /* <DEDUP_REMOVED lines=12> */
.L_x_2242:
        /* <DEDUP_REMOVED lines=12> */
.L_x_2238:
        /* <DEDUP_REMOVED lines=10> */
.L_x_2243:
        /* <DEDUP_REMOVED lines=10> */
.L_x_2244:
        /* <DEDUP_REMOVED lines=10> */
[----:B--23--:R-:W1:Y:S04]  /*4800*/  @P1 LDC.64 R68, c[0x0][0x408] ;  /* 0x00010200ff441b82 */ /* 0x00ce680000000a00 */
        /* <DEDUP_REMOVED lines=46> */
.L_x_2246:
[----:B------:R-:W-:Y:S01]  /*4af0*/  ISETP.GT.AND P2, PT, R2, RZ, PT ;  /* 0x000000ff0200720c */ /* 0x000fe20003f44270 */
[----:B--23--:R-:W2:Y:S01]  /*4b00*/  @P1 LDC.64 R68, c[0x0][0x408] ;  /* 0x00010200ff441b82 */ /* 0x00cea20000000a00 */
        /* <DEDUP_REMOVED lines=46> */
.L_x_2245:
        /* <DEDUP_REMOVED lines=24> */
[----:B------:R-:W-:Y:S01]  /*4f70*/  FADD.FTZ R65, R143, -R110 ;  /* 0x8000006e8f417221 */ /* 0x000fe20000010000 */
        /* <DEDUP_REMOVED lines=29> */
.L_x_2248:
        /* <DEDUP_REMOVED lines=12> */
.L_x_2249:
        /* <DEDUP_REMOVED lines=12> */
.L_x_2250:
        /* <DEDUP_REMOVED lines=12> */
.L_x_2251:
        /* <DEDUP_REMOVED lines=12> */
.L_x_2247:
        /* <DEDUP_REMOVED lines=10> */
.L_x_2252:
        /* <DEDUP_REMOVED lines=10> */
.L_x_2253:
[----:B------:R-:W-:Y:S05]  /*5590*/  @!P0 BRA `(.L_x_2254) ;  /* 0x0000000400a08947 */ /* 0x000fea0003800000 */
[----:B------:R-:W-:Y:S05]  /*55a0*/  BRA.U !UP0, `(.L_x_2255) ;  /* 0x0000000108dc7547 */ /* 0x000fea000b800000 */
[----:B------:R-:W-:Y:S01]  /*55b0*/  ISETP.GT.AND P5, PT, R2, RZ, PT ;  /* 0x000000ff0200720c */ /* 0x000fe20003fa4270 */
[----:B01234-:R-:W0:Y:S01]  /*55c0*/  @P1 LDC.64 R64, c[0x0][0x408] ;  /* 0x00010200ff401b82 */ /* 0x01fe220000000a00 */
        /* <DEDUP_REMOVED lines=25> */
[----:B------:R-:W-:-:S03]  /*5760*/  F2FP.F16.F32.PACK_AB R71, RZ, R71 ;  /* 0x00000047ff47723e */ /* 0x000fc600000000ff */
[----:B------:R-:W-:Y:S02]  /*5770*/  HADD2.F32 R65, -RZ, R65.H0_H0 ;  /* 0x20000041ff417230 */ /* 0x000fe40000004100 */
[----:B------:R-:W-:Y:S01]  /*5780*/  @P1 FMUL.FTZ R68, R69, R68 ;  /* 0x0000004445441220 */ /* 0x000fe20000410000 */
[----:B------:R-:W-:Y:S02]  /*5790*/  @P1 FSEL R64, R64, RZ, P3 ;  /* 0x000000ff40401208 */ /* 0x000fe40001800000 */
[----:B------:R-:W-:Y:S01]  /*57a0*/  PRMT R109, R71, 0x7610, R109 ;  /* 0x00007610476d7816 */ /* 0x000fe2000000006d */
[----:B--2---:R-:W-:Y:S01]  /*57b0*/  @P1 FMUL.FTZ R67, R72, R67 ;  /* 0x0000004348431220 */ /* 0x004fe20000410000 */
[----:B------:R-:W-:Y:S01]  /*57c0*/  @P1 FSEL R68, R68, RZ, P2 ;  /* 0x000000ff44441208 */ /* 0x000fe20001000000 */
[----:B------:R-:W-:Y:S01]  /*57d0*/  @P5 FFMA.FTZ R65, R104, R74, R65 ;  /* 0x0000004a68415223 */ /* 0x000fe20000010041 */
[----:B------:R-:W-:Y:S01]  /*57e0*/  @P1 F2FP.F16.F32.PACK_AB R64, RZ, R64 ;  /* 0x00000040ff40123e */ /* 0x000fe200000000ff */
[----:B------:R-:W-:Y:S01]  /*57f0*/  @P1 FMUL.FTZ R66, R67, R66 ;  /* 0x0000004243421220 */ /* 0x000fe20000410000 */
[----:B------:R-:W-:-:S02]  /*5800*/  @P1 F2FP.F16.F32.PACK_AB R68, RZ, R68 ;  /* 0x00000044ff44123e */ /* 0x000fc400000000ff */
[----:B------:R-:W-:Y:S02]  /*5810*/  F2FP.F16.F32.PACK_AB R72, RZ, R72 ;  /* 0x00000048ff48723e */ /* 0x000fe400000000ff */
[----:B------:R-:W-:Y:S02]  /*5820*/  @P1 FSEL R66, R66, RZ, P4 ;  /* 0x000000ff42421208 */ /* 0x000fe40002000000 */
[----:B------:R-:W-:Y:S02]  /*5830*/  @P1 PRMT R105, R68, 0x7610, R105 ;  /* 0x0000761044691816 */ /* 0x000fe40000000069 */
[----:B------:R-:W-:Y:S02]  /*5840*/  @P1 F2FP.F16.F32.PACK_AB R66, RZ, R66 ;  /* 0x00000042ff42123e */ /* 0x000fe400000000ff */
[----:B------:R-:W-:Y:S02]  /*5850*/  @P1 PRMT R106, R64, 0x7610, R106 ;  /* 0x00007610406a1816 */ /* 0x000fe4000000006a */
[----:B------:R-:W-:-:S02]  /*5860*/  @P1 PRMT R107, R66, 0x7610, R107 ;  /* 0x00007610426b1816 */ /* 0x000fc4000000006b */
[----:B------:R-:W-:Y:S02]  /*5870*/  F2FP.F16.F32.PACK_AB R111, RZ, R65 ;  /* 0x00000041ff6f723e */ /* 0x000fe400000000ff */
        /* <DEDUP_REMOVED lines=10> */
.L_x_2255:
[----:B------:R-:W-:Y:S01]  /*5920*/  ISETP.GT.AND P2, PT, R2, RZ, PT ;  /* 0x000000ff0200720c */ /* 0x000fe20003f44270 */
[----:B0-234-:R-:W0:Y:S01]  /*5930*/  @P1 LDC.64 R68, c[0x0][0x408] ;  /* 0x00010200ff441b82 */ /* 0x01de220000000a00 */
[----:B-----5:R-:W-:Y:S01]  /*5940*/  SHF.R.U64 R70, R82, 0x10, R83 ;  /* 0x0000001052467819 */ /* 0x020fe20000001253 */
[----:B------:R-:W-:Y:S01]  /*5950*/  HADD2.F32 R71, -RZ, R82.H0_H0 ;  /* 0x20000052ff477230 */ /* 0x000fe20000004100 */
[C---:B------:R-:W-:Y:S01]  /*5960*/  @P1 LOP3.LUT P3, RZ, R116.reuse, 0xff, RZ, 0xc0, !PT ;  /* 0x000000ff74ff1812 */ /* 0x040fe2000786c0ff */
[----:B------:R-:W-:Y:S01]  /*5970*/  HADD2.F32 R72, -RZ, R83.H0_H0 ;  /* 0x20000053ff487230 */ /* 0x000fe20000004100 */
[C---:B------:R-:W-:Y:S01]  /*5980*/  @P1 LOP3.LUT P4, RZ, R116.reuse, 0xff00, RZ, 0xc0, !PT ;  /* 0x0000ff0074ff1812 */ /* 0x040fe2000788c0ff */
[----:B------:R-:W-:Y:S01]  /*5990*/  HADD2.F32 R70, -RZ, R70.H0_H0 ;  /* 0x20000046ff467230 */ /* 0x000fe20000004100 */
[----:B------:R-:W-:Y:S01]  /*59a0*/  @P1 LOP3.LUT P5, RZ, R116, 0xff0000, RZ, 0xc0, !PT ;  /* 0x00ff000074ff1812 */ /* 0x000fe200078ac0ff */
[----:B-1----:R-:W1:Y:S04]  /*59b0*/  @P1 LDC.64 R64, c[0x0][0x408] ;  /* 0x00010200ff401b82 */ /* 0x002e680000000a00 */
        /* <DEDUP_REMOVED lines=38> */
.L_x_2254:
        /* <DEDUP_REMOVED lines=54> */
.L_x_2257:
        /* <DEDUP_REMOVED lines=12> */
.L_x_2258:
        /* <DEDUP_REMOVED lines=12> */
.L_x_2259:
        /* <DEDUP_REMOVED lines=12> */
.L_x_2260:
        /* <DEDUP_REMOVED lines=12> */
.L_x_2256:
        /* <DEDUP_REMOVED lines=10> */
.L_x_2261:
        /* <DEDUP_REMOVED lines=10> */
.L_x_2262:
        /* <DEDUP_REMOVED lines=10> */
[----:B--234-:R-:W1:Y:S04]  /*6460*/  @P1 LDC.64 R68, c[0x0][0x408] ;  /* 0x00010200ff441b82 */ /* 0x01ce680000000a00 */
        /* <DEDUP_REMOVED lines=46> */
.L_x_2264:
        /* <DEDUP_REMOVED lines=48> */
.L_x_2263:
        /* <DEDUP_REMOVED lines=54> */
.L_x_2266:
        /* <DEDUP_REMOVED lines=12> */
.L_x_2267:
        /* <DEDUP_REMOVED lines=12> */
.L_x_2268:
        /* <DEDUP_REMOVED lines=12> */
.L_x_2269:
        /* <DEDUP_REMOVED lines=12> */
.L_x_2265:
        /* <DEDUP_REMOVED lines=10> */
.L_x_2270:
        /* <DEDUP_REMOVED lines=10> */
.L_x_2271:
[----:B------:R-:W-:Y:S05]  /*71f0*/  @!P0 BRA `(.L_x_2272) ;  /* 0x0000000400a08947 */ /* 0x000fea0003800000 */
[----:B------:R-:W-:Y:S05]  /*7200*/  BRA.U !UP0, `(.L_x_2273) ;  /* 0x0000000108dc7547 */ /* 0x000fea000b800000 */
[----:B------:R-:W-:Y:S01]  /*7210*/  ISETP.GT.AND P5, PT, R2, RZ, PT ;  /* 0x000000ff0200720c */ /* 0x000fe20003fa4270 */
[----:B01----:R-:W0:Y:S01]  /*7220*/  @P1 LDC.64 R66, c[0x0][0x408] ;  /* 0x00010200ff421b82 */ /* 0x003e220000000a00 */
[----:B-----5:R-:W-:Y:S01]  /*7230*/  SHF.R.U64 R72, R78, 0x10, R79 ;  /* 0x000000104e487819 */ /* 0x020fe2000000124f */
[----:B------:R-:W-:Y:S01]  /*7240*/  HADD2.F32 R71, -RZ, R78.H0_H0 ;  /* 0x2000004eff477230 */ /* 0x000fe20000004100 */
[C---:B------:R-:W-:Y:S01]  /*7250*/  @P1 LOP3.LUT P2, RZ, R118.reuse, 0xff, RZ, 0xc0, !PT ;  /* 0x000000ff76ff1812 */ /* 0x040fe2000784c0ff */
[----:B------:R-:W-:Y:S01]  /*7260*/  HADD2.F32 R74, -RZ, R79.H0_H0 ;  /* 0x2000004fff4a7230 */ /* 0x000fe20000004100 */
[C---:B------:R-:W-:Y:S01]  /*7270*/  @P1 LOP3.LUT P3, RZ, R118.reuse, 0xff00, RZ, 0xc0, !PT ;  /* 0x0000ff0076ff1812 */ /* 0x040fe2000786c0ff */
[----:B------:R-:W-:Y:S01]  /*7280*/  HADD2.F32 R72, -RZ, R72.H0_H0 ;  /* 0x20000048ff487230 */ /* 0x000fe20000004100 */
[----:B------:R-:W-:Y:S01]  /*7290*/  @P1 LOP3.LUT P4, RZ, R118, 0xff0000, RZ, 0xc0, !PT ;  /* 0x00ff000076ff1812 */ /* 0x000fe2000788c0ff */
[----:B--234-:R-:W1:Y:S04]  /*72a0*/  @P1 LDC.64 R68, c[0x0][0x408] ;  /* 0x00010200ff441b82 */ /* 0x01ce680000000a00 */
        /* <DEDUP_REMOVED lines=12> */
[----:B------:R-:W-:-:S02]  /*7370*/  F2FP.F16.F32.PACK_AB R72, RZ, R72 ;  /* 0x00000048ff48723e */ /* 0x000fc400000000ff */
[----:B------:R-:W-:Y:S01]  /*7380*/  @P5 FADD.FTZ R70, R167, -R70 ;  /* 0x80000046a7465221 */ /* 0x000fe20000010000 */
        /* <DEDUP_REMOVED lines=31> */
.L_x_2273:
        /* <DEDUP_REMOVED lines=48> */
.L_x_2272:
        /* <DEDUP_REMOVED lines=54> */
.L_x_2275:
        /* <DEDUP_REMOVED lines=12> */
.L_x_2276:
        /* <DEDUP_REMOVED lines=12> */
.L_x_2277:
        /* <DEDUP_REMOVED lines=12> */
.L_x_2278:
        /* <DEDUP_REMOVED lines=12> */
.L_x_2274:
        /* <DEDUP_REMOVED lines=10> */
.L_x_2279:
        /* <DEDUP_REMOVED lines=10> */
.L_x_2280:
[----:B------:R-:W-:Y:S05]  /*8020*/  @!P0 BRA `(.L_x_2281) ;  /* 0x0000000400a08947 */ /* 0x000fea0003800000 */
[----:B------:R-:W-:Y:S05]  /*8030*/  BRA.U !UP0, `(.L_x_2282) ;  /* 0x0000000108dc7547 */ /* 0x000fea000b800000 */
        /* <DEDUP_REMOVED lines=22> */
[----:B------:R-:W-:Y:S01]  /*81a0*/  @P4 FADD.FTZ R62, R175, -R62 ;  /* 0x8000003eaf3e4221 */ /* 0x000fe20000010000 */
[----:B0-----:R-:W-:Y:S01]  /*81b0*/  @P1 FMUL.FTZ R69, R71, R69 ;  /* 0x0000004547451220 */ /* 0x001fe20000410000 */
[----:B------:R-:W-:Y:S01]  /*81c0*/  HADD2.F32 R63, -RZ, R63.H0_H0 ;  /* 0x2000003fff3f7230 */ /* 0x000fe20000004100 */
[----:B------:R-:W-:-:S02]  /*81d0*/  F2FP.F16.F32.PACK_AB R71, RZ, R71 ;  /* 0x00000047ff47723e */ /* 0x000fc400000000ff */
[----:B------:R-:W-:Y:S02]  /*81e0*/  @P1 FMUL.FTZ R68, R69, R68 ;  /* 0x0000004445441220 */ /* 0x000fe40000410000 */
[----:B------:R-:W-:Y:S01]  /*81f0*/  @P4 FFMA.FTZ R63, R104, R62, R63 ;  /* 0x0000003e683f4223 */ /* 0x000fe2000001003f */
[----:B-1----:R-:W-:Y:S01]  /*8200*/  @P1 FMUL.FTZ R67, R70, R67 ;  /* 0x0000004346431220 */ /* 0x002fe20000410000 */
[----:B------:R-:W-:Y:S02]  /*8210*/  F2FP.F16.F32.PACK_AB R70, RZ, R70 ;  /* 0x00000046ff46723e */ /* 0x000fe400000000ff */
[----:B------:R-:W-:Y:S01]  /*8220*/  @P1 FSEL R68, R68, RZ, P0 ;  /* 0x000000ff44441208 */ /* 0x000fe20000000000 */
[----:B------:R-:W-:Y:S01]  /*8230*/  @P1 FMUL.FTZ R66, R67, R66 ;  /* 0x0000004243421220 */ /* 0x000fe20000410000 */
[----:B------:R-:W-:Y:S02]  /*8240*/  F2FP.F16.F32.PACK_AB R111, RZ, R63 ;  /* 0x0000003fff6f723e */ /* 0x000fe400000000ff */
[----:B------:R-:W-:Y:S01]  /*8250*/  @P1 F2FP.F16.F32.PACK_AB R68, RZ, R68 ;  /* 0x00000044ff44123e */ /* 0x000fe200000000ff */
[----:B--2---:R-:W-:Y:S01]  /*8260*/  @P1 FMUL.FTZ R65, R72, R65 ;  /* 0x0000004148411220 */ /* 0x004fe20000410000 */
[----:B------:R-:W-:-:S02]  /*8270*/  @P1 FSEL R66, R66, RZ, P2 ;  /* 0x000000ff42421208 */ /* 0x000fc40001000000 */
[----:B------:R-:W-:Y:S01]  /*8280*/  F2FP.F16.F32.PACK_AB R72, RZ, R72 ;  /* 0x00000048ff48723e */ /* 0x000fe200000000ff */
[----:B------:R-:W-:Y:S01]  /*8290*/  @P1 FMUL.FTZ R64, R65, R64 ;  /* 0x0000004041401220 */ /* 0x000fe20000410000 */
[----:B------:R-:W-:Y:S02]  /*82a0*/  @P1 F2FP.F16.F32.PACK_AB R66, RZ, R66 ;  /* 0x00000042ff42123e */ /* 0x000fe400000000ff */
[----:B------:R-:W-:Y:S02]  /*82b0*/  @P1 PRMT R105, R68, 0x7610, R105 ;  /* 0x0000761044691816 */ /* 0x000fe40000000069 */
[----:B------:R-:W-:Y:S02]  /*82c0*/  @P1 FSEL R64, R64, RZ, P3 ;  /* 0x000000ff40401208 */ /* 0x000fe40001800000 */
[----:B------:R-:W-:Y:S02]  /*82d0*/  @P1 PRMT R106, R66, 0x7610, R106 ;  /* 0x00007610426a1816 */ /* 0x000fe4000000006a */
[----:B------:R-:W-:-:S02]  /*82e0*/  @P1 F2FP.F16.F32.PACK_AB R64, RZ, R64 ;  /* 0x00000040ff40123e */ /* 0x000fc400000000ff */
[----:B------:R-:W-:Y:S02]  /*82f0*/  PRMT R109, R71, 0x7610, R109 ;  /* 0x00007610476d7816 */ /* 0x000fe4000000006d */
        /* <DEDUP_REMOVED lines=11> */
.L_x_2282:
        /* <DEDUP_REMOVED lines=48> */
.L_x_2281:
        /* <DEDUP_REMOVED lines=24> */
[----:B------:R-:W-:-:S02]  /*8830*/  F2FP.F16.F32.PACK_AB R2, RZ, R2 ;  /* 0x00000002ff02723e */ /* 0x000fc400000000ff */
[----:B------:R-:W-:Y:S01]  /*8840*/  FSEL R104, R104, RZ, P0 ;  /* 0x000000ff68687208 */ /* 0x000fe20000000000 */
[----:B------:R-:W-:Y:S01]  /*8850*/  @P1 FMUL.FTZ R68, R69, R68 ;  /* 0x0000004445441220 */ /* 0x000fe20000410000 */
[----:B------:R-:W-:Y:S02]  /*8860*/  PRMT R109, R2, 0x7610, R109 ;  /* 0x00007610026d7816 */ /* 0x000fe4000000006d */
[----:B------:R-:W-:Y:S01]  /*8870*/  F2FP.F16.F32.PACK_AB R111, RZ, R104 ;  /* 0x00000068ff6f723e */ /* 0x000fe200000000ff */
[----:B-1----:R-:W-:Y:S01]  /*8880*/  @P1 FMUL.FTZ R67, R70, R67 ;  /* 0x0000004346431220 */ /* 0x002fe20000410000 */
[----:B------:R-:W-:Y:S02]  /*8890*/  @P1 FSEL R68, R68, RZ, P2 ;  /* 0x000000ff44441208 */ /* 0x000fe40001000000 */
[----:B------:R-:W-:Y:S01]  /*88a0*/  F2FP.F16.F32.PACK_AB R70, RZ, R70 ;  /* 0x00000046ff46723e */ /* 0x000fe200000000ff */
[----:B------:R-:W-:Y:S01]  /*88b0*/  @P1 FMUL.FTZ R66, R67, R66 ;  /* 0x0000004243421220 */ /* 0x000fe20000410000 */
[----:B------:R-:W-:-:S02]  /*88c0*/  @P1 F2FP.F16.F32.PACK_AB R68, RZ, R68 ;  /* 0x00000044ff44123e */ /* 0x000fc400000000ff */
[----:B------:R-:W-:Y:S01]  /*88d0*/  PRMT R110, R70, 0x7610, R110 ;  /* 0x00007610466e7816 */ /* 0x000fe2000000006e */
[----:B--2---:R-:W-:Y:S01]  /*88e0*/  @P1 FMUL.FTZ R65, R72, R65 ;  /* 0x0000004148411220 */ /* 0x004fe20000410000 */
        /* <DEDUP_REMOVED lines=9> */
[----:B------:R-:W-:Y:S01]  /*8980*/  @P1 PRMT R107, R64, 0x7610, R107 ;  /* 0x00007610406b1816 */ /* 0x000fe2000000006b */
        /* <DEDUP_REMOVED lines=8> */
.L_x_2284:
        /* <DEDUP_REMOVED lines=23> */
.L_x_2285:
        /* <DEDUP_REMOVED lines=12> */
.L_x_2286:
        /* <DEDUP_REMOVED lines=12> */
.L_x_2287:
[----:B------:R-:W-:-:S07]  /*8d00*/  @P1 PRMT R108, R66, 0x7610, R108 ;  /* 0x00007610426c1816 */ /* 0x000fce000000006c */
.L_x_2283:
[----:B------:R-:W-:Y:S05]  /*8d10*/  BRA.U !UP0, `(.L_x_2288) ;  /* 0x0000000108247547 */ /* 0x000fea000b800000 */
[----:B------:R-:W0:Y:S01]  /*8d20*/  LDC.64 R64, c[0x0][0x478] ;  /* 0x00011e00ff407b82 */ /* 0x000e220000000a00 */
        /* <DEDUP_REMOVED lines=8> */
.L_x_2288:
        /* <DEDUP_REMOVED lines=10> */
.L_x_2289:
[----:B-1----:R-:W1:Y:S01]  /*8e50*/  LDC.64 R60, c[0x0][0x380] ;  /* 0x0000e000ff3c7b82 */ /* 0x002e620000000a00 */
[----:B------:R-:W-:Y:S01]  /*8e60*/  UPLOP3.LUT UP1, UPT, UPT, UPT, UP1, 0x40, 0x4 ;  /* 0x000000000004789c */ /* 0x000fe20003f2e810 */
[----:B-1----:R-:W-:-:S04]  /*8e70*/  IADD3 R0, PT, PT, R0, R60, RZ ;  /* 0x0000003c00007210 */ /* 0x002fc80007ffe0ff */
[----:B------:R-:W-:-:S13]  /*8e80*/  ISETP.GE.AND P0, PT, R0, R61, PT ;  /* 0x0000003d0000720c */ /* 0x000fda0003f06270 */
[----:B------:R-:W-:Y:S05]  /*8e90*/  @!P0 BRA `(.L_x_2290) ;  /* 0xffffff74002c8947 */ /* 0x000fea000383ffff */
.L_x_2220:
        /* <DEDUP_REMOVED lines=23> */
.L_x_2291:
        /* <DEDUP_REMOVED lines=15> */
.L_x_14319:


//--------------------- .text._ZN10layer_norm13ln_bwd_kernelINS_13Kernel_traitsI6__halfS2_S2_S2_fjLj7168ELj1ELj1ELj8ELj8ENS_18Kernel_traits_baseILj7168ES2_S2_S2_S2_fjLj256EEEEELb1ELb1ELb0ELb0EEEvNS_9BwdParamsE --------------------------
	.section	.text._ZN10layer_norm13ln_bwd_kernelINS_13Kernel_traitsI6__halfS2_S2_S2_fjLj7168ELj1ELj1ELj8ELj8ENS_18Kernel_traits_baseILj7168ES2_S2_S2_S2_fjLj256EEEEELb1ELb1ELb0ELb0EEEvNS_9BwdParamsE,"ax",@progbits
	.align	128
        .global         _ZN10layer_norm13ln_bwd_kernelINS_13Kernel_traitsI6__halfS2_S2_S2_fjLj7168ELj1ELj1ELj8ELj8ENS_18Kernel_traits_baseILj7168ES2_S2_S2_S2_fjLj256EEEEELb1ELb1ELb0ELb0EEEvNS_9BwdParamsE
        .type           _ZN10layer_norm13ln_bwd_kernelINS_13Kernel_traitsI6__halfS2_S2_S2_fjLj7168ELj1ELj1ELj8ELj8ENS_18Kernel_traits_baseILj7168ES2_S2_S2_S2_fjLj256EEEEELb1ELb1ELb0ELb0EEEvNS_9BwdParamsE,@function
        .size           _ZN10layer_norm13ln_bwd_kernelINS_13Kernel_traitsI6__halfS2_S2_S2_fjLj7168ELj1ELj1ELj8ELj8ENS_18Kernel_traits_baseILj7168ES2_S2_S2_S2_fjLj256EEEEELb1ELb1ELb0ELb0EEEvNS_9BwdParamsE,(.L_x_14320 - _ZN10layer_norm13ln_bwd_kernelINS_13Kernel_traitsI6__halfS2_S2_S2_fjLj7168ELj1ELj1ELj8ELj8ENS_18Kernel_traits_baseILj7168ES2_S2_S2_S2_fjLj256EEEEELb1ELb1ELb0ELb0EEEvNS_9BwdParamsE)
        .other          _ZN10layer_norm13ln_bwd_kernelINS_13Kernel_traitsI6__halfS2_S2_S2_fjLj7168ELj1ELj1ELj8ELj8ENS_18Kernel_traits_baseILj7168ES2_S2_S2_S2_fjLj256EEEEELb1ELb1ELb0ELb0EEEvNS_9BwdParamsE,@"STO_CUDA_ENTRY STV_DEFAULT"
_ZN10layer_norm13ln_bwd_kernelINS_13Kernel_traitsI6__halfS2_S2_S2_fjLj7168ELj1ELj1ELj8ELj8ENS_18Kernel_traits_baseILj7168ES2_S2_S2_S2_fjLj256EEEEELb1ELb1ELb0ELb0EEEvNS_9BwdParamsE:
.text._ZN10layer_norm13ln_bwd_kernelINS_13Kernel_traitsI6__halfS2_S2_S2_fjLj7168ELj1ELj1ELj8ELj8ENS_18Kernel_traits_baseILj7168ES2_S2_S2_S2_fjLj256EEEEELb1ELb1ELb0ELb0EEEvNS_9BwdParamsE:
        /* <DEDUP_REMOVED lines=99> */
[----:B0-----:R-:W-:Y:S02]  /*0630*/  CS2R R24, SRZ ;  /* 0x0000000000187805 */ /* 0x001fe4000001ff00 */
[----:B-1----:R-:W-:-:S02]  /*0640*/  CS2R R26, SRZ ;  /* 0x00000000001a7805 */ /* 0x002fc4000001ff00 */
        /* <DEDUP_REMOVED lines=8> */
[----:B--2---:R-:W-:Y:S02]  /*06d0*/  CS2R R4, SRZ ;  /* 0x0000000000047805 */ /* 0x004fe4000001ff00 */
[----:B---3--:R-:W-:Y:S01]  /*06e0*/  CS2R R6, SRZ ;  /* 0x0000000000067805 */ /* 0x008fe2000001ff00 */
        /* <DEDUP_REMOVED lines=60> */
[--C-:B------:R-:W-:Y:S02]  /*0ab0*/  SHF.R.U64 R18, R104, 0x10, R105.reuse ;  /* 0x0000001068127819 */ /* 0x100fe40000001269 */
[----:B------:R-:W-:Y:S02]  /*0ac0*/  CS2R R30, SRZ ;  /* 0x00000000001e7805 */ /* 0x000fe4000001ff00 */
[----:B------:R-:W-:Y:S01]  /*0ad0*/  MOV R199, R105 ;  /* 0x0000006900c77202 */ /* 0x000fe20000000f00 */
[----:B------:R-:W-:Y:S01]  /*0ae0*/  UISETP.NE.AND.EX UP0, UPT, UR5, URZ, UPT, UP0 ;  /* 0x000000ff0500728c */ /* 0x000fe2000bf05300 */
[----:B------:R-:W-:Y:S01]  /*0af0*/  SHF.R.U32.HI R19, RZ, 0x10, R105 ;  /* 0x00000010ff137819 */ /* 0x000fe20000011669 */
[----:B------:R-:W-:Y:S01]  /*0b00*/  UPLOP3.LUT UP2, UPT, UPT, UPT, UPT, 0x40, 0x4 ;  /* 0x000000000004789c */ /* 0x000fe20003f4e870 */
[----:B------:R-:W-:Y:S01]  /*0b10*/  MOV R200, R88 ;  /* 0x0000005800c87202 */ /* 0x000fe20000000f00 */
[----:B------:R-:W0:Y:S01]  /*0b20*/  LDCU UR22, c[0x0][0x408] ;  /* 0x00008100ff1677ac */ /* 0x000e220008000800 */
[----:B------:R-:W-:-:S02]  /*0b30*/  SHF.R.U64 R20, R88, 0x10, R89 ;  /* 0x0000001058147819 */ /* 0x000fc40000001259 */
[----:B------:R-:W-:Y:S01]  /*0b40*/  MOV R201, R89 ;  /* 0x0000005900c97202 */ /* 0x000fe20000000f00 */
[----:B------:R-:W1:Y:S01]  /*0b50*/  LDCU UR6, c[0x0][0x388] ;  /* 0x00007100ff0677ac */ /* 0x000e620008000800 */
[----:B------:R-:W-:Y:S02]  /*0b60*/  SHF.R.U32.HI R21, RZ, 0x10, R89 ;  /* 0x00000010ff157819 */ /* 0x000fe40000011659 */
[----:B------:R-:W-:Y:S01]  /*0b70*/  MOV R202, R90 ;  /* 0x0000005a00ca7202 */ /* 0x000fe20000000f00 */
[----:B------:R-:W2:Y:S01]  /*0b80*/  LDCU.U8 UR16, c[0x0][0x410] ;  /* 0x00008200ff1077ac */ /* 0x000ea20008000000 */
[--C-:B------:R-:W-:Y:S02]  /*0b90*/  SHF.R.U64 R22, R90, 0x10, R91.reuse ;  /* 0x000000105a167819 */ /* 0x100fe4000000125b */
[----:B------:R-:W-:Y:S01]  /*0ba0*/  MOV R203, R91 ;  /* 0x0000005b00cb7202 */ /* 0x000fe20000000f00 */
[----:B------:R-:W3:Y:S01]  /*0bb0*/  LDCU UR17, c[0x0][0x400] ;  /* 0x00008000ff1177ac */ /* 0x000ee20008000800 */
[----:B------:R-:W-:-:S02]  /*0bc0*/  SHF.R.U32.HI R23, RZ, 0x10, R91 ;  /* 0x00000010ff177819 */ /* 0x000fc4000001165b */
[----:B------:R-:W-:Y:S01]  /*0bd0*/  MOV R204, R92 ;  /* 0x0000005c00cc7202 */ /* 0x000fe20000000f00 */
[----:B------:R-:W4:Y:S01]  /*0be0*/  LDCU.64 UR18, c[0x0][0x438] ;  /* 0x00008700ff1277ac */ /* 0x000f220008000a00 */
[--C-:B------:R-:W-:Y:S02]  /*0bf0*/  SHF.R.U64 R24, R92, 0x10, R93.reuse ;  /* 0x000000105c187819 */ /* 0x100fe4000000125d */
[----:B------:R-:W-:Y:S01]  /*0c00*/  MOV R205, R93 ;  /* 0x0000005d00cd7202 */ /* 0x000fe20000000f00 */
[----:B------:R-:W0:Y:S01]  /*0c10*/  LDCU.64 UR20, c[0x0][0x478] ;  /* 0x00008f00ff1477ac */ /* 0x000e220008000a00 */
[----:B------:R-:W-:Y:S02]  /*0c20*/  SHF.R.U32.HI R25, RZ, 0x10, R93 ;  /* 0x00000010ff197819 */ /* 0x000fe4000001165d */
[----:B------:R-:W-:Y:S01]  /*0c30*/  MOV R206, R94 ;  /* 0x0000005e00ce7202 */ /* 0x000fe20000000f00 */
[----:B------:R-:W0:Y:S01]  /*0c40*/  LDCU.128 UR8, c[0x0][0x3c0] ;  /* 0x00007800ff0877ac */ /* 0x000e220008000c00 */
[----:B------:R-:W-:-:S02]  /*0c50*/  SHF.R.U64 R26, R94, 0x10, R95 ;  /* 0x000000105e1a7819 */ /* 0x000fc4000000125f */
[----:B------:R-:W-:Y:S01]  /*0c60*/  MOV R207, R95 ;  /* 0x0000005f00cf7202 */ /* 0x000fe20000000f00 */
[----:B------:R-:W0:Y:S01]  /*0c70*/  LDCU.64 UR24, c[0x0][0x380] ;  /* 0x00007000ff1877ac */ /* 0x000e220008000a00 */
[----:B------:R-:W-:Y:S02]  /*0c80*/  SHF.R.U32.HI R27, RZ, 0x10, R95 ;  /* 0x00000010ff1b7819 */ /* 0x000fe4000001165f */
[----:B------:R-:W-:Y:S02]  /*0c90*/  MOV R208, R96 ;  /* 0x0000006000d07202 */ /* 0x000fe40000000f00 */
[--C-:B------:R-:W-:Y:S02]  /*0ca0*/  SHF.R.U64 R28, R96, 0x10, R97.reuse ;  /* 0x00000010601c7819 */ /* 0x100fe40000001261 */
[----:B------:R-:W-:Y:S02]  /*0cb0*/  MOV R209, R97 ;  /* 0x0000006100d17202 */ /* 0x000fe40000000f00 */
[----:B------:R-:W-:-:S02]  /*0cc0*/  SHF.R.U32.HI R29, RZ, 0x10, R97 ;  /* 0x00000010ff1d7819 */ /* 0x000fc40000011661 */
[----:B------:R-:W-:Y:S02]  /*0cd0*/  MOV R181, R98 ;  /* 0x0000006200b57202 */ /* 0x000fe40000000f00 */
[--C-:B------:R-:W-:Y:S02]  /*0ce0*/  SHF.R.U64 R0, R98, 0x10, R99.reuse ;  /* 0x0000001062007819 */ /* 0x100fe40000001263 */
[----:B------:R-:W-:Y:S02]  /*0cf0*/  MOV R183, R99 ;  /* 0x0000006300b77202 */ /* 0x000fe40000000f00 */
[----:B------:R-:W-:Y:S02]  /*0d00*/  SHF.R.U32.HI R3, RZ, 0x10, R99 ;  /* 0x00000010ff037819 */ /* 0x000fe40000011663 */
[----:B------:R-:W-:Y:S02]  /*0d10*/  PRMT R184, R184, 0x5410, R4 ;  /* 0x00005410b8b87816 */ /* 0x000fe40000000004 */
[----:B------:R-:W-:-:S02]  /*0d20*/  PRMT R185, R185, 0x5410, R5 ;  /* 0x00005410b9b97816 */ /* 0x000fc40000000005 */
[----:B------:R-:W-:Y:S02]  /*0d30*/  CS2R R4, SRZ ;  /* 0x0000000000047805 */ /* 0x000fe4000001ff00 */
[----:B------:R-:W-:Y:S02]  /*0d40*/  PRMT R186, R186, 0x5410, R6 ;  /* 0x00005410baba7816 */ /* 0x000fe40000000006 */
[----:B------:R-:W-:Y:S02]  /*0d50*/  PRMT R187, R187, 0x5410, R7 ;  /* 0x00005410bbbb7816 */ /* 0x000fe40000000007 */
[----:B------:R-:W-:Y:S02]  /*0d60*/  CS2R R6, SRZ ;  /* 0x0000000000067805 */ /* 0x000fe4000001ff00 */
        /* <DEDUP_REMOVED lines=34> */
[----:B01234-:R-:W-:-:S07]  /*0f90*/  PRMT R183, R183, 0x5410, R3 ;  /* 0x00005410b7b77816 */ /* 0x01ffce0000000003 */
.L_x_2362:
[----:B0-----:R-:W0:Y:S01]  /*0fa0*/  @UP0 LDCU.64 UR4, c[0x0][0x3e0] ;  /* 0x00007c00ff0407ac */ /* 0x001e220008000a00 */
[----:B------:R-:W-:Y:S01]  /*0fb0*/  PLOP3.LUT P0, PT, PT, PT, UP0, 0x80, 0x8 ;  /* 0x000000000008781c */ /* 0x000fe20003f0f008 */
[----:B------:R-:W-:Y:S02]  /*0fc0*/  UIMAD.WIDE UR12, UR7, 0x4, UR10 ;  /* 0x00000004070c78a5 */ /* 0x000fe4000f8e020a */
[----:B0-----:R-:W-:-:S04]  /*0fd0*/  @UP0 UIMAD.WIDE UR4, UR7, 0x2, UR4 ;  /* 0x00000002070408a5 */ /* 0x001fc8000f8e0204 */
[----:B-1234-:R-:W-:Y:S02]  /*0fe0*/  MOV R88, UR12 ;  /* 0x0000000c00587c02 */ /* 0x01efe40008000f00 */
[----:B------:R-:W-:Y:S02]  /*0ff0*/  MOV R92, UR4 ;  /* 0x00000004005c7c02 */ /* 0x000fe40008000f00 */
[----:B------:R-:W-:Y:S01]  /*1000*/  MOV R93, UR5 ;  /* 0x00000005005d7c02 */ /* 0x000fe20008000f00 */
[----:B------:R-:W-:Y:S01]  /*1010*/  UIMAD.WIDE UR4, UR7, 0x4, UR8 ;  /* 0x00000004070478a5 */ /* 0x000fe2000f8e0208 */
[----:B------:R-:W-:-:S03]  /*1020*/  MOV R89, UR13 ;  /* 0x0000000d00597c02 */ /* 0x000fc60008000f00 */
[----:B------:R-:W2:Y:S02]  /*1030*/  @P0 LDG.E.U16 R92, desc[UR14][R92.64] ;  /* 0x0000000e5c5c0981 */ /* 0x000ea4000c1e1500 */
[----:B------:R-:W-:Y:S02]  /*1040*/  MOV R90, UR4 ;  /* 0x00000004005a7c02 */ /* 0x000fe40008000f00 */
[----:B------:R-:W-:Y:S01]  /*1050*/  MOV R91, UR5 ;  /* 0x00000005005b7c02 */ /* 0x000fe20008000f00 */
[----:B------:R-:W3:Y:S04]  /*1060*/  LDG.E R88, desc[UR14][R88.64] ;  /* 0x0000000e58587981 */ /* 0x000ee8000c1e1900 */
[----:B------:R-:W4:Y:S01]  /*1070*/  LDG.E R90, desc[UR14][R90.64] ;  /* 0x0000000e5a5a7981 */ /* 0x000f22000c1e1900 */
[----:B------:R-:W-:Y:S01]  /*1080*/  UIMAD UR4, UR7, UR6, URZ ;  /* 0x00000006070472a4 */ /* 0x000fe2000f8e02ff */
[----:B------:R-:W-:Y:S01]  /*1090*/  PLOP3.LUT P0, PT, PT, PT, UP0, 0x80, 0x8 ;  /* 0x000000000008781c */ /* 0x000fe20003f0f008 */
[----:B------:R-:W-:Y:S01]  /*10a0*/  UMOV UR12, 0x3f800000 ;  /* 0x3f800000000c7882 */ /* 0x000fe20000000000 */
[----:B------:R-:W0:Y:S01]  /*10b0*/  S2R R0, SR_TID.X ;  /* 0x0000000000007919 */ /* 0x000e220000002100 */
[----:B------:R-:W-:Y:S01]  /*10c0*/  USHF.R.S32.HI UR5, URZ, 0x1f, UR4 ;  /* 0x0000001fff057899 */ /* 0x000fe20008011404 */
[----:B------:R-:W-:Y:S01]  /*10d0*/  PLOP3.LUT P1, PT, PT, PT, UP0, 0x80, 0x8 ;  /* 0x000000000008781c */ /* 0x000fe20003f2f008 */
[----:B------:R-:W-:Y:S01]  /*10e0*/  BSSY.RECONVERGENT B0, `(.L_x_2293) ;  /* 0x0000051000007945 */ /* 0x000fe20003800200 */
[C---:B------:R-:W-:Y:S01]  /*10f0*/  ISETP.GE.U32.AND P4, PT, R2.reuse, 0x100, PT ;  /* 0x000001000200780c */ /* 0x040fe20003f86070 */
[----:B------:R-:W-:Y:S01]  /*1100*/  ULEA.HI UR5, UR5, UR4, URZ, 0x2 ;  /* 0x0000000405057291 */ /* 0x000fe2000f8f10ff */
[----:B------:R-:W-:Y:S01]  /*1110*/  ISETP.NE.AND P5, PT, RZ, UR16, PT ;  /* 0x00000010ff007c0c */ /* 0x000fe2000bfa5270 */
[----:B------:R-:W-:Y:S01]  /*1120*/  HFMA2 R97, -RZ, RZ, 0, 0 ;  /* 0x00000000ff617431 */ /* 0x000fe200000001ff */
[----:B------:R-:W-:-:S02]  /*1130*/  ISETP.GE.U32.AND P2, PT, R2, 0x400, PT ;  /* 0x000004000200780c */ /* 0x000fc40003f46070 */
[----:B------:R-:W-:Y:S02]  /*1140*/  P2R R118, PR, RZ, 0x10 ;  /* 0x00000010ff767803 */ /* 0x000fe40000000000 */
[----:B------:R-:W-:Y:S02]  /*1150*/  MOV R119, UR5 ;  /* 0x0000000500777c02 */ /* 0x000fe40008000f00 */
[----:B------:R-:W-:Y:S02]  /*1160*/  ISETP.GE.U32.AND P3, PT, R2, 0x500, PT ;  /* 0x000005000200780c */ /* 0x000fe40003f66070 */
[----:B------:R-:W-:Y:S02]  /*1170*/  MOV R98, RZ ;  /* 0x000000ff00627202 */ /* 0x000fe40000000f00 */
[----:B0-----:R-:W-:-:S04]  /*1180*/  LEA.HI.SX32 R119, R119, R0, 0x1e ;  /* 0x0000000077777211 */ /* 0x001fc800078ff2ff */
        /* <DEDUP_REMOVED lines=21> */
[----:B------:R-:W-:Y:S02]  /*12e0*/  HADD2.F32 R122, -RZ, R181.H0_H0 ;  /* 0x200000b5ff7a7230 */ /* 0x000fe40000004100 */
[----:B------:R-:W-:Y:S02]  /*12f0*/  HADD2.F32 R124, -RZ, R183.H0_H0 ;  /* 0x200000b7ff7c7230 */ /* 0x000fe40000004100 */
[----:B------:R-:W-:Y:S02]  /*1300*/  HADD2.F32 R123, -RZ, R181.H1_H1 ;  /* 0x300000b5ff7b7230 */ /* 0x000fe40000004100 */
[----:B--2---:R-:W-:-:S04]  /*1310*/  IMAD.WIDE.U32 R92, R119, 0x4, R92 ;  /* 0x00000004775c7825 */ /* 0x004fc800078e005c */
[----:B------:R-:W-:Y:S01]  /*1320*/  HADD2.F32 R125, -RZ, R183.H1_H1 ;  /* 0x300000b7ff7d7230 */ /* 0x000fe20000004100 */
[----:B------:R0:W5:Y:S01]  /*1330*/  LDG.E R120, desc[UR14][R92.64] ;  /* 0x0000000e5c787981 */ /* 0x000162000c1e1900 */
[----:B---3--:R-:W-:Y:S01]  /*1340*/  HADD2.F32 R3, -RZ, R88.H0_H0 ;  /* 0x20000058ff037230 */ /* 0x008fe20000004100 */
[--C-:B------:R-:W-:Y:S02]  /*1350*/  SHF.R.U64 R88, R88, 0x10, R89.reuse ;  /* 0x0000001058587819 */ /* 0x100fe40000001259 */
[----:B------:R-:W-:Y:S01]  /*1360*/  SHF.R.U32.HI R100, RZ, 0x10, R89 ;  /* 0x00000010ff647819 */ /* 0x000fe20000011659 */
[----:B------:R-:W-:-:S05]  /*1370*/  HADD2.F32 R89, -RZ, R89.H0_H0 ;  /* 0x20000059ff597230 */ /* 0x000fca0000004100 */
[----:B------:R-:W-:Y:S01]  /*1380*/  FADD.FTZ R89, -R96, R89 ;  /* 0x0000005960597221 */ /* 0x000fe20000010100 */
[----:B----4-:R-:W-:-:S03]  /*1390*/  MOV R97, R90 ;  /* 0x0000005a00617202 */ /* 0x010fc60000000f00 */
[----:B------:R-:W-:Y:S01]  /*13a0*/  FMUL.FTZ R121, R89, UR23 ;  /* 0x0000001759797c20 */ /* 0x000fe20008410000 */
[----:B------:R-:W-:Y:S01]  /*13b0*/  HADD2.F32 R89, -RZ, R88.H0_H0 ;  /* 0x20000058ff597230 */ /* 0x000fe20000004100 */
[----:B------:R-:W-:Y:S02]  /*13c0*/  MOV R98, R91 ;  /* 0x0000005b00627202 */ /* 0x000fe40000000f00 */
[--C-:B------:R-:W-:Y:S01]  /*13d0*/  SHF.R.U64 R99, R90, 0x10, R91.reuse ;  /* 0x000000105a637819 */ /* 0x100fe2000000125b */
[----:B------:R-:W-:Y:S01]  /*13e0*/  HADD2.F32 R97, -RZ, R97.H0_H0 ;  /* 0x20000061ff617230 */ /* 0x000fe20000004100 */
[----:B------:R-:W-:Y:S01]  /*13f0*/  SHF.R.U32.HI R90, RZ, 0x10, R91 ;  /* 0x00000010ff5a7819 */ /* 0x000fe2000001165b */
[C---:B------:R-:W-:Y:S01]  /*1400*/  FADD.FTZ R89, -R96.reuse, R89 ;  /* 0x0000005960597221 */ /* 0x040fe20000010100 */
[----:B------:R-:W-:Y:S02]  /*1410*/  HADD2.F32 R91, -RZ, R98.H0_H0 ;  /* 0x20000062ff5b7230 */ /* 0x000fe40000004100 */
[----:B------:R-:W-:Y:S01]  /*1420*/  FADD.FTZ R3, -R96, R3 ;  /* 0x0000000360037221 */ /* 0x000fe20000010100 */
[----:B------:R-:W-:-:S02]  /*1430*/  HADD2.F32 R88, -RZ, R99.H0_H0 ;  /* 0x20000063ff587230 */ /* 0x000fc40000004100 */
[----:B------:R-:W-:Y:S01]  /*1440*/  FMUL.FTZ R126, R89, UR23 ;  /* 0x00000017597e7c20 */ /* 0x000fe20008410000 */
[----:B------:R-:W-:Y:S01]  /*1450*/  FMUL.FTZ R122, R122, R97 ;  /* 0x000000617a7a7220 */ /* 0x000fe20000410000 */
        /* <DEDUP_REMOVED lines=8> */
[----:B------:R-:W-:Y:S01]  /*14e0*/  FADD.FTZ R88, RZ, R122 ;  /* 0x0000007aff587221 */ /* 0x000fe20000010000 */
[----:B------:R-:W-:Y:S01]  /*14f0*/  FFMA.FTZ R89, R3, R122, RZ ;  /* 0x0000007a03597223 */ /* 0x000fe200000100ff */
[----:B------:R-:W-:Y:S01]  /*1500*/  FADD.FTZ R128, -R96, R91 ;  /* 0x0000005b60807221 */ /* 0x000fe20000010100 */
[----:B0-----:R-:W-:-:S02]  /*1510*/  HADD2.F32 R92, -RZ, R90.H0_H0 ;  /* 0x2000005aff5c7230 */ /* 0x001fc40000004100 */
        /* <DEDUP_REMOVED lines=13> */
.L_x_2294:
[----:B------:R-:W-:Y:S05]  /*15f0*/  BSYNC.RECONVERGENT B0 ;  /* 0x0000000000007941 */ /* 0x000fea0003800200 */
.L_x_2293:
        /* <DEDUP_REMOVED lines=15> */
[----:B--2---:R-:W-:-:S04]  /*16f0*/  IMAD.WIDE.U32 R92, R99, 0x4, R92 ;  /* 0x00000004635c7825 */ /* 0x004fc800078e005c */
[----:B------:R-:W-:Y:S01]  /*1700*/  HADD2.F32 R133, -RZ, R184.H1_H1 ;  /* 0x300000b8ff857230 */ /* 0x000fe20000004100 */
[----:B------:R0:W5:Y:S01]  /*1710*/  LDG.E R127, desc[UR14][R92.64] ;  /* 0x0000000e5c7f7981 */ /* 0x000162000c1e1900 */
        /* <DEDUP_REMOVED lines=18> */
[----:B------:R-:W-:-:S03]  /*1840*/  HADD2.F32 R88, -RZ, R103.H0_H0 ;  /* 0x20000067ff587230 */ /* 0x000fc60000004100 */
[----:B------:R-:W-:Y:S01]  /*1850*/  FADD.FTZ R89, -R96, R89 ;  /* 0x0000005960597221 */ /* 0x000fe20000010100 */
[----:B------:R-:W-:-:S03]  /*1860*/  HADD2.F32 R91, -RZ, R136.H0_H0 ;  /* 0x20000088ff5b7230 */ /* 0x000fc60000004100 */
[----:B------:R-:W-:Y:S01]  /*1870*/  FMUL.FTZ R134, R89, UR23 ;  /* 0x0000001759867c20 */ /* 0x000fe20008410000 */
[-C--:B------:R-:W-:Y:S01]  /*1880*/  FMUL.FTZ R133, R133, R88.reuse ;  /* 0x0000005885857220 */ /* 0x080fe20000410000 */
[----:B------:R-:W-:Y:S01]  /*1890*/  FADD.FTZ R53, R53, R88 ;  /* 0x0000005835357221 */ /* 0x000fe20000010000 */
[----:B0-----:R-:W-:Y:S02]  /*18a0*/  HADD2.F32 R93, -RZ, R102.H0_H0 ;  /* 0x20000066ff5d7230 */ /* 0x001fe40000004100 */
[----:B------:R-:W-:Y:S01]  /*18b0*/  FFMA.FTZ R81, R134, R88, R81 ;  /* 0x0000005886517223 */ /* 0x000fe20000010051 */
[----:B------:R-:W-:Y:S01]  /*18c0*/  FADD.FTZ R88, R97, R130 ;  /* 0x0000008261587221 */ /* 0x000fe20000010000 */
[C---:B------:R-:W-:Y:S01]  /*18d0*/  FADD.FTZ R101, -R96.reuse, R101 ;  /* 0x0000006560657221 */ /* 0x040fe20000010100 */
[----:B------:R-:W-:Y:S01]  /*18e0*/  FFMA.FTZ R89, R129, R130, R98 ;  /* 0x0000008281597223 */ /* 0x000fe20000010062 */
[----:B------:R-:W-:Y:S01]  /*18f0*/  FADD.FTZ R136, -R96, R91 ;  /* 0x0000005b60887221 */ /* 0x000fe20000010100 */
[----:B------:R-:W-:-:S02]  /*1900*/  HADD2.F32 R92, -RZ, R90.H0_H0 ;  /* 0x2000005aff5c7230 */ /* 0x000fc40000004100 */
        /* <DEDUP_REMOVED lines=14> */
.L_x_2296:
[----:B------:R-:W-:Y:S05]  /*19f0*/  BSYNC.RECONVERGENT B0 ;  /* 0x0000000000007941 */ /* 0x000fea0003800200 */
.L_x_2295:
        /* <DEDUP_REMOVED lines=16> */
[--C-:B------:R-:W-:Y:S02]  /*1b00*/  HADD2.F32 R138, -RZ, R186.reuse.H0_H0 ;  /* 0x200000baff8a7230 */ /* 0x100fe40000004100 */
[----:B------:R-:W-:Y:S02]  /*1b10*/  HADD2.F32 R143, -RZ, R186.H1_H1 ;  /* 0x300000baff8f7230 */ /* 0x000fe40000004100 */
[--C-:B------:R-:W-:Y:S02]  /*1b20*/  HADD2.F32 R140, -RZ, R187.reuse.H0_H0 ;  /* 0x200000bbff8c7230 */ /* 0x100fe40000004100 */
[----:B------:R-:W-:Y:S01]  /*1b30*/  HADD2.F32 R144, -RZ, R187.H1_H1 ;  /* 0x300000bbff907230 */ /* 0x000fe20000004100 */
        /* <DEDUP_REMOVED lines=11> */
[----:B------:R-:W-:-:S03]  /*1bf0*/  FMUL.FTZ R139, R103, UR23 ;  /* 0x00000017678b7c20 */ /* 0x000fc60008410000 */
        /* <DEDUP_REMOVED lines=10> */
[----:B------:R-:W-:Y:S02]  /*1ca0*/  HADD2.F32 R101, -RZ, R101.H0_H0 ;  /* 0x20000065ff657230 */ /* 0x000fe40000004100 */
        /* <DEDUP_REMOVED lines=17> */
[C---:B------:R-:W-:Y:S01]  /*1dc0*/  FFMA.FTZ R79, R146.reuse, R90, R79 ;  /* 0x0000005a924f7223 */ /* 0x040fe2000001004f */
[----:B------:R-:W-:Y:S01]  /*1dd0*/  FADD.FTZ R97, R91, R144 ;  /* 0x000000905b617221 */ /* 0x000fe20000010000 */
[----:B-1----:R-:W-:-:S07]  /*1de0*/  FFMA.FTZ R98, R146, R144, R89 ;  /* 0x0000009092627223 */ /* 0x002fce0000010059 */
.L_x_2298:
[----:B------:R-:W-:Y:S05]  /*1df0*/  BSYNC.RECONVERGENT B0 ;  /* 0x0000000000007941 */ /* 0x000fea0003800200 */
.L_x_2297:
        /* <DEDUP_REMOVED lines=14> */
[--C-:B------:R-:W-:Y:S02]  /*1ee0*/  HADD2.F32 R148, -RZ, R188.reuse.H0_H0 ;  /* 0x200000bcff947230 */ /* 0x100fe40000004100 */
[----:B------:R-:W-:Y:S02]  /*1ef0*/  HADD2.F32 R151, -RZ, R188.H1_H1 ;  /* 0x300000bcff977230 */ /* 0x000fe40000004100 */
[----:B--2---:R-:W-:-:S04]  /*1f00*/  IMAD.WIDE.U32 R92, R99, 0x4, R92 ;  /* 0x00000004635c7825 */ /* 0x004fc800078e005c */
[--C-:B------:R-:W-:Y:S01]  /*1f10*/  HADD2.F32 R150, -RZ, R189.reuse.H0_H0 ;  /* 0x200000bdff967230 */ /* 0x100fe20000004100 */
[----:B------:R0:W5:Y:S01]  /*1f20*/  LDG.E R145, desc[UR14][R92.64] ;  /* 0x0000000e5c917981 */ /* 0x000162000c1e1900 */
        /* <DEDUP_REMOVED lines=29> */
[----:B0-----:R-:W-:-:S02]  /*2100*/  HADD2.F32 R92, -RZ, R90.H0_H0 ;  /* 0x2000005aff5c7230 */ /* 0x001fc40000004100 */
        /* <DEDUP_REMOVED lines=14> */
.L_x_2300:
[----:B------:R-:W-:Y:S05]  /*21f0*/  BSYNC.RECONVERGENT B0 ;  /* 0x0000000000007941 */ /* 0x000fea0003800200 */
.L_x_2299:
        /* <DEDUP_REMOVED lines=63> */
.L_x_2302:
[----:B------:R-:W-:Y:S05]  /*25f0*/  BSYNC.RECONVERGENT B0 ;  /* 0x0000000000007941 */ /* 0x000fea0003800200 */
.L_x_2301:
        /* <DEDUP_REMOVED lines=16> */
[----:B------:R-:W-:Y:S02]  /*2700*/  HADD2.F32 R168, -RZ, R193.H0_H0 ;  /* 0x200000c1ffa87230 */ /* 0x000fe40000004100 */
[----:B------:R-:W-:Y:S02]  /*2710*/  HADD2.F32 R169, -RZ, R192.H1_H1 ;  /* 0x300000c0ffa97230 */ /* 0x000fe40000004100 */
[----:B--2---:R-:W-:-:S04]  /*2720*/  IMAD.WIDE.U32 R92, R99, 0x4, R92 ;  /* 0x00000004635c7825 */ /* 0x004fc800078e005c */
[----:B------:R-:W-:Y:S01]  /*2730*/  HADD2.F32 R171, -RZ, R193.H1_H1 ;  /* 0x300000c1ffab7230 */ /* 0x000fe20000004100 */
[----:B------:R1:W5:Y:S01]  /*2740*/  LDG.E R163, desc[UR14][R92.64] ;  /* 0x0000000e5ca37981 */ /* 0x000362000c1e1900 */
[----:B------:R-:W-:Y:S01]  /*2750*/  IADD3 R99, PT, PT, R99, 0x100, RZ ;  /* 0x0000010063637810 */ /* 0x000fe20007ffe0ff */
[----:B---3--:R-:W-:Y:S01]  /*2760*/  HADD2.F32 R103, -RZ, R88.H0_H0 ;  /* 0x20000058ff677230 */ /* 0x008fe20000004100 */
[----:B------:R-:W-:Y:S01]  /*2770*/  SHF.R.U64 R102, R88, 0x10, R89 ;  /* 0x0000001058667819 */ /* 0x000fe20000001259 */
[----:B------:R-:W-:-:S03]  /*2780*/  HADD2.F32 R167, -RZ, R89.H0_H0 ;  /* 0x20000059ffa77230 */ /* 0x000fc60000004100 */
[----:B------:R-:W-:Y:S01]  /*2790*/  FADD.FTZ R103, -R96, R103 ;  /* 0x0000006760677221 */ /* 0x000fe20000010100 */
[----:B----4-:R-:W-:Y:S02]  /*27a0*/  MOV R100, R90 ;  /* 0x0000005a00647202 */ /* 0x010fe40000000f00 */
[----:B------:R-:W-:Y:S02]  /*27b0*/  SHF.R.U64 R101, R90, 0x10, R91 ;  /* 0x000000105a657819 */ /* 0x000fe4000000125b */
[----:B------:R-:W-:Y:S01]  /*27c0*/  SHF.R.U32.HI R90, RZ, 0x10, R89 ;  /* 0x00000010ff5a7819 */ /* 0x000fe20000011659 */
[----:B------:R-:W-:Y:S02]  /*27d0*/  HADD2.F32 R89, -RZ, R100.H0_H0 ;  /* 0x20000064ff597230 */ /* 0x000fe40000004100 */
[----:B------:R-:W-:Y:S01]  /*27e0*/  FMUL.FTZ R165, R103, UR23 ;  /* 0x0000001767a57c20 */ /* 0x000fe20008410000 */
[----:B0-----:R-:W-:Y:S02]  /*27f0*/  MOV R94, R91 ;  /* 0x0000005b005e7202 */ /* 0x001fe40000000f00 */
[-C--:B------:R-:W-:Y:S01]  /*2800*/  FMUL.FTZ R166, R166, R89.reuse ;  /* 0x00000059a6a67220 */ /* 0x080fe20000410000 */
[----:B------:R-:W-:Y:S01]  /*2810*/  FADD.FTZ R36, R36, R89 ;  /* 0x0000005924247221 */ /* 0x000fe20000010000 */
[----:B------:R-:W-:Y:S01]  /*2820*/  FFMA.FTZ R64, R165, R89, R64 ;  /* 0x00000059a5407223 */ /* 0x000fe20000010040 */
[----:B------:R-:W-:-:S02]  /*2830*/  HADD2.F32 R89, -RZ, R102.H0_H0 ;  /* 0x20000066ff597230 */ /* 0x000fc40000004100 */
[C---:B------:R-:W-:Y:S01]  /*2840*/  FADD.FTZ R167, -R96.reuse, R167 ;  /* 0x000000a760a77221 */ /* 0x040fe20000010100 */
[----:B------:R-:W-:Y:S01]  /*2850*/  SHF.R.U32.HI R95, RZ, 0x10, R91 ;  /* 0x00000010ff5f7819 */ /* 0x000fe2000001165b */
[----:B------:R-:W-:Y:S02]  /*2860*/  HADD2.F32 R91, -RZ, R94.H0_H0 ;  /* 0x2000005eff5b7230 */ /* 0x000fe40000004100 */
[----:B------:R-:W-:Y:S01]  /*2870*/  FADD.FTZ R89, -R96, R89 ;  /* 0x0000005960597221 */ /* 0x000fe20000010100 */
[----:B------:R-:W-:Y:S01]  /*2880*/  FMUL.FTZ R167, R167, UR23 ;  /* 0x00000017a7a77c20 */ /* 0x000fe20008410000 */
[----:B------:R-:W-:Y:S02]  /*2890*/  HADD2.F32 R88, -RZ, R101.H0_H0 ;  /* 0x20000065ff587230 */ /* 0x000fe40000004100 */
        /* <DEDUP_REMOVED lines=8> */
[----:B------:R-:W-:Y:S01]  /*2920*/  FADD.FTZ R88, R97, R166 ;  /* 0x000000a661587221 */ /* 0x000fe20000010000 */
[----:B------:R-:W-:Y:S01]  /*2930*/  FFMA.FTZ R89, R165, R166, R98 ;  /* 0x000000a6a5597223 */ /* 0x000fe20000010062 */
[----:B------:R-:W-:Y:S01]  /*2940*/  FADD.FTZ R172, -R96, R91 ;  /* 0x0000005b60ac7221 */ /* 0x000fe20000010100 */
[----:B-1----:R-:W-:Y:S02]  /*2950*/  HADD2.F32 R92, -RZ, R95.H0_H0 ;  /* 0x2000005fff5c7230 */ /* 0x002fe40000004100 */
        /* <DEDUP_REMOVED lines=10> */
.L_x_2304:
[----:B------:R-:W-:Y:S05]  /*2a00*/  BSYNC.RECONVERGENT B0 ;  /* 0x0000000000007941 */ /* 0x000fea0003800200 */
.L_x_2303:
        /* <DEDUP_REMOVED lines=25> */
[----:B------:R-:W-:Y:S01]  /*2ba0*/  HADD2.F32 R99, -RZ, R99.H0_H0 ;  /* 0x20000063ff637230 */ /* 0x000fe20000004100 */
[--C-:B--2---:R-:W-:Y:S01]  /*2bb0*/  SHF.R.U64 R103, R88, 0x10, R89.reuse ;  /* 0x0000001058677819 */ /* 0x104fe20000001259 */
[----:B------:R-:W-:Y:S01]  /*2bc0*/  HADD2.F32 R91, -RZ, R88.H0_H0 ;  /* 0x20000058ff5b7230 */ /* 0x000fe20000004100 */
[----:B------:R-:W-:Y:S01]  /*2bd0*/  SHF.R.U32.HI R102, RZ, 0x10, R89 ;  /* 0x00000010ff667819 */ /* 0x000fe20000011659 */
[----:B------:R-:W-:Y:S02]  /*2be0*/  HADD2.F32 R95, -RZ, R89.H0_H0 ;  /* 0x20000059ff5f7230 */ /* 0x000fe40000004100 */
[----:B------:R-:W-:Y:S02]  /*2bf0*/  HADD2.F32 R89, -RZ, R103.H0_H0 ;  /* 0x20000067ff597230 */ /* 0x000fe40000004100 */
[----:B------:R-:W-:Y:S01]  /*2c00*/  FADD.FTZ R91, -R96, R91 ;  /* 0x0000005b605b7221 */ /* 0x000fe20000010100 */
[----:B------:R-:W-:-:S02]  /*2c10*/  HADD2.F32 R88, -RZ, R101.H0_H0 ;  /* 0x20000065ff587230 */ /* 0x000fc40000004100 */
[----:B------:R-:W-:Y:S01]  /*2c20*/  FMUL.FTZ R174, R174, R99 ;  /* 0x00000063aeae7220 */ /* 0x000fe20000410000 */
[C---:B------:R-:W-:Y:S01]  /*2c30*/  FADD.FTZ R89, -R96.reuse, R89 ;  /* 0x0000005960597221 */ /* 0x040fe20000010100 */
[----:B------:R-:W-:Y:S01]  /*2c40*/  FMUL.FTZ R175, R91, UR23 ;  /* 0x000000175baf7c20 */ /* 0x000fe20008410000 */
[----:B-1----:R-:W-:Y:S02]  /*2c50*/  HADD2.F32 R93, -RZ, R102.H0_H0 ;  /* 0x20000066ff5d7230 */ /* 0x002fe40000004100 */
[----:B------:R-:W-:Y:S01]  /*2c60*/  FADD.FTZ R95, -R96, R95 ;  /* 0x0000005f605f7221 */ /* 0x000fe20000010100 */
[----:B------:R-:W-:Y:S02]  /*2c70*/  HADD2.F32 R91, -RZ, R94.H0_H0 ;  /* 0x2000005eff5b7230 */ /* 0x000fe40000004100 */
[----:B------:R-:W-:Y:S01]  /*2c80*/  FMUL.FTZ R180, R89, UR23 ;  /* 0x0000001759b47c20 */ /* 0x000fe20008410000 */
[----:B------:R-:W-:Y:S01]  /*2c90*/  FMUL.FTZ R178, R178, R88 ;  /* 0x00000058b2b27220 */ /* 0x000fe20000410000 */
[----:B------:R-:W-:Y:S01]  /*2ca0*/  FADD.FTZ R97, R97, R174 ;  /* 0x000000ae61617221 */ /* 0x000fe20000010000 */
[----:B------:R-:W-:Y:S01]  /*2cb0*/  FFMA.FTZ R89, R175, R174, R98 ;  /* 0x000000aeaf597223 */ /* 0x000fe20000010062 */
[----:B------:R-:W-:-:S02]  /*2cc0*/  HADD2.F32 R92, -RZ, R100.H0_H0 ;  /* 0x20000064ff5c7230 */ /* 0x000fc40000004100 */
[----:B------:R-:W-:Y:S01]  /*2cd0*/  FADD.FTZ R33, R33, R88 ;  /* 0x0000005821217221 */ /* 0x000fe20000010000 */
[----:B------:R-:W-:Y:S01]  /*2ce0*/  FFMA.FTZ R61, R180, R88, R61 ;  /* 0x00000058b43d7223 */ /* 0x000fe2000001003d */
[----:B------:R-:W-:Y:S01]  /*2cf0*/  FADD.FTZ R93, -R96, R93 ;  /* 0x0000005d605d7221 */ /* 0x000fe20000010100 */
        /* <DEDUP_REMOVED lines=16> */
.L_x_2306:
[----:B------:R-:W-:Y:S05]  /*2e00*/  BSYNC.RECONVERGENT B0 ;  /* 0x0000000000007941 */ /* 0x000fea0003800200 */
.L_x_2305:
        /* <DEDUP_REMOVED lines=31> */
.L_x_2308:
[----:B------:R-:W-:Y:S05]  /*3000*/  BSYNC.RECONVERGENT B0 ;  /* 0x0000000000007941 */ /* 0x000fea0003800200 */
.L_x_2307:
        /* <DEDUP_REMOVED lines=56> */
[----:B------:R-:W-:Y:S01]  /*3390*/  MOV R98, RZ ;  /* 0x000000ff00627202 */ /* 0x000fe20000000f00 */
[----:B------:R-:W-:Y:S02]  /*33a0*/  HFMA2 R100, -RZ, RZ, 0, 0 ;  /* 0x00000000ff647431 */ /* 0x000fe400000001ff */
[----:B------:R-:W-:-:S04]  /*33b0*/  FMUL.FTZ R91, R91, UR23 ;  /* 0x000000175b5b7c20 */ /* 0x000fc80008410000 */
[----:B------:R-:W-:Y:S01]  /*33c0*/  FMUL.FTZ R91, R91, UR12 ;  /* 0x0000000c5b5b7c20 */ /* 0x000fe20008410000 */
[----:B------:R-:W-:-:S03]  /*33d0*/  @P6 HADD2.F32 R95, -RZ, R196.H0_H0 ;  /* 0x200000c4ff5f6230 */ /* 0x000fc60000004100 */
[----:B------:R-:W-:-:S04]  /*33e0*/  FMUL.FTZ R91, R91, UR22 ;  /* 0x000000165b5b7c20 */ /* 0x000fc80008410000 */
[----:B------:R-:W-:Y:S01]  /*33f0*/  @P6 FMUL.FTZ R94, R91, R95 ;  /* 0x0000005f5b5e6220 */ /* 0x000fe20000410000 */
[----:B------:R-:W-:-:S03]  /*3400*/  HFMA2 R95, -RZ, RZ, 0, 0 ;  /* 0x00000000ff5f7431 */ /* 0x000fc600000001ff */
[----:B------:R-:W-:Y:S01]  /*3410*/  F2F.F16.F32 R103, R94 ;  /* 0x0000005e00677304 */ /* 0x000fe20000200800 */
[----:B--2---:R-:W-:-:S05]  /*3420*/  @P6 MOV R90, R88 ;  /* 0x00000058005a6202 */ /* 0x004fca0000000f00 */
[----:B------:R-:W-:-:S05]  /*3430*/  @P6 HADD2.F32 R90, -RZ, R90.H0_H0 ;  /* 0x2000005aff5a6230 */ /* 0x000fca0000004100 */
        /* <DEDUP_REMOVED lines=8> */
[----:B------:R-:W-:-:S03]  /*34c0*/  @P6 HADD2.F32 R91, -RZ, R196.H1_H1 ;  /* 0x300000c4ff5b6230 */ /* 0x000fc60000004100 */
[----:B------:R-:W-:Y:S02]  /*34d0*/  @P6 HADD2.F32 R88, -RZ, R88.H0_H0 ;  /* 0x20000058ff586230 */ /* 0x000fe40000004100 */
        /* <DEDUP_REMOVED lines=10> */
[----:B------:R-:W-:-:S03]  /*3580*/  @P6 HADD2.F32 R99, -RZ, R197.H0_H0 ;  /* 0x200000c5ff636230 */ /* 0x000fc60000004100 */
[----:B------:R-:W-:Y:S02]  /*3590*/  @P6 HADD2.F32 R88, -RZ, R90.H0_H0 ;  /* 0x2000005aff586230 */ /* 0x000fe40000004100 */
[----:B------:R-:W-:-:S04]  /*35a0*/  FMUL.FTZ R91, R91, UR22 ;  /* 0x000000165b5b7c20 */ /* 0x000fc80008410000 */
[C---:B------:R-:W-:Y:S01]  /*35b0*/  @P6 FMUL.FTZ R98, R91.reuse, R99 ;  /* 0x000000635b626220 */ /* 0x040fe20000410000 */
[----:B------:R-:W-:Y:S01]  /*35c0*/  @P6 FMUL.FTZ R95, R91, R88 ;  /* 0x000000585b5f6220 */ /* 0x000fe20000410000 */
[----:B------:R-:W-:Y:S01]  /*35d0*/  ISETP.GE.U32.AND P6, PT, R120, 0x1000000, PT ;  /* 0x010000007800780c */ /* 0x000fe20003fc6070 */
[----:B------:R-:W-:Y:S01]  /*35e0*/  FFMA.FTZ R88, R128, UR4, R92 ;  /* 0x0000000480587c23 */ /* 0x000fe2000801005c */
[----:B------:R-:W-:Y:S01]  /*35f0*/  MOV R99, RZ ;  /* 0x000000ff00637202 */ /* 0x000fe20000000f00 */
[----:B------:R-:W-:Y:S01]  /*3600*/  FADD.FTZ R30, R30, R95 ;  /* 0x0000005f1e1e7221 */ /* 0x000fe20000010000 */
[----:B------:R-:W-:Y:S01]  /*3610*/  F2F.F16.F32 R98, R98 ;  /* 0x0000006200627304 */ /* 0x000fe20000200800 */
[----:B------:R-:W-:-:S04]  /*3620*/  FADD.FTZ R88, R125, -R88 ;  /* 0x800000587d587221 */ /* 0x000fc80000010000 */
[----:B------:R-:W-:-:S04]  /*3630*/  FMUL.FTZ R88, R88, UR23 ;  /* 0x0000001758587c20 */ /* 0x000fc80008410000 */
[----:B------:R-:W-:Y:S01]  /*3640*/  @P6 SHF.R.U32.HI R90, RZ, 0x10, R89 ;  /* 0x00000010ff5a6819 */ /* 0x000fe20000011659 */
[----:B------:R-:W-:Y:S01]  /*3650*/  FMUL.FTZ R88, R88, UR12 ;  /* 0x0000000c58587c20 */ /* 0x000fe20008410000 */
[----:B------:R-:W-:-:S03]  /*3660*/  @P6 HADD2.F32 R89, -RZ, R197.H1_H1 ;  /* 0x300000c5ff596230 */ /* 0x000fc60000004100 */
[----:B------:R-:W-:Y:S01]  /*3670*/  FMUL.FTZ R91, R88, UR22 ;  /* 0x00000016585b7c20 */ /* 0x000fe20008410000 */
[----:B------:R-:W-:Y:S02]  /*3680*/  @P6 HADD2.F32 R88, -RZ, R90.H0_H0 ;  /* 0x2000005aff586230 */ /* 0x000fe40000004100 */
[----:B------:R-:W0:Y:S01]  /*3690*/  F2F.F16.F32 R90, R97 ;  /* 0x00000061005a7304 */ /* 0x000e220000200800 */
[C---:B------:R-:W-:Y:S02]  /*36a0*/  @P6 FMUL.FTZ R99, R91.reuse, R89 ;  /* 0x000000595b636220 */ /* 0x040fe40000410000 */
[----:B------:R-:W-:Y:S02]  /*36b0*/  @P6 FMUL.FTZ R100, R91, R88 ;  /* 0x000000585b646220 */ /* 0x000fe40000410000 */
[----:B------:R-:W1:Y:S02]  /*36c0*/  LDC.64 R88, c[0x0][0x468] ;  /* 0x00011a00ff587b82 */ /* 0x000e640000000a00 */
[----:B------:R-:W-:Y:S01]  /*36d0*/  FADD.FTZ R31, R31, R100 ;  /* 0x000000641f1f7221 */ /* 0x000fe20000010000 */
[----:B------:R-:W2:Y:S01]  /*36e0*/  F2F.F16.F32 R99, R99 ;  /* 0x0000006300637304 */ /* 0x000ea20000200800 */
[----:B0-----:R-:W-:-:S03]  /*36f0*/  IMAD.WIDE.U32 R90, R90, 0x10000, RZ ;  /* 0x000100005a5a7825 */ /* 0x001fc600078e00ff */
[----:B------:R-:W-:Y:S02]  /*3700*/  LOP3.LUT R90, R90, R103, RZ, 0xfc, !PT ;  /* 0x000000675a5a7212 */ /* 0x000fe400078efcff */
[----:B--2---:R-:W-:-:S04]  /*3710*/  SHF.L.U32 R101, R99, 0x10, RZ ;  /* 0x0000001063657819 */ /* 0x004fc800000006ff */
[----:B------:R-:W-:Y:S01]  /*3720*/  LOP3.LUT R91, R91, R101, R98, 0xfe, !PT ;  /* 0x000000655b5b7212 */ /* 0x000fe200078efe62 */
[C---:B-1----:R-:W-:Y:S01]  /*3730*/  IMAD.WIDE.U32 R88, R119.reuse, 0x8, R88 ;  /* 0x0000000877587825 */ /* 0x042fe200078e0058 */
[----:B------:R-:W-:-:S04]  /*3740*/  IADD3 R119, PT, PT, R119, 0x100, RZ ;  /* 0x0000010077777810 */ /* 0x000fc80007ffe0ff */
[----:B------:R0:W-:Y:S03]  /*3750*/  STG.E.64 desc[UR14][R88.64], R90 ;  /* 0x0000005a58007986 */ /* 0x0001e6000c101b0e */
.L_x_2313:
[----:B------:R-:W-:Y:S05]  /*3760*/  BSYNC.RECONVERGENT B1 ;  /* 0x0000000000017941 */ /* 0x000fea0003800200 */
.L_x_2312:
        /* <DEDUP_REMOVED lines=72> */
.L_x_2315:
[----:B------:R-:W-:Y:S05]  /*3bf0*/  BSYNC.RECONVERGENT B1 ;  /* 0x0000000000017941 */ /* 0x000fea0003800200 */
.L_x_2314:
        /* <DEDUP_REMOVED lines=44> */
[----:B------:R-:W-:Y:S01]  /*3ec0*/  FMUL.FTZ R91, R91, UR22 ;  /* 0x000000165b5b7c20 */ /* 0x000fe20008410000 */
[----:B------:R-:W0:Y:S03]  /*3ed0*/  F2F.F16.F32 R90, R97 ;  /* 0x00000061005a7304 */ /* 0x000e260000200800 */
        /* <DEDUP_REMOVED lines=12> */
[----:B------:R-:W-:Y:S02]  /*3fa0*/  @P6 HADD2.F32 R88, -RZ, R88.H0_H0 ;  /* 0x20000058ff586230 */ /* 0x000fe40000004100 */
[----:B------:R-:W-:-:S04]  /*3fb0*/  FMUL.FTZ R91, R91, UR22 ;  /* 0x000000165b5b7c20 */ /* 0x000fc80008410000 */
[C---:B------:R-:W-:Y:S01]  /*3fc0*/  @P6 FMUL.FTZ R99, R91.reuse, R89 ;  /* 0x000000595b636220 */ /* 0x040fe20000410000 */
[----:B------:R-:W-:Y:S01]  /*3fd0*/  @P6 FMUL.FTZ R100, R91, R88 ;  /* 0x000000585b646220 */ /* 0x000fe20000410000 */
[----:B0-----:R-:W-:Y:S01]  /*3fe0*/  IMAD.WIDE.U32 R90, R90, 0x10000, RZ ;  /* 0x000100005a5a7825 */ /* 0x001fe200078e00ff */
[----:B------:R-:W0:Y:S03]  /*3ff0*/  LDC.64 R88, c[0x0][0x468] ;  /* 0x00011a00ff587b82 */ /* 0x000e260000000a00 */
[----:B------:R-:W-:Y:S01]  /*4000*/  FADD.FTZ R23, R23, R100 ;  /* 0x0000006417177221 */ /* 0x000fe20000010000 */
[----:B------:R-:W1:Y:S01]  /*4010*/  F2F.F16.F32 R99, R99 ;  /* 0x0000006300637304 */ /* 0x000e620000200800 */
[----:B------:R-:W-:Y:S02]  /*4020*/  LOP3.LUT R90, R90, R103, RZ, 0xfc, !PT ;  /* 0x000000675a5a7212 */ /* 0x000fe400078efcff */
[----:B-1----:R-:W-:-:S04]  /*4030*/  SHF.L.U32 R101, R99, 0x10, RZ ;  /* 0x0000001063657819 */ /* 0x002fc800000006ff */
[----:B------:R-:W-:Y:S01]  /*4040*/  LOP3.LUT R91, R91, R101, R98, 0xfe, !PT ;  /* 0x000000655b5b7212 */ /* 0x000fe200078efe62 */
[C---:B0-----:R-:W-:Y:S01]  /*4050*/  IMAD.WIDE.U32 R88, R119.reuse, 0x8, R88 ;  /* 0x0000000877587825 */ /* 0x041fe200078e0058 */
[----:B------:R-:W-:-:S04]  /*4060*/  IADD3 R119, PT, PT, R119, 0x100, RZ ;  /* 0x0000010077777810 */ /* 0x000fc80007ffe0ff */
[----:B------:R2:W-:Y:S03]  /*4070*/  STG.E.64 desc[UR14][R88.64], R90 ;  /* 0x0000005a58007986 */ /* 0x0005e6000c101b0e */
.L_x_2317:
[----:B------:R-:W-:Y:S05]  /*4080*/  BSYNC.RECONVERGENT B1 ;  /* 0x0000000000017941 */ /* 0x000fea0003800200 */
.L_x_2316:
        /* <DEDUP_REMOVED lines=72> */
.L_x_2319:
[----:B------:R-:W-:Y:S05]  /*4510*/  BSYNC.RECONVERGENT B1 ;  /* 0x0000000000017941 */ /* 0x000fea0003800200 */
.L_x_2318:
        /* <DEDUP_REMOVED lines=72> */
.L_x_2321:
[----:B------:R-:W-:Y:S05]  /*49a0*/  BSYNC.RECONVERGENT B1 ;  /* 0x0000000000017941 */ /* 0x000fea0003800200 */
.L_x_2320:
        /* <DEDUP_REMOVED lines=72> */
.L_x_2323:
[----:B------:R-:W-:Y:S05]  /*4e30*/  BSYNC.RECONVERGENT B1 ;  /* 0x0000000000017941 */ /* 0x000fea0003800200 */
.L_x_2322:
        /* <DEDUP_REMOVED lines=44> */
[----:B------:R-:W-:Y:S02]  /*5100*/  @P6 HADD2.F32 R99, -RZ, R209.H0_H0 ;  /* 0x200000d1ff636230 */ /* 0x000fe40000004100 */
[----:B------:R-:W-:Y:S01]  /*5110*/  FMUL.FTZ R92, R92, UR12 ;  /* 0x0000000c5c5c7c20 */ /* 0x000fe20008410000 */
[----:B------:R-:W-:Y:S02]  /*5120*/  @P6 HADD2.F32 R88, -RZ, R90.H0_H0 ;  /* 0x2000005aff586230 */ /* 0x000fe40000004100 */
[----:B------:R-:W-:Y:S01]  /*5130*/  FMUL.FTZ R91, R91, UR22 ;  /* 0x000000165b5b7c20 */ /* 0x000fe20008410000 */
[----:B------:R-:W-:Y:S01]  /*5140*/  FMUL.FTZ R92, R92, UR22 ;  /* 0x000000165c5c7c20 */ /* 0x000fe20008410000 */
[----:B------:R-:W0:Y:S02]  /*5150*/  F2F.F16.F32 R90, R97 ;  /* 0x00000061005a7304 */ /* 0x000e240000200800 */
[C---:B------:R-:W-:Y:S01]  /*5160*/  @P6 FMUL.FTZ R98, R91.reuse, R99 ;  /* 0x000000635b626220 */ /* 0x040fe20000410000 */
[----:B------:R-:W-:Y:S01]  /*5170*/  @P6 FMUL.FTZ R95, R91, R88 ;  /* 0x000000585b5f6220 */ /* 0x000fe20000410000 */
[----:B------:R-:W-:-:S02]  /*5180*/  ISETP.GE.U32.AND P6, PT, R173, 0x1000000, PT ;  /* 0x01000000ad00780c */ /* 0x000fc40003fc6070 */
[----:B------:R-:W-:Y:S01]  /*5190*/  MOV R99, RZ ;  /* 0x000000ff00637202 */ /* 0x000fe20000000f00 */
[----:B------:R-:W-:Y:S01]  /*51a0*/  FADD.FTZ R6, R6, R95 ;  /* 0x0000005f06067221 */ /* 0x000fe20000010000 */
[----:B------:R-:W-:Y:S01]  /*51b0*/  F2F.F16.F32 R98, R98 ;  /* 0x0000006200627304 */ /* 0x000fe20000200800 */
[----:B0-----:R-:W-:-:S08]  /*51c0*/  IMAD.WIDE.U32 R90, R90, 0x10000, RZ ;  /* 0x000100005a5a7825 */ /* 0x001fd000078e00ff */
[----:B------:R-:W-:Y:S01]  /*51d0*/  @P6 SHF.R.U32.HI R88, RZ, 0x10, R89 ;  /* 0x00000010ff586819 */ /* 0x000fe20000011659 */
[----:B------:R-:W-:Y:S01]  /*51e0*/  @P6 HADD2.F32 R89, -RZ, R209.H1_H1 ;  /* 0x300000d1ff596230 */ /* 0x000fe20000004100 */
[----:B------:R-:W-:-:S03]  /*51f0*/  LOP3.LUT R90, R90, R103, RZ, 0xfc, !PT ;  /* 0x000000675a5a7212 */ /* 0x000fc600078efcff */
[----:B------:R-:W-:Y:S02]  /*5200*/  @P6 HADD2.F32 R88, -RZ, R88.H0_H0 ;  /* 0x20000058ff586230 */ /* 0x000fe40000004100 */
[----:B------:R-:W-:-:S03]  /*5210*/  @P6 FMUL.FTZ R99, R92, R89 ;  /* 0x000000595c636220 */ /* 0x000fc60000410000 */
[----:B------:R-:W-:Y:S02]  /*5220*/  @P6 FMUL.FTZ R100, R92, R88 ;  /* 0x000000585c646220 */ /* 0x000fe40000410000 */
[----:B------:R-:W0:Y:S01]  /*5230*/  LDC.64 R88, c[0x0][0x468] ;  /* 0x00011a00ff587b82 */ /* 0x000e220000000a00 */
[----:B------:R-:W1:Y:S01]  /*5240*/  F2F.F16.F32 R99, R99 ;  /* 0x0000006300637304 */ /* 0x000e620000200800 */
[----:B------:R-:W-:Y:S01]  /*5250*/  FADD.FTZ R7, R7, R100 ;  /* 0x0000006407077221 */ /* 0x000fe20000010000 */
[----:B-1----:R-:W-:-:S04]  /*5260*/  SHF.L.U32 R101, R99, 0x10, RZ ;  /* 0x0000001063657819 */ /* 0x002fc800000006ff */
[----:B------:R-:W-:Y:S01]  /*5270*/  LOP3.LUT R91, R91, R101, R98, 0xfe, !PT ;  /* 0x000000655b5b7212 */ /* 0x000fe200078efe62 */
[----:B0-----:R-:W-:-:S05]  /*5280*/  IMAD.WIDE.U32 R88, R119, 0x8, R88 ;  /* 0x0000000877587825 */ /* 0x001fca00078e0058 */
[----:B------:R0:W-:Y:S01]  /*5290*/  STG.E.64 desc[UR14][R88.64], R90 ;  /* 0x0000005a58007986 */ /* 0x0001e2000c101b0e */
[----:B------:R-:W-:Y:S05]  /*52a0*/  BRA `(.L_x_2324) ;  /* 0x0000006c00947947 */ /* 0x000fea0003800000 */
.L_x_2311:
        /* <DEDUP_REMOVED lines=10> */
[----:B------:R-:W-:Y:S01]  /*5350*/  CS2R R98, SRZ ;  /* 0x0000000000627805 */ /* 0x000fe2000001ff00 */
[----:B------:R-:W-:Y:S01]  /*5360*/  FADD.FTZ R91, R122, -R91 ;  /* 0x8000005b7a5b7221 */ /* 0x000fe20000010000 */
[----:B------:R-:W-:Y:S02]  /*5370*/  MOV R102, RZ ;  /* 0x000000ff00667202 */ /* 0x000fe40000000f00 */
[----:B------:R-:W-:Y:S01]  /*5380*/  CS2R R210, SRZ ;  /* 0x0000000000d27805 */ /* 0x000fe2000001ff00 */
[----:B------:R-:W-:-:S04]  /*5390*/  FMUL.FTZ R96, R91, UR23 ;  /* 0x000000175b607c20 */ /* 0x000fc80008410000 */
[----:B------:R-:W-:Y:S01]  /*53a0*/  FMUL.FTZ R91, R96, UR12 ;  /* 0x0000000c605b7c20 */ /* 0x000fe20008410000 */
[----:B------:R-:W-:Y:S01]  /*53b0*/  @P6 HADD2.F32 R94, -RZ, R196.H0_H0 ;  /* 0x200000c4ff5e6230 */ /* 0x000fe20000004100 */
[----:B------:R-:W-:Y:S02]  /*53c0*/  F2F.F16.F32 R103, R96 ;  /* 0x0000006000677304 */ /* 0x000fe40000200800 */
[----:B------:R-:W-:-:S04]  /*53d0*/  FMUL.FTZ R91, R91, UR22 ;  /* 0x000000165b5b7c20 */ /* 0x000fc80008410000 */
[----:B------:R-:W-:-:S06]  /*53e0*/  @P6 FMUL.FTZ R101, R94, R91 ;  /* 0x0000005b5e656220 */ /* 0x000fcc0000410000 */
        /* <DEDUP_REMOVED lines=14> */
[----:B------:R-:W-:Y:S01]  /*54d0*/  @P6 FMUL.FTZ R102, R94, R91 ;  /* 0x0000005b5e666220 */ /* 0x000fe20000410000 */
[----:B------:R-:W-:Y:S01]  /*54e0*/  @P6 FMUL.FTZ R98, R91, R88 ;  /* 0x000000585b626220 */ /* 0x000fe20000410000 */
[----:B------:R-:W-:Y:S01]  /*54f0*/  LOP3.LUT P6, RZ, R120, 0xff0000, RZ, 0xc0, !PT ;  /* 0x00ff000078ff7812 */ /* 0x000fe200078cc0ff */
[----:B------:R-:W-:Y:S02]  /*5500*/  FFMA.FTZ R91, R121, UR4, R92 ;  /* 0x00000004795b7c23 */ /* 0x000fe4000801005c */
[----:B------:R-:W-:Y:S01]  /*5510*/  FADD.FTZ R29, R29, R98 ;  /* 0x000000621d1d7221 */ /* 0x000fe20000010000 */
[----:B------:R-:W-:Y:S01]  /*5520*/  F2F.F16.F32 R102, R102 ;  /* 0x0000006600667304 */ /* 0x000fe20000200800 */
[----:B------:R-:W-:-:S04]  /*5530*/  FADD.FTZ R91, R124, -R91 ;  /* 0x8000005b7c5b7221 */ /* 0x000fc80000010000 */
[----:B------:R-:W-:-:S04]  /*5540*/  FMUL.FTZ R212, R91, UR23 ;  /* 0x000000175bd47c20 */ /* 0x000fc80008410000 */
[----:B------:R-:W-:Y:S01]  /*5550*/  FMUL.FTZ R88, R212, UR12 ;  /* 0x0000000cd4587c20 */ /* 0x000fe20008410000 */
[----:B------:R-:W-:Y:S01]  /*5560*/  @P6 MOV R90, R89 ;  /* 0x00000059005a6202 */ /* 0x000fe20000000f00 */
[----:B------:R-:W-:Y:S01]  /*5570*/  @P6 HADD2.F32 R94, -RZ, R197.H0_H0 ;  /* 0x200000c5ff5e6230 */ /* 0x000fe20000004100 */
[----:B------:R-:W-:Y:S01]  /*5580*/  F2F.F16.F32 R212, R212 ;  /* 0x000000d400d47304 */ /* 0x000fe20000200800 */
[----:B------:R-:W-:Y:S02]  /*5590*/  FMUL.FTZ R91, R88, UR22 ;  /* 0x00000016585b7c20 */ /* 0x000fe40008410000 */
[----:B------:R-:W-:Y:S02]  /*55a0*/  @P6 HADD2.F32 R88, -RZ, R90.H0_H0 ;  /* 0x2000005aff586230 */ /* 0x000fe40000004100 */
[----:B------:R-:W-:Y:S02]  /*55b0*/  @P6 FMUL.FTZ R210, R94, R91 ;  /* 0x0000005b5ed26220 */ /* 0x000fe40000410000 */
[----:B------:R-:W0:Y:S01]  /*55c0*/  LDC.64 R94, c[0x0][0x478] ;  /* 0x00011e00ff5e7b82 */ /* 0x000e220000000a00 */
[----:B------:R-:W-:Y:S01]  /*55d0*/  @P6 FMUL.FTZ R99, R91, R88 ;  /* 0x000000585b636220 */ /* 0x000fe20000410000 */
[----:B------:R-:W-:Y:S01]  /*55e0*/  ISETP.GE.U32.AND P6, PT, R120, 0x1000000, PT ;  /* 0x010000007800780c */ /* 0x000fe20003fc6070 */
[----:B------:R-:W-:Y:S01]  /*55f0*/  FFMA.FTZ R88, R128, UR4, R92 ;  /* 0x0000000480587c23 */ /* 0x000fe2000801005c */
[----:B------:R-:W-:Y:S01]  /*5600*/  F2F.F16.F32 R210, R210 ;  /* 0x000000d200d27304 */ /* 0x000fe20000200800 */
[----:B------:R-:W-:-:S02]  /*5610*/  FADD.FTZ R30, R30, R99 ;  /* 0x000000631e1e7221 */ /* 0x000fc40000010000 */
[----:B------:R-:W-:-:S04]  /*5620*/  FADD.FTZ R88, R125, -R88 ;  /* 0x800000587d587221 */ /* 0x000fc80000010000 */
[----:B------:R-:W-:-:S04]  /*5630*/  FMUL.FTZ R214, R88, UR23 ;  /* 0x0000001758d67c20 */ /* 0x000fc80008410000 */
[----:B------:R-:W-:Y:S01]  /*5640*/  @P6 SHF.R.U32.HI R88, RZ, 0x10, R89 ;  /* 0x00000010ff586819 */ /* 0x000fe20000011659 */
[----:B------:R-:W-:Y:S01]  /*5650*/  FMUL.FTZ R89, R214, UR12 ;  /* 0x0000000cd6597c20 */ /* 0x000fe20008410000 */
[----:B------:R-:W-:Y:S01]  /*5660*/  @P6 HADD2.F32 R90, -RZ, R197.H1_H1 ;  /* 0x300000c5ff5a6230 */ /* 0x000fe20000004100 */
[----:B------:R-:W1:Y:S02]  /*5670*/  F2F.F16.F32 R213, R214 ;  /* 0x000000d600d57304 */ /* 0x000e640000200800 */
[----:B------:R-:W-:Y:S01]  /*5680*/  FMUL.FTZ R89, R89, UR22 ;  /* 0x0000001659597c20 */ /* 0x000fe20008410000 */
[----:B------:R-:W-:-:S03]  /*5690*/  @P6 HADD2.F32 R88, -RZ, R88.H0_H0 ;  /* 0x20000058ff586230 */ /* 0x000fc60000004100 */
[----:B------:R-:W-:Y:S01]  /*56a0*/  @P6 FMUL.FTZ R211, R90, R89 ;  /* 0x000000595ad36220 */ /* 0x000fe20000410000 */
[----:B0-----:R-:W-:Y:S01]  /*56b0*/  IMAD.WIDE.U32 R94, R119, 0x8, R94 ;  /* 0x00000008775e7825 */ /* 0x001fe200078e005e */
[----:B------:R-:W0:Y:S03]  /*56c0*/  LDC.64 R90, c[0x0][0x468] ;  /* 0x00011a00ff5a7b82 */ /* 0x000e260000000a00 */
[----:B------:R-:W-:Y:S02]  /*56d0*/  @P6 FMUL.FTZ R100, R89, R88 ;  /* 0x0000005859646220 */ /* 0x000fe40000410000 */
[----:B------:R2:W3:Y:S02]  /*56e0*/  F2F.F16.F32 R88, R97 ;  /* 0x0000006100587304 */ /* 0x0004e40000200800 */
[----:B------:R-:W-:Y:S01]  /*56f0*/  FADD.FTZ R31, R31, R100 ;  /* 0x000000641f1f7221 */ /* 0x000fe20000010000 */
[----:B-1----:R-:W-:-:S05]  /*5700*/  SHF.L.U32 R213, R213, 0x10, RZ ;  /* 0x00000010d5d57819 */ /* 0x002fca00000006ff */
[----:B------:R-:W1:Y:S01]  /*5710*/  F2F.F16.F32 R211, R211 ;  /* 0x000000d300d37304 */ /* 0x000e620000200800 */
[----:B--2---:R-:W-:-:S03]  /*5720*/  IMAD.WIDE.U32 R96, R102, 0x10000, RZ ;  /* 0x0001000066607825 */ /* 0x004fc600078e00ff */
[----:B------:R-:W-:Y:S01]  /*5730*/  LOP3.LUT R96, R96, R101, RZ, 0xfc, !PT ;  /* 0x0000006560607212 */ /* 0x000fe200078efcff */
[----:B---3--:R-:W-:-:S05]  /*5740*/  IMAD.WIDE.U32 R88, R88, 0x10000, RZ ;  /* 0x0001000058587825 */ /* 0x008fca00078e00ff */
[----:B------:R-:W-:Y:S01]  /*5750*/  LOP3.LUT R89, R89, R213, R212, 0xfe, !PT ;  /* 0x000000d559597212 */ /* 0x000fe200078efed4 */
[----:B0-----:R-:W-:Y:S01]  /*5760*/  IMAD.WIDE.U32 R90, R119, 0x8, R90 ;  /* 0x00000008775a7825 */ /* 0x001fe200078e005a */
[----:B------:R-:W-:Y:S02]  /*5770*/  LOP3.LUT R88, R88, R103, RZ, 0xfc, !PT ;  /* 0x0000006758587212 */ /* 0x000fe400078efcff */
[----:B-1----:R-:W-:Y:S02]  /*5780*/  SHF.L.U32 R215, R211, 0x10, RZ ;  /* 0x00000010d3d77819 */ /* 0x002fe400000006ff */
[----:B------:R-:W-:Y:S01]  /*5790*/  IADD3 R119, PT, PT, R119, 0x100, RZ ;  /* 0x0000010077777810 */ /* 0x000fe20007ffe0ff */
[----:B------:R0:W-:Y:S01]  /*57a0*/  STG.E.64 desc[UR14][R94.64], R88 ;  /* 0x000000585e007986 */ /* 0x0001e2000c101b0e */
[----:B------:R-:W-:-:S05]  /*57b0*/  LOP3.LUT R97, R97, R215, R210, 0xfe, !PT ;  /* 0x000000d761617212 */ /* 0x000fca00078efed2 */
[----:B------:R0:W-:Y:S02]  /*57c0*/  STG.E.64 desc[UR14][R90.64], R96 ;  /* 0x000000605a007986 */ /* 0x0001e4000c101b0e */
.L_x_2326:
[----:B------:R-:W-:Y:S05]  /*57d0*/  BSYNC.RECONVERGENT B1 ;  /* 0x0000000000017941 */ /* 0x000fea0003800200 */
.L_x_2325:
        /* <DEDUP_REMOVED lines=81> */
.L_x_2328:
[----:B------:R-:W-:Y:S05]  /*5cf0*/  BSYNC.RECONVERGENT B1 ;  /* 0x0000000000017941 */ /* 0x000fea0003800200 */
.L_x_2327:
        /* <DEDUP_REMOVED lines=81> */
.L_x_2330:
[----:B------:R-:W-:Y:S05]  /*6210*/  BSYNC.RECONVERGENT B1 ;  /* 0x0000000000017941 */ /* 0x000fea0003800200 */
.L_x_2329:
        /* <DEDUP_REMOVED lines=81> */
.L_x_2332:
[----:B------:R-:W-:Y:S05]  /*6730*/  BSYNC.RECONVERGENT B1 ;  /* 0x0000000000017941 */ /* 0x000fea0003800200 */
.L_x_2331:
        /* <DEDUP_REMOVED lines=81> */
.L_x_2334:
[----:B------:R-:W-:Y:S05]  /*6c50*/  BSYNC.RECONVERGENT B1 ;  /* 0x0000000000017941 */ /* 0x000fea0003800200 */
.L_x_2333:
        /* <DEDUP_REMOVED lines=81> */
.L_x_2336:
[----:B------:R-:W-:Y:S05]  /*7170*/  BSYNC.RECONVERGENT B1 ;  /* 0x0000000000017941 */ /* 0x000fea0003800200 */
.L_x_2335:
        /* <DEDUP_REMOVED lines=10> */
[----:B------:R-:W-:-:S03]  /*7220*/  CS2R R102, SRZ ;  /* 0x0000000000667805 */ /* 0x000fc6000001ff00 */
[----:B------:R-:W-:-:S04]  /*7230*/  FMUL.FTZ R94, R91, UR23 ;  /* 0x000000175b5e7c20 */ /* 0x000fc80008410000 */
[----:B------:R-:W-:Y:S01]  /*7240*/  FMUL.FTZ R91, R94, UR12 ;  /* 0x0000000c5e5b7c20 */ /* 0x000fe20008410000 */
[----:B------:R-:W-:Y:S01]  /*7250*/  @P6 HADD2.F32 R96, -RZ, R208.H0_H0 ;  /* 0x200000d0ff606230 */ /* 0x000fe20000004100 */
[----:B------:R-:W-:Y:S02]  /*7260*/  F2F.F16.F32 R215, R94 ;  /* 0x0000005e00d77304 */ /* 0x000fe40000200800 */
[----:B------:R-:W-:-:S04]  /*7270*/  FMUL.FTZ R91, R91, UR22 ;  /* 0x000000165b5b7c20 */ /* 0x000fc80008410000 */
[----:B------:R-:W-:Y:S01]  /*7280*/  @P6 FMUL.FTZ R100, R96, R91 ;  /* 0x0000005b60646220 */ /* 0x000fe20000410000 */
[----:B------:R-:W-:-:S03]  /*7290*/  MOV R96, RZ ;  /* 0x000000ff00607202 */ /* 0x000fc60000000f00 */
        /* <DEDUP_REMOVED lines=17> */
[--C-:B------:R-:W-:Y:S01]  /*73b0*/  FFMA.FTZ R91, R177, UR4, R92.reuse ;  /* 0x00000004b15b7c23 */ /* 0x100fe2000801005c */
[----:B------:R-:W-:Y:S01]  /*73c0*/  FFMA.FTZ R92, R182, UR4, R92 ;  /* 0x00000004b65c7c23 */ /* 0x000fe2000801005c */
[----:B------:R-:W-:Y:S01]  /*73d0*/  FADD.FTZ R5, R5, R96 ;  /* 0x0000006005057221 */ /* 0x000fe20000010000 */
[----:B------:R-:W-:Y:S01]  /*73e0*/  F2F.F16.F32 R101, R101 ;  /* 0x0000006500657304 */ /* 0x000fe20000200800 */
[----:B------:R-:W-:Y:S01]  /*73f0*/  FADD.FTZ R91, R176, -R91 ;  /* 0x8000005bb05b7221 */ /* 0x000fe20000010000 */
[----:B------:R-:W-:-:S03]  /*7400*/  FADD.FTZ R92, R179, -R92 ;  /* 0x8000005cb35c7221 */ /* 0x000fc60000010000 */
[----:B------:R-:W-:Y:S01]  /*7410*/  FMUL.FTZ R210, R91, UR23 ;  /* 0x000000175bd27c20 */ /* 0x000fe20008410000 */
[----:B------:R-:W-:Y:S02]  /*7420*/  FMUL.FTZ R212, R92, UR23 ;  /* 0x000000175cd47c20 */ /* 0x000fe40008410000 */
[----:B------:R-:W0:Y:S01]  /*7430*/  LDC.64 R92, c[0x0][0x478] ;  /* 0x00011e00ff5c7b82 */ /* 0x000e220000000a00 */
[----:B------:R-:W-:Y:S01]  /*7440*/  FMUL.FTZ R88, R210, UR12 ;  /* 0x0000000cd2587c20 */ /* 0x000fe20008410000 */
[----:B------:R-:W-:Y:S01]  /*7450*/  @P6 MOV R90, R89 ;  /* 0x00000059005a6202 */ /* 0x000fe20000000f00 */
[----:B------:R-:W-:Y:S01]  /*7460*/  @P6 HADD2.F32 R98, -RZ, R209.H0_H0 ;  /* 0x200000d1ff626230 */ /* 0x000fe20000004100 */
[----:B------:R-:W1:Y:S01]  /*7470*/  F2F.F16.F32 R211, R212 ;  /* 0x000000d400d37304 */ /* 0x000e620000200800 */
[----:B------:R-:W-:Y:S02]  /*7480*/  FMUL.FTZ R91, R88, UR22 ;  /* 0x00000016585b7c20 */ /* 0x000fe40008410000 */
[----:B------:R-:W-:-:S02]  /*7490*/  @P6 HADD2.F32 R88, -RZ, R90.H0_H0 ;  /* 0x2000005aff586230 */ /* 0x000fc40000004100 */
[----:B------:R-:W-:Y:S01]  /*74a0*/  @P6 FMUL.FTZ R102, R98, R91 ;  /* 0x0000005b62666220 */ /* 0x000fe20000410000 */
[----:B------:R-:W-:Y:S02]  /*74b0*/  MOV R98, RZ ;  /* 0x000000ff00627202 */ /* 0x000fe40000000f00 */
[----:B------:R-:W-:Y:S01]  /*74c0*/  @P6 FMUL.FTZ R99, R91, R88 ;  /* 0x000000585b636220 */ /* 0x000fe20000410000 */
[----:B------:R-:W-:Y:S01]  /*74d0*/  ISETP.GE.U32.AND P6, PT, R173, 0x1000000, PT ;  /* 0x01000000ad00780c */ /* 0x000fe20003fc6070 */
[----:B------:R-:W-:Y:S02]  /*74e0*/  F2F.F16.F32 R210, R210 ;  /* 0x000000d200d27304 */ /* 0x000fe40000200800 */
[----:B------:R-:W-:Y:S01]  /*74f0*/  FADD.FTZ R6, R6, R99 ;  /* 0x0000006306067221 */ /* 0x000fe20000010000 */
[----:B-1----:R-:W-:-:S05]  /*7500*/  SHF.L.U32 R211, R211, 0x10, RZ ;  /* 0x00000010d3d37819 */ /* 0x002fca00000006ff */
[----:B------:R-:W-:Y:S01]  /*7510*/  F2F.F16.F32 R102, R102 ;  /* 0x0000006600667304 */ /* 0x000fe20000200800 */
[----:B0-----:R-:W-:-:S03]  /*7520*/  IMAD.WIDE.U32 R92, R119, 0x8, R92 ;  /* 0x00000008775c7825 */ /* 0x001fc600078e005c */
[----:B------:R-:W-:Y:S01]  /*7530*/  @P6 SHF.R.U32.HI R88, RZ, 0x10, R89 ;  /* 0x00000010ff586819 */ /* 0x000fe20000011659 */
[----:B------:R-:W-:Y:S01]  /*7540*/  FMUL.FTZ R89, R212, UR12 ;  /* 0x0000000cd4597c20 */ /* 0x000fe20008410000 */
[----:B------:R-:W-:-:S03]  /*7550*/  @P6 HADD2.F32 R90, -RZ, R209.H1_H1 ;  /* 0x300000d1ff5a6230 */ /* 0x000fc60000004100 */
[----:B------:R-:W-:Y:S01]  /*7560*/  FMUL.FTZ R89, R89, UR22 ;  /* 0x0000001659597c20 */ /* 0x000fe20008410000 */
[----:B------:R-:W-:-:S03]  /*7570*/  @P6 HADD2.F32 R88, -RZ, R88.H0_H0 ;  /* 0x20000058ff586230 */ /* 0x000fc60000004100 */
[----:B------:R-:W-:Y:S02]  /*7580*/  @P6 FMUL.FTZ R103, R90, R89 ;  /* 0x000000595a676220 */ /* 0x000fe40000410000 */
[----:B------:R-:W0:Y:S01]  /*7590*/  LDC.64 R90, c[0x0][0x468] ;  /* 0x00011a00ff5a7b82 */ /* 0x000e220000000a00 */
[----:B------:R-:W-:Y:S02]  /*75a0*/  @P6 FMUL.FTZ R98, R89, R88 ;  /* 0x0000005859626220 */ /* 0x000fe40000410000 */
[----:B------:R1:W2:Y:S02]  /*75b0*/  F2F.F16.F32 R88, R95 ;  /* 0x0000005f00587304 */ /* 0x0002a40000200800 */
[----:B------:R-:W-:-:S06]  /*75c0*/  FADD.FTZ R7, R7, R98 ;  /* 0x0000006207077221 */ /* 0x000fcc0000010000 */
[----:B------:R-:W3:Y:S01]  /*75d0*/  F2F.F16.F32 R103, R103 ;  /* 0x0000006700677304 */ /* 0x000ee20000200800 */
[----:B-1----:R-:W-:-:S03]  /*75e0*/  IMAD.WIDE.U32 R94, R101, 0x10000, RZ ;  /* 0x00010000655e7825 */ /* 0x002fc600078e00ff */
[----:B------:R-:W-:Y:S01]  /*75f0*/  LOP3.LUT R94, R94, R217, RZ, 0xfc, !PT ;  /* 0x000000d95e5e7212 */ /* 0x000fe200078efcff */
[----:B--2---:R-:W-:-:S05]  /*7600*/  IMAD.WIDE.U32 R88, R88, 0x10000, RZ ;  /* 0x0001000058587825 */ /* 0x004fca00078e00ff */
[----:B------:R-:W-:Y:S01]  /*7610*/  LOP3.LUT R89, R89, R211, R210, 0xfe, !PT ;  /* 0x000000d359597212 */ /* 0x000fe200078efed2 */
[----:B0-----:R-:W-:Y:S01]  /*7620*/  IMAD.WIDE.U32 R90, R119, 0x8, R90 ;  /* 0x00000008775a7825 */ /* 0x001fe200078e005a */
[----:B------:R-:W-:Y:S02]  /*7630*/  LOP3.LUT R88, R88, R215, RZ, 0xfc, !PT ;  /* 0x000000d758587212 */ /* 0x000fe400078efcff */
[----:B---3--:R-:W-:-:S03]  /*7640*/  SHF.L.U32 R213, R103, 0x10, RZ ;  /* 0x0000001067d57819 */ /* 0x008fc600000006ff */
[----:B------:R0:W-:Y:S01]  /*7650*/  STG.E.64 desc[UR14][R92.64], R88 ;  /* 0x000000585c007986 */ /* 0x0001e2000c101b0e */
[----:B------:R-:W-:-:S05]  /*7660*/  LOP3.LUT R95, R95, R213, R102, 0xfe, !PT ;  /* 0x000000d55f5f7212 */ /* 0x000fca00078efe66 */
[----:B------:R0:W-:Y:S01]  /*7670*/  STG.E.64 desc[UR14][R90.64], R94 ;  /* 0x0000005e5a007986 */ /* 0x0001e2000c101b0e */
[----:B------:R-:W-:Y:S05]  /*7680*/  BRA `(.L_x_2324) ;  /* 0x00000048009c7947 */ /* 0x000fea0003800000 */
.L_x_2310:
        /* <DEDUP_REMOVED lines=13> */
[----:B------:R-:W-:Y:S01]  /*7760*/  MOV R95, RZ ;  /* 0x000000ff005f7202 */ /* 0x000fe20000000f00 */
[----:B------:R-:W-:Y:S02]  /*7770*/  HADD2.F32 R90, -RZ, R90.H0_H0 ;  /* 0x2000005aff5a7230 */ /* 0x000fe40000004100 */
[----:B------:R-:W-:-:S04]  /*7780*/  FADD.FTZ R91, R122, -R91 ;  /* 0x8000005b7a5b7221 */ /* 0x000fc80000010000 */
[----:B------:R-:W-:-:S04]  /*7790*/  FFMA.FTZ R90, R91, UR23, R90 ;  /* 0x000000175b5a7c23 */ /* 0x000fc8000801005a */
[----:B------:R-:W-:Y:S01]  /*77a0*/  FMUL.FTZ R90, R90, UR12 ;  /* 0x0000000c5a5a7c20 */ /* 0x000fe20008410000 */
[----:B------:R-:W-:-:S03]  /*77b0*/  @P6 HADD2.F32 R94, -RZ, R196.H0_H0 ;  /* 0x200000c4ff5e6230 */ /* 0x000fc60000004100 */
[----:B------:R-:W-:-:S04]  /*77c0*/  FMUL.FTZ R97, R90, UR22 ;  /* 0x000000165a617c20 */ /* 0x000fc80008410000 */
[----:B------:R-:W-:Y:S01]  /*77d0*/  @P6 FMUL.FTZ R95, R94, R97 ;  /* 0x000000615e5f6220 */ /* 0x000fe20000410000 */
[----:B------:R-:W-:-:S05]  /*77e0*/  FFMA.FTZ R94, R126, UR4, R92 ;  /* 0x000000047e5e7c23 */ /* 0x000fca000801005c */
[----:B------:R-:W-:Y:S01]  /*77f0*/  F2F.F16.F32 R95, R95 ;  /* 0x0000005f005f7304 */ /* 0x000fe20000200800 */
[----:B--2---:R-:W-:-:S05]  /*7800*/  @P6 MOV R91, R88 ;  /* 0x00000058005b6202 */ /* 0x004fca0000000f00 */
[----:B------:R-:W-:Y:S02]  /*7810*/  @P6 HADD2.F32 R90, -RZ, R91.H0_H0 ;  /* 0x2000005bff5a6230 */ /* 0x000fe40000004100 */
[----:B------:R-:W-:Y:S01]  /*7820*/  FADD.FTZ R91, R123, -R94 ;  /* 0x8000005e7b5b7221 */ /* 0x000fe20000010000 */
[----:B------:R-:W-:Y:S02]  /*7830*/  HFMA2 R94, -RZ, RZ, 0, 0 ;  /* 0x00000000ff5e7431 */ /* 0x000fe400000001ff */
[----:B------:R-:W-:Y:S01]  /*7840*/  @P6 FMUL.FTZ R93, R97, R90 ;  /* 0x0000005a615d6220 */ /* 0x000fe20000410000 */
[----:B------:R-:W-:Y:S02]  /*7850*/  LOP3.LUT P6, RZ, R120, 0xff00, RZ, 0xc0, !PT ;  /* 0x0000ff0078ff7812 */ /* 0x000fe400078cc0ff */
[----:B------:R-:W-:Y:S02]  /*7860*/  CS2R R96, SRZ ;  /* 0x0000000000607805 */ /* 0x000fe4000001ff00 */
[----:B------:R-:W-:Y:S01]  /*7870*/  SHF.R.U64 R90, R116, 0x10, R117 ;  /* 0x00000010745a7819 */ /* 0x000fe20000001275 */
[----:B------:R-:W-:-:S04]  /*7880*/  FADD.FTZ R28, R28, R93 ;  /* 0x0000005d1c1c7221 */ /* 0x000fc80000010000 */
[----:B------:R-:W-:-:S05]  /*7890*/  HADD2.F32 R90, -RZ, R90.H0_H0 ;  /* 0x2000005aff5a7230 */ /* 0x000fca0000004100 */
[----:B------:R-:W-:Y:S01]  /*78a0*/  FFMA.FTZ R90, R91, UR23, R90 ;  /* 0x000000175b5a7c23 */ /* 0x000fe2000801005a */
[----:B------:R-:W-:Y:S01]  /*78b0*/  @P6 SHF.R.U64 R88, R88, 0x10, R89 ;  /* 0x0000001058586819 */ /* 0x000fe20000001259 */
[----:B------:R-:W-:Y:S02]  /*78c0*/  @P6 HADD2.F32 R98, -RZ, R196.H1_H1 ;  /* 0x300000c4ff626230 */ /* 0x000fe40000004100 */
[----:B------:R-:W-:Y:S02]  /*78d0*/  FMUL.FTZ R90, R90, UR12 ;  /* 0x0000000c5a5a7c20 */ /* 0x000fe40008410000 */
[----:B------:R-:W-:Y:S02]  /*78e0*/  @P6 HADD2.F32 R88, -RZ, R88.H0_H0 ;  /* 0x20000058ff586230 */ /* 0x000fe40000004100 */
[----:B------:R-:W-:-:S04]  /*78f0*/  FMUL.FTZ R91, R90, UR22 ;  /* 0x000000165a5b7c20 */ /* 0x000fc80008410000 */
[----:B------:R-:W-:Y:S01]  /*7900*/  @P6 FMUL.FTZ R94, R91, R88 ;  /* 0x000000585b5e6220 */ /* 0x000fe20000410000 */
[----:B------:R-:W-:Y:S01]  /*7910*/  @P6 FMUL.FTZ R96, R98, R91 ;  /* 0x0000005b62606220 */ /* 0x000fe20000410000 */
[----:B------:R-:W-:Y:S01]  /*7920*/  MOV R88, R117 ;  /* 0x0000007500587202 */ /* 0x000fe20000000f00 */
[----:B------:R-:W-:Y:S01]  /*7930*/  FFMA.FTZ R91, R121, UR4, R92 ;  /* 0x00000004795b7c23 */ /* 0x000fe2000801005c */
[----:B------:R-:W-:Y:S02]  /*7940*/  LOP3.LUT P6, RZ, R120, 0xff0000, RZ, 0xc0, !PT ;  /* 0x00ff000078ff7812 */ /* 0x000fe400078cc0ff */
[----:B------:R-:W-:Y:S01]  /*7950*/  CS2R R98, SRZ ;  /* 0x0000000000627805 */ /* 0x000fe2000001ff00 */
[----:B------:R-:W-:Y:S01]  /*7960*/  FADD.FTZ R29, R29, R94 ;  /* 0x0000005e1d1d7221 */ /* 0x000fe20000010000 */
[----:B------:R-:W-:Y:S02]  /*7970*/  HADD2.F32 R88, -RZ, R88.H0_H0 ;  /* 0x20000058ff587230 */ /* 0x000fe40000004100 */
[----:B------:R-:W-:-:S04]  /*7980*/  FADD.FTZ R91, R124, -R91 ;  /* 0x8000005b7c5b7221 */ /* 0x000fc80000010000 */
[----:B------:R-:W-:-:S04]  /*7990*/  FFMA.FTZ R88, R91, UR23, R88 ;  /* 0x000000175b587c23 */ /* 0x000fc80008010058 */
[----:B------:R-:W-:Y:S01]  /*79a0*/  FMUL.FTZ R88, R88, UR12 ;  /* 0x0000000c58587c20 */ /* 0x000fe20008410000 */
[----:B------:R-:W-:Y:S01]  /*79b0*/  @P6 MOV R90, R89 ;  /* 0x00000059005a6202 */ /* 0x000fe20000000f00 */
[----:B------:R-:W-:Y:S02]  /*79c0*/  @P6 HADD2.F32 R100, -RZ, R197.H0_H0 ;  /* 0x200000c5ff646230 */ /* 0x000fe40000004100 */
[----:B------:R-:W-:Y:S02]  /*79d0*/  FMUL.FTZ R91, R88, UR22 ;  /* 0x00000016585b7c20 */ /* 0x000fe40008410000 */
[----:B------:R-:W-:Y:S02]  /*79e0*/  @P6 HADD2.F32 R88, -RZ, R90.H0_H0 ;  /* 0x2000005aff586230 */ /* 0x000fe40000004100 */
[----:B------:R-:W-:Y:S01]  /*79f0*/  FFMA.FTZ R90, R128, UR4, R92 ;  /* 0x00000004805a7c23 */ /* 0x000fe2000801005c */
[----:B------:R-:W-:Y:S01]  /*7a00*/  @P6 FMUL.FTZ R98, R100, R91 ;  /* 0x0000005b64626220 */ /* 0x000fe20000410000 */
[----:B------:R-:W-:-:S02]  /*7a10*/  HFMA2 R100, -RZ, RZ, 0, 0 ;  /* 0x00000000ff647431 */ /* 0x000fc400000001ff */
[----:B------:R-:W-:Y:S01]  /*7a20*/  @P6 FMUL.FTZ R97, R91, R88 ;  /* 0x000000585b616220 */ /* 0x000fe20000410000 */
[----:B------:R-:W-:Y:S01]  /*7a30*/  SHF.R.U32.HI R88, RZ, 0x10, R117 ;  /* 0x00000010ff587819 */ /* 0x000fe20000011675 */
[----:B------:R-:W-:Y:S01]  /*7a40*/  FADD.FTZ R91, R125, -R90 ;  /* 0x8000005a7d5b7221 */ /* 0x000fe20000010000 */
[----:B------:R-:W-:Y:S01]  /*7a50*/  ISETP.GE.U32.AND P6, PT, R120, 0x1000000, PT ;  /* 0x010000007800780c */ /* 0x000fe20003fc6070 */
[----:B------:R-:W-:Y:S01]  /*7a60*/  F2F.F16.F32 R98, R98 ;  /* 0x0000006200627304 */ /* 0x000fe20000200800 */
[----:B------:R-:W-:Y:S01]  /*7a70*/  FADD.FTZ R30, R30, R97 ;  /* 0x000000611e1e7221 */ /* 0x000fe20000010000 */
[----:B------:R-:W-:-:S05]  /*7a80*/  HADD2.F32 R88, -RZ, R88.H0_H0 ;  /* 0x20000058ff587230 */ /* 0x000fca0000004100 */
[----:B------:R-:W-:-:S04]  /*7a90*/  FFMA.FTZ R88, R91, UR23, R88 ;  /* 0x000000175b587c23 */ /* 0x000fc80008010058 */
[----:B------:R-:W-:Y:S01]  /*7aa0*/  FMUL.FTZ R88, R88, UR12 ;  /* 0x0000000c58587c20 */ /* 0x000fe20008410000 */
[----:B------:R-:W-:Y:S01]  /*7ab0*/  @P6 SHF.R.U32.HI R89, RZ, 0x10, R89 ;  /* 0x00000010ff596819 */ /* 0x000fe20000011659 */
[----:B------:R-:W-:Y:S02]  /*7ac0*/  @P6 HADD2.F32 R90, -RZ, R197.H1_H1 ;  /* 0x300000c5ff5a6230 */ /* 0x000fe40000004100 */
[----:B------:R-:W-:Y:S02]  /*7ad0*/  FMUL.FTZ R91, R88, UR22 ;  /* 0x00000016585b7c20 */ /* 0x000fe40008410000 */
[----:B------:R-:W-:Y:S02]  /*7ae0*/  @P6 HADD2.F32 R88, -RZ, R89.H0_H0 ;  /* 0x20000059ff586230 */ /* 0x000fe40000004100 */
[----:B------:R-:W-:Y:S02]  /*7af0*/  @P6 FMUL.FTZ R99, R90, R91 ;  /* 0x0000005b5a636220 */ /* 0x000fe40000410000 */
[----:B------:R-:W0:Y:S01]  /*7b00*/  F2F.F16.F32 R90, R96 ;  /* 0x00000060005a7304 */ /* 0x000e220000200800 */
[----:B------:R-:W-:-:S02]  /*7b10*/  @P6 FMUL.FTZ R100, R91, R88 ;  /* 0x000000585b646220 */ /* 0x000fc40000410000 */
[----:B------:R-:W1:Y:S02]  /*7b20*/  LDC.64 R88, c[0x0][0x468] ;  /* 0x00011a00ff587b82 */ /* 0x000e640000000a00 */
[----:B------:R-:W-:-:S03]  /*7b30*/  FADD.FTZ R31, R31, R100 ;  /* 0x000000641f1f7221 */ /* 0x000fc60000010000 */
        /* <DEDUP_REMOVED lines=8> */
.L_x_2339:
[----:B------:R-:W-:Y:S05]  /*7bc0*/  BSYNC.RECONVERGENT B1 ;  /* 0x0000000000017941 */ /* 0x000fea0003800200 */
.L_x_2338:
        /* <DEDUP_REMOVED lines=66> */
[----:B------:R-:W-:-:S03]  /*7ff0*/  @P6 FMUL.FTZ R99, R90, R91 ;  /* 0x0000005b5a636220 */ /* 0x000fc60000410000 */
[----:B------:R-:W-:Y:S02]  /*8000*/  @P6 FMUL.FTZ R100, R91, R88 ;  /* 0x000000585b646220 */ /* 0x000fe40000410000 */
[----:B------:R-:W0:Y:S01]  /*8010*/  LDC.64 R90, c[0x0][0x468] ;  /* 0x00011a00ff5a7b82 */ /* 0x000e220000000a00 */
[----:B------:R-:W1:Y:S01]  /*8020*/  F2F.F16.F32 R88, R96 ;  /* 0x0000006000587304 */ /* 0x000e620000200800 */
[----:B------:R-:W-:-:S07]  /*8030*/  FADD.FTZ R27, R27, R100 ;  /* 0x000000641b1b7221 */ /* 0x000fce0000010000 */
[----:B------:R-:W2:Y:S01]  /*8040*/  F2F.F16.F32 R99, R99 ;  /* 0x0000006300637304 */ /* 0x000ea20000200800 */
[----:B-1----:R-:W-:-:S03]  /*8050*/  IMAD.WIDE.U32 R88, R88, 0x10000, RZ ;  /* 0x0001000058587825 */ /* 0x002fc600078e00ff */
[----:B------:R-:W-:Y:S02]  /*8060*/  LOP3.LUT R88, R88, R95, RZ, 0xfc, !PT ;  /* 0x0000005f58587212 */ /* 0x000fe400078efcff */
[----:B--2---:R-:W-:Y:S01]  /*8070*/  SHF.L.U32 R101, R99, 0x10, RZ ;  /* 0x0000001063657819 */ /* 0x004fe200000006ff */
[C---:B0-----:R-:W-:Y:S01]  /*8080*/  IMAD.WIDE.U32 R90, R119.reuse, 0x8, R90 ;  /* 0x00000008775a7825 */ /* 0x041fe200078e005a */
[----:B------:R-:W-:Y:S02]  /*8090*/  IADD3 R119, PT, PT, R119, 0x100, RZ ;  /* 0x0000010077777810 */ /* 0x000fe40007ffe0ff */
[----:B------:R-:W-:-:S05]  /*80a0*/  LOP3.LUT R89, R89, R101, R98, 0xfe, !PT ;  /* 0x0000006559597212 */ /* 0x000fca00078efe62 */
[----:B------:R1:W-:Y:S02]  /*80b0*/  STG.E.64 desc[UR14][R90.64], R88 ;  /* 0x000000585a007986 */ /* 0x0003e4000c101b0e */
.L_x_2341:
[----:B------:R-:W-:Y:S05]  /*80c0*/  BSYNC.RECONVERGENT B1 ;  /* 0x0000000000017941 */ /* 0x000fea0003800200 */
.L_x_2340:
        /* <DEDUP_REMOVED lines=50> */
[----:B------:R-:W-:Y:S01]  /*83f0*/  @P6 FMUL.FTZ R98, R100, R91 ;  /* 0x0000005b64626220 */ /* 0x000fe20000410000 */
[----:B------:R-:W-:Y:S02]  /*8400*/  HFMA2 R100, -RZ, RZ, 0, 0 ;  /* 0x00000000ff647431 */ /* 0x000fe400000001ff */
[----:B------:R-:W-:Y:S01]  /*8410*/  @P6 FMUL.FTZ R97, R91, R88 ;  /* 0x000000585b616220 */ /* 0x000fe20000410000 */
[----:B------:R-:W-:Y:S01]  /*8420*/  SHF.R.U32.HI R88, RZ, 0x10, R113 ;  /* 0x00000010ff587819 */ /* 0x000fe20000011671 */
[----:B------:R-:W-:Y:S01]  /*8430*/  FFMA.FTZ R91, R146, UR4, R92 ;  /* 0x00000004925b7c23 */ /* 0x000fe2000801005c */
[----:B------:R-:W-:Y:S01]  /*8440*/  ISETP.GE.U32.AND P6, PT, R137, 0x1000000, PT ;  /* 0x010000008900780c */ /* 0x000fe20003fc6070 */
[----:B------:R-:W-:Y:S01]  /*8450*/  F2F.F16.F32 R98, R98 ;  /* 0x0000006200627304 */ /* 0x000fe20000200800 */
[----:B------:R-:W-:Y:S01]  /*8460*/  FADD.FTZ R22, R22, R97 ;  /* 0x0000006116167221 */ /* 0x000fe20000010000 */
[----:B------:R-:W-:-:S02]  /*8470*/  HADD2.F32 R88, -RZ, R88.H0_H0 ;  /* 0x20000058ff587230 */ /* 0x000fc40000004100 */
[----:B------:R-:W-:-:S04]  /*8480*/  FADD.FTZ R91, R144, -R91 ;  /* 0x8000005b905b7221 */ /* 0x000fc80000010000 */
        /* <DEDUP_REMOVED lines=19> */
.L_x_2343:
[----:B------:R-:W-:Y:S05]  /*85c0*/  BSYNC.RECONVERGENT B1 ;  /* 0x0000000000017941 */ /* 0x000fea0003800200 */
.L_x_2342:
        /* <DEDUP_REMOVED lines=79> */
.L_x_2345:
[----:B------:R-:W-:Y:S05]  /*8ac0*/  BSYNC.RECONVERGENT B1 ;  /* 0x0000000000017941 */ /* 0x000fea0003800200 */
.L_x_2344:
        /* <DEDUP_REMOVED lines=79> */
.L_x_2347:
[----:B------:R-:W-:Y:S05]  /*8fc0*/  BSYNC.RECONVERGENT B1 ;  /* 0x0000000000017941 */ /* 0x000fea0003800200 */
.L_x_2346:
        /* <DEDUP_REMOVED lines=79> */
.L_x_2349:
[----:B------:R-:W-:Y:S05]  /*94c0*/  BSYNC.RECONVERGENT B1 ;  /* 0x0000000000017941 */ /* 0x000fea0003800200 */
.L_x_2348:
        /* <DEDUP_REMOVED lines=16> */
[----:B------:R-:W-:-:S05]  /*95d0*/  HFMA2 R94, -RZ, RZ, 0, 0 ;  /* 0x00000000ff5e7431 */ /* 0x000fca00000001ff */
[----:B------:R-:W-:Y:S01]  /*95e0*/  F2F.F16.F32 R95, R95 ;  /* 0x0000005f005f7304 */ /* 0x000fe20000200800 */
[----:B--2---:R-:W-:-:S05]  /*95f0*/  @P6 MOV R91, R88 ;  /* 0x00000058005b6202 */ /* 0x004fca0000000f00 */
[----:B------:R-:W-:Y:S02]  /*9600*/  @P6 HADD2.F32 R90, -RZ, R91.H0_H0 ;  /* 0x2000005bff5a6230 */ /* 0x000fe40000004100 */
[----:B------:R-:W-:-:S03]  /*9610*/  FFMA.FTZ R91, R180, UR4, R92 ;  /* 0x00000004b45b7c23 */ /* 0x000fc6000801005c */
[----:B------:R-:W-:Y:S01]  /*9620*/  @P6 FMUL.FTZ R93, R97, R90 ;  /* 0x0000005a615d6220 */ /* 0x000fe20000410000 */
[----:B------:R-:W-:Y:S01]  /*9630*/  LOP3.LUT P6, RZ, R173, 0xff00, RZ, 0xc0, !PT ;  /* 0x0000ff00adff7812 */ /* 0x000fe200078cc0ff */
[----:B------:R-:W-:Y:S01]  /*9640*/  FADD.FTZ R91, R178, -R91 ;  /* 0x8000005bb25b7221 */ /* 0x000fe20000010000 */
[----:B------:R-:W-:Y:S02]  /*9650*/  SHF.R.U64 R90, R104, 0x10, R105 ;  /* 0x00000010685a7819 */ /* 0x000fe40000001269 */
[----:B------:R-:W-:Y:S01]  /*9660*/  CS2R R96, SRZ ;  /* 0x0000000000607805 */ /* 0x000fe2000001ff00 */
[----:B------:R-:W-:Y:S02]  /*9670*/  FADD.FTZ R4, R4, R93 ;  /* 0x0000005d04047221 */ /* 0x000fe40000010000 */
        /* <DEDUP_REMOVED lines=10> */
[--C-:B------:R-:W-:Y:S01]  /*9720*/  FFMA.FTZ R91, R177, UR4, R92.reuse ;  /* 0x00000004b15b7c23 */ /* 0x100fe2000801005c */
[----:B------:R-:W-:Y:S02]  /*9730*/  LOP3.LUT P6, RZ, R173, 0xff0000, RZ, 0xc0, !PT ;  /* 0x00ff0000adff7812 */ /* 0x000fe400078cc0ff */
[----:B------:R-:W-:Y:S01]  /*9740*/  CS2R R98, SRZ ;  /* 0x0000000000627805 */ /* 0x000fe2000001ff00 */
[----:B------:R-:W-:Y:S01]  /*9750*/  FFMA.FTZ R92, R182, UR4, R92 ;  /* 0x00000004b65c7c23 */ /* 0x000fe2000801005c */
[----:B------:R-:W-:Y:S02]  /*9760*/  HADD2.F32 R88, -RZ, R88.H0_H0 ;  /* 0x20000058ff587230 */ /* 0x000fe40000004100 */
[----:B------:R-:W-:Y:S01]  /*9770*/  FADD.FTZ R91, R176, -R91 ;  /* 0x8000005bb05b7221 */ /* 0x000fe20000010000 */
[----:B------:R-:W-:-:S03]  /*9780*/  FADD.FTZ R5, R5, R94 ;  /* 0x0000005e05057221 */ /* 0x000fc60000010000 */
[----:B------:R-:W-:-:S04]  /*9790*/  FFMA.FTZ R88, R91, UR23, R88 ;  /* 0x000000175b587c23 */ /* 0x000fc80008010058 */
[----:B------:R-:W-:Y:S01]  /*97a0*/  FMUL.FTZ R88, R88, UR12 ;  /* 0x0000000c58587c20 */ /* 0x000fe20008410000 */
[----:B------:R-:W-:Y:S01]  /*97b0*/  @P6 MOV R90, R89 ;  /* 0x00000059005a6202 */ /* 0x000fe20000000f00 */
[----:B------:R-:W-:Y:S02]  /*97c0*/  @P6 HADD2.F32 R100, -RZ, R209.H0_H0 ;  /* 0x200000d1ff646230 */ /* 0x000fe40000004100 */
[----:B------:R-:W-:Y:S02]  /*97d0*/  FMUL.FTZ R91, R88, UR22 ;  /* 0x00000016585b7c20 */ /* 0x000fe40008410000 */
[----:B------:R-:W-:Y:S02]  /*97e0*/  @P6 HADD2.F32 R88, -RZ, R90.H0_H0 ;  /* 0x2000005aff586230 */ /* 0x000fe40000004100 */
[----:B------:R-:W-:-:S03]  /*97f0*/  @P6 FMUL.FTZ R98, R100, R91 ;  /* 0x0000005b64626220 */ /* 0x000fc60000410000 */
[----:B------:R-:W-:Y:S01]  /*9800*/  @P6 FMUL.FTZ R97, R91, R88 ;  /* 0x000000585b616220 */ /* 0x000fe20000410000 */
[----:B------:R-:W-:Y:S01]  /*9810*/  SHF.R.U32.HI R88, RZ, 0x10, R105 ;  /* 0x00000010ff587819 */ /* 0x000fe20000011669 */
[----:B------:R-:W-:Y:S01]  /*9820*/  FADD.FTZ R91, R179, -R92 ;  /* 0x8000005cb35b7221 */ /* 0x000fe20000010000 */
[----:B------:R-:W-:Y:S01]  /*9830*/  ISETP.GE.U32.AND P6, PT, R173, 0x1000000, PT ;  /* 0x01000000ad00780c */ /* 0x000fe20003fc6070 */
[----:B------:R-:W-:Y:S01]  /*9840*/  HFMA2 R92, -RZ, RZ, 0, 0 ;  /* 0x00000000ff5c7431 */ /* 0x000fe200000001ff */
[----:B------:R-:W-:Y:S01]  /*9850*/  F2F.F16.F32 R98, R98 ;  /* 0x0000006200627304 */ /* 0x000fe20000200800 */
[----:B------:R-:W-:Y:S02]  /*9860*/  HADD2.F32 R88, -RZ, R88.H0_H0 ;  /* 0x20000058ff587230 */ /* 0x000fe40000004100 */
[----:B------:R-:W-:-:S03]  /*9870*/  FADD.FTZ R6, R6, R97 ;  /* 0x0000006106067221 */ /* 0x000fc60000010000 */
        /* <DEDUP_REMOVED lines=16> */
[----:B-1----:R-:W-:-:S05]  /*9980*/  IMAD.WIDE.U32 R88, R119, 0x8, R88 ;  /* 0x0000000877587825 */ /* 0x002fca00078e0058 */
[----:B------:R0:W-:Y:S01]  /*9990*/  STG.E.64 desc[UR14][R88.64], R90 ;  /* 0x0000005a58007986 */ /* 0x0001e2000c101b0e */
[----:B------:R-:W-:Y:S05]  /*99a0*/  BRA `(.L_x_2324) ;  /* 0x0000002400d47947 */ /* 0x000fea0003800000 */
.L_x_2337:
        /* <DEDUP_REMOVED lines=12> */
[----:B------:R-:W-:Y:S01]  /*9a70*/  CS2R R98, SRZ ;  /* 0x0000000000627805 */ /* 0x000fe2000001ff00 */
[----:B------:R-:W-:Y:S01]  /*9a80*/  HADD2.F32 R96, -RZ, R90.H0_H0 ;  /* 0x2000005aff607230 */ /* 0x000fe20000004100 */
[----:B------:R-:W-:Y:S02]  /*9a90*/  MOV R102, RZ ;  /* 0x000000ff00667202 */ /* 0x000fe40000000f00 */
[----:B------:R-:W-:-:S02]  /*9aa0*/  CS2R R210, SRZ ;  /* 0x0000000000d27805 */ /* 0x000fc4000001ff00 */
[----:B------:R-:W-:Y:S01]  /*9ab0*/  FFMA.FTZ R96, R91, UR23, R96 ;  /* 0x000000175b607c23 */ /* 0x000fe20008010060 */
[----:B------:R-:W-:-:S03]  /*9ac0*/  @P6 HADD2.F32 R94, -RZ, R196.H0_H0 ;  /* 0x200000c4ff5e6230 */ /* 0x000fc60000004100 */
[----:B------:R-:W-:Y:S01]  /*9ad0*/  FMUL.FTZ R91, R96, UR12 ;  /* 0x0000000c605b7c20 */ /* 0x000fe20008410000 */
[----:B------:R-:W-:Y:S03]  /*9ae0*/  F2F.F16.F32 R103, R96 ;  /* 0x0000006000677304 */ /* 0x000fe60000200800 */
[----:B------:R-:W-:-:S04]  /*9af0*/  FMUL.FTZ R91, R91, UR22 ;  /* 0x000000165b5b7c20 */ /* 0x000fc80008410000 */
[----:B------:R-:W-:-:S06]  /*9b00*/  @P6 FMUL.FTZ R101, R94, R91 ;  /* 0x0000005b5e656220 */ /* 0x000fcc0000410000 */
[----:B------:R-:W-:Y:S01]  /*9b10*/  F2F.F16.F32 R101, R101 ;  /* 0x0000006500657304 */ /* 0x000fe20000200800 */
[----:B--2---:R-:W-:-:S05]  /*9b20*/  @P6 MOV R90, R88 ;  /* 0x00000058005a6202 */ /* 0x004fca0000000f00 */
[----:B------:R-:W-:-:S05]  /*9b30*/  @P6 HADD2.F32 R90, -RZ, R90.H0_H0 ;  /* 0x2000005aff5a6230 */ /* 0x000fca0000004100 */
[----:B------:R-:W-:Y:S01]  /*9b40*/  @P6 FMUL.FTZ R93, R91, R90 ;  /* 0x0000005a5b5d6220 */ /* 0x000fe20000410000 */
[----:B------:R-:W-:Y:S01]  /*9b50*/  LOP3.LUT P6, RZ, R120, 0xff00, RZ, 0xc0, !PT ;  /* 0x0000ff0078ff7812 */ /* 0x000fe200078cc0ff */
[----:B------:R-:W-:Y:S01]  /*9b60*/  FFMA.FTZ R90, R126, UR4, R92 ;  /* 0x000000047e5a7c23 */ /* 0x000fe2000801005c */
[----:B------:R-:W-:Y:S01]  /*9b70*/  SHF.R.U64 R91, R116, 0x10, R117 ;  /* 0x00000010745b7819 */ /* 0x000fe20000001275 */
[----:B------:R-:W-:Y:S02]  /*9b80*/  FADD.FTZ R28, R28, R93 ;  /* 0x0000005d1c1c7221 */ /* 0x000fe40000010000 */
[----:B------:R-:W-:Y:S02]  /*9b90*/  FADD.FTZ R90, R123, -R90 ;  /* 0x8000005a7b5a7221 */ /* 0x000fe40000010000 */
        /* <DEDUP_REMOVED lines=11> */
[----:B------:R-:W-:Y:S01]  /*9c50*/  LOP3.LUT P6, RZ, R120, 0xff0000, RZ, 0xc0, !PT ;  /* 0x00ff000078ff7812 */ /* 0x000fe200078cc0ff */
[----:B------:R-:W-:Y:S02]  /*9c60*/  FADD.FTZ R29, R29, R98 ;  /* 0x000000621d1d7221 */ /* 0x000fe40000010000 */
[----:B------:R-:W-:Y:S02]  /*9c70*/  HADD2.F32 R88, -RZ, R88.H0_H0 ;  /* 0x20000058ff587230 */ /* 0x000fe40000004100 */
[----:B------:R-:W-:Y:S01]  /*9c80*/  FADD.FTZ R91, R124, -R91 ;  /* 0x8000005b7c5b7221 */ /* 0x000fe20000010000 */
[----:B------:R-:W-:Y:S03]  /*9c90*/  F2F.F16.F32 R102, R102 ;  /* 0x0000006600667304 */ /* 0x000fe60000200800 */
[----:B------:R-:W-:-:S04]  /*9ca0*/  FFMA.FTZ R212, R91, UR23, R88 ;  /* 0x000000175bd47c23 */ /* 0x000fc80008010058 */
[----:B------:R-:W-:Y:S01]  /*9cb0*/  FMUL.FTZ R88, R212, UR12 ;  /* 0x0000000cd4587c20 */ /* 0x000fe20008410000 */
[----:B------:R-:W-:Y:S01]  /*9cc0*/  @P6 MOV R90, R89 ;  /* 0x00000059005a6202 */ /* 0x000fe20000000f00 */
[----:B------:R-:W-:Y:S01]  /*9cd0*/  @P6 HADD2.F32 R94, -RZ, R197.H0_H0 ;  /* 0x200000c5ff5e6230 */ /* 0x000fe20000004100 */
[----:B------:R-:W-:Y:S01]  /*9ce0*/  F2F.F16.F32 R212, R212 ;  /* 0x000000d400d47304 */ /* 0x000fe20000200800 */
[----:B------:R-:W-:Y:S02]  /*9cf0*/  FMUL.FTZ R91, R88, UR22 ;  /* 0x00000016585b7c20 */ /* 0x000fe40008410000 */
[----:B------:R-:W-:Y:S01]  /*9d00*/  @P6 HADD2.F32 R88, -RZ, R90.H0_H0 ;  /* 0x2000005aff586230 */ /* 0x000fe20000004100 */
[----:B------:R-:W-:Y:S01]  /*9d10*/  SHF.R.U32.HI R90, RZ, 0x10, R117 ;  /* 0x00000010ff5a7819 */ /* 0x000fe20000011675 */
[----:B------:R-:W-:Y:S02]  /*9d20*/  @P6 FMUL.FTZ R210, R94, R91 ;  /* 0x0000005b5ed26220 */ /* 0x000fe40000410000 */
[----:B------:R-:W0:Y:S01]  /*9d30*/  LDC.64 R94, c[0x0][0x478] ;  /* 0x00011e00ff5e7b82 */ /* 0x000e220000000a00 */
[----:B------:R-:W-:Y:S01]  /*9d40*/  @P6 FMUL.FTZ R99, R91, R88 ;  /* 0x000000585b636220 */ /* 0x000fe20000410000 */
[----:B------:R-:W-:Y:S01]  /*9d50*/  ISETP.GE.U32.AND P6, PT, R120, 0x1000000, PT ;  /* 0x010000007800780c */ /* 0x000fe20003fc6070 */
[----:B------:R-:W-:Y:S01]  /*9d60*/  FFMA.FTZ R88, R128, UR4, R92 ;  /* 0x0000000480587c23 */ /* 0x000fe2000801005c */
[----:B------:R-:W-:Y:S01]  /*9d70*/  HADD2.F32 R91, -RZ, R90.H0_H0 ;  /* 0x2000005aff5b7230 */ /* 0x000fe20000004100 */
[----:B------:R-:W-:Y:S01]  /*9d80*/  F2F.F16.F32 R210, R210 ;  /* 0x000000d200d27304 */ /* 0x000fe20000200800 */
[----:B------:R-:W-:Y:S01]  /*9d90*/  FADD.FTZ R30, R30, R99 ;  /* 0x000000631e1e7221 */ /* 0x000fe20000010000 */
[----:B------:R-:W-:-:S04]  /*9da0*/  FADD.FTZ R88, R125, -R88 ;  /* 0x800000587d587221 */ /* 0x000fc80000010000 */
[----:B------:R-:W-:-:S04]  /*9db0*/  FFMA.FTZ R214, R88, UR23, R91 ;  /* 0x0000001758d67c23 */ /* 0x000fc8000801005b */
        /* <DEDUP_REMOVED lines=25> */
.L_x_2351:
[----:B------:R-:W-:Y:S05]  /*9f50*/  BSYNC.RECONVERGENT B1 ;  /* 0x0000000000017941 */ /* 0x000fea0003800200 */
.L_x_2350:
[----:B------:R-:W-:Y:S04]  /*9f60*/  BSSY.RECONVERGENT B1, `(.L_x_2352) ;  /* 0x0000059000017945 */ /* 0x000fe80003800200 */
[----:B------:R-:W-:Y:S05]  /*9f70*/  @!P0 BRA `(.L_x_2353) ;  /* 0x00000004005c8947 */ /* 0x000fea0003800000 */
[----:B0-----:R-:W0:Y:S02]  /*9f80*/  LDC.64 R88, c[0x0][0x390] ;  /* 0x0000e400ff587b82 */ /* 0x001e240000000a00 */
        /* <DEDUP_REMOVED lines=86> */
.L_x_2353:
[----:B------:R-:W-:Y:S05]  /*a4f0*/  BSYNC.RECONVERGENT B1 ;  /* 0x0000000000017941 */ /* 0x000fea0003800200 */
.L_x_2352:
[----:B------:R-:W-:Y:S04]  /*a500*/  BSSY.RECONVERGENT B1, `(.L_x_2354) ;  /* 0x0000059000017945 */ /* 0x000fe80003800200 */
[----:B------:R-:W-:Y:S05]  /*a510*/  @!P1 BRA `(.L_x_2355) ;  /* 0x00000004005c9947 */ /* 0x000fea0003800000 */
[----:B01----:R-:W0:Y:S02]  /*a520*/  LDC.64 R88, c[0x0][0x390] ;  /* 0x0000e400ff587b82 */ /* 0x003e240000000a00 */
        /* <DEDUP_REMOVED lines=61> */
[----:B------:R-:W1:Y:S01]  /*a900*/  F2F.F16.F32 R213, R214 ;  /* 0x000000d600d57304 */ /* 0x000e620000200800 */
[----:B------:R-:W-:Y:S01]  /*a910*/  @P6 SHF.R.U32.HI R88, RZ, 0x10, R89 ;  /* 0x00000010ff586819 */ /* 0x000fe20000011659 */
[----:B------:R-:W-:Y:S01]  /*a920*/  FMUL.FTZ R89, R214, UR12 ;  /* 0x0000000cd6597c20 */ /* 0x000fe20008410000 */
[----:B------:R-:W-:-:S03]  /*a930*/  @P6 HADD2.F32 R90, -RZ, R201.H1_H1 ;  /* 0x300000c9ff5a6230 */ /* 0x000fc60000004100 */
[----:B------:R-:W-:Y:S01]  /*a940*/  FMUL.FTZ R89, R89, UR22 ;  /* 0x0000001659597c20 */ /* 0x000fe20008410000 */
[----:B------:R-:W-:Y:S02]  /*a950*/  @P6 HADD2.F32 R88, -RZ, R88.H0_H0 ;  /* 0x20000058ff586230 */ /* 0x000fe40000004100 */
[----:B0-----:R-:W-:-:S04]  /*a960*/  IMAD.WIDE.U32 R94, R119, 0x8, R94 ;  /* 0x00000008775e7825 */ /* 0x001fc800078e005e */
[----:B------:R-:W-:Y:S02]  /*a970*/  @P6 FMUL.FTZ R211, R90, R89 ;  /* 0x000000595ad36220 */ /* 0x000fe40000410000 */
[----:B------:R-:W0:Y:S01]  /*a980*/  LDC.64 R90, c[0x0][0x468] ;  /* 0x00011a00ff5a7b82 */ /* 0x000e220000000a00 */
[----:B------:R-:W-:Y:S02]  /*a990*/  @P6 FMUL.FTZ R100, R89, R88 ;  /* 0x0000005859646220 */ /* 0x000fe40000410000 */
[----:B------:R2:W3:Y:S01]  /*a9a0*/  F2F.F16.F32 R88, R97 ;  /* 0x0000006100587304 */ /* 0x0004e20000200800 */
[----:B-1----:R-:W-:Y:S01]  /*a9b0*/  SHF.L.U32 R213, R213, 0x10, RZ ;  /* 0x00000010d5d57819 */ /* 0x002fe200000006ff */
[----:B------:R-:W-:-:S06]  /*a9c0*/  FADD.FTZ R23, R23, R100 ;  /* 0x0000006417177221 */ /* 0x000fcc0000010000 */
        /* <DEDUP_REMOVED lines=12> */
.L_x_2355:
[----:B------:R-:W-:Y:S05]  /*aa90*/  BSYNC.RECONVERGENT B1 ;  /* 0x0000000000017941 */ /* 0x000fea0003800200 */
.L_x_2354:
[----:B------:R-:W-:Y:S04]  /*aaa0*/  BSSY.RECONVERGENT B1, `(.L_x_2356) ;  /* 0x0000059000017945 */ /* 0x000fe80003800200 */
[----:B------:R-:W-:Y:S05]  /*aab0*/  @!P2 BRA `(.L_x_2357) ;  /* 0x00000004005ca947 */ /* 0x000fea0003800000 */
[----:B012---:R-:W0:Y:S02]  /*aac0*/  LDC.64 R88, c[0x0][0x390] ;  /* 0x0000e400ff587b82 */ /* 0x007e240000000a00 */
        /* <DEDUP_REMOVED lines=86> */
.L_x_2357:
[----:B------:R-:W-:Y:S05]  /*b030*/  BSYNC.RECONVERGENT B1 ;  /* 0x0000000000017941 */ /* 0x000fea0003800200 */
.L_x_2356:
[----:B------:R-:W-:Y:S04]  /*b040*/  BSSY.RECONVERGENT B1, `(.L_x_2358) ;  /* 0x0000059000017945 */ /* 0x000fe80003800200 */
[----:B------:R-:W-:Y:S05]  /*b050*/  @!P3 BRA `(.L_x_2359) ;  /* 0x00000004005cb947 */ /* 0x000fea0003800000 */
[----:B0123--:R-:W0:Y:S02]  /*b060*/  LDC.64 R88, c[0x0][0x390] ;  /* 0x0000e400ff587b82 */ /* 0x00fe240000000a00 */
        /* <DEDUP_REMOVED lines=86> */
.L_x_2359:
[----:B------:R-:W-:Y:S05]  /*b5d0*/  BSYNC.RECONVERGENT B1 ;  /* 0x0000000000017941 */ /* 0x000fea0003800200 */
.L_x_2358:
[----:B------:R-:W-:Y:S04]  /*b5e0*/  BSSY.RECONVERGENT B1, `(.L_x_2360) ;  /* 0x0000059000017945 */ /* 0x000fe80003800200 */
[----:B------:R-:W-:Y:S05]  /*b5f0*/  @!P4 BRA `(.L_x_2361) ;  /* 0x00000004005cc947 */ /* 0x000fea0003800000 */
[----:B01234-:R-:W0:Y:S02]  /*b600*/  LDC.64 R88, c[0x0][0x390] ;  /* 0x0000e400ff587b82 */ /* 0x01fe240000000a00 */
        /* <DEDUP_REMOVED lines=86> */
.L_x_2361:
[----:B------:R-:W-:Y:S05]  /*bb70*/  BSYNC.RECONVERGENT B1 ;  /* 0x0000000000017941 */ /* 0x000fea0003800200 */
.L_x_2360:
        /* <DEDUP_REMOVED lines=10> */
[----:B------:R-:W-:Y:S02]  /*bc20*/  HFMA2 R99, -RZ, RZ, 0, 0 ;  /* 0x00000000ff637431 */ /* 0x000fe400000001ff */
[----:B------:R-:W-:Y:S01]  /*bc30*/  HADD2.F32 R94, -RZ, R90.H0_H0 ;  /* 0x2000005aff5e7230 */ /* 0x000fe20000004100 */
[----:B------:R-:W-:-:S04]  /*bc40*/  CS2R R102, SRZ ;  /* 0x0000000000667805 */ /* 0x000fc8000001ff00 */
[----:B------:R-:W-:Y:S01]  /*bc50*/  FFMA.FTZ R94, R91, UR23, R94 ;  /* 0x000000175b5e7c23 */ /* 0x000fe2000801005e */
[----:B------:R-:W-:-:S03]  /*bc60*/  @P6 HADD2.F32 R96, -RZ, R208.H0_H0 ;  /* 0x200000d0ff606230 */ /* 0x000fc60000004100 */
[----:B------:R-:W-:Y:S01]  /*bc70*/  FMUL.FTZ R91, R94, UR12 ;  /* 0x0000000c5e5b7c20 */ /* 0x000fe20008410000 */
[----:B------:R-:W-:Y:S03]  /*bc80*/  F2F.F16.F32 R215, R94 ;  /* 0x0000005e00d77304 */ /* 0x000fe60000200800 */
        /* <DEDUP_REMOVED lines=23> */
[----:B------:R-:W-:Y:S01]  /*be00*/  LOP3.LUT P6, RZ, R173, 0xff0000, RZ, 0xc0, !PT ;  /* 0x00ff0000adff7812 */ /* 0x000fe200078cc0ff */
[----:B------:R-:W-:Y:S01]  /*be10*/  FFMA.FTZ R92, R182, UR4, R92 ;  /* 0x00000004b65c7c23 */ /* 0x000fe2000801005c */
[----:B------:R-:W-:Y:S01]  /*be20*/  FADD.FTZ R5, R5, R96 ;  /* 0x0000006005057221 */ /* 0x000fe20000010000 */
[----:B------:R-:W-:Y:S02]  /*be30*/  HADD2.F32 R88, -RZ, R88.H0_H0 ;  /* 0x20000058ff587230 */ /* 0x000fe40000004100 */
[----:B------:R-:W-:Y:S01]  /*be40*/  FADD.FTZ R91, R176, -R91 ;  /* 0x8000005bb05b7221 */ /* 0x000fe20000010000 */
[----:B------:R-:W-:Y:S01]  /*be50*/  FADD.FTZ R92, R179, -R92 ;  /* 0x8000005cb35c7221 */ /* 0x000fe20000010000 */
[----:B------:R-:W-:Y:S02]  /*be60*/  F2F.F16.F32 R101, R101 ;  /* 0x0000006500657304 */ /* 0x000fe40000200800 */
[----:B------:R-:W-:-:S04]  /*be70*/  FFMA.FTZ R210, R91, UR23, R88 ;  /* 0x000000175bd27c23 */ /* 0x000fc80008010058 */
[----:B------:R-:W-:Y:S01]  /*be80*/  FMUL.FTZ R88, R210, UR12 ;  /* 0x0000000cd2587c20 */ /* 0x000fe20008410000 */
[----:B------:R-:W-:Y:S01]  /*be90*/  @P6 MOV R90, R89 ;  /* 0x00000059005a6202 */ /* 0x000fe20000000f00 */
[----:B------:R-:W-:Y:S01]  /*bea0*/  @P6 HADD2.F32 R98, -RZ, R209.H0_H0 ;  /* 0x200000d1ff626230 */ /* 0x000fe20000004100 */
[----:B------:R-:W-:Y:S01]  /*beb0*/  F2F.F16.F32 R210, R210 ;  /* 0x000000d200d27304 */ /* 0x000fe20000200800 */
[----:B------:R-:W-:Y:S02]  /*bec0*/  FMUL.FTZ R91, R88, UR22 ;  /* 0x00000016585b7c20 */ /* 0x000fe40008410000 */
[----:B------:R-:W-:Y:S02]  /*bed0*/  @P6 HADD2.F32 R88, -RZ, R90.H0_H0 ;  /* 0x2000005aff586230 */ /* 0x000fe40000004100 */
[----:B------:R-:W-:Y:S01]  /*bee0*/  @P6 FMUL.FTZ R102, R98, R91 ;  /* 0x0000005b62666220 */ /* 0x000fe20000410000 */
[----:B------:R-:W-:Y:S02]  /*bef0*/  MOV R98, RZ ;  /* 0x000000ff00627202 */ /* 0x000fe40000000f00 */
[----:B------:R-:W-:Y:S01]  /*bf00*/  @P6 FMUL.FTZ R99, R91, R88 ;  /* 0x000000585b636220 */ /* 0x000fe20000410000 */
[----:B------:R-:W-:-:S02]  /*bf10*/  SHF.R.U32.HI R88, RZ, 0x10, R105 ;  /* 0x00000010ff587819 */ /* 0x000fc40000011669 */
[----:B------:R-:W-:Y:S01]  /*bf20*/  ISETP.GE.U32.AND P6, PT, R173, 0x1000000, PT ;  /* 0x01000000ad00780c */ /* 0x000fe20003fc6070 */
[----:B------:R-:W-:Y:S01]  /*bf30*/  F2F.F16.F32 R102, R102 ;  /* 0x0000006600667304 */ /* 0x000fe20000200800 */
[----:B------:R-:W-:Y:S01]  /*bf40*/  FADD.FTZ R6, R6, R99 ;  /* 0x0000006306067221 */ /* 0x000fe20000010000 */
[----:B------:R-:W-:-:S05]  /*bf50*/  HADD2.F32 R91, -RZ, R88.H0_H0 ;  /* 0x20000058ff5b7230 */ /* 0x000fca0000004100 */
[----:B------:R-:W-:Y:S02]  /*bf60*/  FFMA.FTZ R212, R92, UR23, R91 ;  /* 0x000000175cd47c23 */ /* 0x000fe4000801005b */
[----:B------:R-:W0:Y:S02]  /*bf70*/  LDC.64 R92, c[0x0][0x478] ;  /* 0x00011e00ff5c7b82 */ /* 0x000e240000000a00 */
[----:B------:R-:W1:Y:S01]  /*bf80*/  F2F.F16.F32 R211, R212 ;  /* 0x000000d400d37304 */ /* 0x000e620000200800 */
[----:B------:R-:W-:Y:S01]  /*bf90*/  @P6 SHF.R.U32.HI R88, RZ, 0x10, R89 ;  /* 0x00000010ff586819 */ /* 0x000fe20000011659 */
[----:B------:R-:W-:Y:S01]  /*bfa0*/  FMUL.FTZ R89, R212, UR12 ;  /* 0x0000000cd4597c20 */ /* 0x000fe20008410000 */
[----:B------:R-:W-:-:S03]  /*bfb0*/  @P6 HADD2.F32 R90, -RZ, R209.H1_H1 ;  /* 0x300000d1ff5a6230 */ /* 0x000fc60000004100 */
[----:B------:R-:W-:Y:S01]  /*bfc0*/  FMUL.FTZ R89, R89, UR22 ;  /* 0x0000001659597c20 */ /* 0x000fe20008410000 */
[----:B------:R-:W-:-:S03]  /*bfd0*/  @P6 HADD2.F32 R88, -RZ, R88.H0_H0 ;  /* 0x20000058ff586230 */ /* 0x000fc60000004100 */
[----:B------:R-:W-:Y:S02]  /*bfe0*/  @P6 FMUL.FTZ R103, R90, R89 ;  /* 0x000000595a676220 */ /* 0x000fe40000410000 */
[----:B------:R-:W2:Y:S01]  /*bff0*/  LDC.64 R90, c[0x0][0x468] ;  /* 0x00011a00ff5a7b82 */ /* 0x000ea20000000a00 */
[----:B------:R-:W-:Y:S02]  /*c000*/  @P6 FMUL.FTZ R98, R89, R88 ;  /* 0x0000005859626220 */ /* 0x000fe40000410000 */
[----:B------:R3:W4:Y:S01]  /*c010*/  F2F.F16.F32 R88, R95 ;  /* 0x0000005f00587304 */ /* 0x0007220000200800 */
[----:B-1----:R-:W-:Y:S01]  /*c020*/  SHF.L.U32 R211, R211, 0x10, RZ ;  /* 0x00000010d3d37819 */ /* 0x002fe200000006ff */
[----:B------:R-:W-:Y:S01]  /*c030*/  FADD.FTZ R7, R7, R98 ;  /* 0x0000006207077221 */ /* 0x000fe20000010000 */
[----:B0-----:R-:W-:-:S05]  /*c040*/  IMAD.WIDE.U32 R92, R119, 0x8, R92 ;  /* 0x00000008775c7825 */ /* 0x001fca00078e005c */
[----:B------:R-:W0:Y:S01]  /*c050*/  F2F.F16.F32 R103, R103 ;  /* 0x0000006700677304 */ /* 0x000e220000200800 */
[----:B---3--:R-:W-:-:S04]  /*c060*/  IMAD.WIDE.U32 R94, R101, 0x10000, RZ ;  /* 0x00010000655e7825 */ /* 0x008fc800078e00ff */
[----:B----4-:R-:W-:Y:S01]  /*c070*/  IMAD.WIDE.U32 R88, R88, 0x10000, RZ ;  /* 0x0001000058587825 */ /* 0x010fe200078e00ff */
[----:B------:R-:W-:-:S04]  /*c080*/  LOP3.LUT R94, R94, R217, RZ, 0xfc, !PT ;  /* 0x000000d95e5e7212 */ /* 0x000fc800078efcff */
[----:B------:R-:W-:Y:S01]  /*c090*/  LOP3.LUT R89, R89, R211, R210, 0xfe, !PT ;  /* 0x000000d359597212 */ /* 0x000fe200078efed2 */
[----:B--2---:R-:W-:Y:S01]  /*c0a0*/  IMAD.WIDE.U32 R90, R119, 0x8, R90 ;  /* 0x00000008775a7825 */ /* 0x004fe200078e005a */
[----:B------:R-:W-:Y:S02]  /*c0b0*/  LOP3.LUT R88, R88, R215, RZ, 0xfc, !PT ;  /* 0x000000d758587212 */ /* 0x000fe400078efcff */
[----:B0-----:R-:W-:-:S03]  /*c0c0*/  SHF.L.U32 R213, R103, 0x10, RZ ;  /* 0x0000001067d57819 */ /* 0x001fc600000006ff */
[----:B------:R0:W-:Y:S01]  /*c0d0*/  STG.E.64 desc[UR14][R92.64], R88 ;  /* 0x000000585c007986 */ /* 0x0001e2000c101b0e */
[----:B------:R-:W-:-:S05]  /*c0e0*/  LOP3.LUT R95, R95, R213, R102, 0xfe, !PT ;  /* 0x000000d55f5f7212 */ /* 0x000fca00078efe66 */
[----:B------:R0:W-:Y:S02]  /*c0f0*/  STG.E.64 desc[UR14][R90.64], R94 ;  /* 0x0000005e5a007986 */ /* 0x0001e4000c101b0e */
.L_x_2324:
[----:B------:R-:W-:Y:S05]  /*c100*/  BSYNC.RECONVERGENT B0 ;  /* 0x0000000000007941 */ /* 0x000fea0003800200 */
.L_x_2309:
[----:B------:R-:W-:Y:S02]  /*c110*/  UIADD3 UR7, UPT, UPT, UR7, UR24, URZ ;  /* 0x0000001807077290 */ /* 0x000fe4000fffe0ff */
[----:B------:R-:W-:Y:S02]  /*c120*/  UPLOP3.LUT UP2, UPT, UPT, UPT, UP2, 0x40, 0x4 ;  /* 0x000000000004789c */ /* 0x000fe40003f4e820 */
[----:B------:R-:W-:-:S09]  /*c130*/  UISETP.GE.AND UP1, UPT, UR7, UR25, UPT ;  /* 0x000000190700728c */ /* 0x000fd2000bf26270 */
[----:B------:R-:W-:Y:S05]  /*c140*/  BRA.U !UP1, `(.L_x_2362) ;  /* 0xffffff4d09947547 */ /* 0x000fea000b83ffff */
.L_x_2292:
        /* <DEDUP_REMOVED lines=17> */
.L_x_2364:
[----:B------:R-:W-:Y:S05]  /*c260*/  BSYNC.RECONVERGENT B0 ;  /* 0x0000000000007941 */ /* 0x000fea0003800200 */
.L_x_2363:
        /* <DEDUP_REMOVED lines=12> */
.L_x_2366:
[----:B------:R-:W-:Y:S05]  /*c330*/  BSYNC.RECONVERGENT B0 ;  /* 0x0000000000007941 */ /* 0x000fea0003800200 */
.L_x_2365:
        /* <DEDUP_REMOVED lines=12> */
.L_x_2368:
[----:B------:R-:W-:Y:S05]  /*c400*/  BSYNC.RECONVERGENT B0 ;  /* 0x0000000000007941 */ /* 0x000fea0003800200 */
.L_x_2367:
        /* <DEDUP_REMOVED lines=12> */
.L_x_2370:
[----:B------:R-:W-:Y:S05]  /*c4d0*/  BSYNC.RECONVERGENT B0 ;  /* 0x0000000000007941 */ /* 0x000fea0003800200 */
.L_x_2369:
        /* <DEDUP_REMOVED lines=12> */
.L_x_2372:
[----:B------:R-:W-:Y:S05]  /*c5a0*/  BSYNC.RECONVERGENT B0 ;  /* 0x0000000000007941 */ /* 0x000fea0003800200 */
.L_x_2371:
        /* <DEDUP_REMOVED lines=12> */
.L_x_2374:
[----:B------:R-:W-:Y:S05]  /*c670*/  BSYNC.RECONVERGENT B0 ;  /* 0x0000000000007941 */ /* 0x000fea0003800200 */
.L_x_2373:
        /* <DEDUP_REMOVED lines=11> */
.L_x_2375:
        /* <DEDUP_REMOVED lines=13> */
.L_x_14320:


//--------------------- .text._ZN10layer_norm13ln_bwd_kernelINS_13Kernel_traitsI6__halfS2_S2_S2_fjLj7168ELj1ELj1ELj8ELj8ENS_18Kernel_traits_baseILj7168ES2_S2_S2_S2_fjLj256EEEEELb1ELb1ELb0ELb1EEEvNS_9BwdParamsE --------------------------
	.section	.text._ZN10layer_norm13ln_bwd_kernelINS_13Kernel_traitsI6__halfS2_S2_S2_fjLj7168ELj1ELj1ELj8ELj8ENS_18Kernel_traits_baseILj7168ES2_S2_S2_S2_fjLj256EEEEELb1ELb1ELb0ELb1EEEvNS_9BwdParamsE,"ax",@progbits
	.align	128
        .global         _ZN10layer_norm13ln_bwd_kernelINS_13Kernel_traitsI6__halfS2_S2_S2_fjLj7168ELj1ELj1ELj8ELj8ENS_18Kernel_traits_baseILj7168ES2_S2_S2_S2_fjLj256EEEEELb1ELb1ELb0ELb1EEEvNS_9BwdParamsE
        .type           _ZN10layer_norm13ln_bwd_kernelINS_13Kernel_traitsI6__halfS2_S2_S2_fjLj7168ELj1ELj1ELj8ELj8ENS_18Kernel_traits_baseILj7168ES2_S2_S2_S2_fjLj256EEEEELb1ELb1ELb0ELb1EEEvNS_9BwdParamsE,@function
        .size           _ZN10layer_norm13ln_bwd_kernelINS_13Kernel_traitsI6__halfS2_S2_S2_fjLj7168ELj1ELj1ELj8ELj8ENS_18Kernel_traits_baseILj7168ES2_S2_S2_S2_fjLj256EEEEELb1ELb1ELb0ELb1EEEvNS_9BwdParamsE,(.L_x_14321 - _ZN10layer_norm13ln_bwd_kernelINS_13Kernel_traitsI6__halfS2_S2_S2_fjLj7168ELj1ELj1ELj8ELj8ENS_18Kernel_traits_baseILj7168ES2_S2_S2_S2_fjLj256EEEEELb1ELb1ELb0ELb1EEEvNS_9BwdParamsE)
        .other          _ZN10layer_norm13ln_bwd_kernelINS_13Kernel_traitsI6__halfS2_S2_S2_fjLj7168ELj1ELj1ELj8ELj8ENS_18Kernel_traits_baseILj7168ES2_S2_S2_S2_fjLj256EEEEELb1ELb1ELb0ELb1EEEvNS_9BwdParamsE,@"STO_CUDA_ENTRY STV_DEFAULT"
_ZN10layer_norm13ln_bwd_kernelINS_13Kernel_traitsI6__halfS2_S2_S2_fjLj7168ELj1ELj1ELj8ELj8ENS_18Kernel_traits_baseILj7168ES2_S2_S2_S2_fjLj256EEEEELb1ELb1ELb0ELb1EEEvNS_9BwdParamsE:
.text._ZN10layer_norm13ln_bwd_kernelINS_13Kernel_traitsI6__halfS2_S2_S2_fjLj7168ELj1ELj1ELj8ELj8ENS_18Kernel_traits_baseILj7168ES2_S2_S2_S2_fjLj256EEEEELb1ELb1ELb0ELb1EEEvNS_9BwdParamsE:
[----:B------:R-:W0:Y:S08]  /*0000*/  LDC R1, c[0x0][0x37c] ;  /* 0x0000df00ff017b82 */ /* 0x000e300000000800 */
[----:B------:R-:W1:Y:S01]  /*0010*/  S2UR UR6, SR_CTAID.X ;  /* 0x00000000000679c3 */ /* 0x000e620000002500 */
[----:B------:R-:W1:Y:S01]  /*0020*/  LDCU UR4, c[0x0][0x384] ;  /* 0x00007080ff0477ac */ /* 0x000e620008000800 */
[----:B------:R-:W2:Y:S01]  /*0030*/  S2R R0, SR_TID.X ;  /* 0x0000000000007919 */ /* 0x000ea20000002100 */
        /* <DEDUP_REMOVED lines=21> */
[----:B-1----:R-:W-:Y:S01]  /*0190*/  UISETP.GE.AND UP0, UPT, UR6, UR4, UPT ;  /* 0x000000040600728c */ /* 0x002fe2000bf06270 */
        /* <DEDUP_REMOVED lines=23> */
[----:B--2---:R-:W-:Y:S05]  /*0310*/  BRA.U UP0, `(.L_x_2376) ;  /* 0x000000ad00107547 */ /* 0x004fea000b800000 */
[----:B------:R-:W1:Y:S01]  /*0320*/  LDC.64 R4, c[0x0][0x3e8] ;  /* 0x0000fa00ff047b82 */ /* 0x000e620000000a00 */
[----:B------:R-:W2:Y:S07]  /*0330*/  LDCU.64 UR4, c[0x0][0x3e0] ;  /* 0x00007c00ff0477ac */ /* 0x000eae0008000a00 */
[----:B------:R-:W3:Y:S01]  /*0340*/  LDC.64 R2, c[0x0][0x3d0] ;  /* 0x0000f400ff027b82 */ /* 0x000ee20000000a00 */
[----:B------:R-:W-:Y:S01]  /*0350*/  HFMA2 R168, -RZ, RZ, 0, 0 ;  /* 0x00000000ffa87431 */ /* 0x000fe200000001ff */
[----:B------:R-:W-:Y:S01]  /*0360*/  PLOP3.LUT P2, PT, PT, PT, PT, 0x8, 0x80 ;  /* 0x000000000080781c */ /* 0x000fe20003f4e170 */
        /* <DEDUP_REMOVED lines=10> */
[----:B------:R-:W-:Y:S02]  /*0410*/  MOV R76, RZ ;  /* 0x000000ff004c7202 */ /* 0x000fe40000000f00 */
[----:B------:R-:W-:Y:S02]  /*0420*/  CS2R R214, SRZ ;  /* 0x0000000000d67805 */ /* 0x000fe4000001ff00 */
[----:B------:R-:W-:Y:S01]  /*0430*/  CS2R R58, SRZ ;  /* 0x00000000003a7805 */ /* 0x000fe2000001ff00 */
[----:B-1----:R-:W-:Y:S01]  /*0440*/  IMAD.WIDE.U32 R4, R0, 0x8, R4 ;  /* 0x0000000800047825 */ /* 0x002fe200078e0004 */
[----:B------:R-:W-:-:S02]  /*0450*/  CS2R R220, SRZ ;  /* 0x0000000000dc7805 */ /* 0x000fc4000001ff00 */
[----:B------:R-:W-:Y:S02]  /*0460*/  CS2R R218, SRZ ;  /* 0x0000000000da7805 */ /* 0x000fe4000001ff00 */
[----:B------:R-:W-:Y:S02]  /*0470*/  CS2R R222, SRZ ;  /* 0x0000000000de7805 */ /* 0x000fe4000001ff00 */
[----:B------:R-:W-:Y:S01]  /*0480*/  CS2R R56, SRZ ;  /* 0x0000000000387805 */ /* 0x000fe2000001ff00 */
[----:B0-----:R-:W4:Y:S01]  /*0490*/  LDG.E.64 R144, desc[UR14][R4.64+0x3000] ;  /* 0x0030000e04907981 */ /* 0x001f22000c1e1b00 */
        /* <DEDUP_REMOVED lines=8> */
[----:B---3--:R-:W-:Y:S01]  /*0520*/  IMAD.WIDE.U32 R2, R0, 0x8, R2 ;  /* 0x0000000800027825 */ /* 0x008fe200078e0002 */
[----:B------:R-:W-:Y:S02]  /*0530*/  CS2R R42, SRZ ;  /* 0x00000000002a7805 */ /* 0x000fe4000001ff00 */
[----:B------:R-:W-:Y:S01]  /*0540*/  CS2R R40, SRZ ;  /* 0x0000000000287805 */ /* 0x000fe2000001ff00 */
[----:B------:R-:W3:Y:S01]  /*0550*/  LDG.E.64 R138, desc[UR14][R4.64+0x1800] ;  /* 0x0018000e048a7981 */ /* 0x000ee2000c1e1b00 */
[----:B------:R-:W-:Y:S02]  /*0560*/  CS2R R38, SRZ ;  /* 0x0000000000267805 */ /* 0x000fe4000001ff00 */
[----:B------:R-:W-:-:S02]  /*0570*/  CS2R R36, SRZ ;  /* 0x0000000000247805 */ /* 0x000fc4000001ff00 */
[----:B------:R-:W-:Y:S01]  /*0580*/  CS2R R34, SRZ ;  /* 0x0000000000227805 */ /* 0x000fe2000001ff00 */
[----:B------:R-:W3:Y:S01]  /*0590*/  LDG.E.64 R132, desc[UR14][R4.64] ;  /* 0x0000000e04847981 */ /* 0x000ee2000c1e1b00 */
[----:B------:R-:W-:Y:S02]  /*05a0*/  CS2R R32, SRZ ;  /* 0x0000000000207805 */ /* 0x000fe4000001ff00 */
        /* <DEDUP_REMOVED lines=8> */
[----:B------:R-:W-:Y:S01]  /*0630*/  CS2R R18, SRZ ;  /* 0x0000000000127805 */ /* 0x000fe2000001ff00 */
[----:B------:R-:W0:Y:S01]  /*0640*/  LDCU UR22, c[0x0][0x408] ;  /* 0x00008100ff1677ac */ /* 0x000e220008000800 */
[----:B------:R-:W3:Y:S01]  /*0650*/  LDG.E.64 R224, desc[UR14][R2.64+0x3000] ;  /* 0x0030000e02e07981 */ /* 0x000ee2000c1e1b00 */
[----:B------:R-:W1:Y:S03]  /*0660*/  LDCU UR18, c[0x0][0x388] ;  /* 0x00007100ff1277ac */ /* 0x000e660008000800 */
[----:B------:R-:W3:Y:S01]  /*0670*/  LDG.E.64 R6, desc[UR14][R2.64+0x2800] ;  /* 0x0028000e02067981 */ /* 0x000ee2000c1e1b00 */
[----:B------:R-:W0:Y:S03]  /*0680*/  LDCU.U8 UR7, c[0x0][0x410] ;  /* 0x00008200ff0777ac */ /* 0x000e260008000000 */
[----:B------:R-:W3:Y:S01]  /*0690*/  LDG.E.64 R8, desc[UR14][R2.64+0x2000] ;  /* 0x0020000e02087981 */ /* 0x000ee2000c1e1b00 */
[----:B------:R-:W0:Y:S03]  /*06a0*/  LDCU UR19, c[0x0][0x400] ;  /* 0x00008000ff1377ac */ /* 0x000e260008000800 */
[----:B------:R-:W3:Y:S01]  /*06b0*/  LDG.E.64 R10, desc[UR14][R2.64+0x1800] ;  /* 0x0018000e020a7981 */ /* 0x000ee2000c1e1b00 */
[----:B------:R-:W0:Y:S03]  /*06c0*/  LDCU.64 UR20, c[0x0][0x478] ;  /* 0x00008f00ff1477ac */ /* 0x000e260008000a00 */
[----:B------:R-:W3:Y:S01]  /*06d0*/  LDG.E.64 R12, desc[UR14][R2.64+0x1000] ;  /* 0x0010000e020c7981 */ /* 0x000ee2000c1e1b00 */
[----:B------:R-:W0:Y:S03]  /*06e0*/  LDCU.128 UR8, c[0x0][0x3c0] ;  /* 0x00007800ff0877ac */ /* 0x000e260008000c00 */
[----:B------:R1:W3:Y:S01]  /*06f0*/  LDG.E.64 R14, desc[UR14][R2.64+0x800] ;  /* 0x0008000e020e7981 */ /* 0x0002e2000c1e1b00 */
[----:B------:R-:W0:Y:S03]  /*0700*/  LDCU.64 UR16, c[0x0][0x438] ;  /* 0x00008700ff1077ac */ /* 0x000e260008000a00 */
[----:B------:R-:W3:Y:S01]  /*0710*/  LDG.E.64 R142, desc[UR14][R4.64+0x2800] ;  /* 0x0028000e048e7981 */ /* 0x000ee2000c1e1b00 */
[----:B--2---:R-:W-:Y:S01]  /*0720*/  UISETP.NE.U32.AND UP0, UPT, UR4, URZ, UPT ;  /* 0x000000ff0400728c */ /* 0x004fe2000bf05070 */
[----:B------:R-:W2:Y:S03]  /*0730*/  LDCU.64 UR24, c[0x0][0x380] ;  /* 0x00007000ff1877ac */ /* 0x000ea60008000a00 */
[----:B------:R-:W-:Y:S01]  /*0740*/  UISETP.NE.AND.EX UP0, UPT, UR5, URZ, UPT, UP0 ;  /* 0x000000ff0500728c */ /* 0x000fe2000bf05300 */
[----:B----4-:R-:W-:-:S02]  /*0750*/  SHF.R.U64 R173, R144, 0x10, R145 ;  /* 0x0000001090ad7819 */ /* 0x010fc40000001291 */
[----:B------:R-:W-:Y:S02]  /*0760*/  SHF.R.U32.HI R0, RZ, 0x10, R145 ;  /* 0x00000010ff007819 */ /* 0x000fe40000011691 */
[--C-:B-----5:R-:W-:Y:S02]  /*0770*/  SHF.R.U64 R175, R140, 0x10, R141.reuse ;  /* 0x000000108caf7819 */ /* 0x120fe4000000128d */
[----:B------:R-:W-:Y:S02]  /*0780*/  PRMT R173, R173, 0x5410, R0 ;  /* 0x00005410adad7816 */ /* 0x000fe40000000000 */
[----:B------:R-:W-:Y:S02]  /*0790*/  SHF.R.U32.HI R0, RZ, 0x10, R141 ;  /* 0x00000010ff007819 */ /* 0x000fe4000001168d */
[----:B------:R-:W-:Y:S02]  /*07a0*/  SHF.R.U64 R177, R136, 0x10, R137 ;  /* 0x0000001088b17819 */ /* 0x000fe40000001289 */
[----:B------:R-:W-:-:S02]  /*07b0*/  PRMT R175, R175, 0x5410, R0 ;  /* 0x00005410afaf7816 */ /* 0x000fc40000000000 */
[----:B------:R-:W-:Y:S02]  /*07c0*/  SHF.R.U32.HI R0, RZ, 0x10, R137 ;  /* 0x00000010ff007819 */ /* 0x000fe40000011689 */
[--C-:B---3--:R-:W-:Y:S02]  /*07d0*/  SHF.R.U64 R176, R138, 0x10, R139.reuse ;  /* 0x000000108ab07819 */ /* 0x108fe4000000128b */
[----:B-1----:R-:W-:Y:S02]  /*07e0*/  SHF.R.U32.HI R2, RZ, 0x10, R139 ;  /* 0x00000010ff027819 */ /* 0x002fe4000001168b */
[----:B------:R-:W-:Y:S02]  /*07f0*/  PRMT R177, R177, 0x5410, R0 ;  /* 0x00005410b1b17816 */ /* 0x000fe40000000000 */
[--C-:B------:R-:W-:Y:S02]  /*0800*/  SHF.R.U64 R186, R132, 0x10, R133.reuse ;  /* 0x0000001084ba7819 */ /* 0x100fe40000001285 */
[----:B------:R-:W-:-:S02]  /*0810*/  SHF.R.U32.HI R0, RZ, 0x10, R133 ;  /* 0x00000010ff007819 */ /* 0x000fc40000011685 */
[----:B------:R-:W-:Y:S02]  /*0820*/  PRMT R176, R176, 0x5410, R2 ;  /* 0x00005410b0b07816 */ /* 0x000fe40000000002 */
[--C-:B------:R-:W-:Y:S02]  /*0830*/  SHF.R.U64 R185, R134, 0x10, R135.reuse ;  /* 0x0000001086b97819 */ /* 0x100fe40000001287 */
[----:B------:R-:W-:Y:S02]  /*0840*/  SHF.R.U32.HI R2, RZ, 0x10, R135 ;  /* 0x00000010ff027819 */ /* 0x000fe40000011687 */
[----:B------:R-:W-:Y:S02]  /*0850*/  PRMT R186, R186, 0x5410, R0 ;  /* 0x00005410baba7816 */ /* 0x000fe40000000000 */
[----:B------:R-:W-:Y:S02]  /*0860*/  SHF.R.U64 R0, R16, 0x10, R17 ;  /* 0x0000001010007819 */ /* 0x000fe40000001211 */
[----:B------:R-:W-:Y:S01]  /*0870*/  PRMT R185, R185, 0x5410, R2 ;  /* 0x00005410b9b97816 */ /* 0x000fe20000000002 */
[----:B------:R-:W-:-:S02]  /*0880*/  HADD2.F32 R2, -RZ, R16.H0_H0 ;  /* 0x20000010ff027230 */ /* 0x000fc40000004100 */
[----:B------:R-:W-:-:S03]  /*0890*/  HADD2.F32 R0, -RZ, R0.H0_H0 ;  /* 0x20000000ff007230 */ /* 0x000fc60000004100 */
[----:B------:R1:W-:Y:S04]  /*08a0*/  STL [R1+0x4], R2 ;  /* 0x0000040201007387 */ /* 0x0003e80000100800 */
[----:B------:R1:W-:Y:S01]  /*08b0*/  STL [R1], R0 ;  /* 0x0000000001007387 */ /* 0x0003e20000100800 */
[--C-:B------:R-:W-:Y:S01]  /*08c0*/  SHF.R.U64 R227, R224, 0x10, R225.reuse ;  /* 0x00000010e0e37819 */ /* 0x100fe200000012e1 */
[----:B------:R-:W-:Y:S01]  /*08d0*/  HADD2.F32 R226, -RZ, R225.H0_H0 ;  /* 0x200000e1ffe27230 */ /* 0x000fe20000004100 */
[----:B------:R-:W-:Y:S02]  /*08e0*/  SHF.R.U32.HI R225, RZ, 0x10, R225 ;  /* 0x00000010ffe17819 */ /* 0x000fe400000116e1 */
[--C-:B------:R-:W-:Y:S02]  /*08f0*/  SHF.R.U64 R231, R6, 0x10, R7.reuse ;  /* 0x0000001006e77819 */ /* 0x100fe40000001207 */
        /* <DEDUP_REMOVED lines=9> */
[----:B------:R-:W-:Y:S02]  /*0990*/  SHF.R.U32.HI R251, RZ, 0x10, R17 ;  /* 0x00000010fffb7819 */ /* 0x000fe40000011611 */
[--C-:B------:R-:W-:Y:S02]  /*09a0*/  SHF.R.U64 R174, R142, 0x10, R143.reuse ;  /* 0x000000108eae7819 */ /* 0x100fe4000000128f */
[----:B------:R-:W-:Y:S01]  /*09b0*/  SHF.R.U32.HI R4, RZ, 0x10, R143 ;  /* 0x00000010ff047819 */ /* 0x000fe2000001168f */
[----:B------:R-:W-:Y:S01]  /*09c0*/  HADD2.F32 R228, -RZ, R224.H0_H0 ;  /* 0x200000e0ffe47230 */ /* 0x000fe20000004100 */
[----:B------:R-:W-:Y:S01]  /*09d0*/  MOV R224, RZ ;  /* 0x000000ff00e07202 */ /* 0x000fe20000000f00 */
[----:B------:R-:W-:Y:S01]  /*09e0*/  HADD2.F32 R232, -RZ, R6.H0_H0 ;  /* 0x20000006ffe87230 */ /* 0x000fe20000004100 */
[----:B------:R-:W-:Y:S01]  /*09f0*/  PRMT R174, R174, 0x5410, R4 ;  /* 0x00005410aeae7816 */ /* 0x000fe20000000004 */
[----:B------:R-:W-:Y:S01]  /*0a00*/  HADD2.F32 R230, -RZ, R7.H0_H0 ;  /* 0x20000007ffe67230 */ /* 0x000fe20000004100 */
[----:B------:R-:W-:Y:S01]  /*0a10*/  CS2R R6, SRZ ;  /* 0x0000000000067805 */ /* 0x000fe2000001ff00 */
[----:B------:R-:W-:-:S02]  /*0a20*/  HADD2.F32 R236, -RZ, R8.H0_H0 ;  /* 0x20000008ffec7230 */ /* 0x000fc40000004100 */
[----:B------:R-:W-:Y:S01]  /*0a30*/  HADD2.F32 R234, -RZ, R9.H0_H0 ;  /* 0x20000009ffea7230 */ /* 0x000fe20000004100 */
[----:B------:R-:W-:Y:S01]  /*0a40*/  CS2R R8, SRZ ;  /* 0x0000000000087805 */ /* 0x000fe2000001ff00 */
[----:B------:R-:W-:Y:S02]  /*0a50*/  HADD2.F32 R241, -RZ, R10.H0_H0 ;  /* 0x2000000afff17230 */ /* 0x000fe40000004100 */
[----:B------:R-:W-:Y:S01]  /*0a60*/  HADD2.F32 R238, -RZ, R11.H0_H0 ;  /* 0x2000000bffee7230 */ /* 0x000fe20000004100 */
[----:B------:R-:W-:Y:S01]  /*0a70*/  CS2R R10, SRZ ;  /* 0x00000000000a7805 */ /* 0x000fe2000001ff00 */
[----:B------:R-:W-:Y:S02]  /*0a80*/  HADD2.F32 R246, -RZ, R12.H0_H0 ;  /* 0x2000000cfff67230 */ /* 0x000fe40000004100 */
[----:B------:R-:W-:Y:S01]  /*0a90*/  HADD2.F32 R243, -RZ, R13.H0_H0 ;  /* 0x2000000dfff37230 */ /* 0x000fe20000004100 */
[----:B------:R-:W-:Y:S01]  /*0aa0*/  CS2R R12, SRZ ;  /* 0x00000000000c7805 */ /* 0x000fe2000001ff00 */
[----:B------:R-:W-:-:S02]  /*0ab0*/  HADD2.F32 R250, -RZ, R14.H0_H0 ;  /* 0x2000000efffa7230 */ /* 0x000fc40000004100 */
[----:B------:R-:W-:Y:S01]  /*0ac0*/  HADD2.F32 R248, -RZ, R15.H0_H0 ;  /* 0x2000000ffff87230 */ /* 0x000fe20000004100 */
[----:B------:R-:W-:Y:S01]  /*0ad0*/  CS2R R14, SRZ ;  /* 0x00000000000e7805 */ /* 0x000fe2000001ff00 */
[----:B------:R-:W-:Y:S01]  /*0ae0*/  HADD2.F32 R252, -RZ, R17.H0_H0 ;  /* 0x20000011fffc7230 */ /* 0x000fe20000004100 */
[----:B------:R-:W-:Y:S01]  /*0af0*/  CS2R R16, SRZ ;  /* 0x0000000000107805 */ /* 0x000fe2000001ff00 */
        /* <DEDUP_REMOVED lines=12> */
[----:B012---:R-:W-:-:S07]  /*0bc0*/  HADD2.F32 R251, -RZ, R251.H0_H0 ;  /* 0x200000fbfffb7230 */ /* 0x007fce0000004100 */
.L_x_2381:
[----:B------:R-:W0:Y:S01]  /*0bd0*/  S2R R0, SR_TID.X ;  /* 0x0000000000007919 */ /* 0x000e220000002100 */
[----:B------:R-:W-:Y:S01]  /*0be0*/  UIMAD UR4, UR6, UR18, URZ ;  /* 0x00000012060472a4 */ /* 0x000fe2000f8e02ff */
[----:B------:R-:W1:Y:S01]  /*0bf0*/  LDC.64 R72, c[0x0][0x428] ;  /* 0x00010a00ff487b82 */ /* 0x000e620000000a00 */
[----:B------:R-:W-:Y:S01]  /*0c00*/  UIMAD.WIDE UR12, UR6, 0x4, UR10 ;  /* 0x00000004060c78a5 */ /* 0x000fe2000f8e020a */
[----:B------:R-:W2:Y:S01]  /*0c10*/  LDL R111, [R1+0x4] ;  /* 0x00000400016f7983 */ /* 0x000ea20000100800 */
[----:B------:R-:W-:-:S03]  /*0c20*/  USHF.R.S32.HI UR5, URZ, 0x1f, UR4 ;  /* 0x0000001fff057899 */ /* 0x000fc60008011404 */
[----:B------:R-:W3:Y:S01]  /*0c30*/  LDL R109, [R1] ;  /* 0x00000000016d7983 */ /* 0x000ee20000100800 */
[----:B------:R-:W-:Y:S01]  /*0c40*/  ULEA.HI UR5, UR5, UR4, URZ, 0x2 ;  /* 0x0000000405057291 */ /* 0x000fe2000f8f10ff */
[----:B------:R-:W4:Y:S05]  /*0c50*/  LDC.64 R90, c[0x0][0x3a8] ;  /* 0x0000ea00ff5a7b82 */ /* 0x000f2a0000000a00 */
[----:B------:R-:W-:Y:S02]  /*0c60*/  MOV R159, UR5 ;  /* 0x00000005009f7c02 */ /* 0x000fe40008000f00 */
[----:B------:R-:W-:Y:S02]  /*0c70*/  MOV R2, UR12 ;  /* 0x0000000c00027c02 */ /* 0x000fe40008000f00 */
[----:B------:R-:W-:Y:S01]  /*0c80*/  MOV R3, UR13 ;  /* 0x0000000d00037c02 */ /* 0x000fe20008000f00 */
[----:B------:R-:W-:-:S04]  /*0c90*/  UIMAD.WIDE UR4, UR6, 0x4, UR8 ;  /* 0x00000004060478a5 */ /* 0x000fc8000f8e0208 */
[----:B------:R1:W2:Y:S01]  /*0ca0*/  LDG.E R77, desc[UR14][R2.64] ;  /* 0x0000000e024d7981 */ /* 0x0002a2000c1e1900 */
[----:B0-----:R-:W-:-:S04]  /*0cb0*/  LEA.HI.SX32 R159, R159, R0, 0x1e ;  /* 0x000000009f9f7211 */ /* 0x001fc800078ff2ff */
[C---:B------:R-:W-:Y:S01]  /*0cc0*/  IADD3 R4, PT, PT, R159.reuse, 0x300, RZ ;  /* 0x000003009f047810 */ /* 0x040fe20007ffe0ff */
[C-C-:B-1----:R-:W-:Y:S01]  /*0cd0*/  IMAD.WIDE.U32 R60, R159.reuse, 0x8, R72.reuse ;  /* 0x000000089f3c7825 */ /* 0x142fe200078e0048 */
[C---:B------:R-:W-:Y:S02]  /*0ce0*/  IADD3 R150, PT, PT, R159.reuse, 0x100, RZ ;  /* 0x000001009f967810 */ /* 0x040fe40007ffe0ff */
[C---:B------:R-:W-:Y:S01]  /*0cf0*/  IADD3 R5, PT, PT, R159.reuse, 0x200, RZ ;  /* 0x000002009f057810 */ /* 0x040fe20007ffe0ff */
[----:B------:R-:W-:Y:S01]  /*0d00*/  IMAD.WIDE.U32 R66, R4, 0x8, R72 ;  /* 0x0000000804427825 */ /* 0x000fe200078e0048 */
[C---:B------:R-:W-:Y:S01]  /*0d10*/  IADD3 R3, PT, PT, R159.reuse, 0x400, RZ ;  /* 0x000004009f037810 */ /* 0x040fe20007ffe0ff */
[----:B------:R-:W3:Y:S01]  /*0d20*/  LDG.E.64 R60, desc[UR14][R60.64] ;  /* 0x0000000e3c3c7981 */ /* 0x000ee2000c1e1b00 */
[C---:B------:R-:W-:Y:S01]  /*0d30*/  IADD3 R2, PT, PT, R159.reuse, 0x500, RZ ;  /* 0x000005009f027810 */ /* 0x040fe20007ffe0ff */
[C---:B----4-:R-:W-:Y:S01]  /*0d40*/  IMAD.WIDE.U32 R74, R159.reuse, 0x8, R90 ;  /* 0x000000089f4a7825 */ /* 0x050fe200078e005a */
[----:B------:R-:W-:Y:S01]  /*0d50*/  IADD3 R0, PT, PT, R159, 0x600, RZ ;  /* 0x000006009f007810 */ /* 0x000fe20007ffe0ff */
[----:B------:R-:W4:Y:S01]  /*0d60*/  LDG.E.64 R66, desc[UR14][R66.64] ;  /* 0x0000000e42427981 */ /* 0x000f22000c1e1b00 */
[----:B------:R-:W-:Y:S01]  /*0d70*/  MOV R86, UR4 ;  /* 0x0000000400567c02 */ /* 0x000fe20008000f00 */
[--C-:B------:R-:W-:Y:S01]  /*0d80*/  IMAD.WIDE.U32 R62, R150, 0x8, R72.reuse ;  /* 0x00000008963e7825 */ /* 0x100fe200078e0048 */
[----:B------:R-:W-:Y:S01]  /*0d90*/  MOV R87, UR5 ;  /* 0x0000000500577c02 */ /* 0x000fe20008000f00 */
[----:B------:R-:W4:Y:S01]  /*0da0*/  LDG.E.64 R74, desc[UR14][R74.64] ;  /* 0x0000000e4a4a7981 */ /* 0x000f22000c1e1b00 */
[----:B------:R-:W-:Y:S01]  /*0db0*/  ISETP.NE.AND P4, PT, RZ, UR7, PT ;  /* 0x00000007ff007c0c */ /* 0x000fe2000bf85270 */
[--C-:B------:R-:W-:Y:S01]  /*0dc0*/  IMAD.WIDE.U32 R64, R5, 0x8, R72.reuse ;  /* 0x0000000805407825 */ /* 0x100fe200078e0048 */
[----:B------:R-:W0:Y:S01]  /*0dd0*/  S2R R169, SR_TID.X ;  /* 0x0000000000a97919 */ /* 0x000e220000002100 */
[----:B------:R-:W1:Y:S02]  /*0de0*/  S2R R204, SR_CgaCtaId ;  /* 0x0000000000cc7919 */ /* 0x000e640000008800 */
[--C-:B------:R-:W-:Y:S01]  /*0df0*/  IMAD.WIDE.U32 R68, R3, 0x8, R72.reuse ;  /* 0x0000000803447825 */ /* 0x100fe200078e0048 */
[----:B------:R-:W-:Y:S01]  /*0e00*/  PLOP3.LUT P0, PT, PT, PT, PT, 0x80, 0x8 ;  /* 0x000000000008781c */ /* 0x000fe20003f0f070 */
[----:B------:R-:W1:Y:S01]  /*0e10*/  @UP0 LDCU.64 UR4, c[0x0][0x3e0] ;  /* 0x00007c00ff0407ac */ /* 0x000e620008000a00 */
[----:B------:R-:W4:Y:S01]  /*0e20*/  LDG.E.64 R62, desc[UR14][R62.64] ;  /* 0x0000000e3e3e7981 */ /* 0x000f22000c1e1b00 */
[----:B------:R-:W-:-:S03]  /*0e30*/  IMAD.WIDE.U32 R70, R2, 0x8, R72 ;  /* 0x0000000802467825 */ /* 0x000fc600078e0048 */
[----:B------:R-:W4:Y:S01]  /*0e40*/  LDG.E R116, desc[UR14][R86.64] ;  /* 0x0000000e56747981 */ /* 0x000f22000c1e1900 */
[----:B------:R-:W-:-:S03]  /*0e50*/  IMAD.WIDE.U32 R78, R150, 0x8, R90 ;  /* 0x00000008964e7825 */ /* 0x000fc600078e005a */
[----:B------:R-:W4:Y:S01]  /*0e60*/  LDG.E.64 R64, desc[UR14][R64.64] ;  /* 0x0000000e40407981 */ /* 0x000f22000c1e1b00 */
        /* <DEDUP_REMOVED lines=11> */
[----:B------:R-:W4:Y:S04]  /*0f20*/  LDG.E.64 R82, desc[UR14][R82.64] ;  /* 0x0000000e52527981 */ /* 0x000f28000c1e1b00 */
[----:B------:R-:W4:Y:S04]  /*0f30*/  LDG.E.64 R84, desc[UR14][R84.64] ;  /* 0x0000000e54547981 */ /* 0x000f28000c1e1b00 */
[----:B------:R-:W4:Y:S04]  /*0f40*/  LDG.E.64 R88, desc[UR14][R88.64] ;  /* 0x0000000e58587981 */ /* 0x000f28000c1e1b00 */
[----:B------:R-:W4:Y:S01]  /*0f50*/  LDG.E.64 R90, desc[UR14][R90.64] ;  /* 0x0000000e5a5a7981 */ /* 0x000f22000c1e1b00 */
[----:B--2---:R-:W-:-:S02]  /*0f60*/  R2UR UR12, R77 ;  /* 0x000000004d0c72ca */ /* 0x004fc400000e0000 */
[----:B---3--:R-:W-:Y:S02]  /*0f70*/  MOV R117, R60 ;  /* 0x0000003c00757202 */ /* 0x008fe40000000f00 */
[----:B------:R-:W-:Y:S02]  /*0f80*/  SHF.R.U64 R100, R60, 0x10, R61 ;  /* 0x000000103c647819 */ /* 0x000fe4000000123d */
[--C-:B----4-:R-:W-:Y:S02]  /*0f90*/  SHF.R.U64 R187, R66, 0x10, R67.reuse ;  /* 0x0000001042bb7819 */ /* 0x110fe40000001243 */
[----:B------:R-:W-:Y:S02]  /*0fa0*/  MOV R60, R67 ;  /* 0x00000043003c7202 */ /* 0x000fe40000000f00 */
[----:B------:R-:W-:Y:S02]  /*0fb0*/  SHF.R.U32.HI R188, RZ, 0x10, R67 ;  /* 0x00000010ffbc7819 */ /* 0x000fe40000011643 */
[----:B------:R-:W-:-:S02]  /*0fc0*/  SHF.R.U32.HI R67, RZ, 0x10, R75 ;  /* 0x00000010ff437819 */ /* 0x000fc4000001164b */
[----:B------:R-:W-:Y:S02]  /*0fd0*/  MOV R118, R61 ;  /* 0x0000003d00767202 */ /* 0x000fe40000000f00 */
[----:B------:R-:W-:Y:S01]  /*0fe0*/  SHF.R.U32.HI R99, RZ, 0x10, R61 ;  /* 0x00000010ff637819 */ /* 0x000fe2000001163d */
[----:B------:R-:W-:Y:S01]  /*0ff0*/  HADD2.F32 R67, -RZ, R67.H0_H0 ;  /* 0x20000043ff437230 */ /* 0x000fe20000004100 */
[----:B------:R-:W-:Y:S02]  /*1000*/  MOV R203, R66 ;  /* 0x0000004200cb7202 */ /* 0x000fe40000000f00 */
[----:B------:R-:W-:Y:S02]  /*1010*/  SHF.R.U64 R183, R74, 0x10, R75 ;  /* 0x000000104ab77819 */ /* 0x000fe4000000124b */
[----:B------:R-:W-:Y:S02]  /*1020*/  MOV R96, R62 ;  /* 0x0000003e00607202 */ /* 0x000fe40000000f00 */
[----:B------:R-:W-:-:S02]  /*1030*/  SHF.R.U64 R92, R62, 0x10, R63 ;  /* 0x000000103e5c7819 */ /* 0x000fc4000000123f */
[----:B------:R-:W-:Y:S01]  /*1040*/  FSEL R116, R116, RZ, !P4 ;  /* 0x000000ff74747208 */ /* 0x000fe20006000000 */
[----:B------:R-:W-:Y:S01]  /*1050*/  HADD2.F32 R75, -RZ, R75.H0_H0 ;  /* 0x2000004bff4b7230 */ /* 0x000fe20000004100 */
[----:B------:R-:W-:Y:S02]  /*1060*/  MOV R77, R63 ;  /* 0x0000003f004d7202 */ /* 0x000fe40000000f00 */
[----:B------:R-:W-:Y:S02]  /*1070*/  SHF.R.U64 R62, R64, 0x10, R65 ;  /* 0x00000010403e7819 */ /* 0x000fe40000001241 */
[----:B------:R-:W-:Y:S02]  /*1080*/  MOV R61, R65 ;  /* 0x00000041003d7202 */ /* 0x000fe40000000f00 */
[----:B------:R-:W-:Y:S01]  /*1090*/  SHF.R.U64 R94, R78, 0x10, R79 ;  /* 0x000000104e5e7819 */ /* 0x000fe2000000124f */
[----:B------:R-:W-:Y:S01]  /*10a0*/  HADD2.F32 R157, -RZ, R78.H0_H0 ;  /* 0x2000004eff9d7230 */ /* 0x000fe20000004100 */
[----:B------:R-:W-:Y:S01]  /*10b0*/  SHF.R.U32.HI R202, RZ, 0x10, R65 ;  /* 0x00000010ffca7819 */ /* 0x000fe20000011641 */
[----:B------:R-:W-:Y:S01]  /*10c0*/  HADD2.F32 R65, -RZ, R74.H0_H0 ;  /* 0x2000004aff417230 */ /* 0x000fe20000004100 */
[----:B------:R-:W-:-:S02]  /*10d0*/  SHF.R.U64 R190, R68, 0x10, R69 ;  /* 0x0000001044be7819 */ /* 0x000fc40000001245 */
[----:B------:R-:W-:Y:S02]  /*10e0*/  MOV R191, R69 ;  /* 0x0000004500bf7202 */ /* 0x000fe40000000f00 */
[----:B------:R-:W-:Y:S02]  /*10f0*/  SHF.R.U32.HI R192, RZ, 0x10, R69 ;  /* 0x00000010ffc07819 */ /* 0x000fe40000011645 */
[--C-:B------:R-:W-:Y:S02]  /*1100*/  SHF.R.U64 R194, R70, 0x10, R71.reuse ;  /* 0x0000001046c27819 */ /* 0x100fe40000001247 */
[----:B------:R-:W-:Y:S02]  /*1110*/  MOV R195, R71 ;  /* 0x0000004700c37202 */ /* 0x000fe40000000f00 */
[----:B------:R-:W-:Y:S02]  /*1120*/  SHF.R.U32.HI R196, RZ, 0x10, R71 ;  /* 0x00000010ffc47819 */ /* 0x000fe40000011647 */
[--C-:B------:R-:W-:Y:S01]  /*1130*/  SHF.R.U64 R198, R72, 0x10, R73.reuse ;  /* 0x0000001048c67819 */ /* 0x100fe20000001249 */
[----:B------:R-:W-:Y:S01]  /*1140*/  HADD2.F32 R69, -RZ, R80.H0_H0 ;  /* 0x20000050ff457230 */ /* 0x000fe20000004100 */
[----:B------:R-:W-:Y:S01]  /*1150*/  MOV R199, R73 ;  /* 0x0000004900c77202 */ /* 0x000fe20000000f00 */
[----:B------:R-:W-:Y:S01]  /*1160*/  HADD2.F32 R71, -RZ, R81.H0_H0 ;  /* 0x20000051ff477230 */ /* 0x000fe20000004100 */
[----:B------:R-:W-:Y:S01]  /*1170*/  SHF.R.U32.HI R200, RZ, 0x10, R73 ;  /* 0x00000010ffc87819 */ /* 0x000fe20000011649 */
[----:B------:R-:W-:Y:S01]  /*1180*/  HADD2.F32 R73, -RZ, R82.H0_H0 ;  /* 0x20000052ff497230 */ /* 0x000fe20000004100 */
[----:B------:R-:W-:-:S02]  /*1190*/  SHF.R.U32.HI R78, RZ, 0x10, R79 ;  /* 0x00000010ff4e7819 */ /* 0x000fc4000001164f */
[----:B------:R-:W-:Y:S01]  /*11a0*/  SHF.R.U64 R86, R80, 0x10, R81 ;  /* 0x0000001050567819 */ /* 0x000fe20000001251 */
[----:B------:R-:W-:Y:S01]  /*11b0*/  HADD2.F32 R101, -RZ, R85.H0_H0 ;  /* 0x20000055ff657230 */ /* 0x000fe20000004100 */
[----:B------:R-:W-:Y:S02]  /*11c0*/  SHF.R.U32.HI R95, RZ, 0x10, R63 ;  /* 0x00000010ff5f7819 */ /* 0x000fe4000001163f */
[----:B------:R-:W-:Y:S02]  /*11d0*/  MOV R189, R68 ;  /* 0x0000004400bd7202 */ /* 0x000fe40000000f00 */
[----:B------:R-:W-:Y:S02]  /*11e0*/  MOV R193, R70 ;  /* 0x0000004600c17202 */ /* 0x000fe40000000f00 */
[----:B------:R-:W-:Y:S02]  /*11f0*/  MOV R197, R72 ;  /* 0x0000004800c57202 */ /* 0x000fe40000000f00 */
[----:B------:R-:W-:-:S02]  /*1200*/  MOV R63, R64 ;  /* 0x00000040003f7202 */ /* 0x000fc40000000f00 */
[----:B------:R-:W-:Y:S02]  /*1210*/  SHF.R.U32.HI R80, RZ, 0x10, R81 ;  /* 0x00000010ff507819 */ /* 0x000fe40000011651 */
[--C-:B------:R-:W-:Y:S02]  /*1220*/  SHF.R.U64 R74, R82, 0x10, R83.reuse ;  /* 0x00000010524a7819 */ /* 0x100fe40000001253 */
[----:B------:R-:W-:Y:S02]  /*1230*/  SHF.R.U32.HI R93, RZ, 0x10, R83 ;  /* 0x00000010ff5d7819 */ /* 0x000fe40000011653 */
[--C-:B------:R-:W-:Y:S02]  /*1240*/  SHF.R.U64 R97, R84, 0x10, R85.reuse ;  /* 0x0000001054617819 */ /* 0x100fe40000001255 */
[----:B------:R-:W-:Y:S02]  /*1250*/  SHF.R.U32.HI R72, RZ, 0x10, R85 ;  /* 0x00000010ff487819 */ /* 0x000fe40000011655 */
[----:B------:R-:W-:-:S02]  /*1260*/  SHF.R.U64 R70, R88, 0x10, R89 ;  /* 0x0000001058467819 */ /* 0x000fc40000001259 */
[----:B------:R-:W-:Y:S02]  /*1270*/  SHF.R.U32.HI R68, RZ, 0x10, R89 ;  /* 0x00000010ff447819 */ /* 0x000fe40000011659 */
[----:B------:R-:W-:Y:S01]  /*1280*/  SHF.R.U64 R66, R90, 0x10, R91 ;  /* 0x000000105a427819 */ /* 0x000fe2000000125b */
[C---:B------:R-:W-:Y:S01]  /*1290*/  FADD.FTZ R184, -R116.reuse, R67 ;  /* 0x0000004374b87221 */ /* 0x040fe20000010100 */
[----:B------:R-:W-:Y:S01]  /*12a0*/  SHF.R.U32.HI R64, RZ, 0x10, R91 ;  /* 0x00000010ff407819 */ /* 0x000fe2000001165b */
[----:B------:R-:W-:Y:S02]  /*12b0*/  HADD2.F32 R67, -RZ, R78.H0_H0 ;  /* 0x2000004eff437230 */ /* 0x000fe40000004100 */
[C---:B------:R-:W-:Y:S01]  /*12c0*/  FADD.FTZ R172, -R116.reuse, R65 ;  /* 0x0000004174ac7221 */ /* 0x040fe20000010100 */
[----:B------:R-:W-:Y:S02]  /*12d0*/  HADD2.F32 R81, -RZ, R86.H0_H0 ;  /* 0x20000056ff517230 */ /* 0x000fe40000004100 */
[----:B------:R-:W-:Y:S01]  /*12e0*/  FADD.FTZ R78, -R116, R69 ;  /* 0x00000045744e7221 */ /* 0x000fe20000010100 */
[----:B------:R-:W-:-:S02]  /*12f0*/  HADD2.F32 R105, -RZ, R89.H0_H0 ;  /* 0x20000059ff697230 */ /* 0x000fc40000004100 */
[C---:B------:R-:W-:Y:S01]  /*1300*/  FADD.FTZ R82, -R116.reuse, R71 ;  /* 0x0000004774527221 */ /* 0x040fe20000010100 */
[C---:B------:R-:W-:Y:S01]  /*1310*/  FADD.FTZ R86, -R116.reuse, R73 ;  /* 0x0000004974567221 */ /* 0x040fe20000010100 */
[C---:B------:R-:W-:Y:S01]  /*1320*/  FADD.FTZ R98, -R116.reuse, R101 ;  /* 0x0000006574627221 */ /* 0x040fe20000010100 */
[----:B------:R-:W-:Y:S02]  /*1330*/  HADD2.F32 R117, -RZ, R117.H0_H0 ;  /* 0x20000075ff757230 */ /* 0x000fe40000004100 */
[----:B------:R-:W-:Y:S01]  /*1340*/  FADD.FTZ R178, -R116, R75 ;  /* 0x0000004b74b27221 */ /* 0x000fe20000010100 */
        /* <DEDUP_REMOVED lines=17> */
[----:B------:R-:W-:Y:S01]  /*1460*/  FMUL.FTZ R179, R111, R117 ;  /* 0x000000756fb37220 */ /* 0x000fe20000410000 */
        /* <DEDUP_REMOVED lines=21> */
[----:B------:R-:W-:Y:S01]  /*15c0*/  FMUL.FTZ R172, R172, UR12 ;  /* 0x0000000cacac7c20 */ /* 0x000fe20008410000 */
[----:B------:R-:W-:Y:S01]  /*15d0*/  FADD.FTZ R116, -R116, R75 ;  /* 0x0000004b74747221 */ /* 0x000fe20000010100 */
[----:B------:R-:W-:-:S02]  /*15e0*/  HADD2.F32 R118, -RZ, R118.H0_H0 ;  /* 0x20000076ff767230 */ /* 0x000fc40000004100 */
[----:B------:R-:W-:Y:S01]  /*15f0*/  FMUL.FTZ R180, R109, R66 ;  /* 0x000000426db47220 */ /* 0x000fe20000410000 */
[----:B------:R-:W-:Y:S02]  /*1600*/  HADD2.F32 R75, -RZ, R61.H0_H0 ;  /* 0x2000003dff4b7230 */ /* 0x000fe40000004100 */
[----:B------:R-:W-:Y:S01]  /*1610*/  FADD.FTZ R61, RZ, R179 ;  /* 0x000000b3ff3d7221 */ /* 0x000fe20000010000 */
[----:B------:R-:W-:Y:S02]  /*1620*/  HADD2.F32 R68, -RZ, R60.H0_H0 ;  /* 0x2000003cff447230 */ /* 0x000fe40000004100 */
[----:B------:R-:W-:Y:S01]  /*1630*/  FMUL.FTZ R183, R183, UR12 ;  /* 0x0000000cb7b77c20 */ /* 0x000fe20008410000 */
[----:B------:R-:W-:Y:S01]  /*1640*/  FFMA.FTZ R60, R172, R179, RZ ;  /* 0x000000b3ac3c7223 */ /* 0x000fe200000100ff */
[----:B------:R-:W-:Y:S02]  /*1650*/  HADD2.F32 R67, -RZ, R99.H0_H0 ;  /* 0x20000063ff437230 */ /* 0x000fe40000004100 */
[----:B------:R-:W-:Y:S01]  /*1660*/  FMUL.FTZ R181, R252, R118 ;  /* 0x00000076fcb57220 */ /* 0x000fe20000410000 */
[----:B------:R-:W-:-:S02]  /*1670*/  HADD2.F32 R74, -RZ, R62.H0_H0 ;  /* 0x2000003eff4a7230 */ /* 0x000fc40000004100 */
[----:B------:R-:W-:Y:S01]  /*1680*/  FADD.FTZ R62, R61, R180 ;  /* 0x000000b43d3e7221 */ /* 0x000fe20000010000 */
[----:B------:R-:W-:Y:S01]  /*1690*/  FMUL.FTZ R178, R178, UR12 ;  /* 0x0000000cb2b27c20 */ /* 0x000fe20008410000 */
[----:B------:R-:W-:Y:S01]  /*16a0*/  FFMA.FTZ R61, R183, R180, R60 ;  /* 0x000000b4b73d7223 */ /* 0x000fe2000001003c */
[----:B------:R-:W-:Y:S02]  /*16b0*/  HADD2.F32 R69, -RZ, R96.H0_H0 ;  /* 0x20000060ff457230 */ /* 0x000fe40000004100 */
[----:B------:R-:W-:Y:S01]  /*16c0*/  FMUL.FTZ R182, R251, R67 ;  /* 0x00000043fbb67220 */ /* 0x000fe20000410000 */
[----:B------:R-:W-:Y:S02]  /*16d0*/  HADD2.F32 R73, -RZ, R63.H0_H0 ;  /* 0x2000003fff497230 */ /* 0x000fe40000004100 */
[----:B------:R-:W-:Y:S01]  /*16e0*/  FADD.FTZ R63, R62, R181 ;  /* 0x000000b53e3f7221 */ /* 0x000fe20000010000 */
[----:B------:R-:W-:Y:S01]  /*16f0*/  FMUL.FTZ R184, R184, UR12 ;  /* 0x0000000cb8b87c20 */ /* 0x000fe20008410000 */
[----:B------:R-:W-:Y:S01]  /*1700*/  FFMA.FTZ R61, R178, R181, R61 ;  /* 0x000000b5b23d7223 */ /* 0x000fe2000001003d */
[----:B------:R-:W-:-:S02]  /*1710*/  HADD2.F32 R70, -RZ, R92.H0_H0 ;  /* 0x2000005cff467230 */ /* 0x000fc40000004100 */
[----:B------:R-:W-:Y:S01]  /*1720*/  FMUL.FTZ R151, R250, R69 ;  /* 0x00000045fa977220 */ /* 0x000fe20000410000 */
[----:B------:R-:W-:Y:S01]  /*1730*/  FADD.FTZ R60, R63, R182 ;  /* 0x000000b63f3c7221 */ /* 0x000fe20000010000 */
[----:B------:R-:W-:Y:S01]  /*1740*/  FMUL.FTZ R157, R157, UR12 ;  /* 0x0000000c9d9d7c20 */ /* 0x000fe20008410000 */
[----:B------:R-:W-:Y:S01]  /*1750*/  FFMA.FTZ R62, R184, R182, R61 ;  /* 0x000000b6b83e7223 */ /* 0x000fe2000001003d */
[----:B------:R-:W-:Y:S02]  /*1760*/  HADD2.F32 R71, -RZ, R77.H0_H0 ;  /* 0x2000004dff477230 */ /* 0x000fe40000004100 */
[----:B------:R-:W-:Y:S01]  /*1770*/  FMUL.FTZ R152, R249, R70 ;  /* 0x00000046f9987220 */ /* 0x000fe20000410000 */
        /* <DEDUP_REMOVED lines=75> */
[----:B------:R-:W-:Y:S01]  /*1c30*/  FADD.FTZ R60, R61, R100 ;  /* 0x000000643d3c7221 */ /* 0x000fe20000010000 */
[----:B------:R-:W-:Y:S01]  /*1c40*/  FMUL.FTZ R103, R231, R194 ;  /* 0x000000c2e7677220 */ /* 0x000fe20000410000 */
[----:B------:R-:W-:Y:S01]  /*1c50*/  FMUL.FTZ R104, R104, UR12 ;  /* 0x0000000c68687c20 */ /* 0x000fe20008410000 */
[----:B------:R-:W-:Y:S01]  /*1c60*/  FFMA.FTZ R61, R102, R100, R63 ;  /* 0x00000064663d7223 */ /* 0x000fe2000001003f */
[----:B------:R-:W-:Y:S02]  /*1c70*/  HADD2.F32 R196, -RZ, R196.H0_H0 ;  /* 0x200000c4ffc47230 */ /* 0x000fe40000004100 */
[----:B------:R-:W-:Y:S01]  /*1c80*/  FADD.FTZ R60, R60, R103 ;  /* 0x000000673c3c7221 */ /* 0x000fe20000010000 */
[----:B------:R-:W-:Y:S01]  /*1c90*/  FMUL.FTZ R105, R230, R195 ;  /* 0x000000c3e6697220 */ /* 0x000fe20000410000 */
        /* <DEDUP_REMOVED lines=22> */
[----:B------:R-:W-:Y:S01]  /*1e00*/  FMUL.FTZ R115, R225, R200 ;  /* 0x000000c8e1737220 */ /* 0x000fe20000410000 */
[----:B------:R-:W-:Y:S01]  /*1e10*/  FADD.FTZ R60, R60, R113 ;  /* 0x000000713c3c7221 */ /* 0x000fe20000010000 */
[----:B------:R-:W-:Y:S01]  /*1e20*/  FMUL.FTZ R116, R116, UR12 ;  /* 0x0000000c74747c20 */ /* 0x000fe20008410000 */
[----:B------:R-:W-:-:S02]  /*1e30*/  FFMA.FTZ R61, R114, R113, R61 ;  /* 0x00000071723d7223 */ /* 0x000fc4000001003d */
[----:B------:R-:W-:Y:S02]  /*1e40*/  FADD.FTZ R62, R60, R115 ;  /* 0x000000733c3e7221 */ /* 0x000fe40000010000 */
[----:B------:R-:W-:-:S03]  /*1e50*/  FFMA.FTZ R61, R116, R115, R61 ;  /* 0x00000073743d7223 */ /* 0x000fc6000001003d */
[----:B------:R-:W2:Y:S04]  /*1e60*/  SHFL.DOWN PT, R63, R62, 0x10, 0x1f ;  /* 0x0a001f003e3f7f89 */ /* 0x000ea800000e0000 */
[----:B------:R-:W3:Y:S01]  /*1e70*/  SHFL.DOWN PT, R60, R61, 0x10, 0x1f ;  /* 0x0a001f003d3c7f89 */ /* 0x000ee200000e0000 */
[----:B--2---:R-:W-:Y:S01]  /*1e80*/  FADD.FTZ R65, R62, R63 ;  /* 0x0000003f3e417221 */ /* 0x004fe20000010000 */
[----:B---3--:R-:W-:-:S04]  /*1e90*/  FADD.FTZ R119, R61, R60 ;  /* 0x0000003c3d777221 */ /* 0x008fc80000010000 */
        /* <DEDUP_REMOVED lines=10> */
[----:B0-----:R-:W-:Y:S02]  /*1f40*/  LOP3.LUT P3, RZ, R169, 0x1f, RZ, 0xc0, !PT ;  /* 0x0000001fa9ff7812 */ /* 0x001fe4000786c0ff */
[----:B------:R-:W-:-:S04]  /*1f50*/  MOV R65, 0x400 ;  /* 0x0000040000417802 */ /* 0x000fc80000000f00 */
[----:B-1----:R-:W-:Y:S01]  /*1f60*/  LEA R204, R204, R65, 0x18 ;  /* 0x00000041cccc7211 */ /* 0x002fe200078ec0ff */
[----:B--2---:R-:W-:Y:S01]  /*1f70*/  FADD.FTZ R60, R63, R64 ;  /* 0x000000403f3c7221 */ /* 0x004fe20000010000 */
[----:B---3--:R-:W-:-:S04]  /*1f80*/  FADD.FTZ R61, R62, R61 ;  /* 0x0000003d3e3d7221 */ /* 0x008fc80000010000 */
[----:B------:R-:W0:Y:S04]  /*1f90*/  SHFL.DOWN PT, R119, R60, 0x1, 0x1f ;  /* 0x08201f003c777f89 */ /* 0x000e2800000e0000 */
[----:B------:R-:W1:Y:S01]  /*1fa0*/  SHFL.DOWN PT, R65, R61, 0x1, 0x1f ;  /* 0x08201f003d417f89 */ /* 0x000e6200000e0000 */
[----:B------:R-:W-:Y:S02]  /*1fb0*/  @!P3 PLOP3.LUT P0, PT, P2, PT, PT, 0x80, 0x8 ;  /* 0x000000000008b81c */ /* 0x000fe4000170f070 */
[----:B------:R-:W-:Y:S02]  /*1fc0*/  ISETP.NE.U32.AND P1, PT, RZ, UR16, PT ;  /* 0x00000010ff007c0c */ /* 0x000fe4000bf25070 */
[----:B------:R-:W-:Y:S02]  /*1fd0*/  IADD3 R205, PT, PT, R204, 0x7040, RZ ;  /* 0x00007040cccd7810 */ /* 0x000fe40007ffe0ff */
[----:B------:R-:W-:-:S02]  /*1fe0*/  @!P3 SHF.R.U32.HI R64, RZ, 0x2, R169 ;  /* 0x00000002ff40b819 */ /* 0x000fc400000116a9 */
[----:B------:R-:W-:Y:S02]  /*1ff0*/  ISETP.NE.AND.EX P1, PT, RZ, UR17, PT, P1 ;  /* 0x00000011ff007c0c */ /* 0x000fe4000bf25310 */
[----:B------:R-:W-:Y:S02]  /*2000*/  @!P3 MOV R62, R205 ;  /* 0x000000cd003eb202 */ /* 0x000fe40000000f00 */
[----:B------:R-:W-:Y:S02]  /*2010*/  @!P3 LOP3.LUT R64, R64, 0x38, RZ, 0xc0, !PT ;  /* 0x000000384040b812 */ /* 0x000fe400078ec0ff */
[----:B------:R-:W-:-:S04]  /*2020*/  @!P0 IADD3 R62, PT, PT, R204, 0x7000, RZ ;  /* 0x00007000cc3e8810 */ /* 0x000fc80007ffe0ff */
[----:B------:R-:W-:Y:S01]  /*2030*/  @!P3 IADD3 R64, PT, PT, R64, R62, RZ ;  /* 0x0000003e4040b210 */ /* 0x000fe20007ffe0ff */
[----:B0-----:R-:W-:Y:S01]  /*2040*/  FADD.FTZ R60, R60, R119 ;  /* 0x000000773c3c7221 */ /* 0x001fe20000010000 */
[----:B-1----:R-:W-:Y:S01]  /*2050*/  FADD.FTZ R61, R61, R65 ;  /* 0x000000413d3d7221 */ /* 0x002fe20000010000 */
[----:B------:R-:W-:Y:S01]  /*2060*/  PLOP3.LUT P0, PT, PT, PT, UP0, 0x80, 0x8 ;  /* 0x000000000008781c */ /* 0x000fe20003f0f008 */
[----:B------:R-:W-:Y:S01]  /*2070*/  @UP0 UIMAD.WIDE UR4, UR6, 0x2, UR4 ;  /* 0x00000002060408a5 */ /* 0x000fe2000f8e0204 */
[----:B------:R-:W0:Y:S02]  /*2080*/  @P1 LDC.64 R62, c[0x0][0x438] ;  /* 0x00010e00ff3e1b82 */ /* 0x000e240000000a00 */
[----:B------:R1:W-:Y:S06]  /*2090*/  @!P3 STS.64 [R64], R60 ;  /* 0x0000003c4000b388 */ /* 0x0003ec0000000a00 */
[----:B-1----:R-:W1:Y:S08]  /*20a0*/  @P1 LDC.64 R60, c[0x0][0x438] ;  /* 0x00010e00ff3c1b82 */ /* 0x002e700000000a00 */
[----:B------:R-:W2:Y:S01]  /*20b0*/  @P1 LDC.64 R64, c[0x0][0x438] ;  /* 0x00010e00ff401b82 */ /* 0x000ea20000000a00 */
[----:B-1----:R-:W-:-:S05]  /*20c0*/  @P1 IMAD.WIDE.U32 R60, R150, 0x8, R60 ;  /* 0x00000008963c1825 */ /* 0x002fca00078e003c */
[----:B------:R1:W5:Y:S02]  /*20d0*/  @P1 LDG.E.64 R128, desc[UR14][R60.64] ;  /* 0x0000000e3c801981 */ /* 0x000364000c1e1b00 */
[----:B-1----:R-:W1:Y:S02]  /*20e0*/  @P1 LDC.64 R60, c[0x0][0x438] ;  /* 0x00010e00ff3c1b82 */ /* 0x002e640000000a00 */
[----:B-1----:R-:W-:-:S05]  /*20f0*/  @P1 IMAD.WIDE.U32 R60, R4, 0x8, R60 ;  /* 0x00000008043c1825 */ /* 0x002fca00078e003c */
[----:B------:R1:W5:Y:S02]  /*2100*/  @P1 LDG.E.64 R124, desc[UR14][R60.64] ;  /* 0x0000000e3c7c1981 */ /* 0x000364000c1e1b00 */
[----:B-1----:R-:W-:Y:S02]  /*2110*/  MOV R60, UR4 ;  /* 0x00000004003c7c02 */ /* 0x002fe40008000f00 */
[----:B------:R-:W-:-:S05]  /*2120*/  MOV R61, UR5 ;  /* 0x00000005003d7c02 */ /* 0x000fca0008000f00 */
[----:B------:R-:W3:Y:S01]  /*2130*/  @P0 LDG.E.U16 R217, desc[UR14][R60.64] ;  /* 0x0000000e3cd90981 */ /* 0x000ee2000c1e1500 */
        /* <DEDUP_REMOVED lines=15> */
[--C-:B------:R-:W-:Y:S02]  /*2230*/  IMAD.WIDE.U32 R148, R2, 0x4, R62.reuse ;  /* 0x0000000402947825 */ /* 0x100fe400078e003e */
[----:B------:R-:W5:Y:S02]  /*2240*/  LDG.E R118, desc[UR14][R118.64] ;  /* 0x0000000e76767981 */ /* 0x000f64000c1e1900 */
[C---:B0-----:R-:W-:Y:S02]  /*2250*/  IMAD.WIDE.U32 R60, R5.reuse, 0x4, R62 ;  /* 0x00000004053c7825 */ /* 0x041fe400078e003e */
[----:B------:R-:W5:Y:S04]  /*2260*/  LDG.E R148, desc[UR14][R148.64] ;  /* 0x0000000e94947981 */ /* 0x000f68000c1e1900 */
[----:B------:R0:W5:Y:S01]  /*2270*/  LDG.E R117, desc[UR14][R60.64] ;  /* 0x0000000e3c757981 */ /* 0x000162000c1e1900 */
[----:B--2---:R-:W-:-:S05]  /*2280*/  @P1 IMAD.WIDE.U32 R64, R5, 0x8, R64 ;  /* 0x0000000805401825 */ /* 0x004fca00078e0040 */
[----:B------:R1:W5:Y:S01]  /*2290*/  @P1 LDG.E.64 R126, desc[UR14][R64.64] ;  /* 0x0000000e407e1981 */ /* 0x000362000c1e1b00 */
[----:B0-----:R-:W-:-:S05]  /*22a0*/  IMAD.WIDE.U32 R60, R3, 0x4, R62 ;  /* 0x00000004033c7825 */ /* 0x001fca00078e003e */
[----:B------:R0:W5:Y:S01]  /*22b0*/  LDG.E R119, desc[UR14][R60.64] ;  /* 0x0000000e3c777981 */ /* 0x000162000c1e1900 */
[----:B-1----:R-:W1:Y:S01]  /*22c0*/  @P1 LDC.64 R64, c[0x0][0x438] ;  /* 0x00010e00ff401b82 */ /* 0x002e620000000a00 */
[----:B0-----:R-:W-:-:S05]  /*22d0*/  IMAD.WIDE.U32 R60, R0, 0x4, R62 ;  /* 0x00000004003c7825 */ /* 0x001fca00078e003e */
[----:B------:R0:W5:Y:S02]  /*22e0*/  LDG.E R149, desc[UR14][R60.64] ;  /* 0x0000000e3c957981 */ /* 0x000164000c1e1900 */
[----:B0-----:R-:W0:Y:S01]  /*22f0*/  @P1 LDC.64 R60, c[0x0][0x438] ;  /* 0x00010e00ff3c1b82 */ /* 0x001e220000000a00 */
[----:B-1----:R-:W-:-:S05]  /*2300*/  @P1 IMAD.WIDE.U32 R64, R2, 0x8, R64 ;  /* 0x0000000802401825 */ /* 0x002fca00078e0040 */
[----:B------:R1:W5:Y:S01]  /*2310*/  @P1 LDG.E.64 R120, desc[UR14][R64.64] ;  /* 0x0000000e40781981 */ /* 0x000362000c1e1b00 */
[----:B0-----:R-:W-:-:S05]  /*2320*/  @P1 IMAD.WIDE.U32 R60, R0, 0x8, R60 ;  /* 0x00000008003c1825 */ /* 0x001fca00078e003c */
[----:B------:R0:W5:Y:S01]  /*2330*/  @P1 LDG.E.64 R146, desc[UR14][R60.64] ;  /* 0x0000000e3c921981 */ /* 0x000162000c1e1b00 */
[C---:B------:R-:W-:Y:S01]  /*2340*/  @!P2 IADD3 R205, PT, PT, R204.reuse, 0x7000, RZ ;  /* 0x00007000cccda810 */ /* 0x040fe20007ffe0ff */
[----:B------:R-:W-:Y:S01]  /*2350*/  BAR.SYNC.DEFER_BLOCKING 0x0 ;  /* 0x0000000000007b1d */ /* 0x000fe20000010000 */
[C---:B-1----:R-:W-:Y:S02]  /*2360*/  IADD3 R64, PT, PT, R204.reuse, 0x7050, RZ ;  /* 0x00007050cc407810 */ /* 0x042fe40007ffe0ff */
[----:B------:R-:W-:Y:S01]  /*2370*/  @!P2 IADD3 R64, PT, PT, R204, 0x7010, RZ ;  /* 0x00007010cc40a810 */ /* 0x000fe20007ffe0ff */
[----:B------:R-:W-:Y:S01]  /*2380*/  FADD.FTZ R35, R66, R35 ;  /* 0x0000002342237221 */ /* 0x000fe20000010000 */
[----:B------:R-:W-:Y:S01]  /*2390*/  FFMA.FTZ R7, R183, R66, R7 ;  /* 0x00000042b7077223 */ /* 0x000fe20000010007 */
[----:B------:R-:W-:Y:S01]  /*23a0*/  FADD.FTZ R37, R67, R37 ;  /* 0x0000002543257221 */ /* 0x000fe20000010000 */
[----:B------:R-:W-:Y:S01]  /*23b0*/  FFMA.FTZ R9, R184, R67, R9 ;  /* 0x00000043b8097223 */ /* 0x000fe20000010009 */
[C---:B------:R-:W-:Y:S01]  /*23c0*/  IADD3 R244, PT, PT, R204.reuse, 0x7060, RZ ;  /* 0x00007060ccf47810 */ /* 0x040fe20007ffe0ff */
[----:B0-----:R-:W0:Y:S01]  /*23d0*/  LDS.128 R60, [R205] ;  /* 0x00000000cd3c7984 */ /* 0x001e220000000c00 */
[----:B------:R-:W-:-:S03]  /*23e0*/  @!P2 IADD3 R244, PT, PT, R204, 0x7020, RZ ;  /* 0x00007020ccf4a810 */ /* 0x000fc60007ffe0ff */
[----:B------:R-:W1:Y:S01]  /*23f0*/  LDS.128 R64, [R64] ;  /* 0x0000000040407984 */ /* 0x000e620000000c00 */
[----:B------:R-:W-:Y:S01]  /*2400*/  FADD.FTZ R38, R69, R38 ;  /* 0x0000002645267221 */ /* 0x000fe20000010000 */
[----:B------:R-:W-:Y:S01]  /*2410*/  FFMA.FTZ R10, R157, R69, R10 ;  /* 0x000000459d0a7223 */ /* 0x000fe2000001000a */
[----:B------:R-:W-:Y:S01]  /*2420*/  FADD.FTZ R40, R71, R40 ;  /* 0x0000002847287221 */ /* 0x000fe20000010000 */
[----:B------:R-:W-:Y:S01]  /*2430*/  FFMA.FTZ R12, R154, R71, R12 ;  /* 0x000000479a0c7223 */ /* 0x000fe2000001000c */
[----:B------:R-:W-:Y:S01]  /*2440*/  FADD.FTZ R39, R70, R39 ;  /* 0x0000002746277221 */ /* 0x000fe20000010000 */
[----:B------:R-:W-:Y:S01]  /*2450*/  FFMA.FTZ R11, R158, R70, R11 ;  /* 0x000000469e0b7223 */ /* 0x000fe2000001000b */
[----:B------:R-:W-:Y:S01]  /*2460*/  FADD.FTZ R48, R68, R48 ;  /* 0x0000003044307221 */ /* 0x000fe20000010000 */
[----:B------:R-:W-:Y:S02]  /*2470*/  FFMA.FTZ R20, R90, R68, R20 ;  /* 0x000000445a147223 */ /* 0x000fe40000010014 */
[----:B------:R-:W2:Y:S01]  /*2480*/  LDS.128 R68, [R244] ;  /* 0x00000000f4447984 */ /* 0x000ea20000000c00 */
[----:B------:R-:W-:-:S02]  /*2490*/  IADD3 R240, PT, PT, R204, 0x7070, RZ ;  /* 0x00007070ccf07810 */ /* 0x000fc40007ffe0ff */
        /* <DEDUP_REMOVED lines=9> */
[----:B------:R-:W4:Y:S01]  /*2530*/  LDS.128 R72, [R240] ;  /* 0x00000000f0487984 */ /* 0x000f220000000c00 */
[----:B------:R-:W-:Y:S01]  /*2540*/  FADD.FTZ R49, R188, R49 ;  /* 0x00000031bc317221 */ /* 0x000fe20000010000 */
[----:B------:R-:W-:Y:S01]  /*2550*/  FFMA.FTZ R21, R93, R188, R21 ;  /* 0x000000bc5d157223 */ /* 0x000fe20000010015 */
[----:B0-----:R-:W-:-:S04]  /*2560*/  FADD.FTZ R61, RZ, R61 ;  /* 0x0000003dff3d7221 */ /* 0x001fc80000010000 */
[----:B------:R-:W-:Y:S01]  /*2570*/  FADD.FTZ R188, R63, R61 ;  /* 0x0000003d3fbc7221 */ /* 0x000fe20000010000 */
[----:B------:R-:W-:-:S04]  /*2580*/  FADD.FTZ R61, RZ, R60 ;  /* 0x0000003cff3d7221 */ /* 0x000fc80000010000 */
[----:B------:R-:W-:Y:S01]  /*2590*/  FADD.FTZ R61, R62, R61 ;  /* 0x0000003d3e3d7221 */ /* 0x000fe20000010000 */
[----:B-1----:R-:W-:-:S03]  /*25a0*/  FADD.FTZ R188, R188, R65 ;  /* 0x00000041bcbc7221 */ /* 0x002fc60000010000 */
[----:B------:R-:W-:Y:S01]  /*25b0*/  FADD.FTZ R61, R61, R64 ;  /* 0x000000403d3d7221 */ /* 0x000fe20000010000 */
[----:B------:R-:W-:-:S03]  /*25c0*/  FADD.FTZ R188, R67, R188 ;  /* 0x000000bc43bc7221 */ /* 0x000fc60000010000 */
[----:B------:R-:W-:Y:S01]  /*25d0*/  FADD.FTZ R61, R66, R61 ;  /* 0x0000003d423d7221 */ /* 0x000fe20000010000 */
[----:B--2---:R-:W-:-:S03]  /*25e0*/  FADD.FTZ R188, R188, R69 ;  /* 0x00000045bcbc7221 */ /* 0x004fc60000010000 */
[----:B------:R-:W-:Y:S01]  /*25f0*/  FADD.FTZ R61, R61, R68 ;  /* 0x000000443d3d7221 */ /* 0x000fe20000010000 */
[----:B------:R-:W-:Y:S01]  /*2600*/  FADD.FTZ R188, R71, R188 ;  /* 0x000000bc47bc7221 */ /* 0x000fe20000010000 */
[----:B------:R-:W-:Y:S02]  /*2610*/  UISETP.NE.U32.AND UP1, UPT, UR16, URZ, UPT ;  /* 0x000000ff1000728c */ /* 0x000fe4000bf25070 */
[----:B------:R-:W-:Y:S01]  /*2620*/  FADD.FTZ R61, R70, R61 ;  /* 0x0000003d463d7221 */ /* 0x000fe20000010000 */
[----:B----4-:R-:W-:-:S03]  /*2630*/  FADD.FTZ R188, R188, R73 ;  /* 0x00000049bcbc7221 */ /* 0x010fc60000010000 */
[----:B------:R-:W-:Y:S01]  /*2640*/  FADD.FTZ R61, R61, R72 ;  /* 0x000000483d3d7221 */ /* 0x000fe20000010000 */
[----:B------:R-:W-:Y:S01]  /*2650*/  UISETP.NE.AND.EX UP1, UPT, UR17, URZ, UPT, UP1 ;  /* 0x000000ff1100728c */ /* 0x000fe2000bf25310 */
[----:B------:R-:W-:Y:S02]  /*2660*/  FADD.FTZ R75, R75, R188 ;  /* 0x000000bc4b4b7221 */ /* 0x000fe40000010000 */
[----:B------:R-:W-:Y:S02]  /*2670*/  FADD.FTZ R61, R74, R61 ;  /* 0x0000003d4a3d7221 */ /* 0x000fe40000010000 */
[----:B------:R-:W-:Y:S02]  /*2680*/  FMUL.FTZ R75, R75, UR19 ;  /* 0x000000134b4b7c20 */ /* 0x000fe40008410000 */
[----:B------:R-:W-:Y:S01]  /*2690*/  FMUL.FTZ R61, R61, UR19 ;  /* 0x000000133d3d7c20 */ /* 0x000fe20008410000 */
[----:B---3--:R-:W-:-:S05]  /*26a0*/  @P0 HADD2.F32 R217, -RZ, R217.H0_H0 ;  /* 0x200000d9ffd90230 */ /* 0x008fca0000004100 */
[----:B------:R-:W-:Y:S01]  /*26b0*/  @P0 R2UR UR5, R217 ;  /* 0x00000000d90502ca */ /* 0x000fe200000e0000 */
[----:B------:R-:W-:Y:S01]  /*26c0*/  FADD.FTZ R45, R202, R45 ;  /* 0x0000002dca2d7221 */ /* 0x000fe20000010000 */
[----:B------:R-:W-:Y:S01]  /*26d0*/  R2UR UR13, R75 ;  /* 0x000000004b0d72ca */ /* 0x000fe200000e0000 */
        /* <DEDUP_REMOVED lines=31> */
[----:B------:R-:W-:Y:S01]  /*28d0*/  @UP0 UMOV UR4, UR5 ;  /* 0x0000000500040c82 */ /* 0x000fe20008000000 */
[----:B------:R-:W-:Y:S05]  /*28e0*/  BRA.U UP1, `(.L_x_2377) ;  /* 0x0000003d01087547 */ /* 0x000fea000b800000 */
[----:B------:R-:W-:-:S04]  /*28f0*/  UISETP.NE.U32.AND UP1, UPT, UR20, URZ, UPT ;  /* 0x000000ff1400728c */ /* 0x000fc8000bf25070 */
[----:B------:R-:W-:-:S09]  /*2900*/  UISETP.NE.AND.EX UP1, UPT, UR21, URZ, UPT, UP1 ;  /* 0x000000ff1500728c */ /* 0x000fd2000bf25310 */
[----:B------:R-:W-:Y:S05]  /*2910*/  BRA.U !UP1, `(.L_x_2378) ;  /* 0x0000002109047547 */ /* 0x000fea000b800000 */
[----:B------:R-:W0:Y:S02]  /*2920*/  LDC.64 R188, c[0x0][0x390] ;  /* 0x0000e400ffbc7b82 */ /* 0x000e240000000a00 */
[----:B0-----:R-:W-:-:S06]  /*2930*/  IMAD.WIDE.U32 R60, R159, 0x8, R188 ;  /* 0x000000089f3c7825 */ /* 0x001fcc00078e00bc */
[----:B------:R-:W2:Y:S01]  /*2940*/  LDG.E.64 R60, desc[UR14][R60.64] ;  /* 0x0000000e3c3c7981 */ /* 0x000ea2000c1e1b00 */
[--C-:B------:R-:W-:Y:S01]  /*2950*/  FFMA.FTZ R183, R183, UR13, R75.reuse ;  /* 0x0000000db7b77c23 */ /* 0x100fe2000801004b */
[C---:B-----5:R-:W-:Y:S01]  /*2960*/  LOP3.LUT P3, RZ, R201.reuse, 0xff00, RZ, 0xc0, !PT ;  /* 0x0000ff00c9ff7812 */ /* 0x060fe2000786c0ff */
[----:B------:R-:W-:Y:S01]  /*2970*/  FFMA.FTZ R178, R178, UR13, R75 ;  /* 0x0000000db2b27c23 */ /* 0x000fe2000801004b */
[----:B------:R-:W-:Y:S01]  /*2980*/  LOP3.LUT P4, RZ, R201, 0xff0000, RZ, 0xc0, !PT ;  /* 0x00ff0000c9ff7812 */ /* 0x000fe2000788c0ff */
[----:B------:R-:W-:Y:S01]  /*2990*/  FADD.FTZ R183, R180, -R183 ;  /* 0x800000b7b4b77221 */ /* 0x000fe20000010000 */
[----:B------:R-:W-:Y:S01]  /*29a0*/  FFMA.FTZ R65, R184, UR13, R75 ;  /* 0x0000000db8417c23 */ /* 0x000fe2000801004b */
[----:B------:R-:W-:Y:S01]  /*29b0*/  FADD.FTZ R178, R181, -R178 ;  /* 0x800000b2b5b27221 */ /* 0x000fe20000010000 */
[----:B------:R-:W-:Y:S01]  /*29c0*/  ISETP.GE.U32.AND P5, PT, R201, 0x1000000, PT ;  /* 0x01000000c900780c */ /* 0x000fe20003fa6070 */
[----:B------:R-:W-:Y:S01]  /*29d0*/  FMUL.FTZ R183, R183, UR12 ;  /* 0x0000000cb7b77c20 */ /* 0x000fe20008410000 */
[----:B------:R-:W-:Y:S01]  /*29e0*/  FADD.FTZ R182, R182, -R65 ;  /* 0x80000041b6b67221 */ /* 0x000fe20000010000 */
[----:B------:R-:W-:Y:S01]  /*29f0*/  FMUL.FTZ R178, R178, UR12 ;  /* 0x0000000cb2b27c20 */ /* 0x000fe20008410000 */
[----:B------:R-:W-:-:S02]  /*2a00*/  HFMA2 R65, -RZ, RZ, 0, 0 ;  /* 0x00000000ff417431 */ /* 0x000fc400000001ff */
[----:B------:R-:W-:Y:S01]  /*2a10*/  FMUL.FTZ R72, R183, UR4 ;  /* 0x00000004b7487c20 */ /* 0x000fe20008410000 */
[----:B------:R-:W-:Y:S01]  /*2a20*/  FFMA.FTZ R172, R172, UR13, R75 ;  /* 0x0000000dacac7c23 */ /* 0x000fe2000801004b */
[----:B------:R-:W-:Y:S02]  /*2a30*/  @P3 HADD2.F32 R71, -RZ, R186.H0_H0 ;  /* 0x200000baff473230 */ /* 0x000fe40000004100 */
[----:B------:R-:W-:Y:S01]  /*2a40*/  FMUL.FTZ R182, R182, UR12 ;  /* 0x0000000cb6b67c20 */ /* 0x000fe20008410000 */
[----:B------:R-:W-:Y:S01]  /*2a50*/  FMUL.FTZ R72, R72, UR22 ;  /* 0x0000001648487c20 */ /* 0x000fe20008410000 */
[----:B------:R-:W-:Y:S01]  /*2a60*/  FMUL.FTZ R66, R178, UR4 ;  /* 0x00000004b2427c20 */ /* 0x000fe20008410000 */
[----:B------:R-:W-:Y:S01]  /*2a70*/  FADD.FTZ R63, R179, -R172 ;  /* 0x800000acb33f7221 */ /* 0x000fe20000010000 */
[----:B------:R-:W-:Y:S01]  /*2a80*/  LOP3.LUT P1, RZ, R201, 0xff, RZ, 0xc0, !PT ;  /* 0x000000ffc9ff7812 */ /* 0x000fe2000782c0ff */
[----:B------:R-:W-:Y:S01]  /*2a90*/  @P3 FMUL.FTZ R65, R72, R71 ;  /* 0x0000004748413220 */ /* 0x000fe20000410000 */
[----:B------:R0:W-:Y:S01]  /*2aa0*/  F2F.F16.F32 R69, R178 ;  /* 0x000000b200457304 */ /* 0x0001e20000200800 */
[----:B------:R-:W-:-:S02]  /*2ab0*/  @P4 HADD2.F32 R71, -RZ, R133.H0_H0 ;  /* 0x20000085ff474230 */ /* 0x000fc40000004100 */
[----:B------:R-:W-:Y:S01]  /*2ac0*/  FMUL.FTZ R172, R182, UR4 ;  /* 0x00000004b6ac7c20 */ /* 0x000fe20008410000 */
[----:B------:R-:W-:Y:S01]  /*2ad0*/  @P5 HADD2.F32 R73, -RZ, R186.H1_H1 ;  /* 0x300000baff495230 */ /* 0x000fe20000004100 */
[----:B------:R-:W-:Y:S01]  /*2ae0*/  MOV R68, RZ ;  /* 0x000000ff00447202 */ /* 0x000fe20000000f00 */
[----:B------:R-:W-:Y:S01]  /*2af0*/  FMUL.FTZ R63, R63, UR12 ;  /* 0x0000000c3f3f7c20 */ /* 0x000fe20008410000 */
[----:B------:R-:W-:Y:S01]  /*2b00*/  FMUL.FTZ R172, R172, UR22 ;  /* 0x00000016acac7c20 */ /* 0x000fe20008410000 */
[----:B------:R-:W1:Y:S01]  /*2b10*/  LDC.64 R180, c[0x0][0x478] ;  /* 0x00011e00ffb47b82 */ /* 0x000e620000000a00 */
[----:B------:R-:W-:Y:S01]  /*2b20*/  F2F.F16.F32 R62, R183 ;  /* 0x000000b7003e7304 */ /* 0x000fe20000200800 */
[----:B0-----:R-:W-:Y:S01]  /*2b30*/  FMUL.FTZ R178, R66, UR22 ;  /* 0x0000001642b27c20 */ /* 0x001fe20008410000 */
[----:B------:R-:W-:Y:S01]  /*2b40*/  FFMA.FTZ R74, R157, UR13, R75 ;  /* 0x0000000d9d4a7c23 */ /* 0x000fe2000801004b */
[----:B------:R-:W-:Y:S02]  /*2b50*/  @P1 HADD2.F32 R66, -RZ, R132.H0_H0 ;  /* 0x20000084ff421230 */ /* 0x000fe40000004100 */
[----:B------:R-:W-:Y:S01]  /*2b60*/  @P4 FMUL.FTZ R68, R178, R71 ;  /* 0x00000047b2444220 */ /* 0x000fe20000410000 */
[----:B------:R-:W-:-:S02]  /*2b70*/  CS2R R70, SRZ ;  /* 0x0000000000467805 */ /* 0x000fc4000001ff00 */
[----:B------:R-:W-:Y:S01]  /*2b80*/  @P5 FMUL.FTZ R71, R172, R73 ;  /* 0x00000049ac475220 */ /* 0x000fe20000410000 */
[----:B------:R-:W-:Y:S01]  /*2b90*/  FMUL.FTZ R73, R63, UR4 ;  /* 0x000000043f497c20 */ /* 0x000fe20008410000 */
[----:B------:R0:W3:Y:S03]  /*2ba0*/  F2F.F16.F32 R64, R182 ;  /* 0x000000b600407304 */ /* 0x0000e60000200800 */
[----:B------:R-:W-:-:S04]  /*2bb0*/  FMUL.FTZ R73, R73, UR22 ;  /* 0x0000001649497c20 */ /* 0x000fc80008410000 */
[----:B------:R-:W-:Y:S01]  /*2bc0*/  @P1 FMUL.FTZ R70, R73, R66 ;  /* 0x0000004249461220 */ /* 0x000fe20000410000 */
[----:B------:R-:W4:Y:S01]  /*2bd0*/  F2F.F16.F32 R65, R65 ;  /* 0x0000004100417304 */ /* 0x000f220000200800 */
[----:B0-----:R-:W0:Y:S01]  /*2be0*/  LDC.64 R182, c[0x0][0x468] ;  /* 0x00011a00ffb67b82 */ /* 0x001e220000000a00 */
[----:B---3--:R-:W-:-:S06]  /*2bf0*/  SHF.L.U32 R66, R64, 0x10, RZ ;  /* 0x0000001040427819 */ /* 0x008fcc00000006ff */
[----:B------:R-:W3:Y:S01]  /*2c00*/  F2F.F16.F32 R71, R71 ;  /* 0x0000004700477304 */ /* 0x000ee20000200800 */
[----:B----4-:R-:W-:-:S07]  /*2c10*/  IMAD.WIDE.U32 R64, R65, 0x10000, RZ ;  /* 0x0001000041407825 */ /* 0x010fce00078e00ff */
[----:B------:R4:W1:Y:S01]  /*2c20*/  F2F.F16.F32 R67, R63 ;  /* 0x0000003f00437304 */ /* 0x0008620000200800 */
[----:B---3--:R-:W-:-:S07]  /*2c30*/  SHF.L.U32 R179, R71, 0x10, RZ ;  /* 0x0000001047b37819 */ /* 0x008fce00000006ff */
[----:B------:R-:W3:Y:S01]  /*2c40*/  F2F.F16.F32 R68, R68 ;  /* 0x0000004400447304 */ /* 0x000ee20000200800 */
[----:B----4-:R-:W-:-:S05]  /*2c50*/  IMAD.WIDE.U32 R62, R62, 0x10000, RZ ;  /* 0x000100003e3e7825 */ /* 0x010fca00078e00ff */
[----:B------:R-:W-:Y:S02]  /*2c60*/  LOP3.LUT R63, R63, R66, R69, 0xfe, !PT ;  /* 0x000000423f3f7212 */ /* 0x000fe400078efe45 */
[----:B------:R0:W4:Y:S01]  /*2c70*/  F2F.F16.F32 R187, R70 ;  /* 0x0000004600bb7304 */ /* 0x0001220000200800 */
[----:B-1----:R-:W-:Y:S01]  /*2c80*/  LOP3.LUT R62, R62, R67, RZ, 0xfc, !PT ;  /* 0x000000433e3e7212 */ /* 0x002fe200078efcff */
[----:B------:R-:W-:Y:S01]  /*2c90*/  IMAD.WIDE.U32 R66, R159, 0x8, R180 ;  /* 0x000000089f427825 */ /* 0x000fe200078e00b4 */
[----:B---3--:R-:W-:-:S03]  /*2ca0*/  LOP3.LUT R65, R65, R179, R68, 0xfe, !PT ;  /* 0x000000b341417212 */ /* 0x008fc600078efe44 */
[----:B------:R-:W-:Y:S01]  /*2cb0*/  IMAD.WIDE.U32 R68, R150, 0x8, R188 ;  /* 0x0000000896447825 */ /* 0x000fe200078e00bc */
[----:B------:R1:W-:Y:S03]  /*2cc0*/  STG.E.64 desc[UR14][R66.64], R62 ;  /* 0x0000003e42007986 */ /* 0x0003e6000c101b0e */
[----:B0-----:R-:W-:Y:S01]  /*2cd0*/  IMAD.WIDE.U32 R70, R159, 0x8, R182 ;  /* 0x000000089f467825 */ /* 0x001fe200078e00b6 */
[----:B----4-:R-:W-:-:S05]  /*2ce0*/  LOP3.LUT R64, R64, R187, RZ, 0xfc, !PT ;  /* 0x000000bb40407212 */ /* 0x010fca00078efcff */
[----:B------:R0:W-:Y:S04]  /*2cf0*/  STG.E.64 desc[UR14][R70.64], R64 ;  /* 0x0000004046007986 */ /* 0x0001e8000c101b0e */
[----:B-1----:R1:W3:Y:S01]  /*2d00*/  LDG.E.64 R62, desc[UR14][R68.64] ;  /* 0x0000000e443e7981 */ /* 0x0022e2000c1e1b00 */
[----:B------:R-:W-:Y:S01]  /*2d10*/  FADD.FTZ R74, R151, -R74 ;  /* 0x8000004a974a7221 */ /* 0x000fe20000010000 */
[--C-:B------:R-:W-:Y:S01]  /*2d20*/  FFMA.FTZ R151, R158, UR13, R75.reuse ;  /* 0x0000000d9e977c23 */ /* 0x100fe2000801004b */
[----:B------:R-:W-:Y:S01]  /*2d30*/  LOP3.LUT P0, RZ, R169, 0xff00, RZ, 0xc0, !PT ;  /* 0x0000ff00a9ff7812 */ /* 0x000fe2000780c0ff */
[----:B------:R-:W-:Y:S01]  /*2d40*/  FFMA.FTZ R156, R156, UR13, R75 ;  /* 0x0000000d9c9c7c23 */ /* 0x000fe2000801004b */
[----:B------:R-:W-:Y:S01]  /*2d50*/  FMUL.FTZ R157, R74, UR12 ;  /* 0x0000000c4a9d7c20 */ /* 0x000fe20008410000 */
[----:B------:R-:W-:Y:S01]  /*2d60*/  FADD.FTZ R152, R152, -R151 ;  /* 0x8000009798987221 */ /* 0x000fe20000010000 */
[----:B------:R-:W-:Y:S01]  /*2d70*/  HFMA2 R74, -RZ, RZ, 0, 0 ;  /* 0x00000000ff4a7431 */ /* 0x000fe200000001ff */
[----:B------:R-:W-:Y:S01]  /*2d80*/  MOV R159, RZ ;  /* 0x000000ff009f7202 */ /* 0x000fe20000000f00 */
[----:B------:R-:W-:Y:S01]  /*2d90*/  FADD.FTZ R156, R155, -R156 ;  /* 0x8000009c9b9c7221 */ /* 0x000fe20000010000 */
[----:B------:R-:W-:Y:S01]  /*2da0*/  FMUL.FTZ R152, R152, UR12 ;  /* 0x0000000c98987c20 */ /* 0x000fe20008410000 */
[----:B------:R-:W-:Y:S01]  /*2db0*/  FFMA.FTZ R154, R154, UR13, R75 ;  /* 0x0000000d9a9a7c23 */ /* 0x000fe2000801004b */
[----:B------:R-:W-:Y:S01]  /*2dc0*/  LOP3.LUT P6, RZ, R169, 0xff, RZ, 0xc0, !PT ;  /* 0x000000ffa9ff7812 */ /* 0x000fe200078cc0ff */
[----:B------:R-:W-:Y:S01]  /*2dd0*/  FMUL.FTZ R156, R156, UR12 ;  /* 0x0000000c9c9c7c20 */ /* 0x000fe20008410000 */
[----:B0-----:R-:W-:Y:S01]  /*2de0*/  F2F.F16.F32 R64, R152 ;  /* 0x0000009800407304 */ /* 0x001fe20000200800 */
[----:B------:R-:W-:Y:S01]  /*2df0*/  FADD.FTZ R154, R153, -R154 ;  /* 0x8000009a999a7221 */ /* 0x000fe20000010000 */
[----:B------:R-:W-:-:S03]  /*2e00*/  HFMA2 R70, -RZ, RZ, 0, 0 ;  /* 0x00000000ff467431 */ /* 0x000fc600000001ff */
[----:B------:R-:W-:-:S03]  /*2e10*/  FMUL.FTZ R154, R154, UR12 ;  /* 0x0000000c9a9a7c20 */ /* 0x000fc60008410000 */
[----:B------:R-:W0:Y:S01]  /*2e20*/  F2F.F16.F32 R71, R156 ;  /* 0x0000009c00477304 */ /* 0x000e220000200800 */
[----:B------:R-:W-:-:S04]  /*2e30*/  FMUL.FTZ R153, R154, UR4 ;  /* 0x000000049a997c20 */ /* 0x000fc80008410000 */
[----:B------:R-:W-:-:S03]  /*2e40*/  FMUL.FTZ R153, R153, UR22 ;  /* 0x0000001699997c20 */ /* 0x000fc60008410000 */
[----:B-1----:R1:W4:Y:S08]  /*2e50*/  F2F.F16.F32 R69, R154 ;  /* 0x0000009a00457304 */ /* 0x0023300000200800 */
[----:B------:R-:W4:Y:S01]  /*2e60*/  F2F.F16.F32 R151, R157 ;  /* 0x0000009d00977304 */ /* 0x000f220000200800 */
[----:B-1----:R-:W-:-:S04]  /*2e70*/  FMUL.FTZ R154, R157, UR4 ;  /* 0x000000049d9a7c20 */ /* 0x002fc80008410000 */
[----:B------:R-:W-:Y:S01]  /*2e80*/  FMUL.FTZ R154, R154, UR22 ;  /* 0x000000169a9a7c20 */ /* 0x000fe20008410000 */
[----:B--2---:R-:W-:Y:S02]  /*2e90*/  @P1 MOV R65, R60 ;  /* 0x0000003c00411202 */ /* 0x004fe40000000f00 */
[----:B------:R-:W-:-:S03]  /*2ea0*/  @P3 SHF.R.U64 R66, R60, 0x10, R61 ;  /* 0x000000103c423819 */ /* 0x000fc6000000123d */
[----:B------:R-:W-:Y:S02]  /*2eb0*/  @P1 HADD2.F32 R60, -RZ, R65.H0_H0 ;  /* 0x20000041ff3c1230 */ /* 0x000fe40000004100 */
[----:B------:R-:W-:Y:S01]  /*2ec0*/  @P3 HADD2.F32 R65, -RZ, R66.H0_H0 ;  /* 0x20000042ff413230 */ /* 0x000fe20000004100 */
[----:B------:R-:W-:Y:S02]  /*2ed0*/  CS2R R66, SRZ ;  /* 0x0000000000427805 */ /* 0x000fe4000001ff00 */
[----:B------:R-:W-:Y:S01]  /*2ee0*/  @P1 FMUL.FTZ R74, R73, R60 ;  /* 0x0000003c494a1220 */ /* 0x000fe20000410000 */
[----:B------:R-:W-:Y:S01]  /*2ef0*/  FMUL.FTZ R60, R152, UR4 ;  /* 0x00000004983c7c20 */ /* 0x000fe20008410000 */
[----:B------:R-:W-:Y:S01]  /*2f00*/  @P3 FMUL.FTZ R159, R72, R65 ;  /* 0x00000041489f3220 */ /* 0x000fe20000410000 */
[C---:B------:R-:W-:Y:S01]  /*2f10*/  ISETP.GE.U32.AND P3, PT, R169.reuse, 0x1000000, PT ;  /* 0x01000000a900780c */ /* 0x040fe20003f66070 */
[----:B------:R-:W-:Y:S01]  /*2f20*/  @P0 HADD2.F32 R65, -RZ, R185.H0_H0 ;  /* 0x200000b9ff410230 */ /* 0x000fe20000004100 */
[----:B------:R-:W-:Y:S01]  /*2f30*/  LOP3.LUT P1, RZ, R169, 0xff0000, RZ, 0xc0, !PT ;  /* 0x00ff0000a9ff7812 */ /* 0x000fe2000782c0ff */
[----:B------:R-:W-:Y:S01]  /*2f40*/  FMUL.FTZ R60, R60, UR22 ;  /* 0x000000163c3c7c20 */ /* 0x000fe20008410000 */
[----:B------:R-:W-:Y:S01]  /*2f50*/  FMUL.FTZ R152, R156, UR4 ;  /* 0x000000049c987c20 */ /* 0x000fe20008410000 */
[----:B------:R-:W-:-:S02]  /*2f60*/  MOV R72, RZ ;  /* 0x000000ff00487202 */ /* 0x000fc40000000f00 */
[----:B------:R-:W-:Y:S01]  /*2f70*/  @P0 FMUL.FTZ R66, R60, R65 ;  /* 0x000000413c420220 */ /* 0x000fe20000410000 */
[----:B------:R-:W-:-:S05]  /*2f80*/  FMUL.FTZ R152, R152, UR22 ;  /* 0x0000001698987c20 */ /* 0x000fca0008410000 */
[----:B------:R-:W-:Y:S01]  /*2f90*/  @P3 HADD2.F32 R65, -RZ, R185.H1_H1 ;  /* 0x300000b9ff413230 */ /* 0x000fe20000004100 */
[----:B------:R-:W-:Y:S01]  /*2fa0*/  F2F.F16.F32 R66, R66 ;  /* 0x0000004200427304 */ /* 0x000fe20000200800 */
[----:B------:R-:W-:-:S03]  /*2fb0*/  @P1 HADD2.F32 R68, -RZ, R135.H0_H0 ;  /* 0x20000087ff441230 */ /* 0x000fc60000004100 */
[----:B------:R-:W-:Y:S01]  /*2fc0*/  @P3 FMUL.FTZ R70, R152, R65 ;  /* 0x0000004198463220 */ /* 0x000fe20000410000 */
[----:B------:R-:W-:Y:S02]  /*2fd0*/  @P6 HADD2.F32 R65, -RZ, R134.H0_H0 ;  /* 0x20000086ff416230 */ /* 0x000fe40000004100 */
[----:B------:R-:W-:Y:S01]  /*2fe0*/  @P1 FMUL.FTZ R67, R153, R68 ;  /* 0x0000004499431220 */ /* 0x000fe20000410000 */
[----:B0-----:R-:W-:Y:S02]  /*2ff0*/  SHF.L.U32 R68, R71, 0x10, RZ ;  /* 0x0000001047447819 */ /* 0x001fe400000006ff */
[----:B------:R-:W0:Y:S01]  /*3000*/  F2F.F16.F32 R70, R70 ;  /* 0x0000004600467304 */ /* 0x000e220000200800 */
[----:B------:R-:W-:Y:S01]  /*3010*/  @P6 FMUL.FTZ R72, R65, R154 ;  /* 0x0000009a41486220 */ /* 0x000fe20000410000 */
[----:B------:R-:W-:-:S05]  /*3020*/  IMAD.WIDE.U32 R64, R64, 0x10000, RZ ;  /* 0x0001000040407825 */ /* 0x000fca00078e00ff */
[----:B----4-:R-:W-:Y:S01]  /*3030*/  LOP3.LUT R65, R65, R68, R69, 0xfe, !PT ;  /* 0x0000004441417212 */ /* 0x010fe200078efe45 */
[----:B------:R1:W2:Y:S01]  /*3040*/  F2F.F16.F32 R155, R67 ;  /* 0x00000043009b7304 */ /* 0x0002a20000200800 */
[----:B------:R-:W-:Y:S01]  /*3050*/  LOP3.LUT R64, R64, R151, RZ, 0xfc, !PT ;  /* 0x0000009740407212 */ /* 0x000fe200078efcff */
[----:B------:R-:W-:Y:S01]  /*3060*/  IMAD.WIDE.U32 R68, R150, 0x8, R180 ;  /* 0x0000000896447825 */ /* 0x000fe200078e00b4 */
[----:B0-----:R-:W-:-:S05]  /*3070*/  SHF.L.U32 R71, R70, 0x10, RZ ;  /* 0x0000001046477819 */ /* 0x001fca00000006ff */
[----:B------:R-:W0:Y:S01]  /*3080*/  F2F.F16.F32 R73, R72 ;  /* 0x0000004800497304 */ /* 0x000e220000200800 */
[----:B-1----:R-:W-:Y:S01]  /*3090*/  IMAD.WIDE.U32 R66, R66, 0x10000, RZ ;  /* 0x0001000042427825 */ /* 0x002fe200078e00ff */
[----:B------:R1:W-:Y:S04]  /*30a0*/  STG.E.64 desc[UR14][R68.64], R64 ;  /* 0x0000004044007986 */ /* 0x0003e8000c101b0e */
[----:B--2---:R-:W-:Y:S01]  /*30b0*/  LOP3.LUT R67, R67, R71, R155, 0xfe, !PT ;  /* 0x0000004743437212 */ /* 0x004fe200078efe9b */
[----:B------:R-:W-:Y:S01]  /*30c0*/  IMAD.WIDE.U32 R70, R150, 0x8, R182 ;  /* 0x0000000896467825 */ /* 0x000fe200078e00b6 */
[----:B0-----:R-:W-:-:S03]  /*30d0*/  LOP3.LUT R66, R66, R73, RZ, 0xfc, !PT ;  /* 0x0000004942427212 */ /* 0x001fc600078efcff */
[----:B------:R-:W-:Y:S02]  /*30e0*/  IMAD.WIDE.U32 R72, R5, 0x8, R188 ;  /* 0x0000000805487825 */ /* 0x000fe400078e00bc */
[----:B------:R0:W-:Y:S04]  /*30f0*/  STG.E.64 desc[UR14][R70.64], R66 ;  /* 0x0000004246007986 */ /* 0x0001e8000c101b0e */
[----:B------:R-:W2:Y:S01]  /*3100*/  LDG.E.64 R72, desc[UR14][R72.64] ;  /* 0x0000000e48487981 */ /* 0x000ea2000c1e1b00 */
[--C-:B------:R-:W-:Y:S01]  /*3110*/  FFMA.FTZ R150, R81, UR13, R75.reuse ;  /* 0x0000000d51967c23 */ /* 0x100fe2000801004b */
[----:B------:R-:W-:Y:S01]  /*3120*/  FFMA.FTZ R78, R78, UR13, R75 ;  /* 0x0000000d4e4e7c23 */ /* 0x000fe2000801004b */
[----:B-1----:R-:W-:Y:S02]  /*3130*/  @P5 SHF.R.U32.HI R69, RZ, 0x10, R61 ;  /* 0x00000010ff455819 */ /* 0x002fe4000001163d */
[----:B------:R-:W-:Y:S01]  /*3140*/  FADD.FTZ R150, R79, -R150 ;  /* 0x800000964f967221 */ /* 0x000fe20000010000 */
[----:B------:R-:W-:Y:S01]  /*3150*/  @P4 MOV R79, R61 ;  /* 0x0000003d004f4202 */ /* 0x000fe20000000f00 */
[----:B------:R-:W-:Y:S01]  /*3160*/  FADD.FTZ R78, R77, -R78 ;  /* 0x8000004e4d4e7221 */ /* 0x000fe20000010000 */
[--C-:B------:R-:W-:Y:S01]  /*3170*/  FFMA.FTZ R77, R82, UR13, R75.reuse ;  /* 0x0000000d524d7c23 */ /* 0x100fe2000801004b */
[----:B------:R-:W-:Y:S01]  /*3180*/  FFMA.FTZ R82, R85, UR13, R75 ;  /* 0x0000000d55527c23 */ /* 0x000fe2000801004b */
[----:B0-----:R-:W-:Y:S01]  /*3190*/  CS2R R70, SRZ ;  /* 0x0000000000467805 */ /* 0x001fe2000001ff00 */
[----:B------:R-:W-:-:S02]  /*31a0*/  @P4 HADD2.F32 R65, -RZ, R79.H0_H0 ;  /* 0x2000004fff414230 */ /* 0x000fc40000004100 */
[----:B------:R-:W-:Y:S01]  /*31b0*/  FADD.FTZ R77, R80, -R77 ;  /* 0x8000004d504d7221 */ /* 0x000fe20000010000 */
[----:B------:R-:W-:Y:S01]  /*31c0*/  FMUL.FTZ R66, R150, UR12 ;  /* 0x0000000c96427c20 */ /* 0x000fe20008410000 */
[----:B------:R-:W-:Y:S01]  /*31d0*/  CS2R R150, SRZ ;  /* 0x0000000000967805 */ /* 0x000fe2000001ff00 */
[----:B------:R-:W-:Y:S02]  /*31e0*/  @P5 HADD2.F32 R69, -RZ, R69.H0_H0 ;  /* 0x20000045ff455230 */ /* 0x000fe40000004100 */
[----:B------:R-:W-:Y:S01]  /*31f0*/  @P4 FMUL.FTZ R70, R178, R65 ;  /* 0x00000041b2464220 */ /* 0x000fe20000410000 */
[----:B------:R-:W-:Y:S01]  /*3200*/  FMUL.FTZ R68, R77, UR12 ;  /* 0x0000000c4d447c20 */ /* 0x000fe20008410000 */
[----:B------:R-:W-:Y:S01]  /*3210*/  LOP3.LUT P4, RZ, R117, 0xff00, RZ, 0xc0, !PT ;  /* 0x0000ff0075ff7812 */ /* 0x000fe2000788c0ff */
[----:B------:R-:W-:Y:S01]  /*3220*/  FADD.FTZ R82, R83, -R82 ;  /* 0x8000005253527221 */ /* 0x000fe20000010000 */
[----:B------:R-:W-:Y:S01]  /*3230*/  @P5 FMUL.FTZ R71, R172, R69 ;  /* 0x00000045ac475220 */ /* 0x000fe20000410000 */
[----:B------:R-:W-:Y:S01]  /*3240*/  LOP3.LUT P5, RZ, R117, 0xff, RZ, 0xc0, !PT ;  /* 0x000000ff75ff7812 */ /* 0x000fe200078ac0ff */
[----:B------:R-:W-:Y:S01]  /*3250*/  FMUL.FTZ R64, R78, UR12 ;  /* 0x0000000c4e407c20 */ /* 0x000fe20008410000 */
[----:B------:R-:W-:Y:S01]  /*3260*/  FMUL.FTZ R82, R82, UR12 ;  /* 0x0000000c52527c20 */ /* 0x000fe20008410000 */
[----:B------:R-:W-:Y:S01]  /*3270*/  FMUL.FTZ R81, R68, UR4 ;  /* 0x0000000444517c20 */ /* 0x000fe20008410000 */
[----:B------:R-:W-:Y:S01]  /*3280*/  F2F.F16.F32 R65, R66 ;  /* 0x0000004200417304 */ /* 0x000fe20000200800 */
[----:B------:R-:W-:Y:S01]  /*3290*/  FFMA.FTZ R79, R86, UR13, R75 ;  /* 0x0000000d564f7c23 */ /* 0x000fe2000801004b */
[----:B---3--:R-:W-:Y:S01]  /*32a0*/  @P6 MOV R61, R62 ;  /* 0x0000003e003d6202 */ /* 0x008fe20000000f00 */
[----:B------:R-:W-:Y:S01]  /*32b0*/  FMUL.FTZ R80, R82, UR4 ;  /* 0x0000000452507c20 */ /* 0x000fe20008410000 */
[----:B------:R-:W-:Y:S01]  /*32c0*/  @P0 SHF.R.U64 R62, R62, 0x10, R63 ;  /* 0x000000103e3e0819 */ /* 0x000fe2000000123f */
[----:B------:R-:W-:Y:S01]  /*32d0*/  FMUL.FTZ R81, R81, UR22 ;  /* 0x0000001651517c20 */ /* 0x000fe20008410000 */
[----:B------:R-:W-:Y:S01]  /*32e0*/  FADD.FTZ R79, R84, -R79 ;  /* 0x8000004f544f7221 */ /* 0x000fe20000010000 */
[----:B------:R-:W-:-:S02]  /*32f0*/  @P6 HADD2.F32 R61, -RZ, R61.H0_H0 ;  /* 0x2000003dff3d6230 */ /* 0x000fc40000004100 */
[----:B------:R-:W-:Y:S01]  /*3300*/  FMUL.FTZ R80, R80, UR22 ;  /* 0x0000001650507c20 */ /* 0x000fe20008410000 */
[----:B------:R-:W-:Y:S02]  /*3310*/  @P0 HADD2.F32 R77, -RZ, R62.H0_H0 ;  /* 0x2000003eff4d0230 */ /* 0x000fe40000004100 */
[----:B------:R-:W-:Y:S01]  /*3320*/  FMUL.FTZ R62, R66, UR4 ;  /* 0x00000004423e7c20 */ /* 0x000fe20008410000 */
[----:B------:R0:W-:Y:S01]  /*3330*/  F2F.F16.F32 R83, R82 ;  /* 0x0000005200537304 */ /* 0x0001e20000200800 */
[----:B------:R-:W-:Y:S01]  /*3340*/  @P6 FMUL.FTZ R150, R61, R154 ;  /* 0x0000009a3d966220 */ /* 0x000fe20000410000 */
[C---:B------:R-:W-:Y:S01]  /*3350*/  LOP3.LUT P6, RZ, R117.reuse, 0xff0000, RZ, 0xc0, !PT ;  /* 0x00ff000075ff7812 */ /* 0x040fe200078cc0ff */
[----:B------:R-:W-:Y:S01]  /*3360*/  @P0 FMUL.FTZ R151, R60, R77 ;  /* 0x0000004d3c970220 */ /* 0x000fe20000410000 */
[----:B------:R-:W-:Y:S01]  /*3370*/  ISETP.GE.U32.AND P0, PT, R117, 0x1000000, PT ;  /* 0x010000007500780c */ /* 0x000fe20003f06070 */
[----:B------:R-:W-:Y:S02]  /*3380*/  HFMA2 R60, -RZ, RZ, 0, 0 ;  /* 0x00000000ff3c7431 */ /* 0x000fe400000001ff */
[----:B------:R-:W-:-:S02]  /*3390*/  @P4 HADD2.F32 R61, -RZ, R177.H0_H0 ;  /* 0x200000b1ff3d4230 */ /* 0x000fc40000004100 */
[----:B------:R-:W-:Y:S01]  /*33a0*/  FMUL.FTZ R62, R62, UR22 ;  /* 0x000000163e3e7c20 */ /* 0x000fe20008410000 */
[----:B------:R-:W-:Y:S02]  /*33b0*/  HFMA2 R77, -RZ, RZ, 0, 0 ;  /* 0x00000000ff4d7431 */ /* 0x000fe400000001ff */
[----:B0-----:R-:W-:Y:S01]  /*33c0*/  FMUL.FTZ R82, R64, UR4 ;  /* 0x0000000440527c20 */ /* 0x001fe20008410000 */
[----:B------:R0:W-:Y:S01]  /*33d0*/  F2F.F16.F32 R69, R68 ;  /* 0x0000004400457304 */ /* 0x0001e20000200800 */
[----:B------:R-:W-:Y:S01]  /*33e0*/  @P4 FMUL.FTZ R60, R62, R61 ;  /* 0x0000003d3e3c4220 */ /* 0x000fe20000410000 */
[----:B------:R-:W-:Y:S01]  /*33f0*/  FFMA.FTZ R84, R93, UR13, R75 ;  /* 0x0000000d5d547c23 */ /* 0x000fe2000801004b */
[----:B------:R-:W-:Y:S01]  /*3400*/  FMUL.FTZ R82, R82, UR22 ;  /* 0x0000001652527c20 */ /* 0x000fe20008410000 */
[----:B------:R-:W-:Y:S02]  /*3410*/  @P6 HADD2.F32 R66, -RZ, R137.H0_H0 ;  /* 0x20000089ff426230 */ /* 0x000fe40000004100 */
[----:B------:R-:W-:-:S02]  /*3420*/  @P0 HADD2.F32 R61, -RZ, R177.H1_H1 ;  /* 0x300000b1ff3d0230 */ /* 0x000fc40000004100 */
[----:B------:R-:W1:Y:S01]  /*3430*/  F2F.F16.F32 R60, R60 ;  /* 0x0000003c003c7304 */ /* 0x000e620000200800 */
[----:B0-----:R-:W-:Y:S01]  /*3440*/  MOV R68, RZ ;  /* 0x000000ff00447202 */ /* 0x001fe20000000f00 */
[----:B------:R-:W-:Y:S01]  /*3450*/  @P6 FMUL.FTZ R68, R81, R66 ;  /* 0x0000004251446220 */ /* 0x000fe20000410000 */
[----:B------:R-:W-:Y:S01]  /*3460*/  MOV R66, RZ ;  /* 0x000000ff00427202 */ /* 0x000fe20000000f00 */
[----:B------:R-:W-:Y:S01]  /*3470*/  @P0 FMUL.FTZ R77, R80, R61 ;  /* 0x0000003d504d0220 */ /* 0x000fe20000410000 */
[----:B------:R-:W-:-:S03]  /*3480*/  @P5 HADD2.F32 R61, -RZ, R136.H0_H0 ;  /* 0x20000088ff3d5230 */ /* 0x000fc60000004100 */
[----:B------:R0:W3:Y:S02]  /*3490*/  F2F.F16.F32 R67, R64 ;  /* 0x0000004000437304 */ /* 0x0000e40000200800 */
[----:B------:R-:W-:Y:S01]  /*34a0*/  @P5 FMUL.FTZ R66, R82, R61 ;  /* 0x0000003d52425220 */ /* 0x000fe20000410000 */
[----:B-1----:R-:W-:-:S05]  /*34b0*/  IMAD.WIDE.U32 R60, R60, 0x10000, RZ ;  /* 0x000100003c3c7825 */ /* 0x002fca00078e00ff */
[----:B------:R-:W1:Y:S01]  /*34c0*/  F2F.F16.F32 R77, R77 ;  /* 0x0000004d004d7304 */ /* 0x000e620000200800 */
[----:B0-----:R-:W-:-:S07]  /*34d0*/  IMAD.WIDE.U32 R64, R65, 0x10000, RZ ;  /* 0x0001000041407825 */ /* 0x001fce00078e00ff */
[----:B------:R0:W4:Y:S01]  /*34e0*/  F2F.F16.F32 R78, R68 ;  /* 0x00000044004e7304 */ /* 0x0001220000200800 */
[----:B---3--:R-:W-:-:S07]  /*34f0*/  LOP3.LUT R64, R64, R67, RZ, 0xfc, !PT ;  /* 0x0000004340407212 */ /* 0x008fce00078efcff */
[----:B------:R3:W3:Y:S01]  /*3500*/  F2F.F16.F32 R85, R66 ;  /* 0x0000004200557304 */ /* 0x0006e20000200800 */
[----:B0-----:R-:W-:Y:S02]  /*3510*/  SHF.L.U32 R68, R83, 0x10, RZ ;  /* 0x0000001053447819 */ /* 0x001fe400000006ff */
[----:B-1----:R-:W-:Y:S01]  /*3520*/  SHF.L.U32 R83, R77, 0x10, RZ ;  /* 0x000000104d537819 */ /* 0x002fe200000006ff */
[----:B------:R-:W-:Y:S01]  /*3530*/  HFMA2 R77, -RZ, RZ, 0, 0 ;  /* 0x00000000ff4d7431 */ /* 0x000fe200000001ff */
[----:B------:R-:W-:Y:S01]  /*3540*/  LOP3.LUT R65, R65, R68, R69, 0xfe, !PT ;  /* 0x0000004441417212 */ /* 0x000fe200078efe45 */
[----:B------:R-:W-:Y:S01]  /*3550*/  IMAD.WIDE.U32 R68, R5, 0x8, R182 ;  /* 0x0000000805447825 */ /* 0x000fe200078e00b6 */
[----:B----4-:R-:W-:-:S03]  /*3560*/  LOP3.LUT R61, R61, R83, R78, 0xfe, !PT ;  /* 0x000000533d3d7212 */ /* 0x010fc600078efe4e */
[--C-:B------:R-:W-:Y:S01]  /*3570*/  FFMA.FTZ R78, R89, UR13, R75.reuse ;  /* 0x0000000d594e7c23 */ /* 0x100fe2000801004b */
[----:B------:R-:W-:Y:S01]  /*3580*/  FFMA.FTZ R83, R90, UR13, R75 ;  /* 0x0000000d5a537c23 */ /* 0x000fe2000801004b */
[----:B---3--:R-:W-:Y:S01]  /*3590*/  IMAD.WIDE.U32 R66, R5, 0x8, R180 ;  /* 0x0000000805427825 */ /* 0x008fe200078e00b4 */
[----:B------:R-:W-:-:S03]  /*35a0*/  @P1 MOV R5, R63 ;  /* 0x0000003f00051202 */ /* 0x000fc60000000f00 */
[----:B------:R-:W-:Y:S01]  /*35b0*/  FADD.FTZ R87, R87, -R78 ;  /* 0x8000004e57577221 */ /* 0x000fe20000010000 */
[----:B------:R-:W-:Y:S01]  /*35c0*/  LOP3.LUT R60, R60, R85, RZ, 0xfc, !PT ;  /* 0x000000553c3c7212 */ /* 0x000fe200078efcff */
[----:B------:R-:W-:Y:S01]  /*35d0*/  STG.E.64 desc[UR14][R66.64], R64 ;  /* 0x0000004042007986 */ /* 0x000fe2000c101b0e */
[----:B------:R-:W-:Y:S01]  /*35e0*/  @P3 SHF.R.U32.HI R63, RZ, 0x10, R63 ;  /* 0x00000010ff3f3819 */ /* 0x000fe2000001163f */
[----:B------:R-:W-:Y:S02]  /*35f0*/  @P1 HADD2.F32 R78, -RZ, R5.H0_H0 ;  /* 0x20000005ff4e1230 */ /* 0x000fe40000004100 */
[----:B------:R-:W-:Y:S01]  /*3600*/  FMUL.FTZ R85, R79, UR12 ;  /* 0x0000000c4f557c20 */ /* 0x000fe20008410000 */
[----:B------:R0:W-:Y:S01]  /*3610*/  STG.E.64 desc[UR14][R68.64], R60 ;  /* 0x0000003c44007986 */ /* 0x0001e2000c101b0e */
[----:B------:R-:W-:Y:S02]  /*3620*/  @P3 HADD2.F32 R63, -RZ, R63.H0_H0 ;  /* 0x2000003fff3f3230 */ /* 0x000fe40000004100 */
[----:B------:R-:W-:Y:S01]  /*3630*/  @P1 FMUL.FTZ R77, R153, R78 ;  /* 0x0000004e994d1220 */ /* 0x000fe20000410000 */
[----:B------:R-:W-:Y:S01]  /*3640*/  CS2R R78, SRZ ;  /* 0x00000000004e7805 */ /* 0x000fe2000001ff00 */
[----:B0-----:R-:W-:-:S06]  /*3650*/  IMAD.WIDE.U32 R60, R4, 0x8, R188 ;  /* 0x00000008043c7825 */ /* 0x001fcc00078e00bc */
[----:B------:R-:W3:Y:S01]  /*3660*/  LDG.E.64 R60, desc[UR14][R60.64] ;  /* 0x0000000e3c3c7981 */ /* 0x000ee2000c1e1b00 */
[----:B------:R-:W-:Y:S01]  /*3670*/  @P3 FMUL.FTZ R78, R152, R63 ;  /* 0x0000003f984e3220 */ /* 0x000fe20000410000 */
[----:B------:R-:W-:Y:S01]  /*3680*/  LOP3.LUT P3, RZ, R118, 0xff0000, RZ, 0xc0, !PT ;  /* 0x00ff000076ff7812 */ /* 0x000fe2000786c0ff */
[----:B------:R-:W-:Y:S01]  /*3690*/  FADD.FTZ R83, R88, -R83 ;  /* 0x8000005358537221 */ /* 0x000fe20000010000 */
[----:B------:R-:W-:Y:S01]  /*36a0*/  FADD.FTZ R84, R91, -R84 ;  /* 0x800000545b547221 */ /* 0x000fe20000010000 */
[----:B------:R-:W-:Y:S01]  /*36b0*/  LOP3.LUT P1, RZ, R118, 0xff00, RZ, 0xc0, !PT ;  /* 0x0000ff0076ff7812 */ /* 0x000fe2000782c0ff */
[----:B------:R-:W-:Y:S01]  /*36c0*/  FMUL.FTZ R87, R87, UR12 ;  /* 0x0000000c57577c20 */ /* 0x000fe20008410000 */
[----:B------:R0:W-:Y:S01]  /*36d0*/  F2F.F16.F32 R5, R85 ;  /* 0x0000005500057304 */ /* 0x0001e20000200800 */
[----:B------:R-:W-:Y:S01]  /*36e0*/  FMUL.FTZ R66, R84, UR12 ;  /* 0x0000000c54427c20 */ /* 0x000fe20008410000 */
[----:B------:R-:W-:Y:S01]  /*36f0*/  MOV R69, RZ ;  /* 0x000000ff00457202 */ /* 0x000fe20000000f00 */
[----:B------:R-:W-:Y:S01]  /*3700*/  HFMA2 R68, -RZ, RZ, 0, 0 ;  /* 0x00000000ff447431 */ /* 0x000fe200000001ff */
[----:B------:R-:W-:Y:S01]  /*3710*/  MOV R63, RZ ;  /* 0x000000ff003f7202 */ /* 0x000fe20000000f00 */
[----:B------:R-:W-:-:S03]  /*3720*/  FMUL.FTZ R86, R66, UR4 ;  /* 0x0000000442567c20 */ /* 0x000fc60008410000 */
[----:B------:R-:W-:Y:S01]  /*3730*/  F2F.F16.F32 R88, R87 ;  /* 0x0000005700587304 */ /* 0x000fe20000200800 */
[----:B------:R-:W-:Y:S01]  /*3740*/  FMUL.FTZ R86, R86, UR22 ;  /* 0x0000001656567c20 */ /* 0x000fe20008410000 */
[----:B0-----:R-:W-:-:S04]  /*3750*/  FMUL.FTZ R85, R85, UR4 ;  /* 0x0000000455557c20 */ /* 0x001fc80008410000 */
[----:B------:R-:W-:Y:S01]  /*3760*/  FMUL.FTZ R85, R85, UR22 ;  /* 0x0000001655557c20 */ /* 0x000fe20008410000 */
[----:B--2---:R-:W-:Y:S02]  /*3770*/  @P4 SHF.R.U64 R67, R72, 0x10, R73 ;  /* 0x0000001048434819 */ /* 0x004fe40000001249 */
[----:B------:R-:W-:Y:S01]  /*3780*/  @P5 MOV R64, R72 ;  /* 0x0000004800405202 */ /* 0x000fe20000000f00 */
[----:B------:R-:W-:Y:S02]  /*3790*/  HFMA2 R72, -RZ, RZ, 0, 0 ;  /* 0x00000000ff487431 */ /* 0x000fe400000001ff */
[----:B------:R-:W-:Y:S02]  /*37a0*/  @P4 HADD2.F32 R67, -RZ, R67.H0_H0 ;  /* 0x20000043ff434230 */ /* 0x000fe40000004100 */
[----:B------:R-:W-:Y:S02]  /*37b0*/  @P5 HADD2.F32 R65, -RZ, R64.H0_H0 ;  /* 0x20000040ff415230 */ /* 0x000fe40000004100 */
[----:B------:R-:W-:Y:S01]  /*37c0*/  FMUL.FTZ R64, R83, UR12 ;  /* 0x0000000c53407c20 */ /* 0x000fe20008410000 */
[----:B------:R-:W-:Y:S01]  /*37d0*/  FMUL.FTZ R83, R87, UR4 ;  /* 0x0000000457537c20 */ /* 0x000fe20008410000 */
[----:B------:R-:W-:Y:S01]  /*37e0*/  @P4 FMUL.FTZ R72, R62, R67 ;  /* 0x000000433e484220 */ /* 0x000fe20000410000 */
[----:B------:R-:W-:Y:S01]  /*37f0*/  ISETP.GE.U32.AND P4, PT, R118, 0x1000000, PT ;  /* 0x010000007600780c */ /* 0x000fe20003f86070 */
[----:B------:R-:W-:Y:S01]  /*3800*/  @P5 FMUL.FTZ R79, R82, R65 ;  /* 0x00000041524f5220 */ /* 0x000fe20000410000 */
[----:B------:R-:W-:Y:S01]  /*3810*/  FMUL.FTZ R84, R64, UR4 ;  /* 0x0000000440547c20 */ /* 0x000fe20008410000 */
[----:B------:R0:W-:Y:S01]  /*3820*/  F2F.F16.F32 R82, R64 ;  /* 0x0000004000527304 */ /* 0x0001e20000200800 */
[----:B------:R-:W-:Y:S01]  /*3830*/  @P3 HADD2.F32 R65, -RZ, R139.H0_H0 ;  /* 0x2000008bff413230 */ /* 0x000fe20000004100 */
[----:B------:R-:W-:Y:S01]  /*3840*/  LOP3.LUT P5, RZ, R118, 0xff, RZ, 0xc0, !PT ;  /* 0x000000ff76ff7812 */ /* 0x000fe200078ac0ff */
[----:B------:R-:W-:Y:S01]  /*3850*/  FMUL.FTZ R84, R84, UR22 ;  /* 0x0000001654547c20 */ /* 0x000fe20008410000 */
[----:B------:R-:W-:-:S02]  /*3860*/  @P1 HADD2.F32 R62, -RZ, R176.H0_H0 ;  /* 0x200000b0ff3e1230 */ /* 0x000fc40000004100 */
[----:B------:R-:W-:Y:S02]  /*3870*/  FMUL.FTZ R83, R83, UR22 ;  /* 0x0000001653537c20 */ /* 0x000fe40008410000 */
[----:B------:R-:W1:Y:S01]  /*3880*/  F2F.F16.F32 R87, R66 ;  /* 0x0000004200577304 */ /* 0x000e620000200800 */
[----:B0-----:R-:W-:Y:S02]  /*3890*/  HFMA2 R64, -RZ, RZ, 0, 0 ;  /* 0x00000000ff407431 */ /* 0x001fe400000001ff */
[----:B------:R-:W-:Y:S01]  /*38a0*/  @P1 FMUL.FTZ R63, R83, R62 ;  /* 0x0000003e533f1220 */ /* 0x000fe20000410000 */
[----:B------:R-:W-:Y:S01]  /*38b0*/  @P3 FMUL.FTZ R64, R84, R65 ;  /* 0x0000004154403220 */ /* 0x000fe20000410000 */
[----:B------:R-:W-:-:S03]  /*38c0*/  @P4 HADD2.F32 R65, -RZ, R176.H1_H1 ;  /* 0x300000b0ff414230 */ /* 0x000fc60000004100 */
[----:B------:R0:W2:Y:S01]  /*38d0*/  F2F.F16.F32 R67, R63 ;  /* 0x0000003f00437304 */ /* 0x0000a20000200800 */
[----:B------:R-:W-:Y:S02]  /*38e0*/  @P5 HADD2.F32 R62, -RZ, R138.H0_H0 ;  /* 0x2000008aff3e5230 */ /* 0x000fe40000004100 */
[----:B------:R-:W-:-:S03]  /*38f0*/  @P4 FMUL.FTZ R69, R86, R65 ;  /* 0x0000004156454220 */ /* 0x000fc60000410000 */
[----:B------:R-:W-:Y:S01]  /*3900*/  @P5 FMUL.FTZ R68, R85, R62 ;  /* 0x0000003e55445220 */ /* 0x000fe20000410000 */
[----:B-1----:R-:W-:Y:S01]  /*3910*/  SHF.L.U32 R65, R87, 0x10, RZ ;  /* 0x0000001057417819 */ /* 0x002fe200000006ff */
[----:B------:R-:W-:Y:S01]  /*3920*/  F2F.F16.F32 R64, R64 ;  /* 0x0000004000407304 */ /* 0x000fe20000200800 */
[----:B0-----:R-:W-:-:S05]  /*3930*/  IMAD.WIDE.U32 R62, R88, 0x10000, RZ ;  /* 0x00010000583e7825 */ /* 0x001fca00078e00ff */
[----:B------:R-:W-:Y:S01]  /*3940*/  LOP3.LUT R63, R63, R65, R82, 0xfe, !PT ;  /* 0x000000413f3f7212 */ /* 0x000fe200078efe52 */
[----:B--2---:R-:W-:Y:S01]  /*3950*/  IMAD.WIDE.U32 R66, R67, 0x10000, RZ ;  /* 0x0001000043427825 */ /* 0x004fe200078e00ff */
[----:B------:R-:W0:Y:S01]  /*3960*/  F2F.F16.F32 R69, R69 ;  /* 0x0000004500457304 */ /* 0x000e220000200800 */
[----:B------:R-:W-:-:S07]  /*3970*/  LOP3.LUT R62, R62, R5, RZ, 0xfc, !PT ;  /* 0x000000053e3e7212 */ /* 0x000fce00078efcff */
[----:B------:R1:W2:Y:S01]  /*3980*/  F2F.F16.F32 R89, R68 ;  /* 0x0000004400597304 */ /* 0x0002a20000200800 */
[----:B0-----:R-:W-:Y:S01]  /*3990*/  SHF.L.U32 R87, R69, 0x10, RZ ;  /* 0x0000001045577819 */ /* 0x001fe200000006ff */
[----:B-1----:R-:W-:-:S03]  /*39a0*/  IMAD.WIDE.U32 R68, R3, 0x8, R188 ;  /* 0x0000000803447825 */ /* 0x002fc600078e00bc */
[----:B------:R-:W-:Y:S01]  /*39b0*/  LOP3.LUT R67, R67, R87, R64, 0xfe, !PT ;  /* 0x0000005743437212 */ /* 0x000fe200078efe40 */
[----:B------:R-:W-:Y:S01]  /*39c0*/  IMAD.WIDE.U32 R64, R4, 0x8, R180 ;  /* 0x0000000804407825 */ /* 0x000fe200078e00b4 */
[----:B--2---:R-:W-:-:S03]  /*39d0*/  LOP3.LUT R66, R66, R89, RZ, 0xfc, !PT ;  /* 0x0000005942427212 */ /* 0x004fc600078efcff */
[----:B------:R-:W-:Y:S01]  /*39e0*/  IMAD.WIDE.U32 R4, R4, 0x8, R182 ;  /* 0x0000000804047825 */ /* 0x000fe200078e00b6 */
[----:B------:R0:W-:Y:S04]  /*39f0*/  STG.E.64 desc[UR14][R64.64], R62 ;  /* 0x0000003e40007986 */ /* 0x0001e8000c101b0e */
[----:B------:R1:W-:Y:S04]  /*3a00*/  STG.E.64 desc[UR14][R4.64], R66 ;  /* 0x0000004204007986 */ /* 0x0003e8000c101b0e */
[----:B------:R-:W2:Y:S01]  /*3a10*/  LDG.E.64 R68, desc[UR14][R68.64] ;  /* 0x0000000e44447981 */ /* 0x000ea2000c1e1b00 */
[--C-:B------:R-:W-:Y:S01]  /*3a20*/  FFMA.FTZ R82, R97, UR13, R75.reuse ;  /* 0x0000000d61527c23 */ /* 0x100fe2000801004b */
[--C-:B------:R-:W-:Y:S01]  /*3a30*/  FFMA.FTZ R89, R98, UR13, R75.reuse ;  /* 0x0000000d62597c23 */ /* 0x100fe2000801004b */
[--C-:B------:R-:W-:Y:S01]  /*3a40*/  FFMA.FTZ R88, R101, UR13, R75.reuse ;  /* 0x0000000d65587c23 */ /* 0x100fe2000801004b */
[----:B------:R-:W-:Y:S01]  /*3a50*/  FFMA.FTZ R87, R94, UR13, R75 ;  /* 0x0000000d5e577c23 */ /* 0x000fe2000801004b */
[----:B------:R-:W-:Y:S01]  /*3a60*/  FADD.FTZ R95, R95, -R82 ;  /* 0x800000525f5f7221 */ /* 0x000fe20000010000 */
[----:B------:R-:W-:-:S02]  /*3a70*/  @P6 MOV R82, R73 ;  /* 0x0000004900526202 */ /* 0x000fc40000000f00 */
[----:B0-----:R-:W-:Y:S01]  /*3a80*/  CS2R R64, SRZ ;  /* 0x0000000000407805 */ /* 0x001fe2000001ff00 */
[----:B------:R-:W-:Y:S01]  /*3a90*/  FADD.FTZ R89, R96, -R89 ;  /* 0x8000005960597221 */ /* 0x000fe20000010000 */
[----:B------:R-:W-:Y:S01]  /*3aa0*/  FADD.FTZ R88, R99, -R88 ;  /* 0x8000005863587221 */ /* 0x000fe20000010000 */
[----:B-1----:R-:W-:Y:S01]  /*3ab0*/  @P0 SHF.R.U32.HI R5, RZ, 0x10, R73 ;  /* 0x00000010ff050819 */ /* 0x002fe20000011649 */
[----:B------:R-:W-:Y:S01]  /*3ac0*/  @P6 HADD2.F32 R4, -RZ, R82.H0_H0 ;  /* 0x20000052ff046230 */ /* 0x000fe20000004100 */
[----:B------:R-:W-:Y:S01]  /*3ad0*/  MOV R82, RZ ;  /* 0x000000ff00527202 */ /* 0x000fe20000000f00 */
[----:B------:R-:W-:Y:S02]  /*3ae0*/  HFMA2 R73, -RZ, RZ, 0, 0 ;  /* 0x00000000ff497431 */ /* 0x000fe400000001ff */
[----:B------:R-:W-:Y:S01]  /*3af0*/  FMUL.FTZ R95, R95, UR12 ;  /* 0x0000000c5f5f7c20 */ /* 0x000fe20008410000 */
[----:B------:R-:W-:Y:S02]  /*3b00*/  @P0 HADD2.F32 R5, -RZ, R5.H0_H0 ;  /* 0x20000005ff050230 */ /* 0x000fe40000004100 */
[----:B------:R-:W-:Y:S01]  /*3b10*/  @P6 FMUL.FTZ R64, R81, R4 ;  /* 0x0000000451406220 */ /* 0x000fe20000410000 */
[----:B------:R-:W-:Y:S01]  /*3b20*/  LOP3.LUT P6, RZ, R119, 0xff00, RZ, 0xc0, !PT ;  /* 0x0000ff0077ff7812 */ /* 0x000fe200078cc0ff */
[----:B------:R-:W-:Y:S01]  /*3b30*/  FADD.FTZ R87, R92, -R87 ;  /* 0x800000575c577221 */ /* 0x000fe20000010000 */
[----:B------:R-:W-:Y:S01]  /*3b40*/  FMUL.FTZ R89, R89, UR12 ;  /* 0x0000000c59597c20 */ /* 0x000fe20008410000 */
[----:B------:R-:W-:Y:S01]  /*3b50*/  @P0 FMUL.FTZ R65, R80, R5 ;  /* 0x0000000550410220 */ /* 0x000fe20000410000 */
[----:B------:R-:W-:Y:S01]  /*3b60*/  LOP3.LUT P0, RZ, R119, 0xff0000, RZ, 0xc0, !PT ;  /* 0x00ff000077ff7812 */ /* 0x000fe2000780c0ff */
[----:B------:R-:W-:Y:S01]  /*3b70*/  FMUL.FTZ R80, R95, UR4 ;  /* 0x000000045f507c20 */ /* 0x000fe20008410000 */
[----:B------:R-:W-:Y:S01]  /*3b80*/  FMUL.FTZ R62, R87, UR12 ;  /* 0x0000000c573e7c20 */ /* 0x000fe20008410000 */
[----:B------:R-:W-:Y:S01]  /*3b90*/  HFMA2 R5, -RZ, RZ, 0, 0 ;  /* 0x00000000ff057431 */ /* 0x000fe200000001ff */
[----:B------:R-:W0:Y:S01]  /*3ba0*/  F2F.F16.F32 R90, R95 ;  /* 0x0000005f005a7304 */ /* 0x000e220000200800 */
[----:B------:R-:W-:Y:S01]  /*3bb0*/  FMUL.FTZ R80, R80, UR22 ;  /* 0x0000001650507c20 */ /* 0x000fe20008410000 */
[----:B------:R-:W-:-:S02]  /*3bc0*/  HFMA2 R66, -RZ, RZ, 0, 0 ;  /* 0x00000000ff427431 */ /* 0x000fc400000001ff */
[--C-:B------:R-:W-:Y:S01]  /*3bd0*/  FFMA.FTZ R104, R104, UR13, R75.reuse ;  /* 0x0000000d68687c23 */ /* 0x100fe2000801004b */
[--C-:B------:R-:W-:Y:S01]  /*3be0*/  FFMA.FTZ R106, R106, UR13, R75.reuse ;  /* 0x0000000d6a6a7c23 */ /* 0x100fe2000801004b */
[----:B------:R-:W-:Y:S02]  /*3bf0*/  @P6 HADD2.F32 R63, -RZ, R175.H0_H0 ;  /* 0x200000afff3f6230 */ /* 0x000fe40000004100 */
[----:B------:R-:W-:Y:S01]  /*3c00*/  FFMA.FTZ R108, R108, UR13, R75 ;  /* 0x0000000d6c6c7c23 */ /* 0x000fe2000801004b */
[----:B------:R-:W-:Y:S01]  /*3c10*/  FADD.FTZ R104, R103, -R104 ;  /* 0x8000006867687221 */ /* 0x000fe20000010000 */
[----:B------:R-:W-:Y:S01]  /*3c20*/  F2F.F16.F32 R91, R89 ;  /* 0x00000059005b7304 */ /* 0x000fe20000200800 */
[----:B------:R-:W-:Y:S02]  /*3c30*/  @P0 HADD2.F32 R81, -RZ, R141.H0_H0 ;  /* 0x2000008dff510230 */ /* 0x000fe40000004100 */
[----:B------:R-:W-:Y:S01]  /*3c40*/  @P6 FMUL.FTZ R5, R80, R63 ;  /* 0x0000003f50056220 */ /* 0x000fe20000410000 */
[----:B------:R-:W-:Y:S01]  /*3c50*/  MOV R63, RZ ;  /* 0x000000ff003f7202 */ /* 0x000fe20000000f00 */
[----:B------:R-:W-:Y:S01]  /*3c60*/  FMUL.FTZ R104, R104, UR12 ;  /* 0x0000000c68687c20 */ /* 0x000fe20008410000 */
[----:B------:R-:W-:Y:S01]  /*3c70*/  FADD.FTZ R106, R105, -R106 ;  /* 0x8000006a696a7221 */ /* 0x000fe20000010000 */
[----:B------:R-:W-:Y:S01]  /*3c80*/  FADD.FTZ R108, R107, -R108 ;  /* 0x8000006c6b6c7221 */ /* 0x000fe20000010000 */
[----:B------:R-:W-:Y:S01]  /*3c90*/  F2F.F16.F32 R67, R62 ;  /* 0x0000003e00437304 */ /* 0x000fe20000200800 */
[----:B---3--:R-:W-:-:S02]  /*3ca0*/  @P5 MOV R4, R60 ;  /* 0x0000003c00045202 */ /* 0x008fc40000000f00 */
[----:B------:R-:W-:-:S03]  /*3cb0*/  @P1 SHF.R.U64 R60, R60, 0x10, R61 ;  /* 0x000000103c3c1819 */ /* 0x000fc6000000123d */
[----:B------:R-:W-:Y:S02]  /*3cc0*/  @P5 HADD2.F32 R4, -RZ, R4.H0_H0 ;  /* 0x20000004ff045230 */ /* 0x000fe40000004100 */
[----:B------:R-:W-:-:S03]  /*3cd0*/  @P1 HADD2.F32 R60, -RZ, R60.H0_H0 ;  /* 0x2000003cff3c1230 */ /* 0x000fc60000004100 */
[----:B------:R-:W-:Y:S01]  /*3ce0*/  @P5 FMUL.FTZ R73, R85, R4 ;  /* 0x0000000455495220 */ /* 0x000fe20000410000 */
[----:B------:R-:W-:Y:S01]  /*3cf0*/  FMUL.FTZ R4, R88, UR12 ;  /* 0x0000000c58047c20 */ /* 0x000fe20008410000 */
[----:B------:R-:W-:Y:S01]  /*3d00*/  @P1 FMUL.FTZ R82, R83, R60 ;  /* 0x0000003c53521220 */ /* 0x000fe20000410000 */
[----:B------:R-:W-:Y:S01]  /*3d10*/  ISETP.GE.U32.AND P1, PT, R119, 0x1000000, PT ;  /* 0x010000007700780c */ /* 0x000fe20003f26070 */
[----:B------:R-:W-:Y:S01]  /*3d20*/  FMUL.FTZ R88, R89, UR4 ;  /* 0x0000000459587c20 */ /* 0x000fe20008410000 */
[----:B------:R-:W-:Y:S01]  /*3d30*/  LOP3.LUT P5, RZ, R119, 0xff, RZ, 0xc0, !PT ;  /* 0x000000ff77ff7812 */ /* 0x000fe200078ac0ff */
[----:B------:R-:W-:Y:S01]  /*3d40*/  FMUL.FTZ R87, R4, UR4 ;  /* 0x0000000404577c20 */ /* 0x000fe20008410000 */
[----:B------:R1:W3:Y:S01]  /*3d50*/  F2F.F16.F32 R93, R4 ;  /* 0x00000004005d7304 */ /* 0x0002e20000200800 */
[----:B------:R-:W-:Y:S01]  /*3d60*/  FMUL.FTZ R88, R88, UR22 ;  /* 0x0000001658587c20 */ /* 0x000fe20008410000 */
[----:B------:R-:W-:Y:S01]  /*3d70*/  MOV R60, RZ ;  /* 0x000000ff003c7202 */ /* 0x000fe20000000f00 */
[----:B------:R-:W-:-:S02]  /*3d80*/  FMUL.FTZ R87, R87, UR22 ;  /* 0x0000001657577c20 */ /* 0x000fc40008410000 */
[----:B------:R-:W-:Y:S01]  /*3d90*/  @P0 FMUL.FTZ R63, R88, R81 ;  /* 0x00000051583f0220 */ /* 0x000fe20000410000 */
[----:B------:R-:W-:Y:S02]  /*3da0*/  FMUL.FTZ R81, R62, UR4 ;  /* 0x000000043e517c20 */ /* 0x000fe40008410000 */
[----:B------:R4:W3:Y:S01]  /*3db0*/  F2F.F16.F32 R85, R5 ;  /* 0x0000000500557304 */ /* 0x0008e20000200800 */
[----:B-1----:R-:W-:Y:S02]  /*3dc0*/  @P1 HADD2.F32 R4, -RZ, R175.H1_H1 ;  /* 0x300000afff041230 */ /* 0x002fe40000004100 */
[----:B------:R-:W-:-:S03]  /*3dd0*/  FMUL.FTZ R81, R81, UR22 ;  /* 0x0000001651517c20 */ /* 0x000fc60008410000 */
[----:B------:R-:W-:Y:S01]  /*3de0*/  @P1 FMUL.FTZ R66, R87, R4 ;  /* 0x0000000457421220 */ /* 0x000fe20000410000 */
[----:B------:R-:W-:Y:S01]  /*3df0*/  @P5 HADD2.F32 R4, -RZ, R140.H0_H0 ;  /* 0x2000008cff045230 */ /* 0x000fe20000004100 */
[----:B------:R3:W-:Y:S01]  /*3e00*/  F2F.F16.F32 R92, R63 ;  /* 0x0000003f005c7304 */ /* 0x0007e20000200800 */
[----:B----4-:R-:W-:-:S03]  /*3e10*/  FFMA.FTZ R5, R102, UR13, R75 ;  /* 0x0000000d66057c23 */ /* 0x010fc6000801004b */
[----:B------:R-:W-:Y:S01]  /*3e20*/  @P5 FMUL.FTZ R60, R81, R4 ;  /* 0x00000004513c5220 */ /* 0x000fe20000410000 */
[----:B------:R-:W-:Y:S01]  /*3e30*/  FADD.FTZ R100, R100, -R5 ;  /* 0x8000000564647221 */ /* 0x000fe20000010000 */
[----:B0-----:R-:W-:Y:S01]  /*3e40*/  IMAD.WIDE.U32 R4, R90, 0x10000, RZ ;  /* 0x000100005a047825 */ /* 0x001fe200078e00ff */
[----:B------:R-:W-:Y:S01]  /*3e50*/  @P4 SHF.R.U32.HI R90, RZ, 0x10, R61 ;  /* 0x00000010ff5a4819 */ /* 0x000fe2000001163d */
[----:B------:R0:W1:Y:S01]  /*3e60*/  F2F.F16.F32 R83, R66 ;  /* 0x0000004200537304 */ /* 0x0000620000200800 */
[----:B---3--:R-:W-:Y:S01]  /*3e70*/  SHF.L.U32 R63, R93, 0x10, RZ ;  /* 0x000000105d3f7819 */ /* 0x008fe200000006ff */
[----:B------:R-:W-:Y:S01]  /*3e80*/  FMUL.FTZ R106, R106, UR12 ;  /* 0x0000000c6a6a7c20 */ /* 0x000fe20008410000 */
[----:B------:R-:W-:Y:S01]  /*3e90*/  LOP3.LUT R4, R4, R67, RZ, 0xfc, !PT ;  /* 0x0000004304047212 */ /* 0x000fe200078efcff */
[----:B------:R-:W-:Y:S01]  /*3ea0*/  FMUL.FTZ R108, R108, UR12 ;  /* 0x0000000c6c6c7c20 */ /* 0x000fe20008410000 */
[----:B------:R-:W-:Y:S01]  /*3eb0*/  LOP3.LUT R5, R5, R63, R91, 0xfe, !PT ;  /* 0x0000003f05057212 */ /* 0x000fe200078efe5b */
[----:B------:R-:W-:-:S04]  /*3ec0*/  IMAD.WIDE.U32 R62, R85, 0x10000, RZ ;  /* 0x00010000553e7825 */ /* 0x000fc800078e00ff */
[----:B------:R-:W-:Y:S01]  /*3ed0*/  FMUL.FTZ R100, R100, UR12 ;  /* 0x0000000c64647c20 */ /* 0x000fe20008410000 */
[----:B------:R3:W4:Y:S01]  /*3ee0*/  F2F.F16.F32 R89, R60 ;  /* 0x0000003c00597304 */ /* 0x0007220000200800 */
[----:B0-----:R-:W-:-:S05]  /*3ef0*/  @P3 MOV R66, R61 ;  /* 0x0000003d00423202 */ /* 0x001fca0000000f00 */
[----:B------:R-:W-:Y:S01]  /*3f00*/  @P3 HADD2.F32 R67, -RZ, R66.H0_H0 ;  /* 0x20000042ff433230 */ /* 0x000fe20000004100 */
[----:B-1----:R-:W-:Y:S01]  /*3f10*/  SHF.L.U32 R85, R83, 0x10, RZ ;  /* 0x0000001053557819 */ /* 0x002fe200000006ff */
[----:B------:R-:W-:Y:S02]  /*3f20*/  HFMA2 R83, -RZ, RZ, 0, 0 ;  /* 0x00000000ff537431 */ /* 0x000fe400000001ff */
[----:B---3--:R-:W-:-:S04]  /*3f30*/  IMAD.WIDE.U32 R60, R3, 0x8, R180 ;  /* 0x00000008033c7825 */ /* 0x008fc800078e00b4 */
[----:B------:R-:W-:Y:S01]  /*3f40*/  FMUL.FTZ R91, R106, UR4 ;  /* 0x000000046a5b7c20 */ /* 0x000fe20008410000 */
[----:B------:R-:W-:Y:S01]  /*3f50*/  LOP3.LUT R63, R63, R85, R92, 0xfe, !PT ;  /* 0x000000553f3f7212 */ /* 0x000fe200078efe5c */
[----:B------:R-:W-:Y:S01]  /*3f60*/  FMUL.FTZ R93, R100, UR4 ;  /* 0x00000004645d7c20 */ /* 0x000fe20008410000 */
[----:B------:R-:W0:Y:S01]  /*3f70*/  F2F.F16.F32 R94, R104 ;  /* 0x00000068005e7304 */ /* 0x000e220000200800 */
[----:B------:R-:W-:Y:S01]  /*3f80*/  @P3 FMUL.FTZ R83, R84, R67 ;  /* 0x0000004354533220 */ /* 0x000fe20000410000 */
[----:B------:R1:W-:Y:S01]  /*3f90*/  STG.E.64 desc[UR14][R60.64], R4 ;  /* 0x000000043c007986 */ /* 0x0003e2000c101b0e */
[----:B----4-:R-:W-:Y:S01]  /*3fa0*/  LOP3.LUT R62, R62, R89, RZ, 0xfc, !PT ;  /* 0x000000593e3e7212 */ /* 0x010fe200078efcff */
[----:B------:R-:W-:Y:S01]  /*3fb0*/  IMAD.WIDE.U32 R66, R3, 0x8, R182 ;  /* 0x0000000803427825 */ /* 0x000fe200078e00b6 */
[----:B------:R-:W-:-:S03]  /*3fc0*/  LOP3.LUT P3, RZ, R148, 0xff00, RZ, 0xc0, !PT ;  /* 0x0000ff0094ff7812 */ /* 0x000fc6000786c0ff */
[----:B------:R-:W-:Y:S01]  /*3fd0*/  @P4 HADD2.F32 R3, -RZ, R90.H0_H0 ;  /* 0x2000005aff034230 */ /* 0x000fe20000004100 */
[----:B------:R3:W-:Y:S01]  /*3fe0*/  STG.E.64 desc[UR14][R66.64], R62 ;  /* 0x0000003e42007986 */ /* 0x0007e2000c101b0e */
[----:B------:R-:W4:Y:S01]  /*3ff0*/  F2F.F16.F32 R95, R100 ;  /* 0x00000064005f7304 */ /* 0x000f220000200800 */
[----:B-1----:R-:W-:Y:S01]  /*4000*/  IMAD.WIDE.U32 R4, R2, 0x8, R188 ;  /* 0x0000000802047825 */ /* 0x002fe200078e00bc */
[----:B------:R-:W-:-:S05]  /*4010*/  CS2R R84, SRZ ;  /* 0x0000000000547805 */ /* 0x000fca000001ff00 */
[----:B------:R-:W2:Y:S01]  /*4020*/  LDG.E.64 R4, desc[UR14][R4.64] ;  /* 0x0000000e04047981 */ /* 0x000ea2000c1e1b00 */
[----:B------:R-:W-:Y:S01]  /*4030*/  @P4 FMUL.FTZ R84, R86, R3 ;  /* 0x0000000356544220 */ /* 0x000fe20000410000 */
[----:B------:R-:W-:Y:S01]  /*4040*/  LOP3.LUT P4, RZ, R148, 0xff0000, RZ, 0xc0, !PT ;  /* 0x00ff000094ff7812 */ /* 0x000fe2000788c0ff */
[----:B------:R-:W-:Y:S01]  /*4050*/  FMUL.FTZ R92, R104, UR4 ;  /* 0x00000004685c7c20 */ /* 0x000fe20008410000 */
[----:B------:R-:W-:Y:S01]  /*4060*/  MOV R3, RZ ;  /* 0x000000ff00037202 */ /* 0x000fe20000000f00 */
[----:B------:R-:W-:Y:S01]  /*4070*/  FMUL.FTZ R91, R91, UR22 ;  /* 0x000000165b5b7c20 */ /* 0x000fe20008410000 */
[----:B------:R-:W-:Y:S01]  /*4080*/  FMUL.FTZ R93, R93, UR22 ;  /* 0x000000165d5d7c20 */ /* 0x000fe20008410000 */
[----:B------:R-:W-:Y:S01]  /*4090*/  FMUL.FTZ R92, R92, UR22 ;  /* 0x000000165c5c7c20 */ /* 0x000fe20008410000 */
[----:B---3--:R-:W1:Y:S01]  /*40a0*/  F2F.F16.F32 R67, R108 ;  /* 0x0000006c00437304 */ /* 0x008e620000200800 */
[----:B0-----:R-:W-:-:S03]  /*40b0*/  IMAD.WIDE.U32 R62, R94, 0x10000, RZ ;  /* 0x000100005e3e7825 */ /* 0x001fc600078e00ff */
[----:B----4-:R-:W-:-:S04]  /*40c0*/  LOP3.LUT R62, R62, R95, RZ, 0xfc, !PT ;  /* 0x0000005f3e3e7212 */ /* 0x010fc800078efcff */
[----:B------:R-:W-:Y:S01]  /*40d0*/  F2F.F16.F32 R86, R106 ;  /* 0x0000006a00567304 */ /* 0x000fe20000200800 */
[----:B--2---:R-:W-:Y:S02]  /*40e0*/  @P5 MOV R89, R68 ;  /* 0x0000004400595202 */ /* 0x004fe40000000f00 */
[----:B------:R-:W-:Y:S01]  /*40f0*/  @P6 SHF.R.U64 R61, R68, 0x10, R69 ;  /* 0x00000010443d6819 */ /* 0x000fe20000001245 */
[----:B------:R-:W-:Y:S02]  /*4100*/  HFMA2 R68, -RZ, RZ, 0, 0 ;  /* 0x00000000ff447431 */ /* 0x000fe400000001ff */
[----:B------:R-:W-:Y:S02]  /*4110*/  @P5 HADD2.F32 R60, -RZ, R89.H0_H0 ;  /* 0x20000059ff3c5230 */ /* 0x000fe40000004100 */
[----:B------:R-:W-:Y:S01]  /*4120*/  FMUL.FTZ R89, R108, UR4 ;  /* 0x000000046c597c20 */ /* 0x000fe20008410000 */
[----:B------:R-:W-:Y:S02]  /*4130*/  @P6 HADD2.F32 R61, -RZ, R61.H0_H0 ;  /* 0x2000003dff3d6230 */ /* 0x000fe40000004100 */
[----:B------:R-:W-:Y:S01]  /*4140*/  @P5 FMUL.FTZ R85, R81, R60 ;  /* 0x0000003c51555220 */ /* 0x000fe20000410000 */
[----:B------:R-:W-:-:S02]  /*4150*/  ISETP.GE.U32.AND P5, PT, R148, 0x1000000, PT ;  /* 0x010000009400780c */ /* 0x000fc40003fa6070 */
[----:B------:R-:W-:Y:S01]  /*4160*/  @P6 FMUL.FTZ R68, R80, R61 ;  /* 0x0000003d50446220 */ /* 0x000fe20000410000 */
[----:B------:R-:W-:Y:S01]  /*4170*/  @P3 HADD2.F32 R61, -RZ, R174.H0_H0 ;  /* 0x200000aeff3d3230 */ /* 0x000fe20000004100 */
[----:B------:R-:W-:Y:S01]  /*4180*/  LOP3.LUT P6, RZ, R148, 0xff, RZ, 0xc0, !PT ;  /* 0x000000ff94ff7812 */ /* 0x000fe200078cc0ff */
[----:B------:R-:W-:Y:S02]  /*4190*/  @P4 HADD2.F32 R60, -RZ, R143.H0_H0 ;  /* 0x2000008fff3c4230 */ /* 0x000fe40000004100 */
[----:B------:R-:W-:Y:S01]  /*41a0*/  FMUL.FTZ R89, R89, UR22 ;  /* 0x0000001659597c20 */ /* 0x000fe20008410000 */
[----:B------:R-:W-:Y:S01]  /*41b0*/  CS2R R80, SRZ ;  /* 0x0000000000507805 */ /* 0x000fe2000001ff00 */
[----:B------:R-:W-:Y:S01]  /*41c0*/  @P3 FMUL.FTZ R3, R92, R61 ;  /* 0x0000003d5c033220 */ /* 0x000fe20000410000 */
[----:B------:R-:W-:-:S03]  /*41d0*/  HFMA2 R61, -RZ, RZ, 0, 0 ;  /* 0x00000000ff3d7431 */ /* 0x000fc600000001ff */
[----:B------:R1:W0:Y:S01]  /*41e0*/  F2F.F16.F32 R66, R3 ;  /* 0x0000000300427304 */ /* 0x0002220000200800 */
[----:B------:R-:W-:Y:S01]  /*41f0*/  @P4 FMUL.FTZ R61, R91, R60 ;  /* 0x0000003c5b3d4220 */ /* 0x000fe20000410000 */
[----:B------:R-:W-:-:S06]  /*4200*/  @P5 HADD2.F32 R60, -RZ, R174.H1_H1 ;  /* 0x300000aeff3c5230 */ /* 0x000fcc0000004100 */
[----:B------:R0:W-:Y:S01]  /*4210*/  F2F.F16.F32 R90, R61 ;  /* 0x0000003d005a7304 */ /* 0x0001e20000200800 */
[----:B------:R-:W-:Y:S01]  /*4220*/  @P5 FMUL.FTZ R81, R89, R60 ;  /* 0x0000003c59515220 */ /* 0x000fe20000410000 */
[----:B------:R-:W-:Y:S01]  /*4230*/  @P6 HADD2.F32 R60, -RZ, R142.H0_H0 ;  /* 0x2000008eff3c6230 */ /* 0x000fe20000004100 */
[----:B-1----:R-:W-:-:S04]  /*4240*/  SHF.L.U32 R3, R67, 0x10, RZ ;  /* 0x0000001043037819 */ /* 0x002fc800000006ff */
[----:B------:R-:W-:Y:S01]  /*4250*/  @P6 FMUL.FTZ R80, R93, R60 ;  /* 0x0000003c5d506220 */ /* 0x000fe20000410000 */
[----:B------:R-:W1:Y:S01]  /*4260*/  F2F.F16.F32 R81, R81 ;  /* 0x0000005100517304 */ /* 0x000e620000200800 */
[----:B0-----:R-:W-:Y:S01]  /*4270*/  IMAD.WIDE.U32 R60, R66, 0x10000, RZ ;  /* 0x00010000423c7825 */ /* 0x001fe200078e00ff */
[----:B------:R-:W-:-:S06]  /*4280*/  LOP3.LUT R63, R63, R3, R86, 0xfe, !PT ;  /* 0x000000033f3f7212 */ /* 0x000fcc00078efe56 */
[----:B------:R0:W2:Y:S01]  /*4290*/  F2F.F16.F32 R97, R80 ;  /* 0x0000005000617304 */ /* 0x0000a20000200800 */
[----:B-1----:R-:W-:Y:S01]  /*42a0*/  SHF.L.U32 R67, R81, 0x10, RZ ;  /* 0x0000001051437819 */ /* 0x002fe200000006ff */
[----:B0-----:R-:W-:-:S03]  /*42b0*/  IMAD.WIDE.U32 R80, R0, 0x8, R188 ;  /* 0x0000000800507825 */ /* 0x001fc600078e00bc */
[----:B------:R-:W-:Y:S01]  /*42c0*/  LOP3.LUT R61, R61, R67, R90, 0xfe, !PT ;  /* 0x000000433d3d7212 */ /* 0x000fe200078efe5a */
[----:B------:R-:W-:Y:S01]  /*42d0*/  IMAD.WIDE.U32 R66, R2, 0x8, R180 ;  /* 0x0000000802427825 */ /* 0x000fe200078e00b4 */
[----:B--2---:R-:W-:-:S03]  /*42e0*/  LOP3.LUT R60, R60, R97, RZ, 0xfc, !PT ;  /* 0x000000613c3c7212 */ /* 0x004fc600078efcff */
[----:B------:R-:W-:Y:S01]  /*42f0*/  IMAD.WIDE.U32 R2, R2, 0x8, R182 ;  /* 0x0000000802027825 */ /* 0x000fe200078e00b6 */
[----:B------:R-:W-:Y:S04]  /*4300*/  STG.E.64 desc[UR14][R66.64], R62 ;  /* 0x0000003e42007986 */ /* 0x000fe8000c101b0e */
[----:B------:R0:W-:Y:S04]  /*4310*/  STG.E.64 desc[UR14][R2.64], R60 ;  /* 0x0000003c02007986 */ /* 0x0001e8000c101b0e */
[----:B------:R-:W2:Y:S01]  /*4320*/  LDG.E.64 R80, desc[UR14][R80.64] ;  /* 0x0000000e50507981 */ /* 0x000ea2000c1e1b00 */
[----:B------:R-:W-:Y:S01]  /*4330*/  @P0 MOV R90, R69 ;  /* 0x00000045005a0202 */ /* 0x000fe20000000f00 */
[----:B------:R-:W-:-:S02]  /*4340*/  HFMA2 R86, -RZ, RZ, 0, 0 ;  /* 0x00000000ff567431 */ /* 0x000fc400000001ff */
[--C-:B------:R-:W-:Y:S01]  /*4350*/  FFMA.FTZ R112, R112, UR13, R75.reuse ;  /* 0x0000000d70707c23 */ /* 0x100fe2000801004b */
[--C-:B------:R-:W-:Y:S01]  /*4360*/  FFMA.FTZ R114, R114, UR13, R75.reuse ;  /* 0x0000000d72727c23 */ /* 0x100fe2000801004b */
[--C-:B------:R-:W-:Y:S01]  /*4370*/  FFMA.FTZ R116, R116, UR13, R75.reuse ;  /* 0x0000000d74747c23 */ /* 0x100fe2000801004b */
[----:B------:R-:W-:Y:S01]  /*4380*/  FFMA.FTZ R110, R110, UR13, R75 ;  /* 0x0000000d6e6e7c23 */ /* 0x000fe2000801004b */
[----:B------:R-:W-:Y:S01]  /*4390*/  FADD.FTZ R112, R111, -R112 ;  /* 0x800000706f707221 */ /* 0x000fe20000010000 */
[----:B------:R-:W-:Y:S01]  /*43a0*/  FADD.FTZ R114, R113, -R114 ;  /* 0x8000007271727221 */ /* 0x000fe20000010000 */
[----:B------:R-:W-:Y:S01]  /*43b0*/  FADD.FTZ R116, R115, -R116 ;  /* 0x8000007473747221 */ /* 0x000fe20000010000 */
[----:B0-----:R-:W-:Y:S01]  /*43c0*/  @P0 HADD2.F32 R3, -RZ, R90.H0_H0 ;  /* 0x2000005aff030230 */ /* 0x001fe20000004100 */
[----:B------:R-:W-:Y:S01]  /*43d0*/  @P1 SHF.R.U32.HI R2, RZ, 0x10, R69 ;  /* 0x00000010ff021819 */ /* 0x000fe20000011645 */
[----:B------:R-:W-:Y:S01]  /*43e0*/  FMUL.FTZ R112, R112, UR12 ;  /* 0x0000000c70707c20 */ /* 0x000fe20008410000 */
[----:B------:R-:W-:Y:S01]  /*43f0*/  MOV R90, RZ ;  /* 0x000000ff005a7202 */ /* 0x000fe20000000f00 */
[----:B------:R-:W-:Y:S01]  /*4400*/  FMUL.FTZ R114, R114, UR12 ;  /* 0x0000000c72727c20 */ /* 0x000fe20008410000 */
[----:B------:R-:W-:Y:S01]  /*4410*/  @P0 FMUL.FTZ R86, R88, R3 ;  /* 0x0000000358560220 */ /* 0x000fe20000410000 */
[----:B------:R-:W-:Y:S01]  /*4420*/  LOP3.LUT P0, RZ, R149, 0xff00, RZ, 0xc0, !PT ;  /* 0x0000ff0095ff7812 */ /* 0x000fe2000780c0ff */
[----:B------:R-:W-:-:S02]  /*4430*/  @P1 HADD2.F32 R2, -RZ, R2.H0_H0 ;  /* 0x20000002ff021230 */ /* 0x000fc40000004100 */
[----:B------:R-:W-:Y:S01]  /*4440*/  HFMA2 R88, -RZ, RZ, 0, 0 ;  /* 0x00000000ff587431 */ /* 0x000fe200000001ff */
[----:B------:R0:W-:Y:S01]  /*4450*/  F2F.F16.F32 R61, R112 ;  /* 0x00000070003d7304 */ /* 0x0001e20000200800 */
[----:B------:R-:W-:Y:S01]  /*4460*/  MOV R69, RZ ;  /* 0x000000ff00457202 */ /* 0x000fe20000000f00 */
[----:B------:R-:W-:Y:S01]  /*4470*/  FMUL.FTZ R116, R116, UR12 ;  /* 0x0000000c74747c20 */ /* 0x000fe20008410000 */
[----:B------:R-:W-:Y:S01]  /*4480*/  @P1 FMUL.FTZ R90, R87, R2 ;  /* 0x00000002575a1220 */ /* 0x000fe20000410000 */
[----:B------:R-:W-:Y:S01]  /*4490*/  LOP3.LUT P1, RZ, R149, 0xff0000, RZ, 0xc0, !PT ;  /* 0x00ff000095ff7812 */ /* 0x000fe2000782c0ff */
[----:B------:R-:W-:Y:S01]  /*44a0*/  FADD.FTZ R110, R109, -R110 ;  /* 0x8000006e6d6e7221 */ /* 0x000fe20000010000 */
[----:B------:R-:W-:Y:S01]  /*44b0*/  MOV R62, RZ ;  /* 0x000000ff003e7202 */ /* 0x000fe20000000f00 */
[----:B------:R-:W-:Y:S01]  /*44c0*/  HFMA2 R66, -RZ, RZ, 0, 0 ;  /* 0x00000000ff427431 */ /* 0x000fe200000001ff */
[----:B------:R-:W-:Y:S01]  /*44d0*/  MOV R63, RZ ;  /* 0x000000ff003f7202 */ /* 0x000fe20000000f00 */
[----:B0-----:R-:W-:Y:S01]  /*44e0*/  FMUL.FTZ R112, R112, UR4 ;  /* 0x0000000470707c20 */ /* 0x001fe20008410000 */
[----:B------:R-:W-:-:S02]  /*44f0*/  @P0 HADD2.F32 R2, -RZ, R173.H0_H0 ;  /* 0x200000adff020230 */ /* 0x000fc40000004100 */
[----:B------:R-:W-:Y:S01]  /*4500*/  FMUL.FTZ R110, R110, UR12 ;  /* 0x0000000c6e6e7c20 */ /* 0x000fe20008410000 */
[----:B------:R-:W0:Y:S01]  /*4510*/  F2F.F16.F32 R67, R116 ;  /* 0x0000007400437304 */ /* 0x000e220000200800 */
[----:B------:R-:W-:-:S07]  /*4520*/  FMUL.FTZ R97, R112, UR22 ;  /* 0x0000001670617c20 */ /* 0x000fce0008410000 */
[----:B------:R1:W-:Y:S01]  /*4530*/  F2F.F16.F32 R95, R110 ;  /* 0x0000006e005f7304 */ /* 0x0003e20000200800 */
[----:B0-----:R-:W-:-:S07]  /*4540*/  SHF.L.U32 R67, R67, 0x10, RZ ;  /* 0x0000001043437819 */ /* 0x001fce00000006ff */
[----:B------:R-:W0:Y:S01]  /*4550*/  F2F.F16.F32 R87, R114 ;  /* 0x0000007200577304 */ /* 0x000e220000200800 */
[----:B-1----:R-:W-:-:S04]  /*4560*/  FMUL.FTZ R110, R110, UR4 ;  /* 0x000000046e6e7c20 */ /* 0x002fc80008410000 */
[----:B------:R-:W-:Y:S01]  /*4570*/  FMUL.FTZ R110, R110, UR22 ;  /* 0x000000166e6e7c20 */ /* 0x000fe20008410000 */
[----:B------:R-:W-:Y:S02]  /*4580*/  @P6 MOV R3, R4 ;  /* 0x0000000400036202 */ /* 0x000fe40000000f00 */
[--C-:B------:R-:W-:Y:S02]  /*4590*/  @P3 SHF.R.U64 R60, R4, 0x10, R5.reuse ;  /* 0x00000010043c3819 */ /* 0x100fe40000001205 */
[----:B------:R-:W-:Y:S01]  /*45a0*/  @P5 SHF.R.U32.HI R94, RZ, 0x10, R5 ;  /* 0x00000010ff5e5819 */ /* 0x000fe20000011605 */
[----:B------:R-:W-:Y:S02]  /*45b0*/  @P6 HADD2.F32 R4, -RZ, R3.H0_H0 ;  /* 0x20000003ff046230 */ /* 0x000fe40000004100 */
[----:B------:R-:W-:Y:S02]  /*45c0*/  @P3 HADD2.F32 R3, -RZ, R60.H0_H0 ;  /* 0x2000003cff033230 */ /* 0x000fe40000004100 */
[----:B------:R-:W-:-:S04]  /*45d0*/  IMAD.WIDE.U32 R60, R61, 0x10000, RZ ;  /* 0x000100003d3c7825 */ /* 0x000fc800078e00ff */
[----:B------:R-:W-:Y:S01]  /*45e0*/  @P6 FMUL.FTZ R88, R93, R4 ;  /* 0x000000045d586220 */ /* 0x000fe20000410000 */
[C---:B------:R-:W-:Y:S01]  /*45f0*/  ISETP.GE.U32.AND P6, PT, R149.reuse, 0x1000000, PT ;  /* 0x010000009500780c */ /* 0x040fe20003fc6070 */
[----:B------:R-:W-:Y:S01]  /*4600*/  @P3 FMUL.FTZ R69, R92, R3 ;  /* 0x000000035c453220 */ /* 0x000fe20000410000 */
[----:B------:R-:W-:Y:S02]  /*4610*/  HFMA2 R3, -RZ, RZ, 0, 0 ;  /* 0x00000000ff037431 */ /* 0x000fe400000001ff */
[----:B------:R-:W-:Y:S01]  /*4620*/  FMUL.FTZ R4, R114, UR4 ;  /* 0x0000000472047c20 */ /* 0x000fe20008410000 */
[----:B------:R-:W-:Y:S02]  /*4630*/  LOP3.LUT P3, RZ, R149, 0xff, RZ, 0xc0, !PT ;  /* 0x000000ff95ff7812 */ /* 0x000fe4000786c0ff */
[----:B0-----:R-:W-:Y:S01]  /*4640*/  LOP3.LUT R61, R61, R67, R87, 0xfe, !PT ;  /* 0x000000433d3d7212 */ /* 0x001fe200078efe57 */
[----:B------:R-:W-:Y:S01]  /*4650*/  FMUL.FTZ R96, R4, UR22 ;  /* 0x0000001604607c20 */ /* 0x000fe20008410000 */
[----:B------:R-:W-:Y:S01]  /*4660*/  @P0 FMUL.FTZ R3, R97, R2 ;  /* 0x0000000261030220 */ /* 0x000fe20000410000 */
[----:B------:R-:W-:-:S02]  /*4670*/  @P1 HADD2.F32 R2, -RZ, R145.H0_H0 ;  /* 0x20000091ff021230 */ /* 0x000fc40000004100 */
[----:B------:R-:W-:Y:S01]  /*4680*/  FMUL.FTZ R4, R116, UR4 ;  /* 0x0000000474047c20 */ /* 0x000fe20008410000 */
[----:B------:R-:W-:Y:S02]  /*4690*/  LOP3.LUT R60, R60, R95, RZ, 0xfc, !PT ;  /* 0x0000005f3c3c7212 */ /* 0x000fe400078efcff */
[----:B------:R-:W-:Y:S01]  /*46a0*/  @P1 FMUL.FTZ R62, R96, R2 ;  /* 0x00000002603e1220 */ /* 0x000fe20000410000 */
[----:B------:R-:W-:Y:S02]  /*46b0*/  @P6 HADD2.F32 R2, -RZ, R173.H1_H1 ;  /* 0x300000adff026230 */ /* 0x000fe40000004100 */
[----:B------:R-:W-:Y:S01]  /*46c0*/  FMUL.FTZ R98, R4, UR22 ;  /* 0x0000001604627c20 */ /* 0x000fe20008410000 */
[----:B------:R-:W0:Y:S03]  /*46d0*/  F2F.F16.F32 R3, R3 ;  /* 0x0000000300037304 */ /* 0x000e260000200800 */
[----:B------:R-:W-:Y:S01]  /*46e0*/  @P6 FMUL.FTZ R66, R98, R2 ;  /* 0x0000000262426220 */ /* 0x000fe20000410000 */
[----:B------:R-:W-:-:S04]  /*46f0*/  @P3 HADD2.F32 R2, -RZ, R144.H0_H0 ;  /* 0x20000090ff023230 */ /* 0x000fc80000004100 */
[----:B------:R1:W-:Y:S01]  /*4700*/  F2F.F16.F32 R4, R62 ;  /* 0x0000003e00047304 */ /* 0x0003e20000200800 */
[----:B------:R-:W-:Y:S01]  /*4710*/  @P3 FMUL.FTZ R63, R110, R2 ;  /* 0x000000026e3f3220 */ /* 0x000fe20000410000 */
[----:B0-----:R-:W-:-:S06]  /*4720*/  IMAD.WIDE.U32 R2, R3, 0x10000, RZ ;  /* 0x0001000003027825 */ /* 0x001fcc00078e00ff */
[----:B------:R-:W0:Y:S01]  /*4730*/  F2F.F16.F32 R66, R66 ;  /* 0x0000004200427304 */ /* 0x000e220000200800 */
[----:B-1----:R-:W-:Y:S01]  /*4740*/  @P4 MOV R62, R5 ;  /* 0x00000005003e4202 */ /* 0x002fe20000000f00 */
[----:B------:R-:W-:-:S04]  /*4750*/  HFMA2 R5, -RZ, RZ, 0, 0 ;  /* 0x00000000ff057431 */ /* 0x000fc800000001ff */
[----:B------:R-:W-:Y:S02]  /*4760*/  @P4 HADD2.F32 R92, -RZ, R62.H0_H0 ;  /* 0x2000003eff5c4230 */ /* 0x000fe40000004100 */
[----:B------:R-:W1:Y:S01]  /*4770*/  F2F.F16.F32 R63, R63 ;  /* 0x0000003f003f7304 */ /* 0x000e620000200800 */
[----:B0-----:R-:W-:Y:S01]  /*4780*/  SHF.L.U32 R75, R66, 0x10, RZ ;  /* 0x00000010424b7819 */ /* 0x001fe200000006ff */
[----:B------:R-:W-:-:S03]  /*4790*/  IMAD.WIDE.U32 R66, R0, 0x8, R182 ;  /* 0x0000000800427825 */ /* 0x000fc600078e00b6 */
[----:B------:R-:W-:Y:S01]  /*47a0*/  LOP3.LUT R3, R3, R75, R4, 0xfe, !PT ;  /* 0x0000004b03037212 */ /* 0x000fe200078efe04 */
[----:B------:R-:W-:Y:S01]  /*47b0*/  HFMA2 R4, -RZ, RZ, 0, 0 ;  /* 0x00000000ff047431 */ /* 0x000fe200000001ff */
[----:B-1----:R-:W-:Y:S01]  /*47c0*/  LOP3.LUT R2, R2, R63, RZ, 0xfc, !PT ;  /* 0x0000003f02027212 */ /* 0x002fe200078efcff */
[----:B------:R-:W-:Y:S01]  /*47d0*/  IMAD.WIDE.U32 R62, R0, 0x8, R180 ;  /* 0x00000008003e7825 */ /* 0x000fe200078e00b4 */
[----:B------:R-:W-:-:S03]  /*47e0*/  MOV R0, RZ ;  /* 0x000000ff00007202 */ /* 0x000fc60000000f00 */
[----:B------:R-:W-:Y:S01]  /*47f0*/  @P4 FMUL.FTZ R4, R91, R92 ;  /* 0x0000005c5b044220 */ /* 0x000fe20000410000 */
[----:B------:R-:W-:Y:S01]  /*4800*/  HFMA2 R91, -RZ, RZ, 0, 0 ;  /* 0x00000000ff5b7431 */ /* 0x000fe200000001ff */
[----:B------:R0:W-:Y:S04]  /*4810*/  STG.E.64 desc[UR14][R62.64], R60 ;  /* 0x0000003c3e007986 */ /* 0x0001e8000c101b0e */
[----:B------:R1:W-:Y:S01]  /*4820*/  STG.E.64 desc[UR14][R66.64], R2 ;  /* 0x0000000242007986 */ /* 0x0003e2000c101b0e */
[----:B0-----:R-:W-:-:S05]  /*4830*/  @P5 HADD2.F32 R60, -RZ, R94.H0_H0 ;  /* 0x2000005eff3c5230 */ /* 0x001fca0000004100 */
[----:B------:R-:W-:Y:S01]  /*4840*/  @P5 FMUL.FTZ R5, R89, R60 ;  /* 0x0000003c59055220 */ /* 0x000fe20000410000 */
[----:B--2---:R-:W-:Y:S02]  /*4850*/  @P3 MOV R75, R80 ;  /* 0x00000050004b3202 */ /* 0x004fe40000000f00 */
[--C-:B------:R-:W-:Y:S02]  /*4860*/  @P0 SHF.R.U64 R93, R80, 0x10, R81.reuse ;  /* 0x00000010505d0819 */ /* 0x100fe40000001251 */
[----:B------:R-:W-:Y:S01]  /*4870*/  @P1 MOV R87, R81 ;  /* 0x0000005100571202 */ /* 0x000fe20000000f00 */
[----:B------:R-:W-:Y:S01]  /*4880*/  @P3 HADD2.F32 R75, -RZ, R75.H0_H0 ;  /* 0x2000004bff4b3230 */ /* 0x000fe20000004100 */
[----:B------:R-:W-:Y:S01]  /*4890*/  @P6 SHF.R.U32.HI R92, RZ, 0x10, R81 ;  /* 0x00000010ff5c6819 */ /* 0x000fe20000011651 */
[----:B-1----:R-:W-:Y:S01]  /*48a0*/  @P0 HADD2.F32 R2, -RZ, R93.H0_H0 ;  /* 0x2000005dff020230 */ /* 0x002fe20000004100 */
[----:B------:R-:W-:Y:S01]  /*48b0*/  CS2R R80, SRZ ;  /* 0x0000000000507805 */ /* 0x000fe2000001ff00 */
[----:B------:R-:W-:-:S02]  /*48c0*/  @P1 HADD2.F32 R87, -RZ, R87.H0_H0 ;  /* 0x20000057ff571230 */ /* 0x000fc40000004100 */
[----:B------:R-:W-:Y:S01]  /*48d0*/  @P3 FMUL.FTZ R0, R110, R75 ;  /* 0x0000004b6e003220 */ /* 0x000fe20000410000 */
[----:B------:R-:W-:Y:S02]  /*48e0*/  @P6 HADD2.F32 R3, -RZ, R92.H0_H0 ;  /* 0x2000005cff036230 */ /* 0x000fe40000004100 */
[----:B------:R-:W-:Y:S01]  /*48f0*/  @P0 FMUL.FTZ R81, R97, R2 ;  /* 0x0000000261510220 */ /* 0x000fe20000410000 */
[----:B------:R-:W-:Y:S02]  /*4900*/  @P1 FMUL.FTZ R80, R96, R87 ;  /* 0x0000005760501220 */ /* 0x000fe40000410000 */
[----:B------:R-:W-:Y:S01]  /*4910*/  @P6 FMUL.FTZ R91, R98, R3 ;  /* 0x00000003625b6220 */ /* 0x000fe20000410000 */
[----:B------:R-:W-:Y:S06]  /*4920*/  BRA `(.L_x_2379) ;  /* 0x0000005c00cc7947 */ /* 0x000fec0003800000 */
.L_x_2378:
[----:B------:R-:W0:Y:S02]  /*4930*/  LDC.64 R188, c[0x0][0x390] ;  /* 0x0000e400ffbc7b82 */ /* 0x000e240000000a00 */
[----:B0-----:R-:W-:-:S06]  /*4940*/  IMAD.WIDE.U32 R60, R159, 0x8, R188 ;  /* 0x000000089f3c7825 */ /* 0x001fcc00078e00bc */
[----:B------:R-:W2:Y:S01]  /*4950*/  LDG.E.64 R60, desc[UR14][R60.64] ;  /* 0x0000000e3c3c7981 */ /* 0x000ea2000c1e1b00 */
[--C-:B------:R-:W-:Y:S01]  /*4960*/  FFMA.FTZ R183, R183, UR13, R75.reuse ;  /* 0x0000000db7b77c23 */ /* 0x100fe2000801004b */
[C---:B-----5:R-:W-:Y:S01]  /*4970*/  LOP3.LUT P3, RZ, R201.reuse, 0xff00, RZ, 0xc0, !PT ;  /* 0x0000ff00c9ff7812 */ /* 0x060fe2000786c0ff */
[--C-:B------:R-:W-:Y:S01]  /*4980*/  FFMA.FTZ R178, R178, UR13, R75.reuse ;  /* 0x0000000db2b27c23 */ /* 0x100fe2000801004b */
[----:B------:R-:W-:Y:S01]  /*4990*/  FFMA.FTZ R65, R184, UR13, R75 ;  /* 0x0000000db8417c23 */ /* 0x000fe2000801004b */
[----:B------:R-:W-:Y:S01]  /*49a0*/  FADD.FTZ R183, R180, -R183 ;  /* 0x800000b7b4b77221 */ /* 0x000fe20000010000 */
[----:B------:R-:W-:Y:S01]  /*49b0*/  LOP3.LUT P4, RZ, R201, 0xff0000, RZ, 0xc0, !PT ;  /* 0x00ff0000c9ff7812 */ /* 0x000fe2000788c0ff */
[----:B------:R-:W-:Y:S01]  /*49c0*/  FADD.FTZ R178, R181, -R178 ;  /* 0x800000b2b5b27221 */ /* 0x000fe20000010000 */
[----:B------:R-:W-:Y:S01]  /*49d0*/  ISETP.GE.U32.AND P0, PT, R201, 0x1000000, PT ;  /* 0x01000000c900780c */ /* 0x000fe20003f06070 */
[----:B------:R-:W-:Y:S01]  /*49e0*/  FMUL.FTZ R183, R183, UR12 ;  /* 0x0000000cb7b77c20 */ /* 0x000fe20008410000 */
[----:B------:R-:W-:Y:S01]  /*49f0*/  FADD.FTZ R65, R182, -R65 ;  /* 0x80000041b6417221 */ /* 0x000fe20000010000 */
[----:B------:R-:W-:Y:S01]  /*4a00*/  FFMA.FTZ R172, R172, UR13, R75 ;  /* 0x0000000dacac7c23 */ /* 0x000fe2000801004b */
[----:B------:R-:W-:Y:S01]  /*4a10*/  LOP3.LUT P1, RZ, R201, 0xff, RZ, 0xc0, !PT ;  /* 0x000000ffc9ff7812 */ /* 0x000fe2000782c0ff */
[----:B------:R-:W-:Y:S01]  /*4a20*/  FMUL.FTZ R70, R183, UR4 ;  /* 0x00000004b7467c20 */ /* 0x000fe20008410000 */
[----:B------:R-:W-:Y:S01]  /*4a30*/  FMUL.FTZ R178, R178, UR12 ;  /* 0x0000000cb2b27c20 */ /* 0x000fe20008410000 */
[----:B------:R-:W-:Y:S01]  /*4a40*/  FMUL.FTZ R65, R65, UR12 ;  /* 0x0000000c41417c20 */ /* 0x000fe20008410000 */
[----:B------:R-:W-:-:S02]  /*4a50*/  @P3 HADD2.F32 R63, -RZ, R186.H0_H0 ;  /* 0x200000baff3f3230 */ /* 0x000fc40000004100 */
[----:B------:R-:W-:Y:S01]  /*4a60*/  FMUL.FTZ R70, R70, UR22 ;  /* 0x0000001646467c20 */ /* 0x000fe20008410000 */
[----:B------:R-:W-:Y:S01]  /*4a70*/  FADD.FTZ R172, R179, -R172 ;  /* 0x800000acb3ac7221 */ /* 0x000fe20000010000 */
[----:B------:R-:W-:Y:S01]  /*4a80*/  FMUL.FTZ R69, R178, UR4 ;  /* 0x00000004b2457c20 */ /* 0x000fe20008410000 */
[----:B------:R-:W-:Y:S01]  /*4a90*/  FMUL.FTZ R65, R65, UR4 ;  /* 0x0000000441417c20 */ /* 0x000fe20008410000 */
[----:B------:R-:W-:Y:S01]  /*4aa0*/  MOV R62, RZ ;  /* 0x000000ff003e7202 */ /* 0x000fe20000000f00 */
[----:B------:R-:W-:Y:S01]  /*4ab0*/  @P3 FMUL.FTZ R62, R70, R63 ;  /* 0x0000003f463e3220 */ /* 0x000fe20000410000 */
[----:B------:R-:W-:Y:S02]  /*4ac0*/  HFMA2 R64, -RZ, RZ, 0, 0 ;  /* 0x00000000ff407431 */ /* 0x000fe400000001ff */
[----:B------:R-:W-:Y:S01]  /*4ad0*/  FMUL.FTZ R172, R172, UR12 ;  /* 0x0000000cacac7c20 */ /* 0x000fe20008410000 */
[----:B------:R-:W-:Y:S02]  /*4ae0*/  @P4 HADD2.F32 R66, -RZ, R133.H0_H0 ;  /* 0x20000085ff424230 */ /* 0x000fe40000004100 */
[----:B------:R-:W-:Y:S01]  /*4af0*/  FMUL.FTZ R69, R69, UR22 ;  /* 0x0000001645457c20 */ /* 0x000fe20008410000 */
[----:B------:R-:W-:-:S02]  /*4b00*/  @P0 HADD2.F32 R63, -RZ, R186.H1_H1 ;  /* 0x300000baff3f0230 */ /* 0x000fc40000004100 */
[----:B------:R-:W-:Y:S01]  /*4b10*/  FMUL.FTZ R68, R65, UR22 ;  /* 0x0000001641447c20 */ /* 0x000fe20008410000 */
[----:B------:R-:W-:Y:S01]  /*4b20*/  CS2R R72, SRZ ;  /* 0x0000000000487805 */ /* 0x000fe2000001ff00 */
[----:B------:R-:W-:Y:S01]  /*4b30*/  FMUL.FTZ R71, R172, UR4 ;  /* 0x00000004ac477c20 */ /* 0x000fe20008410000 */
[----:B------:R-:W-:Y:S01]  /*4b40*/  @P4 FMUL.FTZ R64, R69, R66 ;  /* 0x0000004245404220 */ /* 0x000fe20000410000 */
[----:B------:R-:W-:Y:S01]  /*4b50*/  @P0 FMUL.FTZ R73, R68, R63 ;  /* 0x0000003f44490220 */ /* 0x000fe20000410000 */
[----:B------:R-:W-:Y:S01]  /*4b60*/  @P1 HADD2.F32 R66, -RZ, R132.H0_H0 ;  /* 0x20000084ff421230 */ /* 0x000fe20000004100 */
[----:B------:R-:W0:Y:S01]  /*4b70*/  LDC.64 R178, c[0x0][0x468] ;  /* 0x00011a00ffb27b82 */ /* 0x000e220000000a00 */
[----:B------:R-:W-:Y:S01]  /*4b80*/  FMUL.FTZ R71, R71, UR22 ;  /* 0x0000001647477c20 */ /* 0x000fe20008410000 */
[----:B------:R-:W1:Y:S03]  /*4b90*/  F2F.F16.F32 R62, R62 ;  /* 0x0000003e003e7304 */ /* 0x000e660000200800 */
[----:B------:R-:W-:-:S05]  /*4ba0*/  @P1 FMUL.FTZ R72, R71, R66 ;  /* 0x0000004247481220 */ /* 0x000fca0000410000 */
[----:B------:R-:W3:Y:S01]  /*4bb0*/  F2F.F16.F32 R73, R73 ;  /* 0x0000004900497304 */ /* 0x000ee20000200800 */
[----:B-1----:R-:W-:-:S07]  /*4bc0*/  IMAD.WIDE.U32 R62, R62, 0x10000, RZ ;  /* 0x000100003e3e7825 */ /* 0x002fce00078e00ff */
[----:B------:R-:W1:Y:S01]  /*4bd0*/  F2F.F16.F32 R64, R64 ;  /* 0x0000004000407304 */ /* 0x000e620000200800 */
[----:B---3--:R-:W-:-:S07]  /*4be0*/  SHF.L.U32 R65, R73, 0x10, RZ ;  /* 0x0000001049417819 */ /* 0x008fce00000006ff */
[----:B------:R-:W3:Y:S01]  /*4bf0*/  F2F.F16.F32 R67, R72 ;  /* 0x0000004800437304 */ /* 0x000ee20000200800 */
[----:B-1----:R-:W-:Y:S01]  /*4c00*/  LOP3.LUT R63, R63, R65, R64, 0xfe, !PT ;  /* 0x000000413f3f7212 */ /* 0x002fe200078efe40 */
[----:B0-----:R-:W-:-:S04]  /*4c10*/  IMAD.WIDE.U32 R64, R159, 0x8, R178 ;  /* 0x000000089f407825 */ /* 0x001fc800078e00b2 */
[----:B------:R-:W-:Y:S01]  /*4c20*/  FFMA.FTZ R159, R158, UR13, R75 ;  /* 0x0000000d9e9f7c23 */ /* 0x000fe2000801004b */
[----:B---3--:R-:W-:Y:S01]  /*4c30*/  LOP3.LUT R62, R62, R67, RZ, 0xfc, !PT ;  /* 0x000000433e3e7212 */ /* 0x008fe200078efcff */
[----:B------:R-:W-:-:S04]  /*4c40*/  IMAD.WIDE.U32 R66, R150, 0x8, R188 ;  /* 0x0000000896427825 */ /* 0x000fc800078e00bc */
[----:B------:R0:W-:Y:S04]  /*4c50*/  STG.E.64 desc[UR14][R64.64], R62 ;  /* 0x0000003e40007986 */ /* 0x0001e8000c101b0e */
[----:B------:R-:W3:Y:S01]  /*4c60*/  LDG.E.64 R66, desc[UR14][R66.64] ;  /* 0x0000000e42427981 */ /* 0x000ee2000c1e1b00 */
[----:B------:R-:W-:Y:S01]  /*4c70*/  HFMA2 R74, -RZ, RZ, 0, 0 ;  /* 0x00000000ff4a7431 */ /* 0x000fe200000001ff */
[----:B------:R-:W-:Y:S01]  /*4c80*/  LOP3.LUT P5, RZ, R169, 0xff00, RZ, 0xc0, !PT ;  /* 0x0000ff00a9ff7812 */ /* 0x000fe200078ac0ff */
[----:B------:R-:W-:Y:S01]  /*4c90*/  FADD.FTZ R152, R152, -R159 ;  /* 0x8000009f98987221 */ /* 0x000fe20000010000 */
[--C-:B------:R-:W-:Y:S01]  /*4ca0*/  FFMA.FTZ R154, R154, UR13, R75.reuse ;  /* 0x0000000d9a9a7c23 */ /* 0x100fe2000801004b */
[----:B------:R-:W-:Y:S01]  /*4cb0*/  MOV R159, RZ ;  /* 0x000000ff009f7202 */ /* 0x000fe20000000f00 */
[----:B------:R-:W-:Y:S01]  /*4cc0*/  FFMA.FTZ R156, R156, UR13, R75 ;  /* 0x0000000d9c9c7c23 */ /* 0x000fe2000801004b */
[----:B------:R-:W-:Y:S01]  /*4cd0*/  FMUL.FTZ R152, R152, UR12 ;  /* 0x0000000c98987c20 */ /* 0x000fe20008410000 */
[----:B------:R-:W-:Y:S01]  /*4ce0*/  FADD.FTZ R154, R153, -R154 ;  /* 0x8000009a999a7221 */ /* 0x000fe20000010000 */
[----:B------:R-:W-:Y:S01]  /*4cf0*/  LOP3.LUT P6, RZ, R169, 0xff, RZ, 0xc0, !PT ;  /* 0x000000ffa9ff7812 */ /* 0x000fe200078cc0ff */
[----:B------:R-:W-:Y:S01]  /*4d00*/  FADD.FTZ R156, R155, -R156 ;  /* 0x8000009c9b9c7221 */ /* 0x000fe20000010000 */
[----:B0-----:R-:W-:-:S02]  /*4d10*/  HFMA2 R62, -RZ, RZ, 0, 0 ;  /* 0x00000000ff3e7431 */ /* 0x001fc400000001ff */
[----:B------:R-:W-:Y:S01]  /*4d20*/  FMUL.FTZ R154, R154, UR12 ;  /* 0x0000000c9a9a7c20 */ /* 0x000fe20008410000 */
[----:B------:R-:W-:Y:S01]  /*4d30*/  MOV R64, RZ ;  /* 0x000000ff00407202 */ /* 0x000fe20000000f00 */
[----:B------:R-:W-:Y:S01]  /*4d40*/  FMUL.FTZ R156, R156, UR12 ;  /* 0x0000000c9c9c7c20 */ /* 0x000fe20008410000 */
[----:B------:R-:W-:Y:S01]  /*4d50*/  @P5 HADD2.F32 R63, -RZ, R185.H0_H0 ;  /* 0x200000b9ff3f5230 */ /* 0x000fe20000004100 */
[----:B--2---:R-:W-:Y:S02]  /*4d60*/  @P1 MOV R72, R60 ;  /* 0x0000003c00481202 */ /* 0x004fe40000000f00 */
[----:B------:R-:W-:-:S03]  /*4d70*/  @P3 SHF.R.U64 R73, R60, 0x10, R61 ;  /* 0x000000103c493819 */ /* 0x000fc6000000123d */
[----:B------:R-:W-:Y:S02]  /*4d80*/  @P1 HADD2.F32 R60, -RZ, R72.H0_H0 ;  /* 0x20000048ff3c1230 */ /* 0x000fe40000004100 */
[----:B------:R-:W-:Y:S01]  /*4d90*/  FMUL.FTZ R72, R154, UR4 ;  /* 0x000000049a487c20 */ /* 0x000fe20008410000 */
[----:B------:R-:W-:Y:S02]  /*4da0*/  @P3 HADD2.F32 R73, -RZ, R73.H0_H0 ;  /* 0x20000049ff493230 */ /* 0x000fe40000004100 */
[----:B------:R-:W-:Y:S01]  /*4db0*/  @P1 FMUL.FTZ R74, R71, R60 ;  /* 0x0000003c474a1220 */ /* 0x000fe20000410000 */
[C---:B------:R-:W-:Y:S02]  /*4dc0*/  LOP3.LUT P1, RZ, R169.reuse, 0xff0000, RZ, 0xc0, !PT ;  /* 0x00ff0000a9ff7812 */ /* 0x040fe4000782c0ff */
[----:B------:R-:W-:Y:S01]  /*4dd0*/  @P3 FMUL.FTZ R159, R70, R73 ;  /* 0x00000049469f3220 */ /* 0x000fe20000410000 */
[----:B------:R-:W-:Y:S01]  /*4de0*/  ISETP.GE.U32.AND P3, PT, R169, 0x1000000, PT ;  /* 0x01000000a900780c */ /* 0x000fe20003f66070 */
[----:B------:R-:W-:Y:S01]  /*4df0*/  FMUL.FTZ R60, R152, UR4 ;  /* 0x00000004983c7c20 */ /* 0x000fe20008410000 */
[----:B------:R-:W-:Y:S01]  /*4e00*/  FFMA.FTZ R70, R157, UR13, R75 ;  /* 0x0000000d9d467c23 */ /* 0x000fe2000801004b */
[----:B------:R-:W-:Y:S01]  /*4e10*/  FMUL.FTZ R73, R156, UR4 ;  /* 0x000000049c497c20 */ /* 0x000fe20008410000 */
[----:B------:R-:W-:-:S02]  /*4e20*/  HFMA2 R71, -RZ, RZ, 0, 0 ;  /* 0x00000000ff477431 */ /* 0x000fc400000001ff */
[----:B------:R-:W-:Y:S01]  /*4e30*/  FMUL.FTZ R60, R60, UR22 ;  /* 0x000000163c3c7c20 */ /* 0x000fe20008410000 */
[----:B------:R-:W-:Y:S01]  /*4e40*/  FADD.FTZ R70, R151, -R70 ;  /* 0x8000004697467221 */ /* 0x000fe20000010000 */
[----:B------:R-:W-:Y:S01]  /*4e50*/  FMUL.FTZ R72, R72, UR22 ;  /* 0x0000001648487c20 */ /* 0x000fe20008410000 */
[----:B------:R-:W-:Y:S01]  /*4e60*/  FMUL.FTZ R73, R73, UR22 ;  /* 0x0000001649497c20 */ /* 0x000fe20008410000 */
[----:B------:R-:W-:Y:S01]  /*4e70*/  @P5 FMUL.FTZ R62, R60, R63 ;  /* 0x0000003f3c3e5220 */ /* 0x000fe20000410000 */
[----:B------:R-:W-:Y:S01]  /*4e80*/  FMUL.FTZ R70, R70, UR12 ;  /* 0x0000000c46467c20 */ /* 0x000fe20008410000 */
[----:B------:R-:W-:Y:S02]  /*4e90*/  @P1 HADD2.F32 R63, -RZ, R135.H0_H0 ;  /* 0x20000087ff3f1230 */ /* 0x000fe40000004100 */
[----:B------:R-:W-:Y:S02]  /*4ea0*/  @P3 HADD2.F32 R154, -RZ, R185.H1_H1 ;  /* 0x300000b9ff9a3230 */ /* 0x000fe40000004100 */
[----:B------:R-:W-:Y:S01]  /*4eb0*/  FMUL.FTZ R152, R70, UR4 ;  /* 0x0000000446987c20 */ /* 0x000fe20008410000 */
[----:B------:R-:W0:Y:S01]  /*4ec0*/  F2F.F16.F32 R62, R62 ;  /* 0x0000003e003e7304 */ /* 0x000e220000200800 */
[----:B------:R-:W-:Y:S01]  /*4ed0*/  @P1 FMUL.FTZ R64, R72, R63 ;  /* 0x0000003f48401220 */ /* 0x000fe20000410000 */
[----:B------:R-:W-:-:S02]  /*4ee0*/  @P6 HADD2.F32 R63, -RZ, R134.H0_H0 ;  /* 0x20000086ff3f6230 */ /* 0x000fc40000004100 */
[----:B------:R-:W-:Y:S01]  /*4ef0*/  @P3 FMUL.FTZ R71, R73, R154 ;  /* 0x0000009a49473220 */ /* 0x000fe20000410000 */
[----:B------:R-:W-:Y:S01]  /*4f00*/  FMUL.FTZ R152, R152, UR22 ;  /* 0x0000001698987c20 */ /* 0x000fe20008410000 */
[----:B------:R-:W-:-:S03]  /*4f10*/  MOV R70, RZ ;  /* 0x000000ff00467202 */ /* 0x000fc60000000f00 */
[----:B------:R-:W-:Y:S01]  /*4f20*/  @P6 FMUL.FTZ R70, R152, R63 ;  /* 0x0000003f98466220 */ /* 0x000fe20000410000 */
[----:B------:R-:W1:Y:S01]  /*4f30*/  F2F.F16.F32 R71, R71 ;  /* 0x0000004700477304 */ /* 0x000e620000200800 */
[----:B0-----:R-:W-:-:S07]  /*4f40*/  IMAD.WIDE.U32 R62, R62, 0x10000, RZ ;  /* 0x000100003e3e7825 */ /* 0x001fce00078e00ff */
[----:B------:R-:W0:Y:S01]  /*4f50*/  F2F.F16.F32 R64, R64 ;  /* 0x0000004000407304 */ /* 0x000e220000200800 */
[----:B-1----:R-:W-:-:S07]  /*4f60*/  SHF.L.U32 R65, R71, 0x10, RZ ;  /* 0x0000001047417819 */ /* 0x002fce00000006ff */
[----:B------:R-:W1:Y:S01]  /*4f70*/  F2F.F16.F32 R151, R70 ;  /* 0x0000004600977304 */ /* 0x000e620000200800 */
[----:B0-----:R-:W-:Y:S01]  /*4f80*/  LOP3.LUT R63, R63, R65, R64, 0xfe, !PT ;  /* 0x000000413f3f7212 */ /* 0x001fe200078efe40 */
[----:B------:R-:W-:Y:S01]  /*4f90*/  IMAD.WIDE.U32 R64, R5, 0x8, R188 ;  /* 0x0000000805407825 */ /* 0x000fe200078e00bc */
[----:B-1----:R-:W-:-:S03]  /*4fa0*/  LOP3.LUT R62, R62, R151, RZ, 0xfc, !PT ;  /* 0x000000973e3e7212 */ /* 0x002fc600078efcff */
[----:B------:R-:W-:-:S05]  /*4fb0*/  IMAD.WIDE.U32 R150, R150, 0x8, R178 ;  /* 0x0000000896967825 */ /* 0x000fca00078e00b2 */
[----:B------:R3:W-:Y:S04]  /*4fc0*/  STG.E.64 desc[UR14][R150.64], R62 ;  /* 0x0000003e96007986 */ /* 0x0007e8000c101b0e */
[----:B------:R-:W2:Y:S01]  /*4fd0*/  LDG.E.64 R64, desc[UR14][R64.64] ;  /* 0x0000000e40407981 */ /* 0x000ea2000c1e1b00 */
[----:B------:R-:W-:Y:S01]  /*4fe0*/  @P4 MOV R71, R61 ;  /* 0x0000003d00474202 */ /* 0x000fe20000000f00 */
[----:B------:R-:W-:Y:S02]  /*4ff0*/  HFMA2 R70, -RZ, RZ, 0, 0 ;  /* 0x00000000ff467431 */ /* 0x000fe400000001ff */
[----:B------:R-:W-:Y:S01]  /*5000*/  FFMA.FTZ R156, R81, UR13, R75 ;  /* 0x0000000d519c7c23 */ /* 0x000fe2000801004b */
[----:B------:R-:W-:Y:S01]  /*5010*/  @P0 SHF.R.U32.HI R61, RZ, 0x10, R61 ;  /* 0x00000010ff3d0819 */ /* 0x000fe2000001163d */
[----:B------:R-:W-:Y:S01]  /*5020*/  FFMA.FTZ R78, R78, UR13, R75 ;  /* 0x0000000d4e4e7c23 */ /* 0x000fe2000801004b */
[----:B------:R-:W-:-:S02]  /*5030*/  @P4 HADD2.F32 R154, -RZ, R71.H0_H0 ;  /* 0x20000047ff9a4230 */ /* 0x000fc40000004100 */
[----:B------:R-:W-:Y:S01]  /*5040*/  FADD.FTZ R156, R79, -R156 ;  /* 0x8000009c4f9c7221 */ /* 0x000fe20000010000 */
[----:B------:R-:W-:Y:S01]  /*5050*/  FFMA.FTZ R79, R82, UR13, R75 ;  /* 0x0000000d524f7c23 */ /* 0x000fe2000801004b */
[----:B------:R-:W-:Y:S01]  /*5060*/  HFMA2 R71, -RZ, RZ, 0, 0 ;  /* 0x00000000ff477431 */ /* 0x000fe200000001ff */
[----:B---3--:R-:W-:Y:S01]  /*5070*/  @P6 MOV R62, R66 ;  /* 0x00000042003e6202 */ /* 0x008fe20000000f00 */
[----:B------:R-:W-:Y:S01]  /*5080*/  @P4 FMUL.FTZ R70, R69, R154 ;  /* 0x0000009a45464220 */ /* 0x000fe20000410000 */
[----:B------:R-:W-:Y:S02]  /*5090*/  LOP3.LUT P4, RZ, R117, 0xff00, RZ, 0xc0, !PT ;  /* 0x0000ff0075ff7812 */ /* 0x000fe4000788c0ff */
[----:B------:R-:W-:Y:S02]  /*50a0*/  CS2R R150, SRZ ;  /* 0x0000000000967805 */ /* 0x000fe4000001ff00 */
[----:B------:R-:W-:Y:S01]  /*50b0*/  @P5 SHF.R.U64 R69, R66, 0x10, R67 ;  /* 0x0000001042455819 */ /* 0x000fe20000001243 */
[----:B------:R-:W-:-:S02]  /*50c0*/  @P6 HADD2.F32 R63, -RZ, R62.H0_H0 ;  /* 0x2000003eff3f6230 */ /* 0x000fc40000004100 */
[----:B------:R-:W-:Y:S01]  /*50d0*/  FMUL.FTZ R156, R156, UR12 ;  /* 0x0000000c9c9c7c20 */ /* 0x000fe20008410000 */
[----:B------:R-:W-:Y:S02]  /*50e0*/  @P0 HADD2.F32 R61, -RZ, R61.H0_H0 ;  /* 0x2000003dff3d0230 */ /* 0x000fe40000004100 */
[----:B------:R-:W-:Y:S01]  /*50f0*/  FADD.FTZ R79, R80, -R79 ;  /* 0x8000004f504f7221 */ /* 0x000fe20000010000 */
[----:B------:R-:W-:Y:S02]  /*5100*/  @P5 HADD2.F32 R69, -RZ, R69.H0_H0 ;  /* 0x20000045ff455230 */ /* 0x000fe40000004100 */
[----:B------:R-:W-:Y:S01]  /*5110*/  @P6 FMUL.FTZ R150, R152, R63 ;  /* 0x0000003f98966220 */ /* 0x000fe20000410000 */
[----:B------:R-:W-:Y:S01]  /*5120*/  LOP3.LUT P6, RZ, R117, 0xff0000, RZ, 0xc0, !PT ;  /* 0x00ff000075ff7812 */ /* 0x000fe200078cc0ff */
[----:B------:R-:W-:Y:S01]  /*5130*/  FMUL.FTZ R81, R156, UR4 ;  /* 0x000000049c517c20 */ /* 0x000fe20008410000 */
[----:B------:R-:W-:Y:S01]  /*5140*/  FFMA.FTZ R66, R85, UR13, R75 ;  /* 0x0000000d55427c23 */ /* 0x000fe2000801004b */
[----:B------:R-:W-:Y:S01]  /*5150*/  @P0 FMUL.FTZ R71, R68, R61 ;  /* 0x0000003d44470220 */ /* 0x000fe20000410000 */
[----:B------:R-:W-:-:S02]  /*5160*/  @P4 HADD2.F32 R62, -RZ, R177.H0_H0 ;  /* 0x200000b1ff3e4230 */ /* 0x000fc40000004100 */
[----:B------:R-:W-:Y:S01]  /*5170*/  FMUL.FTZ R79, R79, UR12 ;  /* 0x0000000c4f4f7c20 */ /* 0x000fe20008410000 */
[----:B------:R-:W-:Y:S01]  /*5180*/  ISETP.GE.U32.AND P0, PT, R117, 0x1000000, PT ;  /* 0x010000007500780c */ /* 0x000fe20003f06070 */
[----:B------:R-:W-:Y:S01]  /*5190*/  FMUL.FTZ R81, R81, UR22 ;  /* 0x0000001651517c20 */ /* 0x000fe20008410000 */
[----:B------:R-:W-:Y:S01]  /*51a0*/  FADD.FTZ R66, R83, -R66 ;  /* 0x8000004253427221 */ /* 0x000fe20000010000 */
[----:B------:R-:W-:Y:S01]  /*51b0*/  @P5 FMUL.FTZ R151, R60, R69 ;  /* 0x000000453c975220 */ /* 0x000fe20000410000 */
[----:B------:R-:W-:Y:S01]  /*51c0*/  MOV R60, RZ ;  /* 0x000000ff003c7202 */ /* 0x000fe20000000f00 */
[----:B------:R-:W-:Y:S01]  /*51d0*/  FMUL.FTZ R79, R79, UR4 ;  /* 0x000000044f4f7c20 */ /* 0x000fe20008410000 */
[----:B------:R-:W-:Y:S01]  /*51e0*/  @P4 FMUL.FTZ R60, R81, R62 ;  /* 0x0000003e513c4220 */ /* 0x000fe20000410000 */
[----:B------:R-:W-:Y:S01]  /*51f0*/  LOP3.LUT P5, RZ, R117, 0xff, RZ, 0xc0, !PT ;  /* 0x000000ff75ff7812 */ /* 0x000fe200078ac0ff */
[----:B------:R-:W-:Y:S02]  /*5200*/  HFMA2 R62, -RZ, RZ, 0, 0 ;  /* 0x00000000ff3e7431 */ /* 0x000fe400000001ff */
[----:B------:R-:W-:Y:S01]  /*5210*/  FMUL.FTZ R66, R66, UR12 ;  /* 0x0000000c42427c20 */ /* 0x000fe20008410000 */
[----:B------:R-:W-:-:S02]  /*5220*/  @P6 HADD2.F32 R61, -RZ, R137.H0_H0 ;  /* 0x20000089ff3d6230 */ /* 0x000fc40000004100 */
[----:B------:R-:W-:Y:S01]  /*5230*/  FMUL.FTZ R80, R79, UR22 ;  /* 0x000000164f507c20 */ /* 0x000fe20008410000 */
[----:B------:R-:W-:Y:S01]  /*5240*/  FADD.FTZ R78, R77, -R78 ;  /* 0x8000004e4d4e7221 */ /* 0x000fe20000010000 */
[----:B------:R-:W-:Y:S01]  /*5250*/  FMUL.FTZ R66, R66, UR4 ;  /* 0x0000000442427c20 */ /* 0x000fe20008410000 */
[----:B------:R-:W-:Y:S01]  /*5260*/  MOV R68, RZ ;  /* 0x000000ff00447202 */ /* 0x000fe20000000f00 */
[----:B------:R-:W-:Y:S01]  /*5270*/  @P6 FMUL.FTZ R62, R80, R61 ;  /* 0x0000003d503e6220 */ /* 0x000fe20000410000 */
[----:B------:R-:W-:Y:S01]  /*5280*/  FMUL.FTZ R78, R78, UR12 ;  /* 0x0000000c4e4e7c20 */ /* 0x000fe20008410000 */
[----:B------:R-:W-:Y:S02]  /*5290*/  @P0 HADD2.F32 R61, -RZ, R177.H1_H1 ;  /* 0x300000b1ff3d0230 */ /* 0x000fe40000004100 */
[----:B------:R-:W-:Y:S01]  /*52a0*/  FMUL.FTZ R66, R66, UR22 ;  /* 0x0000001642427c20 */ /* 0x000fe20008410000 */
[----:B------:R-:W-:Y:S02]  /*52b0*/  HFMA2 R79, -RZ, RZ, 0, 0 ;  /* 0x00000000ff4f7431 */ /* 0x000fe400000001ff */
[----:B------:R-:W-:Y:S01]  /*52c0*/  FMUL.FTZ R78, R78, UR4 ;  /* 0x000000044e4e7c20 */ /* 0x000fe20008410000 */
[----:B------:R-:W0:Y:S01]  /*52d0*/  F2F.F16.F32 R60, R60 ;  /* 0x0000003c003c7304 */ /* 0x000e220000200800 */
[----:B------:R-:W-:Y:S01]  /*52e0*/  @P0 FMUL.FTZ R68, R66, R61 ;  /* 0x0000003d42440220 */ /* 0x000fe20000410000 */
[----:B------:R-:W-:-:S02]  /*52f0*/  @P5 HADD2.F32 R61, -RZ, R136.H0_H0 ;  /* 0x20000088ff3d5230 */ /* 0x000fc40000004100 */
[----:B------:R-:W-:Y:S01]  /*5300*/  FMUL.FTZ R152, R78, UR22 ;  /* 0x000000164e987c20 */ /* 0x000fe20008410000 */
[----:B------:R-:W-:Y:S01]  /*5310*/  FFMA.FTZ R78, R89, UR13, R75 ;  /* 0x0000000d594e7c23 */ /* 0x000fe2000801004b */
[----:B------:R-:W-:Y:S02]  /*5320*/  HFMA2 R77, -RZ, RZ, 0, 0 ;  /* 0x00000000ff4d7431 */ /* 0x000fe400000001ff */
[----:B------:R-:W-:Y:S01]  /*5330*/  @P5 FMUL.FTZ R79, R152, R61 ;  /* 0x0000003d984f5220 */ /* 0x000fe20000410000 */
[----:B------:R-:W1:Y:S01]  /*5340*/  F2F.F16.F32 R68, R68 ;  /* 0x0000004400447304 */ /* 0x000e620000200800 */
[----:B------:R-:W-:Y:S01]  /*5350*/  FADD.FTZ R87, R87, -R78 ;  /* 0x8000004e57577221 */ /* 0x000fe20000010000 */
[----:B------:R-:W-:Y:S01]  /*5360*/  @P1 MOV R78, R67 ;  /* 0x00000043004e1202 */ /* 0x000fe20000000f00 */
[----:B0-----:R-:W-:-:S05]  /*5370*/  IMAD.WIDE.U32 R60, R60, 0x10000, RZ ;  /* 0x000100003c3c7825 */ /* 0x001fca00078e00ff */
[----:B------:R-:W0:Y:S01]  /*5380*/  F2F.F16.F32 R62, R62 ;  /* 0x0000003e003e7304 */ /* 0x000e220000200800 */
[----:B-1----:R-:W-:-:S07]  /*5390*/  SHF.L.U32 R63, R68, 0x10, RZ ;  /* 0x00000010443f7819 */ /* 0x002fce00000006ff */
[----:B------:R-:W1:Y:S01]  /*53a0*/  F2F.F16.F32 R79, R79 ;  /* 0x0000004f004f7304 */ /* 0x000e620000200800 */
[----:B------:R-:W-:Y:S01]  /*53b0*/  IMAD.WIDE.U32 R68, R4, 0x8, R188 ;  /* 0x0000000804447825 */ /* 0x000fe200078e00bc */
[----:B------:R-:W-:Y:S02]  /*53c0*/  @P3 SHF.R.U32.HI R82, RZ, 0x10, R67 ;  /* 0x00000010ff523819 */ /* 0x000fe40000011643 */
[----:B0-----:R-:W-:Y:S01]  /*53d0*/  LOP3.LUT R61, R61, R63, R62, 0xfe, !PT ;  /* 0x0000003f3d3d7212 */ /* 0x001fe200078efe3e */
[----:B------:R-:W-:-:S04]  /*53e0*/  IMAD.WIDE.U32 R62, R5, 0x8, R178 ;  /* 0x00000008053e7825 */ /* 0x000fc800078e00b2 */
[----:B------:R-:W-:Y:S01]  /*53f0*/  @P1 HADD2.F32 R5, -RZ, R78.H0_H0 ;  /* 0x2000004eff051230 */ /* 0x000fe20000004100 */
[----:B-1----:R-:W-:-:S04]  /*5400*/  LOP3.LUT R60, R60, R79, RZ, 0xfc, !PT ;  /* 0x0000004f3c3c7212 */ /* 0x002fc800078efcff */
[----:B------:R-:W-:Y:S01]  /*5410*/  @P1 FMUL.FTZ R77, R72, R5 ;  /* 0x00000005484d1220 */ /* 0x000fe20000410000 */
[----:B------:R0:W-:Y:S01]  /*5420*/  STG.E.64 desc[UR14][R62.64], R60 ;  /* 0x0000003c3e007986 */ /* 0x0001e2000c101b0e */
[----:B------:R-:W-:-:S03]  /*5430*/  HFMA2 R72, -RZ, RZ, 0, 0 ;  /* 0x00000000ff487431 */ /* 0x000fc600000001ff */
[----:B------:R-:W3:Y:S01]  /*5440*/  LDG.E.64 R68, desc[UR14][R68.64] ;  /* 0x0000000e44447981 */ /* 0x000ee2000c1e1b00 */
[----:B------:R-:W-:Y:S01]  /*5450*/  LOP3.LUT P1, RZ, R118, 0xff00, RZ, 0xc0, !PT ;  /* 0x0000ff0076ff7812 */ /* 0x000fe2000782c0ff */
[----:B------:R-:W-:Y:S01]  /*5460*/  FFMA.FTZ R83, R90, UR13, R75 ;  /* 0x0000000d5a537c23 */ /* 0x000fe2000801004b */
[----:B------:R-:W-:Y:S01]  /*5470*/  FMUL.FTZ R87, R87, UR12 ;  /* 0x0000000c57577c20 */ /* 0x000fe20008410000 */
[----:B------:R-:W-:Y:S01]  /*5480*/  MOV R79, RZ ;  /* 0x000000ff004f7202 */ /* 0x000fe20000000f00 */
[----:B------:R-:W-:Y:S02]  /*5490*/  HFMA2 R78, -RZ, RZ, 0, 0 ;  /* 0x00000000ff4e7431 */ /* 0x000fe400000001ff */
[----:B------:R-:W-:Y:S01]  /*54a0*/  FADD.FTZ R88, R88, -R83 ;  /* 0x8000005358587221 */ /* 0x000fe20000010000 */
[----:B------:R-:W-:Y:S01]  /*54b0*/  FMUL.FTZ R83, R87, UR4 ;  /* 0x0000000457537c20 */ /* 0x000fe20008410000 */
[--C-:B0-----:R-:W-:Y:S02]  /*54c0*/  FFMA.FTZ R62, R93, UR13, R75.reuse ;  /* 0x0000000d5d3e7c23 */ /* 0x101fe4000801004b */
[----:B------:R-:W-:Y:S01]  /*54d0*/  FMUL.FTZ R88, R88, UR12 ;  /* 0x0000000c58587c20 */ /* 0x000fe20008410000 */
[----:B------:R-:W-:Y:S01]  /*54e0*/  FMUL.FTZ R83, R83, UR22 ;  /* 0x0000001653537c20 */ /* 0x000fe20008410000 */
[----:B------:R-:W-:Y:S01]  /*54f0*/  FFMA.FTZ R61, R86, UR13, R75 ;  /* 0x0000000d563d7c23 */ /* 0x000fe2000801004b */
[----:B------:R-:W-:Y:S01]  /*5500*/  FADD.FTZ R91, R91, -R62 ;  /* 0x8000003e5b5b7221 */ /* 0x000fe20000010000 */
[----:B------:R-:W-:-:S02]  /*5510*/  HFMA2 R62, -RZ, RZ, 0, 0 ;  /* 0x00000000ff3e7431 */ /* 0x000fc400000001ff */
[----:B------:R-:W-:Y:S01]  /*5520*/  FADD.FTZ R61, R84, -R61 ;  /* 0x8000003d543d7221 */ /* 0x000fe20000010000 */
[----:B------:R-:W-:-:S03]  /*5530*/  FMUL.FTZ R91, R91, UR12 ;  /* 0x0000000c5b5b7c20 */ /* 0x000fc60008410000 */
[----:B------:R-:W-:-:S04]  /*5540*/  FMUL.FTZ R61, R61, UR12 ;  /* 0x0000000c3d3d7c20 */ /* 0x000fc80008410000 */
[----:B------:R-:W-:-:S04]  /*5550*/  FMUL.FTZ R61, R61, UR4 ;  /* 0x000000043d3d7c20 */ /* 0x000fc80008410000 */
[----:B------:R-:W-:Y:S01]  /*5560*/  FMUL.FTZ R85, R61, UR22 ;  /* 0x000000163d557c20 */ /* 0x000fe20008410000 */
[----:B--2---:R-:W-:Y:S02]  /*5570*/  @P4 SHF.R.U64 R67, R64, 0x10, R65 ;  /* 0x0000001040434819 */ /* 0x004fe40000001241 */
[----:B------:R-:W-:Y:S01]  /*5580*/  @P5 MOV R5, R64 ;  /* 0x0000004000055202 */ /* 0x000fe20000000f00 */
[----:B------:R-:W-:Y:S02]  /*5590*/  @P3 HADD2.F32 R64, -RZ, R82.H0_H0 ;  /* 0x20000052ff403230 */ /* 0x000fe40000004100 */
[----:B------:R-:W-:Y:S02]  /*55a0*/  @P4 HADD2.F32 R60, -RZ, R67.H0_H0 ;  /* 0x20000043ff3c4230 */ /* 0x000fe40000004100 */
[----:B------:R-:W-:Y:S01]  /*55b0*/  FMUL.FTZ R67, R91, UR4 ;  /* 0x000000045b437c20 */ /* 0x000fe20008410000 */
[----:B------:R-:W-:Y:S02]  /*55c0*/  @P5 HADD2.F32 R5, -RZ, R5.H0_H0 ;  /* 0x20000005ff055230 */ /* 0x000fe40000004100 */
[----:B------:R-:W-:Y:S01]  /*55d0*/  @P3 FMUL.FTZ R78, R73, R64 ;  /* 0x00000040494e3220 */ /* 0x000fe20000410000 */
[C---:B------:R-:W-:Y:S01]  /*55e0*/  LOP3.LUT P3, RZ, R118.reuse, 0xff, RZ, 0xc0, !PT ;  /* 0x000000ff76ff7812 */ /* 0x040fe2000786c0ff */
[----:B------:R-:W-:Y:S01]  /*55f0*/  @P4 FMUL.FTZ R72, R81, R60 ;  /* 0x0000003c51484220 */ /* 0x000fe20000410000 */
[----:B------:R-:W-:Y:S01]  /*5600*/  LOP3.LUT P4, RZ, R118, 0xff0000, RZ, 0xc0, !PT ;  /* 0x00ff000076ff7812 */ /* 0x000fe2000788c0ff */
[----:B------:R-:W-:Y:S01]  /*5610*/  @P5 FMUL.FTZ R79, R152, R5 ;  /* 0x00000005984f5220 */ /* 0x000fe20000410000 */
[----:B------:R-:W-:Y:S01]  /*5620*/  ISETP.GE.U32.AND P5, PT, R118, 0x1000000, PT ;  /* 0x010000007600780c */ /* 0x000fe20003fa6070 */
[----:B------:R-:W-:-:S02]  /*5630*/  @P1 HADD2.F32 R60, -RZ, R176.H0_H0 ;  /* 0x200000b0ff3c1230 */ /* 0x000fc40000004100 */
[----:B------:R-:W-:Y:S01]  /*5640*/  FMUL.FTZ R81, R88, UR4 ;  /* 0x0000000458517c20 */ /* 0x000fe20008410000 */
[----:B------:R-:W-:Y:S01]  /*5650*/  MOV R5, RZ ;  /* 0x000000ff00057202 */ /* 0x000fe20000000f00 */
[----:B------:R-:W-:Y:S01]  /*5660*/  FMUL.FTZ R67, R67, UR22 ;  /* 0x0000001643437c20 */ /* 0x000fe20008410000 */
[----:B------:R-:W-:Y:S01]  /*5670*/  MOV R73, RZ ;  /* 0x000000ff00497202 */ /* 0x000fe20000000f00 */
[----:B------:R-:W-:Y:S01]  /*5680*/  @P1 FMUL.FTZ R5, R83, R60 ;  /* 0x0000003c53051220 */ /* 0x000fe20000410000 */
[----:B------:R-:W-:Y:S01]  /*5690*/  FMUL.FTZ R81, R81, UR22 ;  /* 0x0000001651517c20 */ /* 0x000fe20008410000 */
[----:B------:R-:W-:Y:S02]  /*56a0*/  HFMA2 R64, -RZ, RZ, 0, 0 ;  /* 0x00000000ff407431 */ /* 0x000fe400000001ff */
[----:B------:R-:W-:Y:S02]  /*56b0*/  @P4 HADD2.F32 R60, -RZ, R139.H0_H0 ;  /* 0x2000008bff3c4230 */ /* 0x000fe40000004100 */
[----:B------:R-:W0:Y:S03]  /*56c0*/  F2F.F16.F32 R5, R5 ;  /* 0x0000000500057304 */ /* 0x000e260000200800 */
[----:B------:R-:W-:Y:S01]  /*56d0*/  @P4 FMUL.FTZ R62, R81, R60 ;  /* 0x0000003c513e4220 */ /* 0x000fe20000410000 */
[----:B------:R-:W-:-:S05]  /*56e0*/  @P5 HADD2.F32 R60, -RZ, R176.H1_H1 ;  /* 0x300000b0ff3c5230 */ /* 0x000fca0000004100 */
[----:B------:R-:W-:Y:S01]  /*56f0*/  @P5 FMUL.FTZ R73, R67, R60 ;  /* 0x0000003c43495220 */ /* 0x000fe20000410000 */
[----:B------:R-:W-:Y:S01]  /*5700*/  @P3 HADD2.F32 R60, -RZ, R138.H0_H0 ;  /* 0x2000008aff3c3230 */ /* 0x000fe20000004100 */
[----:B------:R-:W-:Y:S04]  /*5710*/  F2F.F16.F32 R62, R62 ;  /* 0x0000003e003e7304 */ /* 0x000fe80000200800 */
[----:B------:R-:W-:Y:S01]  /*5720*/  @P3 FMUL.FTZ R64, R85, R60 ;  /* 0x0000003c55403220 */ /* 0x000fe20000410000 */
[----:B0-----:R-:W-:-:S03]  /*5730*/  IMAD.WIDE.U32 R60, R5, 0x10000, RZ ;  /* 0x00010000053c7825 */ /* 0x001fc600078e00ff */
[----:B------:R-:W0:Y:S08]  /*5740*/  F2F.F16.F32 R73, R73 ;  /* 0x0000004900497304 */ /* 0x000e300000200800 */
[----:B------:R-:W1:Y:S01]  /*5750*/  F2F.F16.F32 R63, R64 ;  /* 0x00000040003f7304 */ /* 0x000e620000200800 */
[----:B0-----:R-:W-:-:S04]  /*5760*/  SHF.L.U32 R5, R73, 0x10, RZ ;  /* 0x0000001049057819 */ /* 0x001fc800000006ff */
[----:B------:R-:W-:Y:S01]  /*5770*/  LOP3.LUT R61, R61, R5, R62, 0xfe, !PT ;  /* 0x000000053d3d7212 */ /* 0x000fe200078efe3e */
[----:B------:R-:W-:Y:S01]  /*5780*/  IMAD.WIDE.U32 R4, R4, 0x8, R178 ;  /* 0x0000000804047825 */ /* 0x000fe200078e00b2 */
[----:B-1----:R-:W-:-:S03]  /*5790*/  LOP3.LUT R60, R60, R63, RZ, 0xfc, !PT ;  /* 0x0000003f3c3c7212 */ /* 0x002fc600078efcff */
[----:B------:R-:W-:Y:S02]  /*57a0*/  IMAD.WIDE.U32 R62, R3, 0x8, R188 ;  /* 0x00000008033e7825 */ /* 0x000fe400078e00bc */
[----:B------:R0:W-:Y:S04]  /*57b0*/  STG.E.64 desc[UR14][R4.64], R60 ;  /* 0x0000003c04007986 */ /* 0x0001e8000c101b0e */
[----:B------:R-:W2:Y:S01]  /*57c0*/  LDG.E.64 R62, desc[UR14][R62.64] ;  /* 0x0000000e3e3e7981 */ /* 0x000ea2000c1e1b00 */
[----:B------:R-:W-:Y:S01]  /*57d0*/  @P6 MOV R73, R65 ;  /* 0x0000004100496202 */ /* 0x000fe20000000f00 */
[--C-:B------:R-:W-:Y:S01]  /*57e0*/  FFMA.FTZ R82, R97, UR13, R75.reuse ;  /* 0x0000000d61527c23 */ /* 0x100fe2000801004b */
[----:B------:R-:W-:Y:S02]  /*57f0*/  HFMA2 R64, -RZ, RZ, 0, 0 ;  /* 0x00000000ff407431 */ /* 0x000fe400000001ff */
[----:B------:R-:W-:Y:S01]  /*5800*/  FFMA.FTZ R87, R98, UR13, R75 ;  /* 0x0000000d62577c23 */ /* 0x000fe2000801004b */
[----:B------:R-:W-:-:S02]  /*5810*/  HFMA2 R84, -RZ, RZ, 0, 0 ;  /* 0x00000000ff547431 */ /* 0x000fc400000001ff */
[----:B------:R-:W-:Y:S02]  /*5820*/  @P6 HADD2.F32 R73, -RZ, R73.H0_H0 ;  /* 0x20000049ff496230 */ /* 0x000fe40000004100 */
[----:B------:R-:W-:Y:S01]  /*5830*/  FADD.FTZ R95, R95, -R82 ;  /* 0x800000525f5f7221 */ /* 0x000fe20000010000 */
[----:B------:R-:W-:Y:S01]  /*5840*/  @P0 SHF.R.U32.HI R82, RZ, 0x10, R65 ;  /* 0x00000010ff520819 */ /* 0x000fe20000011641 */
[----:B------:R-:W-:Y:S02]  /*5850*/  HFMA2 R65, -RZ, RZ, 0, 0 ;  /* 0x00000000ff417431 */ /* 0x000fe400000001ff */
[----:B------:R-:W-:Y:S01]  /*5860*/  FADD.FTZ R87, R96, -R87 ;  /* 0x8000005760577221 */ /* 0x000fe20000010000 */
[----:B------:R-:W-:Y:S01]  /*5870*/  @P6 FMUL.FTZ R64, R80, R73 ;  /* 0x0000004950406220 */ /* 0x000fe20000410000 */
[----:B------:R-:W-:Y:S01]  /*5880*/  LOP3.LUT P6, RZ, R119, 0xff00, RZ, 0xc0, !PT ;  /* 0x0000ff0077ff7812 */ /* 0x000fe200078cc0ff */
[----:B0-----:R-:W-:Y:S02]  /*5890*/  @P0 HADD2.F32 R5, -RZ, R82.H0_H0 ;  /* 0x20000052ff050230 */ /* 0x001fe40000004100 */
[----:B------:R-:W-:-:S02]  /*58a0*/  HFMA2 R82, -RZ, RZ, 0, 0 ;  /* 0x00000000ff527431 */ /* 0x000fc400000001ff */
[----:B------:R-:W-:Y:S01]  /*58b0*/  FMUL.FTZ R95, R95, UR12 ;  /* 0x0000000c5f5f7c20 */ /* 0x000fe20008410000 */
[----:B------:R-:W-:Y:S01]  /*58c0*/  MOV R73, RZ ;  /* 0x000000ff00497202 */ /* 0x000fe20000000f00 */
[----:B------:R-:W-:Y:S01]  /*58d0*/  FMUL.FTZ R87, R87, UR12 ;  /* 0x0000000c57577c20 */ /* 0x000fe20008410000 */
[----:B------:R-:W-:Y:S01]  /*58e0*/  @P0 FMUL.FTZ R65, R66, R5 ;  /* 0x0000000542410220 */ /* 0x000fe20000410000 */
[----:B---3--:R-:W-:Y:S01]  /*58f0*/  @P1 SHF.R.U64 R60, R68, 0x10, R69 ;  /* 0x00000010443c1819 */ /* 0x008fe20000001245 */
[----:B------:R-:W-:Y:S01]  /*5900*/  FMUL.FTZ R66, R95, UR4 ;  /* 0x000000045f427c20 */ /* 0x000fe20008410000 */
[----:B------:R-:W-:Y:S01]  /*5910*/  @P3 MOV R4, R68 ;  /* 0x0000004400043202 */ /* 0x000fe20000000f00 */
[----:B------:R-:W-:Y:S01]  /*5920*/  FMUL.FTZ R87, R87, UR4 ;  /* 0x0000000457577c20 */ /* 0x000fe20008410000 */
[----:B------:R-:W-:Y:S01]  /*5930*/  LOP3.LUT P0, RZ, R119, 0xff0000, RZ, 0xc0, !PT ;  /* 0x00ff000077ff7812 */ /* 0x000fe2000780c0ff */
[----:B------:R-:W-:Y:S02]  /*5940*/  @P1 HADD2.F32 R60, -RZ, R60.H0_H0 ;  /* 0x2000003cff3c1230 */ /* 0x000fe40000004100 */
[----:B------:R-:W-:Y:S01]  /*5950*/  FMUL.FTZ R66, R66, UR22 ;  /* 0x0000001642427c20 */ /* 0x000fe20008410000 */
[----:B------:R-:W-:-:S02]  /*5960*/  @P3 HADD2.F32 R4, -RZ, R4.H0_H0 ;  /* 0x20000004ff043230 */ /* 0x000fc40000004100 */
[----:B------:R-:W-:Y:S01]  /*5970*/  FMUL.FTZ R87, R87, UR22 ;  /* 0x0000001657577c20 */ /* 0x000fe20008410000 */
[----:B------:R-:W-:Y:S02]  /*5980*/  @P6 HADD2.F32 R5, -RZ, R175.H0_H0 ;  /* 0x200000afff056230 */ /* 0x000fe40000004100 */
[----:B------:R-:W-:Y:S01]  /*5990*/  @P1 FMUL.FTZ R82, R83, R60 ;  /* 0x0000003c53521220 */ /* 0x000fe20000410000 */
[--C-:B------:R-:W-:Y:S01]  /*59a0*/  FFMA.FTZ R60, R101, UR13, R75.reuse ;  /* 0x0000000d653c7c23 */ /* 0x100fe2000801004b */
[----:B------:R-:W-:Y:S01]  /*59b0*/  ISETP.GE.U32.AND P1, PT, R119, 0x1000000, PT ;  /* 0x010000007700780c */ /* 0x000fe20003f26070 */
[----:B------:R-:W-:Y:S01]  /*59c0*/  @P3 FMUL.FTZ R73, R85, R4 ;  /* 0x0000000455493220 */ /* 0x000fe20000410000 */
[----:B------:R-:W-:Y:S01]  /*59d0*/  MOV R4, RZ ;  /* 0x000000ff00047202 */ /* 0x000fe20000000f00 */
[----:B------:R-:W-:Y:S01]  /*59e0*/  FADD.FTZ R99, R99, -R60 ;  /* 0x8000003c63637221 */ /* 0x000fe20000010000 */
[----:B------:R-:W-:Y:S01]  /*59f0*/  @P6 FMUL.FTZ R4, R66, R5 ;  /* 0x0000000542046220 */ /* 0x000fe20000410000 */
[----:B------:R-:W-:Y:S01]  /*5a00*/  FFMA.FTZ R5, R94, UR13, R75 ;  /* 0x0000000d5e057c23 */ /* 0x000fe2000801004b */
[----:B------:R-:W-:Y:S01]  /*5a10*/  LOP3.LUT P3, RZ, R119, 0xff, RZ, 0xc0, !PT ;  /* 0x000000ff77ff7812 */ /* 0x000fe2000786c0ff */
[----:B------:R-:W-:Y:S01]  /*5a20*/  FMUL.FTZ R99, R99, UR12 ;  /* 0x0000000c63637c20 */ /* 0x000fe20008410000 */
[----:B------:R-:W-:Y:S01]  /*5a30*/  CS2R R60, SRZ ;  /* 0x00000000003c7805 */ /* 0x000fe2000001ff00 */
[----:B------:R-:W-:Y:S01]  /*5a40*/  FADD.FTZ R5, R92, -R5 ;  /* 0x800000055c057221 */ /* 0x000fe20000010000 */
[----:B------:R-:W-:-:S02]  /*5a50*/  @P0 HADD2.F32 R68, -RZ, R141.H0_H0 ;  /* 0x2000008dff440230 */ /* 0x000fc40000004100 */
[----:B------:R-:W-:Y:S01]  /*5a60*/  FMUL.FTZ R80, R99, UR4 ;  /* 0x0000000463507c20 */ /* 0x000fe20008410000 */
[----:B------:R-:W0:Y:S01]  /*5a70*/  F2F.F16.F32 R4, R4 ;  /* 0x0000000400047304 */ /* 0x000e220000200800 */
[----:B------:R-:W-:Y:S02]  /*5a80*/  @P1 HADD2.F32 R83, -RZ, R175.H1_H1 ;  /* 0x300000afff531230 */ /* 0x000fe40000004100 */
[----:B------:R-:W-:Y:S01]  /*5a90*/  FMUL.FTZ R5, R5, UR12 ;  /* 0x0000000c05057c20 */ /* 0x000fe20008410000 */
[----:B------:R-:W-:Y:S01]  /*5aa0*/  FMUL.FTZ R80, R80, UR22 ;  /* 0x0000001650507c20 */ /* 0x000fe20008410000 */
[----:B------:R-:W-:Y:S01]  /*5ab0*/  @P0 FMUL.FTZ R60, R87, R68 ;  /* 0x00000044573c0220 */ /* 0x000fe20000410000 */
[----:B------:R-:W-:Y:S01]  /*5ac0*/  @P5 SHF.R.U32.HI R86, RZ, 0x10, R69 ;  /* 0x00000010ff565819 */ /* 0x000fe20000011645 */
[----:B------:R-:W-:Y:S01]  /*5ad0*/  FMUL.FTZ R5, R5, UR4 ;  /* 0x0000000405057c20 */ /* 0x000fe20008410000 */
[----:B------:R-:W-:Y:S01]  /*5ae0*/  @P1 FMUL.FTZ R61, R80, R83 ;  /* 0x00000053503d1220 */ /* 0x000fe20000410000 */
[----:B------:R-:W-:Y:S01]  /*5af0*/  @P3 HADD2.F32 R83, -RZ, R140.H0_H0 ;  /* 0x2000008cff533230 */ /* 0x000fe20000004100 */
[----:B------:R1:W-:Y:S01]  /*5b00*/  F2F.F16.F32 R68, R60 ;  /* 0x0000003c00447304 */ /* 0x0003e20000200800 */
[----:B------:R-:W-:Y:S01]  /*5b10*/  FMUL.FTZ R88, R5, UR22 ;  /* 0x0000001605587c20 */ /* 0x000fe20008410000 */
[--C-:B------:R-:W-:Y:S01]  /*5b20*/  FFMA.FTZ R104, R104, UR13, R75.reuse ;  /* 0x0000000d68687c23 */ /* 0x100fe2000801004b */
[----:B------:R-:W-:-:S02]  /*5b30*/  FFMA.FTZ R106, R106, UR13, R75 ;  /* 0x0000000d6a6a7c23 */ /* 0x000fc4000801004b */
[----:B------:R-:W-:Y:S01]  /*5b40*/  @P3 FMUL.FTZ R84, R88, R83 ;  /* 0x0000005358543220 */ /* 0x000fe20000410000 */
[----:B0-----:R-:W-:-:S04]  /*5b50*/  IMAD.WIDE.U32 R4, R4, 0x10000, RZ ;  /* 0x0001000004047825 */ /* 0x001fc800078e00ff */
[----:B------:R-:W-:Y:S01]  /*5b60*/  FADD.FTZ R104, R103, -R104 ;  /* 0x8000006867687221 */ /* 0x000fe20000010000 */
[----:B------:R-:W0:Y:S01]  /*5b70*/  F2F.F16.F32 R61, R61 ;  /* 0x0000003d003d7304 */ /* 0x000e220000200800 */
[----:B-1----:R-:W-:-:S07]  /*5b80*/  @P4 MOV R60, R69 ;  /* 0x00000045003c4202 */ /* 0x002fce0000000f00 */
[----:B------:R-:W1:Y:S01]  /*5b90*/  F2F.F16.F32 R85, R84 ;  /* 0x0000005400557304 */ /* 0x000e620000200800 */
[----:B0-----:R-:W-:-:S04]  /*5ba0*/  SHF.L.U32 R83, R61, 0x10, RZ ;  /* 0x000000103d537819 */ /* 0x001fc800000006ff */
[----:B------:R-:W-:Y:S01]  /*5bb0*/  LOP3.LUT R5, R5, R83, R68, 0xfe, !PT ;  /* 0x0000005305057212 */ /* 0x000fe200078efe44 */
[----:B------:R-:W-:Y:S02]  /*5bc0*/  @P4 HADD2.F32 R68, -RZ, R60.H0_H0 ;  /* 0x2000003cff444230 */ /* 0x000fe40000004100 */
[----:B------:R-:W-:Y:S02]  /*5bd0*/  HFMA2 R83, -RZ, RZ, 0, 0 ;  /* 0x00000000ff537431 */ /* 0x000fe400000001ff */
[----:B------:R-:W-:Y:S01]  /*5be0*/  IMAD.WIDE.U32 R60, R3, 0x8, R178 ;  /* 0x00000008033c7825 */ /* 0x000fe200078e00b2 */
[----:B-1----:R-:W-:Y:S02]  /*5bf0*/  LOP3.LUT R4, R4, R85, RZ, 0xfc, !PT ;  /* 0x0000005504047212 */ /* 0x002fe400078efcff */
[----:B------:R-:W-:Y:S01]  /*5c00*/  CS2R R84, SRZ ;  /* 0x0000000000547805 */ /* 0x000fe2000001ff00 */
[----:B------:R-:W-:Y:S02]  /*5c10*/  @P4 FMUL.FTZ R83, R81, R68 ;  /* 0x0000004451534220 */ /* 0x000fe40000410000 */
[----:B------:R0:W-:Y:S01]  /*5c20*/  STG.E.64 desc[UR14][R60.64], R4 ;  /* 0x000000043c007986 */ /* 0x0001e2000c101b0e */
[----:B------:R-:W-:Y:S01]  /*5c30*/  LOP3.LUT P4, RZ, R148, 0xff00, RZ, 0xc0, !PT ;  /* 0x0000ff0094ff7812 */ /* 0x000fe2000788c0ff */
[----:B------:R-:W-:-:S02]  /*5c40*/  HFMA2 R68, -RZ, RZ, 0, 0 ;  /* 0x00000000ff447431 */ /* 0x000fc400000001ff */
[----:B------:R-:W-:Y:S01]  /*5c50*/  FFMA.FTZ R108, R108, UR13, R75 ;  /* 0x0000000d6c6c7c23 */ /* 0x000fe2000801004b */
[----:B0-----:R-:W-:-:S06]  /*5c60*/  IMAD.WIDE.U32 R4, R2, 0x8, R188 ;  /* 0x0000000802047825 */ /* 0x001fcc00078e00bc */
[----:B------:R-:W3:Y:S01]  /*5c70*/  LDG.E.64 R4, desc[UR14][R4.64] ;  /* 0x0000000e04047981 */ /* 0x000ee2000c1e1b00 */
[----:B------:R-:W-:Y:S01]  /*5c80*/  FMUL.FTZ R104, R104, UR12 ;  /* 0x0000000c68687c20 */ /* 0x000fe20008410000 */
[----:B------:R-:W-:Y:S01]  /*5c90*/  FADD.FTZ R106, R105, -R106 ;  /* 0x8000006a696a7221 */ /* 0x000fe20000010000 */
[----:B------:R-:W-:Y:S02]  /*5ca0*/  FADD.FTZ R108, R107, -R108 ;  /* 0x8000006c6b6c7221 */ /* 0x000fe40000010000 */
[----:B------:R-:W-:Y:S01]  /*5cb0*/  FMUL.FTZ R89, R104, UR4 ;  /* 0x0000000468597c20 */ /* 0x000fe20008410000 */
[----:B------:R-:W-:Y:S01]  /*5cc0*/  FMUL.FTZ R106, R106, UR12 ;  /* 0x0000000c6a6a7c20 */ /* 0x000fe20008410000 */
[----:B------:R-:W-:Y:S01]  /*5cd0*/  FMUL.FTZ R108, R108, UR12 ;  /* 0x0000000c6c6c7c20 */ /* 0x000fe20008410000 */
[----:B------:R-:W-:Y:S02]  /*5ce0*/  @P4 HADD2.F32 R60, -RZ, R174.H0_H0 ;  /* 0x200000aeff3c4230 */ /* 0x000fe40000004100 */
[----:B------:R-:W-:Y:S01]  /*5cf0*/  FMUL.FTZ R89, R89, UR22 ;  /* 0x0000001659597c20 */ /* 0x000fe20008410000 */
[----:B------:R-:W-:-:S04]  /*5d00*/  FMUL.FTZ R81, R106, UR4 ;  /* 0x000000046a517c20 */ /* 0x000fc80008410000 */
[----:B------:R-:W-:Y:S01]  /*5d10*/  FMUL.FTZ R81, R81, UR22 ;  /* 0x0000001651517c20 */ /* 0x000fe20008410000 */
[----:B--2---:R-:W-:Y:S02]  /*5d20*/  @P3 MOV R3, R62 ;  /* 0x0000003e00033202 */ /* 0x004fe40000000f00 */
[----:B------:R-:W-:Y:S01]  /*5d30*/  @P6 SHF.R.U64 R69, R62, 0x10, R63 ;  /* 0x000000103e456819 */ /* 0x000fe2000000123f */
[----:B------:R-:W-:Y:S02]  /*5d40*/  @P5 HADD2.F32 R62, -RZ, R86.H0_H0 ;  /* 0x20000056ff3e5230 */ /* 0x000fe40000004100 */
[----:B------:R-:W-:Y:S02]  /*5d50*/  @P3 HADD2.F32 R3, -RZ, R3.H0_H0 ;  /* 0x20000003ff033230 */ /* 0x000fe40000004100 */
[----:B------:R-:W-:Y:S02]  /*5d60*/  @P6 HADD2.F32 R61, -RZ, R69.H0_H0 ;  /* 0x20000045ff3d6230 */ /* 0x000fe40000004100 */
[----:B------:R-:W-:Y:S01]  /*5d70*/  @P5 FMUL.FTZ R84, R67, R62 ;  /* 0x0000003e43545220 */ /* 0x000fe20000410000 */
[----:B------:R-:W-:Y:S01]  /*5d80*/  ISETP.GE.U32.AND P5, PT, R148, 0x1000000, PT ;  /* 0x010000009400780c */ /* 0x000fe20003fa6070 */
[----:B------:R-:W-:Y:S01]  /*5d90*/  @P3 FMUL.FTZ R85, R88, R3 ;  /* 0x0000000358553220 */ /* 0x000fe20000410000 */
[----:B------:R-:W-:Y:S01]  /*5da0*/  LOP3.LUT P3, RZ, R148, 0xff0000, RZ, 0xc0, !PT ;  /* 0x00ff000094ff7812 */ /* 0x000fe2000786c0ff */
[----:B------:R-:W-:Y:S01]  /*5db0*/  @P6 FMUL.FTZ R68, R66, R61 ;  /* 0x0000003d42446220 */ /* 0x000fe20000410000 */
[----:B------:R-:W-:Y:S01]  /*5dc0*/  FFMA.FTZ R61, R102, UR13, R75 ;  /* 0x0000000d663d7c23 */ /* 0x000fe2000801004b */
[----:B------:R-:W-:Y:S01]  /*5dd0*/  LOP3.LUT P6, RZ, R148, 0xff, RZ, 0xc0, !PT ;  /* 0x000000ff94ff7812 */ /* 0x000fe200078cc0ff */
[----:B------:R-:W-:-:S02]  /*5de0*/  FMUL.FTZ R62, R108, UR4 ;  /* 0x000000046c3e7c20 */ /* 0x000fc40008410000 */
[----:B------:R-:W-:Y:S01]  /*5df0*/  FADD.FTZ R61, R100, -R61 ;  /* 0x8000003d643d7221 */ /* 0x000fe20000010000 */
[----:B------:R-:W-:Y:S01]  /*5e00*/  MOV R3, RZ ;  /* 0x000000ff00037202 */ /* 0x000fe20000000f00 */
[----:B------:R-:W-:Y:S01]  /*5e10*/  @P4 FMUL.FTZ R3, R89, R60 ;  /* 0x0000003c59034220 */ /* 0x000fe20000410000 */
[----:B------:R-:W-:Y:S02]  /*5e20*/  HFMA2 R66, -RZ, RZ, 0, 0 ;  /* 0x00000000ff427431 */ /* 0x000fe400000001ff */
[----:B------:R-:W-:Y:S01]  /*5e30*/  FMUL.FTZ R61, R61, UR12 ;  /* 0x0000000c3d3d7c20 */ /* 0x000fe20008410000 */
[----:B------:R-:W-:Y:S02]  /*5e40*/  @P5 HADD2.F32 R67, -RZ, R174.H1_H1 ;  /* 0x300000aeff435230 */ /* 0x000fe40000004100 */
[----:B------:R-:W-:Y:S01]  /*5e50*/  FMUL.FTZ R62, R62, UR22 ;  /* 0x000000163e3e7c20 */ /* 0x000fe20008410000 */
[----:B------:R-:W-:Y:S02]  /*5e60*/  @P3 HADD2.F32 R60, -RZ, R143.H0_H0 ;  /* 0x2000008fff3c3230 */ /* 0x000fe40000004100 */
[----:B------:R-:W-:Y:S01]  /*5e70*/  FMUL.FTZ R61, R61, UR4 ;  /* 0x000000043d3d7c20 */ /* 0x000fe20008410000 */
[----:B------:R-:W-:Y:S01]  /*5e80*/  MOV R69, RZ ;  /* 0x000000ff00457202 */ /* 0x000fe20000000f00 */
[----:B------:R-:W-:Y:S01]  /*5e90*/  @P5 FMUL.FTZ R69, R62, R67 ;  /* 0x000000433e455220 */ /* 0x000fe20000410000 */
[----:B------:R-:W-:-:S02]  /*5ea0*/  HFMA2 R86, -RZ, RZ, 0, 0 ;  /* 0x00000000ff567431 */ /* 0x000fc400000001ff */
[----:B------:R-:W-:Y:S01]  /*5eb0*/  @P3 FMUL.FTZ R66, R81, R60 ;  /* 0x0000003c51423220 */ /* 0x000fe20000410000 */
[----:B------:R-:W-:Y:S02]  /*5ec0*/  @P6 HADD2.F32 R60, -RZ, R142.H0_H0 ;  /* 0x2000008eff3c6230 */ /* 0x000fe40000004100 */
[----:B------:R-:W-:Y:S01]  /*5ed0*/  FMUL.FTZ R91, R61, UR22 ;  /* 0x000000163d5b7c20 */ /* 0x000fe20008410000 */
[----:B------:R-:W0:Y:S03]  /*5ee0*/  F2F.F16.F32 R3, R3 ;  /* 0x0000000300037304 */ /* 0x000e260000200800 */
[----:B------:R-:W-:-:S05]  /*5ef0*/  @P6 FMUL.FTZ R86, R91, R60 ;  /* 0x0000003c5b566220 */ /* 0x000fca0000410000 */
[----:B------:R-:W1:Y:S08]  /*5f00*/  F2F.F16.F32 R69, R69 ;  /* 0x0000004500457304 */ /* 0x000e700000200800 */
[----:B------:R-:W2:Y:S08]  /*5f10*/  F2F.F16.F32 R66, R66 ;  /* 0x0000004200427304 */ /* 0x000eb00000200800 */
[----:B------:R-:W4:Y:S01]  /*5f20*/  F2F.F16.F32 R67, R86 ;  /* 0x0000005600437304 */ /* 0x000f220000200800 */
        /* <DEDUP_REMOVED lines=8> */
[----:B------:R-:W-:Y:S01]  /*5fb0*/  @P0 MOV R69, R63 ;  /* 0x0000003f00450202 */ /* 0x000fe20000000f00 */
[----:B------:R-:W-:Y:S01]  /*5fc0*/  HFMA2 R86, -RZ, RZ, 0, 0 ;  /* 0x00000000ff567431 */ /* 0x000fe200000001ff */
[----:B------:R-:W-:-:S03]  /*5fd0*/  @P1 SHF.R.U32.HI R63, RZ, 0x10, R63 ;  /* 0x00000010ff3f1819 */ /* 0x000fc6000001163f */
[----:B------:R-:W-:Y:S02]  /*5fe0*/  @P0 HADD2.F32 R88, -RZ, R69.H0_H0 ;  /* 0x20000045ff580230 */ /* 0x000fe40000004100 */
[--C-:B------:R-:W-:Y:S01]  /*5ff0*/  FFMA.FTZ R112, R112, UR13, R75.reuse ;  /* 0x0000000d70707c23 */ /* 0x100fe2000801004b */
[----:B------:R-:W-:Y:S02]  /*6000*/  HFMA2 R90, -RZ, RZ, 0, 0 ;  /* 0x00000000ff5a7431 */ /* 0x000fe400000001ff */
[----:B------:R-:W-:Y:S01]  /*6010*/  @P0 FMUL.FTZ R86, R87, R88 ;  /* 0x0000005857560220 */ /* 0x000fe20000410000 */
[----:B------:R-:W-:Y:S01]  /*6020*/  LOP3.LUT P0, RZ, R149, 0xff00, RZ, 0xc0, !PT ;  /* 0x0000ff0095ff7812 */ /* 0x000fe2000780c0ff */
[----:B0-----:R-:W-:Y:S02]  /*6030*/  @P1 HADD2.F32 R3, -RZ, R63.H0_H0 ;  /* 0x2000003fff031230 */ /* 0x001fe40000004100 */
[----:B------:R-:W-:Y:S01]  /*6040*/  FADD.FTZ R112, R111, -R112 ;  /* 0x800000706f707221 */ /* 0x000fe20000010000 */
[----:B------:R-:W-:Y:S01]  /*6050*/  FFMA.FTZ R114, R114, UR13, R75 ;  /* 0x0000000d72727c23 */ /* 0x000fe2000801004b */
[----:B------:R-:W-:-:S02]  /*6060*/  HFMA2 R69, -RZ, RZ, 0, 0 ;  /* 0x00000000ff457431 */ /* 0x000fc400000001ff */
[----:B------:R-:W-:Y:S01]  /*6070*/  @P1 FMUL.FTZ R90, R80, R3 ;  /* 0x00000003505a1220 */ /* 0x000fe20000410000 */
[----:B------:R-:W-:Y:S01]  /*6080*/  FMUL.FTZ R112, R112, UR12 ;  /* 0x0000000c70707c20 */ /* 0x000fe20008410000 */
[----:B------:R-:W-:Y:S02]  /*6090*/  LOP3.LUT P1, RZ, R149, 0xff0000, RZ, 0xc0, !PT ;  /* 0x00ff000095ff7812 */ /* 0x000fe4000782c0ff */
[----:B---3--:R-:W-:Y:S02]  /*60a0*/  @P6 MOV R2, R4 ;  /* 0x0000000400026202 */ /* 0x008fe40000000f00 */
[----:B------:R-:W-:Y:S01]  /*60b0*/  @P4 SHF.R.U64 R4, R4, 0x10, R5 ;  /* 0x0000001004044819 */ /* 0x000fe20000001205 */
[----:B------:R-:W-:Y:S02]  /*60c0*/  FADD.FTZ R114, R113, -R114 ;  /* 0x8000007271727221 */ /* 0x000fe40000010000 */
[----:B------:R-:W-:Y:S02]  /*60d0*/  @P6 HADD2.F32 R2, -RZ, R2.H0_H0 ;  /* 0x20000002ff026230 */ /* 0x000fe40000004100 */
[----:B------:R-:W-:-:S02]  /*60e0*/  @P4 HADD2.F32 R4, -RZ, R4.H0_H0 ;  /* 0x20000004ff044230 */ /* 0x000fc40000004100 */
[----:B------:R-:W-:Y:S01]  /*60f0*/  FMUL.FTZ R112, R112, UR4 ;  /* 0x0000000470707c20 */ /* 0x000fe20008410000 */
[--C-:B------:R-:W-:Y:S01]  /*6100*/  FFMA.FTZ R116, R116, UR13, R75.reuse ;  /* 0x0000000d74747c23 */ /* 0x100fe2000801004b */
[----:B------:R-:W-:Y:S01]  /*6110*/  MOV R88, RZ ;  /* 0x000000ff00587202 */ /* 0x000fe20000000f00 */
[----:B------:R-:W-:Y:S01]  /*6120*/  @P6 FMUL.FTZ R88, R91, R2 ;  /* 0x000000025b586220 */ /* 0x000fe20000410000 */
[----:B------:R-:W-:Y:S01]  /*6130*/  @P4 FMUL.FTZ R69, R89, R4 ;  /* 0x0000000459454220 */ /* 0x000fe20000410000 */
[----:B------:R-:W-:Y:S02]  /*6140*/  @P0 HADD2.F32 R4, -RZ, R173.H0_H0 ;  /* 0x200000adff040230 */ /* 0x000fe40000004100 */
[----:B------:R-:W-:Y:S01]  /*6150*/  FMUL.FTZ R114, R114, UR12 ;  /* 0x0000000c72727c20 */ /* 0x000fe20008410000 */
[----:B------:R-:W-:Y:S01]  /*6160*/  ISETP.GE.U32.AND P6, PT, R149, 0x1000000, PT ;  /* 0x010000009500780c */ /* 0x000fe20003fc6070 */
[----:B------:R-:W-:Y:S01]  /*6170*/  FMUL.FTZ R93, R112, UR22 ;  /* 0x00000016705d7c20 */ /* 0x000fe20008410000 */
[----:B------:R-:W-:Y:S01]  /*6180*/  FADD.FTZ R116, R115, -R116 ;  /* 0x8000007473747221 */ /* 0x000fe20000010000 */
[----:B------:R-:W-:Y:S01]  /*6190*/  FFMA.FTZ R110, R110, UR13, R75 ;  /* 0x0000000d6e6e7c23 */ /* 0x000fe2000801004b */
[----:B------:R-:W-:Y:S01]  /*61a0*/  MOV R2, RZ ;  /* 0x000000ff00027202 */ /* 0x000fe20000000f00 */
[----:B------:R-:W-:Y:S01]  /*61b0*/  FMUL.FTZ R114, R114, UR4 ;  /* 0x0000000472727c20 */ /* 0x000fe20008410000 */
[----:B------:R-:W-:Y:S01]  /*61c0*/  @P0 FMUL.FTZ R2, R93, R4 ;  /* 0x000000045d020220 */ /* 0x000fe20000410000 */
[----:B------:R-:W-:Y:S01]  /*61d0*/  LOP3.LUT P4, RZ, R149, 0xff, RZ, 0xc0, !PT ;  /* 0x000000ff95ff7812 */ /* 0x000fe2000788c0ff */
[----:B------:R-:W-:-:S02]  /*61e0*/  HFMA2 R4, -RZ, RZ, 0, 0 ;  /* 0x00000000ff047431 */ /* 0x000fc400000001ff */
[----:B------:R-:W-:Y:S01]  /*61f0*/  FMUL.FTZ R116, R116, UR12 ;  /* 0x0000000c74747c20 */ /* 0x000fe20008410000 */
[----:B------:R-:W-:Y:S02]  /*6200*/  @P1 HADD2.F32 R3, -RZ, R145.H0_H0 ;  /* 0x20000091ff031230 */ /* 0x000fe40000004100 */
[----:B------:R-:W-:Y:S01]  /*6210*/  FMUL.FTZ R114, R114, UR22 ;  /* 0x0000001672727c20 */ /* 0x000fe20008410000 */
[----:B------:R-:W-:Y:S01]  /*6220*/  FADD.FTZ R110, R109, -R110 ;  /* 0x8000006e6d6e7221 */ /* 0x000fe20000010000 */
[----:B------:R-:W-:Y:S02]  /*6230*/  FMUL.FTZ R116, R116, UR4 ;  /* 0x0000000474747c20 */ /* 0x000fe40008410000 */
[----:B------:R-:W-:Y:S01]  /*6240*/  @P1 FMUL.FTZ R4, R114, R3 ;  /* 0x0000000372041220 */ /* 0x000fe20000410000 */
[----:B------:R-:W-:Y:S01]  /*6250*/  FMUL.FTZ R110, R110, UR12 ;  /* 0x0000000c6e6e7c20 */ /* 0x000fe20008410000 */
[----:B------:R-:W-:Y:S02]  /*6260*/  @P6 HADD2.F32 R3, -RZ, R173.H1_H1 ;  /* 0x300000adff036230 */ /* 0x000fe40000004100 */
[----:B------:R-:W-:Y:S01]  /*6270*/  FMUL.FTZ R116, R116, UR22 ;  /* 0x0000001674747c20 */ /* 0x000fe20008410000 */
[----:B------:R-:W-:Y:S01]  /*6280*/  MOV R75, RZ ;  /* 0x000000ff004b7202 */ /* 0x000fe20000000f00 */
[----:B------:R-:W-:Y:S01]  /*6290*/  FMUL.FTZ R110, R110, UR4 ;  /* 0x000000046e6e7c20 */ /* 0x000fe20008410000 */
[----:B------:R-:W-:-:S02]  /*62a0*/  HFMA2 R63, -RZ, RZ, 0, 0 ;  /* 0x00000000ff3f7431 */ /* 0x000fc400000001ff */
[----:B------:R-:W-:Y:S01]  /*62b0*/  @P6 FMUL.FTZ R75, R116, R3 ;  /* 0x00000003744b6220 */ /* 0x000fe20000410000 */
[----:B------:R-:W-:Y:S02]  /*62c0*/  @P4 HADD2.F32 R3, -RZ, R144.H0_H0 ;  /* 0x20000090ff034230 */ /* 0x000fe40000004100 */
[----:B------:R-:W-:Y:S01]  /*62d0*/  FMUL.FTZ R110, R110, UR22 ;  /* 0x000000166e6e7c20 */ /* 0x000fe20008410000 */
[----:B------:R-:W0:Y:S03]  /*62e0*/  F2F.F16.F32 R2, R2 ;  /* 0x0000000200027304 */ /* 0x000e260000200800 */
[----:B------:R-:W-:-:S05]  /*62f0*/  @P4 FMUL.FTZ R63, R110, R3 ;  /* 0x000000036e3f4220 */ /* 0x000fca0000410000 */
[----:B------:R-:W1:Y:S08]  /*6300*/  F2F.F16.F32 R75, R75 ;  /* 0x0000004b004b7304 */ /* 0x000e700000200800 */
[----:B------:R-:W3:Y:S08]  /*6310*/  F2F.F16.F32 R4, R4 ;  /* 0x0000000400047304 */ /* 0x000ef00000200800 */
[----:B------:R-:W4:Y:S01]  /*6320*/  F2F.F16.F32 R63, R63 ;  /* 0x0000003f003f7304 */ /* 0x000f220000200800 */
[----:B0-----:R-:W-:Y:S01]  /*6330*/  IMAD.WIDE.U32 R2, R2, 0x10000, RZ ;  /* 0x0001000002027825 */ /* 0x001fe200078e00ff */
[----:B------:R-:W-:-:S02]  /*6340*/  @P3 MOV R60, R5 ;  /* 0x00000005003c3202 */ /* 0x000fc40000000f00 */
[----:B-1----:R-:W-:-:S03]  /*6350*/  SHF.L.U32 R61, R75, 0x10, RZ ;  /* 0x000000104b3d7819 */ /* 0x002fc600000006ff */
[----:B------:R-:W-:Y:S01]  /*6360*/  @P3 HADD2.F32 R80, -RZ, R60.H0_H0 ;  /* 0x2000003cff503230 */ /* 0x000fe20000004100 */
[----:B---3--:R-:W-:Y:S01]  /*6370*/  LOP3.LUT R3, R3, R61, R4, 0xfe, !PT ;  /* 0x0000003d03037212 */ /* 0x008fe200078efe04 */
[----:B------:R-:W-:Y:S01]  /*6380*/  IMAD.WIDE.U32 R60, R0, 0x8, R178 ;  /* 0x00000008003c7825 */ /* 0x000fe200078e00b2 */
[----:B------:R-:W-:-:S03]  /*6390*/  @P5 SHF.R.U32.HI R92, RZ, 0x10, R5 ;  /* 0x00000010ff5c5819 */ /* 0x000fc60000011605 */
[----:B------:R-:W-:Y:S01]  /*63a0*/  HFMA2 R4, -RZ, RZ, 0, 0 ;  /* 0x00000000ff047431 */ /* 0x000fe200000001ff */
[----:B----4-:R-:W-:Y:S01]  /*63b0*/  LOP3.LUT R2, R2, R63, RZ, 0xfc, !PT ;  /* 0x0000003f02027212 */ /* 0x010fe200078efcff */
[----:B------:R-:W-:Y:S02]  /*63c0*/  HFMA2 R5, -RZ, RZ, 0, 0 ;  /* 0x00000000ff057431 */ /* 0x000fe400000001ff */
[----:B------:R-:W-:Y:S02]  /*63d0*/  @P5 HADD2.F32 R63, -RZ, R92.H0_H0 ;  /* 0x2000005cff3f5230 */ /* 0x000fe40000004100 */
[----:B------:R-:W-:Y:S01]  /*63e0*/  HFMA2 R91, -RZ, RZ, 0, 0 ;  /* 0x00000000ff5b7431 */ /* 0x000fe200000001ff */
[----:B------:R0:W-:Y:S01]  /*63f0*/  STG.E.64 desc[UR14][R60.64], R2 ;  /* 0x000000023c007986 */ /* 0x0001e2000c101b0e */
[----:B------:R-:W-:Y:S01]  /*6400*/  @P3 FMUL.FTZ R4, R81, R80 ;  /* 0x0000005051043220 */ /* 0x000fe20000410000 */
[----:B------:R-:W-:Y:S02]  /*6410*/  CS2R R80, SRZ ;  /* 0x0000000000507805 */ /* 0x000fe4000001ff00 */
[----:B------:R-:W-:Y:S01]  /*6420*/  MOV R0, RZ ;  /* 0x000000ff00007202 */ /* 0x000fe20000000f00 */
[----:B------:R-:W-:Y:S01]  /*6430*/  @P5 FMUL.FTZ R5, R62, R63 ;  /* 0x0000003f3e055220 */ /* 0x000fe20000410000 */
[----:B--2---:R-:W-:-:S02]  /*6440*/  @P4 MOV R75, R66 ;  /* 0x00000042004b4202 */ /* 0x004fc40000000f00 */
[--C-:B------:R-:W-:Y:S02]  /*6450*/  @P0 SHF.R.U64 R89, R66, 0x10, R67.reuse ;  /* 0x0000001042590819 */ /* 0x100fe40000001243 */
[----:B------:R-:W-:Y:S02]  /*6460*/  @P1 MOV R87, R67 ;  /* 0x0000004300571202 */ /* 0x000fe40000000f00 */
[----:B------:R-:W-:Y:S01]  /*6470*/  @P6 SHF.R.U32.HI R66, RZ, 0x10, R67 ;  /* 0x00000010ff426819 */ /* 0x000fe20000011643 */
[----:B------:R-:W-:Y:S02]  /*6480*/  @P4 HADD2.F32 R75, -RZ, R75.H0_H0 ;  /* 0x2000004bff4b4230 */ /* 0x000fe40000004100 */
[----:B0-----:R-:W-:Y:S02]  /*6490*/  @P0 HADD2.F32 R2, -RZ, R89.H0_H0 ;  /* 0x20000059ff020230 */ /* 0x001fe40000004100 */
[----:B------:R-:W-:Y:S02]  /*64a0*/  @P1 HADD2.F32 R87, -RZ, R87.H0_H0 ;  /* 0x20000057ff571230 */ /* 0x000fe40000004100 */
[----:B------:R-:W-:-:S02]  /*64b0*/  @P6 HADD2.F32 R3, -RZ, R66.H0_H0 ;  /* 0x20000042ff036230 */ /* 0x000fc40000004100 */
[----:B------:R-:W-:Y:S01]  /*64c0*/  @P4 FMUL.FTZ R0, R110, R75 ;  /* 0x0000004b6e004220 */ /* 0x000fe20000410000 */
[----:B------:R-:W-:Y:S01]  /*64d0*/  @P0 FMUL.FTZ R81, R93, R2 ;  /* 0x000000025d510220 */ /* 0x000fe20000410000 */
[----:B------:R-:W-:Y:S01]  /*64e0*/  @P1 FMUL.FTZ R80, R114, R87 ;  /* 0x0000005772501220 */ /* 0x000fe20000410000 */
[----:B------:R-:W-:Y:S01]  /*64f0*/  @P6 FMUL.FTZ R91, R116, R3 ;  /* 0x00000003745b6220 */ /* 0x000fe20000410000 */
[----:B------:R-:W-:Y:S06]  /*6500*/  BRA `(.L_x_2379) ;  /* 0x0000004000d47947 */ /* 0x000fec0003800000 */
.L_x_2377:
        /* <DEDUP_REMOVED lines=8> */
[----:B------:R-:W-:Y:S01]  /*6590*/  MOV R63, R131 ;  /* 0x00000083003f7202 */ /* 0x000fe20000000f00 */
[----:B------:R-:W-:Y:S01]  /*65a0*/  FFMA.FTZ R178, R178, UR13, R75 ;  /* 0x0000000db2b27c23 */ /* 0x000fe2000801004b */
[----:B------:R-:W-:Y:S01]  /*65b0*/  SHF.R.U32.HI R65, RZ, 0x10, R131 ;  /* 0x00000010ff417819 */ /* 0x000fe20000011683 */
[----:B------:R-:W-:Y:S02]  /*65c0*/  HADD2.F32 R62, -RZ, R62.H0_H0 ;  /* 0x2000003eff3e7230 */ /* 0x000fe40000004100 */
[----:B------:R-:W-:Y:S01]  /*65d0*/  FADD.FTZ R183, R180, -R183 ;  /* 0x800000b7b4b77221 */ /* 0x000fe20000010000 */
[----:B------:R-:W-:Y:S01]  /*65e0*/  LOP3.LUT P4, RZ, R201, 0xff00, RZ, 0xc0, !PT ;  /* 0x0000ff00c9ff7812 */ /* 0x000fe2000788c0ff */
[----:B------:R-:W-:Y:S01]  /*65f0*/  FFMA.FTZ R67, R184, UR13, R75 ;  /* 0x0000000db8437c23 */ /* 0x000fe2000801004b */
[----:B------:R-:W-:-:S02]  /*6600*/  HADD2.F32 R64, -RZ, R63.H0_H0 ;  /* 0x2000003fff407230 */ /* 0x000fc40000004100 */
[----:B------:R-:W-:Y:S01]  /*6610*/  FFMA.FTZ R62, R183, UR12, R62 ;  /* 0x0000000cb73e7c23 */ /* 0x000fe2000801003e */
[----:B------:R-:W-:Y:S01]  /*6620*/  ISETP.GE.U32.AND P0, PT, R201, 0x1000000, PT ;  /* 0x01000000c900780c */ /* 0x000fe20003f06070 */
[----:B------:R-:W-:Y:S01]  /*6630*/  FADD.FTZ R181, R181, -R178 ;  /* 0x800000b2b5b57221 */ /* 0x000fe20000010000 */
[----:B------:R-:W-:Y:S02]  /*6640*/  HADD2.F32 R65, -RZ, R65.H0_H0 ;  /* 0x20000041ff417230 */ /* 0x000fe40000004100 */
[----:B------:R-:W-:Y:S01]  /*6650*/  FMUL.FTZ R62, R62, UR4 ;  /* 0x000000043e3e7c20 */ /* 0x000fe20008410000 */
[----:B------:R-:W-:Y:S01]  /*6660*/  FADD.FTZ R66, R182, -R67 ;  /* 0x80000043b6427221 */ /* 0x000fe20000010000 */
[----:B------:R-:W-:Y:S01]  /*6670*/  LOP3.LUT P1, RZ, R201, 0xff0000, RZ, 0xc0, !PT ;  /* 0x00ff0000c9ff7812 */ /* 0x000fe2000782c0ff */
[----:B------:R-:W-:Y:S01]  /*6680*/  FFMA.FTZ R64, R181, UR12, R64 ;  /* 0x0000000cb5407c23 */ /* 0x000fe20008010040 */
[----:B------:R-:W-:Y:S01]  /*6690*/  FMUL.FTZ R70, R62, UR22 ;  /* 0x000000163e467c20 */ /* 0x000fe20008410000 */
[----:B------:R-:W-:Y:S01]  /*66a0*/  MOV R62, R130 ;  /* 0x00000082003e7202 */ /* 0x000fe20000000f00 */
[----:B------:R-:W-:Y:S01]  /*66b0*/  FFMA.FTZ R172, R172, UR13, R75 ;  /* 0x0000000dacac7c23 */ /* 0x000fe2000801004b */
[----:B------:R-:W-:Y:S01]  /*66c0*/  FFMA.FTZ R66, R66, UR12, R65 ;  /* 0x0000000c42427c23 */ /* 0x000fe20008010041 */
[----:B------:R-:W-:Y:S01]  /*66d0*/  LOP3.LUT P3, RZ, R201, 0xff, RZ, 0xc0, !PT ;  /* 0x000000ffc9ff7812 */ /* 0x000fe2000786c0ff */
[----:B------:R-:W-:Y:S01]  /*66e0*/  FMUL.FTZ R64, R64, UR4 ;  /* 0x0000000440407c20 */ /* 0x000fe20008410000 */
[----:B------:R-:W-:-:S02]  /*66f0*/  HADD2.F32 R62, -RZ, R62.H0_H0 ;  /* 0x2000003eff3e7230 */ /* 0x000fc40000004100 */
[----:B------:R-:W-:Y:S01]  /*6700*/  FADD.FTZ R179, R179, -R172 ;  /* 0x800000acb3b37221 */ /* 0x000fe20000010000 */
[----:B------:R-:W-:Y:S02]  /*6710*/  HFMA2 R63, -RZ, RZ, 0, 0 ;  /* 0x00000000ff3f7431 */ /* 0x000fe400000001ff */
[----:B------:R-:W-:Y:S01]  /*6720*/  FMUL.FTZ R66, R66, UR4 ;  /* 0x0000000442427c20 */ /* 0x000fe20008410000 */
[--C-:B------:R-:W-:Y:S02]  /*6730*/  @P4 HADD2.F32 R67, -RZ, R186.reuse.H0_H0 ;  /* 0x200000baff434230 */ /* 0x100fe40000004100 */
[----:B------:R-:W-:Y:S01]  /*6740*/  FMUL.FTZ R68, R64, UR22 ;  /* 0x0000001640447c20 */ /* 0x000fe20008410000 */
[----:B------:R-:W-:Y:S02]  /*6750*/  @P0 HADD2.F32 R64, -RZ, R186.H1_H1 ;  /* 0x300000baff400230 */ /* 0x000fe40000004100 */
[----:B------:R-:W-:Y:S01]  /*6760*/  FFMA.FTZ R62, R179, UR12, R62 ;  /* 0x0000000cb33e7c23 */ /* 0x000fe2000801003e */
[----:B------:R-:W-:Y:S01]  /*6770*/  FMUL.FTZ R69, R66, UR22 ;  /* 0x0000001642457c20 */ /* 0x000fe20008410000 */
[----:B------:R-:W-:Y:S01]  /*6780*/  @P4 FMUL.FTZ R63, R67, R70 ;  /* 0x00000046433f4220 */ /* 0x000fe20000410000 */
[----:B------:R-:W-:-:S02]  /*6790*/  HFMA2 R65, -RZ, RZ, 0, 0 ;  /* 0x00000000ff417431 */ /* 0x000fc400000001ff */
[----:B------:R-:W-:Y:S01]  /*67a0*/  @P1 HADD2.F32 R67, -RZ, R133.H0_H0 ;  /* 0x20000085ff431230 */ /* 0x000fe20000004100 */
[----:B------:R-:W-:Y:S01]  /*67b0*/  MOV R71, RZ ;  /* 0x000000ff00477202 */ /* 0x000fe20000000f00 */
[----:B------:R-:W-:Y:S01]  /*67c0*/  FMUL.FTZ R62, R62, UR4 ;  /* 0x000000043e3e7c20 */ /* 0x000fe20008410000 */
[----:B------:R-:W-:Y:S01]  /*67d0*/  @P0 FMUL.FTZ R71, R64, R69 ;  /* 0x0000004540470220 */ /* 0x000fe20000410000 */
[----:B------:R-:W-:Y:S01]  /*67e0*/  HFMA2 R72, -RZ, RZ, 0, 0 ;  /* 0x00000000ff487431 */ /* 0x000fe200000001ff */
[----:B------:R-:W0:Y:S01]  /*67f0*/  LDC.64 R178, c[0x0][0x468] ;  /* 0x00011a00ffb27b82 */ /* 0x000e220000000a00 */
[----:B------:R-:W-:Y:S02]  /*6800*/  @P3 HADD2.F32 R64, -RZ, R132.H0_H0 ;  /* 0x20000084ff403230 */ /* 0x000fe40000004100 */
[----:B------:R-:W-:Y:S01]  /*6810*/  FMUL.FTZ R181, R62, UR22 ;  /* 0x000000163eb57c20 */ /* 0x000fe20008410000 */
[----:B------:R-:W-:Y:S01]  /*6820*/  @P1 FMUL.FTZ R65, R67, R68 ;  /* 0x0000004443411220 */ /* 0x000fe20000410000 */
[----:B------:R-:W1:Y:S02]  /*6830*/  F2F.F16.F32 R63, R63 ;  /* 0x0000003f003f7304 */ /* 0x000e640000200800 */
[----:B------:R-:W-:-:S06]  /*6840*/  @P3 FMUL.FTZ R72, R64, R181 ;  /* 0x000000b540483220 */ /* 0x000fcc0000410000 */
[----:B------:R-:W3:Y:S01]  /*6850*/  F2F.F16.F32 R71, R71 ;  /* 0x0000004700477304 */ /* 0x000ee20000200800 */
[----:B-1----:R-:W-:-:S07]  /*6860*/  IMAD.WIDE.U32 R62, R63, 0x10000, RZ ;  /* 0x000100003f3e7825 */ /* 0x002fce00078e00ff */
[----:B------:R-:W1:Y:S01]  /*6870*/  F2F.F16.F32 R65, R65 ;  /* 0x0000004100417304 */ /* 0x000e620000200800 */
[----:B---3--:R-:W-:-:S07]  /*6880*/  SHF.L.U32 R67, R71, 0x10, RZ ;  /* 0x0000001047437819 */ /* 0x008fce00000006ff */
[----:B------:R-:W3:Y:S01]  /*6890*/  F2F.F16.F32 R73, R72 ;  /* 0x0000004800497304 */ /* 0x000ee20000200800 */
        /* <DEDUP_REMOVED lines=8> */
[----:B------:R-:W-:Y:S01]  /*6920*/  MOV R159, RZ ;  /* 0x000000ff009f7202 */ /* 0x000fe20000000f00 */
[--C-:B------:R-:W-:Y:S01]  /*6930*/  FFMA.FTZ R156, R156, UR13, R75.reuse ;  /* 0x0000000d9c9c7c23 */ /* 0x100fe2000801004b */
[----:B------:R-:W-:Y:S01]  /*6940*/  LOP3.LUT P6, RZ, R169, 0xff00, RZ, 0xc0, !PT ;  /* 0x0000ff00a9ff7812 */ /* 0x000fe200078cc0ff */
[----:B------:R-:W-:Y:S01]  /*6950*/  FADD.FTZ R153, R153, -R154 ;  /* 0x8000009a99997221 */ /* 0x000fe20000010000 */
[----:B------:R-:W-:Y:S01]  /*6960*/  LOP3.LUT P5, RZ, R169, 0xff, RZ, 0xc0, !PT ;  /* 0x000000ffa9ff7812 */ /* 0x000fe200078ac0ff */
[----:B------:R-:W-:Y:S01]  /*6970*/  FADD.FTZ R156, R155, -R156 ;  /* 0x8000009c9b9c7221 */ /* 0x000fe20000010000 */
[----:B0-----:R-:W-:Y:S01]  /*6980*/  MOV R62, R129 ;  /* 0x00000081003e7202 */ /* 0x001fe20000000f00 */
[----:B------:R-:W-:Y:S01]  /*6990*/  FFMA.FTZ R63, R158, UR13, R75 ;  /* 0x0000000d9e3f7c23 */ /* 0x000fe2000801004b */
[----:B------:R-:W-:-:S03]  /*69a0*/  SHF.R.U32.HI R65, RZ, 0x10, R129 ;  /* 0x00000010ff417819 */ /* 0x000fc60000011681 */
[----:B------:R-:W-:Y:S02]  /*69b0*/  HADD2.F32 R62, -RZ, R62.H0_H0 ;  /* 0x2000003eff3e7230 */ /* 0x000fe40000004100 */
[----:B------:R-:W-:Y:S01]  /*69c0*/  FADD.FTZ R63, R152, -R63 ;  /* 0x8000003f983f7221 */ /* 0x000fe20000010000 */
[----:B------:R-:W-:Y:S02]  /*69d0*/  HADD2.F32 R65, -RZ, R65.H0_H0 ;  /* 0x20000041ff417230 */ /* 0x000fe40000004100 */
[----:B------:R-:W-:Y:S01]  /*69e0*/  FFMA.FTZ R64, R153, UR12, R62 ;  /* 0x0000000c99407c23 */ /* 0x000fe2000801003e */
[----:B------:R-:W-:-:S03]  /*69f0*/  MOV R62, R128 ;  /* 0x00000080003e7202 */ /* 0x000fc60000000f00 */
[----:B------:R-:W-:Y:S02]  /*6a00*/  FMUL.FTZ R64, R64, UR4 ;  /* 0x0000000440407c20 */ /* 0x000fe40008410000 */
[----:B------:R-:W-:Y:S01]  /*6a10*/  HADD2.F32 R62, -RZ, R62.H0_H0 ;  /* 0x2000003eff3e7230 */ /* 0x000fe20000004100 */
[----:B--2---:R-:W-:Y:S02]  /*6a20*/  @P3 MOV R71, R60 ;  /* 0x0000003c00473202 */ /* 0x004fe40000000f00 */
[----:B------:R-:W-:-:S03]  /*6a30*/  @P4 SHF.R.U64 R73, R60, 0x10, R61 ;  /* 0x000000103c494819 */ /* 0x000fc6000000123d */
[----:B------:R-:W-:Y:S02]  /*6a40*/  @P3 HADD2.F32 R60, -RZ, R71.H0_H0 ;  /* 0x20000047ff3c3230 */ /* 0x000fe40000004100 */
[----:B------:R-:W-:Y:S02]  /*6a50*/  @P4 HADD2.F32 R71, -RZ, R73.H0_H0 ;  /* 0x20000049ff474230 */ /* 0x000fe40000004100 */
[----:B------:R-:W-:Y:S01]  /*6a60*/  FMUL.FTZ R73, R64, UR22 ;  /* 0x0000001640497c20 */ /* 0x000fe20008410000 */
[----:B------:R-:W-:Y:S01]  /*6a70*/  @P3 FMUL.FTZ R74, R181, R60 ;  /* 0x0000003cb54a3220 */ /* 0x000fe20000410000 */
[----:B------:R-:W-:Y:S01]  /*6a80*/  SHF.R.U64 R60, R128, 0x10, R129 ;  /* 0x00000010803c7819 */ /* 0x000fe20000001281 */
[----:B------:R-:W-:Y:S01]  /*6a90*/  @P4 FMUL.FTZ R159, R70, R71 ;  /* 0x00000047469f4220 */ /* 0x000fe20000410000 */
[----:B------:R-:W-:Y:S01]  /*6aa0*/  ISETP.GE.U32.AND P4, PT, R169, 0x1000000, PT ;  /* 0x01000000a900780c */ /* 0x000fe20003f86070 */
[----:B------:R-:W-:Y:S01]  /*6ab0*/  FFMA.FTZ R70, R157, UR13, R75 ;  /* 0x0000000d9d467c23 */ /* 0x000fe2000801004b */
[----:B------:R-:W-:Y:S01]  /*6ac0*/  LOP3.LUT P3, RZ, R169, 0xff0000, RZ, 0xc0, !PT ;  /* 0x00ff0000a9ff7812 */ /* 0x000fe2000786c0ff */
[----:B------:R-:W-:-:S02]  /*6ad0*/  HADD2.F32 R60, -RZ, R60.H0_H0 ;  /* 0x2000003cff3c7230 */ /* 0x000fc40000004100 */
[----:B------:R-:W-:Y:S01]  /*6ae0*/  FADD.FTZ R151, R151, -R70 ;  /* 0x8000004697977221 */ /* 0x000fe20000010000 */
[----:B------:R-:W-:Y:S01]  /*6af0*/  FFMA.FTZ R70, R156, UR12, R65 ;  /* 0x0000000c9c467c23 */ /* 0x000fe20008010041 */
[--C-:B------:R-:W-:Y:S02]  /*6b00*/  @P6 HADD2.F32 R71, -RZ, R185.reuse.H0_H0 ;  /* 0x200000b9ff476230 */ /* 0x100fe40000004100 */
[----:B------:R-:W-:Y:S01]  /*6b10*/  FFMA.FTZ R60, R63, UR12, R60 ;  /* 0x0000000c3f3c7c23 */ /* 0x000fe2000801003c */
[----:B------:R-:W-:Y:S02]  /*6b20*/  HFMA2 R63, -RZ, RZ, 0, 0 ;  /* 0x00000000ff3f7431 */ /* 0x000fe400000001ff */
[----:B------:R-:W-:Y:S01]  /*6b30*/  FMUL.FTZ R70, R70, UR4 ;  /* 0x0000000446467c20 */ /* 0x000fe20008410000 */
[----:B------:R-:W-:Y:S01]  /*6b40*/  FFMA.FTZ R62, R151, UR12, R62 ;  /* 0x0000000c973e7c23 */ /* 0x000fe2000801003e */
[----:B------:R-:W-:Y:S01]  /*6b50*/  FMUL.FTZ R60, R60, UR4 ;  /* 0x000000043c3c7c20 */ /* 0x000fe20008410000 */
[----:B------:R-:W-:-:S02]  /*6b60*/  @P4 HADD2.F32 R151, -RZ, R185.H1_H1 ;  /* 0x300000b9ff974230 */ /* 0x000fc40000004100 */
[----:B------:R-:W-:Y:S02]  /*6b70*/  HFMA2 R65, -RZ, RZ, 0, 0 ;  /* 0x00000000ff417431 */ /* 0x000fe400000001ff */
[----:B------:R-:W-:Y:S01]  /*6b80*/  FMUL.FTZ R152, R70, UR22 ;  /* 0x0000001646987c20 */ /* 0x000fe20008410000 */
[----:B------:R-:W-:Y:S01]  /*6b90*/  FMUL.FTZ R60, R60, UR22 ;  /* 0x000000163c3c7c20 */ /* 0x000fe20008410000 */
[----:B------:R-:W-:Y:S02]  /*6ba0*/  @P3 HADD2.F32 R72, -RZ, R135.H0_H0 ;  /* 0x20000087ff483230 */ /* 0x000fe40000004100 */
[----:B------:R-:W-:Y:S01]  /*6bb0*/  FMUL.FTZ R62, R62, UR4 ;  /* 0x000000043e3e7c20 */ /* 0x000fe20008410000 */
[----:B------:R-:W-:Y:S02]  /*6bc0*/  HFMA2 R70, -RZ, RZ, 0, 0 ;  /* 0x00000000ff467431 */ /* 0x000fe400000001ff */
[----:B------:R-:W-:Y:S01]  /*6bd0*/  @P6 FMUL.FTZ R63, R71, R60 ;  /* 0x0000003c473f6220 */ /* 0x000fe20000410000 */
[----:B------:R-:W-:Y:S01]  /*6be0*/  MOV R71, RZ ;  /* 0x000000ff00477202 */ /* 0x000fe20000000f00 */
[----:B------:R-:W-:Y:S01]  /*6bf0*/  @P4 FMUL.FTZ R71, R151, R152 ;  /* 0x0000009897474220 */ /* 0x000fe20000410000 */
[----:B------:R-:W-:Y:S01]  /*6c00*/  @P3 FMUL.FTZ R65, R72, R73 ;  /* 0x0000004948413220 */ /* 0x000fe20000410000 */
[----:B------:R-:W-:-:S02]  /*6c10*/  @P5 HADD2.F32 R151, -RZ, R134.H0_H0 ;  /* 0x20000086ff975230 */ /* 0x000fc40000004100 */
[----:B------:R-:W-:Y:S01]  /*6c20*/  FMUL.FTZ R72, R62, UR22 ;  /* 0x000000163e487c20 */ /* 0x000fe20008410000 */
[----:B------:R-:W0:Y:S03]  /*6c30*/  F2F.F16.F32 R63, R63 ;  /* 0x0000003f003f7304 */ /* 0x000e260000200800 */
[----:B------:R-:W-:-:S05]  /*6c40*/  @P5 FMUL.FTZ R70, R151, R72 ;  /* 0x0000004897465220 */ /* 0x000fca0000410000 */
[----:B------:R-:W1:Y:S01]  /*6c50*/  F2F.F16.F32 R71, R71 ;  /* 0x0000004700477304 */ /* 0x000e620000200800 */
[----:B0-----:R-:W-:-:S07]  /*6c60*/  IMAD.WIDE.U32 R62, R63, 0x10000, RZ ;  /* 0x000100003f3e7825 */ /* 0x001fce00078e00ff */
[----:B------:R-:W0:Y:S01]  /*6c70*/  F2F.F16.F32 R65, R65 ;  /* 0x0000004100417304 */ /* 0x000e220000200800 */
[----:B-1----:R-:W-:-:S07]  /*6c80*/  SHF.L.U32 R151, R71, 0x10, RZ ;  /* 0x0000001047977819 */ /* 0x002fce00000006ff */
[----:B------:R-:W1:Y:S01]  /*6c90*/  F2F.F16.F32 R153, R70 ;  /* 0x0000004600997304 */ /* 0x000e620000200800 */
[----:B0-----:R-:W-:Y:S01]  /*6ca0*/  LOP3.LUT R63, R63, R151, R65, 0xfe, !PT ;  /* 0x000000973f3f7212 */ /* 0x001fe200078efe41 */
[----:B------:R-:W-:-:S04]  /*6cb0*/  IMAD.WIDE.U32 R150, R150, 0x8, R178 ;  /* 0x0000000896967825 */ /* 0x000fc800078e00b2 */
[----:B------:R-:W-:Y:S01]  /*6cc0*/  IMAD.WIDE.U32 R64, R5, 0x8, R188 ;  /* 0x0000000805407825 */ /* 0x000fe200078e00bc */
[----:B-1----:R-:W-:-:S05]  /*6cd0*/  LOP3.LUT R62, R62, R153, RZ, 0xfc, !PT ;  /* 0x000000993e3e7212 */ /* 0x002fca00078efcff */
[----:B------:R0:W-:Y:S04]  /*6ce0*/  STG.E.64 desc[UR14][R150.64], R62 ;  /* 0x0000003e96007986 */ /* 0x0001e8000c101b0e */
[----:B------:R-:W2:Y:S01]  /*6cf0*/  LDG.E.64 R64, desc[UR14][R64.64] ;  /* 0x0000000e40407981 */ /* 0x000ea2000c1e1b00 */
[----:B------:R-:W-:Y:S02]  /*6d00*/  @P1 MOV R153, R61 ;  /* 0x0000003d00991202 */ /* 0x000fe40000000f00 */
[----:B------:R-:W-:Y:S02]  /*6d10*/  CS2R R70, SRZ ;  /* 0x0000000000467805 */ /* 0x000fe4000001ff00 */
[----:B------:R-:W-:Y:S01]  /*6d20*/  @P0 SHF.R.U32.HI R154, RZ, 0x10, R61 ;  /* 0x00000010ff9a0819 */ /* 0x000fe2000001163d */
[----:B------:R-:W-:Y:S01]  /*6d30*/  FFMA.FTZ R78, R78, UR13, R75 ;  /* 0x0000000d4e4e7c23 */ /* 0x000fe2000801004b */
[----:B---3--:R-:W-:Y:S01]  /*6d40*/  @P5 MOV R61, R66 ;  /* 0x00000042003d5202 */ /* 0x008fe20000000f00 */
[----:B------:R-:W-:Y:S01]  /*6d50*/  @P1 HADD2.F32 R153, -RZ, R153.H0_H0 ;  /* 0x20000099ff991230 */ /* 0x000fe20000004100 */
[----:B------:R-:W-:Y:S01]  /*6d60*/  @P6 SHF.R.U64 R66, R66, 0x10, R67 ;  /* 0x0000001042426819 */ /* 0x000fe20000001243 */
[----:B------:R-:W-:Y:S01]  /*6d70*/  FADD.FTZ R77, R77, -R78 ;  /* 0x8000004e4d4d7221 */ /* 0x000fe20000010000 */
[----:B0-----:R-:W-:Y:S01]  /*6d80*/  @P0 HADD2.F32 R62, -RZ, R154.H0_H0 ;  /* 0x2000009aff3e0230 */ /* 0x001fe20000004100 */
[----:B------:R-:W-:Y:S01]  /*6d90*/  CS2R R150, SRZ ;  /* 0x0000000000967805 */ /* 0x000fe2000001ff00 */
[----:B------:R-:W-:-:S02]  /*6da0*/  @P5 HADD2.F32 R61, -RZ, R61.H0_H0 ;  /* 0x2000003dff3d5230 */ /* 0x000fc40000004100 */
[----:B------:R-:W-:Y:S01]  /*6db0*/  @P1 FMUL.FTZ R70, R68, R153 ;  /* 0x0000009944461220 */ /* 0x000fe20000410000 */
[----:B------:R-:W-:Y:S02]  /*6dc0*/  @P6 HADD2.F32 R63, -RZ, R66.H0_H0 ;  /* 0x20000042ff3f6230 */ /* 0x000fe40000004100 */
[----:B------:R-:W-:Y:S01]  /*6dd0*/  @P0 FMUL.FTZ R71, R69, R62 ;  /* 0x0000003e45470220 */ /* 0x000fe20000410000 */
[----:B------:R-:W-:Y:S01]  /*6de0*/  FFMA.FTZ R62, R81, UR13, R75 ;  /* 0x0000000d513e7c23 */ /* 0x000fe2000801004b */
[----:B------:R-:W-:Y:S01]  /*6df0*/  @P5 FMUL.FTZ R150, R72, R61 ;  /* 0x0000003d48965220 */ /* 0x000fe20000410000 */
[----:B------:R-:W-:Y:S01]  /*6e00*/  MOV R61, R127 ;  /* 0x0000007f003d7202 */ /* 0x000fe20000000f00 */
[----:B------:R-:W-:Y:S01]  /*6e10*/  @P6 FMUL.FTZ R151, R60, R63 ;  /* 0x0000003f3c976220 */ /* 0x000fe20000410000 */
[----:B------:R-:W-:Y:S01]  /*6e20*/  SHF.R.U64 R60, R126, 0x10, R127 ;  /* 0x000000107e3c7819 */ /* 0x000fe2000000127f */
[----:B------:R-:W-:Y:S01]  /*6e30*/  FFMA.FTZ R63, R82, UR13, R75 ;  /* 0x0000000d523f7c23 */ /* 0x000fe2000801004b */
[----:B------:R-:W-:Y:S01]  /*6e40*/  LOP3.LUT P6, RZ, R117, 0xff00, RZ, 0xc0, !PT ;  /* 0x0000ff0075ff7812 */ /* 0x000fe200078cc0ff */
[----:B------:R-:W-:Y:S01]  /*6e50*/  FADD.FTZ R79, R79, -R62 ;  /* 0x8000003e4f4f7221 */ /* 0x000fe20000010000 */
[----:B------:R-:W-:Y:S01]  /*6e60*/  LOP3.LUT P0, RZ, R117, 0xff0000, RZ, 0xc0, !PT ;  /* 0x00ff000075ff7812 */ /* 0x000fe2000780c0ff */
[----:B------:R-:W-:-:S02]  /*6e70*/  HADD2.F32 R60, -RZ, R60.H0_H0 ;  /* 0x2000003cff3c7230 */ /* 0x000fc40000004100 */
[----:B------:R-:W-:Y:S01]  /*6e80*/  FADD.FTZ R62, R80, -R63 ;  /* 0x8000003f503e7221 */ /* 0x000fe20000010000 */
[----:B------:R-:W-:Y:S01]  /*6e90*/  HADD2.F32 R61, -RZ, R61.H0_H0 ;  /* 0x2000003dff3d7230 */ /* 0x000fe20000004100 */
[----:B------:R-:W-:Y:S01]  /*6ea0*/  SHF.R.U32.HI R63, RZ, 0x10, R127 ;  /* 0x00000010ff3f7819 */ /* 0x000fe2000001167f */
[----:B------:R-:W-:Y:S01]  /*6eb0*/  FFMA.FTZ R66, R85, UR13, R75 ;  /* 0x0000000d55427c23 */ /* 0x000fe2000801004b */
[----:B------:R-:W-:Y:S01]  /*6ec0*/  FFMA.FTZ R60, R79, UR12, R60 ;  /* 0x0000000c4f3c7c23 */ /* 0x000fe2000801003c */
[----:B------:R-:W-:Y:S01]  /*6ed0*/  ISETP.GE.U32.AND P1, PT, R117, 0x1000000, PT ;  /* 0x010000007500780c */ /* 0x000fe20003f26070 */
[----:B------:R-:W-:Y:S01]  /*6ee0*/  FFMA.FTZ R62, R62, UR12, R61 ;  /* 0x0000000c3e3e7c23 */ /* 0x000fe2000801003d */
[----:B------:R-:W-:Y:S02]  /*6ef0*/  HADD2.F32 R63, -RZ, R63.H0_H0 ;  /* 0x2000003fff3f7230 */ /* 0x000fe40000004100 */
[----:B------:R-:W-:Y:S01]  /*6f00*/  FMUL.FTZ R60, R60, UR4 ;  /* 0x000000043c3c7c20 */ /* 0x000fe20008410000 */
[----:B------:R-:W-:Y:S01]  /*6f10*/  FADD.FTZ R68, R83, -R66 ;  /* 0x8000004253447221 */ /* 0x000fe20000010000 */
[----:B------:R-:W-:-:S02]  /*6f20*/  HFMA2 R61, -RZ, RZ, 0, 0 ;  /* 0x00000000ff3d7431 */ /* 0x000fc400000001ff */
[----:B------:R-:W-:Y:S02]  /*6f30*/  @P6 HADD2.F32 R66, -RZ, R177.H0_H0 ;  /* 0x200000b1ff426230 */ /* 0x000fe40000004100 */
[----:B------:R-:W-:Y:S01]  /*6f40*/  FMUL.FTZ R81, R60, UR22 ;  /* 0x000000163c517c20 */ /* 0x000fe20008410000 */
[----:B------:R-:W-:Y:S01]  /*6f50*/  FMUL.FTZ R62, R62, UR4 ;  /* 0x000000043e3e7c20 */ /* 0x000fe20008410000 */
[----:B------:R-:W-:Y:S01]  /*6f60*/  FFMA.FTZ R68, R68, UR12, R63 ;  /* 0x0000000c44447c23 */ /* 0x000fe2000801003f */
[----:B------:R-:W-:Y:S01]  /*6f70*/  MOV R60, R126 ;  /* 0x0000007e003c7202 */ /* 0x000fe20000000f00 */
[----:B------:R-:W-:Y:S02]  /*6f80*/  HFMA2 R63, -RZ, RZ, 0, 0 ;  /* 0x00000000ff3f7431 */ /* 0x000fe400000001ff */
[----:B------:R-:W-:Y:S01]  /*6f90*/  @P6 FMUL.FTZ R61, R66, R81 ;  /* 0x00000051423d6220 */ /* 0x000fe20000410000 */
[----:B------:R-:W-:Y:S02]  /*6fa0*/  @P0 HADD2.F32 R69, -RZ, R137.H0_H0 ;  /* 0x20000089ff450230 */ /* 0x000fe40000004100 */
[----:B------:R-:W-:Y:S01]  /*6fb0*/  FMUL.FTZ R66, R62, UR22 ;  /* 0x000000163e427c20 */ /* 0x000fe20008410000 */
[----:B------:R-:W-:Y:S01]  /*6fc0*/  FMUL.FTZ R68, R68, UR4 ;  /* 0x0000000444447c20 */ /* 0x000fe20008410000 */
[----:B------:R-:W-:Y:S01]  /*6fd0*/  LOP3.LUT P5, RZ, R117, 0xff, RZ, 0xc0, !PT ;  /* 0x000000ff75ff7812 */ /* 0x000fe200078ac0ff */
[----:B------:R-:W-:-:S02]  /*6fe0*/  HADD2.F32 R60, -RZ, R60.H0_H0 ;  /* 0x2000003cff3c7230 */ /* 0x000fc40000004100 */
[----:B------:R-:W-:Y:S01]  /*6ff0*/  @P0 FMUL.FTZ R63, R69, R66 ;  /* 0x00000042453f0220 */ /* 0x000fe20000410000 */
[----:B------:R-:W-:Y:S02]  /*7000*/  @P1 HADD2.F32 R69, -RZ, R177.H1_H1 ;  /* 0x300000b1ff451230 */ /* 0x000fe40000004100 */
[----:B------:R-:W-:Y:S01]  /*7010*/  FMUL.FTZ R80, R68, UR22 ;  /* 0x0000001644507c20 */ /* 0x000fe20008410000 */
[----:B------:R-:W0:Y:S01]  /*7020*/  F2F.F16.F32 R61, R61 ;  /* 0x0000003d003d7304 */ /* 0x000e220000200800 */
[----:B------:R-:W-:Y:S01]  /*7030*/  FFMA.FTZ R60, R77, UR12, R60 ;  /* 0x0000000c4d3c7c23 */ /* 0x000fe2000801003c */
[----:B------:R-:W-:Y:S01]  /*7040*/  MOV R77, RZ ;  /* 0x000000ff004d7202 */ /* 0x000fe20000000f00 */
[----:B------:R-:W-:Y:S01]  /*7050*/  @P1 FMUL.FTZ R77, R69, R80 ;  /* 0x00000050454d1220 */ /* 0x000fe20000410000 */
[----:B------:R-:W-:Y:S02]  /*7060*/  HFMA2 R72, -RZ, RZ, 0, 0 ;  /* 0x00000000ff487431 */ /* 0x000fe400000001ff */
[----:B------:R-:W-:Y:S01]  /*7070*/  FMUL.FTZ R60, R60, UR4 ;  /* 0x000000043c3c7c20 */ /* 0x000fe20008410000 */
[----:B------:R-:W-:Y:S01]  /*7080*/  @P4 SHF.R.U32.HI R83, RZ, 0x10, R67 ;  /* 0x00000010ff534819 */ /* 0x000fe20000011643 */
[----:B------:R-:W-:Y:S01]  /*7090*/  @P5 HADD2.F32 R69, -RZ, R136.H0_H0 ;  /* 0x20000088ff455230 */ /* 0x000fe20000004100 */
[----:B------:R-:W1:Y:S01]  /*70a0*/  F2F.F16.F32 R77, R77 ;  /* 0x0000004d004d7304 */ /* 0x000e620000200800 */
[----:B------:R-:W-:-:S04]  /*70b0*/  FMUL.FTZ R154, R60, UR22 ;  /* 0x000000163c9a7c20 */ /* 0x000fc80008410000 */
[----:B------:R-:W-:Y:S01]  /*70c0*/  @P5 FMUL.FTZ R72, R69, R154 ;  /* 0x0000009a45485220 */ /* 0x000fe20000410000 */
[----:B0-----:R-:W-:Y:S02]  /*70d0*/  IMAD.WIDE.U32 R60, R61, 0x10000, RZ ;  /* 0x000100003d3c7825 */ /* 0x001fe400078e00ff */
[----:B------:R-:W0:Y:S01]  /*70e0*/  F2F.F16.F32 R63, R63 ;  /* 0x0000003f003f7304 */ /* 0x000e220000200800 */
[----:B-1----:R-:W-:-:S07]  /*70f0*/  SHF.L.U32 R69, R77, 0x10, RZ ;  /* 0x000000104d457819 */ /* 0x002fce00000006ff */
[----:B------:R-:W1:Y:S01]  /*7100*/  F2F.F16.F32 R79, R72 ;  /* 0x00000048004f7304 */ /* 0x000e620000200800 */
[----:B0-----:R-:W-:Y:S01]  /*7110*/  LOP3.LUT R61, R61, R69, R63, 0xfe, !PT ;  /* 0x000000453d3d7212 */ /* 0x001fe200078efe3f */
[----:B------:R-:W-:Y:S01]  /*7120*/  IMAD.WIDE.U32 R62, R5, 0x8, R178 ;  /* 0x00000008053e7825 */ /* 0x000fe200078e00b2 */
[----:B------:R-:W-:-:S03]  /*7130*/  @P3 MOV R5, R67 ;  /* 0x0000004300053202 */ /* 0x000fc60000000f00 */
[----:B------:R-:W-:Y:S01]  /*7140*/  IMAD.WIDE.U32 R68, R4, 0x8, R188 ;  /* 0x0000000804447825 */ /* 0x000fe200078e00bc */
[----:B-1----:R-:W-:Y:S02]  /*7150*/  LOP3.LUT R60, R60, R79, RZ, 0xfc, !PT ;  /* 0x0000004f3c3c7212 */ /* 0x002fe400078efcff */
[----:B------:R-:W-:Y:S01]  /*7160*/  CS2R R78, SRZ ;  /* 0x00000000004e7805 */ /* 0x000fe2000001ff00 */
[----:B------:R-:W-:Y:S02]  /*7170*/  HFMA2 R72, -RZ, RZ, 0, 0 ;  /* 0x00000000ff487431 */ /* 0x000fe400000001ff */
[----:B------:R0:W-:Y:S04]  /*7180*/  STG.E.64 desc[UR14][R62.64], R60 ;  /* 0x0000003c3e007986 */ /* 0x0001e8000c101b0e */
[----:B------:R-:W3:Y:S01]  /*7190*/  LDG.E.64 R68, desc[UR14][R68.64] ;  /* 0x0000000e44447981 */ /* 0x000ee2000c1e1b00 */
[----:B------:R-:W-:-:S02]  /*71a0*/  HFMA2 R77, -RZ, RZ, 0, 0 ;  /* 0x00000000ff4d7431 */ /* 0x000fc400000001ff */
[--C-:B0-----:R-:W-:Y:S01]  /*71b0*/  FFMA.FTZ R62, R89, UR13, R75.reuse ;  /* 0x0000000d593e7c23 */ /* 0x101fe2000801004b */
[--C-:B------:R-:W-:Y:S01]  /*71c0*/  FFMA.FTZ R61, R90, UR13, R75.reuse ;  /* 0x0000000d5a3d7c23 */ /* 0x100fe2000801004b */
[----:B------:R-:W-:Y:S02]  /*71d0*/  FFMA.FTZ R63, R86, UR13, R75 ;  /* 0x0000000d563f7c23 */ /* 0x000fe4000801004b */
[----:B------:R-:W-:Y:S01]  /*71e0*/  FADD.FTZ R62, R87, -R62 ;  /* 0x8000003e573e7221 */ /* 0x000fe20000010000 */
[----:B------:R-:W-:Y:S01]  /*71f0*/  FADD.FTZ R61, R88, -R61 ;  /* 0x8000003d583d7221 */ /* 0x000fe20000010000 */
[----:B------:R-:W-:Y:S01]  /*7200*/  FADD.FTZ R84, R84, -R63 ;  /* 0x8000003f54547221 */ /* 0x000fe20000010000 */
[----:B--2---:R-:W-:Y:S02]  /*7210*/  @P5 MOV R67, R64 ;  /* 0x0000004000435202 */ /* 0x004fe40000000f00 */
[----:B------:R-:W-:Y:S01]  /*7220*/  @P6 SHF.R.U64 R82, R64, 0x10, R65 ;  /* 0x0000001040526819 */ /* 0x000fe20000001241 */
[----:B------:R-:W-:-:S02]  /*7230*/  @P3 HADD2.F32 R64, -RZ, R5.H0_H0 ;  /* 0x20000005ff403230 */ /* 0x000fc40000004100 */
[----:B------:R-:W-:Y:S02]  /*7240*/  @P4 HADD2.F32 R5, -RZ, R83.H0_H0 ;  /* 0x20000053ff054230 */ /* 0x000fe40000004100 */
[----:B------:R-:W-:Y:S02]  /*7250*/  @P6 HADD2.F32 R60, -RZ, R82.H0_H0 ;  /* 0x20000052ff3c6230 */ /* 0x000fe40000004100 */
[----:B------:R-:W-:Y:S01]  /*7260*/  @P3 FMUL.FTZ R77, R73, R64 ;  /* 0x00000040494d3220 */ /* 0x000fe20000410000 */
[----:B------:R-:W-:Y:S01]  /*7270*/  LOP3.LUT P3, RZ, R118, 0xff0000, RZ, 0xc0, !PT ;  /* 0x00ff000076ff7812 */ /* 0x000fe2000786c0ff */
[----:B------:R-:W-:Y:S01]  /*7280*/  @P4 FMUL.FTZ R78, R152, R5 ;  /* 0x00000005984e4220 */ /* 0x000fe20000410000 */
[----:B------:R-:W-:Y:S01]  /*7290*/  SHF.R.U64 R5, R124, 0x10, R125 ;  /* 0x000000107c057819 */ /* 0x000fe2000000127d */
[----:B------:R-:W-:Y:S01]  /*72a0*/  @P6 FMUL.FTZ R72, R81, R60 ;  /* 0x0000003c51486220 */ /* 0x000fe20000410000 */
[C---:B------:R-:W-:Y:S01]  /*72b0*/  LOP3.LUT P6, RZ, R118.reuse, 0xff00, RZ, 0xc0, !PT ;  /* 0x0000ff0076ff7812 */ /* 0x040fe200078cc0ff */
[----:B------:R-:W-:Y:S01]  /*72c0*/  FFMA.FTZ R64, R93, UR13, R75 ;  /* 0x0000000d5d407c23 */ /* 0x000fe2000801004b */
[----:B------:R-:W-:Y:S01]  /*72d0*/  MOV R60, R125 ;  /* 0x0000007d003c7202 */ /* 0x000fe20000000f00 */
[----:B------:R-:W-:Y:S01]  /*72e0*/  HADD2.F32 R5, -RZ, R5.H0_H0 ;  /* 0x20000005ff057230 */ /* 0x000fe20000004100 */
[----:B------:R-:W-:Y:S01]  /*72f0*/  ISETP.GE.U32.AND P4, PT, R118, 0x1000000, PT ;  /* 0x010000007600780c */ /* 0x000fe20003f86070 */
[----:B------:R-:W-:Y:S01]  /*7300*/  FADD.FTZ R91, R91, -R64 ;  /* 0x800000405b5b7221 */ /* 0x000fe20000010000 */
[----:B------:R-:W-:Y:S01]  /*7310*/  @P5 HADD2.F32 R67, -RZ, R67.H0_H0 ;  /* 0x20000043ff435230 */ /* 0x000fe20000004100 */
[----:B------:R-:W-:Y:S01]  /*7320*/  MOV R73, RZ ;  /* 0x000000ff00497202 */ /* 0x000fe20000000f00 */
[----:B------:R-:W-:-:S02]  /*7330*/  HADD2.F32 R60, -RZ, R60.H0_H0 ;  /* 0x2000003cff3c7230 */ /* 0x000fc40000004100 */
[----:B------:R-:W-:Y:S01]  /*7340*/  FFMA.FTZ R5, R62, UR12, R5 ;  /* 0x0000000c3e057c23 */ /* 0x000fe20008010005 */
[----:B------:R-:W-:Y:S01]  /*7350*/  SHF.R.U32.HI R62, RZ, 0x10, R125 ;  /* 0x00000010ff3e7819 */ /* 0x000fe2000001167d */
[----:B------:R-:W-:Y:S01]  /*7360*/  @P5 FMUL.FTZ R79, R154, R67 ;  /* 0x000000439a4f5220 */ /* 0x000fe20000410000 */
[----:B------:R-:W-:Y:S01]  /*7370*/  LOP3.LUT P5, RZ, R118, 0xff, RZ, 0xc0, !PT ;  /* 0x000000ff76ff7812 */ /* 0x000fe200078ac0ff */
[----:B------:R-:W-:Y:S01]  /*7380*/  FMUL.FTZ R5, R5, UR4 ;  /* 0x0000000405057c20 */ /* 0x000fe20008410000 */
[----:B------:R-:W-:Y:S01]  /*7390*/  FFMA.FTZ R61, R61, UR12, R60 ;  /* 0x0000000c3d3d7c23 */ /* 0x000fe2000801003c */
[----:B------:R-:W-:Y:S02]  /*73a0*/  HFMA2 R60, -RZ, RZ, 0, 0 ;  /* 0x00000000ff3c7431 */ /* 0x000fe400000001ff */
[----:B------:R-:W-:Y:S02]  /*73b0*/  HADD2.F32 R62, -RZ, R62.H0_H0 ;  /* 0x2000003eff3e7230 */ /* 0x000fe40000004100 */
[----:B------:R-:W-:Y:S01]  /*73c0*/  FMUL.FTZ R83, R5, UR22 ;  /* 0x0000001605537c20 */ /* 0x000fe20008410000 */
[----:B------:R-:W-:Y:S01]  /*73d0*/  @P6 HADD2.F32 R64, -RZ, R176.H0_H0 ;  /* 0x200000b0ff406230 */ /* 0x000fe20000004100 */
[----:B------:R-:W-:Y:S01]  /*73e0*/  MOV R5, R124 ;  /* 0x0000007c00057202 */ /* 0x000fe20000000f00 */
[----:B------:R-:W-:Y:S01]  /*73f0*/  FMUL.FTZ R61, R61, UR4 ;  /* 0x000000043d3d7c20 */ /* 0x000fe20008410000 */
[----:B------:R-:W-:Y:S01]  /*7400*/  FFMA.FTZ R63, R91, UR12, R62 ;  /* 0x0000000c5b3f7c23 */ /* 0x000fe2000801003e */
[----:B------:R-:W-:-:S02]  /*7410*/  HFMA2 R62, -RZ, RZ, 0, 0 ;  /* 0x00000000ff3e7431 */ /* 0x000fc400000001ff */
[----:B------:R-:W-:Y:S01]  /*7420*/  @P6 FMUL.FTZ R60, R64, R83 ;  /* 0x00000053403c6220 */ /* 0x000fe20000410000 */
[----:B------:R-:W-:Y:S02]  /*7430*/  @P3 HADD2.F32 R64, -RZ, R139.H0_H0 ;  /* 0x2000008bff403230 */ /* 0x000fe40000004100 */
[----:B------:R-:W-:Y:S01]  /*7440*/  FMUL.FTZ R67, R61, UR22 ;  /* 0x000000163d437c20 */ /* 0x000fe20008410000 */
[----:B------:R-:W-:Y:S02]  /*7450*/  HADD2.F32 R5, -RZ, R5.H0_H0 ;  /* 0x20000005ff057230 */ /* 0x000fe40000004100 */
[----:B------:R-:W-:Y:S01]  /*7460*/  FMUL.FTZ R63, R63, UR4 ;  /* 0x000000043f3f7c20 */ /* 0x000fe20008410000 */
[----:B------:R-:W-:Y:S02]  /*7470*/  @P5 HADD2.F32 R82, -RZ, R138.H0_H0 ;  /* 0x2000008aff525230 */ /* 0x000fe40000004100 */
[----:B------:R-:W-:Y:S01]  /*7480*/  @P3 FMUL.FTZ R62, R64, R67 ;  /* 0x00000043403e3220 */ /* 0x000fe20000410000 */
[----:B------:R-:W-:-:S02]  /*7490*/  @P4 HADD2.F32 R64, -RZ, R176.H1_H1 ;  /* 0x300000b0ff404230 */ /* 0x000fc40000004100 */
[----:B------:R-:W-:Y:S01]  /*74a0*/  FFMA.FTZ R5, R84, UR12, R5 ;  /* 0x0000000c54057c23 */ /* 0x000fe20008010005 */
[----:B------:R-:W-:Y:S01]  /*74b0*/  FMUL.FTZ R81, R63, UR22 ;  /* 0x000000163f517c20 */ /* 0x000fe20008410000 */
[----:B------:R-:W0:Y:S02]  /*74c0*/  F2F.F16.F32 R60, R60 ;  /* 0x0000003c003c7304 */ /* 0x000e240000200800 */
[----:B------:R-:W-:Y:S01]  /*74d0*/  FMUL.FTZ R5, R5, UR4 ;  /* 0x0000000405057c20 */ /* 0x000fe20008410000 */
[----:B------:R-:W-:Y:S01]  /*74e0*/  @P4 FMUL.FTZ R73, R64, R81 ;  /* 0x0000005140494220 */ /* 0x000fe20000410000 */
[----:B------:R-:W-:Y:S02]  /*74f0*/  HFMA2 R64, -RZ, RZ, 0, 0 ;  /* 0x00000000ff407431 */ /* 0x000fe400000001ff */
[----:B------:R-:W-:Y:S02]  /*7500*/  FMUL.FTZ R89, R5, UR22 ;  /* 0x0000001605597c20 */ /* 0x000fe40008410000 */
[----:B------:R-:W-:Y:S02]  /*7510*/  F2F.F16.F32 R62, R62 ;  /* 0x0000003e003e7304 */ /* 0x000fe40000200800 */
[----:B------:R-:W-:Y:S01]  /*7520*/  @P5 FMUL.FTZ R64, R82, R89 ;  /* 0x0000005952405220 */ /* 0x000fe20000410000 */
[----:B0-----:R-:W-:-:S05]  /*7530*/  IMAD.WIDE.U32 R60, R60, 0x10000, RZ ;  /* 0x000100003c3c7825 */ /* 0x001fca00078e00ff */
        /* <DEDUP_REMOVED lines=9> */
[----:B------:R-:W-:Y:S01]  /*75d0*/  HFMA2 R73, -RZ, RZ, 0, 0 ;  /* 0x00000000ff497431 */ /* 0x000fe200000001ff */
[----:B------:R-:W-:Y:S01]  /*75e0*/  @P1 SHF.R.U32.HI R87, RZ, 0x10, R65 ;  /* 0x00000010ff571819 */ /* 0x000fe20000011641 */
[----:B------:R-:W-:Y:S01]  /*75f0*/  HFMA2 R82, -RZ, RZ, 0, 0 ;  /* 0x00000000ff527431 */ /* 0x000fe200000001ff */
[----:B------:R-:W-:-:S02]  /*7600*/  @P0 MOV R84, R65 ;  /* 0x0000004100540202 */ /* 0x000fc40000000f00 */
[----:B------:R-:W-:Y:S02]  /*7610*/  CS2R R64, SRZ ;  /* 0x0000000000407805 */ /* 0x000fe4000001ff00 */
[----:B---3--:R-:W-:Y:S02]  /*7620*/  @P5 MOV R86, R68 ;  /* 0x0000004400565202 */ /* 0x008fe40000000f00 */
[----:B------:R-:W-:Y:S01]  /*7630*/  @P6 SHF.R.U64 R68, R68, 0x10, R69 ;  /* 0x0000001044446819 */ /* 0x000fe20000001245 */
[----:B0-----:R-:W-:Y:S02]  /*7640*/  @P1 HADD2.F32 R5, -RZ, R87.H0_H0 ;  /* 0x20000057ff051230 */ /* 0x001fe40000004100 */
[----:B------:R-:W-:Y:S01]  /*7650*/  FFMA.FTZ R61, R98, UR13, R75 ;  /* 0x0000000d623d7c23 */ /* 0x000fe2000801004b */
[----:B------:R-:W-:Y:S01]  /*7660*/  @P5 HADD2.F32 R4, -RZ, R86.H0_H0 ;  /* 0x20000056ff045230 */ /* 0x000fe20000004100 */
[----:B------:R-:W-:Y:S01]  /*7670*/  @P4 SHF.R.U32.HI R86, RZ, 0x10, R69 ;  /* 0x00000010ff564819 */ /* 0x000fe20000011645 */
[----:B------:R-:W-:-:S02]  /*7680*/  @P6 HADD2.F32 R60, -RZ, R68.H0_H0 ;  /* 0x20000044ff3c6230 */ /* 0x000fc40000004100 */
[----:B------:R-:W-:Y:S01]  /*7690*/  @P1 FMUL.FTZ R65, R80, R5 ;  /* 0x0000000550411220 */ /* 0x000fe20000410000 */
[----:B------:R-:W-:Y:S02]  /*76a0*/  @P0 HADD2.F32 R85, -RZ, R84.H0_H0 ;  /* 0x20000054ff550230 */ /* 0x000fe40000004100 */
[----:B------:R-:W-:Y:S01]  /*76b0*/  @P5 FMUL.FTZ R73, R89, R4 ;  /* 0x0000000459495220 */ /* 0x000fe20000410000 */
[----:B------:R-:W-:Y:S01]  /*76c0*/  SHF.R.U64 R4, R122, 0x10, R123 ;  /* 0x000000107a047819 */ /* 0x000fe2000000127b */
[----:B------:R-:W-:Y:S01]  /*76d0*/  @P6 FMUL.FTZ R82, R83, R60 ;  /* 0x0000003c53526220 */ /* 0x000fe20000410000 */
[----:B------:R-:W-:Y:S01]  /*76e0*/  FFMA.FTZ R60, R97, UR13, R75 ;  /* 0x0000000d613c7c23 */ /* 0x000fe2000801004b */
[----:B------:R-:W-:Y:S01]  /*76f0*/  MOV R5, R123 ;  /* 0x0000007b00057202 */ /* 0x000fe20000000f00 */
[----:B------:R-:W-:Y:S01]  /*7700*/  @P0 FMUL.FTZ R64, R66, R85 ;  /* 0x0000005542400220 */ /* 0x000fe20000410000 */
[----:B------:R-:W-:Y:S02]  /*7710*/  HADD2.F32 R4, -RZ, R4.H0_H0 ;  /* 0x20000004ff047230 */ /* 0x000fe40000004100 */
[----:B------:R-:W-:Y:S01]  /*7720*/  FADD.FTZ R95, R95, -R60 ;  /* 0x8000003c5f5f7221 */ /* 0x000fe20000010000 */
[----:B------:R-:W-:Y:S01]  /*7730*/  FADD.FTZ R60, R96, -R61 ;  /* 0x8000003d603c7221 */ /* 0x000fe20000010000 */
[----:B------:R-:W-:Y:S01]  /*7740*/  SHF.R.U32.HI R61, RZ, 0x10, R123 ;  /* 0x00000010ff3d7819 */ /* 0x000fe2000001167b */
[----:B------:R-:W-:Y:S01]  /*7750*/  FFMA.FTZ R66, R101, UR13, R75 ;  /* 0x0000000d65427c23 */ /* 0x000fe2000801004b */
[----:B------:R-:W-:Y:S01]  /*7760*/  FFMA.FTZ R4, R95, UR12, R4 ;  /* 0x0000000c5f047c23 */ /* 0x000fe20008010004 */
[C---:B------:R-:W-:Y:S01]  /*7770*/  LOP3.LUT P6, RZ, R119.reuse, 0xff00, RZ, 0xc0, !PT ;  /* 0x0000ff0077ff7812 */ /* 0x040fe200078cc0ff */
[----:B------:R-:W-:Y:S01]  /*7780*/  HADD2.F32 R5, -RZ, R5.H0_H0 ;  /* 0x20000005ff057230 */ /* 0x000fe20000004100 */
[----:B------:R-:W-:Y:S01]  /*7790*/  ISETP.GE.U32.AND P1, PT, R119, 0x1000000, PT ;  /* 0x010000007700780c */ /* 0x000fe20003f26070 */
[----:B------:R-:W-:Y:S01]  /*77a0*/  FMUL.FTZ R4, R4, UR4 ;  /* 0x0000000404047c20 */ /* 0x000fe20008410000 */
[----:B------:R-:W-:-:S02]  /*77b0*/  HADD2.F32 R61, -RZ, R61.H0_H0 ;  /* 0x2000003dff3d7230 */ /* 0x000fc40000004100 */
[----:B------:R-:W-:Y:S01]  /*77c0*/  FADD.FTZ R68, R99, -R66 ;  /* 0x8000004263447221 */ /* 0x000fe20000010000 */
[----:B------:R-:W-:Y:S01]  /*77d0*/  LOP3.LUT P0, RZ, R119, 0xff0000, RZ, 0xc0, !PT ;  /* 0x00ff000077ff7812 */ /* 0x000fe2000780c0ff */
[----:B------:R-:W-:Y:S01]  /*77e0*/  FFMA.FTZ R60, R60, UR12, R5 ;  /* 0x0000000c3c3c7c23 */ /* 0x000fe20008010005 */
[----:B------:R-:W-:Y:S01]  /*77f0*/  FMUL.FTZ R66, R4, UR22 ;  /* 0x0000001604427c20 */ /* 0x000fe20008410000 */
[----:B------:R-:W-:Y:S01]  /*7800*/  MOV R4, R122 ;  /* 0x0000007a00047202 */ /* 0x000fe20000000f00 */
[----:B------:R-:W-:Y:S01]  /*7810*/  FFMA.FTZ R68, R68, UR12, R61 ;  /* 0x0000000c44447c23 */ /* 0x000fe2000801003d */
[----:B------:R-:W-:Y:S01]  /*7820*/  FFMA.FTZ R83, R94, UR13, R75 ;  /* 0x0000000d5e537c23 */ /* 0x000fe2000801004b */
[----:B------:R-:W-:Y:S01]  /*7830*/  FMUL.FTZ R60, R60, UR4 ;  /* 0x000000043c3c7c20 */ /* 0x000fe20008410000 */
[----:B------:R-:W-:Y:S02]  /*7840*/  HFMA2 R5, -RZ, RZ, 0, 0 ;  /* 0x00000000ff057431 */ /* 0x000fe400000001ff */
[----:B------:R-:W-:Y:S01]  /*7850*/  FMUL.FTZ R68, R68, UR4 ;  /* 0x0000000444447c20 */ /* 0x000fe20008410000 */
[----:B------:R-:W-:-:S02]  /*7860*/  @P6 HADD2.F32 R85, -RZ, R175.H0_H0 ;  /* 0x200000afff556230 */ /* 0x000fc40000004100 */
[----:B------:R-:W-:Y:S01]  /*7870*/  FADD.FTZ R83, R92, -R83 ;  /* 0x800000535c537221 */ /* 0x000fe20000010000 */
[----:B------:R-:W-:Y:S02]  /*7880*/  HADD2.F32 R4, -RZ, R4.H0_H0 ;  /* 0x20000004ff047230 */ /* 0x000fe40000004100 */
[----:B------:R-:W-:Y:S01]  /*7890*/  FMUL.FTZ R80, R60, UR22 ;  /* 0x000000163c507c20 */ /* 0x000fe20008410000 */
[----:B------:R-:W-:Y:S01]  /*78a0*/  LOP3.LUT P5, RZ, R119, 0xff, RZ, 0xc0, !PT ;  /* 0x000000ff77ff7812 */ /* 0x000fe200078ac0ff */
[----:B------:R-:W-:Y:S02]  /*78b0*/  @P1 HADD2.F32 R60, -RZ, R175.H1_H1 ;  /* 0x300000afff3c1230 */ /* 0x000fe40000004100 */
[----:B------:R-:W-:Y:S01]  /*78c0*/  FMUL.FTZ R87, R68, UR22 ;  /* 0x0000001644577c20 */ /* 0x000fe20008410000 */
[----:B------:R-:W-:Y:S01]  /*78d0*/  @P6 FMUL.FTZ R5, R85, R66 ;  /* 0x0000004255056220 */ /* 0x000fe20000410000 */
[----:B------:R-:W-:Y:S02]  /*78e0*/  HFMA2 R61, -RZ, RZ, 0, 0 ;  /* 0x00000000ff3d7431 */ /* 0x000fe400000001ff */
[----:B------:R-:W-:Y:S01]  /*78f0*/  FFMA.FTZ R4, R83, UR12, R4 ;  /* 0x0000000c53047c23 */ /* 0x000fe20008010004 */
[----:B------:R-:W-:Y:S01]  /*7900*/  @P0 HADD2.F32 R85, -RZ, R141.H0_H0 ;  /* 0x2000008dff550230 */ /* 0x000fe20000004100 */
[----:B------:R-:W-:Y:S01]  /*7910*/  MOV R83, RZ ;  /* 0x000000ff00537202 */ /* 0x000fe20000000f00 */
[----:B------:R-:W-:Y:S01]  /*7920*/  @P1 FMUL.FTZ R83, R60, R87 ;  /* 0x000000573c531220 */ /* 0x000fe20000410000 */
[----:B------:R-:W0:Y:S01]  /*7930*/  F2F.F16.F32 R5, R5 ;  /* 0x0000000500057304 */ /* 0x000e220000200800 */
[----:B------:R-:W-:Y:S01]  /*7940*/  FMUL.FTZ R4, R4, UR4 ;  /* 0x0000000404047c20 */ /* 0x000fe20008410000 */
[----:B------:R-:W-:Y:S01]  /*7950*/  @P0 FMUL.FTZ R61, R85, R80 ;  /* 0x00000050553d0220 */ /* 0x000fe20000410000 */
[----:B------:R-:W-:-:S02]  /*7960*/  HFMA2 R68, -RZ, RZ, 0, 0 ;  /* 0x00000000ff447431 */ /* 0x000fc400000001ff */
[----:B------:R-:W-:Y:S02]  /*7970*/  @P5 HADD2.F32 R85, -RZ, R140.H0_H0 ;  /* 0x2000008cff555230 */ /* 0x000fe40000004100 */
[----:B------:R-:W-:Y:S01]  /*7980*/  FMUL.FTZ R90, R4, UR22 ;  /* 0x00000016045a7c20 */ /* 0x000fe20008410000 */
[----:B------:R-:W-:Y:S01]  /*7990*/  FFMA.FTZ R104, R104, UR13, R75 ;  /* 0x0000000d68687c23 */ /* 0x000fe2000801004b */
[----:B------:R-:W-:Y:S01]  /*79a0*/  @P4 HADD2.F32 R86, -RZ, R86.H0_H0 ;  /* 0x20000056ff564230 */ /* 0x000fe20000004100 */
[----:B------:R-:W1:Y:S01]  /*79b0*/  F2F.F16.F32 R83, R83 ;  /* 0x0000005300537304 */ /* 0x000e620000200800 */
[----:B------:R-:W-:Y:S01]  /*79c0*/  @P5 FMUL.FTZ R68, R85, R90 ;  /* 0x0000005a55445220 */ /* 0x000fe20000410000 */
[----:B0-----:R-:W-:-:S06]  /*79d0*/  IMAD.WIDE.U32 R4, R5, 0x10000, RZ ;  /* 0x0001000005047825 */ /* 0x001fcc00078e00ff */
[----:B------:R-:W0:Y:S01]  /*79e0*/  F2F.F16.F32 R61, R61 ;  /* 0x0000003d003d7304 */ /* 0x000e220000200800 */
[----:B-1----:R-:W-:-:S07]  /*79f0*/  SHF.L.U32 R85, R83, 0x10, RZ ;  /* 0x0000001053557819 */ /* 0x002fce00000006ff */
[----:B------:R1:W3:Y:S01]  /*7a00*/  F2F.F16.F32 R89, R68 ;  /* 0x0000004400597304 */ /* 0x0002e20000200800 */
[----:B------:R-:W-:Y:S01]  /*7a10*/  FADD.FTZ R104, R103, -R104 ;  /* 0x8000006867687221 */ /* 0x000fe20000010000 */
[----:B------:R-:W-:Y:S01]  /*7a20*/  HFMA2 R83, -RZ, RZ, 0, 0 ;  /* 0x00000000ff537431 */ /* 0x000fe200000001ff */
[----:B0-----:R-:W-:Y:S01]  /*7a30*/  LOP3.LUT R5, R5, R85, R61, 0xfe, !PT ;  /* 0x0000005505057212 */ /* 0x001fe200078efe3d */
[----:B------:R-:W-:Y:S01]  /*7a40*/  IMAD.WIDE.U32 R60, R3, 0x8, R178 ;  /* 0x00000008033c7825 */ /* 0x000fe200078e00b2 */
[----:B------:R-:W-:Y:S02]  /*7a50*/  @P3 MOV R3, R69 ;  /* 0x0000004500033202 */ /* 0x000fe40000000f00 */
[----:B------:R-:W-:Y:S02]  /*7a60*/  CS2R R84, SRZ ;  /* 0x0000000000547805 */ /* 0x000fe4000001ff00 */
[----:B-1----:R-:W-:Y:S02]  /*7a70*/  MOV R68, RZ ;  /* 0x000000ff00447202 */ /* 0x002fe40000000f00 */
[----:B---3--:R-:W-:-:S05]  /*7a80*/  LOP3.LUT R4, R4, R89, RZ, 0xfc, !PT ;  /* 0x0000005904047212 */ /* 0x008fca00078efcff */
[----:B------:R0:W-:Y:S01]  /*7a90*/  STG.E.64 desc[UR14][R60.64], R4 ;  /* 0x000000043c007986 */ /* 0x0001e2000c101b0e */
[----:B------:R-:W-:Y:S01]  /*7aa0*/  FFMA.FTZ R106, R106, UR13, R75 ;  /* 0x0000000d6a6a7c23 */ /* 0x000fe2000801004b */
[----:B0-----:R-:W-:Y:S01]  /*7ab0*/  IMAD.WIDE.U32 R4, R2, 0x8, R188 ;  /* 0x0000000802047825 */ /* 0x001fe200078e00bc */
[----:B------:R-:W-:-:S05]  /*7ac0*/  MOV R60, R121 ;  /* 0x00000079003c7202 */ /* 0x000fca0000000f00 */
[----:B------:R-:W3:Y:S01]  /*7ad0*/  LDG.E.64 R4, desc[UR14][R4.64] ;  /* 0x0000000e04047981 */ /* 0x000ee2000c1e1b00 */
[----:B------:R-:W-:Y:S02]  /*7ae0*/  HADD2.F32 R60, -RZ, R60.H0_H0 ;  /* 0x2000003cff3c7230 */ /* 0x000fe40000004100 */
[----:B------:R-:W-:Y:S01]  /*7af0*/  FFMA.FTZ R108, R108, UR13, R75 ;  /* 0x0000000d6c6c7c23 */ /* 0x000fe2000801004b */
[----:B------:R-:W-:Y:S01]  /*7b00*/  @P4 FMUL.FTZ R84, R81, R86 ;  /* 0x0000005651544220 */ /* 0x000fe20000410000 */
[----:B------:R-:W-:Y:S02]  /*7b10*/  ISETP.GE.U32.AND P4, PT, R148, 0x1000000, PT ;  /* 0x010000009400780c */ /* 0x000fe40003f86070 */
[----:B------:R-:W-:Y:S01]  /*7b20*/  FADD.FTZ R107, R107, -R108 ;  /* 0x8000006c6b6b7221 */ /* 0x000fe20000010000 */
[----:B--2---:R-:W-:Y:S02]  /*7b30*/  @P5 MOV R69, R62 ;  /* 0x0000003e00455202 */ /* 0x004fe40000000f00 */
[----:B------:R-:W-:Y:S01]  /*7b40*/  @P6 SHF.R.U64 R88, R62, 0x10, R63 ;  /* 0x000000103e586819 */ /* 0x000fe2000000123f */
[----:B------:R-:W-:-:S02]  /*7b50*/  @P3 HADD2.F32 R62, -RZ, R3.H0_H0 ;  /* 0x20000003ff3e3230 */ /* 0x000fc40000004100 */
[----:B------:R-:W-:-:S05]  /*7b60*/  @P5 HADD2.F32 R3, -RZ, R69.H0_H0 ;  /* 0x20000045ff035230 */ /* 0x000fca0000004100 */
[----:B------:R-:W-:Y:S01]  /*7b70*/  @P5 FMUL.FTZ R85, R90, R3 ;  /* 0x000000035a555220 */ /* 0x000fe20000410000 */
[----:B------:R-:W-:Y:S01]  /*7b80*/  SHF.R.U64 R3, R120, 0x10, R121 ;  /* 0x0000001078037819 */ /* 0x000fe20000001279 */
[----:B------:R-:W-:-:S04]  /*7b90*/  @P6 HADD2.F32 R61, -RZ, R88.H0_H0 ;  /* 0x20000058ff3d6230 */ /* 0x000fc80000004100 */
[----:B------:R-:W-:Y:S02]  /*7ba0*/  HADD2.F32 R3, -RZ, R3.H0_H0 ;  /* 0x20000003ff037230 */ /* 0x000fe40000004100 */
[----:B------:R-:W-:Y:S01]  /*7bb0*/  @P6 FMUL.FTZ R68, R66, R61 ;  /* 0x0000003d42446220 */ /* 0x000fe20000410000 */
[----:B------:R-:W-:Y:S02]  /*7bc0*/  LOP3.LUT P6, RZ, R148, 0xff00, RZ, 0xc0, !PT ;  /* 0x0000ff0094ff7812 */ /* 0x000fe400078cc0ff */
[----:B------:R-:W-:Y:S01]  /*7bd0*/  FFMA.FTZ R3, R104, UR12, R3 ;  /* 0x0000000c68037c23 */ /* 0x000fe20008010003 */
[----:B------:R-:W-:Y:S01]  /*7be0*/  @P3 FMUL.FTZ R83, R67, R62 ;  /* 0x0000003e43533220 */ /* 0x000fe20000410000 */
[----:B------:R-:W-:Y:S02]  /*7bf0*/  SHF.R.U32.HI R62, RZ, 0x10, R121 ;  /* 0x00000010ff3e7819 */ /* 0x000fe40000011679 */
[----:B------:R-:W-:Y:S01]  /*7c00*/  FMUL.FTZ R3, R3, UR4 ;  /* 0x0000000403037c20 */ /* 0x000fe20008410000 */
[----:B------:R-:W-:Y:S01]  /*7c10*/  LOP3.LUT P3, RZ, R148, 0xff0000, RZ, 0xc0, !PT ;  /* 0x00ff000094ff7812 */ /* 0x000fe2000786c0ff */
[----:B------:R-:W-:Y:S01]  /*7c20*/  FADD.FTZ R61, R105, -R106 ;  /* 0x8000006a693d7221 */ /* 0x000fe20000010000 */
[----:B------:R-:W-:-:S02]  /*7c30*/  HADD2.F32 R62, -RZ, R62.H0_H0 ;  /* 0x2000003eff3e7230 */ /* 0x000fc40000004100 */
[----:B------:R-:W-:Y:S01]  /*7c40*/  FMUL.FTZ R89, R3, UR22 ;  /* 0x0000001603597c20 */ /* 0x000fe20008410000 */
[----:B------:R-:W-:Y:S01]  /*7c50*/  MOV R3, R120 ;  /* 0x0000007800037202 */ /* 0x000fe20000000f00 */
[----:B------:R-:W-:Y:S01]  /*7c60*/  FFMA.FTZ R61, R61, UR12, R60 ;  /* 0x0000000c3d3d7c23 */ /* 0x000fe2000801003c */
[----:B------:R-:W-:Y:S01]  /*7c70*/  FFMA.FTZ R67, R102, UR13, R75 ;  /* 0x0000000d66437c23 */ /* 0x000fe2000801004b */
[----:B------:R-:W-:Y:S02]  /*7c80*/  HFMA2 R60, -RZ, RZ, 0, 0 ;  /* 0x00000000ff3c7431 */ /* 0x000fe400000001ff */
[----:B------:R-:W-:Y:S01]  /*7c90*/  @P6 HADD2.F32 R66, -RZ, R174.H0_H0 ;  /* 0x200000aeff426230 */ /* 0x000fe20000004100 */
[----:B------:R-:W-:Y:S01]  /*7ca0*/  LOP3.LUT P5, RZ, R148, 0xff, RZ, 0xc0, !PT ;  /* 0x000000ff94ff7812 */ /* 0x000fe200078ac0ff */
[----:B------:R-:W-:Y:S01]  /*7cb0*/  FFMA.FTZ R62, R107, UR12, R62 ;  /* 0x0000000c6b3e7c23 */ /* 0x000fe2000801003e */
[----:B------:R-:W-:Y:S02]  /*7cc0*/  HADD2.F32 R3, -RZ, R3.H0_H0 ;  /* 0x20000003ff037230 */ /* 0x000fe40000004100 */
[----:B------:R-:W-:Y:S01]  /*7cd0*/  FADD.FTZ R100, R100, -R67 ;  /* 0x8000004364647221 */ /* 0x000fe20000010000 */
[----:B------:R-:W-:Y:S01]  /*7ce0*/  FMUL.FTZ R61, R61, UR4 ;  /* 0x000000043d3d7c20 */ /* 0x000fe20008410000 */
[----:B------:R-:W-:Y:S01]  /*7cf0*/  @P6 FMUL.FTZ R60, R66, R89 ;  /* 0x00000059423c6220 */ /* 0x000fe20000410000 */
[----:B------:R-:W-:-:S02]  /*7d00*/  HFMA2 R66, -RZ, RZ, 0, 0 ;  /* 0x00000000ff427431 */ /* 0x000fc400000001ff */
[----:B------:R-:W-:Y:S01]  /*7d10*/  FMUL.FTZ R62, R62, UR4 ;  /* 0x000000043e3e7c20 */ /* 0x000fe20008410000 */
[----:B------:R-:W-:Y:S02]  /*7d20*/  @P3 HADD2.F32 R86, -RZ, R143.H0_H0 ;  /* 0x2000008fff563230 */ /* 0x000fe40000004100 */
[----:B------:R-:W-:Y:S01]  /*7d30*/  FFMA.FTZ R3, R100, UR12, R3 ;  /* 0x0000000c64037c23 */ /* 0x000fe20008010003 */
[----:B------:R-:W-:Y:S01]  /*7d40*/  FMUL.FTZ R81, R61, UR22 ;  /* 0x000000163d517c20 */ /* 0x000fe20008410000 */
[----:B------:R-:W-:Y:S02]  /*7d50*/  @P4 HADD2.F32 R61, -RZ, R174.H1_H1 ;  /* 0x300000aeff3d4230 */ /* 0x000fe40000004100 */
[----:B------:R-:W-:Y:S01]  /*7d60*/  FMUL.FTZ R62, R62, UR22 ;  /* 0x000000163e3e7c20 */ /* 0x000fe20008410000 */
[----:B------:R-:W-:Y:S01]  /*7d70*/  FMUL.FTZ R3, R3, UR4 ;  /* 0x0000000403037c20 */ /* 0x000fe20008410000 */
[----:B------:R-:W-:Y:S01]  /*7d80*/  @P3 FMUL.FTZ R66, R86, R81 ;  /* 0x0000005156423220 */ /* 0x000fe20000410000 */
[----:B------:R-:W-:Y:S01]  /*7d90*/  MOV R86, RZ ;  /* 0x000000ff00567202 */ /* 0x000fe20000000f00 */
        /* <DEDUP_REMOVED lines=12> */
[----:B------:R-:W-:-:S04]  /*7e60*/  IMAD.WIDE.U32 R2, R2, 0x8, R178 ;  /* 0x0000000802027825 */ /* 0x000fc800078e00b2 */
[----:B------:R-:W-:Y:S01]  /*7e70*/  IMAD.WIDE.U32 R66, R0, 0x8, R188 ;  /* 0x0000000800427825 */ /* 0x000fe200078e00bc */
[----:B----4-:R-:W-:-:S05]  /*7e80*/  LOP3.LUT R60, R60, R69, RZ, 0xfc, !PT ;  /* 0x000000453c3c7212 */ /* 0x010fca00078efcff */
[----:B------:R0:W-:Y:S04]  /*7e90*/  STG.E.64 desc[UR14][R2.64], R60 ;  /* 0x0000003c02007986 */ /* 0x0001e8000c101b0e */
[----:B------:R-:W2:Y:S01]  /*7ea0*/  LDG.E.64 R66, desc[UR14][R66.64] ;  /* 0x0000000e42427981 */ /* 0x000ea2000c1e1b00 */
[----:B------:R-:W-:Y:S02]  /*7eb0*/  @P0 MOV R69, R63 ;  /* 0x0000003f00450202 */ /* 0x000fe40000000f00 */
[----:B------:R-:W-:Y:S01]  /*7ec0*/  @P1 SHF.R.U32.HI R63, RZ, 0x10, R63 ;  /* 0x00000010ff3f1819 */ /* 0x000fe2000001163f */
[----:B------:R-:W-:Y:S01]  /*7ed0*/  HFMA2 R86, -RZ, RZ, 0, 0 ;  /* 0x00000000ff567431 */ /* 0x000fe200000001ff */
[----:B------:R-:W-:-:S03]  /*7ee0*/  MOV R90, RZ ;  /* 0x000000ff005a7202 */ /* 0x000fc60000000f00 */
[----:B0-----:R-:W-:Y:S02]  /*7ef0*/  @P1 HADD2.F32 R2, -RZ, R63.H0_H0 ;  /* 0x2000003fff021230 */ /* 0x001fe40000004100 */
[----:B------:R-:W-:-:S03]  /*7f00*/  @P0 HADD2.F32 R3, -RZ, R69.H0_H0 ;  /* 0x20000045ff030230 */ /* 0x000fc60000004100 */
[----:B------:R-:W-:Y:S01]  /*7f10*/  @P1 FMUL.FTZ R90, R87, R2 ;  /* 0x00000002575a1220 */ /* 0x000fe20000410000 */
[----:B------:R-:W-:Y:S02]  /*7f20*/  SHF.R.U64 R2, R146, 0x10, R147 ;  /* 0x0000001092027819 */ /* 0x000fe40000001293 */
[----:B---3--:R-:W-:Y:S02]  /*7f30*/  @P5 MOV R60, R4 ;  /* 0x00000004003c5202 */ /* 0x008fe40000000f00 */
[----:B------:R-:W-:Y:S01]  /*7f40*/  @P6 SHF.R.U64 R61, R4, 0x10, R5 ;  /* 0x00000010043d6819 */ /* 0x000fe20000001205 */
[----:B------:R-:W-:Y:S01]  /*7f50*/  FFMA.FTZ R112, R112, UR13, R75 ;  /* 0x0000000d70707c23 */ /* 0x000fe2000801004b */
[----:B------:R-:W-:Y:S02]  /*7f60*/  HFMA2 R88, -RZ, RZ, 0, 0 ;  /* 0x00000000ff587431 */ /* 0x000fe400000001ff */
[----:B------:R-:W-:Y:S02]  /*7f70*/  @P5 HADD2.F32 R4, -RZ, R60.H0_H0 ;  /* 0x2000003cff045230 */ /* 0x000fe40000004100 */
[----:B------:R-:W-:Y:S01]  /*7f80*/  @P0 FMUL.FTZ R86, R80, R3 ;  /* 0x0000000350560220 */ /* 0x000fe20000410000 */
[----:B------:R-:W-:-:S02]  /*7f90*/  @P6 HADD2.F32 R60, -RZ, R61.H0_H0 ;  /* 0x2000003dff3c6230 */ /* 0x000fc40000004100 */
[----:B------:R-:W-:Y:S01]  /*7fa0*/  FADD.FTZ R111, R111, -R112 ;  /* 0x800000706f6f7221 */ /* 0x000fe20000010000 */
[----:B------:R-:W-:Y:S01]  /*7fb0*/  HADD2.F32 R2, -RZ, R2.H0_H0 ;  /* 0x20000002ff027230 */ /* 0x000fe20000004100 */
[----:B------:R-:W-:Y:S01]  /*7fc0*/  MOV R3, R147 ;  /* 0x0000009300037202 */ /* 0x000fe20000000f00 */
[----:B------:R-:W-:Y:S01]  /*7fd0*/  FFMA.FTZ R114, R114, UR13, R75 ;  /* 0x0000000d72727c23 */ /* 0x000fe2000801004b */
[----:B------:R-:W-:Y:S01]  /*7fe0*/  MOV R69, RZ ;  /* 0x000000ff00457202 */ /* 0x000fe20000000f00 */
[----:B------:R-:W-:Y:S01]  /*7ff0*/  @P5 FMUL.FTZ R88, R91, R4 ;  /* 0x000000045b585220 */ /* 0x000fe20000410000 */
[----:B------:R-:W-:Y:S01]  /*8000*/  @P6 FMUL.FTZ R69, R89, R60 ;  /* 0x0000003c59456220 */ /* 0x000fe20000410000 */
[----:B------:R-:W-:Y:S01]  /*8010*/  LOP3.LUT P5, RZ, R149, 0xff0000, RZ, 0xc0, !PT ;  /* 0x00ff000095ff7812 */ /* 0x000fe200078ac0ff */
[----:B------:R-:W-:Y:S01]  /*8020*/  FFMA.FTZ R2, R111, UR12, R2 ;  /* 0x0000000c6f027c23 */ /* 0x000fe20008010002 */
[----:B------:R-:W-:Y:S01]  /*8030*/  HADD2.F32 R3, -RZ, R3.H0_H0 ;  /* 0x20000003ff037230 */ /* 0x000fe20000004100 */
[----:B------:R-:W-:Y:S01]  /*8040*/  SHF.R.U32.HI R60, RZ, 0x10, R147 ;  /* 0x00000010ff3c7819 */ /* 0x000fe20000011693 */
[----:B------:R-:W-:Y:S01]  /*8050*/  FADD.FTZ R4, R113, -R114 ;  /* 0x8000007271047221 */ /* 0x000fe20000010000 */
[----:B------:R-:W-:Y:S01]  /*8060*/  FFMA.FTZ R116, R116, UR13, R75 ;  /* 0x0000000d74747c23 */ /* 0x000fe2000801004b */
[----:B------:R-:W-:Y:S01]  /*8070*/  FMUL.FTZ R2, R2, UR4 ;  /* 0x0000000402027c20 */ /* 0x000fe20008410000 */
[C---:B------:R-:W-:Y:S01]  /*8080*/  ISETP.GE.U32.AND P6, PT, R149.reuse, 0x1000000, PT ;  /* 0x010000009500780c */ /* 0x040fe20003fc6070 */
[----:B------:R-:W-:Y:S01]  /*8090*/  FFMA.FTZ R4, R4, UR12, R3 ;  /* 0x0000000c04047c23 */ /* 0x000fe20008010003 */
[----:B------:R-:W-:Y:S01]  /*80a0*/  HADD2.F32 R60, -RZ, R60.H0_H0 ;  /* 0x2000003cff3c7230 */ /* 0x000fe20000004100 */
[----:B------:R-:W-:Y:S01]  /*80b0*/  LOP3.LUT P1, RZ, R149, 0xff00, RZ, 0xc0, !PT ;  /* 0x0000ff0095ff7812 */ /* 0x000fe2000782c0ff */
[----:B------:R-:W-:Y:S01]  /*80c0*/  FADD.FTZ R61, R115, -R116 ;  /* 0x80000074733d7221 */ /* 0x000fe20000010000 */
[----:B------:R-:W-:Y:S01]  /*80d0*/  FMUL.FTZ R93, R2, UR22 ;  /* 0x00000016025d7c20 */ /* 0x000fe20008410000 */
[----:B------:R-:W-:Y:S01]  /*80e0*/  MOV R2, R146 ;  /* 0x0000009200027202 */ /* 0x000fe20000000f00 */
[----:B------:R-:W-:Y:S01]  /*80f0*/  FMUL.FTZ R4, R4, UR4 ;  /* 0x0000000404047c20 */ /* 0x000fe20008410000 */
[----:B------:R-:W-:Y:S01]  /*8100*/  FFMA.FTZ R110, R110, UR13, R75 ;  /* 0x0000000d6e6e7c23 */ /* 0x000fe2000801004b */
[----:B------:R-:W-:Y:S01]  /*8110*/  FFMA.FTZ R61, R61, UR12, R60 ;  /* 0x0000000c3d3d7c23 */ /* 0x000fe2000801003c */
[----:B------:R-:W-:Y:S01]  /*8120*/  HFMA2 R60, -RZ, RZ, 0, 0 ;  /* 0x00000000ff3c7431 */ /* 0x000fe200000001ff */
[----:B------:R-:W-:Y:S01]  /*8130*/  LOP3.LUT P0, RZ, R149, 0xff, RZ, 0xc0, !PT ;  /* 0x000000ff95ff7812 */ /* 0x000fe2000780c0ff */
[----:B------:R-:W-:-:S02]  /*8140*/  @P5 HADD2.F32 R63, -RZ, R145.H0_H0 ;  /* 0x20000091ff3f5230 */ /* 0x000fc40000004100 */
[----:B------:R-:W-:Y:S01]  /*8150*/  FMUL.FTZ R96, R4, UR22 ;  /* 0x0000001604607c20 */ /* 0x000fe20008410000 */
[----:B------:R-:W-:Y:S02]  /*8160*/  HADD2.F32 R2, -RZ, R2.H0_H0 ;  /* 0x20000002ff027230 */ /* 0x000fe40000004100 */
[----:B------:R-:W-:Y:S01]  /*8170*/  FADD.FTZ R109, R109, -R110 ;  /* 0x8000006e6d6d7221 */ /* 0x000fe20000010000 */
[----:B------:R-:W-:Y:S01]  /*8180*/  FMUL.FTZ R61, R61, UR4 ;  /* 0x000000043d3d7c20 */ /* 0x000fe20008410000 */
[----:B------:R-:W-:Y:S01]  /*8190*/  @P5 FMUL.FTZ R60, R63, R96 ;  /* 0x000000603f3c5220 */ /* 0x000fe20000410000 */
[----:B------:R-:W-:Y:S02]  /*81a0*/  HFMA2 R3, -RZ, RZ, 0, 0 ;  /* 0x00000000ff037431 */ /* 0x000fe400000001ff */
[----:B------:R-:W-:Y:S01]  /*81b0*/  FFMA.FTZ R2, R109, UR12, R2 ;  /* 0x0000000c6d027c23 */ /* 0x000fe20008010002 */
[--C-:B------:R-:W-:Y:S02]  /*81c0*/  @P6 HADD2.F32 R63, -RZ, R173.reuse.H1_H1 ;  /* 0x300000adff3f6230 */ /* 0x100fe40000004100 */
[----:B------:R-:W-:Y:S01]  /*81d0*/  FMUL.FTZ R98, R61, UR22 ;  /* 0x000000163d627c20 */ /* 0x000fe20008410000 */
[----:B------:R-:W-:Y:S01]  /*81e0*/  @P1 HADD2.F32 R80, -RZ, R173.H0_H0 ;  /* 0x200000adff501230 */ /* 0x000fe20000004100 */
[----:B------:R-:W-:Y:S01]  /*81f0*/  MOV R75, RZ ;  /* 0x000000ff004b7202 */ /* 0x000fe20000000f00 */
[----:B------:R-:W-:Y:S01]  /*8200*/  FMUL.FTZ R2, R2, UR4 ;  /* 0x0000000402027c20 */ /* 0x000fe20008410000 */
[----:B------:R-:W-:Y:S01]  /*8210*/  @P6 FMUL.FTZ R75, R63, R98 ;  /* 0x000000623f4b6220 */ /* 0x000fe20000410000 */
[----:B------:R-:W-:-:S02]  /*8220*/  HFMA2 R63, -RZ, RZ, 0, 0 ;  /* 0x00000000ff3f7431 */ /* 0x000fc400000001ff */
[----:B------:R-:W-:Y:S01]  /*8230*/  @P1 FMUL.FTZ R3, R80, R93 ;  /* 0x0000005d50031220 */ /* 0x000fe20000410000 */
[----:B------:R-:W-:Y:S02]  /*8240*/  @P0 HADD2.F32 R61, -RZ, R144.H0_H0 ;  /* 0x20000090ff3d0230 */ /* 0x000fe40000004100 */
[----:B------:R-:W-:Y:S01]  /*8250*/  FMUL.FTZ R94, R2, UR22 ;  /* 0x00000016025e7c20 */ /* 0x000fe20008410000 */
[----:B------:R-:W-:Y:S03]  /*8260*/  F2F.F16.F32 R75, R75 ;  /* 0x0000004b004b7304 */ /* 0x000fe60000200800 */
[----:B------:R-:W-:-:S05]  /*8270*/  @P0 FMUL.FTZ R63, R61, R94 ;  /* 0x0000005e3d3f0220 */ /* 0x000fca0000410000 */
[----:B------:R-:W0:Y:S08]  /*8280*/  F2F.F16.F32 R3, R3 ;  /* 0x0000000300037304 */ /* 0x000e300000200800 */
[----:B------:R1:W3:Y:S08]  /*8290*/  F2F.F16.F32 R4, R60 ;  /* 0x0000003c00047304 */ /* 0x0002f00000200800 */
[----:B------:R-:W4:Y:S01]  /*82a0*/  F2F.F16.F32 R63, R63 ;  /* 0x0000003f003f7304 */ /* 0x000f220000200800 */
[----:B0-----:R-:W-:Y:S01]  /*82b0*/  IMAD.WIDE.U32 R2, R3, 0x10000, RZ ;  /* 0x0001000003027825 */ /* 0x001fe200078e00ff */
[----:B-1----:R-:W-:-:S02]  /*82c0*/  @P3 MOV R60, R5 ;  /* 0x00000005003c3202 */ /* 0x002fc40000000f00 */
[----:B------:R-:W-:-:S03]  /*82d0*/  SHF.L.U32 R61, R75, 0x10, RZ ;  /* 0x000000104b3d7819 */ /* 0x000fc600000006ff */
        /* <DEDUP_REMOVED lines=27> */
.L_x_2380:
[----:B------:R-:W0:Y:S02]  /*8490*/  LDC.64 R188, c[0x0][0x390] ;  /* 0x0000e400ffbc7b82 */ /* 0x000e240000000a00 */
[----:B0-----:R-:W-:-:S06]  /*84a0*/  IMAD.WIDE.U32 R60, R159, 0x8, R188 ;  /* 0x000000089f3c7825 */ /* 0x001fcc00078e00bc */
[----:B------:R-:W2:Y:S01]  /*84b0*/  LDG.E.64 R60, desc[UR14][R60.64] ;  /* 0x0000000e3c3c7981 */ /* 0x000ea2000c1e1b00 */
[----:B-----5:R-:W-:Y:S01]  /*84c0*/  MOV R62, R130 ;  /* 0x00000082003e7202 */ /* 0x020fe20000000f00 */
[--C-:B------:R-:W-:Y:S01]  /*84d0*/  FFMA.FTZ R172, R172, UR13, R75.reuse ;  /* 0x0000000dacac7c23 */ /* 0x100fe2000801004b */
[----:B------:R-:W-:Y:S01]  /*84e0*/  FFMA.FTZ R178, R178, UR13, R75 ;  /* 0x0000000db2b27c23 */ /* 0x000fe2000801004b */
[----:B------:R-:W-:Y:S01]  /*84f0*/  SHF.R.U32.HI R66, RZ, 0x10, R131 ;  /* 0x00000010ff427819 */ /* 0x000fe20000011683 */
[----:B------:R-:W-:Y:S01]  /*8500*/  FFMA.FTZ R69, R184, UR13, R75 ;  /* 0x0000000db8457c23 */ /* 0x000fe2000801004b */
[----:B------:R-:W-:Y:S02]  /*8510*/  HADD2.F32 R63, -RZ, R62.H0_H0 ;  /* 0x2000003eff3f7230 */ /* 0x000fe40000004100 */
[----:B------:R-:W-:Y:S01]  /*8520*/  FADD.FTZ R62, R179, -R172 ;  /* 0x800000acb33e7221 */ /* 0x000fe20000010000 */
[----:B------:R-:W-:Y:S01]  /*8530*/  FADD.FTZ R178, R181, -R178 ;  /* 0x800000b2b5b27221 */ /* 0x000fe20000010000 */
[----:B------:R-:W-:Y:S01]  /*8540*/  SHF.R.U64 R64, R130, 0x10, R131 ;  /* 0x0000001082407819 */ /* 0x000fe20000001283 */
[----:B------:R-:W-:Y:S01]  /*8550*/  FFMA.FTZ R183, R183, UR13, R75 ;  /* 0x0000000db7b77c23 */ /* 0x000fe2000801004b */
[----:B------:R-:W-:Y:S01]  /*8560*/  FFMA.FTZ R62, R62, UR12, R63 ;  /* 0x0000000c3e3e7c23 */ /* 0x000fe2000801003f */
[----:B------:R-:W-:Y:S01]  /*8570*/  MOV R63, R131 ;  /* 0x00000083003f7202 */ /* 0x000fe20000000f00 */
[----:B------:R-:W-:Y:S01]  /*8580*/  FADD.FTZ R182, R182, -R69 ;  /* 0x80000045b6b67221 */ /* 0x000fe20000010000 */
[C---:B------:R-:W-:Y:S01]  /*8590*/  ISETP.GE.U32.AND P6, PT, R201.reuse, 0x1000000, PT ;  /* 0x01000000c900780c */ /* 0x040fe20003fc6070 */
[----:B------:R-:W-:Y:S01]  /*85a0*/  HADD2.F32 R64, -RZ, R64.H0_H0 ;  /* 0x20000040ff407230 */ /* 0x000fe20000004100 */
[----:B------:R-:W-:Y:S01]  /*85b0*/  LOP3.LUT P5, RZ, R201, 0xff00, RZ, 0xc0, !PT ;  /* 0x0000ff00c9ff7812 */ /* 0x000fe200078ac0ff */
[----:B------:R-:W-:-:S02]  /*85c0*/  HADD2.F32 R65, -RZ, R63.H0_H0 ;  /* 0x2000003fff417230 */ /* 0x000fc40000004100 */
[----:B------:R-:W-:Y:S01]  /*85d0*/  FADD.FTZ R183, R180, -R183 ;  /* 0x800000b7b4b77221 */ /* 0x000fe20000010000 */
[C---:B------:R-:W-:Y:S01]  /*85e0*/  LOP3.LUT P1, RZ, R201.reuse, 0xff, RZ, 0xc0, !PT ;  /* 0x000000ffc9ff7812 */ /* 0x040fe2000782c0ff */
[----:B------:R-:W-:Y:S01]  /*85f0*/  F2F.F16.F32 R67, R62 ;  /* 0x0000003e00437304 */ /* 0x000fe20000200800 */
[----:B------:R-:W-:Y:S01]  /*8600*/  LOP3.LUT P0, RZ, R201, 0xff0000, RZ, 0xc0, !PT ;  /* 0x00ff0000c9ff7812 */ /* 0x000fe2000780c0ff */
[----:B------:R-:W-:Y:S01]  /*8610*/  FFMA.FTZ R178, R178, UR12, R65 ;  /* 0x0000000cb2b27c23 */ /* 0x000fe20008010041 */
[----:B------:R-:W-:Y:S02]  /*8620*/  HADD2.F32 R65, -RZ, R66.H0_H0 ;  /* 0x20000042ff417230 */ /* 0x000fe40000004100 */
[----:B------:R-:W-:Y:S01]  /*8630*/  FFMA.FTZ R64, R183, UR12, R64 ;  /* 0x0000000cb7407c23 */ /* 0x000fe20008010040 */
[----:B------:R-:W0:Y:S01]  /*8640*/  LDC.64 R180, c[0x0][0x478] ;  /* 0x00011e00ffb47b82 */ /* 0x000e220000000a00 */
[----:B------:R-:W-:Y:S01]  /*8650*/  FMUL.FTZ R68, R178, UR4 ;  /* 0x00000004b2447c20 */ /* 0x000fe20008410000 */
[----:B------:R-:W-:-:S02]  /*8660*/  @P6 HADD2.F32 R73, -RZ, R186.H1_H1 ;  /* 0x300000baff496230 */ /* 0x000fc40000004100 */
[----:B------:R-:W-:Y:S01]  /*8670*/  FFMA.FTZ R182, R182, UR12, R65 ;  /* 0x0000000cb6b67c23 */ /* 0x000fe20008010041 */
[----:B------:R1:W-:Y:S01]  /*8680*/  F2F.F16.F32 R69, R178 ;  /* 0x000000b200457304 */ /* 0x0003e20000200800 */
[----:B------:R-:W-:Y:S01]  /*8690*/  FMUL.FTZ R72, R64, UR4 ;  /* 0x0000000440487c20 */ /* 0x000fe20008410000 */
[----:B------:R-:W-:Y:S02]  /*86a0*/  HFMA2 R65, -RZ, RZ, 0, 0 ;  /* 0x00000000ff417431 */ /* 0x000fe400000001ff */
[----:B------:R-:W-:Y:S01]  /*86b0*/  FMUL.FTZ R172, R182, UR4 ;  /* 0x00000004b6ac7c20 */ /* 0x000fe20008410000 */
[----:B------:R-:W-:Y:S02]  /*86c0*/  @P5 HADD2.F32 R71, -RZ, R186.H0_H0 ;  /* 0x200000baff475230 */ /* 0x000fe40000004100 */
[----:B------:R-:W-:Y:S01]  /*86d0*/  FMUL.FTZ R72, R72, UR22 ;  /* 0x0000001648487c20 */ /* 0x000fe20008410000 */
[----:B------:R-:W-:Y:S01]  /*86e0*/  MOV R70, RZ ;  /* 0x000000ff00467202 */ /* 0x000fe20000000f00 */
[----:B------:R-:W-:Y:S01]  /*86f0*/  FMUL.FTZ R172, R172, UR22 ;  /* 0x00000016acac7c20 */ /* 0x000fe20008410000 */
[----:B------:R-:W3:Y:S01]  /*8700*/  F2F.F16.F32 R63, R64 ;  /* 0x00000040003f7304 */ /* 0x000ee20000200800 */
[----:B-1----:R-:W-:Y:S01]  /*8710*/  FMUL.FTZ R178, R68, UR22 ;  /* 0x0000001644b27c20 */ /* 0x002fe20008410000 */
[----:B------:R-:W-:-:S02]  /*8720*/  HFMA2 R68, -RZ, RZ, 0, 0 ;  /* 0x00000000ff447431 */ /* 0x000fc400000001ff */
[----:B------:R-:W-:Y:S01]  /*8730*/  @P5 FMUL.FTZ R65, R71, R72 ;  /* 0x0000004847415220 */ /* 0x000fe20000410000 */
[----:B------:R-:W-:Y:S01]  /*8740*/  @P0 HADD2.F32 R71, -RZ, R133.H0_H0 ;  /* 0x20000085ff470230 */ /* 0x000fe20000004100 */
[----:B------:R-:W-:Y:S01]  /*8750*/  MOV R66, RZ ;  /* 0x000000ff00427202 */ /* 0x000fe20000000f00 */
[----:B------:R-:W-:Y:S01]  /*8760*/  @P6 FMUL.FTZ R68, R73, R172 ;  /* 0x000000ac49446220 */ /* 0x000fe20000410000 */
[----:B------:R-:W-:Y:S01]  /*8770*/  FMUL.FTZ R73, R62, UR4 ;  /* 0x000000043e497c20 */ /* 0x000fe20008410000 */
[----:B------:R-:W-:Y:S01]  /*8780*/  @P1 HADD2.F32 R62, -RZ, R132.H0_H0 ;  /* 0x20000084ff3e1230 */ /* 0x000fe20000004100 */
[----:B------:R1:W-:Y:S01]  /*8790*/  F2F.F16.F32 R64, R182 ;  /* 0x000000b600407304 */ /* 0x0003e20000200800 */
[----:B------:R-:W-:Y:S01]  /*87a0*/  @P0 FMUL.FTZ R66, R71, R178 ;  /* 0x000000b247420220 */ /* 0x000fe20000410000 */
[----:B------:R-:W-:-:S04]  /*87b0*/  FMUL.FTZ R73, R73, UR22 ;  /* 0x0000001649497c20 */ /* 0x000fc80008410000 */
[----:B------:R-:W-:Y:S01]  /*87c0*/  @P1 FMUL.FTZ R70, R62, R73 ;  /* 0x000000493e461220 */ /* 0x000fe20000410000 */
[----:B---3--:R-:W-:Y:S01]  /*87d0*/  IMAD.WIDE.U32 R62, R63, 0x10000, RZ ;  /* 0x000100003f3e7825 */ /* 0x008fe200078e00ff */
[----:B------:R-:W-:Y:S01]  /*87e0*/  F2F.F16.F32 R65, R65 ;  /* 0x0000004100417304 */ /* 0x000fe20000200800 */
[----:B-1----:R-:W1:Y:S01]  /*87f0*/  LDC.64 R182, c[0x0][0x468] ;  /* 0x00011a00ffb67b82 */ /* 0x002e620000000a00 */
[----:B------:R-:W-:-:S06]  /*8800*/  LOP3.LUT R62, R62, R67, RZ, 0xfc, !PT ;  /* 0x000000433e3e7212 */ /* 0x000fcc00078efcff */
[----:B------:R-:W3:Y:S08]  /*8810*/  F2F.F16.F32 R68, R68 ;  /* 0x0000004400447304 */ /* 0x000ef00000200800 */
[----:B------:R-:W4:Y:S01]  /*8820*/  F2F.F16.F32 R179, R70 ;  /* 0x0000004600b37304 */ /* 0x000f220000200800 */
[----:B---3--:R-:W-:-:S07]  /*8830*/  SHF.L.U32 R71, R68, 0x10, RZ ;  /* 0x0000001044477819 */ /* 0x008fce00000006ff */
[----:B------:R3:W1:Y:S02]  /*8840*/  F2F.F16.F32 R74, R66 ;  /* 0x00000042004a7304 */ /* 0x0006640000200800 */
[----:B---3--:R-:W-:Y:S01]  /*8850*/  SHF.L.U32 R66, R64, 0x10, RZ ;  /* 0x0000001040427819 */ /* 0x008fe200000006ff */
[----:B------:R-:W-:-:S03]  /*8860*/  IMAD.WIDE.U32 R64, R65, 0x10000, RZ ;  /* 0x0001000041407825 */ /* 0x000fc600078e00ff */
[----:B------:R-:W-:Y:S01]  /*8870*/  LOP3.LUT R63, R63, R66, R69, 0xfe, !PT ;  /* 0x000000423f3f7212 */ /* 0x000fe200078efe45 */
[----:B0-----:R-:W-:Y:S01]  /*8880*/  IMAD.WIDE.U32 R66, R159, 0x8, R180 ;  /* 0x000000089f427825 */ /* 0x001fe200078e00b4 */
[----:B----4-:R-:W-:-:S03]  /*8890*/  LOP3.LUT R64, R64, R179, RZ, 0xfc, !PT ;  /* 0x000000b340407212 */ /* 0x010fc600078efcff */
[----:B------:R-:W-:Y:S01]  /*88a0*/  FFMA.FTZ R179, R158, UR13, R75 ;  /* 0x0000000d9eb37c23 */ /* 0x000fe2000801004b */
[----:B-1----:R-:W-:Y:S01]  /*88b0*/  LOP3.LUT R65, R65, R71, R74, 0xfe, !PT ;  /* 0x0000004741417212 */ /* 0x002fe200078efe4a */
[----:B------:R-:W-:Y:S01]  /*88c0*/  IMAD.WIDE.U32 R68, R159, 0x8, R182 ;  /* 0x000000089f447825 */ /* 0x000fe200078e00b6 */
[----:B------:R0:W-:Y:S03]  /*88d0*/  STG.E.64 desc[UR14][R66.64], R62 ;  /* 0x0000003e42007986 */ /* 0x0001e6000c101b0e */
[----:B------:R-:W-:Y:S01]  /*88e0*/  FADD.FTZ R179, R152, -R179 ;  /* 0x800000b398b37221 */ /* 0x000fe20000010000 */
[----:B------:R-:W-:Y:S01]  /*88f0*/  IMAD.WIDE.U32 R70, R150, 0x8, R188 ;  /* 0x0000000896467825 */ /* 0x000fe200078e00bc */
[----:B------:R-:W-:Y:S01]  /*8900*/  MOV R152, R129 ;  /* 0x0000008100987202 */ /* 0x000fe20000000f00 */
[----:B------:R1:W-:Y:S02]  /*8910*/  STG.E.64 desc[UR14][R68.64], R64 ;  /* 0x0000004044007986 */ /* 0x0003e4000c101b0e */
[--C-:B------:R-:W-:Y:S01]  /*8920*/  FFMA.FTZ R154, R154, UR13, R75.reuse ;  /* 0x0000000d9a9a7c23 */ /* 0x100fe2000801004b */
[----:B------:R-:W-:Y:S01]  /*8930*/  MOV R159, R128 ;  /* 0x00000080009f7202 */ /* 0x000fe20000000f00 */
[----:B------:R-:W-:-:S02]  /*8940*/  FFMA.FTZ R74, R157, UR13, R75 ;  /* 0x0000000d9d4a7c23 */ /* 0x000fc4000801004b */
[----:B------:R-:W-:Y:S01]  /*8950*/  FADD.FTZ R154, R153, -R154 ;  /* 0x8000009a999a7221 */ /* 0x000fe20000010000 */
[----:B0-----:R0:W3:Y:S01]  /*8960*/  LDG.E.64 R62, desc[UR14][R70.64] ;  /* 0x0000000e463e7981 */ /* 0x0010e2000c1e1b00 */
[----:B------:R-:W-:Y:S01]  /*8970*/  FADD.FTZ R74, R151, -R74 ;  /* 0x8000004a974a7221 */ /* 0x000fe20000010000 */
[----:B------:R-:W-:Y:S01]  /*8980*/  HADD2.F32 R157, -RZ, R159.H0_H0 ;  /* 0x2000009fff9d7230 */ /* 0x000fe20000004100 */
[----:B------:R-:W-:Y:S01]  /*8990*/  SHF.R.U64 R151, R128, 0x10, R129 ;  /* 0x0000001080977819 */ /* 0x000fe20000001281 */
[----:B------:R-:W-:Y:S01]  /*89a0*/  FFMA.FTZ R156, R156, UR13, R75 ;  /* 0x0000000d9c9c7c23 */ /* 0x000fe2000801004b */
[----:B-1----:R-:W-:Y:S01]  /*89b0*/  HADD2.F32 R65, -RZ, R152.H0_H0 ;  /* 0x20000098ff417230 */ /* 0x002fe20000004100 */
[----:B------:R-:W-:Y:S01]  /*89c0*/  LOP3.LUT P4, RZ, R169, 0xff00, RZ, 0xc0, !PT ;  /* 0x0000ff00a9ff7812 */ /* 0x000fe2000788c0ff */
[----:B------:R-:W-:Y:S01]  /*89d0*/  FFMA.FTZ R66, R74, UR12, R157 ;  /* 0x0000000c4a427c23 */ /* 0x000fe2000801009d */
[----:B------:R-:W-:Y:S02]  /*89e0*/  HADD2.F32 R64, -RZ, R151.H0_H0 ;  /* 0x20000097ff407230 */ /* 0x000fe40000004100 */
[----:B------:R-:W-:-:S02]  /*89f0*/  HFMA2 R74, -RZ, RZ, 0, 0 ;  /* 0x00000000ff4a7431 */ /* 0x000fc400000001ff */
[----:B------:R-:W-:Y:S01]  /*8a00*/  FFMA.FTZ R154, R154, UR12, R65 ;  /* 0x0000000c9a9a7c23 */ /* 0x000fe20008010041 */
[----:B------:R-:W-:Y:S01]  /*8a10*/  LOP3.LUT P3, RZ, R169, 0xff0000, RZ, 0xc0, !PT ;  /* 0x00ff0000a9ff7812 */ /* 0x000fe2000786c0ff */
[----:B------:R-:W-:Y:S01]  /*8a20*/  FADD.FTZ R156, R155, -R156 ;  /* 0x8000009c9b9c7221 */ /* 0x000fe20000010000 */
[----:B------:R-:W-:Y:S01]  /*8a30*/  SHF.R.U32.HI R68, RZ, 0x10, R129 ;  /* 0x00000010ff447819 */ /* 0x000fe20000011681 */
[----:B------:R-:W-:Y:S01]  /*8a40*/  FFMA.FTZ R179, R179, UR12, R64 ;  /* 0x0000000cb3b37c23 */ /* 0x000fe20008010040 */
[----:B------:R-:W-:Y:S01]  /*8a50*/  MOV R159, RZ ;  /* 0x000000ff009f7202 */ /* 0x000fe20000000f00 */
[----:B------:R-:W-:Y:S01]  /*8a60*/  FMUL.FTZ R153, R154, UR4 ;  /* 0x000000049a997c20 */ /* 0x000fe20008410000 */
[----:B------:R-:W-:Y:S01]  /*8a70*/  F2F.F16.F32 R69, R66 ;  /* 0x0000004200457304 */ /* 0x000fe20000200800 */
[----:B0-----:R-:W-:Y:S02]  /*8a80*/  HADD2.F32 R71, -RZ, R68.H0_H0 ;  /* 0x20000044ff477230 */ /* 0x001fe40000004100 */
[----:B------:R-:W-:-:S03]  /*8a90*/  FMUL.FTZ R153, R153, UR22 ;  /* 0x0000001699997c20 */ /* 0x000fc60008410000 */
[----:B------:R-:W-:Y:S01]  /*8aa0*/  FFMA.FTZ R156, R156, UR12, R71 ;  /* 0x0000000c9c9c7c23 */ /* 0x000fe20008010047 */
[----:B------:R-:W-:Y:S01]  /*8ab0*/  @P3 HADD2.F32 R70, -RZ, R135.H0_H0 ;  /* 0x20000087ff463230 */ /* 0x000fe20000004100 */
[----:B------:R0:W-:Y:S02]  /*8ac0*/  F2F.F16.F32 R71, R154 ;  /* 0x0000009a00477304 */ /* 0x0001e40000200800 */
[----:B------:R-:W-:-:S04]  /*8ad0*/  FMUL.FTZ R152, R156, UR4 ;  /* 0x000000049c987c20 */ /* 0x000fc80008410000 */
[----:B------:R-:W-:Y:S02]  /*8ae0*/  FMUL.FTZ R152, R152, UR22 ;  /* 0x0000001698987c20 */ /* 0x000fe40008410000 */
[----:B------:R-:W-:Y:S01]  /*8af0*/  F2F.F16.F32 R64, R179 ;  /* 0x000000b300407304 */ /* 0x000fe20000200800 */
[----:B0-----:R-:W-:-:S04]  /*8b00*/  FMUL.FTZ R154, R66, UR4 ;  /* 0x00000004429a7c20 */ /* 0x001fc80008410000 */
[----:B------:R-:W-:-:S03]  /*8b10*/  FMUL.FTZ R154, R154, UR22 ;  /* 0x000000169a9a7c20 */ /* 0x000fc60008410000 */
[----:B------:R-:W0:Y:S02]  /*8b20*/  F2F.F16.F32 R68, R156 ;  /* 0x0000009c00447304 */ /* 0x000e240000200800 */
[----:B0-----:R-:W-:Y:S02]  /*8b30*/  SHF.L.U32 R68, R68, 0x10, RZ ;  /* 0x0000001044447819 */ /* 0x001fe400000006ff */
[----:B--2---:R-:W-:Y:S02]  /*8b40*/  @P1 MOV R65, R60 ;  /* 0x0000003c00411202 */ /* 0x004fe40000000f00 */
[----:B------:R-:W-:-:S03]  /*8b50*/  @P5 SHF.R.U64 R67, R60, 0x10, R61 ;  /* 0x000000103c435819 */ /* 0x000fc6000000123d */
[----:B------:R-:W-:Y:S02]  /*8b60*/  @P1 HADD2.F32 R60, -RZ, R65.H0_H0 ;  /* 0x20000041ff3c1230 */ /* 0x000fe40000004100 */
[----:B------:R-:W-:Y:S02]  /*8b70*/  @P5 HADD2.F32 R65, -RZ, R67.H0_H0 ;  /* 0x20000043ff415230 */ /* 0x000fe40000004100 */
[----:B------:R-:W-:Y:S02]  /*8b80*/  @P4 HADD2.F32 R67, -RZ, R185.H0_H0 ;  /* 0x200000b9ff434230 */ /* 0x000fe40000004100 */
[----:B------:R-:W-:Y:S01]  /*8b90*/  @P1 FMUL.FTZ R74, R73, R60 ;  /* 0x0000003c494a1220 */ /* 0x000fe20000410000 */
[----:B------:R-:W-:Y:S01]  /*8ba0*/  ISETP.GE.U32.AND P1, PT, R169, 0x1000000, PT ;  /* 0x01000000a900780c */ /* 0x000fe20003f26070 */
[----:B------:R-:W-:Y:S01]  /*8bb0*/  FMUL.FTZ R60, R179, UR4 ;  /* 0x00000004b33c7c20 */ /* 0x000fe20008410000 */
[----:B------:R-:W-:Y:S01]  /*8bc0*/  @P5 FMUL.FTZ R159, R72, R65 ;  /* 0x00000041489f5220 */ /* 0x000fe20000410000 */
[----:B------:R-:W-:Y:S01]  /*8bd0*/  HFMA2 R65, -RZ, RZ, 0, 0 ;  /* 0x00000000ff417431 */ /* 0x000fe200000001ff */
[----:B------:R-:W-:Y:S01]  /*8be0*/  LOP3.LUT P5, RZ, R169, 0xff, RZ, 0xc0, !PT ;  /* 0x000000ffa9ff7812 */ /* 0x000fe200078ac0ff */
[----:B------:R-:W-:Y:S01]  /*8bf0*/  FMUL.FTZ R60, R60, UR22 ;  /* 0x000000163c3c7c20 */ /* 0x000fe20008410000 */
[----:B------:R-:W-:-:S03]  /*8c00*/  MOV R72, RZ ;  /* 0x000000ff00487202 */ /* 0x000fc60000000f00 */
[----:B------:R-:W-:Y:S01]  /*8c10*/  @P4 FMUL.FTZ R65, R67, R60 ;  /* 0x0000003c43414220 */ /* 0x000fe20000410000 */
[----:B------:R-:W-:Y:S01]  /*8c20*/  MOV R67, RZ ;  /* 0x000000ff00437202 */ /* 0x000fe20000000f00 */
[----:B------:R-:W-:Y:S01]  /*8c30*/  @P3 FMUL.FTZ R67, R70, R153 ;  /* 0x0000009946433220 */ /* 0x000fe20000410000 */
[----:B------:R-:W-:Y:S02]  /*8c40*/  HFMA2 R70, -RZ, RZ, 0, 0 ;  /* 0x00000000ff467431 */ /* 0x000fe400000001ff */
[----:B------:R-:W-:Y:S01]  /*8c50*/  @P1 HADD2.F32 R151, -RZ, R185.H1_H1 ;  /* 0x300000b9ff971230 */ /* 0x000fe20000004100 */
[----:B------:R0:W1:Y:S04]  /*8c60*/  F2F.F16.F32 R73, R65 ;  /* 0x0000004100497304 */ /* 0x0000680000200800 */
[----:B------:R-:W-:Y:S01]  /*8c70*/  @P1 FMUL.FTZ R70, R151, R152 ;  /* 0x0000009897461220 */ /* 0x000fe20000410000 */
[----:B------:R-:W-:-:S03]  /*8c80*/  @P5 HADD2.F32 R151, -RZ, R134.H0_H0 ;  /* 0x20000086ff975230 */ /* 0x000fc60000004100 */
[----:B------:R1:W-:Y:S01]  /*8c90*/  F2F.F16.F32 R155, R67 ;  /* 0x00000043009b7304 */ /* 0x0003e20000200800 */
[----:B0-----:R-:W-:-:S04]  /*8ca0*/  IMAD.WIDE.U32 R64, R64, 0x10000, RZ ;  /* 0x0001000040407825 */ /* 0x001fc800078e00ff */
[----:B------:R-:W-:Y:S01]  /*8cb0*/  @P5 FMUL.FTZ R72, R151, R154 ;  /* 0x0000009a97485220 */ /* 0x000fe20000410000 */
[----:B------:R-:W-:Y:S02]  /*8cc0*/  LOP3.LUT R65, R65, R68, R71, 0xfe, !PT ;  /* 0x0000004441417212 */ /* 0x000fe400078efe47 */
[----:B------:R-:W0:Y:S01]  /*8cd0*/  F2F.F16.F32 R70, R70 ;  /* 0x0000004600467304 */ /* 0x000e220000200800 */
[----:B-1----:R-:W-:Y:S01]  /*8ce0*/  IMAD.WIDE.U32 R66, R73, 0x10000, RZ ;  /* 0x0001000049427825 */ /* 0x002fe200078e00ff */
[----:B------:R-:W-:-:S03]  /*8cf0*/  LOP3.LUT R64, R64, R69, RZ, 0xfc, !PT ;  /* 0x0000004540407212 */ /* 0x000fc600078efcff */
[----:B------:R-:W-:-:S03]  /*8d00*/  IMAD.WIDE.U32 R68, R150, 0x8, R180 ;  /* 0x0000000896447825 */ /* 0x000fc600078e00b4 */
[----:B------:R1:W2:Y:S02]  /*8d10*/  F2F.F16.F32 R151, R72 ;  /* 0x0000004800977304 */ /* 0x0002a40000200800 */
[----:B------:R4:W-:Y:S01]  /*8d20*/  STG.E.64 desc[UR14][R68.64], R64 ;  /* 0x0000004044007986 */ /* 0x0009e2000c101b0e */
[----:B0-----:R-:W-:Y:S01]  /*8d30*/  SHF.L.U32 R73, R70, 0x10, RZ ;  /* 0x0000001046497819 */ /* 0x001fe200000006ff */
[----:B------:R-:W-:-:S03]  /*8d40*/  IMAD.WIDE.U32 R70, R150, 0x8, R182 ;  /* 0x0000000896467825 */ /* 0x000fc600078e00b6 */
[----:B------:R-:W-:Y:S01]  /*8d50*/  LOP3.LUT R67, R67, R73, R155, 0xfe, !PT ;  /* 0x0000004943437212 */ /* 0x000fe200078efe9b */
[----:B-1----:R-:W-:Y:S01]  /*8d60*/  IMAD.WIDE.U32 R72, R5, 0x8, R188 ;  /* 0x0000000805487825 */ /* 0x002fe200078e00bc */
[----:B--2---:R-:W-:-:S05]  /*8d70*/  LOP3.LUT R66, R66, R151, RZ, 0xfc, !PT ;  /* 0x0000009742427212 */ /* 0x004fca00078efcff */
[----:B------:R0:W-:Y:S04]  /*8d80*/  STG.E.64 desc[UR14][R70.64], R66 ;  /* 0x0000004246007986 */ /* 0x0001e8000c101b0e */
[----:B------:R-:W2:Y:S01]  /*8d90*/  LDG.E.64 R72, desc[UR14][R72.64] ;  /* 0x0000000e48487981 */ /* 0x000ea2000c1e1b00 */
[----:B------:R-:W-:Y:S01]  /*8da0*/  MOV R150, R126 ;  /* 0x0000007e00967202 */ /* 0x000fe20000000f00 */
[--C-:B------:R-:W-:Y:S01]  /*8db0*/  FFMA.FTZ R78, R78, UR13, R75.reuse ;  /* 0x0000000d4e4e7c23 */ /* 0x100fe2000801004b */
[--C-:B------:R-:W-:Y:S01]  /*8dc0*/  FFMA.FTZ R151, R82, UR13, R75.reuse ;  /* 0x0000000d52977c23 */ /* 0x100fe2000801004b */
[----:B------:R-:W-:Y:S01]  /*8dd0*/  FFMA.FTZ R156, R81, UR13, R75 ;  /* 0x0000000d519c7c23 */ /* 0x000fe2000801004b */
[----:B----4-:R-:W-:Y:S01]  /*8de0*/  SHF.R.U32.HI R68, RZ, 0x10, R127 ;  /* 0x00000010ff447819 */ /* 0x010fe2000001167f */
[----:B------:R-:W-:-:S02]  /*8df0*/  HADD2.F32 R81, -RZ, R150.H0_H0 ;  /* 0x20000096ff517230 */ /* 0x000fc40000004100 */
[----:B------:R-:W-:Y:S01]  /*8e00*/  FADD.FTZ R78, R77, -R78 ;  /* 0x8000004e4d4e7221 */ /* 0x000fe20000010000 */
[----:B------:R-:W-:Y:S01]  /*8e10*/  @P0 MOV R65, R61 ;  /* 0x0000003d00410202 */ /* 0x000fe20000000f00 */
[----:B------:R-:W-:Y:S01]  /*8e20*/  FFMA.FTZ R82, R85, UR13, R75 ;  /* 0x0000000d55527c23 */ /* 0x000fe2000801004b */
[----:B0-----:R-:W-:Y:S01]  /*8e30*/  SHF.R.U64 R66, R126, 0x10, R127 ;  /* 0x000000107e427819 */ /* 0x001fe2000000127f */
[----:B------:R-:W-:Y:S01]  /*8e40*/  FADD.FTZ R151, R80, -R151 ;  /* 0x8000009750977221 */ /* 0x000fe20000010000 */
[----:B------:R-:W-:Y:S01]  /*8e50*/  MOV R67, R127 ;  /* 0x0000007f00437202 */ /* 0x000fe20000000f00 */
[----:B------:R-:W-:Y:S01]  /*8e60*/  FFMA.FTZ R64, R78, UR12, R81 ;  /* 0x0000000c4e407c23 */ /* 0x000fe20008010051 */
[----:B------:R-:W-:Y:S02]  /*8e70*/  HFMA2 R70, -RZ, RZ, 0, 0 ;  /* 0x00000000ff467431 */ /* 0x000fe400000001ff */
[----:B------:R-:W-:Y:S02]  /*8e80*/  HADD2.F32 R69, -RZ, R66.H0_H0 ;  /* 0x20000042ff457230 */ /* 0x000fe40000004100 */
[----:B------:R-:W-:Y:S01]  /*8e90*/  FADD.FTZ R82, R83, -R82 ;  /* 0x8000005253527221 */ /* 0x000fe20000010000 */
[----:B------:R-:W-:-:S02]  /*8ea0*/  HADD2.F32 R66, -RZ, R67.H0_H0 ;  /* 0x20000043ff427230 */ /* 0x000fc40000004100 */
[----:B------:R-:W-:Y:S01]  /*8eb0*/  FADD.FTZ R156, R79, -R156 ;  /* 0x8000009c4f9c7221 */ /* 0x000fe20000010000 */
[----:B------:R-:W-:Y:S01]  /*8ec0*/  HADD2.F32 R71, -RZ, R68.H0_H0 ;  /* 0x20000044ff477230 */ /* 0x000fe20000004100 */
[----:B------:R-:W-:Y:S01]  /*8ed0*/  @P6 SHF.R.U32.HI R68, RZ, 0x10, R61 ;  /* 0x00000010ff446819 */ /* 0x000fe2000001163d */
[----:B------:R-:W-:Y:S02]  /*8ee0*/  @P0 HADD2.F32 R65, -RZ, R65.H0_H0 ;  /* 0x20000041ff410230 */ /* 0x000fe40000004100 */
[----:B------:R-:W-:Y:S01]  /*8ef0*/  FFMA.FTZ R78, R151, UR12, R66 ;  /* 0x0000000c974e7c23 */ /* 0x000fe20008010042 */
[----:B------:R-:W-:Y:S01]  /*8f00*/  CS2R R150, SRZ ;  /* 0x0000000000967805 */ /* 0x000fe2000001ff00 */
[----:B------:R-:W-:Y:S01]  /*8f10*/  FFMA.FTZ R82, R82, UR12, R71 ;  /* 0x0000000c52527c23 */ /* 0x000fe20008010047 */
[----:B------:R-:W-:Y:S02]  /*8f20*/  HFMA2 R71, -RZ, RZ, 0, 0 ;  /* 0x00000000ff477431 */ /* 0x000fe400000001ff */
[----:B------:R-:W-:Y:S01]  /*8f30*/  @P0 FMUL.FTZ R70, R178, R65 ;  /* 0x00000041b2460220 */ /* 0x000fe20000410000 */
[----:B------:R-:W-:Y:S01]  /*8f40*/  @P6 HADD2.F32 R65, -RZ, R68.H0_H0 ;  /* 0x20000044ff416230 */ /* 0x000fe20000004100 */
[C---:B------:R-:W-:Y:S01]  /*8f50*/  LOP3.LUT P0, RZ, R117.reuse, 0xff00, RZ, 0xc0, !PT ;  /* 0x0000ff0075ff7812 */ /* 0x040fe2000780c0ff */
[----:B------:R-:W-:Y:S01]  /*8f60*/  FFMA.FTZ R156, R156, UR12, R69 ;  /* 0x0000000c9c9c7c23 */ /* 0x000fe20008010045 */
[----:B------:R-:W-:Y:S01]  /*8f70*/  FMUL.FTZ R80, R78, UR4 ;  /* 0x000000044e507c20 */ /* 0x000fe20008410000 */
[----:B------:R-:W-:Y:S01]  /*8f80*/  FMUL.FTZ R81, R82, UR4 ;  /* 0x0000000452517c20 */ /* 0x000fe20008410000 */
[----:B------:R-:W-:Y:S01]  /*8f90*/  @P6 FMUL.FTZ R71, R172, R65 ;  /* 0x00000041ac476220 */ /* 0x000fe20000410000 */
[----:B------:R-:W-:Y:S01]  /*8fa0*/  LOP3.LUT P6, RZ, R117, 0xff0000, RZ, 0xc0, !PT ;  /* 0x00ff000075ff7812 */ /* 0x000fe200078cc0ff */
[----:B------:R-:W-:Y:S01]  /*8fb0*/  FMUL.FTZ R80, R80, UR22 ;  /* 0x0000001650507c20 */ /* 0x000fe20008410000 */
[----:B------:R-:W-:Y:S01]  /*8fc0*/  FMUL.FTZ R81, R81, UR22 ;  /* 0x0000001651517c20 */ /* 0x000fe20008410000 */
[----:B------:R-:W-:Y:S01]  /*8fd0*/  F2F.F16.F32 R61, R156 ;  /* 0x0000009c003d7304 */ /* 0x000fe20000200800 */
[----:B---3--:R-:W-:-:S04]  /*8fe0*/  @P5 MOV R66, R62 ;  /* 0x0000003e00425202 */ /* 0x008fc80000000f00 */
[----:B------:R-:W-:Y:S01]  /*8ff0*/  @P0 HADD2.F32 R65, -RZ, R177.H0_H0 ;  /* 0x200000b1ff410230 */ /* 0x000fe20000004100 */
[----:B------:R-:W-:Y:S01]  /*9000*/  @P4 SHF.R.U64 R79, R62, 0x10, R63 ;  /* 0x000000103e4f4819 */ /* 0x000fe2000000123f */
[----:B------:R-:W-:Y:S01]  /*9010*/  FMUL.FTZ R62, R156, UR4 ;  /* 0x000000049c3e7c20 */ /* 0x000fe20008410000 */
[----:B------:R-:W-:Y:S01]  /*9020*/  F2F.F16.F32 R69, R78 ;  /* 0x0000004e00457304 */ /* 0x000fe20000200800 */
[----:B------:R-:W-:Y:S02]  /*9030*/  @P5 HADD2.F32 R77, -RZ, R66.H0_H0 ;  /* 0x20000042ff4d5230 */ /* 0x000fe40000004100 */
[----:B------:R-:W-:Y:S02]  /*9040*/  HFMA2 R66, -RZ, RZ, 0, 0 ;  /* 0x00000000ff427431 */ /* 0x000fe400000001ff */
[----:B------:R-:W-:Y:S02]  /*9050*/  @P4 HADD2.F32 R79, -RZ, R79.H0_H0 ;  /* 0x2000004fff4f4230 */ /* 0x000fe40000004100 */
[----:B------:R-:W-:Y:S01]  /*9060*/  FMUL.FTZ R62, R62, UR22 ;  /* 0x000000163e3e7c20 */ /* 0x000fe20008410000 */
[----:B------:R-:W-:Y:S01]  /*9070*/  @P5 FMUL.FTZ R150, R154, R77 ;  /* 0x0000004d9a965220 */ /* 0x000fe20000410000 */
[C---:B------:R-:W-:Y:S01]  /*9080*/  ISETP.GE.U32.AND P5, PT, R117.reuse, 0x1000000, PT ;  /* 0x010000007500780c */ /* 0x040fe20003fa6070 */
[----:B------:R-:W-:Y:S01]  /*9090*/  @P4 FMUL.FTZ R151, R60, R79 ;  /* 0x0000004f3c974220 */ /* 0x000fe20000410000 */
[----:B------:R-:W-:Y:S01]  /*90a0*/  LOP3.LUT P4, RZ, R117, 0xff, RZ, 0xc0, !PT ;  /* 0x000000ff75ff7812 */ /* 0x000fe2000788c0ff */
[----:B------:R-:W-:-:S02]  /*90b0*/  HFMA2 R60, -RZ, RZ, 0, 0 ;  /* 0x00000000ff3c7431 */ /* 0x000fc400000001ff */
[----:B------:R-:W-:Y:S01]  /*90c0*/  @P6 HADD2.F32 R79, -RZ, R137.H0_H0 ;  /* 0x20000089ff4f6230 */ /* 0x000fe20000004100 */
[----:B------:R0:W1:Y:S01]  /*90d0*/  F2F.F16.F32 R77, R82 ;  /* 0x00000052004d7304 */ /* 0x0000620000200800 */
[----:B------:R-:W-:Y:S01]  /*90e0*/  @P0 FMUL.FTZ R60, R65, R62 ;  /* 0x0000003e413c0220 */ /* 0x000fe20000410000 */
[----:B------:R-:W-:Y:S02]  /*90f0*/  MOV R65, RZ ;  /* 0x000000ff00417202 */ /* 0x000fe40000000f00 */
[----:B------:R-:W-:-:S03]  /*9100*/  @P6 FMUL.FTZ R65, R79, R80 ;  /* 0x000000504f416220 */ /* 0x000fc60000410000 */
[----:B------:R-:W-:Y:S02]  /*9110*/  @P5 HADD2.F32 R68, -RZ, R177.H1_H1 ;  /* 0x300000b1ff445230 */ /* 0x000fe40000004100 */
[----:B0-----:R-:W-:Y:S01]  /*9120*/  FMUL.FTZ R82, R64, UR4 ;  /* 0x0000000440527c20 */ /* 0x001fe20008410000 */
[----:B------:R-:W-:Y:S01]  /*9130*/  @P4 HADD2.F32 R79, -RZ, R136.H0_H0 ;  /* 0x20000088ff4f4230 */ /* 0x000fe20000004100 */
[----:B------:R0:W-:Y:S01]  /*9140*/  F2F.F16.F32 R78, R60 ;  /* 0x0000003c004e7304 */ /* 0x0001e20000200800 */
[----:B------:R-:W-:Y:S01]  /*9150*/  @P5 FMUL.FTZ R66, R68, R81 ;  /* 0x0000005144425220 */ /* 0x000fe20000410000 */
[----:B------:R-:W-:Y:S01]  /*9160*/  FMUL.FTZ R82, R82, UR22 ;  /* 0x0000001652527c20 */ /* 0x000fe20008410000 */
[----:B------:R-:W-:Y:S02]  /*9170*/  MOV R68, RZ ;  /* 0x000000ff00447202 */ /* 0x000fe40000000f00 */
[----:B-1----:R-:W-:Y:S01]  /*9180*/  SHF.L.U32 R77, R77, 0x10, RZ ;  /* 0x000000104d4d7819 */ /* 0x002fe200000006ff */
[----:B------:R-:W-:-:S02]  /*9190*/  @P4 FMUL.FTZ R68, R79, R82 ;  /* 0x000000524f444220 */ /* 0x000fc40000410000 */
[----:B------:R-:W1:Y:S01]  /*91a0*/  F2F.F16.F32 R67, R64 ;  /* 0x0000004000437304 */ /* 0x000e620000200800 */
[----:B0-----:R-:W-:-:S05]  /*91b0*/  IMAD.WIDE.U32 R60, R61, 0x10000, RZ ;  /* 0x000100003d3c7825 */ /* 0x001fca00078e00ff */
[----:B------:R-:W-:Y:S01]  /*91c0*/  LOP3.LUT R61, R61, R77, R69, 0xfe, !PT ;  /* 0x0000004d3d3d7212 */ /* 0x000fe200078efe45 */
[--C-:B------:R-:W-:Y:S01]  /*91d0*/  FFMA.FTZ R77, R86, UR13, R75.reuse ;  /* 0x0000000d564d7c23 */ /* 0x100fe2000801004b */
[----:B------:R-:W0:Y:S01]  /*91e0*/  F2F.F16.F32 R66, R66 ;  /* 0x0000004200427304 */ /* 0x000e220000200800 */
[----:B------:R-:W-:Y:S02]  /*91f0*/  FFMA.FTZ R86, R93, UR13, R75 ;  /* 0x0000000d5d567c23 */ /* 0x000fe4000801004b */
[----:B------:R-:W-:Y:S01]  /*9200*/  FADD.FTZ R77, R84, -R77 ;  /* 0x8000004d544d7221 */ /* 0x000fe20000010000 */
[----:B------:R-:W-:Y:S01]  /*9210*/  FFMA.FTZ R84, R89, UR13, R75 ;  /* 0x0000000d59547c23 */ /* 0x000fe2000801004b */
[----:B-1----:R-:W-:-:S03]  /*9220*/  LOP3.LUT R60, R60, R67, RZ, 0xfc, !PT ;  /* 0x000000433c3c7212 */ /* 0x002fc600078efcff */
[----:B------:R1:W3:Y:S01]  /*9230*/  F2F.F16.F32 R85, R65 ;  /* 0x0000004100557304 */ /* 0x0002e20000200800 */
[----:B0-----:R-:W-:-:S07]  /*9240*/  SHF.L.U32 R79, R66, 0x10, RZ ;  /* 0x00000010424f7819 */ /* 0x001fce00000006ff */
[----:B------:R0:W4:Y:S01]  /*9250*/  F2F.F16.F32 R83, R68 ;  /* 0x0000004400537304 */ /* 0x0001220000200800 */
[----:B-1----:R-:W-:-:S04]  /*9260*/  IMAD.WIDE.U32 R64, R78, 0x10000, RZ ;  /* 0x000100004e407825 */ /* 0x002fc800078e00ff */
[----:B------:R-:W-:Y:S01]  /*9270*/  IMAD.WIDE.U32 R66, R5, 0x8, R180 ;  /* 0x0000000805427825 */ /* 0x000fe200078e00b4 */
[----:B---3--:R-:W-:-:S03]  /*9280*/  LOP3.LUT R65, R65, R79, R85, 0xfe, !PT ;  /* 0x0000004f41417212 */ /* 0x008fc600078efe55 */
[----:B------:R-:W-:Y:S01]  /*9290*/  FFMA.FTZ R79, R90, UR13, R75 ;  /* 0x0000000d5a4f7c23 */ /* 0x000fe2000801004b */
[----:B0-----:R-:W-:Y:S01]  /*92a0*/  IMAD.WIDE.U32 R68, R5, 0x8, R182 ;  /* 0x0000000805447825 */ /* 0x001fe200078e00b6 */
[----:B------:R-:W-:Y:S01]  /*92b0*/  MOV R5, R124 ;  /* 0x0000007c00057202 */ /* 0x000fe20000000f00 */
[----:B------:R0:W-:Y:S01]  /*92c0*/  STG.E.64 desc[UR14][R66.64], R60 ;  /* 0x0000003c42007986 */ /* 0x0001e2000c101b0e */
[----:B----4-:R-:W-:-:S03]  /*92d0*/  LOP3.LUT R64, R64, R83, RZ, 0xfc, !PT ;  /* 0x0000005340407212 */ /* 0x010fc600078efcff */
[----:B------:R-:W-:Y:S01]  /*92e0*/  HADD2.F32 R78, -RZ, R5.H0_H0 ;  /* 0x20000005ff4e7230 */ /* 0x000fe20000004100 */
[----:B------:R-:W-:Y:S01]  /*92f0*/  SHF.R.U64 R5, R124, 0x10, R125 ;  /* 0x000000107c057819 */ /* 0x000fe2000000127d */
[----:B------:R1:W-:Y:S01]  /*9300*/  STG.E.64 desc[UR14][R68.64], R64 ;  /* 0x0000004044007986 */ /* 0x0003e2000c101b0e */
[----:B0-----:R-:W-:Y:S01]  /*9310*/  IMAD.WIDE.U32 R60, R4, 0x8, R188 ;  /* 0x00000008043c7825 */ /* 0x001fe200078e00bc */
[----:B------:R-:W-:-:S03]  /*9320*/  MOV R66, R125 ;  /* 0x0000007d00427202 */ /* 0x000fc60000000f00 */
[----:B------:R-:W-:Y:S01]  /*9330*/  FADD.FTZ R84, R87, -R84 ;  /* 0x8000005457547221 */ /* 0x000fe20000010000 */
[----:B------:R-:W-:Y:S02]  /*9340*/  HADD2.F32 R67, -RZ, R5.H0_H0 ;  /* 0x20000005ff437230 */ /* 0x000fe40000004100 */
[----:B------:R-:W-:Y:S01]  /*9350*/  FADD.FTZ R79, R88, -R79 ;  /* 0x8000004f584f7221 */ /* 0x000fe20000010000 */
[----:B------:R-:W3:Y:S01]  /*9360*/  LDG.E.64 R60, desc[UR14][R60.64] ;  /* 0x0000000e3c3c7981 */ /* 0x000ee2000c1e1b00 */
[----:B------:R-:W-:Y:S01]  /*9370*/  FADD.FTZ R86, R91, -R86 ;  /* 0x800000565b567221 */ /* 0x000fe20000010000 */
[----:B-1----:R-:W-:Y:S01]  /*9380*/  @P3 MOV R65, R63 ;  /* 0x0000003f00413202 */ /* 0x002fe20000000f00 */
[----:B------:R-:W-:Y:S01]  /*9390*/  FFMA.FTZ R64, R77, UR12, R78 ;  /* 0x0000000c4d407c23 */ /* 0x000fe2000801004e */
[----:B------:R-:W-:Y:S01]  /*93a0*/  @P1 SHF.R.U32.HI R63, RZ, 0x10, R63 ;  /* 0x00000010ff3f1819 */ /* 0x000fe2000001163f */
[----:B------:R-:W-:Y:S01]  /*93b0*/  HFMA2 R77, -RZ, RZ, 0, 0 ;  /* 0x00000000ff4d7431 */ /* 0x000fe200000001ff */
[----:B------:R-:W-:Y:S01]  /*93c0*/  SHF.R.U32.HI R69, RZ, 0x10, R125 ;  /* 0x00000010ff457819 */ /* 0x000fe2000001167d */
[----:B------:R-:W-:-:S02]  /*93d0*/  HADD2.F32 R68, -RZ, R66.H0_H0 ;  /* 0x20000042ff447230 */ /* 0x000fc40000004100 */
[----:B------:R-:W-:Y:S01]  /*93e0*/  FFMA.FTZ R84, R84, UR12, R67 ;  /* 0x0000000c54547c23 */ /* 0x000fe20008010043 */
[----:B------:R-:W-:Y:S02]  /*93f0*/  @P3 HADD2.F32 R66, -RZ, R65.H0_H0 ;  /* 0x20000041ff423230 */ /* 0x000fe40000004100 */
[----:B------:R-:W-:Y:S01]  /*9400*/  FMUL.FTZ R85, R64, UR4 ;  /* 0x0000000440557c20 */ /* 0x000fe20008410000 */
[----:B------:R-:W-:Y:S01]  /*9410*/  @P1 HADD2.F32 R63, -RZ, R63.H0_H0 ;  /* 0x2000003fff3f1230 */ /* 0x000fe20000004100 */
[----:B------:R-:W-:Y:S01]  /*9420*/  F2F.F16.F32 R5, R64 ;  /* 0x0000004000057304 */ /* 0x000fe20000200800 */
[----:B------:R-:W-:Y:S02]  /*9430*/  HADD2.F32 R83, -RZ, R69.H0_H0 ;  /* 0x20000045ff537230 */ /* 0x000fe40000004100 */
[----:B------:R-:W-:Y:S01]  /*9440*/  FFMA.FTZ R69, R79, UR12, R68 ;  /* 0x0000000c4f457c23 */ /* 0x000fe20008010044 */
[----:B------:R-:W-:Y:S01]  /*9450*/  @P3 FMUL.FTZ R77, R153, R66 ;  /* 0x00000042994d3220 */ /* 0x000fe20000410000 */
[----:B------:R-:W-:-:S02]  /*9460*/  LOP3.LUT P3, RZ, R118, 0xff00, RZ, 0xc0, !PT ;  /* 0x0000ff0076ff7812 */ /* 0x000fc4000786c0ff */
[----:B------:R-:W-:Y:S01]  /*9470*/  CS2R R78, SRZ ;  /* 0x00000000004e7805 */ /* 0x000fe2000001ff00 */
[----:B------:R-:W-:Y:S01]  /*9480*/  FFMA.FTZ R86, R86, UR12, R83 ;  /* 0x0000000c56567c23 */ /* 0x000fe20008010053 */
[----:B------:R-:W-:Y:S01]  /*9490*/  @P1 FMUL.FTZ R78, R152, R63 ;  /* 0x0000003f984e1220 */ /* 0x000fe20000410000 */
[----:B------:R-:W-:Y:S01]  /*94a0*/  LOP3.LUT P1, RZ, R118, 0xff0000, RZ, 0xc0, !PT ;  /* 0x00ff000076ff7812 */ /* 0x000fe2000782c0ff */
[----:B------:R-:W-:Y:S01]  /*94b0*/  FMUL.FTZ R83, R84, UR4 ;  /* 0x0000000454537c20 */ /* 0x000fe20008410000 */
[----:B------:R0:W-:Y:S01]  /*94c0*/  F2F.F16.F32 R66, R84 ;  /* 0x0000005400427304 */ /* 0x0001e20000200800 */
[----:B------:R-:W-:Y:S02]  /*94d0*/  FMUL.FTZ R85, R85, UR22 ;  /* 0x0000001655557c20 */ /* 0x000fe40008410000 */
[----:B------:R-:W-:-:S03]  /*94e0*/  FMUL.FTZ R83, R83, UR22 ;  /* 0x0000001653537c20 */ /* 0x000fc60008410000 */
[----:B------:R-:W-:Y:S02]  /*94f0*/  @P3 HADD2.F32 R68, -RZ, R176.H0_H0 ;  /* 0x200000b0ff443230 */ /* 0x000fe40000004100 */
[----:B------:R-:W1:Y:S01]  /*9500*/  F2F.F16.F32 R87, R86 ;  /* 0x0000005600577304 */ /* 0x000e620000200800 */
[----:B0-----:R-:W-:Y:S02]  /*9510*/  FMUL.FTZ R84, R69, UR4 ;  /* 0x0000000445547c20 */ /* 0x001fe40008410000 */
[----:B------:R-:W-:Y:S02]  /*9520*/  @P1 HADD2.F32 R63, -RZ, R139.H0_H0 ;  /* 0x2000008bff3f1230 */ /* 0x000fe40000004100 */
[----:B------:R-:W-:-:S03]  /*9530*/  FMUL.FTZ R84, R84, UR22 ;  /* 0x0000001654547c20 */ /* 0x000fc60008410000 */
[----:B------:R0:W-:Y:S01]  /*9540*/  F2F.F16.F32 R88, R69 ;  /* 0x0000004500587304 */ /* 0x0001e20000200800 */
[----:B-1----:R-:W-:Y:S02]  /*9550*/  SHF.L.U32 R87, R87, 0x10, RZ ;  /* 0x0000001057577819 */ /* 0x002fe400000006ff */
[----:B0-----:R-:W-:Y:S02]  /*9560*/  MOV R69, RZ ;  /* 0x000000ff00457202 */ /* 0x001fe40000000f00 */
[----:B--2---:R-:W-:Y:S02]  /*9570*/  @P0 SHF.R.U64 R67, R72, 0x10, R73 ;  /* 0x0000001048430819 */ /* 0x004fe40000001249 */
[----:B------:R-:W-:Y:S01]  /*9580*/  @P4 MOV R65, R72 ;  /* 0x0000004800414202 */ /* 0x000fe20000000f00 */
[----:B------:R-:W-:Y:S02]  /*9590*/  HFMA2 R72, -RZ, RZ, 0, 0 ;  /* 0x00000000ff487431 */ /* 0x000fe400000001ff */
[----:B------:R-:W-:-:S02]  /*95a0*/  @P0 HADD2.F32 R67, -RZ, R67.H0_H0 ;  /* 0x20000043ff430230 */ /* 0x000fc40000004100 */
[----:B------:R-:W-:-:S03]  /*95b0*/  @P4 HADD2.F32 R65, -RZ, R65.H0_H0 ;  /* 0x20000041ff414230 */ /* 0x000fc60000004100 */
[----:B------:R-:W-:Y:S01]  /*95c0*/  @P0 FMUL.FTZ R72, R62, R67 ;  /* 0x000000433e480220 */ /* 0x000fe20000410000 */
[----:B------:R-:W-:Y:S01]  /*95d0*/  ISETP.GE.U32.AND P0, PT, R118, 0x1000000, PT ;  /* 0x010000007600780c */ /* 0x000fe20003f06070 */
[----:B------:R-:W-:Y:S01]  /*95e0*/  @P4 FMUL.FTZ R79, R82, R65 ;  /* 0x00000041524f4220 */ /* 0x000fe20000410000 */
[----:B------:R-:W-:Y:S01]  /*95f0*/  HFMA2 R65, -RZ, RZ, 0, 0 ;  /* 0x00000000ff417431 */ /* 0x000fe200000001ff */
[----:B------:R-:W-:Y:S01]  /*9600*/  MOV R62, RZ ;  /* 0x000000ff003e7202 */ /* 0x000fe20000000f00 */
[----:B------:R-:W-:Y:S01]  /*9610*/  @P3 FMUL.FTZ R62, R68, R83 ;  /* 0x00000053443e3220 */ /* 0x000fe20000410000 */
[----:B------:R-:W-:Y:S01]  /*9620*/  LOP3.LUT P4, RZ, R118, 0xff, RZ, 0xc0, !PT ;  /* 0x000000ff76ff7812 */ /* 0x000fe2000788c0ff */
[----:B------:R-:W-:Y:S01]  /*9630*/  FMUL.FTZ R68, R86, UR4 ;  /* 0x0000000456447c20 */ /* 0x000fe20008410000 */
[----:B------:R-:W-:Y:S01]  /*9640*/  @P1 FMUL.FTZ R65, R63, R84 ;  /* 0x000000543f411220 */ /* 0x000fe20000410000 */
[----:B------:R0:W1:Y:S02]  /*9650*/  F2F.F16.F32 R67, R62 ;  /* 0x0000003e00437304 */ /* 0x0000640000200800 */
[----:B------:R-:W-:Y:S01]  /*9660*/  FMUL.FTZ R86, R68, UR22 ;  /* 0x0000001644567c20 */ /* 0x000fe20008410000 */
[----:B------:R-:W-:-:S02]  /*9670*/  HFMA2 R68, -RZ, RZ, 0, 0 ;  /* 0x00000000ff447431 */ /* 0x000fc400000001ff */
[----:B------:R-:W-:-:S03]  /*9680*/  @P0 HADD2.F32 R63, -RZ, R176.H1_H1 ;  /* 0x300000b0ff3f0230 */ /* 0x000fc60000004100 */
[----:B------:R-:W-:Y:S02]  /*9690*/  F2F.F16.F32 R82, R65 ;  /* 0x0000004100527304 */ /* 0x000fe40000200800 */
[----:B------:R-:W-:Y:S01]  /*96a0*/  @P0 FMUL.FTZ R69, R63, R86 ;  /* 0x000000563f450220 */ /* 0x000fe20000410000 */
[----:B------:R-:W-:Y:S02]  /*96b0*/  @P4 HADD2.F32 R64, -RZ, R138.H0_H0 ;  /* 0x2000008aff404230 */ /* 0x000fe40000004100 */
[----:B0-----:R-:W-:-:S04]  /*96c0*/  IMAD.WIDE.U32 R62, R66, 0x10000, RZ ;  /* 0x00010000423e7825 */ /* 0x001fc800078e00ff */
[----:B------:R-:W-:Y:S01]  /*96d0*/  @P4 FMUL.FTZ R68, R64, R85 ;  /* 0x0000005540444220 */ /* 0x000fe20000410000 */
[----:B------:R-:W0:Y:S01]  /*96e0*/  F2F.F16.F32 R69, R69 ;  /* 0x0000004500457304 */ /* 0x000e220000200800 */
[----:B-1----:R-:W-:Y:S01]  /*96f0*/  IMAD.WIDE.U32 R66, R67, 0x10000, RZ ;  /* 0x0001000043427825 */ /* 0x002fe200078e00ff */
[----:B------:R-:W-:Y:S02]  /*9700*/  LOP3.LUT R63, R63, R87, R88, 0xfe, !PT ;  /* 0x000000573f3f7212 */ /* 0x000fe400078efe58 */
[----:B------:R-:W-:-:S04]  /*9710*/  LOP3.LUT R62, R62, R5, RZ, 0xfc, !PT ;  /* 0x000000053e3e7212 */ /* 0x000fc800078efcff */
        /* <DEDUP_REMOVED lines=10> */
[----:B------:R-:W-:Y:S01]  /*97c0*/  MOV R90, R123 ;  /* 0x0000007b005a7202 */ /* 0x000fe20000000f00 */
[--C-:B------:R-:W-:Y:S01]  /*97d0*/  FFMA.FTZ R89, R98, UR13, R75.reuse ;  /* 0x0000000d62597c23 */ /* 0x100fe2000801004b */
[----:B------:R-:W-:Y:S01]  /*97e0*/  FFMA.FTZ R82, R97, UR13, R75 ;  /* 0x0000000d61527c23 */ /* 0x000fe2000801004b */
[----:B------:R-:W-:Y:S01]  /*97f0*/  SHF.R.U64 R88, R122, 0x10, R123 ;  /* 0x000000107a587819 */ /* 0x000fe2000000127b */
[----:B------:R-:W-:Y:S01]  /*9800*/  FFMA.FTZ R87, R94, UR13, R75 ;  /* 0x0000000d5e577c23 */ /* 0x000fe2000801004b */
[----:B0-----:R-:W-:-:S02]  /*9810*/  HADD2.F32 R62, -RZ, R90.H0_H0 ;  /* 0x2000005aff3e7230 */ /* 0x001fc40000004100 */
[----:B------:R-:W-:Y:S01]  /*9820*/  FADD.FTZ R89, R96, -R89 ;  /* 0x8000005960597221 */ /* 0x000fe20000010000 */
[----:B------:R-:W-:Y:S01]  /*9830*/  @P5 SHF.R.U32.HI R63, RZ, 0x10, R73 ;  /* 0x00000010ff3f5819 */ /* 0x000fe20000011649 */
[----:B------:R-:W-:Y:S01]  /*9840*/  FFMA.FTZ R64, R101, UR13, R75 ;  /* 0x0000000d65407c23 */ /* 0x000fe2000801004b */
[----:B-1----:R-:W-:Y:S01]  /*9850*/  @P6 MOV R5, R73 ;  /* 0x0000004900056202 */ /* 0x002fe20000000f00 */
[----:B------:R-:W-:Y:S01]  /*9860*/  FFMA.FTZ R89, R89, UR12, R62 ;  /* 0x0000000c59597c23 */ /* 0x000fe2000801003e */
[----:B------:R-:W-:Y:S02]  /*9870*/  HFMA2 R73, -RZ, RZ, 0, 0 ;  /* 0x00000000ff497431 */ /* 0x000fe400000001ff */
[----:B------:R-:W-:Y:S01]  /*9880*/  FADD.FTZ R99, R99, -R64 ;  /* 0x8000004063637221 */ /* 0x000fe20000010000 */
[----:B------:R-:W-:Y:S01]  /*9890*/  MOV R65, RZ ;  /* 0x000000ff00417202 */ /* 0x000fe20000000f00 */
[----:B------:R-:W-:Y:S02]  /*98a0*/  HFMA2 R64, -RZ, RZ, 0, 0 ;  /* 0x00000000ff407431 */ /* 0x000fe400000001ff */
[----:B------:R-:W-:-:S02]  /*98b0*/  @P6 HADD2.F32 R5, -RZ, R5.H0_H0 ;  /* 0x20000005ff056230 */ /* 0x000fc40000004100 */
[----:B------:R-:W-:Y:S01]  /*98c0*/  FADD.FTZ R95, R95, -R82 ;  /* 0x800000525f5f7221 */ /* 0x000fe20000010000 */
[----:B------:R-:W-:Y:S01]  /*98d0*/  MOV R82, R122 ;  /* 0x0000007a00527202 */ /* 0x000fe20000000f00 */
[----:B------:R-:W-:Y:S02]  /*98e0*/  HADD2.F32 R88, -RZ, R88.H0_H0 ;  /* 0x20000058ff587230 */ /* 0x000fe40000004100 */
[----:B------:R-:W-:Y:S01]  /*98f0*/  FADD.FTZ R87, R92, -R87 ;  /* 0x800000575c577221 */ /* 0x000fe20000010000 */
[----:B------:R-:W-:Y:S01]  /*9900*/  @P6 FMUL.FTZ R64, R80, R5 ;  /* 0x0000000550406220 */ /* 0x000fe20000410000 */
[----:B------:R-:W-:Y:S01]  /*9910*/  LOP3.LUT P6, RZ, R119, 0xff00, RZ, 0xc0, !PT ;  /* 0x0000ff0077ff7812 */ /* 0x000fe200078cc0ff */
[----:B------:R-:W-:Y:S02]  /*9920*/  HADD2.F32 R4, -RZ, R82.H0_H0 ;  /* 0x20000052ff047230 */ /* 0x000fe40000004100 */
[----:B------:R-:W-:Y:S01]  /*9930*/  FFMA.FTZ R88, R95, UR12, R88 ;  /* 0x0000000c5f587c23 */ /* 0x000fe20008010058 */
[----:B------:R-:W-:Y:S01]  /*9940*/  MOV R82, RZ ;  /* 0x000000ff00527202 */ /* 0x000fe20000000f00 */
[----:B------:R-:W-:Y:S01]  /*9950*/  HFMA2 R5, -RZ, RZ, 0, 0 ;  /* 0x00000000ff057431 */ /* 0x000fe200000001ff */
[----:B------:R-:W-:Y:S01]  /*9960*/  MOV R91, R121 ;  /* 0x00000079005b7202 */ /* 0x000fe20000000f00 */
[----:B------:R-:W-:Y:S01]  /*9970*/  FFMA.FTZ R4, R87, UR12, R4 ;  /* 0x0000000c57047c23 */ /* 0x000fe20008010004 */
[----:B------:R-:W-:Y:S01]  /*9980*/  FMUL.FTZ R80, R88, UR4 ;  /* 0x0000000458507c20 */ /* 0x000fe20008410000 */
[--C-:B------:R-:W-:Y:S01]  /*9990*/  FFMA.FTZ R104, R104, UR13, R75.reuse ;  /* 0x0000000d68687c23 */ /* 0x100fe2000801004b */
[----:B------:R-:W-:Y:S01]  /*99a0*/  FFMA.FTZ R106, R106, UR13, R75 ;  /* 0x0000000d6a6a7c23 */ /* 0x000fe2000801004b */
[----:B------:R-:W-:Y:S01]  /*99b0*/  F2F.F16.F32 R67, R4 ;  /* 0x0000000400437304 */ /* 0x000fe20000200800 */
[----:B------:R-:W-:Y:S01]  /*99c0*/  FMUL.FTZ R80, R80, UR22 ;  /* 0x0000001650507c20 */ /* 0x000fe20008410000 */
[----:B------:R-:W-:-:S02]  /*99d0*/  HADD2.F32 R97, -RZ, R91.H0_H0 ;  /* 0x2000005bff617230 */ /* 0x000fc40000004100 */
[----:B------:R-:W-:Y:S01]  /*99e0*/  FADD.FTZ R104, R103, -R104 ;  /* 0x8000006867687221 */ /* 0x000fe20000010000 */
[----:B------:R-:W-:Y:S01]  /*99f0*/  FADD.FTZ R106, R105, -R106 ;  /* 0x8000006a696a7221 */ /* 0x000fe20000010000 */
[----:B------:R-:W-:-:S03]  /*9a00*/  FFMA.FTZ R108, R108, UR13, R75 ;  /* 0x0000000d6c6c7c23 */ /* 0x000fc6000801004b */
[----:B------:R-:W-:Y:S01]  /*9a10*/  FFMA.FTZ R97, R106, UR12, R97 ;  /* 0x0000000c6a617c23 */ /* 0x000fe20008010061 */
[----:B------:R-:W-:Y:S01]  /*9a20*/  FADD.FTZ R108, R107, -R108 ;  /* 0x8000006c6b6c7221 */ /* 0x000fe20000010000 */
[----:B---3--:R-:W-:Y:S02]  /*9a30*/  @P4 MOV R62, R60 ;  /* 0x0000003c003e4202 */ /* 0x008fe40000000f00 */
[----:B------:R-:W-:Y:S01]  /*9a40*/  @P3 SHF.R.U64 R66, R60, 0x10, R61 ;  /* 0x000000103c423819 */ /* 0x000fe2000000123d */
[----:B------:R-:W-:Y:S02]  /*9a50*/  @P5 HADD2.F32 R60, -RZ, R63.H0_H0 ;  /* 0x2000003fff3c5230 */ /* 0x000fe40000004100 */
[----:B------:R-:W-:Y:S01]  /*9a60*/  @P4 HADD2.F32 R62, -RZ, R62.H0_H0 ;  /* 0x2000003eff3e4230 */ /* 0x000fe20000004100 */
[----:B------:R-:W-:Y:S01]  /*9a70*/  F2F.F16.F32 R63, R89 ;  /* 0x00000059003f7304 */ /* 0x000fe20000200800 */
[----:B------:R-:W-:Y:S02]  /*9a80*/  @P3 HADD2.F32 R66, -RZ, R66.H0_H0 ;  /* 0x20000042ff423230 */ /* 0x000fe40000004100 */
[----:B------:R-:W-:Y:S01]  /*9a90*/  @P5 FMUL.FTZ R65, R81, R60 ;  /* 0x0000003c51415220 */ /* 0x000fe20000410000 */
[----:B------:R-:W-:Y:S01]  /*9aa0*/  SHF.R.U32.HI R60, RZ, 0x10, R123 ;  /* 0x00000010ff3c7819 */ /* 0x000fe2000001167b */
[----:B------:R-:W-:Y:S01]  /*9ab0*/  @P4 FMUL.FTZ R73, R85, R62 ;  /* 0x0000003e55494220 */ /* 0x000fe20000410000 */
[----:B------:R-:W-:Y:S01]  /*9ac0*/  ISETP.GE.U32.AND P4, PT, R119, 0x1000000, PT ;  /* 0x010000007700780c */ /* 0x000fe20003f86070 */
[----:B------:R-:W-:Y:S01]  /*9ad0*/  @P3 FMUL.FTZ R82, R83, R66 ;  /* 0x0000004253523220 */ /* 0x000fe20000410000 */
[C---:B------:R-:W-:Y:S01]  /*9ae0*/  LOP3.LUT P5, RZ, R119.reuse, 0xff, RZ, 0xc0, !PT ;  /* 0x000000ff77ff7812 */ /* 0x040fe200078ac0ff */
[----:B------:R-:W-:Y:S01]  /*9af0*/  HADD2.F32 R60, -RZ, R60.H0_H0 ;  /* 0x2000003cff3c7230 */ /* 0x000fe20000004100 */
[----:B------:R-:W-:Y:S01]  /*9b00*/  LOP3.LUT P3, RZ, R119, 0xff0000, RZ, 0xc0, !PT ;  /* 0x00ff000077ff7812 */ /* 0x000fe2000786c0ff */
[----:B------:R-:W-:Y:S01]  /*9b10*/  HFMA2 R66, -RZ, RZ, 0, 0 ;  /* 0x00000000ff427431 */ /* 0x000fe200000001ff */
[----:B------:R0:W-:Y:S01]  /*9b20*/  F2F.F16.F32 R85, R88 ;  /* 0x0000005800557304 */ /* 0x0001e20000200800 */
[----:B------:R-:W-:-:S02]  /*9b30*/  @P6 HADD2.F32 R81, -RZ, R175.H0_H0 ;  /* 0x200000afff516230 */ /* 0x000fc40000004100 */
[----:B------:R-:W-:Y:S01]  /*9b40*/  FFMA.FTZ R60, R99, UR12, R60 ;  /* 0x0000000c633c7c23 */ /* 0x000fe2000801003c */
[----:B------:R-:W-:Y:S01]  /*9b50*/  FFMA.FTZ R83, R102, UR13, R75 ;  /* 0x0000000d66537c23 */ /* 0x000fe2000801004b */
[----:B------:R-:W-:Y:S02]  /*9b60*/  MOV R62, RZ ;  /* 0x000000ff003e7202 */ /* 0x000fe40000000f00 */
[----:B------:R-:W-:Y:S01]  /*9b70*/  FMUL.FTZ R87, R60, UR4 ;  /* 0x000000043c577c20 */ /* 0x000fe20008410000 */
[----:B------:R-:W-:Y:S01]  /*9b80*/  @P6 FMUL.FTZ R5, R81, R80 ;  /* 0x0000005051056220 */ /* 0x000fe20000410000 */
[----:B------:R1:W3:Y:S01]  /*9b90*/  F2F.F16.F32 R93, R60 ;  /* 0x0000003c005d7304 */ /* 0x0002e20000200800 */
[----:B0-----:R-:W-:Y:S01]  /*9ba0*/  FMUL.FTZ R88, R89, UR4 ;  /* 0x0000000459587c20 */ /* 0x001fe20008410000 */
[----:B------:R-:W-:Y:S01]  /*9bb0*/  FMUL.FTZ R87, R87, UR22 ;  /* 0x0000001657577c20 */ /* 0x000fe20008410000 */
[----:B------:R-:W-:Y:S01]  /*9bc0*/  FMUL.FTZ R89, R4, UR4 ;  /* 0x0000000404597c20 */ /* 0x000fe20008410000 */
[----:B------:R-:W-:-:S02]  /*9bd0*/  @P5 HADD2.F32 R4, -RZ, R140.H0_H0 ;  /* 0x2000008cff045230 */ /* 0x000fc40000004100 */
[----:B------:R-:W-:Y:S01]  /*9be0*/  FMUL.FTZ R88, R88, UR22 ;  /* 0x0000001658587c20 */ /* 0x000fe20008410000 */
[----:B------:R-:W-:Y:S02]  /*9bf0*/  @P3 HADD2.F32 R81, -RZ, R141.H0_H0 ;  /* 0x2000008dff513230 */ /* 0x000fe40000004100 */
[----:B------:R-:W-:Y:S01]  /*9c00*/  FMUL.FTZ R89, R89, UR22 ;  /* 0x0000001659597c20 */ /* 0x000fe20008410000 */
[----:B------:R0:W4:Y:S01]  /*9c10*/  F2F.F16.F32 R90, R5 ;  /* 0x00000005005a7304 */ /* 0x0001220000200800 */
[----:B-1----:R-:W-:Y:S02]  /*9c20*/  @P4 HADD2.F32 R60, -RZ, R175.H1_H1 ;  /* 0x300000afff3c4230 */ /* 0x002fe40000004100 */
[----:B------:R-:W-:Y:S01]  /*9c30*/  FADD.FTZ R100, R100, -R83 ;  /* 0x8000005364647221 */ /* 0x000fe20000010000 */
[----:B------:R-:W-:Y:S01]  /*9c40*/  @P3 FMUL.FTZ R62, R81, R88 ;  /* 0x00000058513e3220 */ /* 0x000fe20000410000 */
[----:B------:R-:W-:Y:S01]  /*9c50*/  MOV R81, R120 ;  /* 0x0000007800517202 */ /* 0x000fe20000000f00 */
[----:B------:R-:W-:Y:S01]  /*9c60*/  @P4 FMUL.FTZ R66, R60, R87 ;  /* 0x000000573c424220 */ /* 0x000fe20000410000 */
[----:B------:R-:W-:Y:S01]  /*9c70*/  HFMA2 R60, -RZ, RZ, 0, 0 ;  /* 0x00000000ff3c7431 */ /* 0x000fe200000001ff */
[----:B------:R3:W-:Y:S01]  /*9c80*/  F2F.F16.F32 R92, R62 ;  /* 0x0000003e005c7304 */ /* 0x0007e20000200800 */
[----:B0-----:R-:W-:Y:S01]  /*9c90*/  SHF.R.U64 R5, R120, 0x10, R121 ;  /* 0x0000001078057819 */ /* 0x001fe20000001279 */
[----:B------:R-:W-:-:S02]  /*9ca0*/  HADD2.F32 R81, -RZ, R81.H0_H0 ;  /* 0x20000051ff517230 */ /* 0x000fc40000004100 */
[----:B------:R-:W-:Y:S01]  /*9cb0*/  @P5 FMUL.FTZ R60, R4, R89 ;  /* 0x00000059043c5220 */ /* 0x000fe20000410000 */
[----:B------:R-:W-:Y:S01]  /*9cc0*/  SHF.R.U32.HI R4, RZ, 0x10, R121 ;  /* 0x00000010ff047819 */ /* 0x000fe20000011679 */
[----:B------:R-:W-:Y:S02]  /*9cd0*/  HADD2.F32 R95, -RZ, R5.H0_H0 ;  /* 0x20000005ff5f7230 */ /* 0x000fe40000004100 */
[----:B------:R0:W1:Y:S01]  /*9ce0*/  F2F.F16.F32 R83, R66 ;  /* 0x0000004200537304 */ /* 0x0000620000200800 */
[----:B---3--:R-:W-:Y:S01]  /*9cf0*/  SHF.L.U32 R62, R93, 0x10, RZ ;  /* 0x000000105d3e7819 */ /* 0x008fe200000006ff */
[----:B------:R-:W-:Y:S01]  /*9d00*/  FFMA.FTZ R81, R100, UR12, R81 ;  /* 0x0000000c64517c23 */ /* 0x000fe20008010051 */
[----:B------:R-:W-:Y:S02]  /*9d10*/  HADD2.F32 R99, -RZ, R4.H0_H0 ;  /* 0x20000004ff637230 */ /* 0x000fe40000004100 */
[----:B------:R-:W-:Y:S01]  /*9d20*/  FFMA.FTZ R95, R104, UR12, R95 ;  /* 0x0000000c685f7c23 */ /* 0x000fe2000801005f */
[----:B------:R-:W-:-:S02]  /*9d30*/  IMAD.WIDE.U32 R4, R85, 0x10000, RZ ;  /* 0x0001000055047825 */ /* 0x000fc400078e00ff */
[----:B------:R-:W3:Y:S01]  /*9d40*/  F2F.F16.F32 R91, R60 ;  /* 0x0000003c005b7304 */ /* 0x000ee20000200800 */
[----:B0-----:R-:W-:Y:S01]  /*9d50*/  @P1 MOV R66, R61 ;  /* 0x0000003d00421202 */ /* 0x001fe20000000f00 */
[----:B------:R-:W-:Y:S01]  /*9d60*/  FFMA.FTZ R99, R108, UR12, R99 ;  /* 0x0000000c6c637c23 */ /* 0x000fe20008010063 */
[----:B------:R-:W-:Y:S01]  /*9d70*/  LOP3.LUT R5, R5, R62, R63, 0xfe, !PT ;  /* 0x0000003e05057212 */ /* 0x000fe200078efe3f */
[----:B----4-:R-:W-:Y:S01]  /*9d80*/  IMAD.WIDE.U32 R62, R90, 0x10000, RZ ;  /* 0x000100005a3e7825 */ /* 0x010fe200078e00ff */
[----:B------:R-:W-:Y:S02]  /*9d90*/  LOP3.LUT R4, R4, R67, RZ, 0xfc, !PT ;  /* 0x0000004304047212 */ /* 0x000fe400078efcff */
[----:B-1----:R-:W-:Y:S01]  /*9da0*/  SHF.L.U32 R85, R83, 0x10, RZ ;  /* 0x0000001053557819 */ /* 0x002fe200000006ff */
[----:B------:R-:W-:Y:S02]  /*9db0*/  HFMA2 R83, -RZ, RZ, 0, 0 ;  /* 0x00000000ff537431 */ /* 0x000fe400000001ff */
[----:B------:R-:W-:Y:S01]  /*9dc0*/  @P1 HADD2.F32 R67, -RZ, R66.H0_H0 ;  /* 0x20000042ff431230 */ /* 0x000fe20000004100 */
[----:B------:R-:W-:-:S04]  /*9dd0*/  LOP3.LUT R63, R63, R85, R92, 0xfe, !PT ;  /* 0x000000553f3f7212 */ /* 0x000fc800078efe5c */
[----:B------:R-:W-:Y:S01]  /*9de0*/  @P1 FMUL.FTZ R83, R84, R67 ;  /* 0x0000004354531220 */ /* 0x000fe20000410000 */
[----:B---3--:R-:W-:Y:S01]  /*9df0*/  LOP3.LUT R62, R62, R91, RZ, 0xfc, !PT ;  /* 0x0000005b3e3e7212 */ /* 0x008fe200078efcff */
[C---:B------:R-:W-:Y:S01]  /*9e00*/  IMAD.WIDE.U32 R66, R3.reuse, 0x8, R182 ;  /* 0x0000000803427825 */ /* 0x040fe200078e00b6 */
[----:B------:R-:W-:Y:S02]  /*9e10*/  @P0 SHF.R.U32.HI R91, RZ, 0x10, R61 ;  /* 0x00000010ff5b0819 */ /* 0x000fe4000001163d */
[----:B------:R-:W-:Y:S02]  /*9e20*/  CS2R R84, SRZ ;  /* 0x0000000000547805 */ /* 0x000fe4000001ff00 */
[----:B------:R-:W-:Y:S01]  /*9e30*/  LOP3.LUT P1, RZ, R148, 0xff00, RZ, 0xc0, !PT ;  /* 0x0000ff0094ff7812 */ /* 0x000fe2000782c0ff */
[----:B------:R-:W-:-:S04]  /*9e40*/  IMAD.WIDE.U32 R60, R3, 0x8, R180 ;  /* 0x00000008033c7825 */ /* 0x000fc800078e00b4 */
[----:B------:R-:W-:Y:S01]  /*9e50*/  FMUL.FTZ R93, R81, UR4 ;  /* 0x00000004515d7c20 */ /* 0x000fe20008410000 */
[----:B------:R-:W-:Y:S01]  /*9e60*/  F2F.F16.F32 R94, R95 ;  /* 0x0000005f005e7304 */ /* 0x000fe20000200800 */
[----:B------:R0:W-:Y:S01]  /*9e70*/  STG.E.64 desc[UR14][R60.64], R4 ;  /* 0x000000043c007986 */ /* 0x0001e2000c101b0e */
[----:B------:R-:W-:-:S03]  /*9e80*/  @P0 HADD2.F32 R91, -RZ, R91.H0_H0 ;  /* 0x2000005bff5b0230 */ /* 0x000fc60000004100 */
[----:B------:R1:W-:Y:S03]  /*9e90*/  STG.E.64 desc[UR14][R66.64], R62 ;  /* 0x0000003e42007986 */ /* 0x0003e6000c101b0e */
[----:B------:R-:W-:Y:S01]  /*9ea0*/  F2F.F16.F32 R3, R81 ;  /* 0x0000005100037304 */ /* 0x000fe20000200800 */
[----:B------:R-:W-:Y:S01]  /*9eb0*/  @P0 FMUL.FTZ R84, R86, R91 ;  /* 0x0000005b56540220 */ /* 0x000fe20000410000 */
[----:B0-----:R-:W-:Y:S01]  /*9ec0*/  IMAD.WIDE.U32 R4, R2, 0x8, R188 ;  /* 0x0000000802047825 */ /* 0x001fe200078e00bc */
[----:B------:R-:W-:-:S05]  /*9ed0*/  LOP3.LUT P0, RZ, R148, 0xff0000, RZ, 0xc0, !PT ;  /* 0x00ff000094ff7812 */ /* 0x000fca000780c0ff */
[----:B------:R-:W3:Y:S01]  /*9ee0*/  LDG.E.64 R4, desc[UR14][R4.64] ;  /* 0x0000000e04047981 */ /* 0x000ee2000c1e1b00 */
[----:B------:R-:W-:Y:S01]  /*9ef0*/  FMUL.FTZ R91, R97, UR4 ;  /* 0x00000004615b7c20 */ /* 0x000fe20008410000 */
[----:B------:R-:W-:Y:S01]  /*9f00*/  MOV R86, RZ ;  /* 0x000000ff00567202 */ /* 0x000fe20000000f00 */
[----:B------:R-:W-:Y:S01]  /*9f10*/  FMUL.FTZ R93, R93, UR22 ;  /* 0x000000165d5d7c20 */ /* 0x000fe20008410000 */
[----:B-1----:R-:W0:Y:S01]  /*9f20*/  F2F.F16.F32 R67, R99 ;  /* 0x0000006300437304 */ /* 0x002e220000200800 */
[----:B------:R-:W-:-:S03]  /*9f30*/  FMUL.FTZ R91, R91, UR22 ;  /* 0x000000165b5b7c20 */ /* 0x000fc60008410000 */
[----:B------:R-:W-:-:S04]  /*9f40*/  @P0 HADD2.F32 R62, -RZ, R143.H0_H0 ;  /* 0x2000008fff3e0230 */ /* 0x000fc80000004100 */
[----:B------:R-:W-:Y:S01]  /*9f50*/  F2F.F16.F32 R66, R97 ;  /* 0x0000006100427304 */ /* 0x000fe20000200800 */
[----:B0-----:R-:W-:Y:S02]  /*9f60*/  SHF.L.U32 R67, R67, 0x10, RZ ;  /* 0x0000001043437819 */ /* 0x001fe400000006ff */
[----:B--2---:R-:W-:Y:S02]  /*9f70*/  @P5 MOV R90, R68 ;  /* 0x00000044005a5202 */ /* 0x004fe40000000f00 */
[----:B------:R-:W-:Y:S01]  /*9f80*/  @P6 SHF.R.U64 R92, R68, 0x10, R69 ;  /* 0x00000010445c6819 */ /* 0x000fe20000001245 */
[----:B------:R-:W-:Y:S02]  /*9f90*/  HFMA2 R68, -RZ, RZ, 0, 0 ;  /* 0x00000000ff447431 */ /* 0x000fe400000001ff */
[----:B------:R-:W-:Y:S02]  /*9fa0*/  @P5 HADD2.F32 R60, -RZ, R90.H0_H0 ;  /* 0x2000005aff3c5230 */ /* 0x000fe40000004100 */
[----:B------:R-:W-:-:S02]  /*9fb0*/  @P6 HADD2.F32 R61, -RZ, R92.H0_H0 ;  /* 0x2000005cff3d6230 */ /* 0x000fc40000004100 */
[----:B------:R-:W-:Y:S01]  /*9fc0*/  FMUL.FTZ R92, R95, UR4 ;  /* 0x000000045f5c7c20 */ /* 0x000fe20008410000 */
[----:B------:R-:W-:Y:S01]  /*9fd0*/  @P5 FMUL.FTZ R85, R89, R60 ;  /* 0x0000003c59555220 */ /* 0x000fe20000410000 */
[----:B------:R-:W-:Y:S01]  /*9fe0*/  ISETP.GE.U32.AND P5, PT, R148, 0x1000000, PT ;  /* 0x010000009400780c */ /* 0x000fe20003fa6070 */
[----:B------:R-:W-:Y:S01]  /*9ff0*/  @P6 FMUL.FTZ R68, R80, R61 ;  /* 0x0000003d50446220 */ /* 0x000fe20000410000 */
[----:B------:R-:W-:Y:S02]  /*a000*/  @P1 HADD2.F32 R61, -RZ, R174.H0_H0 ;  /* 0x200000aeff3d1230 */ /* 0x000fe40000004100 */
[----:B------:R-:W-:Y:S01]  /*a010*/  FMUL.FTZ R92, R92, UR22 ;  /* 0x000000165c5c7c20 */ /* 0x000fe20008410000 */
[----:B------:R-:W-:Y:S01]  /*a020*/  MOV R60, RZ ;  /* 0x000000ff003c7202 */ /* 0x000fe20000000f00 */
[----:B------:R-:W-:Y:S01]  /*a030*/  FMUL.FTZ R89, R99, UR4 ;  /* 0x0000000463597c20 */ /* 0x000fe20008410000 */
[----:B------:R-:W-:Y:S01]  /*a040*/  LOP3.LUT P6, RZ, R148, 0xff, RZ, 0xc0, !PT ;  /* 0x000000ff94ff7812 */ /* 0x000fe200078cc0ff */
[----:B------:R-:W-:Y:S01]  /*a050*/  @P1 FMUL.FTZ R60, R61, R92 ;  /* 0x0000005c3d3c1220 */ /* 0x000fe20000410000 */
[----:B------:R-:W-:-:S02]  /*a060*/  HFMA2 R61, -RZ, RZ, 0, 0 ;  /* 0x00000000ff3d7431 */ /* 0x000fc400000001ff */
[----:B------:R-:W-:Y:S01]  /*a070*/  FMUL.FTZ R89, R89, UR22 ;  /* 0x0000001659597c20 */ /* 0x000fe20008410000 */
[----:B------:R-:W-:Y:S02]  /*a080*/  HFMA2 R80, -RZ, RZ, 0, 0 ;  /* 0x00000000ff507431 */ /* 0x000fe400000001ff */
[----:B------:R-:W0:Y:S01]  /*a090*/  F2F.F16.F32 R60, R60 ;  /* 0x0000003c003c7304 */ /* 0x000e220000200800 */
[----:B------:R-:W-:Y:S01]  /*a0a0*/  @P0 FMUL.FTZ R61, R62, R91 ;  /* 0x0000005b3e3d0220 */ /* 0x000fe20000410000 */
[----:B------:R-:W-:-:S05]  /*a0b0*/  @P5 HADD2.F32 R62, -RZ, R174.H1_H1 ;  /* 0x300000aeff3e5230 */ /* 0x000fca0000004100 */
[----:B------:R-:W-:Y:S01]  /*a0c0*/  @P5 FMUL.FTZ R86, R62, R89 ;  /* 0x000000593e565220 */ /* 0x000fe20000410000 */
[----:B------:R-:W-:Y:S01]  /*a0d0*/  @P6 HADD2.F32 R62, -RZ, R142.H0_H0 ;  /* 0x2000008eff3e6230 */ /* 0x000fe20000004100 */
[----:B------:R0:W-:Y:S04]  /*a0e0*/  F2F.F16.F32 R90, R61 ;  /* 0x0000003d005a7304 */ /* 0x0001e80000200800 */
[----:B------:R-:W-:Y:S01]  /*a0f0*/  @P6 FMUL.FTZ R80, R62, R93 ;  /* 0x0000005d3e506220 */ /* 0x000fe20000410000 */
[----:B------:R-:W-:-:S03]  /*a100*/  IMAD.WIDE.U32 R62, R94, 0x10000, RZ ;  /* 0x000100005e3e7825 */ /* 0x000fc600078e00ff */
[----:B------:R-:W1:Y:S01]  /*a110*/  F2F.F16.F32 R86, R86 ;  /* 0x0000005600567304 */ /* 0x000e620000200800 */
[----:B0-----:R-:W-:Y:S01]  /*a120*/  IMAD.WIDE.U32 R60, R60, 0x10000, RZ ;  /* 0x000100003c3c7825 */ /* 0x001fe200078e00ff */
[----:B------:R-:W-:Y:S02]  /*a130*/  LOP3.LUT R63, R63, R67, R66, 0xfe, !PT ;  /* 0x000000433f3f7212 */ /* 0x000fe400078efe42 */
[----:B------:R-:W-:Y:S01]  /*a140*/  LOP3.LUT R62, R62, R3, RZ, 0xfc, !PT ;  /* 0x000000033e3e7212 */ /* 0x000fe200078efcff */
[----:B------:R-:W-:-:S03]  /*a150*/  IMAD.WIDE.U32 R66, R2, 0x8, R180 ;  /* 0x0000000802427825 */ /* 0x000fc600078e00b4 */
[----:B------:R0:W2:Y:S01]  /*a160*/  F2F.F16.F32 R95, R80 ;  /* 0x00000050005f7304 */ /* 0x0000a20000200800 */
[----:B------:R-:W-:Y:S01]  /*a170*/  IMAD.WIDE.U32 R2, R2, 0x8, R182 ;  /* 0x0000000802027825 */ /* 0x000fe200078e00b6 */
[----:B------:R-:W-:Y:S01]  /*a180*/  STG.E.64 desc[UR14][R66.64], R62 ;  /* 0x0000003e42007986 */ /* 0x000fe2000c101b0e */
[----:B-1----:R-:W-:-:S04]  /*a190*/  SHF.L.U32 R81, R86, 0x10, RZ ;  /* 0x0000001056517819 */ /* 0x002fc800000006ff */
[----:B------:R-:W-:Y:S01]  /*a1a0*/  LOP3.LUT R61, R61, R81, R90, 0xfe, !PT ;  /* 0x000000513d3d7212 */ /* 0x000fe200078efe5a */
[----:B0-----:R-:W-:Y:S01]  /*a1b0*/  IMAD.WIDE.U32 R80, R0, 0x8, R188 ;  /* 0x0000000800507825 */ /* 0x001fe200078e00bc */
[----:B--2---:R-:W-:-:S05]  /*a1c0*/  LOP3.LUT R60, R60, R95, RZ, 0xfc, !PT ;  /* 0x0000005f3c3c7212 */ /* 0x004fca00078efcff */
[----:B------:R0:W-:Y:S04]  /*a1d0*/  STG.E.64 desc[UR14][R2.64], R60 ;  /* 0x0000003c02007986 */ /* 0x0001e8000c101b0e */
[----:B------:R-:W2:Y:S01]  /*a1e0*/  LDG.E.64 R80, desc[UR14][R80.64] ;  /* 0x0000000e50507981 */ /* 0x000ea2000c1e1b00 */
[----:B------:R-:W-:Y:S01]  /*a1f0*/  MOV R86, R146 ;  /* 0x0000009200567202 */ /* 0x000fe20000000f00 */
[--C-:B------:R-:W-:Y:S01]  /*a200*/  FFMA.FTZ R110, R110, UR13, R75.reuse ;  /* 0x0000000d6e6e7c23 */ /* 0x100fe2000801004b */
[--C-:B------:R-:W-:Y:S01]  /*a210*/  FFMA.FTZ R112, R112, UR13, R75.reuse ;  /* 0x0000000d70707c23 */ /* 0x100fe2000801004b */
[--C-:B------:R-:W-:Y:S01]  /*a220*/  FFMA.FTZ R114, R114, UR13, R75.reuse ;  /* 0x0000000d72727c23 */ /* 0x100fe2000801004b */
[----:B------:R-:W-:Y:S01]  /*a230*/  FFMA.FTZ R116, R116, UR13, R75 ;  /* 0x0000000d74747c23 */ /* 0x000fe2000801004b */
[----:B------:R-:W-:-:S02]  /*a240*/  HADD2.F32 R75, -RZ, R86.H0_H0 ;  /* 0x20000056ff4b7230 */ /* 0x000fc40000004100 */
[----:B------:R-:W-:Y:S02]  /*a250*/  HFMA2 R86, -RZ, RZ, 0, 0 ;  /* 0x00000000ff567431 */ /* 0x000fe400000001ff */
[----:B------:R-:W-:Y:S01]  /*a260*/  FADD.FTZ R112, R111, -R112 ;  /* 0x800000706f707221 */ /* 0x000fe20000010000 */
[----:B------:R-:W-:Y:S01]  /*a270*/  HFMA2 R90, -RZ, RZ, 0, 0 ;  /* 0x00000000ff5a7431 */ /* 0x000fe200000001ff */
[--C-:B0-----:R-:W-:Y:S01]  /*a280*/  SHF.R.U64 R3, R146, 0x10, R147.reuse ;  /* 0x0000001092037819 */ /* 0x101fe20000001293 */
[----:B------:R-:W-:Y:S01]  /*a290*/  FADD.FTZ R114, R113, -R114 ;  /* 0x8000007271727221 */ /* 0x000fe20000010000 */
[----:B------:R-:W-:Y:S01]  /*a2a0*/  @P3 MOV R2, R69 ;  /* 0x0000004500023202 */ /* 0x000fe20000000f00 */
[----:B------:R-:W-:Y:S01]  /*a2b0*/  FADD.FTZ R116, R115, -R116 ;  /* 0x8000007473747221 */ /* 0x000fe20000010000 */
[----:B------:R-:W-:Y:S01]  /*a2c0*/  MOV R60, R147 ;  /* 0x00000093003c7202 */ /* 0x000fe20000000f00 */
[----:B------:R-:W-:Y:S01]  /*a2d0*/  HADD2.F32 R61, -RZ, R3.H0_H0 ;  /* 0x20000003ff3d7230 */ /* 0x000fe20000004100 */
[----:B------:R-:W-:Y:S01]  /*a2e0*/  SHF.R.U32.HI R62, RZ, 0x10, R147 ;  /* 0x00000010ff3e7819 */ /* 0x000fe20000011693 */
[----:B------:R-:W-:Y:S01]  /*a2f0*/  @P3 HADD2.F32 R3, -RZ, R2.H0_H0 ;  /* 0x20000002ff033230 */ /* 0x000fe20000004100 */
[----:B------:R-:W-:Y:S01]  /*a300*/  @P4 SHF.R.U32.HI R2, RZ, 0x10, R69 ;  /* 0x00000010ff024819 */ /* 0x000fe20000011645 */
[----:B------:R-:W-:-:S02]  /*a310*/  HADD2.F32 R63, -RZ, R60.H0_H0 ;  /* 0x2000003cff3f7230 */ /* 0x000fc40000004100 */
[----:B------:R-:W-:Y:S01]  /*a320*/  FFMA.FTZ R112, R112, UR12, R61 ;  /* 0x0000000c70707c23 */ /* 0x000fe2000801003d */
[----:B------:R-:W-:Y:S02]  /*a330*/  HADD2.F32 R67, -RZ, R62.H0_H0 ;  /* 0x2000003eff437230 */ /* 0x000fe40000004100 */
[----:B------:R-:W-:Y:S01]  /*a340*/  @P3 FMUL.FTZ R86, R88, R3 ;  /* 0x0000000358563220 */ /* 0x000fe20000410000 */
[----:B------:R-:W-:Y:S01]  /*a350*/  @P4 HADD2.F32 R2, -RZ, R2.H0_H0 ;  /* 0x20000002ff024230 */ /* 0x000fe20000004100 */
[----:B------:R-:W-:Y:S01]  /*a360*/  LOP3.LUT P3, RZ, R149, 0xff00, RZ, 0xc0, !PT ;  /* 0x0000ff0095ff7812 */ /* 0x000fe2000786c0ff */
[----:B------:R-:W-:Y:S02]  /*a370*/  HFMA2 R88, -RZ, RZ, 0, 0 ;  /* 0x00000000ff587431 */ /* 0x000fe400000001ff */
[----:B------:R-:W-:Y:S01]  /*a380*/  FFMA.FTZ R63, R114, UR12, R63 ;  /* 0x0000000c723f7c23 */ /* 0x000fe2000801003f */
[----:B------:R0:W-:Y:S01]  /*a390*/  F2F.F16.F32 R61, R112 ;  /* 0x00000070003d7304 */ /* 0x0001e20000200800 */
[----:B------:R-:W-:Y:S01]  /*a3a0*/  @P4 FMUL.FTZ R90, R87, R2 ;  /* 0x00000002575a4220 */ /* 0x000fe20000410000 */
[----:B------:R-:W-:Y:S01]  /*a3b0*/  LOP3.LUT P4, RZ, R149, 0xff0000, RZ, 0xc0, !PT ;  /* 0x00ff000095ff7812 */ /* 0x000fe2000788c0ff */
[----:B------:R-:W-:Y:S01]  /*a3c0*/  FADD.FTZ R110, R109, -R110 ;  /* 0x8000006e6d6e7221 */ /* 0x000fe20000010000 */
[----:B------:R-:W-:Y:S01]  /*a3d0*/  MOV R69, RZ ;  /* 0x000000ff00457202 */ /* 0x000fe20000000f00 */
[----:B------:R-:W-:-:S02]  /*a3e0*/  FFMA.FTZ R116, R116, UR12, R67 ;  /* 0x0000000c74747c23 */ /* 0x000fc40008010043 */
[----:B------:R-:W-:Y:S01]  /*a3f0*/  FFMA.FTZ R75, R110, UR12, R75 ;  /* 0x0000000c6e4b7c23 */ /* 0x000fe2000801004b */
[----:B------:R-:W-:Y:S01]  /*a400*/  F2F.F16.F32 R66, R63 ;  /* 0x0000003f00427304 */ /* 0x000fe20000200800 */
[----:B0-----:R-:W-:-:S04]  /*a410*/  FMUL.FTZ R112, R112, UR4 ;  /* 0x0000000470707c20 */ /* 0x001fc80008410000 */
[----:B------:R-:W-:-:S03]  /*a420*/  FMUL.FTZ R97, R112, UR22 ;  /* 0x0000001670617c20 */ /* 0x000fc60008410000 */
[----:B------:R0:W-:Y:S08]  /*a430*/  F2F.F16.F32 R95, R75 ;  /* 0x0000004b005f7304 */ /* 0x0001f00000200800 */
[----:B------:R-:W1:Y:S01]  /*a440*/  F2F.F16.F32 R67, R116 ;  /* 0x0000007400437304 */ /* 0x000e620000200800 */
[----:B0-----:R-:W-:-:S04]  /*a450*/  FMUL.FTZ R75, R75, UR4 ;  /* 0x000000044b4b7c20 */ /* 0x001fc80008410000 */
[----:B------:R-:W-:Y:S01]  /*a460*/  FMUL.FTZ R96, R75, UR22 ;  /* 0x000000164b607c20 */ /* 0x000fe20008410000 */
[----:B-1----:R-:W-:Y:S02]  /*a470*/  SHF.L.U32 R67, R67, 0x10, RZ ;  /* 0x0000001043437819 */ /* 0x002fe400000006ff */
[----:B---3--:R-:W-:Y:S02]  /*a480*/  @P6 MOV R3, R4 ;  /* 0x0000000400036202 */ /* 0x008fe40000000f00 */
[--C-:B------:R-:W-:Y:S02]  /*a490*/  @P1 SHF.R.U64 R60, R4, 0x10, R5.reuse ;  /* 0x00000010043c1819 */ /* 0x100fe40000001205 */
[----:B------:R-:W-:Y:S01]  /*a4a0*/  @P0 MOV R62, R5 ;  /* 0x00000005003e0202 */ /* 0x000fe20000000f00 */
[----:B------:R-:W-:Y:S01]  /*a4b0*/  @P6 HADD2.F32 R4, -RZ, R3.H0_H0 ;  /* 0x20000003ff046230 */ /* 0x000fe20000004100 */
[----:B------:R-:W-:Y:S01]  /*a4c0*/  @P5 SHF.R.U32.HI R94, RZ, 0x10, R5 ;  /* 0x00000010ff5e5819 */ /* 0x000fe20000011605 */
[----:B------:R-:W-:-:S02]  /*a4d0*/  @P1 HADD2.F32 R3, -RZ, R60.H0_H0 ;  /* 0x2000003cff031230 */ /* 0x000fc40000004100 */
[----:B------:R-:W-:Y:S01]  /*a4e0*/  FMUL.FTZ R60, R63, UR4 ;  /* 0x000000043f3c7c20 */ /* 0x000fe20008410000 */
[----:B------:R-:W-:Y:S02]  /*a4f0*/  @P4 HADD2.F32 R63, -RZ, R145.H0_H0 ;  /* 0x20000091ff3f4230 */ /* 0x000fe40000004100 */
[----:B------:R-:W-:Y:S01]  /*a500*/  @P6 FMUL.FTZ R88, R93, R4 ;  /* 0x000000045d586220 */ /* 0x000fe20000410000 */
[C---:B------:R-:W-:Y:S01]  /*a510*/  ISETP.GE.U32.AND P6, PT, R149.reuse, 0x1000000, PT ;  /* 0x010000009500780c */ /* 0x040fe20003fc6070 */
[----:B------:R-:W-:Y:S01]  /*a520*/  @P1 FMUL.FTZ R69, R92, R3 ;  /* 0x000000035c451220 */ /* 0x000fe20000410000 */
[----:B------:R-:W-:Y:S01]  /*a530*/  LOP3.LUT P1, RZ, R149, 0xff, RZ, 0xc0, !PT ;  /* 0x000000ff95ff7812 */ /* 0x000fe2000782c0ff */
[----:B------:R-:W-:Y:S02]  /*a540*/  @P3 HADD2.F32 R4, -RZ, R173.H0_H0 ;  /* 0x200000adff043230 */ /* 0x000fe40000004100 */
[----:B------:R-:W-:Y:S01]  /*a550*/  FMUL.FTZ R98, R60, UR22 ;  /* 0x000000163c627c20 */ /* 0x000fe20008410000 */
[----:B------:R-:W-:Y:S01]  /*a560*/  CS2R R2, SRZ ;  /* 0x0000000000027805 */ /* 0x000fe2000001ff00 */
[----:B------:R-:W-:Y:S01]  /*a570*/  FMUL.FTZ R60, R116, UR4 ;  /* 0x00000004743c7c20 */ /* 0x000fe20008410000 */
[----:B------:R-:W-:-:S02]  /*a580*/  @P0 HADD2.F32 R92, -RZ, R62.H0_H0 ;  /* 0x2000003eff5c0230 */ /* 0x000fc40000004100 */
[----:B------:R-:W-:Y:S01]  /*a590*/  @P3 FMUL.FTZ R2, R4, R97 ;  /* 0x0000006104023220 */ /* 0x000fe20000410000 */
[----:B------:R-:W-:Y:S01]  /*a5a0*/  @P4 FMUL.FTZ R3, R63, R98 ;  /* 0x000000623f034220 */ /* 0x000fe20000410000 */
[----:B------:R-:W-:Y:S02]  /*a5b0*/  HFMA2 R4, -RZ, RZ, 0, 0 ;  /* 0x00000000ff047431 */ /* 0x000fe400000001ff */
[----:B------:R-:W-:Y:S01]  /*a5c0*/  FMUL.FTZ R100, R60, UR22 ;  /* 0x000000163c647c20 */ /* 0x000fe20008410000 */
[----:B------:R-:W-:Y:S01]  /*a5d0*/  IMAD.WIDE.U32 R60, R61, 0x10000, RZ ;  /* 0x000100003d3c7825 */ /* 0x000fe200078e00ff */
[----:B------:R-:W-:Y:S03]  /*a5e0*/  F2F.F16.F32 R87, R3 ;  /* 0x0000000300577304 */ /* 0x000fe60000200800 */
[----:B------:R-:W-:Y:S02]  /*a5f0*/  HFMA2 R5, -RZ, RZ, 0, 0 ;  /* 0x00000000ff057431 */ /* 0x000fe400000001ff */
[----:B------:R-:W-:Y:S01]  /*a600*/  @P6 HADD2.F32 R63, -RZ, R173.H1_H1 ;  /* 0x300000adff3f6230 */ /* 0x000fe20000004100 */
[----:B------:R-:W-:Y:S01]  /*a610*/  LOP3.LUT R61, R61, R67, R66, 0xfe, !PT ;  /* 0x000000433d3d7212 */ /* 0x000fe200078efe42 */
[----:B------:R-:W-:Y:S01]  /*a620*/  @P1 HADD2.F32 R93, -RZ, R144.H0_H0 ;  /* 0x20000090ff5d1230 */ /* 0x000fe20000004100 */
[----:B------:R-:W-:Y:S01]  /*a630*/  LOP3.LUT R60, R60, R95, RZ, 0xfc, !PT ;  /* 0x0000005f3c3c7212 */ /* 0x000fe200078efcff */
[----:B------:R-:W-:-:S04]  /*a640*/  IMAD.WIDE.U32 R66, R0, 0x8, R182 ;  /* 0x0000000800427825 */ /* 0x000fc800078e00b6 */
[----:B------:R-:W-:Y:S01]  /*a650*/  @P6 FMUL.FTZ R4, R63, R100 ;  /* 0x000000643f046220 */ /* 0x000fe20000410000 */
[----:B------:R-:W-:Y:S01]  /*a660*/  MOV R63, RZ ;  /* 0x000000ff003f7202 */ /* 0x000fe20000000f00 */
[----:B------:R-:W-:Y:S01]  /*a670*/  @P1 FMUL.FTZ R63, R93, R96 ;  /* 0x000000605d3f1220 */ /* 0x000fe20000410000 */
[----:B------:R-:W0:Y:S08]  /*a680*/  F2F.F16.F32 R2, R2 ;  /* 0x0000000200027304 */ /* 0x000e300000200800 */
[----:B------:R-:W1:Y:S01]  /*a690*/  F2F.F16.F32 R4, R4 ;  /* 0x0000000400047304 */ /* 0x000e620000200800 */
[----:B0-----:R-:W-:-:S07]  /*a6a0*/  IMAD.WIDE.U32 R2, R2, 0x10000, RZ ;  /* 0x0001000002027825 */ /* 0x001fce00078e00ff */
[----:B------:R-:W0:Y:S01]  /*a6b0*/  F2F.F16.F32 R63, R63 ;  /* 0x0000003f003f7304 */ /* 0x000e220000200800 */
[----:B-1----:R-:W-:Y:S01]  /*a6c0*/  SHF.L.U32 R75, R4, 0x10, RZ ;  /* 0x00000010044b7819 */ /* 0x002fe200000006ff */
[----:B------:R-:W-:-:S03]  /*a6d0*/  HFMA2 R4, -RZ, RZ, 0, 0 ;  /* 0x00000000ff047431 */ /* 0x000fc600000001ff */
[----:B------:R-:W-:Y:S01]  /*a6e0*/  LOP3.LUT R3, R3, R75, R87, 0xfe, !PT ;  /* 0x0000004b03037212 */ /* 0x000fe200078efe57 */
[----:B------:R-:W-:Y:S01]  /*a6f0*/  @P0 FMUL.FTZ R4, R91, R92 ;  /* 0x0000005c5b040220 */ /* 0x000fe20000410000 */
[----:B0-----:R-:W-:Y:S01]  /*a700*/  LOP3.LUT R2, R2, R63, RZ, 0xfc, !PT ;  /* 0x0000003f02027212 */ /* 0x001fe200078efcff */
[----:B------:R-:W-:-:S04]  /*a710*/  IMAD.WIDE.U32 R62, R0, 0x8, R180 ;  /* 0x00000008003e7825 */ /* 0x000fc800078e00b4 */
[----:B------:R-:W-:Y:S01]  /*a720*/  HFMA2 R91, -RZ, RZ, 0, 0 ;  /* 0x00000000ff5b7431 */ /* 0x000fe200000001ff */
[----:B------:R-:W-:Y:S01]  /*a730*/  MOV R0, RZ ;  /* 0x000000ff00007202 */ /* 0x000fe20000000f00 */
        /* <DEDUP_REMOVED lines=9> */
[----:B------:R-:W-:Y:S02]  /*a7d0*/  HFMA2 R81, -RZ, RZ, 0, 0 ;  /* 0x00000000ff517431 */ /* 0x000fe400000001ff */
[----:B-1----:R-:W-:Y:S01]  /*a7e0*/  @P3 HADD2.F32 R2, -RZ, R93.H0_H0 ;  /* 0x2000005dff023230 */ /* 0x002fe20000004100 */
[----:B------:R-:W-:Y:S01]  /*a7f0*/  MOV R80, RZ ;  /* 0x000000ff00507202 */ /* 0x000fe20000000f00 */
[----:B------:R-:W-:-:S02]  /*a800*/  @P4 HADD2.F32 R87, -RZ, R87.H0_H0 ;  /* 0x20000057ff574230 */ /* 0x000fc40000004100 */
[----:B------:R-:W-:Y:S01]  /*a810*/  @P1 FMUL.FTZ R0, R96, R75 ;  /* 0x0000004b60001220 */ /* 0x000fe20000410000 */
[----:B------:R-:W-:Y:S02]  /*a820*/  @P6 HADD2.F32 R3, -RZ, R92.H0_H0 ;  /* 0x2000005cff036230 */ /* 0x000fe40000004100 */
[----:B------:R-:W-:Y:S01]  /*a830*/  @P3 FMUL.FTZ R81, R97, R2 ;  /* 0x0000000261513220 */ /* 0x000fe20000410000 */
[----:B------:R-:W-:Y:S02]  /*a840*/  @P4 FMUL.FTZ R80, R98, R87 ;  /* 0x0000005762504220 */ /* 0x000fe40000410000 */
[----:B------:R-:W-:-:S07]  /*a850*/  @P6 FMUL.FTZ R91, R100, R3 ;  /* 0x00000003645b6220 */ /* 0x000fce0000410000 */
.L_x_2379:
        /* <DEDUP_REMOVED lines=112> */
.L_x_2376:
        /* <DEDUP_REMOVED lines=33> */
.L_x_2382:
        /* <DEDUP_REMOVED lines=9> */
.L_x_14321:


//--------------------- .text._ZN10layer_norm22ln_bwd_finalize_kernelINS_22Kernel_traits_finalizeILj7168E6__halfS2_S2_S2_fjLb1ELj1024ELj4ENS_18Kernel_traits_baseILj7168ES2_S2_S2_S2_fjLj1024EEEEELb1ELb0EEEvNS_9BwdParamsE --------------------------
	.section	.text._ZN10layer_norm22ln_bwd_finalize_kernelINS_22Kernel_traits_finalizeILj7168E6__halfS2_S2_S2_fjLb1ELj1024ELj4ENS_18Kernel_traits_baseILj7168ES2_S2_S2_S2_fjLj1024EEEEELb1ELb0EEEvNS_9BwdParamsE,"ax",@progbits
	.align	128
        .global         _ZN10layer_norm22ln_bwd_finalize_kernelINS_22Kernel_traits_finalizeILj7168E6__halfS2_S2_S2_fjLb1ELj1024ELj4ENS_18Kernel_traits_baseILj7168ES2_S2_S2_S2_fjLj1024EEEEELb1ELb0EEEvNS_9BwdParamsE
        .type           _ZN10layer_norm22ln_bwd_finalize_kernelINS_22Kernel_traits_finalizeILj7168E6__halfS2_S2_S2_fjLb1ELj1024ELj4ENS_18Kernel_traits_baseILj7168ES2_S2_S2_S2_fjLj1024EEEEELb1ELb0EEEvNS_9BwdParamsE,@function
        .size           _ZN10layer_norm22ln_bwd_finalize_kernelINS_22Kernel_traits_finalizeILj7168E6__halfS2_S2_S2_fjLb1ELj1024ELj4ENS_18Kernel_traits_baseILj7168ES2_S2_S2_S2_fjLj1024EEEEELb1ELb0EEEvNS_9BwdParamsE,(.L_x_14322 - _ZN10layer_norm22ln_bwd_finalize_kernelINS_22Kernel_traits_finalizeILj7168E6__halfS2_S2_S2_fjLb1ELj1024ELj4ENS_18Kernel_traits_baseILj7168ES2_S2_S2_S2_fjLj1024EEEEELb1ELb0EEEvNS_9BwdParamsE)
        .other          _ZN10layer_norm22ln_bwd_finalize_kernelINS_22Kernel_traits_finalizeILj7168E6__halfS2_S2_S2_fjLb1ELj1024ELj4ENS_18Kernel_traits_baseILj7168ES2_S2_S2_S2_fjLj1024EEEEELb1ELb0EEEvNS_9BwdParamsE,@"STO_CUDA_ENTRY STV_DEFAULT"
_ZN10layer_norm22ln_bwd_finalize_kernelINS_22Kernel_traits_finalizeILj7168E6__halfS2_S2_S2_fjLb1ELj1024ELj4ENS_18Kernel_traits_baseILj7168ES2_S2_S2_S2_fjLj1024EEEEELb1ELb0EEEvNS_9BwdParamsE:
.text._ZN10layer_norm22ln_bwd_finalize_kernelINS_22Kernel_traits_finalizeILj7168E6__halfS2_S2_S2_fjLb1ELj1024ELj4ENS_18Kernel_traits_baseILj7168ES2_S2_S2_S2_fjLj1024EEEEELb1ELb0EEEvNS_9BwdParamsE:
        /* <DEDUP_REMOVED lines=57> */
.L_x_2387:
        /* <DEDUP_REMOVED lines=87> */
.L_x_2386:
[----:B------:R-:W-:Y:S05]  /*0900*/  BSYNC.RECONVERGENT B1 ;  /* 0x0000000000017941 */ /* 0x000fea0003800200 */
.L_x_2385:
        /* <DEDUP_REMOVED lines=50> */
.L_x_2389:
[----:B------:R-:W-:Y:S05]  /*0c30*/  BSYNC.RECONVERGENT B1 ;  /* 0x0000000000017941 */ /* 0x000fea0003800200 */
.L_x_2388:
        /* <DEDUP_REMOVED lines=29> */
.L_x_2391:
[----:B------:R-:W-:Y:S05]  /*0e10*/  BSYNC.RECONVERGENT B1 ;  /* 0x0000000000017941 */ /* 0x000fea0003800200 */
.L_x_2390:
        /* <DEDUP_REMOVED lines=14> */
.L_x_2384:
[----:B------:R-:W-:Y:S05]  /*0f00*/  BSYNC.RECONVERGENT B0 ;  /* 0x0000000000007941 */ /* 0x000fea0003800200 */
.L_x_2383:
        /* <DEDUP_REMOVED lines=71> */
[----:B0-----:R-:W-:Y:S02]  /*1380*/  F2FP.F16.F32.PACK_AB R11, R11, R10 ;  /* 0x0000000a0b0b723e */ /* 0x001fe400000000ff */
[----:B--2---:R-:W-:-:S03]  /*1390*/  F2FP.F16.F32.PACK_AB R13, R13, R12 ;  /* 0x0000000c0d0d723e */ /* 0x004fc600000000ff */
[----:B------:R-:W-:Y:S01]  /*13a0*/  STG.E desc[UR6][R2.64], R11 ;  /* 0x0000000b02007986 */ /* 0x000fe2000c101906 */
[----:B----4-:R-:W-:-:S03]  /*13b0*/  F2FP.F16.F32.PACK_AB R15, R15, R14 ;  /* 0x0000000e0f0f723e */ /* 0x010fc600000000ff */
[----:B------:R-:W-:Y:S04]  /*13c0*/  STG.E desc[UR6][R4.64], R13 ;  /* 0x0000000d04007986 */ /* 0x000fe8000c101906 */
[----:B------:R-:W-:Y:S01]  /*13d0*/  STG.E desc[UR6][R6.64], R15 ;  /* 0x0000000f06007986 */ /* 0x000fe2000c101906 */
[----:B------:R-:W-:Y:S05]  /*13e0*/  EXIT ;  /* 0x000000000000794d */ /* 0x000fea0003800000 */
.L_x_2392:
        /* <DEDUP_REMOVED lines=9> */
.L_x_14322:


//--------------------- .text._ZN10layer_norm13ln_bwd_kernelINS_13Kernel_traitsI6__halfS2_S2_S2_fjLj7168ELj1ELj1ELj8ELj8ENS_18Kernel_traits_baseILj7168ES2_S2_S2_S2_fjLj256EEEEELb1ELb1ELb1ELb0EEEvNS_9BwdParamsE --------------------------
	.section	.text._ZN10layer_norm13ln_bwd_kernelINS_13Kernel_traitsI6__halfS2_S2_S2_fjLj7168ELj1ELj1ELj8ELj8ENS_18Kernel_traits_baseILj7168ES2_S2_S2_S2_fjLj256EEEEELb1ELb1ELb1ELb0EEEvNS_9BwdParamsE,"ax",@progbits
	.align	128
        .global         _ZN10layer_norm13ln_bwd_kernelINS_13Kernel_traitsI6__halfS2_S2_S2_fjLj7168ELj1ELj1ELj8ELj8ENS_18Kernel_traits_baseILj7168ES2_S2_S2_S2_fjLj256EEEEELb1ELb1ELb1ELb0EEEvNS_9BwdParamsE
        .type           _ZN10layer_norm13ln_bwd_kernelINS_13Kernel_traitsI6__halfS2_S2_S2_fjLj7168ELj1ELj1ELj8ELj8ENS_18Kernel_traits_baseILj7168ES2_S2_S2_S2_fjLj256EEEEELb1ELb1ELb1ELb0EEEvNS_9BwdParamsE,@function
        .size           _ZN10layer_norm13ln_bwd_kernelINS_13Kernel_traitsI6__halfS2_S2_S2_fjLj7168ELj1ELj1ELj8ELj8ENS_18Kernel_traits_baseILj7168ES2_S2_S2_S2_fjLj256EEEEELb1ELb1ELb1ELb0EEEvNS_9BwdParamsE,(.L_x_14323 - _ZN10layer_norm13ln_bwd_kernelINS_13Kernel_traitsI6__halfS2_S2_S2_fjLj7168ELj1ELj1ELj8ELj8ENS_18Kernel_traits_baseILj7168ES2_S2_S2_S2_fjLj256EEEEELb1ELb1ELb1ELb0EEEvNS_9BwdParamsE)
        .other          _ZN10layer_norm13ln_bwd_kernelINS_13Kernel_traitsI6__halfS2_S2_S2_fjLj7168ELj1ELj1ELj8ELj8ENS_18Kernel_traits_baseILj7168ES2_S2_S2_S2_fjLj256EEEEELb1ELb1ELb1ELb0EEEvNS_9BwdParamsE,@"STO_CUDA_ENTRY STV_DEFAULT"
_ZN10layer_norm13ln_bwd_kernelINS_13Kernel_traitsI6__halfS2_S2_S2_fjLj7168ELj1ELj1ELj8ELj8ENS_18Kernel_traits_baseILj7168ES2_S2_S2_S2_fjLj256EEEEELb1ELb1ELb1ELb0EEEvNS_9BwdParamsE:
.text._ZN10layer_norm13ln_bwd_kernelINS_13Kernel_traitsI6__halfS2_S2_S2_fjLj7168ELj1ELj1ELj8ELj8ENS_18Kernel_traits_baseILj7168ES2_S2_S2_S2_fjLj256EEEEELb1ELb1ELb1ELb0EEEvNS_9BwdParamsE:
        /* <DEDUP_REMOVED lines=38> */
[C---:B----4-:R-:W-:Y:S01]  /*0260*/  @P1 IMAD.WIDE.U32 R40, R9.reuse, 0x8, R40 ;  /* 0x0000000809281825 */ /* 0x050fe200078e0028 */
[----:B------:R-:W-:Y:S02]  /*0270*/  @P1 IADD3 R9, PT, PT, R9, 0x100, RZ ;  /* 0x0000010009091810 */ /* 0x000fe40007ffe0ff */
[----:B------:R-:W-:Y:S02]  /*0280*/  CS2R R116, SRZ ;  /* 0x0000000000747805 */ /* 0x000fe4000001ff00 */
[----:B------:R-:W-:Y:S02]  /*0290*/  CS2R R118, SRZ ;  /* 0x0000000000767805 */ /* 0x000fe4000001ff00 */
[----:B------:R-:W-:Y:S01]  /*02a0*/  CS2R R112, SRZ ;  /* 0x0000000000707805 */ /* 0x000fe2000001ff00 */
[----:B------:R-:W5:Y:S01]  /*02b0*/  @P1 LDG.E.64 R26, desc[UR14][R40.64] ;  /* 0x0000000e281a1981 */ /* 0x000f62000c1e1b00 */
[----:B------:R-:W4:Y:S01]  /*02c0*/  @P3 LDC.64 R48, c[0x0][0x3e8] ;  /* 0x0000fa00ff303b82 */ /* 0x000f220000000a00 */
[----:B--2---:R-:W-:Y:S01]  /*02d0*/  @P2 IMAD.WIDE.U32 R42, R9, 0x8, R42 ;  /* 0x00000008092a2825 */ /* 0x004fe200078e002a */
[----:B------:R-:W-:-:S02]  /*02e0*/  CS2R R114, SRZ ;  /* 0x0000000000727805 */ /* 0x000fc4000001ff00 */
[----:B------:R-:W-:Y:S02]  /*02f0*/  CS2R R108, SRZ ;  /* 0x00000000006c7805 */ /* 0x000fe4000001ff00 */
[----:B------:R-:W-:Y:S02]  /*0300*/  CS2R R110, SRZ ;  /* 0x00000000006e7805 */ /* 0x000fe4000001ff00 */
[----:B------:R-:W-:Y:S01]  /*0310*/  CS2R R104, SRZ ;  /* 0x0000000000687805 */ /* 0x000fe2000001ff00 */
[----:B------:R-:W5:Y:S01]  /*0320*/  @P2 LDG.E.64 R28, desc[UR14][R42.64] ;  /* 0x0000000e2a1c2981 */ /* 0x000f62000c1e1b00 */
[----:B------:R-:W2:Y:S01]  /*0330*/  @P4 LDC.64 R50, c[0x0][0x3d0] ;  /* 0x0000f400ff324b82 */ /* 0x000ea20000000a00 */
[C---:B-1----:R-:W-:Y:S01]  /*0340*/  @P2 IMAD.WIDE.U32 R44, R9.reuse, 0x8, R44 ;  /* 0x00000008092c2825 */ /* 0x042fe200078e002c */
[----:B------:R-:W-:-:S06]  /*0350*/  @P2 IADD3 R9, PT, PT, R9, 0x100, RZ ;  /* 0x0000010009092810 */ /* 0x000fcc0007ffe0ff */
[----:B------:R-:W1:Y:S01]  /*0360*/  @P4 LDC.64 R52, c[0x0][0x3e8] ;  /* 0x0000fa00ff344b82 */ /* 0x000e620000000a00 */
[C---:B0-----:R-:W-:Y:S01]  /*0370*/  @P3 IMAD.WIDE.U32 R46, R9.reuse, 0x8, R46 ;  /* 0x00000008092e3825 */ /* 0x041fe200078e002e */
[----:B------:R-:W5:Y:S06]  /*0380*/  @P2 LDG.E.64 R2, desc[UR14][R44.64] ;  /* 0x0000000e2c022981 */ /* 0x000f6c000c1e1b00 */
        /* <DEDUP_REMOVED lines=10> */
[----:B------:R-:W-:Y:S01]  /*0430*/  @P4 IADD3 R9, PT, PT, R9, 0x100, RZ ;  /* 0x0000010009094810 */ /* 0x000fe20007ffe0ff */
[----:B------:R-:W5:Y:S04]  /*0440*/  @P4 LDG.E.64 R32, desc[UR14][R50.64] ;  /* 0x0000000e32204981 */ /* 0x000f68000c1e1b00 */
[C---:B0-----:R-:W-:Y:S01]  /*0450*/  @P5 IMAD.WIDE.U32 R54, R9.reuse, 0x8, R54 ;  /* 0x0000000809365825 */ /* 0x041fe200078e0036 */
[----:B------:R-:W5:Y:S03]  /*0460*/  @P4 LDG.E.64 R10, desc[UR14][R52.64] ;  /* 0x0000000e340a4981 */ /* 0x000f66000c1e1b00 */
[C---:B----4-:R-:W-:Y:S01]  /*0470*/  @P5 IMAD.WIDE.U32 R56, R9.reuse, 0x8, R56 ;  /* 0x0000000809385825 */ /* 0x050fe200078e0038 */
        /* <DEDUP_REMOVED lines=40> */
[----:B-1----:R-:W-:Y:S06]  /*0700*/  BRA.U UP0, `(.L_x_2393) ;  /* 0x000000c900c87547 */ /* 0x002fec000b800000 */
[----:B-----5:R-:W-:Y:S02]  /*0710*/  MOV R220, R6 ;  /* 0x0000000600dc7202 */ /* 0x020fe40000000f00 */
[----:B------:R-:W-:Y:S02]  /*0720*/  CS2R R120, SRZ ;  /* 0x0000000000787805 */ /* 0x000fe4000001ff00 */
[----:B------:R-:W-:Y:S02]  /*0730*/  SHF.R.U64 R6, R6, 0x10, R7 ;  /* 0x0000001006067819 */ /* 0x000fe40000001207 */
[----:B------:R-:W-:Y:S02]  /*0740*/  CS2R R122, SRZ ;  /* 0x00000000007a7805 */ /* 0x000fe4000001ff00 */
[----:B------:R-:W-:Y:S02]  /*0750*/  MOV R221, R7 ;  /* 0x0000000700dd7202 */ /* 0x000fe40000000f00 */
[----:B------:R-:W-:-:S02]  /*0760*/  CS2R R116, SRZ ;  /* 0x0000000000747805 */ /* 0x000fc4000001ff00 */
[----:B------:R-:W-:Y:S02]  /*0770*/  MOV R0, R18 ;  /* 0x0000001200007202 */ /* 0x000fe40000000f00 */
[----:B------:R-:W-:Y:S02]  /*0780*/  CS2R R118, SRZ ;  /* 0x0000000000767805 */ /* 0x000fe4000001ff00 */
[----:B------:R-:W-:Y:S02]  /*0790*/  SHF.R.U32.HI R7, RZ, 0x10, R7 ;  /* 0x00000010ff077819 */ /* 0x000fe40000011607 */
[----:B------:R-:W-:Y:S02]  /*07a0*/  CS2R R112, SRZ ;  /* 0x0000000000707805 */ /* 0x000fe4000001ff00 */
[----:B------:R-:W-:Y:S02]  /*07b0*/  MOV R214, R22 ;  /* 0x0000001600d67202 */ /* 0x000fe40000000f00 */
[----:B------:R-:W-:-:S02]  /*07c0*/  CS2R R114, SRZ ;  /* 0x0000000000727805 */ /* 0x000fc4000001ff00 */
[----:B------:R-:W-:Y:S02]  /*07d0*/  MOV R216, R26 ;  /* 0x0000001a00d87202 */ /* 0x000fe40000000f00 */
[----:B------:R-:W-:Y:S02]  /*07e0*/  CS2R R108, SRZ ;  /* 0x00000000006c7805 */ /* 0x000fe4000001ff00 */
[----:B------:R-:W-:Y:S02]  /*07f0*/  MOV R218, R2 ;  /* 0x0000000200da7202 */ /* 0x000fe40000000f00 */
[----:B------:R-:W-:Y:S02]  /*0800*/  CS2R R110, SRZ ;  /* 0x00000000006e7805 */ /* 0x000fe4000001ff00 */
[----:B------:R-:W-:Y:S02]  /*0810*/  MOV R222, R10 ;  /* 0x0000000a00de7202 */ /* 0x000fe40000000f00 */
[----:B------:R-:W-:-:S02]  /*0820*/  CS2R R104, SRZ ;  /* 0x0000000000687805 */ /* 0x000fc4000001ff00 */
[----:B------:R-:W-:Y:S02]  /*0830*/  MOV R224, R12 ;  /* 0x0000000c00e07202 */ /* 0x000fe40000000f00 */
        /* <DEDUP_REMOVED lines=17> */
[----:B------:R-:W-:Y:S02]  /*0950*/  SHF.R.U64 R22, R22, 0x10, R23 ;  /* 0x0000001016167819 */ /* 0x000fe40000001217 */
[----:B------:R-:W-:Y:S02]  /*0960*/  CS2R R84, SRZ ;  /* 0x0000000000547805 */ /* 0x000fe4000001ff00 */
[----:B------:R-:W-:Y:S02]  /*0970*/  MOV R215, R23 ;  /* 0x0000001700d77202 */ /* 0x000fe40000000f00 */
[----:B------:R-:W-:Y:S02]  /*0980*/  CS2R R86, SRZ ;  /* 0x0000000000567805 */ /* 0x000fe4000001ff00 */
[----:B------:R-:W-:Y:S02]  /*0990*/  SHF.R.U64 R26, R26, 0x10, R27 ;  /* 0x000000101a1a7819 */ /* 0x000fe4000000121b */
        /* <DEDUP_REMOVED lines=43> */
[----:B------:R-:W-:Y:S01]  /*0c50*/  MOV R209, R34 ;  /* 0x0000002200d17202 */ /* 0x000fe20000000f00 */
[----:B------:R-:W-:Y:S01]  /*0c60*/  UPLOP3.LUT UP1, UPT, UPT, UPT, UPT, 0x40, 0x4 ;  /* 0x000000000004789c */ /* 0x000fe20003f2e870 */
[--C-:B------:R-:W-:Y:S01]  /*0c70*/  SHF.R.U64 R20, R34, 0x10, R35.reuse ;  /* 0x0000001022147819 */ /* 0x100fe20000001223 */
[----:B------:R-:W0:Y:S01]  /*0c80*/  LDCU UR12, c[0x0][0x388] ;  /* 0x00007100ff0c77ac */ /* 0x000e220008000800 */
[----:B------:R-:W-:Y:S02]  /*0c90*/  MOV R210, R35 ;  /* 0x0000002300d27202 */ /* 0x000fe40000000f00 */
[----:B------:R-:W-:Y:S01]  /*0ca0*/  SHF.R.U32.HI R21, RZ, 0x10, R35 ;  /* 0x00000010ff157819 */ /* 0x000fe20000011623 */
[----:B------:R-:W1:Y:S01]  /*0cb0*/  LDCU.U8 UR31, c[0x0][0x410] ;  /* 0x00008200ff1f77ac */ /* 0x000e620008000000 */
[----:B------:R-:W-:Y:S02]  /*0cc0*/  MOV R211, R36 ;  /* 0x0000002400d37202 */ /* 0x000fe40000000f00 */
[----:B------:R-:W-:Y:S01]  /*0cd0*/  SHF.R.U64 R24, R36, 0x10, R37 ;  /* 0x0000001024187819 */ /* 0x000fe20000001225 */
[----:B------:R-:W2:Y:S01]  /*0ce0*/  LDCU UR32, c[0x0][0x400] ;  /* 0x00008000ff2077ac */ /* 0x000ea20008000800 */
[----:B------:R-:W-:-:S02]  /*0cf0*/  MOV R212, R37 ;  /* 0x0000002500d47202 */ /* 0x000fc40000000f00 */
[----:B------:R-:W-:Y:S01]  /*0d00*/  SHF.R.U32.HI R25, RZ, 0x10, R37 ;  /* 0x00000010ff197819 */ /* 0x000fe20000011625 */
[----:B------:R-:W3:Y:S01]  /*0d10*/  LDCU.64 UR24, c[0x0][0x408] ;  /* 0x00008100ff1877ac */ /* 0x000ee20008000a00 */
[----:B------:R-:W-:Y:S02]  /*0d20*/  SHF.R.U32.HI R23, RZ, 0x10, R23 ;  /* 0x00000010ff177819 */ /* 0x000fe40000011617 */
[----:B------:R-:W-:Y:S01]  /*0d30*/  SHF.R.U32.HI R27, RZ, 0x10, R27 ;  /* 0x00000010ff1b7819 */ /* 0x000fe2000001161b */
[----:B------:R-:W4:Y:S01]  /*0d40*/  LDCU.64 UR26, c[0x0][0x438] ;  /* 0x00008700ff1a77ac */ /* 0x000f220008000a00 */
[----:B------:R-:W-:Y:S02]  /*0d50*/  SHF.R.U32.HI R3, RZ, 0x10, R3 ;  /* 0x00000010ff037819 */ /* 0x000fe40000011603 */
[----:B------:R-:W-:Y:S01]  /*0d60*/  SHF.R.U32.HI R11, RZ, 0x10, R11 ;  /* 0x00000010ff0b7819 */ /* 0x000fe2000001160b */
[----:B------:R-:W0:Y:S01]  /*0d70*/  LDCU.64 UR4, c[0x0][0x478] ;  /* 0x00008f00ff0477ac */ /* 0x000e220008000a00 */
[----:B------:R-:W-:-:S02]  /*0d80*/  SHF.R.U32.HI R13, RZ, 0x10, R13 ;  /* 0x00000010ff0d7819 */ /* 0x000fc4000001160d */
[----:B------:R-:W-:Y:S01]  /*0d90*/  SHF.R.U32.HI R15, RZ, 0x10, R15 ;  /* 0x00000010ff0f7819 */ /* 0x000fe2000001160f */
[----:B------:R-:W0:Y:S01]  /*0da0*/  LDCU.128 UR20, c[0x0][0x3c0] ;  /* 0x00007800ff1477ac */ /* 0x000e220008000c00 */
[----:B------:R-:W-:Y:S02]  /*0db0*/  PRMT R7, R7, 0x5410, R0 ;  /* 0x0000541007077816 */ /* 0x000fe40000000000 */
[----:B------:R-:W-:Y:S01]  /*0dc0*/  PRMT R162, R162, 0x5410, R162 ;  /* 0x00005410a2a27816 */ /* 0x000fe200000000a2 */
[----:B------:R-:W0:Y:S01]  /*0dd0*/  LDCU.128 UR16, c[0x0][0x3f0] ;  /* 0x00007e00ff1077ac */ /* 0x000e220008000c00 */
[----:B------:R-:W-:Y:S02]  /*0de0*/  PRMT R195, R195, 0x5410, R195 ;  /* 0x00005410c3c37816 */ /* 0x000fe400000000c3 */
[----:B------:R-:W-:Y:S01]  /*0df0*/  PRMT R197, R197, 0x5410, R197 ;  /* 0x00005410c5c57816 */ /* 0x000fe200000000c5 */
[----:B------:R-:W0:Y:S01]  /*0e00*/  LDCU.64 UR28, c[0x0][0x380] ;  /* 0x00007000ff1c77ac */ /* 0x000e220008000a00 */
        /* <DEDUP_REMOVED lines=28> */
.L_x_2558:
        /* <DEDUP_REMOVED lines=13> */
[----:B--2---:R-:W-:Y:S02]  /*10a0*/  R2UR UR34, R128 ;  /* 0x00000000802272ca */ /* 0x004fe400000e0000 */
[----:B---3--:R-:W-:-:S11]  /*10b0*/  R2UR UR33, R126 ;  /* 0x000000007e2172ca */ /* 0x008fd600000e0000 */
[----:B------:R-:W-:Y:S01]  /*10c0*/  UISETP.GE.AND UP2, UPT, UR34, 0x1, UPT ;  /* 0x000000012200788c */ /* 0x000fe2000bf46270 */
[----:B----4-:R-:W-:-:S08]  /*10d0*/  R2UR UR13, R124 ;  /* 0x000000007c0d72ca */ /* 0x010fd000000e0000 */
[----:B-----5:R-:W-:Y:S07]  /*10e0*/  BRA.U !UP2, `(.L_x_2395) ;  /* 0x0000001d0ac07547 */ /* 0x020fee000b800000 */
[----:B------:R-:W-:-:S06]  /*10f0*/  UIMAD.WIDE UR6, UR30, 0x4, UR20 ;  /* 0x000000041e0678a5 */ /* 0x000fcc000f8e0214 */
[----:B------:R-:W-:Y:S02]  /*1100*/  MOV R124, UR6 ;  /* 0x00000006007c7c02 */ /* 0x000fe40008000f00 */
[----:B------:R-:W-:-:S05]  /*1110*/  MOV R125, UR7 ;  /* 0x00000007007d7c02 */ /* 0x000fca0008000f00 */
[----:B------:R0:W2:Y:S01]  /*1120*/  LDG.E R124, desc[UR14][R124.64] ;  /* 0x0000000e7c7c7981 */ /* 0x0000a2000c1e1900 */
[----:B------:R-:W-:Y:S01]  /*1130*/  UISETP.GE.AND UP3, UPT, UR13, 0x1, UPT ;  /* 0x000000010d00788c */ /* 0x000fe2000bf66270 */
[C---:B------:R-:W-:Y:S01]  /*1140*/  ISETP.GE.U32.AND P0, PT, R5.reuse, 0x100, PT ;  /* 0x000001000500780c */ /* 0x040fe20003f06070 */
[----:B------:R-:W-:Y:S01]  /*1150*/  UIADD3 UR7, UPT, UPT, UR34, -0x1, URZ ;  /* 0xffffffff22077890 */ /* 0x000fe2000fffe0ff */
[----:B------:R-:W1:Y:S01]  /*1160*/  S2R R4, SR_TID.X ;  /* 0x0000000000047919 */ /* 0x000e620000002100 */
[----:B------:R-:W-:Y:S01]  /*1170*/  UIMAD UR6, UR30, UR12, URZ ;  /* 0x0000000c1e0672a4 */ /* 0x000fe2000f8e02ff */
[----:B------:R-:W-:Y:S01]  /*1180*/  HFMA2 R133, -RZ, RZ, 0, 0 ;  /* 0x00000000ff857431 */ /* 0x000fe200000001ff */
[----:B------:R-:W-:Y:S01]  /*1190*/  UIMAD UR8, UR7, UR12, URZ ;  /* 0x0000000c070872a4 */ /* 0x000fe2000f8e02ff */
[----:B------:R-:W-:Y:S01]  /*11a0*/  PLOP3.LUT P6, PT, PT, PT, UP3, 0x80, 0x8 ;  /* 0x000000000008781c */ /* 0x000fe20003fcf038 */
[----:B------:R-:W-:Y:S01]  /*11b0*/  USHF.R.S32.HI UR7, URZ, 0x1f, UR6 ;  /* 0x0000001fff077899 */ /* 0x000fe20008011406 */
[----:B------:R-:W-:Y:S01]  /*11c0*/  ISETP.NE.AND P5, PT, RZ, UR31, PT ;  /* 0x0000001fff007c0c */ /* 0x000fe2000bfa5270 */
[----:B------:R-:W-:Y:S01]  /*11d0*/  BSSY.RECONVERGENT B1, `(.L_x_2396) ;  /* 0x0000056000017945 */ /* 0x000fe20003800200 */
[----:B------:R-:W-:Y:S01]  /*11e0*/  @UP3 UIADD3 UR9, UPT, UPT, UR13, -0x1, URZ ;  /* 0xffffffff0d093890 */ /* 0x000fe2000fffe0ff */
[C---:B------:R-:W-:Y:S01]  /*11f0*/  ISETP.GE.U32.AND P1, PT, R5.reuse, 0x200, PT ;  /* 0x000002000500780c */ /* 0x040fe20003f26070 */
[----:B------:R-:W-:Y:S01]  /*1200*/  ULEA.HI UR7, UR7, UR6, URZ, 0x2 ;  /* 0x0000000607077291 */ /* 0x000fe2000f8f10ff */
[C---:B------:R-:W-:Y:S01]  /*1210*/  ISETP.GE.U32.AND P2, PT, R5.reuse, 0x300, PT ;  /* 0x000003000500780c */ /* 0x040fe20003f46070 */
[----:B------:R-:W-:Y:S01]  /*1220*/  @UP3 UIMAD UR10, UR9, UR12, URZ ;  /* 0x0000000c090a32a4 */ /* 0x000fe2000f8e02ff */
[C---:B------:R-:W-:Y:S01]  /*1230*/  ISETP.GE.U32.AND P3, PT, R5.reuse, 0x400, PT ;  /* 0x000004000500780c */ /* 0x040fe20003f66070 */
[----:B------:R-:W-:Y:S01]  /*1240*/  USHF.R.S32.HI UR9, URZ, 0x1f, UR8 ;  /* 0x0000001fff097899 */ /* 0x000fe20008011408 */
[----:B------:R-:W-:Y:S01]  /*1250*/  ISETP.GE.U32.AND P4, PT, R5, 0x500, PT ;  /* 0x000005000500780c */ /* 0x000fe20003f86070 */
[----:B------:R-:W-:Y:S01]  /*1260*/  @UP3 USHF.R.S32.HI UR11, URZ, 0x1f, UR10 ;  /* 0x0000001fff0b3899 */ /* 0x000fe2000801140a */
[----:B0-----:R-:W-:Y:S01]  /*1270*/  MOV R125, UR7 ;  /* 0x00000007007d7c02 */ /* 0x001fe20008000f00 */
[----:B------:R-:W-:Y:S01]  /*1280*/  ULEA.HI UR9, UR9, UR8, URZ, 0x2 ;  /* 0x0000000809097291 */ /* 0x000fe2000f8f10ff */
[----:B------:R-:W-:Y:S01]  /*1290*/  CS2R R136, SRZ ;  /* 0x0000000000887805 */ /* 0x000fe2000001ff00 */
[----:B------:R-:W-:-:S06]  /*12a0*/  @UP3 ULEA.HI UR11, UR11, UR10, URZ, 0x2 ;  /* 0x0000000a0b0b3291 */ /* 0x000fcc000f8f10ff */
[----:B------:R-:W-:-:S04]  /*12b0*/  MOV R127, UR11 ;  /* 0x0000000b007f7c02 */ /* 0x000fc80008000f00 */
[-C--:B-1----:R-:W-:Y:S02]  /*12c0*/  @P6 LEA.HI.SX32 R133, R127, R4.reuse, 0x1e ;  /* 0x000000047f856211 */ /* 0x082fe400078ff2ff */
[----:B------:R-:W-:Y:S02]  /*12d0*/  MOV R127, UR9 ;  /* 0x00000009007f7c02 */ /* 0x000fe40008000f00 */
[-C--:B------:R-:W-:Y:S02]  /*12e0*/  LEA.HI.SX32 R6, R125, R4.reuse, 0x1e ;  /* 0x000000047d067211 */ /* 0x080fe400078ff2ff */
[----:B------:R-:W-:Y:S02]  /*12f0*/  LEA.HI.SX32 R134, R127, R4, 0x1e ;  /* 0x000000047f867211 */ /* 0x000fe400078ff2ff */
[----:B------:R-:W-:Y:S02]  /*1300*/  MOV R135, R6 ;  /* 0x0000000600877202 */ /* 0x000fe40000000f00 */
[----:B--2---:R-:W-:-:S02]  /*1310*/  FSEL R132, R124, RZ, !P5 ;  /* 0x000000ff7c847208 */ /* 0x004fc40006800000 */
[----:B------:R-:W-:Y:S01]  /*1320*/  ISETP.GE.U32.AND P5, PT, R5, 0x600, PT ;  /* 0x000006000500780c */ /* 0x000fe20003fa6070 */
[----:B------:R-:W-:-:S12]  /*1330*/  @!P0 BRA `(.L_x_2397) ;  /* 0x0000000000fc8947 */ /* 0x000fd80003800000 */
        /* <DEDUP_REMOVED lines=9> */
[----:B--2---:R-:W-:-:S06]  /*13d0*/  IMAD.WIDE.U32 R2, R133, 0x4, R2 ;  /* 0x0000000485027825 */ /* 0x004fcc00078e0002 */
[----:B------:R-:W5:Y:S06]  /*13e0*/  LDG.E R2, desc[UR14][R2.64] ;  /* 0x0000000e02027981 */ /* 0x000f6c000c1e1900 */
[----:B------:R-:W0:Y:S02]  /*13f0*/  @P6 LDC.64 R124, c[0x0][0x438] ;  /* 0x00010e00ff7c6b82 */ /* 0x000e240000000a00 */
[----:B0-----:R-:W-:-:S05]  /*1400*/  @P6 IMAD.WIDE.U32 R124, R135, 0x8, R124 ;  /* 0x00000008877c6825 */ /* 0x001fca00078e007c */
[----:B------:R0:W5:Y:S02]  /*1410*/  @P6 LDG.E.64 R164, desc[UR14][R124.64] ;  /* 0x0000000e7ca46981 */ /* 0x000164000c1e1b00 */
[----:B0-----:R-:W-:Y:S01]  /*1420*/  HADD2.F32 R124, -RZ, R162.H1_H1 ;  /* 0x300000a2ff7c7230 */ /* 0x001fe20000004100 */
[----:B------:R-:W-:Y:S02]  /*1430*/  IADD3 R133, PT, PT, R133, 0x100, RZ ;  /* 0x0000010085857810 */ /* 0x000fe40007ffe0ff */
[----:B------:R-:W-:Y:S02]  /*1440*/  IADD3 R134, PT, PT, R134, 0x100, RZ ;  /* 0x0000010086867810 */ /* 0x000fe40007ffe0ff */
[----:B------:R-:W-:Y:S01]  /*1450*/  IADD3 R135, PT, PT, R135, 0x100, RZ ;  /* 0x0000010087877810 */ /* 0x000fe20007ffe0ff */
[----:B---3--:R-:W-:Y:S01]  /*1460*/  HADD2.F32 R9, -RZ, R10.H0_H0 ;  /* 0x2000000aff097230 */ /* 0x008fe20000004100 */
[--C-:B------:R-:W-:Y:S02]  /*1470*/  SHF.R.U64 R128, R10, 0x10, R11.reuse ;  /* 0x000000100a807819 */ /* 0x100fe4000000120b */
[----:B------:R-:W-:Y:S01]  /*1480*/  SHF.R.U32.HI R16, RZ, 0x10, R11 ;  /* 0x00000010ff107819 */ /* 0x000fe2000001160b */
[----:B------:R-:W-:-:S02]  /*1490*/  HADD2.F32 R11, -RZ, R11.H0_H0 ;  /* 0x2000000bff0b7230 */ /* 0x000fc40000004100 */
[C---:B------:R-:W-:Y:S01]  /*14a0*/  FADD.FTZ R3, -R132.reuse, R9 ;  /* 0x0000000984037221 */ /* 0x040fe20000010100 */
[----:B----4-:R-:W-:Y:S01]  /*14b0*/  MOV R126, R12 ;  /* 0x0000000c007e7202 */ /* 0x010fe20000000f00 */
[----:B------:R-:W-:Y:S02]  /*14c0*/  HADD2.F32 R10, -RZ, R7.H1_H1 ;  /* 0x30000007ff0a7230 */ /* 0x000fe40000004100 */
[----:B------:R-:W-:Y:S01]  /*14d0*/  FMUL.FTZ R3, R3, UR33 ;  /* 0x0000002103037c20 */ /* 0x000fe20008410000 */
[----:B------:R-:W-:Y:S01]  /*14e0*/  FADD.FTZ R11, -R132, R11 ;  /* 0x0000000b840b7221 */ /* 0x000fe20000010100 */
[----:B------:R-:W-:Y:S01]  /*14f0*/  HADD2.F32 R9, -RZ, R126.H0_H0 ;  /* 0x2000007eff097230 */ /* 0x000fe20000004100 */
[----:B------:R-:W-:-:S04]  /*1500*/  MOV R127, R13 ;  /* 0x0000000d007f7202 */ /* 0x000fc80000000f00 */
[-C--:B------:R-:W-:Y:S01]  /*1510*/  FMUL.FTZ R10, R10, R9.reuse ;  /* 0x000000090a0a7220 */ /* 0x080fe20000410000 */
[----:B------:R-:W-:Y:S01]  /*1520*/  FADD.FTZ R92, R92, R9 ;  /* 0x000000095c5c7221 */ /* 0x000fe20000010000 */
[----:B------:R-:W-:Y:S01]  /*1530*/  FFMA.FTZ R120, R3, R9, R120 ;  /* 0x0000000903787223 */ /* 0x000fe20000010078 */
[----:B------:R-:W-:Y:S01]  /*1540*/  FMUL.FTZ R9, R11, UR33 ;  /* 0x000000210b097c20 */ /* 0x000fe20008410000 */
[----:B------:R-:W-:Y:S01]  /*1550*/  HADD2.F32 R11, -RZ, R128.H0_H0 ;  /* 0x20000080ff0b7230 */ /* 0x000fe20000004100 */
[----:B------:R-:W-:Y:S01]  /*1560*/  SHF.R.U64 R14, R12, 0x10, R13 ;  /* 0x000000100c0e7819 */ /* 0x000fe2000000120d */
[----:B------:R-:W-:Y:S02]  /*1570*/  HADD2.F32 R12, -RZ, R195.H1_H1 ;  /* 0x300000c3ff0c7230 */ /* 0x000fe40000004100 */
[----:B------:R-:W-:Y:S02]  /*1580*/  HADD2.F32 R127, -RZ, R127.H0_H0 ;  /* 0x2000007fff7f7230 */ /* 0x000fe40000004100 */
[----:B------:R-:W-:Y:S01]  /*1590*/  FADD.FTZ R11, -R132, R11 ;  /* 0x0000000b840b7221 */ /* 0x000fe20000010100 */
[----:B------:R-:W-:Y:S01]  /*15a0*/  HADD2.F32 R125, -RZ, R14.H0_H0 ;  /* 0x2000000eff7d7230 */ /* 0x000fe20000004100 */
[----:B------:R-:W-:-:S02]  /*15b0*/  SHF.R.U32.HI R13, RZ, 0x10, R13 ;  /* 0x00000010ff0d7819 */ /* 0x000fc4000001160d */
        /* <DEDUP_REMOVED lines=10> */
[----:B------:R-:W-:-:S02]  /*1660*/  HADD2.F32 R126, -RZ, R197.H1_H1 ;  /* 0x300000c5ff7e7230 */ /* 0x000fc40000004100 */
[----:B------:R-:W-:Y:S01]  /*1670*/  FADD.FTZ R16, -R132, R127 ;  /* 0x0000007f84107221 */ /* 0x000fe20000010100 */
        /* <DEDUP_REMOVED lines=11> */
.L_x_2397:
[----:B------:R-:W-:Y:S05]  /*1730*/  BSYNC.RECONVERGENT B1 ;  /* 0x0000000000017941 */ /* 0x000fea0003800200 */
.L_x_2396:
        /* <DEDUP_REMOVED lines=15> */
[----:B------:R0:W5:Y:S02]  /*1830*/  @P6 LDG.E.64 R166, desc[UR14][R20.64] ;  /* 0x0000000e14a66981 */ /* 0x000164000c1e1b00 */
[----:B0-----:R-:W-:Y:S02]  /*1840*/  HADD2.F32 R20, -RZ, R200.H1_H1 ;  /* 0x300000c8ff147230 */ /* 0x001fe40000004100 */
[----:B------:R-:W-:Y:S01]  /*1850*/  HADD2.F32 R21, -RZ, R201.H1_H1 ;  /* 0x300000c9ff157230 */ /* 0x000fe20000004100 */
[----:B------:R-:W-:Y:S02]  /*1860*/  IADD3 R133, PT, PT, R133, 0x100, RZ ;  /* 0x0000010085857810 */ /* 0x000fe40007ffe0ff */
[----:B------:R-:W-:Y:S02]  /*1870*/  IADD3 R134, PT, PT, R134, 0x100, RZ ;  /* 0x0000010086867810 */ /* 0x000fe40007ffe0ff */
[----:B------:R-:W-:Y:S01]  /*1880*/  IADD3 R135, PT, PT, R135, 0x100, RZ ;  /* 0x0000010087877810 */ /* 0x000fe20007ffe0ff */
[----:B---3--:R-:W-:-:S02]  /*1890*/  HADD2.F32 R17, -RZ, R18.H0_H0 ;  /* 0x20000012ff117230 */ /* 0x008fc40000004100 */
[----:B------:R-:W-:-:S03]  /*18a0*/  HADD2.F32 R129, -RZ, R19.H0_H0 ;  /* 0x20000013ff817230 */ /* 0x000fc60000004100 */
[----:B------:R-:W-:Y:S01]  /*18b0*/  FADD.FTZ R126, -R132, R17 ;  /* 0x00000011847e7221 */ /* 0x000fe20000010100 */
[----:B----4-:R-:W-:Y:S02]  /*18c0*/  MOV R15, R124 ;  /* 0x0000007c000f7202 */ /* 0x010fe40000000f00 */
[--C-:B------:R-:W-:Y:S02]  /*18d0*/  SHF.R.U64 R22, R124, 0x10, R125.reuse ;  /* 0x000000107c167819 */ /* 0x100fe4000000127d */
[----:B------:R-:W-:Y:S02]  /*18e0*/  MOV R128, R125 ;  /* 0x0000007d00807202 */ /* 0x000fe40000000f00 */
[----:B------:R-:W-:Y:S01]  /*18f0*/  SHF.R.U32.HI R24, RZ, 0x10, R125 ;  /* 0x00000010ff187819 */ /* 0x000fe2000001167d */
[----:B------:R-:W-:Y:S01]  /*1900*/  HADD2.F32 R17, -RZ, R15.H0_H0 ;  /* 0x2000000fff117230 */ /* 0x000fe20000004100 */
[----:B------:R-:W-:Y:S01]  /*1910*/  SHF.R.U64 R125, R18, 0x10, R19 ;  /* 0x00000010127d7819 */ /* 0x000fe20000001213 */
[----:B------:R-:W-:-:S02]  /*1920*/  HADD2.F32 R18, -RZ, R198.H1_H1 ;  /* 0x300000c6ff127230 */ /* 0x000fc40000004100 */
[----:B------:R-:W-:Y:S01]  /*1930*/  FMUL.FTZ R15, R126, UR33 ;  /* 0x000000217e0f7c20 */ /* 0x000fe20008410000 */
[----:B------:R-:W-:Y:S01]  /*1940*/  FADD.FTZ R129, -R132, R129 ;  /* 0x0000008184817221 */ /* 0x000fe20000010100 */
[----:B------:R-:W-:Y:S01]  /*1950*/  SHF.R.U32.HI R124, RZ, 0x10, R19 ;  /* 0x00000010ff7c7819 */ /* 0x000fe20000011613 */
[----:B------:R-:W-:Y:S02]  /*1960*/  HADD2.F32 R19, -RZ, R128.H0_H0 ;  /* 0x20000080ff137230 */ /* 0x000fe40000004100 */
[-C--:B------:R-:W-:Y:S01]  /*1970*/  FMUL.FTZ R18, R18, R17.reuse ;  /* 0x0000001112127220 */ /* 0x080fe20000410000 */
[----:B------:R-:W-:Y:S01]  /*1980*/  FADD.FTZ R88, R88, R17 ;  /* 0x0000001158587221 */ /* 0x000fe20000010000 */
[----:B------:R-:W-:Y:S01]  /*1990*/  FFMA.FTZ R116, R15, R17, R116 ;  /* 0x000000110f747223 */ /* 0x000fe20000010074 */
[----:B------:R-:W-:Y:S01]  /*19a0*/  FMUL.FTZ R17, R129, UR33 ;  /* 0x0000002181117c20 */ /* 0x000fe20008410000 */
[----:B------:R-:W-:Y:S02]  /*19b0*/  HADD2.F32 R125, -RZ, R125.H0_H0 ;  /* 0x2000007dff7d7230 */ /* 0x000fe40000004100 */
[-C--:B------:R-:W-:Y:S01]  /*19c0*/  FMUL.FTZ R20, R20, R19.reuse ;  /* 0x0000001314147220 */ /* 0x080fe20000410000 */
[----:B------:R-:W-:Y:S01]  /*19d0*/  FADD.FTZ R90, R90, R19 ;  /* 0x000000135a5a7221 */ /* 0x000fe20000010000 */
[----:B------:R-:W-:Y:S01]  /*19e0*/  FFMA.FTZ R118, R17, R19, R118 ;  /* 0x0000001311767223 */ /* 0x000fe20000010076 */
[----:B------:R-:W-:-:S02]  /*19f0*/  HADD2.F32 R19, -RZ, R199.H1_H1 ;  /* 0x300000c7ff137230 */ /* 0x000fc40000004100 */
[C---:B------:R-:W-:Y:S01]  /*1a00*/  FADD.FTZ R125, -R132.reuse, R125 ;  /* 0x0000007d847d7221 */ /* 0x040fe20000010100 */
[----:B------:R-:W-:Y:S02]  /*1a10*/  HADD2.F32 R126, -RZ, R22.H0_H0 ;  /* 0x20000016ff7e7230 */ /* 0x000fe40000004100 */
[----:B------:R-:W-:Y:S02]  /*1a20*/  HADD2.F32 R127, -RZ, R124.H0_H0 ;  /* 0x2000007cff7f7230 */ /* 0x000fe40000004100 */
[----:B------:R-:W-:Y:S01]  /*1a30*/  FMUL.FTZ R22, R125, UR33 ;  /* 0x000000217d167c20 */ /* 0x000fe20008410000 */
[----:B------:R-:W-:Y:S01]  /*1a40*/  FADD.FTZ R124, R137, R18 ;  /* 0x00000012897c7221 */ /* 0x000fe20000010000 */
[----:B------:R-:W-:Y:S01]  /*1a50*/  FMUL.FTZ R19, R19, R126 ;  /* 0x0000007e13137220 */ /* 0x000fe20000410000 */
[----:B------:R-:W-:Y:S01]  /*1a60*/  FFMA.FTZ R125, R15, R18, R136 ;  /* 0x000000120f7d7223 */ /* 0x000fe20000010088 */
[----:B------:R-:W-:Y:S02]  /*1a70*/  HADD2.F32 R128, -RZ, R24.H0_H0 ;  /* 0x20000018ff807230 */ /* 0x000fe40000004100 */
[----:B------:R-:W-:Y:S01]  /*1a80*/  FADD.FTZ R24, -R132, R127 ;  /* 0x0000007f84187221 */ /* 0x000fe20000010100 */
[----:B------:R-:W-:Y:S01]  /*1a90*/  FADD.FTZ R127, R124, R19 ;  /* 0x000000137c7f7221 */ /* 0x000fe20000010000 */
[C---:B------:R-:W-:Y:S01]  /*1aa0*/  FFMA.FTZ R124, R22.reuse, R19, R125 ;  /* 0x00000013167c7223 */ /* 0x040fe2000001007d */
        /* <DEDUP_REMOVED lines=9> */
[----:B------:R-:W-:-:S07]  /*1b40*/  FFMA.FTZ R136, R24, R21, R125 ;  /* 0x0000001518887223 */ /* 0x000fce000001007d */
.L_x_2399:
[----:B------:R-:W-:Y:S05]  /*1b50*/  BSYNC.RECONVERGENT B1 ;  /* 0x0000000000017941 */ /* 0x000fea0003800200 */
.L_x_2398:
        /* <DEDUP_REMOVED lines=13> */
[----:B------:R1:W5:Y:S01]  /*1c30*/  LDG.E R23, desc[UR14][R124.64] ;  /* 0x0000000e7c177981 */ /* 0x000362000c1e1900 */
[----:B0-----:R-:W-:-:S05]  /*1c40*/  @P6 IMAD.WIDE.U32 R28, R135, 0x8, R28 ;  /* 0x00000008871c6825 */ /* 0x001fca00078e001c */
[----:B------:R0:W5:Y:S01]  /*1c50*/  @P6 LDG.E.64 R168, desc[UR14][R28.64] ;  /* 0x0000000e1ca86981 */ /* 0x000162000c1e1b00 */
[--C-:B-1----:R-:W-:Y:S02]  /*1c60*/  HADD2.F32 R125, -RZ, R204.reuse.H1_H1 ;  /* 0x300000ccff7d7230 */ /* 0x102fe40000004100 */
[----:B0-----:R-:W-:Y:S01]  /*1c70*/  HADD2.F32 R28, -RZ, R204.H0_H0 ;  /* 0x200000ccff1c7230 */ /* 0x001fe20000004100 */
[----:B------:R-:W-:Y:S02]  /*1c80*/  IADD3 R133, PT, PT, R133, 0x100, RZ ;  /* 0x0000010085857810 */ /* 0x000fe40007ffe0ff */
[----:B------:R-:W-:Y:S02]  /*1c90*/  IADD3 R134, PT, PT, R134, 0x100, RZ ;  /* 0x0000010086867810 */ /* 0x000fe40007ffe0ff */
[----:B------:R-:W-:Y:S01]  /*1ca0*/  IADD3 R135, PT, PT, R135, 0x100, RZ ;  /* 0x0000010087877810 */ /* 0x000fe20007ffe0ff */
[----:B---3--:R-:W-:Y:S01]  /*1cb0*/  HADD2.F32 R129, -RZ, R26.H0_H0 ;  /* 0x2000001aff817230 */ /* 0x008fe20000004100 */
[--C-:B------:R-:W-:Y:S01]  /*1cc0*/  SHF.R.U64 R127, R26, 0x10, R27.reuse ;  /* 0x000000101a7f7819 */ /* 0x100fe2000000121b */
[----:B------:R-:W-:Y:S01]  /*1cd0*/  HADD2.F32 R131, -RZ, R27.H0_H0 ;  /* 0x2000001bff837230 */ /* 0x000fe20000004100 */
[----:B------:R-:W-:-:S02]  /*1ce0*/  SHF.R.U32.HI R32, RZ, 0x10, R27 ;  /* 0x00000010ff207819 */ /* 0x000fc4000001161b */
[C---:B------:R-:W-:Y:S01]  /*1cf0*/  FADD.FTZ R129, -R132.reuse, R129 ;  /* 0x0000008184817221 */ /* 0x040fe20000010100 */
[----:B----4-:R-:W-:Y:S01]  /*1d00*/  MOV R25, R30 ;  /* 0x0000001e00197202 */ /* 0x010fe20000000f00 */
[----:B------:R-:W-:Y:S01]  /*1d10*/  HADD2.F32 R26, -RZ, R202.H0_H0 ;  /* 0x200000caff1a7230 */ /* 0x000fe20000004100 */
[----:B------:R-:W-:Y:S01]  /*1d20*/  MOV R126, R31 ;  /* 0x0000001f007e7202 */ /* 0x000fe20000000f00 */
[----:B------:R-:W-:Y:S02]  /*1d30*/  FADD.FTZ R131, -R132, R131 ;  /* 0x0000008384837221 */ /* 0x000fe40000010100 */
[----:B------:R-:W-:Y:S02]  /*1d40*/  HADD2.F32 R27, -RZ, R25.H0_H0 ;  /* 0x20000019ff1b7230 */ /* 0x000fe40000004100 */
[----:B------:R-:W-:Y:S01]  /*1d50*/  FMUL.FTZ R25, R129, UR33 ;  /* 0x0000002181197c20 */ /* 0x000fe20008410000 */
[----:B------:R-:W-:Y:S01]  /*1d60*/  HADD2.F32 R127, -RZ, R127.H0_H0 ;  /* 0x2000007fff7f7230 */ /* 0x000fe20000004100 */
[----:B------:R-:W-:Y:S01]  /*1d70*/  SHF.R.U64 R30, R30, 0x10, R31 ;  /* 0x000000101e1e7819 */ /* 0x000fe2000000121f */
[----:B------:R-:W-:-:S02]  /*1d80*/  HADD2.F32 R29, -RZ, R126.H0_H0 ;  /* 0x2000007eff1d7230 */ /* 0x000fc40000004100 */
[-C--:B------:R-:W-:Y:S01]  /*1d90*/  FMUL.FTZ R26, R26, R27.reuse ;  /* 0x0000001b1a1a7220 */ /* 0x080fe20000410000 */
[----:B------:R-:W-:Y:S01]  /*1da0*/  FADD.FTZ R84, R84, R27 ;  /* 0x0000001b54547221 */ /* 0x000fe20000010000 */
[----:B------:R-:W-:Y:S01]  /*1db0*/  FFMA.FTZ R112, R25, R27, R112 ;  /* 0x0000001b19707223 */ /* 0x000fe20000010070 */
[----:B------:R-:W-:Y:S01]  /*1dc0*/  FMUL.FTZ R27, R131, UR33 ;  /* 0x00000021831b7c20 */ /* 0x000fe20008410000 */
[----:B------:R-:W-:Y:S01]  /*1dd0*/  SHF.R.U32.HI R31, RZ, 0x10, R31 ;  /* 0x00000010ff1f7819 */ /* 0x000fe2000001161f */
[----:B------:R-:W-:Y:S01]  /*1de0*/  FADD.FTZ R127, -R132, R127 ;  /* 0x0000007f847f7221 */ /* 0x000fe20000010100 */
[-C--:B------:R-:W-:Y:S01]  /*1df0*/  FMUL.FTZ R28, R28, R29.reuse ;  /* 0x0000001d1c1c7220 */ /* 0x080fe20000410000 */
[----:B------:R-:W-:Y:S01]  /*1e00*/  FADD.FTZ R86, R86, R29 ;  /* 0x0000001d56567221 */ /* 0x000fe20000010000 */
[----:B------:R-:W-:Y:S01]  /*1e10*/  FFMA.FTZ R114, R27, R29, R114 ;  /* 0x0000001d1b727223 */ /* 0x000fe20000010072 */
[----:B------:R-:W-:Y:S02]  /*1e20*/  HADD2.F32 R29, -RZ, R202.H1_H1 ;  /* 0x300000caff1d7230 */ /* 0x000fe40000004100 */
[----:B------:R-:W-:-:S02]  /*1e30*/  HADD2.F32 R124, -RZ, R30.H0_H0 ;  /* 0x2000001eff7c7230 */ /* 0x000fc40000004100 */
[----:B------:R-:W-:Y:S01]  /*1e40*/  FMUL.FTZ R30, R127, UR33 ;  /* 0x000000217f1e7c20 */ /* 0x000fe20008410000 */
[----:B------:R-:W-:Y:S02]  /*1e50*/  HADD2.F32 R129, -RZ, R32.H0_H0 ;  /* 0x20000020ff817230 */ /* 0x000fe40000004100 */
[----:B------:R-:W-:Y:S02]  /*1e60*/  HADD2.F32 R126, -RZ, R31.H0_H0 ;  /* 0x2000001fff7e7230 */ /* 0x000fe40000004100 */
[-C--:B------:R-:W-:Y:S01]  /*1e70*/  FMUL.FTZ R29, R29, R124.reuse ;  /* 0x0000007c1d1d7220 */ /* 0x080fe20000410000 */
[----:B------:R-:W-:Y:S01]  /*1e80*/  FADD.FTZ R85, R85, R124 ;  /* 0x0000007c55557221 */ /* 0x000fe20000010000 */
[----:B------:R-:W-:Y:S01]  /*1e90*/  FFMA.FTZ R113, R30, R124, R113 ;  /* 0x0000007c1e717223 */ /* 0x000fe20000010071 */
[----:B------:R-:W-:Y:S01]  /*1ea0*/  FADD.FTZ R32, -R132, R129 ;  /* 0x0000008184207221 */ /* 0x000fe20000010100 */
[----:B------:R-:W-:Y:S01]  /*1eb0*/  FMUL.FTZ R31, R125, R126 ;  /* 0x0000007e7d1f7220 */ /* 0x000fe20000410000 */
[----:B------:R-:W-:Y:S01]  /*1ec0*/  FADD.FTZ R124, R137, R26 ;  /* 0x0000001a897c7221 */ /* 0x000fe20000010000 */
[----:B------:R-:W-:Y:S01]  /*1ed0*/  FFMA.FTZ R125, R25, R26, R136 ;  /* 0x0000001a197d7223 */ /* 0x000fe20000010088 */
[----:B------:R-:W-:-:S02]  /*1ee0*/  FMUL.FTZ R32, R32, UR33 ;  /* 0x0000002120207c20 */ /* 0x000fc40008410000 */
[----:B------:R-:W-:Y:S01]  /*1ef0*/  FADD.FTZ R127, R124, R29 ;  /* 0x0000001d7c7f7221 */ /* 0x000fe20000010000 */
[----:B------:R-:W-:Y:S01]  /*1f00*/  FFMA.FTZ R124, R30, R29, R125 ;  /* 0x0000001d1e7c7223 */ /* 0x000fe2000001007d */
[----:B------:R-:W-:Y:S01]  /*1f10*/  FADD.FTZ R87, R87, R126 ;  /* 0x0000007e57577221 */ /* 0x000fe20000010000 */
[----:B------:R-:W-:Y:S01]  /*1f20*/  FFMA.FTZ R115, R32, R126, R115 ;  /* 0x0000007e20737223 */ /* 0x000fe20000010073 */
[----:B------:R-:W-:Y:S01]  /*1f30*/  FADD.FTZ R126, R127, R28 ;  /* 0x0000001c7f7e7221 */ /* 0x000fe20000010000 */
[----:B------:R-:W-:-:S03]  /*1f40*/  FFMA.FTZ R125, R27, R28, R124 ;  /* 0x0000001c1b7d7223 */ /* 0x000fc6000001007c */
[----:B------:R-:W-:Y:S01]  /*1f50*/  FADD.FTZ R137, R126, R31 ;  /* 0x0000001f7e897221 */ /* 0x000fe20000010000 */
[----:B------:R-:W-:-:S07]  /*1f60*/  FFMA.FTZ R136, R32, R31, R125 ;  /* 0x0000001f20887223 */ /* 0x000fce000001007d */
.L_x_2401:
[----:B------:R-:W-:Y:S05]  /*1f70*/  BSYNC.RECONVERGENT B1 ;  /* 0x0000000000017941 */ /* 0x000fea0003800200 */
.L_x_2400:
        /* <DEDUP_REMOVED lines=16> */
[----:B------:R-:W-:Y:S01]  /*2080*/  HADD2.F32 R140, -RZ, R206.H1_H1 ;  /* 0x300000ceff8c7230 */ /* 0x000fe20000004100 */
[----:B------:R-:W-:Y:S02]  /*2090*/  IADD3 R133, PT, PT, R133, 0x100, RZ ;  /* 0x0000010085857810 */ /* 0x000fe40007ffe0ff */
[----:B------:R-:W-:Y:S02]  /*20a0*/  IADD3 R134, PT, PT, R134, 0x100, RZ ;  /* 0x0000010086867810 */ /* 0x000fe40007ffe0ff */
[----:B------:R-:W-:Y:S02]  /*20b0*/  IADD3 R135, PT, PT, R135, 0x100, RZ ;  /* 0x0000010087877810 */ /* 0x000fe40007ffe0ff */
[--C-:B---3--:R-:W-:Y:S02]  /*20c0*/  SHF.R.U64 R131, R36, 0x10, R37.reuse ;  /* 0x0000001024837819 */ /* 0x108fe40000001225 */
[----:B------:R-:W-:Y:S01]  /*20d0*/  SHF.R.U32.HI R128, RZ, 0x10, R37 ;  /* 0x00000010ff807819 */ /* 0x000fe20000011625 */
[----:B------:R-:W-:-:S02]  /*20e0*/  HADD2.F32 R37, -RZ, R37.H0_H0 ;  /* 0x20000025ff257230 */ /* 0x000fc40000004100 */
[----:B------:R-:W-:Y:S01]  /*20f0*/  HADD2.F32 R131, -RZ, R131.H0_H0 ;  /* 0x20000083ff837230 */ /* 0x000fe20000004100 */
[----:B----4-:R-:W-:Y:S02]  /*2100*/  MOV R130, R35 ;  /* 0x0000002300827202 */ /* 0x010fe40000000f00 */
[----:B------:R-:W-:Y:S01]  /*2110*/  FADD.FTZ R37, -R132, R37 ;  /* 0x0000002584257221 */ /* 0x000fe20000010100 */
[----:B------:R-:W-:Y:S02]  /*2120*/  MOV R129, R34 ;  /* 0x0000002200817202 */ /* 0x000fe40000000f00 */
[--C-:B------:R-:W-:Y:S02]  /*2130*/  SHF.R.U64 R127, R34, 0x10, R35.reuse ;  /* 0x00000010227f7819 */ /* 0x100fe40000001223 */
[----:B------:R-:W-:Y:S01]  /*2140*/  SHF.R.U32.HI R126, RZ, 0x10, R35 ;  /* 0x00000010ff7e7819 */ /* 0x000fe20000011623 */
[----:B------:R-:W-:Y:S02]  /*2150*/  HADD2.F32 R35, -RZ, R36.H0_H0 ;  /* 0x20000024ff237230 */ /* 0x000fe40000004100 */
[----:B------:R-:W-:Y:S01]  /*2160*/  FMUL.FTZ R37, R37, UR33 ;  /* 0x0000002125257c20 */ /* 0x000fe20008410000 */
[----:B------:R-:W-:-:S02]  /*2170*/  HADD2.F32 R36, -RZ, R206.H0_H0 ;  /* 0x200000ceff247230 */ /* 0x000fc40000004100 */
[----:B0-----:R-:W-:Y:S02]  /*2180*/  HADD2.F32 R39, -RZ, R130.H0_H0 ;  /* 0x20000082ff277230 */ /* 0x001fe40000004100 */
[C---:B------:R-:W-:Y:S01]  /*2190*/  FADD.FTZ R38, -R132.reuse, R131 ;  /* 0x0000008384267221 */ /* 0x040fe20000010100 */
[----:B------:R-:W-:Y:S02]  /*21a0*/  HADD2.F32 R34, -RZ, R205.H0_H0 ;  /* 0x200000cdff227230 */ /* 0x000fe40000004100 */
[----:B------:R-:W-:Y:S02]  /*21b0*/  HADD2.F32 R129, -RZ, R129.H0_H0 ;  /* 0x20000081ff817230 */ /* 0x000fe40000004100 */
[----:B------:R-:W-:Y:S01]  /*21c0*/  FADD.FTZ R35, -R132, R35 ;  /* 0x0000002384237221 */ /* 0x000fe20000010100 */
[-C--:B------:R-:W-:Y:S01]  /*21d0*/  FMUL.FTZ R36, R36, R39.reuse ;  /* 0x0000002724247220 */ /* 0x080fe20000410000 */
[----:B------:R-:W-:Y:S01]  /*21e0*/  FADD.FTZ R82, R82, R39 ;  /* 0x0000002752527221 */ /* 0x000fe20000010000 */
[----:B------:R-:W-:Y:S01]  /*21f0*/  FFMA.FTZ R110, R37, R39, R110 ;  /* 0x00000027256e7223 */ /* 0x000fe2000001006e */
[----:B------:R-:W-:-:S02]  /*2200*/  HADD2.F32 R39, -RZ, R205.H1_H1 ;  /* 0x300000cdff277230 */ /* 0x000fc40000004100 */
[----:B------:R-:W-:Y:S01]  /*2210*/  FMUL.FTZ R38, R38, UR33 ;  /* 0x0000002126267c20 */ /* 0x000fe20008410000 */
[----:B------:R-:W-:Y:S02]  /*2220*/  HADD2.F32 R124, -RZ, R127.H0_H0 ;  /* 0x2000007fff7c7230 */ /* 0x000fe40000004100 */
[----:B------:R-:W-:Y:S01]  /*2230*/  FMUL.FTZ R34, R34, R129 ;  /* 0x0000008122227220 */ /* 0x000fe20000410000 */
        /* <DEDUP_REMOVED lines=21> */
.L_x_2403:
[----:B------:R-:W-:Y:S05]  /*2390*/  BSYNC.RECONVERGENT B1 ;  /* 0x0000000000017941 */ /* 0x000fea0003800200 */
.L_x_2402:
        /* <DEDUP_REMOVED lines=14> */
[----:B------:R-:W-:Y:S02]  /*2480*/  HADD2.F32 R144, -RZ, R207.H0_H0 ;  /* 0x200000cfff907230 */ /* 0x000fe40000004100 */
[--C-:B------:R-:W-:Y:S02]  /*2490*/  HADD2.F32 R146, -RZ, R208.reuse.H0_H0 ;  /* 0x200000d0ff927230 */ /* 0x100fe40000004100 */
[----:B------:R-:W-:Y:S02]  /*24a0*/  HADD2.F32 R149, -RZ, R208.H1_H1 ;  /* 0x300000d0ff957230 */ /* 0x000fe40000004100 */
[----:B0-----:R-:W-:-:S05]  /*24b0*/  @P6 IMAD.WIDE.U32 R128, R135, 0x8, R128 ;  /* 0x0000000887806825 */ /* 0x001fca00078e0080 */
[----:B------:R0:W5:Y:S01]  /*24c0*/  @P6 LDG.E.64 R172, desc[UR14][R128.64] ;  /* 0x0000000e80ac6981 */ /* 0x000162000c1e1b00 */
[----:B------:R-:W-:Y:S02]  /*24d0*/  IADD3 R133, PT, PT, R133, 0x100, RZ ;  /* 0x0000010085857810 */ /* 0x000fe40007ffe0ff */
[----:B------:R-:W-:Y:S02]  /*24e0*/  IADD3 R134, PT, PT, R134, 0x100, RZ ;  /* 0x0000010086867810 */ /* 0x000fe40007ffe0ff */
[----:B------:R-:W-:Y:S01]  /*24f0*/  IADD3 R135, PT, PT, R135, 0x100, RZ ;  /* 0x0000010087877810 */ /* 0x000fe20007ffe0ff */
[----:B---3--:R-:W-:Y:S01]  /*2500*/  HADD2.F32 R145, -RZ, R126.H0_H0 ;  /* 0x2000007eff917230 */ /* 0x008fe20000004100 */
[----:B------:R-:W-:Y:S01]  /*2510*/  SHF.R.U64 R126, R126, 0x10, R127 ;  /* 0x000000107e7e7819 */ /* 0x000fe2000000127f */
[----:B------:R-:W-:-:S03]  /*2520*/  HADD2.F32 R147, -RZ, R127.H0_H0 ;  /* 0x2000007fff937230 */ /* 0x000fc60000004100 */
[----:B------:R-:W-:Y:S01]  /*2530*/  FADD.FTZ R145, -R132, R145 ;  /* 0x0000009184917221 */ /* 0x000fe20000010100 */
[----:B----4-:R-:W-:Y:S02]  /*2540*/  MOV R139, R124 ;  /* 0x0000007c008b7202 */ /* 0x010fe40000000f00 */
[----:B------:R-:W-:Y:S02]  /*2550*/  MOV R143, R125 ;  /* 0x0000007d008f7202 */ /* 0x000fe40000000f00 */
[--C-:B------:R-:W-:Y:S02]  /*2560*/  SHF.R.U64 R138, R124, 0x10, R125.reuse ;  /* 0x000000107c8a7819 */ /* 0x100fe4000000127d */
[----:B------:R-:W-:Y:S01]  /*2570*/  SHF.R.U32.HI R124, RZ, 0x10, R125 ;  /* 0x00000010ff7c7819 */ /* 0x000fe2000001167d */
[----:B------:R-:W-:Y:S01]  /*2580*/  HADD2.F32 R139, -RZ, R139.H0_H0 ;  /* 0x2000008bff8b7230 */ /* 0x000fe20000004100 */
[----:B------:R-:W-:Y:S01]  /*2590*/  SHF.R.U32.HI R125, RZ, 0x10, R127 ;  /* 0x00000010ff7d7819 */ /* 0x000fe2000001167f */
[----:B------:R-:W-:-:S02]  /*25a0*/  HADD2.F32 R127, -RZ, R143.H0_H0 ;  /* 0x2000008fff7f7230 */ /* 0x000fc40000004100 */
[----:B------:R-:W-:Y:S01]  /*25b0*/  FMUL.FTZ R143, R145, UR33 ;  /* 0x00000021918f7c20 */ /* 0x000fe20008410000 */
[----:B0-----:R-:W-:Y:S02]  /*25c0*/  HADD2.F32 R129, -RZ, R126.H0_H0 ;  /* 0x2000007eff817230 */ /* 0x001fe40000004100 */
[----:B------:R-:W-:Y:S01]  /*25d0*/  FADD.FTZ R145, -R132, R147 ;  /* 0x0000009384917221 */ /* 0x000fe20000010100 */
[----:B------:R-:W-:Y:S02]  /*25e0*/  HADD2.F32 R147, -RZ, R207.H1_H1 ;  /* 0x300000cfff937230 */ /* 0x000fe40000004100 */
[----:B------:R-:W-:Y:S01]  /*25f0*/  FMUL.FTZ R144, R144, R139 ;  /* 0x0000008b90907220 */ /* 0x000fe20000410000 */
[----:B------:R-:W-:Y:S02]  /*2600*/  HADD2.F32 R138, -RZ, R138.H0_H0 ;  /* 0x2000008aff8a7230 */ /* 0x000fe40000004100 */
[----:B------:R-:W-:Y:S02]  /*2610*/  HADD2.F32 R125, -RZ, R125.H0_H0 ;  /* 0x2000007dff7d7230 */ /* 0x000fe40000004100 */
[----:B------:R-:W-:Y:S01]  /*2620*/  FADD.FTZ R129, -R132, R129 ;  /* 0x0000008184817221 */ /* 0x000fe20000010100 */
[----:B------:R-:W-:Y:S01]  /*2630*/  FMUL.FTZ R145, R145, UR33 ;  /* 0x0000002191917c20 */ /* 0x000fe20008410000 */
[----:B------:R-:W-:-:S02]  /*2640*/  HADD2.F32 R126, -RZ, R124.H0_H0 ;  /* 0x2000007cff7e7230 */ /* 0x000fc40000004100 */
[----:B------:R-:W-:Y:S01]  /*2650*/  FMUL.FTZ R147, R147, R138 ;  /* 0x0000008a93937220 */ /* 0x000fe20000410000 */
[----:B------:R-:W-:Y:S01]  /*2660*/  FADD.FTZ R150, -R132, R125 ;  /* 0x0000007d84967221 */ /* 0x000fe20000010100 */
[----:B------:R-:W-:Y:S01]  /*2670*/  FADD.FTZ R124, R137, R144 ;  /* 0x00000090897c7221 */ /* 0x000fe20000010000 */
[----:B------:R-:W-:Y:S01]  /*2680*/  FMUL.FTZ R148, R129, UR33 ;  /* 0x0000002181947c20 */ /* 0x000fe20008410000 */
[----:B------:R-:W-:Y:S01]  /*2690*/  FFMA.FTZ R125, R143, R144, R136 ;  /* 0x000000908f7d7223 */ /* 0x000fe20000010088 */
[-C--:B------:R-:W-:Y:S01]  /*26a0*/  FMUL.FTZ R146, R146, R127.reuse ;  /* 0x0000007f92927220 */ /* 0x080fe20000410000 */
[----:B------:R-:W-:Y:S01]  /*26b0*/  FADD.FTZ R78, R78, R127 ;  /* 0x0000007f4e4e7221 */ /* 0x000fe20000010000 */
[----:B------:R-:W-:Y:S01]  /*26c0*/  FFMA.FTZ R106, R145, R127, R106 ;  /* 0x0000007f916a7223 */ /* 0x000fe2000001006a */
        /* <DEDUP_REMOVED lines=14> */
.L_x_2405:
[----:B------:R-:W-:Y:S05]  /*27b0*/  BSYNC.RECONVERGENT B1 ;  /* 0x0000000000017941 */ /* 0x000fea0003800200 */
.L_x_2404:
        /* <DEDUP_REMOVED lines=65> */
.L_x_2407:
[----:B------:R-:W-:Y:S05]  /*2bd0*/  BSYNC.RECONVERGENT B1 ;  /* 0x0000000000017941 */ /* 0x000fea0003800200 */
.L_x_2406:
[----:B------:R-:W-:Y:S02]  /*2be0*/  ISETP.GE.U32.AND P6, PT, R5, 0x700, PT ;  /* 0x000007000500780c */ /* 0x000fe40003fc6070 */
[----:B------:R-:W-:-:S11]  /*2bf0*/  LOP3.LUT R8, R8, 0xfffffffd, RZ, 0xc0, !PT ;  /* 0xfffffffd08087812 */ /* 0x000fd600078ec0ff */
[----:B------:R-:W-:Y:S01]  /*2c00*/  @P6 LOP3.LUT R8, R8, 0x2, RZ, 0xfc, !PT ;  /* 0x0000000208086812 */ /* 0x000fe200078efcff */
[----:B------:R-:W-:Y:S06]  /*2c10*/  @!P6 BRA `(.L_x_2408) ;  /* 0x0000000800dce947 */ /* 0x000fec0003800000 */
        /* <DEDUP_REMOVED lines=19> */
[----:B0-----:R-:W-:Y:S02]  /*2d50*/  SHF.R.U64 R131, R126, 0x10, R127 ;  /* 0x000000107e837819 */ /* 0x001fe4000000127f */
[----:B------:R-:W-:-:S02]  /*2d60*/  MOV R134, R127 ;  /* 0x0000007f00867202 */ /* 0x000fc40000000f00 */
        /* <DEDUP_REMOVED lines=12> */
[----:B------:R-:W-:Y:S01]  /*2e30*/  FMUL.FTZ R161, R127, UR33 ;  /* 0x000000217fa17c20 */ /* 0x000fe20008410000 */
[----:B------:R-:W-:-:S02]  /*2e40*/  HADD2.F32 R127, -RZ, R134.H0_H0 ;  /* 0x20000086ff7f7230 */ /* 0x000fc40000004100 */
[C---:B------:R-:W-:Y:S01]  /*2e50*/  FADD.FTZ R135, -R132.reuse, R135 ;  /* 0x0000008784877221 */ /* 0x040fe20000010100 */
[----:B------:R-:W-:Y:S01]  /*2e60*/  FMUL.FTZ R191, R191, R126 ;  /* 0x0000007ebfbf7220 */ /* 0x000fe20000410000 */
[----:B------:R-:W-:Y:S01]  /*2e70*/  FMUL.FTZ R194, R125, UR33 ;  /* 0x000000217dc27c20 */ /* 0x000fe20008410000 */
[----:B------:R-:W-:Y:S01]  /*2e80*/  FADD.FTZ R124, R137, R190 ;  /* 0x000000be897c7221 */ /* 0x000fe20000010000 */
[----:B------:R-:W-:Y:S01]  /*2e90*/  FFMA.FTZ R136, R161, R190, R136 ;  /* 0x000000bea1887223 */ /* 0x000fe20000010088 */
[----:B------:R-:W-:Y:S02]  /*2ea0*/  HADD2.F32 R130, -RZ, R130.H0_H0 ;  /* 0x20000082ff827230 */ /* 0x000fe40000004100 */
        /* <DEDUP_REMOVED lines=20> */
.L_x_2395:
[----:B------:R-:W0:Y:S01]  /*2ff0*/  S2R R4, SR_TID.X ;  /* 0x0000000000047919 */ /* 0x000e220000002100 */
[----:B------:R-:W-:Y:S01]  /*3000*/  UISETP.GE.AND UP3, UPT, UR13, 0x1, UPT ;  /* 0x000000010d00788c */ /* 0x000fe2000bf66270 */
[----:B------:R-:W-:Y:S01]  /*3010*/  HFMA2 R203, -RZ, RZ, 0, 0 ;  /* 0x00000000ffcb7431 */ /* 0x000fe200000001ff */
[----:B------:R-:W-:Y:S02]  /*3020*/  UIMAD UR6, UR30, UR12, URZ ;  /* 0x0000000c1e0672a4 */ /* 0x000fe4000f8e02ff */
[----:B------:R-:W-:Y:S02]  /*3030*/  UISETP.NE.U32.AND UP0, UPT, UR26, URZ, UPT ;  /* 0x000000ff1a00728c */ /* 0x000fe4000bf05070 */
        /* <DEDUP_REMOVED lines=16> */
[C---:B------:R-:W-:Y:S02]  /*3140*/  ISETP.GE.U32.AND P2, PT, R5.reuse, 0x300, PT ;  /* 0x000003000500780c */ /* 0x040fe40003f46070 */
[C---:B------:R-:W-:Y:S02]  /*3150*/  ISETP.GE.U32.AND P3, PT, R5.reuse, 0x400, PT ;  /* 0x000004000500780c */ /* 0x040fe40003f66070 */
[C---:B------:R-:W-:Y:S02]  /*3160*/  ISETP.GE.U32.AND P4, PT, R5.reuse, 0x500, PT ;  /* 0x000005000500780c */ /* 0x040fe40003f86070 */
[----:B------:R-:W-:-:S03]  /*3170*/  ISETP.GE.U32.AND P5, PT, R5, 0x600, PT ;  /* 0x000006000500780c */ /* 0x000fc60003fa6070 */
[----:B------:R-:W0:Y:S08]  /*3180*/  @P0 LDC.64 R134, c[0x0][0x3b0] ;  /* 0x0000ec00ff860b82 */ /* 0x000e300000000a00 */
[----:B------:R-:W1:Y:S08]  /*3190*/  @P1 LDC.64 R132, c[0x0][0x3b0] ;  /* 0x0000ec00ff841b82 */ /* 0x000e700000000a00 */
[----:B------:R-:W2:Y:S08]  /*31a0*/  @P2 LDC.64 R130, c[0x0][0x3b0] ;  /* 0x0000ec00ff822b82 */ /* 0x000eb00000000a00 */
[----:B------:R-:W3:Y:S01]  /*31b0*/  @P3 LDC.64 R126, c[0x0][0x3b0] ;  /* 0x0000ec00ff7e3b82 */ /* 0x000ee20000000a00 */
[C---:B0-----:R-:W-:Y:S01]  /*31c0*/  @P0 IMAD.WIDE.U32 R134, R203.reuse, 0x4, R134 ;  /* 0x00000004cb860825 */ /* 0x041fe200078e0086 */
[----:B------:R-:W-:-:S04]  /*31d0*/  @P0 IADD3 R203, PT, PT, R203, 0x100, RZ ;  /* 0x00000100cbcb0810 */ /* 0x000fc80007ffe0ff */
[----:B------:R4:W5:Y:S02]  /*31e0*/  @P0 LDG.E R2, desc[UR14][R134.64] ;  /* 0x0000000e86020981 */ /* 0x000964000c1e1900 */
[----:B------:R-:W0:Y:S01]  /*31f0*/  @P4 LDC.64 R128, c[0x0][0x3b0] ;  /* 0x0000ec00ff804b82 */ /* 0x000e220000000a00 */
[C---:B-1----:R-:W-:Y:S01]  /*3200*/  @P1 IMAD.WIDE.U32 R132, R203.reuse, 0x4, R132 ;  /* 0x00000004cb841825 */ /* 0x042fe200078e0084 */
[----:B------:R-:W-:-:S04]  /*3210*/  @P1 IADD3 R203, PT, PT, R203, 0x100, RZ ;  /* 0x00000100cbcb1810 */ /* 0x000fc80007ffe0ff */
[----:B------:R4:W5:Y:S02]  /*3220*/  @P1 LDG.E R0, desc[UR14][R132.64] ;  /* 0x0000000e84001981 */ /* 0x000964000c1e1900 */
[----:B------:R-:W1:Y:S01]  /*3230*/  @P5 LDC.64 R124, c[0x0][0x3b0] ;  /* 0x0000ec00ff7c5b82 */ /* 0x000e620000000a00 */
[C---:B--2---:R-:W-:Y:S01]  /*3240*/  @P2 IMAD.WIDE.U32 R130, R203.reuse, 0x4, R130 ;  /* 0x00000004cb822825 */ /* 0x044fe200078e0082 */
[----:B------:R-:W-:-:S04]  /*3250*/  @P2 IADD3 R203, PT, PT, R203, 0x100, RZ ;  /* 0x00000100cbcb2810 */ /* 0x000fc80007ffe0ff */
[----:B------:R4:W5:Y:S01]  /*3260*/  @P2 LDG.E R23, desc[UR14][R130.64] ;  /* 0x0000000e82172981 */ /* 0x000962000c1e1900 */
[C---:B---3--:R-:W-:Y:S01]  /*3270*/  @P3 IMAD.WIDE.U32 R126, R203.reuse, 0x4, R126 ;  /* 0x00000004cb7e3825 */ /* 0x048fe200078e007e */
[----:B------:R-:W-:-:S04]  /*3280*/  @P3 IADD3 R203, PT, PT, R203, 0x100, RZ ;  /* 0x00000100cbcb3810 */ /* 0x000fc80007ffe0ff */
[----:B------:R4:W5:Y:S01]  /*3290*/  @P3 LDG.E R33, desc[UR14][R126.64] ;  /* 0x0000000e7e213981 */ /* 0x000962000c1e1900 */
[C---:B0-----:R-:W-:Y:S01]  /*32a0*/  @P4 IMAD.WIDE.U32 R128, R203.reuse, 0x4, R128 ;  /* 0x00000004cb804825 */ /* 0x041fe200078e0080 */
[----:B------:R-:W-:-:S04]  /*32b0*/  @P4 IADD3 R203, PT, PT, R203, 0x100, RZ ;  /* 0x00000100cbcb4810 */ /* 0x000fc80007ffe0ff */
[----:B------:R4:W5:Y:S01]  /*32c0*/  @P4 LDG.E R141, desc[UR14][R128.64] ;  /* 0x0000000e808d4981 */ /* 0x000962000c1e1900 */
[----:B-1----:R-:W-:-:S05]  /*32d0*/  @P5 IMAD.WIDE.U32 R124, R203, 0x4, R124 ;  /* 0x00000004cb7c5825 */ /* 0x002fca00078e007c */
[----:B------:R4:W5:Y:S01]  /*32e0*/  @P5 LDG.E R151, desc[UR14][R124.64] ;  /* 0x0000000e7c975981 */ /* 0x000962000c1e1900 */
[----:B------:R-:W-:Y:S02]  /*32f0*/  ISETP.GE.U32.AND P6, PT, R5, 0x700, PT ;  /* 0x000007000500780c */ /* 0x000fe40003fc6070 */
[----:B------:R-:W-:Y:S02]  /*3300*/  LOP3.LUT R8, R8, 0xfffffffd, RZ, 0xc0, !PT ;  /* 0xfffffffd08087812 */ /* 0x000fe400078ec0ff */
[----:B------:R-:W-:Y:S02]  /*3310*/  CS2R R136, SRZ ;  /* 0x0000000000887805 */ /* 0x000fe4000001ff00 */
[----:B------:R-:W-:-:S07]  /*3320*/  @P5 IADD3 R203, PT, PT, R203, 0x100, RZ ;  /* 0x00000100cbcb5810 */ /* 0x000fce0007ffe0ff */
[----:B------:R-:W-:Y:S01]  /*3330*/  @P6 LOP3.LUT R8, R8, 0x2, RZ, 0xfc, !PT ;  /* 0x0000000208086812 */ /* 0x000fe200078efcff */
[----:B----4-:R-:W-:Y:S06]  /*3340*/  @!P6 BRA `(.L_x_2408) ;  /* 0x000000040010e947 */ /* 0x010fec0003800000 */
[----:B------:R-:W0:Y:S02]  /*3350*/  LDC.64 R124, c[0x0][0x3b0] ;  /* 0x0000ec00ff7c7b82 */ /* 0x000e240000000a00 */
[----:B0-----:R-:W-:-:S05]  /*3360*/  IMAD.WIDE.U32 R124, R203, 0x4, R124 ;  /* 0x00000004cb7c7825 */ /* 0x001fca00078e007c */
[----:B------:R1:W5:Y:S01]  /*3370*/  LDG.E R159, desc[UR14][R124.64] ;  /* 0x0000000e7c9f7981 */ /* 0x000362000c1e1900 */
[----:B------:R-:W-:Y:S05]  /*3380*/  BRA `(.L_x_2408) ;  /* 0x0000000400007947 */ /* 0x000fea0003800000 */
.L_x_2409:
        /* <DEDUP_REMOVED lines=8> */
[----:B------:R-:W-:-:S07]  /*3410*/  LOP3.LUT R8, R8, 0xfffffffd, RZ, 0xc0, !PT ;  /* 0xfffffffd08087812 */ /* 0x000fce00078ec0ff */
[----:B------:R-:W1:Y:S04]  /*3420*/  @P0 LDC.64 R128, c[0x0][0x3b0] ;  /* 0x0000ec00ff800b82 */ /* 0x000e680000000a00 */
[----:B------:R-:W-:-:S04]  /*3430*/  @P6 LOP3.LUT R8, R8, 0x2, RZ, 0xfc, !PT ;  /* 0x0000000208086812 */ /* 0x000fc800078efcff */
        /* <DEDUP_REMOVED lines=11> */
[----:B------:R-:W-:-:S04]  /*34f0*/  @P1 IADD3 R213, PT, PT, R213, 0x100, RZ ;  /* 0x00000100d5d51810 */ /* 0x000fc80007ffe0ff */
[----:B------:R-:W5:Y:S02]  /*3500*/  @P1 LDG.E.64 R166, desc[UR14][R132.64] ;  /* 0x0000000e84a61981 */ /* 0x000f64000c1e1b00 */
[----:B------:R-:W2:Y:S01]  /*3510*/  @P3 LDC.64 R184, c[0x0][0x438] ;  /* 0x00010e00ffb83b82 */ /* 0x000ea20000000a00 */
[C---:B---3--:R-:W-:Y:S01]  /*3520*/  @P1 IMAD.WIDE.U32 R136, R203.reuse, 0x4, R136 ;  /* 0x00000004cb881825 */ /* 0x048fe200078e0088 */
[----:B------:R-:W-:-:S04]  /*3530*/  @P1 IADD3 R203, PT, PT, R203, 0x100, RZ ;  /* 0x00000100cbcb1810 */ /* 0x000fc80007ffe0ff */
[----:B------:R3:W5:Y:S02]  /*3540*/  @P1 LDG.E R0, desc[UR14][R136.64] ;  /* 0x0000000e88001981 */ /* 0x000764000c1e1900 */
[----:B------:R-:W4:Y:S01]  /*3550*/  @P3 LDC.64 R186, c[0x0][0x3b0] ;  /* 0x0000ec00ffba3b82 */ /* 0x000f220000000a00 */
[C---:B0-----:R-:W-:Y:S01]  /*3560*/  @P2 IMAD.WIDE.U32 R178, R213.reuse, 0x8, R178 ;  /* 0x00000008d5b22825 */ /* 0x041fe200078e00b2 */
[----:B------:R-:W-:-:S04]  /*3570*/  @P2 IADD3 R213, PT, PT, R213, 0x100, RZ ;  /* 0x00000100d5d52810 */ /* 0x000fc80007ffe0ff */
[----:B------:R0:W5:Y:S02]  /*3580*/  @P2 LDG.E.64 R168, desc[UR14][R178.64] ;  /* 0x0000000eb2a82981 */ /* 0x000164000c1e1b00 */
[----:B------:R-:W3:Y:S01]  /*3590*/  @P4 LDC.64 R188, c[0x0][0x438] ;  /* 0x00010e00ffbc4b82 */ /* 0x000ee20000000a00 */
[C---:B-1----:R-:W-:Y:S01]  /*35a0*/  @P2 IMAD.WIDE.U32 R182, R203.reuse, 0x4, R182 ;  /* 0x00000004cbb62825 */ /* 0x042fe200078e00b6 */
[----:B------:R-:W-:-:S04]  /*35b0*/  @P2 IADD3 R203, PT, PT, R203, 0x100, RZ ;  /* 0x00000100cbcb2810 */ /* 0x000fc80007ffe0ff */
[----:B------:R0:W5:Y:S02]  /*35c0*/  @P2 LDG.E R23, desc[UR14][R182.64] ;  /* 0x0000000eb6172981 */ /* 0x000164000c1e1900 */
[----:B------:R-:W1:Y:S01]  /*35d0*/  @P4 LDC.64 R126, c[0x0][0x3b0] ;  /* 0x0000ec00ff7e4b82 */ /* 0x000e620000000a00 */
[C---:B--2---:R-:W-:Y:S01]  /*35e0*/  @P3 IMAD.WIDE.U32 R184, R213.reuse, 0x8, R184 ;  /* 0x00000008d5b83825 */ /* 0x044fe200078e00b8 */
[----:B------:R-:W-:-:S04]  /*35f0*/  @P3 IADD3 R213, PT, PT, R213, 0x100, RZ ;  /* 0x00000100d5d53810 */ /* 0x000fc80007ffe0ff */
[----:B------:R0:W5:Y:S02]  /*3600*/  @P3 LDG.E.64 R170, desc[UR14][R184.64] ;  /* 0x0000000eb8aa3981 */ /* 0x000164000c1e1b00 */
[----:B------:R-:W2:Y:S01]  /*3610*/  @P5 LDC.64 R130, c[0x0][0x438] ;  /* 0x00010e00ff825b82 */ /* 0x000ea20000000a00 */
[C---:B----4-:R-:W-:Y:S01]  /*3620*/  @P3 IMAD.WIDE.U32 R186, R203.reuse, 0x4, R186 ;  /* 0x00000004cbba3825 */ /* 0x050fe200078e00ba */
[----:B------:R-:W-:-:S04]  /*3630*/  @P3 IADD3 R203, PT, PT, R203, 0x100, RZ ;  /* 0x00000100cbcb3810 */ /* 0x000fc80007ffe0ff */
[----:B------:R0:W5:Y:S02]  /*3640*/  @P3 LDG.E R33, desc[UR14][R186.64] ;  /* 0x0000000eba213981 */ /* 0x000164000c1e1900 */
[----:B------:R-:W4:Y:S01]  /*3650*/  @P5 LDC.64 R134, c[0x0][0x3b0] ;  /* 0x0000ec00ff865b82 */ /* 0x000f220000000a00 */
[C---:B---3--:R-:W-:Y:S01]  /*3660*/  @P4 IMAD.WIDE.U32 R188, R213.reuse, 0x8, R188 ;  /* 0x00000008d5bc4825 */ /* 0x048fe200078e00bc */
        /* <DEDUP_REMOVED lines=9> */
[----:B------:R0:W5:Y:S01]  /*3700*/  @P5 LDG.E.64 R174, desc[UR14][R130.64] ;  /* 0x0000000e82ae5981 */ /* 0x000162000c1e1b00 */
[C---:B----4-:R-:W-:Y:S01]  /*3710*/  @P5 IMAD.WIDE.U32 R134, R203.reuse, 0x4, R134 ;  /* 0x00000004cb865825 */ /* 0x050fe200078e0086 */
[----:B------:R-:W-:-:S04]  /*3720*/  @P5 IADD3 R203, PT, PT, R203, 0x100, RZ ;  /* 0x00000100cbcb5810 */ /* 0x000fc80007ffe0ff */
[----:B------:R0:W5:Y:S01]  /*3730*/  @P5 LDG.E R151, desc[UR14][R134.64] ;  /* 0x0000000e86975981 */ /* 0x000162000c1e1900 */
[----:B---3--:R-:W-:-:S05]  /*3740*/  @P6 IMAD.WIDE.U32 R138, R213, 0x8, R138 ;  /* 0x00000008d58a6825 */ /* 0x008fca00078e008a */
[----:B------:R0:W5:Y:S01]  /*3750*/  @P6 LDG.E.64 R176, desc[UR14][R138.64] ;  /* 0x0000000e8ab06981 */ /* 0x000162000c1e1b00 */
[----:B-1----:R-:W-:-:S05]  /*3760*/  @P6 IMAD.WIDE.U32 R180, R203, 0x4, R180 ;  /* 0x00000004cbb46825 */ /* 0x002fca00078e00b4 */
[----:B------:R0:W5:Y:S01]  /*3770*/  @P6 LDG.E R159, desc[UR14][R180.64] ;  /* 0x0000000eb49f6981 */ /* 0x000162000c1e1900 */
[----:B------:R-:W-:-:S07]  /*3780*/  CS2R R136, SRZ ;  /* 0x0000000000887805 */ /* 0x000fce000001ff00 */
.L_x_2408:
[----:B------:R-:W-:Y:S05]  /*3790*/  BSYNC.RECONVERGENT B0 ;  /* 0x0000000000007941 */ /* 0x000fea0003800200 */
.L_x_2394:
[----:B-1----:R-:W1:Y:S01]  /*37a0*/  SHFL.DOWN PT, R124, R137, 0x10, 0x1f ;  /* 0x0a001f00897c7f89 */ /* 0x002e6200000e0000 */
[----:B------:R-:W-:Y:S01]  /*37b0*/  LOP3.LUT P6, RZ, R4, 0x1f, RZ, 0xc0, !PT ;  /* 0x0000001f04ff7812 */ /* 0x000fe200078cc0ff */
[----:B------:R-:W-:Y:S02]  /*37c0*/  BSSY.RECONVERGENT B0, `(.L_x_2410) ;  /* 0x000001d000007945 */ /* 0x000fe40003800200 */
[----:B------:R-:W2:Y:S01]  /*37d0*/  SHFL.DOWN PT, R125, R136, 0x10, 0x1f ;  /* 0x0a001f00887d7f89 */ /* 0x000ea200000e0000 */
[----:B-1----:R-:W-:Y:S01]  /*37e0*/  FADD.FTZ R124, R124, R137 ;  /* 0x000000897c7c7221 */ /* 0x002fe20000010000 */
[----:B--2---:R-:W-:-:S04]  /*37f0*/  FADD.FTZ R125, R125, R136 ;  /* 0x000000887d7d7221 */ /* 0x004fc80000010000 */
[----:B0-----:R-:W0:Y:S04]  /*3800*/  SHFL.DOWN PT, R127, R124, 0x8, 0x1f ;  /* 0x09001f007c7f7f89 */ /* 0x001e2800000e0000 */
        /* <DEDUP_REMOVED lines=24> */
.L_x_2411:
[----:B------:R-:W-:Y:S05]  /*3990*/  BSYNC.RECONVERGENT B0 ;  /* 0x0000000000007941 */ /* 0x000fea0003800200 */
.L_x_2410:
[----:B------:R-:W1:Y:S01]  /*39a0*/  S2UR UR7, SR_CgaCtaId ;  /* 0x00000000000779c3 */ /* 0x000e620000008800 */
[----:B------:R-:W-:-:S07]  /*39b0*/  @UP3 UIADD3 UR13, UPT, UPT, UR13, -0x1, URZ ;  /* 0xffffffff0d0d3890 */ /* 0x000fce000fffe0ff */
[----:B------:R-:W-:Y:S01]  /*39c0*/  BAR.SYNC.DEFER_BLOCKING 0x0 ;  /* 0x0000000000007b1d */ /* 0x000fe20000010000 */
[----:B------:R-:W-:Y:S01]  /*39d0*/  PLOP3.LUT P6, PT, PT, PT, UP3, 0x80, 0x8 ;  /* 0x000000000008781c */ /* 0x000fe20003fcf038 */
[----:B------:R-:W-:Y:S01]  /*39e0*/  HFMA2 R179, -RZ, RZ, 0, 0 ;  /* 0x00000000ffb37431 */ /* 0x000fe200000001ff */
[----:B------:R-:W-:-:S03]  /*39f0*/  @UP3 UIMAD UR13, UR13, UR12, URZ ;  /* 0x0000000c0d0d32a4 */ /* 0x000fc6000f8e02ff */
        /* <DEDUP_REMOVED lines=11> */
[----:B------:R-:W-:-:S05]  /*3ab0*/  @!UP1 UIADD3 UR8, UPT, UPT, UR6, 0x7010, URZ ;  /* 0x0000701006089890 */ /* 0x000fca000fffe0ff */
[----:B------:R-:W0:Y:S01]  /*3ac0*/  LDS.128 R124, [UR7] ;  /* 0x00000007ff7c7984 */ /* 0x000e220008000c00 */
        /* <DEDUP_REMOVED lines=27> */
[----:B------:R-:W-:-:S14]  /*3c80*/  @!P0 BRA `(.L_x_2413) ;  /* 0x0000001400648947 */ /* 0x000fdc0003800000 */
[----:B------:R-:W-:-:S04]  /*3c90*/  UISETP.NE.U32.AND UP0, UPT, UR26, URZ, UPT ;  /* 0x000000ff1a00728c */ /* 0x000fc8000bf05070 */
[----:B------:R-:W-:Y:S01]  /*3ca0*/  UISETP.NE.AND.EX UP0, UPT, UR27, URZ, UPT, UP0 ;  /* 0x000000ff1b00728c */ /* 0x000fe2000bf05300 */
[----:B------:R-:W-:Y:S10]  /*3cb0*/  BRA.U !UP3, `(.L_x_2414) ;  /* 0x000000010b1c7547 */ /* 0x000ff4000b800000 */
[----:B------:R-:W0:Y:S02]  /*3cc0*/  LDC.64 R124, c[0x0][0x390] ;  /* 0x0000e400ff7c7b82 */ /* 0x000e240000000a00 */
[----:B0-----:R-:W-:-:S06]  /*3cd0*/  IMAD.WIDE.U32 R124, R179, 0x8, R124 ;  /* 0x00000008b37c7825 */ /* 0x001fcc00078e007c */
[----:B------:R-:W2:Y:S02]  /*3ce0*/  LDG.E.64 R124, desc[UR14][R124.64] ;  /* 0x0000000e7c7c7981 */ /* 0x000ea4000c1e1b00 */
[C-C-:B--2---:R-:W-:Y:S02]  /*3cf0*/  SHF.R.U64 R229, R124.reuse, 0x10, R125.reuse ;  /* 0x000000107ce57819 */ /* 0x144fe4000000127d */
[--C-:B------:R-:W-:Y:S02]  /*3d00*/  SHF.R.U32.HI R126, RZ, 0x10, R125.reuse ;  /* 0x00000010ff7e7819 */ /* 0x100fe4000001167d */
[----:B------:R-:W-:Y:S02]  /*3d10*/  PRMT R228, R124, 0x5410, R125 ;  /* 0x000054107ce47816 */ /* 0x000fe4000000007d */
[----:B------:R-:W-:-:S07]  /*3d20*/  PRMT R229, R229, 0x5410, R126 ;  /* 0x00005410e5e57816 */ /* 0x000fce000000007e */
.L_x_2414:
[----:B------:R-:W-:Y:S05]  /*3d30*/  BRA.U UP0, `(.L_x_2415) ;  /* 0x0000000900607547 */ /* 0x000fea000b800000 */
[----:B------:R-:W-:-:S04]  /*3d40*/  UISETP.NE.U32.AND UP0, UPT, UR4, URZ, UPT ;  /* 0x000000ff0400728c */ /* 0x000fc8000bf05070 */
[----:B------:R-:W-:-:S09]  /*3d50*/  UISETP.NE.AND.EX UP0, UPT, UR5, URZ, UPT, UP0 ;  /* 0x000000ff0500728c */ /* 0x000fd2000bf05300 */
[----:B------:R-:W-:Y:S05]  /*3d60*/  BRA.U UP0, `(.L_x_2416) ;  /* 0x0000000500247547 */ /* 0x000fea000b800000 */
[----:B------:R-:W-:Y:S05]  /*3d70*/  BRA.U !UP3, `(.L_x_2417) ;  /* 0x000000010b447547 */ /* 0x000fea000b800000 */
[----:B------:R-:W-:Y:S01]  /*3d80*/  FFMA.FTZ R125, R3, UR6, R128 ;  /* 0x00000006037d7c23 */ /* 0x000fe20008010080 */
[----:B------:R-:W-:Y:S02]  /*3d90*/  ISETP.LT.AND P6, PT, RZ, UR34, PT ;  /* 0x00000022ff007c0c */ /* 0x000fe4000bfc1270 */
[----:B------:R-:W-:Y:S01]  /*3da0*/  MOV R126, RZ ;  /* 0x000000ff007e7202 */ /* 0x000fe20000000f00 */
[----:B------:R-:W-:-:S04]  /*3db0*/  FADD.FTZ R125, R10, -R125 ;  /* 0x8000007d0a7d7221 */ /* 0x000fc80000010000 */
[----:B------:R-:W-:-:S05]  /*3dc0*/  FMUL.FTZ R125, R125, UR33 ;  /* 0x000000217d7d7c20 */ /* 0x000fca0008410000 */
[----:B------:R-:W-:Y:S02]  /*3dd0*/  FSEL R125, R125, RZ, P6 ;  /* 0x000000ff7d7d7208 */ /* 0x000fe40003000000 */
[----:B-----5:R-:W-:-:S03]  /*3de0*/  LOP3.LUT P6, RZ, R2, 0xff, RZ, 0xc0, !PT ;  /* 0x000000ff02ff7812 */ /* 0x020fc600078cc0ff */
[----:B------:R-:W-:-:S04]  /*3df0*/  FMUL.FTZ R125, R125, UR25 ;  /* 0x000000197d7d7c20 */ /* 0x000fc80008410000 */
[----:B------:R-:W-:Y:S01]  /*3e00*/  FMUL.FTZ R129, R125, UR24 ;  /* 0x000000187d817c20 */ /* 0x000fe20008410000 */
[----:B------:R-:W-:-:S05]  /*3e10*/  HFMA2 R125, -RZ, RZ, 0, 0 ;  /* 0x00000000ff7d7431 */ /* 0x000fca00000001ff */
[----:B------:R-:W-:Y:S02]  /*3e20*/  @P6 HADD2.F32 R127, -RZ, R214.H0_H0 ;  /* 0x200000d6ff7f6230 */ /* 0x000fe40000004100 */
[----:B------:R-:W-:-:S03]  /*3e30*/  @P6 HADD2.F32 R124, -RZ, R228.H0_H0 ;  /* 0x200000e4ff7c6230 */ /* 0x000fc60000004100 */
[C---:B------:R-:W-:Y:S02]  /*3e40*/  @P6 FMUL.FTZ R126, R129.reuse, R127 ;  /* 0x0000007f817e6220 */ /* 0x040fe40000410000 */
[----:B------:R-:W-:-:S03]  /*3e50*/  @P6 FMUL.FTZ R125, R129, R124 ;  /* 0x0000007c817d6220 */ /* 0x000fc60000410000 */
[----:B------:R-:W-:Y:S01]  /*3e60*/  F2FP.F16.F32.PACK_AB R126, RZ, R126 ;  /* 0x0000007eff7e723e */ /* 0x000fe200000000ff */
[----:B------:R-:W-:-:S03]  /*3e70*/  FADD.FTZ R64, R64, R125 ;  /* 0x0000007d40407221 */ /* 0x000fc60000010000 */
[----:B------:R-:W-:-:S07]  /*3e80*/  PRMT R195, R126, 0x7610, R195 ;  /* 0x000076107ec37816 */ /* 0x000fce00000000c3 */
.L_x_2417:
        /* <DEDUP_REMOVED lines=11> */
[----:B------:R-:W-:Y:S02]  /*3f40*/  @P6 HADD2.F32 R127, -RZ, R214.H1_H1 ;  /* 0x300000d6ff7f6230 */ /* 0x000fe40000004100 */
[----:B------:R-:W-:-:S03]  /*3f50*/  @P6 HADD2.F32 R125, -RZ, R229.H0_H0 ;  /* 0x200000e5ff7d6230 */ /* 0x000fc60000004100 */
[C---:B------:R-:W-:Y:S02]  /*3f60*/  @P6 FMUL.FTZ R126, R130.reuse, R127 ;  /* 0x0000007f827e6220 */ /* 0x040fe40000410000 */
[----:B------:R-:W-:-:S03]  /*3f70*/  @P6 FMUL.FTZ R124, R130, R125 ;  /* 0x0000007d827c6220 */ /* 0x000fc60000410000 */
[----:B------:R-:W-:Y:S01]  /*3f80*/  F2FP.F16.F32.PACK_AB R126, RZ, R126 ;  /* 0x0000007eff7e723e */ /* 0x000fe200000000ff */
[----:B------:R-:W-:-:S03]  /*3f90*/  FADD.FTZ R65, R65, R124 ;  /* 0x0000007c41417221 */ /* 0x000fc60000010000 */
[----:B------:R-:W-:-:S07]  /*3fa0*/  PRMT R197, R126, 0x7610, R197 ;  /* 0x000076107ec57816 */ /* 0x000fce00000000c5 */
.L_x_2418:
        /* <DEDUP_REMOVED lines=12> */
[----:B------:R-:W-:-:S03]  /*4070*/  @P6 HADD2.F32 R124, -RZ, R228.H1_H1 ;  /* 0x300000e4ff7c6230 */ /* 0x000fc60000004100 */
[C---:B------:R-:W-:Y:S02]  /*4080*/  @P6 FMUL.FTZ R126, R129.reuse, R127 ;  /* 0x0000007f817e6220 */ /* 0x040fe40000410000 */
[----:B------:R-:W-:-:S03]  /*4090*/  @P6 FMUL.FTZ R125, R129, R124 ;  /* 0x0000007c817d6220 */ /* 0x000fc60000410000 */
[----:B------:R-:W-:Y:S01]  /*40a0*/  F2FP.F16.F32.PACK_AB R126, RZ, R126 ;  /* 0x0000007eff7e723e */ /* 0x000fe200000000ff */
[----:B------:R-:W-:-:S03]  /*40b0*/  FADD.FTZ R66, R66, R125 ;  /* 0x0000007d42427221 */ /* 0x000fc60000010000 */
[----:B------:R-:W-:-:S07]  /*40c0*/  PRMT R198, R126, 0x7610, R198 ;  /* 0x000076107ec67816 */ /* 0x000fce00000000c6 */
.L_x_2419:
[----:B------:R-:W-:Y:S05]  /*40d0*/  BRA.U !UP3, `(.L_x_2420) ;  /* 0x0000000d0bf87547 */ /* 0x000fea000b800000 */
[----:B------:R-:W-:Y:S01]  /*40e0*/  FFMA.FTZ R124, R16, UR6, R128 ;  /* 0x00000006107c7c23 */ /* 0x000fe20008010080 */
[----:B------:R-:W-:Y:S02]  /*40f0*/  ISETP.LT.AND P6, PT, RZ, UR34, PT ;  /* 0x00000022ff007c0c */ /* 0x000fe4000bfc1270 */
[----:B------:R-:W-:Y:S01]  /*4100*/  MOV R126, RZ ;  /* 0x000000ff007e7202 */ /* 0x000fe20000000f00 */
[----:B------:R-:W-:-:S04]  /*4110*/  FADD.FTZ R124, R13, -R124 ;  /* 0x8000007c0d7c7221 */ /* 0x000fc80000010000 */
[----:B------:R-:W-:-:S05]  /*4120*/  FMUL.FTZ R124, R124, UR33 ;  /* 0x000000217c7c7c20 */ /* 0x000fca0008410000 */
[----:B------:R-:W-:Y:S02]  /*4130*/  FSEL R124, R124, RZ, P6 ;  /* 0x000000ff7c7c7208 */ /* 0x000fe40003000000 */
[----:B-----5:R-:W-:-:S03]  /*4140*/  ISETP.GE.U32.AND P6, PT, R2, 0x1000000, PT ;  /* 0x010000000200780c */ /* 0x020fc60003fc6070 */
[----:B------:R-:W-:-:S04]  /*4150*/  FMUL.FTZ R124, R124, UR25 ;  /* 0x000000197c7c7c20 */ /* 0x000fc80008410000 */
[----:B------:R-:W-:Y:S01]  /*4160*/  FMUL.FTZ R130, R124, UR24 ;  /* 0x000000187c827c20 */ /* 0x000fe20008410000 */
[----:B------:R-:W-:-:S05]  /*4170*/  HFMA2 R124, -RZ, RZ, 0, 0 ;  /* 0x00000000ff7c7431 */ /* 0x000fca00000001ff */
[----:B------:R-:W-:Y:S02]  /*4180*/  @P6 HADD2.F32 R127, -RZ, R215.H1_H1 ;  /* 0x300000d7ff7f6230 */ /* 0x000fe40000004100 */
[----:B------:R-:W-:-:S03]  /*4190*/  @P6 HADD2.F32 R125, -RZ, R229.H1_H1 ;  /* 0x300000e5ff7d6230 */ /* 0x000fc60000004100 */
[C---:B------:R-:W-:Y:S02]  /*41a0*/  @P6 FMUL.FTZ R126, R130.reuse, R127 ;  /* 0x0000007f827e6220 */ /* 0x040fe40000410000 */
[----:B------:R-:W-:-:S03]  /*41b0*/  @P6 FMUL.FTZ R124, R130, R125 ;  /* 0x0000007d827c6220 */ /* 0x000fc60000410000 */
[----:B------:R-:W-:Y:S01]  /*41c0*/  F2FP.F16.F32.PACK_AB R126, RZ, R126 ;  /* 0x0000007eff7e723e */ /* 0x000fe200000000ff */
[----:B------:R-:W-:-:S03]  /*41d0*/  FADD.FTZ R67, R67, R124 ;  /* 0x0000007c43437221 */ /* 0x000fc60000010000 */
[----:B------:R-:W-:Y:S01]  /*41e0*/  PRMT R199, R126, 0x7610, R199 ;  /* 0x000076107ec77816 */ /* 0x000fe200000000c7 */
[----:B------:R-:W-:Y:S06]  /*41f0*/  BRA `(.L_x_2420) ;  /* 0x0000000c00b07947 */ /* 0x000fec0003800000 */
.L_x_2416:
        /* <DEDUP_REMOVED lines=20> */
[----:B-----5:R-:W-:Y:S01]  /*4340*/  LOP3.LUT P6, RZ, R2, 0xff, RZ, 0xc0, !PT ;  /* 0x000000ff02ff7812 */ /* 0x020fe200078cc0ff */
[----:B------:R-:W-:Y:S01]  /*4350*/  FMUL.FTZ R129, R129, UR25 ;  /* 0x0000001981817c20 */ /* 0x000fe20008410000 */
[----:B------:R-:W-:-:S03]  /*4360*/  MOV R130, RZ ;  /* 0x000000ff00827202 */ /* 0x000fc60000000f00 */
[----:B------:R-:W-:Y:S01]  /*4370*/  FMUL.FTZ R131, R129, UR24 ;  /* 0x0000001881837c20 */ /* 0x000fe20008410000 */
[----:B------:R-:W-:-:S07]  /*4380*/  HFMA2 R129, -RZ, RZ, 0, 0 ;  /* 0x00000000ff817431 */ /* 0x000fce00000001ff */
[----:B------:R-:W-:Y:S02]  /*4390*/  @P6 HADD2.F32 R136, -RZ, R214.H0_H0 ;  /* 0x200000d6ff886230 */ /* 0x000fe40000004100 */
[----:B------:R-:W-:-:S03]  /*43a0*/  @P6 HADD2.F32 R134, -RZ, R228.H0_H0 ;  /* 0x200000e4ff866230 */ /* 0x000fc60000004100 */
[-C--:B------:R-:W-:Y:S02]  /*43b0*/  @P6 FMUL.FTZ R130, R136, R131.reuse ;  /* 0x0000008388826220 */ /* 0x080fe40000410000 */
[----:B------:R-:W-:-:S03]  /*43c0*/  @P6 FMUL.FTZ R129, R134, R131 ;  /* 0x0000008386816220 */ /* 0x000fc60000410000 */
[----:B------:R-:W-:Y:S01]  /*43d0*/  F2FP.F16.F32.PACK_AB R130, RZ, R130 ;  /* 0x00000082ff82723e */ /* 0x000fe200000000ff */
[----:B------:R-:W-:-:S03]  /*43e0*/  FADD.FTZ R64, R64, R129 ;  /* 0x0000008140407221 */ /* 0x000fc60000010000 */
[----:B------:R-:W-:-:S07]  /*43f0*/  PRMT R195, R130, 0x7610, R195 ;  /* 0x0000761082c37816 */ /* 0x000fce00000000c3 */
.L_x_2421:
[----:B------:R-:W-:Y:S05]  /*4400*/  BRA.U !UP3, `(.L_x_2422) ;  /* 0x000000010b2c7547 */ /* 0x000fea000b800000 */
[----:B-----5:R-:W-:Y:S01]  /*4410*/  LOP3.LUT P6, RZ, R2, 0xff00, RZ, 0xc0, !PT ;  /* 0x0000ff0002ff7812 */ /* 0x020fe200078cc0ff */
[----:B------:R-:W-:Y:S01]  /*4420*/  FMUL.FTZ R129, R132, UR25 ;  /* 0x0000001984817c20 */ /* 0x000fe20008410000 */
[----:B------:R-:W-:-:S03]  /*4430*/  CS2R R130, SRZ ;  /* 0x0000000000827805 */ /* 0x000fc6000001ff00 */
[----:B------:R-:W-:-:S08]  /*4440*/  FMUL.FTZ R129, R129, UR24 ;  /* 0x0000001881817c20 */ /* 0x000fd00008410000 */
[----:B------:R-:W-:Y:S02]  /*4450*/  @P6 HADD2.F32 R134, -RZ, R214.H1_H1 ;  /* 0x300000d6ff866230 */ /* 0x000fe40000004100 */
[----:B------:R-:W-:-:S03]  /*4460*/  @P6 HADD2.F32 R132, -RZ, R229.H0_H0 ;  /* 0x200000e5ff846230 */ /* 0x000fc60000004100 */
[-C--:B------:R-:W-:Y:S02]  /*4470*/  @P6 FMUL.FTZ R131, R134, R129.reuse ;  /* 0x0000008186836220 */ /* 0x080fe40000410000 */
[----:B------:R-:W-:-:S03]  /*4480*/  @P6 FMUL.FTZ R130, R132, R129 ;  /* 0x0000008184826220 */ /* 0x000fc60000410000 */
[----:B------:R-:W-:Y:S01]  /*4490*/  F2FP.F16.F32.PACK_AB R131, RZ, R131 ;  /* 0x00000083ff83723e */ /* 0x000fe200000000ff */
[----:B------:R-:W-:-:S03]  /*44a0*/  FADD.FTZ R65, R65, R130 ;  /* 0x0000008241417221 */ /* 0x000fc60000010000 */
[----:B------:R-:W-:-:S07]  /*44b0*/  PRMT R197, R131, 0x7610, R197 ;  /* 0x0000761083c57816 */ /* 0x000fce00000000c5 */
.L_x_2422:
[----:B------:R-:W-:Y:S05]  /*44c0*/  BRA.U !UP3, `(.L_x_2423) ;  /* 0x000000010b307547 */ /* 0x000fea000b800000 */
[----:B-----5:R-:W-:Y:S01]  /*44d0*/  LOP3.LUT P6, RZ, R2, 0xff0000, RZ, 0xc0, !PT ;  /* 0x00ff000002ff7812 */ /* 0x020fe200078cc0ff */
[----:B------:R-:W-:Y:S01]  /*44e0*/  FMUL.FTZ R129, R127, UR25 ;  /* 0x000000197f817c20 */ /* 0x000fe20008410000 */
[----:B------:R-:W-:-:S03]  /*44f0*/  MOV R130, RZ ;  /* 0x000000ff00827202 */ /* 0x000fc60000000f00 */
[----:B------:R-:W-:Y:S01]  /*4500*/  FMUL.FTZ R131, R129, UR24 ;  /* 0x0000001881837c20 */ /* 0x000fe20008410000 */
[----:B------:R-:W-:-:S07]  /*4510*/  HFMA2 R129, -RZ, RZ, 0, 0 ;  /* 0x00000000ff817431 */ /* 0x000fce00000001ff */
[----:B------:R-:W-:Y:S02]  /*4520*/  @P6 HADD2.F32 R134, -RZ, R215.H0_H0 ;  /* 0x200000d7ff866230 */ /* 0x000fe40000004100 */
[----:B------:R-:W-:-:S03]  /*4530*/  @P6 HADD2.F32 R132, -RZ, R228.H1_H1 ;  /* 0x300000e4ff846230 */ /* 0x000fc60000004100 */
[-C--:B------:R-:W-:Y:S02]  /*4540*/  @P6 FMUL.FTZ R130, R134, R131.reuse ;  /* 0x0000008386826220 */ /* 0x080fe40000410000 */
[----:B------:R-:W-:-:S03]  /*4550*/  @P6 FMUL.FTZ R129, R132, R131 ;  /* 0x0000008384816220 */ /* 0x000fc60000410000 */
[----:B------:R-:W-:Y:S01]  /*4560*/  F2FP.F16.F32.PACK_AB R130, RZ, R130 ;  /* 0x00000082ff82723e */ /* 0x000fe200000000ff */
[----:B------:R-:W-:-:S03]  /*4570*/  FADD.FTZ R66, R66, R129 ;  /* 0x0000008142427221 */ /* 0x000fc60000010000 */
[----:B------:R-:W-:-:S07]  /*4580*/  PRMT R198, R130, 0x7610, R198 ;  /* 0x0000761082c67816 */ /* 0x000fce00000000c6 */
.L_x_2423:
[----:B------:R-:W-:Y:S02]  /*4590*/  F2FP.F16.F32.PACK_AB R127, RZ, R127 ;  /* 0x0000007fff7f723e */ /* 0x000fe400000000ff */
[----:B------:R-:W-:Y:S02]  /*45a0*/  F2FP.F16.F32.PACK_AB R129, RZ, R124 ;  /* 0x0000007cff81723e */ /* 0x000fe400000000ff */
[----:B------:R-:W-:Y:S02]  /*45b0*/  PRMT R200, R126, 0x7610, R200 ;  /* 0x000076107ec87816 */ /* 0x000fe400000000c8 */
[----:B------:R-:W-:Y:S02]  /*45c0*/  PRMT R201, R125, 0x7610, R201 ;  /* 0x000076107dc97816 */ /* 0x000fe400000000c9 */
[----:B------:R-:W-:Y:S02]  /*45d0*/  PRMT R7, R127, 0x7610, R7 ;  /* 0x000076107f077816 */ /* 0x000fe40000000007 */
[----:B------:R-:W-:Y:S01]  /*45e0*/  PRMT R162, R129, 0x7610, R162 ;  /* 0x0000761081a27816 */ /* 0x000fe200000000a2 */
[----:B------:R-:W-:Y:S06]  /*45f0*/  BRA.U !UP3, `(.L_x_2420) ;  /* 0x000000090bb07547 */ /* 0x000fec000b800000 */
[----:B-----5:R-:W-:Y:S01]  /*4600*/  ISETP.GE.U32.AND P6, PT, R2, 0x1000000, PT ;  /* 0x010000000200780c */ /* 0x020fe20003fc6070 */
[----:B------:R-:W-:-:S04]  /*4610*/  FMUL.FTZ R124, R124, UR25 ;  /* 0x000000197c7c7c20 */ /* 0x000fc80008410000 */
[----:B------:R-:W-:Y:S01]  /*4620*/  FMUL.FTZ R126, R124, UR24 ;  /* 0x000000187c7e7c20 */ /* 0x000fe20008410000 */
[----:B------:R-:W-:-:S07]  /*4630*/  CS2R R124, SRZ ;  /* 0x00000000007c7805 */ /* 0x000fce000001ff00 */
[----:B------:R-:W-:Y:S02]  /*4640*/  @P6 HADD2.F32 R129, -RZ, R215.H1_H1 ;  /* 0x300000d7ff816230 */ /* 0x000fe40000004100 */
[----:B------:R-:W-:-:S03]  /*4650*/  @P6 HADD2.F32 R127, -RZ, R229.H1_H1 ;  /* 0x300000e5ff7f6230 */ /* 0x000fc60000004100 */
[-C--:B------:R-:W-:Y:S02]  /*4660*/  @P6 FMUL.FTZ R125, R129, R126.reuse ;  /* 0x0000007e817d6220 */ /* 0x080fe40000410000 */
[----:B------:R-:W-:-:S03]  /*4670*/  @P6 FMUL.FTZ R124, R127, R126 ;  /* 0x0000007e7f7c6220 */ /* 0x000fc60000410000 */
[----:B------:R-:W-:Y:S01]  /*4680*/  F2FP.F16.F32.PACK_AB R125, RZ, R125 ;  /* 0x0000007dff7d723e */ /* 0x000fe200000000ff */
[----:B------:R-:W-:-:S03]  /*4690*/  FADD.FTZ R67, R67, R124 ;  /* 0x0000007c43437221 */ /* 0x000fc60000010000 */
[----:B------:R-:W-:Y:S01]  /*46a0*/  PRMT R199, R125, 0x7610, R199 ;  /* 0x000076107dc77816 */ /* 0x000fe200000000c7 */
[----:B------:R-:W-:Y:S06]  /*46b0*/  BRA `(.L_x_2420) ;  /* 0x0000000800807947 */ /* 0x000fec0003800000 */
.L_x_2415:
[----:B------:R-:W-:-:S04]  /*46c0*/  UISETP.NE.U32.AND UP0, UPT, UR4, URZ, UPT ;  /* 0x000000ff0400728c */ /* 0x000fc8000bf05070 */
[----:B------:R-:W-:-:S09]  /*46d0*/  UISETP.NE.AND.EX UP0, UPT, UR5, URZ, UPT, UP0 ;  /* 0x000000ff0500728c */ /* 0x000fd2000bf05300 */
[----:B------:R-:W-:Y:S05]  /*46e0*/  BRA.U UP0, `(.L_x_2424) ;  /* 0x0000000500307547 */ /* 0x000fea000b800000 */
[----:B------:R-:W-:Y:S01]  /*46f0*/  ISETP.LT.AND P6, PT, RZ, UR34, PT ;  /* 0x00000022ff007c0c */ /* 0x000fe2000bfc1270 */
[----:B------:R-:W-:-:S12]  /*4700*/  BRA.U !UP3, `(.L_x_2425) ;  /* 0x000000010b487547 */ /* 0x000fd8000b800000 */
[----:B------:R-:W-:Y:S01]  /*4710*/  @P6 FFMA.FTZ R125, R3, UR6, R128 ;  /* 0x00000006037d6c23 */ /* 0x000fe20008010080 */
[----:B------:R-:W-:Y:S01]  /*4720*/  P2R R130, PR, RZ, 0x1 ;  /* 0x00000001ff827803 */ /* 0x000fe20000000000 */
[----:B-----5:R-:W-:Y:S01]  /*4730*/  HADD2.F32 R124, -RZ, R164.H0_H0 ;  /* 0x200000a4ff7c7230 */ /* 0x020fe20000004100 */
[----:B------:R-:W-:Y:S01]  /*4740*/  LOP3.LUT P0, RZ, R2, 0xff, RZ, 0xc0, !PT ;  /* 0x000000ff02ff7812 */ /* 0x000fe2000780c0ff */
[----:B------:R-:W-:Y:S01]  /*4750*/  @P6 FADD.FTZ R125, R10, -R125 ;  /* 0x8000007d0a7d6221 */ /* 0x000fe20000010000 */
[----:B------:R-:W-:-:S03]  /*4760*/  MOV R126, RZ ;  /* 0x000000ff007e7202 */ /* 0x000fc60000000f00 */
[----:B------:R-:W-:Y:S01]  /*4770*/  @P6 FFMA.FTZ R124, R125, UR33, R124 ;  /* 0x000000217d7c6c23 */ /* 0x000fe2000801007c */
[----:B------:R-:W-:-:S03]  /*4780*/  HFMA2 R125, -RZ, RZ, 0, 0 ;  /* 0x00000000ff7d7431 */ /* 0x000fc600000001ff */
[----:B------:R-:W-:-:S04]  /*4790*/  FMUL.FTZ R124, R124, UR25 ;  /* 0x000000197c7c7c20 */ /* 0x000fc80008410000 */
[----:B------:R-:W-:Y:S02]  /*47a0*/  @P0 HADD2.F32 R129, -RZ, R214.H0_H0 ;  /* 0x200000d6ff810230 */ /* 0x000fe40000004100 */
[----:B------:R-:W-:Y:S01]  /*47b0*/  FMUL.FTZ R124, R124, UR24 ;  /* 0x000000187c7c7c20 */ /* 0x000fe20008410000 */
[----:B------:R-:W-:-:S03]  /*47c0*/  @P0 HADD2.F32 R127, -RZ, R228.H0_H0 ;  /* 0x200000e4ff7f0230 */ /* 0x000fc60000004100 */
[-C--:B------:R-:W-:Y:S02]  /*47d0*/  @P0 FMUL.FTZ R126, R129, R124.reuse ;  /* 0x0000007c817e0220 */ /* 0x080fe40000410000 */
[----:B------:R-:W-:Y:S01]  /*47e0*/  @P0 FMUL.FTZ R125, R127, R124 ;  /* 0x0000007c7f7d0220 */ /* 0x000fe20000410000 */
[----:B------:R-:W-:Y:S02]  /*47f0*/  ISETP.NE.AND P0, PT, R130, RZ, PT ;  /* 0x000000ff8200720c */ /* 0x000fe40003f05270 */
[----:B------:R-:W-:Y:S01]  /*4800*/  F2FP.F16.F32.PACK_AB R126, RZ, R126 ;  /* 0x0000007eff7e723e */ /* 0x000fe200000000ff */
[----:B------:R-:W-:-:S03]  /*4810*/  FADD.FTZ R64, R64, R125 ;  /* 0x0000007d40407221 */ /* 0x000fc60000010000 */
[----:B------:R-:W-:-:S07]  /*4820*/  PRMT R195, R126, 0x7610, R195 ;  /* 0x000076107ec37816 */ /* 0x000fce00000000c3 */
.L_x_2425:
[----:B------:R-:W-:Y:S05]  /*4830*/  BRA.U !UP3, `(.L_x_2426) ;  /* 0x000000010b487547 */ /* 0x000fea000b800000 */
[----:B-----5:R-:W-:Y:S01]  /*4840*/  SHF.R.U64 R124, R164, 0x10, R165 ;  /* 0x00000010a47c7819 */ /* 0x020fe200000012a5 */
[----:B------:R-:W-:Y:S01]  /*4850*/  @P6 FFMA.FTZ R126, R14, UR6, R128 ;  /* 0x000000060e7e6c23 */ /* 0x000fe20008010080 */
[----:B------:R-:W-:Y:S02]  /*4860*/  P2R R130, PR, RZ, 0x1 ;  /* 0x00000001ff827803 */ /* 0x000fe40000000000 */
[----:B------:R-:W-:Y:S01]  /*4870*/  LOP3.LUT P0, RZ, R2, 0xff00, RZ, 0xc0, !PT ;  /* 0x0000ff0002ff7812 */ /* 0x000fe2000780c0ff */
[----:B------:R-:W-:Y:S02]  /*4880*/  HADD2.F32 R124, -RZ, R124.H0_H0 ;  /* 0x2000007cff7c7230 */ /* 0x000fe40000004100 */
[----:B------:R-:W-:-:S04]  /*4890*/  @P6 FADD.FTZ R125, R11, -R126 ;  /* 0x8000007e0b7d6221 */ /* 0x000fc80000010000 */
[----:B------:R-:W-:-:S04]  /*48a0*/  @P6 FFMA.FTZ R124, R125, UR33, R124 ;  /* 0x000000217d7c6c23 */ /* 0x000fc8000801007c */
[----:B------:R-:W-:Y:S02]  /*48b0*/  FMUL.FTZ R124, R124, UR25 ;  /* 0x000000197c7c7c20 */ /* 0x000fe40008410000 */
[----:B------:R-:W-:Y:S02]  /*48c0*/  @P0 HADD2.F32 R129, -RZ, R214.H1_H1 ;  /* 0x300000d6ff810230 */ /* 0x000fe40000004100 */
[----:B------:R-:W-:Y:S01]  /*48d0*/  FMUL.FTZ R126, R124, UR24 ;  /* 0x000000187c7e7c20 */ /* 0x000fe20008410000 */
[----:B------:R-:W-:Y:S01]  /*48e0*/  CS2R R124, SRZ ;  /* 0x00000000007c7805 */ /* 0x000fe2000001ff00 */
[----:B------:R-:W-:Y:S02]  /*48f0*/  @P0 HADD2.F32 R127, -RZ, R229.H0_H0 ;  /* 0x200000e5ff7f0230 */ /* 0x000fe40000004100 */
[----:B------:R-:W-:-:S03]  /*4900*/  @P0 FMUL.FTZ R125, R129, R126 ;  /* 0x0000007e817d0220 */ /* 0x000fc60000410000 */
[----:B------:R-:W-:Y:S01]  /*4910*/  @P0 FMUL.FTZ R124, R127, R126 ;  /* 0x0000007e7f7c0220 */ /* 0x000fe20000410000 */
[----:B------:R-:W-:Y:S02]  /*4920*/  ISETP.NE.AND P0, PT, R130, RZ, PT ;  /* 0x000000ff8200720c */ /* 0x000fe40003f05270 */
[----:B------:R-:W-:Y:S01]  /*4930*/  F2FP.F16.F32.PACK_AB R125, RZ, R125 ;  /* 0x0000007dff7d723e */ /* 0x000fe200000000ff */
[----:B------:R-:W-:-:S03]  /*4940*/  FADD.FTZ R65, R65, R124 ;  /* 0x0000007c41417221 */ /* 0x000fc60000010000 */
[----:B------:R-:W-:-:S07]  /*4950*/  PRMT R197, R125, 0x7610, R197 ;  /* 0x000076107dc57816 */ /* 0x000fce00000000c5 */
.L_x_2426:
[----:B------:R-:W-:Y:S05]  /*4960*/  BRA.U !UP3, `(.L_x_2427) ;  /* 0x000000010b487547 */ /* 0x000fea000b800000 */
        /* <DEDUP_REMOVED lines=11> */
[----:B------:R-:W-:-:S03]  /*4a20*/  @P0 HADD2.F32 R127, -RZ, R228.H1_H1 ;  /* 0x300000e4ff7f0230 */ /* 0x000fc60000004100 */
[-C--:B------:R-:W-:Y:S02]  /*4a30*/  @P0 FMUL.FTZ R126, R129, R124.reuse ;  /* 0x0000007c817e0220 */ /* 0x080fe40000410000 */
[----:B------:R-:W-:Y:S01]  /*4a40*/  @P0 FMUL.FTZ R125, R127, R124 ;  /* 0x0000007c7f7d0220 */ /* 0x000fe20000410000 */
[----:B------:R-:W-:Y:S02]  /*4a50*/  ISETP.NE.AND P0, PT, R130, RZ, PT ;  /* 0x000000ff8200720c */ /* 0x000fe40003f05270 */
[----:B------:R-:W-:Y:S01]  /*4a60*/  F2FP.F16.F32.PACK_AB R126, RZ, R126 ;  /* 0x0000007eff7e723e */ /* 0x000fe200000000ff */
[----:B------:R-:W-:-:S03]  /*4a70*/  FADD.FTZ R66, R66, R125 ;  /* 0x0000007d42427221 */ /* 0x000fc60000010000 */
[----:B------:R-:W-:-:S07]  /*4a80*/  PRMT R198, R126, 0x7610, R198 ;  /* 0x000076107ec67816 */ /* 0x000fce00000000c6 */
.L_x_2427:
[----:B------:R-:W-:Y:S05]  /*4a90*/  BRA.U !UP3, `(.L_x_2420) ;  /* 0x000000050b887547 */ /* 0x000fea000b800000 */
[----:B-----5:R-:W-:Y:S01]  /*4aa0*/  SHF.R.U32.HI R124, RZ, 0x10, R165 ;  /* 0x00000010ff7c7819 */ /* 0x020fe200000116a5 */
[----:B------:R-:W-:-:S04]  /*4ab0*/  @P6 FFMA.FTZ R126, R16, UR6, R128 ;  /* 0x00000006107e6c23 */ /* 0x000fc80008010080 */
[----:B------:R-:W-:Y:S02]  /*4ac0*/  HADD2.F32 R124, -RZ, R124.H0_H0 ;  /* 0x2000007cff7c7230 */ /* 0x000fe40000004100 */
[----:B------:R-:W-:-:S04]  /*4ad0*/  @P6 FADD.FTZ R125, R13, -R126 ;  /* 0x8000007e0d7d6221 */ /* 0x000fc80000010000 */
[----:B------:R-:W-:Y:S01]  /*4ae0*/  @P6 FFMA.FTZ R124, R125, UR33, R124 ;  /* 0x000000217d7c6c23 */ /* 0x000fe2000801007c */
[----:B------:R-:W-:-:S03]  /*4af0*/  ISETP.GE.U32.AND P6, PT, R2, 0x1000000, PT ;  /* 0x010000000200780c */ /* 0x000fc60003fc6070 */
[----:B------:R-:W-:-:S04]  /*4b00*/  FMUL.FTZ R124, R124, UR25 ;  /* 0x000000197c7c7c20 */ /* 0x000fc80008410000 */
[----:B------:R-:W-:Y:S01]  /*4b10*/  FMUL.FTZ R126, R124, UR24 ;  /* 0x000000187c7e7c20 */ /* 0x000fe20008410000 */
[----:B------:R-:W-:-:S05]  /*4b20*/  CS2R R124, SRZ ;  /* 0x00000000007c7805 */ /* 0x000fca000001ff00 */
        /* <DEDUP_REMOVED lines=8> */
.L_x_2424:
[----:B------:R-:W-:Y:S01]  /*4bb0*/  PLOP3.LUT P6, PT, PT, PT, UP2, 0x80, 0x8 ;  /* 0x000000000008781c */ /* 0x000fe20003fcf028 */
[----:B-----5:R-:W-:Y:S01]  /*4bc0*/  HADD2.F32 R129, -RZ, R164.H0_H0 ;  /* 0x200000a4ff817230 */ /* 0x020fe20000004100 */
[--C-:B------:R-:W-:Y:S01]  /*4bd0*/  SHF.R.U64 R131, R164, 0x10, R165.reuse ;  /* 0x00000010a4837819 */ /* 0x100fe200000012a5 */
[----:B------:R-:W-:Y:S01]  /*4be0*/  HADD2.F32 R126, -RZ, R165.H0_H0 ;  /* 0x200000a5ff7e7230 */ /* 0x000fe20000004100 */
[----:B------:R-:W-:-:S03]  /*4bf0*/  SHF.R.U32.HI R127, RZ, 0x10, R165 ;  /* 0x00000010ff7f7819 */ /* 0x000fc600000116a5 */
[----:B------:R-:W-:-:S06]  /*4c00*/  HADD2.F32 R131, -RZ, R131.H0_H0 ;  /* 0x20000083ff837230 */ /* 0x000fcc0000004100 */
[----:B------:R-:W-:Y:S01]  /*4c10*/  @P6 FFMA.FTZ R125, R3, UR6, R128 ;  /* 0x00000006037d6c23 */ /* 0x000fe20008010080 */
[----:B------:R-:W-:-:S13]  /*4c20*/  PLOP3.LUT P6, PT, PT, PT, UP2, 0x80, 0x8 ;  /* 0x000000000008781c */ /* 0x000fda0003fcf028 */
[----:B------:R-:W-:Y:S01]  /*4c30*/  @P6 FADD.FTZ R124, R10, -R125 ;  /* 0x8000007d0a7c6221 */ /* 0x000fe20000010000 */
[----:B------:R-:W-:-:S13]  /*4c40*/  PLOP3.LUT P6, PT, PT, PT, UP2, 0x80, 0x8 ;  /* 0x000000000008781c */ /* 0x000fda0003fcf028 */
[----:B------:R-:W-:Y:S01]  /*4c50*/  @P6 FFMA.FTZ R129, R124, UR33, R129 ;  /* 0x000000217c816c23 */ /* 0x000fe20008010081 */
[----:B------:R-:W-:-:S13]  /*4c60*/  ISETP.LT.AND P6, PT, RZ, UR34, PT ;  /* 0x00000022ff007c0c */ /* 0x000fda000bfc1270 */
[--C-:B------:R-:W-:Y:S01]  /*4c70*/  @P6 FFMA.FTZ R124, R14, UR6, R128.reuse ;  /* 0x000000060e7c6c23 */ /* 0x100fe20008010080 */
[--C-:B------:R-:W-:Y:S01]  /*4c80*/  @P6 FFMA.FTZ R125, R9, UR6, R128.reuse ;  /* 0x00000006097d6c23 */ /* 0x100fe20008010080 */
[----:B------:R-:W-:Y:S02]  /*4c90*/  @P6 FFMA.FTZ R132, R16, UR6, R128 ;  /* 0x0000000610846c23 */ /* 0x000fe40008010080 */
[----:B------:R-:W-:Y:S01]  /*4ca0*/  @P6 FADD.FTZ R130, R11, -R124 ;  /* 0x8000007c0b826221 */ /* 0x000fe20000010000 */
[----:B------:R-:W-:Y:S02]  /*4cb0*/  HADD2.F32 R124, -RZ, R127.H0_H0 ;  /* 0x2000007fff7c7230 */ /* 0x000fe40000004100 */
[----:B------:R-:W-:Y:S01]  /*4cc0*/  @P6 FADD.FTZ R125, R12, -R125 ;  /* 0x8000007d0c7d6221 */ /* 0x000fe20000010000 */
[----:B------:R-:W-:Y:S01]  /*4cd0*/  @P6 FADD.FTZ R127, R13, -R132 ;  /* 0x800000840d7f6221 */ /* 0x000fe20000010000 */
[----:B------:R-:W-:Y:S02]  /*4ce0*/  @P6 FFMA.FTZ R131, R130, UR33, R131 ;  /* 0x0000002182836c23 */ /* 0x000fe40008010083 */
[----:B------:R-:W-:Y:S01]  /*4cf0*/  @P6 FFMA.FTZ R126, R125, UR33, R126 ;  /* 0x000000217d7e6c23 */ /* 0x000fe2000801007e */
[----:B------:R-:W-:Y:S01]  /*4d00*/  @P6 FFMA.FTZ R124, R127, UR33, R124 ;  /* 0x000000217f7c6c23 */ /* 0x000fe2000801007c */
[----:B------:R-:W-:-:S02]  /*4d10*/  F2FP.F16.F32.PACK_AB R127, RZ, R129 ;  /* 0x00000081ff7f723e */ /* 0x000fc400000000ff */
[----:B------:R-:W-:Y:S01]  /*4d20*/  F2FP.F16.F32.PACK_AB R125, RZ, R131 ;  /* 0x00000083ff7d723e */ /* 0x000fe200000000ff */
[----:B------:R-:W-:Y:S06]  /*4d30*/  BRA.U !UP3, `(.L_x_2428) ;  /* 0x000000010b307547 */ /* 0x000fec000b800000 */
[----:B------:R-:W-:Y:S01]  /*4d40*/  LOP3.LUT P6, RZ, R2, 0xff, RZ, 0xc0, !PT ;  /* 0x000000ff02ff7812 */ /* 0x000fe200078cc0ff */
        /* <DEDUP_REMOVED lines=11> */
.L_x_2428:
[----:B------:R-:W-:Y:S05]  /*4e00*/  BRA.U !UP3, `(.L_x_2429) ;  /* 0x000000010b307547 */ /* 0x000fea000b800000 */
[----:B------:R-:W-:Y:S01]  /*4e10*/  LOP3.LUT P6, RZ, R2, 0xff00, RZ, 0xc0, !PT ;  /* 0x0000ff0002ff7812 */ /* 0x000fe200078cc0ff */
[----:B------:R-:W-:Y:S01]  /*4e20*/  FMUL.FTZ R131, R131, UR25 ;  /* 0x0000001983837c20 */ /* 0x000fe20008410000 */
[----:B------:R-:W-:Y:S01]  /*4e30*/  MOV R129, RZ ;  /* 0x000000ff00817202 */ /* 0x000fe20000000f00 */
[----:B------:R-:W-:Y:S02]  /*4e40*/  HFMA2 R130, -RZ, RZ, 0, 0 ;  /* 0x00000000ff827431 */ /* 0x000fe400000001ff */
        /* <DEDUP_REMOVED lines=8> */
.L_x_2429:
[----:B------:R-:W-:Y:S05]  /*4ed0*/  BRA.U !UP3, `(.L_x_2430) ;  /* 0x000000010b307547 */ /* 0x000fea000b800000 */
[----:B------:R-:W-:Y:S01]  /*4ee0*/  LOP3.LUT P6, RZ, R2, 0xff0000, RZ, 0xc0, !PT ;  /* 0x00ff000002ff7812 */ /* 0x000fe200078cc0ff */
        /* <DEDUP_REMOVED lines=11> */
.L_x_2430:
[----:B------:R-:W-:Y:S02]  /*4fa0*/  F2FP.F16.F32.PACK_AB R126, RZ, R126 ;  /* 0x0000007eff7e723e */ /* 0x000fe400000000ff */
[----:B------:R-:W-:Y:S02]  /*4fb0*/  F2FP.F16.F32.PACK_AB R129, RZ, R124 ;  /* 0x0000007cff81723e */ /* 0x000fe400000000ff */
[----:B------:R-:W-:Y:S02]  /*4fc0*/  PRMT R200, R127, 0x7610, R200 ;  /* 0x000076107fc87816 */ /* 0x000fe400000000c8 */
[----:B------:R-:W-:Y:S02]  /*4fd0*/  PRMT R201, R125, 0x7610, R201 ;  /* 0x000076107dc97816 */ /* 0x000fe400000000c9 */
[----:B------:R-:W-:Y:S02]  /*4fe0*/  PRMT R7, R126, 0x7610, R7 ;  /* 0x000076107e077816 */ /* 0x000fe40000000007 */
[----:B------:R-:W-:Y:S01]  /*4ff0*/  PRMT R162, R129, 0x7610, R162 ;  /* 0x0000761081a27816 */ /* 0x000fe200000000a2 */
[----:B------:R-:W-:Y:S06]  /*5000*/  BRA.U !UP3, `(.L_x_2420) ;  /* 0x000000010b2c7547 */ /* 0x000fec000b800000 */
[----:B------:R-:W-:Y:S01]  /*5010*/  ISETP.GE.U32.AND P6, PT, R2, 0x1000000, PT ;  /* 0x010000000200780c */ /* 0x000fe20003fc6070 */
        /* <DEDUP_REMOVED lines=9> */
[----:B------:R-:W-:-:S07]  /*50b0*/  PRMT R199, R125, 0x7610, R199 ;  /* 0x000076107dc77816 */ /* 0x000fce00000000c7 */
.L_x_2420:
        /* <DEDUP_REMOVED lines=11> */
.L_x_2431:
        /* <DEDUP_REMOVED lines=9> */
.L_x_2432:
[----:B------:R-:W-:Y:S02]  /*5200*/  IADD3 R6, PT, PT, R6, 0x100, RZ ;  /* 0x0000010006067810 */ /* 0x000fe40007ffe0ff */
[----:B------:R-:W-:-:S07]  /*5210*/  IADD3 R179, PT, PT, R179, 0x100, RZ ;  /* 0x00000100b3b37810 */ /* 0x000fce0007ffe0ff */
.L_x_2413:
[----:B------:R-:W-:Y:S05]  /*5220*/  BSYNC.RECONVERGENT B0 ;  /* 0x0000000000007941 */ /* 0x000fea0003800200 */
.L_x_2412:
        /* <DEDUP_REMOVED lines=9> */
[--C-:B------:R-:W-:Y:S02]  /*52c0*/  SHF.R.U32.HI R126, RZ, 0x10, R125.reuse ;  /* 0x00000010ff7e7819 */ /* 0x100fe4000001167d */
[----:B------:R-:W-:Y:S02]  /*52d0*/  PRMT R228, R124, 0x5410, R125 ;  /* 0x000054107ce47816 */ /* 0x000fe4000000007d */
[----:B------:R-:W-:-:S07]  /*52e0*/  PRMT R229, R229, 0x5410, R126 ;  /* 0x00005410e5e57816 */ /* 0x000fce000000007e */
.L_x_2435:
[----:B------:R-:W-:Y:S05]  /*52f0*/  BRA.U !UP0, `(.L_x_2436) ;  /* 0x0000000908787547 */ /* 0x000fea000b800000 */
[----:B------:R-:W-:-:S04]  /*5300*/  UISETP.NE.U32.AND UP0, UPT, UR4, URZ, UPT ;  /* 0x000000ff0400728c */ /* 0x000fc8000bf05070 */
[----:B------:R-:W-:-:S09]  /*5310*/  UISETP.NE.AND.EX UP0, UPT, UR5, URZ, UPT, UP0 ;  /* 0x000000ff0500728c */ /* 0x000fd2000bf05300 */
[----:B------:R-:W-:Y:S05]  /*5320*/  BRA.U !UP0, `(.L_x_2437) ;  /* 0x00000005083c7547 */ /* 0x000fea000b800000 */
[----:B------:R-:W-:Y:S01]  /*5330*/  ISETP.LT.AND P6, PT, RZ, UR34, PT ;  /* 0x00000022ff007c0c */ /* 0x000fe2000bfc1270 */
[----:B-----5:R-:W-:Y:S01]  /*5340*/  HADD2.F32 R129, -RZ, R166.H0_H0 ;  /* 0x200000a6ff817230 */ /* 0x020fe20000004100 */
[--C-:B------:R-:W-:Y:S02]  /*5350*/  SHF.R.U64 R132, R166, 0x10, R167.reuse ;  /* 0x00000010a6847819 */ /* 0x100fe400000012a7 */
[----:B01----:R-:W-:-:S03]  /*5360*/  SHF.R.U32.HI R126, RZ, 0x10, R167 ;  /* 0x00000010ff7e7819 */ /* 0x003fc600000116a7 */
[----:B------:R-:W-:-:S06]  /*5370*/  HADD2.F32 R132, -RZ, R132.H0_H0 ;  /* 0x20000084ff847230 */ /* 0x000fcc0000004100 */
[--C-:B------:R-:W-:Y:S01]  /*5380*/  @P6 FFMA.FTZ R125, R15, UR6, R128.reuse ;  /* 0x000000060f7d6c23 */ /* 0x100fe20008010080 */
[--C-:B------:R-:W-:Y:S01]  /*5390*/  @P6 FFMA.FTZ R131, R17, UR6, R128.reuse ;  /* 0x0000000611836c23 */ /* 0x100fe20008010080 */
[----:B------:R-:W-:Y:S02]  /*53a0*/  @P6 FFMA.FTZ R130, R24, UR6, R128 ;  /* 0x0000000618826c23 */ /* 0x000fe40008010080 */
[----:B------:R-:W-:Y:S01]  /*53b0*/  @P6 FADD.FTZ R124, R18, -R125 ;  /* 0x8000007d127c6221 */ /* 0x000fe20000010000 */
[----:B------:R-:W-:-:S03]  /*53c0*/  HADD2.F32 R125, -RZ, R167.H0_H0 ;  /* 0x200000a7ff7d7230 */ /* 0x000fc60000004100 */
[----:B------:R-:W-:Y:S01]  /*53d0*/  @P6 FFMA.FTZ R129, R124, UR33, R129 ;  /* 0x000000217c816c23 */ /* 0x000fe20008010081 */
[----:B------:R-:W-:-:S04]  /*53e0*/  @P6 FFMA.FTZ R124, R22, UR6, R128 ;  /* 0x00000006167c6c23 */ /* 0x000fc80008010080 */
        /* <DEDUP_REMOVED lines=17> */
[----:B------:R-:W-:Y:S02]  /*5500*/  @P6 FMUL.FTZ R130, R134, R131 ;  /* 0x0000008386826220 */ /* 0x000fe40000410000 */
[----:B------:R-:W-:-:S03]  /*5510*/  @P6 FMUL.FTZ R129, R133, R134 ;  /* 0x0000008685816220 */ /* 0x000fc60000410000 */
[----:B------:R-:W-:Y:S01]  /*5520*/  F2FP.F16.F32.PACK_AB R130, RZ, R130 ;  /* 0x00000082ff82723e */ /* 0x000fe200000000ff */
[----:B------:R-:W-:-:S03]  /*5530*/  FADD.FTZ R60, R60, R129 ;  /* 0x000000813c3c7221 */ /* 0x000fc60000010000 */
[----:B------:R-:W-:-:S07]  /*5540*/  PRMT R195, R130, 0x7610, R195 ;  /* 0x0000761082c37816 */ /* 0x000fce00000000c3 */
.L_x_2438:
        /* <DEDUP_REMOVED lines=8> */
[----:B------:R-:W-:Y:S02]  /*55d0*/  @P6 FMUL.FTZ R129, R132, R131 ;  /* 0x0000008384816220 */ /* 0x000fe40000410000 */
[----:B------:R-:W-:-:S03]  /*55e0*/  @P6 FMUL.FTZ R130, R133, R132 ;  /* 0x0000008485826220 */ /* 0x000fc60000410000 */
[----:B------:R-:W-:Y:S01]  /*55f0*/  F2FP.F16.F32.PACK_AB R129, RZ, R129 ;  /* 0x00000081ff81723e */ /* 0x000fe200000000ff */
[----:B------:R-:W-:-:S03]  /*5600*/  FADD.FTZ R61, R61, R130 ;  /* 0x000000823d3d7221 */ /* 0x000fc60000010000 */
[----:B------:R-:W-:-:S07]  /*5610*/  PRMT R197, R129, 0x7610, R197 ;  /* 0x0000761081c57816 */ /* 0x000fce00000000c5 */
.L_x_2439:
        /* <DEDUP_REMOVED lines=8> */
[----:B------:R-:W-:Y:S02]  /*56a0*/  @P6 FMUL.FTZ R130, R132, R131 ;  /* 0x0000008384826220 */ /* 0x000fe40000410000 */
[----:B------:R-:W-:-:S03]  /*56b0*/  @P6 FMUL.FTZ R129, R133, R132 ;  /* 0x0000008485816220 */ /* 0x000fc60000410000 */
[----:B------:R-:W-:Y:S01]  /*56c0*/  F2FP.F16.F32.PACK_AB R130, RZ, R130 ;  /* 0x00000082ff82723e */ /* 0x000fe200000000ff */
[----:B------:R-:W-:-:S03]  /*56d0*/  FADD.FTZ R62, R62, R129 ;  /* 0x000000813e3e7221 */ /* 0x000fc60000010000 */
[----:B------:R-:W-:-:S07]  /*56e0*/  PRMT R198, R130, 0x7610, R198 ;  /* 0x0000761082c67816 */ /* 0x000fce00000000c6 */
.L_x_2440:
        /* <DEDUP_REMOVED lines=13> */
[----:B------:R-:W-:Y:S02]  /*57c0*/  @P6 FMUL.FTZ R125, R127, R126 ;  /* 0x0000007e7f7d6220 */ /* 0x000fe40000410000 */
[----:B------:R-:W-:-:S03]  /*57d0*/  @P6 FMUL.FTZ R124, R130, R127 ;  /* 0x0000007f827c6220 */ /* 0x000fc60000410000 */
[----:B------:R-:W-:Y:S01]  /*57e0*/  F2FP.F16.F32.PACK_AB R125, RZ, R125 ;  /* 0x0000007dff7d723e */ /* 0x000fe200000000ff */
[----:B------:R-:W-:-:S03]  /*57f0*/  FADD.FTZ R63, R63, R124 ;  /* 0x0000007c3f3f7221 */ /* 0x000fc60000010000 */
[----:B------:R-:W-:Y:S01]  /*5800*/  PRMT R199, R125, 0x7610, R199 ;  /* 0x000076107dc77816 */ /* 0x000fe200000000c7 */
[----:B------:R-:W-:Y:S06]  /*5810*/  BRA `(.L_x_2441) ;  /* 0x0000000c00847947 */ /* 0x000fec0003800000 */
.L_x_2437:
[----:B------:R-:W-:Y:S01]  /*5820*/  ISETP.LT.AND P6, PT, RZ, UR34, PT ;  /* 0x00000022ff007c0c */ /* 0x000fe2000bfc1270 */
[----:B------:R-:W-:-:S12]  /*5830*/  BRA.U !UP3, `(.L_x_2442) ;  /* 0x000000010b487547 */ /* 0x000fd8000b800000 */
[----:B01----:R-:W-:Y:S01]  /*5840*/  @P6 FFMA.FTZ R125, R15, UR6, R128 ;  /* 0x000000060f7d6c23 */ /* 0x003fe20008010080 */
        /* <DEDUP_REMOVED lines=17> */
.L_x_2442:
[----:B------:R-:W-:Y:S05]  /*5960*/  BRA.U !UP3, `(.L_x_2443) ;  /* 0x000000010b487547 */ /* 0x000fea000b800000 */
[----:B01---5:R-:W-:Y:S01]  /*5970*/  SHF.R.U64 R124, R166, 0x10, R167 ;  /* 0x00000010a67c7819 */ /* 0x023fe200000012a7 */
        /* <DEDUP_REMOVED lines=17> */
.L_x_2443:
[----:B------:R-:W-:Y:S05]  /*5a90*/  BRA.U !UP3, `(.L_x_2444) ;  /* 0x000000010b487547 */ /* 0x000fea000b800000 */
        /* <DEDUP_REMOVED lines=18> */
.L_x_2444:
[----:B------:R-:W-:Y:S05]  /*5bc0*/  BRA.U !UP3, `(.L_x_2441) ;  /* 0x000000090b987547 */ /* 0x000fea000b800000 */
[----:B01---5:R-:W-:Y:S01]  /*5bd0*/  SHF.R.U32.HI R124, RZ, 0x10, R167 ;  /* 0x00000010ff7c7819 */ /* 0x023fe200000116a7 */
        /* <DEDUP_REMOVED lines=16> */
.L_x_2436:
        /* <DEDUP_REMOVED lines=35> */
.L_x_2446:
        /* <DEDUP_REMOVED lines=12> */
.L_x_2447:
        /* <DEDUP_REMOVED lines=13> */
.L_x_2448:
        /* <DEDUP_REMOVED lines=19> */
.L_x_2445:
[----:B------:R-:W-:Y:S05]  /*61d0*/  BRA.U !UP3, `(.L_x_2449) ;  /* 0x000000010b447547 */ /* 0x000fea000b800000 */
[----:B01----:R-:W-:Y:S01]  /*61e0*/  FFMA.FTZ R125, R15, UR6, R128 ;  /* 0x000000060f7d7c23 */ /* 0x003fe20008010080 */
[----:B------:R-:W-:Y:S02]  /*61f0*/  ISETP.LT.AND P6, PT, RZ, UR34, PT ;  /* 0x00000022ff007c0c */ /* 0x000fe4000bfc1270 */
[----:B------:R-:W-:Y:S01]  /*6200*/  MOV R126, RZ ;  /* 0x000000ff007e7202 */ /* 0x000fe20000000f00 */
[----:B------:R-:W-:-:S04]  /*6210*/  FADD.FTZ R125, R18, -R125 ;  /* 0x8000007d127d7221 */ /* 0x000fc80000010000 */
[----:B------:R-:W-:Y:S01]  /*6220*/  FMUL.FTZ R124, R125, UR33 ;  /* 0x000000217d7c7c20 */ /* 0x000fe20008410000 */
[----:B------:R-:W-:-:S04]  /*6230*/  HFMA2 R125, -RZ, RZ, 0, 0 ;  /* 0x00000000ff7d7431 */ /* 0x000fc800000001ff */
[----:B------:R-:W-:Y:S02]  /*6240*/  FSEL R124, R124, RZ, P6 ;  /* 0x000000ff7c7c7208 */ /* 0x000fe40003000000 */
[----:B-----5:R-:W-:-:S03]  /*6250*/  LOP3.LUT P6, RZ, R0, 0xff, RZ, 0xc0, !PT ;  /* 0x000000ff00ff7812 */ /* 0x020fc600078cc0ff */
[----:B------:R-:W-:-:S04]  /*6260*/  FMUL.FTZ R124, R124, UR25 ;  /* 0x000000197c7c7c20 */ /* 0x000fc80008410000 */
[----:B------:R-:W-:-:S06]  /*6270*/  FMUL.FTZ R124, R124, UR24 ;  /* 0x000000187c7c7c20 */ /* 0x000fcc0008410000 */
[----:B------:R-:W-:Y:S02]  /*6280*/  @P6 HADD2.F32 R129, -RZ, R216.H0_H0 ;  /* 0x200000d8ff816230 */ /* 0x000fe40000004100 */
[----:B------:R-:W-:-:S03]  /*6290*/  @P6 HADD2.F32 R127, -RZ, R228.H0_H0 ;  /* 0x200000e4ff7f6230 */ /* 0x000fc60000004100 */
[-C--:B------:R-:W-:Y:S02]  /*62a0*/  @P6 FMUL.FTZ R126, R129, R124.reuse ;  /* 0x0000007c817e6220 */ /* 0x080fe40000410000 */
[----:B------:R-:W-:-:S03]  /*62b0*/  @P6 FMUL.FTZ R125, R127, R124 ;  /* 0x0000007c7f7d6220 */ /* 0x000fc60000410000 */
[----:B------:R-:W-:Y:S01]  /*62c0*/  F2FP.F16.F32.PACK_AB R126, RZ, R126 ;  /* 0x0000007eff7e723e */ /* 0x000fe200000000ff */
[----:B------:R-:W-:-:S03]  /*62d0*/  FADD.FTZ R60, R60, R125 ;  /* 0x0000007d3c3c7221 */ /* 0x000fc60000010000 */
[----:B------:R-:W-:-:S07]  /*62e0*/  PRMT R195, R126, 0x7610, R195 ;  /* 0x000076107ec37816 */ /* 0x000fce00000000c3 */
.L_x_2449:
        /* <DEDUP_REMOVED lines=10> */
[----:B------:R-:W-:Y:S02]  /*6390*/  @P6 HADD2.F32 R129, -RZ, R216.H1_H1 ;  /* 0x300000d8ff816230 */ /* 0x000fe40000004100 */
[----:B------:R-:W-:-:S03]  /*63a0*/  @P6 HADD2.F32 R127, -RZ, R229.H0_H0 ;  /* 0x200000e5ff7f6230 */ /* 0x000fc60000004100 */
[-C--:B------:R-:W-:Y:S02]  /*63b0*/  @P6 FMUL.FTZ R125, R129, R126.reuse ;  /* 0x0000007e817d6220 */ /* 0x080fe40000410000 */
[----:B------:R-:W-:-:S03]  /*63c0*/  @P6 FMUL.FTZ R124, R127, R126 ;  /* 0x0000007e7f7c6220 */ /* 0x000fc60000410000 */
[----:B------:R-:W-:Y:S01]  /*63d0*/  F2FP.F16.F32.PACK_AB R125, RZ, R125 ;  /* 0x0000007dff7d723e */ /* 0x000fe200000000ff */
[----:B------:R-:W-:-:S03]  /*63e0*/  FADD.FTZ R61, R61, R124 ;  /* 0x0000007c3d3d7221 */ /* 0x000fc60000010000 */
[----:B------:R-:W-:-:S07]  /*63f0*/  PRMT R197, R125, 0x7610, R197 ;  /* 0x000076107dc57816 */ /* 0x000fce00000000c5 */
.L_x_2450:
        /* <DEDUP_REMOVED lines=12> */
[----:B------:R-:W-:-:S03]  /*64c0*/  @P6 HADD2.F32 R127, -RZ, R228.H1_H1 ;  /* 0x300000e4ff7f6230 */ /* 0x000fc60000004100 */
[-C--:B------:R-:W-:Y:S02]  /*64d0*/  @P6 FMUL.FTZ R126, R129, R124.reuse ;  /* 0x0000007c817e6220 */ /* 0x080fe40000410000 */
[----:B------:R-:W-:-:S03]  /*64e0*/  @P6 FMUL.FTZ R125, R127, R124 ;  /* 0x0000007c7f7d6220 */ /* 0x000fc60000410000 */
[----:B------:R-:W-:Y:S01]  /*64f0*/  F2FP.F16.F32.PACK_AB R126, RZ, R126 ;  /* 0x0000007eff7e723e */ /* 0x000fe200000000ff */
[----:B------:R-:W-:-:S03]  /*6500*/  FADD.FTZ R62, R62, R125 ;  /* 0x0000007d3e3e7221 */ /* 0x000fc60000010000 */
[----:B------:R-:W-:-:S07]  /*6510*/  PRMT R198, R126, 0x7610, R198 ;  /* 0x000076107ec67816 */ /* 0x000fce00000000c6 */
.L_x_2451:
[----:B------:R-:W-:Y:S05]  /*6520*/  BRA.U !UP3, `(.L_x_2441) ;  /* 0x000000010b407547 */ /* 0x000fea000b800000 */
[----:B01----:R-:W-:Y:S01]  /*6530*/  FFMA.FTZ R124, R24, UR6, R128 ;  /* 0x00000006187c7c23 */ /* 0x003fe20008010080 */
[----:B------:R-:W-:-:S03]  /*6540*/  ISETP.LT.AND P6, PT, RZ, UR34, PT ;  /* 0x00000022ff007c0c */ /* 0x000fc6000bfc1270 */
[----:B------:R-:W-:-:S04]  /*6550*/  FADD.FTZ R124, R21, -R124 ;  /* 0x8000007c157c7221 */ /* 0x000fc80000010000 */
[----:B------:R-:W-:-:S05]  /*6560*/  FMUL.FTZ R124, R124, UR33 ;  /* 0x000000217c7c7c20 */ /* 0x000fca0008410000 */
[----:B------:R-:W-:Y:S02]  /*6570*/  FSEL R124, R124, RZ, P6 ;  /* 0x000000ff7c7c7208 */ /* 0x000fe40003000000 */
[----:B-----5:R-:W-:-:S03]  /*6580*/  ISETP.GE.U32.AND P6, PT, R0, 0x1000000, PT ;  /* 0x010000000000780c */ /* 0x020fc60003fc6070 */
        /* <DEDUP_REMOVED lines=9> */
[----:B------:R-:W-:-:S07]  /*6620*/  PRMT R199, R125, 0x7610, R199 ;  /* 0x000076107dc77816 */ /* 0x000fce00000000c7 */
.L_x_2441:
        /* <DEDUP_REMOVED lines=9> */
.L_x_2452:
        /* <DEDUP_REMOVED lines=9> */
.L_x_2453:
[----:B------:R-:W-:Y:S02]  /*6750*/  IADD3 R6, PT, PT, R6, 0x100, RZ ;  /* 0x0000010006067810 */ /* 0x000fe40007ffe0ff */
[----:B------:R-:W-:-:S07]  /*6760*/  IADD3 R179, PT, PT, R179, 0x100, RZ ;  /* 0x00000100b3b37810 */ /* 0x000fce0007ffe0ff */
.L_x_2434:
[----:B------:R-:W-:Y:S05]  /*6770*/  BSYNC.RECONVERGENT B0 ;  /* 0x0000000000007941 */ /* 0x000fea0003800200 */
.L_x_2433:
        /* <DEDUP_REMOVED lines=9> */
[--C-:B------:R-:W-:Y:S02]  /*6810*/  SHF.R.U32.HI R126, RZ, 0x10, R125.reuse ;  /* 0x00000010ff7e7819 */ /* 0x100fe4000001167d */
[----:B------:R-:W-:Y:S02]  /*6820*/  PRMT R228, R124, 0x5410, R125 ;  /* 0x000054107ce47816 */ /* 0x000fe4000000007d */
[----:B------:R-:W-:-:S07]  /*6830*/  PRMT R229, R229, 0x5410, R126 ;  /* 0x00005410e5e57816 */ /* 0x000fce000000007e */
.L_x_2456:
[----:B------:R-:W-:Y:S05]  /*6840*/  BRA.U !UP0, `(.L_x_2457) ;  /* 0x0000000908787547 */ /* 0x000fea000b800000 */
[----:B------:R-:W-:-:S04]  /*6850*/  UISETP.NE.U32.AND UP0, UPT, UR4, URZ, UPT ;  /* 0x000000ff0400728c */ /* 0x000fc8000bf05070 */
[----:B------:R-:W-:-:S09]  /*6860*/  UISETP.NE.AND.EX UP0, UPT, UR5, URZ, UPT, UP0 ;  /* 0x000000ff0500728c */ /* 0x000fd2000bf05300 */
[----:B------:R-:W-:Y:S05]  /*6870*/  BRA.U !UP0, `(.L_x_2458) ;  /* 0x00000005083c7547 */ /* 0x000fea000b800000 */
[----:B------:R-:W-:Y:S01]  /*6880*/  ISETP.LT.AND P6, PT, RZ, UR34, PT ;  /* 0x00000022ff007c0c */ /* 0x000fe2000bfc1270 */
[----:B-----5:R-:W-:Y:S01]  /*6890*/  HADD2.F32 R129, -RZ, R168.H0_H0 ;  /* 0x200000a8ff817230 */ /* 0x020fe20000004100 */
[--C-:B------:R-:W-:Y:S02]  /*68a0*/  SHF.R.U64 R132, R168, 0x10, R169.reuse ;  /* 0x00000010a8847819 */ /* 0x100fe400000012a9 */
[----:B0123--:R-:W-:-:S03]  /*68b0*/  SHF.R.U32.HI R126, RZ, 0x10, R169 ;  /* 0x00000010ff7e7819 */ /* 0x00ffc600000116a9 */
        /* <DEDUP_REMOVED lines=30> */
.L_x_2459:
        /* <DEDUP_REMOVED lines=13> */
.L_x_2460:
        /* <DEDUP_REMOVED lines=13> */
.L_x_2461:
        /* <DEDUP_REMOVED lines=19> */
.L_x_2458:
[----:B------:R-:W-:Y:S01]  /*6d70*/  ISETP.LT.AND P6, PT, RZ, UR34, PT ;  /* 0x00000022ff007c0c */ /* 0x000fe2000bfc1270 */
[----:B------:R-:W-:-:S12]  /*6d80*/  BRA.U !UP3, `(.L_x_2463) ;  /* 0x000000010b487547 */ /* 0x000fd8000b800000 */
[----:B0123--:R-:W-:Y:S01]  /*6d90*/  @P6 FFMA.FTZ R125, R25, UR6, R128 ;  /* 0x00000006197d6c23 */ /* 0x00ffe20008010080 */
        /* <DEDUP_REMOVED lines=17> */
.L_x_2463:
[----:B------:R-:W-:Y:S05]  /*6eb0*/  BRA.U !UP3, `(.L_x_2464) ;  /* 0x000000010b487547 */ /* 0x000fea000b800000 */
[----:B0123-5:R-:W-:Y:S01]  /*6ec0*/  SHF.R.U64 R124, R168, 0x10, R169 ;  /* 0x00000010a87c7819 */ /* 0x02ffe200000012a9 */
        /* <DEDUP_REMOVED lines=17> */
.L_x_2464:
[----:B------:R-:W-:Y:S05]  /*6fe0*/  BRA.U !UP3, `(.L_x_2465) ;  /* 0x000000010b487547 */ /* 0x000fea000b800000 */
        /* <DEDUP_REMOVED lines=18> */
.L_x_2465:
[----:B------:R-:W-:Y:S05]  /*7110*/  BRA.U !UP3, `(.L_x_2462) ;  /* 0x000000090b987547 */ /* 0x000fea000b800000 */
[----:B0123-5:R-:W-:Y:S01]  /*7120*/  SHF.R.U32.HI R124, RZ, 0x10, R169 ;  /* 0x00000010ff7c7819 */ /* 0x02ffe200000116a9 */
        /* <DEDUP_REMOVED lines=16> */
.L_x_2457:
        /* <DEDUP_REMOVED lines=35> */
.L_x_2467:
        /* <DEDUP_REMOVED lines=12> */
.L_x_2468:
        /* <DEDUP_REMOVED lines=13> */
.L_x_2469:
        /* <DEDUP_REMOVED lines=19> */
.L_x_2466:
[----:B------:R-:W-:Y:S05]  /*7720*/  BRA.U !UP3, `(.L_x_2470) ;  /* 0x000000010b447547 */ /* 0x000fea000b800000 */
[----:B0123--:R-:W-:Y:S01]  /*7730*/  FFMA.FTZ R125, R25, UR6, R128 ;  /* 0x00000006197d7c23 */ /* 0x00ffe20008010080 */
        /* <DEDUP_REMOVED lines=16> */
.L_x_2470:
        /* <DEDUP_REMOVED lines=17> */
.L_x_2471:
        /* <DEDUP_REMOVED lines=18> */
.L_x_2472:
[----:B------:R-:W-:Y:S05]  /*7a70*/  BRA.U !UP3, `(.L_x_2462) ;  /* 0x000000010b407547 */ /* 0x000fea000b800000 */
[----:B0123--:R-:W-:Y:S01]  /*7a80*/  FFMA.FTZ R124, R32, UR6, R128 ;  /* 0x00000006207c7c23 */ /* 0x00ffe20008010080 */
        /* <DEDUP_REMOVED lines=15> */
.L_x_2462:
        /* <DEDUP_REMOVED lines=9> */
.L_x_2473:
        /* <DEDUP_REMOVED lines=9> */
.L_x_2474:
[----:B------:R-:W-:Y:S02]  /*7ca0*/  IADD3 R6, PT, PT, R6, 0x100, RZ ;  /* 0x0000010006067810 */ /* 0x000fe40007ffe0ff */
[----:B------:R-:W-:-:S07]  /*7cb0*/  IADD3 R179, PT, PT, R179, 0x100, RZ ;  /* 0x00000100b3b37810 */ /* 0x000fce0007ffe0ff */
.L_x_2455:
[----:B------:R-:W-:Y:S05]  /*7cc0*/  BSYNC.RECONVERGENT B0 ;  /* 0x0000000000007941 */ /* 0x000fea0003800200 */
.L_x_2454:
        /* <DEDUP_REMOVED lines=9> */
[--C-:B------:R-:W-:Y:S02]  /*7d60*/  SHF.R.U32.HI R126, RZ, 0x10, R125.reuse ;  /* 0x00000010ff7e7819 */ /* 0x100fe4000001167d */
[----:B------:R-:W-:Y:S02]  /*7d70*/  PRMT R228, R124, 0x5410, R125 ;  /* 0x000054107ce47816 */ /* 0x000fe4000000007d */
[----:B------:R-:W-:-:S07]  /*7d80*/  PRMT R229, R229, 0x5410, R126 ;  /* 0x00005410e5e57816 */ /* 0x000fce000000007e */
.L_x_2477:
[----:B------:R-:W-:Y:S05]  /*7d90*/  BRA.U !UP0, `(.L_x_2478) ;  /* 0x0000000908787547 */ /* 0x000fea000b800000 */
[----:B------:R-:W-:-:S04]  /*7da0*/  UISETP.NE.U32.AND UP0, UPT, UR4, URZ, UPT ;  /* 0x000000ff0400728c */ /* 0x000fc8000bf05070 */
[----:B------:R-:W-:-:S09]  /*7db0*/  UISETP.NE.AND.EX UP0, UPT, UR5, URZ, UPT, UP0 ;  /* 0x000000ff0500728c */ /* 0x000fd2000bf05300 */
[----:B------:R-:W-:Y:S05]  /*7dc0*/  BRA.U !UP0, `(.L_x_2479) ;  /* 0x00000005083c7547 */ /* 0x000fea000b800000 */
[----:B------:R-:W-:Y:S01]  /*7dd0*/  ISETP.LT.AND P6, PT, RZ, UR34, PT ;  /* 0x00000022ff007c0c */ /* 0x000fe2000bfc1270 */
[----:B-----5:R-:W-:Y:S01]  /*7de0*/  HADD2.F32 R129, -RZ, R170.H0_H0 ;  /* 0x200000aaff817230 */ /* 0x020fe20000004100 */
[--C-:B------:R-:W-:Y:S02]  /*7df0*/  SHF.R.U64 R132, R170, 0x10, R171.reuse ;  /* 0x00000010aa847819 */ /* 0x100fe400000012ab */
[----:B01234-:R-:W-:-:S03]  /*7e00*/  SHF.R.U32.HI R126, RZ, 0x10, R171 ;  /* 0x00000010ff7e7819 */ /* 0x01ffc600000116ab */
[----:B------:R-:W-:-:S06]  /*7e10*/  HADD2.F32 R132, -RZ, R132.H0_H0 ;  /* 0x20000084ff847230 */ /* 0x000fcc0000004100 */
[--C-:B------:R-:W-:Y:S01]  /*7e20*/  @P6 FFMA.FTZ R125, R35, UR6, R128.reuse ;  /* 0x00000006237d6c23 */ /* 0x100fe20008010080 */
[--C-:B------:R-:W-:Y:S01]  /*7e30*/  @P6 FFMA.FTZ R131, R37, UR6, R128.reuse ;  /* 0x0000000625836c23 */ /* 0x100fe20008010080 */
[--C-:B------:R-:W-:Y:S02]  /*7e40*/  @P6 FFMA.FTZ R133, R142, UR6, R128.reuse ;  /* 0x000000068e856c23 */ /* 0x100fe40008010080 */
[----:B------:R-:W-:Y:S01]  /*7e50*/  @P6 FADD.FTZ R124, R34, -R125 ;  /* 0x8000007d227c6221 */ /* 0x000fe20000010000 */
[----:B------:R-:W-:Y:S02]  /*7e60*/  HADD2.F32 R125, -RZ, R171.H0_H0 ;  /* 0x200000abff7d7230 */ /* 0x000fe40000004100 */
[----:B------:R-:W-:Y:S01]  /*7e70*/  @P6 FADD.FTZ R133, R140, -R133 ;  /* 0x800000858c856221 */ /* 0x000fe20000010000 */
[----:B------:R-:W-:Y:S01]  /*7e80*/  @P6 FFMA.FTZ R129, R124, UR33, R129 ;  /* 0x000000217c816c23 */ /* 0x000fe20008010081 */
[----:B------:R-:W-:-:S04]  /*7e90*/  @P6 FFMA.FTZ R124, R38, UR6, R128 ;  /* 0x00000006267c6c23 */ /* 0x000fc80008010080 */
[----:B------:R-:W-:Y:S01]  /*7ea0*/  @P6 FADD.FTZ R127, R39, -R124 ;  /* 0x8000007c277f6221 */ /* 0x000fe20000010000 */
[----:B------:R-:W-:Y:S02]  /*7eb0*/  HADD2.F32 R124, -RZ, R126.H0_H0 ;  /* 0x2000007eff7c7230 */ /* 0x000fe40000004100 */
[----:B------:R-:W-:Y:S01]  /*7ec0*/  @P6 FADD.FTZ R126, R36, -R131 ;  /* 0x80000083247e6221 */ /* 0x000fe20000010000 */
[----:B------:R-:W-:Y:S01]  /*7ed0*/  @P6 FFMA.FTZ R132, R127, UR33, R132 ;  /* 0x000000217f846c23 */ /* 0x000fe20008010084 */
[----:B------:R-:W-:Y:S02]  /*7ee0*/  F2FP.F16.F32.PACK_AB R127, RZ, R129 ;  /* 0x00000081ff7f723e */ /* 0x000fe400000000ff */
[----:B------:R-:W-:Y:S01]  /*7ef0*/  @P6 FFMA.FTZ R125, R126, UR33, R125 ;  /* 0x000000217e7d6c23 */ /* 0x000fe2000801007d */
[----:B------:R-:W-:Y:S01]  /*7f00*/  @P6 FFMA.FTZ R124, R133, UR33, R124 ;  /* 0x00000021857c6c23 */ /* 0x000fe2000801007c */
        /* <DEDUP_REMOVED lines=14> */
.L_x_2480:
        /* <DEDUP_REMOVED lines=13> */
.L_x_2481:
        /* <DEDUP_REMOVED lines=13> */
.L_x_2482:
        /* <DEDUP_REMOVED lines=19> */
.L_x_2479:
[----:B------:R-:W-:Y:S01]  /*82c0*/  ISETP.LT.AND P6, PT, RZ, UR34, PT ;  /* 0x00000022ff007c0c */ /* 0x000fe2000bfc1270 */
[----:B------:R-:W-:-:S12]  /*82d0*/  BRA.U !UP3, `(.L_x_2484) ;  /* 0x000000010b487547 */ /* 0x000fd8000b800000 */
[----:B01234-:R-:W-:Y:S01]  /*82e0*/  @P6 FFMA.FTZ R125, R35, UR6, R128 ;  /* 0x00000006237d6c23 */ /* 0x01ffe20008010080 */
        /* <DEDUP_REMOVED lines=17> */
.L_x_2484:
[----:B------:R-:W-:Y:S05]  /*8400*/  BRA.U !UP3, `(.L_x_2485) ;  /* 0x000000010b487547 */ /* 0x000fea000b800000 */
[----:B012345:R-:W-:Y:S01]  /*8410*/  SHF.R.U64 R124, R170, 0x10, R171 ;  /* 0x00000010aa7c7819 */ /* 0x03ffe200000012ab */
        /* <DEDUP_REMOVED lines=17> */
.L_x_2485:
[----:B------:R-:W-:Y:S05]  /*8530*/  BRA.U !UP3, `(.L_x_2486) ;  /* 0x000000010b487547 */ /* 0x000fea000b800000 */
        /* <DEDUP_REMOVED lines=18> */
.L_x_2486:
[----:B------:R-:W-:Y:S05]  /*8660*/  BRA.U !UP3, `(.L_x_2483) ;  /* 0x000000090b987547 */ /* 0x000fea000b800000 */
[----:B012345:R-:W-:Y:S01]  /*8670*/  SHF.R.U32.HI R124, RZ, 0x10, R171 ;  /* 0x00000010ff7c7819 */ /* 0x03ffe200000116ab */
        /* <DEDUP_REMOVED lines=16> */
.L_x_2478:
        /* <DEDUP_REMOVED lines=35> */
.L_x_2488:
        /* <DEDUP_REMOVED lines=12> */
.L_x_2489:
        /* <DEDUP_REMOVED lines=13> */
.L_x_2490:
        /* <DEDUP_REMOVED lines=19> */
.L_x_2487:
[----:B------:R-:W-:Y:S05]  /*8c70*/  BRA.U !UP3, `(.L_x_2491) ;  /* 0x000000010b447547 */ /* 0x000fea000b800000 */
[----:B01234-:R-:W-:Y:S01]  /*8c80*/  FFMA.FTZ R125, R35, UR6, R128 ;  /* 0x00000006237d7c23 */ /* 0x01ffe20008010080 */
        /* <DEDUP_REMOVED lines=16> */
.L_x_2491:
        /* <DEDUP_REMOVED lines=17> */
.L_x_2492:
        /* <DEDUP_REMOVED lines=18> */
.L_x_2493:
[----:B------:R-:W-:Y:S05]  /*8fc0*/  BRA.U !UP3, `(.L_x_2483) ;  /* 0x000000010b407547 */ /* 0x000fea000b800000 */
[----:B01234-:R-:W-:Y:S01]  /*8fd0*/  FFMA.FTZ R125, R142, UR6, R128 ;  /* 0x000000068e7d7c23 */ /* 0x01ffe20008010080 */
        /* <DEDUP_REMOVED lines=15> */
.L_x_2483:
        /* <DEDUP_REMOVED lines=9> */
.L_x_2494:
        /* <DEDUP_REMOVED lines=9> */
.L_x_2495:
[----:B------:R-:W-:Y:S02]  /*91f0*/  IADD3 R6, PT, PT, R6, 0x100, RZ ;  /* 0x0000010006067810 */ /* 0x000fe40007ffe0ff */
[----:B------:R-:W-:-:S07]  /*9200*/  IADD3 R179, PT, PT, R179, 0x100, RZ ;  /* 0x00000100b3b37810 */ /* 0x000fce0007ffe0ff */
.L_x_2476:
[----:B------:R-:W-:Y:S05]  /*9210*/  BSYNC.RECONVERGENT B0 ;  /* 0x0000000000007941 */ /* 0x000fea0003800200 */
.L_x_2475:
        /* <DEDUP_REMOVED lines=12> */
.L_x_2498:
        /* <DEDUP_REMOVED lines=38> */
.L_x_2501:
        /* <DEDUP_REMOVED lines=13> */
.L_x_2502:
        /* <DEDUP_REMOVED lines=13> */
.L_x_2503:
        /* <DEDUP_REMOVED lines=19> */
.L_x_2500:
        /* <DEDUP_REMOVED lines=20> */
.L_x_2505:
        /* <DEDUP_REMOVED lines=19> */
.L_x_2506:
        /* <DEDUP_REMOVED lines=19> */
.L_x_2507:
        /* <DEDUP_REMOVED lines=18> */
.L_x_2499:
        /* <DEDUP_REMOVED lines=35> */
.L_x_2509:
        /* <DEDUP_REMOVED lines=12> */
.L_x_2510:
        /* <DEDUP_REMOVED lines=13> */
.L_x_2511:
        /* <DEDUP_REMOVED lines=19> */
.L_x_2508:
        /* <DEDUP_REMOVED lines=18> */
.L_x_2512:
        /* <DEDUP_REMOVED lines=17> */
.L_x_2513:
        /* <DEDUP_REMOVED lines=18> */
.L_x_2514:
        /* <DEDUP_REMOVED lines=17> */
.L_x_2504:
        /* <DEDUP_REMOVED lines=9> */
.L_x_2515:
        /* <DEDUP_REMOVED lines=9> */
.L_x_2516:
[----:B------:R-:W-:Y:S02]  /*a740*/  IADD3 R6, PT, PT, R6, 0x100, RZ ;  /* 0x0000010006067810 */ /* 0x000fe40007ffe0ff */
[----:B------:R-:W-:-:S07]  /*a750*/  IADD3 R179, PT, PT, R179, 0x100, RZ ;  /* 0x00000100b3b37810 */ /* 0x000fce0007ffe0ff */
.L_x_2497:
[----:B------:R-:W-:Y:S05]  /*a760*/  BSYNC.RECONVERGENT B0 ;  /* 0x0000000000007941 */ /* 0x000fea0003800200 */
.L_x_2496:
        /* <DEDUP_REMOVED lines=12> */
.L_x_2519:
        /* <DEDUP_REMOVED lines=38> */
.L_x_2522:
        /* <DEDUP_REMOVED lines=13> */
.L_x_2523:
        /* <DEDUP_REMOVED lines=13> */
.L_x_2524:
        /* <DEDUP_REMOVED lines=19> */
.L_x_2521:
        /* <DEDUP_REMOVED lines=20> */
.L_x_2526:
        /* <DEDUP_REMOVED lines=19> */
.L_x_2527:
        /* <DEDUP_REMOVED lines=19> */
.L_x_2528:
        /* <DEDUP_REMOVED lines=18> */
.L_x_2520:
        /* <DEDUP_REMOVED lines=35> */
.L_x_2530:
        /* <DEDUP_REMOVED lines=12> */
.L_x_2531:
        /* <DEDUP_REMOVED lines=13> */
.L_x_2532:
        /* <DEDUP_REMOVED lines=19> */
.L_x_2529:
        /* <DEDUP_REMOVED lines=18> */
.L_x_2533:
        /* <DEDUP_REMOVED lines=17> */
.L_x_2534:
        /* <DEDUP_REMOVED lines=18> */
.L_x_2535:
        /* <DEDUP_REMOVED lines=17> */
.L_x_2525:
        /* <DEDUP_REMOVED lines=9> */
.L_x_2536:
        /* <DEDUP_REMOVED lines=9> */
.L_x_2537:
[----:B------:R-:W-:Y:S02]  /*bc90*/  IADD3 R6, PT, PT, R6, 0x100, RZ ;  /* 0x0000010006067810 */ /* 0x000fe40007ffe0ff */
[----:B------:R-:W-:-:S07]  /*bca0*/  IADD3 R179, PT, PT, R179, 0x100, RZ ;  /* 0x00000100b3b37810 */ /* 0x000fce0007ffe0ff */
.L_x_2518:
[----:B------:R-:W-:Y:S05]  /*bcb0*/  BSYNC.RECONVERGENT B0 ;  /* 0x0000000000007941 */ /* 0x000fea0003800200 */
.L_x_2517:
        /* <DEDUP_REMOVED lines=13> */
.L_x_2540:
[----:B------:R-:W-:Y:S05]  /*bd90*/  BRA.U !UP0, `(.L_x_2541) ;  /* 0x0000000908707547 */ /* 0x000fea000b800000 */
[----:B------:R-:W-:-:S04]  /*bda0*/  UISETP.NE.U32.AND UP0, UPT, UR4, URZ, UPT ;  /* 0x000000ff0400728c */ /* 0x000fc8000bf05070 */
[----:B------:R-:W-:-:S09]  /*bdb0*/  UISETP.NE.AND.EX UP0, UPT, UR5, URZ, UPT, UP0 ;  /* 0x000000ff0500728c */ /* 0x000fd2000bf05300 */
[----:B------:R-:W-:Y:S05]  /*bdc0*/  BRA.U !UP0, `(.L_x_2542) ;  /* 0x0000000508347547 */ /* 0x000fea000b800000 */
[----:B------:R-:W-:Y:S01]  /*bdd0*/  ISETP.LT.AND P6, PT, RZ, UR34, PT ;  /* 0x00000022ff007c0c */ /* 0x000fe2000bfc1270 */
[----:B-----5:R-:W-:Y:S01]  /*bde0*/  HADD2.F32 R129, -RZ, R176.H0_H0 ;  /* 0x200000b0ff817230 */ /* 0x020fe20000004100 */
[--C-:B------:R-:W-:Y:S02]  /*bdf0*/  SHF.R.U64 R131, R176, 0x10, R177.reuse ;  /* 0x00000010b0837819 */ /* 0x100fe400000012b1 */
[----:B------:R-:W-:-:S03]  /*be00*/  SHF.R.U32.HI R132, RZ, 0x10, R177 ;  /* 0x00000010ff847819 */ /* 0x000fc600000116b1 */
[----:B------:R-:W-:-:S06]  /*be10*/  HADD2.F32 R131, -RZ, R131.H0_H0 ;  /* 0x20000083ff837230 */ /* 0x000fcc0000004100 */
[--C-:B01234-:R-:W-:Y:S01]  /*be20*/  @P6 FFMA.FTZ R125, R161, UR6, R128.reuse ;  /* 0x00000006a17d6c23 */ /* 0x11ffe20008010080 */
[--C-:B------:R-:W-:Y:S01]  /*be30*/  @P6 FFMA.FTZ R127, R163, UR6, R128.reuse ;  /* 0x00000006a37f6c23 */ /* 0x100fe20008010080 */
[----:B------:R-:W-:Y:S02]  /*be40*/  @P6 FFMA.FTZ R130, R196, UR6, R128 ;  /* 0x00000006c4826c23 */ /* 0x000fe40008010080 */
[----:B------:R-:W-:Y:S01]  /*be50*/  @P6 FADD.FTZ R124, R190, -R125 ;  /* 0x8000007dbe7c6221 */ /* 0x000fe20000010000 */
[----:B------:R-:W-:-:S03]  /*be60*/  HADD2.F32 R125, -RZ, R177.H0_H0 ;  /* 0x200000b1ff7d7230 */ /* 0x000fc60000004100 */
[----:B------:R-:W-:Y:S01]  /*be70*/  @P6 FFMA.FTZ R129, R124, UR33, R129 ;  /* 0x000000217c816c23 */ /* 0x000fe20008010081 */
[----:B------:R-:W-:Y:S01]  /*be80*/  @P6 FFMA.FTZ R124, R194, UR6, R128 ;  /* 0x00000006c27c6c23 */ /* 0x000fe20008010080 */
[----:B------:R-:W-:Y:S01]  /*be90*/  @P6 FADD.FTZ R128, R192, -R127 ;  /* 0x8000007fc0806221 */ /* 0x000fe20000010000 */
[----:B------:R-:W-:Y:S02]  /*bea0*/  @P6 FADD.FTZ R127, R193, -R130 ;  /* 0x80000082c17f6221 */ /* 0x000fe40000010000 */
[----:B------:R-:W-:Y:S01]  /*beb0*/  @P6 FADD.FTZ R126, R191, -R124 ;  /* 0x8000007cbf7e6221 */ /* 0x000fe20000010000 */
[----:B------:R-:W-:Y:S02]  /*bec0*/  HADD2.F32 R124, -RZ, R132.H0_H0 ;  /* 0x20000084ff7c7230 */ /* 0x000fe40000004100 */
[----:B------:R-:W-:Y:S01]  /*bed0*/  @P6 FFMA.FTZ R125, R128, UR33, R125 ;  /* 0x00000021807d6c23 */ /* 0x000fe2000801007d */
[----:B------:R-:W-:Y:S02]  /*bee0*/  @P6 FFMA.FTZ R131, R126, UR33, R131 ;  /* 0x000000217e836c23 */ /* 0x000fe40008010083 */
[----:B------:R-:W-:Y:S01]  /*bef0*/  @P6 FFMA.FTZ R124, R127, UR33, R124 ;  /* 0x000000217f7c6c23 */ /* 0x000fe2000801007c */
[----:B------:R-:W-:-:S02]  /*bf00*/  F2FP.F16.F32.PACK_AB R127, RZ, R129 ;  /* 0x00000081ff7f723e */ /* 0x000fc400000000ff */
[----:B------:R-:W-:Y:S01]  /*bf10*/  F2FP.F16.F32.PACK_AB R126, RZ, R131 ;  /* 0x00000083ff7e723e */ /* 0x000fe200000000ff */
[----:B------:R-:W-:Y:S06]  /*bf20*/  BRA.U !UP3, `(.L_x_2543) ;  /* 0x000000010b2c7547 */ /* 0x000fec000b800000 */
[----:B------:R-:W-:Y:S01]  /*bf30*/  LOP3.LUT P6, RZ, R159, 0xff, RZ, 0xc0, !PT ;  /* 0x000000ff9fff7812 */ /* 0x000fe200078cc0ff */
[----:B------:R-:W-:-:S04]  /*bf40*/  FMUL.FTZ R129, R129, UR25 ;  /* 0x0000001981817c20 */ /* 0x000fc80008410000 */
[----:B------:R-:W-:Y:S01]  /*bf50*/  FMUL.FTZ R133, R129, UR24 ;  /* 0x0000001881857c20 */ /* 0x000fe20008410000 */
[----:B------:R-:W-:-:S07]  /*bf60*/  CS2R R128, SRZ ;  /* 0x0000000000807805 */ /* 0x000fce000001ff00 */
[----:B------:R-:W-:Y:S02]  /*bf70*/  @P6 HADD2.F32 R130, -RZ, R226.H0_H0 ;  /* 0x200000e2ff826230 */ /* 0x000fe40000004100 */
[----:B------:R-:W-:-:S03]  /*bf80*/  @P6 HADD2.F32 R132, -RZ, R228.H0_H0 ;  /* 0x200000e4ff846230 */ /* 0x000fc60000004100 */
[----:B------:R-:W-:Y:S02]  /*bf90*/  @P6 FMUL.FTZ R128, R133, R130 ;  /* 0x0000008285806220 */ /* 0x000fe40000410000 */
[----:B------:R-:W-:-:S03]  /*bfa0*/  @P6 FMUL.FTZ R129, R132, R133 ;  /* 0x0000008584816220 */ /* 0x000fc60000410000 */
[----:B------:R-:W-:Y:S01]  /*bfb0*/  F2FP.F16.F32.PACK_AB R128, RZ, R128 ;  /* 0x00000080ff80723e */ /* 0x000fe200000000ff */
[----:B------:R-:W-:-:S03]  /*bfc0*/  FADD.FTZ R40, R40, R129 ;  /* 0x0000008128287221 */ /* 0x000fc60000010000 */
[----:B------:R-:W-:-:S07]  /*bfd0*/  PRMT R195, R128, 0x7610, R195 ;  /* 0x0000761080c37816 */ /* 0x000fce00000000c3 */
.L_x_2543:
[----:B------:R-:W-:Y:S05]  /*bfe0*/  BRA.U !UP3, `(.L_x_2544) ;  /* 0x000000010b2c7547 */ /* 0x000fea000b800000 */
[----:B------:R-:W-:Y:S01]  /*bff0*/  LOP3.LUT P6, RZ, R159, 0xff00, RZ, 0xc0, !PT ;  /* 0x0000ff009fff7812 */ /* 0x000fe200078cc0ff */
[----:B------:R-:W-:Y:S01]  /*c000*/  FMUL.FTZ R131, R131, UR25 ;  /* 0x0000001983837c20 */ /* 0x000fe20008410000 */
[----:B------:R-:W-:-:S03]  /*c010*/  CS2R R128, SRZ ;  /* 0x0000000000807805 */ /* 0x000fc6000001ff00 */
        /* <DEDUP_REMOVED lines=8> */
.L_x_2544:
[----:B------:R-:W-:Y:S05]  /*c0a0*/  BRA.U !UP3, `(.L_x_2545) ;  /* 0x000000010b307547 */ /* 0x000fea000b800000 */
[----:B------:R-:W-:Y:S01]  /*c0b0*/  LOP3.LUT P6, RZ, R159, 0xff0000, RZ, 0xc0, !PT ;  /* 0x00ff00009fff7812 */ /* 0x000fe200078cc0ff */
[----:B------:R-:W-:Y:S01]  /*c0c0*/  FMUL.FTZ R128, R125, UR25 ;  /* 0x000000197d807c20 */ /* 0x000fe20008410000 */
[----:B------:R-:W-:Y:S01]  /*c0d0*/  MOV R130, RZ ;  /* 0x000000ff00827202 */ /* 0x000fe20000000f00 */
[----:B------:R-:W-:Y:S02]  /*c0e0*/  HFMA2 R129, -RZ, RZ, 0, 0 ;  /* 0x00000000ff817431 */ /* 0x000fe400000001ff */
[----:B------:R-:W-:-:S08]  /*c0f0*/  FMUL.FTZ R128, R128, UR24 ;  /* 0x0000001880807c20 */ /* 0x000fd00008410000 */
[----:B------:R-:W-:Y:S02]  /*c100*/  @P6 HADD2.F32 R131, -RZ, R227.H0_H0 ;  /* 0x200000e3ff836230 */ /* 0x000fe40000004100 */
[----:B------:R-:W-:-:S03]  /*c110*/  @P6 HADD2.F32 R133, -RZ, R228.H1_H1 ;  /* 0x300000e4ff856230 */ /* 0x000fc60000004100 */
[----:B------:R-:W-:Y:S02]  /*c120*/  @P6 FMUL.FTZ R130, R128, R131 ;  /* 0x0000008380826220 */ /* 0x000fe40000410000 */
[----:B------:R-:W-:-:S03]  /*c130*/  @P6 FMUL.FTZ R129, R133, R128 ;  /* 0x0000008085816220 */ /* 0x000fc60000410000 */
[----:B------:R-:W-:Y:S01]  /*c140*/  F2FP.F16.F32.PACK_AB R130, RZ, R130 ;  /* 0x00000082ff82723e */ /* 0x000fe200000000ff */
[----:B------:R-:W-:-:S03]  /*c150*/  FADD.FTZ R42, R42, R129 ;  /* 0x000000812a2a7221 */ /* 0x000fc60000010000 */
[----:B------:R-:W-:-:S07]  /*c160*/  PRMT R198, R130, 0x7610, R198 ;  /* 0x0000761082c67816 */ /* 0x000fce00000000c6 */
.L_x_2545:
        /* <DEDUP_REMOVED lines=19> */
.L_x_2542:
        /* <DEDUP_REMOVED lines=20> */
.L_x_2547:
        /* <DEDUP_REMOVED lines=19> */
.L_x_2548:
        /* <DEDUP_REMOVED lines=19> */
.L_x_2549:
        /* <DEDUP_REMOVED lines=18> */
.L_x_2541:
        /* <DEDUP_REMOVED lines=25> */
[----:B------:R-:W-:Y:S01]  /*c8f0*/  MOV R130, RZ ;  /* 0x000000ff00827202 */ /* 0x000fe20000000f00 */
[----:B------:R-:W-:Y:S02]  /*c900*/  HFMA2 R129, -RZ, RZ, 0, 0 ;  /* 0x00000000ff817431 */ /* 0x000fe400000001ff */
[----:B------:R-:W-:-:S08]  /*c910*/  FMUL.FTZ R128, R128, UR24 ;  /* 0x0000001880807c20 */ /* 0x000fd00008410000 */
[----:B------:R-:W-:Y:S02]  /*c920*/  @P6 HADD2.F32 R135, -RZ, R226.H0_H0 ;  /* 0x200000e2ff876230 */ /* 0x000fe40000004100 */
[----:B------:R-:W-:-:S03]  /*c930*/  @P6 HADD2.F32 R133, -RZ, R228.H0_H0 ;  /* 0x200000e4ff856230 */ /* 0x000fc60000004100 */
[-C--:B------:R-:W-:Y:S02]  /*c940*/  @P6 FMUL.FTZ R130, R135, R128.reuse ;  /* 0x0000008087826220 */ /* 0x080fe40000410000 */
[----:B------:R-:W-:-:S03]  /*c950*/  @P6 FMUL.FTZ R129, R133, R128 ;  /* 0x0000008085816220 */ /* 0x000fc60000410000 */
[----:B------:R-:W-:Y:S01]  /*c960*/  F2FP.F16.F32.PACK_AB R130, RZ, R130 ;  /* 0x00000082ff82723e */ /* 0x000fe200000000ff */
[----:B------:R-:W-:-:S03]  /*c970*/  FADD.FTZ R40, R40, R129 ;  /* 0x0000008128287221 */ /* 0x000fc60000010000 */
[----:B------:R-:W-:-:S07]  /*c980*/  PRMT R195, R130, 0x7610, R195 ;  /* 0x0000761082c37816 */ /* 0x000fce00000000c3 */
.L_x_2551:
[----:B------:R-:W-:Y:S05]  /*c990*/  BRA.U !UP3, `(.L_x_2552) ;  /* 0x000000010b2c7547 */ /* 0x000fea000b800000 */
[----:B-----5:R-:W-:Y:S01]  /*c9a0*/  LOP3.LUT P6, RZ, R159, 0xff00, RZ, 0xc0, !PT ;  /* 0x0000ff009fff7812 */ /* 0x020fe200078cc0ff */
[----:B------:R-:W-:-:S04]  /*c9b0*/  FMUL.FTZ R128, R131, UR25 ;  /* 0x0000001983807c20 */ /* 0x000fc80008410000 */
[----:B------:R-:W-:Y:S01]  /*c9c0*/  FMUL.FTZ R130, R128, UR24 ;  /* 0x0000001880827c20 */ /* 0x000fe20008410000 */
[----:B------:R-:W-:-:S07]  /*c9d0*/  CS2R R128, SRZ ;  /* 0x0000000000807805 */ /* 0x000fce000001ff00 */
[----:B------:R-:W-:Y:S02]  /*c9e0*/  @P6 HADD2.F32 R133, -RZ, R226.H1_H1 ;  /* 0x300000e2ff856230 */ /* 0x000fe40000004100 */
[----:B------:R-:W-:-:S03]  /*c9f0*/  @P6 HADD2.F32 R131, -RZ, R229.H0_H0 ;  /* 0x200000e5ff836230 */ /* 0x000fc60000004100 */
[-C--:B------:R-:W-:Y:S02]  /*ca00*/  @P6 FMUL.FTZ R129, R133, R130.reuse ;  /* 0x0000008285816220 */ /* 0x080fe40000410000 */
[----:B------:R-:W-:-:S03]  /*ca10*/  @P6 FMUL.FTZ R128, R131, R130 ;  /* 0x0000008283806220 */ /* 0x000fc60000410000 */
[----:B------:R-:W-:Y:S01]  /*ca20*/  F2FP.F16.F32.PACK_AB R129, RZ, R129 ;  /* 0x00000081ff81723e */ /* 0x000fe200000000ff */
[----:B------:R-:W-:-:S03]  /*ca30*/  FADD.FTZ R41, R41, R128 ;  /* 0x0000008029297221 */ /* 0x000fc60000010000 */
[----:B------:R-:W-:-:S07]  /*ca40*/  PRMT R197, R129, 0x7610, R197 ;  /* 0x0000761081c57816 */ /* 0x000fce00000000c5 */
.L_x_2552:
[----:B------:R-:W-:Y:S05]  /*ca50*/  BRA.U !UP3, `(.L_x_2553) ;  /* 0x000000010b307547 */ /* 0x000fea000b800000 */
[----:B-----5:R-:W-:Y:S01]  /*ca60*/  LOP3.LUT P6, RZ, R159, 0xff0000, RZ, 0xc0, !PT ;  /* 0x00ff00009fff7812 */ /* 0x020fe200078cc0ff */
[----:B------:R-:W-:Y:S01]  /*ca70*/  FMUL.FTZ R128, R126, UR25 ;  /* 0x000000197e807c20 */ /* 0x000fe20008410000 */
[----:B------:R-:W-:Y:S01]  /*ca80*/  MOV R130, RZ ;  /* 0x000000ff00827202 */ /* 0x000fe20000000f00 */
[----:B------:R-:W-:Y:S02]  /*ca90*/  HFMA2 R129, -RZ, RZ, 0, 0 ;  /* 0x00000000ff817431 */ /* 0x000fe400000001ff */
[----:B------:R-:W-:-:S08]  /*caa0*/  FMUL.FTZ R128, R128, UR24 ;  /* 0x0000001880807c20 */ /* 0x000fd00008410000 */
[----:B------:R-:W-:Y:S02]  /*cab0*/  @P6 HADD2.F32 R133, -RZ, R227.H0_H0 ;  /* 0x200000e3ff856230 */ /* 0x000fe40000004100 */
[----:B------:R-:W-:-:S03]  /*cac0*/  @P6 HADD2.F32 R131, -RZ, R228.H1_H1 ;  /* 0x300000e4ff836230 */ /* 0x000fc60000004100 */
[-C--:B------:R-:W-:Y:S02]  /*cad0*/  @P6 FMUL.FTZ R130, R133, R128.reuse ;  /* 0x0000008085826220 */ /* 0x080fe40000410000 */
[----:B------:R-:W-:-:S03]  /*cae0*/  @P6 FMUL.FTZ R129, R131, R128 ;  /* 0x0000008083816220 */ /* 0x000fc60000410000 */
[----:B------:R-:W-:Y:S01]  /*caf0*/  F2FP.F16.F32.PACK_AB R130, RZ, R130 ;  /* 0x00000082ff82723e */ /* 0x000fe200000000ff */
[----:B------:R-:W-:-:S03]  /*cb00*/  FADD.FTZ R42, R42, R129 ;  /* 0x000000812a2a7221 */ /* 0x000fc60000010000 */
[----:B------:R-:W-:-:S07]  /*cb10*/  PRMT R198, R130, 0x7610, R198 ;  /* 0x0000761082c67816 */ /* 0x000fce00000000c6 */
.L_x_2553:
        /* <DEDUP_REMOVED lines=19> */
.L_x_2550:
        /* <DEDUP_REMOVED lines=18> */
.L_x_2554:
        /* <DEDUP_REMOVED lines=17> */
.L_x_2555:
        /* <DEDUP_REMOVED lines=18> */
.L_x_2556:
        /* <DEDUP_REMOVED lines=18> */
.L_x_2546:
        /* <DEDUP_REMOVED lines=9> */
.L_x_2557:
        /* <DEDUP_REMOVED lines=9> */
.L_x_2539:
[----:B------:R-:W-:Y:S05]  /*d1e0*/  BSYNC.RECONVERGENT B0 ;  /* 0x0000000000007941 */ /* 0x000fea0003800200 */
.L_x_2538:
[----:B------:R-:W-:Y:S02]  /*d1f0*/  UIADD3 UR30, UPT, UPT, UR30, UR28, URZ ;  /* 0x0000001c1e1e7290 */ /* 0x000fe4000fffe0ff */
[----:B------:R-:W-:Y:S02]  /*d200*/  UPLOP3.LUT UP1, UPT, UPT, UPT, UP1, 0x40, 0x4 ;  /* 0x000000000004789c */ /* 0x000fe40003f2e810 */
[----:B------:R-:W-:-:S09]  /*d210*/  UISETP.GE.AND UP0, UPT, UR30, UR29, UPT ;  /* 0x0000001d1e00728c */ /* 0x000fd2000bf06270 */
[----:B------:R-:W-:Y:S05]  /*d220*/  BRA.U !UP0, `(.L_x_2558) ;  /* 0xffffff3d08687547 */ /* 0x000fea000b83ffff */
.L_x_2393:
[----:B------:R-:W0:Y:S01]  /*d230*/  S2UR UR4, SR_CTAID.X ;  /* 0x00000000000479c3 */ /* 0x000e220000002500 */
[----:B------:R-:W-:Y:S01]  /*d240*/  BSSY.RECONVERGENT B0, `(.L_x_2559) ;  /* 0x000000f000007945 */ /* 0x000fe20003800200 */
[----:B0-----:R-:W-:-:S06]  /*d250*/  UIMAD UR4, UR4, UR12, URZ ;  /* 0x0000000c040472a4 */ /* 0x001fcc000f8e02ff */
        /* <DEDUP_REMOVED lines=13> */
.L_x_2560:
[----:B------:R-:W-:Y:S05]  /*d330*/  BSYNC.RECONVERGENT B0 ;  /* 0x0000000000007941 */ /* 0x000fea0003800200 */
.L_x_2559:
        /* <DEDUP_REMOVED lines=12> */
.L_x_2562:
[----:B------:R-:W-:Y:S05]  /*d400*/  BSYNC.RECONVERGENT B0 ;  /* 0x0000000000007941 */ /* 0x000fea0003800200 */
.L_x_2561:
        /* <DEDUP_REMOVED lines=12> */
.L_x_2564:
[----:B------:R-:W-:Y:S05]  /*d4d0*/  BSYNC.RECONVERGENT B0 ;  /* 0x0000000000007941 */ /* 0x000fea0003800200 */
.L_x_2563:
        /* <DEDUP_REMOVED lines=12> */
.L_x_2566:
[----:B------:R-:W-:Y:S05]  /*d5a0*/  BSYNC.RECONVERGENT B0 ;  /* 0x0000000000007941 */ /* 0x000fea0003800200 */
.L_x_2565:
        /* <DEDUP_REMOVED lines=12> */
.L_x_2568:
[----:B------:R-:W-:Y:S05]  /*d670*/  BSYNC.RECONVERGENT B0 ;  /* 0x0000000000007941 */ /* 0x000fea0003800200 */
.L_x_2567:
        /* <DEDUP_REMOVED lines=12> */
.L_x_2570:
[----:B------:R-:W-:Y:S05]  /*d740*/  BSYNC.RECONVERGENT B0 ;  /* 0x0000000000007941 */ /* 0x000fea0003800200 */
.L_x_2569:
[----:B------:R-:W-:-:S13]  /*d750*/  LOP3.LUT P0, RZ, R8, 0x2, RZ, 0xc0, !PT ;  /* 0x0000000208ff7812 */ /* 0x000fda000780c0ff */
[----:B------:R-:W-:Y:S05]  /*d760*/  @!P0 EXIT ;  /* 0x000000000000894d */ /* 0x000fea0003800000 */
[----:B0----5:R-:W0:Y:S08]  /*d770*/  LDC.64 R2, c[0x0][0x440] ;  /* 0x00011000ff027b82 */ /* 0x021e300000000a00 */
        /* <DEDUP_REMOVED lines=9> */
.L_x_2571:
        /* <DEDUP_REMOVED lines=15> */
.L_x_14323:


//--------------------- .text._ZN10layer_norm22ln_bwd_finalize_kernelINS_22Kernel_traits_finalizeILj7168E6__halfS2_S2_S2_fjLb1ELj1024ELj4ENS_18Kernel_traits_baseILj7168ES2_S2_S2_S2_fjLj1024EEEEELb1ELb1EEEvNS_9BwdParamsE --------------------------
	.section	.text._ZN10layer_norm22ln_bwd_finalize_kernelINS_22Kernel_traits_finalizeILj7168E6__halfS2_S2_S2_fjLb1ELj1024ELj4ENS_18Kernel_traits_baseILj7168ES2_S2_S2_S2_fjLj1024EEEEELb1ELb1EEEvNS_9BwdParamsE,"ax",@progbits
	.align	128
        .global         _ZN10layer_norm22ln_bwd_finalize_kernelINS_22Kernel_traits_finalizeILj7168E6__halfS2_S2_S2_fjLb1ELj1024ELj4ENS_18Kernel_traits_baseILj7168ES2_S2_S2_S2_fjLj1024EEEEELb1ELb1EEEvNS_9BwdParamsE
        .type           _ZN10layer_norm22ln_bwd_finalize_kernelINS_22Kernel_traits_finalizeILj7168E6__halfS2_S2_S2_fjLb1ELj1024ELj4ENS_18Kernel_traits_baseILj7168ES2_S2_S2_S2_fjLj1024EEEEELb1ELb1EEEvNS_9BwdParamsE,@function
        .size           _ZN10layer_norm22ln_bwd_finalize_kernelINS_22Kernel_traits_finalizeILj7168E6__halfS2_S2_S2_fjLb1ELj1024ELj4ENS_18Kernel_traits_baseILj7168ES2_S2_S2_S2_fjLj1024EEEEELb1ELb1EEEvNS_9BwdParamsE,(.L_x_14324 - _ZN10layer_norm22ln_bwd_finalize_kernelINS_22Kernel_traits_finalizeILj7168E6__halfS2_S2_S2_fjLb1ELj1024ELj4ENS_18Kernel_traits_baseILj7168ES2_S2_S2_S2_fjLj1024EEEEELb1ELb1EEEvNS_9BwdParamsE)
        .other          _ZN10layer_norm22ln_bwd_finalize_kernelINS_22Kernel_traits_finalizeILj7168E6__halfS2_S2_S2_fjLb1ELj1024ELj4ENS_18Kernel_traits_baseILj7168ES2_S2_S2_S2_fjLj1024EEEEELb1ELb1EEEvNS_9BwdParamsE,@"STO_CUDA_ENTRY STV_DEFAULT"
_ZN10layer_norm22ln_bwd_finalize_kernelINS_22Kernel_traits_finalizeILj7168E6__halfS2_S2_S2_fjLb1ELj1024ELj4ENS_18Kernel_traits_baseILj7168ES2_S2_S2_S2_fjLj1024EEEEELb1ELb1EEEvNS_9BwdParamsE:
.text._ZN10layer_norm22ln_bwd_finalize_kernelINS_22Kernel_traits_finalizeILj7168E6__halfS2_S2_S2_fjLb1ELj1024ELj4ENS_18Kernel_traits_baseILj7168ES2_S2_S2_S2_fjLj1024EEEEELb1ELb1EEEvNS_9BwdParamsE:
        /* <DEDUP_REMOVED lines=56> */
.L_x_2576:
        /* <DEDUP_REMOVED lines=87> */
.L_x_2575:
[----:B------:R-:W-:Y:S05]  /*08f0*/  BSYNC.RECONVERGENT B1 ;  /* 0x0000000000017941 */ /* 0x000fea0003800200 */
.L_x_2574:
        /* <DEDUP_REMOVED lines=51> */
.L_x_2578:
[----:B------:R-:W-:Y:S05]  /*0c30*/  BSYNC.RECONVERGENT B1 ;  /* 0x0000000000017941 */ /* 0x000fea0003800200 */
.L_x_2577:
        /* <DEDUP_REMOVED lines=30> */
.L_x_2580:
[----:B------:R-:W-:Y:S05]  /*0e20*/  BSYNC.RECONVERGENT B1 ;  /* 0x0000000000017941 */ /* 0x000fea0003800200 */
.L_x_2579:
        /* <DEDUP_REMOVED lines=15> */
.L_x_2573:
[----:B------:R-:W-:Y:S05]  /*0f20*/  BSYNC.RECONVERGENT B0 ;  /* 0x0000000000007941 */ /* 0x000fea0003800200 */
.L_x_2572:
        /* <DEDUP_REMOVED lines=68> */
[----:B-1----:R-:W-:Y:S02]  /*1370*/  F2FP.F16.F32.PACK_AB R13, R13, R12 ;  /* 0x0000000c0d0d723e */ /* 0x002fe400000000ff */
[----:B--2---:R-:W-:-:S03]  /*1380*/  F2FP.F16.F32.PACK_AB R15, R15, R14 ;  /* 0x0000000e0f0f723e */ /* 0x004fc600000000ff */
[----:B------:R-:W-:Y:S01]  /*1390*/  STG.E desc[UR6][R4.64], R13 ;  /* 0x0000000d04007986 */ /* 0x000fe2000c101906 */
[----:B----4-:R-:W-:-:S03]  /*13a0*/  F2FP.F16.F32.PACK_AB R17, R17, R16 ;  /* 0x000000101111723e */ /* 0x010fc600000000ff */
[----:B------:R-:W-:Y:S04]  /*13b0*/  STG.E desc[UR6][R6.64], R15 ;  /* 0x0000000f06007986 */ /* 0x000fe8000c101906 */
[----:B------:R-:W-:Y:S01]  /*13c0*/  STG.E desc[UR6][R2.64], R17 ;  /* 0x0000001102007986 */ /* 0x000fe2000c101906 */
[----:B------:R-:W-:Y:S05]  /*13d0*/  EXIT ;  /* 0x000000000000794d */ /* 0x000fea0003800000 */
.L_x_2581:
        /* <DEDUP_REMOVED lines=10> */
.L_x_14324:


//--------------------- .text._ZN10layer_norm13ln_bwd_kernelINS_13Kernel_traitsI6__halfS2_S2_S2_fjLj7168ELj1ELj1ELj8ELj8ENS_18Kernel_traits_baseILj7168ES2_S2_S2_S2_fjLj256EEEEELb1ELb1ELb1ELb1EEEvNS_9BwdParamsE --------------------------
	.section	.text._ZN10layer_norm13ln_bwd_kernelINS_13Kernel_traitsI6__halfS2_S2_S2_fjLj7168ELj1ELj1ELj8ELj8ENS_18Kernel_traits_baseILj7168ES2_S2_S2_S2_fjLj256EEEEELb1ELb1ELb1ELb1EEEvNS_9BwdParamsE,"ax",@progbits
	.align	128
        .global         _ZN10layer_norm13ln_bwd_kernelINS_13Kernel_traitsI6__halfS2_S2_S2_fjLj7168ELj1ELj1ELj8ELj8ENS_18Kernel_traits_baseILj7168ES2_S2_S2_S2_fjLj256EEEEELb1ELb1ELb1ELb1EEEvNS_9BwdParamsE
        .type           _ZN10layer_norm13ln_bwd_kernelINS_13Kernel_traitsI6__halfS2_S2_S2_fjLj7168ELj1ELj1ELj8ELj8ENS_18Kernel_traits_baseILj7168ES2_S2_S2_S2_fjLj256EEEEELb1ELb1ELb1ELb1EEEvNS_9BwdParamsE,@function
        .size           _ZN10layer_norm13ln_bwd_kernelINS_13Kernel_traitsI6__halfS2_S2_S2_fjLj7168ELj1ELj1ELj8ELj8ENS_18Kernel_traits_baseILj7168ES2_S2_S2_S2_fjLj256EEEEELb1ELb1ELb1ELb1EEEvNS_9BwdParamsE,(.L_x_14325 - _ZN10layer_norm13ln_bwd_kernelINS_13Kernel_traitsI6__halfS2_S2_S2_fjLj7168ELj1ELj1ELj8ELj8ENS_18Kernel_traits_baseILj7168ES2_S2_S2_S2_fjLj256EEEEELb1ELb1ELb1ELb1EEEvNS_9BwdParamsE)
        .other          _ZN10layer_norm13ln_bwd_kernelINS_13Kernel_traitsI6__halfS2_S2_S2_fjLj7168ELj1ELj1ELj8ELj8ENS_18Kernel_traits_baseILj7168ES2_S2_S2_S2_fjLj256EEEEELb1ELb1ELb1ELb1EEEvNS_9BwdParamsE,@"STO_CUDA_ENTRY STV_DEFAULT"
_ZN10layer_norm13ln_bwd_kernelINS_13Kernel_traitsI6__halfS2_S2_S2_fjLj7168ELj1ELj1ELj8ELj8ENS_18Kernel_traits_baseILj7168ES2_S2_S2_S2_fjLj256EEEEELb1ELb1ELb1ELb1EEEvNS_9BwdParamsE:
.text._ZN10layer_norm13ln_bwd_kernelINS_13Kernel_traitsI6__halfS2_S2_S2_fjLj7168ELj1ELj1ELj8ELj8ENS_18Kernel_traits_baseILj7168ES2_S2_S2_S2_fjLj256EEEEELb1ELb1ELb1ELb1EEEvNS_9BwdParamsE:
        /* <DEDUP_REMOVED lines=51> */
[----:B------:R-:W3:Y:S06]  /*0330*/  LDCU.U8 UR11, c[0x0][0x410] ;  /* 0x00008200ff0b77ac */ /* 0x000eec0008000000 */
[----:B------:R-:W4:Y:S01]  /*0340*/  LDC.64 R4, c[0x0][0x3d0] ;  /* 0x0000f400ff047b82 */ /* 0x000f220000000a00 */
[----:B------:R-:W0:Y:S01]  /*0350*/  LDCU UR14, c[0x0][0x400] ;  /* 0x00008000ff0e77ac */ /* 0x000e220008000800 */
[----:B------:R-:W0:Y:S01]  /*0360*/  LDCU.64 UR16, c[0x0][0x408] ;  /* 0x00008100ff1077ac */ /* 0x000e220008000a00 */
[----:B------:R-:W0:Y:S01]  /*0370*/  LDCU.64 UR6, c[0x0][0x438] ;  /* 0x00008700ff0677ac */ /* 0x000e220008000a00 */
[----:B------:R-:W0:Y:S01]  /*0380*/  LDCU.64 UR8, c[0x0][0x478] ;  /* 0x00008f00ff0877ac */ /* 0x000e220008000a00 */
[----:B-1----:R-:W-:-:S05]  /*0390*/  IMAD.WIDE.U32 R6, R2, 0x8, R6 ;  /* 0x0000000802067825 */ /* 0x002fca00078e0006 */
[----:B0-----:R-:W2:Y:S04]  /*03a0*/  LDG.E.64 R194, desc[UR12][R6.64+0x2800] ;  /* 0x0028000c06c27981 */ /* 0x001ea8000c1e1b00 */
[----:B------:R-:W3:Y:S01]  /*03b0*/  LDG.E.64 R192, desc[UR12][R6.64+0x1800] ;  /* 0x0018000c06c07981 */ /* 0x000ee2000c1e1b00 */
[----:B----4-:R-:W-:-:S03]  /*03c0*/  IMAD.WIDE.U32 R4, R2, 0x8, R4 ;  /* 0x0000000802047825 */ /* 0x010fc600078e0004 */
[----:B------:R-:W4:Y:S04]  /*03d0*/  LDG.E.64 R190, desc[UR12][R6.64+0x800] ;  /* 0x0008000c06be7981 */ /* 0x000f28000c1e1b00 */
[----:B------:R-:W4:Y:S04]  /*03e0*/  LDG.E.64 R188, desc[UR12][R6.64] ;  /* 0x0000000c06bc7981 */ /* 0x000f28000c1e1b00 */
[----:B------:R0:W5:Y:S04]  /*03f0*/  LDG.E.64 R186, desc[UR12][R6.64+0x3000] ;  /* 0x0030000c06ba7981 */ /* 0x000168000c1e1b00 */
        /* <DEDUP_REMOVED lines=11> */
[----:B------:R-:W-:Y:S01]  /*04b0*/  UPLOP3.LUT UP1, UPT, UPT, UPT, UPT, 0x40, 0x4 ;  /* 0x000000000004789c */ /* 0x000fe20003f2e870 */
[----:B--2---:R-:W-:-:S02]  /*04c0*/  SHF.R.U64 R203, R194, 0x10, R195 ;  /* 0x00000010c2cb7819 */ /* 0x004fc400000012c3 */
[----:B------:R-:W-:Y:S02]  /*04d0*/  SHF.R.U32.HI R204, RZ, 0x10, R195 ;  /* 0x00000010ffcc7819 */ /* 0x000fe400000116c3 */
[--C-:B---3--:R-:W-:Y:S02]  /*04e0*/  SHF.R.U64 R205, R192, 0x10, R193.reuse ;  /* 0x00000010c0cd7819 */ /* 0x108fe400000012c1 */
[----:B------:R-:W-:Y:S02]  /*04f0*/  SHF.R.U32.HI R206, RZ, 0x10, R193 ;  /* 0x00000010ffce7819 */ /* 0x000fe400000116c1 */
[--C-:B----4-:R-:W-:Y:S02]  /*0500*/  SHF.R.U64 R207, R190, 0x10, R191.reuse ;  /* 0x00000010becf7819 */ /* 0x110fe400000012bf */
[----:B------:R-:W-:Y:S02]  /*0510*/  SHF.R.U32.HI R208, RZ, 0x10, R191 ;  /* 0x00000010ffd07819 */ /* 0x000fe400000116bf */
[----:B------:R-:W-:-:S02]  /*0520*/  SHF.R.U64 R209, R188, 0x10, R189 ;  /* 0x00000010bcd17819 */ /* 0x000fc400000012bd */
[----:B------:R-:W-:Y:S02]  /*0530*/  SHF.R.U32.HI R210, RZ, 0x10, R189 ;  /* 0x00000010ffd27819 */ /* 0x000fe400000116bd */
[----:B------:R-:W-:Y:S02]  /*0540*/  PRMT R203, R203, 0x5410, R203 ;  /* 0x00005410cbcb7816 */ /* 0x000fe400000000cb */
[----:B------:R-:W-:Y:S02]  /*0550*/  PRMT R204, R204, 0x5410, R204 ;  /* 0x00005410cccc7816 */ /* 0x000fe400000000cc */
[----:B------:R-:W-:Y:S02]  /*0560*/  PRMT R205, R205, 0x5410, R205 ;  /* 0x00005410cdcd7816 */ /* 0x000fe400000000cd */
[----:B------:R-:W-:Y:S02]  /*0570*/  PRMT R206, R206, 0x5410, R206 ;  /* 0x00005410cece7816 */ /* 0x000fe400000000ce */
[----:B------:R-:W-:-:S02]  /*0580*/  PRMT R207, R207, 0x5410, R207 ;  /* 0x00005410cfcf7816 */ /* 0x000fc400000000cf */
[----:B------:R-:W-:Y:S02]  /*0590*/  PRMT R208, R208, 0x5410, R208 ;  /* 0x00005410d0d07816 */ /* 0x000fe400000000d0 */
[----:B------:R-:W-:Y:S02]  /*05a0*/  PRMT R209, R209, 0x5410, R209 ;  /* 0x00005410d1d17816 */ /* 0x000fe400000000d1 */
[----:B0-----:R-:W-:-:S07]  /*05b0*/  PRMT R210, R210, 0x5410, R210 ;  /* 0x00005410d2d27816 */ /* 0x001fce00000000d2 */
.L_x_2720:
        /* <DEDUP_REMOVED lines=16> */
[----:B0-----:R-:W-:-:S05]  /*06c0*/  IMAD R3, R3, R24, RZ ;  /* 0x0000001803037224 */ /* 0x001fca00078e02ff */
[----:B------:R-:W-:-:S04]  /*06d0*/  SHF.R.S32.HI R4, RZ, 0x1f, R3 ;  /* 0x0000001fff047819 */ /* 0x000fc80000011403 */
[----:B------:R-:W-:-:S04]  /*06e0*/  LEA.HI R3, R4, R3, RZ, 0x2 ;  /* 0x0000000304037211 */ /* 0x000fc800078f10ff */
[----:B------:R-:W-:Y:S01]  /*06f0*/  LEA.HI.SX32 R5, R3, R2, 0x1e ;  /* 0x0000000203057211 */ /* 0x000fe200078ff2ff */
[----:B------:R-:W-:-:S03]  /*0700*/  IMAD R3, R0, R24, RZ ;  /* 0x0000001800037224 */ /* 0x000fc600078e02ff */
[C---:B------:R-:W-:Y:S01]  /*0710*/  IADD3 R39, PT, PT, R5.reuse, 0x200, RZ ;  /* 0x0000020005277810 */ /* 0x040fe20007ffe0ff */
[----:B------:R-:W-:Y:S01]  /*0720*/  IMAD.WIDE R20, R0, 0x4, R124 ;  /* 0x0000000400147825 */ /* 0x000fe200078e027c */
[----:B------:R-:W-:Y:S01]  /*0730*/  SHF.R.S32.HI R4, RZ, 0x1f, R3 ;  /* 0x0000001fff047819 */ /* 0x000fe20000011403 */
[----:B------:R-:W0:Y:S01]  /*0740*/  LDC.64 R124, c[0x0][0x3b0] ;  /* 0x0000ec00ff7c7b82 */ /* 0x000e220000000a00 */
[C---:B------:R-:W-:Y:S01]  /*0750*/  IADD3 R37, PT, PT, R5.reuse, 0x300, RZ ;  /* 0x0000030005257810 */ /* 0x040fe20007ffe0ff */
[C---:B--2---:R-:W-:Y:S01]  /*0760*/  IMAD.WIDE.U32 R128, R5.reuse, 0x8, R14 ;  /* 0x0000000805807825 */ /* 0x044fe200078e000e */
[----:B------:R-:W-:Y:S01]  /*0770*/  LEA.HI R135, R4, R3, RZ, 0x2 ;  /* 0x0000000304877211 */ /* 0x000fe200078f10ff */
[----:B------:R2:W3:Y:S01]  /*0780*/  LDG.E R134, desc[UR12][R20.64] ;  /* 0x0000000c14867981 */ /* 0x0004e2000c1e1900 */
[----:B------:R-:W-:Y:S02]  /*0790*/  IADD3 R127, PT, PT, R5, 0x100, RZ ;  /* 0x00000100057f7810 */ /* 0x000fe40007ffe0ff */
[----:B------:R-:W-:-:S02]  /*07a0*/  LEA.HI.SX32 R135, R135, R2, 0x1e ;  /* 0x0000000287877211 */ /* 0x000fc400078ff2ff */
        /* <DEDUP_REMOVED lines=9> */
[----:B------:R-:W-:Y:S01]  /*0840*/  IADD3 R3, PT, PT, R5, 0x600, RZ ;  /* 0x0000060005037810 */ /* 0x000fe20007ffe0ff */
[--C-:B-1----:R-:W-:Y:S01]  /*0850*/  IMAD.WIDE.U32 R6, R143, 0x8, R16.reuse ;  /* 0x000000088f067825 */ /* 0x102fe200078e0010 */
[----:B------:R-:W-:Y:S01]  /*0860*/  IADD3 R141, PT, PT, R135, 0x300, RZ ;  /* 0x00000300878d7810 */ /* 0x000fe20007ffe0ff */
[----:B------:R-:W4:Y:S02]  /*0870*/  LDG.E.64 R36, desc[UR12][R36.64] ;  /* 0x0000000c24247981 */ /* 0x000f24000c1e1b00 */
[--C-:B------:R-:W-:Y:S01]  /*0880*/  IMAD.WIDE.U32 R18, R137, 0x8, R16.reuse ;  /* 0x0000000889127825 */ /* 0x100fe200078e0010 */
[C---:B------:R-:W-:Y:S01]  /*0890*/  IADD3 R145, PT, PT, R135.reuse, 0x100, RZ ;  /* 0x0000010087917810 */ /* 0x040fe20007ffe0ff */
        /* <DEDUP_REMOVED lines=11> */
[----:B------:R-:W-:Y:S02]  /*0950*/  IMAD.WIDE.U32 R14, R3, 0x8, R14 ;  /* 0x00000008030e7825 */ /* 0x000fe400078e000e */
[----:B------:R-:W4:Y:S02]  /*0960*/  LDG.E.64 R12, desc[UR12][R12.64] ;  /* 0x0000000c0c0c7981 */ /* 0x000f24000c1e1b00 */
[----:B------:R-:W-:-:S02]  /*0970*/  IMAD.WIDE.U32 R4, R141, 0x8, R16 ;  /* 0x000000088d047825 */ /* 0x000fc400078e0010 */
[----:B------:R-:W4:Y:S02]  /*0980*/  LDG.E.64 R14, desc[UR12][R14.64] ;  /* 0x0000000c0e0e7981 */ /* 0x000f24000c1e1b00 */
[----:B------:R-:W-:Y:S02]  /*0990*/  IMAD.WIDE.U32 R8, R145, 0x8, R16 ;  /* 0x0000000891087825 */ /* 0x000fe400078e0010 */
[----:B------:R-:W4:Y:S01]  /*09a0*/  LDG.E.64 R4, desc[UR12][R4.64] ;  /* 0x0000000c04047981 */ /* 0x000f22000c1e1b00 */
[----:B------:R-:W-:-:S03]  /*09b0*/  IADD3 R147, PT, PT, R135, 0x500, RZ ;  /* 0x0000050087937810 */ /* 0x000fc60007ffe0ff */
[----:B------:R-:W4:Y:S02]  /*09c0*/  LDG.E.64 R8, desc[UR12][R8.64] ;  /* 0x0000000c08087981 */ /* 0x000f24000c1e1b00 */
[----:B------:R-:W-:-:S05]  /*09d0*/  IMAD.WIDE.U32 R22, R147, 0x8, R16 ;  /* 0x0000000893167825 */ /* 0x000fca00078e0010 */
[----:B------:R1:W4:Y:S01]  /*09e0*/  LDG.E.64 R16, desc[UR12][R22.64] ;  /* 0x0000000c16107981 */ /* 0x000322000c1e1b00 */
[----:B-----5:R-:W-:Y:S02]  /*09f0*/  ISETP.GE.AND P1, PT, R136, 0x1, PT ;  /* 0x000000018800780c */ /* 0x020fe40003f26270 */
[----:B------:R-:W-:Y:S02]  /*0a00*/  MOV R220, UR7 ;  /* 0x0000000700dc7c02 */ /* 0x000fe40008000f00 */
[----:B------:R-:W-:-:S09]  /*0a10*/  ISETP.NE.U32.AND P0, PT, RZ, UR6, PT ;  /* 0x00000006ff007c0c */ /* 0x000fd2000bf05070 */
[----:B------:R-:W-:Y:S02]  /*0a20*/  @P1 IADD3 R3, PT, PT, R136, -0x1, RZ ;  /* 0xffffffff88031810 */ /* 0x000fe40007ffe0ff */
[----:B------:R-:W-:-:S03]  /*0a30*/  ISETP.NE.AND.EX P0, PT, R220, RZ, PT, P0 ;  /* 0x000000ffdc00720c */ /* 0x000fc60003f05300 */
[----:B------:R-:W-:-:S05]  /*0a40*/  @P1 IMAD R3, R3, R24, RZ ;  /* 0x0000001803031224 */ /* 0x000fca00078e02ff */
[----:B------:R-:W-:-:S04]  /*0a50*/  @P1 SHF.R.S32.HI R24, RZ, 0x1f, R3 ;  /* 0x0000001fff181819 */ /* 0x000fc80000011403 */
[----:B------:R-:W-:Y:S01]  /*0a60*/  @P1 LEA.HI R3, R24, R3, RZ, 0x2 ;  /* 0x0000000318031211 */ /* 0x000fe200078f10ff */
[----:B------:R-:W0:Y:S01]  /*0a70*/  @P0 LDC.64 R26, c[0x0][0x438] ;  /* 0x00010e00ff1a0b82 */ /* 0x000e220000000a00 */
[----:B------:R-:W-:Y:S02]  /*0a80*/  MOV R133, RZ ;  /* 0x000000ff00857202 */ /* 0x000fe40000000f00 */
[----:B------:R-:W-:-:S05]  /*0a90*/  @P1 LEA.HI.SX32 R133, R3, R2, 0x1e ;  /* 0x0000000203851211 */ /* 0x000fca00078ff2ff */
[----:B------:R-:W0:Y:S08]  /*0aa0*/  @P0 LDC.64 R2, c[0x0][0x438] ;  /* 0x00010e00ff020b82 */ /* 0x000e300000000a00 */
[----:B--2---:R-:W2:Y:S08]  /*0ab0*/  @P0 LDC.64 R20, c[0x0][0x438] ;  /* 0x00010e00ff140b82 */ /* 0x004eb00000000a00 */
[----:B------:R-:W2:Y:S08]  /*0ac0*/  @P0 LDC.64 R24, c[0x0][0x438] ;  /* 0x00010e00ff180b82 */ /* 0x000eb00000000a00 */
[----:B------:R-:W2:Y:S08]  /*0ad0*/  @P0 LDC.64 R28, c[0x0][0x438] ;  /* 0x00010e00ff1c0b82 */ /* 0x000eb00000000a00 */
[----:B-1----:R-:W1:Y:S08]  /*0ae0*/  @P0 LDC.64 R22, c[0x0][0x438] ;  /* 0x00010e00ff160b82 */ /* 0x002e700000000a00 */
[----:B------:R-:W1:Y:S01]  /*0af0*/  @P0 LDC.64 R30, c[0x0][0x438] ;  /* 0x00010e00ff1e0b82 */ /* 0x000e620000000a00 */
[C---:B0-----:R-:W-:Y:S01]  /*0b00*/  IMAD.WIDE.U32 R130, R133.reuse, 0x4, R124 ;  /* 0x0000000485827825 */ /* 0x041fe200078e007c */
[----:B------:R-:W-:-:S02]  /*0b10*/  IADD3 R139, PT, PT, R133, 0x200, RZ ;  /* 0x00000200858b7810 */ /* 0x000fc40007ffe0ff */
[----:B------:R-:W-:Y:S01]  /*0b20*/  IADD3 R153, PT, PT, R133, 0x300, RZ ;  /* 0x0000030085997810 */ /* 0x000fe20007ffe0ff */
[----:B------:R-:W-:Y:S01]  /*0b30*/  @P0 IMAD.WIDE.U32 R2, R135, 0x8, R2 ;  /* 0x0000000887020825 */ /* 0x000fe200078e0002 */
[----:B------:R0:W5:Y:S01]  /*0b40*/  LDG.E R221, desc[UR12][R130.64] ;  /* 0x0000000c82dd7981 */ /* 0x000162000c1e1900 */
[----:B------:R-:W-:Y:S02]  /*0b50*/  IADD3 R149, PT, PT, R133, 0x100, RZ ;  /* 0x0000010085957810 */ /* 0x000fe40007ffe0ff */
[----:B------:R-:W-:Y:S01]  /*0b60*/  @P0 IMAD.WIDE.U32 R26, R145, 0x8, R26 ;  /* 0x00000008911a0825 */ /* 0x000fe200078e001a */
[----:B------:R-:W-:Y:S01]  /*0b70*/  IADD3 R215, PT, PT, R133, 0x500, RZ ;  /* 0x0000050085d77810 */ /* 0x000fe20007ffe0ff */
[----:B------:R-:W5:Y:S02]  /*0b80*/  @P0 LDG.E.64 R166, desc[UR12][R2.64] ;  /* 0x0000000c02a60981 */ /* 0x000f64000c1e1b00 */
[----:B--2---:R-:W-:Y:S01]  /*0b90*/  @P0 IMAD.WIDE.U32 R20, R143, 0x8, R20 ;  /* 0x000000088f140825 */ /* 0x004fe200078e0014 */
[----:B------:R-:W-:Y:S01]  /*0ba0*/  IADD3 R197, PT, PT, R133, 0x600, RZ ;  /* 0x0000060085c57810 */ /* 0x000fe20007ffe0ff */
[----:B------:R-:W5:Y:S02]  /*0bb0*/  @P0 LDG.E.64 R164, desc[UR12][R26.64] ;  /* 0x0000000c1aa40981 */ /* 0x000f64000c1e1b00 */
[----:B------:R-:W-:Y:S01]  /*0bc0*/  @P0 IMAD.WIDE.U32 R24, R141, 0x8, R24 ;  /* 0x000000088d180825 */ /* 0x000fe200078e0018 */
[----:B0-----:R-:W-:Y:S01]  /*0bd0*/  IADD3 R131, PT, PT, R133, 0x400, RZ ;  /* 0x0000040085837810 */ /* 0x001fe20007ffe0ff */
[----:B------:R-:W5:Y:S02]  /*0be0*/  @P0 LDG.E.64 R162, desc[UR12][R20.64] ;  /* 0x0000000c14a20981 */ /* 0x000f64000c1e1b00 */
[----:B------:R-:W-:-:S02]  /*0bf0*/  @P0 IMAD.WIDE.U32 R28, R151, 0x8, R28 ;  /* 0x00000008971c0825 */ /* 0x000fc400078e001c */
[----:B------:R-:W5:Y:S02]  /*0c00*/  @P0 LDG.E.64 R160, desc[UR12][R24.64] ;  /* 0x0000000c18a00981 */ /* 0x000f64000c1e1b00 */
[----:B-1----:R-:W-:Y:S02]  /*0c10*/  @P0 IMAD.WIDE.U32 R22, R147, 0x8, R22 ;  /* 0x0000000893160825 */ /* 0x002fe400078e0016 */
[----:B------:R0:W5:Y:S02]  /*0c20*/  @P0 LDG.E.64 R158, desc[UR12][R28.64] ;  /* 0x0000000c1c9e0981 */ /* 0x000164000c1e1b00 */
[----:B------:R-:W-:Y:S02]  /*0c30*/  @P0 IMAD.WIDE.U32 R30, R137, 0x8, R30 ;  /* 0x00000008891e0825 */ /* 0x000fe400078e001e */
[----:B------:R-:W5:Y:S02]  /*0c40*/  @P0 LDG.E.64 R156, desc[UR12][R22.64] ;  /* 0x0000000c169c0981 */ /* 0x000f64000c1e1b00 */
[----:B------:R-:W-:-:S02]  /*0c50*/  IMAD.WIDE.U32 R138, R139, 0x4, R124 ;  /* 0x000000048b8a7825 */ /* 0x000fc400078e007c */
[----:B------:R1:W5:Y:S01]  /*0c60*/  @P0 LDG.E.64 R154, desc[UR12][R30.64] ;  /* 0x0000000c1e9a0981 */ /* 0x000362000c1e1b00 */
[----:B------:R-:W-:Y:S01]  /*0c70*/  ISETP.NE.AND P0, PT, RZ, UR11, PT ;  /* 0x0000000bff007c0c */ /* 0x000fe2000bf05270 */
[--C-:B------:R-:W-:Y:S02]  /*0c80*/  IMAD.WIDE.U32 R132, R153, 0x4, R124.reuse ;  /* 0x0000000499847825 */ /* 0x100fe400078e007c */
[----:B------:R2:W5:Y:S02]  /*0c90*/  LDG.E R218, desc[UR12][R138.64] ;  /* 0x0000000c8ada7981 */ /* 0x000564000c1e1900 */
[--C-:B------:R-:W-:Y:S02]  /*0ca0*/  IMAD.WIDE.U32 R148, R149, 0x4, R124.reuse ;  /* 0x0000000495947825 */ /* 0x100fe400078e007c */
[----:B------:R2:W5:Y:S02]  /*0cb0*/  LDG.E R217, desc[UR12][R132.64] ;  /* 0x0000000c84d97981 */ /* 0x000564000c1e1900 */
[----:B------:R-:W-:-:S02]  /*0cc0*/  IMAD.WIDE.U32 R130, R131, 0x4, R124 ;  /* 0x0000000483827825 */ /* 0x000fc400078e007c */
[----:B------:R-:W5:Y:S02]  /*0cd0*/  LDG.E R219, desc[UR12][R148.64] ;  /* 0x0000000c94db7981 */ /* 0x000f64000c1e1900 */
[--C-:B------:R-:W-:Y:S02]  /*0ce0*/  IMAD.WIDE.U32 R214, R215, 0x4, R124.reuse ;  /* 0x00000004d7d67825 */ /* 0x100fe400078e007c */
[----:B------:R-:W5:Y:S02]  /*0cf0*/  LDG.E R216, desc[UR12][R130.64] ;  /* 0x0000000c82d87981 */ /* 0x000f64000c1e1900 */
[----:B------:R-:W-:Y:S02]  /*0d00*/  IMAD.WIDE.U32 R124, R197, 0x4, R124 ;  /* 0x00000004c57c7825 */ /* 0x000fe400078e007c */
[----:B------:R-:W5:Y:S04]  /*0d10*/  LDG.E R214, desc[UR12][R214.64] ;  /* 0x0000000cd6d67981 */ /* 0x000f68000c1e1900 */
[----:B------:R2:W5:Y:S01]  /*0d20*/  LDG.E R211, desc[UR12][R124.64] ;  /* 0x0000000c7cd37981 */ /* 0x000562000c1e1900 */
[----:B0-----:R-:W-:-:S05]  /*0d30*/  SHF.R.U32.HI R28, RZ, 0x10, R173 ;  /* 0x00000010ff1c7819 */ /* 0x001fca00000116ad */
[----:B------:R-:W-:Y:S02]  /*0d40*/  HADD2.F32 R28, -RZ, R28.H0_H0 ;  /* 0x2000001cff1c7230 */ /* 0x000fe40000004100 */
[----:B-1----:R-:W-:Y:S02]  /*0d50*/  HADD2.F32 R30, -RZ, R175.H0_H0 ;  /* 0x200000afff1e7230 */ /* 0x002fe40000004100 */
[----:B------:R-:W-:Y:S01]  /*0d60*/  HADD2.F32 R20, -RZ, R172.H0_H0 ;  /* 0x200000acff147230 */ /* 0x000fe20000004100 */
[----:B---3--:R-:W-:Y:S02]  /*0d70*/  FSEL R134, R134, RZ, !P0 ;  /* 0x000000ff86867208 */ /* 0x008fe40004000000 */
[----:B----4-:R-:W-:Y:S02]  /*0d80*/  MOV R141, R38 ;  /* 0x00000026008d7202 */ /* 0x010fe40000000f00 */
[----:B--2---:R-:W-:Y:S02]  /*0d90*/  SHF.R.U64 R138, R38, 0x10, R39 ;  /* 0x00000010268a7819 */ /* 0x004fe40000001227 */
[----:B------:R-:W-:-:S02]  /*0da0*/  MOV R140, R39 ;  /* 0x00000027008c7202 */ /* 0x000fc40000000f00 */
[----:B------:R-:W-:Y:S01]  /*0db0*/  SHF.R.U32.HI R139, RZ, 0x10, R39 ;  /* 0x00000010ff8b7819 */ /* 0x000fe20000011627 */
[----:B------:R-:W-:Y:S01]  /*0dc0*/  HADD2.F32 R197, -RZ, R6.H0_H0 ;  /* 0x20000006ffc57230 */ /* 0x000fe20000004100 */
[----:B------:R-:W-:Y:S02]  /*0dd0*/  SHF.R.U64 R132, R36, 0x10, R37 ;  /* 0x0000001024847819 */ /* 0x000fe40000001225 */
[----:B------:R-:W-:Y:S02]  /*0de0*/  MOV R135, R37 ;  /* 0x0000002500877202 */ /* 0x000fe40000000f00 */
[----:B------:R-:W-:Y:S02]  /*0df0*/  SHF.R.U32.HI R2, RZ, 0x10, R19 ;  /* 0x00000010ff027819 */ /* 0x000fe40000011613 */
[----:B------:R-:W-:Y:S02]  /*0e00*/  SHF.R.U32.HI R133, RZ, 0x10, R37 ;  /* 0x00000010ff857819 */ /* 0x000fe40000011625 */
[----:B------:R-:W-:Y:S01]  /*0e10*/  SHF.R.U64 R150, R10, 0x10, R11 ;  /* 0x000000100a967819 */ /* 0x000fe2000000120b */
[----:B------:R-:W-:Y:S01]  /*0e20*/  HADD2.F32 R237, -RZ, R19.H0_H0 ;  /* 0x20000013ffed7230 */ /* 0x000fe20000004100 */
[----:B------:R-:W-:-:S02]  /*0e30*/  SHF.R.U64 R142, R126, 0x10, R127 ;  /* 0x000000107e8e7819 */ /* 0x000fc4000000127f */
[----:B------:R-:W-:Y:S02]  /*0e40*/  MOV R144, R127 ;  /* 0x0000007f00907202 */ /* 0x000fe40000000f00 */
[----:B------:R-:W-:Y:S02]  /*0e50*/  SHF.R.U32.HI R143, RZ, 0x10, R127 ;  /* 0x00000010ff8f7819 */ /* 0x000fe4000001167f */
[--C-:B------:R-:W-:Y:S02]  /*0e60*/  SHF.R.U64 R38, R34, 0x10, R35.reuse ;  /* 0x0000001022267819 */ /* 0x100fe40000001223 */
[----:B------:R-:W-:Y:S02]  /*0e70*/  MOV R37, R35 ;  /* 0x0000002300257202 */ /* 0x000fe40000000f00 */
[----:B------:R-:W-:Y:S02]  /*0e80*/  SHF.R.U32.HI R39, RZ, 0x10, R35 ;  /* 0x00000010ff277819 */ /* 0x000fe40000011623 */
[----:B------:R-:W-:Y:S01]  /*0e90*/  SHF.R.U64 R229, R12, 0x10, R13 ;  /* 0x000000100ce57819 */ /* 0x000fe2000000120d */
[----:B------:R-:W-:Y:S01]  /*0ea0*/  HADD2.F32 R201, -RZ, R12.H0_H0 ;  /* 0x2000000cffc97230 */ /* 0x000fe20000004100 */
[----:B------:R-:W-:-:S02]  /*0eb0*/  MOV R145, R126 ;  /* 0x0000007e00917202 */ /* 0x000fc40000000f00 */
[--C-:B------:R-:W-:Y:S02]  /*0ec0*/  SHF.R.U64 R124, R14, 0x10, R15.reuse ;  /* 0x000000100e7c7819 */ /* 0x100fe4000000120f */
[----:B------:R-:W-:Y:S02]  /*0ed0*/  MOV R127, R15 ;  /* 0x0000000f007f7202 */ /* 0x000fe40000000f00 */
[----:B------:R-:W-:Y:S01]  /*0ee0*/  SHF.R.U32.HI R125, RZ, 0x10, R15 ;  /* 0x00000010ff7d7819 */ /* 0x000fe2000001160f */
[----:B------:R-:W-:Y:S01]  /*0ef0*/  HADD2.F32 R35, -RZ, R4.H0_H0 ;  /* 0x20000004ff237230 */ /* 0x000fe20000004100 */
[----:B------:R-:W-:Y:S01]  /*0f00*/  SHF.R.U64 R12, R18, 0x10, R19 ;  /* 0x00000010120c7819 */ /* 0x000fe20000001213 */
[----:B------:R-:W-:Y:S01]  /*0f10*/  HADD2.F32 R15, -RZ, R10.H0_H0 ;  /* 0x2000000aff0f7230 */ /* 0x000fe20000004100 */
[----:B------:R-:W-:Y:S01]  /*0f20*/  MOV R137, R36 ;  /* 0x0000002400897202 */ /* 0x000fe20000000f00 */
[----:B------:R-:W-:Y:S01]  /*0f30*/  FADD.FTZ R19, -R134, R197 ;  /* 0x000000c586137221 */ /* 0x000fe20000010100 */
[----:B------:R-:W-:Y:S01]  /*0f40*/  MOV R126, R14 ;  /* 0x0000000e007e7202 */ /* 0x000fe20000000f00 */
[----:B------:R-:W-:Y:S01]  /*0f50*/  HADD2.F32 R199, -RZ, R7.H0_H0 ;  /* 0x20000007ffc77230 */ /* 0x000fe20000004100 */
[----:B------:R-:W-:Y:S01]  /*0f60*/  MOV R36, R34 ;  /* 0x0000002200247202 */ /* 0x000fe20000000f00 */
[----:B------:R-:W-:Y:S01]  /*0f70*/  HADD2.F32 R197, -RZ, R2.H0_H0 ;  /* 0x20000002ffc57230 */ /* 0x000fe20000004100 */
[----:B------:R-:W-:-:S02]  /*0f80*/  SHF.R.U64 R14, R6, 0x10, R7 ;  /* 0x00000010060e7819 */ /* 0x000fc40000001207 */
[----:B------:R-:W-:Y:S01]  /*0f90*/  SHF.R.U32.HI R10, RZ, 0x10, R7 ;  /* 0x00000010ff0a7819 */ /* 0x000fe20000011607 */
[----:B------:R-:W-:Y:S01]  /*0fa0*/  HADD2.F32 R7, -RZ, R150.H0_H0 ;  /* 0x20000096ff077230 */ /* 0x000fe20000004100 */
[----:B------:R-:W-:Y:S02]  /*0fb0*/  SHF.R.U64 R146, R128, 0x10, R129 ;  /* 0x0000001080927819 */ /* 0x000fe40000001281 */
[----:B------:R-:W-:Y:S02]  /*0fc0*/  SHF.R.U32.HI R34, RZ, 0x10, R11 ;  /* 0x00000010ff227819 */ /* 0x000fe4000001160b */
[----:B------:R-:W-:Y:S01]  /*0fd0*/  SHF.R.U64 R2, R168, 0x10, R169 ;  /* 0x00000010a8027819 */ /* 0x000fe200000012a9 */
[----:B------:R-:W-:Y:S01]  /*0fe0*/  HADD2.F32 R151, -RZ, R8.H0_H0 ;  /* 0x20000008ff977230 */ /* 0x000fe20000004100 */
[----:B------:R-:W-:Y:S01]  /*0ff0*/  MOV R149, R128 ;  /* 0x0000008000957202 */ /* 0x000fe20000000f00 */
[----:B------:R-:W-:Y:S01]  /*1000*/  FADD.FTZ R27, -R134, R35 ;  /* 0x00000023861b7221 */ /* 0x000fe20000010100 */
[----:B------:R-:W-:Y:S01]  /*1010*/  SHF.R.U64 R233, R8, 0x10, R9 ;  /* 0x0000001008e97819 */ /* 0x000fe20000001209 */
[----:B------:R-:W-:Y:S01]  /*1020*/  FADD.FTZ R35, -R134, R201 ;  /* 0x000000c986237221 */ /* 0x000fe20000010100 */
[----:B------:R-:W-:Y:S01]  /*1030*/  MOV R130, R32 ;  /* 0x0000002000827202 */ /* 0x000fe20000000f00 */
[----:B------:R-:W-:Y:S01]  /*1040*/  HADD2.F32 R153, -RZ, R9.H0_H0 ;  /* 0x20000009ff997230 */ /* 0x000fe20000004100 */
[----:B------:R-:W-:Y:S01]  /*1050*/  SHF.R.U64 R128, R32, 0x10, R33 ;  /* 0x0000001020807819 */ /* 0x000fe20000001221 */
[----:B------:R-:W-:Y:S01]  /*1060*/  HADD2.F32 R201, -RZ, R12.H0_H0 ;  /* 0x2000000cffc97230 */ /* 0x000fe20000004100 */
[----:B------:R-:W-:Y:S01]  /*1070*/  SHF.R.U64 R8, R4, 0x10, R5 ;  /* 0x0000001004087819 */ /* 0x000fe20000001205 */
[----:B------:R-:W-:Y:S01]  /*1080*/  FADD.FTZ R7, -R134, R7 ;  /* 0x0000000786077221 */ /* 0x000fe20000010100 */
[----:B------:R-:W-:Y:S01]  /*1090*/  SHF.R.U32.HI R32, RZ, 0x10, R9 ;  /* 0x00000010ff207819 */ /* 0x000fe20000011609 */
[----:B------:R-:W-:Y:S01]  /*10a0*/  HADD2.F32 R9, -RZ, R34.H0_H0 ;  /* 0x20000022ff097230 */ /* 0x000fe20000004100 */
[----:B------:R-:W-:Y:S01]  /*10b0*/  SHF.R.U32.HI R147, RZ, 0x10, R129 ;  /* 0x00000010ff937819 */ /* 0x000fe20000011681 */
[----:B------:R-:W-:Y:S01]  /*10c0*/  HADD2.F32 R2, -RZ, R2.H0_H0 ;  /* 0x20000002ff027230 */ /* 0x000fe20000004100 */
[----:B------:R-:W-:Y:S01]  /*10d0*/  SHF.R.U32.HI R12, RZ, 0x10, R169 ;  /* 0x00000010ff0c7819 */ /* 0x000fe200000116a9 */
[----:B------:R-:W-:-:S02]  /*10e0*/  HADD2.F32 R146, -RZ, R146.H0_H0 ;  /* 0x20000092ff927230 */ /* 0x000fc40000004100 */
[----:B------:R-:W-:Y:S02]  /*10f0*/  HADD2.F32 R31, -RZ, R8.H0_H0 ;  /* 0x20000008ff1f7230 */ /* 0x000fe40000004100 */
[----:B------:R-:W-:Y:S01]  /*1100*/  FMUL.FTZ R8, R212, R7 ;  /* 0x00000007d4087220 */ /* 0x000fe20000410000 */
[----:B------:R-:W-:Y:S01]  /*1110*/  FADD.FTZ R9, -R134, R9 ;  /* 0x0000000986097221 */ /* 0x000fe20000010100 */
[----:B------:R-:W-:Y:S02]  /*1120*/  HADD2.F32 R12, -RZ, R12.H0_H0 ;  /* 0x2000000cff0c7230 */ /* 0x000fe40000004100 */
[----:B------:R-:W-:Y:S01]  /*1130*/  FMUL.FTZ R7, R2, R146 ;  /* 0x0000009202077220 */ /* 0x000fe20000410000 */
[----:B------:R-:W-:Y:S02]  /*1140*/  HADD2.F32 R147, -RZ, R147.H0_H0 ;  /* 0x20000093ff937230 */ /* 0x000fe40000004100 */
[----:B------:R-:W-:Y:S02]  /*1150*/  HADD2.F32 R2, -RZ, R170.H0_H0 ;  /* 0x200000aaff027230 */ /* 0x000fe40000004100 */
[----:B------:R-:W-:-:S02]  /*1160*/  HADD2.F32 R145, -RZ, R145.H0_H0 ;  /* 0x20000091ff917230 */ /* 0x000fc40000004100 */
[----:B------:R-:W-:Y:S02]  /*1170*/  HADD2.F32 R25, -RZ, R10.H0_H0 ;  /* 0x2000000aff197230 */ /* 0x000fe40000004100 */
[----:B------:R-:W-:Y:S01]  /*1180*/  FMUL.FTZ R10, R212, R9 ;  /* 0x00000009d40a7220 */ /* 0x000fe20000410000 */
[--C-:B------:R-:W-:Y:S01]  /*1190*/  SHF.R.U64 R26, R16, 0x10, R17.reuse ;  /* 0x00000010101a7819 */ /* 0x100fe20000001211 */
[----:B------:R-:W-:Y:S02]  /*11a0*/  HADD2.F32 R225, -RZ, R16.H0_H0 ;  /* 0x20000010ffe17230 */ /* 0x000fe40000004100 */
[----:B------:R-:W-:Y:S01]  /*11b0*/  FMUL.FTZ R9, R12, R147 ;  /* 0x000000930c097220 */ /* 0x000fe20000410000 */
[----:B------:R-:W-:Y:S01]  /*11c0*/  SHF.R.U32.HI R16, RZ, 0x10, R17 ;  /* 0x00000010ff107819 */ /* 0x000fe20000011611 */
[----:B------:R-:W-:Y:S02]  /*11d0*/  HADD2.F32 R215, -RZ, R17.H0_H0 ;  /* 0x20000011ffd77230 */ /* 0x000fe40000004100 */
[----:B------:R-:W-:Y:S01]  /*11e0*/  FMUL.FTZ R12, R2, R145 ;  /* 0x00000091020c7220 */ /* 0x000fe20000410000 */
[----:B------:R-:W-:Y:S01]  /*11f0*/  HADD2.F32 R17, -RZ, R32.H0_H0 ;  /* 0x20000020ff117230 */ /* 0x000fe20000004100 */
[----:B------:R-:W-:Y:S01]  /*1200*/  SHF.R.U32.HI R2, RZ, 0x10, R171 ;  /* 0x00000010ff027819 */ /* 0x000fe200000116ab */
[----:B------:R-:W-:-:S03]  /*1210*/  HADD2.F32 R143, -RZ, R143.H0_H0 ;  /* 0x2000008fff8f7230 */ /* 0x000fc60000004100 */
[----:B------:R-:W-:Y:S01]  /*1220*/  FADD.FTZ R17, -R134, R17 ;  /* 0x0000001186117221 */ /* 0x000fe20000010100 */
[----:B------:R-:W-:Y:S02]  /*1230*/  HADD2.F32 R2, -RZ, R2.H0_H0 ;  /* 0x20000002ff027230 */ /* 0x000fe40000004100 */
[----:B------:R-:W-:Y:S02]  /*1240*/  HADD2.F32 R235, -RZ, R18.H0_H0 ;  /* 0x20000012ffeb7230 */ /* 0x000fe40000004100 */
[----:B------:R-:W-:Y:S01]  /*1250*/  FMUL.FTZ R18, R212, R17 ;  /* 0x00000011d4127220 */ /* 0x000fe20000410000 */
[----:B------:R-:W-:Y:S02]  /*1260*/  HADD2.F32 R23, -RZ, R14.H0_H0 ;  /* 0x2000000eff177230 */ /* 0x000fe40000004100 */
[----:B------:R-:W-:Y:S01]  /*1270*/  FMUL.FTZ R17, R2, R143 ;  /* 0x0000008f02117220 */ /* 0x000fe20000410000 */
[----:B------:R-:W-:Y:S01]  /*1280*/  SHF.R.U64 R2, R172, 0x10, R173 ;  /* 0x00000010ac027819 */ /* 0x000fe200000012ad */
[----:B------:R-:W-:Y:S01]  /*1290*/  HADD2.F32 R11, -RZ, R11.H0_H0 ;  /* 0x2000000bff0b7230 */ /* 0x000fe20000004100 */
[----:B------:R-:W-:Y:S01]  /*12a0*/  MOV R148, R129 ;  /* 0x0000008100947202 */ /* 0x000fe20000000f00 */
[C---:B------:R-:W-:Y:S01]  /*12b0*/  FADD.FTZ R23, -R134.reuse, R23 ;  /* 0x0000001786177221 */ /* 0x040fe20000010100 */
[----:B------:R-:W-:Y:S01]  /*12c0*/  MOV R131, R33 ;  /* 0x0000002100837202 */ /* 0x000fe20000000f00 */
[----:B------:R-:W-:Y:S01]  /*12d0*/  HADD2.F32 R2, -RZ, R2.H0_H0 ;  /* 0x20000002ff027230 */ /* 0x000fe20000004100 */
[----:B------:R-:W-:Y:S01]  /*12e0*/  SHF.R.U32.HI R129, RZ, 0x10, R33 ;  /* 0x00000010ff817819 */ /* 0x000fe20000011621 */
[----:B------:R-:W-:Y:S01]  /*12f0*/  HADD2.F32 R33, -RZ, R5.H0_H0 ;  /* 0x20000005ff217230 */ /* 0x000fe20000004100 */
[----:B------:R-:W-:Y:S01]  /*1300*/  SHF.R.U32.HI R6, RZ, 0x10, R5 ;  /* 0x00000010ff067819 */ /* 0x000fe20000011605 */
[----:B------:R-:W-:Y:S01]  /*1310*/  HADD2.F32 R138, -RZ, R138.H0_H0 ;  /* 0x2000008aff8a7230 */ /* 0x000fe20000004100 */
[----:B------:R-:W-:Y:S01]  /*1320*/  SHF.R.U32.HI R227, RZ, 0x10, R13 ;  /* 0x00000010ffe37819 */ /* 0x000fe2000001160d */
[C---:B------:R-:W-:Y:S01]  /*1330*/  FADD.FTZ R3, -R134.reuse, R15 ;  /* 0x0000000f86037221 */ /* 0x040fe20000010100 */
[----:B------:R-:W-:Y:S01]  /*1340*/  FADD.FTZ R5, -R134, R11 ;  /* 0x0000000b86057221 */ /* 0x000fe20000010100 */
[----:B------:R-:W-:Y:S01]  /*1350*/  FMUL.FTZ R24, R212, R23 ;  /* 0x00000017d4187220 */ /* 0x000fe20000410000 */
[----:B------:R-:W-:-:S02]  /*1360*/  HADD2.F32 R15, -RZ, R149.H0_H0 ;  /* 0x20000095ff0f7230 */ /* 0x000fc40000004100 */
[C---:B------:R-:W-:Y:S01]  /*1370*/  FADD.FTZ R11, -R134.reuse, R151 ;  /* 0x00000097860b7221 */ /* 0x040fe20000010100 */
[C---:B------:R-:W-:Y:S01]  /*1380*/  FADD.FTZ R29, -R134.reuse, R33 ;  /* 0x00000021861d7221 */ /* 0x040fe20000010100 */
[----:B------:R-:W-:Y:S01]  /*1390*/  FADD.FTZ R25, -R134, R25 ;  /* 0x0000001986197221 */ /* 0x000fe20000010100 */
[----:B------:R-:W-:Y:S02]  /*13a0*/  HADD2.F32 R139, -RZ, R139.H0_H0 ;  /* 0x2000008bff8b7230 */ /* 0x000fe40000004100 */
[----:B------:R-:W-:Y:S01]  /*13b0*/  FMUL.FTZ R23, R2, R138 ;  /* 0x0000008a02177220 */ /* 0x000fe20000410000 */
[----:B------:R-:W-:Y:S01]  /*13c0*/  HADD2.F32 R231, -RZ, R13.H0_H0 ;  /* 0x2000000dffe77230 */ /* 0x000fe20000004100 */
[----:B------:R-:W-:Y:S01]  /*13d0*/  SHF.R.U64 R32, R174, 0x10, R175 ;  /* 0x00000010ae207819 */ /* 0x000fe200000012af */
        /* <DEDUP_REMOVED lines=8> */
[----:B------:R-:W-:Y:S01]  /*1460*/  FMUL.FTZ R26, R212, R25 ;  /* 0x00000019d41a7220 */ /* 0x000fe20000410000 */
[C---:B------:R-:W-:Y:S01]  /*1470*/  FADD.FTZ R13, -R134.reuse, R153 ;  /* 0x00000099860d7221 */ /* 0x040fe20000010100 */
[C---:B------:R-:W-:Y:S01]  /*1480*/  FADD.FTZ R21, -R134.reuse, R199 ;  /* 0x000000c786157221 */ /* 0x040fe20000010100 */
[----:B------:R-:W-:Y:S01]  /*1490*/  FADD.FTZ R31, -R134, R31 ;  /* 0x0000001f861f7221 */ /* 0x000fe20000010100 */
        /* <DEDUP_REMOVED lines=15> */
[----:B------:R-:W-:Y:S01]  /*1590*/  HADD2.F32 R135, -RZ, R135.H0_H0 ;  /* 0x20000087ff877230 */ /* 0x000fe20000004100 */
[----:B------:R-:W-:Y:S01]  /*15a0*/  SHF.R.U32.HI R134, RZ, 0x10, R175 ;  /* 0x00000010ff867819 */ /* 0x000fe200000116af */
[----:B------:R-:W-:-:S02]  /*15b0*/  HADD2.F32 R2, -RZ, R32.H0_H0 ;  /* 0x20000020ff027230 */ /* 0x000fc40000004100 */
[C---:B------:R-:W-:Y:S01]  /*15c0*/  FMUL.FTZ R29, R212.reuse, R29 ;  /* 0x0000001dd41d7220 */ /* 0x040fe20000410000 */
[----:B------:R-:W-:Y:S02]  /*15d0*/  HADD2.F32 R132, -RZ, R132.H0_H0 ;  /* 0x20000084ff847230 */ /* 0x000fe40000004100 */
[----:B------:R-:W-:Y:S01]  /*15e0*/  FMUL.FTZ R32, R212, R31 ;  /* 0x0000001fd4207220 */ /* 0x000fe20000410000 */
[-C--:B------:R-:W-:Y:S01]  /*15f0*/  FMUL.FTZ R30, R30, R135.reuse ;  /* 0x000000871e1e7220 */ /* 0x080fe20000410000 */
[----:B------:R-:W-:Y:S01]  /*1600*/  FADD.FTZ R94, R94, R135 ;  /* 0x000000875e5e7221 */ /* 0x000fe20000010000 */
[----:B------:R-:W-:Y:S01]  /*1610*/  FFMA.FTZ R122, R29, R135, R122 ;  /* 0x000000871d7a7223 */ /* 0x000fe2000001007a */
[----:B------:R-:W-:Y:S02]  /*1620*/  HADD2.F32 R134, -RZ, R134.H0_H0 ;  /* 0x20000086ff867230 */ /* 0x000fe40000004100 */
[----:B------:R-:W-:Y:S01]  /*1630*/  FMUL.FTZ R31, R2, R132 ;  /* 0x00000084021f7220 */ /* 0x000fe20000410000 */
[----:B------:R-:W-:-:S02]  /*1640*/  HADD2.F32 R133, -RZ, R133.H0_H0 ;  /* 0x20000085ff857230 */ /* 0x000fc40000004100 */
[----:B------:R-:W-:Y:S01]  /*1650*/  FADD.FTZ R93, R93, R132 ;  /* 0x000000845d5d7221 */ /* 0x000fe20000010000 */
[----:B------:R-:W-:Y:S01]  /*1660*/  FFMA.FTZ R121, R32, R132, R121 ;  /* 0x0000008420797223 */ /* 0x000fe20000010079 */
[----:B------:R-:W-:Y:S02]  /*1670*/  HADD2.F32 R2, -RZ, R176.H0_H0 ;  /* 0x200000b0ff027230 */ /* 0x000fe40000004100 */
[----:B------:R-:W-:Y:S01]  /*1680*/  FMUL.FTZ R34, R212, R33 ;  /* 0x00000021d4227220 */ /* 0x000fe20000410000 */
[----:B------:R-:W-:Y:S01]  /*1690*/  HADD2.F32 R135, -RZ, R36.H0_H0 ;  /* 0x20000024ff877230 */ /* 0x000fe20000004100 */
[----:B------:R-:W-:Y:S01]  /*16a0*/  SHF.R.U64 R132, R176, 0x10, R177 ;  /* 0x00000010b0847819 */ /* 0x000fe200000012b1 */
[----:B------:R-:W-:Y:S02]  /*16b0*/  HADD2.F32 R4, -RZ, R168.H0_H0 ;  /* 0x200000a8ff047230 */ /* 0x000fe40000004100 */
[-C--:B------:R-:W-:Y:S01]  /*16c0*/  FMUL.FTZ R33, R134, R133.reuse ;  /* 0x0000008586217220 */ /* 0x080fe20000410000 */
[----:B------:R-:W-:Y:S01]  /*16d0*/  FADD.FTZ R95, R95, R133 ;  /* 0x000000855f5f7221 */ /* 0x000fe20000010000 */
[----:B------:R-:W-:Y:S01]  /*16e0*/  FFMA.FTZ R123, R34, R133, R123 ;  /* 0x00000085227b7223 */ /* 0x000fe2000001007b */
[----:B------:R-:W-:Y:S01]  /*16f0*/  FMUL.FTZ R36, R2, R135 ;  /* 0x0000008702247220 */ /* 0x000fe20000410000 */
[----:B------:R-:W-:-:S02]  /*1700*/  HADD2.F32 R133, -RZ, R177.H0_H0 ;  /* 0x200000b1ff857230 */ /* 0x000fc40000004100 */
[----:B------:R-:W-:Y:S02]  /*1710*/  HADD2.F32 R134, -RZ, R37.H0_H0 ;  /* 0x20000025ff867230 */ /* 0x000fe40000004100 */
[C---:B------:R-:W-:Y:S01]  /*1720*/  FMUL.FTZ R37, R212.reuse, R231 ;  /* 0x000000e7d4257220 */ /* 0x040fe20000410000 */
[----:B------:R-:W-:Y:S02]  /*1730*/  HADD2.F32 R2, -RZ, R132.H0_H0 ;  /* 0x20000084ff027230 */ /* 0x000fe40000004100 */
[----:B------:R-:W-:Y:S01]  /*1740*/  FMUL.FTZ R3, R212, R3 ;  /* 0x00000003d4037220 */ /* 0x000fe20000410000 */
[----:B------:R-:W-:Y:S02]  /*1750*/  HADD2.F32 R132, -RZ, R38.H0_H0 ;  /* 0x20000026ff847230 */ /* 0x000fe40000004100 */
[----:B------:R-:W-:Y:S01]  /*1760*/  FMUL.FTZ R4, R4, R15 ;  /* 0x0000000f04047220 */ /* 0x000fe20000410000 */
[----:B------:R-:W-:Y:S02]  /*1770*/  HADD2.F32 R141, -RZ, R141.H0_H0 ;  /* 0x2000008dff8d7230 */ /* 0x000fe40000004100 */
[----:B------:R-:W-:Y:S01]  /*1780*/  FMUL.FTZ R19, R212, R19 ;  /* 0x00000013d4137220 */ /* 0x000fe20000410000 */
        /* <DEDUP_REMOVED lines=8> */
[----:B------:R-:W-:Y:S01]  /*1810*/  FMUL.FTZ R39, R2, R132 ;  /* 0x0000008402277220 */ /* 0x000fe20000410000 */
[----:B------:R-:W-:Y:S02]  /*1820*/  HADD2.F32 R15, -RZ, R148.H0_H0 ;  /* 0x20000094ff0f7230 */ /* 0x000fe40000004100 */
[-C--:B------:R-:W-:Y:S01]  /*1830*/  FMUL.FTZ R20, R20, R141.reuse ;  /* 0x0000008d14147220 */ /* 0x080fe20000410000 */
[----:B------:R-:W-:Y:S01]  /*1840*/  FADD.FTZ R96, R96, R141 ;  /* 0x0000008d60607221 */ /* 0x000fe20000010000 */
[----:B------:R-:W-:Y:S01]  /*1850*/  FFMA.FTZ R48, R19, R141, R48 ;  /* 0x0000008d13307223 */ /* 0x000fe20000010030 */
[----:B------:R-:W-:Y:S01]  /*1860*/  FADD.FTZ R2, RZ, R4 ;  /* 0x00000004ff027221 */ /* 0x000fe20000010000 */
[----:B------:R-:W-:Y:S01]  /*1870*/  FMUL.FTZ R5, R212, R5 ;  /* 0x00000005d4057220 */ /* 0x000fe20000410000 */
[----:B------:R-:W-:-:S02]  /*1880*/  HADD2.F32 R141, -RZ, R140.H0_H0 ;  /* 0x2000008cff8d7230 */ /* 0x000fc40000004100 */
[----:B------:R-:W-:Y:S01]  /*1890*/  FFMA.FTZ R133, R3, R4, RZ ;  /* 0x0000000403857223 */ /* 0x000fe200000100ff */
[----:B------:R-:W-:Y:S01]  /*18a0*/  FMUL.FTZ R140, R212, R229 ;  /* 0x000000e5d48c7220 */ /* 0x000fe20000410000 */
[----:B------:R-:W-:Y:S01]  /*18b0*/  FADD.FTZ R88, R88, R135 ;  /* 0x0000008758587221 */ /* 0x000fe20000010000 */
[----:B------:R-:W-:Y:S01]  /*18c0*/  FFMA.FTZ R116, R35, R135, R116 ;  /* 0x0000008723747223 */ /* 0x000fe20000010074 */
[-C--:B------:R-:W-:Y:S01]  /*18d0*/  FMUL.FTZ R6, R6, R15.reuse ;  /* 0x0000000f06067220 */ /* 0x080fe20000410000 */
[----:B------:R-:W-:Y:S01]  /*18e0*/  FADD.FTZ R135, R2, R7 ;  /* 0x0000000702877221 */ /* 0x000fe20000010000 */
[----:B------:R-:W-:Y:S01]  /*18f0*/  FADD.FTZ R106, R106, R15 ;  /* 0x0000000f6a6a7221 */ /* 0x000fe20000010000 */
[----:B------:R-:W-:Y:S01]  /*1900*/  FFMA.FTZ R42, R5, R15, R42 ;  /* 0x0000000f052a7223 */ /* 0x000fe2000001002a */
[----:B------:R-:W-:Y:S01]  /*1910*/  FFMA.FTZ R2, R8, R7, R133 ;  /* 0x0000000708027223 */ /* 0x000fe20000010085 */
[----:B------:R-:W-:Y:S01]  /*1920*/  SHF.R.U64 R15, R170, 0x10, R171 ;  /* 0x00000010aa0f7819 */ /* 0x000fe200000012ab */
[----:B------:R-:W-:Y:S01]  /*1930*/  FADD.FTZ R89, R89, R132 ;  /* 0x0000008459597221 */ /* 0x000fe20000010000 */
[----:B------:R-:W-:Y:S01]  /*1940*/  FFMA.FTZ R117, R140, R132, R117 ;  /* 0x000000848c757223 */ /* 0x000fe20000010075 */
[----:B------:R-:W-:-:S02]  /*1950*/  HADD2.F32 R132, -RZ, R130.H0_H0 ;  /* 0x20000082ff847230 */ /* 0x000fc40000004100 */
[----:B------:R-:W-:Y:S01]  /*1960*/  FADD.FTZ R130, R135, R6 ;  /* 0x0000000687827221 */ /* 0x000fe20000010000 */
[----:B------:R-:W-:Y:S01]  /*1970*/  FFMA.FTZ R133, R5, R6, R2 ;  /* 0x0000000605857223 */ /* 0x000fe20000010002 */
[----:B------:R-:W-:Y:S01]  /*1980*/  FMUL.FTZ R11, R212, R11 ;  /* 0x0000000bd40b7220 */ /* 0x000fe20000410000 */
[----:B------:R-:W-:Y:S02]  /*1990*/  HADD2.F32 R15, -RZ, R15.H0_H0 ;  /* 0x2000000fff0f7230 */ /* 0x000fe40000004100 */
[----:B------:R-:W-:Y:S02]  /*19a0*/  HADD2.F32 R142, -RZ, R142.H0_H0 ;  /* 0x2000008eff8e7230 */ /* 0x000fe40000004100 */
[----:B------:R-:W-:Y:S02]  /*19b0*/  HADD2.F32 R135, -RZ, R131.H0_H0 ;  /* 0x20000083ff877230 */ /* 0x000fe40000004100 */
[----:B------:R-:W-:Y:S01]  /*19c0*/  FADD.FTZ R131, R130, R9 ;  /* 0x0000000982837221 */ /* 0x000fe20000010000 */
[----:B------:R-:W-:Y:S01]  /*19d0*/  FFMA.FTZ R130, R10, R9, R133 ;  /* 0x000000090a827223 */ /* 0x000fe20000010085 */
[----:B------:R-:W-:Y:S01]  /*19e0*/  FADD.FTZ R100, R100, R145 ;  /* 0x0000009164647221 */ /* 0x000fe20000010000 */
[----:B------:R-:W-:Y:S01]  /*19f0*/  FFMA.FTZ R44, R11, R145, R44 ;  /* 0x000000910b2c7223 */ /* 0x000fe2000001002c */
[----:B------:R-:W-:-:S02]  /*1a00*/  HADD2.F32 R14, -RZ, R171.H0_H0 ;  /* 0x200000abff0e7230 */ /* 0x000fc40000004100 */
[----:B------:R-:W-:Y:S01]  /*1a10*/  FMUL.FTZ R15, R15, R142 ;  /* 0x0000008e0f0f7220 */ /* 0x000fe20000410000 */
[----:B------:R-:W-:Y:S02]  /*1a20*/  HADD2.F32 R145, -RZ, R144.H0_H0 ;  /* 0x20000090ff917230 */ /* 0x000fe40000004100 */
[----:B------:R-:W-:Y:S01]  /*1a30*/  FADD.FTZ R2, R131, R12 ;  /* 0x0000000c83027221 */ /* 0x000fe20000010000 */
[C---:B------:R-:W-:Y:S01]  /*1a40*/  FMUL.FTZ R16, R212.reuse, R233 ;  /* 0x000000e9d4107220 */ /* 0x040fe20000410000 */
[----:B------:R-:W-:Y:S01]  /*1a50*/  FFMA.FTZ R131, R11, R12, R130 ;  /* 0x0000000c0b837223 */ /* 0x000fe20000010082 */
        /* <DEDUP_REMOVED lines=10> */
[----:B------:R-:W-:Y:S02]  /*1b00*/  HADD2.F32 R143, -RZ, R178.H0_H0 ;  /* 0x200000b2ff8f7230 */ /* 0x000fe40000004100 */
[----:B------:R-:W-:Y:S01]  /*1b10*/  FADD.FTZ R133, R130, R17 ;  /* 0x0000001182857221 */ /* 0x000fe20000010000 */
[----:B------:R-:W-:Y:S01]  /*1b20*/  FMUL.FTZ R145, R212, R225 ;  /* 0x000000e1d4917220 */ /* 0x000fe20000410000 */
[----:B------:R-:W-:Y:S01]  /*1b30*/  FFMA.FTZ R130, R18, R17, R131 ;  /* 0x0000001112827223 */ /* 0x000fe20000010083 */
[----:B------:R-:W-:-:S02]  /*1b40*/  HADD2.F32 R22, -RZ, R173.H0_H0 ;  /* 0x200000adff167230 */ /* 0x000fc40000004100 */
[----:B------:R-:W-:Y:S01]  /*1b50*/  FADD.FTZ R2, R133, R20 ;  /* 0x0000001485027221 */ /* 0x000fe20000010000 */
[-C--:B------:R-:W-:Y:S01]  /*1b60*/  FMUL.FTZ R143, R143, R132.reuse ;  /* 0x000000848f8f7220 */ /* 0x080fe20000410000 */
[----:B------:R-:W-:Y:S01]  /*1b70*/  FADD.FTZ R84, R84, R132 ;  /* 0x0000008454547221 */ /* 0x000fe20000010000 */
[----:B------:R-:W-:Y:S01]  /*1b80*/  FFMA.FTZ R112, R145, R132, R112 ;  /* 0x0000008491707223 */ /* 0x000fe20000010070 */
[----:B------:R-:W-:Y:S01]  /*1b90*/  FFMA.FTZ R131, R19, R20, R130 ;  /* 0x0000001413837223 */ /* 0x000fe20000010082 */
        /* <DEDUP_REMOVED lines=8> */
[----:B------:R-:W-:Y:S02]  /*1c20*/  HADD2.F32 R132, -RZ, R129.H0_H0 ;  /* 0x20000081ff847230 */ /* 0x000fe40000004100 */
[----:B------:R-:W-:Y:S01]  /*1c30*/  FFMA.FTZ R129, R21, R22, R2 ;  /* 0x0000001615817223 */ /* 0x000fe20000010002 */
[----:B------:R-:W-:Y:S01]  /*1c40*/  FADD.FTZ R133, R128, R25 ;  /* 0x0000001980857221 */ /* 0x000fe20000010000 */
[----:B------:R-:W-:Y:S02]  /*1c50*/  FMUL.FTZ R27, R212, R27 ;  /* 0x0000001bd41b7220 */ /* 0x000fe40000410000 */
[----:B------:R-:W-:Y:S01]  /*1c60*/  FFMA.FTZ R128, R26, R25, R129 ;  /* 0x000000191a807223 */ /* 0x000fe20000010081 */
[----:B------:R-:W-:Y:S01]  /*1c70*/  FADD.FTZ R2, R133, R28 ;  /* 0x0000001c85027221 */ /* 0x000fe20000010000 */
[----:B------:R-:W-:-:S02]  /*1c80*/  FMUL.FTZ R148, R212, R149 ;  /* 0x00000095d4947220 */ /* 0x000fc40000410000 */
[----:B------:R-:W-:Y:S01]  /*1c90*/  FFMA.FTZ R129, R27, R28, R128 ;  /* 0x0000001c1b817223 */ /* 0x000fe20000010080 */
[----:B------:R-:W-:Y:S01]  /*1ca0*/  FMUL.FTZ R149, R131, R132 ;  /* 0x0000008483957220 */ /* 0x000fe20000410000 */
[----:B------:R-:W-:Y:S02]  /*1cb0*/  FADD.FTZ R131, R2, R31 ;  /* 0x0000001f02837221 */ /* 0x000fe40000010000 */
[----:B------:R-:W-:Y:S02]  /*1cc0*/  FFMA.FTZ R2, R32, R31, R129 ;  /* 0x0000001f20027223 */ /* 0x000fe40000010081 */
[----:B------:R-:W-:Y:S02]  /*1cd0*/  FADD.FTZ R128, R131, R30 ;  /* 0x0000001e83807221 */ /* 0x000fe40000010000 */
[----:B------:R-:W-:Y:S01]  /*1ce0*/  FFMA.FTZ R129, R29, R30, R2 ;  /* 0x0000001e1d817223 */ /* 0x000fe20000010002 */
[----:B------:R-:W-:Y:S01]  /*1cf0*/  FADD.FTZ R98, R98, R141 ;  /* 0x0000008d62627221 */ /* 0x000fe20000010000 */
[----:B------:R-:W-:Y:S01]  /*1d00*/  FADD.FTZ R133, R128, R33 ;  /* 0x0000002180857221 */ /* 0x000fe20000010000 */
[----:B------:R-:W-:Y:S01]  /*1d10*/  FFMA.FTZ R50, R21, R141, R50 ;  /* 0x0000008d15327223 */ /* 0x000fe20000010032 */
[----:B------:R-:W-:Y:S01]  /*1d20*/  FFMA.FTZ R128, R34, R33, R129 ;  /* 0x0000002122807223 */ /* 0x000fe20000010081 */
[----:B------:R-:W-:Y:S01]  /*1d30*/  SHF.R.U32.HI R141, RZ, 0x10, R177 ;  /* 0x00000010ff8d7819 */ /* 0x000fe200000116b1 */
[----:B------:R-:W-:-:S02]  /*1d40*/  HADD2.F32 R131, -RZ, R127.H0_H0 ;  /* 0x2000007fff837230 */ /* 0x000fc40000004100 */
[----:B------:R-:W-:Y:S01]  /*1d50*/  FADD.FTZ R2, R133, R36 ;  /* 0x0000002485027221 */ /* 0x000fe20000010000 */
[C---:B------:R-:W-:Y:S01]  /*1d60*/  FMUL.FTZ R150, R212.reuse, R151 ;  /* 0x00000097d4967220 */ /* 0x040fe20000410000 */
[----:B------:R-:W-:Y:S01]  /*1d70*/  FFMA.FTZ R127, R35, R36, R128 ;  /* 0x00000024237f7223 */ /* 0x000fe20000010080 */
[----:B------:R-:W-:Y:S02]  /*1d80*/  HADD2.F32 R151, -RZ, R180.H0_H0 ;  /* 0x200000b4ff977230 */ /* 0x000fe40000004100 */
[----:B------:R-:W-:Y:S01]  /*1d90*/  FMUL.FTZ R153, R212, R153 ;  /* 0x00000099d4997220 */ /* 0x000fe20000410000 */
[----:B------:R-:W-:Y:S02]  /*1da0*/  HADD2.F32 R126, -RZ, R126.H0_H0 ;  /* 0x2000007eff7e7230 */ /* 0x000fe40000004100 */
[----:B------:R-:W-:Y:S01]  /*1db0*/  FADD.FTZ R129, R2, R39 ;  /* 0x0000002702817221 */ /* 0x000fe20000010000 */
[----:B------:R-:W-:Y:S02]  /*1dc0*/  HADD2.F32 R141, -RZ, R141.H0_H0 ;  /* 0x2000008dff8d7230 */ /* 0x000fe40000004100 */
[----:B------:R-:W-:Y:S01]  /*1dd0*/  FADD.FTZ R105, R105, R146 ;  /* 0x0000009269697221 */ /* 0x000fe20000010000 */
[----:B------:R-:W-:Y:S01]  /*1de0*/  FFMA.FTZ R41, R8, R146, R41 ;  /* 0x0000009208297223 */ /* 0x000fe20000010029 */
[----:B------:R-:W-:Y:S01]  /*1df0*/  FFMA.FTZ R2, R140, R39, R127 ;  /* 0x000000278c027223 */ /* 0x000fe2000001007f */
[----:B------:R-:W-:Y:S01]  /*1e00*/  SHF.R.U64 R146, R178, 0x10, R179 ;  /* 0x00000010b2927819 */ /* 0x000fe200000012b3 */
[-C--:B------:R-:W-:Y:S01]  /*1e10*/  FMUL.FTZ R151, R151, R126.reuse ;  /* 0x0000007e97977220 */ /* 0x080fe20000410000 */
[----:B------:R-:W-:Y:S01]  /*1e20*/  FADD.FTZ R80, R80, R126 ;  /* 0x0000007e50507221 */ /* 0x000fe20000010000 */
[----:B------:R-:W-:Y:S01]  /*1e30*/  FFMA.FTZ R108, R153, R126, R108 ;  /* 0x0000007e996c7223 */ /* 0x000fe2000001006c */
[----:B------:R-:W-:Y:S01]  /*1e40*/  FADD.FTZ R101, R101, R142 ;  /* 0x0000008e65657221 */ /* 0x000fe20000010000 */
[----:B------:R-:W-:Y:S01]  /*1e50*/  FFMA.FTZ R45, R16, R142, R45 ;  /* 0x0000008e102d7223 */ /* 0x000fe2000001002d */
[----:B------:R-:W-:Y:S01]  /*1e60*/  FMUL.FTZ R141, R141, R134 ;  /* 0x000000868d8d7220 */ /* 0x000fe20000410000 */
[----:B------:R-:W-:Y:S01]  /*1e70*/  FADD.FTZ R126, R129, R38 ;  /* 0x00000026817e7221 */ /* 0x000fe20000010000 */
[----:B------:R-:W-:Y:S01]  /*1e80*/  FMUL.FTZ R142, R212, R227 ;  /* 0x000000e3d48e7220 */ /* 0x000fe20000410000 */
[----:B------:R-:W-:Y:S01]  /*1e90*/  FFMA.FTZ R127, R37, R38, R2 ;  /* 0x00000026257f7223 */ /* 0x000fe20000010002 */
[----:B------:R-:W-:-:S02]  /*1ea0*/  HADD2.F32 R146, -RZ, R146.H0_H0 ;  /* 0x20000092ff927230 */ /* 0x000fc40000004100 */
[----:B------:R-:W-:Y:S01]  /*1eb0*/  FADD.FTZ R126, R126, R141 ;  /* 0x0000008d7e7e7221 */ /* 0x000fe20000010000 */
[----:B------:R-:W-:Y:S01]  /*1ec0*/  FFMA.FTZ R2, R142, R141, R127 ;  /* 0x0000008d8e027223 */ /* 0x000fe2000001007f */
[----:B------:R-:W-:Y:S02]  /*1ed0*/  HADD2.F32 R144, -RZ, R179.H0_H0 ;  /* 0x200000b3ff907230 */ /* 0x000fe40000004100 */
[----:B------:R-:W-:Y:S01]  /*1ee0*/  FMUL.FTZ R146, R146, R130 ;  /* 0x0000008292927220 */ /* 0x000fe20000410000 */
        /* <DEDUP_REMOVED lines=8> */
[----:B------:R-:W-:Y:S01]  /*1f70*/  SHF.R.U64 R198, R180, 0x10, R181 ;  /* 0x00000010b4c67819 */ /* 0x000fe200000012b5 */
[----:B------:R-:W-:-:S02]  /*1f80*/  HADD2.F32 R126, -RZ, R124.H0_H0 ;  /* 0x2000007cff7e7230 */ /* 0x000fc40000004100 */
[----:B------:R-:W-:Y:S01]  /*1f90*/  FADD.FTZ R124, R127, R144 ;  /* 0x000000907f7c7221 */ /* 0x000fe20000010000 */
[----:B------:R-:W-:Y:S01]  /*1fa0*/  FFMA.FTZ R127, R147, R144, R2 ;  /* 0x00000090937f7223 */ /* 0x000fe20000010002 */
[----:B------:R-:W-:Y:S02]  /*1fb0*/  HADD2.F32 R198, -RZ, R198.H0_H0 ;  /* 0x200000c6ffc67230 */ /* 0x000fe40000004100 */
[----:B------:R-:W-:Y:S01]  /*1fc0*/  FADD.FTZ R124, R124, R149 ;  /* 0x000000957c7c7221 */ /* 0x000fe20000010000 */
[----:B------:R-:W-:Y:S01]  /*1fd0*/  FFMA.FTZ R2, R150, R149, R127 ;  /* 0x0000009596027223 */ /* 0x000fe2000001007f */
[----:B------:R-:W-:Y:S01]  /*1fe0*/  SHF.R.U32.HI R128, RZ, 0x10, R181 ;  /* 0x00000010ff807819 */ /* 0x000fe200000116b5 */
[----:B------:R-:W-:Y:S02]  /*1ff0*/  HADD2.F32 R152, -RZ, R181.H0_H0 ;  /* 0x200000b5ff987230 */ /* 0x000fe40000004100 */
[----:B------:R-:W-:Y:S01]  /*2000*/  FMUL.FTZ R198, R198, R126 ;  /* 0x0000007ec6c67220 */ /* 0x000fe20000410000 */
[----:B------:R-:W-:-:S02]  /*2010*/  HADD2.F32 R129, -RZ, R125.H0_H0 ;  /* 0x2000007dff817230 */ /* 0x000fc40000004100 */
        /* <DEDUP_REMOVED lines=35> */
.L_x_2583:
[----:B-----5:R-:W-:Y:S01]  /*2250*/  ISETP.GE.AND P1, PT, R136, 0x1, PT ;  /* 0x000000018800780c */ /* 0x020fe20003f26270 */
[----:B------:R-:W-:Y:S01]  /*2260*/  HFMA2 R127, -RZ, RZ, 0, 0 ;  /* 0x00000000ff7f7431 */ /* 0x000fe200000001ff */
[----:B------:R-:W-:Y:S01]  /*2270*/  MOV R220, UR7 ;  /* 0x0000000700dc7c02 */ /* 0x000fe20008000f00 */
[----:B------:R-:W-:Y:S01]  /*2280*/  HFMA2 R138, -RZ, RZ, 0, 0 ;  /* 0x00000000ff8a7431 */ /* 0x000fe200000001ff */
        /* <DEDUP_REMOVED lines=32> */
.L_x_2585:
[----:B------:R-:W0:Y:S01]  /*2490*/  LDC.64 R124, c[0x0][0x3b0] ;  /* 0x0000ec00ff7c7b82 */ /* 0x000e220000000a00 */
[----:B------:R-:W-:Y:S01]  /*24a0*/  IMAD R126, R0, UR15, RZ ;  /* 0x0000000f007e7c24 */ /* 0x000fe2000f8e02ff */
[C---:B------:R-:W-:Y:S02]  /*24b0*/  IADD3 R133, PT, PT, R127.reuse, 0x200, RZ ;  /* 0x000002007f857810 */ /* 0x040fe40007ffe0ff */
[C---:B------:R-:W-:Y:S02]  /*24c0*/  IADD3 R135, PT, PT, R127.reuse, 0x100, RZ ;  /* 0x000001007f877810 */ /* 0x040fe40007ffe0ff */
[----:B------:R-:W-:Y:S02]  /*24d0*/  SHF.R.S32.HI R129, RZ, 0x1f, R126 ;  /* 0x0000001fff817819 */ /* 0x000fe4000001147e */
[----:B------:R-:W1:Y:S01]  /*24e0*/  LDC.64 R154, c[0x0][0x438] ;  /* 0x00010e00ff9a7b82 */ /* 0x000e620000000a00 */
[----:B------:R-:W-:Y:S02]  /*24f0*/  IADD3 R131, PT, PT, R127, 0x300, RZ ;  /* 0x000003007f837810 */ /* 0x000fe40007ffe0ff */
[----:B------:R-:W-:-:S02]  /*2500*/  LEA.HI R129, R129, R126, RZ, 0x2 ;  /* 0x0000007e81817211 */ /* 0x000fc400078f10ff */
[----:B------:R-:W-:Y:S02]  /*2510*/  IADD3 R215, PT, PT, R127, 0x500, RZ ;  /* 0x000005007fd77810 */ /* 0x000fe40007ffe0ff */
[----:B------:R-:W-:Y:S02]  /*2520*/  LEA.HI.SX32 R167, R129, R2, 0x1e ;  /* 0x0000000281a77211 */ /* 0x000fe400078ff2ff */
[----:B------:R-:W-:Y:S02]  /*2530*/  IADD3 R129, PT, PT, R127, 0x400, RZ ;  /* 0x000004007f817810 */ /* 0x000fe40007ffe0ff */
[----:B------:R-:W-:Y:S02]  /*2540*/  IADD3 R165, PT, PT, R167, 0x100, RZ ;  /* 0x00000100a7a57810 */ /* 0x000fe40007ffe0ff */
[----:B------:R-:W-:Y:S01]  /*2550*/  IADD3 R139, PT, PT, R127, 0x600, RZ ;  /* 0x000006007f8b7810 */ /* 0x000fe20007ffe0ff */
[----:B0-----:R-:W-:Y:S01]  /*2560*/  IMAD.WIDE.U32 R132, R133, 0x4, R124 ;  /* 0x0000000485847825 */ /* 0x001fe200078e007c */
[----:B------:R-:W-:-:S02]  /*2570*/  IADD3 R163, PT, PT, R167, 0x200, RZ ;  /* 0x00000200a7a37810 */ /* 0x000fc40007ffe0ff */
[----:B------:R-:W-:Y:S01]  /*2580*/  IADD3 R161, PT, PT, R167, 0x300, RZ ;  /* 0x00000300a7a17810 */ /* 0x000fe20007ffe0ff */
[----:B------:R-:W-:Y:S01]  /*2590*/  IMAD.WIDE.U32 R134, R135, 0x4, R124 ;  /* 0x0000000487867825 */ /* 0x000fe200078e007c */
[----:B------:R0:W5:Y:S01]  /*25a0*/  LDG.E R218, desc[UR12][R132.64] ;  /* 0x0000000c84da7981 */ /* 0x000162000c1e1900 */
[C---:B------:R-:W-:Y:S02]  /*25b0*/  IADD3 R159, PT, PT, R167.reuse, 0x400, RZ ;  /* 0x00000400a79f7810 */ /* 0x040fe40007ffe0ff */
[----:B------:R-:W-:Y:S01]  /*25c0*/  IADD3 R157, PT, PT, R167, 0x500, RZ ;  /* 0x00000500a79d7810 */ /* 0x000fe20007ffe0ff */
[----:B-1----:R-:W-:Y:S01]  /*25d0*/  IMAD.WIDE.U32 R164, R165, 0x8, R154 ;  /* 0x00000008a5a47825 */ /* 0x002fe200078e009a */
[----:B------:R1:W5:Y:S03]  /*25e0*/  LDG.E R219, desc[UR12][R134.64] ;  /* 0x0000000c86db7981 */ /* 0x000366000c1e1900 */
[----:B------:R-:W-:Y:S01]  /*25f0*/  IMAD.WIDE.U32 R130, R131, 0x4, R124 ;  /* 0x0000000483827825 */ /* 0x000fe200078e007c */
[C---:B0-----:R-:W-:Y:S01]  /*2600*/  IADD3 R133, PT, PT, R167.reuse, 0x600, RZ ;  /* 0x00000600a7857810 */ /* 0x041fe20007ffe0ff */
[----:B------:R-:W5:Y:S02]  /*2610*/  LDG.E.64 R164, desc[UR12][R164.64] ;  /* 0x0000000ca4a47981 */ /* 0x000f64000c1e1b00 */
[----:B------:R-:W-:-:S02]  /*2620*/  IMAD.WIDE.U32 R166, R167, 0x8, R154 ;  /* 0x00000008a7a67825 */ /* 0x000fc400078e009a */
[----:B------:R1:W5:Y:S02]  /*2630*/  LDG.E R217, desc[UR12][R130.64] ;  /* 0x0000000c82d97981 */ /* 0x000364000c1e1900 */
[--C-:B------:R-:W-:Y:S02]  /*2640*/  IMAD.WIDE.U32 R162, R163, 0x8, R154.reuse ;  /* 0x00000008a3a27825 */ /* 0x100fe400078e009a */
[----:B------:R-:W5:Y:S02]  /*2650*/  LDG.E.64 R166, desc[UR12][R166.64] ;  /* 0x0000000ca6a67981 */ /* 0x000f64000c1e1b00 */
[--C-:B------:R-:W-:Y:S02]  /*2660*/  IMAD.WIDE.U32 R160, R161, 0x8, R154.reuse ;  /* 0x00000008a1a07825 */ /* 0x100fe400078e009a */
[----:B------:R-:W5:Y:S02]  /*2670*/  LDG.E.64 R162, desc[UR12][R162.64] ;  /* 0x0000000ca2a27981 */ /* 0x000f64000c1e1b00 */
[----:B------:R-:W-:-:S02]  /*2680*/  IMAD.WIDE.U32 R158, R159, 0x8, R154 ;  /* 0x000000089f9e7825 */ /* 0x000fc400078e009a */
[----:B------:R-:W5:Y:S02]  /*2690*/  LDG.E.64 R160, desc[UR12][R160.64] ;  /* 0x0000000ca0a07981 */ /* 0x000f64000c1e1b00 */
[----:B------:R-:W-:Y:S02]  /*26a0*/  IMAD.WIDE.U32 R156, R157, 0x8, R154 ;  /* 0x000000089d9c7825 */ /* 0x000fe400078e009a */
[----:B------:R-:W5:Y:S02]  /*26b0*/  LDG.E.64 R158, desc[UR12][R158.64] ;  /* 0x0000000c9e9e7981 */ /* 0x000f64000c1e1b00 */
[--C-:B------:R-:W-:Y:S02]  /*26c0*/  IMAD.WIDE.U32 R128, R129, 0x4, R124.reuse ;  /* 0x0000000481807825 */ /* 0x100fe400078e007c */
[----:B------:R-:W5:Y:S02]  /*26d0*/  LDG.E.64 R156, desc[UR12][R156.64] ;  /* 0x0000000c9c9c7981 */ /* 0x000f64000c1e1b00 */
[----:B------:R-:W-:-:S02]  /*26e0*/  IMAD.WIDE.U32 R214, R215, 0x4, R124 ;  /* 0x00000004d7d67825 */ /* 0x000fc400078e007c */
[----:B------:R1:W5:Y:S02]  /*26f0*/  LDG.E R216, desc[UR12][R128.64] ;  /* 0x0000000c80d87981 */ /* 0x000364000c1e1900 */
[----:B------:R-:W-:Y:S02]  /*2700*/  IMAD.WIDE.U32 R126, R127, 0x4, R124 ;  /* 0x000000047f7e7825 */ /* 0x000fe400078e007c */
[----:B------:R1:W5:Y:S02]  /*2710*/  LDG.E R214, desc[UR12][R214.64] ;  /* 0x0000000cd6d67981 */ /* 0x000364000c1e1900 */
[----:B------:R-:W-:Y:S02]  /*2720*/  IMAD.WIDE.U32 R154, R133, 0x8, R154 ;  /* 0x00000008859a7825 */ /* 0x000fe400078e009a */
[----:B------:R1:W5:Y:S02]  /*2730*/  LDG.E R221, desc[UR12][R126.64] ;  /* 0x0000000c7edd7981 */ /* 0x000364000c1e1900 */
[----:B------:R-:W-:-:S02]  /*2740*/  IMAD.WIDE.U32 R124, R139, 0x4, R124 ;  /* 0x000000048b7c7825 */ /* 0x000fc400078e007c */
[----:B------:R-:W5:Y:S04]  /*2750*/  LDG.E.64 R154, desc[UR12][R154.64] ;  /* 0x0000000c9a9a7981 */ /* 0x000f68000c1e1b00 */
[----:B------:R1:W5:Y:S02]  /*2760*/  LDG.E R211, desc[UR12][R124.64] ;  /* 0x0000000c7cd37981 */ /* 0x000364000c1e1900 */
.L_x_2584:
[----:B------:R-:W2:Y:S01]  /*2770*/  SHFL.DOWN PT, R2, R137, 0x10, 0x1f ;  /* 0x0a001f0089027f89 */ /* 0x000ea200000e0000 */
[----:B------:R-:W3:Y:S01]  /*2780*/  LDC R225, c[0x0][0x388] ;  /* 0x0000e200ffe17b82 */ /* 0x000ee20000000800 */
[----:B------:R-:W-:Y:S01]  /*2790*/  @P1 IADD3 R136, PT, PT, R136, -0x1, RZ ;  /* 0xffffffff88881810 */ /* 0x000fe20007ffe0ff */
[----:B------:R-:W-:Y:S01]  /*27a0*/  BSSY.RECONVERGENT B0, `(.L_x_2586) ;  /* 0x0000026000007945 */ /* 0x000fe20003800200 */
[----:B01----:R-:W0:Y:S01]  /*27b0*/  SHFL.DOWN PT, R125, R138, 0x10, 0x1f ;  /* 0x0a001f008a7d7f89 */ /* 0x003e2200000e0000 */
[----:B------:R-:W-:Y:S01]  /*27c0*/  MOV R215, RZ ;  /* 0x000000ff00d77202 */ /* 0x000fe20000000f00 */
[----:B--2---:R-:W-:Y:S01]  /*27d0*/  FADD.FTZ R2, R2, R137 ;  /* 0x0000008902027221 */ /* 0x004fe20000010000 */
[----:B---3--:R-:W-:Y:S02]  /*27e0*/  @P1 IMAD R136, R136, R225, RZ ;  /* 0x000000e188881224 */ /* 0x008fe400078e02ff */
[----:B0-----:R-:W-:Y:S02]  /*27f0*/  FADD.FTZ R125, R125, R138 ;  /* 0x0000008a7d7d7221 */ /* 0x001fe40000010000 */
[----:B------:R-:W0:Y:S01]  /*2800*/  SHFL.DOWN PT, R127, R2, 0x8, 0x1f ;  /* 0x09001f00027f7f89 */ /* 0x000e2200000e0000 */
[----:B------:R-:W-:-:S03]  /*2810*/  @P1 SHF.R.S32.HI R133, RZ, 0x1f, R136 ;  /* 0x0000001fff851819 */ /* 0x000fc60000011488 */
[----:B------:R-:W1:Y:S01]  /*2820*/  SHFL.DOWN PT, R124, R125, 0x8, 0x1f ;  /* 0x09001f007d7c7f89 */ /* 0x000e6200000e0000 */
[----:B------:R-:W-:Y:S01]  /*2830*/  @P1 LEA.HI R133, R133, R136, RZ, 0x2 ;  /* 0x0000008885851211 */ /* 0x000fe200078f10ff */
        /* <DEDUP_REMOVED lines=9> */
[----:B------:R-:W-:Y:S01]  /*28d0*/  @P1 LEA.HI.SX32 R215, R133, R2, 0x1e ;  /* 0x0000000285d71211 */ /* 0x000fe200078ff2ff */
[----:B------:R-:W0:Y:S01]  /*28e0*/  SHFL.DOWN PT, R126, R129, 0x2, 0x1f ;  /* 0x08401f00817e7f89 */ /* 0x000e2200000e0000 */
        /* <DEDUP_REMOVED lines=17> */
.L_x_2587:
[----:B------:R-:W-:Y:S05]  /*2a00*/  BSYNC.RECONVERGENT B0 ;  /* 0x0000000000007941 */ /* 0x000fea0003800200 */
.L_x_2586:
        /* <DEDUP_REMOVED lines=45> */
[--C-:B------:R-:W-:Y:S02]  /*2ce0*/  @P1 PRMT R222, R222, 0x5410, R197.reuse ;  /* 0x00005410dede1816 */ /* 0x100fe400000000c5 */
[----:B------:R-:W-:Y:S02]  /*2cf0*/  @P1 SHF.R.U32.HI R197, RZ, 0x10, R197 ;  /* 0x00000010ffc51819 */ /* 0x000fe400000116c5 */
[----:B------:R-:W-:-:S04]  /*2d00*/  @P1 PRMT R223, R196, 0x7610, R223 ;  /* 0x00007610c4df1816 */ /* 0x000fc800000000df */
        /* <DEDUP_REMOVED lines=12> */
[----:B------:R-:W-:-:S04]  /*2dd0*/  FADD.FTZ R125, R4, -R125 ;  /* 0x8000007d047d7221 */ /* 0x000fc80000010000 */
[----:B------:R-:W-:-:S05]  /*2de0*/  FMUL.FTZ R125, R212, R125 ;  /* 0x0000007dd47d7220 */ /* 0x000fca0000410000 */
[----:B------:R-:W-:Y:S01]  /*2df0*/  FSEL R125, R125, RZ, P0 ;  /* 0x000000ff7d7d7208 */ /* 0x000fe20000000000 */
[----:B------:R-:W-:Y:S02]  /*2e00*/  @P2 HADD2.F32 R127, -RZ, R188.H0_H0 ;  /* 0x200000bcff7f2230 */ /* 0x000fe40000004100 */
[----:B------:R-:W-:Y:S02]  /*2e10*/  @P2 HADD2.F32 R124, -RZ, R222.H0_H0 ;  /* 0x200000deff7c2230 */ /* 0x000fe40000004100 */
[----:B------:R-:W-:-:S04]  /*2e20*/  FMUL.FTZ R125, R125, UR17 ;  /* 0x000000117d7d7c20 */ /* 0x000fc80008410000 */
[----:B------:R-:W-:Y:S01]  /*2e30*/  FMUL.FTZ R130, R125, UR16 ;  /* 0x000000107d827c20 */ /* 0x000fe20008410000 */
[----:B------:R-:W-:-:S03]  /*2e40*/  MOV R125, RZ ;  /* 0x000000ff007d7202 */ /* 0x000fc60000000f00 */
[C---:B------:R-:W-:Y:S01]  /*2e50*/  @P2 FMUL.FTZ R126, R130.reuse, R127 ;  /* 0x0000007f827e2220 */ /* 0x040fe20000410000 */
[----:B------:R-:W-:-:S04]  /*2e60*/  @P2 FMUL.FTZ R125, R130, R124 ;  /* 0x0000007c827d2220 */ /* 0x000fc80000410000 */
[----:B------:R-:W-:Y:S01]  /*2e70*/  F2FP.F16.F32.PACK_AB R126, RZ, R126 ;  /* 0x0000007eff7e723e */ /* 0x000fe200000000ff */
[----:B------:R-:W-:-:S03]  /*2e80*/  FADD.FTZ R76, R76, R125 ;  /* 0x0000007d4c4c7221 */ /* 0x000fc60000010000 */
[----:B------:R-:W-:-:S07]  /*2e90*/  PRMT R203, R126, 0x7610, R203 ;  /* 0x000076107ecb7816 */ /* 0x000fce00000000cb */
.L_x_2590:
        /* <DEDUP_REMOVED lines=8> */
[----:B------:R-:W-:Y:S01]  /*2f20*/  FSEL R125, R125, RZ, P2 ;  /* 0x000000ff7d7d7208 */ /* 0x000fe20001000000 */
[----:B------:R-:W-:-:S04]  /*2f30*/  @P0 HADD2.F32 R127, -RZ, R209.H1_H1 ;  /* 0x300000d1ff7f0230 */ /* 0x000fc80000004100 */
[----:B------:R-:W-:-:S04]  /*2f40*/  FMUL.FTZ R125, R125, UR17 ;  /* 0x000000117d7d7c20 */ /* 0x000fc80008410000 */
[----:B------:R-:W-:Y:S01]  /*2f50*/  FMUL.FTZ R130, R125, UR16 ;  /* 0x000000107d827c20 */ /* 0x000fe20008410000 */
[----:B------:R-:W-:-:S03]  /*2f60*/  @P0 HADD2.F32 R125, -RZ, R223.H0_H0 ;  /* 0x200000dfff7d0230 */ /* 0x000fc60000004100 */
[C---:B------:R-:W-:Y:S02]  /*2f70*/  @P0 FMUL.FTZ R126, R130.reuse, R127 ;  /* 0x0000007f827e0220 */ /* 0x040fe40000410000 */
[----:B------:R-:W-:-:S03]  /*2f80*/  @P0 FMUL.FTZ R124, R130, R125 ;  /* 0x0000007d827c0220 */ /* 0x000fc60000410000 */
[----:B------:R-:W-:Y:S01]  /*2f90*/  F2FP.F16.F32.PACK_AB R126, RZ, R126 ;  /* 0x0000007eff7e723e */ /* 0x000fe200000000ff */
[----:B------:R-:W-:-:S03]  /*2fa0*/  FADD.FTZ R77, R77, R124 ;  /* 0x0000007c4d4d7221 */ /* 0x000fc60000010000 */
[----:B------:R-:W-:-:S07]  /*2fb0*/  PRMT R204, R126, 0x7610, R204 ;  /* 0x000076107ecc7816 */ /* 0x000fce00000000cc */
.L_x_2591:
        /* <DEDUP_REMOVED lines=9> */
[----:B------:R-:W-:Y:S02]  /*3050*/  @P0 HADD2.F32 R124, -RZ, R222.H1_H1 ;  /* 0x300000deff7c0230 */ /* 0x000fe40000004100 */
        /* <DEDUP_REMOVED lines=8> */
.L_x_2592:
[----:B------:R-:W-:Y:S05]  /*30e0*/  @!P1 BRA `(.L_x_2593) ;  /* 0x0000000c00d49947 */ /* 0x000fea0003800000 */
[----:B------:R-:W-:Y:S01]  /*30f0*/  FFMA.FTZ R124, R10, R128, R131 ;  /* 0x000000800a7c7223 */ /* 0x000fe20000010083 */
[----:B-----5:R-:W-:Y:S01]  /*3100*/  ISETP.GE.U32.AND P0, PT, R221, 0x1000000, PT ;  /* 0x01000000dd00780c */ /* 0x020fe20003f06070 */
        /* <DEDUP_REMOVED lines=9> */
[----:B------:R-:W-:-:S03]  /*31a0*/  @P0 HADD2.F32 R125, -RZ, R223.H1_H1 ;  /* 0x300000dfff7d0230 */ /* 0x000fc60000004100 */
[C---:B------:R-:W-:Y:S02]  /*31b0*/  @P0 FMUL.FTZ R126, R130.reuse, R127 ;  /* 0x0000007f827e0220 */ /* 0x040fe40000410000 */
[----:B------:R-:W-:-:S03]  /*31c0*/  @P0 FMUL.FTZ R124, R130, R125 ;  /* 0x0000007d827c0220 */ /* 0x000fc60000410000 */
[----:B------:R-:W-:Y:S01]  /*31d0*/  F2FP.F16.F32.PACK_AB R126, RZ, R126 ;  /* 0x0000007eff7e723e */ /* 0x000fe200000000ff */
[----:B------:R-:W-:-:S03]  /*31e0*/  FADD.FTZ R79, R79, R124 ;  /* 0x0000007c4f4f7221 */ /* 0x000fc60000010000 */
[----:B------:R-:W-:Y:S01]  /*31f0*/  PRMT R206, R126, 0x7610, R206 ;  /* 0x000076107ece7816 */ /* 0x000fe200000000ce */
[----:B------:R-:W-:Y:S06]  /*3200*/  BRA `(.L_x_2593) ;  /* 0x0000000c008c7947 */ /* 0x000fec0003800000 */
.L_x_2589:
        /* <DEDUP_REMOVED lines=13> */
[----:B-----5:R-:W-:Y:S01]  /*32e0*/  LOP3.LUT P2, RZ, R221, 0xff, RZ, 0xc0, !PT ;  /* 0x000000ffddff7812 */ /* 0x020fe2000784c0ff */
[----:B------:R-:W-:Y:S01]  /*32f0*/  FMUL.FTZ R124, R127, UR17 ;  /* 0x000000117f7c7c20 */ /* 0x000fe20008410000 */
[----:B------:R-:W-:Y:S01]  /*3300*/  HFMA2 R126, -RZ, RZ, 0, 0 ;  /* 0x00000000ff7e7431 */ /* 0x000fe200000001ff */
[----:B------:R-:W-:Y:S02]  /*3310*/  MOV R125, RZ ;  /* 0x000000ff007d7202 */ /* 0x000fe40000000f00 */
        /* <DEDUP_REMOVED lines=8> */
.L_x_2594:
[----:B------:R-:W-:Y:S01]  /*33a0*/  F2FP.F16.F32.PACK_AB R134, RZ, R127 ;  /* 0x0000007fff86723e */ /* 0x000fe200000000ff */
        /* <DEDUP_REMOVED lines=15> */
.L_x_2595:
[----:B------:R-:W-:Y:S02]  /*34a0*/  F2FP.F16.F32.PACK_AB R132, RZ, R126 ;  /* 0x0000007eff84723e */ /* 0x000fe400000000ff */
[----:B------:R-:W-:Y:S02]  /*34b0*/  FSEL R130, R139, RZ, P0 ;  /* 0x000000ff8b827208 */ /* 0x000fe40000000000 */
        /* <DEDUP_REMOVED lines=14> */
.L_x_2596:
[----:B------:R-:W-:Y:S02]  /*35a0*/  F2FP.F16.F32.PACK_AB R127, RZ, R127 ;  /* 0x0000007fff7f723e */ /* 0x000fe400000000ff */
[----:B------:R-:W-:Y:S02]  /*35b0*/  F2FP.F16.F32.PACK_AB R124, RZ, R130 ;  /* 0x00000082ff7c723e */ /* 0x000fe400000000ff */
[----:B------:R-:W-:Y:S02]  /*35c0*/  PRMT R207, R134, 0x7610, R207 ;  /* 0x0000761086cf7816 */ /* 0x000fe400000000cf */
[----:B------:R-:W-:Y:S02]  /*35d0*/  PRMT R208, R132, 0x7610, R208 ;  /* 0x0000761084d07816 */ /* 0x000fe400000000d0 */
[----:B------:R-:W-:Y:S02]  /*35e0*/  PRMT R209, R127, 0x7610, R209 ;  /* 0x000076107fd17816 */ /* 0x000fe400000000d1 */
[----:B------:R-:W-:Y:S01]  /*35f0*/  PRMT R210, R124, 0x7610, R210 ;  /* 0x000076107cd27816 */ /* 0x000fe200000000d2 */
[----:B------:R-:W-:Y:S06]  /*3600*/  @!P1 BRA `(.L_x_2593) ;  /* 0x00000008008c9947 */ /* 0x000fec0003800000 */
        /* <DEDUP_REMOVED lines=12> */
.L_x_2588:
        /* <DEDUP_REMOVED lines=9> */
[----:B------:R-:W-:Y:S02]  /*3760*/  HADD2.F32 R125, -RZ, R166.H0_H0 ;  /* 0x200000a6ff7d7230 */ /* 0x000fe40000004100 */
[----:B------:R-:W-:-:S04]  /*3770*/  @P0 FADD.FTZ R127, R4, -R127 ;  /* 0x8000007f047f0221 */ /* 0x000fc80000010000 */
[----:B------:R-:W-:-:S04]  /*3780*/  @P0 FFMA.FTZ R125, R212, R127, R125 ;  /* 0x0000007fd47d0223 */ /* 0x000fc8000001007d */
[----:B------:R-:W-:Y:S02]  /*3790*/  FMUL.FTZ R125, R125, UR17 ;  /* 0x000000117d7d7c20 */ /* 0x000fe40008410000 */
[----:B------:R-:W-:Y:S02]  /*37a0*/  @P2 HADD2.F32 R133, -RZ, R188.H0_H0 ;  /* 0x200000bcff852230 */ /* 0x000fe40000004100 */
[----:B------:R-:W-:Y:S01]  /*37b0*/  FMUL.FTZ R126, R125, UR16 ;  /* 0x000000107d7e7c20 */ /* 0x000fe20008410000 */
[----:B------:R-:W-:Y:S01]  /*37c0*/  CS2R R124, SRZ ;  /* 0x00000000007c7805 */ /* 0x000fe2000001ff00 */
[----:B------:R-:W-:Y:S02]  /*37d0*/  @P2 HADD2.F32 R127, -RZ, R222.H0_H0 ;  /* 0x200000deff7f2230 */ /* 0x000fe40000004100 */
[----:B------:R-:W-:-:S03]  /*37e0*/  @P2 FMUL.FTZ R124, R133, R126 ;  /* 0x0000007e857c2220 */ /* 0x000fc60000410000 */
[----:B------:R-:W-:Y:S02]  /*37f0*/  @P2 FMUL.FTZ R125, R127, R126 ;  /* 0x0000007e7f7d2220 */ /* 0x000fe40000410000 */
[----:B------:R-:W-:Y:S02]  /*3800*/  F2FP.F16.F32.PACK_AB R124, RZ, R124 ;  /* 0x0000007cff7c723e */ /* 0x000fe400000000ff */
[----:B------:R-:W-:Y:S02]  /*3810*/  FADD.FTZ R76, R76, R125 ;  /* 0x0000007d4c4c7221 */ /* 0x000fe40000010000 */
[----:B------:R-:W-:-:S07]  /*3820*/  PRMT R203, R124, 0x7610, R203 ;  /* 0x000076107ccb7816 */ /* 0x000fce00000000cb */
.L_x_2598:
[----:B------:R-:W-:Y:S05]  /*3830*/  @!P1 BRA `(.L_x_2599) ;  /* 0x0000000000449947 */ /* 0x000fea0003800000 */
[----:B-----5:R-:W-:Y:S01]  /*3840*/  SHF.R.U64 R125, R166, 0x10, R167 ;  /* 0x00000010a67d7819 */ /* 0x020fe200000012a7 */
[----:B------:R-:W-:Y:S01]  /*3850*/  @P0 FFMA.FTZ R124, R8, R128, R131 ;  /* 0x00000080087c0223 */ /* 0x000fe20000010083 */
[----:B------:R-:W-:Y:S01]  /*3860*/  LOP3.LUT P2, RZ, R221, 0xff00, RZ, 0xc0, !PT ;  /* 0x0000ff00ddff7812 */ /* 0x000fe2000784c0ff */
[----:B------:R-:W-:Y:S02]  /*3870*/  HFMA2 R126, -RZ, RZ, 0, 0 ;  /* 0x00000000ff7e7431 */ /* 0x000fe400000001ff */
[----:B------:R-:W-:Y:S02]  /*3880*/  HADD2.F32 R125, -RZ, R125.H0_H0 ;  /* 0x2000007dff7d7230 */ /* 0x000fe40000004100 */
[----:B------:R-:W-:-:S04]  /*3890*/  @P0 FADD.FTZ R124, R7, -R124 ;  /* 0x8000007c077c0221 */ /* 0x000fc80000010000 */
[----:B------:R-:W-:Y:S01]  /*38a0*/  @P0 FFMA.FTZ R125, R212, R124, R125 ;  /* 0x0000007cd47d0223 */ /* 0x000fe2000001007d */
[----:B------:R-:W-:-:S03]  /*38b0*/  MOV R124, RZ ;  /* 0x000000ff007c7202 */ /* 0x000fc60000000f00 */
[----:B------:R-:W-:Y:S01]  /*38c0*/  FMUL.FTZ R125, R125, UR17 ;  /* 0x000000117d7d7c20 */ /* 0x000fe20008410000 */
[----:B------:R-:W-:Y:S02]  /*38d0*/  @P2 HADD2.F32 R132, -RZ, R209.H1_H1 ;  /* 0x300000d1ff842230 */ /* 0x000fe40000004100 */
[----:B------:R-:W-:Y:S02]  /*38e0*/  @P2 HADD2.F32 R130, -RZ, R223.H0_H0 ;  /* 0x200000dfff822230 */ /* 0x000fe40000004100 */
[----:B------:R-:W-:-:S04]  /*38f0*/  FMUL.FTZ R125, R125, UR16 ;  /* 0x000000107d7d7c20 */ /* 0x000fc80008410000 */
[-C--:B------:R-:W-:Y:S01]  /*3900*/  @P2 FMUL.FTZ R126, R132, R125.reuse ;  /* 0x0000007d847e2220 */ /* 0x080fe20000410000 */
[----:B------:R-:W-:-:S04]  /*3910*/  @P2 FMUL.FTZ R124, R130, R125 ;  /* 0x0000007d827c2220 */ /* 0x000fc80000410000 */
[----:B------:R-:W-:Y:S01]  /*3920*/  F2FP.F16.F32.PACK_AB R126, RZ, R126 ;  /* 0x0000007eff7e723e */ /* 0x000fe200000000ff */
[----:B------:R-:W-:-:S03]  /*3930*/  FADD.FTZ R77, R77, R124 ;  /* 0x0000007c4d4d7221 */ /* 0x000fc60000010000 */
[----:B------:R-:W-:-:S07]  /*3940*/  PRMT R204, R126, 0x7610, R204 ;  /* 0x000076107ecc7816 */ /* 0x000fce00000000cc */
.L_x_2599:
[----:B------:R-:W-:Y:S05]  /*3950*/  @!P1 BRA `(.L_x_2600) ;  /* 0x00000000003c9947 */ /* 0x000fea0003800000 */
        /* <DEDUP_REMOVED lines=9> */
[----:B------:R-:W-:Y:S02]  /*39f0*/  @P2 HADD2.F32 R127, -RZ, R222.H1_H1 ;  /* 0x300000deff7f2230 */ /* 0x000fe40000004100 */
[----:B------:R-:W-:-:S03]  /*3a00*/  @P2 FMUL.FTZ R124, R133, R126 ;  /* 0x0000007e857c2220 */ /* 0x000fc60000410000 */
[----:B------:R-:W-:Y:S02]  /*3a10*/  @P2 FMUL.FTZ R125, R127, R126 ;  /* 0x0000007e7f7d2220 */ /* 0x000fe40000410000 */
[----:B------:R-:W-:Y:S02]  /*3a20*/  F2FP.F16.F32.PACK_AB R124, RZ, R124 ;  /* 0x0000007cff7c723e */ /* 0x000fe400000000ff */
[----:B------:R-:W-:Y:S02]  /*3a30*/  FADD.FTZ R78, R78, R125 ;  /* 0x0000007d4e4e7221 */ /* 0x000fe40000010000 */
[----:B------:R-:W-:-:S07]  /*3a40*/  PRMT R205, R124, 0x7610, R205 ;  /* 0x000076107ccd7816 */ /* 0x000fce00000000cd */
.L_x_2600:
[----:B------:R-:W-:Y:S05]  /*3a50*/  @!P1 BRA `(.L_x_2593) ;  /* 0x0000000400789947 */ /* 0x000fea0003800000 */
[----:B-----5:R-:W-:Y:S01]  /*3a60*/  SHF.R.U32.HI R125, RZ, 0x10, R167 ;  /* 0x00000010ff7d7819 */ /* 0x020fe200000116a7 */
[----:B------:R-:W-:Y:S01]  /*3a70*/  @P0 FFMA.FTZ R124, R10, R128, R131 ;  /* 0x000000800a7c0223 */ /* 0x000fe20000010083 */
[----:B------:R-:W-:Y:S01]  /*3a80*/  ISETP.GE.U32.AND P2, PT, R221, 0x1000000, PT ;  /* 0x01000000dd00780c */ /* 0x000fe20003f46070 */
[----:B------:R-:W-:Y:S02]  /*3a90*/  HFMA2 R126, -RZ, RZ, 0, 0 ;  /* 0x00000000ff7e7431 */ /* 0x000fe400000001ff */
[----:B------:R-:W-:Y:S02]  /*3aa0*/  HADD2.F32 R125, -RZ, R125.H0_H0 ;  /* 0x2000007dff7d7230 */ /* 0x000fe40000004100 */
[----:B------:R-:W-:-:S04]  /*3ab0*/  @P0 FADD.FTZ R124, R9, -R124 ;  /* 0x8000007c097c0221 */ /* 0x000fc80000010000 */
[----:B------:R-:W-:Y:S01]  /*3ac0*/  @P0 FFMA.FTZ R125, R212, R124, R125 ;  /* 0x0000007cd47d0223 */ /* 0x000fe2000001007d */
[----:B------:R-:W-:-:S03]  /*3ad0*/  MOV R124, RZ ;  /* 0x000000ff007c7202 */ /* 0x000fc60000000f00 */
[----:B------:R-:W-:Y:S01]  /*3ae0*/  FMUL.FTZ R125, R125, UR17 ;  /* 0x000000117d7d7c20 */ /* 0x000fe20008410000 */
[----:B------:R-:W-:Y:S02]  /*3af0*/  @P2 HADD2.F32 R132, -RZ, R210.H1_H1 ;  /* 0x300000d2ff842230 */ /* 0x000fe40000004100 */
[----:B------:R-:W-:Y:S02]  /*3b00*/  @P2 HADD2.F32 R130, -RZ, R223.H1_H1 ;  /* 0x300000dfff822230 */ /* 0x000fe40000004100 */
[----:B------:R-:W-:-:S04]  /*3b10*/  FMUL.FTZ R125, R125, UR16 ;  /* 0x000000107d7d7c20 */ /* 0x000fc80008410000 */
[-C--:B------:R-:W-:Y:S01]  /*3b20*/  @P2 FMUL.FTZ R126, R132, R125.reuse ;  /* 0x0000007d847e2220 */ /* 0x080fe20000410000 */
[----:B------:R-:W-:-:S04]  /*3b30*/  @P2 FMUL.FTZ R124, R130, R125 ;  /* 0x0000007d827c2220 */ /* 0x000fc80000410000 */
[----:B------:R-:W-:Y:S01]  /*3b40*/  F2FP.F16.F32.PACK_AB R126, RZ, R126 ;  /* 0x0000007eff7e723e */ /* 0x000fe200000000ff */
[----:B------:R-:W-:-:S03]  /*3b50*/  FADD.FTZ R79, R79, R124 ;  /* 0x0000007c4f4f7221 */ /* 0x000fc60000010000 */
[----:B------:R-:W-:Y:S01]  /*3b60*/  PRMT R206, R126, 0x7610, R206 ;  /* 0x000076107ece7816 */ /* 0x000fe200000000ce */
[----:B------:R-:W-:Y:S06]  /*3b70*/  BRA `(.L_x_2593) ;  /* 0x0000000400307947 */ /* 0x000fec0003800000 */
.L_x_2597:
[----:B------:R-:W-:Y:S01]  /*3b80*/  ISETP.GT.AND P0, PT, R213, RZ, PT ;  /* 0x000000ffd500720c */ /* 0x000fe20003f04270 */
[----:B------:R-:W-:Y:S01]  /*3b90*/  @P2 FFMA.FTZ R127, R3, R128, R131 ;  /* 0x00000080037f2223 */ /* 0x000fe20000010083 */
[----:B-----5:R-:W-:Y:S01]  /*3ba0*/  HADD2.F32 R125, -RZ, R166.H0_H0 ;  /* 0x200000a6ff7d7230 */ /* 0x020fe20000004100 */
[----:B------:R-:W-:Y:S01]  /*3bb0*/  SHF.R.U64 R124, R166, 0x10, R167 ;  /* 0x00000010a67c7819 */ /* 0x000fe200000012a7 */
[----:B------:R-:W-:Y:S02]  /*3bc0*/  HADD2.F32 R133, -RZ, R167.H0_H0 ;  /* 0x200000a7ff857230 */ /* 0x000fe40000004100 */
[----:B------:R-:W-:Y:S01]  /*3bd0*/  @P2 FADD.FTZ R127, R4, -R127 ;  /* 0x8000007f047f2221 */ /* 0x000fe20000010000 */
[----:B------:R-:W-:-:S03]  /*3be0*/  SHF.R.U32.HI R135, RZ, 0x10, R167 ;  /* 0x00000010ff877819 */ /* 0x000fc600000116a7 */
[----:B------:R-:W-:Y:S01]  /*3bf0*/  @P2 FFMA.FTZ R125, R212, R127, R125 ;  /* 0x0000007fd47d2223 */ /* 0x000fe2000001007d */
[----:B------:R-:W-:Y:S02]  /*3c00*/  HADD2.F32 R127, -RZ, R124.H0_H0 ;  /* 0x2000007cff7f7230 */ /* 0x000fe40000004100 */
[----:B------:R-:W-:Y:S02]  /*3c10*/  HADD2.F32 R135, -RZ, R135.H0_H0 ;  /* 0x20000087ff877230 */ /* 0x000fe40000004100 */
[-CC-:B------:R-:W-:Y:S01]  /*3c20*/  @P0 FFMA.FTZ R126, R8, R128.reuse, R131.reuse ;  /* 0x00000080087e0223 */ /* 0x180fe20000010083 */
[-CC-:B------:R-:W-:Y:S01]  /*3c30*/  @P0 FFMA.FTZ R137, R5, R128.reuse, R131.reuse ;  /* 0x0000008005890223 */ /* 0x180fe20000010083 */
[----:B------:R-:W-:Y:S01]  /*3c40*/  @P0 FFMA.FTZ R130, R10, R128, R131 ;  /* 0x000000800a820223 */ /* 0x000fe20000010083 */
[----:B------:R-:W-:Y:S01]  /*3c50*/  F2FP.F16.F32.PACK_AB R132, RZ, R125 ;  /* 0x0000007dff84723e */ /* 0x000fe200000000ff */
[----:B------:R-:W-:Y:S01]  /*3c60*/  @P0 FADD.FTZ R126, R7, -R126 ;  /* 0x8000007e077e0221 */ /* 0x000fe20000010000 */
[----:B------:R-:W-:Y:S01]  /*3c70*/  @P0 FADD.FTZ R124, R6, -R137 ;  /* 0x80000089067c0221 */ /* 0x000fe20000010000 */
[----:B------:R-:W-:-:S02]  /*3c80*/  @P0 FADD.FTZ R130, R9, -R130 ;  /* 0x8000008209820221 */ /* 0x000fc40000010000 */
[C---:B------:R-:W-:Y:S01]  /*3c90*/  @P0 FFMA.FTZ R127, R212.reuse, R126, R127 ;  /* 0x0000007ed47f0223 */ /* 0x040fe2000001007f */
[C---:B------:R-:W-:Y:S01]  /*3ca0*/  @P0 FFMA.FTZ R133, R212.reuse, R124, R133 ;  /* 0x0000007cd4850223 */ /* 0x040fe20000010085 */
[----:B------:R-:W-:-:S03]  /*3cb0*/  @P0 FFMA.FTZ R135, R212, R130, R135 ;  /* 0x00000082d4870223 */ /* 0x000fc60000010087 */
[----:B------:R-:W-:Y:S01]  /*3cc0*/  F2FP.F16.F32.PACK_AB R134, RZ, R127 ;  /* 0x0000007fff86723e */ /* 0x000fe200000000ff */
[----:B------:R-:W-:Y:S06]  /*3cd0*/  @!P1 BRA `(.L_x_2601) ;  /* 0x00000000002c9947 */ /* 0x000fec0003800000 */
[----:B------:R-:W-:Y:S01]  /*3ce0*/  LOP3.LUT P0, RZ, R221, 0xff, RZ, 0xc0, !PT ;  /* 0x000000ffddff7812 */ /* 0x000fe2000780c0ff */
[----:B------:R-:W-:-:S04]  /*3cf0*/  FMUL.FTZ R125, R125, UR17 ;  /* 0x000000117d7d7c20 */ /* 0x000fc80008410000 */
[----:B------:R-:W-:Y:S01]  /*3d00*/  FMUL.FTZ R126, R125, UR16 ;  /* 0x000000107d7e7c20 */ /* 0x000fe20008410000 */
[----:B------:R-:W-:-:S07]  /*3d10*/  CS2R R124, SRZ ;  /* 0x00000000007c7805 */ /* 0x000fce000001ff00 */
[----:B------:R-:W-:Y:S02]  /*3d20*/  @P0 HADD2.F32 R139, -RZ, R188.H0_H0 ;  /* 0x200000bcff8b0230 */ /* 0x000fe40000004100 */
[----:B------:R-:W-:-:S03]  /*3d30*/  @P0 HADD2.F32 R137, -RZ, R222.H0_H0 ;  /* 0x200000deff890230 */ /* 0x000fc60000004100 */
[-C--:B------:R-:W-:Y:S02]  /*3d40*/  @P0 FMUL.FTZ R124, R139, R126.reuse ;  /* 0x0000007e8b7c0220 */ /* 0x080fe40000410000 */
[----:B------:R-:W-:-:S03]  /*3d50*/  @P0 FMUL.FTZ R125, R137, R126 ;  /* 0x0000007e897d0220 */ /* 0x000fc60000410000 */
[----:B------:R-:W-:Y:S01]  /*3d60*/  F2FP.F16.F32.PACK_AB R124, RZ, R124 ;  /* 0x0000007cff7c723e */ /* 0x000fe200000000ff */
[----:B------:R-:W-:-:S03]  /*3d70*/  FADD.FTZ R76, R76, R125 ;  /* 0x0000007d4c4c7221 */ /* 0x000fc60000010000 */
[----:B------:R-:W-:-:S07]  /*3d80*/  PRMT R203, R124, 0x7610, R203 ;  /* 0x000076107ccb7816 */ /* 0x000fce00000000cb */
.L_x_2601:
[----:B------:R-:W-:Y:S05]  /*3d90*/  @!P1 BRA `(.L_x_2602) ;  /* 0x00000000002c9947 */ /* 0x000fea0003800000 */
[----:B------:R-:W-:Y:S01]  /*3da0*/  LOP3.LUT P0, RZ, R221, 0xff00, RZ, 0xc0, !PT ;  /* 0x0000ff00ddff7812 */ /* 0x000fe2000780c0ff */
        /* <DEDUP_REMOVED lines=10> */
.L_x_2602:
[----:B------:R-:W-:Y:S05]  /*3e50*/  @!P1 BRA `(.L_x_2603) ;  /* 0x0000000000309947 */ /* 0x000fea0003800000 */
[----:B------:R-:W-:Y:S01]  /*3e60*/  LOP3.LUT P0, RZ, R221, 0xff0000, RZ, 0xc0, !PT ;  /* 0x00ff0000ddff7812 */ /* 0x000fe2000780c0ff */
        /* <DEDUP_REMOVED lines=11> */
.L_x_2603:
[----:B------:R-:W-:Y:S02]  /*3f20*/  F2FP.F16.F32.PACK_AB R133, RZ, R133 ;  /* 0x00000085ff85723e */ /* 0x000fe400000000ff */
[----:B------:R-:W-:Y:S02]  /*3f30*/  F2FP.F16.F32.PACK_AB R124, RZ, R135 ;  /* 0x00000087ff7c723e */ /* 0x000fe400000000ff */
[----:B------:R-:W-:Y:S02]  /*3f40*/  PRMT R207, R132, 0x7610, R207 ;  /* 0x0000761084cf7816 */ /* 0x000fe400000000cf */
[----:B------:R-:W-:Y:S02]  /*3f50*/  PRMT R208, R134, 0x7610, R208 ;  /* 0x0000761086d07816 */ /* 0x000fe400000000d0 */
[----:B------:R-:W-:Y:S02]  /*3f60*/  PRMT R209, R133, 0x7610, R209 ;  /* 0x0000761085d17816 */ /* 0x000fe400000000d1 */
[----:B------:R-:W-:Y:S01]  /*3f70*/  PRMT R210, R124, 0x7610, R210 ;  /* 0x000076107cd27816 */ /* 0x000fe200000000d2 */
[----:B------:R-:W-:Y:S06]  /*3f80*/  @!P1 BRA `(.L_x_2593) ;  /* 0x00000000002c9947 */ /* 0x000fec0003800000 */
[----:B------:R-:W-:Y:S01]  /*3f90*/  ISETP.GE.U32.AND P0, PT, R221, 0x1000000, PT ;  /* 0x01000000dd00780c */ /* 0x000fe20003f06070 */
[----:B------:R-:W-:Y:S01]  /*3fa0*/  FMUL.FTZ R135, R135, UR17 ;  /* 0x0000001187877c20 */ /* 0x000fe20008410000 */
[----:B------:R-:W-:-:S03]  /*3fb0*/  CS2R R124, SRZ ;  /* 0x00000000007c7805 */ /* 0x000fc6000001ff00 */
[----:B------:R-:W-:-:S08]  /*3fc0*/  FMUL.FTZ R135, R135, UR16 ;  /* 0x0000001087877c20 */ /* 0x000fd00008410000 */
[----:B------:R-:W-:Y:S02]  /*3fd0*/  @P0 HADD2.F32 R130, -RZ, R210.H1_H1 ;  /* 0x300000d2ff820230 */ /* 0x000fe40000004100 */
[----:B------:R-:W-:-:S03]  /*3fe0*/  @P0 HADD2.F32 R126, -RZ, R223.H1_H1 ;  /* 0x300000dfff7e0230 */ /* 0x000fc60000004100 */
[-C--:B------:R-:W-:Y:S02]  /*3ff0*/  @P0 FMUL.FTZ R125, R130, R135.reuse ;  /* 0x00000087827d0220 */ /* 0x080fe40000410000 */
[----:B------:R-:W-:-:S03]  /*4000*/  @P0 FMUL.FTZ R124, R126, R135 ;  /* 0x000000877e7c0220 */ /* 0x000fc60000410000 */
[----:B------:R-:W-:Y:S01]  /*4010*/  F2FP.F16.F32.PACK_AB R125, RZ, R125 ;  /* 0x0000007dff7d723e */ /* 0x000fe200000000ff */
[----:B------:R-:W-:-:S03]  /*4020*/  FADD.FTZ R79, R79, R124 ;  /* 0x0000007c4f4f7221 */ /* 0x000fc60000010000 */
[----:B------:R-:W-:-:S07]  /*4030*/  PRMT R206, R125, 0x7610, R206 ;  /* 0x000076107dce7816 */ /* 0x000fce00000000ce */
.L_x_2593:
        /* <DEDUP_REMOVED lines=13> */
.L_x_2604:
        /* <DEDUP_REMOVED lines=9> */
.L_x_2605:
[----:B------:R-:W-:Y:S05]  /*41a0*/  @!P1 BRA `(.L_x_2606) ;  /* 0x0000000000209947 */ /* 0x000fea0003800000 */
[----:B01----:R-:W0:Y:S01]  /*41b0*/  LDC.64 R124, c[0x0][0x390] ;  /* 0x0000e400ff7c7b82 */ /* 0x003e220000000a00 */
[----:B------:R-:W-:-:S05]  /*41c0*/  IADD3 R127, PT, PT, R215, 0x100, RZ ;  /* 0x00000100d77f7810 */ /* 0x000fca0007ffe0ff */
[----:B0-----:R-:W-:-:S06]  /*41d0*/  IMAD.WIDE.U32 R124, R127, 0x8, R124 ;  /* 0x000000087f7c7825 */ /* 0x001fcc00078e007c */
[----:B------:R-:W2:Y:S02]  /*41e0*/  LDG.E.64 R124, desc[UR12][R124.64] ;  /* 0x0000000c7c7c7981 */ /* 0x000ea4000c1e1b00 */
[C-C-:B--2---:R-:W-:Y:S02]  /*41f0*/  SHF.R.U64 R223, R124.reuse, 0x10, R125.reuse ;  /* 0x000000107cdf7819 */ /* 0x144fe4000000127d */
[--C-:B------:R-:W-:Y:S02]  /*4200*/  SHF.R.U32.HI R126, RZ, 0x10, R125.reuse ;  /* 0x00000010ff7e7819 */ /* 0x100fe4000001167d */
[----:B------:R-:W-:Y:S02]  /*4210*/  PRMT R222, R124, 0x5410, R125 ;  /* 0x000054107cde7816 */ /* 0x000fe4000000007d */
[----:B------:R-:W-:-:S07]  /*4220*/  PRMT R223, R223, 0x5410, R126 ;  /* 0x00005410dfdf7816 */ /* 0x000fce000000007e */
.L_x_2606:
[----:B------:R-:W-:Y:S05]  /*4230*/  @!P0 BRA `(.L_x_2607) ;  /* 0x0000000800508947 */ /* 0x000fea0003800000 */
[----:B------:R-:W-:Y:S05]  /*4240*/  BRA.U !UP0, `(.L_x_2608) ;  /* 0x0000000508347547 */ /* 0x000fea000b800000 */
[----:B------:R-:W-:Y:S01]  /*4250*/  ISETP.GT.AND P2, PT, R213, RZ, PT ;  /* 0x000000ffd500720c */ /* 0x000fe20003f44270 */
[----:B01---5:R-:W-:Y:S01]  /*4260*/  HADD2.F32 R125, -RZ, R164.H0_H0 ;  /* 0x200000a4ff7d7230 */ /* 0x023fe20000004100 */
[--C-:B------:R-:W-:Y:S01]  /*4270*/  SHF.R.U64 R126, R164, 0x10, R165.reuse ;  /* 0x00000010a47e7819 */ /* 0x100fe200000012a5 */
[----:B------:R-:W-:Y:S01]  /*4280*/  HADD2.F32 R133, -RZ, R165.H0_H0 ;  /* 0x200000a5ff857230 */ /* 0x000fe20000004100 */
[----:B------:R-:W-:-:S05]  /*4290*/  SHF.R.U32.HI R137, RZ, 0x10, R165 ;  /* 0x00000010ff897819 */ /* 0x000fca00000116a5 */
[----:B------:R-:W-:-:S04]  /*42a0*/  HADD2.F32 R137, -RZ, R137.H0_H0 ;  /* 0x20000089ff897230 */ /* 0x000fc80000004100 */
[-CC-:B------:R-:W-:Y:S01]  /*42b0*/  @P2 FFMA.FTZ R127, R11, R128.reuse, R131.reuse ;  /* 0x000000800b7f2223 */ /* 0x180fe20000010083 */
[-CC-:B------:R-:W-:Y:S01]  /*42c0*/  @P2 FFMA.FTZ R124, R16, R128.reuse, R131.reuse ;  /* 0x00000080107c2223 */ /* 0x180fe20000010083 */
[-CC-:B------:R-:W-:Y:S01]  /*42d0*/  @P2 FFMA.FTZ R135, R13, R128.reuse, R131.reuse ;  /* 0x000000800d872223 */ /* 0x180fe20000010083 */
[----:B------:R-:W-:Y:S01]  /*42e0*/  @P2 FFMA.FTZ R130, R18, R128, R131 ;  /* 0x0000008012822223 */ /* 0x000fe20000010083 */
[----:B------:R-:W-:Y:S01]  /*42f0*/  @P2 FADD.FTZ R127, R12, -R127 ;  /* 0x8000007f0c7f2221 */ /* 0x000fe20000010000 */
[----:B------:R-:W-:Y:S02]  /*4300*/  @P2 FADD.FTZ R124, R15, -R124 ;  /* 0x8000007c0f7c2221 */ /* 0x000fe40000010000 */
[----:B------:R-:W-:Y:S01]  /*4310*/  @P2 FADD.FTZ R130, R17, -R130 ;  /* 0x8000008211822221 */ /* 0x000fe20000010000 */
[----:B------:R-:W-:Y:S01]  /*4320*/  @P2 FFMA.FTZ R125, R212, R127, R125 ;  /* 0x0000007fd47d2223 */ /* 0x000fe2000001007d */
[----:B------:R-:W-:Y:S02]  /*4330*/  HADD2.F32 R127, -RZ, R126.H0_H0 ;  /* 0x2000007eff7f7230 */ /* 0x000fe40000004100 */
[----:B------:R-:W-:Y:S01]  /*4340*/  @P2 FADD.FTZ R126, R14, -R135 ;  /* 0x800000870e7e2221 */ /* 0x000fe20000010000 */
[C---:B------:R-:W-:Y:S01]  /*4350*/  @P2 FFMA.FTZ R137, R212.reuse, R130, R137 ;  /* 0x00000082d4892223 */ /* 0x040fe20000010089 */
[----:B------:R-:W-:Y:S01]  /*4360*/  F2FP.F16.F32.PACK_AB R132, RZ, R125 ;  /* 0x0000007dff84723e */ /* 0x000fe200000000ff */
[C---:B------:R-:W-:Y:S01]  /*4370*/  @P2 FFMA.FTZ R127, R212.reuse, R124, R127 ;  /* 0x0000007cd47f2223 */ /* 0x040fe2000001007f */
[----:B------:R-:W-:-:S04]  /*4380*/  @P2 FFMA.FTZ R133, R212, R126, R133 ;  /* 0x0000007ed4852223 */ /* 0x000fc80000010085 */
        /* <DEDUP_REMOVED lines=13> */
.L_x_2609:
[----:B------:R-:W-:Y:S05]  /*4460*/  @!P1 BRA `(.L_x_2610) ;  /* 0x00000000002c9947 */ /* 0x000fea0003800000 */
        /* <DEDUP_REMOVED lines=11> */
.L_x_2610:
        /* <DEDUP_REMOVED lines=13> */
.L_x_2611:
        /* <DEDUP_REMOVED lines=19> */
.L_x_2608:
[----:B------:R-:W-:Y:S01]  /*4720*/  ISETP.GT.AND P2, PT, R213, RZ, PT ;  /* 0x000000ffd500720c */ /* 0x000fe20003f44270 */
[----:B------:R-:W-:-:S12]  /*4730*/  @!P1 BRA `(.L_x_2613) ;  /* 0x00000000003c9947 */ /* 0x000fd80003800000 */
[----:B01----:R-:W-:Y:S01]  /*4740*/  @P2 FFMA.FTZ R127, R11, R128, R131 ;  /* 0x000000800b7f2223 */ /* 0x003fe20000010083 */
        /* <DEDUP_REMOVED lines=14> */
.L_x_2613:
[----:B------:R-:W-:Y:S05]  /*4830*/  @!P1 BRA `(.L_x_2614) ;  /* 0x0000000000449947 */ /* 0x000fea0003800000 */
[----:B01---5:R-:W-:Y:S01]  /*4840*/  SHF.R.U64 R125, R164, 0x10, R165 ;  /* 0x00000010a47d7819 */ /* 0x023fe200000012a5 */
        /* <DEDUP_REMOVED lines=16> */
.L_x_2614:
[----:B------:R-:W-:Y:S05]  /*4950*/  @!P1 BRA `(.L_x_2615) ;  /* 0x00000000003c9947 */ /* 0x000fea0003800000 */
        /* <DEDUP_REMOVED lines=15> */
.L_x_2615:
[----:B------:R-:W-:Y:S05]  /*4a50*/  @!P1 BRA `(.L_x_2612) ;  /* 0x0000000800989947 */ /* 0x000fea0003800000 */
[----:B01---5:R-:W-:Y:S01]  /*4a60*/  SHF.R.U32.HI R125, RZ, 0x10, R165 ;  /* 0x00000010ff7d7819 */ /* 0x023fe200000116a5 */
        /* <DEDUP_REMOVED lines=17> */
.L_x_2607:
        /* <DEDUP_REMOVED lines=26> */
.L_x_2617:
        /* <DEDUP_REMOVED lines=16> */
.L_x_2618:
[----:B------:R-:W-:Y:S02]  /*4e20*/  F2FP.F16.F32.PACK_AB R132, RZ, R127 ;  /* 0x0000007fff84723e */ /* 0x000fe400000000ff */
        /* <DEDUP_REMOVED lines=9> */
[----:B------:R-:W-:-:S04]  /*4ec0*/  @P2 HADD2.F32 R133, -RZ, R222.H1_H1 ;  /* 0x300000deff852230 */ /* 0x000fc80000004100 */
[----:B------:R-:W-:Y:S02]  /*4ed0*/  @P3 HADD2.F32 R135, -RZ, R191.H0_H0 ;  /* 0x200000bfff873230 */ /* 0x000fe40000004100 */
[----:B------:R-:W-:-:S03]  /*4ee0*/  @P2 FMUL.FTZ R125, R133, R124 ;  /* 0x0000007c857d2220 */ /* 0x000fc60000410000 */
[----:B------:R-:W-:Y:S01]  /*4ef0*/  @P3 FMUL.FTZ R126, R135, R124 ;  /* 0x0000007c877e3220 */ /* 0x000fe20000410000 */
[----:B------:R-:W-:-:S04]  /*4f00*/  FADD.FTZ R74, R74, R125 ;  /* 0x0000007d4a4a7221 */ /* 0x000fc80000010000 */
[----:B------:R-:W-:-:S04]  /*4f10*/  F2FP.F16.F32.PACK_AB R126, RZ, R126 ;  /* 0x0000007eff7e723e */ /* 0x000fc800000000ff */
[----:B------:R-:W-:-:S07]  /*4f20*/  PRMT R205, R126, 0x7610, R205 ;  /* 0x000076107ecd7816 */ /* 0x000fce00000000cd */
.L_x_2619:
        /* <DEDUP_REMOVED lines=19> */
.L_x_2616:
[----:B------:R-:W-:Y:S05]  /*5060*/  @!P1 BRA `(.L_x_2620) ;  /* 0x0000000000449947 */ /* 0x000fea0003800000 */
[----:B01----:R-:W-:Y:S01]  /*5070*/  FFMA.FTZ R125, R11, R128, R131 ;  /* 0x000000800b7d7223 */ /* 0x003fe20000010083 */
[----:B-----5:R-:W-:Y:S01]  /*5080*/  LOP3.LUT P3, RZ, R219, 0xff, RZ, 0xc0, !PT ;  /* 0x000000ffdbff7812 */ /* 0x020fe2000786c0ff */
[----:B------:R-:W-:Y:S01]  /*5090*/  HFMA2 R126, -RZ, RZ, 0, 0 ;  /* 0x00000000ff7e7431 */ /* 0x000fe200000001ff */
[----:B------:R-:W-:Y:S01]  /*50a0*/  ISETP.GT.AND P2, PT, R213, RZ, PT ;  /* 0x000000ffd500720c */ /* 0x000fe20003f44270 */
[----:B------:R-:W-:-:S04]  /*50b0*/  FADD.FTZ R125, R12, -R125 ;  /* 0x8000007d0c7d7221 */ /* 0x000fc80000010000 */
[----:B------:R-:W-:Y:S01]  /*50c0*/  FMUL.FTZ R124, R212, R125 ;  /* 0x0000007dd47c7220 */ /* 0x000fe20000410000 */
[----:B------:R-:W-:-:S04]  /*50d0*/  MOV R125, RZ ;  /* 0x000000ff007d7202 */ /* 0x000fc80000000f00 */
[----:B------:R-:W-:Y:S01]  /*50e0*/  FSEL R124, R124, RZ, P2 ;  /* 0x000000ff7c7c7208 */ /* 0x000fe20001000000 */
[----:B------:R-:W-:Y:S02]  /*50f0*/  @P3 HADD2.F32 R133, -RZ, R190.H0_H0 ;  /* 0x200000beff853230 */ /* 0x000fe40000004100 */
[----:B------:R-:W-:Y:S02]  /*5100*/  @P3 HADD2.F32 R127, -RZ, R222.H0_H0 ;  /* 0x200000deff7f3230 */ /* 0x000fe40000004100 */
[----:B------:R-:W-:-:S04]  /*5110*/  FMUL.FTZ R124, R124, UR17 ;  /* 0x000000117c7c7c20 */ /* 0x000fc80008410000 */
[----:B------:R-:W-:-:S04]  /*5120*/  FMUL.FTZ R124, R124, UR16 ;  /* 0x000000107c7c7c20 */ /* 0x000fc80008410000 */
[-C--:B------:R-:W-:Y:S01]  /*5130*/  @P3 FMUL.FTZ R126, R133, R124.reuse ;  /* 0x0000007c857e3220 */ /* 0x080fe20000410000 */
[----:B------:R-:W-:-:S04]  /*5140*/  @P3 FMUL.FTZ R125, R127, R124 ;  /* 0x0000007c7f7d3220 */ /* 0x000fc80000410000 */
[----:B------:R-:W-:Y:S01]  /*5150*/  F2FP.F16.F32.PACK_AB R126, RZ, R126 ;  /* 0x0000007eff7e723e */ /* 0x000fe200000000ff */
[----:B------:R-:W-:-:S03]  /*5160*/  FADD.FTZ R72, R72, R125 ;  /* 0x0000007d48487221 */ /* 0x000fc60000010000 */
[----:B------:R-:W-:-:S07]  /*5170*/  PRMT R203, R126, 0x7610, R203 ;  /* 0x000076107ecb7816 */ /* 0x000fce00000000cb */
.L_x_2620:
[----:B------:R-:W-:Y:S05]  /*5180*/  @!P1 BRA `(.L_x_2621) ;  /* 0x0000000000409947 */ /* 0x000fea0003800000 */
[----:B01----:R-:W-:Y:S01]  /*5190*/  FFMA.FTZ R124, R16, R128, R131 ;  /* 0x00000080107c7223 */ /* 0x003fe20000010083 */
[----:B-----5:R-:W-:Y:S02]  /*51a0*/  LOP3.LUT P3, RZ, R219, 0xff00, RZ, 0xc0, !PT ;  /* 0x0000ff00dbff7812 */ /* 0x020fe4000786c0ff */
[----:B------:R-:W-:Y:S01]  /*51b0*/  ISETP.GT.AND P2, PT, R213, RZ, PT ;  /* 0x000000ffd500720c */ /* 0x000fe20003f44270 */
[----:B------:R-:W-:-:S04]  /*51c0*/  FADD.FTZ R125, R15, -R124 ;  /* 0x8000007c0f7d7221 */ /* 0x000fc80000010000 */
[----:B------:R-:W-:-:S05]  /*51d0*/  FMUL.FTZ R124, R212, R125 ;  /* 0x0000007dd47c7220 */ /* 0x000fca0000410000 */
[----:B------:R-:W-:Y:S01]  /*51e0*/  FSEL R124, R124, RZ, P2 ;  /* 0x000000ff7c7c7208 */ /* 0x000fe20001000000 */
[----:B------:R-:W-:Y:S02]  /*51f0*/  @P3 HADD2.F32 R133, -RZ, R207.H1_H1 ;  /* 0x300000cfff853230 */ /* 0x000fe40000004100 */
[----:B------:R-:W-:Y:S02]  /*5200*/  @P3 HADD2.F32 R127, -RZ, R223.H0_H0 ;  /* 0x200000dfff7f3230 */ /* 0x000fe40000004100 */
[----:B------:R-:W-:-:S04]  /*5210*/  FMUL.FTZ R124, R124, UR17 ;  /* 0x000000117c7c7c20 */ /* 0x000fc80008410000 */
[----:B------:R-:W-:Y:S01]  /*5220*/  FMUL.FTZ R126, R124, UR16 ;  /* 0x000000107c7e7c20 */ /* 0x000fe20008410000 */
[----:B------:R-:W-:-:S03]  /*5230*/  CS2R R124, SRZ ;  /* 0x00000000007c7805 */ /* 0x000fc6000001ff00 */
[-C--:B------:R-:W-:Y:S01]  /*5240*/  @P3 FMUL.FTZ R125, R133, R126.reuse ;  /* 0x0000007e857d3220 */ /* 0x080fe20000410000 */
[----:B------:R-:W-:-:S04]  /*5250*/  @P3 FMUL.FTZ R124, R127, R126 ;  /* 0x0000007e7f7c3220 */ /* 0x000fc80000410000 */
[----:B------:R-:W-:Y:S01]  /*5260*/  F2FP.F16.F32.PACK_AB R125, RZ, R125 ;  /* 0x0000007dff7d723e */ /* 0x000fe200000000ff */
[----:B------:R-:W-:-:S03]  /*5270*/  FADD.FTZ R73, R73, R124 ;  /* 0x0000007c49497221 */ /* 0x000fc60000010000 */
[----:B------:R-:W-:-:S07]  /*5280*/  PRMT R204, R125, 0x7610, R204 ;  /* 0x000076107dcc7816 */ /* 0x000fce00000000cc */
.L_x_2621:
        /* <DEDUP_REMOVED lines=10> */
[----:B------:R-:W-:Y:S02]  /*5330*/  @P3 HADD2.F32 R127, -RZ, R222.H1_H1 ;  /* 0x300000deff7f3230 */ /* 0x000fe40000004100 */
[----:B------:R-:W-:-:S04]  /*5340*/  FMUL.FTZ R124, R124, UR17 ;  /* 0x000000117c7c7c20 */ /* 0x000fc80008410000 */
[----:B------:R-:W-:-:S04]  /*5350*/  FMUL.FTZ R124, R124, UR16 ;  /* 0x000000107c7c7c20 */ /* 0x000fc80008410000 */
[-C--:B------:R-:W-:Y:S01]  /*5360*/  @P3 FMUL.FTZ R126, R133, R124.reuse ;  /* 0x0000007c857e3220 */ /* 0x080fe20000410000 */
[----:B------:R-:W-:-:S04]  /*5370*/  @P3 FMUL.FTZ R125, R127, R124 ;  /* 0x0000007c7f7d3220 */ /* 0x000fc80000410000 */
[----:B------:R-:W-:Y:S01]  /*5380*/  F2FP.F16.F32.PACK_AB R126, RZ, R126 ;  /* 0x0000007eff7e723e */ /* 0x000fe200000000ff */
[----:B------:R-:W-:-:S03]  /*5390*/  FADD.FTZ R74, R74, R125 ;  /* 0x0000007d4a4a7221 */ /* 0x000fc60000010000 */
[----:B------:R-:W-:-:S07]  /*53a0*/  PRMT R205, R126, 0x7610, R205 ;  /* 0x000076107ecd7816 */ /* 0x000fce00000000cd */
.L_x_2622:
[----:B------:R-:W-:Y:S05]  /*53b0*/  @!P1 BRA `(.L_x_2612) ;  /* 0x0000000000409947 */ /* 0x000fea0003800000 */
[----:B01----:R-:W-:Y:S01]  /*53c0*/  FFMA.FTZ R124, R18, R128, R131 ;  /* 0x00000080127c7223 */ /* 0x003fe20000010083 */
[----:B-----5:R-:W-:Y:S02]  /*53d0*/  ISETP.GE.U32.AND P3, PT, R219, 0x1000000, PT ;  /* 0x01000000db00780c */ /* 0x020fe40003f66070 */
[----:B------:R-:W-:Y:S01]  /*53e0*/  ISETP.GT.AND P2, PT, R213, RZ, PT ;  /* 0x000000ffd500720c */ /* 0x000fe20003f44270 */
[----:B------:R-:W-:-:S04]  /*53f0*/  FADD.FTZ R125, R17, -R124 ;  /* 0x8000007c117d7221 */ /* 0x000fc80000010000 */
[----:B------:R-:W-:-:S05]  /*5400*/  FMUL.FTZ R124, R212, R125 ;  /* 0x0000007dd47c7220 */ /* 0x000fca0000410000 */
[----:B------:R-:W-:Y:S01]  /*5410*/  FSEL R124, R124, RZ, P2 ;  /* 0x000000ff7c7c7208 */ /* 0x000fe20001000000 */
[----:B------:R-:W-:Y:S02]  /*5420*/  @P3 HADD2.F32 R133, -RZ, R208.H1_H1 ;  /* 0x300000d0ff853230 */ /* 0x000fe40000004100 */
[----:B------:R-:W-:Y:S02]  /*5430*/  @P3 HADD2.F32 R127, -RZ, R223.H1_H1 ;  /* 0x300000dfff7f3230 */ /* 0x000fe40000004100 */
        /* <DEDUP_REMOVED lines=8> */
.L_x_2612:
        /* <DEDUP_REMOVED lines=12> */
.L_x_2623:
        /* <DEDUP_REMOVED lines=10> */
.L_x_2624:
[----:B------:R-:W-:Y:S05]  /*5620*/  @!P1 BRA `(.L_x_2625) ;  /* 0x0000000000209947 */ /* 0x000fea0003800000 */
[----:B0123--:R-:W0:Y:S01]  /*5630*/  LDC.64 R124, c[0x0][0x390] ;  /* 0x0000e400ff7c7b82 */ /* 0x00fe220000000a00 */
[----:B------:R-:W-:-:S05]  /*5640*/  IADD3 R127, PT, PT, R215, 0x200, RZ ;  /* 0x00000200d77f7810 */ /* 0x000fca0007ffe0ff */
[----:B0-----:R-:W-:-:S06]  /*5650*/  IMAD.WIDE.U32 R124, R127, 0x8, R124 ;  /* 0x000000087f7c7825 */ /* 0x001fcc00078e007c */
[----:B------:R-:W2:Y:S02]  /*5660*/  LDG.E.64 R124, desc[UR12][R124.64] ;  /* 0x0000000c7c7c7981 */ /* 0x000ea4000c1e1b00 */
[C-C-:B--2---:R-:W-:Y:S02]  /*5670*/  SHF.R.U64 R223, R124.reuse, 0x10, R125.reuse ;  /* 0x000000107cdf7819 */ /* 0x144fe4000000127d */
[--C-:B------:R-:W-:Y:S02]  /*5680*/  SHF.R.U32.HI R126, RZ, 0x10, R125.reuse ;  /* 0x00000010ff7e7819 */ /* 0x100fe4000001167d */
[----:B------:R-:W-:Y:S02]  /*5690*/  PRMT R222, R124, 0x5410, R125 ;  /* 0x000054107cde7816 */ /* 0x000fe4000000007d */
[----:B------:R-:W-:-:S07]  /*56a0*/  PRMT R223, R223, 0x5410, R126 ;  /* 0x00005410dfdf7816 */ /* 0x000fce000000007e */
.L_x_2625:
[----:B0123--:R-:W-:Y:S01]  /*56b0*/  PRMT R124, R132, 0x5410, R130 ;  /* 0x00005410847c7816 */ /* 0x00ffe20000000082 */
[----:B------:R-:W-:Y:S06]  /*56c0*/  @!P0 BRA `(.L_x_2626) ;  /* 0x00000008005c8947 */ /* 0x000fec0003800000 */
[----:B------:R-:W-:Y:S05]  /*56d0*/  BRA.U !UP0, `(.L_x_2627) ;  /* 0x00000005083c7547 */ /* 0x000fea000b800000 */
[----:B------:R-:W-:Y:S01]  /*56e0*/  ISETP.GT.AND P2, PT, R213, RZ, PT ;  /* 0x000000ffd500720c */ /* 0x000fe20003f44270 */
[----:B-----5:R-:W-:Y:S01]  /*56f0*/  HADD2.F32 R125, -RZ, R162.H0_H0 ;  /* 0x200000a2ff7d7230 */ /* 0x020fe20000004100 */
[--C-:B------:R-:W-:Y:S01]  /*5700*/  SHF.R.U64 R133, R162, 0x10, R163.reuse ;  /* 0x00000010a2857819 */ /* 0x100fe200000012a3 */
[----:B------:R-:W-:Y:S01]  /*5710*/  HADD2.F32 R135, -RZ, R163.H0_H0 ;  /* 0x200000a3ff877230 */ /* 0x000fe20000004100 */
[----:B------:R-:W-:-:S03]  /*5720*/  SHF.R.U32.HI R137, RZ, 0x10, R163 ;  /* 0x00000010ff897819 */ /* 0x000fc600000116a3 */
[----:B------:R-:W-:Y:S02]  /*5730*/  HADD2.F32 R133, -RZ, R133.H0_H0 ;  /* 0x20000085ff857230 */ /* 0x000fe40000004100 */
[----:B------:R-:W-:-:S04]  /*5740*/  HADD2.F32 R137, -RZ, R137.H0_H0 ;  /* 0x20000089ff897230 */ /* 0x000fc80000004100 */
[-CC-:B------:R-:W-:Y:S01]  /*5750*/  @P2 FFMA.FTZ R127, R19, R128.reuse, R131.reuse ;  /* 0x00000080137f2223 */ /* 0x180fe20000010083 */
[-CC-:B------:R-:W-:Y:S01]  /*5760*/  @P2 FFMA.FTZ R126, R24, R128.reuse, R131.reuse ;  /* 0x00000080187e2223 */ /* 0x180fe20000010083 */
[-C--:B------:R-:W-:Y:S02]  /*5770*/  @P2 FFMA.FTZ R132, R26, R128.reuse, R131 ;  /* 0x000000801a842223 */ /* 0x080fe40000010083 */
        /* <DEDUP_REMOVED lines=8> */
[----:B------:R-:W-:Y:S02]  /*5800*/  F2FP.F16.F32.PACK_AB R132, RZ, R125 ;  /* 0x0000007dff84723e */ /* 0x000fe400000000ff */
[----:B------:R-:W-:Y:S01]  /*5810*/  F2FP.F16.F32.PACK_AB R134, RZ, R133 ;  /* 0x00000085ff86723e */ /* 0x000fe200000000ff */
[----:B------:R-:W-:Y:S01]  /*5820*/  @P2 FFMA.FTZ R135, R212, R130, R135 ;  /* 0x00000082d4872223 */ /* 0x000fe20000010087 */
[----:B------:R-:W-:Y:S06]  /*5830*/  @!P1 BRA `(.L_x_2628) ;  /* 0x0000000000309947 */ /* 0x000fec0003800000 */
[----:B------:R-:W-:Y:S01]  /*5840*/  LOP3.LUT P2, RZ, R218, 0xff, RZ, 0xc0, !PT ;  /* 0x000000ffdaff7812 */ /* 0x000fe2000784c0ff */
[----:B------:R-:W-:Y:S01]  /*5850*/  FMUL.FTZ R125, R125, UR17 ;  /* 0x000000117d7d7c20 */ /* 0x000fe20008410000 */
[----:B------:R-:W-:-:S03]  /*5860*/  HFMA2 R126, -RZ, RZ, 0, 0 ;  /* 0x00000000ff7e7431 */ /* 0x000fc600000001ff */
[----:B------:R-:W-:Y:S01]  /*5870*/  FMUL.FTZ R130, R125, UR16 ;  /* 0x000000107d827c20 */ /* 0x000fe20008410000 */
[----:B------:R-:W-:-:S07]  /*5880*/  MOV R125, RZ ;  /* 0x000000ff007d7202 */ /* 0x000fce0000000f00 */
[----:B------:R-:W-:Y:S02]  /*5890*/  @P2 HADD2.F32 R127, -RZ, R182.H0_H0 ;  /* 0x200000b6ff7f2230 */ /* 0x000fe40000004100 */
[----:B------:R-:W-:-:S03]  /*58a0*/  @P2 HADD2.F32 R139, -RZ, R222.H0_H0 ;  /* 0x200000deff8b2230 */ /* 0x000fc60000004100 */
[----:B------:R-:W-:Y:S02]  /*58b0*/  @P2 FMUL.FTZ R126, R130, R127 ;  /* 0x0000007f827e2220 */ /* 0x000fe40000410000 */
[----:B------:R-:W-:-:S03]  /*58c0*/  @P2 FMUL.FTZ R125, R139, R130 ;  /* 0x000000828b7d2220 */ /* 0x000fc60000410000 */
[----:B------:R-:W-:Y:S01]  /*58d0*/  F2FP.F16.F32.PACK_AB R126, RZ, R126 ;  /* 0x0000007eff7e723e */ /* 0x000fe200000000ff */
[----:B------:R-:W-:-:S03]  /*58e0*/  FADD.FTZ R68, R68, R125 ;  /* 0x0000007d44447221 */ /* 0x000fc60000010000 */
[----:B------:R-:W-:-:S07]  /*58f0*/  PRMT R203, R126, 0x7610, R203 ;  /* 0x000076107ecb7816 */ /* 0x000fce00000000cb */
.L_x_2628:
[----:B------:R-:W-:Y:S05]  /*5900*/  @!P1 BRA `(.L_x_2629) ;  /* 0x0000000000309947 */ /* 0x000fea0003800000 */
[----:B------:R-:W-:Y:S01]  /*5910*/  LOP3.LUT P2, RZ, R218, 0xff00, RZ, 0xc0, !PT ;  /* 0x0000ff00daff7812 */ /* 0x000fe2000784c0ff */
[----:B------:R-:W-:Y:S01]  /*5920*/  FMUL.FTZ R133, R133, UR17 ;  /* 0x0000001185857c20 */ /* 0x000fe20008410000 */
[----:B------:R-:W-:Y:S01]  /*5930*/  HFMA2 R125, -RZ, RZ, 0, 0 ;  /* 0x00000000ff7d7431 */ /* 0x000fe200000001ff */
[----:B------:R-:W-:Y:S02]  /*5940*/  MOV R126, RZ ;  /* 0x000000ff007e7202 */ /* 0x000fe40000000f00 */
        /* <DEDUP_REMOVED lines=8> */
.L_x_2629:
[----:B------:R-:W-:Y:S05]  /*59d0*/  @!P1 BRA `(.L_x_2630) ;  /* 0x0000000000309947 */ /* 0x000fea0003800000 */
[----:B------:R-:W-:Y:S01]  /*59e0*/  LOP3.LUT P2, RZ, R218, 0xff0000, RZ, 0xc0, !PT ;  /* 0x00ff0000daff7812 */ /* 0x000fe2000784c0ff */
[----:B------:R-:W-:Y:S01]  /*59f0*/  FMUL.FTZ R125, R135, UR17 ;  /* 0x00000011877d7c20 */ /* 0x000fe20008410000 */
[----:B------:R-:W-:-:S03]  /*5a00*/  HFMA2 R126, -RZ, RZ, 0, 0 ;  /* 0x00000000ff7e7431 */ /* 0x000fc600000001ff */
[----:B------:R-:W-:Y:S01]  /*5a10*/  FMUL.FTZ R130, R125, UR16 ;  /* 0x000000107d827c20 */ /* 0x000fe20008410000 */
[----:B------:R-:W-:-:S07]  /*5a20*/  MOV R125, RZ ;  /* 0x000000ff007d7202 */ /* 0x000fce0000000f00 */
[----:B------:R-:W-:Y:S02]  /*5a30*/  @P2 HADD2.F32 R127, -RZ, R183.H0_H0 ;  /* 0x200000b7ff7f2230 */ /* 0x000fe40000004100 */
[----:B------:R-:W-:-:S03]  /*5a40*/  @P2 HADD2.F32 R133, -RZ, R222.H1_H1 ;  /* 0x300000deff852230 */ /* 0x000fc60000004100 */
[----:B------:R-:W-:Y:S02]  /*5a50*/  @P2 FMUL.FTZ R126, R130, R127 ;  /* 0x0000007f827e2220 */ /* 0x000fe40000410000 */
[----:B------:R-:W-:-:S03]  /*5a60*/  @P2 FMUL.FTZ R125, R133, R130 ;  /* 0x00000082857d2220 */ /* 0x000fc60000410000 */
[----:B------:R-:W-:Y:S01]  /*5a70*/  F2FP.F16.F32.PACK_AB R126, RZ, R126 ;  /* 0x0000007eff7e723e */ /* 0x000fe200000000ff */
[----:B------:R-:W-:-:S03]  /*5a80*/  FADD.FTZ R70, R70, R125 ;  /* 0x0000007d46467221 */ /* 0x000fc60000010000 */
[----:B------:R-:W-:-:S07]  /*5a90*/  PRMT R205, R126, 0x7610, R205 ;  /* 0x000076107ecd7816 */ /* 0x000fce00000000cd */
.L_x_2630:
        /* <DEDUP_REMOVED lines=8> */
[----:B------:R-:W-:-:S04]  /*5b20*/  FMUL.FTZ R137, R137, UR17 ;  /* 0x0000001189897c20 */ /* 0x000fc80008410000 */
[----:B------:R-:W-:-:S08]  /*5b30*/  FMUL.FTZ R137, R137, UR16 ;  /* 0x0000001089897c20 */ /* 0x000fd00008410000 */
[----:B------:R-:W-:Y:S01]  /*5b40*/  @P2 HADD2.F32 R126, -RZ, R124.H0_H0 ;  /* 0x2000007cff7e2230 */ /* 0x000fe20000004100 */
[----:B------:R-:W-:Y:S01]  /*5b50*/  CS2R R124, SRZ ;  /* 0x00000000007c7805 */ /* 0x000fe2000001ff00 */
[----:B------:R-:W-:-:S03]  /*5b60*/  @P2 HADD2.F32 R130, -RZ, R223.H1_H1 ;  /* 0x300000dfff822230 */ /* 0x000fc60000004100 */
[----:B------:R-:W-:Y:S02]  /*5b70*/  @P2 FMUL.FTZ R125, R137, R126 ;  /* 0x0000007e897d2220 */ /* 0x000fe40000410000 */
[----:B------:R-:W-:-:S03]  /*5b80*/  @P2 FMUL.FTZ R124, R130, R137 ;  /* 0x00000089827c2220 */ /* 0x000fc60000410000 */
[----:B------:R-:W-:Y:S01]  /*5b90*/  F2FP.F16.F32.PACK_AB R125, RZ, R125 ;  /* 0x0000007dff7d723e */ /* 0x000fe200000000ff */
[----:B------:R-:W-:-:S03]  /*5ba0*/  FADD.FTZ R71, R71, R124 ;  /* 0x0000007c47477221 */ /* 0x000fc60000010000 */
[----:B------:R-:W-:Y:S01]  /*5bb0*/  PRMT R206, R125, 0x7610, R206 ;  /* 0x000076107dce7816 */ /* 0x000fe200000000ce */
[----:B------:R-:W-:Y:S06]  /*5bc0*/  BRA `(.L_x_2631) ;  /* 0x0000000c00707947 */ /* 0x000fec0003800000 */
.L_x_2627:
[----:B------:R-:W-:Y:S01]  /*5bd0*/  ISETP.GT.AND P2, PT, R213, RZ, PT ;  /* 0x000000ffd500720c */ /* 0x000fe20003f44270 */
[----:B-----5:R-:W-:-:S12]  /*5be0*/  HADD2.F32 R125, -RZ, R162.H0_H0 ;  /* 0x200000a2ff7d7230 */ /* 0x020fd80000004100 */
[----:B------:R-:W-:-:S04]  /*5bf0*/  @P2 FFMA.FTZ R127, R19, R128, R131 ;  /* 0x00000080137f2223 */ /* 0x000fc80000010083 */
[----:B------:R-:W-:-:S04]  /*5c00*/  @P2 FADD.FTZ R127, R20, -R127 ;  /* 0x8000007f147f2221 */ /* 0x000fc80000010000 */
        /* <DEDUP_REMOVED lines=9> */
[-C--:B------:R-:W-:Y:S02]  /*5ca0*/  @P3 FMUL.FTZ R126, R132, R127.reuse ;  /* 0x0000007f847e3220 */ /* 0x080fe40000410000 */
[----:B------:R-:W-:-:S03]  /*5cb0*/  @P3 FMUL.FTZ R125, R130, R127 ;  /* 0x0000007f827d3220 */ /* 0x000fc60000410000 */
[----:B------:R-:W-:Y:S01]  /*5cc0*/  F2FP.F16.F32.PACK_AB R126, RZ, R126 ;  /* 0x0000007eff7e723e */ /* 0x000fe200000000ff */
[----:B------:R-:W-:-:S03]  /*5cd0*/  FADD.FTZ R68, R68, R125 ;  /* 0x0000007d44447221 */ /* 0x000fc60000010000 */
[----:B------:R-:W-:-:S07]  /*5ce0*/  PRMT R203, R126, 0x7610, R203 ;  /* 0x000076107ecb7816 */ /* 0x000fce00000000cb */
.L_x_2632:
[----:B------:R-:W-:Y:S05]  /*5cf0*/  @!P1 BRA `(.L_x_2633) ;  /* 0x0000000000409947 */ /* 0x000fea0003800000 */
[----:B------:R-:W-:Y:S01]  /*5d00*/  SHF.R.U64 R125, R162, 0x10, R163 ;  /* 0x00000010a27d7819 */ /* 0x000fe200000012a3 */
[----:B------:R-:W-:Y:S01]  /*5d10*/  @P2 FFMA.FTZ R126, R24, R128, R131 ;  /* 0x00000080187e2223 */ /* 0x000fe20000010083 */
[----:B------:R-:W-:-:S03]  /*5d20*/  LOP3.LUT P3, RZ, R218, 0xff00, RZ, 0xc0, !PT ;  /* 0x0000ff00daff7812 */ /* 0x000fc6000786c0ff */
[----:B------:R-:W-:Y:S02]  /*5d30*/  HADD2.F32 R125, -RZ, R125.H0_H0 ;  /* 0x2000007dff7d7230 */ /* 0x000fe40000004100 */
[----:B------:R-:W-:-:S04]  /*5d40*/  @P2 FADD.FTZ R126, R23, -R126 ;  /* 0x8000007e177e2221 */ /* 0x000fc80000010000 */
[----:B------:R-:W-:Y:S01]  /*5d50*/  @P2 FFMA.FTZ R125, R212, R126, R125 ;  /* 0x0000007ed47d2223 */ /* 0x000fe2000001007d */
[----:B------:R-:W-:-:S03]  /*5d60*/  CS2R R126, SRZ ;  /* 0x00000000007e7805 */ /* 0x000fc6000001ff00 */
        /* <DEDUP_REMOVED lines=9> */
.L_x_2633:
[----:B------:R-:W-:Y:S05]  /*5e00*/  @!P1 BRA `(.L_x_2634) ;  /* 0x0000000000409947 */ /* 0x000fea0003800000 */
[----:B------:R-:W-:Y:S01]  /*5e10*/  @P2 FFMA.FTZ R127, R21, R128, R131 ;  /* 0x00000080157f2223 */ /* 0x000fe20000010083 */
[----:B------:R-:W-:Y:S01]  /*5e20*/  LOP3.LUT P3, RZ, R218, 0xff0000, RZ, 0xc0, !PT ;  /* 0x00ff0000daff7812 */ /* 0x000fe2000786c0ff */
[----:B------:R-:W-:Y:S02]  /*5e30*/  HADD2.F32 R125, -RZ, R163.H0_H0 ;  /* 0x200000a3ff7d7230 */ /* 0x000fe40000004100 */
[----:B------:R-:W-:Y:S02]  /*5e40*/  HFMA2 R126, -RZ, RZ, 0, 0 ;  /* 0x00000000ff7e7431 */ /* 0x000fe400000001ff */
[----:B------:R-:W-:-:S04]  /*5e50*/  @P2 FADD.FTZ R127, R22, -R127 ;  /* 0x8000007f167f2221 */ /* 0x000fc80000010000 */
[----:B------:R-:W-:-:S04]  /*5e60*/  @P2 FFMA.FTZ R125, R212, R127, R125 ;  /* 0x0000007fd47d2223 */ /* 0x000fc8000001007d */
[----:B------:R-:W-:Y:S01]  /*5e70*/  FMUL.FTZ R125, R125, UR17 ;  /* 0x000000117d7d7c20 */ /* 0x000fe20008410000 */
[----:B------:R-:W-:-:S03]  /*5e80*/  @P3 HADD2.F32 R132, -RZ, R183.H0_H0 ;  /* 0x200000b7ff843230 */ /* 0x000fc60000004100 */
[----:B------:R-:W-:Y:S01]  /*5e90*/  FMUL.FTZ R127, R125, UR16 ;  /* 0x000000107d7f7c20 */ /* 0x000fe20008410000 */
[----:B------:R-:W-:Y:S01]  /*5ea0*/  @P3 HADD2.F32 R130, -RZ, R222.H1_H1 ;  /* 0x300000deff823230 */ /* 0x000fe20000004100 */
[----:B------:R-:W-:Y:S02]  /*5eb0*/  MOV R125, RZ ;  /* 0x000000ff007d7202 */ /* 0x000fe40000000f00 */
[-C--:B------:R-:W-:Y:S02]  /*5ec0*/  @P3 FMUL.FTZ R126, R132, R127.reuse ;  /* 0x0000007f847e3220 */ /* 0x080fe40000410000 */
[----:B------:R-:W-:-:S03]  /*5ed0*/  @P3 FMUL.FTZ R125, R130, R127 ;  /* 0x0000007f827d3220 */ /* 0x000fc60000410000 */
[----:B------:R-:W-:Y:S01]  /*5ee0*/  F2FP.F16.F32.PACK_AB R126, RZ, R126 ;  /* 0x0000007eff7e723e */ /* 0x000fe200000000ff */
[----:B------:R-:W-:-:S03]  /*5ef0*/  FADD.FTZ R70, R70, R125 ;  /* 0x0000007d46467221 */ /* 0x000fc60000010000 */
[----:B------:R-:W-:-:S07]  /*5f00*/  PRMT R205, R126, 0x7610, R205 ;  /* 0x000076107ecd7816 */ /* 0x000fce00000000cd */
.L_x_2634:
[----:B------:R-:W-:Y:S05]  /*5f10*/  @!P1 BRA `(.L_x_2631) ;  /* 0x00000008009c9947 */ /* 0x000fea0003800000 */
[----:B------:R-:W-:Y:S01]  /*5f20*/  SHF.R.U32.HI R125, RZ, 0x10, R163 ;  /* 0x00000010ff7d7819 */ /* 0x000fe200000116a3 */
[----:B------:R-:W-:Y:S01]  /*5f30*/  @P2 FFMA.FTZ R126, R26, R128, R131 ;  /* 0x000000801a7e2223 */ /* 0x000fe20000010083 */
[----:B------:R-:W-:-:S03]  /*5f40*/  ISETP.GE.U32.AND P3, PT, R218, 0x1000000, PT ;  /* 0x01000000da00780c */ /* 0x000fc60003f66070 */
[----:B------:R-:W-:Y:S02]  /*5f50*/  HADD2.F32 R125, -RZ, R125.H0_H0 ;  /* 0x2000007dff7d7230 */ /* 0x000fe40000004100 */
[----:B------:R-:W-:-:S04]  /*5f60*/  @P2 FADD.FTZ R126, R25, -R126 ;  /* 0x8000007e197e2221 */ /* 0x000fc80000010000 */
[----:B------:R-:W-:Y:S01]  /*5f70*/  @P2 FFMA.FTZ R125, R212, R126, R125 ;  /* 0x0000007ed47d2223 */ /* 0x000fe2000001007d */
[----:B------:R-:W-:-:S03]  /*5f80*/  HFMA2 R126, -RZ, RZ, 0, 0 ;  /* 0x00000000ff7e7431 */ /* 0x000fc600000001ff */
[----:B------:R-:W-:Y:S01]  /*5f90*/  FMUL.FTZ R125, R125, UR17 ;  /* 0x000000117d7d7c20 */ /* 0x000fe20008410000 */
[----:B------:R-:W-:Y:S01]  /*5fa0*/  @P3 HADD2.F32 R132, -RZ, R124.H0_H0 ;  /* 0x2000007cff843230 */ /* 0x000fe20000004100 */
[----:B------:R-:W-:Y:S01]  /*5fb0*/  MOV R124, RZ ;  /* 0x000000ff007c7202 */ /* 0x000fe20000000f00 */
        /* <DEDUP_REMOVED lines=8> */
.L_x_2626:
        /* <DEDUP_REMOVED lines=29> */
.L_x_2636:
[----:B------:R-:W-:Y:S05]  /*6210*/  @!P1 BRA `(.L_x_2637) ;  /* 0x00000000002c9947 */ /* 0x000fea0003800000 */
        /* <DEDUP_REMOVED lines=11> */
.L_x_2637:
[----:B------:R-:W-:Y:S02]  /*62d0*/  F2FP.F16.F32.PACK_AB R133, RZ, R133 ;  /* 0x00000085ff85723e */ /* 0x000fe400000000ff */
[----:B------:R-:W-:Y:S02]  /*62e0*/  F2FP.F16.F32.PACK_AB R135, RZ, R134 ;  /* 0x00000086ff87723e */ /* 0x000fe400000000ff */
[----:B------:R-:W-:Y:S02]  /*62f0*/  FSEL R132, R132, RZ, P2 ;  /* 0x000000ff84847208 */ /* 0x000fe40001000000 */
        /* <DEDUP_REMOVED lines=8> */
[----:B------:R-:W-:-:S03]  /*6380*/  @P2 HADD2.F32 R134, -RZ, R222.H1_H1 ;  /* 0x300000deff862230 */ /* 0x000fc60000004100 */
[-C--:B------:R-:W-:Y:S02]  /*6390*/  @P2 FMUL.FTZ R126, R136, R127.reuse ;  /* 0x0000007f887e2220 */ /* 0x080fe40000410000 */
[----:B------:R-:W-:-:S03]  /*63a0*/  @P2 FMUL.FTZ R125, R134, R127 ;  /* 0x0000007f867d2220 */ /* 0x000fc60000410000 */
[----:B------:R-:W-:Y:S01]  /*63b0*/  F2FP.F16.F32.PACK_AB R126, RZ, R126 ;  /* 0x0000007eff7e723e */ /* 0x000fe200000000ff */
[----:B------:R-:W-:-:S03]  /*63c0*/  FADD.FTZ R70, R70, R125 ;  /* 0x0000007d46467221 */ /* 0x000fc60000010000 */
[----:B------:R-:W-:-:S07]  /*63d0*/  PRMT R205, R126, 0x7610, R205 ;  /* 0x000076107ecd7816 */ /* 0x000fce00000000cd */
.L_x_2638:
        /* <DEDUP_REMOVED lines=8> */
[----:B------:R-:W-:Y:S01]  /*6460*/  FMUL.FTZ R125, R132, UR17 ;  /* 0x00000011847d7c20 */ /* 0x000fe20008410000 */
[----:B------:R-:W-:-:S03]  /*6470*/  HFMA2 R126, -RZ, RZ, 0, 0 ;  /* 0x00000000ff7e7431 */ /* 0x000fc600000001ff */
[----:B------:R-:W-:-:S08]  /*6480*/  FMUL.FTZ R125, R125, UR16 ;  /* 0x000000107d7d7c20 */ /* 0x000fd00008410000 */
[----:B------:R-:W-:Y:S01]  /*6490*/  @P2 HADD2.F32 R132, -RZ, R124.H0_H0 ;  /* 0x2000007cff842230 */ /* 0x000fe20000004100 */
[----:B------:R-:W-:Y:S01]  /*64a0*/  MOV R124, RZ ;  /* 0x000000ff007c7202 */ /* 0x000fe20000000f00 */
[----:B------:R-:W-:-:S03]  /*64b0*/  @P2 HADD2.F32 R130, -RZ, R223.H1_H1 ;  /* 0x300000dfff822230 */ /* 0x000fc60000004100 */
[-C--:B------:R-:W-:Y:S02]  /*64c0*/  @P2 FMUL.FTZ R126, R132, R125.reuse ;  /* 0x0000007d847e2220 */ /* 0x080fe40000410000 */
[----:B------:R-:W-:-:S03]  /*64d0*/  @P2 FMUL.FTZ R124, R130, R125 ;  /* 0x0000007d827c2220 */ /* 0x000fc60000410000 */
[----:B------:R-:W-:Y:S01]  /*64e0*/  F2FP.F16.F32.PACK_AB R126, RZ, R126 ;  /* 0x0000007eff7e723e */ /* 0x000fe200000000ff */
[----:B------:R-:W-:-:S03]  /*64f0*/  FADD.FTZ R71, R71, R124 ;  /* 0x0000007c47477221 */ /* 0x000fc60000010000 */
[----:B------:R-:W-:Y:S01]  /*6500*/  PRMT R206, R126, 0x7610, R206 ;  /* 0x000076107ece7816 */ /* 0x000fe200000000ce */
[----:B------:R-:W-:Y:S06]  /*6510*/  BRA `(.L_x_2631) ;  /* 0x00000004001c7947 */ /* 0x000fec0003800000 */
.L_x_2635:
        /* <DEDUP_REMOVED lines=13> */
[-C--:B------:R-:W-:Y:S01]  /*65f0*/  @P3 FMUL.FTZ R126, R132, R127.reuse ;  /* 0x0000007f847e3220 */ /* 0x080fe20000410000 */
[----:B------:R-:W-:-:S04]  /*6600*/  @P3 FMUL.FTZ R125, R130, R127 ;  /* 0x0000007f827d3220 */ /* 0x000fc80000410000 */
[----:B------:R-:W-:Y:S01]  /*6610*/  F2FP.F16.F32.PACK_AB R126, RZ, R126 ;  /* 0x0000007eff7e723e */ /* 0x000fe200000000ff */
[----:B------:R-:W-:-:S03]  /*6620*/  FADD.FTZ R68, R68, R125 ;  /* 0x0000007d44447221 */ /* 0x000fc60000010000 */
[----:B------:R-:W-:-:S07]  /*6630*/  PRMT R203, R126, 0x7610, R203 ;  /* 0x000076107ecb7816 */ /* 0x000fce00000000cb */
.L_x_2639:
[----:B------:R-:W-:Y:S05]  /*6640*/  @!P1 BRA `(.L_x_2640) ;  /* 0x0000000000409947 */ /* 0x000fea0003800000 */
[----:B------:R-:W-:Y:S01]  /*6650*/  FFMA.FTZ R126, R24, R128, R131 ;  /* 0x00000080187e7223 */ /* 0x000fe20000010083 */
[----:B-----5:R-:W-:Y:S02]  /*6660*/  LOP3.LUT P3, RZ, R218, 0xff00, RZ, 0xc0, !PT ;  /* 0x0000ff00daff7812 */ /* 0x020fe4000786c0ff */
[----:B------:R-:W-:Y:S01]  /*6670*/  ISETP.GT.AND P2, PT, R213, RZ, PT ;  /* 0x000000ffd500720c */ /* 0x000fe20003f44270 */
[----:B------:R-:W-:Y:S01]  /*6680*/  FADD.FTZ R125, R23, -R126 ;  /* 0x8000007e177d7221 */ /* 0x000fe20000010000 */
[----:B------:R-:W-:-:S03]  /*6690*/  CS2R R126, SRZ ;  /* 0x00000000007e7805 */ /* 0x000fc6000001ff00 */
[----:B------:R-:W-:-:S05]  /*66a0*/  FMUL.FTZ R125, R212, R125 ;  /* 0x0000007dd47d7220 */ /* 0x000fca0000410000 */
[----:B------:R-:W-:Y:S01]  /*66b0*/  FSEL R125, R125, RZ, P2 ;  /* 0x000000ff7d7d7208 */ /* 0x000fe20001000000 */
[----:B------:R-:W-:Y:S02]  /*66c0*/  @P3 HADD2.F32 R132, -RZ, R124.H1_H1 ;  /* 0x3000007cff843230 */ /* 0x000fe40000004100 */
        /* <DEDUP_REMOVED lines=8> */
.L_x_2640:
        /* <DEDUP_REMOVED lines=18> */
.L_x_2641:
[----:B------:R-:W-:Y:S05]  /*6870*/  @!P1 BRA `(.L_x_2631) ;  /* 0x0000000000449947 */ /* 0x000fea0003800000 */
[----:B------:R-:W-:Y:S01]  /*6880*/  FFMA.FTZ R126, R26, R128, R131 ;  /* 0x000000801a7e7223 */ /* 0x000fe20000010083 */
[----:B-----5:R-:W-:Y:S02]  /*6890*/  ISETP.GE.U32.AND P3, PT, R218, 0x1000000, PT ;  /* 0x01000000da00780c */ /* 0x020fe40003f66070 */
[----:B------:R-:W-:Y:S01]  /*68a0*/  ISETP.GT.AND P2, PT, R213, RZ, PT ;  /* 0x000000ffd500720c */ /* 0x000fe20003f44270 */
[----:B------:R-:W-:Y:S01]  /*68b0*/  FADD.FTZ R125, R25, -R126 ;  /* 0x8000007e197d7221 */ /* 0x000fe20000010000 */
[----:B------:R-:W-:-:S03]  /*68c0*/  HFMA2 R126, -RZ, RZ, 0, 0 ;  /* 0x00000000ff7e7431 */ /* 0x000fc600000001ff */
[----:B------:R-:W-:-:S05]  /*68d0*/  FMUL.FTZ R125, R212, R125 ;  /* 0x0000007dd47d7220 */ /* 0x000fca0000410000 */
[----:B------:R-:W-:Y:S01]  /*68e0*/  FSEL R125, R125, RZ, P2 ;  /* 0x000000ff7d7d7208 */ /* 0x000fe20001000000 */
[----:B------:R-:W-:Y:S01]  /*68f0*/  @P3 HADD2.F32 R132, -RZ, R124.H0_H0 ;  /* 0x2000007cff843230 */ /* 0x000fe20000004100 */
[----:B------:R-:W-:Y:S01]  /*6900*/  MOV R124, RZ ;  /* 0x000000ff007c7202 */ /* 0x000fe20000000f00 */
        /* <DEDUP_REMOVED lines=8> */
.L_x_2631:
        /* <DEDUP_REMOVED lines=10> */
.L_x_2642:
        /* <DEDUP_REMOVED lines=10> */
.L_x_2643:
        /* <DEDUP_REMOVED lines=9> */
.L_x_2644:
        /* <DEDUP_REMOVED lines=35> */
.L_x_2647:
        /* <DEDUP_REMOVED lines=12> */
.L_x_2648:
        /* <DEDUP_REMOVED lines=13> */
.L_x_2649:
        /* <DEDUP_REMOVED lines=19> */
.L_x_2646:
        /* <DEDUP_REMOVED lines=17> */
.L_x_2651:
        /* <DEDUP_REMOVED lines=18> */
.L_x_2652:
        /* <DEDUP_REMOVED lines=16> */
.L_x_2653:
        /* <DEDUP_REMOVED lines=19> */
.L_x_2645:
        /* <DEDUP_REMOVED lines=26> */
.L_x_2655:
        /* <DEDUP_REMOVED lines=16> */
.L_x_2656:
        /* <DEDUP_REMOVED lines=17> */
.L_x_2657:
        /* <DEDUP_REMOVED lines=19> */
.L_x_2654:
        /* <DEDUP_REMOVED lines=18> */
.L_x_2658:
        /* <DEDUP_REMOVED lines=17> */
.L_x_2659:
        /* <DEDUP_REMOVED lines=18> */
.L_x_2660:
        /* <DEDUP_REMOVED lines=17> */
.L_x_2650:
        /* <DEDUP_REMOVED lines=12> */
.L_x_2661:
        /* <DEDUP_REMOVED lines=10> */
.L_x_2662:
        /* <DEDUP_REMOVED lines=9> */
.L_x_2663:
        /* <DEDUP_REMOVED lines=37> */
.L_x_2666:
        /* <DEDUP_REMOVED lines=13> */
.L_x_2667:
        /* <DEDUP_REMOVED lines=13> */
.L_x_2668:
        /* <DEDUP_REMOVED lines=19> */
.L_x_2665:
        /* <DEDUP_REMOVED lines=18> */
.L_x_2670:
        /* <DEDUP_REMOVED lines=17> */
.L_x_2671:
        /* <DEDUP_REMOVED lines=17> */
.L_x_2672:
        /* <DEDUP_REMOVED lines=19> */
.L_x_2664:
        /* <DEDUP_REMOVED lines=29> */
.L_x_2674:
        /* <DEDUP_REMOVED lines=12> */
.L_x_2675:
        /* <DEDUP_REMOVED lines=17> */
.L_x_2676:
        /* <DEDUP_REMOVED lines=20> */
.L_x_2673:
        /* <DEDUP_REMOVED lines=18> */
.L_x_2677:
        /* <DEDUP_REMOVED lines=17> */
.L_x_2678:
        /* <DEDUP_REMOVED lines=18> */
.L_x_2679:
        /* <DEDUP_REMOVED lines=18> */
.L_x_2669:
        /* <DEDUP_REMOVED lines=10> */
.L_x_2680:
        /* <DEDUP_REMOVED lines=10> */
.L_x_2681:
        /* <DEDUP_REMOVED lines=9> */
.L_x_2682:
[----:B------:R-:W-:Y:S05]  /*9490*/  @!P0 BRA `(.L_x_2683) ;  /* 0x0000000800508947 */ /* 0x000fea0003800000 */
[----:B------:R-:W-:Y:S05]  /*94a0*/  BRA.U !UP0, `(.L_x_2684) ;  /* 0x0000000508347547 */ /* 0x000fea000b800000 */
[----:B------:R-:W-:Y:S01]  /*94b0*/  ISETP.GT.AND P2, PT, R213, RZ, PT ;  /* 0x000000ffd500720c */ /* 0x000fe20003f44270 */
[----:B01---5:R-:W-:Y:S01]  /*94c0*/  HADD2.F32 R125, -RZ, R156.H0_H0 ;  /* 0x2000009cff7d7230 */ /* 0x023fe20000004100 */
[--C-:B------:R-:W-:Y:S01]  /*94d0*/  SHF.R.U64 R127, R156, 0x10, R157.reuse ;  /* 0x000000109c7f7819 */ /* 0x100fe2000000129d */
[----:B------:R-:W-:Y:S01]  /*94e0*/  HADD2.F32 R135, -RZ, R157.H0_H0 ;  /* 0x2000009dff877230 */ /* 0x000fe20000004100 */
        /* <DEDUP_REMOVED lines=10> */
[C---:B------:R-:W-:Y:S01]  /*9590*/  @P2 FFMA.FTZ R125, R212.reuse, R124, R125 ;  /* 0x0000007cd47d2223 */ /* 0x040fe2000001007d */
[----:B------:R-:W-:Y:S01]  /*95a0*/  @P2 FFMA.FTZ R127, R212, R133, R127 ;  /* 0x00000085d47f2223 */ /* 0x000fe2000001007f */
[----:B------:R-:W-:Y:S01]  /*95b0*/  @P2 FADD.FTZ R124, R144, -R137 ;  /* 0x80000089907c2221 */ /* 0x000fe20000010000 */
[----:B------:R-:W-:-:S02]  /*95c0*/  @P2 FFMA.FTZ R139, R212, R126, R139 ;  /* 0x0000007ed48b2223 */ /* 0x000fc4000001008b */
[----:B------:R-:W-:Y:S01]  /*95d0*/  F2FP.F16.F32.PACK_AB R132, RZ, R125 ;  /* 0x0000007dff84723e */ /* 0x000fe200000000ff */
[----:B------:R-:W-:Y:S01]  /*95e0*/  @P2 FFMA.FTZ R135, R212, R124, R135 ;  /* 0x0000007cd4872223 */ /* 0x000fe20000010087 */
        /* <DEDUP_REMOVED lines=13> */
.L_x_2685:
        /* <DEDUP_REMOVED lines=12> */
.L_x_2686:
        /* <DEDUP_REMOVED lines=13> */
.L_x_2687:
        /* <DEDUP_REMOVED lines=19> */
.L_x_2684:
        /* <DEDUP_REMOVED lines=17> */
.L_x_2689:
[----:B------:R-:W-:Y:S05]  /*9a90*/  @!P1 BRA `(.L_x_2690) ;  /* 0x0000000000449947 */ /* 0x000fea0003800000 */
[----:B01---5:R-:W-:Y:S01]  /*9aa0*/  SHF.R.U64 R125, R156, 0x10, R157 ;  /* 0x000000109c7d7819 */ /* 0x023fe2000000129d */
[----:B------:R-:W-:Y:S01]  /*9ab0*/  @P2 FFMA.FTZ R127, R148, R128, R131 ;  /* 0x00000080947f2223 */ /* 0x000fe20000010083 */
[----:B------:R-:W-:Y:S01]  /*9ac0*/  LOP3.LUT P3, RZ, R214, 0xff00, RZ, 0xc0, !PT ;  /* 0x0000ff00d6ff7812 */ /* 0x000fe2000786c0ff */
[----:B------:R-:W-:Y:S01]  /*9ad0*/  HFMA2 R126, -RZ, RZ, 0, 0 ;  /* 0x00000000ff7e7431 */ /* 0x000fe200000001ff */
[----:B------:R-:W-:Y:S01]  /*9ae0*/  MOV R124, RZ ;  /* 0x000000ff007c7202 */ /* 0x000fe20000000f00 */
[----:B------:R-:W-:Y:S02]  /*9af0*/  HADD2.F32 R125, -RZ, R125.H0_H0 ;  /* 0x2000007dff7d7230 */ /* 0x000fe40000004100 */
[----:B------:R-:W-:-:S04]  /*9b00*/  @P2 FADD.FTZ R127, R146, -R127 ;  /* 0x8000007f927f2221 */ /* 0x000fc80000010000 */
[----:B------:R-:W-:-:S04]  /*9b10*/  @P2 FFMA.FTZ R125, R212, R127, R125 ;  /* 0x0000007fd47d2223 */ /* 0x000fc8000001007d */
        /* <DEDUP_REMOVED lines=9> */
.L_x_2690:
        /* <DEDUP_REMOVED lines=16> */
.L_x_2691:
        /* <DEDUP_REMOVED lines=19> */
.L_x_2683:
        /* <DEDUP_REMOVED lines=26> */
.L_x_2693:
        /* <DEDUP_REMOVED lines=16> */
.L_x_2694:
        /* <DEDUP_REMOVED lines=17> */
.L_x_2695:
        /* <DEDUP_REMOVED lines=19> */
.L_x_2692:
        /* <DEDUP_REMOVED lines=18> */
.L_x_2696:
        /* <DEDUP_REMOVED lines=17> */
.L_x_2697:
        /* <DEDUP_REMOVED lines=18> */
.L_x_2698:
        /* <DEDUP_REMOVED lines=17> */
.L_x_2688:
        /* <DEDUP_REMOVED lines=12> */
.L_x_2699:
        /* <DEDUP_REMOVED lines=10> */
.L_x_2700:
[----:B------:R-:W-:Y:S01]  /*a880*/  IADD3 R215, PT, PT, R215, 0x600, RZ ;  /* 0x00000600d7d77810 */ /* 0x000fe20007ffe0ff */
[----:B------:R-:W-:Y:S06]  /*a890*/  @!P1 BRA `(.L_x_2701) ;  /* 0x00000000001c9947 */ /* 0x000fec0003800000 */
[----:B0123--:R-:W0:Y:S02]  /*a8a0*/  LDC.64 R124, c[0x0][0x390] ;  /* 0x0000e400ff7c7b82 */ /* 0x00fe240000000a00 */
[----:B0-----:R-:W-:-:S06]  /*a8b0*/  IMAD.WIDE.U32 R124, R215, 0x8, R124 ;  /* 0x00000008d77c7825 */ /* 0x001fcc00078e007c */
[----:B------:R-:W2:Y:S02]  /*a8c0*/  LDG.E.64 R124, desc[UR12][R124.64] ;  /* 0x0000000c7c7c7981 */ /* 0x000ea4000c1e1b00 */
[C-C-:B--2---:R-:W-:Y:S02]  /*a8d0*/  SHF.R.U64 R223, R124.reuse, 0x10, R125.reuse ;  /* 0x000000107cdf7819 */ /* 0x144fe4000000127d */
[--C-:B------:R-:W-:Y:S02]  /*a8e0*/  SHF.R.U32.HI R126, RZ, 0x10, R125.reuse ;  /* 0x00000010ff7e7819 */ /* 0x100fe4000001167d */
[----:B------:R-:W-:Y:S02]  /*a8f0*/  PRMT R222, R124, 0x5410, R125 ;  /* 0x000054107cde7816 */ /* 0x000fe4000000007d */
[----:B------:R-:W-:-:S07]  /*a900*/  PRMT R223, R223, 0x5410, R126 ;  /* 0x00005410dfdf7816 */ /* 0x000fce000000007e */
.L_x_2701:
[----:B0123--:R-:W-:Y:S01]  /*a910*/  PRMT R124, R132, 0x5410, R130 ;  /* 0x00005410847c7816 */ /* 0x00ffe20000000082 */
[----:B------:R-:W-:Y:S06]  /*a920*/  @!P0 BRA `(.L_x_2702) ;  /* 0x00000008005c8947 */ /* 0x000fec0003800000 */
[----:B------:R-:W-:Y:S05]  /*a930*/  BRA.U !UP0, `(.L_x_2703) ;  /* 0x00000005083c7547 */ /* 0x000fea000b800000 */
[----:B------:R-:W-:Y:S01]  /*a940*/  ISETP.GT.AND P0, PT, R213, RZ, PT ;  /* 0x000000ffd500720c */ /* 0x000fe20003f04270 */
[----:B-----5:R-:W-:Y:S01]  /*a950*/  HADD2.F32 R125, -RZ, R154.H0_H0 ;  /* 0x2000009aff7d7230 */ /* 0x020fe20000004100 */
        /* <DEDUP_REMOVED lines=8> */
[----:B------:R-:W-:Y:S02]  /*a9e0*/  HADD2.F32 R131, -RZ, R130.H0_H0 ;  /* 0x20000082ff837230 */ /* 0x000fe40000004100 */
[----:B------:R-:W-:Y:S01]  /*a9f0*/  @P0 FADD.FTZ R126, R151, -R126 ;  /* 0x8000007e977e0221 */ /* 0x000fe20000010000 */
[----:B------:R-:W-:Y:S01]  /*aa00*/  @P0 FADD.FTZ R127, R198, -R127 ;  /* 0x8000007fc67f0221 */ /* 0x000fe20000010000 */
[----:B------:R-:W-:Y:S02]  /*aa10*/  @P0 FADD.FTZ R128, R201, -R128 ;  /* 0x80000080c9800221 */ /* 0x000fe40000010000 */
        /* <DEDUP_REMOVED lines=20> */
.L_x_2704:
        /* <DEDUP_REMOVED lines=13> */
.L_x_2705:
        /* <DEDUP_REMOVED lines=13> */
.L_x_2706:
        /* <DEDUP_REMOVED lines=19> */
.L_x_2703:
        /* <DEDUP_REMOVED lines=18> */
.L_x_2708:
        /* <DEDUP_REMOVED lines=17> */
.L_x_2709:
        /* <DEDUP_REMOVED lines=17> */
.L_x_2710:
[----:B------:R-:W-:Y:S05]  /*b170*/  @!P1 BRA `(.L_x_2707) ;  /* 0x00000008009c9947 */ /* 0x000fea0003800000 */
[----:B------:R-:W-:Y:S01]  /*b180*/  SHF.R.U32.HI R125, RZ, 0x10, R155 ;  /* 0x00000010ff7d7819 */ /* 0x000fe2000001169b */
[----:B------:R-:W-:Y:S01]  /*b190*/  @P0 FFMA.FTZ R128, R202, R128, R131 ;  /* 0x00000080ca800223 */ /* 0x000fe20000010083 */
[----:B------:R-:W-:Y:S01]  /*b1a0*/  ISETP.GE.U32.AND P2, PT, R211, 0x1000000, PT ;  /* 0x01000000d300780c */ /* 0x000fe20003f46070 */
[----:B------:R-:W-:Y:S02]  /*b1b0*/  HFMA2 R126, -RZ, RZ, 0, 0 ;  /* 0x00000000ff7e7431 */ /* 0x000fe400000001ff */
[----:B------:R-:W-:Y:S02]  /*b1c0*/  HADD2.F32 R125, -RZ, R125.H0_H0 ;  /* 0x2000007dff7d7230 */ /* 0x000fe40000004100 */
[----:B------:R-:W-:-:S04]  /*b1d0*/  @P0 FADD.FTZ R128, R201, -R128 ;  /* 0x80000080c9800221 */ /* 0x000fc80000010000 */
[----:B------:R-:W-:-:S04]  /*b1e0*/  @P0 FFMA.FTZ R125, R212, R128, R125 ;  /* 0x00000080d47d0223 */ /* 0x000fc8000001007d */
        /* <DEDUP_REMOVED lines=11> */
.L_x_2702:
        /* <DEDUP_REMOVED lines=29> */
.L_x_2712:
        /* <DEDUP_REMOVED lines=12> */
.L_x_2713:
        /* <DEDUP_REMOVED lines=17> */
.L_x_2714:
        /* <DEDUP_REMOVED lines=20> */
.L_x_2711:
[----:B------:R-:W-:Y:S05]  /*b780*/  @!P1 BRA `(.L_x_2715) ;  /* 0x0000000000449947 */ /* 0x000fea0003800000 */
[----:B------:R-:W-:Y:S01]  /*b790*/  FFMA.FTZ R126, R153, R128, R131 ;  /* 0x00000080997e7223 */ /* 0x000fe20000010083 */
[----:B-----5:R-:W-:Y:S02]  /*b7a0*/  LOP3.LUT P2, RZ, R211, 0xff, RZ, 0xc0, !PT ;  /* 0x000000ffd3ff7812 */ /* 0x020fe4000784c0ff */
[----:B------:R-:W-:Y:S01]  /*b7b0*/  ISETP.GT.AND P0, PT, R213, RZ, PT ;  /* 0x000000ffd500720c */ /* 0x000fe20003f04270 */
[----:B------:R-:W-:Y:S01]  /*b7c0*/  FADD.FTZ R125, R151, -R126 ;  /* 0x8000007e977d7221 */ /* 0x000fe20000010000 */
[----:B------:R-:W-:-:S03]  /*b7d0*/  HFMA2 R126, -RZ, RZ, 0, 0 ;  /* 0x00000000ff7e7431 */ /* 0x000fc600000001ff */
        /* <DEDUP_REMOVED lines=12> */
.L_x_2715:
[----:B------:R-:W-:Y:S05]  /*b8a0*/  @!P1 BRA `(.L_x_2716) ;  /* 0x0000000000409947 */ /* 0x000fea0003800000 */
[----:B------:R-:W-:Y:S01]  /*b8b0*/  FFMA.FTZ R125, R200, R128, R131 ;  /* 0x00000080c87d7223 */ /* 0x000fe20000010083 */
[----:B-----5:R-:W-:Y:S02]  /*b8c0*/  LOP3.LUT P2, RZ, R211, 0xff00, RZ, 0xc0, !PT ;  /* 0x0000ff00d3ff7812 */ /* 0x020fe4000784c0ff */
[----:B------:R-:W-:Y:S02]  /*b8d0*/  CS2R R126, SRZ ;  /* 0x00000000007e7805 */ /* 0x000fe4000001ff00 */
[----:B------:R-:W-:Y:S01]  /*b8e0*/  ISETP.GT.AND P0, PT, R213, RZ, PT ;  /* 0x000000ffd500720c */ /* 0x000fe20003f04270 */
[----:B------:R-:W-:-:S04]  /*b8f0*/  FADD.FTZ R125, R198, -R125 ;  /* 0x8000007dc67d7221 */ /* 0x000fc80000010000 */
        /* <DEDUP_REMOVED lines=11> */
.L_x_2716:
        /* <DEDUP_REMOVED lines=18> */
.L_x_2717:
[----:B------:R-:W-:Y:S05]  /*bad0*/  @!P1 BRA `(.L_x_2707) ;  /* 0x0000000000449947 */ /* 0x000fea0003800000 */
[----:B------:R-:W-:Y:S01]  /*bae0*/  FFMA.FTZ R128, R202, R128, R131 ;  /* 0x00000080ca807223 */ /* 0x000fe20000010083 */
[----:B-----5:R-:W-:Y:S01]  /*baf0*/  ISETP.GE.U32.AND P2, PT, R211, 0x1000000, PT ;  /* 0x01000000d300780c */ /* 0x020fe20003f46070 */
[----:B------:R-:W-:Y:S01]  /*bb00*/  HFMA2 R126, -RZ, RZ, 0, 0 ;  /* 0x00000000ff7e7431 */ /* 0x000fe200000001ff */
[----:B------:R-:W-:Y:S01]  /*bb10*/  ISETP.GT.AND P0, PT, R213, RZ, PT ;  /* 0x000000ffd500720c */ /* 0x000fe20003f04270 */
[----:B------:R-:W-:-:S04]  /*bb20*/  FADD.FTZ R125, R201, -R128 ;  /* 0x80000080c97d7221 */ /* 0x000fc80000010000 */
        /* <DEDUP_REMOVED lines=12> */
.L_x_2707:
        /* <DEDUP_REMOVED lines=10> */
.L_x_2718:
        /* <DEDUP_REMOVED lines=9> */
.L_x_2719:
[----:B01----:R-:W0:Y:S01]  /*bd20*/  LDC.64 R124, c[0x0][0x380] ;  /* 0x0000e000ff7c7b82 */ /* 0x003e220000000a00 */
[----:B------:R-:W-:Y:S01]  /*bd30*/  UPLOP3.LUT UP1, UPT, UPT, UPT, UP1, 0x40, 0x4 ;  /* 0x000000000004789c */ /* 0x000fe20003f2e810 */
[----:B0-----:R-:W-:-:S04]  /*bd40*/  IADD3 R0, PT, PT, R0, R124, RZ ;  /* 0x0000007c00007210 */ /* 0x001fc80007ffe0ff */
[----:B------:R-:W-:-:S13]  /*bd50*/  ISETP.GE.AND P0, PT, R0, R125, PT ;  /* 0x0000007d0000720c */ /* 0x000fda0003f06270 */
[----:B------:R-:W-:Y:S05]  /*bd60*/  @!P0 BRA `(.L_x_2720) ;  /* 0xffffff4800148947 */ /* 0x000fea000383ffff */
.L_x_2582:
        /* <DEDUP_REMOVED lines=32> */
.L_x_2721:
        /* <DEDUP_REMOVED lines=9> */
.L_x_14325:


//--------------------- .text._ZN10layer_norm13ln_bwd_kernelINS_13Kernel_traitsIf13__nv_bfloat16S2_S2_fjLj7168ELj1ELj1ELj8ELj8ENS_18Kernel_traits_baseILj7168EfS2_S2_S2_fjLj256EEEEELb0ELb0ELb0ELb0EEEvNS_9BwdParamsE --------------------------
	.section	.text._ZN10layer_norm13ln_bwd_kernelINS_13Kernel_traitsIf13__nv_bfloat16S2_S2_fjLj7168ELj1ELj1ELj8ELj8ENS_18Kernel_traits_baseILj7168EfS2_S2_S2_fjLj256EEEEELb0ELb0ELb0ELb0EEEvNS_9BwdParamsE,"ax",@progbits
	.align	128
        .global         _ZN10layer_norm13ln_bwd_kernelINS_13Kernel_traitsIf13__nv_bfloat16S2_S2_fjLj7168ELj1ELj1ELj8ELj8ENS_18Kernel_traits_baseILj7168EfS2_S2_S2_fjLj256EEEEELb0ELb0ELb0ELb0EEEvNS_9BwdParamsE
        .type           _ZN10layer_norm13ln_bwd_kernelINS_13Kernel_traitsIf13__nv_bfloat16S2_S2_fjLj7168ELj1ELj1ELj8ELj8ENS_18Kernel_traits_baseILj7168EfS2_S2_S2_fjLj256EEEEELb0ELb0ELb0ELb0EEEvNS_9BwdParamsE,@function
        .size           _ZN10layer_norm13ln_bwd_kernelINS_13Kernel_traitsIf13__nv_bfloat16S2_S2_fjLj7168ELj1ELj1ELj8ELj8ENS_18Kernel_traits_baseILj7168EfS2_S2_S2_fjLj256EEEEELb0ELb0ELb0ELb0EEEvNS_9BwdParamsE,(.L_x_14326 - _ZN10layer_norm13ln_bwd_kernelINS_13Kernel_traitsIf13__nv_bfloat16S2_S2_fjLj7168ELj1ELj1ELj8ELj8ENS_18Kernel_traits_baseILj7168EfS2_S2_S2_fjLj256EEEEELb0ELb0ELb0ELb0EEEvNS_9BwdParamsE)
        .other          _ZN10layer_norm13ln_bwd_kernelINS_13Kernel_traitsIf13__nv_bfloat16S2_S2_fjLj7168ELj1ELj1ELj8ELj8ENS_18Kernel_traits_baseILj7168EfS2_S2_S2_fjLj256EEEEELb0ELb0ELb0ELb0EEEvNS_9BwdParamsE,@"STO_CUDA_ENTRY STV_DEFAULT"
_ZN10layer_norm13ln_bwd_kernelINS_13Kernel_traitsIf13__nv_bfloat16S2_S2_fjLj7168ELj1ELj1ELj8ELj8ENS_18Kernel_traits_baseILj7168EfS2_S2_S2_fjLj256EEEEELb0ELb0ELb0ELb0EEEvNS_9BwdParamsE:
.text._ZN10layer_norm13ln_bwd_kernelINS_13Kernel_traitsIf13__nv_bfloat16S2_S2_fjLj7168ELj1ELj1ELj8ELj8ENS_18Kernel_traits_baseILj7168EfS2_S2_S2_fjLj256EEEEELb0ELb0ELb0ELb0EEEvNS_9BwdParamsE:
        /* <DEDUP_REMOVED lines=29> */
[----:B--2---:R-:W5:Y:S05]  /*01d0*/  @P6 LDG.E.128 R84, desc[UR8][R4.64] ;  /* 0x0000000804546981 */ /* 0x004f6a000c1e1d00 */
[----:B------:R-:W2:Y:S01]  /*01e0*/  @P4 LDC.64 R16, c[0x0][0x3d0] ;  /* 0x0000f400ff104b82 */ /* 0x000ea20000000a00 */
[C---:B---3--:R-:W-:Y:S01]  /*01f0*/  @P1 IMAD.WIDE.U32 R10, R3.reuse, 0x10, R10 ;  /* 0x00000010030a1825 */ /* 0x048fe200078e000a */
[----:B------:R-:W-:Y:S01]  /*0200*/  @P1 IADD3 R3, PT, PT, R3, 0x100, RZ ;  /* 0x0000010003031810 */ /* 0x000fe20007ffe0ff */
[----:B------:R-:W5:Y:S05]  /*0210*/  @P0 LDG.E.128 R80, desc[UR8][R8.64] ;  /* 0x0000000808500981 */ /* 0x000f6a000c1e1d00 */
[----:B------:R-:W3:Y:S01]  /*0220*/  @P5 LDC.64 R6, c[0x0][0x3d0] ;  /* 0x0000f400ff065b82 */ /* 0x000ee20000000a00 */
[C---:B0-----:R-:W-:Y:S01]  /*0230*/  @P2 IMAD.WIDE.U32 R12, R3.reuse, 0x10, R12 ;  /* 0x00000010030c2825 */ /* 0x041fe200078e000c */
[----:B------:R-:W-:Y:S01]  /*0240*/  @P2 IADD3 R3, PT, PT, R3, 0x100, RZ ;  /* 0x0000010003032810 */ /* 0x000fe20007ffe0ff */
[----:B------:R-:W5:Y:S01]  /*0250*/  @P1 LDG.E.128 R76, desc[UR8][R10.64] ;  /* 0x000000080a4c1981 */ /* 0x000f62000c1e1d00 */
[----:B------:R-:W-:-:S02]  /*0260*/  MOV R119, UR4 ;  /* 0x0000000400777c02 */ /* 0x000fc40008000f00 */
[----:B------:R-:W-:Y:S02]  /*0270*/  CS2R R56, SRZ ;  /* 0x0000000000387805 */ /* 0x000fe4000001ff00 */
[----:B------:R-:W-:Y:S01]  /*0280*/  CS2R R58, SRZ ;  /* 0x00000000003a7805 */ /* 0x000fe2000001ff00 */
[----:B------:R-:W5:Y:S01]  /*0290*/  @P2 LDG.E.128 R72, desc[UR8][R12.64] ;  /* 0x000000080c482981 */ /* 0x000f62000c1e1d00 */
[C---:B-1----:R-:W-:Y:S01]  /*02a0*/  @P3 IMAD.WIDE.U32 R14, R3.reuse, 0x10, R14 ;  /* 0x00000010030e3825 */ /* 0x042fe200078e000e */
[----:B------:R-:W-:Y:S02]  /*02b0*/  @P3 IADD3 R3, PT, PT, R3, 0x100, RZ ;  /* 0x0000010003033810 */ /* 0x000fe40007ffe0ff */
[----:B------:R-:W-:Y:S02]  /*02c0*/  ISETP.GE.AND P6, PT, R119, UR5, PT ;  /* 0x0000000577007c0c */ /* 0x000fe4000bfc6270 */
[----:B------:R-:W-:Y:S01]  /*02d0*/  CS2R R52, SRZ ;  /* 0x0000000000347805 */ /* 0x000fe2000001ff00 */
[----:B------:R-:W5:Y:S01]  /*02e0*/  @P3 LDG.E.128 R68, desc[UR8][R14.64] ;  /* 0x000000080e443981 */ /* 0x000f62000c1e1d00 */
[C---:B--2---:R-:W-:Y:S01]  /*02f0*/  @P4 IMAD.WIDE.U32 R16, R3.reuse, 0x10, R16 ;  /* 0x0000001003104825 */ /* 0x044fe200078e0010 */
[----:B------:R-:W-:-:S02]  /*0300*/  @P4 IADD3 R3, PT, PT, R3, 0x100, RZ ;  /* 0x0000010003034810 */ /* 0x000fc40007ffe0ff */
[----:B------:R-:W-:Y:S02]  /*0310*/  CS2R R54, SRZ ;  /* 0x0000000000367805 */ /* 0x000fe4000001ff00 */
[----:B------:R-:W-:Y:S02]  /*0320*/  CS2R R48, SRZ ;  /* 0x0000000000307805 */ /* 0x000fe4000001ff00 */
[----:B------:R-:W-:Y:S01]  /*0330*/  CS2R R50, SRZ ;  /* 0x0000000000327805 */ /* 0x000fe2000001ff00 */
[----:B------:R0:W5:Y:S01]  /*0340*/  @P4 LDG.E.128 R64, desc[UR8][R16.64] ;  /* 0x0000000810404981 */ /* 0x000162000c1e1d00 */
[----:B---3--:R-:W-:Y:S01]  /*0350*/  @P5 IMAD.WIDE.U32 R6, R3, 0x10, R6 ;  /* 0x0000001003065825 */ /* 0x008fe200078e0006 */
[----:B------:R-:W-:Y:S02]  /*0360*/  CS2R R44, SRZ ;  /* 0x00000000002c7805 */ /* 0x000fe4000001ff00 */
[----:B------:R-:W-:Y:S02]  /*0370*/  CS2R R46, SRZ ;  /* 0x00000000002e7805 */ /* 0x000fe4000001ff00 */
[----:B------:R-:W-:-:S02]  /*0380*/  CS2R R40, SRZ ;  /* 0x0000000000287805 */ /* 0x000fc4000001ff00 */
[----:B------:R-:W-:Y:S01]  /*0390*/  CS2R R42, SRZ ;  /* 0x00000000002a7805 */ /* 0x000fe2000001ff00 */
[----:B------:R1:W5:Y:S01]  /*03a0*/  @P5 LDG.E.128 R60, desc[UR8][R6.64] ;  /* 0x00000008063c5981 */ /* 0x000362000c1e1d00 */
        /* <DEDUP_REMOVED lines=19> */
[----:B------:R-:W0:Y:S01]  /*04e0*/  LDC.64 R2, c[0x0][0x3e0] ;  /* 0x0000f800ff027b82 */ /* 0x000e220000000a00 */
        /* <DEDUP_REMOVED lines=23> */
[----:B0-----:R-:W-:-:S02]  /*0660*/  ISETP.NE.U32.AND P0, PT, R2, RZ, PT ;  /* 0x000000ff0200720c */ /* 0x001fc40003f05070 */
[----:B------:R-:W-:Y:S02]  /*0670*/  CS2R R14, SRZ ;  /* 0x00000000000e7805 */ /* 0x000fe4000001ff00 */
[----:B------:R-:W-:Y:S02]  /*0680*/  CS2R R8, SRZ ;  /* 0x0000000000087805 */ /* 0x000fe4000001ff00 */
[----:B------:R-:W-:Y:S02]  /*0690*/  CS2R R10, SRZ ;  /* 0x00000000000a7805 */ /* 0x000fe4000001ff00 */
[----:B------:R-:W-:Y:S02]  /*06a0*/  ISETP.NE.AND.EX P0, PT, R3, RZ, PT, P0 ;  /* 0x000000ff0300720c */ /* 0x000fe40003f05300 */
[----:B------:R-:W-:Y:S02]  /*06b0*/  CS2R R4, SRZ ;  /* 0x0000000000047805 */ /* 0x000fe4000001ff00 */
[----:B------:R-:W-:Y:S01]  /*06c0*/  CS2R R6, SRZ ;  /* 0x0000000000067805 */ /* 0x000fe2000001ff00 */
[----:B------:R-:W-:Y:S01]  /*06d0*/  UPLOP3.LUT UP1, UPT, UPT, UPT, UPT, 0x40, 0x4 ;  /* 0x000000000004789c */ /* 0x000fe20003f2e870 */
[----:B------:R-:W-:Y:S01]  /*06e0*/  P2R R178, PR, RZ, 0x1 ;  /* 0x00000001ffb27803 */ /* 0x000fe20000000000 */
[----:B------:R-:W0:Y:S01]  /*06f0*/  LDCU.U8 UR7, c[0x0][0x410] ;  /* 0x00008200ff0777ac */ /* 0x000e220008000000 */
[----:B------:R-:W1:Y:S01]  /*0700*/  LDCU UR12, c[0x0][0x400] ;  /* 0x00008000ff0c77ac */ /* 0x000e620008000800 */
[----:B------:R-:W2:Y:S01]  /*0710*/  LDCU.64 UR10, c[0x0][0x438] ;  /* 0x00008700ff0a77ac */ /* 0x000ea20008000a00 */
[----:B------:R-:W3:Y:S06]  /*0720*/  LDCU.64 UR14, c[0x0][0x478] ;  /* 0x00008f00ff0e77ac */ /* 0x000eec0008000a00 */
.L_x_2792:
[----:B----4-:R-:W4:Y:S01]  /*0730*/  LDC.64 R88, c[0x0][0x3c0] ;  /* 0x0000f000ff587b82 */ /* 0x010f220000000a00 */
[----:B------:R-:W-:-:S07]  /*0740*/  ISETP.NE.AND P0, PT, R178, RZ, PT ;  /* 0x000000ffb200720c */ /* 0x000fce0003f05270 */
[----:B--23--:R-:W0:Y:S01]  /*0750*/  LDC.64 R92, c[0x0][0x3c8] ;  /* 0x0000f200ff5c7b82 */ /* 0x00ce220000000a00 */
[----:B------:R-:W1:Y:S07]  /*0760*/  S2R R0, SR_TID.X ;  /* 0x0000000000007919 */ /* 0x000e6e0000002100 */
[----:B------:R-:W2:Y:S01]  /*0770*/  LDC R2, c[0x0][0x388] ;  /* 0x0000e200ff027b82 */ /* 0x000ea20000000800 */
[----:B----4-:R-:W-:-:S07]  /*0780*/  IMAD.WIDE R88, R119, 0x4, R88 ;  /* 0x0000000477587825 */ /* 0x010fce00078e0258 */
[----:B------:R-:W4:Y:S01]  /*0790*/  @P0 LDC.64 R90, c[0x0][0x3e0] ;  /* 0x0000f800ff5a0b82 */ /* 0x000f220000000a00 */
[----:B------:R3:W3:Y:S01]  /*07a0*/  LDG.E R88, desc[UR8][R88.64] ;  /* 0x0000000858587981 */ /* 0x0006e2000c1e1900 */
[----:B0-----:R-:W-:-:S05]  /*07b0*/  IMAD.WIDE R92, R119, 0x4, R92 ;  /* 0x00000004775c7825 */ /* 0x001fca00078e025c */
[----:B-----5:R-:W5:Y:S01]  /*07c0*/  LDG.E R120, desc[UR8][R92.64] ;  /* 0x000000085c787981 */ /* 0x020f62000c1e1900 */
[----:B------:R-:W-:Y:S01]  /*07d0*/  ISETP.GE.U32.AND P3, PT, R118, 0x100, PT ;  /* 0x000001007600780c */ /* 0x000fe20003f66070 */
[----:B--2---:R-:W-:-:S05]  /*07e0*/  IMAD R94, R119, R2, RZ ;  /* 0x00000002775e7224 */ /* 0x004fca00078e02ff */
[----:B------:R-:W-:-:S04]  /*07f0*/  SHF.R.S32.HI R95, RZ, 0x1f, R94 ;  /* 0x0000001fff5f7819 */ /* 0x000fc8000001145e */
[----:B------:R-:W-:Y:S01]  /*0800*/  LEA.HI R95, R95, R94, RZ, 0x2 ;  /* 0x0000005e5f5f7211 */ /* 0x000fe200078f10ff */
[----:B----4-:R-:W-:Y:S01]  /*0810*/  @P0 IMAD.WIDE R90, R119, 0x2, R90 ;  /* 0x00000002775a0825 */ /* 0x010fe200078e025a */
[----:B------:R-:W-:Y:S01]  /*0820*/  ISETP.NE.AND P4, PT, RZ, UR7, PT ;  /* 0x00000007ff007c0c */ /* 0x000fe2000bf85270 */
[----:B------:R-:W-:Y:S01]  /*0830*/  BSSY.RECONVERGENT B0, `(.L_x_2723) ;  /* 0x0000043000007945 */ /* 0x000fe20003800200 */
[----:B-1----:R-:W-:Y:S01]  /*0840*/  LEA.HI.SX32 R175, R95, R0, 0x1e ;  /* 0x000000005faf7211 */ /* 0x002fe200078ff2ff */
[----:B---3--:R-:W-:Y:S01]  /*0850*/  HFMA2 R89, -RZ, RZ, 0, 0 ;  /* 0x00000000ff597431 */ /* 0x008fe200000001ff */
[----:B------:R0:W5:Y:S01]  /*0860*/  @P0 LDG.E.U16 R177, desc[UR8][R90.64] ;  /* 0x000000085ab10981 */ /* 0x000162000c1e1500 */
[C---:B------:R-:W-:Y:S02]  /*0870*/  ISETP.GE.U32.AND P0, PT, R118.reuse, 0x200, PT ;  /* 0x000002007600780c */ /* 0x040fe40003f06070 */
[C---:B------:R-:W-:Y:S02]  /*0880*/  ISETP.GE.U32.AND P1, PT, R118.reuse, 0x300, PT ;  /* 0x000003007600780c */ /* 0x040fe40003f26070 */
[----:B------:R-:W-:-:S02]  /*0890*/  ISETP.GE.U32.AND P2, PT, R118, 0x400, PT ;  /* 0x000004007600780c */ /* 0x000fc40003f46070 */
[----:B------:R-:W-:Y:S02]  /*08a0*/  P2R R179, PR, RZ, 0x8 ;  /* 0x00000008ffb37803 */ /* 0x000fe40000000000 */
[----:B0-----:R-:W-:Y:S02]  /*08b0*/  P2R R91, PR, RZ, 0x10 ;  /* 0x00000010ff5b7803 */ /* 0x001fe40000000000 */
[----:B------:R-:W-:Y:S02]  /*08c0*/  MOV R90, RZ ;  /* 0x000000ff005a7202 */ /* 0x000fe40000000f00 */
[----:B------:R-:W-:Y:S02]  /*08d0*/  MOV R91, R175 ;  /* 0x000000af005b7202 */ /* 0x000fe40000000f00 */
[----:B------:R-:W-:Y:S01]  /*08e0*/  FSEL R88, R88, RZ, !P4 ;  /* 0x000000ff58587208 */ /* 0x000fe20006000000 */
        /* <DEDUP_REMOVED lines=10> */
[----:B0-----:R-:W-:-:S05]  /*0990*/  @P3 IMAD.WIDE.U32 R92, R175, 0x8, R92 ;  /* 0x00000008af5c3825 */ /* 0x001fca00078e005c */
[----:B------:R0:W5:Y:S01]  /*09a0*/  @P3 LDG.E.64 R104, desc[UR8][R92.64] ;  /* 0x000000085c683981 */ /* 0x000162000c1e1b00 */
[--C-:B--2---:R-:W-:Y:S02]  /*09b0*/  SHF.R.U64 R98, R90, 0x10, R91.reuse ;  /* 0x000000105a627819 */ /* 0x104fe4000000125b */
[----:B------:R-:W-:Y:S02]  /*09c0*/  MOV R96, R91 ;  /* 0x0000005b00607202 */ /* 0x000fe40000000f00 */
[----:B------:R-:W-:Y:S02]  /*09d0*/  SHF.R.U32.HI R97, RZ, 0x10, R91 ;  /* 0x00000010ff617819 */ /* 0x000fe4000001165b */
[----:B---3--:R-:W-:Y:S02]  /*09e0*/  SHF.R.U64 R91, R94, 0x10, R95 ;  /* 0x000000105e5b7819 */ /* 0x008fe4000000125f */
[----:B------:R-:W-:Y:S02]  /*09f0*/  MOV R89, R90 ;  /* 0x0000005a00597202 */ /* 0x000fe40000000f00 */
[----:B------:R-:W-:-:S02]  /*0a00*/  SHF.L.U32 R91, R91, 0x10, RZ ;  /* 0x000000105b5b7819 */ /* 0x000fc400000006ff */
[----:B------:R-:W-:Y:S02]  /*0a10*/  SHF.L.U32 R3, R94, 0x10, RZ ;  /* 0x000000105e037819 */ /* 0x000fe400000006ff */
[----:B------:R-:W-:Y:S01]  /*0a20*/  SHF.L.U32 R89, R89, 0x10, RZ ;  /* 0x0000001059597819 */ /* 0x000fe200000006ff */
[C---:B------:R-:W-:Y:S02]  /*0a30*/  FADD.FTZ R91, -R88.reuse, R91 ;  /* 0x0000005b585b7221 */ /* 0x040fe40000010100 */
[----:B------:R-:W-:Y:S01]  /*0a40*/  FADD.FTZ R3, -R88, R3 ;  /* 0x0000000358037221 */ /* 0x000fe20000010100 */
[----:B------:R-:W-:Y:S01]  /*0a50*/  SHF.L.U32 R90, R98, 0x10, RZ ;  /* 0x00000010625a7819 */ /* 0x000fe200000006ff */
[C---:B-----5:R-:W-:Y:S01]  /*0a60*/  FMUL.FTZ R122, R120.reuse, R91 ;  /* 0x0000005b787a7220 */ /* 0x060fe20000410000 */
[----:B------:R-:W-:Y:S01]  /*0a70*/  SHF.R.U32.HI R99, RZ, 0x10, R95 ;  /* 0x00000010ff637819 */ /* 0x000fe2000001165f */
[----:B------:R-:W-:Y:S01]  /*0a80*/  FMUL.FTZ R3, R120, R3 ;  /* 0x0000000378037220 */ /* 0x000fe20000410000 */
[----:B------:R-:W-:Y:S01]  /*0a90*/  SHF.L.U32 R95, R95, 0x10, RZ ;  /* 0x000000105f5f7819 */ /* 0x000fe200000006ff */
[-C--:B------:R-:W-:Y:S01]  /*0aa0*/  FMUL.FTZ R124, R84, R89.reuse ;  /* 0x00000059547c7220 */ /* 0x080fe20000410000 */
[----:B------:R-:W-:Y:S01]  /*0ab0*/  SHF.L.U32 R94, R97, 0x10, RZ ;  /* 0x00000010615e7819 */ /* 0x000fe200000006ff */
[----:B------:R-:W-:Y:S01]  /*0ac0*/  FADD.FTZ R29, R29, R90 ;  /* 0x0000005a1d1d7221 */ /* 0x000fe20000010000 */
[-C--:B------:R-:W-:Y:S01]  /*0ad0*/  FFMA.FTZ R57, R122, R90.reuse, R57 ;  /* 0x0000005a7a397223 */ /* 0x080fe20000010039 */
[----:B------:R-:W-:Y:S01]  /*0ae0*/  FMUL.FTZ R123, R85, R90 ;  /* 0x0000005a557b7220 */ /* 0x000fe20000410000 */
[----:B0-----:R-:W-:Y:S01]  /*0af0*/  SHF.L.U32 R93, R96, 0x10, RZ ;  /* 0x00000010605d7819 */ /* 0x001fe200000006ff */
[----:B------:R-:W-:Y:S01]  /*0b00*/  FADD.FTZ R28, R28, R89 ;  /* 0x000000591c1c7221 */ /* 0x000fe20000010000 */
[----:B------:R-:W-:Y:S01]  /*0b10*/  SHF.L.U32 R97, R99, 0x10, RZ ;  /* 0x0000001063617819 */ /* 0x000fe200000006ff */
[C---:B------:R-:W-:Y:S01]  /*0b20*/  FFMA.FTZ R56, R3.reuse, R89, R56 ;  /* 0x0000005903387223 */ /* 0x040fe20000010038 */
[----:B------:R-:W-:Y:S01]  /*0b30*/  FADD.FTZ R90, RZ, R124 ;  /* 0x0000007cff5a7221 */ /* 0x000fe20000010000 */
[----:B------:R-:W-:Y:S01]  /*0b40*/  FADD.FTZ R95, -R88, R95 ;  /* 0x0000005f585f7221 */ /* 0x000fe20000010100 */
[----:B------:R-:W-:Y:S01]  /*0b50*/  FFMA.FTZ R89, R3, R124, RZ ;  /* 0x0000007c03597223 */ /* 0x000fe200000100ff */
[----:B------:R-:W-:Y:S01]  /*0b60*/  FMUL.FTZ R126, R86, R93 ;  /* 0x0000005d567e7220 */ /* 0x000fe20000410000 */
[----:B------:R-:W-:Y:S01]  /*0b70*/  FADD.FTZ R91, R90, R123 ;  /* 0x0000007b5a5b7221 */ /* 0x000fe20000010000 */
[----:B------:R-:W-:Y:S01]  /*0b80*/  FMUL.FTZ R121, R120, R95 ;  /* 0x0000005f78797220 */ /* 0x000fe20000410000 */
[----:B------:R-:W-:Y:S01]  /*0b90*/  FADD.FTZ R97, -R88, R97 ;  /* 0x0000006158617221 */ /* 0x000fe20000010100 */
[----:B------:R-:W-:Y:S01]  /*0ba0*/  FFMA.FTZ R90, R122, R123, R89 ;  /* 0x0000007b7a5a7223 */ /* 0x000fe20000010059 */
        /* <DEDUP_REMOVED lines=11> */
.L_x_2724:
[----:B------:R-:W-:Y:S05]  /*0c60*/  BSYNC.RECONVERGENT B0 ;  /* 0x0000000000007941 */ /* 0x000fea0003800200 */
.L_x_2723:
        /* <DEDUP_REMOVED lines=13> */
[----:B------:R-:W-:Y:S02]  /*0d40*/  IADD3 R91, PT, PT, R91, 0x100, RZ ;  /* 0x000001005b5b7810 */ /* 0x000fe40007ffe0ff */
[----:B--2---:R-:W-:-:S04]  /*0d50*/  SHF.R.U64 R103, R96, 0x10, R97 ;  /* 0x0000001060677819 */ /* 0x004fc80000001261 */
[----:B0-----:R-:W-:Y:S02]  /*0d60*/  SHF.L.U32 R95, R103, 0x10, RZ ;  /* 0x00000010675f7819 */ /* 0x001fe400000006ff */
[----:B---3--:R-:W-:Y:S02]  /*0d70*/  MOV R98, R92 ;  /* 0x0000005c00627202 */ /* 0x008fe40000000f00 */
[--C-:B------:R-:W-:Y:S02]  /*0d80*/  SHF.R.U64 R101, R92, 0x10, R93.reuse ;  /* 0x000000105c657819 */ /* 0x100fe4000000125d */
[----:B------:R-:W-:Y:S02]  /*0d90*/  MOV R100, R93 ;  /* 0x0000005d00647202 */ /* 0x000fe40000000f00 */
[----:B------:R-:W-:Y:S02]  /*0da0*/  SHF.R.U32.HI R102, RZ, 0x10, R93 ;  /* 0x00000010ff667819 */ /* 0x000fe4000001165d */
[----:B------:R-:W-:Y:S01]  /*0db0*/  SHF.L.U32 R93, R96, 0x10, RZ ;  /* 0x00000010605d7819 */ /* 0x000fe200000006ff */
[----:B------:R-:W-:Y:S01]  /*0dc0*/  FADD.FTZ R95, -R88, R95 ;  /* 0x0000005f585f7221 */ /* 0x000fe20000010100 */
[----:B------:R-:W-:-:S02]  /*0dd0*/  SHF.R.U32.HI R96, RZ, 0x10, R97 ;  /* 0x00000010ff607819 */ /* 0x000fc40000011661 */
[----:B------:R-:W-:Y:S02]  /*0de0*/  SHF.L.U32 R99, R97, 0x10, RZ ;  /* 0x0000001061637819 */ /* 0x000fe400000006ff */
[----:B------:R-:W-:Y:S01]  /*0df0*/  SHF.L.U32 R97, R98, 0x10, RZ ;  /* 0x0000001062617819 */ /* 0x000fe200000006ff */
[----:B------:R-:W-:Y:S01]  /*0e00*/  FADD.FTZ R93, -R88, R93 ;  /* 0x0000005d585d7221 */ /* 0x000fe20000010100 */
[----:B------:R-:W-:Y:S01]  /*0e10*/  SHF.L.U32 R92, R101, 0x10, RZ ;  /* 0x00000010655c7819 */ /* 0x000fe200000006ff */
[----:B-----5:R-:W-:Y:S02]  /*0e20*/  FMUL.FTZ R130, R120, R95 ;  /* 0x0000005f78827220 */ /* 0x020fe40000410000 */
[----:B------:R-:W-:Y:S01]  /*0e30*/  FMUL.FTZ R132, R80, R97 ;  /* 0x0000006150847220 */ /* 0x000fe20000410000 */
[----:B------:R-:W-:Y:S01]  /*0e40*/  FMUL.FTZ R127, R120, R93 ;  /* 0x0000005d787f7220 */ /* 0x000fe20000410000 */
[----:B------:R-:W-:Y:S01]  /*0e50*/  SHF.L.U32 R93, R96, 0x10, RZ ;  /* 0x00000010605d7819 */ /* 0x000fe200000006ff */
[----:B------:R-:W-:Y:S01]  /*0e60*/  FADD.FTZ R25, R25, R92 ;  /* 0x0000005c19197221 */ /* 0x000fe20000010000 */
[-C--:B------:R-:W-:Y:S01]  /*0e70*/  FFMA.FTZ R53, R130, R92.reuse, R53 ;  /* 0x0000005c82357223 */ /* 0x080fe20000010035 */
[----:B------:R-:W-:Y:S01]  /*0e80*/  FMUL.FTZ R131, R81, R92 ;  /* 0x0000005c51837220 */ /* 0x000fe20000410000 */
[----:B------:R-:W-:Y:S01]  /*0e90*/  SHF.L.U32 R101, R100, 0x10, RZ ;  /* 0x0000001064657819 */ /* 0x000fe200000006ff */
[----:B------:R-:W-:Y:S01]  /*0ea0*/  FADD.FTZ R92, R89, R132 ;  /* 0x00000084595c7221 */ /* 0x000fe20000010000 */
[----:B------:R-:W-:Y:S01]  /*0eb0*/  FADD.FTZ R99, -R88, R99 ;  /* 0x0000006358637221 */ /* 0x000fe20000010100 */
[----:B------:R-:W-:Y:S01]  /*0ec0*/  FFMA.FTZ R89, R127, R132, R90 ;  /* 0x000000847f597223 */ /* 0x000fe2000001005a */
[----:B------:R-:W-:Y:S01]  /*0ed0*/  SHF.L.U32 R94, R102, 0x10, RZ ;  /* 0x00000010665e7819 */ /* 0x000fe200000006ff */
        /* <DEDUP_REMOVED lines=17> */
.L_x_2726:
[----:B------:R-:W-:Y:S05]  /*0ff0*/  BSYNC.RECONVERGENT B0 ;  /* 0x0000000000007941 */ /* 0x000fea0003800200 */
.L_x_2725:
        /* <DEDUP_REMOVED lines=14> */
[C---:B--2---:R-:W-:Y:S02]  /*10e0*/  SHF.R.U64 R102, R96.reuse, 0x10, R97 ;  /* 0x0000001060667819 */ /* 0x044fe40000001261 */
[----:B------:R-:W-:Y:S02]  /*10f0*/  SHF.L.U32 R103, R96, 0x10, RZ ;  /* 0x0000001060677819 */ /* 0x000fe400000006ff */
[----:B0-----:R-:W-:Y:S02]  /*1100*/  SHF.L.U32 R95, R102, 0x10, RZ ;  /* 0x00000010665f7819 */ /* 0x001fe400000006ff */
[----:B---3--:R-:W-:-:S03]  /*1110*/  MOV R98, R92 ;  /* 0x0000005c00627202 */ /* 0x008fc60000000f00 */
[----:B------:R-:W-:Y:S01]  /*1120*/  FADD.FTZ R95, -R88, R95 ;  /* 0x0000005f585f7221 */ /* 0x000fe20000010100 */
[--C-:B------:R-:W-:Y:S02]  /*1130*/  SHF.R.U64 R101, R92, 0x10, R93.reuse ;  /* 0x000000105c657819 */ /* 0x100fe4000000125d */
[----:B------:R-:W-:Y:S02]  /*1140*/  MOV R99, R93 ;  /* 0x0000005d00637202 */ /* 0x000fe40000000f00 */
[----:B------:R-:W-:Y:S02]  /*1150*/  SHF.R.U32.HI R100, RZ, 0x10, R93 ;  /* 0x00000010ff647819 */ /* 0x000fe4000001165d */
[----:B------:R-:W-:Y:S01]  /*1160*/  SHF.L.U32 R93, R98, 0x10, RZ ;  /* 0x00000010625d7819 */ /* 0x000fe200000006ff */
[----:B------:R-:W-:Y:S01]  /*1170*/  FADD.FTZ R103, -R88, R103 ;  /* 0x0000006758677221 */ /* 0x000fe20000010100 */
[----:B------:R-:W-:Y:S01]  /*1180*/  SHF.L.U32 R92, R101, 0x10, RZ ;  /* 0x00000010655c7819 */ /* 0x000fe200000006ff */
[----:B-----5:R-:W-:Y:S01]  /*1190*/  FMUL.FTZ R138, R120, R95 ;  /* 0x0000005f788a7220 */ /* 0x020fe20000410000 */
[----:B------:R-:W-:Y:S01]  /*11a0*/  SHF.R.U32.HI R96, RZ, 0x10, R97 ;  /* 0x00000010ff607819 */ /* 0x000fe20000011661 */
[----:B------:R-:W-:Y:S01]  /*11b0*/  FMUL.FTZ R140, R76, R93 ;  /* 0x0000005d4c8c7220 */ /* 0x000fe20000410000 */
[----:B------:R-:W-:Y:S01]  /*11c0*/  SHF.L.U32 R97, R97, 0x10, RZ ;  /* 0x0000001061617819 */ /* 0x000fe200000006ff */
[----:B------:R-:W-:Y:S01]  /*11d0*/  FMUL.FTZ R135, R120, R103 ;  /* 0x0000006778877220 */ /* 0x000fe20000410000 */
[----:B------:R-:W-:Y:S01]  /*11e0*/  FADD.FTZ R21, R21, R92 ;  /* 0x0000005c15157221 */ /* 0x000fe20000010000 */
[-C--:B------:R-:W-:Y:S01]  /*11f0*/  FFMA.FTZ R49, R138, R92.reuse, R49 ;  /* 0x0000005c8a317223 */ /* 0x080fe20000010031 */
[----:B------:R-:W-:Y:S01]  /*1200*/  FMUL.FTZ R139, R77, R92 ;  /* 0x0000005c4d8b7220 */ /* 0x000fe20000410000 */
[----:B------:R-:W-:Y:S01]  /*1210*/  SHF.L.U32 R99, R99, 0x10, RZ ;  /* 0x0000001063637819 */ /* 0x000fe200000006ff */
[----:B------:R-:W-:Y:S01]  /*1220*/  FADD.FTZ R92, R89, R140 ;  /* 0x0000008c595c7221 */ /* 0x000fe20000010000 */
[----:B------:R-:W-:Y:S01]  /*1230*/  SHF.L.U32 R101, R96, 0x10, RZ ;  /* 0x0000001060657819 */ /* 0x000fe200000006ff */
[----:B------:R-:W-:Y:S01]  /*1240*/  FADD.FTZ R97, -R88, R97 ;  /* 0x0000006158617221 */ /* 0x000fe20000010100 */
[C---:B------:R-:W-:Y:S01]  /*1250*/  FFMA.FTZ R89, R135.reuse, R140, R90 ;  /* 0x0000008c87597223 */ /* 0x040fe2000001005a */
[----:B------:R-:W-:Y:S01]  /*1260*/  SHF.L.U32 R94, R100, 0x10, RZ ;  /* 0x00000010645e7819 */ /* 0x000fe200000006ff */
[----:B------:R-:W-:Y:S01]  /*1270*/  FADD.FTZ R20, R20, R93 ;  /* 0x0000005d14147221 */ /* 0x000fe20000010000 */
[----:B------:R-:W-:Y:S01]  /*1280*/  FFMA.FTZ R48, R135, R93, R48 ;  /* 0x0000005d87307223 */ /* 0x000fe20000010030 */
[----:B------:R-:W-:Y:S01]  /*1290*/  FMUL.FTZ R137, R120, R97 ;  /* 0x0000006178897220 */ /* 0x000fe20000410000 */
        /* <DEDUP_REMOVED lines=14> */
.L_x_2728:
[----:B------:R-:W-:Y:S05]  /*1380*/  BSYNC.RECONVERGENT B0 ;  /* 0x0000000000007941 */ /* 0x000fea0003800200 */
.L_x_2727:
        /* <DEDUP_REMOVED lines=56> */
.L_x_2730:
[----:B------:R-:W-:Y:S05]  /*1710*/  BSYNC.RECONVERGENT B0 ;  /* 0x0000000000007941 */ /* 0x000fea0003800200 */
.L_x_2729:
        /* <DEDUP_REMOVED lines=11> */
[----:B------:R-:W0:Y:S01]  /*17d0*/  LDG.E.64 R96, desc[UR8][R96.64] ;  /* 0x0000000860607981 */ /* 0x000e22000c1e1b00 */
[----:B-1----:R-:W-:-:S06]  /*17e0*/  IMAD.WIDE.U32 R92, R91, 0x8, R92 ;  /* 0x000000085b5c7825 */ /* 0x002fcc00078e005c */
[----:B------:R-:W2:Y:S01]  /*17f0*/  LDG.E.64 R92, desc[UR8][R92.64] ;  /* 0x000000085c5c7981 */ /* 0x000ea2000c1e1b00 */
[----:B------:R-:W-:Y:S02]  /*1800*/  IADD3 R91, PT, PT, R91, 0x100, RZ ;  /* 0x000001005b5b7810 */ /* 0x000fe40007ffe0ff */
[C---:B0-----:R-:W-:Y:S02]  /*1810*/  SHF.R.U64 R94, R96.reuse, 0x10, R97 ;  /* 0x00000010605e7819 */ /* 0x041fe40000001261 */
[----:B------:R-:W-:Y:S02]  /*1820*/  SHF.L.U32 R103, R96, 0x10, RZ ;  /* 0x0000001060677819 */ /* 0x000fe400000006ff */
[----:B------:R-:W-:-:S03]  /*1830*/  SHF.L.U32 R151, R97, 0x10, RZ ;  /* 0x0000001061977819 */ /* 0x000fc600000006ff */
[C---:B------:R-:W-:Y:S01]  /*1840*/  FADD.FTZ R103, -R88.reuse, R103 ;  /* 0x0000006758677221 */ /* 0x040fe20000010100 */
[----:B------:R-:W-:Y:S01]  /*1850*/  SHF.R.U32.HI R102, RZ, 0x10, R97 ;  /* 0x00000010ff667819 */ /* 0x000fe20000011661 */
[----:B------:R-:W-:Y:S01]  /*1860*/  FADD.FTZ R153, -R88, R151 ;  /* 0x0000009758997221 */ /* 0x000fe20000010100 */
[--C-:B--2---:R-:W-:Y:S02]  /*1870*/  SHF.R.U64 R101, R92, 0x10, R93.reuse ;  /* 0x000000105c657819 */ /* 0x104fe4000000125d */
[----:B------:R-:W-:Y:S02]  /*1880*/  MOV R99, R93 ;  /* 0x0000005d00637202 */ /* 0x000fe40000000f00 */
[----:B------:R-:W-:Y:S02]  /*1890*/  SHF.R.U32.HI R100, RZ, 0x10, R93 ;  /* 0x00000010ff647819 */ /* 0x000fe4000001165d */
[----:B------:R-:W-:Y:S02]  /*18a0*/  SHF.L.U32 R93, R94, 0x10, RZ ;  /* 0x000000105e5d7819 */ /* 0x000fe400000006ff */
[----:B------:R-:W-:-:S03]  /*18b0*/  MOV R98, R92 ;  /* 0x0000005c00627202 */ /* 0x000fc60000000f00 */
[----:B------:R-:W-:Y:S01]  /*18c0*/  FADD.FTZ R93, -R88, R93 ;  /* 0x0000005d585d7221 */ /* 0x000fe20000010100 */
[----:B------:R-:W-:Y:S02]  /*18d0*/  SHF.L.U32 R95, R98, 0x10, RZ ;  /* 0x00000010625f7819 */ /* 0x000fe400000006ff */
[----:B------:R-:W-:Y:S01]  /*18e0*/  SHF.L.U32 R92, R101, 0x10, RZ ;  /* 0x00000010655c7819 */ /* 0x000fe200000006ff */
[C---:B-----5:R-:W-:Y:S01]  /*18f0*/  FMUL.FTZ R154, R120.reuse, R93 ;  /* 0x0000005d789a7220 */ /* 0x060fe20000410000 */
        /* <DEDUP_REMOVED lines=8> */
[----:B------:R-:W-:Y:S01]  /*1980*/  FFMA.FTZ R89, R151, R156, R90 ;  /* 0x0000009c97597223 */ /* 0x000fe2000001005a */
[----:B------:R-:W-:Y:S01]  /*1990*/  SHF.L.U32 R94, R100, 0x10, RZ ;  /* 0x00000010645e7819 */ /* 0x000fe200000006ff */
        /* <DEDUP_REMOVED lines=17> */
.L_x_2732:
[----:B------:R-:W-:Y:S05]  /*1ab0*/  BSYNC.RECONVERGENT B0 ;  /* 0x0000000000007941 */ /* 0x000fea0003800200 */
.L_x_2731:
        /* <DEDUP_REMOVED lines=57> */
.L_x_2734:
[----:B------:R-:W-:Y:S05]  /*1e50*/  BSYNC.RECONVERGENT B0 ;  /* 0x0000000000007941 */ /* 0x000fea0003800200 */
.L_x_2733:
        /* <DEDUP_REMOVED lines=14> */
[--C-:B---3--:R-:W-:Y:S02]  /*1f40*/  SHF.R.U64 R102, R96, 0x10, R97.reuse ;  /* 0x0000001060667819 */ /* 0x108fe40000001261 */
[----:B------:R-:W-:Y:S02]  /*1f50*/  SHF.R.U32.HI R101, RZ, 0x10, R97 ;  /* 0x00000010ff657819 */ /* 0x000fe40000011661 */
[----:B0-----:R-:W-:Y:S02]  /*1f60*/  SHF.L.U32 R95, R102, 0x10, RZ ;  /* 0x00000010665f7819 */ /* 0x001fe400000006ff */
[----:B------:R-:W-:Y:S02]  /*1f70*/  SHF.L.U32 R91, R96, 0x10, RZ ;  /* 0x00000010605b7819 */ /* 0x000fe400000006ff */
[----:B----4-:R-:W-:Y:S02]  /*1f80*/  MOV R94, R92 ;  /* 0x0000005c005e7202 */ /* 0x010fe40000000f00 */
[----:B------:R-:W-:-:S02]  /*1f90*/  SHF.L.U32 R99, R97, 0x10, RZ ;  /* 0x0000001061637819 */ /* 0x000fc400000006ff */
[----:B------:R-:W-:Y:S01]  /*1fa0*/  SHF.L.U32 R101, R101, 0x10, RZ ;  /* 0x0000001065657819 */ /* 0x000fe200000006ff */
[----:B------:R-:W-:Y:S01]  /*1fb0*/  FADD.FTZ R95, -R88, R95 ;  /* 0x0000005f585f7221 */ /* 0x000fe20000010100 */
[--C-:B------:R-:W-:Y:S02]  /*1fc0*/  SHF.R.U64 R100, R92, 0x10, R93.reuse ;  /* 0x000000105c647819 */ /* 0x100fe4000000125d */
[----:B------:R-:W-:Y:S02]  /*1fd0*/  MOV R98, R93 ;  /* 0x0000005d00627202 */ /* 0x000fe40000000f00 */
[----:B------:R-:W-:Y:S02]  /*1fe0*/  SHF.R.U32.HI R96, RZ, 0x10, R93 ;  /* 0x00000010ff607819 */ /* 0x000fe4000001165d */
[----:B------:R-:W-:Y:S01]  /*1ff0*/  SHF.L.U32 R93, R94, 0x10, RZ ;  /* 0x000000105e5d7819 */ /* 0x000fe200000006ff */
[C---:B------:R-:W-:Y:S01]  /*2000*/  FADD.FTZ R91, -R88.reuse, R91 ;  /* 0x0000005b585b7221 */ /* 0x040fe20000010100 */
[C---:B------:R-:W-:Y:S01]  /*2010*/  FADD.FTZ R99, -R88.reuse, R99 ;  /* 0x0000006358637221 */ /* 0x040fe20000010100 */
[----:B------:R-:W-:Y:S01]  /*2020*/  FADD.FTZ R101, -R88, R101 ;  /* 0x0000006558657221 */ /* 0x000fe20000010100 */
[----:B------:R-:W-:Y:S01]  /*2030*/  SHF.L.U32 R88, R100, 0x10, RZ ;  /* 0x0000001064587819 */ /* 0x000fe200000006ff */
[----:B-----5:R-:W-:Y:S01]  /*2040*/  FMUL.FTZ R170, R120, R95 ;  /* 0x0000005f78aa7220 */ /* 0x020fe20000410000 */
[----:B------:R-:W-:Y:S01]  /*2050*/  FMUL.FTZ R172, R60, R93 ;  /* 0x0000005d3cac7220 */ /* 0x000fe20000410000 */
[----:B------:R-:W-:Y:S01]  /*2060*/  FMUL.FTZ R167, R120, R91 ;  /* 0x0000005b78a77220 */ /* 0x000fe20000410000 */
[----:B------:R-:W-:Y:S01]  /*2070*/  SHF.L.U32 R97, R98, 0x10, RZ ;  /* 0x0000001062617819 */ /* 0x000fe200000006ff */
[----:B------:R-:W-:Y:S01]  /*2080*/  FADD.FTZ R5, R5, R88 ;  /* 0x0000005805057221 */ /* 0x000fe20000010000 */
[-C--:B------:R-:W-:Y:S01]  /*2090*/  FFMA.FTZ R33, R170, R88.reuse, R33 ;  /* 0x00000058aa217223 */ /* 0x080fe20000010021 */
[----:B------:R-:W-:Y:S01]  /*20a0*/  FMUL.FTZ R169, R61, R88 ;  /* 0x000000583da97220 */ /* 0x000fe20000410000 */
[----:B------:R-:W-:Y:S01]  /*20b0*/  FADD.FTZ R88, R89, R172 ;  /* 0x000000ac59587221 */ /* 0x000fe20000010000 */
[----:B------:R-:W-:Y:S01]  /*20c0*/  FFMA.FTZ R89, R167, R172, R90 ;  /* 0x000000aca7597223 */ /* 0x000fe2000001005a */
        /* <DEDUP_REMOVED lines=9> */
[----:B------:R-:W-:Y:S01]  /*2160*/  FADD.FTZ R4, R4, R93 ;  /* 0x0000005d04047221 */ /* 0x000fe20000010000 */
[----:B------:R-:W-:Y:S01]  /*2170*/  FADD.FTZ R89, R90, R173 ;  /* 0x000000ad5a597221 */ /* 0x000fe20000010000 */
[----:B------:R-:W-:Y:S01]  /*2180*/  FFMA.FTZ R32, R167, R93, R32 ;  /* 0x0000005da7207223 */ /* 0x000fe20000010020 */
[----:B------:R-:W-:Y:S01]  /*2190*/  FADD.FTZ R6, R6, R97 ;  /* 0x0000006106067221 */ /* 0x000fe20000010000 */
[----:B------:R-:W-:Y:S01]  /*21a0*/  FFMA.FTZ R34, R171, R97, R34 ;  /* 0x00000061ab227223 */ /* 0x000fe20000010022 */
[----:B------:R-:W-:Y:S01]  /*21b0*/  FADD.FTZ R7, R7, R92 ;  /* 0x0000005c07077221 */ /* 0x000fe20000010000 */
[C---:B------:R-:W-:Y:S01]  /*21c0*/  FFMA.FTZ R35, R176.reuse, R92, R35 ;  /* 0x0000005cb0237223 */ /* 0x040fe20000010023 */
[----:B------:R-:W-:-:S07]  /*21d0*/  FFMA.FTZ R90, R176, R173, R88 ;  /* 0x000000adb05a7223 */ /* 0x000fce0000010058 */
.L_x_2736:
[----:B------:R-:W-:Y:S05]  /*21e0*/  BSYNC.RECONVERGENT B0 ;  /* 0x0000000000007941 */ /* 0x000fea0003800200 */
.L_x_2735:
        /* <DEDUP_REMOVED lines=31> */
.L_x_2738:
[----:B------:R-:W-:Y:S05]  /*23e0*/  BSYNC.RECONVERGENT B0 ;  /* 0x0000000000007941 */ /* 0x000fea0003800200 */
.L_x_2737:
        /* <DEDUP_REMOVED lines=24> */
[----:B------:R-:W-:Y:S01]  /*2570*/  FADD.FTZ R90, RZ, R89 ;  /* 0x00000059ff5a7221 */ /* 0x000fe20000010000 */
[----:B------:R-:W-:Y:S02]  /*2580*/  HFMA2 R89, -RZ, RZ, 1.875, 0 ;  /* 0x3f800000ff597431 */ /* 0x000fe400000001ff */
[----:B-1----:R-:W-:Y:S01]  /*2590*/  FADD.FTZ R181, R181, R92 ;  /* 0x0000005cb5b57221 */ /* 0x002fe20000010000 */
[----:B------:R-:W-:-:S03]  /*25a0*/  FADD.FTZ R90, R91, R90 ;  /* 0x0000005a5b5a7221 */ /* 0x000fc60000010000 */
[----:B------:R-:W-:Y:S01]  /*25b0*/  FADD.FTZ R181, R94, R181 ;  /* 0x000000b55eb57221 */ /* 0x000fe20000010000 */
[----:B------:R-:W-:Y:S01]  /*25c0*/  FADD.FTZ R90, R90, R93 ;  /* 0x0000005d5a5a7221 */ /* 0x000fe20000010000 */
[----:B-----5:R-:W-:Y:S02]  /*25d0*/  @P6 SHF.L.U32 R89, R177, 0x10, RZ ;  /* 0x00000010b1596819 */ /* 0x020fe400000006ff */
        /* <DEDUP_REMOVED lines=10> */
[----:B------:R-:W-:Y:S01]  /*2680*/  FSEL R88, R88, RZ, !P0 ;  /* 0x000000ff58587208 */ /* 0x000fe20004000000 */
[----:B------:R-:W-:Y:S01]  /*2690*/  FMUL.FTZ R91, R90, UR12 ;  /* 0x0000000c5a5b7c20 */ /* 0x000fe20008410000 */
        /* <DEDUP_REMOVED lines=14> */
[--C-:B------:R-:W-:Y:S01]  /*2780*/  FFMA.FTZ R90, R122, R91, R88.reuse ;  /* 0x0000005b7a5a7223 */ /* 0x100fe20000010058 */
[----:B------:R-:W-:Y:S01]  /*2790*/  FMUL.FTZ R92, R120, R93 ;  /* 0x0000005d785c7220 */ /* 0x000fe20000410000 */
[----:B------:R-:W-:Y:S01]  /*27a0*/  FFMA.FTZ R93, R3, R91, R88 ;  /* 0x0000005b035d7223 */ /* 0x000fe20000010058 */
[----:B------:R-:W-:Y:S01]  /*27b0*/  F2F.BF16.F32 R98, R97 ;  /* 0x0000006100627304 */ /* 0x000fe20000202000 */
[----:B------:R-:W-:Y:S01]  /*27c0*/  FADD.FTZ R95, R123, -R90 ;  /* 0x8000005a7b5f7221 */ /* 0x000fe20000010000 */
[----:B------:R-:W-:-:S03]  /*27d0*/  FMUL.FTZ R99, R92, R89 ;  /* 0x000000595c637220 */ /* 0x000fc60000410000 */
[----:B------:R-:W-:Y:S01]  /*27e0*/  FMUL.FTZ R90, R120, R95 ;  /* 0x0000005f785a7220 */ /* 0x000fe20000410000 */
[----:B------:R-:W-:Y:S02]  /*27f0*/  FADD.FTZ R95, R124, -R93 ;  /* 0x8000005d7c5f7221 */ /* 0x000fe40000010000 */
[----:B------:R-:W0:Y:S01]  /*2800*/  LDC.64 R92, c[0x0][0x468] ;  /* 0x00011a00ff5c7b82 */ /* 0x000e220000000a00 */
[----:B------:R-:W-:Y:S01]  /*2810*/  FMUL.FTZ R96, R90, R89 ;  /* 0x000000595a607220 */ /* 0x000fe20000410000 */
[----:B------:R-:W-:Y:S01]  /*2820*/  FMUL.FTZ R90, R120, R95 ;  /* 0x0000005f785a7220 */ /* 0x000fe20000410000 */
[----:B------:R-:W1:Y:S03]  /*2830*/  F2F.BF16.F32 R99, R99 ;  /* 0x0000006300637304 */ /* 0x000e660000202000 */
[----:B------:R-:W-:-:S05]  /*2840*/  FMUL.FTZ R90, R90, R89 ;  /* 0x000000595a5a7220 */ /* 0x000fca0000410000 */
[----:B------:R-:W2:Y:S01]  /*2850*/  F2F.BF16.F32 R94, R96 ;  /* 0x00000060005e7304 */ /* 0x000ea20000202000 */
[----:B-1----:R-:W-:-:S07]  /*2860*/  PRMT R101, R98, 0x5410, R99 ;  /* 0x0000541062657816 */ /* 0x002fce0000000063 */
[----:B------:R-:W1:Y:S01]  /*2870*/  F2F.BF16.F32 R97, R90 ;  /* 0x0000005a00617304 */ /* 0x000e620000202000 */
[C---:B0-----:R-:W-:Y:S01]  /*2880*/  IMAD.WIDE.U32 R92, R175.reuse, 0x8, R92 ;  /* 0x00000008af5c7825 */ /* 0x041fe200078e005c */
[----:B------:R-:W-:-:S03]  /*2890*/  IADD3 R175, PT, PT, R175, 0x100, RZ ;  /* 0x00000100afaf7810 */ /* 0x000fc60007ffe0ff */
[----:B--2---:R-:W-:-:S05]  /*28a0*/  IMAD.WIDE.U32 R94, R94, 0x10000, RZ ;  /* 0x000100005e5e7825 */ /* 0x004fca00078e00ff */
[----:B------:R-:W-:Y:S02]  /*28b0*/  LOP3.LUT R95, R101, R95, RZ, 0xfc, !PT ;  /* 0x0000005f655f7212 */ /* 0x000fe400078efcff */
[----:B-1----:R-:W-:-:S05]  /*28c0*/  LOP3.LUT R94, R94, R97, RZ, 0xfc, !PT ;  /* 0x000000615e5e7212 */ /* 0x002fca00078efcff */
[----:B------:R0:W-:Y:S02]  /*28d0*/  STG.E.64 desc[UR8][R92.64], R94 ;  /* 0x0000005e5c007986 */ /* 0x0001e4000c101b08 */
.L_x_2743:
[----:B------:R-:W-:Y:S05]  /*28e0*/  BSYNC.RECONVERGENT B1 ;  /* 0x0000000000017941 */ /* 0x000fea0003800200 */
.L_x_2742:
        /* <DEDUP_REMOVED lines=30> */
.L_x_2745:
[----:B------:R-:W-:Y:S05]  /*2ad0*/  BSYNC.RECONVERGENT B1 ;  /* 0x0000000000017941 */ /* 0x000fea0003800200 */
.L_x_2744:
        /* <DEDUP_REMOVED lines=30> */
.L_x_2747:
[----:B------:R-:W-:Y:S05]  /*2cc0*/  BSYNC.RECONVERGENT B1 ;  /* 0x0000000000017941 */ /* 0x000fea0003800200 */
.L_x_2746:
        /* <DEDUP_REMOVED lines=30> */
.L_x_2749:
[----:B------:R-:W-:Y:S05]  /*2eb0*/  BSYNC.RECONVERGENT B1 ;  /* 0x0000000000017941 */ /* 0x000fea0003800200 */
.L_x_2748:
        /* <DEDUP_REMOVED lines=30> */
.L_x_2751:
[----:B------:R-:W-:Y:S05]  /*30a0*/  BSYNC.RECONVERGENT B1 ;  /* 0x0000000000017941 */ /* 0x000fea0003800200 */
.L_x_2750:
        /* <DEDUP_REMOVED lines=30> */
.L_x_2753:
[----:B------:R-:W-:Y:S05]  /*3290*/  BSYNC.RECONVERGENT B1 ;  /* 0x0000000000017941 */ /* 0x000fea0003800200 */
.L_x_2752:
[----:B------:R-:W-:Y:S05]  /*32a0*/  @!P5 BRA `(.L_x_2754) ;  /* 0x0000003800c0d947 */ /* 0x000fea0003800000 */
[-CC-:B------:R-:W-:Y:S01]  /*32b0*/  FFMA.FTZ R90, R176, R91.reuse, R88.reuse ;  /* 0x0000005bb05a7223 */ /* 0x180fe20000010058 */
[----:B01234-:R-:W-:-:S03]  /*32c0*/  FFMA.FTZ R93, R171, R91, R88 ;  /* 0x0000005bab5d7223 */ /* 0x01ffc60000010058 */
[----:B------:R-:W-:Y:S01]  /*32d0*/  FADD.FTZ R95, R173, -R90 ;  /* 0x8000005aad5f7221 */ /* 0x000fe20000010000 */
[----:B------:R-:W-:-:S03]  /*32e0*/  FADD.FTZ R93, R174, -R93 ;  /* 0x8000005dae5d7221 */ /* 0x000fc60000010000 */
[C---:B------:R-:W-:Y:S01]  /*32f0*/  FMUL.FTZ R90, R120.reuse, R95 ;  /* 0x0000005f785a7220 */ /* 0x040fe20000410000 */
[----:B------:R-:W-:-:S03]  /*3300*/  FMUL.FTZ R92, R120, R93 ;  /* 0x0000005d785c7220 */ /* 0x000fc60000410000 */
[----:B------:R-:W-:Y:S01]  /*3310*/  FMUL.FTZ R95, R90, R89 ;  /* 0x000000595a5f7220 */ /* 0x000fe20000410000 */
[-CC-:B------:R-:W-:Y:S01]  /*3320*/  FFMA.FTZ R90, R170, R91.reuse, R88.reuse ;  /* 0x0000005baa5a7223 */ /* 0x180fe20000010058 */
[----:B------:R-:W-:Y:S01]  /*3330*/  FFMA.FTZ R91, R167, R91, R88 ;  /* 0x0000005ba75b7223 */ /* 0x000fe20000010058 */
[----:B------:R-:W-:Y:S01]  /*3340*/  FMUL.FTZ R96, R92, R89 ;  /* 0x000000595c607220 */ /* 0x000fe20000410000 */
[----:B------:R-:W-:Y:S01]  /*3350*/  F2F.BF16.F32 R97, R95 ;  /* 0x0000005f00617304 */ /* 0x000fe20000202000 */
[----:B------:R-:W-:Y:S01]  /*3360*/  FADD.FTZ R93, R169, -R90 ;  /* 0x8000005aa95d7221 */ /* 0x000fe20000010000 */
[----:B------:R-:W-:-:S03]  /*3370*/  FADD.FTZ R91, R172, -R91 ;  /* 0x8000005bac5b7221 */ /* 0x000fc60000010000 */
[C---:B------:R-:W-:Y:S01]  /*3380*/  FMUL.FTZ R88, R120.reuse, R93 ;  /* 0x0000005d78587220 */ /* 0x040fe20000410000 */
[----:B------:R-:W-:Y:S01]  /*3390*/  FMUL.FTZ R120, R120, R91 ;  /* 0x0000005b78787220 */ /* 0x000fe20000410000 */
[----:B------:R-:W0:Y:S01]  /*33a0*/  LDC.64 R92, c[0x0][0x468] ;  /* 0x00011a00ff5c7b82 */ /* 0x000e220000000a00 */
[----:B------:R-:W1:Y:S01]  /*33b0*/  F2F.BF16.F32 R96, R96 ;  /* 0x0000006000607304 */ /* 0x000e620000202000 */
[-C--:B------:R-:W-:Y:S01]  /*33c0*/  FMUL.FTZ R94, R88, R89.reuse ;  /* 0x00000059585e7220 */ /* 0x080fe20000410000 */
[----:B------:R-:W-:-:S06]  /*33d0*/  FMUL.FTZ R120, R120, R89 ;  /* 0x0000005978787220 */ /* 0x000fcc0000410000 */
[----:B------:R-:W2:Y:S01]  /*33e0*/  F2F.BF16.F32 R88, R94 ;  /* 0x0000005e00587304 */ /* 0x000ea20000202000 */
[----:B-1----:R-:W-:-:S07]  /*33f0*/  PRMT R97, R96, 0x5410, R97 ;  /* 0x0000541060617816 */ /* 0x002fce0000000061 */
[----:B------:R-:W1:Y:S01]  /*3400*/  F2F.BF16.F32 R95, R120 ;  /* 0x00000078005f7304 */ /* 0x000e620000202000 */
[----:B--2---:R-:W-:-:S05]  /*3410*/  IMAD.WIDE.U32 R88, R88, 0x10000, RZ ;  /* 0x0001000058587825 */ /* 0x004fca00078e00ff */
[----:B------:R-:W-:Y:S02]  /*3420*/  LOP3.LUT R91, R97, R89, RZ, 0xfc, !PT ;  /* 0x00000059615b7212 */ /* 0x000fe400078efcff */
[----:B-1----:R-:W-:Y:S01]  /*3430*/  LOP3.LUT R90, R88, R95, RZ, 0xfc, !PT ;  /* 0x0000005f585a7212 */ /* 0x002fe200078efcff */
[----:B0-----:R-:W-:-:S05]  /*3440*/  IMAD.WIDE.U32 R88, R175, 0x8, R92 ;  /* 0x00000008af587825 */ /* 0x001fca00078e005c */
[----:B------:R0:W-:Y:S01]  /*3450*/  STG.E.64 desc[UR8][R88.64], R90 ;  /* 0x0000005a58007986 */ /* 0x0001e2000c101b08 */
[----:B------:R-:W-:Y:S05]  /*3460*/  BRA `(.L_x_2754) ;  /* 0x0000003800507947 */ /* 0x000fea0003800000 */
.L_x_2741:
[----:B------:R-:W-:Y:S01]  /*3470*/  ISETP.GT.U32.AND P6, PT, R118, 0xff, PT ;  /* 0x000000ff7600780c */ /* 0x000fe20003fc4070 */
[----:B------:R-:W-:-:S12]  /*3480*/  BSSY.RECONVERGENT B1, `(.L_x_2755) ;  /* 0x0000029000017945 */ /* 0x000fd80003800200 */
[----:B------:R-:W-:Y:S05]  /*3490*/  @!P6 BRA `(.L_x_2756) ;  /* 0x00000000009ce947 */ /* 0x000fea0003800000 */
[-CC-:B------:R-:W-:Y:S01]  /*34a0*/  FFMA.FTZ R93, R121, R91.reuse, R88.reuse ;  /* 0x0000005b795d7223 */ /* 0x180fe20000010058 */
[-CC-:B------:R-:W-:Y:S01]  /*34b0*/  FFMA.FTZ R92, R122, R91.reuse, R88.reuse ;  /* 0x0000005b7a5c7223 */ /* 0x180fe20000010058 */
[----:B------:R-:W-:Y:S02]  /*34c0*/  FFMA.FTZ R90, R128, R91, R88 ;  /* 0x0000005b805a7223 */ /* 0x000fe40000010058 */
[----:B------:R-:W-:Y:S02]  /*34d0*/  FADD.FTZ R93, R126, -R93 ;  /* 0x8000005d7e5d7221 */ /* 0x000fe40000010000 */
[----:B------:R-:W-:Y:S02]  /*34e0*/  FADD.FTZ R95, R125, -R90 ;  /* 0x8000005a7d5f7221 */ /* 0x000fe40000010000 */
[C---:B------:R-:W-:Y:S01]  /*34f0*/  FMUL.FTZ R94, R120.reuse, R93 ;  /* 0x0000005d785e7220 */ /* 0x040fe20000410000 */
[----:B------:R-:W-:Y:S01]  /*3500*/  FFMA.FTZ R93, R3, R91, R88 ;  /* 0x0000005b035d7223 */ /* 0x000fe20000010058 */
[----:B------:R-:W-:-:S02]  /*3510*/  FMUL.FTZ R100, R120, R95 ;  /* 0x0000005f78647220 */ /* 0x000fc40000410000 */
[----:B------:R0:W-:Y:S01]  /*3520*/  F2F.BF16.F32 R90, R94 ;  /* 0x0000005e005a7304 */ /* 0x0001e20000202000 */
[----:B------:R-:W-:Y:S01]  /*3530*/  FADD.FTZ R93, R124, -R93 ;  /* 0x8000005d7c5d7221 */ /* 0x000fe20000010000 */
[-C--:B------:R-:W-:Y:S01]  /*3540*/  FMUL.FTZ R181, R94, R89.reuse ;  /* 0x000000595eb57220 */ /* 0x080fe20000410000 */
[----:B------:R-:W-:Y:S02]  /*3550*/  FMUL.FTZ R182, R100, R89 ;  /* 0x0000005964b67220 */ /* 0x000fe40000410000 */
[C---:B------:R-:W-:Y:S01]  /*3560*/  FMUL.FTZ R98, R120.reuse, R93 ;  /* 0x0000005d78627220 */ /* 0x040fe20000410000 */
[----:B------:R-:W-:Y:S02]  /*3570*/  FADD.FTZ R93, R123, -R92 ;  /* 0x8000005c7b5d7221 */ /* 0x000fe40000010000 */
[----:B------:R1:W2:Y:S01]  /*3580*/  F2F.BF16.F32 R99, R100 ;  /* 0x0000006400637304 */ /* 0x0002a20000202000 */
[----:B0-----:R-:W0:Y:S01]  /*3590*/  LDC.64 R94, c[0x0][0x478] ;  /* 0x00011e00ff5e7b82 */ /* 0x001e220000000a00 */
[----:B------:R-:W-:-:S04]  /*35a0*/  FMUL.FTZ R102, R120, R93 ;  /* 0x0000005d78667220 */ /* 0x000fc80000410000 */
[-C--:B------:R-:W-:Y:S02]  /*35b0*/  FMUL.FTZ R180, R102, R89.reuse ;  /* 0x0000005966b47220 */ /* 0x080fe40000410000 */
[----:B------:R-:W3:Y:S01]  /*35c0*/  F2F.BF16.F32 R96, R102 ;  /* 0x0000006600607304 */ /* 0x000ee20000202000 */
[----:B------:R-:W4:Y:S01]  /*35d0*/  LDC.64 R92, c[0x0][0x468] ;  /* 0x00011a00ff5c7b82 */ /* 0x000f220000000a00 */
[----:B-1----:R-:W-:Y:S01]  /*35e0*/  FMUL.FTZ R100, R98, R89 ;  /* 0x0000005962647220 */ /* 0x002fe20000410000 */
[----:B--2---:R-:W-:-:S05]  /*35f0*/  PRMT R103, R90, 0x5410, R99 ;  /* 0x000054105a677816 */ /* 0x004fca0000000063 */
[----:B------:R-:W-:Y:S01]  /*3600*/  F2F.BF16.F32 R180, R180 ;  /* 0x000000b400b47304 */ /* 0x000fe20000202000 */
[----:B---3--:R-:W-:-:S07]  /*3610*/  IMAD.WIDE.U32 R96, R96, 0x10000, RZ ;  /* 0x0001000060607825 */ /* 0x008fce00078e00ff */
[----:B------:R-:W-:Y:S01]  /*3620*/  F2F.BF16.F32 R181, R181 ;  /* 0x000000b500b57304 */ /* 0x000fe20000202000 */
[----:B0-----:R-:W-:Y:S01]  /*3630*/  IMAD.WIDE.U32 R94, R175, 0x8, R94 ;  /* 0x00000008af5e7825 */ /* 0x001fe200078e005e */
[----:B------:R-:W-:-:S06]  /*3640*/  LOP3.LUT R97, R103, R97, RZ, 0xfc, !PT ;  /* 0x0000006167617212 */ /* 0x000fcc00078efcff */
[----:B------:R-:W0:Y:S01]  /*3650*/  F2F.BF16.F32 R182, R182 ;  /* 0x000000b600b67304 */ /* 0x000e220000202000 */
[C---:B----4-:R-:W-:Y:S01]  /*3660*/  IMAD.WIDE.U32 R92, R175.reuse, 0x8, R92 ;  /* 0x00000008af5c7825 */ /* 0x050fe200078e005c */
[----:B------:R-:W-:-:S06]  /*3670*/  IADD3 R175, PT, PT, R175, 0x100, RZ ;  /* 0x00000100afaf7810 */ /* 0x000fcc0007ffe0ff */
[----:B------:R1:W2:Y:S01]  /*3680*/  F2F.BF16.F32 R101, R98 ;  /* 0x0000006200657304 */ /* 0x0002a20000202000 */
[----:B0-----:R-:W-:-:S07]  /*3690*/  PRMT R181, R181, 0x5410, R182 ;  /* 0x00005410b5b57816 */ /* 0x001fce00000000b6 */
[----:B------:R-:W0:Y:S01]  /*36a0*/  F2F.BF16.F32 R177, R100 ;  /* 0x0000006400b17304 */ /* 0x000e220000202000 */
[----:B-1----:R-:W-:-:S05]  /*36b0*/  IMAD.WIDE.U32 R98, R180, 0x10000, RZ ;  /* 0x00010000b4627825 */ /* 0x002fca00078e00ff */
[----:B------:R-:W-:Y:S02]  /*36c0*/  LOP3.LUT R99, R181, R99, RZ, 0xfc, !PT ;  /* 0x00000063b5637212 */ /* 0x000fe400078efcff */
[----:B--2---:R-:W-:-:S05]  /*36d0*/  LOP3.LUT R96, R96, R101, RZ, 0xfc, !PT ;  /* 0x0000006560607212 */ /* 0x004fca00078efcff */
[----:B------:R1:W-:Y:S01]  /*36e0*/  STG.E.64 desc[UR8][R94.64], R96 ;  /* 0x000000605e007986 */ /* 0x0003e2000c101b08 */
[----:B0-----:R-:W-:-:S05]  /*36f0*/  LOP3.LUT R98, R98, R177, RZ, 0xfc, !PT ;  /* 0x000000b162627212 */ /* 0x001fca00078efcff */
[----:B------:R1:W-:Y:S02]  /*3700*/  STG.E.64 desc[UR8][R92.64], R98 ;  /* 0x000000625c007986 */ /* 0x0003e4000c101b08 */
.L_x_2756:
[----:B------:R-:W-:Y:S05]  /*3710*/  BSYNC.RECONVERGENT B1 ;  /* 0x0000000000017941 */ /* 0x000fea0003800200 */
.L_x_2755:
[----:B------:R-:W-:Y:S04]  /*3720*/  BSSY.RECONVERGENT B1, `(.L_x_2757) ;  /* 0x0000029000017945 */ /* 0x000fe80003800200 */
[----:B------:R-:W-:Y:S05]  /*3730*/  @!P0 BRA `(.L_x_2758) ;  /* 0x00000000009c8947 */ /* 0x000fea0003800000 */
[-CC-:B-1----:R-:W-:Y:S01]  /*3740*/  FFMA.FTZ R93, R129, R91.reuse, R88.reuse ;  /* 0x0000005b815d7223 */ /* 0x182fe20000010058 */
        /* <DEDUP_REMOVED lines=38> */
.L_x_2758:
[----:B------:R-:W-:Y:S05]  /*39b0*/  BSYNC.RECONVERGENT B1 ;  /* 0x0000000000017941 */ /* 0x000fea0003800200 */
.L_x_2757:
[----:B------:R-:W-:Y:S04]  /*39c0*/  BSSY.RECONVERGENT B1, `(.L_x_2759) ;  /* 0x0000029000017945 */ /* 0x000fe80003800200 */
[----:B------:R-:W-:Y:S05]  /*39d0*/  @!P1 BRA `(.L_x_2760) ;  /* 0x00000000009c9947 */ /* 0x000fea0003800000 */
[-CC-:B-12---:R-:W-:Y:S01]  /*39e0*/  FFMA.FTZ R93, R137, R91.reuse, R88.reuse ;  /* 0x0000005b895d7223 */ /* 0x186fe20000010058 */
        /* <DEDUP_REMOVED lines=38> */
.L_x_2760:
[----:B------:R-:W-:Y:S05]  /*3c50*/  BSYNC.RECONVERGENT B1 ;  /* 0x0000000000017941 */ /* 0x000fea0003800200 */
.L_x_2759:
[----:B------:R-:W-:Y:S04]  /*3c60*/  BSSY.RECONVERGENT B1, `(.L_x_2761) ;  /* 0x0000029000017945 */ /* 0x000fe80003800200 */
[----:B------:R-:W-:Y:S05]  /*3c70*/  @!P2 BRA `(.L_x_2762) ;  /* 0x00000000009ca947 */ /* 0x000fea0003800000 */
[-CC-:B-123--:R-:W-:Y:S01]  /*3c80*/  FFMA.FTZ R93, R145, R91.reuse, R88.reuse ;  /* 0x0000005b915d7223 */ /* 0x18efe20000010058 */
        /* <DEDUP_REMOVED lines=38> */
.L_x_2762:
[----:B------:R-:W-:Y:S05]  /*3ef0*/  BSYNC.RECONVERGENT B1 ;  /* 0x0000000000017941 */ /* 0x000fea0003800200 */
.L_x_2761:
[----:B------:R-:W-:Y:S04]  /*3f00*/  BSSY.RECONVERGENT B1, `(.L_x_2763) ;  /* 0x0000029000017945 */ /* 0x000fe80003800200 */
[----:B------:R-:W-:Y:S05]  /*3f10*/  @!P3 BRA `(.L_x_2764) ;  /* 0x00000000009cb947 */ /* 0x000fea0003800000 */
[-CC-:B-1234-:R-:W-:Y:S01]  /*3f20*/  FFMA.FTZ R93, R153, R91.reuse, R88.reuse ;  /* 0x0000005b995d7223 */ /* 0x19efe20000010058 */
        /* <DEDUP_REMOVED lines=38> */
.L_x_2764:
[----:B------:R-:W-:Y:S05]  /*4190*/  BSYNC.RECONVERGENT B1 ;  /* 0x0000000000017941 */ /* 0x000fea0003800200 */
.L_x_2763:
        /* <DEDUP_REMOVED lines=41> */
.L_x_2766:
[----:B------:R-:W-:Y:S05]  /*4430*/  BSYNC.RECONVERGENT B1 ;  /* 0x0000000000017941 */ /* 0x000fea0003800200 */
.L_x_2765:
[----:B------:R-:W-:Y:S05]  /*4440*/  @!P5 BRA `(.L_x_2754) ;  /* 0x000000280058d947 */ /* 0x000fea0003800000 */
[-CC-:B-1234-:R-:W-:Y:S01]  /*4450*/  FFMA.FTZ R93, R171, R91.reuse, R88.reuse ;  /* 0x0000005bab5d7223 */ /* 0x19efe20000010058 */
[----:B------:R-:W-:-:S03]  /*4460*/  FFMA.FTZ R90, R176, R91, R88 ;  /* 0x0000005bb05a7223 */ /* 0x000fc60000010058 */
[----:B------:R-:W-:Y:S01]  /*4470*/  FADD.FTZ R97, R174, -R93 ;  /* 0x8000005dae617221 */ /* 0x000fe20000010000 */
[-CC-:B------:R-:W-:Y:S01]  /*4480*/  FFMA.FTZ R93, R167, R91.reuse, R88.reuse ;  /* 0x0000005ba75d7223 */ /* 0x180fe20000010058 */
[----:B------:R-:W-:Y:S01]  /*4490*/  FFMA.FTZ R88, R170, R91, R88 ;  /* 0x0000005baa587223 */ /* 0x000fe20000010058 */
[----:B------:R-:W-:Y:S01]  /*44a0*/  FADD.FTZ R95, R173, -R90 ;  /* 0x8000005aad5f7221 */ /* 0x000fe20000010000 */
[----:B------:R-:W-:Y:S01]  /*44b0*/  FMUL.FTZ R90, R120, R97 ;  /* 0x00000061785a7220 */ /* 0x000fe20000410000 */
[----:B------:R-:W-:Y:S01]  /*44c0*/  FADD.FTZ R93, R172, -R93 ;  /* 0x8000005dac5d7221 */ /* 0x000fe20000010000 */
[----:B------:R-:W-:Y:S01]  /*44d0*/  FADD.FTZ R91, R169, -R88 ;  /* 0x80000058a95b7221 */ /* 0x000fe20000010000 */
[C---:B------:R-:W-:Y:S01]  /*44e0*/  FMUL.FTZ R92, R120.reuse, R95 ;  /* 0x0000005f785c7220 */ /* 0x040fe20000410000 */
[----:B------:R0:W-:Y:S01]  /*44f0*/  F2F.BF16.F32 R94, R90 ;  /* 0x0000005a005e7304 */ /* 0x0001e20000202000 */
[C---:B------:R-:W-:Y:S01]  /*4500*/  FMUL.FTZ R96, R120.reuse, R93 ;  /* 0x0000005d78607220 */ /* 0x040fe20000410000 */
[----:B------:R-:W-:Y:S01]  /*4510*/  FMUL.FTZ R120, R120, R91 ;  /* 0x0000005b78787220 */ /* 0x000fe20000410000 */
[-C--:B------:R-:W-:Y:S01]  /*4520*/  FMUL.FTZ R102, R92, R89.reuse ;  /* 0x000000595c667220 */ /* 0x080fe20000410000 */
[----:B------:R-:W-:-:S02]  /*4530*/  FMUL.FTZ R100, R90, R89 ;  /* 0x000000595a647220 */ /* 0x000fc40000410000 */
[----:B------:R-:W-:Y:S02]  /*4540*/  FMUL.FTZ R98, R120, R89 ;  /* 0x0000005978627220 */ /* 0x000fe40000410000 */
[----:B------:R1:W2:Y:S01]  /*4550*/  F2F.BF16.F32 R95, R92 ;  /* 0x0000005c005f7304 */ /* 0x0002a20000202000 */
[----:B0-----:R-:W0:Y:S07]  /*4560*/  LDC.64 R90, c[0x0][0x468] ;  /* 0x00011a00ff5a7b82 */ /* 0x001e2e0000000a00 */
[----:B------:R-:W3:Y:S01]  /*4570*/  F2F.BF16.F32 R88, R120 ;  /* 0x0000007800587304 */ /* 0x000ee20000202000 */
[----:B-1----:R-:W1:Y:S01]  /*4580*/  LDC.64 R92, c[0x0][0x478] ;  /* 0x00011e00ff5c7b82 */ /* 0x002e620000000a00 */
[----:B--2---:R-:W-:-:S06]  /*4590*/  PRMT R99, R94, 0x5410, R95 ;  /* 0x000054105e637816 */ /* 0x004fcc000000005f */
[----:B------:R2:W4:Y:S08]  /*45a0*/  F2F.BF16.F32 R97, R96 ;  /* 0x0000006000617304 */ /* 0x0005300000202000 */
[----:B------:R-:W5:Y:S01]  /*45b0*/  F2F.BF16.F32 R98, R98 ;  /* 0x0000006200627304 */ /* 0x000f620000202000 */
[----:B--2---:R-:W-:Y:S01]  /*45c0*/  FMUL.FTZ R96, R96, R89 ;  /* 0x0000005960607220 */ /* 0x004fe20000410000 */
[----:B---3--:R-:W-:-:S04]  /*45d0*/  IMAD.WIDE.U32 R88, R88, 0x10000, RZ ;  /* 0x0001000058587825 */ /* 0x008fc800078e00ff */
[----:B0-----:R-:W-:Y:S01]  /*45e0*/  IMAD.WIDE.U32 R90, R175, 0x8, R90 ;  /* 0x00000008af5a7825 */ /* 0x001fe200078e005a */
[----:B------:R-:W-:Y:S01]  /*45f0*/  LOP3.LUT R89, R99, R89, RZ, 0xfc, !PT ;  /* 0x0000005963597212 */ /* 0x000fe200078efcff */
[----:B------:R-:W-:Y:S01]  /*4600*/  F2F.BF16.F32 R103, R102 ;  /* 0x0000006600677304 */ /* 0x000fe20000202000 */
[----:B----4-:R-:W-:Y:S01]  /*4610*/  LOP3.LUT R88, R88, R97, RZ, 0xfc, !PT ;  /* 0x0000006158587212 */ /* 0x010fe200078efcff */
[----:B-1----:R-:W-:-:S04]  /*4620*/  IMAD.WIDE.U32 R92, R175, 0x8, R92 ;  /* 0x00000008af5c7825 */ /* 0x002fc800078e005c */
[----:B-----5:R-:W-:Y:S02]  /*4630*/  IMAD.WIDE.U32 R94, R98, 0x10000, RZ ;  /* 0x00010000625e7825 */ /* 0x020fe400078e00ff */
[----:B------:R-:W0:Y:S01]  /*4640*/  F2F.BF16.F32 R100, R100 ;  /* 0x0000006400647304 */ /* 0x000e220000202000 */
[----:B------:R1:W-:Y:S07]  /*4650*/  STG.E.64 desc[UR8][R92.64], R88 ;  /* 0x000000585c007986 */ /* 0x0003ee000c101b08 */
[----:B------:R-:W2:Y:S01]  /*4660*/  F2F.BF16.F32 R101, R96 ;  /* 0x0000006000657304 */ /* 0x000ea20000202000 */
[----:B0-----:R-:W-:-:S04]  /*4670*/  PRMT R103, R100, 0x5410, R103 ;  /* 0x0000541064677816 */ /* 0x001fc80000000067 */
[----:B------:R-:W-:Y:S02]  /*4680*/  LOP3.LUT R95, R103, R95, RZ, 0xfc, !PT ;  /* 0x0000005f675f7212 */ /* 0x000fe400078efcff */
[----:B--2---:R-:W-:-:S05]  /*4690*/  LOP3.LUT R94, R94, R101, RZ, 0xfc, !PT ;  /* 0x000000655e5e7212 */ /* 0x004fca00078efcff */
[----:B------:R1:W-:Y:S01]  /*46a0*/  STG.E.64 desc[UR8][R90.64], R94 ;  /* 0x0000005e5a007986 */ /* 0x0003e2000c101b08 */
[----:B------:R-:W-:Y:S05]  /*46b0*/  BRA `(.L_x_2754) ;  /* 0x0000002400bc7947 */ /* 0x000fea0003800000 */
.L_x_2740:
        /* <DEDUP_REMOVED lines=9> */
[-CC-:B------:R-:W-:Y:S01]  /*4750*/  FFMA.FTZ R94, R128, R91.reuse, R88.reuse ;  /* 0x0000005b805e7223 */ /* 0x180fe20000010058 */
[----:B------:R-:W-:Y:S01]  /*4760*/  SHF.L.U32 R93, R90, 0x10, RZ ;  /* 0x000000105a5d7819 */ /* 0x000fe200000006ff */
[----:B------:R-:W-:Y:S01]  /*4770*/  FADD.FTZ R90, R126, -R95 ;  /* 0x8000005f7e5a7221 */ /* 0x000fe20000010000 */
[-CC-:B------:R-:W-:Y:S01]  /*4780*/  FFMA.FTZ R96, R122, R91.reuse, R88.reuse ;  /* 0x0000005b7a607223 */ /* 0x180fe20000010058 */
[----:B------:R-:W-:Y:S02]  /*4790*/  FFMA.FTZ R95, R3, R91, R88 ;  /* 0x0000005b035f7223 */ /* 0x000fe40000010058 */
[----:B------:R-:W-:Y:S01]  /*47a0*/  FFMA.FTZ R90, R120, R90, R93 ;  /* 0x0000005a785a7223 */ /* 0x000fe2000001005d */
[----:B------:R-:W-:Y:S01]  /*47b0*/  SHF.L.U32 R93, R92, 0x10, RZ ;  /* 0x000000105c5d7819 */ /* 0x000fe200000006ff */
[----:B------:R-:W-:Y:S01]  /*47c0*/  FADD.FTZ R92, R125, -R94 ;  /* 0x8000005e7d5c7221 */ /* 0x000fe20000010000 */
[----:B------:R-:W-:Y:S01]  /*47d0*/  FADD.FTZ R96, R123, -R96 ;  /* 0x800000607b607221 */ /* 0x000fe20000010000 */
[----:B------:R-:W-:Y:S01]  /*47e0*/  FMUL.FTZ R94, R90, R89 ;  /* 0x000000595a5e7220 */ /* 0x000fe20000410000 */
[----:B------:R-:W-:Y:S01]  /*47f0*/  SHF.R.U64 R90, R104, 0x10, R105 ;  /* 0x00000010685a7819 */ /* 0x000fe20000001269 */
[----:B------:R-:W-:-:S02]  /*4800*/  FFMA.FTZ R92, R120, R92, R93 ;  /* 0x0000005c785c7223 */ /* 0x000fc4000001005d */
[----:B------:R-:W-:Y:S01]  /*4810*/  F2F.BF16.F32 R98, R94 ;  /* 0x0000005e00627304 */ /* 0x000fe20000202000 */
[----:B------:R-:W-:Y:S01]  /*4820*/  SHF.L.U32 R93, R90, 0x10, RZ ;  /* 0x000000105a5d7819 */ /* 0x000fe200000006ff */
[----:B------:R-:W-:Y:S01]  /*4830*/  FMUL.FTZ R99, R92, R89 ;  /* 0x000000595c637220 */ /* 0x000fe20000410000 */
[----:B------:R-:W-:-:S03]  /*4840*/  MOV R90, R104 ;  /* 0x00000068005a7202 */ /* 0x000fc60000000f00 */
[----:B------:R-:W-:Y:S01]  /*4850*/  FFMA.FTZ R92, R120, R96, R93 ;  /* 0x00000060785c7223 */ /* 0x000fe2000001005d */
[----:B------:R-:W-:Y:S01]  /*4860*/  SHF.L.U32 R93, R90, 0x10, RZ ;  /* 0x000000105a5d7819 */ /* 0x000fe200000006ff */
[----:B------:R-:W-:Y:S01]  /*4870*/  FADD.FTZ R90, R124, -R95 ;  /* 0x8000005f7c5a7221 */ /* 0x000fe20000010000 */
[----:B------:R-:W0:Y:S01]  /*4880*/  F2F.BF16.F32 R99, R99 ;  /* 0x0000006300637304 */ /* 0x000e220000202000 */
[-C--:B------:R-:W-:Y:S02]  /*4890*/  FMUL.FTZ R96, R92, R89.reuse ;  /* 0x000000595c607220 */ /* 0x080fe40000410000 */
[----:B------:R-:W-:Y:S02]  /*48a0*/  FFMA.FTZ R90, R120, R90, R93 ;  /* 0x0000005a785a7223 */ /* 0x000fe4000001005d */
[----:B------:R-:W1:Y:S02]  /*48b0*/  LDC.64 R92, c[0x0][0x468] ;  /* 0x00011a00ff5c7b82 */ /* 0x000e640000000a00 */
[----:B------:R-:W-:Y:S01]  /*48c0*/  FMUL.FTZ R90, R90, R89 ;  /* 0x000000595a5a7220 */ /* 0x000fe20000410000 */
[----:B------:R-:W2:Y:S01]  /*48d0*/  F2F.BF16.F32 R94, R96 ;  /* 0x00000060005e7304 */ /* 0x000ea20000202000 */
[----:B0-----:R-:W-:-:S07]  /*48e0*/  PRMT R101, R98, 0x5410, R99 ;  /* 0x0000541062657816 */ /* 0x001fce0000000063 */
[----:B------:R-:W0:Y:S01]  /*48f0*/  F2F.BF16.F32 R97, R90 ;  /* 0x0000005a00617304 */ /* 0x000e220000202000 */
[----:B--2---:R-:W-:-:S05]  /*4900*/  IMAD.WIDE.U32 R94, R94, 0x10000, RZ ;  /* 0x000100005e5e7825 */ /* 0x004fca00078e00ff */
[----:B------:R-:W-:Y:S01]  /*4910*/  LOP3.LUT R95, R101, R95, RZ, 0xfc, !PT ;  /* 0x0000005f655f7212 */ /* 0x000fe200078efcff */
[C---:B-1----:R-:W-:Y:S01]  /*4920*/  IMAD.WIDE.U32 R92, R175.reuse, 0x8, R92 ;  /* 0x00000008af5c7825 */ /* 0x042fe200078e005c */
[----:B------:R-:W-:Y:S02]  /*4930*/  IADD3 R175, PT, PT, R175, 0x100, RZ ;  /* 0x00000100afaf7810 */ /* 0x000fe40007ffe0ff */
[----:B0-----:R-:W-:-:S05]  /*4940*/  LOP3.LUT R94, R94, R97, RZ, 0xfc, !PT ;  /* 0x000000615e5e7212 */ /* 0x001fca00078efcff */
[----:B------:R0:W-:Y:S02]  /*4950*/  STG.E.64 desc[UR8][R92.64], R94 ;  /* 0x0000005e5c007986 */ /* 0x0001e4000c101b08 */
.L_x_2769:
[----:B------:R-:W-:Y:S05]  /*4960*/  BSYNC.RECONVERGENT B1 ;  /* 0x0000000000017941 */ /* 0x000fea0003800200 */
.L_x_2768:
[----:B------:R-:W-:Y:S04]  /*4970*/  BSSY.RECONVERGENT B1, `(.L_x_2770) ;  /* 0x0000026000017945 */ /* 0x000fe80003800200 */
[----:B------:R-:W-:Y:S05]  /*4980*/  @!P0 BRA `(.L_x_2771) ;  /* 0x0000000000908947 */ /* 0x000fea0003800000 */
[----:B------:R-:W-:Y:S01]  /*4990*/  MOV R90, R107 ;  /* 0x0000006b005a7202 */ /* 0x000fe20000000f00 */
[-CC-:B0-----:R-:W-:Y:S01]  /*49a0*/  FFMA.FTZ R95, R129, R91.reuse, R88.reuse ;  /* 0x0000005b815f7223 */ /* 0x181fe20000010058 */
        /* <DEDUP_REMOVED lines=34> */
.L_x_2771:
[----:B------:R-:W-:Y:S05]  /*4bd0*/  BSYNC.RECONVERGENT B1 ;  /* 0x0000000000017941 */ /* 0x000fea0003800200 */
.L_x_2770:
[----:B------:R-:W-:Y:S04]  /*4be0*/  BSSY.RECONVERGENT B1, `(.L_x_2772) ;  /* 0x0000026000017945 */ /* 0x000fe80003800200 */
[----:B------:R-:W-:Y:S05]  /*4bf0*/  @!P1 BRA `(.L_x_2773) ;  /* 0x0000000000909947 */ /* 0x000fea0003800000 */
[----:B------:R-:W-:Y:S01]  /*4c00*/  MOV R90, R109 ;  /* 0x0000006d005a7202 */ /* 0x000fe20000000f00 */
[-CC-:B01----:R-:W-:Y:S01]  /*4c10*/  FFMA.FTZ R95, R137, R91.reuse, R88.reuse ;  /* 0x0000005b895f7223 */ /* 0x183fe20000010058 */
        /* <DEDUP_REMOVED lines=34> */
.L_x_2773:
[----:B------:R-:W-:Y:S05]  /*4e40*/  BSYNC.RECONVERGENT B1 ;  /* 0x0000000000017941 */ /* 0x000fea0003800200 */
.L_x_2772:
[----:B------:R-:W-:Y:S04]  /*4e50*/  BSSY.RECONVERGENT B1, `(.L_x_2774) ;  /* 0x0000026000017945 */ /* 0x000fe80003800200 */
[----:B------:R-:W-:Y:S05]  /*4e60*/  @!P2 BRA `(.L_x_2775) ;  /* 0x000000000090a947 */ /* 0x000fea0003800000 */
[----:B------:R-:W-:Y:S01]  /*4e70*/  MOV R90, R111 ;  /* 0x0000006f005a7202 */ /* 0x000fe20000000f00 */
[-CC-:B012---:R-:W-:Y:S01]  /*4e80*/  FFMA.FTZ R95, R145, R91.reuse, R88.reuse ;  /* 0x0000005b915f7223 */ /* 0x187fe20000010058 */
        /* <DEDUP_REMOVED lines=34> */
.L_x_2775:
[----:B------:R-:W-:Y:S05]  /*50b0*/  BSYNC.RECONVERGENT B1 ;  /* 0x0000000000017941 */ /* 0x000fea0003800200 */
.L_x_2774:
[----:B------:R-:W-:Y:S04]  /*50c0*/  BSSY.RECONVERGENT B1, `(.L_x_2776) ;  /* 0x0000026000017945 */ /* 0x000fe80003800200 */
[----:B------:R-:W-:Y:S05]  /*50d0*/  @!P3 BRA `(.L_x_2777) ;  /* 0x000000000090b947 */ /* 0x000fea0003800000 */
[----:B------:R-:W-:Y:S01]  /*50e0*/  MOV R90, R113 ;  /* 0x00000071005a7202 */ /* 0x000fe20000000f00 */
[-CC-:B0123--:R-:W-:Y:S01]  /*50f0*/  FFMA.FTZ R95, R153, R91.reuse, R88.reuse ;  /* 0x0000005b995f7223 */ /* 0x18ffe20000010058 */
        /* <DEDUP_REMOVED lines=34> */
.L_x_2777:
[----:B------:R-:W-:Y:S05]  /*5320*/  BSYNC.RECONVERGENT B1 ;  /* 0x0000000000017941 */ /* 0x000fea0003800200 */
.L_x_2776:
[----:B------:R-:W-:Y:S04]  /*5330*/  BSSY.RECONVERGENT B1, `(.L_x_2778) ;  /* 0x0000026000017945 */ /* 0x000fe80003800200 */
[----:B------:R-:W-:Y:S05]  /*5340*/  @!P4 BRA `(.L_x_2779) ;  /* 0x000000000090c947 */ /* 0x000fea0003800000 */
[----:B------:R-:W-:Y:S01]  /*5350*/  MOV R90, R115 ;  /* 0x00000073005a7202 */ /* 0x000fe20000000f00 */
[-CC-:B01234-:R-:W-:Y:S01]  /*5360*/  FFMA.FTZ R95, R161, R91.reuse, R88.reuse ;  /* 0x0000005ba15f7223 */ /* 0x19ffe20000010058 */
        /* <DEDUP_REMOVED lines=34> */
.L_x_2779:
[----:B------:R-:W-:Y:S05]  /*5590*/  BSYNC.RECONVERGENT B1 ;  /* 0x0000000000017941 */ /* 0x000fea0003800200 */
.L_x_2778:
        /* <DEDUP_REMOVED lines=12> */
[----:B------:R-:W-:Y:S01]  /*5660*/  FFMA.FTZ R99, R167, R91, R88 ;  /* 0x0000005ba7637223 */ /* 0x000fe20000010058 */
[----:B------:R-:W-:Y:S01]  /*5670*/  SHF.R.U64 R90, R116, 0x10, R117 ;  /* 0x00000010745a7819 */ /* 0x000fe20000001275 */
[----:B------:R-:W-:-:S02]  /*5680*/  FMUL.FTZ R95, R92, R89 ;  /* 0x000000595c5f7220 */ /* 0x000fc40000410000 */
[----:B------:R-:W-:Y:S01]  /*5690*/  FFMA.FTZ R92, R120, R96, R93 ;  /* 0x00000060785c7223 */ /* 0x000fe2000001005d */
[----:B------:R-:W-:Y:S01]  /*56a0*/  SHF.L.U32 R93, R90, 0x10, RZ ;  /* 0x000000105a5d7819 */ /* 0x000fe200000006ff */
[----:B------:R-:W-:Y:S01]  /*56b0*/  FADD.FTZ R99, R172, -R99 ;  /* 0x80000063ac637221 */ /* 0x000fe20000010000 */
[----:B------:R-:W-:Y:S01]  /*56c0*/  MOV R90, R116 ;  /* 0x00000074005a7202 */ /* 0x000fe20000000f00 */
[-C--:B------:R-:W-:Y:S01]  /*56d0*/  FMUL.FTZ R96, R92, R89.reuse ;  /* 0x000000595c607220 */ /* 0x080fe20000410000 */
[----:B------:R-:W-:Y:S01]  /*56e0*/  F2F.BF16.F32 R97, R95 ;  /* 0x0000005f00617304 */ /* 0x000fe20000202000 */
[----:B------:R-:W-:Y:S01]  /*56f0*/  FFMA.FTZ R88, R120, R94, R93 ;  /* 0x0000005e78587223 */ /* 0x000fe2000001005d */
[----:B------:R-:W-:Y:S01]  /*5700*/  SHF.L.U32 R91, R90, 0x10, RZ ;  /* 0x000000105a5b7819 */ /* 0x000fe200000006ff */
[----:B------:R-:W0:Y:S02]  /*5710*/  LDC.64 R92, c[0x0][0x468] ;  /* 0x00011a00ff5c7b82 */ /* 0x000e240000000a00 */
[----:B------:R-:W-:-:S02]  /*5720*/  FMUL.FTZ R94, R88, R89 ;  /* 0x00000059585e7220 */ /* 0x000fc40000410000 */
[----:B------:R-:W-:Y:S01]  /*5730*/  FFMA.FTZ R120, R120, R99, R91 ;  /* 0x0000006378787223 */ /* 0x000fe2000001005b */
[----:B------:R-:W1:Y:S03]  /*5740*/  F2F.BF16.F32 R96, R96 ;  /* 0x0000006000607304 */ /* 0x000e660000202000 */
[----:B------:R-:W-:-:S05]  /*5750*/  FMUL.FTZ R120, R120, R89 ;  /* 0x0000005978787220 */ /* 0x000fca0000410000 */
        /* <DEDUP_REMOVED lines=9> */
.L_x_2767:
[----:B------:R-:W-:Y:S01]  /*57f0*/  ISETP.NE.AND P6, PT, R179, RZ, PT ;  /* 0x000000ffb300720c */ /* 0x000fe20003fc5270 */
[----:B------:R-:W-:-:S12]  /*5800*/  BSSY.RECONVERGENT B1, `(.L_x_2780) ;  /* 0x0000031000017945 */ /* 0x000fd80003800200 */
[----:B------:R-:W-:Y:S05]  /*5810*/  @!P6 BRA `(.L_x_2781) ;  /* 0x0000000000bce947 */ /* 0x000fea0003800000 */
[----:B------:R-:W-:Y:S01]  /*5820*/  MOV R90, R105 ;  /* 0x00000069005a7202 */ /* 0x000fe20000000f00 */
[-CC-:B------:R-:W-:Y:S01]  /*5830*/  FFMA.FTZ R93, R121, R91.reuse, R88.reuse ;  /* 0x0000005b795d7223 */ /* 0x180fe20000010058 */
[----:B------:R-:W-:Y:S02]  /*5840*/  SHF.R.U32.HI R92, RZ, 0x10, R105 ;  /* 0x00000010ff5c7819 */ /* 0x000fe40000011669 */
[----:B------:R-:W-:Y:S01]  /*5850*/  SHF.L.U32 R95, R90, 0x10, RZ ;  /* 0x000000105a5f7819 */ /* 0x000fe200000006ff */
[----:B------:R-:W-:Y:S01]  /*5860*/  FADD.FTZ R93, R126, -R93 ;  /* 0x8000005d7e5d7221 */ /* 0x000fe20000010000 */
[----:B------:R-:W-:Y:S01]  /*5870*/  FFMA.FTZ R90, R128, R91, R88 ;  /* 0x0000005b805a7223 */ /* 0x000fe20000010058 */
[----:B------:R-:W-:Y:S02]  /*5880*/  SHF.L.U32 R97, R92, 0x10, RZ ;  /* 0x000000105c617819 */ /* 0x000fe400000006ff */
[----:B------:R-:W-:Y:S01]  /*5890*/  FFMA.FTZ R100, R120, R93, R95 ;  /* 0x0000005d78647223 */ /* 0x000fe2000001005f */
[----:B------:R-:W-:Y:S01]  /*58a0*/  FADD.FTZ R95, R125, -R90 ;  /* 0x8000005a7d5f7221 */ /* 0x000fe20000010000 */
[----:B------:R-:W-:Y:S01]  /*58b0*/  MOV R92, R104 ;  /* 0x00000068005c7202 */ /* 0x000fe20000000f00 */
[--C-:B------:R-:W-:Y:S01]  /*58c0*/  FFMA.FTZ R93, R3, R91, R88.reuse ;  /* 0x0000005b035d7223 */ /* 0x100fe20000010058 */
[----:B------:R-:W-:Y:S01]  /*58d0*/  SHF.R.U64 R94, R104, 0x10, R105 ;  /* 0x00000010685e7819 */ /* 0x000fe20000001269 */
[----:B------:R-:W-:Y:S01]  /*58e0*/  FFMA.FTZ R180, R120, R95, R97 ;  /* 0x0000005f78b47223 */ /* 0x000fe20000010061 */
[----:B------:R-:W-:Y:S01]  /*58f0*/  SHF.L.U32 R95, R92, 0x10, RZ ;  /* 0x000000105c5f7819 */ /* 0x000fe200000006ff */
[----:B------:R-:W-:Y:S01]  /*5900*/  FADD.FTZ R93, R124, -R93 ;  /* 0x8000005d7c5d7221 */ /* 0x000fe20000010000 */
[----:B------:R-:W-:Y:S01]  /*5910*/  FFMA.FTZ R92, R122, R91, R88 ;  /* 0x0000005b7a5c7223 */ /* 0x000fe20000010058 */
[----:B------:R0:W-:Y:S01]  /*5920*/  F2F.BF16.F32 R99, R180 ;  /* 0x000000b400637304 */ /* 0x0001e20000202000 */
[----:B------:R-:W-:Y:S01]  /*5930*/  FMUL.FTZ R182, R180, R89 ;  /* 0x00000059b4b67220 */ /* 0x000fe20000410000 */
[----:B------:R-:W-:Y:S01]  /*5940*/  FFMA.FTZ R98, R120, R93, R95 ;  /* 0x0000005d78627223 */ /* 0x000fe2000001005f */
[----:B------:R-:W-:Y:S01]  /*5950*/  SHF.L.U32 R95, R94, 0x10, RZ ;  /* 0x000000105e5f7819 */ /* 0x000fe200000006ff */
[----:B------:R-:W-:Y:S01]  /*5960*/  FADD.FTZ R93, R123, -R92 ;  /* 0x8000005c7b5d7221 */ /* 0x000fe20000010000 */
[----:B------:R-:W-:-:S03]  /*5970*/  FMUL.FTZ R181, R100, R89 ;  /* 0x0000005964b57220 */ /* 0x000fc60000410000 */
[----:B------:R-:W-:Y:S01]  /*5980*/  FFMA.FTZ R102, R120, R93, R95 ;  /* 0x0000005d78667223 */ /* 0x000fe2000001005f */
[----:B------:R1:W2:Y:S01]  /*5990*/  F2F.BF16.F32 R90, R100 ;  /* 0x00000064005a7304 */ /* 0x0002a20000202000 */
[----:B------:R-:W3:Y:S02]  /*59a0*/  LDC.64 R94, c[0x0][0x478] ;  /* 0x00011e00ff5e7b82 */ /* 0x000ee40000000a00 */
[----:B0-----:R-:W-:-:S05]  /*59b0*/  FMUL.FTZ R180, R102, R89 ;  /* 0x0000005966b47220 */ /* 0x001fca0000410000 */
[----:B------:R-:W0:Y:S01]  /*59c0*/  F2F.BF16.F32 R96, R102 ;  /* 0x0000006600607304 */ /* 0x000e220000202000 */
[----:B------:R-:W4:Y:S01]  /*59d0*/  LDC.64 R92, c[0x0][0x468] ;  /* 0x00011a00ff5c7b82 */ /* 0x000f220000000a00 */
[----:B-1----:R-:W-:Y:S01]  /*59e0*/  FMUL.FTZ R100, R98, R89 ;  /* 0x0000005962647220 */ /* 0x002fe20000410000 */
[----:B--2---:R-:W-:-:S05]  /*59f0*/  PRMT R103, R90, 0x5410, R99 ;  /* 0x000054105a677816 */ /* 0x004fca0000000063 */
[----:B------:R-:W-:Y:S01]  /*5a00*/  F2F.BF16.F32 R180, R180 ;  /* 0x000000b400b47304 */ /* 0x000fe20000202000 */
[----:B0-----:R-:W-:-:S07]  /*5a10*/  IMAD.WIDE.U32 R96, R96, 0x10000, RZ ;  /* 0x0001000060607825 */ /* 0x001fce00078e00ff */
[----:B------:R-:W-:Y:S01]  /*5a20*/  F2F.BF16.F32 R181, R181 ;  /* 0x000000b500b57304 */ /* 0x000fe20000202000 */
[----:B---3--:R-:W-:Y:S01]  /*5a30*/  IMAD.WIDE.U32 R94, R175, 0x8, R94 ;  /* 0x00000008af5e7825 */ /* 0x008fe200078e005e */
        /* <DEDUP_REMOVED lines=13> */
.L_x_2781:
[----:B------:R-:W-:Y:S05]  /*5b10*/  BSYNC.RECONVERGENT B1 ;  /* 0x0000000000017941 */ /* 0x000fea0003800200 */
.L_x_2780:
[----:B------:R-:W-:Y:S04]  /*5b20*/  BSSY.RECONVERGENT B1, `(.L_x_2782) ;  /* 0x0000031000017945 */ /* 0x000fe80003800200 */
[----:B------:R-:W-:Y:S05]  /*5b30*/  @!P0 BRA `(.L_x_2783) ;  /* 0x0000000000bc8947 */ /* 0x000fea0003800000 */
[----:B------:R-:W-:Y:S01]  /*5b40*/  MOV R90, R107 ;  /* 0x0000006b005a7202 */ /* 0x000fe20000000f00 */
[-CC-:B-1----:R-:W-:Y:S01]  /*5b50*/  FFMA.FTZ R93, R129, R91.reuse, R88.reuse ;  /* 0x0000005b815d7223 */ /* 0x182fe20000010058 */
        /* <DEDUP_REMOVED lines=45> */
.L_x_2783:
[----:B------:R-:W-:Y:S05]  /*5e30*/  BSYNC.RECONVERGENT B1 ;  /* 0x0000000000017941 */ /* 0x000fea0003800200 */
.L_x_2782:
[----:B------:R-:W-:Y:S04]  /*5e40*/  BSSY.RECONVERGENT B1, `(.L_x_2784) ;  /* 0x0000031000017945 */ /* 0x000fe80003800200 */
[----:B------:R-:W-:Y:S05]  /*5e50*/  @!P1 BRA `(.L_x_2785) ;  /* 0x0000000000bc9947 */ /* 0x000fea0003800000 */
[----:B------:R-:W-:Y:S01]  /*5e60*/  MOV R90, R109 ;  /* 0x0000006d005a7202 */ /* 0x000fe20000000f00 */
[-CC-:B-12---:R-:W-:Y:S01]  /*5e70*/  FFMA.FTZ R93, R137, R91.reuse, R88.reuse ;  /* 0x0000005b895d7223 */ /* 0x186fe20000010058 */
        /* <DEDUP_REMOVED lines=45> */
.L_x_2785:
[----:B------:R-:W-:Y:S05]  /*6150*/  BSYNC.RECONVERGENT B1 ;  /* 0x0000000000017941 */ /* 0x000fea0003800200 */
.L_x_2784:
[----:B------:R-:W-:Y:S04]  /*6160*/  BSSY.RECONVERGENT B1, `(.L_x_2786) ;  /* 0x0000031000017945 */ /* 0x000fe80003800200 */
[----:B------:R-:W-:Y:S05]  /*6170*/  @!P2 BRA `(.L_x_2787) ;  /* 0x0000000000bca947 */ /* 0x000fea0003800000 */
[----:B------:R-:W-:Y:S01]  /*6180*/  MOV R90, R111 ;  /* 0x0000006f005a7202 */ /* 0x000fe20000000f00 */
[-CC-:B-123--:R-:W-:Y:S01]  /*6190*/  FFMA.FTZ R93, R145, R91.reuse, R88.reuse ;  /* 0x0000005b915d7223 */ /* 0x18efe20000010058 */
        /* <DEDUP_REMOVED lines=45> */
.L_x_2787:
[----:B------:R-:W-:Y:S05]  /*6470*/  BSYNC.RECONVERGENT B1 ;  /* 0x0000000000017941 */ /* 0x000fea0003800200 */
.L_x_2786:
[----:B------:R-:W-:Y:S04]  /*6480*/  BSSY.RECONVERGENT B1, `(.L_x_2788) ;  /* 0x0000031000017945 */ /* 0x000fe80003800200 */
[----:B------:R-:W-:Y:S05]  /*6490*/  @!P3 BRA `(.L_x_2789) ;  /* 0x0000000000bcb947 */ /* 0x000fea0003800000 */
[----:B------:R-:W-:Y:S01]  /*64a0*/  MOV R90, R113 ;  /* 0x00000071005a7202 */ /* 0x000fe20000000f00 */
[-CC-:B-1234-:R-:W-:Y:S01]  /*64b0*/  FFMA.FTZ R93, R153, R91.reuse, R88.reuse ;  /* 0x0000005b995d7223 */ /* 0x19efe20000010058 */
        /* <DEDUP_REMOVED lines=45> */
.L_x_2789:
[----:B------:R-:W-:Y:S05]  /*6790*/  BSYNC.RECONVERGENT B1 ;  /* 0x0000000000017941 */ /* 0x000fea0003800200 */
.L_x_2788:
        /* <DEDUP_REMOVED lines=49> */
.L_x_2791:
[----:B------:R-:W-:Y:S05]  /*6ab0*/  BSYNC.RECONVERGENT B1 ;  /* 0x0000000000017941 */ /* 0x000fea0003800200 */
.L_x_2790:
[----:B------:R-:W-:Y:S05]  /*6ac0*/  @!P5 BRA `(.L_x_2754) ;  /* 0x0000000000b8d947 */ /* 0x000fea0003800000 */
[--C-:B-1234-:R-:W-:Y:S01]  /*6ad0*/  SHF.R.U32.HI R92, RZ, 0x10, R117.reuse ;  /* 0x00000010ff5c7819 */ /* 0x11efe20000011675 */
[-CC-:B------:R-:W-:Y:S01]  /*6ae0*/  FFMA.FTZ R90, R176, R91.reuse, R88.reuse ;  /* 0x0000005bb05a7223 */ /* 0x180fe20000010058 */
[----:B------:R-:W-:Y:S02]  /*6af0*/  FFMA.FTZ R93, R171, R91, R88 ;  /* 0x0000005bab5d7223 */ /* 0x000fe40000010058 */
[----:B------:R-:W-:Y:S01]  /*6b00*/  SHF.L.U32 R97, R92, 0x10, RZ ;  /* 0x000000105c617819 */ /* 0x000fe200000006ff */
[----:B------:R-:W-:Y:S01]  /*6b10*/  FADD.FTZ R95, R173, -R90 ;  /* 0x8000005aad5f7221 */ /* 0x000fe20000010000 */
[----:B------:R-:W-:Y:S02]  /*6b20*/  MOV R90, R117 ;  /* 0x00000075005a7202 */ /* 0x000fe40000000f00 */
[----:B------:R-:W-:Y:S01]  /*6b30*/  SHF.R.U64 R92, R116, 0x10, R117 ;  /* 0x00000010745c7819 */ /* 0x000fe20000001275 */
[----:B------:R-:W-:Y:S01]  /*6b40*/  FFMA.FTZ R100, R120, R95, R97 ;  /* 0x0000005f78647223 */ /* 0x000fe20000010061 */
[----:B------:R-:W-:Y:S01]  /*6b50*/  SHF.L.U32 R99, R90, 0x10, RZ ;  /* 0x000000105a637819 */ /* 0x000fe200000006ff */
[----:B------:R-:W-:Y:S01]  /*6b60*/  FADD.FTZ R97, R174, -R93 ;  /* 0x8000005dae617221 */ /* 0x000fe20000010000 */
[----:B------:R-:W-:Y:S01]  /*6b70*/  MOV R90, R116 ;  /* 0x00000074005a7202 */ /* 0x000fe20000000f00 */
[-CC-:B------:R-:W-:Y:S01]  /*6b80*/  FFMA.FTZ R93, R167, R91.reuse, R88.reuse ;  /* 0x0000005ba75d7223 */ /* 0x180fe20000010058 */
[----:B------:R-:W-:Y:S01]  /*6b90*/  FFMA.FTZ R88, R170, R91, R88 ;  /* 0x0000005baa587223 */ /* 0x000fe20000010058 */
[----:B------:R-:W-:Y:S01]  /*6ba0*/  FFMA.FTZ R98, R120, R97, R99 ;  /* 0x0000006178627223 */ /* 0x000fe20000010063 */
[----:B------:R-:W-:Y:S01]  /*6bb0*/  SHF.L.U32 R97, R90, 0x10, RZ ;  /* 0x000000105a617819 */ /* 0x000fe200000006ff */
[----:B------:R-:W-:Y:S01]  /*6bc0*/  FADD.FTZ R93, R172, -R93 ;  /* 0x8000005dac5d7221 */ /* 0x000fe20000010000 */
[----:B------:R-:W-:Y:S01]  /*6bd0*/  FADD.FTZ R91, R169, -R88 ;  /* 0x80000058a95b7221 */ /* 0x000fe20000010000 */
[----:B------:R0:W-:Y:S01]  /*6be0*/  F2F.BF16.F32 R95, R100 ;  /* 0x00000064005f7304 */ /* 0x0001e20000202000 */
[----:B------:R-:W-:Y:S01]  /*6bf0*/  FMUL.FTZ R102, R100, R89 ;  /* 0x0000005964667220 */ /* 0x000fe20000410000 */
[----:B------:R-:W-:Y:S01]  /*6c00*/  FFMA.FTZ R96, R120, R93, R97 ;  /* 0x0000005d78607223 */ /* 0x000fe20000010061 */
[----:B------:R-:W-:-:S05]  /*6c10*/  SHF.L.U32 R93, R92, 0x10, RZ ;  /* 0x000000105c5d7819 */ /* 0x000fca00000006ff */
[----:B------:R-:W-:Y:S01]  /*6c20*/  FFMA.FTZ R120, R120, R91, R93 ;  /* 0x0000005b78787223 */ /* 0x000fe2000001005d */
[----:B------:R1:W2:Y:S01]  /*6c30*/  F2F.BF16.F32 R94, R98 ;  /* 0x00000062005e7304 */ /* 0x0002a20000202000 */
[-C--:B0-----:R-:W-:Y:S01]  /*6c40*/  FMUL.FTZ R100, R98, R89.reuse ;  /* 0x0000005962647220 */ /* 0x081fe20000410000 */
[----:B------:R-:W0:Y:S06]  /*6c50*/  LDC.64 R92, c[0x0][0x478] ;  /* 0x00011e00ff5c7b82 */ /* 0x000e2c0000000a00 */
[----:B------:R-:W3:Y:S01]  /*6c60*/  F2F.BF16.F32 R88, R120 ;  /* 0x0000007800587304 */ /* 0x000ee20000202000 */
[----:B-1----:R-:W-:Y:S01]  /*6c70*/  FMUL.FTZ R98, R120, R89 ;  /* 0x0000005978627220 */ /* 0x002fe20000410000 */
[----:B------:R-:W1:Y:S01]  /*6c80*/  LDC.64 R90, c[0x0][0x468] ;  /* 0x00011a00ff5a7b82 */ /* 0x000e620000000a00 */
[----:B--2---:R-:W-:-:S05]  /*6c90*/  PRMT R99, R94, 0x5410, R95 ;  /* 0x000054105e637816 */ /* 0x004fca000000005f */
        /* <DEDUP_REMOVED lines=9> */
[----:B------:R0:W-:Y:S01]  /*6d30*/  STG.E.64 desc[UR8][R92.64], R88 ;  /* 0x000000585c007986 */ /* 0x0001e2000c101b08 */
[----:B-----5:R-:W-:Y:S01]  /*6d40*/  IMAD.WIDE.U32 R94, R98, 0x10000, RZ ;  /* 0x00010000625e7825 */ /* 0x020fe200078e00ff */
[----:B------:R-:W1:Y:S08]  /*6d50*/  F2F.BF16.F32 R100, R100 ;  /* 0x0000006400647304 */ /* 0x000e700000202000 */
[----:B------:R-:W2:Y:S01]  /*6d60*/  F2F.BF16.F32 R101, R96 ;  /* 0x0000006000657304 */ /* 0x000ea20000202000 */
[----:B-1----:R-:W-:-:S04]  /*6d70*/  PRMT R103, R100, 0x5410, R103 ;  /* 0x0000541064677816 */ /* 0x002fc80000000067 */
[----:B------:R-:W-:Y:S02]  /*6d80*/  LOP3.LUT R95, R103, R95, RZ, 0xfc, !PT ;  /* 0x0000005f675f7212 */ /* 0x000fe400078efcff */
[----:B--2---:R-:W-:-:S05]  /*6d90*/  LOP3.LUT R94, R94, R101, RZ, 0xfc, !PT ;  /* 0x000000655e5e7212 */ /* 0x004fca00078efcff */
[----:B------:R0:W-:Y:S02]  /*6da0*/  STG.E.64 desc[UR8][R90.64], R94 ;  /* 0x0000005e5a007986 */ /* 0x0001e4000c101b08 */
.L_x_2754:
[----:B------:R-:W-:Y:S05]  /*6db0*/  BSYNC.RECONVERGENT B0 ;  /* 0x0000000000007941 */ /* 0x000fea0003800200 */
.L_x_2739:
[----:B01----:R-:W0:Y:S01]  /*6dc0*/  LDC.64 R88, c[0x0][0x380] ;  /* 0x0000e000ff587b82 */ /* 0x003e220000000a00 */
[----:B------:R-:W-:Y:S01]  /*6dd0*/  UPLOP3.LUT UP1, UPT, UPT, UPT, UP1, 0x40, 0x4 ;  /* 0x000000000004789c */ /* 0x000fe20003f2e810 */
[----:B0-----:R-:W-:-:S04]  /*6de0*/  IADD3 R119, PT, PT, R119, R88, RZ ;  /* 0x0000005877777210 */ /* 0x001fc80007ffe0ff */
[----:B------:R-:W-:-:S13]  /*6df0*/  ISETP.GE.AND P6, PT, R119, R89, PT ;  /* 0x000000597700720c */ /* 0x000fda0003fc6270 */
[----:B------:R-:W-:Y:S05]  /*6e00*/  @!P6 BRA `(.L_x_2792) ;  /* 0xffffff980048e947 */ /* 0x000fea000383ffff */
.L_x_2722:
        /* <DEDUP_REMOVED lines=54> */
.L_x_2793:
        /* <DEDUP_REMOVED lines=9> */
.L_x_14326:


//--------------------- .text._ZN10layer_norm13ln_bwd_kernelINS_13Kernel_traitsIf13__nv_bfloat16S2_S2_fjLj7168ELj1ELj1ELj8ELj8ENS_18Kernel_traits_baseILj7168EfS2_S2_S2_fjLj256EEEEELb0ELb0ELb0ELb1EEEvNS_9BwdParamsE --------------------------
	.section	.text._ZN10layer_norm13ln_bwd_kernelINS_13Kernel_traitsIf13__nv_bfloat16S2_S2_fjLj7168ELj1ELj1ELj8ELj8ENS_18Kernel_traits_baseILj7168EfS2_S2_S2_fjLj256EEEEELb0ELb0ELb0ELb1EEEvNS_9BwdParamsE,"ax",@progbits
	.align	128
        .global         _ZN10layer_norm13ln_bwd_kernelINS_13Kernel_traitsIf13__nv_bfloat16S2_S2_fjLj7168ELj1ELj1ELj8ELj8ENS_18Kernel_traits_baseILj7168EfS2_S2_S2_fjLj256EEEEELb0ELb0ELb0ELb1EEEvNS_9BwdParamsE
        .type           _ZN10layer_norm13ln_bwd_kernelINS_13Kernel_traitsIf13__nv_bfloat16S2_S2_fjLj7168ELj1ELj1ELj8ELj8ENS_18Kernel_traits_baseILj7168EfS2_S2_S2_fjLj256EEEEELb0ELb0ELb0ELb1EEEvNS_9BwdParamsE,@function
        .size           _ZN10layer_norm13ln_bwd_kernelINS_13Kernel_traitsIf13__nv_bfloat16S2_S2_fjLj7168ELj1ELj1ELj8ELj8ENS_18Kernel_traits_baseILj7168EfS2_S2_S2_fjLj256EEEEELb0ELb0ELb0ELb1EEEvNS_9BwdParamsE,(.L_x_14327 - _ZN10layer_norm13ln_bwd_kernelINS_13Kernel_traitsIf13__nv_bfloat16S2_S2_fjLj7168ELj1ELj1ELj8ELj8ENS_18Kernel_traits_baseILj7168EfS2_S2_S2_fjLj256EEEEELb0ELb0ELb0ELb1EEEvNS_9BwdParamsE)
        .other          _ZN10layer_norm13ln_bwd_kernelINS_13Kernel_traitsIf13__nv_bfloat16S2_S2_fjLj7168ELj1ELj1ELj8ELj8ENS_18Kernel_traits_baseILj7168EfS2_S2_S2_fjLj256EEEEELb0ELb0ELb0ELb1EEEvNS_9BwdParamsE,@"STO_CUDA_ENTRY STV_DEFAULT"
_ZN10layer_norm13ln_bwd_kernelINS_13Kernel_traitsIf13__nv_bfloat16S2_S2_fjLj7168ELj1ELj1ELj8ELj8ENS_18Kernel_traits_baseILj7168EfS2_S2_S2_fjLj256EEEEELb0ELb0ELb0ELb1EEEvNS_9BwdParamsE:
.text._ZN10layer_norm13ln_bwd_kernelINS_13Kernel_traitsIf13__nv_bfloat16S2_S2_fjLj7168ELj1ELj1ELj8ELj8ENS_18Kernel_traits_baseILj7168EfS2_S2_S2_fjLj256EEEEELb0ELb0ELb0ELb1EEEvNS_9BwdParamsE:
        /* <DEDUP_REMOVED lines=40> */
[----:B------:R-:W-:Y:S02]  /*0280*/  MOV R114, RZ ;  /* 0x000000ff00727202 */ /* 0x000fe40000000f00 */
        /* <DEDUP_REMOVED lines=20> */
[----:B------:R-:W-:Y:S02]  /*03d0*/  CS2R R98, SRZ ;  /* 0x0000000000627805 */ /* 0x000fe4000001ff00 */
[----:B------:R-:W-:Y:S01]  /*03e0*/  CS2R R100, SRZ ;  /* 0x0000000000647805 */ /* 0x000fe2000001ff00 */
[----:B------:R-:W-:Y:S01]  /*03f0*/  UPLOP3.LUT UP1, UPT, UPT, UPT, UPT, 0x40, 0x4 ;  /* 0x000000000004789c */ /* 0x000fe20003f2e870 */
[----:B0-----:R0:W5:Y:S01]  /*0400*/  LDG.E.128 R28, desc[UR8][R2.64+0x6000] ;  /* 0x00600008021c7981 */ /* 0x001162000c1e1d00 */
[----:B------:R-:W1:Y:S03]  /*0410*/  LDCU UR12, c[0x0][0x388] ;  /* 0x00007100ff0c77ac */ /* 0x000e660008000800 */
[----:B------:R0:W5:Y:S01]  /*0420*/  LDG.E.128 R24, desc[UR8][R2.64+0x5000] ;  /* 0x0050000802187981 */ /* 0x000162000c1e1d00 */
[----:B------:R-:W3:Y:S03]  /*0430*/  LDCU.U8 UR7, c[0x0][0x410] ;  /* 0x00008200ff0777ac */ /* 0x000ee60008000000 */
[----:B------:R0:W5:Y:S01]  /*0440*/  LDG.E.128 R20, desc[UR8][R2.64+0x4000] ;  /* 0x0040000802147981 */ /* 0x000162000c1e1d00 */
[----:B------:R-:W4:Y:S03]  /*0450*/  LDCU UR13, c[0x0][0x400] ;  /* 0x00008000ff0d77ac */ /* 0x000f260008000800 */
[----:B------:R0:W5:Y:S01]  /*0460*/  LDG.E.128 R16, desc[UR8][R2.64+0x3000] ;  /* 0x0030000802107981 */ /* 0x000162000c1e1d00 */
[----:B------:R-:W0:Y:S03]  /*0470*/  LDCU.64 UR14, c[0x0][0x478] ;  /* 0x00008f00ff0e77ac */ /* 0x000e260008000a00 */
[----:B------:R0:W5:Y:S01]  /*0480*/  LDG.E.128 R12, desc[UR8][R2.64+0x2000] ;  /* 0x00200008020c7981 */ /* 0x000162000c1e1d00 */
[----:B------:R-:W0:Y:S03]  /*0490*/  LDCU.64 UR10, c[0x0][0x438] ;  /* 0x00008700ff0a77ac */ /* 0x000e260008000a00 */
[----:B------:R0:W5:Y:S04]  /*04a0*/  LDG.E.128 R8, desc[UR8][R2.64+0x1000] ;  /* 0x0010000802087981 */ /* 0x000168000c1e1d00 */
[----:B------:R0:W5:Y:S01]  /*04b0*/  LDG.E.128 R4, desc[UR8][R2.64] ;  /* 0x0000000802047981 */ /* 0x000162000c1e1d00 */
[----:B--2---:R-:W-:-:S02]  /*04c0*/  ISETP.NE.U32.AND P0, PT, R32, RZ, PT ;  /* 0x000000ff2000720c */ /* 0x004fc40003f05070 */
[----:B------:R-:W-:Y:S02]  /*04d0*/  CS2R R102, SRZ ;  /* 0x0000000000667805 */ /* 0x000fe4000001ff00 */
[----:B------:R-:W-:Y:S02]  /*04e0*/  CS2R R104, SRZ ;  /* 0x0000000000687805 */ /* 0x000fe4000001ff00 */
[----:B------:R-:W-:Y:S02]  /*04f0*/  CS2R R106, SRZ ;  /* 0x00000000006a7805 */ /* 0x000fe4000001ff00 */
[----:B------:R-:W-:Y:S02]  /*0500*/  ISETP.NE.AND.EX P0, PT, R33, RZ, PT, P0 ;  /* 0x000000ff2100720c */ /* 0x000fe40003f05300 */
[----:B------:R-:W-:Y:S02]  /*0510*/  CS2R R108, SRZ ;  /* 0x00000000006c7805 */ /* 0x000fe4000001ff00 */
[----:B01-34-:R-:W-:-:S09]  /*0520*/  CS2R R110, SRZ ;  /* 0x00000000006e7805 */ /* 0x01bfd2000001ff00 */
.L_x_2803:
        /* <DEDUP_REMOVED lines=9> */
[----:B------:R-:W-:Y:S01]  /*05c0*/  UISETP.NE.U32.AND UP0, UPT, UR10, URZ, UPT ;  /* 0x000000ff0a00728c */ /* 0x000fe2000bf05070 */
[----:B------:R-:W-:-:S03]  /*05d0*/  IMAD R0, R116, UR12, RZ ;  /* 0x0000000c74007c24 */ /* 0x000fc6000f8e02ff */
[----:B------:R-:W-:Y:S02]  /*05e0*/  UISETP.NE.AND.EX UP0, UPT, UR11, URZ, UPT, UP0 ;  /* 0x000000ff0b00728c */ /* 0x000fe4000bf05300 */
[----:B------:R-:W-:Y:S02]  /*05f0*/  SHF.R.S32.HI R39, RZ, 0x1f, R0 ;  /* 0x0000001fff277819 */ /* 0x000fe40000011400 */
[----:B------:R-:W-:Y:S02]  /*0600*/  ISETP.NE.AND P2, PT, RZ, UR7, PT ;  /* 0x00000007ff007c0c */ /* 0x000fe4000bf45270 */
[----:B------:R-:W-:Y:S02]  /*0610*/  LEA.HI R0, R39, R0, RZ, 0x2 ;  /* 0x0000000027007211 */ /* 0x000fe400078f10ff */
[----:B------:R-:W-:Y:S02]  /*0620*/  MOV R126, 0x3f800000 ;  /* 0x3f800000007e7802 */ /* 0x000fe40000000f00 */
[----:B------:R-:W-:-:S02]  /*0630*/  LEA.HI.SX32 R119, R0, R115, 0x1e ;  /* 0x0000007300777211 */ /* 0x000fc400078ff2ff */
        /* <DEDUP_REMOVED lines=10> */
[----:B------:R-:W-:Y:S01]  /*06e0*/  IADD3 R121, PT, PT, R119, 0x600, RZ ;  /* 0x0000060077797810 */ /* 0x000fe20007ffe0ff */
[----:B0-----:R-:W-:-:S04]  /*06f0*/  IMAD.WIDE.U32 R34, R118, 0x8, R44 ;  /* 0x0000000876227825 */ /* 0x001fc800078e002c */
[--C-:B------:R-:W-:Y:S01]  /*0700*/  IMAD.WIDE.U32 R32, R119, 0x8, R44.reuse ;  /* 0x0000000877207825 */ /* 0x100fe200078e002c */
[----:B------:R-:W2:Y:S03]  /*0710*/  LDG.E.64 R130, desc[UR8][R34.64] ;  /* 0x0000000822827981 */ /* 0x000ea6000c1e1b00 */
[--C-:B------:R-:W-:Y:S01]  /*0720*/  IMAD.WIDE.U32 R40, R123, 0x8, R44.reuse ;  /* 0x000000087b287825 */ /* 0x100fe200078e002c */
[----:B------:R0:W3:Y:S03]  /*0730*/  LDG.E.64 R46, desc[UR8][R32.64] ;  /* 0x00000008202e7981 */ /* 0x0000e6000c1e1b00 */
[--C-:B------:R-:W-:Y:S02]  /*0740*/  IMAD.WIDE.U32 R42, R124, 0x8, R44.reuse ;  /* 0x000000087c2a7825 */ /* 0x100fe400078e002c */
[----:B------:R-:W4:Y:S02]  /*0750*/  LDG.E.64 R40, desc[UR8][R40.64] ;  /* 0x0000000828287981 */ /* 0x000f24000c1e1b00 */
[----:B------:R-:W-:-:S02]  /*0760*/  IMAD.WIDE.U32 R38, R122, 0x8, R44 ;  /* 0x000000087a267825 */ /* 0x000fc400078e002c */
[----:B------:R-:W4:Y:S02]  /*0770*/  LDG.E.64 R42, desc[UR8][R42.64] ;  /* 0x000000082a2a7981 */ /* 0x000f24000c1e1b00 */
[--C-:B------:R-:W-:Y:S02]  /*0780*/  IMAD.WIDE.U32 R36, R120, 0x8, R44.reuse ;  /* 0x0000000878247825 */ /* 0x100fe400078e002c */
[----:B------:R-:W4:Y:S02]  /*0790*/  LDG.E.64 R38, desc[UR8][R38.64] ;  /* 0x0000000826267981 */ /* 0x000f24000c1e1b00 */
[----:B0-----:R-:W-:Y:S02]  /*07a0*/  IMAD.WIDE.U32 R32, R121, 0x8, R44 ;  /* 0x0000000879207825 */ /* 0x001fe400078e002c */
[----:B------:R-:W4:Y:S02]  /*07b0*/  LDG.E.64 R36, desc[UR8][R36.64] ;  /* 0x0000000824247981 */ /* 0x000f24000c1e1b00 */
[----:B-1----:R-:W-:-:S02]  /*07c0*/  IMAD.WIDE.U32 R128, R119, 0x8, R192 ;  /* 0x0000000877807825 */ /* 0x002fc400078e00c0 */
[----:B------:R0:W4:Y:S02]  /*07d0*/  LDG.E.64 R34, desc[UR8][R32.64] ;  /* 0x0000000820227981 */ /* 0x000124000c1e1b00 */
        /* <DEDUP_REMOVED lines=8> */
[--C-:B0-----:R-:W-:Y:S02]  /*0860*/  IMAD.WIDE.U32 R32, R120, 0x8, R192.reuse ;  /* 0x0000000878207825 */ /* 0x101fe400078e00c0 */
[----:B------:R-:W4:Y:S02]  /*0870*/  LDG.E.64 R144, desc[UR8][R144.64] ;  /* 0x0000000890907981 */ /* 0x000f24000c1e1b00 */
[----:B------:R-:W-:-:S02]  /*0880*/  IMAD.WIDE.U32 R192, R121, 0x8, R192 ;  /* 0x0000000879c07825 */ /* 0x000fc400078e00c0 */
[----:B------:R-:W4:Y:S04]  /*0890*/  LDG.E.64 R32, desc[UR8][R32.64] ;  /* 0x0000000820207981 */ /* 0x000f28000c1e1b00 */
[----:B------:R-:W4:Y:S01]  /*08a0*/  LDG.E.64 R192, desc[UR8][R192.64] ;  /* 0x00000008c0c07981 */ /* 0x000f22000c1e1b00 */
[----:B--2---:R-:W-:Y:S02]  /*08b0*/  SHF.L.U32 R127, R130, 0x10, RZ ;  /* 0x00000010827f7819 */ /* 0x004fe400000006ff */
[C---:B---3--:R-:W-:Y:S02]  /*08c0*/  SHF.R.U64 R152, R46.reuse, 0x10, R47 ;  /* 0x000000102e987819 */ /* 0x048fe4000000122f */
[----:B------:R-:W-:Y:S02]  /*08d0*/  SHF.L.U32 R45, R46, 0x10, RZ ;  /* 0x000000102e2d7819 */ /* 0x000fe400000006ff */
[----:B----4-:R-:W-:Y:S01]  /*08e0*/  SHF.R.U32.HI R46, RZ, 0x10, R41 ;  /* 0x00000010ff2e7819 */ /* 0x010fe20000011629 */
[----:B------:R-:W-:Y:S01]  /*08f0*/  FADD.FTZ R178, -R0, R127 ;  /* 0x0000007f00b27221 */ /* 0x000fe20000010100 */
[----:B------:R-:W-:-:S02]  /*0900*/  SHF.R.U64 R148, R130, 0x10, R131 ;  /* 0x0000001082947819 */ /* 0x000fc40000001283 */
[----:B------:R-:W-:Y:S02]  /*0910*/  SHF.R.U32.HI R150, RZ, 0x10, R47 ;  /* 0x00000010ff967819 */ /* 0x000fe4000001162f */
[----:B------:R-:W-:Y:S02]  /*0920*/  SHF.R.U32.HI R142, RZ, 0x10, R131 ;  /* 0x00000010ff8e7819 */ /* 0x000fe40000011683 */
[C---:B------:R-:W-:Y:S02]  /*0930*/  SHF.R.U64 R130, R40.reuse, 0x10, R41 ;  /* 0x0000001028827819 */ /* 0x040fe40000001229 */
[----:B------:R-:W-:Y:S02]  /*0940*/  SHF.L.U32 R143, R40, 0x10, RZ ;  /* 0x00000010288f7819 */ /* 0x000fe400000006ff */
[----:B------:R-:W-:Y:S02]  /*0950*/  SHF.L.U32 R47, R47, 0x10, RZ ;  /* 0x000000102f2f7819 */ /* 0x000fe400000006ff */
[----:B------:R-:W-:-:S02]  /*0960*/  SHF.L.U32 R131, R131, 0x10, RZ ;  /* 0x0000001083837819 */ /* 0x000fc400000006ff */
[----:B------:R-:W-:Y:S02]  /*0970*/  SHF.L.U32 R135, R42, 0x10, RZ ;  /* 0x000000102a877819 */ /* 0x000fe400000006ff */
[----:B------:R-:W-:Y:S02]  /*0980*/  SHF.L.U32 R139, R43, 0x10, RZ ;  /* 0x000000102b8b7819 */ /* 0x000fe400000006ff */
[----:B------:R-:W-:Y:S02]  /*0990*/  SHF.L.U32 R147, R41, 0x10, RZ ;  /* 0x0000001029937819 */ /* 0x000fe400000006ff */
[----:B------:R-:W-:Y:S02]  /*09a0*/  SHF.L.U32 R149, R38, 0x10, RZ ;  /* 0x0000001026957819 */ /* 0x000fe400000006ff */
[C---:B------:R-:W-:Y:S02]  /*09b0*/  SHF.R.U64 R40, R36.reuse, 0x10, R37 ;  /* 0x0000001024287819 */ /* 0x040fe40000001225 */
[----:B------:R-:W-:-:S02]  /*09c0*/  SHF.L.U32 R153, R36, 0x10, RZ ;  /* 0x0000001024997819 */ /* 0x000fc400000006ff */
[----:B------:R-:W-:Y:S02]  /*09d0*/  SHF.L.U32 R127, R46, 0x10, RZ ;  /* 0x000000102e7f7819 */ /* 0x000fe400000006ff */
[----:B------:R-:W-:Y:S02]  /*09e0*/  SHF.R.U64 R138, R42, 0x10, R43 ;  /* 0x000000102a8a7819 */ /* 0x000fe4000000122b */
[----:B------:R-:W-:Y:S02]  /*09f0*/  SHF.R.U64 R44, R38, 0x10, R39 ;  /* 0x00000010262c7819 */ /* 0x000fe40000001227 */
[C---:B------:R-:W-:Y:S02]  /*0a00*/  SHF.R.U64 R36, R34.reuse, 0x10, R35 ;  /* 0x0000001022247819 */ /* 0x040fe40000001223 */
[----:B------:R-:W-:Y:S02]  /*0a10*/  SHF.L.U32 R157, R34, 0x10, RZ ;  /* 0x00000010229d7819 */ /* 0x000fe400000006ff */
[----:B------:R-:W-:-:S02]  /*0a20*/  SHF.R.U32.HI R134, RZ, 0x10, R43 ;  /* 0x00000010ff867819 */ /* 0x000fc4000001162b */
[----:B------:R-:W-:Y:S02]  /*0a30*/  SHF.R.U32.HI R42, RZ, 0x10, R39 ;  /* 0x00000010ff2a7819 */ /* 0x000fe40000011627 */
[----:B------:R-:W-:Y:S02]  /*0a40*/  SHF.R.U32.HI R38, RZ, 0x10, R37 ;  /* 0x00000010ff267819 */ /* 0x000fe40000011625 */
[----:B------:R-:W-:Y:S02]  /*0a50*/  SHF.R.U32.HI R34, RZ, 0x10, R35 ;  /* 0x00000010ff227819 */ /* 0x000fe40000011623 */
[----:B------:R-:W-:Y:S01]  /*0a60*/  SHF.L.U32 R159, R35, 0x10, RZ ;  /* 0x00000010239f7819 */ /* 0x000fe200000006ff */
[----:B------:R-:W-:Y:S01]  /*0a70*/  FADD.FTZ R146, -R0, R45 ;  /* 0x0000002d00927221 */ /* 0x000fe20000010100 */
[----:B------:R-:W-:Y:S01]  /*0a80*/  SHF.L.U32 R35, R152, 0x10, RZ ;  /* 0x0000001098237819 */ /* 0x000fe200000006ff */
[C---:B------:R-:W-:Y:S01]  /*0a90*/  FADD.FTZ R190, -R0.reuse, R47 ;  /* 0x0000002f00be7221 */ /* 0x040fe20000010100 */
[----:B------:R-:W-:Y:S01]  /*0aa0*/  SHF.L.U32 R151, R39, 0x10, RZ ;  /* 0x0000001027977819 */ /* 0x000fe200000006ff */
[C---:B------:R-:W-:Y:S01]  /*0ab0*/  FADD.FTZ R174, -R0.reuse, R131 ;  /* 0x0000008300ae7221 */ /* 0x040fe20000010100 */
[----:B------:R-:W-:Y:S01]  /*0ac0*/  SHF.L.U32 R155, R37, 0x10, RZ ;  /* 0x00000010259b7819 */ /* 0x000fe200000006ff */
[C---:B------:R-:W-:Y:S01]  /*0ad0*/  FADD.FTZ R152, -R0.reuse, R135 ;  /* 0x0000008700987221 */ /* 0x040fe20000010100 */
[C---:B------:R-:W-:Y:S01]  /*0ae0*/  FADD.FTZ R160, -R0.reuse, R139 ;  /* 0x0000008b00a07221 */ /* 0x040fe20000010100 */
[C---:B------:R-:W-:Y:S01]  /*0af0*/  FADD.FTZ R166, -R0.reuse, R143 ;  /* 0x0000008f00a67221 */ /* 0x040fe20000010100 */
        /* <DEDUP_REMOVED lines=15> */
[----:B------:R-:W-:-:S02]  /*0bf0*/  SHF.R.U64 R216, R128, 0x10, R129 ;  /* 0x0000001080d87819 */ /* 0x000fc40000001281 */
[----:B------:R-:W-:Y:S01]  /*0c00*/  SHF.L.U32 R127, R128, 0x10, RZ ;  /* 0x00000010807f7819 */ /* 0x000fe200000006ff */
[----:B------:R-:W-:Y:S01]  /*0c10*/  FADD.FTZ R184, -R0, R155 ;  /* 0x0000009b00b87221 */ /* 0x000fe20000010100 */
        /* <DEDUP_REMOVED lines=19> */
[C---:B-----5:R-:W-:Y:S01]  /*0d50*/  FMUL.FTZ R0, R125.reuse, R146 ;  /* 0x000000927d007220 */ /* 0x060fe20000410000 */
[----:B------:R-:W-:Y:S01]  /*0d60*/  SHF.R.U32.HI R214, RZ, 0x10, R129 ;  /* 0x00000010ffd67819 */ /* 0x000fe20000011681 */
[----:B------:R-:W-:Y:S01]  /*0d70*/  FMUL.FTZ R161, R125, R184 ;  /* 0x000000b87da17220 */ /* 0x000fe20000410000 */
[----:B------:R-:W-:Y:S01]  /*0d80*/  SHF.L.U32 R129, R129, 0x10, RZ ;  /* 0x0000001081817819 */ /* 0x000fe200000006ff */
[----:B------:R-:W-:Y:S01]  /*0d90*/  FMUL.FTZ R184, R5, R216 ;  /* 0x000000d805b87220 */ /* 0x000fe20000410000 */
[----:B------:R-:W-:-:S02]  /*0da0*/  SHF.R.U64 R198, R32, 0x10, R33 ;  /* 0x0000001020c67819 */ /* 0x000fc40000001221 */
[----:B------:R-:W-:Y:S02]  /*0db0*/  SHF.R.U32.HI R196, RZ, 0x10, R33 ;  /* 0x00000010ffc47819 */ /* 0x000fe40000011621 */
[----:B------:R-:W-:Y:S01]  /*0dc0*/  SHF.L.U32 R186, R33, 0x10, RZ ;  /* 0x0000001021ba7819 */ /* 0x000fe200000006ff */
[----:B------:R-:W-:Y:S01]  /*0dd0*/  FADD.FTZ R33, RZ, R195 ;  /* 0x000000c3ff217221 */ /* 0x000fe20000010000 */
[----:B------:R-:W-:Y:S01]  /*0de0*/  SHF.L.U32 R147, R32, 0x10, RZ ;  /* 0x0000001020937819 */ /* 0x000fe200000006ff */
[----:B------:R-:W-:Y:S01]  /*0df0*/  FFMA.FTZ R32, R0, R195, RZ ;  /* 0x000000c300207223 */ /* 0x000fe200000100ff */
[--C-:B------:R-:W-:Y:S02]  /*0e00*/  SHF.R.U64 R197, R192, 0x10, R193.reuse ;  /* 0x00000010c0c57819 */ /* 0x100fe400000012c1 */
[----:B------:R-:W-:Y:S02]  /*0e10*/  SHF.R.U32.HI R194, RZ, 0x10, R193 ;  /* 0x00000010ffc27819 */ /* 0x000fe400000116c1 */
[----:B------:R-:W-:Y:S01]  /*0e20*/  SHF.L.U32 R201, R193, 0x10, RZ ;  /* 0x00000010c1c97819 */ /* 0x000fe200000006ff */
[----:B------:R-:W-:Y:S01]  /*0e30*/  FMUL.FTZ R193, R125, R148 ;  /* 0x000000947dc17220 */ /* 0x000fe20000410000 */
[----:B------:R-:W-:Y:S01]  /*0e40*/  SHF.L.U32 R214, R214, 0x10, RZ ;  /* 0x00000010d6d67819 */ /* 0x000fe200000006ff */
[----:B------:R-:W-:Y:S01]  /*0e50*/  FMUL.FTZ R188, R6, R129 ;  /* 0x0000008106bc7220 */ /* 0x000fe20000410000 */
[----:B------:R-:W-:Y:S01]  /*0e60*/  FADD.FTZ R33, R33, R184 ;  /* 0x000000b821217221 */ /* 0x000fe20000010000 */
[----:B------:R-:W-:Y:S01]  /*0e70*/  FMUL.FTZ R190, R125, R190 ;  /* 0x000000be7dbe7220 */ /* 0x000fe20000410000 */
[----:B------:R-:W-:Y:S01]  /*0e80*/  FFMA.FTZ R35, R193, R184, R32 ;  /* 0x000000b8c1237223 */ /* 0x000fe20000010020 */
[C---:B------:R-:W-:Y:S01]  /*0e90*/  FMUL.FTZ R165, R125.reuse, R162 ;  /* 0x000000a27da57220 */ /* 0x040fe20000410000 */
[C---:B------:R-:W-:Y:S01]  /*0ea0*/  SHF.R.U64 R212, R132.reuse, 0x10, R133 ;  /* 0x0000001084d47819 */ /* 0x040fe20000001285 */
        /* <DEDUP_REMOVED lines=9> */
[----:B------:R-:W-:Y:S01]  /*0f40*/  FMUL.FTZ R178, R125, R178 ;  /* 0x000000b27db27220 */ /* 0x000fe20000410000 */
[----:B------:R-:W-:Y:S01]  /*0f50*/  FFMA.FTZ R35, R191, R182, R32 ;  /* 0x000000b6bf237223 */ /* 0x000fe20000010020 */
[----:B------:R-:W-:Y:S01]  /*0f60*/  SHF.R.U32.HI R210, RZ, 0x10, R133 ;  /* 0x00000010ffd27819 */ /* 0x000fe20000011685 */
        /* <DEDUP_REMOVED lines=11> */
[C---:B------:R-:W-:Y:S01]  /*1020*/  SHF.R.U64 R199, R136.reuse, 0x10, R137 ;  /* 0x0000001088c77819 */ /* 0x040fe20000001289 */
[----:B------:R-:W-:Y:S01]  /*1030*/  FADD.FTZ R33, R33, R170 ;  /* 0x000000aa21217221 */ /* 0x000fe20000010000 */
[----:B------:R-:W-:-:S02]  /*1040*/  SHF.L.U32 R135, R136, 0x10, RZ ;  /* 0x0000001088877819 */ /* 0x000fc400000006ff */
[C---:B------:R-:W-:Y:S02]  /*1050*/  SHF.R.U64 R206, R140.reuse, 0x10, R141 ;  /* 0x000000108cce7819 */ /* 0x040fe4000000128d */
[----:B------:R-:W-:Y:S01]  /*1060*/  SHF.L.U32 R139, R140, 0x10, RZ ;  /* 0x000000108c8b7819 */ /* 0x000fe200000006ff */
[----:B------:R-:W-:Y:S01]  /*1070*/  FMUL.FTZ R140, R11, R210 ;  /* 0x000000d20b8c7220 */ /* 0x000fe20000410000 */
        /* <DEDUP_REMOVED lines=29> */
[----:B------:R-:W-:Y:S01]  /*1250*/  SHF.R.U32.HI R204, RZ, 0x10, R141 ;  /* 0x00000010ffcc7819 */ /* 0x000fe2000001168d */
[----:B------:R-:W-:Y:S01]  /*1260*/  FMUL.FTZ R128, R17, R206 ;  /* 0x000000ce11807220 */ /* 0x000fe20000410000 */
[----:B------:R-:W-:Y:S01]  /*1270*/  SHF.L.U32 R141, R141, 0x10, RZ ;  /* 0x000000108d8d7819 */ /* 0x000fe200000006ff */
[----:B------:R-:W-:Y:S01]  /*1280*/  FADD.FTZ R35, R40, R157 ;  /* 0x0000009d28237221 */ /* 0x000fe20000010000 */
[----:B------:R-:W-:Y:S01]  /*1290*/  FMUL.FTZ R177, R125, R44 ;  /* 0x0000002c7db17220 */ /* 0x000fe20000410000 */
[----:B------:R-:W-:Y:S01]  /*12a0*/  FFMA.FTZ R32, R166, R157, R33 ;  /* 0x0000009da6207223 */ /* 0x000fe20000010021 */
[----:B------:R-:W-:Y:S01]  /*12b0*/  SHF.L.U32 R204, R204, 0x10, RZ ;  /* 0x00000010cccc7819 */ /* 0x000fe200000006ff */
[----:B------:R-:W-:Y:S01]  /*12c0*/  FMUL.FTZ R136, R18, R141 ;  /* 0x0000008d12887220 */ /* 0x000fe20000410000 */
[----:B------:R-:W-:Y:S01]  /*12d0*/  FADD.FTZ R33, R35, R128 ;  /* 0x0000008023217221 */ /* 0x000fe20000010000 */
[----:B------:R-:W-:Y:S01]  /*12e0*/  FFMA.FTZ R32, R177, R128, R32 ;  /* 0x00000080b1207223 */ /* 0x000fe20000010020 */
[C-C-:B------:R-:W-:Y:S01]  /*12f0*/  SHF.R.U64 R202, R144.reuse, 0x10, R145.reuse ;  /* 0x0000001090ca7819 */ /* 0x140fe20000001291 */
        /* <DEDUP_REMOVED lines=88> */
.L_x_2795:
        /* <DEDUP_REMOVED lines=33> */
[----:B------:R-:W4:Y:S04]  /*1a90*/  LDG.E.64 R136, desc[UR8][R136.64] ;  /* 0x0000000888887981 */ /* 0x000f28000c1e1b00 */
[----:B------:R-:W4:Y:S01]  /*1aa0*/  LDG.E.64 R140, desc[UR8][R140.64] ;  /* 0x000000088c8c7981 */ /* 0x000f22000c1e1b00 */
[----:B------:R-:W-:-:S06]  /*1ab0*/  IMAD.WIDE.U32 R144, R122, 0x8, R2 ;  /* 0x000000087a907825 */ /* 0x000fcc00078e0002 */
        /* <DEDUP_REMOVED lines=15> */
[----:B--2---:R-:W-:-:S02]  /*1bb0*/  SHF.R.U64 R127, R34, 0x10, R35 ;  /* 0x00000010227f7819 */ /* 0x004fc40000001223 */
[----:B------:R-:W-:Y:S02]  /*1bc0*/  SHF.L.U32 R131, R34, 0x10, RZ ;  /* 0x0000001022837819 */ /* 0x000fe400000006ff */
[----:B---3--:R-:W-:Y:S02]  /*1bd0*/  SHF.L.U32 R139, R37, 0x10, RZ ;  /* 0x00000010258b7819 */ /* 0x008fe400000006ff */
[----:B------:R-:W-:Y:S02]  /*1be0*/  SHF.R.U32.HI R34, RZ, 0x10, R35 ;  /* 0x00000010ff227819 */ /* 0x000fe40000011623 */
[----:B------:R-:W-:Y:S02]  /*1bf0*/  SHF.L.U32 R35, R35, 0x10, RZ ;  /* 0x0000001023237819 */ /* 0x000fe400000006ff */
[----:B------:R-:W-:Y:S02]  /*1c00*/  SHF.L.U32 R135, R36, 0x10, RZ ;  /* 0x0000001024877819 */ /* 0x000fe400000006ff */
[----:B----4-:R-:W-:-:S02]  /*1c10*/  SHF.L.U32 R143, R38, 0x10, RZ ;  /* 0x00000010268f7819 */ /* 0x010fc400000006ff */
[----:B------:R-:W-:Y:S02]  /*1c20*/  SHF.L.U32 R147, R39, 0x10, RZ ;  /* 0x0000001027937819 */ /* 0x000fe400000006ff */
[----:B------:R-:W-:Y:S02]  /*1c30*/  SHF.L.U32 R149, R40, 0x10, RZ ;  /* 0x0000001028957819 */ /* 0x000fe400000006ff */
[----:B------:R-:W-:Y:S02]  /*1c40*/  SHF.L.U32 R127, R127, 0x10, RZ ;  /* 0x000000107f7f7819 */ /* 0x000fe400000006ff */
[----:B------:R-:W-:Y:S02]  /*1c50*/  SHF.R.U64 R130, R36, 0x10, R37 ;  /* 0x0000001024827819 */ /* 0x000fe40000001225 */
[----:B------:R-:W-:Y:S02]  /*1c60*/  SHF.R.U64 R148, R44, 0x10, R45 ;  /* 0x000000102c947819 */ /* 0x000fe4000000122d */
[----:B------:R-:W-:-:S02]  /*1c70*/  SHF.R.U64 R134, R38, 0x10, R39 ;  /* 0x0000001026867819 */ /* 0x000fc40000001227 */
[----:B------:R-:W-:Y:S02]  /*1c80*/  SHF.R.U64 R138, R40, 0x10, R41 ;  /* 0x00000010288a7819 */ /* 0x000fe40000001229 */
[C---:B------:R-:W-:Y:S02]  /*1c90*/  SHF.R.U64 R142, R42.reuse, 0x10, R43 ;  /* 0x000000102a8e7819 */ /* 0x040fe4000000122b */
[----:B------:R-:W-:Y:S02]  /*1ca0*/  SHF.L.U32 R153, R42, 0x10, RZ ;  /* 0x000000102a997819 */ /* 0x000fe400000006ff */
[----:B------:R-:W-:Y:S02]  /*1cb0*/  SHF.L.U32 R157, R44, 0x10, RZ ;  /* 0x000000102c9d7819 */ /* 0x000fe400000006ff */
[C---:B------:R-:W-:Y:S02]  /*1cc0*/  SHF.R.U64 R150, R46.reuse, 0x10, R47 ;  /* 0x000000102e967819 */ /* 0x040fe4000000122f */
[----:B------:R-:W-:Y:S01]  /*1cd0*/  SHF.L.U32 R161, R46, 0x10, RZ ;  /* 0x000000102ea17819 */ /* 0x000fe200000006ff */
[----:B------:R-:W-:Y:S01]  /*1ce0*/  FADD.FTZ R174, -R0, R139 ;  /* 0x0000008b00ae7221 */ /* 0x000fe20000010100 */
[----:B------:R-:W-:-:S02]  /*1cf0*/  SHF.R.U32.HI R36, RZ, 0x10, R37 ;  /* 0x00000010ff247819 */ /* 0x000fc40000011625 */
[----:B------:R-:W-:Y:S02]  /*1d00*/  SHF.R.U32.HI R38, RZ, 0x10, R39 ;  /* 0x00000010ff267819 */ /* 0x000fe40000011627 */
[----:B------:R-:W-:Y:S02]  /*1d10*/  SHF.R.U32.HI R40, RZ, 0x10, R41 ;  /* 0x00000010ff287819 */ /* 0x000fe40000011629 */
[----:B------:R-:W-:Y:S02]  /*1d20*/  SHF.R.U32.HI R42, RZ, 0x10, R43 ;  /* 0x00000010ff2a7819 */ /* 0x000fe4000001162b */
[----:B------:R-:W-:Y:S02]  /*1d30*/  SHF.R.U32.HI R44, RZ, 0x10, R45 ;  /* 0x00000010ff2c7819 */ /* 0x000fe4000001162d */
[----:B------:R-:W-:Y:S01]  /*1d40*/  SHF.R.U32.HI R46, RZ, 0x10, R47 ;  /* 0x00000010ff2e7819 */ /* 0x000fe2000001162f */
[----:B------:R-:W-:Y:S01]  /*1d50*/  FADD.FTZ R146, -R0, R131 ;  /* 0x0000008300927221 */ /* 0x000fe20000010100 */
        /* <DEDUP_REMOVED lines=157> */
[----:B------:R-:W-:-:S02]  /*2730*/  FFMA.FTZ R32, R181, R146, R32 ;  /* 0x00000092b5207223 */ /* 0x000fc40000010020 */
        /* <DEDUP_REMOVED lines=67> */
.L_x_2796:
        /* <DEDUP_REMOVED lines=32> */
.L_x_2798:
[----:B------:R-:W-:Y:S05]  /*2d70*/  BSYNC.RECONVERGENT B0 ;  /* 0x0000000000007941 */ /* 0x000fea0003800200 */
.L_x_2797:
        /* <DEDUP_REMOVED lines=101> */
[----:B------:R-:W-:Y:S01]  /*33d0*/  FADD.FTZ R0, -R0, R195 ;  /* 0x000000c300007221 */ /* 0x000fe20000010100 */
[----:B------:R-:W-:Y:S01]  /*33e0*/  FFMA.FTZ R193, R33, R193, R32 ;  /* 0x000000c121c17223 */ /* 0x000fe20000010020 */
[----:B------:R-:W-:Y:S01]  /*33f0*/  FMUL.FTZ R47, R125, R152 ;  /* 0x000000987d2f7220 */ /* 0x000fe20000410000 */
[----:B------:R-:W-:Y:S01]  /*3400*/  FADD.FTZ R172, -R175, R172 ;  /* 0x000000acafac7221 */ /* 0x000fe20000010100 */
[----:B------:R-:W-:Y:S01]  /*3410*/  FMUL.FTZ R35, R125, R0 ;  /* 0x000000007d237220 */ /* 0x000fe20000410000 */
[----:B------:R-:W-:Y:S01]  /*3420*/  FFMA.FTZ R183, R33, R183, R32 ;  /* 0x000000b721b77223 */ /* 0x000fe20000010020 */
[----:B------:R-:W-:Y:S01]  /*3430*/  FMUL.FTZ R47, R47, R126 ;  /* 0x0000007e2f2f7220 */ /* 0x000fe20000410000 */
[----:B------:R-:W-:Y:S01]  /*3440*/  FADD.FTZ R184, -R193, R184 ;  /* 0x000000b8c1b87221 */ /* 0x000fe20000010100 */
[C-C-:B------:R-:W-:Y:S01]  /*3450*/  FFMA.FTZ R41, R33.reuse, R174, R32.reuse ;  /* 0x000000ae21297223 */ /* 0x140fe20000010020 */
[C-C-:B------:R-:W-:Y:S01]  /*3460*/  FFMA.FTZ R37, R33.reuse, R190, R32.reuse ;  /* 0x000000be21257223 */ /* 0x140fe20000010020 */
[----:B------:R0:W-:Y:S01]  /*3470*/  F2F.BF16.F32 R44, R47 ;  /* 0x0000002f002c7304 */ /* 0x0001e20000202000 */
[----:B------:R-:W-:Y:S01]  /*3480*/  FFMA.FTZ R166, R33, R166, R32 ;  /* 0x000000a621a67223 */ /* 0x000fe20000010020 */
[----:B------:R-:W-:Y:S01]  /*3490*/  FMUL.FTZ R0, R35, R126 ;  /* 0x0000007e23007220 */ /* 0x000fe20000410000 */
[----:B------:R-:W-:Y:S01]  /*34a0*/  FMUL.FTZ R39, R125, R172 ;  /* 0x000000ac7d277220 */ /* 0x000fe20000410000 */
[----:B------:R-:W-:Y:S01]  /*34b0*/  FADD.FTZ R148, -R183, R148 ;  /* 0x00000094b7947221 */ /* 0x000fe20000010100 */
[----:B------:R-:W-:Y:S01]  /*34c0*/  FMUL.FTZ R35, R125, R184 ;  /* 0x000000b87d237220 */ /* 0x000fe20000410000 */
[----:B------:R-:W-:Y:S01]  /*34d0*/  FADD.FTZ R170, -R41, R170 ;  /* 0x000000aa29aa7221 */ /* 0x000fe20000010100 */
[----:B------:R-:W-:Y:S01]  /*34e0*/  FADD.FTZ R188, -R37, R188 ;  /* 0x000000bc25bc7221 */ /* 0x000fe20000010100 */
[--C-:B------:R-:W-:Y:S01]  /*34f0*/  FFMA.FTZ R171, R33, R171, R32.reuse ;  /* 0x000000ab21ab7223 */ /* 0x100fe20000010020 */
[----:B0-----:R-:W-:Y:S01]  /*3500*/  FMUL.FTZ R47, R125, R150 ;  /* 0x000000967d2f7220 */ /* 0x001fe20000410000 */
[C-C-:B------:R-:W-:Y:S01]  /*3510*/  FFMA.FTZ R167, R33.reuse, R167, R32.reuse ;  /* 0x000000a721a77223 */ /* 0x140fe20000010020 */
[----:B------:R-:W-:Y:S01]  /*3520*/  FADD.FTZ R166, -R166, R157 ;  /* 0x0000009da6a67221 */ /* 0x000fe20000010100 */
[--C-:B------:R-:W-:Y:S01]  /*3530*/  FFMA.FTZ R177, R33, R177, R32.reuse ;  /* 0x000000b121b17223 */ /* 0x100fe20000010020 */
[-C--:B------:R-:W-:Y:S01]  /*3540*/  FMUL.FTZ R47, R47, R126.reuse ;  /* 0x0000007e2f2f7220 */ /* 0x080fe20000410000 */
[C-C-:B------:R-:W-:Y:S01]  /*3550*/  FFMA.FTZ R191, R33.reuse, R191, R32.reuse ;  /* 0x000000bf21bf7223 */ /* 0x140fe20000010020 */
[--C-:B------:R-:W-:Y:S01]  /*3560*/  FFMA.FTZ R165, R33, R165, R32.reuse ;  /* 0x000000a521a57223 */ /* 0x100fe20000010020 */
[-C--:B------:R-:W-:Y:S01]  /*3570*/  FMUL.FTZ R38, R39, R126.reuse ;  /* 0x0000007e27267220 */ /* 0x080fe20000410000 */
[----:B------:R0:W-:Y:S01]  /*3580*/  F2F.BF16.F32 R46, R47 ;  /* 0x0000002f002e7304 */ /* 0x0001e20000202000 */
[--C-:B------:R-:W-:Y:S01]  /*3590*/  FFMA.FTZ R163, R33, R163, R32.reuse ;  /* 0x000000a321a37223 */ /* 0x100fe20000010020 */
[----:B------:R-:W-:Y:S01]  /*35a0*/  FMUL.FTZ R34, R35, R126 ;  /* 0x0000007e23227220 */ /* 0x000fe20000410000 */
[----:B------:R-:W-:Y:S01]  /*35b0*/  FMUL.FTZ R39, R125, R170 ;  /* 0x000000aa7d277220 */ /* 0x000fe20000410000 */
[----:B------:R-:W-:Y:S01]  /*35c0*/  FFMA.FTZ R160, R33, R160, R32 ;  /* 0x000000a021a07223 */ /* 0x000fe20000010020 */
[----:B------:R-:W-:Y:S01]  /*35d0*/  FMUL.FTZ R35, R125, R188 ;  /* 0x000000bc7d237220 */ /* 0x000fe20000410000 */
[----:B------:R-:W-:Y:S01]  /*35e0*/  FADD.FTZ R140, -R171, R140 ;  /* 0x0000008cab8c7221 */ /* 0x000fe20000010100 */
[----:B------:R-:W-:Y:S01]  /*35f0*/  FADD.FTZ R138, -R167, R138 ;  /* 0x0000008aa78a7221 */ /* 0x000fe20000010100 */
[C---:B------:R-:W-:Y:S01]  /*3600*/  FMUL.FTZ R127, R125.reuse, R166 ;  /* 0x000000a67d7f7220 */ /* 0x040fe20000410000 */
[----:B0-----:R-:W-:Y:S01]  /*3610*/  FMUL.FTZ R47, R125, R148 ;  /* 0x000000947d2f7220 */ /* 0x001fe20000410000 */
[----:B------:R-:W-:Y:S01]  /*3620*/  FADD.FTZ R128, -R177, R128 ;  /* 0x00000080b1807221 */ /* 0x000fe20000010100 */
[----:B------:R-:W-:Y:S01]  /*3630*/  FFMA.FTZ R187, R33, R187, R32 ;  /* 0x000000bb21bb7223 */ /* 0x000fe20000010020 */
[----:B------:R-:W-:Y:S01]  /*3640*/  FADD.FTZ R182, -R191, R182 ;  /* 0x000000b6bfb67221 */ /* 0x000fe20000010100 */
[----:B------:R-:W-:Y:S01]  /*3650*/  FADD.FTZ R136, -R165, R136 ;  /* 0x00000088a5887221 */ /* 0x000fe20000010100 */
[C-C-:B------:R-:W-:Y:S01]  /*3660*/  FFMA.FTZ R37, R33.reuse, R178, R32.reuse ;  /* 0x000000b221257223 */ /* 0x140fe20000010020 */
[----:B------:R-:W-:Y:S01]  /*3670*/  FFMA.FTZ R168, R33, R168, R32 ;  /* 0x000000a821a87223 */ /* 0x000fe20000010020 */
[----:B------:R-:W-:Y:S01]  /*3680*/  FADD.FTZ R134, -R163, R134 ;  /* 0x00000086a3867221 */ /* 0x000fe20000010100 */
[-C--:B------:R-:W-:Y:S01]  /*3690*/  FMUL.FTZ R47, R47, R126.reuse ;  /* 0x0000007e2f2f7220 */ /* 0x080fe20000410000 */
[-C--:B------:R-:W-:Y:S01]  /*36a0*/  FMUL.FTZ R40, R39, R126.reuse ;  /* 0x0000007e27287220 */ /* 0x080fe20000410000 */
[----:B------:R-:W-:Y:S01]  /*36b0*/  FADD.FTZ R160, -R160, R153 ;  /* 0x00000099a0a07221 */ /* 0x000fe20000010100 */
[----:B------:R-:W-:Y:S01]  /*36c0*/  FMUL.FTZ R36, R35, R126 ;  /* 0x0000007e23247220 */ /* 0x000fe20000410000 */
[C---:B------:R-:W-:Y:S01]  /*36d0*/  FMUL.FTZ R39, R125.reuse, R140 ;  /* 0x0000008c7d277220 */ /* 0x040fe20000410000 */
[----:B------:R-:W-:Y:S01]  /*36e0*/  FMUL.FTZ R45, R125, R138 ;  /* 0x0000008a7d2d7220 */ /* 0x000fe20000410000 */
[----:B------:R-:W-:Y:S01]  /*36f0*/  FMUL.FTZ R42, R127, R126 ;  /* 0x0000007e7f2a7220 */ /* 0x000fe20000410000 */
[----:B------:R-:W-:Y:S01]  /*3700*/  FADD.FTZ R130, -R187, R130 ;  /* 0x00000082bb827221 */ /* 0x000fe20000010100 */
[--C-:B------:R-:W-:Y:S01]  /*3710*/  FFMA.FTZ R189, R33, R189, R32.reuse ;  /* 0x000000bd21bd7223 */ /* 0x100fe20000010020 */
[C---:B------:R-:W-:Y:S01]  /*3720*/  FMUL.FTZ R35, R125.reuse, R182 ;  /* 0x000000b67d237220 */ /* 0x040fe20000410000 */
[C---:B------:R-:W-:Y:S01]  /*3730*/  FMUL.FTZ R127, R125.reuse, R128 ;  /* 0x000000807d7f7220 */ /* 0x040fe20000410000 */
[----:B------:R-:W-:Y:S01]  /*3740*/  FMUL.FTZ R129, R125, R136 ;  /* 0x000000887d817220 */ /* 0x000fe20000410000 */
[----:B------:R-:W-:Y:S01]  /*3750*/  FFMA.FTZ R185, R33, R185, R32 ;  /* 0x000000b921b97223 */ /* 0x000fe20000010020 */
[----:B------:R-:W-:Y:S01]  /*3760*/  FADD.FTZ R176, -R37, R176 ;  /* 0x000000b025b07221 */ /* 0x000fe20000010100 */
[----:B------:R-:W-:Y:S01]  /*3770*/  FADD.FTZ R168, -R168, R151 ;  /* 0x00000097a8a87221 */ /* 0x000fe20000010100 */
[----:B------:R-:W-:Y:S01]  /*3780*/  FMUL.FTZ R135, R125, R134 ;  /* 0x000000867d877220 */ /* 0x000fe20000410000 */
[----:B------:R0:W-:Y:S01]  /*3790*/  F2F.BF16.F32 R128, R47 ;  /* 0x0000002f00807304 */ /* 0x0001e20000202000 */
[--C-:B------:R-:W-:Y:S01]  /*37a0*/  FFMA.FTZ R169, R33, R169, R32.reuse ;  /* 0x000000a921a97223 */ /* 0x100fe20000010020 */
[-C--:B------:R-:W-:Y:S01]  /*37b0*/  FMUL.FTZ R43, R39, R126.reuse ;  /* 0x0000007e272b7220 */ /* 0x080fe20000410000 */
[----:B------:R-:W-:Y:S01]  /*37c0*/  FMUL.FTZ R45, R45, R126 ;  /* 0x0000007e2d2d7220 */ /* 0x000fe20000410000 */
[C-C-:B------:R-:W-:Y:S01]  /*37d0*/  FFMA.FTZ R131, R33.reuse, R164, R32.reuse ;  /* 0x000000a421837223 */ /* 0x140fe20000010020 */
[C-C-:B------:R-:W-:Y:S01]  /*37e0*/  FFMA.FTZ R181, R33.reuse, R181, R32.reuse ;  /* 0x000000b521b57223 */ /* 0x140fe20000010020 */
[C-C-:B------:R-:W-:Y:S01]  /*37f0*/  FFMA.FTZ R162, R33.reuse, R162, R32.reuse ;  /* 0x000000a221a27223 */ /* 0x140fe20000010020 */
[----:B------:R-:W-:Y:S01]  /*3800*/  FFMA.FTZ R161, R33, R161, R32 ;  /* 0x000000a121a17223 */ /* 0x000fe20000010020 */
[C---:B------:R-:W-:Y:S01]  /*3810*/  FMUL.FTZ R141, R125.reuse, R130 ;  /* 0x000000827d8d7220 */ /* 0x040fe20000410000 */
[----:B0-----:R-:W-:Y:S01]  /*3820*/  FMUL.FTZ R47, R125, R160 ;  /* 0x000000a07d2f7220 */ /* 0x001fe20000410000 */
[----:B------:R-:W-:Y:S01]  /*3830*/  FADD.FTZ R134, -R189, R132 ;  /* 0x00000084bd867221 */ /* 0x000fe20000010100 */
[----:B------:R-:W-:Y:S01]  /*3840*/  FFMA.FTZ R149, R33, R149, R32 ;  /* 0x0000009521957223 */ /* 0x000fe20000010020 */
[-C--:B------:R-:W-:Y:S01]  /*3850*/  FMUL.FTZ R37, R35, R126.reuse ;  /* 0x0000007e23257220 */ /* 0x080fe20000410000 */
[----:B------:R-:W-:Y:S01]  /*3860*/  FMUL.FTZ R129, R129, R126 ;  /* 0x0000007e81817220 */ /* 0x000fe20000410000 */
[----:B------:R-:W-:Y:S01]  /*3870*/  FADD.FTZ R154, -R185, R154 ;  /* 0x0000009ab99a7221 */ /* 0x000fe20000010100 */
[----:B------:R-:W-:Y:S01]  /*3880*/  FFMA.FTZ R32, R33, R180, R32 ;  /* 0x000000b421207223 */ /* 0x000fe20000010020 */
[C---:B------:R-:W-:Y:S01]  /*3890*/  FMUL.FTZ R35, R125.reuse, R176 ;  /* 0x000000b07d237220 */ /* 0x040fe20000410000 */
[----:B------:R-:W-:Y:S01]  /*38a0*/  FMUL.FTZ R41, R125, R168 ;  /* 0x000000a87d297220 */ /* 0x000fe20000410000 */
[-C--:B------:R-:W-:Y:S01]  /*38b0*/  FMUL.FTZ R135, R135, R126.reuse ;  /* 0x0000007e87877220 */ /* 0x080fe20000410000 */
[----:B------:R-:W-:Y:S01]  /*38c0*/  FADD.FTZ R158, -R169, R158 ;  /* 0x0000009ea99e7221 */ /* 0x000fe20000010100 */
[-C--:B------:R-:W-:Y:S01]  /*38d0*/  FMUL.FTZ R132, R47, R126.reuse ;  /* 0x0000007e2f847220 */ /* 0x080fe20000410000 */
[----:B------:R-:W-:Y:S01]  /*38e0*/  FADD.FTZ R146, -R181, R146 ;  /* 0x00000092b5927221 */ /* 0x000fe20000010100 */
[----:B------:R-:W-:Y:S01]  /*38f0*/  FMUL.FTZ R141, R141, R126 ;  /* 0x0000007e8d8d7220 */ /* 0x000fe20000410000 */
[C---:B------:R-:W-:Y:S01]  /*3900*/  FMUL.FTZ R47, R125.reuse, R134 ;  /* 0x000000867d2f7220 */ /* 0x040fe20000410000 */
[----:B------:R-:W-:Y:S01]  /*3910*/  FMUL.FTZ R33, R125, R154 ;  /* 0x0000009a7d217220 */ /* 0x000fe20000410000 */
[----:B------:R-:W-:Y:S01]  /*3920*/  FADD.FTZ R32, -R32, R159 ;  /* 0x0000009f20207221 */ /* 0x000fe20000010100 */
[-C--:B------:R-:W-:Y:S01]  /*3930*/  FMUL.FTZ R35, R35, R126.reuse ;  /* 0x0000007e23237220 */ /* 0x080fe20000410000 */
[----:B------:R-:W-:Y:S01]  /*3940*/  F2F.BF16.F32 R40, R40 ;  /* 0x0000002800287304 */ /* 0x000fe20000202000 */
[----:B------:R-:W-:Y:S01]  /*3950*/  FMUL.FTZ R41, R41, R126 ;  /* 0x0000007e29297220 */ /* 0x000fe20000410000 */
[----:B------:R-:W-:Y:S01]  /*3960*/  FADD.FTZ R144, -R149, R144 ;  /* 0x0000009095907221 */ /* 0x000fe20000010100 */
[----:B------:R-:W-:Y:S01]  /*3970*/  FMUL.FTZ R39, R125, R158 ;  /* 0x0000009e7d277220 */ /* 0x000fe20000410000 */
[----:B------:R-:W-:Y:S01]  /*3980*/  FMUL.FTZ R127, R127, R126 ;  /* 0x0000007e7f7f7220 */ /* 0x000fe20000410000 */
[----:B------:R-:W-:Y:S01]  /*3990*/  FMUL.FTZ R133, R125, R146 ;  /* 0x000000927d857220 */ /* 0x000fe20000410000 */
[-C--:B------:R-:W-:Y:S01]  /*39a0*/  FMUL.FTZ R136, R47, R126.reuse ;  /* 0x0000007e2f887220 */ /* 0x080fe20000410000 */
[----:B------:R-:W-:Y:S01]  /*39b0*/  FADD.FTZ R156, -R131, R156 ;  /* 0x0000009c839c7221 */ /* 0x000fe20000010100 */
[----:B------:R-:W0:Y:S01]  /*39c0*/  F2F.BF16.F32 R43, R43 ;  /* 0x0000002b002b7304 */ /* 0x000e220000202000 */
[----:B------:R-:W-:Y:S01]  /*39d0*/  FADD.FTZ R142, -R161, R142 ;  /* 0x0000008ea18e7221 */ /* 0x000fe20000010100 */
[----:B------:R-:W-:Y:S01]  /*39e0*/  FMUL.FTZ R47, R33, R126 ;  /* 0x0000007e212f7220 */ /* 0x000fe20000410000 */
[----:B------:R-:W-:Y:S01]  /*39f0*/  FMUL.FTZ R33, R125, R144 ;  /* 0x000000907d217220 */ /* 0x000fe20000410000 */
[-C--:B------:R-:W-:Y:S01]  /*3a00*/  FMUL.FTZ R39, R39, R126.reuse ;  /* 0x0000007e27277220 */ /* 0x080fe20000410000 */
[----:B------:R-:W-:Y:S01]  /*3a10*/  FMUL.FTZ R133, R133, R126 ;  /* 0x0000007e85857220 */ /* 0x000fe20000410000 */
[C---:B------:R-:W-:Y:S01]  /*3a20*/  FMUL.FTZ R131, R125.reuse, R156 ;  /* 0x0000009c7d837220 */ /* 0x040fe20000410000 */
[----:B------:R-:W-:Y:S01]  /*3a30*/  FMUL.FTZ R139, R125, R142 ;  /* 0x0000008e7d8b7220 */ /* 0x000fe20000410000 */
[----:B------:R-:W1:Y:S01]  /*3a40*/  F2F.BF16.F32 R45, R45 ;  /* 0x0000002d002d7304 */ /* 0x000e620000202000 */
[----:B------:R-:W-:Y:S01]  /*3a50*/  FADD.FTZ R162, -R162, R155 ;  /* 0x0000009ba2a27221 */ /* 0x000fe20000010100 */
[-C--:B------:R-:W-:Y:S01]  /*3a60*/  FMUL.FTZ R131, R131, R126.reuse ;  /* 0x0000007e83837220 */ /* 0x080fe20000410000 */
[----:B------:R-:W-:-:S02]  /*3a70*/  FMUL.FTZ R139, R139, R126 ;  /* 0x0000007e8b8b7220 */ /* 0x000fc40000410000 */
[----:B------:R-:W-:Y:S01]  /*3a80*/  FMUL.FTZ R137, R125, R162 ;  /* 0x000000a27d897220 */ /* 0x000fe20000410000 */
[----:B0-----:R-:W-:Y:S02]  /*3a90*/  PRMT R147, R40, 0x5410, R43 ;  /* 0x0000541028937816 */ /* 0x001fe4000000002b */
[----:B------:R-:W0:Y:S01]  /*3aa0*/  F2F.BF16.F32 R38, R38 ;  /* 0x0000002600267304 */ /* 0x000e220000202000 */
[----:B------:R-:W-:Y:S01]  /*3ab0*/  FMUL.FTZ R137, R137, R126 ;  /* 0x0000007e89897220 */ /* 0x000fe20000410000 */
[----:B-1----:R-:W-:-:S06]  /*3ac0*/  PRMT R145, R45, 0x5410, R44 ;  /* 0x000054102d917816 */ /* 0x002fcc000000002c */
[----:B------:R-:W1:Y:S01]  /*3ad0*/  F2F.BF16.F32 R129, R129 ;  /* 0x0000008100817304 */ /* 0x000e620000202000 */
[----:B0-----:R-:W-:-:S07]  /*3ae0*/  IMAD.WIDE.U32 R44, R38, 0x10000, RZ ;  /* 0x00010000262c7825 */ /* 0x001fce00078e00ff */
[----:B------:R-:W0:Y:S01]  /*3af0*/  F2F.BF16.F32 R135, R135 ;  /* 0x0000008700877304 */ /* 0x000e220000202000 */
[----:B------:R-:W-:Y:S02]  /*3b00*/  LOP3.LUT R45, R147, R45, RZ, 0xfc, !PT ;  /* 0x0000002d932d7212 */ /* 0x000fe400078efcff */
[----:B-1----:R-:W-:-:S05]  /*3b10*/  PRMT R43, R129, 0x5410, R46 ;  /* 0x00005410812b7816 */ /* 0x002fca000000002e */
        /* <DEDUP_REMOVED lines=9> */
[----:B-1----:R-:W-:-:S07]  /*3bb0*/  IMAD.WIDE.U32 R36, R34, 0x10000, RZ ;  /* 0x0001000022247825 */ /* 0x002fce00078e00ff */
[----:B------:R-:W1:Y:S01]  /*3bc0*/  F2F.BF16.F32 R41, R41 ;  /* 0x0000002900297304 */ /* 0x000e620000202000 */
[----:B------:R-:W-:Y:S02]  /*3bd0*/  LOP3.LUT R37, R149, R37, RZ, 0xfc, !PT ;  /* 0x0000002595257212 */ /* 0x000fe400078efcff */
[----:B0-----:R-:W-:-:S05]  /*3be0*/  LOP3.LUT R44, R44, R35, RZ, 0xfc, !PT ;  /* 0x000000232c2c7212 */ /* 0x001fca00078efcff */
[----:B------:R-:W0:Y:S01]  /*3bf0*/  F2F.BF16.F32 R127, R127 ;  /* 0x0000007f007f7304 */ /* 0x000e220000202000 */
[----:B-1----:R-:W-:-:S07]  /*3c00*/  IMAD.WIDE.U32 R40, R41, 0x10000, RZ ;  /* 0x0001000029287825 */ /* 0x002fce00078e00ff */
[----:B------:R1:W-:Y:S01]  /*3c10*/  F2F.BF16.F32 R134, R132 ;  /* 0x0000008400867304 */ /* 0x0003e20000202000 */
[----:B0-----:R-:W-:-:S07]  /*3c20*/  IMAD.WIDE.U32 R34, R127, 0x10000, RZ ;  /* 0x000100007f227825 */ /* 0x001fce00078e00ff */
[----:B------:R-:W0:Y:S01]  /*3c30*/  F2F.BF16.F32 R39, R39 ;  /* 0x0000002700277304 */ /* 0x000e220000202000 */
[----:B-1----:R-:W-:Y:S02]  /*3c40*/  FMUL.FTZ R132, R33, R126 ;  /* 0x0000007e21847220 */ /* 0x002fe40000410000 */
[----:B------:R-:W1:Y:S01]  /*3c50*/  LDC.64 R32, c[0x0][0x468] ;  /* 0x00011a00ff207b82 */ /* 0x000e620000000a00 */
[----:B------:R-:W-:-:S04]  /*3c60*/  LOP3.LUT R43, R43, R35, RZ, 0xfc, !PT ;  /* 0x000000232b2b7212 */ /* 0x000fc800078efcff */
[----:B------:R-:W2:Y:S01]  /*3c70*/  F2F.BF16.F32 R42, R42 ;  /* 0x0000002a002a7304 */ /* 0x000ea20000202000 */
[----:B0-----:R-:W-:-:S07]  /*3c80*/  LOP3.LUT R46, R40, R39, RZ, 0xfc, !PT ;  /* 0x00000027282e7212 */ /* 0x001fce00078efcff */
[----:B------:R-:W0:Y:S01]  /*3c90*/  F2F.BF16.F32 R133, R133 ;  /* 0x0000008500857304 */ /* 0x000e220000202000 */
[----:B--2---:R-:W-:-:S07]  /*3ca0*/  LOP3.LUT R42, R34, R42, RZ, 0xfc, !PT ;  /* 0x0000002a222a7212 */ /* 0x004fce00078efcff */
[----:B------:R-:W2:Y:S01]  /*3cb0*/  F2F.BF16.F32 R141, R141 ;  /* 0x0000008d008d7304 */ /* 0x000ea20000202000 */
[----:B0-----:R-:W-:-:S07]  /*3cc0*/  IMAD.WIDE.U32 R38, R133, 0x10000, RZ ;  /* 0x0001000085267825 */ /* 0x001fce00078e00ff */
[----:B------:R-:W0:Y:S01]  /*3cd0*/  F2F.BF16.F32 R143, R136 ;  /* 0x00000088008f7304 */ /* 0x000e220000202000 */
[----:B------:R-:W-:Y:S01]  /*3ce0*/  LOP3.LUT R127, R129, R39, RZ, 0xfc, !PT ;  /* 0x00000027817f7212 */ /* 0x000fe200078efcff */
[----:B--2---:R-:W-:-:S06]  /*3cf0*/  IMAD.WIDE.U32 R34, R141, 0x10000, RZ ;  /* 0x000100008d227825 */ /* 0x004fcc00078e00ff */
[----:B------:R-:W2:Y:S01]  /*3d00*/  F2F.BF16.F32 R131, R131 ;  /* 0x0000008300837304 */ /* 0x000ea20000202000 */
[----:B0-----:R-:W-:-:S07]  /*3d10*/  PRMT R143, R134, 0x5410, R143 ;  /* 0x00005410868f7816 */ /* 0x001fce000000008f */
[----:B------:R-:W0:Y:S01]  /*3d20*/  F2F.BF16.F32 R139, R139 ;  /* 0x0000008b008b7304 */ /* 0x000e220000202000 */
[----:B--2---:R-:W-:-:S07]  /*3d30*/  LOP3.LUT R126, R38, R131, RZ, 0xfc, !PT ;  /* 0x00000083267e7212 */ /* 0x004fce00078efcff */
[----:B------:R2:W3:Y:S01]  /*3d40*/  F2F.BF16.F32 R125, R47 ;  /* 0x0000002f007d7304 */ /* 0x0004e20000202000 */
[----:B------:R-:W-:Y:S01]  /*3d50*/  LOP3.LUT R131, R143, R35, RZ, 0xfc, !PT ;  /* 0x000000238f837212 */ /* 0x000fe200078efcff */
[----:B-1----:R-:W-:-:S04]  /*3d60*/  IMAD.WIDE.U32 R38, R123, 0x8, R32 ;  /* 0x000000087b267825 */ /* 0x002fc800078e0020 */
[----:B------:R-:W-:Y:S01]  /*3d70*/  IMAD.WIDE.U32 R122, R122, 0x8, R32 ;  /* 0x000000087a7a7825 */ /* 0x000fe200078e0020 */
[----:B0-----:R-:W-:Y:S01]  /*3d80*/  PRMT R139, R139, 0x5410, R130 ;  /* 0x000054108b8b7816 */ /* 0x001fe20000000082 */
[----:B------:R-:W0:Y:S01]  /*3d90*/  F2F.BF16.F32 R135, R132 ;  /* 0x0000008400877304 */ /* 0x000e220000202000 */
[----:B--2---:R-:W-:Y:S01]  /*3da0*/  LOP3.LUT R47, R145, R41, RZ, 0xfc, !PT ;  /* 0x00000029912f7212 */ /* 0x004fe200078efcff */
[----:B---3--:R-:W-:-:S06]  /*3db0*/  IMAD.WIDE.U32 R40, R125, 0x10000, RZ ;  /* 0x000100007d287825 */ /* 0x008fcc00078e00ff */
[----:B------:R-:W1:Y:S01]  /*3dc0*/  F2F.BF16.F32 R0, R0 ;  /* 0x0000000000007304 */ /* 0x000e620000202000 */
[----:B------:R-:W-:Y:S01]  /*3dd0*/  IMAD.WIDE.U32 R124, R124, 0x8, R32 ;  /* 0x000000087c7c7825 */ /* 0x000fe200078e0020 */
[----:B------:R-:W-:Y:S02]  /*3de0*/  LOP3.LUT R129, R139, R41, RZ, 0xfc, !PT ;  /* 0x000000298b817212 */ /* 0x000fe400078efcff */
[----:B0-----:R-:W-:-:S04]  /*3df0*/  LOP3.LUT R130, R34, R135, RZ, 0xfc, !PT ;  /* 0x0000008722827212 */ /* 0x001fc800078efcff */
[----:B------:R-:W0:Y:S01]  /*3e00*/  F2F.BF16.F32 R137, R137 ;  /* 0x0000008900897304 */ /* 0x000e220000202000 */
[----:B------:R-:W-:-:S04]  /*3e10*/  IMAD.WIDE.U32 R34, R119, 0x8, R32 ;  /* 0x0000000877227825 */ /* 0x000fc800078e0020 */
[----:B------:R-:W-:Y:S01]  /*3e20*/  IMAD.WIDE.U32 R118, R118, 0x8, R32 ;  /* 0x0000000876767825 */ /* 0x000fe200078e0020 */
[----:B-1----:R-:W-:-:S05]  /*3e30*/  LOP3.LUT R36, R36, R0, RZ, 0xfc, !PT ;  /* 0x0000000024247212 */ /* 0x002fca00078efcff */
        /* <DEDUP_REMOVED lines=8> */
[----:B------:R1:W-:Y:S04]  /*3ec0*/  STG.E.64 desc[UR8][R40.64], R128 ;  /* 0x0000008028007986 */ /* 0x0003e8000c101b08 */
[----:B------:R1:W-:Y:S01]  /*3ed0*/  STG.E.64 desc[UR8][R32.64], R130 ;  /* 0x0000008220007986 */ /* 0x0003e2000c101b08 */
[----:B------:R-:W-:Y:S05]  /*3ee0*/  BRA `(.L_x_2801) ;  /* 0x0000003000a07947 */ /* 0x000fea0003800000 */
.L_x_2800:
[C-C-:B------:R-:W-:Y:S01]  /*3ef0*/  FFMA.FTZ R193, R33.reuse, R193, R32.reuse ;  /* 0x000000c121c17223 */ /* 0x140fe20000010020 */
[C-C-:B------:R-:W-:Y:S01]  /*3f00*/  FFMA.FTZ R168, R33.reuse, R168, R32.reuse ;  /* 0x000000a821a87223 */ /* 0x140fe20000010020 */
[C-C-:B------:R-:W-:Y:S01]  /*3f10*/  FFMA.FTZ R39, R33.reuse, R174, R32.reuse ;  /* 0x000000ae21277223 */ /* 0x140fe20000010020 */
[----:B------:R-:W-:Y:S01]  /*3f20*/  FFMA.FTZ R171, R33, R171, R32 ;  /* 0x000000ab21ab7223 */ /* 0x000fe20000010020 */
[----:B------:R-:W-:Y:S01]  /*3f30*/  FADD.FTZ R184, -R193, R184 ;  /* 0x000000b8c1b87221 */ /* 0x000fe20000010100 */
[C-C-:B------:R-:W-:Y:S01]  /*3f40*/  FFMA.FTZ R35, R33.reuse, R190, R32.reuse ;  /* 0x000000be21237223 */ /* 0x140fe20000010020 */
[C-C-:B------:R-:W-:Y:S01]  /*3f50*/  FFMA.FTZ R191, R33.reuse, R191, R32.reuse ;  /* 0x000000bf21bf7223 */ /* 0x140fe20000010020 */
[C-C-:B------:R-:W-:Y:S01]  /*3f60*/  FFMA.FTZ R0, R33.reuse, R0, R32.reuse ;  /* 0x0000000021007223 */ /* 0x140fe20000010020 */
[C-C-:B------:R-:W-:Y:S01]  /*3f70*/  FFMA.FTZ R175, R33.reuse, R175, R32.reuse ;  /* 0x000000af21af7223 */ /* 0x140fe20000010020 */
[----:B------:R-:W-:Y:S01]  /*3f80*/  FADD.FTZ R168, -R168, R151 ;  /* 0x00000097a8a87221 */ /* 0x000fe20000010100 */
[C-C-:B------:R-:W-:Y:S01]  /*3f90*/  FFMA.FTZ R145, R33.reuse, R163, R32.reuse ;  /* 0x000000a321917223 */ /* 0x140fe20000010020 */
[----:B------:R-:W-:Y:S01]  /*3fa0*/  FFMA.FTZ R151, R33, R161, R32 ;  /* 0x000000a121977223 */ /* 0x000fe20000010020 */
[----:B------:R-:W-:Y:S01]  /*3fb0*/  FMUL.FTZ R135, R125, R184 ;  /* 0x000000b87d877220 */ /* 0x000fe20000410000 */
[----:B------:R-:W-:Y:S01]  /*3fc0*/  FADD.FTZ R170, -R39, R170 ;  /* 0x000000aa27aa7221 */ /* 0x000fe20000010100 */
[----:B------:R-:W-:Y:S01]  /*3fd0*/  FADD.FTZ R140, -R171, R140 ;  /* 0x0000008cab8c7221 */ /* 0x000fe20000010100 */
[C-C-:B------:R-:W-:Y:S01]  /*3fe0*/  FFMA.FTZ R167, R33.reuse, R167, R32.reuse ;  /* 0x000000a721a77223 */ /* 0x140fe20000010020 */
[----:B------:R-:W-:Y:S01]  /*3ff0*/  FFMA.FTZ R173, R33, R173, R32 ;  /* 0x000000ad21ad7223 */ /* 0x000fe20000010020 */
[----:B------:R-:W-:Y:S01]  /*4000*/  FADD.FTZ R188, -R35, R188 ;  /* 0x000000bc23bc7221 */ /* 0x000fe20000010100 */
[----:B------:R-:W-:Y:S01]  /*4010*/  FADD.FTZ R182, -R191, R182 ;  /* 0x000000b6bfb67221 */ /* 0x000fe20000010100 */
[----:B------:R-:W-:Y:S01]  /*4020*/  FADD.FTZ R0, -R0, R195 ;  /* 0x000000c300007221 */ /* 0x000fe20000010100 */
[----:B------:R-:W-:Y:S01]  /*4030*/  FFMA.FTZ R189, R33, R189, R32 ;  /* 0x000000bd21bd7223 */ /* 0x000fe20000010020 */
[----:B------:R-:W-:Y:S01]  /*4040*/  FADD.FTZ R172, -R175, R172 ;  /* 0x000000acafac7221 */ /* 0x000fe20000010100 */
[----:B------:R-:W-:Y:S01]  /*4050*/  FFMA.FTZ R169, R33, R169, R32 ;  /* 0x000000a921a97223 */ /* 0x000fe20000010020 */
[----:B------:R-:W-:Y:S01]  /*4060*/  FADD.FTZ R134, -R145, R134 ;  /* 0x0000008691867221 */ /* 0x000fe20000010100 */
[----:B------:R-:W-:Y:S01]  /*4070*/  FADD.FTZ R142, -R151, R142 ;  /* 0x0000008e978e7221 */ /* 0x000fe20000010100 */
[----:B------:R-:W-:Y:S01]  /*4080*/  F2F.BF16.F32 R36, R135 ;  /* 0x0000008700247304 */ /* 0x000fe20000202000 */
[----:B------:R-:W-:Y:S01]  /*4090*/  FMUL.FTZ R137, R125, R170 ;  /* 0x000000aa7d897220 */ /* 0x000fe20000410000 */
[----:B------:R-:W-:Y:S01]  /*40a0*/  FFMA.FTZ R39, R33, R178, R32 ;  /* 0x000000b221277223 */ /* 0x000fe20000010020 */
[----:B------:R-:W-:Y:S01]  /*40b0*/  FMUL.FTZ R139, R125, R140 ;  /* 0x0000008c7d8b7220 */ /* 0x000fe20000410000 */
        /* <DEDUP_REMOVED lines=14> */
[C---:B------:R-:W-:Y:S01]  /*41a0*/  FMUL.FTZ R127, R125.reuse, R188 ;  /* 0x000000bc7d7f7220 */ /* 0x040fe20000410000 */
[C---:B------:R-:W-:Y:S01]  /*41b0*/  FMUL.FTZ R129, R125.reuse, R182 ;  /* 0x000000b67d817220 */ /* 0x040fe20000410000 */
[----:B------:R-:W-:Y:S01]  /*41c0*/  FMUL.FTZ R131, R125, R0 ;  /* 0x000000007d837220 */ /* 0x000fe20000410000 */
[----:B------:R-:W-:Y:S01]  /*41d0*/  FADD.FTZ R132, -R189, R132 ;  /* 0x00000084bd847221 */ /* 0x000fe20000010100 */
[----:B------:R-:W-:Y:S01]  /*41e0*/  FFMA.FTZ R32, R33, R180, R32 ;  /* 0x000000b421207223 */ /* 0x000fe20000010020 */
[C---:B------:R-:W-:Y:S01]  /*41f0*/  FMUL.FTZ R143, R125.reuse, R172 ;  /* 0x000000ac7d8f7220 */ /* 0x040fe20000410000 */
[----:B------:R-:W-:Y:S01]  /*4200*/  FMUL.FTZ R165, R125, R168 ;  /* 0x000000a87da57220 */ /* 0x000fe20000410000 */
[----:B------:R-:W-:Y:S01]  /*4210*/  FADD.FTZ R158, -R169, R158 ;  /* 0x0000009ea99e7221 */ /* 0x000fe20000010100 */
[----:B------:R0:W-:Y:S01]  /*4220*/  F2F.BF16.F32 R38, R137 ;  /* 0x0000008900267304 */ /* 0x0001e20000202000 */
[C---:B------:R-:W-:Y:S01]  /*4230*/  FMUL.FTZ R147, R125.reuse, R138 ;  /* 0x0000008a7d937220 */ /* 0x040fe20000410000 */
[----:B------:R-:W-:Y:S01]  /*4240*/  FMUL.FTZ R167, R125, R152 ;  /* 0x000000987da77220 */ /* 0x000fe20000410000 */
[----:B------:R-:W-:Y:S01]  /*4250*/  FADD.FTZ R128, -R177, R128 ;  /* 0x00000080b1807221 */ /* 0x000fe20000010100 */
[----:B------:R-:W-:Y:S01]  /*4260*/  FADD.FTZ R146, -R181, R146 ;  /* 0x00000092b5927221 */ /* 0x000fe20000010100 */
[----:B------:R-:W-:Y:S01]  /*4270*/  FADD.FTZ R176, -R39, R176 ;  /* 0x000000b027b07221 */ /* 0x000fe20000010100 */
[----:B------:R-:W-:Y:S01]  /*4280*/  FADD.FTZ R136, -R43, R136 ;  /* 0x000000882b887221 */ /* 0x000fe20000010100 */
[----:B------:R-:W-:Y:S01]  /*4290*/  FADD.FTZ R150, -R179, R150 ;  /* 0x00000096b3967221 */ /* 0x000fe20000010100 */
[----:B------:R-:W1:Y:S01]  /*42a0*/  F2F.BF16.F32 R41, R139 ;  /* 0x0000008b00297304 */ /* 0x000e620000202000 */
[----:B------:R-:W-:Y:S01]  /*42b0*/  FADD.FTZ R166, -R166, R157 ;  /* 0x0000009da6a67221 */ /* 0x000fe20000010100 */
[----:B------:R-:W-:Y:S01]  /*42c0*/  FMUL.FTZ R189, R125, R132 ;  /* 0x000000847dbd7220 */ /* 0x000fe20000410000 */
[----:B------:R-:W-:Y:S01]  /*42d0*/  FADD.FTZ R32, -R32, R159 ;  /* 0x0000009f20207221 */ /* 0x000fe20000010100 */
[----:B------:R-:W-:Y:S01]  /*42e0*/  FADD.FTZ R148, -R183, R148 ;  /* 0x00000094b7947221 */ /* 0x000fe20000010100 */
[----:B------:R-:W-:Y:S01]  /*42f0*/  FADD.FTZ R160, -R160, R153 ;  /* 0x00000099a0a07221 */ /* 0x000fe20000010100 */
[----:B------:R-:W-:Y:S01]  /*4300*/  FADD.FTZ R132, -R149, R144 ;  /* 0x0000009095847221 */ /* 0x000fe20000010100 */
[C---:B------:R-:W-:Y:S01]  /*4310*/  FMUL.FTZ R169, R125.reuse, R158 ;  /* 0x0000009e7da97220 */ /* 0x040fe20000410000 */
[----:B------:R-:W-:Y:S01]  /*4320*/  F2F.BF16.F32 R34, R127 ;  /* 0x0000007f00227304 */ /* 0x000fe20000202000 */
[C---:B------:R-:W-:Y:S01]  /*4330*/  FMUL.FTZ R163, R125.reuse, R128 ;  /* 0x000000807da37220 */ /* 0x040fe20000410000 */
[----:B------:R-:W-:Y:S01]  /*4340*/  FMUL.FTZ R161, R125, R146 ;  /* 0x000000927da17220 */ /* 0x000fe20000410000 */
[----:B0-----:R-:W-:Y:S01]  /*4350*/  FMUL.FTZ R137, R137, R126 ;  /* 0x0000007e89897220 */ /* 0x001fe20000410000 */
[C---:B------:R-:W-:Y:S01]  /*4360*/  FMUL.FTZ R171, R125.reuse, R136 ;  /* 0x000000887dab7220 */ /* 0x040fe20000410000 */
[C---:B------:R-:W-:Y:S01]  /*4370*/  FMUL.FTZ R173, R125.reuse, R150 ;  /* 0x000000967dad7220 */ /* 0x040fe20000410000 */
[----:B------:R-:W-:Y:S01]  /*4380*/  FMUL.FTZ R157, R125, R166 ;  /* 0x000000a67d9d7220 */ /* 0x000fe20000410000 */
[----:B------:R-:W-:Y:S01]  /*4390*/  FADD.FTZ R156, -R145, R156 ;  /* 0x0000009c919c7221 */ /* 0x000fe20000010100 */
[----:B------:R0:W-:Y:S01]  /*43a0*/  F2F.BF16.F32 R37, R129 ;  /* 0x0000008100257304 */ /* 0x0001e20000202000 */
[----:B------:R-:W-:Y:S01]  /*43b0*/  FADD.FTZ R154, -R185, R154 ;  /* 0x0000009ab99a7221 */ /* 0x000fe20000010100 */
[C---:B------:R-:W-:Y:S01]  /*43c0*/  FMUL.FTZ R159, R125.reuse, R32 ;  /* 0x000000207d9f7220 */ /* 0x040fe20000410000 */
[C---:B------:R-:W-:Y:S01]  /*43d0*/  FMUL.FTZ R185, R125.reuse, R160 ;  /* 0x000000a07db97220 */ /* 0x040fe20000410000 */
[----:B------:R-:W-:Y:S01]  /*43e0*/  FMUL.FTZ R33, R125, R132 ;  /* 0x000000847d217220 */ /* 0x000fe20000410000 */
[----:B------:R-:W-:Y:S01]  /*43f0*/  FMUL.FTZ R32, R127, R126 ;  /* 0x0000007e7f207220 */ /* 0x000fe20000410000 */
[C---:B------:R-:W-:Y:S01]  /*4400*/  FMUL.FTZ R177, R125.reuse, R134 ;  /* 0x000000867db17220 */ /* 0x040fe20000410000 */
[C---:B------:R-:W-:Y:S01]  /*4410*/  FMUL.FTZ R179, R125.reuse, R148 ;  /* 0x000000947db37220 */ /* 0x040fe20000410000 */
[----:B------:R-:W-:Y:S01]  /*4420*/  F2F.BF16.F32 R35, R131 ;  /* 0x0000008300237304 */ /* 0x000fe20000202000 */
[C---:B------:R-:W-:Y:S01]  /*4430*/  FMUL.FTZ R141, R125.reuse, R176 ;  /* 0x000000b07d8d7220 */ /* 0x040fe20000410000 */
[----:B------:R-:W-:Y:S01]  /*4440*/  FMUL.FTZ R187, R125, R142 ;  /* 0x0000008e7dbb7220 */ /* 0x000fe20000410000 */
[----:B------:R-:W-:Y:S01]  /*4450*/  FADD.FTZ R130, -R151, R130 ;  /* 0x0000008297827221 */ /* 0x000fe20000010100 */
[----:B------:R-:W-:Y:S01]  /*4460*/  FMUL.FTZ R175, R125, R156 ;  /* 0x0000009c7daf7220 */ /* 0x000fe20000410000 */
[----:B------:R-:W-:Y:S01]  /*4470*/  FMUL.FTZ R135, R135, R126 ;  /* 0x0000007e87877220 */ /* 0x000fe20000410000 */
[----:B------:R-:W-:Y:S01]  /*4480*/  FADD.FTZ R162, -R162, R155 ;  /* 0x0000009ba2a27221 */ /* 0x000fe20000010100 */
[----:B------:R-:W-:Y:S01]  /*4490*/  FMUL.FTZ R183, R125, R154 ;  /* 0x0000009a7db77220 */ /* 0x000fe20000410000 */
[----:B------:R2:W-:Y:S01]  /*44a0*/  F2F.BF16.F32 R39, R143 ;  /* 0x0000008f00277304 */ /* 0x0005e20000202000 */
[----:B0-----:R-:W-:Y:S01]  /*44b0*/  FMUL.FTZ R129, R129, R126 ;  /* 0x0000007e81817220 */ /* 0x001fe20000410000 */
[C---:B------:R-:W-:Y:S01]  /*44c0*/  FMUL.FTZ R191, R125.reuse, R130 ;  /* 0x000000827dbf7220 */ /* 0x040fe20000410000 */
[----:B------:R-:W-:Y:S01]  /*44d0*/  FMUL.FTZ R181, R125, R162 ;  /* 0x000000a27db57220 */ /* 0x000fe20000410000 */
[-C--:B------:R-:W-:Y:S01]  /*44e0*/  FMUL.FTZ R127, R131, R126.reuse ;  /* 0x0000007e837f7220 */ /* 0x080fe20000410000 */
[----:B-1----:R-:W-:Y:S01]  /*44f0*/  PRMT R41, R38, 0x5410, R41 ;  /* 0x0000541026297816 */ /* 0x002fe20000000029 */
[-C--:B------:R-:W-:Y:S01]  /*4500*/  FMUL.FTZ R139, R139, R126.reuse ;  /* 0x0000007e8b8b7220 */ /* 0x080fe20000410000 */
[-C--:B------:R-:W-:Y:S01]  /*4510*/  FMUL.FTZ R125, R141, R126.reuse ;  /* 0x0000007e8d7d7220 */ /* 0x080fe20000410000 */
[----:B------:R0:W-:Y:S01]  /*4520*/  F2F.BF16.F32 R43, R165 ;  /* 0x000000a5002b7304 */ /* 0x0001e20000202000 */
[-C--:B--2---:R-:W-:Y:S01]  /*4530*/  FMUL.FTZ R143, R143, R126.reuse ;  /* 0x0000007e8f8f7220 */ /* 0x084fe20000410000 */
[----:B------:R-:W-:-:S06]  /*4540*/  FMUL.FTZ R132, R169, R126 ;  /* 0x0000007ea9847220 */ /* 0x000fcc0000410000 */
[----:B------:R1:W-:Y:S01]  /*4550*/  F2F.BF16.F32 R42, R147 ;  /* 0x00000093002a7304 */ /* 0x0003e20000202000 */
[----:B0-----:R-:W-:-:S07]  /*4560*/  FMUL.FTZ R165, R165, R126 ;  /* 0x0000007ea5a57220 */ /* 0x001fce0000410000 */
[----:B------:R0:W2:Y:S01]  /*4570*/  F2F.BF16.F32 R47, R167 ;  /* 0x000000a7002f7304 */ /* 0x0000a20000202000 */
[----:B-1----:R-:W-:-:S07]  /*4580*/  FMUL.FTZ R147, R147, R126 ;  /* 0x0000007e93937220 */ /* 0x002fce0000410000 */
[----:B------:R-:W-:Y:S01]  /*4590*/  F2F.BF16.F32 R40, R169 ;  /* 0x000000a900287304 */ /* 0x000fe20000202000 */
[----:B0-----:R-:W-:Y:S01]  /*45a0*/  FMUL.FTZ R167, R167, R126 ;  /* 0x0000007ea7a77220 */ /* 0x001fe20000410000 */
[----:B--2---:R-:W-:-:S06]  /*45b0*/  PRMT R47, R42, 0x5410, R47 ;  /* 0x000054102a2f7816 */ /* 0x004fcc000000002f */
[----:B------:R0:W-:Y:S08]  /*45c0*/  F2F.BF16.F32 R46, R163 ;  /* 0x000000a3002e7304 */ /* 0x0001f00000202000 */
[----:B------:R1:W-:Y:S01]  /*45d0*/  F2F.BF16.F32 R134, R161 ;  /* 0x000000a100867304 */ /* 0x0003e20000202000 */
[----:B0-----:R-:W-:-:S07]  /*45e0*/  FMUL.FTZ R163, R163, R126 ;  /* 0x0000007ea3a37220 */ /* 0x001fce0000410000 */
[----:B------:R0:W-:Y:S01]  /*45f0*/  F2F.BF16.F32 R148, R137 ;  /* 0x0000008900947304 */ /* 0x0001e20000202000 */
[----:B-1----:R-:W-:-:S07]  /*4600*/  FMUL.FTZ R161, R161, R126 ;  /* 0x0000007ea1a17220 */ /* 0x002fce0000410000 */
[----:B------:R1:W-:Y:S01]  /*4610*/  F2F.BF16.F32 R133, R171 ;  /* 0x000000ab00857304 */ /* 0x0003e20000202000 */
[----:B0-----:R-:W-:-:S07]  /*4620*/  FMUL.FTZ R137, R157, R126 ;  /* 0x0000007e9d897220 */ /* 0x001fce0000410000 */
[----:B------:R0:W2:Y:S01]  /*4630*/  F2F.BF16.F32 R136, R173 ;  /* 0x000000ad00887304 */ /* 0x0000a20000202000 */
[----:B-1----:R-:W-:-:S07]  /*4640*/  FMUL.FTZ R171, R171, R126 ;  /* 0x0000007eabab7220 */ /* 0x002fce0000410000 */
[----:B------:R1:W-:Y:S01]  /*4650*/  F2F.BF16.F32 R45, R157 ;  /* 0x0000009d002d7304 */ /* 0x0003e20000202000 */
[----:B0-----:R-:W-:Y:S01]  /*4660*/  FMUL.FTZ R173, R173, R126 ;  /* 0x0000007eadad7220 */ /* 0x001fe20000410000 */
[----:B--2---:R-:W-:-:S06]  /*4670*/  PRMT R133, R133, 0x5410, R136 ;  /* 0x0000541085857816 */ /* 0x004fcc0000000088 */
[----:B------:R0:W-:Y:S01]  /*4680*/  F2F.BF16.F32 R142, R159 ;  /* 0x0000009f008e7304 */ /* 0x0001e20000202000 */
[----:B-1----:R-:W-:-:S07]  /*4690*/  FMUL.FTZ R157, R33, R126 ;  /* 0x0000007e219d7220 */ /* 0x002fce0000410000 */
        /* <DEDUP_REMOVED lines=8> */
[----:B------:R-:W1:Y:S01]  /*4720*/  F2F.BF16.F32 R0, R141 ;  /* 0x0000008d00007304 */ /* 0x000e620000202000 */
[----:B0-----:R-:W-:-:S03]  /*4730*/  IMAD.WIDE.U32 R32, R36, 0x10000, RZ ;  /* 0x0001000024207825 */ /* 0x001fc600078e00ff */
[----:B------:R-:W-:-:S04]  /*4740*/  LOP3.LUT R38, R32, R35, RZ, 0xfc, !PT ;  /* 0x0000002320267212 */ /* 0x000fc800078efcff */
[----:B------:R0:W2:Y:S08]  /*4750*/  F2F.BF16.F32 R44, R175 ;  /* 0x000000af002c7304 */ /* 0x0000b00000202000 */
[----:B------:R3:W4:Y:S01]  /*4760*/  F2F.BF16.F32 R130, R183 ;  /* 0x000000b700827304 */ /* 0x0007220000202000 */
[----:B0-----:R-:W-:-:S07]  /*4770*/  FMUL.FTZ R175, R175, R126 ;  /* 0x0000007eafaf7220 */ /* 0x001fce0000410000 */
[----:B------:R0:W-:Y:S01]  /*4780*/  F2F.BF16.F32 R155, R129 ;  /* 0x00000081009b7304 */ /* 0x0001e20000202000 */
[----:B---3--:R-:W-:-:S07]  /*4790*/  FMUL.FTZ R183, R183, R126 ;  /* 0x0000007eb7b77220 */ /* 0x008fce0000410000 */
[----:B------:R-:W3:Y:S01]  /*47a0*/  F2F.BF16.F32 R135, R135 ;  /* 0x0000008700877304 */ /* 0x000ee20000202000 */
[----:B0-----:R-:W-:Y:S01]  /*47b0*/  PRMT R129, R34, 0x5410, R37 ;  /* 0x0000541022817816 */ /* 0x001fe20000000025 */
[----:B------:R-:W-:-:S03]  /*47c0*/  IMAD.WIDE.U32 R36, R39, 0x10000, RZ ;  /* 0x0001000027247825 */ /* 0x000fc600078e00ff */
[----:B------:R-:W-:Y:S01]  /*47d0*/  LOP3.LUT R39, R129, R33, RZ, 0xfc, !PT ;  /* 0x0000002181277212 */ /* 0x000fe200078efcff */
[----:B------:R-:W-:Y:S01]  /*47e0*/  IMAD.WIDE.U32 R34, R43, 0x10000, RZ ;  /* 0x000100002b227825 */ /* 0x000fe200078e00ff */
[----:B------:R-:W-:Y:S01]  /*47f0*/  LOP3.LUT R33, R41, R37, RZ, 0xfc, !PT ;  /* 0x0000002529217212 */ /* 0x000fe200078efcff */
[----:B------:R0:W-:Y:S01]  /*4800*/  F2F.BF16.F32 R138, R177 ;  /* 0x000000b1008a7304 */ /* 0x0001e20000202000 */
[----:B-1----:R-:W-:Y:S01]  /*4810*/  LOP3.LUT R32, R36, R0, RZ, 0xfc, !PT ;  /* 0x0000000024207212 */ /* 0x002fe200078efcff */
[----:B------:R-:W-:Y:S01]  /*4820*/  IMAD.WIDE.U32 R42, R46, 0x10000, RZ ;  /* 0x000100002e2a7825 */ /* 0x000fe200078e00ff */
[----:B------:R-:W-:Y:S02]  /*4830*/  LOP3.LUT R34, R34, R40, RZ, 0xfc, !PT ;  /* 0x0000002822227212 */ /* 0x000fe400078efcff */
[----:B------:R-:W-:Y:S01]  /*4840*/  LOP3.LUT R35, R47, R35, RZ, 0xfc, !PT ;  /* 0x000000232f237212 */ /* 0x000fe200078efcff */
[----:B------:R-:W-:Y:S01]  /*4850*/  IMAD.WIDE.U32 R40, R134, 0x10000, RZ ;  /* 0x0001000086287825 */ /* 0x000fe200078e00ff */
[----:B------:R-:W-:Y:S01]  /*4860*/  LOP3.LUT R37, R133, R43, RZ, 0xfc, !PT ;  /* 0x0000002b85257212 */ /* 0x000fe200078efcff */
[----:B------:R1:W5:Y:S02]  /*4870*/  F2F.BF16.F32 R145, R179 ;  /* 0x000000b300917304 */ /* 0x0003640000202000 */
[----:B0-----:R-:W-:Y:S01]  /*4880*/  FMUL.FTZ R177, R177, R126 ;  /* 0x0000007eb1b17220 */ /* 0x001fe20000410000 */
[----:B------:R-:W-:Y:S01]  /*4890*/  IMAD.WIDE.U32 R46, R142, 0x10000, RZ ;  /* 0x000100008e2e7825 */ /* 0x000fe200078e00ff */
[----:B------:R-:W-:-:S02]  /*48a0*/  LOP3.LUT R36, R42, R45, RZ, 0xfc, !PT ;  /* 0x0000002d2a247212 */ /* 0x000fc400078efcff */
[----:B--2---:R-:W-:Y:S01]  /*48b0*/  LOP3.LUT R40, R40, R44, RZ, 0xfc, !PT ;  /* 0x0000002c28287212 */ /* 0x004fe200078efcff */
[----:B----4-:R-:W-:Y:S01]  /*48c0*/  IMAD.WIDE.U32 R42, R130, 0x10000, RZ ;  /* 0x00010000822a7825 */ /* 0x010fe200078e00ff */
[----:B------:R-:W-:Y:S01]  /*48d0*/  LOP3.LUT R45, R153, R47, RZ, 0xfc, !PT ;  /* 0x0000002f992d7212 */ /* 0x000fe200078efcff */
[----:B------:R0:W-:Y:S02]  /*48e0*/  F2F.BF16.F32 R140, R187 ;  /* 0x000000bb008c7304 */ /* 0x0001e40000202000 */
[-C--:B-1----:R-:W-:Y:S01]  /*48f0*/  FMUL.FTZ R179, R179, R126.reuse ;  /* 0x0000007eb3b37220 */ /* 0x082fe20000410000 */
[----:B------:R-:W-:Y:S01]  /*4900*/  LOP3.LUT R44, R46, R149, RZ, 0xfc, !PT ;  /* 0x000000952e2c7212 */ /* 0x000fe200078efcff */
[----:B---3--:R-:W-:Y:S01]  /*4910*/  IMAD.WIDE.U32 R46, R135, 0x10000, RZ ;  /* 0x00010000872e7825 */ /* 0x008fe200078e00ff */
[----:B------:R-:W-:Y:S02]  /*4920*/  PRMT R155, R146, 0x5410, R155 ;  /* 0x00005410929b7816 */ /* 0x000fe4000000009b */
[----:B-----5:R-:W-:Y:S01]  /*4930*/  PRMT R145, R138, 0x5410, R145 ;  /* 0x000054108a917816 */ /* 0x020fe20000000091 */
[----:B------:R1:W2:Y:S01]  /*4940*/  F2F.BF16.F32 R151, R191 ;  /* 0x000000bf00977304 */ /* 0x0002a20000202000 */
[----:B0-----:R-:W-:Y:S01]  /*4950*/  FMUL.FTZ R187, R187, R126 ;  /* 0x0000007ebbbb7220 */ /* 0x001fe20000410000 */
[----:B------:R-:W-:-:S02]  /*4960*/  LOP3.LUT R47, R155, R47, RZ, 0xfc, !PT ;  /* 0x0000002f9b2f7212 */ /* 0x000fc400078efcff */
[----:B------:R-:W-:-:S04]  /*4970*/  LOP3.LUT R41, R145, R41, RZ, 0xfc, !PT ;  /* 0x0000002991297212 */ /* 0x000fc800078efcff */
[----:B------:R0:W3:Y:S01]  /*4980*/  F2F.BF16.F32 R128, R181 ;  /* 0x000000b500807304 */ /* 0x0000e20000202000 */
[----:B-1----:R-:W-:Y:S01]  /*4990*/  FMUL.FTZ R191, R191, R126 ;  /* 0x0000007ebfbf7220 */ /* 0x002fe20000410000 */
[----:B--2---:R-:W-:-:S06]  /*49a0*/  PRMT R151, R140, 0x5410, R151 ;  /* 0x000054108c977816 */ /* 0x004fcc0000000097 */
[----:B------:R-:W1:Y:S01]  /*49b0*/  F2F.BF16.F32 R127, R127 ;  /* 0x0000007f007f7304 */ /* 0x000e620000202000 */
[----:B0-----:R-:W-:Y:S01]  /*49c0*/  FMUL.FTZ R181, R181, R126 ;  /* 0x0000007eb5b57220 */ /* 0x001fe20000410000 */
[----:B------:R-:W-:Y:S02]  /*49d0*/  LOP3.LUT R43, R151, R43, RZ, 0xfc, !PT ;  /* 0x0000002b972b7212 */ /* 0x000fe400078efcff */
[----:B---3--:R-:W-:-:S04]  /*49e0*/  LOP3.LUT R42, R42, R128, RZ, 0xfc, !PT ;  /* 0x000000802a2a7212 */ /* 0x008fc800078efcff */
[----:B------:R-:W-:Y:S01]  /*49f0*/  F2F.BF16.F32 R126, R189 ;  /* 0x000000bd007e7304 */ /* 0x000fe20000202000 */
[----:B------:R-:W0:Y:S01]  /*4a00*/  LDC.64 R128, c[0x0][0x478] ;  /* 0x00011e00ff807b82 */ /* 0x000e220000000a00 */
[----:B-1----:R-:W-:-:S06]  /*4a10*/  LOP3.LUT R46, R46, R127, RZ, 0xfc, !PT ;  /* 0x0000007f2e2e7212 */ /* 0x002fcc00078efcff */
[----:B------:R-:W1:Y:S08]  /*4a20*/  F2F.BF16.F32 R185, R185 ;  /* 0x000000b900b97304 */ /* 0x000e700000202000 */
[----:B------:R-:W2:Y:S01]  /*4a30*/  F2F.BF16.F32 R131, R143 ;  /* 0x0000008f00837304 */ /* 0x000ea20000202000 */
[----:B-1----:R-:W-:-:S07]  /*4a40*/  PRMT R185, R185, 0x5410, R126 ;  /* 0x00005410b9b97816 */ /* 0x002fce000000007e */
[----:B------:R-:W1:Y:S01]  /*4a50*/  F2F.BF16.F32 R139, R139 ;  /* 0x0000008b008b7304 */ /* 0x000e620000202000 */
[----:B------:R-:W3:Y:S01]  /*4a60*/  LDC.64 R126, c[0x0][0x468] ;  /* 0x00011a00ff7e7b82 */ /* 0x000ee20000000a00 */
[----:B--2---:R-:W-:-:S06]  /*4a70*/  IMAD.WIDE.U32 R130, R131, 0x10000, RZ ;  /* 0x0001000083827825 */ /* 0x004fcc00078e00ff */
[----:B------:R-:W2:Y:S01]  /*4a80*/  F2F.BF16.F32 R165, R165 ;  /* 0x000000a500a57304 */ /* 0x000ea20000202000 */
[----:B-1----:R-:W-:-:S07]  /*4a90*/  PRMT R133, R148, 0x5410, R139 ;  /* 0x0000541094857816 */ /* 0x002fce000000008b */
[----:B------:R-:W-:Y:S01]  /*4aa0*/  F2F.BF16.F32 R147, R147 ;  /* 0x0000009300937304 */ /* 0x000fe20000202000 */
[----:B------:R-:W-:Y:S01]  /*4ab0*/  LOP3.LUT R131, R133, R131, RZ, 0xfc, !PT ;  /* 0x0000008385837212 */ /* 0x000fe200078efcff */
[----:B--2---:R-:W-:-:S06]  /*4ac0*/  IMAD.WIDE.U32 R134, R165, 0x10000, RZ ;  /* 0x00010000a5867825 */ /* 0x004fcc00078e00ff */
[----:B------:R-:W1:Y:S01]  /*4ad0*/  F2F.BF16.F32 R150, R167 ;  /* 0x000000a700967304 */ /* 0x000e620000202000 */
[----:B---3--:R-:W-:-:S07]  /*4ae0*/  IMAD.WIDE.U32 R148, R119, 0x8, R126 ;  /* 0x0000000877947825 */ /* 0x008fce00078e007e */
[----:B------:R-:W2:Y:S01]  /*4af0*/  F2F.BF16.F32 R163, R163 ;  /* 0x000000a300a37304 */ /* 0x000ea20000202000 */
[----:B-1----:R-:W-:-:S07]  /*4b00*/  PRMT R147, R147, 0x5410, R150 ;  /* 0x0000541093937816 */ /* 0x002fce0000000096 */
[----:B------:R-:W-:Y:S01]  /*4b10*/  F2F.BF16.F32 R171, R171 ;  /* 0x000000ab00ab7304 */ /* 0x000fe20000202000 */
[----:B------:R-:W-:Y:S01]  /*4b20*/  IMAD.WIDE.U32 R150, R123, 0x8, R126 ;  /* 0x000000087b967825 */ /* 0x000fe200078e007e */
[----:B------:R-:W-:-:S03]  /*4b30*/  LOP3.LUT R133, R147, R135, RZ, 0xfc, !PT ;  /* 0x0000008793857212 */ /* 0x000fc600078efcff */
[----:B0-----:R-:W-:-:S03]  /*4b40*/  IMAD.WIDE.U32 R146, R120, 0x8, R128 ;  /* 0x0000000878927825 */ /* 0x001fc600078e0080 */
[----:B------:R-:W0:Y:S01]  /*4b50*/  F2F.BF16.F32 R152, R173 ;  /* 0x000000ad00987304 */ /* 0x000e220000202000 */
[----:B--2---:R-:W-:-:S07]  /*4b60*/  IMAD.WIDE.U32 R138, R163, 0x10000, RZ ;  /* 0x00010000a38a7825 */ /* 0x004fce00078e00ff */
[----:B------:R-:W1:Y:S01]  /*4b70*/  F2F.BF16.F32 R132, R132 ;  /* 0x0000008400847304 */ /* 0x000e620000202000 */
[----:B0-----:R-:W-:-:S07]  /*4b80*/  PRMT R171, R171, 0x5410, R152 ;  /* 0x00005410abab7816 */ /* 0x001fce0000000098 */
[----:B------:R-:W0:Y:S01]  /*4b90*/  F2F.BF16.F32 R137, R137 ;  /* 0x0000008900897304 */ /* 0x000e220000202000 */
[----:B------:R-:W-:Y:S02]  /*4ba0*/  LOP3.LUT R135, R171, R139, RZ, 0xfc, !PT ;  /* 0x0000008bab877212 */ /* 0x000fe400078efcff */
[----:B-1----:R-:W-:-:S05]  /*4bb0*/  LOP3.LUT R132, R134, R132, RZ, 0xfc, !PT ;  /* 0x0000008486847212 */ /* 0x002fca00078efcff */
[----:B------:R-:W1:Y:S01]  /*4bc0*/  F2F.BF16.F32 R183, R183 ;  /* 0x000000b700b77304 */ /* 0x000e620000202000 */
[----:B0-----:R-:W-:-:S07]  /*4bd0*/  LOP3.LUT R134, R138, R137, RZ, 0xfc, !PT ;  /* 0x000000898a867212 */ /* 0x001fce00078efcff */
[----:B------:R-:W-:Y:S01]  /*4be0*/  F2F.BF16.F32 R187, R187 ;  /* 0x000000bb00bb7304 */ /* 0x000fe20000202000 */
[----:B------:R-:W-:-:S05]  /*4bf0*/  IMAD.WIDE.U32 R136, R119, 0x8, R128 ;  /* 0x0000000877887825 */ /* 0x000fca00078e0080 */
[----:B------:R0:W-:Y:S01]  /*4c00*/  STG.E.64 desc[UR8][R136.64], R38 ;  /* 0x0000002688007986 */ /* 0x0001e2000c101b08 */
[----:B-1----:R-:W-:Y:S01]  /*4c10*/  IMAD.WIDE.U32 R138, R183, 0x10000, RZ ;  /* 0x00010000b78a7825 */ /* 0x002fe200078e00ff */
[----:B------:R-:W1:Y:S02]  /*4c20*/  F2F.BF16.F32 R156, R191 ;  /* 0x000000bf009c7304 */ /* 0x000e640000202000 */
[----:B------:R2:W-:Y:S06]  /*4c30*/  STG.E.64 desc[UR8][R148.64], R46 ;  /* 0x0000002e94007986 */ /* 0x0005ec000c101b08 */
[----:B------:R-:W3:Y:S01]  /*4c40*/  F2F.BF16.F32 R141, R161 ;  /* 0x000000a1008d7304 */ /* 0x000ee20000202000 */
[----:B0-----:R-:W-:Y:S01]  /*4c50*/  IMAD.WIDE.U32 R38, R120, 0x8, R126 ;  /* 0x0000000878267825 */ /* 0x001fe200078e007e */
[----:B-1----:R-:W-:-:S06]  /*4c60*/  PRMT R187, R187, 0x5410, R156 ;  /* 0x00005410bbbb7816 */ /* 0x002fcc000000009c */
[----:B------:R-:W-:Y:S01]  /*4c70*/  F2F.BF16.F32 R177, R177 ;  /* 0x000000b100b17304 */ /* 0x000fe20000202000 */
[----:B------:R-:W-:Y:S01]  /*4c80*/  LOP3.LUT R155, R187, R139, RZ, 0xfc, !PT ;  /* 0x0000008bbb9b7212 */ /* 0x000fe200078efcff */
[----:B---3--:R-:W-:-:S06]  /*4c90*/  IMAD.WIDE.U32 R140, R141, 0x10000, RZ ;  /* 0x000100008d8c7825 */ /* 0x008fcc00078e00ff */
[----:B------:R-:W0:Y:S08]  /*4ca0*/  F2F.BF16.F32 R154, R179 ;  /* 0x000000b3009a7304 */ /* 0x000e300000202000 */
[----:B------:R-:W1:Y:S01]  /*4cb0*/  F2F.BF16.F32 R142, R159 ;  /* 0x0000009f008e7304 */ /* 0x000e620000202000 */
[----:B0-----:R-:W-:-:S07]  /*4cc0*/  PRMT R177, R177, 0x5410, R154 ;  /* 0x00005410b1b17816 */ /* 0x001fce000000009a */
[----:B------:R-:W0:Y:S01]  /*4cd0*/  F2F.BF16.F32 R181, R181 ;  /* 0x000000b500b57304 */ /* 0x000e220000202000 */
[----:B------:R-:W-:Y:S01]  /*4ce0*/  LOP3.LUT R153, R177, R141, RZ, 0xfc, !PT ;  /* 0x0000008db1997212 */ /* 0x000fe200078efcff */
[----:B-1----:R-:W-:-:S06]  /*4cf0*/  IMAD.WIDE.U32 R142, R142, 0x10000, RZ ;  /* 0x000100008e8e7825 */ /* 0x002fcc00078e00ff */
[----:B------:R-:W1:Y:S01]  /*4d00*/  F2F.BF16.F32 R125, R125 ;  /* 0x0000007d007d7304 */ /* 0x000e620000202000 */
[----:B0-----:R-:W-:-:S07]  /*4d10*/  LOP3.LUT R154, R138, R181, RZ, 0xfc, !PT ;  /* 0x000000b58a9a7212 */ /* 0x001fce00078efcff */
[----:B------:R-:W0:Y:S01]  /*4d20*/  F2F.BF16.F32 R175, R175 ;  /* 0x000000af00af7304 */ /* 0x000e220000202000 */
[----:B------:R-:W-:-:S04]  /*4d30*/  IMAD.WIDE.U32 R138, R118, 0x8, R128 ;  /* 0x00000008768a7825 */ /* 0x000fc800078e0080 */
[----:B------:R-:W-:Y:S01]  /*4d40*/  IMAD.WIDE.U32 R118, R118, 0x8, R126 ;  /* 0x0000000876767825 */ /* 0x000fe200078e007e */
[----:B------:R2:W-:Y:S01]  /*4d50*/  STG.E.64 desc[UR8][R138.64], R32 ;  /* 0x000000208a007986 */ /* 0x0005e2000c101b08 */
[----:B-1----:R-:W-:Y:S01]  /*4d60*/  LOP3.LUT R130, R130, R125, RZ, 0xfc, !PT ;  /* 0x0000007d82827212 */ /* 0x002fe200078efcff */
[----:B------:R1:W3:Y:S04]  /*4d70*/  F2F.BF16.F32 R145, R157 ;  /* 0x0000009d00917304 */ /* 0x0002e80000202000 */
[----:B------:R2:W-:Y:S01]  /*4d80*/  STG.E.64 desc[UR8][R118.64], R130 ;  /* 0x0000008276007986 */ /* 0x0005e2000c101b08 */
[----:B0-----:R-:W-:Y:S01]  /*4d90*/  LOP3.LUT R152, R140, R175, RZ, 0xfc, !PT ;  /* 0x000000af8c987212 */ /* 0x001fe200078efcff */
[----:B------:R-:W-:Y:S01]  /*4da0*/  IMAD.WIDE.U32 R140, R124, 0x8, R128 ;  /* 0x000000087c8c7825 */ /* 0x000fe200078e0080 */
[----:B-1----:R-:W-:-:S03]  /*4db0*/  LOP3.LUT R157, R185, R143, RZ, 0xfc, !PT ;  /* 0x0000008fb99d7212 */ /* 0x002fc600078efcff */
[----:B------:R-:W-:Y:S01]  /*4dc0*/  IMAD.WIDE.U32 R124, R124, 0x8, R126 ;  /* 0x000000087c7c7825 */ /* 0x000fe200078e007e */
[----:B------:R2:W-:Y:S01]  /*4dd0*/  STG.E.64 desc[UR8][R140.64], R34 ;  /* 0x000000228c007986 */ /* 0x0005e2000c101b08 */
[----:B---3--:R-:W-:Y:S02]  /*4de0*/  LOP3.LUT R156, R142, R145, RZ, 0xfc, !PT ;  /* 0x000000918e9c7212 */ /* 0x008fe400078efcff */
[--C-:B------:R-:W-:Y:S01]  /*4df0*/  IMAD.WIDE.U32 R142, R123, 0x8, R128.reuse ;  /* 0x000000087b8e7825 */ /* 0x100fe200078e0080 */
[----:B------:R2:W-:Y:S03]  /*4e00*/  STG.E.64 desc[UR8][R124.64], R132 ;  /* 0x000000847c007986 */ /* 0x0005e6000c101b08 */
[C---:B------:R-:W-:Y:S01]  /*4e10*/  IMAD.WIDE.U32 R144, R122.reuse, 0x8, R128 ;  /* 0x000000087a907825 */ /* 0x040fe200078e0080 */
[----:B------:R2:W-:Y:S03]  /*4e20*/  STG.E.64 desc[UR8][R142.64], R36 ;  /* 0x000000248e007986 */ /* 0x0005e6000c101b08 */
[----:B------:R-:W-:Y:S01]  /*4e30*/  IMAD.WIDE.U32 R122, R122, 0x8, R126 ;  /* 0x000000087a7a7825 */ /* 0x000fe200078e007e */
        /* <DEDUP_REMOVED lines=8> */
[----:B------:R2:W-:Y:S01]  /*4ec0*/  STG.E.64 desc[UR8][R126.64], R156 ;  /* 0x0000009c7e007986 */ /* 0x0005e2000c101b08 */
[----:B------:R-:W-:Y:S05]  /*4ed0*/  BRA `(.L_x_2801) ;  /* 0x0000002000a47947 */ /* 0x000fea0003800000 */
.L_x_2799:
        /* <DEDUP_REMOVED lines=22> */
[C-C-:B------:R-:W-:Y:S01]  /*5040*/  FFMA.FTZ R39, R33.reuse, R174, R32.reuse ;  /* 0x000000ae21277223 */ /* 0x140fe20000010020 */
[----:B------:R-:W-:Y:S01]  /*5050*/  SHF.L.U32 R36, R36, 0x10, RZ ;  /* 0x0000001024247819 */ /* 0x000fe200000006ff */
[----:B------:R-:W-:Y:S01]  /*5060*/  FFMA.FTZ R171, R33, R171, R32 ;  /* 0x000000ab21ab7223 */ /* 0x000fe20000010020 */
[-C--:B------:R-:W-:Y:S01]  /*5070*/  FMUL.FTZ R34, R37, R126.reuse ;  /* 0x0000007e25227220 */ /* 0x080fe20000410000 */
[----:B------:R-:W-:Y:S01]  /*5080*/  FADD.FTZ R39, -R39, R170 ;  /* 0x000000aa27277221 */ /* 0x000fe20000010100 */
[----:B------:R-:W-:Y:S01]  /*5090*/  SHF.R.U32.HI R40, RZ, 0x10, R49 ;  /* 0x00000010ff287819 */ /* 0x000fe20000011631 */
[----:B------:R-:W-:Y:S01]  /*50a0*/  FFMA.FTZ R37, R125, R193, R36 ;  /* 0x000000c17d257223 */ /* 0x000fe20000010024 */
[----:B------:R-:W-:Y:S01]  /*50b0*/  MOV R36, R49 ;  /* 0x0000003100247202 */ /* 0x000fe20000000f00 */
[----:B------:R-:W-:Y:S01]  /*50c0*/  FADD.FTZ R41, -R171, R140 ;  /* 0x0000008cab297221 */ /* 0x000fe20000010100 */
[----:B------:R-:W-:Y:S01]  /*50d0*/  SHF.L.U32 R40, R40, 0x10, RZ ;  /* 0x0000001028287819 */ /* 0x000fe200000006ff */
[----:B------:R-:W-:Y:S01]  /*50e0*/  FFMA.FTZ R175, R33, R175, R32 ;  /* 0x000000af21af7223 */ /* 0x000fe20000010020 */
[----:B------:R-:W-:Y:S01]  /*50f0*/  SHF.L.U32 R38, R36, 0x10, RZ ;  /* 0x0000001024267819 */ /* 0x000fe200000006ff */
[----:B------:R-:W-:Y:S01]  /*5100*/  FMUL.FTZ R36, R37, R126 ;  /* 0x0000007e25247220 */ /* 0x000fe20000410000 */
[----:B------:R-:W-:Y:S01]  /*5110*/  MOV R37, R48 ;  /* 0x0000003000257202 */ /* 0x000fe20000000f00 */
[----:B------:R-:W-:Y:S01]  /*5120*/  FFMA.FTZ R41, R125, R41, R40 ;  /* 0x000000297d297223 */ /* 0x000fe20000010028 */
[----:B------:R-:W-:Y:S01]  /*5130*/  FFMA.FTZ R167, R33, R167, R32 ;  /* 0x000000a721a77223 */ /* 0x000fe20000010020 */
[----:B------:R-:W-:Y:S01]  /*5140*/  FFMA.FTZ R39, R125, R39, R38 ;  /* 0x000000277d277223 */ /* 0x000fe20000010026 */
[----:B------:R-:W-:Y:S01]  /*5150*/  SHF.L.U32 R40, R37, 0x10, RZ ;  /* 0x0000001025287819 */ /* 0x000fe200000006ff */
[----:B------:R-:W-:Y:S01]  /*5160*/  FADD.FTZ R175, -R175, R172 ;  /* 0x000000acafaf7221 */ /* 0x000fe20000010100 */
[----:B------:R-:W-:Y:S01]  /*5170*/  FADD.FTZ R43, -R167, R138 ;  /* 0x0000008aa72b7221 */ /* 0x000fe20000010100 */
[----:B------:R-:W-:Y:S01]  /*5180*/  FMUL.FTZ R38, R39, R126 ;  /* 0x0000007e27267220 */ /* 0x000fe20000410000 */
[C-C-:B------:R-:W-:Y:S01]  /*5190*/  FFMA.FTZ R39, R33.reuse, R178, R32.reuse ;  /* 0x000000b221277223 */ /* 0x140fe20000010020 */
[----:B------:R-:W-:Y:S01]  /*51a0*/  SHF.R.U32.HI R44, RZ, 0x10, R51 ;  /* 0x00000010ff2c7819 */ /* 0x000fe20000011633 */
[C-C-:B------:R-:W-:Y:S01]  /*51b0*/  FFMA.FTZ R173, R33.reuse, R173, R32.reuse ;  /* 0x000000ad21ad7223 */ /* 0x140fe20000010020 */
[----:B------:R-:W-:Y:S01]  /*51c0*/  FFMA.FTZ R169, R33, R169, R32 ;  /* 0x000000a921a97223 */ /* 0x000fe20000010020 */
[----:B------:R-:W-:Y:S01]  /*51d0*/  FADD.FTZ R37, -R39, R176 ;  /* 0x000000b027257221 */ /* 0x000fe20000010100 */
[----:B------:R-:W-:Y:S01]  /*51e0*/  FMUL.FTZ R39, R41, R126 ;  /* 0x0000007e29277220 */ /* 0x000fe20000410000 */
[----:B------:R-:W-:Y:S01]  /*51f0*/  MOV R41, R51 ;  /* 0x0000003300297202 */ /* 0x000fe20000000f00 */
[----:B------:R-:W-:Y:S01]  /*5200*/  FADD.FTZ R173, -R173, R152 ;  /* 0x00000098adad7221 */ /* 0x000fe20000010100 */
[----:B------:R-:W-:Y:S01]  /*5210*/  FFMA.FTZ R37, R125, R37, R40 ;  /* 0x000000257d257223 */ /* 0x000fe20000010028 */
[----:B------:R-:W-:Y:S01]  /*5220*/  SHF.R.U64 R40, R48, 0x10, R49 ;  /* 0x0000001030287819 */ /* 0x000fe20000001231 */
[----:B------:R-:W-:Y:S01]  /*5230*/  FFMA.FTZ R168, R33, R168, R32 ;  /* 0x000000a821a87223 */ /* 0x000fe20000010020 */
[----:B------:R-:W-:Y:S01]  /*5240*/  SHF.L.U32 R42, R41, 0x10, RZ ;  /* 0x00000010292a7819 */ /* 0x000fe200000006ff */
[----:B------:R-:W-:Y:S01]  /*5250*/  FADD.FTZ R169, -R169, R158 ;  /* 0x0000009ea9a97221 */ /* 0x000fe20000010100 */
[----:B------:R-:W-:Y:S01]  /*5260*/  SHF.L.U32 R40, R40, 0x10, RZ ;  /* 0x0000001028287819 */ /* 0x000fe200000006ff */
[----:B------:R-:W-:Y:S01]  /*5270*/  FADD.FTZ R45, -R168, R151 ;  /* 0x00000097a82d7221 */ /* 0x000fe20000010100 */
[----:B------:R-:W-:Y:S01]  /*5280*/  SHF.L.U32 R44, R44, 0x10, RZ ;  /* 0x000000102c2c7819 */ /* 0x000fe200000006ff */
[C---:B------:R-:W-:Y:S01]  /*5290*/  FFMA.FTZ R43, R125.reuse, R43, R42 ;  /* 0x0000002b7d2b7223 */ /* 0x040fe2000001002a */
[----:B------:R-:W-:Y:S01]  /*52a0*/  SHF.R.U64 R46, R50, 0x10, R51 ;  /* 0x00000010322e7819 */ /* 0x000fe20000001233 */
[----:B------:R-:W-:Y:S01]  /*52b0*/  FFMA.FTZ R41, R125, R175, R40 ;  /* 0x000000af7d297223 */ /* 0x000fe20000010028 */
[----:B------:R-:W-:Y:S01]  /*52c0*/  FFMA.FTZ R165, R33, R165, R32 ;  /* 0x000000a521a57223 */ /* 0x000fe20000010020 */
[-C--:B------:R-:W-:Y:S01]  /*52d0*/  FMUL.FTZ R42, R43, R126.reuse ;  /* 0x0000007e2b2a7220 */ /* 0x080fe20000410000 */
[----:B------:R-:W-:Y:S01]  /*52e0*/  FFMA.FTZ R43, R125, R173, R44 ;  /* 0x000000ad7d2b7223 */ /* 0x000fe2000001002c */
[----:B------:R-:W-:Y:S01]  /*52f0*/  FMUL.FTZ R40, R41, R126 ;  /* 0x0000007e29287220 */ /* 0x000fe20000410000 */
[----:B------:R-:W-:Y:S01]  /*5300*/  MOV R41, R50 ;  /* 0x0000003200297202 */ /* 0x000fe20000000f00 */
[----:B------:R-:W-:Y:S01]  /*5310*/  FADD.FTZ R47, -R165, R136 ;  /* 0x00000088a52f7221 */ /* 0x000fe20000010100 */
[----:B------:R-:W-:Y:S01]  /*5320*/  SHF.L.U32 R46, R46, 0x10, RZ ;  /* 0x000000102e2e7819 */ /* 0x000fe200000006ff */
[--C-:B------:R-:W-:Y:S01]  /*5330*/  FFMA.FTZ R166, R33, R166, R32.reuse ;  /* 0x000000a621a67223 */ /* 0x100fe20000010020 */
[----:B------:R-:W-:Y:S01]  /*5340*/  SHF.L.U32 R44, R41, 0x10, RZ ;  /* 0x00000010292c7819 */ /* 0x000fe200000006ff */
[----:B------:R-:W-:Y:S01]  /*5350*/  FFMA.FTZ R177, R33, R177, R32 ;  /* 0x000000b121b17223 */ /* 0x000fe20000010020 */
[----:B------:R-:W-:Y:S01]  /*5360*/  SHF.R.U32.HI R136, RZ, 0x10, R53 ;  /* 0x00000010ff887819 */ /* 0x000fe20000011635 */
[----:B------:R-:W-:Y:S01]  /*5370*/  FFMA.FTZ R45, R125, R45, R46 ;  /* 0x0000002d7d2d7223 */ /* 0x000fe2000001002e */
[----:B------:R-:W-:Y:S01]  /*5380*/  FFMA.FTZ R179, R33, R179, R32 ;  /* 0x000000b321b37223 */ /* 0x000fe20000010020 */
[----:B------:R-:W-:Y:S01]  /*5390*/  FFMA.FTZ R41, R125, R169, R44 ;  /* 0x000000a97d297223 */ /* 0x000fe2000001002c */
[----:B------:R-:W-:Y:S01]  /*53a0*/  MOV R44, R53 ;  /* 0x00000035002c7202 */ /* 0x000fe20000000f00 */
[----:B------:R-:W-:Y:S01]  /*53b0*/  FADD.FTZ R177, -R177, R128 ;  /* 0x00000080b1b17221 */ /* 0x000fe20000010100 */
[----:B------:R-:W-:Y:S01]  /*53c0*/  SHF.L.U32 R136, R136, 0x10, RZ ;  /* 0x0000001088887819 */ /* 0x000fe200000006ff */
[----:B------:R-:W-:Y:S01]  /*53d0*/  FADD.FTZ R129, -R179, R150 ;  /* 0x00000096b3817221 */ /* 0x000fe20000010100 */
        /* <DEDUP_REMOVED lines=8> */
[----:B------:R-:W-:Y:S01]  /*5460*/  SHF.R.U32.HI R128, RZ, 0x10, R55 ;  /* 0x00000010ff807819 */ /* 0x000fe20000011637 */
[-C--:B------:R-:W-:Y:S01]  /*5470*/  FMUL.FTZ R47, R47, R126.reuse ;  /* 0x0000007e2f2f7220 */ /* 0x080fe20000410000 */
[-C--:B------:R-:W-:Y:S01]  /*5480*/  FMUL.FTZ R129, R129, R126.reuse ;  /* 0x0000007e81817220 */ /* 0x080fe20000410000 */
[----:B------:R-:W-:Y:S01]  /*5490*/  FFMA.FTZ R45, R125, R45, R46 ;  /* 0x0000002d7d2d7223 */ /* 0x000fe2000001002e */
[----:B------:R-:W-:Y:S01]  /*54a0*/  SHF.R.U64 R46, R52, 0x10, R53 ;  /* 0x00000010342e7819 */ /* 0x000fe20000001235 */
[----:B------:R0:W-:Y:S01]  /*54b0*/  F2F.BF16.F32 R127, R47 ;  /* 0x0000002f007f7304 */ /* 0x0001e20000202000 */
[----:B------:R-:W-:Y:S01]  /*54c0*/  FFMA.FTZ R183, R33, R183, R32 ;  /* 0x000000b721b77223 */ /* 0x000fe20000010020 */
[----:B------:R-:W-:Y:S01]  /*54d0*/  FADD.FTZ R163, -R163, R134 ;  /* 0x00000086a3a37221 */ /* 0x000fe20000010100 */
[----:B------:R-:W-:Y:S01]  /*54e0*/  SHF.L.U32 R46, R46, 0x10, RZ ;  /* 0x000000102e2e7819 */ /* 0x000fe200000006ff */
[----:B------:R-:W-:Y:S01]  /*54f0*/  FFMA.FTZ R181, R33, R181, R32 ;  /* 0x000000b521b57223 */ /* 0x000fe20000010020 */
[----:B------:R-:W-:Y:S01]  /*5500*/  SHF.L.U32 R128, R128, 0x10, RZ ;  /* 0x0000001080807819 */ /* 0x000fe200000006ff */
[----:B------:R-:W-:Y:S01]  /*5510*/  FADD.FTZ R131, -R183, R148 ;  /* 0x00000094b7837221 */ /* 0x000fe20000010100 */
[----:B------:R-:W-:Y:S01]  /*5520*/  FFMA.FTZ R161, R33, R161, R32 ;  /* 0x000000a121a17223 */ /* 0x000fe20000010020 */
[----:B------:R1:W-:Y:S01]  /*5530*/  F2F.BF16.F32 R136, R129 ;  /* 0x0000008100887304 */ /* 0x0003e20000202000 */
[C---:B0-----:R-:W-:Y:S01]  /*5540*/  FFMA.FTZ R47, R125.reuse, R177, R46 ;  /* 0x000000b17d2f7223 */ /* 0x041fe2000001002e */
[----:B------:R-:W-:Y:S01]  /*5550*/  MOV R46, R55 ;  /* 0x00000037002e7202 */ /* 0x000fe20000000f00 */
[----:B------:R-:W-:Y:S01]  /*5560*/  FFMA.FTZ R131, R125, R131, R128 ;  /* 0x000000837d837223 */ /* 0x000fe20000010080 */
[----:B------:R-:W-:Y:S01]  /*5570*/  FADD.FTZ R181, -R181, R146 ;  /* 0x00000092b5b57221 */ /* 0x000fe20000010100 */
[----:B------:R-:W-:Y:S01]  /*5580*/  FADD.FTZ R135, -R161, R142 ;  /* 0x0000008ea1877221 */ /* 0x000fe20000010100 */
[----:B------:R-:W-:Y:S01]  /*5590*/  SHF.L.U32 R46, R46, 0x10, RZ ;  /* 0x000000102e2e7819 */ /* 0x000fe200000006ff */
[----:B------:R-:W-:Y:S01]  /*55a0*/  FMUL.FTZ R133, R131, R126 ;  /* 0x0000007e83857220 */ /* 0x000fe20000410000 */
[----:B------:R-:W-:Y:S01]  /*55b0*/  MOV R131, R57 ;  /* 0x0000003900837202 */ /* 0x000fe20000000f00 */
[C-C-:B------:R-:W-:Y:S01]  /*55c0*/  FFMA.FTZ R187, R33.reuse, R187, R32.reuse ;  /* 0x000000bb21bb7223 */ /* 0x140fe20000010020 */
[----:B------:R-:W-:Y:S01]  /*55d0*/  FFMA.FTZ R162, R33, R162, R32 ;  /* 0x000000a221a27223 */ /* 0x000fe20000010020 */
[----:B-1----:R-:W-:Y:S01]  /*55e0*/  FFMA.FTZ R129, R125, R163, R46 ;  /* 0x000000a37d817223 */ /* 0x002fe2000001002e */
[----:B------:R-:W-:Y:S01]  /*55f0*/  MOV R46, R54 ;  /* 0x00000036002e7202 */ /* 0x000fe20000000f00 */
[----:B------:R-:W-:Y:S01]  /*5600*/  FADD.FTZ R187, -R187, R130 ;  /* 0x00000082bbbb7221 */ /* 0x000fe20000010100 */
[----:B------:R-:W-:Y:S01]  /*5610*/  SHF.L.U32 R134, R131, 0x10, RZ ;  /* 0x0000001083867819 */ /* 0x000fe200000006ff */
[----:B------:R-:W-:Y:S01]  /*5620*/  FMUL.FTZ R128, R129, R126 ;  /* 0x0000007e81807220 */ /* 0x000fe20000410000 */
[----:B------:R-:W-:Y:S01]  /*5630*/  FFMA.FTZ R129, R33, R164, R32 ;  /* 0x000000a421817223 */ /* 0x000fe20000010020 */
[----:B------:R-:W-:Y:S01]  /*5640*/  SHF.L.U32 R46, R46, 0x10, RZ ;  /* 0x000000102e2e7819 */ /* 0x000fe200000006ff */
[----:B------:R-:W-:Y:S01]  /*5650*/  FADD.FTZ R162, -R162, R155 ;  /* 0x0000009ba2a27221 */ /* 0x000fe20000010100 */
[----:B------:R-:W-:Y:S01]  /*5660*/  FFMA.FTZ R135, R125, R135, R134 ;  /* 0x000000877d877223 */ /* 0x000fe20000010086 */
[----:B------:R-:W-:Y:S01]  /*5670*/  FADD.FTZ R129, -R129, R156 ;  /* 0x0000009c81817221 */ /* 0x000fe20000010100 */
[C-C-:B------:R-:W-:Y:S01]  /*5680*/  FFMA.FTZ R160, R33.reuse, R160, R32.reuse ;  /* 0x000000a021a07223 */ /* 0x140fe20000010020 */
[----:B------:R-:W-:Y:S01]  /*5690*/  FFMA.FTZ R189, R33, R189, R32 ;  /* 0x000000bd21bd7223 */ /* 0x000fe20000010020 */
[----:B------:R-:W-:Y:S01]  /*56a0*/  FMUL.FTZ R130, R135, R126 ;  /* 0x0000007e87827220 */ /* 0x000fe20000410000 */
[----:B------:R-:W-:Y:S01]  /*56b0*/  FFMA.FTZ R129, R125, R129, R46 ;  /* 0x000000817d817223 */ /* 0x000fe2000001002e */
[----:B------:R-:W-:Y:S01]  /*56c0*/  SHF.R.U64 R46, R54, 0x10, R55 ;  /* 0x00000010362e7819 */ /* 0x000fe20000001237 */
[C-C-:B------:R-:W-:Y:S01]  /*56d0*/  FFMA.FTZ R185, R33.reuse, R185, R32.reuse ;  /* 0x000000b921b97223 */ /* 0x140fe20000010020 */
[C-C-:B------:R-:W-:Y:S01]  /*56e0*/  FFMA.FTZ R149, R33.reuse, R149, R32.reuse ;  /* 0x0000009521957223 */ /* 0x140fe20000010020 */
[----:B------:R-:W-:Y:S01]  /*56f0*/  FFMA.FTZ R180, R33, R180, R32 ;  /* 0x000000b421b47223 */ /* 0x000fe20000010020 */
[----:B------:R-:W-:Y:S01]  /*5700*/  SHF.L.U32 R46, R46, 0x10, RZ ;  /* 0x000000102e2e7819 */ /* 0x000fe200000006ff */
[----:B------:R-:W-:Y:S01]  /*5710*/  FADD.FTZ R33, -R160, R153 ;  /* 0x00000099a0217221 */ /* 0x000fe20000010100 */
[----:B------:R-:W-:Y:S01]  /*5720*/  SHF.R.U32.HI R138, RZ, 0x10, R59 ;  /* 0x00000010ff8a7819 */ /* 0x000fe2000001163b */
[----:B------:R-:W-:Y:S01]  /*5730*/  FADD.FTZ R185, -R185, R154 ;  /* 0x0000009ab9b97221 */ /* 0x000fe20000010100 */
[----:B------:R-:W-:Y:S01]  /*5740*/  FADD.FTZ R139, -R189, R132 ;  /* 0x00000084bd8b7221 */ /* 0x000fe20000010100 */
[----:B------:R-:W-:Y:S01]  /*5750*/  FFMA.FTZ R131, R125, R181, R46 ;  /* 0x000000b57d837223 */ /* 0x000fe2000001002e */
[----:B------:R-:W-:Y:S01]  /*5760*/  SHF.R.U32.HI R46, RZ, 0x10, R57 ;  /* 0x00000010ff2e7819 */ /* 0x000fe20000011639 */
[-C--:B------:R-:W-:Y:S01]  /*5770*/  FMUL.FTZ R35, R35, R126.reuse ;  /* 0x0000007e23237220 */ /* 0x080fe20000410000 */
[----:B------:R-:W-:Y:S01]  /*5780*/  SHF.L.U32 R138, R138, 0x10, RZ ;  /* 0x000000108a8a7819 */ /* 0x000fe200000006ff */
[----:B------:R-:W-:Y:S01]  /*5790*/  FMUL.FTZ R43, R43, R126 ;  /* 0x0000007e2b2b7220 */ /* 0x000fe20000410000 */
[----:B------:R-:W-:Y:S01]  /*57a0*/  SHF.L.U32 R46, R46, 0x10, RZ ;  /* 0x000000102e2e7819 */ /* 0x000fe200000006ff */
[----:B------:R-:W-:Y:S01]  /*57b0*/  FADD.FTZ R149, -R149, R144 ;  /* 0x0000009095957221 */ /* 0x000fe20000010100 */
[----:B------:R-:W-:Y:S01]  /*57c0*/  SHF.R.U64 R132, R58, 0x10, R59 ;  /* 0x000000103a847819 */ /* 0x000fe2000000123b */
[C---:B------:R-:W-:Y:S01]  /*57d0*/  FFMA.FTZ R139, R125.reuse, R139, R138 ;  /* 0x0000008b7d8b7223 */ /* 0x040fe2000001008a */
[----:B------:R-:W-:Y:S01]  /*57e0*/  F2F.BF16.F32 R38, R38 ;  /* 0x0000002600267304 */ /* 0x000fe20000202000 */
[----:B------:R-:W-:Y:S01]  /*57f0*/  FFMA.FTZ R135, R125, R187, R46 ;  /* 0x000000bb7d877223 */ /* 0x000fe2000001002e */
[----:B------:R-:W-:Y:S01]  /*5800*/  MOV R46, R56 ;  /* 0x00000038002e7202 */ /* 0x000fe20000000f00 */
[-C--:B------:R-:W-:Y:S01]  /*5810*/  FMUL.FTZ R139, R139, R126.reuse ;  /* 0x0000007e8b8b7220 */ /* 0x080fe20000410000 */
[----:B------:R-:W-:Y:S01]  /*5820*/  SHF.L.U32 R132, R132, 0x10, RZ ;  /* 0x0000001084847819 */ /* 0x000fe200000006ff */
[-C--:B------:R-:W-:Y:S01]  /*5830*/  FMUL.FTZ R134, R135, R126.reuse ;  /* 0x0000007e87867220 */ /* 0x080fe20000410000 */
[----:B------:R-:W-:Y:S01]  /*5840*/  SHF.L.U32 R46, R46, 0x10, RZ ;  /* 0x000000102e2e7819 */ /* 0x000fe200000006ff */
[----:B------:R-:W-:Y:S01]  /*5850*/  FADD.FTZ R159, -R180, R159 ;  /* 0x0000009fb49f7221 */ /* 0x000fe20000010100 */
[----:B------:R-:W0:Y:S01]  /*5860*/  F2F.BF16.F32 R39, R39 ;  /* 0x0000002700277304 */ /* 0x000e220000202000 */
[-C--:B------:R-:W-:Y:S01]  /*5870*/  FMUL.FTZ R37, R37, R126.reuse ;  /* 0x0000007e25257220 */ /* 0x080fe20000410000 */
[----:B------:R-:W-:Y:S01]  /*5880*/  FMUL.FTZ R47, R47, R126 ;  /* 0x0000007e2f2f7220 */ /* 0x000fe20000410000 */
[----:B------:R-:W-:Y:S01]  /*5890*/  FFMA.FTZ R135, R125, R162, R46 ;  /* 0x000000a27d877223 */ /* 0x000fe2000001002e */
[----:B------:R-:W-:Y:S01]  /*58a0*/  MOV R46, R59 ;  /* 0x0000003b002e7202 */ /* 0x000fe20000000f00 */
[-C--:B------:R-:W-:Y:S01]  /*58b0*/  FMUL.FTZ R41, R41, R126.reuse ;  /* 0x0000007e29297220 */ /* 0x080fe20000410000 */
[-C--:B------:R-:W-:Y:S01]  /*58c0*/  FMUL.FTZ R131, R131, R126.reuse ;  /* 0x0000007e83837220 */ /* 0x080fe20000410000 */
[-C--:B------:R-:W-:Y:S01]  /*58d0*/  FMUL.FTZ R45, R45, R126.reuse ;  /* 0x0000007e2d2d7220 */ /* 0x080fe20000410000 */
[----:B------:R-:W-:Y:S01]  /*58e0*/  SHF.L.U32 R32, R46, 0x10, RZ ;  /* 0x000000102e207819 */ /* 0x000fe200000006ff */
[----:B------:R1:W-:Y:S01]  /*58f0*/  F2F.BF16.F32 R137, R134 ;  /* 0x0000008600897304 */ /* 0x0003e20000202000 */
[----:B------:R-:W-:Y:S01]  /*5900*/  SHF.R.U64 R46, R56, 0x10, R57 ;  /* 0x00000010382e7819 */ /* 0x000fe20000001239 */
[-C--:B------:R-:W-:Y:S01]  /*5910*/  FMUL.FTZ R129, R129, R126.reuse ;  /* 0x0000007e81817220 */ /* 0x080fe20000410000 */
[----:B------:R-:W-:Y:S01]  /*5920*/  FMUL.FTZ R135, R135, R126 ;  /* 0x0000007e87877220 */ /* 0x000fe20000410000 */
[----:B------:R-:W-:Y:S01]  /*5930*/  FFMA.FTZ R33, R125, R33, R32 ;  /* 0x000000217d217223 */ /* 0x000fe20000010020 */
[----:B------:R-:W-:-:S02]  /*5940*/  SHF.L.U32 R32, R46, 0x10, RZ ;  /* 0x000000102e207819 */ /* 0x000fc400000006ff */
[----:B------:R-:W-:Y:S01]  /*5950*/  MOV R46, R58 ;  /* 0x0000003a002e7202 */ /* 0x000fe20000000f00 */
[----:B------:R-:W2:Y:S01]  /*5960*/  F2F.BF16.F32 R36, R36 ;  /* 0x0000002400247304 */ /* 0x000ea20000202000 */
[-C--:B-1----:R-:W-:Y:S01]  /*5970*/  FMUL.FTZ R134, R33, R126.reuse ;  /* 0x0000007e21867220 */ /* 0x082fe20000410000 */
[----:B------:R-:W-:Y:S01]  /*5980*/  FFMA.FTZ R33, R125, R185, R32 ;  /* 0x000000b97d217223 */ /* 0x000fe20000010020 */
[----:B------:R-:W-:Y:S02]  /*5990*/  SHF.L.U32 R32, R46, 0x10, RZ ;  /* 0x000000102e207819 */ /* 0x000fe400000006ff */
[----:B0-----:R-:W-:Y:S01]  /*59a0*/  PRMT R147, R38, 0x5410, R39 ;  /* 0x0000541026937816 */ /* 0x001fe20000000027 */
[----:B------:R-:W-:Y:S01]  /*59b0*/  FMUL.FTZ R46, R33, R126 ;  /* 0x0000007e212e7220 */ /* 0x000fe20000410000 */
[----:B------:R-:W-:Y:S01]  /*59c0*/  PRMT R127, R127, 0x5410, R136 ;  /* 0x000054107f7f7816 */ /* 0x000fe20000000088 */
[----:B------:R-:W-:Y:S01]  /*59d0*/  FFMA.FTZ R33, R125, R149, R32 ;  /* 0x000000957d217223 */ /* 0x000fe20000010020 */
[----:B------:R-:W-:Y:S01]  /*59e0*/  F2F.BF16.F32 R0, R0 ;  /* 0x0000000000007304 */ /* 0x000fe20000202000 */
[----:B--2---:R-:W-:-:S07]  /*59f0*/  IMAD.WIDE.U32 R38, R36, 0x10000, RZ ;  /* 0x0001000024267825 */ /* 0x004fce00078e00ff */
[----:B------:R-:W0:Y:S08]  /*5a00*/  F2F.BF16.F32 R35, R35 ;  /* 0x0000002300237304 */ /* 0x000e300000202000 */
[----:B------:R-:W-:Y:S01]  /*5a10*/  F2F.BF16.F32 R42, R42 ;  /* 0x0000002a002a7304 */ /* 0x000fe20000202000 */
[----:B0-----:R-:W-:-:S07]  /*5a20*/  PRMT R35, R0, 0x5410, R35 ;  /* 0x0000541000237816 */ /* 0x001fce0000000023 */
[----:B------:R-:W0:Y:S01]  /*5a30*/  F2F.BF16.F32 R43, R43 ;  /* 0x0000002b002b7304 */ /* 0x000e220000202000 */
[----:B------:R-:W-:-:S07]  /*5a40*/  LOP3.LUT R35, R35, R39, RZ, 0xfc, !PT ;  /* 0x0000002723237212 */ /* 0x000fce00078efcff */
[----:B------:R-:W1:Y:S01]  /*5a50*/  F2F.BF16.F32 R40, R40 ;  /* 0x0000002800287304 */ /* 0x000e620000202000 */
[----:B0-----:R-:W-:-:S07]  /*5a60*/  PRMT R145, R42, 0x5410, R43 ;  /* 0x000054102a917816 */ /* 0x001fce000000002b */
[----:B------:R0:W-:Y:S01]  /*5a70*/  F2F.BF16.F32 R141, R139 ;  /* 0x0000008b008d7304 */ /* 0x0001e20000202000 */
[----:B-1----:R-:W-:-:S07]  /*5a80*/  IMAD.WIDE.U32 R42, R40, 0x10000, RZ ;  /* 0x00010000282a7825 */ /* 0x002fce00078e00ff */
[----:B------:R-:W1:Y:S01]  /*5a90*/  F2F.BF16.F32 R34, R34 ;  /* 0x0000002200227304 */ /* 0x000e620000202000 */
[----:B0-----:R-:W-:Y:S01]  /*5aa0*/  FFMA.FTZ R139, R125, R159, R132 ;  /* 0x0000009f7d8b7223 */ /* 0x001fe20000010084 */
[-C--:B------:R-:W-:Y:S02]  /*5ab0*/  FMUL.FTZ R132, R33, R126.reuse ;  /* 0x0000007e21847220 */ /* 0x080fe40000410000 */
[----:B------:R-:W0:Y:S01]  /*5ac0*/  LDC.64 R32, c[0x0][0x468] ;  /* 0x00011a00ff207b82 */ /* 0x000e220000000a00 */
[----:B------:R-:W-:Y:S01]  /*5ad0*/  FMUL.FTZ R139, R139, R126 ;  /* 0x0000007e8b8b7220 */ /* 0x000fe20000410000 */
[----:B------:R-:W-:Y:S02]  /*5ae0*/  LOP3.LUT R43, R147, R43, RZ, 0xfc, !PT ;  /* 0x0000002b932b7212 */ /* 0x000fe400078efcff */
[----:B------:R-:W-:Y:S01]  /*5af0*/  F2F.BF16.F32 R128, R128 ;  /* 0x0000008000807304 */ /* 0x000fe20000202000 */
[----:B-1----:R-:W-:-:S07]  /*5b00*/  LOP3.LUT R34, R38, R34, RZ, 0xfc, !PT ;  /* 0x0000002226227212 */ /* 0x002fce00078efcff */
[----:B------:R-:W1:Y:S08]  /*5b10*/  F2F.BF16.F32 R133, R133 ;  /* 0x0000008500857304 */ /* 0x000e700000202000 */
[----:B------:R-:W2:Y:S01]  /*5b20*/  F2F.BF16.F32 R44, R44 ;  /* 0x0000002c002c7304 */ /* 0x000ea20000202000 */
[----:B-1----:R-:W-:-:S07]  /*5b30*/  PRMT R143, R128, 0x5410, R133 ;  /* 0x00005410808f7816 */ /* 0x002fce0000000085 */
[----:B------:R-:W1:Y:S01]  /*5b40*/  F2F.BF16.F32 R37, R37 ;  /* 0x0000002500257304 */ /* 0x000e620000202000 */
[----:B--2---:R-:W-:-:S07]  /*5b50*/  IMAD.WIDE.U32 R38, R44, 0x10000, RZ ;  /* 0x000100002c267825 */ /* 0x004fce00078e00ff */
[----:B------:R-:W2:Y:S01]  /*5b60*/  F2F.BF16.F32 R47, R47 ;  /* 0x0000002f002f7304 */ /* 0x000ea20000202000 */
[----:B-1----:R-:W-:-:S07]  /*5b70*/  LOP3.LUT R42, R42, R37, RZ, 0xfc, !PT ;  /* 0x000000252a2a7212 */ /* 0x002fce00078efcff */
[----:B------:R-:W-:Y:S01]  /*5b80*/  F2F.BF16.F32 R41, R41 ;  /* 0x0000002900297304 */ /* 0x000fe20000202000 */
[----:B--2---:R-:W-:-:S07]  /*5b90*/  IMAD.WIDE.U32 R36, R47, 0x10000, RZ ;  /* 0x000100002f247825 */ /* 0x004fce00078e00ff */
[----:B------:R-:W-:Y:S01]  /*5ba0*/  F2F.BF16.F32 R131, R131 ;  /* 0x0000008300837304 */ /* 0x000fe20000202000 */
[----:B------:R-:W-:Y:S02]  /*5bb0*/  LOP3.LUT R47, R145, R39, RZ, 0xfc, !PT ;  /* 0x00000027912f7212 */ /* 0x000fe400078efcff */
[----:B------:R-:W-:-:S05]  /*5bc0*/  LOP3.LUT R127, R127, R37, RZ, 0xfc, !PT ;  /* 0x000000257f7f7212 */ /* 0x000fca00078efcff */
[----:B------:R-:W1:Y:S08]  /*5bd0*/  F2F.BF16.F32 R45, R45 ;  /* 0x0000002d002d7304 */ /* 0x000e700000202000 */
[----:B------:R2:W3:Y:S01]  /*5be0*/  F2F.BF16.F32 R125, R46 ;  /* 0x0000002e007d7304 */ /* 0x0004e20000202000 */
[----:B-1----:R-:W-:-:S07]  /*5bf0*/  LOP3.LUT R126, R36, R45, RZ, 0xfc, !PT ;  /* 0x0000002d247e7212 */ /* 0x002fce00078efcff */
[----:B------:R-:W1:Y:S01]  /*5c00*/  F2F.BF16.F32 R130, R130 ;  /* 0x0000008200827304 */ /* 0x000e620000202000 */
[----:B--2---:R-:W-:Y:S01]  /*5c10*/  LOP3.LUT R46, R38, R41, RZ, 0xfc, !PT ;  /* 0x00000029262e7212 */ /* 0x004fe200078efcff */
[----:B------:R-:W-:-:S04]  /*5c20*/  IMAD.WIDE.U32 R38, R131, 0x10000, RZ ;  /* 0x0001000083267825 */ /* 0x000fc800078e00ff */
[--C-:B0-----:R-:W-:Y:S01]  /*5c30*/  IMAD.WIDE.U32 R44, R119, 0x8, R32.reuse ;  /* 0x00000008772c7825 */ /* 0x101fe200078e0020 */
[----:B------:R-:W-:Y:S01]  /*5c40*/  LOP3.LUT R39, R143, R39, RZ, 0xfc, !PT ;  /* 0x000000278f277212 */ /* 0x000fe200078efcff */
[----:B------:R-:W0:Y:S02]  /*5c50*/  F2F.BF16.F32 R139, R139 ;  /* 0x0000008b008b7304 */ /* 0x000e240000202000 */
[----:B---3--:R-:W-:Y:S01]  /*5c60*/  IMAD.WIDE.U32 R40, R125, 0x10000, RZ ;  /* 0x000100007d287825 */ /* 0x008fe200078e00ff */
[----:B------:R3:W-:Y:S03]  /*5c70*/  STG.E.64 desc[UR8][R44.64], R34 ;  /* 0x000000222c007986 */ /* 0x0007e6000c101b08 */
[----:B------:R-:W-:Y:S01]  /*5c80*/  IMAD.WIDE.U32 R118, R118, 0x8, R32 ;  /* 0x0000000876767825 */ /* 0x000fe200078e0020 */
[----:B-1----:R-:W-:Y:S01]  /*5c90*/  PRMT R137, R130, 0x5410, R137 ;  /* 0x0000541082897816 */ /* 0x002fe20000000089 */
[----:B------:R-:W1:Y:S02]  /*5ca0*/  F2F.BF16.F32 R129, R129 ;  /* 0x0000008100817304 */ /* 0x000e640000202000 */
[--C-:B------:R-:W-:Y:S01]  /*5cb0*/  IMAD.WIDE.U32 R124, R124, 0x8, R32.reuse ;  /* 0x000000087c7c7825 */ /* 0x100fe200078e0020 */
[----:B------:R-:W-:Y:S01]  /*5cc0*/  LOP3.LUT R41, R137, R41, RZ, 0xfc, !PT ;  /* 0x0000002989297212 */ /* 0x000fe200078efcff */
[----:B------:R3:W-:Y:S02]  /*5cd0*/  STG.E.64 desc[UR8][R118.64], R42 ;  /* 0x0000002a76007986 */ /* 0x0007e4000c101b08 */
[----:B------:R-:W-:-:S02]  /*5ce0*/  IMAD.WIDE.U32 R130, R120, 0x8, R32 ;  /* 0x0000000878827825 */ /* 0x000fc400078e0020 */
[----:B------:R-:W2:Y:S01]  /*5cf0*/  F2F.BF16.F32 R134, R134 ;  /* 0x0000008600867304 */ /* 0x000ea20000202000 */
[----:B------:R3:W-:Y:S01]  /*5d00*/  STG.E.64 desc[UR8][R124.64], R46 ;  /* 0x0000002e7c007986 */ /* 0x0007e2000c101b08 */
[----:B0-----:R-:W-:Y:S01]  /*5d10*/  IMAD.WIDE.U32 R36, R139, 0x10000, RZ ;  /* 0x000100008b247825 */ /* 0x001fe200078e00ff */
[----:B-1----:R-:W-:-:S05]  /*5d20*/  LOP3.LUT R38, R38, R129, RZ, 0xfc, !PT ;  /* 0x0000008126267212 */ /* 0x002fca00078efcff */
[----:B------:R-:W0:Y:S01]  /*5d30*/  F2F.BF16.F32 R135, R135 ;  /* 0x0000008700877304 */ /* 0x000e220000202000 */
[----:B------:R-:W-:-:S04]  /*5d40*/  IMAD.WIDE.U32 R128, R123, 0x8, R32 ;  /* 0x000000087b807825 */ /* 0x000fc800078e0020 */
[----:B------:R-:W-:Y:S01]  /*5d50*/  IMAD.WIDE.U32 R122, R122, 0x8, R32 ;  /* 0x000000087a7a7825 */ /* 0x000fe200078e0020 */
[----:B------:R3:W-:Y:S01]  /*5d60*/  STG.E.64 desc[UR8][R128.64], R126 ;  /* 0x0000007e80007986 */ /* 0x0007e2000c101b08 */
[----:B--2---:R-:W-:Y:S01]  /*5d70*/  PRMT R141, R134, 0x5410, R141 ;  /* 0x00005410868d7816 */ /* 0x004fe2000000008d */
[----:B------:R-:W1:Y:S01]  /*5d80*/  F2F.BF16.F32 R133, R132 ;  /* 0x0000008400857304 */ /* 0x000e620000202000 */
[----:B------:R-:W-:Y:S01]  /*5d90*/  IMAD.WIDE.U32 R32, R121, 0x8, R32 ;  /* 0x0000000879207825 */ /* 0x000fe200078e0020 */
[----:B------:R3:W-:Y:S01]  /*5da0*/  STG.E.64 desc[UR8][R122.64], R38 ;  /* 0x000000267a007986 */ /* 0x0007e2000c101b08 */
[----:B------:R-:W-:Y:S02]  /*5db0*/  LOP3.LUT R37, R141, R37, RZ, 0xfc, !PT ;  /* 0x000000258d257212 */ /* 0x000fe400078efcff */
[----:B0-----:R-:W-:-:S05]  /*5dc0*/  LOP3.LUT R40, R40, R135, RZ, 0xfc, !PT ;  /* 0x0000008728287212 */ /* 0x001fca00078efcff */
[----:B------:R3:W-:Y:S01]  /*5dd0*/  STG.E.64 desc[UR8][R130.64], R40 ;  /* 0x0000002882007986 */ /* 0x0007e2000c101b08 */
[----:B-1----:R-:W-:-:S05]  /*5de0*/  LOP3.LUT R36, R36, R133, RZ, 0xfc, !PT ;  /* 0x0000008524247212 */ /* 0x002fca00078efcff */
[----:B------:R3:W-:Y:S01]  /*5df0*/  STG.E.64 desc[UR8][R32.64], R36 ;  /* 0x0000002420007986 */ /* 0x0007e2000c101b08 */
[----:B------:R-:W-:Y:S05]  /*5e00*/  BRA `(.L_x_2801) ;  /* 0x0000001000d87947 */ /* 0x000fea0003800000 */
.L_x_2802:
[----:B------:R-:W-:Y:S01]  /*5e10*/  MOV R44, R51 ;  /* 0x00000033002c7202 */ /* 0x000fe20000000f00 */
[C-C-:B------:R-:W-:Y:S01]  /*5e20*/  FFMA.FTZ R167, R33.reuse, R167, R32.reuse ;  /* 0x000000a721a77223 */ /* 0x140fe20000010020 */
[--C-:B------:R-:W-:Y:S01]  /*5e30*/  SHF.R.U32.HI R46, RZ, 0x10, R51.reuse ;  /* 0x00000010ff2e7819 */ /* 0x100fe20000011633 */
[----:B------:R-:W-:Y:S01]  /*5e40*/  FFMA.FTZ R173, R33, R173, R32 ;  /* 0x000000ad21ad7223 */ /* 0x000fe20000010020 */
[----:B------:R-:W-:Y:S01]  /*5e50*/  SHF.L.U32 R44, R44, 0x10, RZ ;  /* 0x000000102c2c7819 */ /* 0x000fe200000006ff */
[----:B------:R-:W-:Y:S01]  /*5e60*/  FADD.FTZ R138, -R167, R138 ;  /* 0x0000008aa78a7221 */ /* 0x000fe20000010100 */
[----:B------:R-:W-:Y:S01]  /*5e70*/  FFMA.FTZ R39, R33, R174, R32 ;  /* 0x000000ae21277223 */ /* 0x000fe20000010020 */
[----:B------:R-:W-:Y:S01]  /*5e80*/  FADD.FTZ R152, -R173, R152 ;  /* 0x00000098ad987221 */ /* 0x000fe20000010100 */
[----:B------:R-:W-:Y:S01]  /*5e90*/  SHF.R.U64 R131, R50, 0x10, R51 ;  /* 0x0000001032837819 */ /* 0x000fe20000001233 */
[----:B------:R-:W-:Y:S01]  /*5ea0*/  FFMA.FTZ R137, R125, R138, R44 ;  /* 0x0000008a7d897223 */ /* 0x000fe2000001002c */
[----:B------:R-:W-:Y:S01]  /*5eb0*/  SHF.L.U32 R138, R46, 0x10, RZ ;  /* 0x000000102e8a7819 */ /* 0x000fe200000006ff */
[----:B------:R-:W-:Y:S01]  /*5ec0*/  FADD.FTZ R170, -R39, R170 ;  /* 0x000000aa27aa7221 */ /* 0x000fe20000010100 */
[----:B------:R-:W-:Y:S01]  /*5ed0*/  SHF.R.U32.HI R39, RZ, 0x10, R49 ;  /* 0x00000010ff277819 */ /* 0x000fe20000011631 */
[C-C-:B------:R-:W-:Y:S01]  /*5ee0*/  FFMA.FTZ R168, R33.reuse, R168, R32.reuse ;  /* 0x000000a821a87223 */ /* 0x140fe20000010020 */
[----:B------:R-:W-:Y:S01]  /*5ef0*/  FFMA.FTZ R171, R33, R171, R32 ;  /* 0x000000ab21ab7223 */ /* 0x000fe20000010020 */
[----:B------:R-:W-:Y:S01]  /*5f00*/  FFMA.FTZ R139, R125, R152, R138 ;  /* 0x000000987d8b7223 */ /* 0x000fe2000001008a */
[----:B------:R-:W-:Y:S01]  /*5f10*/  SHF.L.U32 R138, R131, 0x10, RZ ;  /* 0x00000010838a7819 */ /* 0x000fe200000006ff */
[----:B------:R-:W-:Y:S01]  /*5f20*/  FADD.FTZ R168, -R168, R151 ;  /* 0x00000097a8a87221 */ /* 0x000fe20000010100 */
[----:B------:R-:W-:Y:S01]  /*5f30*/  SHF.L.U32 R40, R39, 0x10, RZ ;  /* 0x0000001027287819 */ /* 0x000fe200000006ff */
[----:B------:R-:W-:Y:S01]  /*5f40*/  FADD.FTZ R140, -R171, R140 ;  /* 0x0000008cab8c7221 */ /* 0x000fe20000010100 */
[----:B------:R-:W-:Y:S01]  /*5f50*/  MOV R131, R53 ;  /* 0x0000003500837202 */ /* 0x000fe20000000f00 */
[----:B------:R-:W-:Y:S01]  /*5f60*/  FFMA.FTZ R165, R33, R165, R32 ;  /* 0x000000a521a57223 */ /* 0x000fe20000010020 */
[C---:B------:R-:W-:Y:S01]  /*5f70*/  FFMA.FTZ R145, R125.reuse, R168, R138 ;  /* 0x000000a87d917223 */ /* 0x040fe2000001008a */
        /* <DEDUP_REMOVED lines=14> */
[C-C-:B------:R-:W-:Y:S01]  /*6060*/  FFMA.FTZ R157, R33.reuse, R163, R32.reuse ;  /* 0x000000a3219d7223 */ /* 0x140fe20000010020 */
[----:B------:R-:W-:Y:S01]  /*6070*/  SHF.R.U64 R140, R52, 0x10, R53 ;  /* 0x00000010348c7819 */ /* 0x000fe20000001235 */
[----:B------:R-:W-:Y:S01]  /*6080*/  FFMA.FTZ R183, R33, R183, R32 ;  /* 0x000000b721b77223 */ /* 0x000fe20000010020 */
[----:B------:R-:W-:Y:S01]  /*6090*/  MOV R150, R55 ;  /* 0x0000003700967202 */ /* 0x000fe20000000f00 */
[----:B------:R-:W-:Y:S01]  /*60a0*/  FFMA.FTZ R165, R125, R166, R138 ;  /* 0x000000a67da57223 */ /* 0x000fe2000001008a */
[----:B------:R-:W-:Y:S01]  /*60b0*/  SHF.L.U32 R140, R140, 0x10, RZ ;  /* 0x000000108c8c7819 */ /* 0x000fe200000006ff */
[----:B------:R-:W-:Y:S01]  /*60c0*/  FADD.FTZ R138, -R177, R128 ;  /* 0x00000080b18a7221 */ /* 0x000fe20000010100 */
[----:B------:R-:W-:Y:S01]  /*60d0*/  FFMA.FTZ R169, R33, R169, R32 ;  /* 0x000000a921a97223 */ /* 0x000fe20000010020 */
[----:B------:R-:W-:Y:S01]  /*60e0*/  FADD.FTZ R148, -R183, R148 ;  /* 0x00000094b7947221 */ /* 0x000fe20000010100 */
[----:B------:R-:W-:Y:S01]  /*60f0*/  FFMA.FTZ R35, R33, R190, R32 ;  /* 0x000000be21237223 */ /* 0x000fe20000010020 */
[----:B------:R-:W-:Y:S01]  /*6100*/  FFMA.FTZ R163, R125, R138, R140 ;  /* 0x0000008a7da37223 */ /* 0x000fe2000001008c */
[----:B------:R-:W-:Y:S01]  /*6110*/  SHF.L.U32 R140, R150, 0x10, RZ ;  /* 0x00000010968c7819 */ /* 0x000fe200000006ff */
[----:B------:R-:W-:Y:S01]  /*6120*/  FADD.FTZ R158, -R169, R158 ;  /* 0x0000009ea99e7221 */ /* 0x000fe20000010100 */
[----:B------:R-:W-:Y:S01]  /*6130*/  SHF.R.U32.HI R150, RZ, 0x10, R55 ;  /* 0x00000010ff967819 */ /* 0x000fe20000011637 */
[----:B------:R-:W-:Y:S01]  /*6140*/  FFMA.FTZ R181, R33, R181, R32 ;  /* 0x000000b521b57223 */ /* 0x000fe20000010020 */
[----:B------:R-:W-:Y:S01]  /*6150*/  FADD.FTZ R188, -R35, R188 ;  /* 0x000000bc23bc7221 */ /* 0x000fe20000010100 */
        /* <DEDUP_REMOVED lines=9> */
[C-C-:B------:R-:W-:Y:S01]  /*61f0*/  FFMA.FTZ R0, R33.reuse, R0, R32.reuse ;  /* 0x0000000021007223 */ /* 0x140fe20000010020 */
[----:B------:R-:W-:Y:S01]  /*6200*/  MOV R150, R57 ;  /* 0x0000003900967202 */ /* 0x000fe20000000f00 */
[----:B------:R-:W-:Y:S01]  /*6210*/  FFMA.FTZ R187, R33, R187, R32 ;  /* 0x000000bb21bb7223 */ /* 0x000fe20000010020 */
[----:B------:R-:W-:Y:S01]  /*6220*/  SHF.L.U32 R148, R148, 0x10, RZ ;  /* 0x0000001094947819 */ /* 0x000fe200000006ff */
[C---:B------:R-:W-:Y:S01]  /*6230*/  FFMA.FTZ R41, R125.reuse, R182, R36 ;  /* 0x000000b67d297223 */ /* 0x040fe20000010024 */
[----:B------:R-:W-:Y:S01]  /*6240*/  MOV R35, R2 ;  /* 0x0000000200237202 */ /* 0x000fe20000000f00 */
[----:B------:R-:W-:Y:S01]  /*6250*/  FADD.FTZ R0, -R0, R195 ;  /* 0x000000c300007221 */ /* 0x000fe20000010100 */
[----:B------:R-:W-:Y:S01]  /*6260*/  SHF.R.U64 R38, R2, 0x10, R3 ;  /* 0x0000001002267819 */ /* 0x000fe20000001203 */
[----:B------:R-:W-:Y:S01]  /*6270*/  FFMA.FTZ R173, R125, R146, R148 ;  /* 0x000000927dad7223 */ /* 0x000fe20000010094 */
[----:B------:R-:W-:Y:S01]  /*6280*/  SHF.L.U32 R148, R150, 0x10, RZ ;  /* 0x0000001096947819 */ /* 0x000fe200000006ff */
[----:B------:R-:W-:Y:S01]  /*6290*/  FADD.FTZ R146, -R161, R142 ;  /* 0x0000008ea1927221 */ /* 0x000fe20000010100 */
[----:B------:R-:W-:Y:S01]  /*62a0*/  SHF.R.U32.HI R150, RZ, 0x10, R57 ;  /* 0x00000010ff967819 */ /* 0x000fe20000011639 */
[----:B------:R-:W-:Y:S01]  /*62b0*/  FFMA.FTZ R193, R33, R193, R32 ;  /* 0x000000c121c17223 */ /* 0x000fe20000010020 */
[----:B------:R-:W-:Y:S01]  /*62c0*/  SHF.L.U32 R36, R35, 0x10, RZ ;  /* 0x0000001023247819 */ /* 0x000fe200000006ff */
[----:B------:R-:W-:Y:S01]  /*62d0*/  FFMA.FTZ R179, R125, R146, R148 ;  /* 0x000000927db37223 */ /* 0x000fe20000010094 */
[----:B------:R-:W-:Y:S01]  /*62e0*/  SHF.L.U32 R150, R150, 0x10, RZ ;  /* 0x0000001096967819 */ /* 0x000fe200000006ff */
[----:B------:R-:W-:Y:S01]  /*62f0*/  FADD.FTZ R146, -R187, R130 ;  /* 0x00000082bb927221 */ /* 0x000fe20000010100 */
[----:B------:R-:W-:Y:S01]  /*6300*/  SHF.L.U32 R38, R38, 0x10, RZ ;  /* 0x0000001026267819 */ /* 0x000fe200000006ff */
[----:B------:R-:W-:Y:S01]  /*6310*/  FFMA.FTZ R43, R125, R0, R36 ;  /* 0x000000007d2b7223 */ /* 0x000fe20000010024 */
[----:B------:R-:W-:Y:S01]  /*6320*/  FADD.FTZ R184, -R193, R184 ;  /* 0x000000b8c1b87221 */ /* 0x000fe20000010100 */
[----:B------:R-:W-:Y:S01]  /*6330*/  FFMA.FTZ R181, R125, R146, R150 ;  /* 0x000000927db57223 */ /* 0x000fe20000010096 */
[----:B------:R-:W-:Y:S01]  /*6340*/  MOV R36, R49 ;  /* 0x0000003100247202 */ /* 0x000fe20000000f00 */
[----:B------:R-:W-:Y:S01]  /*6350*/  FFMA.FTZ R189, R33, R189, R32 ;  /* 0x000000bd21bd7223 */ /* 0x000fe20000010020 */
[----:B------:R-:W-:Y:S01]  /*6360*/  SHF.R.U32.HI R150, RZ, 0x10, R59 ;  /* 0x00000010ff967819 */ /* 0x000fe2000001163b */
[----:B------:R-:W-:Y:S01]  /*6370*/  FFMA.FTZ R45, R125, R184, R38 ;  /* 0x000000b87d2d7223 */ /* 0x000fe20000010026 */
[----:B------:R-:W-:Y:S01]  /*6380*/  MOV R34, R3 ;  /* 0x0000000300227202 */ /* 0x000fe20000000f00 */
[C-C-:B------:R-:W-:Y:S01]  /*6390*/  FFMA.FTZ R175, R33.reuse, R175, R32.reuse ;  /* 0x000000af21af7223 */ /* 0x140fe20000010020 */
[----:B------:R-:W-:Y:S01]  /*63a0*/  SHF.L.U32 R38, R36, 0x10, RZ ;  /* 0x0000001024267819 */ /* 0x000fe200000006ff */
[----:B------:R-:W-:Y:S01]  /*63b0*/  FFMA.FTZ R129, R33, R178, R32 ;  /* 0x000000b221817223 */ /* 0x000fe20000010020 */
[----:B------:R-:W-:Y:S01]  /*63c0*/  SHF.L.U32 R152, R150, 0x10, RZ ;  /* 0x0000001096987819 */ /* 0x000fe200000006ff */
[----:B------:R-:W-:Y:S01]  /*63d0*/  FADD.FTZ R150, -R189, R132 ;  /* 0x00000084bd967221 */ /* 0x000fe20000010100 */
[----:B------:R-:W-:Y:S01]  /*63e0*/  SHF.L.U32 R34, R34, 0x10, RZ ;  /* 0x0000001022227819 */ /* 0x000fe200000006ff */
[C---:B------:R-:W-:Y:S01]  /*63f0*/  FFMA.FTZ R47, R125.reuse, R170, R38 ;  /* 0x000000aa7d2f7223 */ /* 0x040fe20000010026 */
[----:B------:R-:W-:Y:S01]  /*6400*/  SHF.R.U64 R42, R48, 0x10, R49 ;  /* 0x00000010302a7819 */ /* 0x000fe20000001231 */
[C---:B------:R-:W-:Y:S01]  /*6410*/  FFMA.FTZ R189, R125.reuse, R150, R152 ;  /* 0x000000967dbd7223 */ /* 0x040fe20000010098 */
[----:B------:R-:W-:Y:S01]  /*6420*/  MOV R132, R59 ;  /* 0x0000003b00847202 */ /* 0x000fe20000000f00 */
[----:B------:R-:W-:Y:S01]  /*6430*/  FFMA.FTZ R37, R125, R188, R34 ;  /* 0x000000bc7d257223 */ /* 0x000fe20000010022 */
[----:B------:R-:W-:Y:S01]  /*6440*/  SHF.L.U32 R42, R42, 0x10, RZ ;  /* 0x000000102a2a7819 */ /* 0x000fe200000006ff */
[----:B------:R-:W-:Y:S01]  /*6450*/  FADD.FTZ R172, -R175, R172 ;  /* 0x000000acafac7221 */ /* 0x000fe20000010100 */
[----:B------:R-:W-:Y:S01]  /*6460*/  MOV R38, R48 ;  /* 0x0000003000267202 */ /* 0x000fe20000000f00 */
[----:B------:R-:W-:Y:S01]  /*6470*/  FADD.FTZ R138, -R157, R134 ;  /* 0x000000869d8a7221 */ /* 0x000fe20000010100 */
[----:B------:R-:W-:Y:S01]  /*6480*/  SHF.L.U32 R150, R132, 0x10, RZ ;  /* 0x0000001084967819 */ /* 0x000fe200000006ff */
[C-C-:B------:R-:W-:Y:S01]  /*6490*/  FFMA.FTZ R149, R33.reuse, R149, R32.reuse ;  /* 0x0000009521957223 */ /* 0x140fe20000010020 */
[----:B------:R-:W-:Y:S01]  /*64a0*/  MOV R44, R50 ;  /* 0x00000032002c7202 */ /* 0x000fe20000000f00 */
[----:B------:R-:W-:Y:S01]  /*64b0*/  F2F.BF16.F32 R36, R45 ;  /* 0x0000002d00247304 */ /* 0x000fe20000202000 */
[----:B------:R-:W-:Y:S01]  /*64c0*/  MOV R132, R58 ;  /* 0x0000003a00847202 */ /* 0x000fe20000000f00 */
[----:B------:R-:W-:Y:S01]  /*64d0*/  FFMA.FTZ R185, R33, R185, R32 ;  /* 0x000000b921b97223 */ /* 0x000fe20000010020 */
[----:B------:R-:W-:Y:S01]  /*64e0*/  SHF.R.U64 R146, R56, 0x10, R57 ;  /* 0x0000001038927819 */ /* 0x000fe20000001239 */
[----:B------:R-:W-:Y:S01]  /*64f0*/  FFMA.FTZ R135, R125, R172, R42 ;  /* 0x000000ac7d877223 */ /* 0x000fe2000001002a */
[----:B------:R-:W-:Y:S01]  /*6500*/  SHF.L.U32 R38, R38, 0x10, RZ ;  /* 0x0000001026267819 */ /* 0x000fe200000006ff */
[----:B------:R-:W-:Y:S01]  /*6510*/  FADD.FTZ R176, -R129, R176 ;  /* 0x000000b081b07221 */ /* 0x000fe20000010100 */
[----:B------:R-:W-:Y:S01]  /*6520*/  SHF.L.U32 R44, R44, 0x10, RZ ;  /* 0x000000102c2c7819 */ /* 0x000fe200000006ff */
[----:B------:R0:W-:Y:S01]  /*6530*/  F2F.BF16.F32 R34, R37 ;  /* 0x0000002500227304 */ /* 0x0001e20000202000 */
[----:B------:R-:W-:Y:S01]  /*6540*/  FFMA.FTZ R167, R125, R138, R140 ;  /* 0x0000008a7da77223 */ /* 0x000fe2000001008c */
[----:B------:R-:W-:Y:S01]  /*6550*/  SHF.L.U32 R132, R132, 0x10, RZ ;  /* 0x0000001084847819 */ /* 0x000fe200000006ff */
[----:B------:R-:W-:Y:S01]  /*6560*/  FADD.FTZ R144, -R149, R144 ;  /* 0x0000009095907221 */ /* 0x000fe20000010100 */
[----:B------:R-:W-:Y:S01]  /*6570*/  MOV R138, R54 ;  /* 0x00000036008a7202 */ /* 0x000fe20000000f00 */
[C-C-:B------:R-:W-:Y:S01]  /*6580*/  FFMA.FTZ R157, R33.reuse, R164, R32.reuse ;  /* 0x000000a4219d7223 */ /* 0x140fe20000010020 */
[----:B------:R-:W-:Y:S01]  /*6590*/  SHF.L.U32 R146, R146, 0x10, RZ ;  /* 0x0000001092927819 */ /* 0x000fe200000006ff */
[----:B------:R-:W-:Y:S01]  /*65a0*/  FFMA.FTZ R162, R33, R162, R32 ;  /* 0x000000a221a27223 */ /* 0x000fe20000010020 */
[----:B------:R-:W1:Y:S01]  /*65b0*/  F2F.BF16.F32 R35, R41 ;  /* 0x0000002900237304 */ /* 0x000e620000202000 */
[----:B------:R-:W-:Y:S01]  /*65c0*/  MOV R130, R56 ;  /* 0x0000003800827202 */ /* 0x000fe20000000f00 */
[----:B------:R-:W-:Y:S01]  /*65d0*/  FADD.FTZ R154, -R185, R154 ;  /* 0x0000009ab99a7221 */ /* 0x000fe20000010100 */
[C-C-:B------:R-:W-:Y:S01]  /*65e0*/  FFMA.FTZ R160, R33.reuse, R160, R32.reuse ;  /* 0x000000a021a07223 */ /* 0x140fe20000010020 */
[----:B------:R-:W-:Y:S01]  /*65f0*/  SHF.R.U64 R149, R58, 0x10, R59 ;  /* 0x000000103a957819 */ /* 0x000fe2000000123b */
[----:B------:R-:W-:Y:S01]  /*6600*/  FFMA.FTZ R32, R33, R180, R32 ;  /* 0x000000b421207223 */ /* 0x000fe20000010020 */
[C---:B------:R-:W-:Y:S01]  /*6610*/  FFMA.FTZ R133, R125.reuse, R176, R38 ;  /* 0x000000b07d857223 */ /* 0x040fe20000010026 */
[C---:B------:R-:W-:Y:S01]  /*6620*/  FFMA.FTZ R143, R125.reuse, R158, R44 ;  /* 0x0000009e7d8f7223 */ /* 0x040fe2000001002c */
[----:B------:R-:W-:Y:S01]  /*6630*/  F2F.BF16.F32 R42, R135 ;  /* 0x00000087002a7304 */ /* 0x000fe20000202000 */
[----:B------:R-:W-:Y:S01]  /*6640*/  SHF.L.U32 R138, R138, 0x10, RZ ;  /* 0x000000108a8a7819 */ /* 0x000fe200000006ff */
[----:B------:R-:W-:Y:S01]  /*6650*/  FFMA.FTZ R183, R125, R144, R132 ;  /* 0x000000907db77223 */ /* 0x000fe20000010084 */
[----:B------:R-:W-:Y:S01]  /*6660*/  FADD.FTZ R156, -R157, R156 ;  /* 0x0000009c9d9c7221 */ /* 0x000fe20000010100 */
[----:B------:R-:W-:Y:S01]  /*6670*/  SHF.L.U32 R130, R130, 0x10, RZ ;  /* 0x0000001082827819 */ /* 0x000fe200000006ff */
[----:B------:R-:W-:Y:S01]  /*6680*/  FFMA.FTZ R177, R125, R154, R146 ;  /* 0x0000009a7db17223 */ /* 0x000fe20000010092 */
[----:B------:R-:W-:Y:S01]  /*6690*/  SHF.L.U32 R132, R149, 0x10, RZ ;  /* 0x0000001095847819 */ /* 0x000fe200000006ff */
[----:B------:R-:W-:Y:S01]  /*66a0*/  FADD.FTZ R162, -R162, R155 ;  /* 0x0000009ba2a27221 */ /* 0x000fe20000010100 */
[----:B------:R2:W-:Y:S01]  /*66b0*/  F2F.BF16.F32 R39, R47 ;  /* 0x0000002f00277304 */ /* 0x0005e20000202000 */
[----:B------:R-:W-:Y:S01]  /*66c0*/  FADD.FTZ R32, -R32, R159 ;  /* 0x0000009f20207221 */ /* 0x000fe20000010100 */
[----:B------:R-:W-:Y:S01]  /*66d0*/  FADD.FTZ R160, -R160, R153 ;  /* 0x00000099a0a07221 */ /* 0x000fe20000010100 */
[----:B0-----:R-:W-:Y:S01]  /*66e0*/  FMUL.FTZ R37, R37, R126 ;  /* 0x0000007e25257220 */ /* 0x001fe20000410000 */
[C---:B------:R-:W-:Y:S01]  /*66f0*/  FFMA.FTZ R171, R125.reuse, R156, R138 ;  /* 0x0000009c7dab7223 */ /* 0x040fe2000001008a */
[C---:B------:R-:W-:Y:S01]  /*6700*/  FFMA.FTZ R175, R125.reuse, R162, R130 ;  /* 0x000000a27daf7223 */ /* 0x040fe20000010082 */
[C---:B------:R-:W-:Y:S01]  /*6710*/  FFMA.FTZ R185, R125.reuse, R32, R132 ;  /* 0x000000207db97223 */ /* 0x040fe20000010084 */
[----:B------:R-:W-:Y:S01]  /*6720*/  FFMA.FTZ R187, R125, R160, R150 ;  /* 0x000000a07dbb7223 */ /* 0x000fe20000010096 */
[----:B------:R-:W0:Y:S01]  /*6730*/  F2F.BF16.F32 R40, R127 ;  /* 0x0000007f00287304 */ /* 0x000e220000202000 */
[-C--:B------:R-:W-:Y:S01]  /*6740*/  FMUL.FTZ R32, R135, R126.reuse ;  /* 0x0000007e87207220 */ /* 0x080fe20000410000 */
[----:B-1----:R-:W-:Y:S01]  /*6750*/  PRMT R35, R34, 0x5410, R35 ;  /* 0x0000541022237816 */ /* 0x002fe20000000023 */
[-C--:B------:R-:W-:Y:S01]  /*6760*/  FMUL.FTZ R33, R127, R126.reuse ;  /* 0x0000007e7f217220 */ /* 0x080fe20000410000 */
[-C--:B------:R-:W-:Y:S01]  /*6770*/  FMUL.FTZ R132, R43, R126.reuse ;  /* 0x0000007e2b847220 */ /* 0x080fe20000410000 */
[-C--:B------:R-:W-:Y:S01]  /*6780*/  FMUL.FTZ R45, R45, R126.reuse ;  /* 0x0000007e2d2d7220 */ /* 0x080fe20000410000 */
[-C--:B------:R-:W-:Y:S01]  /*6790*/  FMUL.FTZ R41, R41, R126.reuse ;  /* 0x0000007e29297220 */ /* 0x080fe20000410000 */
[-C--:B--2---:R-:W-:Y:S01]  /*67a0*/  FMUL.FTZ R47, R47, R126.reuse ;  /* 0x0000007e2f2f7220 */ /* 0x084fe20000410000 */
[----:B------:R1:W-:Y:S01]  /*67b0*/  F2F.BF16.F32 R131, R145 ;  /* 0x0000009100837304 */ /* 0x0003e20000202000 */
[-C--:B------:R-:W-:Y:S01]  /*67c0*/  FMUL.FTZ R125, R133, R126.reuse ;  /* 0x0000007e857d7220 */ /* 0x080fe20000410000 */
[----:B------:R-:W-:Y:S01]  /*67d0*/  FMUL.FTZ R135, R143, R126 ;  /* 0x0000007e8f877220 */ /* 0x000fe20000410000 */
[----:B0-----:R-:W-:-:S05]  /*67e0*/  PRMT R39, R39, 0x5410, R40 ;  /* 0x0000541027277816 */ /* 0x001fca0000000028 */
[----:B------:R-:W-:Y:S01]  /*67f0*/  F2F.BF16.F32 R38, R133 ;  /* 0x0000008500267304 */ /* 0x000fe20000202000 */
[----:B-1----:R-:W-:-:S07]  /*6800*/  FMUL.FTZ R145, R145, R126 ;  /* 0x0000007e91917220 */ /* 0x002fce0000410000 */
[----:B------:R0:W-:Y:S08]  /*6810*/  F2F.BF16.F32 R134, R163 ;  /* 0x000000a300867304 */ /* 0x0001f00000202000 */
[----:B------:R-:W-:Y:S01]  /*6820*/  F2F.BF16.F32 R44, R143 ;  /* 0x0000008f002c7304 */ /* 0x000fe20000202000 */
[----:B0-----:R-:W-:-:S07]  /*6830*/  FMUL.FTZ R163, R163, R126 ;  /* 0x0000007ea3a37220 */ /* 0x001fce0000410000 */
[----:B------:R0:W-:Y:S08]  /*6840*/  F2F.BF16.F32 R142, R173 ;  /* 0x000000ad008e7304 */ /* 0x0001f00000202000 */
        /* <DEDUP_REMOVED lines=10> */
[----:B0-----:R-:W-:-:S05]  /*68f0*/  IMAD.WIDE.U32 R36, R36, 0x10000, RZ ;  /* 0x0001000024247825 */ /* 0x001fca00078e00ff */
[----:B------:R-:W-:Y:S01]  /*6900*/  LOP3.LUT R37, R35, R37, RZ, 0xfc, !PT ;  /* 0x0000002523257212 */ /* 0x000fe200078efcff */
[----:B------:R-:W-:Y:S01]  /*6910*/  IMAD.WIDE.U32 R34, R131, 0x10000, RZ ;  /* 0x0001000083227825 */ /* 0x000fe200078e00ff */
[----:B------:R0:W2:Y:S03]  /*6920*/  F2F.BF16.F32 R141, R151 ;  /* 0x00000097008d7304 */ /* 0x0000a60000202000 */
[----:B-1----:R-:W-:Y:S01]  /*6930*/  FMUL.FTZ R147, R147, R126 ;  /* 0x0000007e93937220 */ /* 0x002fe20000410000 */
[----:B------:R-:W-:Y:S02]  /*6940*/  LOP3.LUT R34, R34, R44, RZ, 0xfc, !PT ;  /* 0x0000002c22227212 */ /* 0x000fe400078efcff */
[----:B------:R-:W-:Y:S02]  /*6950*/  LOP3.LUT R35, R129, R35, RZ, 0xfc, !PT ;  /* 0x0000002381237212 */ /* 0x000fe400078efcff */
        /* <DEDUP_REMOVED lines=25> */
[----:B------:R0:W1:Y:S08]  /*6af0*/  F2F.BF16.F32 R0, R43 ;  /* 0x0000002b00007304 */ /* 0x0000700000202000 */
[----:B------:R2:W-:Y:S01]  /*6b00*/  F2F.BF16.F32 R149, R183 ;  /* 0x000000b700957304 */ /* 0x0005e20000202000 */
[----:B0-----:R-:W-:-:S03]  /*6b10*/  IMAD.WIDE.U32 R42, R42, 0x10000, RZ ;  /* 0x000100002a2a7825 */ /* 0x001fc600078e00ff */
[----:B------:R-:W-:-:S04]  /*6b20*/  LOP3.LUT R32, R42, R38, RZ, 0xfc, !PT ;  /* 0x000000262a207212 */ /* 0x000fc800078efcff */
[----:B------:R0:W-:Y:S01]  /*6b30*/  F2F.BF16.F32 R152, R45 ;  /* 0x0000002d00987304 */ /* 0x0001e20000202000 */
[----:B--2---:R-:W-:Y:S01]  /*6b40*/  FMUL.FTZ R183, R183, R126 ;  /* 0x0000007eb7b77220 */ /* 0x004fe20000410000 */
[----:B-1----:R-:W-:-:S06]  /*6b50*/  LOP3.LUT R36, R36, R0, RZ, 0xfc, !PT ;  /* 0x0000000024247212 */ /* 0x002fcc00078efcff */
[----:B------:R1:W2:Y:S01]  /*6b60*/  F2F.BF16.F32 R159, R41 ;  /* 0x00000029009f7304 */ /* 0x0002a20000202000 */
[----:B0-----:R-:W-:-:S07]  /*6b70*/  IMAD.WIDE.U32 R44, R146, 0x10000, RZ ;  /* 0x00010000922c7825 */ /* 0x001fce00078e00ff */
[----:B------:R0:W-:Y:S01]  /*6b80*/  F2F.BF16.F32 R161, R33 ;  /* 0x0000002100a17304 */ /* 0x0001e20000202000 */
[----:B-1----:R-:W-:-:S03]  /*6b90*/  IMAD.WIDE.U32 R40, R134, 0x10000, RZ ;  /* 0x0001000086287825 */ /* 0x002fc600078e00ff */
[----:B------:R-:W-:-:S04]  /*6ba0*/  LOP3.LUT R38, R40, R128, RZ, 0xfc, !PT ;  /* 0x0000008028267212 */ /* 0x000fc800078efcff */
[----:B------:R-:W-:Y:S01]  /*6bb0*/  F2F.BF16.F32 R132, R132 ;  /* 0x0000008400847304 */ /* 0x000fe20000202000 */
[----:B0-----:R-:W-:Y:S01]  /*6bc0*/  LOP3.LUT R33, R39, R43, RZ, 0xfc, !PT ;  /* 0x0000002b27217212 */ /* 0x001fe200078efcff */
[----:B------:R-:W-:Y:S01]  /*6bd0*/  IMAD.WIDE.U32 R42, R142, 0x10000, RZ ;  /* 0x000100008e2a7825 */ /* 0x000fe200078e00ff */
[----:B------:R-:W0:Y:S01]  /*6be0*/  LDC.64 R128, c[0x0][0x478] ;  /* 0x00011e00ff807b82 */ /* 0x000e220000000a00 */
[----:B------:R-:W-:Y:S02]  /*6bf0*/  LOP3.LUT R39, R141, R41, RZ, 0xfc, !PT ;  /* 0x000000298d277212 */ /* 0x000fe400078efcff */
[----:B--2---:R-:W-:Y:S02]  /*6c00*/  PRMT R159, R154, 0x5410, R159 ;  /* 0x000054109a9f7816 */ /* 0x004fe4000000009f */
[----:B------:R1:W-:Y:S01]  /*6c10*/  F2F.BF16.F32 R158, R137 ;  /* 0x00000089009e7304 */ /* 0x0003e20000202000 */
[----:B------:R-:W-:Y:S02]  /*6c20*/  LOP3.LUT R40, R42, R138, RZ, 0xfc, !PT ;  /* 0x0000008a2a287212 */ /* 0x000fe400078efcff */
[----:B------:R-:W-:Y:S01]  /*6c30*/  LOP3.LUT R42, R44, R130, RZ, 0xfc, !PT ;  /* 0x000000822c2a7212 */ /* 0x000fe200078efcff */
[----:B------:R-:W-:Y:S01]  /*6c40*/  IMAD.WIDE.U32 R130, R127, 0x10000, RZ ;  /* 0x000100007f827825 */ /* 0x000fe200078e00ff */
[----:B------:R-:W-:-:S02]  /*6c50*/  LOP3.LUT R41, R157, R43, RZ, 0xfc, !PT ;  /* 0x0000002b9d297212 */ /* 0x000fc400078efcff */
[----:B------:R-:W-:Y:S01]  /*6c60*/  LOP3.LUT R43, R155, R45, RZ, 0xfc, !PT ;  /* 0x0000002d9b2b7212 */ /* 0x000fe200078efcff */
[----:B------:R-:W2:Y:S01]  /*6c70*/  F2F.BF16.F32 R139, R139 ;  /* 0x0000008b008b7304 */ /* 0x000ea20000202000 */
[----:B-1----:R-:W-:Y:S02]  /*6c80*/  FMUL.FTZ R137, R165, R126 ;  /* 0x0000007ea5897220 */ /* 0x002fe40000410000 */
[----:B------:R-:W1:Y:S05]  /*6c90*/  LDC.64 R126, c[0x0][0x468] ;  /* 0x00011a00ff7e7b82 */ /* 0x000e6a0000000a00 */
[----:B------:R-:W-:Y:S01]  /*6ca0*/  F2F.BF16.F32 R133, R145 ;  /* 0x0000009100857304 */ /* 0x000fe20000202000 */
[----:B0-----:R-:W-:Y:S01]  /*6cb0*/  IMAD.WIDE.U32 R154, R121, 0x8, R128 ;  /* 0x00000008799a7825 */ /* 0x001fe200078e0080 */
[----:B--2---:R-:W-:-:S06]  /*6cc0*/  PRMT R141, R158, 0x5410, R139 ;  /* 0x000054109e8d7816 */ /* 0x004fcc000000008b */
[----:B------:R-:W0:Y:S08]  /*6cd0*/  F2F.BF16.F32 R163, R163 ;  /* 0x000000a300a37304 */ /* 0x000e300000202000 */
[----:B------:R2:W3:Y:S01]  /*6ce0*/  F2F.BF16.F32 R156, R47 ;  /* 0x0000002f009c7304 */ /* 0x0004e20000202000 */
[----:B0-----:R-:W-:-:S07]  /*6cf0*/  IMAD.WIDE.U32 R138, R163, 0x10000, RZ ;  /* 0x00010000a38a7825 */ /* 0x001fce00078e00ff */
[----:B------:R-:W-:Y:S01]  /*6d00*/  F2F.BF16.F32 R147, R147 ;  /* 0x0000009300937304 */ /* 0x000fe20000202000 */
[----:B--2---:R-:W-:Y:S01]  /*6d10*/  IMAD.WIDE.U32 R46, R144, 0x10000, RZ ;  /* 0x00010000902e7825 */ /* 0x004fe200078e00ff */
[----:B---3--:R-:W-:-:S06]  /*6d20*/  PRMT R161, R156, 0x5410, R161 ;  /* 0x000054109ca17816 */ /* 0x008fcc00000000a1 */
[----:B------:R0:W2:Y:S01]  /*6d30*/  F2F.BF16.F32 R160, R151 ;  /* 0x0000009700a07304 */ /* 0x0000a20000202000 */
[----:B------:R-:W-:Y:S01]  /*6d40*/  LOP3.LUT R45, R153, R47, RZ, 0xfc, !PT ;  /* 0x0000002f992d7212 */ /* 0x000fe200078efcff */
[----:B-1----:R-:W-:Y:S01]  /*6d50*/  IMAD.WIDE.U32 R144, R123, 0x8, R126 ;  /* 0x000000087b907825 */ /* 0x002fe200078e007e */
[----:B------:R-:W-:Y:S02]  /*6d60*/  LOP3.LUT R44, R46, R149, RZ, 0xfc, !PT ;  /* 0x000000952e2c7212 */ /* 0x000fe400078efcff */
[----:B------:R-:W-:Y:S01]  /*6d70*/  LOP3.LUT R131, R161, R131, RZ, 0xfc, !PT ;  /* 0x00000083a1837212 */ /* 0x000fe200078efcff */
[----:B------:R-:W-:Y:S02]  /*6d80*/  IMAD.WIDE.U32 R46, R152, 0x10000, RZ ;  /* 0x00010000982e7825 */ /* 0x000fe400078e00ff */
[----:B------:R-:W1:Y:S02]  /*6d90*/  F2F.BF16.F32 R135, R135 ;  /* 0x0000008700877304 */ /* 0x000e640000202000 */
[----:B0-----:R-:W-:Y:S01]  /*6da0*/  IMAD.WIDE.U32 R150, R120, 0x8, R128 ;  /* 0x0000000878967825 */ /* 0x001fe200078e0080 */
[----:B------:R-:W-:-:S02]  /*6db0*/  LOP3.LUT R46, R46, R132, RZ, 0xfc, !PT ;  /* 0x000000842e2e7212 */ /* 0x000fc400078efcff */
[----:B------:R-:W-:Y:S01]  /*6dc0*/  LOP3.LUT R47, R159, R47, RZ, 0xfc, !PT ;  /* 0x0000002f9f2f7212 */ /* 0x000fe200078efcff */
[----:B------:R-:W-:Y:S01]  /*6dd0*/  IMAD.WIDE.U32 R132, R133, 0x10000, RZ ;  /* 0x0001000085847825 */ /* 0x000fe200078e00ff */
[----:B--2---:R-:W-:Y:S01]  /*6de0*/  PRMT R147, R147, 0x5410, R160 ;  /* 0x0000541093937816 */ /* 0x004fe200000000a0 */
[----:B------:R-:W0:Y:S03]  /*6df0*/  F2F.BF16.F32 R137, R137 ;  /* 0x0000008900897304 */ /* 0x000e260000202000 */
[----:B------:R-:W-:Y:S02]  /*6e00*/  LOP3.LUT R133, R141, R133, RZ, 0xfc, !PT ;  /* 0x000000858d857212 */ /* 0x000fe400078efcff */
[----:B-1----:R-:W-:-:S03]  /*6e10*/  LOP3.LUT R132, R132, R135, RZ, 0xfc, !PT ;  /* 0x0000008784847212 */ /* 0x002fc600078efcff */
[----:B------:R-:W1:Y:S01]  /*6e20*/  F2F.BF16.F32 R173, R173 ;  /* 0x000000ad00ad7304 */ /* 0x000e620000202000 */
[----:B------:R-:W-:Y:S01]  /*6e30*/  LOP3.LUT R135, R147, R139, RZ, 0xfc, !PT ;  /* 0x0000008b93877212 */ /* 0x000fe200078efcff */
[----:B------:R-:W-:Y:S01]  /*6e40*/  IMAD.WIDE.U32 R146, R122, 0x8, R128 ;  /* 0x000000087a927825 */ /* 0x000fe200078e0080 */
[----:B0-----:R-:W-:-:S05]  /*6e50*/  LOP3.LUT R134, R138, R137, RZ, 0xfc, !PT ;  /* 0x000000898a867212 */ /* 0x001fca00078efcff */
[----:B------:R-:W0:Y:S01]  /*6e60*/  F2F.BF16.F32 R177, R177 ;  /* 0x000000b100b17304 */ /* 0x000e220000202000 */
[----:B------:R-:W-:-:S05]  /*6e70*/  IMAD.WIDE.U32 R136, R119, 0x8, R128 ;  /* 0x0000000877887825 */ /* 0x000fca00078e0080 */
[----:B------:R2:W-:Y:S01]  /*6e80*/  STG.E.64 desc[UR8][R136.64], R36 ;  /* 0x0000002488007986 */ /* 0x0005e2000c101b08 */
[----:B-1----:R-:W-:Y:S01]  /*6e90*/  IMAD.WIDE.U32 R140, R173, 0x10000, RZ ;  /* 0x00010000ad8c7825 */ /* 0x002fe200078e00ff */
[----:B------:R-:W1:Y:S03]  /*6ea0*/  F2F.BF16.F32 R142, R185 ;  /* 0x000000b9008e7304 */ /* 0x000e660000202000 */
[----:B0-----:R-:W-:-:S05]  /*6eb0*/  IMAD.WIDE.U32 R138, R177, 0x10000, RZ ;  /* 0x00010000b18a7825 */ /* 0x001fca00078e00ff */
[----:B------:R-:W-:Y:S01]  /*6ec0*/  F2F.BF16.F32 R167, R167 ;  /* 0x000000a700a77304 */ /* 0x000fe20000202000 */
[----:B--2---:R-:W-:-:S07]  /*6ed0*/  IMAD.WIDE.U32 R36, R120, 0x8, R126 ;  /* 0x0000000878247825 */ /* 0x004fce00078e007e */
[----:B------:R-:W0:Y:S01]  /*6ee0*/  F2F.BF16.F32 R162, R169 ;  /* 0x000000a900a27304 */ /* 0x000e220000202000 */
[----:B-1----:R-:W-:-:S07]  /*6ef0*/  IMAD.WIDE.U32 R142, R142, 0x10000, RZ ;  /* 0x000100008e8e7825 */ /* 0x002fce00078e00ff */
[----:B------:R-:W-:Y:S01]  /*6f00*/  F2F.BF16.F32 R179, R179 ;  /* 0x000000b300b37304 */ /* 0x000fe20000202000 */
[----:B0-----:R-:W-:-:S07]  /*6f10*/  PRMT R167, R167, 0x5410, R162 ;  /* 0x00005410a7a77816 */ /* 0x001fce00000000a2 */
[----:B------:R-:W0:Y:S01]  /*6f20*/  F2F.BF16.F32 R164, R181 ;  /* 0x000000b500a47304 */ /* 0x000e220000202000 */
[----:B------:R-:W-:-:S07]  /*6f30*/  LOP3.LUT R149, R167, R141, RZ, 0xfc, !PT ;  /* 0x0000008da7957212 */ /* 0x000fce00078efcff */
[----:B------:R-:W-:Y:S01]  /*6f40*/  F2F.BF16.F32 R0, R189 ;  /* 0x000000bd00007304 */ /* 0x000fe20000202000 */
[----:B0-----:R-:W-:-:S07]  /*6f50*/  PRMT R179, R179, 0x5410, R164 ;  /* 0x00005410b3b37816 */ /* 0x001fce00000000a4 */
[----:B------:R-:W0:Y:S01]  /*6f60*/  F2F.BF16.F32 R187, R187 ;  /* 0x000000bb00bb7304 */ /* 0x000e220000202000 */
[----:B------:R-:W-:-:S07]  /*6f70*/  LOP3.LUT R153, R179, R139, RZ, 0xfc, !PT ;  /* 0x0000008bb3997212 */ /* 0x000fce00078efcff */
[----:B------:R-:W1:Y:S01]  /*6f80*/  F2F.BF16.F32 R171, R171 ;  /* 0x000000ab00ab7304 */ /* 0x000e620000202000 */
[----:B0-----:R-:W-:-:S07]  /*6f90*/  PRMT R187, R187, 0x5410, R0 ;  /* 0x00005410bbbb7816 */ /* 0x001fce0000000000 */
[----:B------:R-:W0:Y:S01]  /*6fa0*/  F2F.BF16.F32 R175, R175 ;  /* 0x000000af00af7304 */ /* 0x000e220000202000 */
[----:B------:R-:W-:Y:S02]  /*6fb0*/  LOP3.LUT R157, R187, R143, RZ, 0xfc, !PT ;  /* 0x0000008fbb9d7212 */ /* 0x000fe400078efcff */
[----:B-1----:R-:W-:-:S05]  /*6fc0*/  LOP3.LUT R148, R140, R171, RZ, 0xfc, !PT ;  /* 0x000000ab8c947212 */ /* 0x002fca00078efcff */
[----:B------:R-:W1:Y:S01]  /*6fd0*/  F2F.BF16.F32 R183, R183 ;  /* 0x000000b700b77304 */ /* 0x000e620000202000 */
[----:B------:R-:W-:Y:S01]  /*6fe0*/  IMAD.WIDE.U32 R140, R124, 0x8, R128 ;  /* 0x000000087c8c7825 */ /* 0x000fe200078e0080 */
[----:B0-----:R-:W-:-:S06]  /*6ff0*/  LOP3.LUT R152, R138, R175, RZ, 0xfc, !PT ;  /* 0x000000af8a987212 */ /* 0x001fcc00078efcff */
[----:B------:R-:W0:Y:S01]  /*7000*/  F2F.BF16.F32 R125, R125 ;  /* 0x0000007d007d7304 */ /* 0x000e220000202000 */
[----:B------:R-:W-:Y:S01]  /*7010*/  IMAD.WIDE.U32 R138, R118, 0x8, R128 ;  /* 0x00000008768a7825 */ /* 0x000fe200078e0080 */
[----:B-1----:R-:W-:-:S03]  /*7020*/  LOP3.LUT R156, R142, R183, RZ, 0xfc, !PT ;  /* 0x000000b78e9c7212 */ /* 0x002fc600078efcff */
[----:B------:R-:W-:-:S04]  /*7030*/  IMAD.WIDE.U32 R142, R123, 0x8, R128 ;  /* 0x000000087b8e7825 */ /* 0x000fc800078e0080 */
[----:B------:R-:W-:Y:S01]  /*7040*/  IMAD.WIDE.U32 R128, R119, 0x8, R126 ;  /* 0x0000000877807825 */ /* 0x000fe200078e007e */
[----:B0-----:R-:W-:-:S03]  /*7050*/  LOP3.LUT R130, R130, R125, RZ, 0xfc, !PT ;  /* 0x0000007d82827212 */ /* 0x001fc600078efcff */
        /* <DEDUP_REMOVED lines=17> */
.L_x_2801:
        /* <DEDUP_REMOVED lines=59> */
[----:B------:R-:W-:-:S07]  /*7520*/  MOV R113, R111 ;  /* 0x0000006f00717202 */ /* 0x000fce0000000f00 */
.L_x_2794:
        /* <DEDUP_REMOVED lines=24> */
.L_x_2804:
        /* <DEDUP_REMOVED lines=13> */
.L_x_14327:


//--------------------- .text._ZN10layer_norm13ln_bwd_kernelINS_13Kernel_traitsIf13__nv_bfloat16S2_S2_fjLj7168ELj1ELj1ELj8ELj8ENS_18Kernel_traits_baseILj7168EfS2_S2_S2_fjLj256EEEEELb0ELb0ELb1ELb0EEEvNS_9BwdParamsE --------------------------
	.section	.text._ZN10layer_norm13ln_bwd_kernelINS_13Kernel_traitsIf13__nv_bfloat16S2_S2_fjLj7168ELj1ELj1ELj8ELj8ENS_18Kernel_traits_baseILj7168EfS2_S2_S2_fjLj256EEEEELb0ELb0ELb1ELb0EEEvNS_9BwdParamsE,"ax",@progbits
	.align	128
        .global         _ZN10layer_norm13ln_bwd_kernelINS_13Kernel_traitsIf13__nv_bfloat16S2_S2_fjLj7168ELj1ELj1ELj8ELj8ENS_18Kernel_traits_baseILj7168EfS2_S2_S2_fjLj256EEEEELb0ELb0ELb1ELb0EEEvNS_9BwdParamsE
        .type           _ZN10layer_norm13ln_bwd_kernelINS_13Kernel_traitsIf13__nv_bfloat16S2_S2_fjLj7168ELj1ELj1ELj8ELj8ENS_18Kernel_traits_baseILj7168EfS2_S2_S2_fjLj256EEEEELb0ELb0ELb1ELb0EEEvNS_9BwdParamsE,@function
        .size           _ZN10layer_norm13ln_bwd_kernelINS_13Kernel_traitsIf13__nv_bfloat16S2_S2_fjLj7168ELj1ELj1ELj8ELj8ENS_18Kernel_traits_baseILj7168EfS2_S2_S2_fjLj256EEEEELb0ELb0ELb1ELb0EEEvNS_9BwdParamsE,(.L_x_14328 - _ZN10layer_norm13ln_bwd_kernelINS_13Kernel_traitsIf13__nv_bfloat16S2_S2_fjLj7168ELj1ELj1ELj8ELj8ENS_18Kernel_traits_baseILj7168EfS2_S2_S2_fjLj256EEEEELb0ELb0ELb1ELb0EEEvNS_9BwdParamsE)
        .other          _ZN10layer_norm13ln_bwd_kernelINS_13Kernel_traitsIf13__nv_bfloat16S2_S2_fjLj7168ELj1ELj1ELj8ELj8ENS_18Kernel_traits_baseILj7168EfS2_S2_S2_fjLj256EEEEELb0ELb0ELb1ELb0EEEvNS_9BwdParamsE,@"STO_CUDA_ENTRY STV_DEFAULT"
_ZN10layer_norm13ln_bwd_kernelINS_13Kernel_traitsIf13__nv_bfloat16S2_S2_fjLj7168ELj1ELj1ELj8ELj8ENS_18Kernel_traits_baseILj7168EfS2_S2_S2_fjLj256EEEEELb0ELb0ELb1ELb0EEEvNS_9BwdParamsE:
.text._ZN10layer_norm13ln_bwd_kernelINS_13Kernel_traitsIf13__nv_bfloat16S2_S2_fjLj7168ELj1ELj1ELj8ELj8ENS_18Kernel_traits_baseILj7168EfS2_S2_S2_fjLj256EEEEELb0ELb0ELb1ELb0EEEvNS_9BwdParamsE:
        /* <DEDUP_REMOVED lines=28> */
[----:B--2---:R0:W5:Y:S02]  /*01c0*/  @P6 LDG.E.128 R120, desc[UR10][R6.64] ;  /* 0x0000000a06786981 */ /* 0x004164000c1e1d00 */
[----:B------:R-:W2:Y:S01]  /*01d0*/  @P2 LDC.64 R16, c[0x0][0x3d0] ;  /* 0x0000f400ff102b82 */ /* 0x000ea20000000a00 */
[----:B-1----:R-:W-:-:S04]  /*01e0*/  @P5 IMAD.WIDE.U32 R10, R3, 0x10, R8 ;  /* 0x00000010030a5825 */ /* 0x002fc800078e0008 */
[----:B------:R-:W-:Y:S01]  /*01f0*/  @P5 VIADD R3, R3, 0x100 ;  /* 0x0000010003035836 */ /* 0x000fe20000000000 */
[----:B------:R0:W5:Y:S02]  /*0200*/  @P5 LDG.E.128 R116, desc[UR10][R10.64] ;  /* 0x0000000a0a745981 */ /* 0x000164000c1e1d00 */
[----:B------:R-:W1:Y:S01]  /*0210*/  @P1 LDC.64 R18, c[0x0][0x3d0] ;  /* 0x0000f400ff121b82 */ /* 0x000e620000000a00 */
[C---:B----4-:R-:W-:Y:S01]  /*0220*/  @P4 IMAD.WIDE.U32 R12, R3.reuse, 0x10, R12 ;  /* 0x00000010030c4825 */ /* 0x050fe200078e000c */
[----:B------:R-:W-:-:S04]  /*0230*/  @P4 IADD3 R3, PT, PT, R3, 0x100, RZ ;  /* 0x0000010003034810 */ /* 0x000fc80007ffe0ff */
[----:B------:R0:W5:Y:S01]  /*0240*/  @P4 LDG.E.128 R112, desc[UR10][R12.64] ;  /* 0x0000000a0c704981 */ /* 0x000162000c1e1d00 */
[C---:B---3--:R-:W-:Y:S01]  /*0250*/  @P3 IMAD.WIDE.U32 R14, R3.reuse, 0x10, R14 ;  /* 0x00000010030e3825 */ /* 0x048fe200078e000e */
[----:B------:R-:W-:Y:S01]  /*0260*/  @P3 IADD3 R3, PT, PT, R3, 0x100, RZ ;  /* 0x0000010003033810 */ /* 0x000fe20007ffe0ff */
[----:B------:R-:W3:Y:S03]  /*0270*/  @P0 LDC.64 R8, c[0x0][0x3d0] ;  /* 0x0000f400ff080b82 */ /* 0x000ee60000000a00 */
[----:B------:R0:W5:Y:S01]  /*0280*/  @P3 LDG.E.128 R108, desc[UR10][R14.64] ;  /* 0x0000000a0e6c3981 */ /* 0x000162000c1e1d00 */
[----:B--2---:R-:W-:-:S04]  /*0290*/  @P2 IMAD.WIDE.U32 R16, R3, 0x10, R16 ;  /* 0x0000001003102825 */ /* 0x004fc800078e0010 */
[----:B------:R-:W-:Y:S01]  /*02a0*/  @P2 VIADD R3, R3, 0x100 ;  /* 0x0000010003032836 */ /* 0x000fe20000000000 */
[----:B------:R0:W5:Y:S03]  /*02b0*/  @P2 LDG.E.128 R104, desc[UR10][R16.64] ;  /* 0x0000000a10682981 */ /* 0x000166000c1e1d00 */
[C---:B-1----:R-:W-:Y:S01]  /*02c0*/  @P1 IMAD.WIDE.U32 R18, R3.reuse, 0x10, R18 ;  /* 0x0000001003121825 */ /* 0x042fe200078e0012 */
[----:B------:R-:W1:Y:S01]  /*02d0*/  S2UR UR4, SR_CTAID.X ;  /* 0x00000000000479c3 */ /* 0x000e620000002500 */
[----:B------:R-:W-:-:S03]  /*02e0*/  @P1 IADD3 R3, PT, PT, R3, 0x100, RZ ;  /* 0x0000010003031810 */ /* 0x000fc60007ffe0ff */
[----:B------:R0:W5:Y:S02]  /*02f0*/  @P1 LDG.E.128 R100, desc[UR10][R18.64] ;  /* 0x0000000a12641981 */ /* 0x000164000c1e1d00 */
[----:B---3--:R-:W-:-:S05]  /*0300*/  @P0 IMAD.WIDE.U32 R8, R3, 0x10, R8 ;  /* 0x0000001003080825 */ /* 0x008fca00078e0008 */
[----:B------:R0:W5:Y:S01]  /*0310*/  @P0 LDG.E.128 R96, desc[UR10][R8.64] ;  /* 0x0000000a08600981 */ /* 0x000162000c1e1d00 */
        /* <DEDUP_REMOVED lines=58> */
[----:B------:R-:W-:Y:S01]  /*06c0*/  UPLOP3.LUT UP1, UPT, UPT, UPT, UPT, 0x40, 0x4 ;  /* 0x000000000004789c */ /* 0x000fe20003f2e870 */
[----:B------:R-:W0:Y:S01]  /*06d0*/  LDCU UR15, c[0x0][0x40c] ;  /* 0x00008180ff0f77ac */ /* 0x000e220008000800 */
[----:B------:R-:W1:Y:S01]  /*06e0*/  LDCU.U8 UR9, c[0x0][0x410] ;  /* 0x00008200ff0977ac */ /* 0x000e620008000000 */
[----:B------:R-:W2:Y:S01]  /*06f0*/  LDCU UR14, c[0x0][0x400] ;  /* 0x00008000ff0e77ac */ /* 0x000ea20008000800 */
[----:B------:R-:W3:Y:S01]  /*0700*/  LDCU.64 UR12, c[0x0][0x438] ;  /* 0x00008700ff0c77ac */ /* 0x000ee20008000a00 */
[----:B------:R-:W4:Y:S06]  /*0710*/  LDCU.64 UR6, c[0x0][0x478] ;  /* 0x00008f00ff0677ac */ /* 0x000f2c0008000a00 */
.L_x_2899:
[----:B------:R-:W0:Y:S08]  /*0720*/  LDC.64 R126, c[0x0][0x3f8] ;  /* 0x0000fe00ff7e7b82 */ /* 0x000e300000000a00 */
[----:B-1----:R-:W1:Y:S08]  /*0730*/  LDC.64 R124, c[0x0][0x3c8] ;  /* 0x0000f200ff7c7b82 */ /* 0x002e700000000a00 */
[----:B--234-:R-:W2:Y:S01]  /*0740*/  LDC.64 R128, c[0x0][0x3f0] ;  /* 0x0000fc00ff807b82 */ /* 0x01cea20000000a00 */
[----:B0-----:R-:W-:-:S05]  /*0750*/  IMAD.WIDE R126, R5, 0x4, R126 ;  /* 0x00000004057e7825 */ /* 0x001fca00078e027e */
[----:B------:R-:W3:Y:S01]  /*0760*/  LDG.E R6, desc[UR10][R126.64] ;  /* 0x0000000a7e067981 */ /* 0x000ee2000c1e1900 */
[----:B-1----:R-:W-:-:S05]  /*0770*/  IMAD.WIDE R124, R5, 0x4, R124 ;  /* 0x00000004057c7825 */ /* 0x002fca00078e027c */
[----:B-----5:R0:W5:Y:S01]  /*0780*/  LDG.E R7, desc[UR10][R124.64] ;  /* 0x0000000a7c077981 */ /* 0x020162000c1e1900 */
        /* <DEDUP_REMOVED lines=9> */
[----:B------:R0:W2:Y:S01]  /*0820*/  LDG.E R124, desc[UR10][R124.64] ;  /* 0x0000000a7c7c7981 */ /* 0x0000a2000c1e1900 */
[----:B------:R-:W-:Y:S01]  /*0830*/  VIADD R129, R6, 0xffffffff ;  /* 0xffffffff06817836 */ /* 0x000fe20000000000 */
[----:B------:R-:W-:Y:S01]  /*0840*/  ISETP.GE.U32.AND P0, PT, R4, 0x100, PT ;  /* 0x000001000400780c */ /* 0x000fe20003f06070 */
[-C--:B-1----:R-:W-:Y:S01]  /*0850*/  IMAD R126, R5, R2.reuse, RZ ;  /* 0x00000002057e7224 */ /* 0x082fe200078e02ff */
[----:B------:R-:W1:Y:S01]  /*0860*/  S2R R0, SR_TID.X ;  /* 0x0000000000007919 */ /* 0x000e620000002100 */
[----:B------:R-:W-:Y:S01]  /*0870*/  IMAD R129, R129, R2, RZ ;  /* 0x0000000281817224 */ /* 0x000fe200078e02ff */
[----:B------:R-:W-:Y:S01]  /*0880*/  ISETP.NE.AND P6, PT, RZ, UR9, PT ;  /* 0x00000009ff007c0c */ /* 0x000fe2000bfc5270 */
[----:B------:R-:W-:Y:S01]  /*0890*/  BSSY.RECONVERGENT B1, `(.L_x_2808) ;  /* 0x0000047000017945 */ /* 0x000fe20003800200 */
[----:B------:R-:W-:Y:S02]  /*08a0*/  SHF.R.S32.HI R127, RZ, 0x1f, R126 ;  /* 0x0000001fff7f7819 */ /* 0x000fe4000001147e */
[----:B------:R-:W-:-:S02]  /*08b0*/  CS2R R138, SRZ ;  /* 0x00000000008a7805 */ /* 0x000fc4000001ff00 */
[C---:B------:R-:W-:Y:S02]  /*08c0*/  ISETP.GE.U32.AND P2, PT, R4.reuse, 0x200, PT ;  /* 0x000002000400780c */ /* 0x040fe40003f46070 */
[----:B------:R-:W-:Y:S02]  /*08d0*/  LEA.HI R127, R127, R126, RZ, 0x2 ;  /* 0x0000007e7f7f7211 */ /* 0x000fe400078f10ff */
[----:B------:R-:W-:Y:S02]  /*08e0*/  SHF.R.S32.HI R126, RZ, 0x1f, R129 ;  /* 0x0000001fff7e7819 */ /* 0x000fe40000011481 */
[----:B------:R-:W-:Y:S02]  /*08f0*/  ISETP.GE.U32.AND P3, PT, R4, 0x300, PT ;  /* 0x000003000400780c */ /* 0x000fe40003f66070 */
[----:B------:R-:W-:Y:S02]  /*0900*/  LEA.HI R129, R126, R129, RZ, 0x2 ;  /* 0x000000817e817211 */ /* 0x000fe400078f10ff */
[----:B------:R-:W-:-:S02]  /*0910*/  ISETP.GE.U32.AND P4, PT, R4, 0x400, PT ;  /* 0x000004000400780c */ /* 0x000fc40003f86070 */
[----:B------:R-:W-:Y:S02]  /*0920*/  ISETP.GE.U32.AND P5, PT, R4, 0x500, PT ;  /* 0x000005000400780c */ /* 0x000fe40003fa6070 */
[-C--:B-1----:R-:W-:Y:S02]  /*0930*/  LEA.HI.SX32 R186, R127, R0.reuse, 0x1e ;  /* 0x000000007fba7211 */ /* 0x082fe400078ff2ff */
[----:B------:R-:W-:Y:S02]  /*0940*/  LEA.HI.SX32 R126, R129, R0, 0x1e ;  /* 0x00000000817e7211 */ /* 0x000fe400078ff2ff */
[----:B0-----:R-:W-:Y:S02]  /*0950*/  MOV R125, R186 ;  /* 0x000000ba007d7202 */ /* 0x001fe40000000f00 */
        /* <DEDUP_REMOVED lines=14> */
[----:B------:R-:W-:Y:S01]  /*0a40*/  VIADD R126, R126, 0x100 ;  /* 0x000001007e7e7836 */ /* 0x000fe20000000000 */
[----:B------:R-:W-:Y:S02]  /*0a50*/  IADD3 R125, PT, PT, R125, 0x100, RZ ;  /* 0x000001007d7d7810 */ /* 0x000fe40007ffe0ff */
[--C-:B--2---:R-:W-:Y:S01]  /*0a60*/  SHF.R.U64 R129, R10, 0x10, R11.reuse ;  /* 0x000000100a817819 */ /* 0x104fe2000000120b */
[--C-:B------:R-:W-:Y:S01]  /*0a70*/  IMAD.MOV.U32 R128, RZ, RZ, R11.reuse ;  /* 0x000000ffff807224 */ /* 0x100fe200078e000b */
[----:B------:R-:W-:Y:S02]  /*0a80*/  SHF.R.U32.HI R130, RZ, 0x10, R11 ;  /* 0x00000010ff827819 */ /* 0x000fe4000001160b */
[C---:B---3--:R-:W-:Y:S02]  /*0a90*/  SHF.R.U64 R11, R8.reuse, 0x10, R9 ;  /* 0x00000010080b7819 */ /* 0x048fe40000001209 */
[----:B------:R-:W-:-:S02]  /*0aa0*/  SHF.L.U32 R3, R8, 0x10, RZ ;  /* 0x0000001008037819 */ /* 0x000fc400000006ff */
[----:B------:R-:W-:Y:S02]  /*0ab0*/  SHF.L.U32 R11, R11, 0x10, RZ ;  /* 0x000000100b0b7819 */ /* 0x000fe400000006ff */
[----:B------:R-:W-:Y:S01]  /*0ac0*/  MOV R14, R10 ;  /* 0x0000000a000e7202 */ /* 0x000fe20000000f00 */
[C---:B------:R-:W-:Y:S01]  /*0ad0*/  FADD.FTZ R8, -R124.reuse, R3 ;  /* 0x000000037c087221 */ /* 0x040fe20000010100 */
[----:B------:R-:W-:Y:S01]  /*0ae0*/  SHF.L.U32 R127, R9, 0x10, RZ ;  /* 0x00000010097f7819 */ /* 0x000fe200000006ff */
[----:B------:R-:W-:Y:S01]  /*0af0*/  FADD.FTZ R10, -R124, R11 ;  /* 0x0000000b7c0a7221 */ /* 0x000fe20000010100 */
[----:B------:R-:W-:Y:S01]  /*0b00*/  SHF.R.U32.HI R131, RZ, 0x10, R9 ;  /* 0x00000010ff837819 */ /* 0x000fe20000011609 */
[----:B------:R-:W-:Y:S02]  /*0b10*/  IMAD.U32 R9, R14, 0x10000, RZ ;  /* 0x000100000e097824 */ /* 0x000fe400078e00ff */
[----:B-----5:R-:W-:Y:S01]  /*0b20*/  FMUL.FTZ R3, R7, R8 ;  /* 0x0000000807037220 */ /* 0x020fe20000410000 */
[----:B0-----:R-:W-:Y:S01]  /*0b30*/  FADD.FTZ R12, -R124, R127 ;  /* 0x0000007f7c0c7221 */ /* 0x001fe20000010100 */
[----:B------:R-:W-:Y:S01]  /*0b40*/  SHF.L.U32 R14, R129, 0x10, RZ ;  /* 0x00000010810e7819 */ /* 0x000fe200000006ff */
[----:B------:R-:W-:Y:S01]  /*0b50*/  FMUL.FTZ R8, R7, R10 ;  /* 0x0000000a07087220 */ /* 0x000fe20000410000 */
[----:B------:R-:W-:Y:S01]  /*0b60*/  SHF.L.U32 R127, R131, 0x10, RZ ;  /* 0x00000010837f7819 */ /* 0x000fe200000006ff */
[----:B------:R-:W-:Y:S01]  /*0b70*/  FADD.FTZ R64, R64, R9 ;  /* 0x0000000940407221 */ /* 0x000fe20000010000 */
[-C--:B------:R-:W-:Y:S01]  /*0b80*/  FFMA.FTZ R92, R3, R9.reuse, R92 ;  /* 0x00000009035c7223 */ /* 0x080fe2000001005c */
[----:B------:R-:W-:Y:S01]  /*0b90*/  FMUL.FTZ R10, R120, R9 ;  /* 0x00000009780a7220 */ /* 0x000fe20000410000 */
[----:B------:R-:W-:-:S02]  /*0ba0*/  IMAD.U32 R13, R128, 0x10000, RZ ;  /* 0x00010000800d7824 */ /* 0x000fc400078e00ff */
[----:B------:R-:W-:Y:S01]  /*0bb0*/  FMUL.FTZ R9, R7, R12 ;  /* 0x0000000c07097220 */ /* 0x000fe20000410000 */
[----:B------:R-:W-:Y:S01]  /*0bc0*/  FADD.FTZ R65, R65, R14 ;  /* 0x0000000e41417221 */ /* 0x000fe20000010000 */
[-C--:B------:R-:W-:Y:S01]  /*0bd0*/  FFMA.FTZ R93, R8, R14.reuse, R93 ;  /* 0x0000000e085d7223 */ /* 0x080fe2000001005d */
[----:B------:R-:W-:Y:S01]  /*0be0*/  FMUL.FTZ R11, R121, R14 ;  /* 0x0000000e790b7220 */ /* 0x000fe20000410000 */
[----:B------:R-:W-:Y:S01]  /*0bf0*/  FADD.FTZ R14, -R124, R127 ;  /* 0x0000007f7c0e7221 */ /* 0x000fe20000010100 */
[----:B------:R-:W-:Y:S01]  /*0c00*/  FADD.FTZ R66, R66, R13 ;  /* 0x0000000d42427221 */ /* 0x000fe20000010000 */
[-C--:B------:R-:W-:Y:S01]  /*0c10*/  FFMA.FTZ R94, R9, R13.reuse, R94 ;  /* 0x0000000d095e7223 */ /* 0x080fe2000001005e */
[----:B------:R-:W-:Y:S01]  /*0c20*/  FMUL.FTZ R12, R122, R13 ;  /* 0x0000000d7a0c7220 */ /* 0x000fe20000410000 */
[----:B------:R-:W-:Y:S01]  /*0c30*/  FADD.FTZ R128, RZ, R10 ;  /* 0x0000000aff807221 */ /* 0x000fe20000010000 */
[----:B------:R-:W-:Y:S01]  /*0c40*/  FFMA.FTZ R13, R3, R10, RZ ;  /* 0x0000000a030d7223 */ /* 0x000fe200000100ff */
[----:B------:R-:W-:Y:S01]  /*0c50*/  SHF.L.U32 R130, R130, 0x10, RZ ;  /* 0x0000001082827819 */ /* 0x000fe200000006ff */
[----:B------:R-:W-:Y:S01]  /*0c60*/  FMUL.FTZ R14, R7, R14 ;  /* 0x0000000e070e7220 */ /* 0x000fe20000410000 */
[----:B------:R-:W-:Y:S01]  /*0c70*/  FADD.FTZ R127, R128, R11 ;  /* 0x0000000b807f7221 */ /* 0x000fe20000010000 */
[----:B------:R-:W-:-:S02]  /*0c80*/  FFMA.FTZ R128, R8, R11, R13 ;  /* 0x0000000b08807223 */ /* 0x000fc4000001000d */
[----:B------:R-:W-:Y:S01]  /*0c90*/  FADD.FTZ R67, R67, R130 ;  /* 0x0000008243437221 */ /* 0x000fe20000010000 */
[-C--:B------:R-:W-:Y:S01]  /*0ca0*/  FFMA.FTZ R95, R14, R130.reuse, R95 ;  /* 0x000000820e5f7223 */ /* 0x080fe2000001005f */
[----:B------:R-:W-:Y:S01]  /*0cb0*/  FMUL.FTZ R13, R123, R130 ;  /* 0x000000827b0d7220 */ /* 0x000fe20000410000 */
[----:B------:R-:W-:Y:S01]  /*0cc0*/  FADD.FTZ R130, R127, R12 ;  /* 0x0000000c7f827221 */ /* 0x000fe20000010000 */
[----:B------:R-:W-:-:S03]  /*0cd0*/  FFMA.FTZ R127, R9, R12, R128 ;  /* 0x0000000c097f7223 */ /* 0x000fc60000010080 */
[----:B------:R-:W-:Y:S01]  /*0ce0*/  FADD.FTZ R139, R130, R13 ;  /* 0x0000000d828b7221 */ /* 0x000fe20000010000 */
[----:B------:R-:W-:-:S07]  /*0cf0*/  FFMA.FTZ R138, R14, R13, R127 ;  /* 0x0000000d0e8a7223 */ /* 0x000fce000001007f */
.L_x_2809:
[----:B----4-:R-:W-:Y:S05]  /*0d00*/  BSYNC.RECONVERGENT B1 ;  /* 0x0000000000017941 */ /* 0x010fea0003800200 */
.L_x_2808:
        /* <DEDUP_REMOVED lines=16> */
[----:B--2---:R-:W-:Y:S01]  /*0e10*/  MOV R15, R18 ;  /* 0x00000012000f7202 */ /* 0x004fe20000000f00 */
[--C-:B------:R-:W-:Y:S01]  /*0e20*/  IMAD.MOV.U32 R127, RZ, RZ, R19.reuse ;  /* 0x000000ffff7f7224 */ /* 0x100fe200078e0013 */
[--C-:B------:R-:W-:Y:S02]  /*0e30*/  SHF.R.U64 R22, R18, 0x10, R19.reuse ;  /* 0x0000001012167819 */ /* 0x100fe40000001213 */
[----:B------:R-:W-:Y:S02]  /*0e40*/  SHF.R.U32.HI R130, RZ, 0x10, R19 ;  /* 0x00000010ff827819 */ /* 0x000fe40000011613 */
[----:B---3--:R-:W-:-:S02]  /*0e50*/  SHF.R.U64 R18, R16, 0x10, R17 ;  /* 0x0000001010127819 */ /* 0x008fc40000001211 */
[----:B------:R-:W-:Y:S02]  /*0e60*/  SHF.L.U32 R19, R16, 0x10, RZ ;  /* 0x0000001010137819 */ /* 0x000fe400000006ff */
[----:B------:R-:W-:Y:S02]  /*0e70*/  SHF.R.U32.HI R16, RZ, 0x10, R17 ;  /* 0x00000010ff107819 */ /* 0x000fe40000011611 */
[----:B------:R-:W-:Y:S01]  /*0e80*/  SHF.L.U32 R129, R17, 0x10, RZ ;  /* 0x0000001011817819 */ /* 0x000fe200000006ff */
[----:B------:R-:W-:Y:S01]  /*0e90*/  IMAD.U32 R17, R15, 0x10000, RZ ;  /* 0x000100000f117824 */ /* 0x000fe200078e00ff */
[----:B------:R-:W-:Y:S01]  /*0ea0*/  SHF.L.U32 R15, R18, 0x10, RZ ;  /* 0x00000010120f7819 */ /* 0x000fe200000006ff */
[----:B------:R-:W-:Y:S01]  /*0eb0*/  FADD.FTZ R18, -R124, R19 ;  /* 0x000000137c127221 */ /* 0x000fe20000010100 */
[----:B------:R-:W-:-:S03]  /*0ec0*/  SHF.L.U32 R22, R22, 0x10, RZ ;  /* 0x0000001016167819 */ /* 0x000fc600000006ff */
[----:B0-----:R-:W-:Y:S01]  /*0ed0*/  FADD.FTZ R20, -R124, R15 ;  /* 0x0000000f7c147221 */ /* 0x001fe20000010100 */
[----:B------:R-:W-:Y:S01]  /*0ee0*/  SHF.L.U32 R21, R16, 0x10, RZ ;  /* 0x0000001010157819 */ /* 0x000fe200000006ff */
[C---:B-----5:R-:W-:Y:S01]  /*0ef0*/  FMUL.FTZ R15, R7.reuse, R18 ;  /* 0x00000012070f7220 */ /* 0x060fe20000410000 */
[----:B------:R-:W-:Y:S01]  /*0f00*/  FADD.FTZ R128, -R124, R129 ;  /* 0x000000817c807221 */ /* 0x000fe20000010100 */
[----:B------:R-:W-:Y:S01]  /*0f10*/  FMUL.FTZ R16, R7, R20 ;  /* 0x0000001407107220 */ /* 0x000fe20000410000 */
[-C--:B------:R-:W-:Y:S01]  /*0f20*/  FMUL.FTZ R18, R116, R17.reuse ;  /* 0x0000001174127220 */ /* 0x080fe20000410000 */
[----:B------:R-:W-:Y:S01]  /*0f30*/  FADD.FTZ R60, R60, R17 ;  /* 0x000000113c3c7221 */ /* 0x000fe20000010000 */
[----:B------:R-:W-:Y:S01]  /*0f40*/  FFMA.FTZ R88, R15, R17, R88 ;  /* 0x000000110f587223 */ /* 0x000fe20000010058 */
[----:B------:R-:W-:Y:S01]  /*0f50*/  FADD.FTZ R61, R61, R22 ;  /* 0x000000163d3d7221 */ /* 0x000fe20000010000 */
[-C--:B------:R-:W-:Y:S01]  /*0f60*/  FFMA.FTZ R89, R16, R22.reuse, R89 ;  /* 0x0000001610597223 */ /* 0x080fe20000010059 */
[----:B------:R-:W-:Y:S01]  /*0f70*/  FMUL.FTZ R19, R117, R22 ;  /* 0x0000001675137220 */ /* 0x000fe20000410000 */
[----:B------:R-:W-:-:S02]  /*0f80*/  IMAD.U32 R127, R127, 0x10000, RZ ;  /* 0x000100007f7f7824 */ /* 0x000fc400078e00ff */
[----:B------:R-:W-:Y:S01]  /*0f90*/  FMUL.FTZ R17, R7, R128 ;  /* 0x0000008007117220 */ /* 0x000fe20000410000 */
[----:B------:R-:W-:Y:S01]  /*0fa0*/  FADD.FTZ R22, -R124, R21 ;  /* 0x000000157c167221 */ /* 0x000fe20000010100 */
[----:B------:R-:W-:Y:S01]  /*0fb0*/  FADD.FTZ R128, R139, R18 ;  /* 0x000000128b807221 */ /* 0x000fe20000010000 */
[----:B------:R-:W-:Y:S01]  /*0fc0*/  FFMA.FTZ R21, R15, R18, R138 ;  /* 0x000000120f157223 */ /* 0x000fe2000001008a */
[----:B------:R-:W-:Y:S01]  /*0fd0*/  SHF.L.U32 R130, R130, 0x10, RZ ;  /* 0x0000001082827819 */ /* 0x000fe200000006ff */
[----:B------:R-:W-:Y:S01]  /*0fe0*/  FADD.FTZ R62, R62, R127 ;  /* 0x0000007f3e3e7221 */ /* 0x000fe20000010000 */
[-C--:B------:R-:W-:Y:S01]  /*0ff0*/  FFMA.FTZ R90, R17, R127.reuse, R90 ;  /* 0x0000007f115a7223 */ /* 0x080fe2000001005a */
[----:B------:R-:W-:Y:S01]  /*1000*/  FMUL.FTZ R20, R118, R127 ;  /* 0x0000007f76147220 */ /* 0x000fe20000410000 */
        /* <DEDUP_REMOVED lines=10> */
.L_x_2811:
[----:B------:R-:W-:Y:S05]  /*10b0*/  BSYNC.RECONVERGENT B1 ;  /* 0x0000000000017941 */ /* 0x000fea0003800200 */
.L_x_2810:
        /* <DEDUP_REMOVED lines=57> */
.L_x_2813:
[----:B------:R-:W-:Y:S05]  /*1450*/  BSYNC.RECONVERGENT B1 ;  /* 0x0000000000017941 */ /* 0x000fea0003800200 */
.L_x_2812:
        /* <DEDUP_REMOVED lines=13> */
[----:B------:R-:W-:Y:S01]  /*1530*/  IADD3 R126, PT, PT, R126, 0x100, RZ ;  /* 0x000001007e7e7810 */ /* 0x000fe20007ffe0ff */
[----:B------:R-:W-:Y:S01]  /*1540*/  VIADD R125, R125, 0x100 ;  /* 0x000001007d7d7836 */ /* 0x000fe20000000000 */
        /* <DEDUP_REMOVED lines=42> */
.L_x_2815:
[----:B------:R-:W-:Y:S05]  /*17f0*/  BSYNC.RECONVERGENT B1 ;  /* 0x0000000000017941 */ /* 0x000fea0003800200 */
.L_x_2814:
        /* <DEDUP_REMOVED lines=15> */
[----:B--2---:R-:W-:Y:S02]  /*18f0*/  MOV R39, R130 ;  /* 0x0000008200277202 */ /* 0x004fe40000000f00 */
[----:B------:R-:W-:Y:S02]  /*1900*/  SHF.R.U64 R136, R130, 0x10, R131 ;  /* 0x0000001082887819 */ /* 0x000fe40000001283 */
[----:B------:R-:W-:Y:S02]  /*1910*/  SHF.L.U32 R127, R39, 0x10, RZ ;  /* 0x00000010277f7819 */ /* 0x000fe400000006ff */
[C---:B---3--:R-:W-:Y:S02]  /*1920*/  SHF.R.U64 R130, R128.reuse, 0x10, R129 ;  /* 0x0000001080827819 */ /* 0x048fe40000001281 */
[----:B------:R-:W-:-:S02]  /*1930*/  SHF.L.U32 R137, R128, 0x10, RZ ;  /* 0x0000001080897819 */ /* 0x000fc400000006ff */
[----:B------:R-:W-:Y:S02]  /*1940*/  SHF.L.U32 R39, R130, 0x10, RZ ;  /* 0x0000001082277819 */ /* 0x000fe400000006ff */
[----:B------:R-:W-:Y:S01]  /*1950*/  MOV R134, R131 ;  /* 0x0000008300867202 */ /* 0x000fe20000000f00 */
[----:B------:R-:W-:Y:S01]  /*1960*/  IMAD.U32 R141, R129, 0x10000, RZ ;  /* 0x00010000818d7824 */ /* 0x000fe200078e00ff */
[----:B------:R-:W-:Y:S01]  /*1970*/  SHF.R.U32.HI R135, RZ, 0x10, R131 ;  /* 0x00000010ff877819 */ /* 0x000fe20000011683 */
[C---:B------:R-:W-:Y:S01]  /*1980*/  FADD.FTZ R140, -R124.reuse, R39 ;  /* 0x000000277c8c7221 */ /* 0x040fe20000010100 */
[----:B------:R-:W-:Y:S01]  /*1990*/  SHF.R.U32.HI R131, RZ, 0x10, R129 ;  /* 0x00000010ff837819 */ /* 0x000fe20000011681 */
[----:B0-----:R-:W-:Y:S01]  /*19a0*/  FADD.FTZ R132, -R124, R137 ;  /* 0x000000897c847221 */ /* 0x001fe20000010100 */
[----:B------:R-:W-:Y:S01]  /*19b0*/  SHF.L.U32 R128, R136, 0x10, RZ ;  /* 0x0000001088807819 */ /* 0x000fe200000006ff */
[----:B------:R-:W-:Y:S02]  /*19c0*/  IMAD.U32 R129, R134, 0x10000, RZ ;  /* 0x0001000086817824 */ /* 0x000fe400078e00ff */
[----:B------:R-:W-:Y:S01]  /*19d0*/  FADD.FTZ R134, -R124, R141 ;  /* 0x0000008d7c867221 */ /* 0x000fe20000010100 */
[----:B------:R-:W-:Y:S01]  /*19e0*/  SHF.L.U32 R131, R131, 0x10, RZ ;  /* 0x0000001083837819 */ /* 0x000fe200000006ff */
[C---:B-----5:R-:W-:Y:S01]  /*19f0*/  FMUL.FTZ R140, R7.reuse, R140 ;  /* 0x0000008c078c7220 */ /* 0x060fe20000410000 */
[C---:B------:R-:W-:Y:S01]  /*1a00*/  FMUL.FTZ R39, R7.reuse, R132 ;  /* 0x0000008407277220 */ /* 0x040fe20000410000 */
[-C--:B------:R-:W-:Y:S01]  /*1a10*/  FMUL.FTZ R142, R104, R127.reuse ;  /* 0x0000007f688e7220 */ /* 0x080fe20000410000 */
[----:B------:R-:W-:Y:S01]  /*1a20*/  FMUL.FTZ R141, R7, R134 ;  /* 0x00000086078d7220 */ /* 0x000fe20000410000 */
[----:B------:R-:W-:Y:S01]  /*1a30*/  FADD.FTZ R49, R49, R128 ;  /* 0x0000008031317221 */ /* 0x000fe20000010000 */
[-C--:B------:R-:W-:Y:S01]  /*1a40*/  FFMA.FTZ R77, R140, R128.reuse, R77 ;  /* 0x000000808c4d7223 */ /* 0x080fe2000001004d */
[----:B------:R-:W-:Y:S01]  /*1a50*/  FMUL.FTZ R143, R105, R128 ;  /* 0x00000080698f7220 */ /* 0x000fe20000410000 */
[----:B------:R-:W-:Y:S01]  /*1a60*/  FADD.FTZ R48, R48, R127 ;  /* 0x0000007f30307221 */ /* 0x000fe20000010000 */
[----:B------:R-:W-:Y:S01]  /*1a70*/  FFMA.FTZ R76, R39, R127, R76 ;  /* 0x0000007f274c7223 */ /* 0x000fe2000001004c */
        /* <DEDUP_REMOVED lines=17> */
.L_x_2817:
[----:B------:R-:W-:Y:S05]  /*1b90*/  BSYNC.RECONVERGENT B1 ;  /* 0x0000000000017941 */ /* 0x000fea0003800200 */
.L_x_2816:
        /* <DEDUP_REMOVED lines=17> */
[C---:B---3--:R-:W-:Y:S02]  /*1cb0*/  SHF.R.U64 R130, R128.reuse, 0x10, R129 ;  /* 0x0000001080827819 */ /* 0x048fe40000001281 */
[----:B------:R-:W-:Y:S02]  /*1cc0*/  SHF.L.U32 R137, R128, 0x10, RZ ;  /* 0x0000001080897819 */ /* 0x000fe400000006ff */
[----:B0-----:R-:W-:-:S02]  /*1cd0*/  SHF.L.U32 R133, R130, 0x10, RZ ;  /* 0x0000001082857819 */ /* 0x001fc400000006ff */
[----:B------:R-:W-:Y:S01]  /*1ce0*/  MOV R134, R131 ;  /* 0x0000008300867202 */ /* 0x000fe20000000f00 */
[----:B------:R-:W-:Y:S01]  /*1cf0*/  IMAD.U32 R147, R129, 0x10000, RZ ;  /* 0x0001000081937824 */ /* 0x000fe200078e00ff */
[----:B------:R-:W-:Y:S01]  /*1d00*/  SHF.R.U32.HI R135, RZ, 0x10, R131 ;  /* 0x00000010ff877819 */ /* 0x000fe20000011683 */
[C---:B------:R-:W-:Y:S01]  /*1d10*/  FADD.FTZ R148, -R124.reuse, R133 ;  /* 0x000000857c947221 */ /* 0x040fe20000010100 */
[----:B------:R-:W-:Y:S01]  /*1d20*/  SHF.R.U32.HI R131, RZ, 0x10, R129 ;  /* 0x00000010ff837819 */ /* 0x000fe20000011681 */
[----:B------:R-:W-:Y:S01]  /*1d30*/  FADD.FTZ R132, -R124, R137 ;  /* 0x000000897c847221 */ /* 0x000fe20000010100 */
[----:B------:R-:W-:Y:S01]  /*1d40*/  SHF.L.U32 R127, R127, 0x10, RZ ;  /* 0x000000107f7f7819 */ /* 0x000fe200000006ff */
[----:B------:R-:W-:Y:S01]  /*1d50*/  IMAD.U32 R129, R134, 0x10000, RZ ;  /* 0x0001000086817824 */ /* 0x000fe200078e00ff */
[----:B------:R-:W-:Y:S01]  /*1d60*/  SHF.L.U32 R128, R136, 0x10, RZ ;  /* 0x0000001088807819 */ /* 0x000fe200000006ff */
        /* <DEDUP_REMOVED lines=28> */
.L_x_2819:
[----:B------:R-:W-:Y:S05]  /*1f30*/  BSYNC.RECONVERGENT B1 ;  /* 0x0000000000017941 */ /* 0x000fea0003800200 */
.L_x_2818:
        /* <DEDUP_REMOVED lines=12> */
[C-C-:B--2---:R-:W-:Y:S02]  /*2000*/  SHF.R.U64 R134, R130.reuse, 0x10, R131.reuse ;  /* 0x0000001082867819 */ /* 0x144fe40000001283 */
[----:B------:R-:W-:Y:S02]  /*2010*/  SHF.L.U32 R125, R130, 0x10, RZ ;  /* 0x00000010827d7819 */ /* 0x000fe400000006ff */
[----:B------:R-:W-:Y:S02]  /*2020*/  SHF.R.U32.HI R135, RZ, 0x10, R131 ;  /* 0x00000010ff877819 */ /* 0x000fe40000011683 */
[----:B------:R-:W-:Y:S02]  /*2030*/  SHF.L.U32 R133, R131, 0x10, RZ ;  /* 0x0000001083857819 */ /* 0x000fe400000006ff */
[----:B------:R-:W-:Y:S02]  /*2040*/  SHF.L.U32 R131, R134, 0x10, RZ ;  /* 0x0000001086837819 */ /* 0x000fe400000006ff */
[----:B---3--:R-:W-:-:S02]  /*2050*/  MOV R130, R126 ;  /* 0x0000007e00827202 */ /* 0x008fc40000000f00 */
[----:B------:R-:W-:Y:S01]  /*2060*/  SHF.R.U64 R136, R126, 0x10, R127 ;  /* 0x000000107e887819 */ /* 0x000fe2000000127f */
[C---:B------:R-:W-:Y:S01]  /*2070*/  FADD.FTZ R126, -R124.reuse, R125 ;  /* 0x0000007d7c7e7221 */ /* 0x040fe20000010100 */
[----:B------:R-:W-:Y:S01]  /*2080*/  SHF.L.U32 R135, R135, 0x10, RZ ;  /* 0x0000001087877819 */ /* 0x000fe200000006ff */
[----:B------:R-:W-:Y:S01]  /*2090*/  FADD.FTZ R156, -R124, R131 ;  /* 0x000000837c9c7221 */ /* 0x000fe20000010100 */
[----:B------:R-:W-:Y:S01]  /*20a0*/  SHF.L.U32 R125, R130, 0x10, RZ ;  /* 0x00000010827d7819 */ /* 0x000fe200000006ff */
[----:B------:R-:W-:Y:S02]  /*20b0*/  IMAD.MOV.U32 R132, RZ, RZ, R127 ;  /* 0x000000ffff847224 */ /* 0x000fe400078e007f */
[C---:B0-----:R-:W-:Y:S01]  /*20c0*/  FADD.FTZ R128, -R124.reuse, R133 ;  /* 0x000000857c807221 */ /* 0x041fe20000010100 */
[----:B------:R-:W-:Y:S01]  /*20d0*/  FADD.FTZ R162, -R124, R135 ;  /* 0x000000877ca27221 */ /* 0x000fe20000010100 */
[----:B------:R-:W-:Y:S02]  /*20e0*/  IMAD.U32 R124, R136, 0x10000, RZ ;  /* 0x00010000887c7824 */ /* 0x000fe400078e00ff */
[C---:B-----5:R-:W-:Y:S01]  /*20f0*/  FMUL.FTZ R156, R7.reuse, R156 ;  /* 0x0000009c079c7220 */ /* 0x060fe20000410000 */
[----:B------:R-:W-:Y:S01]  /*2100*/  FMUL.FTZ R155, R7, R126 ;  /* 0x0000007e079b7220 */ /* 0x000fe20000410000 */
[-C--:B------:R-:W-:Y:S01]  /*2110*/  FMUL.FTZ R158, R96, R125.reuse ;  /* 0x0000007d609e7220 */ /* 0x080fe20000410000 */
[----:B------:R-:W-:Y:S01]  /*2120*/  SHF.R.U32.HI R134, RZ, 0x10, R127 ;  /* 0x00000010ff867819 */ /* 0x000fe2000001167f */
[----:B------:R-:W-:Y:S01]  /*2130*/  FADD.FTZ R41, R41, R124 ;  /* 0x0000007c29297221 */ /* 0x000fe20000010000 */
[----:B------:R-:W-:Y:S01]  /*2140*/  SHF.L.U32 R127, R132, 0x10, RZ ;  /* 0x00000010847f7819 */ /* 0x000fe200000006ff */
[-C--:B------:R-:W-:Y:S01]  /*2150*/  FFMA.FTZ R69, R156, R124.reuse, R69 ;  /* 0x0000007c9c457223 */ /* 0x080fe20000010045 */
[----:B------:R-:W-:Y:S01]  /*2160*/  FMUL.FTZ R157, R97, R124 ;  /* 0x0000007c619d7220 */ /* 0x000fe20000410000 */
[----:B------:R-:W-:Y:S01]  /*2170*/  FMUL.FTZ R159, R7, R128 ;  /* 0x00000080079f7220 */ /* 0x000fe20000410000 */
[----:B------:R-:W-:Y:S01]  /*2180*/  FADD.FTZ R40, R40, R125 ;  /* 0x0000007d28287221 */ /* 0x000fe20000010000 */
[----:B------:R-:W-:Y:S01]  /*2190*/  FFMA.FTZ R68, R155, R125, R68 ;  /* 0x0000007d9b447223 */ /* 0x000fe20000010044 */
[----:B------:R-:W-:Y:S01]  /*21a0*/  FADD.FTZ R124, R139, R158 ;  /* 0x0000009e8b7c7221 */ /* 0x000fe20000010000 */
[----:B------:R-:W-:Y:S01]  /*21b0*/  FFMA.FTZ R125, R155, R158, R138 ;  /* 0x0000009e9b7d7223 */ /* 0x000fe2000001008a */
[----:B------:R-:W-:Y:S01]  /*21c0*/  FADD.FTZ R42, R42, R127 ;  /* 0x0000007f2a2a7221 */ /* 0x000fe20000010000 */
[-C--:B------:R-:W-:Y:S01]  /*21d0*/  FFMA.FTZ R70, R159, R127.reuse, R70 ;  /* 0x0000007f9f467223 */ /* 0x080fe20000010046 */
        /* <DEDUP_REMOVED lines=12> */
[----:B------:R-:W-:Y:S06]  /*22a0*/  BRA `(.L_x_2820) ;  /* 0x0000000000b07947 */ /* 0x000fec0003800000 */
.L_x_2807:
        /* <DEDUP_REMOVED lines=44> */
.L_x_2820:
[----:B----4-:R-:W-:Y:S05]  /*2570*/  BSYNC.RECONVERGENT B0 ;  /* 0x0000000000007941 */ /* 0x010fea0003800200 */
.L_x_2806:
        /* <DEDUP_REMOVED lines=31> */
.L_x_2822:
[----:B------:R-:W-:Y:S05]  /*2770*/  BSYNC.RECONVERGENT B0 ;  /* 0x0000000000007941 */ /* 0x000fea0003800200 */
.L_x_2821:
[----:B------:R-:W1:Y:S08]  /*2780*/  S2UR UR5, SR_CgaCtaId ;  /* 0x00000000000579c3 */ /* 0x000e700000008800 */
[----:B------:R-:W-:Y:S01]  /*2790*/  BAR.SYNC.DEFER_BLOCKING 0x0 ;  /* 0x0000000000007b1d */ /* 0x000fe20000010000 */
[----:B-----5:R-:W-:Y:S02]  /*27a0*/  ISETP.GE.AND P0, PT, R185, 0x1, PT ;  /* 0x00000001b900780c */ /* 0x020fe40003f06270 */
[----:B------:R-:W-:-:S02]  /*27b0*/  ISETP.GE.U32.AND P3, PT, R4, 0x100, PT ;  /* 0x000001000400780c */ /* 0x000fc40003f66070 */
[----:B------:R-:W-:Y:S01]  /*27c0*/  ISETP.NE.AND P2, PT, RZ, UR9, PT ;  /* 0x00000009ff007c0c */ /* 0x000fe2000bf45270 */
[----:B------:R-:W-:Y:S01]  /*27d0*/  UMOV UR4, 0x400 ;  /* 0x0000040000047882 */ /* 0x000fe20000000000 */
[----:B------:R-:W-:Y:S07]  /*27e0*/  BSSY.RECONVERGENT B0, `(.L_x_2823) ;  /* 0x00000ea000007945 */ /* 0x000fee0003800200 */
[----:B------:R-:W-:-:S05]  /*27f0*/  @P0 IADD3 R185, PT, PT, R185, -0x1, RZ ;  /* 0xffffffffb9b90810 */ /* 0x000fca0007ffe0ff */
[----:B------:R-:W-:Y:S01]  /*2800*/  @P0 IMAD R185, R185, R2, RZ ;  /* 0x00000002b9b90224 */ /* 0x000fe200078e02ff */
        /* <DEDUP_REMOVED lines=15> */
[----:B------:R-:W-:Y:S02]  /*2900*/  IMAD.MOV.U32 R125, RZ, RZ, R186 ;  /* 0x000000ffff7d7224 */ /* 0x000fe400078e00ba */
[----:B------:R-:W-:Y:S01]  /*2910*/  FADD.FTZ R187, R126, R187 ;  /* 0x000000bb7ebb7221 */ /* 0x000fe20000010000 */
[----:B------:R-:W-:Y:S01]  /*2920*/  FADD.FTZ R124, R127, R124 ;  /* 0x0000007c7f7c7221 */ /* 0x000fe20000010000 */
[----:B------:R-:W-:-:S02]  /*2930*/  @P0 SHF.R.S32.HI R126, RZ, 0x1f, R185 ;  /* 0x0000001fff7e0819 */ /* 0x000fc400000114b9 */
[----:B-1----:R-:W-:Y:S01]  /*2940*/  FADD.FTZ R187, R187, R128 ;  /* 0x00000080bbbb7221 */ /* 0x002fe20000010000 */
[----:B------:R-:W-:Y:S01]  /*2950*/  FADD.FTZ R124, R124, R129 ;  /* 0x000000817c7c7221 */ /* 0x000fe20000010000 */
[----:B------:R-:W-:Y:S02]  /*2960*/  @P0 LEA.HI R185, R126, R185, RZ, 0x2 ;  /* 0x000000b97eb90211 */ /* 0x000fe400078f10ff */
[----:B------:R-:W-:Y:S01]  /*2970*/  FADD.FTZ R187, R130, R187 ;  /* 0x000000bb82bb7221 */ /* 0x000fe20000010000 */
[----:B------:R-:W-:-:S03]  /*2980*/  FADD.FTZ R124, R131, R124 ;  /* 0x0000007c837c7221 */ /* 0x000fc60000010000 */
[----:B--2---:R-:W-:Y:S01]  /*2990*/  FADD.FTZ R187, R187, R132 ;  /* 0x00000084bbbb7221 */ /* 0x004fe20000010000 */
[----:B------:R-:W-:Y:S01]  /*29a0*/  FADD.FTZ R124, R124, R133 ;  /* 0x000000857c7c7221 */ /* 0x000fe20000010000 */
[----:B------:R-:W-:Y:S02]  /*29b0*/  P2R R132, PR, RZ, 0x8 ;  /* 0x00000008ff847803 */ /* 0x000fe40000000000 */
[----:B------:R-:W-:Y:S01]  /*29c0*/  FADD.FTZ R187, R134, R187 ;  /* 0x000000bb86bb7221 */ /* 0x000fe20000010000 */
[----:B------:R-:W-:-:S03]  /*29d0*/  FADD.FTZ R124, R135, R124 ;  /* 0x0000007c877c7221 */ /* 0x000fc60000010000 */
[----:B---3--:R-:W-:Y:S01]  /*29e0*/  FADD.FTZ R187, R187, R136 ;  /* 0x00000088bbbb7221 */ /* 0x008fe20000010000 */
[----:B------:R-:W-:-:S03]  /*29f0*/  FADD.FTZ R124, R124, R137 ;  /* 0x000000897c7c7221 */ /* 0x000fc60000010000 */
[----:B------:R-:W-:Y:S01]  /*2a00*/  FADD.FTZ R127, R138, R187 ;  /* 0x000000bb8a7f7221 */ /* 0x000fe20000010000 */
[----:B------:R-:W-:Y:S01]  /*2a10*/  FADD.FTZ R126, R139, R124 ;  /* 0x0000007c8b7e7221 */ /* 0x000fe20000010000 */
[----:B------:R-:W-:Y:S02]  /*2a20*/  HFMA2 R124, -RZ, RZ, 0, 0 ;  /* 0x00000000ff7c7431 */ /* 0x000fe400000001ff */
[----:B------:R-:W-:Y:S01]  /*2a30*/  FMUL.FTZ R127, R127, UR14 ;  /* 0x0000000e7f7f7c20 */ /* 0x000fe20008410000 */
[----:B------:R-:W-:Y:S01]  /*2a40*/  FMUL.FTZ R126, R126, UR14 ;  /* 0x0000000e7e7e7c20 */ /* 0x000fe20008410000 */
[----:B------:R-:W-:-:S03]  /*2a50*/  @P0 LEA.HI.SX32 R124, R185, R0, 0x1e ;  /* 0x00000000b97c0211 */ /* 0x000fc600078ff2ff */
        /* <DEDUP_REMOVED lines=19> */
.L_x_2827:
        /* <DEDUP_REMOVED lines=9> */
.L_x_2828:
        /* <DEDUP_REMOVED lines=9> */
.L_x_2829:
        /* <DEDUP_REMOVED lines=10> */
.L_x_2826:
        /* <DEDUP_REMOVED lines=41> */
.L_x_2825:
        /* <DEDUP_REMOVED lines=38> */
[----:B------:R-:W-:-:S04]  /*3240*/  F2FP.BF16.F32.PACK_AB R128, RZ, R128 ;  /* 0x00000080ff80723e */ /* 0x000fc800000010ff */
[----:B------:R-:W-:Y:S01]  /*3250*/  PRMT R166, R128, 0x7610, R166 ;  /* 0x0000761080a67816 */ /* 0x000fe200000000a6 */
[----:B------:R-:W-:Y:S06]  /*3260*/  BRA `(.L_x_2830) ;  /* 0x0000000000ac7947 */ /* 0x000fec0003800000 */
.L_x_2831:
        /* <DEDUP_REMOVED lines=43> */
.L_x_2830:
        /* <DEDUP_REMOVED lines=11> */
.L_x_2832:
        /* <DEDUP_REMOVED lines=9> */
.L_x_2833:
[----:B------:R-:W-:Y:S02]  /*3660*/  IADD3 R125, PT, PT, R125, 0x100, RZ ;  /* 0x000001007d7d7810 */ /* 0x000fe40007ffe0ff */
[----:B------:R-:W-:-:S07]  /*3670*/  IADD3 R124, PT, PT, R124, 0x100, RZ ;  /* 0x000001007c7c7810 */ /* 0x000fce0007ffe0ff */
.L_x_2824:
[----:B------:R-:W-:Y:S05]  /*3680*/  BSYNC.RECONVERGENT B0 ;  /* 0x0000000000007941 */ /* 0x000fea0003800200 */
.L_x_2823:
        /* <DEDUP_REMOVED lines=53> */
.L_x_2837:
        /* <DEDUP_REMOVED lines=36> */
.L_x_2836:
        /* <DEDUP_REMOVED lines=23> */
[----:B------:R-:W-:Y:S01]  /*3d90*/  PRMT R167, R128, 0x7610, R167 ;  /* 0x0000761080a77816 */ /* 0x000fe200000000a7 */
[----:B0-----:R-:W-:Y:S01]  /*3da0*/  @P0 FMUL.FTZ R131, R130, R137 ;  /* 0x0000008982830220 */ /* 0x001fe20000410000 */
[----:B------:R-:W-:Y:S01]  /*3db0*/  @P0 F2FP.BF16.F32.PACK_AB R137, RZ, R129 ;  /* 0x00000081ff89023e */ /* 0x000fe200000010ff */
[----:B------:R-:W-:Y:S01]  /*3dc0*/  FMUL.FTZ R129, R7, R136 ;  /* 0x0000008807817220 */ /* 0x000fe20000410000 */
[----:B------:R-:W-:Y:S02]  /*3dd0*/  F2FP.BF16.F32.PACK_AB R130, RZ, R130 ;  /* 0x00000082ff82723e */ /* 0x000fe400000010ff */
[----:B------:R-:W-:Y:S02]  /*3de0*/  @P0 F2FP.BF16.F32.PACK_AB R131, RZ, R131 ;  /* 0x00000083ff83023e */ /* 0x000fe400000010ff */
[----:B------:R-:W-:Y:S01]  /*3df0*/  FSEL R129, R129, RZ, P1 ;  /* 0x000000ff81817208 */ /* 0x000fe20000800000 */
[----:B-1----:R-:W-:Y:S01]  /*3e00*/  @P0 FMUL.FTZ R135, R134, R139 ;  /* 0x0000008b86870220 */ /* 0x002fe20000410000 */
        /* <DEDUP_REMOVED lines=13> */
.L_x_2839:
        /* <DEDUP_REMOVED lines=9> */
.L_x_2840:
        /* <DEDUP_REMOVED lines=9> */
.L_x_2841:
        /* <DEDUP_REMOVED lines=9> */
.L_x_2842:
        /* <DEDUP_REMOVED lines=9> */
.L_x_2838:
        /* <DEDUP_REMOVED lines=9> */
.L_x_2843:
        /* <DEDUP_REMOVED lines=9> */
.L_x_2844:
[----:B------:R-:W-:Y:S01]  /*4240*/  IADD3 R125, PT, PT, R125, 0x100, RZ ;  /* 0x000001007d7d7810 */ /* 0x000fe20007ffe0ff */
[----:B------:R-:W-:-:S07]  /*4250*/  VIADD R124, R124, 0x100 ;  /* 0x000001007c7c7836 */ /* 0x000fce0000000000 */
.L_x_2835:
[----:B------:R-:W-:Y:S05]  /*4260*/  BSYNC.RECONVERGENT B0 ;  /* 0x0000000000007941 */ /* 0x000fea0003800200 */
.L_x_2834:
        /* <DEDUP_REMOVED lines=11> */
[C-C-:B0123--:R-:W-:Y:S02]  /*4320*/  SHF.R.U64 R130, R178.reuse, 0x10, R179.reuse ;  /* 0x00000010b2827819 */ /* 0x14ffe400000012b3 */
        /* <DEDUP_REMOVED lines=13> */
[----:B------:R-:W-:Y:S02]  /*4400*/  IMAD.U32 R138, R138, 0x10000, RZ ;  /* 0x000100008a8a7824 */ /* 0x000fe400078e00ff */
[C---:B------:R-:W-:Y:S01]  /*4410*/  @P1 FFMA.FTZ R128, R7.reuse, R129, R128 ;  /* 0x0000008107801223 */ /* 0x040fe20000010080 */
[C---:B------:R-:W-:Y:S01]  /*4420*/  @P1 FFMA.FTZ R130, R7.reuse, R131, R130 ;  /* 0x0000008307821223 */ /* 0x040fe20000010082 */
[----:B------:R-:W-:Y:S01]  /*4430*/  @P1 FFMA.FTZ R136, R7, R135, R136 ;  /* 0x0000008707881223 */ /* 0x000fe20000010088 */
[----:B------:R-:W-:Y:S01]  /*4440*/  @P1 FADD.FTZ R168, R29, -R168 ;  /* 0x800000a81da81221 */ /* 0x000fe20000010000 */
[----:B----4-:R-:W-:Y:S01]  /*4450*/  @P0 FMUL.FTZ R129, R128, R137 ;  /* 0x0000008980810220 */ /* 0x010fe20000410000 */
        /* <DEDUP_REMOVED lines=21> */
.L_x_2848:
        /* <DEDUP_REMOVED lines=36> */
.L_x_2847:
        /* <DEDUP_REMOVED lines=44> */
.L_x_2850:
        /* <DEDUP_REMOVED lines=9> */
.L_x_2851:
        /* <DEDUP_REMOVED lines=9> */
.L_x_2852:
        /* <DEDUP_REMOVED lines=9> */
.L_x_2853:
        /* <DEDUP_REMOVED lines=9> */
.L_x_2849:
        /* <DEDUP_REMOVED lines=9> */
.L_x_2854:
        /* <DEDUP_REMOVED lines=9> */
.L_x_2855:
[----:B------:R-:W-:Y:S02]  /*4e10*/  IADD3 R125, PT, PT, R125, 0x100, RZ ;  /* 0x000001007d7d7810 */ /* 0x000fe40007ffe0ff */
[----:B------:R-:W-:-:S07]  /*4e20*/  IADD3 R124, PT, PT, R124, 0x100, RZ ;  /* 0x000001007c7c7810 */ /* 0x000fce0007ffe0ff */
.L_x_2846:
[----:B------:R-:W-:Y:S05]  /*4e30*/  BSYNC.RECONVERGENT B0 ;  /* 0x0000000000007941 */ /* 0x000fea0003800200 */
.L_x_2845:
        /* <DEDUP_REMOVED lines=52> */
.L_x_2859:
        /* <DEDUP_REMOVED lines=36> */
.L_x_2858:
        /* <DEDUP_REMOVED lines=44> */
.L_x_2861:
        /* <DEDUP_REMOVED lines=9> */
.L_x_2862:
        /* <DEDUP_REMOVED lines=9> */
.L_x_2863:
        /* <DEDUP_REMOVED lines=9> */
.L_x_2864:
        /* <DEDUP_REMOVED lines=9> */
.L_x_2860:
        /* <DEDUP_REMOVED lines=9> */
.L_x_2865:
        /* <DEDUP_REMOVED lines=9> */
.L_x_2866:
[----:B------:R-:W-:Y:S01]  /*59e0*/  IADD3 R125, PT, PT, R125, 0x100, RZ ;  /* 0x000001007d7d7810 */ /* 0x000fe20007ffe0ff */
[----:B------:R-:W-:-:S07]  /*59f0*/  VIADD R124, R124, 0x100 ;  /* 0x000001007c7c7836 */ /* 0x000fce0000000000 */
.L_x_2857:
[----:B------:R-:W-:Y:S05]  /*5a00*/  BSYNC.RECONVERGENT B0 ;  /* 0x0000000000007941 */ /* 0x000fea0003800200 */
.L_x_2856:
        /* <DEDUP_REMOVED lines=52> */
.L_x_2870:
        /* <DEDUP_REMOVED lines=36> */
.L_x_2869:
        /* <DEDUP_REMOVED lines=44> */
.L_x_2872:
        /* <DEDUP_REMOVED lines=9> */
.L_x_2873:
        /* <DEDUP_REMOVED lines=9> */
.L_x_2874:
        /* <DEDUP_REMOVED lines=9> */
.L_x_2875:
        /* <DEDUP_REMOVED lines=9> */
.L_x_2871:
        /* <DEDUP_REMOVED lines=9> */
.L_x_2876:
        /* <DEDUP_REMOVED lines=9> */
.L_x_2877:
[----:B------:R-:W-:Y:S02]  /*65b0*/  IADD3 R125, PT, PT, R125, 0x100, RZ ;  /* 0x000001007d7d7810 */ /* 0x000fe40007ffe0ff */
[----:B------:R-:W-:-:S07]  /*65c0*/  IADD3 R124, PT, PT, R124, 0x100, RZ ;  /* 0x000001007c7c7810 */ /* 0x000fce0007ffe0ff */
.L_x_2868:
[----:B------:R-:W-:Y:S05]  /*65d0*/  BSYNC.RECONVERGENT B0 ;  /* 0x0000000000007941 */ /* 0x000fea0003800200 */
.L_x_2867:
        /* <DEDUP_REMOVED lines=10> */
[----:B------:R-:W-:Y:S01]  /*6680*/  IMAD.U32 R136, R173, 0x10000, RZ ;  /* 0x00010000ad887824 */ /* 0x000fe200078e00ff */
[C-C-:B01234-:R-:W-:Y:S02]  /*6690*/  SHF.R.U64 R130, R172.reuse, 0x10, R173.reuse ;  /* 0x00000010ac827819 */ /* 0x15ffe400000012ad */
        /* <DEDUP_REMOVED lines=16> */
[----:B------:R-:W-:-:S05]  /*67a0*/  @P5 FFMA.FTZ R138, R7, R137, R138 ;  /* 0x00000089078a5223 */ /* 0x000fca000001008a */
[----:B------:R-:W-:Y:S02]  /*67b0*/  F2FP.BF16.F32.PACK_AB R184, RZ, R138 ;  /* 0x0000008affb8723e */ /* 0x000fe400000010ff */
[----:B------:R-:W1:Y:S08]  /*67c0*/  @P0 LDC R131, c[0x0][0x40c] ;  /* 0x00010300ff830b82 */ /* 0x000e700000000800 */
[----:B------:R-:W2:Y:S01]  /*67d0*/  @P0 LDC R135, c[0x0][0x40c] ;  /* 0x00010300ff870b82 */ /* 0x000ea20000000800 */
[----:B0-----:R-:W-:Y:S01]  /*67e0*/  @P0 FMUL.FTZ R129, R128, R129 ;  /* 0x0000008180810220 */ /* 0x001fe20000410000 */
[----:B------:R-:W-:-:S04]  /*67f0*/  F2FP.BF16.F32.PACK_AB R128, RZ, R128 ;  /* 0x00000080ff80723e */ /* 0x000fc800000010ff */
[----:B------:R-:W-:Y:S02]  /*6800*/  @P0 F2FP.BF16.F32.PACK_AB R129, RZ, R129 ;  /* 0x00000081ff81023e */ /* 0x000fe400000010ff */
[----:B------:R-:W-:Y:S01]  /*6810*/  PRMT R167, R128, 0x7610, R167 ;  /* 0x0000761080a77816 */ /* 0x000fe200000000a7 */
        /* <DEDUP_REMOVED lines=9> */
[----:B------:R-:W-:Y:S02]  /*68b0*/  PRMT R169, R136, 0x7610, R169 ;  /* 0x0000761088a97816 */ /* 0x000fe400000000a9 */
[----:B------:R-:W-:Y:S01]  /*68c0*/  @P0 PRMT R165, R134, 0x7610, R165 ;  /* 0x0000761086a50816 */ /* 0x000fe200000000a5 */
[----:B------:R-:W-:Y:S06]  /*68d0*/  @!P0 BRA `(.L_x_2882) ;  /* 0x0000000400e08947 */ /* 0x000fec0003800000 */
[----:B------:R-:W-:-:S05]  /*68e0*/  FMUL.FTZ R138, R138, UR15 ;  /* 0x0000000f8a8a7c20 */ /* 0x000fca0008410000 */
[----:B------:R-:W-:-:S04]  /*68f0*/  F2FP.BF16.F32.PACK_AB R138, RZ, R138 ;  /* 0x0000008aff8a723e */ /* 0x000fc800000010ff */
[----:B------:R-:W-:Y:S01]  /*6900*/  PRMT R166, R138, 0x7610, R166 ;  /* 0x000076108aa67816 */ /* 0x000fe200000000a6 */
[----:B------:R-:W-:Y:S06]  /*6910*/  BRA `(.L_x_2882) ;  /* 0x0000000400d07947 */ /* 0x000fec0003800000 */
.L_x_2881:
        /* <DEDUP_REMOVED lines=36> */
.L_x_2880:
        /* <DEDUP_REMOVED lines=13> */
[C---:B------:R-:W-:Y:S01]  /*6c30*/  FMUL.FTZ R135, R7.reuse, R136 ;  /* 0x0000008807877220 */ /* 0x040fe20000410000 */
[----:B------:R-:W-:Y:S01]  /*6c40*/  ISETP.GT.AND P5, PT, R6, RZ, PT ;  /* 0x000000ff0600720c */ /* 0x000fe20003fa4270 */
[----:B------:R-:W-:-:S03]  /*6c50*/  FMUL.FTZ R128, R7, R128 ;  /* 0x0000008007807220 */ /* 0x000fc60000410000 */
[----:B------:R-:W-:Y:S02]  /*6c60*/  FSEL R130, R129, RZ, P5 ;  /* 0x000000ff81827208 */ /* 0x000fe40002800000 */
[----:B------:R-:W-:Y:S01]  /*6c70*/  FSEL R134, R131, RZ, P5 ;  /* 0x000000ff83867208 */ /* 0x000fe20002800000 */
[----:B------:R-:W0:Y:S01]  /*6c80*/  @P0 LDC R129, c[0x0][0x40c] ;  /* 0x00010300ff810b82 */ /* 0x000e220000000800 */
[----:B------:R-:W-:Y:S02]  /*6c90*/  FSEL R136, R135, RZ, P5 ;  /* 0x000000ff87887208 */ /* 0x000fe40002800000 */
[----:B------:R-:W-:Y:S02]  /*6ca0*/  FSEL R128, R128, RZ, P5 ;  /* 0x000000ff80807208 */ /* 0x000fe40002800000 */
[----:B------:R-:W-:-:S03]  /*6cb0*/  F2FP.BF16.F32.PACK_AB R184, RZ, R136 ;  /* 0x00000088ffb8723e */ /* 0x000fc600000010ff */
        /* <DEDUP_REMOVED lines=22> */
.L_x_2883:
        /* <DEDUP_REMOVED lines=9> */
.L_x_2884:
        /* <DEDUP_REMOVED lines=9> */
.L_x_2885:
        /* <DEDUP_REMOVED lines=9> */
.L_x_2886:
        /* <DEDUP_REMOVED lines=9> */
.L_x_2882:
        /* <DEDUP_REMOVED lines=9> */
.L_x_2887:
        /* <DEDUP_REMOVED lines=9> */
.L_x_2888:
[----:B------:R-:W-:Y:S01]  /*7180*/  IADD3 R125, PT, PT, R125, 0x100, RZ ;  /* 0x000001007d7d7810 */ /* 0x000fe20007ffe0ff */
[----:B------:R-:W-:-:S07]  /*7190*/  VIADD R124, R124, 0x100 ;  /* 0x000001007c7c7836 */ /* 0x000fce0000000000 */
.L_x_2879:
[----:B------:R-:W-:Y:S05]  /*71a0*/  BSYNC.RECONVERGENT B0 ;  /* 0x0000000000007941 */ /* 0x000fea0003800200 */
.L_x_2878:
        /* <DEDUP_REMOVED lines=11> */
[----:B------:R-:W-:Y:S02]  /*7260*/  SHF.R.U32.HI R134, RZ, 0x10, R171 ;  /* 0x00000010ff867819 */ /* 0x000fe400000116ab */
[----:B------:R-:W-:Y:S02]  /*7270*/  SHF.L.U32 R6, R170, 0x10, RZ ;  /* 0x00000010aa067819 */ /* 0x000fe400000006ff */
[----:B01234-:R-:W-:Y:S01]  /*7280*/  SHF.L.U32 R130, R171, 0x10, RZ ;  /* 0x00000010ab827819 */ /* 0x01ffe200000006ff */
[----:B------:R-:W-:-:S06]  /*7290*/  IMAD.U32 R134, R134, 0x10000, RZ ;  /* 0x0001000086867824 */ /* 0x000fcc00078e00ff */
[-CC-:B------:R-:W-:Y:S01]  /*72a0*/  @P5 FFMA.FTZ R129, R155, R126.reuse, R127.reuse ;  /* 0x0000007e9b815223 */ /* 0x180fe2000001007f */
[-CC-:B------:R-:W-:Y:S01]  /*72b0*/  @P5 FFMA.FTZ R128, R156, R126.reuse, R127.reuse ;  /* 0x0000007e9c805223 */ /* 0x180fe2000001007f */
[-CC-:B------:R-:W-:Y:S01]  /*72c0*/  @P5 FFMA.FTZ R136, R162, R126.reuse, R127.reuse ;  /* 0x0000007ea2885223 */ /* 0x180fe2000001007f */
[----:B------:R-:W-:Y:S01]  /*72d0*/  @P5 FFMA.FTZ R131, R159, R126, R127 ;  /* 0x0000007e9f835223 */ /* 0x000fe2000001007f */
[----:B------:R-:W-:Y:S01]  /*72e0*/  SHF.R.U64 R126, R170, 0x10, R171 ;  /* 0x00000010aa7e7819 */ /* 0x000fe200000012ab */
[----:B------:R-:W-:Y:S01]  /*72f0*/  @P5 FADD.FTZ R129, R158, -R129 ;  /* 0x800000819e815221 */ /* 0x000fe20000010000 */
[----:B------:R-:W-:Y:S01]  /*7300*/  @P5 FADD.FTZ R127, R157, -R128 ;  /* 0x800000809d7f5221 */ /* 0x000fe20000010000 */
[----:B------:R-:W-:Y:S01]  /*7310*/  @P5 FADD.FTZ R131, R160, -R131 ;  /* 0x80000083a0835221 */ /* 0x000fe20000010000 */
[----:B------:R-:W-:Y:S01]  /*7320*/  SHF.L.U32 R126, R126, 0x10, RZ ;  /* 0x000000107e7e7819 */ /* 0x000fe200000006ff */
[----:B------:R-:W-:Y:S01]  /*7330*/  @P5 FADD.FTZ R135, R161, -R136 ;  /* 0x80000088a1875221 */ /* 0x000fe20000010000 */
[C---:B------:R-:W-:Y:S01]  /*7340*/  @P5 FFMA.FTZ R6, R7.reuse, R129, R6 ;  /* 0x0000008107065223 */ /* 0x040fe20000010006 */
[C---:B------:R-:W-:Y:S01]  /*7350*/  @P5 FFMA.FTZ R130, R7.reuse, R131, R130 ;  /* 0x0000008307825223 */ /* 0x040fe20000010082 */
[----:B------:R-:W0:Y:S01]  /*7360*/  @P0 LDC R129, c[0x0][0x40c] ;  /* 0x00010300ff810b82 */ /* 0x000e220000000800 */
[C---:B------:R-:W-:Y:S01]  /*7370*/  @P5 FFMA.FTZ R126, R7.reuse, R127, R126 ;  /* 0x0000007f077e5223 */ /* 0x040fe2000001007e */
[----:B------:R-:W-:-:S05]  /*7380*/  @P5 FFMA.FTZ R134, R7, R135, R134 ;  /* 0x0000008707865223 */ /* 0x000fca0000010086 */
[----:B------:R-:W-:Y:S01]  /*7390*/  F2FP.BF16.F32.PACK_AB R184, RZ, R134 ;  /* 0x00000086ffb8723e */ /* 0x000fe200000010ff */
        /* <DEDUP_REMOVED lines=22> */
.L_x_2892:
        /* <DEDUP_REMOVED lines=36> */
.L_x_2891:
        /* <DEDUP_REMOVED lines=14> */
[----:B------:R-:W-:Y:S01]  /*7820*/  FMUL.FTZ R7, R7, R130 ;  /* 0x0000008207077220 */ /* 0x000fe20000410000 */
[----:B------:R-:W-:Y:S01]  /*7830*/  ISETP.GT.AND P5, PT, R6, RZ, PT ;  /* 0x000000ff0600720c */ /* 0x000fe20003fa4270 */
[----:B------:R-:W0:Y:S03]  /*7840*/  @P0 LDC R134, c[0x0][0x40c] ;  /* 0x00010300ff860b82 */ /* 0x000e260000000800 */
[----:B------:R-:W-:-:S02]  /*7850*/  FSEL R128, R7, RZ, P5 ;  /* 0x000000ff07807208 */ /* 0x000fc40002800000 */
[----:B------:R-:W-:Y:S02]  /*7860*/  FSEL R130, R129, RZ, P5 ;  /* 0x000000ff81827208 */ /* 0x000fe40002800000 */
[----:B------:R-:W-:Y:S01]  /*7870*/  FSEL R126, R126, RZ, P5 ;  /* 0x000000ff7e7e7208 */ /* 0x000fe20002800000 */
[----:B------:R-:W1:Y:S01]  /*7880*/  @P0 LDC R7, c[0x0][0x40c] ;  /* 0x00010300ff070b82 */ /* 0x000e620000000800 */
[----:B------:R-:W-:Y:S02]  /*7890*/  FSEL R127, R127, RZ, P5 ;  /* 0x000000ff7f7f7208 */ /* 0x000fe40002800000 */
[----:B------:R-:W-:-:S05]  /*78a0*/  F2FP.BF16.F32.PACK_AB R184, RZ, R130 ;  /* 0x00000082ffb8723e */ /* 0x000fca00000010ff */
[----:B------:R-:W2:Y:S01]  /*78b0*/  @P0 LDC R129, c[0x0][0x40c] ;  /* 0x00010300ff810b82 */ /* 0x000ea20000000800 */
[----:B-1----:R-:W-:Y:S01]  /*78c0*/  @P0 FMUL.FTZ R6, R126, R7 ;  /* 0x000000077e060220 */ /* 0x002fe20000410000 */
[----:B0-----:R-:W-:Y:S01]  /*78d0*/  @P0 FMUL.FTZ R7, R127, R134 ;  /* 0x000000867f070220 */ /* 0x001fe20000410000 */
[----:B------:R-:W-:Y:S02]  /*78e0*/  F2FP.BF16.F32.PACK_AB R126, RZ, R126 ;  /* 0x0000007eff7e723e */ /* 0x000fe400000010ff */
[----:B------:R-:W-:Y:S02]  /*78f0*/  F2FP.BF16.F32.PACK_AB R127, RZ, R127 ;  /* 0x0000007fff7f723e */ /* 0x000fe400000010ff */
[----:B------:R-:W-:Y:S01]  /*7900*/  @P0 F2FP.BF16.F32.PACK_AB R6, RZ, R6 ;  /* 0x00000006ff06023e */ /* 0x000fe200000010ff */
[----:B--2---:R-:W-:Y:S01]  /*7910*/  @P0 FMUL.FTZ R129, R128, R129 ;  /* 0x0000008180810220 */ /* 0x004fe20000410000 */
[----:B------:R-:W-:Y:S02]  /*7920*/  @P0 F2FP.BF16.F32.PACK_AB R7, RZ, R7 ;  /* 0x00000007ff07023e */ /* 0x000fe400000010ff */
[----:B------:R-:W-:-:S02]  /*7930*/  F2FP.BF16.F32.PACK_AB R128, RZ, R128 ;  /* 0x00000080ff80723e */ /* 0x000fc400000010ff */
[----:B------:R-:W-:Y:S02]  /*7940*/  @P0 F2FP.BF16.F32.PACK_AB R129, RZ, R129 ;  /* 0x00000081ff81023e */ /* 0x000fe400000010ff */
[----:B------:R-:W-:Y:S02]  /*7950*/  @P0 PRMT R163, R6, 0x7610, R163 ;  /* 0x0000761006a30816 */ /* 0x000fe400000000a3 */
[----:B------:R-:W-:Y:S02]  /*7960*/  @P0 PRMT R164, R7, 0x7610, R164 ;  /* 0x0000761007a40816 */ /* 0x000fe400000000a4 */
[----:B------:R-:W-:Y:S02]  /*7970*/  @P0 PRMT R165, R129, 0x7610, R165 ;  /* 0x0000761081a50816 */ /* 0x000fe400000000a5 */
[----:B------:R-:W-:Y:S02]  /*7980*/  PRMT R167, R126, 0x7610, R167 ;  /* 0x000076107ea77816 */ /* 0x000fe400000000a7 */
[----:B------:R-:W-:-:S02]  /*7990*/  PRMT R168, R127, 0x7610, R168 ;  /* 0x000076107fa87816 */ /* 0x000fc400000000a8 */
[----:B------:R-:W-:Y:S01]  /*79a0*/  PRMT R169, R128, 0x7610, R169 ;  /* 0x0000761080a97816 */ /* 0x000fe200000000a9 */
[----:B------:R-:W-:Y:S06]  /*79b0*/  @!P0 BRA `(.L_x_2893) ;  /* 0x0000000000a08947 */ /* 0x000fec0003800000 */
[----:B------:R-:W-:-:S05]  /*79c0*/  FMUL.FTZ R6, R130, UR15 ;  /* 0x0000000f82067c20 */ /* 0x000fca0008410000 */
[----:B------:R-:W-:-:S04]  /*79d0*/  F2FP.BF16.F32.PACK_AB R6, RZ, R6 ;  /* 0x00000006ff06723e */ /* 0x000fc800000010ff */
[----:B------:R-:W-:Y:S01]  /*79e0*/  PRMT R166, R6, 0x7610, R166 ;  /* 0x0000761006a67816 */ /* 0x000fe200000000a6 */
[----:B------:R-:W-:Y:S06]  /*79f0*/  BRA `(.L_x_2893) ;  /* 0x0000000000907947 */ /* 0x000fec0003800000 */
.L_x_2894:
        /* <DEDUP_REMOVED lines=17> */
.L_x_2895:
        /* <DEDUP_REMOVED lines=9> */
.L_x_2896:
        /* <DEDUP_REMOVED lines=9> */
.L_x_2897:
[----:B------:R-:W-:-:S07]  /*7c30*/  @P0 PRMT R166, R130, 0x7610, R166 ;  /* 0x0000761082a60816 */ /* 0x000fce00000000a6 */
.L_x_2893:
        /* <DEDUP_REMOVED lines=9> */
.L_x_2898:
        /* <DEDUP_REMOVED lines=9> */
.L_x_2890:
[----:B------:R-:W-:Y:S05]  /*7d60*/  BSYNC.RECONVERGENT B0 ;  /* 0x0000000000007941 */ /* 0x000fea0003800200 */
.L_x_2889:
[----:B0-----:R-:W0:Y:S01]  /*7d70*/  LDC.64 R6, c[0x0][0x380] ;  /* 0x0000e000ff067b82 */ /* 0x001e220000000a00 */
[----:B------:R-:W-:Y:S01]  /*7d80*/  UPLOP3.LUT UP1, UPT, UPT, UPT, UP1, 0x40, 0x4 ;  /* 0x000000000004789c */ /* 0x000fe20003f2e810 */
[----:B0-----:R-:W-:-:S04]  /*7d90*/  IADD3 R5, PT, PT, R5, R6, RZ ;  /* 0x0000000605057210 */ /* 0x001fc80007ffe0ff */
[----:B------:R-:W-:-:S13]  /*7da0*/  ISETP.GE.AND P0, PT, R5, R7, PT ;  /* 0x000000070500720c */ /* 0x000fda0003f06270 */
[----:B------:R-:W-:Y:S05]  /*7db0*/  @!P0 BRA `(.L_x_2899) ;  /* 0xffffff8800588947 */ /* 0x000fea000383ffff */
.L_x_2805:
[----:B------:R-:W0:Y:S01]  /*7dc0*/  S2UR UR4, SR_CTAID.X ;  /* 0x00000000000479c3 */ /* 0x000e220000002500 */
[----:B------:R-:W-:Y:S02]  /*7dd0*/  ISETP.NE.AND P6, PT, R132, RZ, PT ;  /* 0x000000ff8400720c */ /* 0x000fe40003fc5270 */
[----:B------:R-:W-:Y:S02]  /*7de0*/  ISETP.NE.AND P5, PT, R133, RZ, PT ;  /* 0x000000ff8500720c */ /* 0x000fe40003fa5270 */
[----:B------:R-:W-:-:S03]  /*7df0*/  ISETP.NE.AND P0, PT, R137, RZ, PT ;  /* 0x000000ff8900720c */ /* 0x000fc60003f05270 */
[----:B------:R-:W1:Y:S08]  /*7e00*/  LDC.64 R4, c[0x0][0x440] ;  /* 0x00011000ff047b82 */ /* 0x000e700000000a00 */
        /* <DEDUP_REMOVED lines=51> */
.L_x_2900:
        /* <DEDUP_REMOVED lines=12> */
.L_x_14328:


//--------------------- .text._ZN10layer_norm13ln_bwd_kernelINS_13Kernel_traitsIf13__nv_bfloat16S2_S2_fjLj7168ELj1ELj1ELj8ELj8ENS_18Kernel_traits_baseILj7168EfS2_S2_S2_fjLj256EEEEELb0ELb0ELb1ELb1EEEvNS_9BwdParamsE --------------------------
	.section	.text._ZN10layer_norm13ln_bwd_kernelINS_13Kernel_traitsIf13__nv_bfloat16S2_S2_fjLj7168ELj1ELj1ELj8ELj8ENS_18Kernel_traits_baseILj7168EfS2_S2_S2_fjLj256EEEEELb0ELb0ELb1ELb1EEEvNS_9BwdParamsE,"ax",@progbits
	.align	128
        .global         _ZN10layer_norm13ln_bwd_kernelINS_13Kernel_traitsIf13__nv_bfloat16S2_S2_fjLj7168ELj1ELj1ELj8ELj8ENS_18Kernel_traits_baseILj7168EfS2_S2_S2_fjLj256EEEEELb0ELb0ELb1ELb1EEEvNS_9BwdParamsE
        .type           _ZN10layer_norm13ln_bwd_kernelINS_13Kernel_traitsIf13__nv_bfloat16S2_S2_fjLj7168ELj1ELj1ELj8ELj8ENS_18Kernel_traits_baseILj7168EfS2_S2_S2_fjLj256EEEEELb0ELb0ELb1ELb1EEEvNS_9BwdParamsE,@function
        .size           _ZN10layer_norm13ln_bwd_kernelINS_13Kernel_traitsIf13__nv_bfloat16S2_S2_fjLj7168ELj1ELj1ELj8ELj8ENS_18Kernel_traits_baseILj7168EfS2_S2_S2_fjLj256EEEEELb0ELb0ELb1ELb1EEEvNS_9BwdParamsE,(.L_x_14329 - _ZN10layer_norm13ln_bwd_kernelINS_13Kernel_traitsIf13__nv_bfloat16S2_S2_fjLj7168ELj1ELj1ELj8ELj8ENS_18Kernel_traits_baseILj7168EfS2_S2_S2_fjLj256EEEEELb0ELb0ELb1ELb1EEEvNS_9BwdParamsE)
        .other          _ZN10layer_norm13ln_bwd_kernelINS_13Kernel_traitsIf13__nv_bfloat16S2_S2_fjLj7168ELj1ELj1ELj8ELj8ENS_18Kernel_traits_baseILj7168EfS2_S2_S2_fjLj256EEEEELb0ELb0ELb1ELb1EEEvNS_9BwdParamsE,@"STO_CUDA_ENTRY STV_DEFAULT"
_ZN10layer_norm13ln_bwd_kernelINS_13Kernel_traitsIf13__nv_bfloat16S2_S2_fjLj7168ELj1ELj1ELj8ELj8ENS_18Kernel_traits_baseILj7168EfS2_S2_S2_fjLj256EEEEELb0ELb0ELb1ELb1EEEvNS_9BwdParamsE:
.text._ZN10layer_norm13ln_bwd_kernelINS_13Kernel_traitsIf13__nv_bfloat16S2_S2_fjLj7168ELj1ELj1ELj8ELj8ENS_18Kernel_traits_baseILj7168EfS2_S2_S2_fjLj256EEEEELb0ELb0ELb1ELb1EEEvNS_9BwdParamsE:
        /* <DEDUP_REMOVED lines=43> */
[----:B0-----:R0:W5:Y:S04]  /*02b0*/  LDG.E.128 R28, desc[UR12][R2.64] ;  /* 0x0000000c021c7981 */ /* 0x001168000c1e1d00 */
[----:B------:R0:W5:Y:S04]  /*02c0*/  LDG.E.128 R24, desc[UR12][R2.64+0x1000] ;  /* 0x0010000c02187981 */ /* 0x000168000c1e1d00 */
[----:B------:R0:W5:Y:S04]  /*02d0*/  LDG.E.128 R20, desc[UR12][R2.64+0x2000] ;  /* 0x0020000c02147981 */ /* 0x000168000c1e1d00 */
[----:B------:R0:W5:Y:S04]  /*02e0*/  LDG.E.128 R16, desc[UR12][R2.64+0x3000] ;  /* 0x0030000c02107981 */ /* 0x000168000c1e1d00 */
[----:B------:R0:W5:Y:S04]  /*02f0*/  LDG.E.128 R12, desc[UR12][R2.64+0x4000] ;  /* 0x0040000c020c7981 */ /* 0x000168000c1e1d00 */
[----:B------:R0:W5:Y:S04]  /*0300*/  LDG.E.128 R8, desc[UR12][R2.64+0x5000] ;  /* 0x0050000c02087981 */ /* 0x000168000c1e1d00 */
[----:B------:R0:W5:Y:S01]  /*0310*/  LDG.E.128 R4, desc[UR12][R2.64+0x6000] ;  /* 0x0060000c02047981 */ /* 0x000162000c1e1d00 */
[----:B------:R-:W-:Y:S01]  /*0320*/  HFMA2 R84, -RZ, RZ, 0, 0 ;  /* 0x00000000ff547431 */ /* 0x000fe200000001ff */
[----:B------:R-:W-:Y:S01]  /*0330*/  MOV R121, UR4 ;  /* 0x0000000400797c02 */ /* 0x000fe20008000f00 */
[----:B--234-:R-:W-:-:S11]  /*0340*/  UPLOP3.LUT UP1, UPT, UPT, UPT, UPT, 0x40, 0x4 ;  /* 0x000000000004789c */ /* 0x01cfd60003f2e870 */
.L_x_2969:
[----:B-1----:R-:W1:Y:S08]  /*0350*/  LDC.64 R90, c[0x0][0x3f8] ;  /* 0x0000fe00ff5a7b82 */ /* 0x002e700000000a00 */
[----:B------:R-:W2:Y:S08]  /*0360*/  LDC.64 R88, c[0x0][0x3c8] ;  /* 0x0000f200ff587b82 */ /* 0x000eb00000000a00 */
[----:B------:R-:W3:Y:S01]  /*0370*/  LDC.64 R92, c[0x0][0x3f0] ;  /* 0x0000fc00ff5c7b82 */ /* 0x000ee20000000a00 */
[----:B-1----:R-:W-:-:S05]  /*0380*/  IMAD.WIDE R90, R121, 0x4, R90 ;  /* 0x00000004795a7825 */ /* 0x002fca00078e025a */
[----:B------:R-:W4:Y:S01]  /*0390*/  LDG.E R122, desc[UR12][R90.64] ;  /* 0x0000000c5a7a7981 */ /* 0x000f22000c1e1900 */
[----:B--2---:R-:W-:-:S05]  /*03a0*/  IMAD.WIDE R88, R121, 0x4, R88 ;  /* 0x0000000479587825 */ /* 0x004fca00078e0258 */
[----:B-----5:R1:W5:Y:S01]  /*03b0*/  LDG.E R123, desc[UR12][R88.64] ;  /* 0x0000000c587b7981 */ /* 0x020362000c1e1900 */
[----:B---3--:R-:W-:-:S05]  /*03c0*/  IMAD.WIDE R92, R121, 0x4, R92 ;  /* 0x00000004795c7825 */ /* 0x008fca00078e025c */
[----:B------:R1:W5:Y:S01]  /*03d0*/  LDG.E R136, desc[UR12][R92.64] ;  /* 0x0000000c5c887981 */ /* 0x000362000c1e1900 */
[----:B------:R-:W-:Y:S02]  /*03e0*/  CS2R R94, SRZ ;  /* 0x00000000005e7805 */ /* 0x000fe4000001ff00 */
[----:B----4-:R-:W-:-:S13]  /*03f0*/  ISETP.GE.AND P1, PT, R122, 0x1, PT ;  /* 0x000000017a00780c */ /* 0x010fda0003f26270 */
[----:B-1----:R-:W-:Y:S05]  /*0400*/  @!P1 BRA `(.L_x_2902) ;  /* 0x0000001400e09947 */ /* 0x002fea0003800000 */
[----:B------:R-:W1:Y:S01]  /*0410*/  S2R R165, SR_TID.X ;  /* 0x0000000000a57919 */ /* 0x000e620000002100 */
[----:B0-----:R-:W-:Y:S01]  /*0420*/  IADD3 R3, PT, PT, R122, -0x1, RZ ;  /* 0xffffffff7a037810 */ /* 0x001fe20007ffe0ff */
[----:B------:R-:W0:Y:S04]  /*0430*/  LDC.64 R98, c[0x0][0x428] ;  /* 0x00010a00ff627b82 */ /* 0x000e280000000a00 */
[----:B------:R-:W-:-:S04]  /*0440*/  IMAD R3, R3, UR14, RZ ;  /* 0x0000000e03037c24 */ /* 0x000fc8000f8e02ff */
[----:B------:R-:W2:Y:S01]  /*0450*/  LDC.64 R102, c[0x0][0x3a8] ;  /* 0x0000ea00ff667b82 */ /* 0x000ea20000000a00 */
[----:B------:R-:W-:-:S04]  /*0460*/  SHF.R.S32.HI R88, RZ, 0x1f, R3 ;  /* 0x0000001fff587819 */ /* 0x000fc80000011403 */
[----:B------:R-:W-:Y:S01]  /*0470*/  LEA.HI R88, R88, R3, RZ, 0x2 ;  /* 0x0000000358587211 */ /* 0x000fe200078f10ff */
[----:B------:R-:W-:Y:S02]  /*0480*/  IMAD R3, R121, UR14, RZ ;  /* 0x0000000e79037c24 */ /* 0x000fe4000f8e02ff */
[----:B------:R-:W3:Y:S01]  /*0490*/  LDC.64 R142, c[0x0][0x3c0] ;  /* 0x0000f000ff8e7b82 */ /* 0x000ee20000000a00 */
[----:B-1----:R-:W-:Y:S02]  /*04a0*/  LEA.HI.SX32 R89, R88, R165, 0x1e ;  /* 0x000000a558597211 */ /* 0x002fe400078ff2ff */
[----:B------:R-:W-:Y:S02]  /*04b0*/  SHF.R.S32.HI R88, RZ, 0x1f, R3 ;  /* 0x0000001fff587819 */ /* 0x000fe40000011403 */
[C---:B------:R-:W-:Y:S01]  /*04c0*/  IADD3 R129, PT, PT, R89.reuse, 0x500, RZ ;  /* 0x0000050059817810 */ /* 0x040fe20007ffe0ff */
[----:B0-----:R-:W-:Y:S01]  /*04d0*/  IMAD.WIDE.U32 R140, R89, 0x8, R98 ;  /* 0x00000008598c7825 */ /* 0x001fe200078e0062 */
[----:B------:R-:W-:-:S02]  /*04e0*/  LEA.HI R88, R88, R3, RZ, 0x2 ;  /* 0x0000000358587211 */ /* 0x000fc400078f10ff */
[----:B------:R-:W-:Y:S02]  /*04f0*/  IADD3 R131, PT, PT, R89, 0x400, RZ ;  /* 0x0000040059837810 */ /* 0x000fe40007ffe0ff */
[----:B------:R-:W-:Y:S01]  /*0500*/  LEA.HI.SX32 R165, R88, R165, 0x1e ;  /* 0x000000a558a57211 */ /* 0x000fe200078ff2ff */
[----:B------:R-:W-:Y:S01]  /*0510*/  IMAD.WIDE.U32 R128, R129, 0x8, R98 ;  /* 0x0000000881807825 */ /* 0x000fe200078e0062 */
[----:B------:R-:W-:Y:S01]  /*0520*/  IADD3 R139, PT, PT, R89, 0x100, RZ ;  /* 0x00000100598b7810 */ /* 0x000fe20007ffe0ff */
[----:B------:R-:W4:Y:S01]  /*0530*/  LDG.E.64 R140, desc[UR12][R140.64] ;  /* 0x0000000c8c8c7981 */ /* 0x000f22000c1e1b00 */
[C---:B------:R-:W-:Y:S01]  /*0540*/  IADD3 R127, PT, PT, R165.reuse, 0x100, RZ ;  /* 0x00000100a57f7810 */ /* 0x040fe20007ffe0ff */
[C---:B--2---:R-:W-:Y:S01]  /*0550*/  IMAD.WIDE.U32 R92, R165.reuse, 0x8, R102 ;  /* 0x00000008a55c7825 */ /* 0x044fe200078e0066 */
[----:B------:R-:W-:Y:S01]  /*0560*/  IADD3 R137, PT, PT, R165, 0x200, RZ ;  /* 0x00000200a5897810 */ /* 0x000fe20007ffe0ff */
[----:B------:R-:W2:Y:S01]  /*0570*/  LDG.E.64 R128, desc[UR12][R128.64] ;  /* 0x0000000c80807981 */ /* 0x000ea2000c1e1b00 */
[----:B------:R-:W-:Y:S01]  /*0580*/  IADD3 R135, PT, PT, R89, 0x200, RZ ;  /* 0x0000020059877810 */ /* 0x000fe20007ffe0ff */
[----:B------:R-:W-:Y:S01]  /*0590*/  IMAD.WIDE.U32 R130, R131, 0x8, R98 ;  /* 0x0000000883827825 */ /* 0x000fe200078e0062 */
[C---:B------:R-:W-:Y:S01]  /*05a0*/  IADD3 R133, PT, PT, R89.reuse, 0x300, RZ ;  /* 0x0000030059857810 */ /* 0x040fe20007ffe0ff */
[----:B------:R-:W4:Y:S01]  /*05b0*/  LDG.E.64 R92, desc[UR12][R92.64] ;  /* 0x0000000c5c5c7981 */ /* 0x000f22000c1e1b00 */
[----:B------:R-:W-:Y:S01]  /*05c0*/  IADD3 R3, PT, PT, R89, 0x600, RZ ;  /* 0x0000060059037810 */ /* 0x000fe20007ffe0ff */
[--C-:B------:R-:W-:Y:S01]  /*05d0*/  IMAD.WIDE.U32 R88, R127, 0x8, R102.reuse ;  /* 0x000000087f587825 */ /* 0x100fe200078e0066 */
[C---:B------:R-:W-:Y:S01]  /*05e0*/  IADD3 R159, PT, PT, R165.reuse, 0x300, RZ ;  /* 0x00000300a59f7810 */ /* 0x040fe20007ffe0ff */
[----:B------:R-:W4:Y:S01]  /*05f0*/  LDG.E.64 R130, desc[UR12][R130.64] ;  /* 0x0000000c82827981 */ /* 0x000f22000c1e1b00 */
[----:B------:R-:W-:Y:S01]  /*0600*/  IADD3 R161, PT, PT, R165, 0x400, RZ ;  /* 0x00000400a5a17810 */ /* 0x000fe20007ffe0ff */
[----:B------:R-:W-:Y:S01]  /*0610*/  IMAD.WIDE.U32 R90, R137, 0x8, R102 ;  /* 0x00000008895a7825 */ /* 0x000fe200078e0066 */
[C---:B------:R-:W-:Y:S01]  /*0620*/  IADD3 R163, PT, PT, R165.reuse, 0x500, RZ ;  /* 0x00000500a5a37810 */ /* 0x040fe20007ffe0ff */
[----:B------:R-:W4:Y:S01]  /*0630*/  LDG.E.64 R88, desc[UR12][R88.64] ;  /* 0x0000000c58587981 */ /* 0x000f22000c1e1b00 */
[----:B------:R-:W-:Y:S01]  /*0640*/  IADD3 R167, PT, PT, R165, 0x600, RZ ;  /* 0x00000600a5a77810 */ /* 0x000fe20007ffe0ff */
[----:B---3--:R-:W-:-:S02]  /*0650*/  IMAD.WIDE R142, R121, 0x4, R142 ;  /* 0x00000004798e7825 */ /* 0x008fc400078e028e */
[----:B------:R-:W3:Y:S02]  /*0660*/  LDG.E.64 R90, desc[UR12][R90.64] ;  /* 0x0000000c5a5a7981 */ /* 0x000ee4000c1e1b00 */
[----:B------:R-:W-:-:S04]  /*0670*/  IMAD.WIDE.U32 R138, R139, 0x8, R98 ;  /* 0x000000088b8a7825 */ /* 0x000fc800078e0062 */
[--C-:B------:R-:W-:Y:S02]  /*0680*/  IMAD.WIDE.U32 R134, R135, 0x8, R98.reuse ;  /* 0x0000000887867825 */ /* 0x100fe400078e0062 */
[----:B------:R-:W3:Y:S02]  /*0690*/  LDG.E.64 R138, desc[UR12][R138.64] ;  /* 0x0000000c8a8a7981 */ /* 0x000ee4000c1e1b00 */
[--C-:B------:R-:W-:Y:S02]  /*06a0*/  IMAD.WIDE.U32 R132, R133, 0x8, R98.reuse ;  /* 0x0000000885847825 */ /* 0x100fe400078e0062 */
[----:B------:R-:W3:Y:S02]  /*06b0*/  LDG.E.64 R134, desc[UR12][R134.64] ;  /* 0x0000000c86867981 */ /* 0x000ee4000c1e1b00 */
[----:B------:R-:W-:Y:S02]  /*06c0*/  IMAD.WIDE.U32 R98, R3, 0x8, R98 ;  /* 0x0000000803627825 */ /* 0x000fe400078e0062 */
[----:B------:R0:W3:Y:S02]  /*06d0*/  LDG.E R3, desc[UR12][R142.64] ;  /* 0x0000000c8e037981 */ /* 0x0000e4000c1e1900 */
[----:B------:R-:W-:-:S02]  /*06e0*/  IMAD.WIDE.U32 R94, R159, 0x8, R102 ;  /* 0x000000089f5e7825 */ /* 0x000fc400078e0066 */
[----:B------:R-:W3:Y:S02]  /*06f0*/  LDG.E.64 R98, desc[UR12][R98.64] ;  /* 0x0000000c62627981 */ /* 0x000ee4000c1e1b00 */
[--C-:B------:R-:W-:Y:S02]  /*0700*/  IMAD.WIDE.U32 R96, R161, 0x8, R102.reuse ;  /* 0x00000008a1607825 */ /* 0x100fe400078e0066 */
[----:B------:R-:W3:Y:S02]  /*0710*/  LDG.E.64 R132, desc[UR12][R132.64] ;  /* 0x0000000c84847981 */ /* 0x000ee4000c1e1b00 */
[--C-:B------:R-:W-:Y:S02]  /*0720*/  IMAD.WIDE.U32 R100, R163, 0x8, R102.reuse ;  /* 0x00000008a3647825 */ /* 0x100fe400078e0066 */
[----:B------:R-:W3:Y:S02]  /*0730*/  LDG.E.64 R94, desc[UR12][R94.64] ;  /* 0x0000000c5e5e7981 */ /* 0x000ee4000c1e1b00 */
[----:B------:R-:W-:-:S02]  /*0740*/  IMAD.WIDE.U32 R102, R167, 0x8, R102 ;  /* 0x00000008a7667825 */ /* 0x000fc400078e0066 */
[----:B------:R-:W3:Y:S04]  /*0750*/  LDG.E.64 R96, desc[UR12][R96.64] ;  /* 0x0000000c60607981 */ /* 0x000ee8000c1e1b00 */
        /* <DEDUP_REMOVED lines=12> */
[----:B0-----:R-:W-:-:S04]  /*0820*/  @P0 IMAD.WIDE.U32 R142, R165, 0x8, R144 ;  /* 0x00000008a58e0825 */ /* 0x001fc800078e0090 */
[----:B-1----:R-:W-:Y:S01]  /*0830*/  @P0 IMAD.WIDE.U32 R144, R127, 0x8, R146 ;  /* 0x000000087f900825 */ /* 0x002fe200078e0092 */
[----:B------:R-:W-:Y:S01]  /*0840*/  ISETP.NE.AND P2, PT, RZ, UR11, PT ;  /* 0x0000000bff007c0c */ /* 0x000fe2000bf45270 */
[----:B------:R-:W5:Y:S02]  /*0850*/  @P0 LDG.E.64 R104, desc[UR12][R142.64] ;  /* 0x0000000c8e680981 */ /* 0x000f64000c1e1b00 */
[----:B------:R-:W-:Y:S02]  /*0860*/  @P0 IMAD.WIDE.U32 R146, R137, 0x8, R148 ;  /* 0x0000000889920825 */ /* 0x000fe400078e0094 */
[----:B------:R-:W5:Y:S02]  /*0870*/  @P0 LDG.E.64 R106, desc[UR12][R144.64] ;  /* 0x0000000c906a0981 */ /* 0x000f64000c1e1b00 */
[----:B------:R-:W-:Y:S02]  /*0880*/  @P0 IMAD.WIDE.U32 R148, R159, 0x8, R150 ;  /* 0x000000089f940825 */ /* 0x000fe400078e0096 */
[----:B------:R-:W5:Y:S02]  /*0890*/  @P0 LDG.E.64 R108, desc[UR12][R146.64] ;  /* 0x0000000c926c0981 */ /* 0x000f64000c1e1b00 */
[----:B------:R-:W-:-:S02]  /*08a0*/  @P0 IMAD.WIDE.U32 R150, R161, 0x8, R152 ;  /* 0x00000008a1960825 */ /* 0x000fc400078e0098 */
[----:B------:R2:W5:Y:S02]  /*08b0*/  @P0 LDG.E.64 R110, desc[UR12][R148.64] ;  /* 0x0000000c946e0981 */ /* 0x000564000c1e1b00 */
[----:B------:R-:W-:Y:S02]  /*08c0*/  @P0 IMAD.WIDE.U32 R152, R163, 0x8, R154 ;  /* 0x00000008a3980825 */ /* 0x000fe400078e009a */
[----:B------:R-:W5:Y:S02]  /*08d0*/  @P0 LDG.E.64 R112, desc[UR12][R150.64] ;  /* 0x0000000c96700981 */ /* 0x000f64000c1e1b00 */
[----:B------:R-:W-:Y:S02]  /*08e0*/  @P0 IMAD.WIDE.U32 R154, R167, 0x8, R156 ;  /* 0x00000008a79a0825 */ /* 0x000fe400078e009c */
[----:B------:R-:W5:Y:S04]  /*08f0*/  @P0 LDG.E.64 R114, desc[UR12][R152.64] ;  /* 0x0000000c98720981 */ /* 0x000f68000c1e1b00 */
[----:B------:R0:W5:Y:S01]  /*0900*/  @P0 LDG.E.64 R116, desc[UR12][R154.64] ;  /* 0x0000000c9a740981 */ /* 0x000162000c1e1b00 */
[----:B--2---:R-:W-:-:S02]  /*0910*/  MOV R148, R128 ;  /* 0x0000008000947202 */ /* 0x004fc40000000f00 */
[----:B------:R-:W-:Y:S02]  /*0920*/  SHF.R.U64 R146, R128, 0x10, R129 ;  /* 0x0000001080927819 */ /* 0x000fe40000001281 */
[----:B----4-:R-:W-:Y:S02]  /*0930*/  SHF.R.U32.HI R128, RZ, 0x10, R93 ;  /* 0x00000010ff807819 */ /* 0x010fe4000001165d */
[----:B0-----:R-:W-:Y:S02]  /*0940*/  MOV R154, R130 ;  /* 0x00000082009a7202 */ /* 0x001fe40000000f00 */
[----:B------:R-:W-:Y:S02]  /*0950*/  SHF.R.U64 R150, R130, 0x10, R131 ;  /* 0x0000001082967819 */ /* 0x000fe40000001283 */
[--C-:B------:R-:W-:Y:S02]  /*0960*/  SHF.R.U64 R164, R88, 0x10, R89.reuse ;  /* 0x0000001058a47819 */ /* 0x100fe40000001259 */
[----:B------:R-:W-:-:S02]  /*0970*/  SHF.R.U32.HI R162, RZ, 0x10, R89 ;  /* 0x00000010ffa27819 */ /* 0x000fc40000011659 */
[----:B------:R-:W-:Y:S02]  /*0980*/  SHF.L.U32 R127, R89, 0x10, RZ ;  /* 0x00000010597f7819 */ /* 0x000fe400000006ff */
[----:B------:R-:W-:Y:S02]  /*0990*/  SHF.R.U64 R130, R92, 0x10, R93 ;  /* 0x000000105c827819 */ /* 0x000fe4000000125d */
[----:B------:R-:W-:Y:S02]  /*09a0*/  SHF.L.U32 R89, R128, 0x10, RZ ;  /* 0x0000001080597819 */ /* 0x000fe400000006ff */
[C---:B---3--:R-:W-:Y:S02]  /*09b0*/  SHF.R.U64 R163, R90.reuse, 0x10, R91 ;  /* 0x000000105aa37819 */ /* 0x048fe4000000125b */
[----:B------:R-:W-:Y:S02]  /*09c0*/  SHF.L.U32 R90, R90, 0x10, RZ ;  /* 0x000000105a5a7819 */ /* 0x000fe400000006ff */
[----:B------:R-:W-:-:S02]  /*09d0*/  SHF.L.U32 R93, R93, 0x10, RZ ;  /* 0x000000105d5d7819 */ /* 0x000fc400000006ff */
[----:B------:R-:W-:Y:S02]  /*09e0*/  FSEL R200, R3, RZ, !P2 ;  /* 0x000000ff03c87208 */ /* 0x000fe40005000000 */
[----:B------:R-:W-:Y:S02]  /*09f0*/  SHF.L.U32 R3, R130, 0x10, RZ ;  /* 0x0000001082037819 */ /* 0x000fe400000006ff */
[----:B------:R-:W-:Y:S01]  /*0a00*/  MOV R137, R140 ;  /* 0x0000008c00897202 */ /* 0x000fe20000000f00 */
[----:B------:R-:W-:Y:S01]  /*0a10*/  FADD.FTZ R130, -R200, R89 ;  /* 0x00000059c8827221 */ /* 0x000fe20000010100 */
[----:B------:R-:W-:Y:S02]  /*0a20*/  SHF.R.U64 R171, R140, 0x10, R141 ;  /* 0x000000108cab7819 */ /* 0x000fe4000000128d */
[----:B------:R-:W-:Y:S02]  /*0a30*/  MOV R159, R138 ;  /* 0x0000008a009f7202 */ /* 0x000fe40000000f00 */
[----:B------:R-:W-:-:S02]  /*0a40*/  SHF.R.U64 R167, R138, 0x10, R139 ;  /* 0x000000108aa77819 */ /* 0x000fc4000000128b */
[----:B------:R-:W-:Y:S02]  /*0a50*/  MOV R142, R98 ;  /* 0x00000062008e7202 */ /* 0x000fe40000000f00 */
[----:B------:R-:W-:Y:S02]  /*0a60*/  SHF.R.U64 R140, R98, 0x10, R99 ;  /* 0x00000010628c7819 */ /* 0x000fe40000001263 */
[----:B------:R-:W-:Y:S01]  /*0a70*/  SHF.L.U32 R89, R162, 0x10, RZ ;  /* 0x00000010a2597819 */ /* 0x000fe200000006ff */
[----:B------:R-:W-:Y:S01]  /*0a80*/  FADD.FTZ R162, -R200, R90 ;  /* 0x0000005ac8a27221 */ /* 0x000fe20000010100 */
[----:B------:R-:W-:Y:S02]  /*0a90*/  MOV R138, R99 ;  /* 0x00000063008a7202 */ /* 0x000fe40000000f00 */
[----:B------:R-:W-:Y:S02]  /*0aa0*/  SHF.R.U64 R180, R102, 0x10, R103 ;  /* 0x0000001066b47819 */ /* 0x000fe40000001267 */
[----:B------:R-:W-:-:S02]  /*0ab0*/  SHF.R.U32.HI R98, RZ, 0x10, R99 ;  /* 0x00000010ff627819 */ /* 0x000fc40000011663 */
[----:B------:R-:W-:Y:S02]  /*0ac0*/  SHF.R.U32.HI R161, RZ, 0x10, R91 ;  /* 0x00000010ffa17819 */ /* 0x000fe4000001165b */
[----:B------:R-:W-:Y:S02]  /*0ad0*/  SHF.L.U32 R102, R102, 0x10, RZ ;  /* 0x0000001066667819 */ /* 0x000fe400000006ff */
[----:B------:R-:W-:Y:S02]  /*0ae0*/  MOV R158, R141 ;  /* 0x0000008d009e7202 */ /* 0x000fe40000000f00 */
[----:B------:R-:W-:Y:S02]  /*0af0*/  SHF.R.U32.HI R169, RZ, 0x10, R141 ;  /* 0x00000010ffa97819 */ /* 0x000fe4000001168d */
[----:B------:R-:W-:Y:S01]  /*0b00*/  SHF.L.U32 R99, R88, 0x10, RZ ;  /* 0x0000001058637819 */ /* 0x000fe200000006ff */
[----:B------:R-:W-:Y:S01]  /*0b10*/  FADD.FTZ R88, -R200, R93 ;  /* 0x0000005dc8587221 */ /* 0x000fe20000010100 */
[----:B------:R-:W-:-:S02]  /*0b20*/  SHF.L.U32 R91, R91, 0x10, RZ ;  /* 0x000000105b5b7819 */ /* 0x000fc400000006ff */
[----:B------:R-:W-:Y:S02]  /*0b30*/  SHF.L.U32 R90, R163, 0x10, RZ ;  /* 0x00000010a35a7819 */ /* 0x000fe400000006ff */
[----:B------:R-:W-:Y:S02]  /*0b40*/  MOV R160, R139 ;  /* 0x0000008b00a07202 */ /* 0x000fe40000000f00 */
[----:B------:R-:W-:Y:S02]  /*0b50*/  SHF.R.U32.HI R165, RZ, 0x10, R139 ;  /* 0x00000010ffa57819 */ /* 0x000fe4000001168b */
[----:B------:R-:W-:Y:S02]  /*0b60*/  MOV R157, R134 ;  /* 0x00000086009d7202 */ /* 0x000fe40000000f00 */
[----:B------:R-:W-:Y:S02]  /*0b70*/  SHF.R.U64 R143, R134, 0x10, R135 ;  /* 0x00000010868f7819 */ /* 0x000fe40000001287 */
[----:B------:R-:W-:-:S02]  /*0b80*/  MOV R141, R135 ;  /* 0x00000087008d7202 */ /* 0x000fc40000000f00 */
[----:B------:R-:W-:Y:S02]  /*0b90*/  SHF.R.U32.HI R156, RZ, 0x10, R135 ;  /* 0x00000010ff9c7819 */ /* 0x000fe40000011687 */
[----:B------:R-:W-:Y:S01]  /*0ba0*/  SHF.L.U32 R92, R92, 0x10, RZ ;  /* 0x000000105c5c7819 */ /* 0x000fe200000006ff */
[----:B------:R-:W-:Y:S01]  /*0bb0*/  FADD.FTZ R128, -R200, R3 ;  /* 0x00000003c8807221 */ /* 0x000fe20000010100 */
[----:B------:R-:W-:Y:S02]  /*0bc0*/  MOV R155, R132 ;  /* 0x00000084009b7202 */ /* 0x000fe40000000f00 */
[----:B------:R-:W-:Y:S02]  /*0bd0*/  SHF.R.U64 R147, R132, 0x10, R133 ;  /* 0x0000001084937819 */ /* 0x000fe40000001285 */
[--C-:B------:R-:W-:Y:S02]  /*0be0*/  SHF.R.U64 R139, R94, 0x10, R95.reuse ;  /* 0x000000105e8b7819 */ /* 0x100fe4000000125f */
[----:B------:R-:W-:-:S02]  /*0bf0*/  SHF.R.U32.HI R135, RZ, 0x10, R95 ;  /* 0x00000010ff877819 */ /* 0x000fc4000001165f */
[----:B------:R-:W-:Y:S01]  /*0c00*/  SHF.R.U64 R134, R96, 0x10, R97 ;  /* 0x0000001060867819 */ /* 0x000fe20000001261 */
[----:B------:R-:W-:Y:S01]  /*0c10*/  IMAD.MOV.U32 R149, RZ, RZ, R129 ;  /* 0x000000ffff957224 */ /* 0x000fe200078e0081 */
[----:B------:R-:W-:Y:S01]  /*0c20*/  MOV R145, R133 ;  /* 0x0000008500917202 */ /* 0x000fe20000000f00 */
[----:B------:R-:W-:Y:S01]  /*0c30*/  FADD.FTZ R198, -R200, R102 ;  /* 0x00000066c8c67221 */ /* 0x000fe20000010100 */
[----:B------:R-:W-:Y:S02]  /*0c40*/  SHF.R.U32.HI R153, RZ, 0x10, R133 ;  /* 0x00000010ff997819 */ /* 0x000fe40000011685 */
[----:B------:R-:W-:Y:S02]  /*0c50*/  SHF.L.U32 R95, R95, 0x10, RZ ;  /* 0x000000105f5f7819 */ /* 0x000fe400000006ff */
[----:B------:R-:W-:Y:S02]  /*0c60*/  SHF.L.U32 R96, R96, 0x10, RZ ;  /* 0x0000001060607819 */ /* 0x000fe400000006ff */
[----:B------:R-:W-:-:S02]  /*0c70*/  SHF.R.U64 R172, R100, 0x10, R101 ;  /* 0x0000001064ac7819 */ /* 0x000fc40000001265 */
[----:B------:R-:W-:Y:S01]  /*0c80*/  SHF.L.U32 R132, R100, 0x10, RZ ;  /* 0x0000001064847819 */ /* 0x000fe200000006ff */
[C---:B------:R-:W-:Y:S01]  /*0c90*/  FADD.FTZ R100, -R200.reuse, R127 ;  /* 0x0000007fc8647221 */ /* 0x040fe20000010100 */
[----:B------:R-:W-:Y:S01]  /*0ca0*/  MOV R151, R131 ;  /* 0x0000008300977202 */ /* 0x000fe20000000f00 */
[C---:B------:R-:W-:Y:S01]  /*0cb0*/  FADD.FTZ R166, -R200.reuse, R91 ;  /* 0x0000005bc8a67221 */ /* 0x040fe20000010100 */
[----:B------:R-:W-:Y:S01]  /*0cc0*/  SHF.R.U32.HI R152, RZ, 0x10, R131 ;  /* 0x00000010ff987819 */ /* 0x000fe20000011683 */
[----:B------:R-:W-:Y:S01]  /*0cd0*/  FADD.FTZ R102, -R200, R89 ;  /* 0x00000059c8667221 */ /* 0x000fe20000010100 */
[----:B------:R-:W-:Y:S01]  /*0ce0*/  SHF.R.U32.HI R144, RZ, 0x10, R129 ;  /* 0x00000010ff907819 */ /* 0x000fe20000011681 */
[----:B-----5:R-:W-:Y:S01]  /*0cf0*/  FMUL.FTZ R127, R123, R88 ;  /* 0x000000587b7f7220 */ /* 0x020fe20000410000 */
[----:B------:R-:W-:Y:S02]  /*0d00*/  SHF.R.U32.HI R133, RZ, 0x10, R97 ;  /* 0x00000010ff857819 */ /* 0x000fe40000011661 */
[----:B------:R-:W-:Y:S01]  /*0d10*/  SHF.L.U32 R3, R164, 0x10, RZ ;  /* 0x00000010a4037819 */ /* 0x000fe200000006ff */
[C---:B------:R-:W-:Y:S01]  /*0d20*/  FADD.FTZ R164, -R200.reuse, R90 ;  /* 0x0000005ac8a47221 */ /* 0x040fe20000010100 */
[----:B------:R-:W-:Y:S01]  /*0d30*/  SHF.L.U32 R137, R137, 0x10, RZ ;  /* 0x0000001089897819 */ /* 0x000fe200000006ff */
[----:B------:R-:W-:Y:S01]  /*0d40*/  FADD.FTZ R92, -R200, R92 ;  /* 0x0000005cc85c7221 */ /* 0x000fe20000010100 */
[----:B------:R-:W-:Y:S01]  /*0d50*/  SHF.L.U32 R129, R94, 0x10, RZ ;  /* 0x000000105e817819 */ /* 0x000fe200000006ff */
[----:B------:R-:W-:Y:S01]  /*0d60*/  IMAD.U32 R91, R161, 0x10000, RZ ;  /* 0x00010000a15b7824 */ /* 0x000fe200078e00ff */
[----:B------:R-:W-:-:S02]  /*0d70*/  SHF.L.U32 R131, R97, 0x10, RZ ;  /* 0x0000001061837819 */ /* 0x000fc400000006ff */
[----:B------:R-:W-:Y:S02]  /*0d80*/  SHF.R.U32.HI R176, RZ, 0x10, R101 ;  /* 0x00000010ffb07819 */ /* 0x000fe40000011665 */
[----:B------:R-:W-:Y:S01]  /*0d90*/  SHF.R.U32.HI R184, RZ, 0x10, R103 ;  /* 0x00000010ffb87819 */ /* 0x000fe20000011667 */
[----:B------:R-:W-:Y:S01]  /*0da0*/  FADD.FTZ R94, -R200, R99 ;  /* 0x00000063c85e7221 */ /* 0x000fe20000010100 */
[----:B------:R-:W-:Y:S01]  /*0db0*/  SHF.L.U32 R88, R171, 0x10, RZ ;  /* 0x00000010ab587819 */ /* 0x000fe200000006ff */
[C---:B------:R-:W-:Y:S01]  /*0dc0*/  FMUL.FTZ R128, R123.reuse, R128 ;  /* 0x000000807b807220 */ /* 0x040fe20000410000 */
[----:B------:R-:W-:Y:S01]  /*0dd0*/  SHF.L.U32 R89, R158, 0x10, RZ ;  /* 0x000000109e597819 */ /* 0x000fe200000006ff */
[----:B------:R-:W-:Y:S01]  /*0de0*/  FMUL.FTZ R130, R123, R130 ;  /* 0x000000827b827220 */ /* 0x000fe20000410000 */
[----:B------:R-:W-:Y:S01]  /*0df0*/  SHF.L.U32 R90, R169, 0x10, RZ ;  /* 0x00000010a95a7819 */ /* 0x000fe200000006ff */
[C---:B------:R-:W-:Y:S01]  /*0e00*/  FADD.FTZ R178, -R200.reuse, R95 ;  /* 0x0000005fc8b27221 */ /* 0x040fe20000010100 */
[C---:B------:R-:W-:Y:S01]  /*0e10*/  FADD.FTZ R186, -R200.reuse, R96 ;  /* 0x00000060c8ba7221 */ /* 0x040fe20000010100 */
[----:B------:R-:W-:Y:S01]  /*0e20*/  SHF.L.U32 R99, R133, 0x10, RZ ;  /* 0x0000001085637819 */ /* 0x000fe200000006ff */
[C---:B------:R-:W-:Y:S01]  /*0e30*/  FADD.FTZ R194, -R200.reuse, R132 ;  /* 0x00000084c8c27221 */ /* 0x040fe20000010100 */
[----:B------:R-:W-:Y:S01]  /*0e40*/  SHF.L.U32 R101, R101, 0x10, RZ ;  /* 0x0000001065657819 */ /* 0x000fe200000006ff */
[----:B------:R-:W-:Y:S01]  /*0e50*/  FADD.FTZ R96, -R200, R3 ;  /* 0x00000003c8607221 */ /* 0x000fe20000010100 */
[----:B------:R-:W-:Y:S01]  /*0e60*/  SHF.L.U32 R103, R103, 0x10, RZ ;  /* 0x0000001067677819 */ /* 0x000fe200000006ff */
        /* <DEDUP_REMOVED lines=9> */
[----:B------:R-:W-:-:S02]  /*0f00*/  SHF.L.U32 R176, R176, 0x10, RZ ;  /* 0x00000010b0b07819 */ /* 0x000fc400000006ff */
[----:B------:R-:W-:Y:S02]  /*0f10*/  SHF.L.U32 R180, R180, 0x10, RZ ;  /* 0x00000010b4b47819 */ /* 0x000fe400000006ff */
[----:B------:R-:W-:Y:S01]  /*0f20*/  SHF.L.U32 R184, R184, 0x10, RZ ;  /* 0x00000010b8b87819 */ /* 0x000fe200000006ff */
[----:B------:R-:W-:Y:S01]  /*0f30*/  FADD.FTZ R85, R85, R88 ;  /* 0x0000005855557221 */ /* 0x000fe20000010000 */
[-C--:B------:R-:W-:Y:S01]  /*0f40*/  FFMA.FTZ R33, R128, R88.reuse, R33 ;  /* 0x0000005880217223 */ /* 0x080fe20000010021 */
[----:B------:R-:W-:Y:S01]  /*0f50*/  FMUL.FTZ R129, R29, R88 ;  /* 0x000000581d817220 */ /* 0x000fe20000410000 */
[-C--:B------:R-:W-:Y:S01]  /*0f60*/  FFMA.FTZ R34, R127, R89.reuse, R34 ;  /* 0x000000597f227223 */ /* 0x080fe20000010022 */
[----:B------:R-:W-:Y:S01]  /*0f70*/  FADD.FTZ R86, R86, R89 ;  /* 0x0000005956567221 */ /* 0x000fe20000010000 */
[----:B------:R-:W-:Y:S01]  /*0f80*/  FMUL.FTZ R134, R30, R89 ;  /* 0x000000591e867220 */ /* 0x000fe20000410000 */
[----:B------:R-:W-:Y:S01]  /*0f90*/  FADD.FTZ R87, R87, R90 ;  /* 0x0000005a57577221 */ /* 0x000fe20000010000 */
[-C--:B------:R-:W-:Y:S01]  /*0fa0*/  FFMA.FTZ R35, R130, R90.reuse, R35 ;  /* 0x0000005a82237223 */ /* 0x080fe20000010023 */
[----:B------:R-:W-:Y:S01]  /*0fb0*/  FMUL.FTZ R131, R31, R90 ;  /* 0x0000005a1f837220 */ /* 0x000fe20000410000 */
[----:B------:R-:W-:Y:S01]  /*0fc0*/  SHF.L.U32 R91, R160, 0x10, RZ ;  /* 0x00000010a05b7819 */ /* 0x000fe200000006ff */
[----:B------:R-:W-:Y:S01]  /*0fd0*/  FMUL.FTZ R135, R123, R100 ;  /* 0x000000647b877220 */ /* 0x000fe20000410000 */
[----:B------:R-:W-:Y:S01]  /*0fe0*/  SHF.L.U32 R90, R167, 0x10, RZ ;  /* 0x00000010a75a7819 */ /* 0x000fe200000006ff */
[----:B------:R-:W-:Y:S01]  /*0ff0*/  FADD.FTZ R192, -R200, R99 ;  /* 0x00000063c8c07221 */ /* 0x000fe20000010100 */
[----:B------:R-:W-:Y:S01]  /*1000*/  SHF.L.U32 R89, R138, 0x10, RZ ;  /* 0x000000108a597819 */ /* 0x000fe200000006ff */
[----:B------:R-:W-:Y:S01]  /*1010*/  IMAD.U32 R100, R147, 0x10000, RZ ;  /* 0x0001000093647824 */ /* 0x000fe200078e00ff */
[----:B------:R-:W-:Y:S01]  /*1020*/  SHF.L.U32 R88, R98, 0x10, RZ ;  /* 0x0000001062587819 */ /* 0x000fe200000006ff */
[----:B------:R-:W-:Y:S01]  /*1030*/  FADD.FTZ R98, RZ, R132 ;  /* 0x00000084ff627221 */ /* 0x000fe20000010000 */
        /* <DEDUP_REMOVED lines=11> */
[----:B------:R-:W-:Y:S01]  /*10f0*/  FMUL.FTZ R147, R123, R190 ;  /* 0x000000be7b937220 */ /* 0x000fe20000410000 */
[----:B------:R-:W-:Y:S01]  /*1100*/  FFMA.FTZ R99, R3, R132, RZ ;  /* 0x0000008403637223 */ /* 0x000fe200000100ff */
[----:B------:R-:W-:Y:S01]  /*1110*/  FMUL.FTZ R133, R123, R94 ;  /* 0x0000005e7b857220 */ /* 0x000fe20000410000 */
[----:B------:R-:W-:Y:S01]  /*1120*/  SHF.L.U32 R92, R165, 0x10, RZ ;  /* 0x00000010a55c7819 */ /* 0x000fe200000006ff */
[-C--:B------:R-:W-:Y:S01]  /*1130*/  FFMA.FTZ R38, R135, R91.reuse, R38 ;  /* 0x0000005b87267223 */ /* 0x080fe20000010026 */
[----:B------:R-:W-:Y:S01]  /*1140*/  SHF.L.U32 R190, R144, 0x10, RZ ;  /* 0x0000001090be7819 */ /* 0x000fe200000006ff */
[----:B------:R-:W-:Y:S01]  /*1150*/  FADD.FTZ R82, R82, R91 ;  /* 0x0000005b52527221 */ /* 0x000fe20000010000 */
[----:B------:R-:W-:Y:S01]  /*1160*/  SHF.L.U32 R200, R140, 0x10, RZ ;  /* 0x000000108cc87819 */ /* 0x000fe200000006ff */
[----:B------:R-:W-:Y:S01]  /*1170*/  FMUL.FTZ R140, R123, R102 ;  /* 0x000000667b8c7220 */ /* 0x000fe20000410000 */
[----:B------:R-:W-:Y:S01]  /*1180*/  SHF.L.U32 R93, R157, 0x10, RZ ;  /* 0x000000109d5d7819 */ /* 0x000fe200000006ff */
[----:B------:R-:W-:Y:S01]  /*1190*/  FMUL.FTZ R144, R26, R91 ;  /* 0x0000005b1a907220 */ /* 0x000fe20000410000 */
[----:B------:R-:W-:Y:S01]  /*11a0*/  FADD.FTZ R81, R81, R90 ;  /* 0x0000005a51517221 */ /* 0x000fe20000010000 */
[-C--:B------:R-:W-:Y:S01]  /*11b0*/  FFMA.FTZ R37, R138, R90.reuse, R37 ;  /* 0x0000005a8a257223 */ /* 0x080fe20000010025 */
[----:B------:R-:W-:Y:S01]  /*11c0*/  FMUL.FTZ R157, R25, R90 ;  /* 0x0000005a199d7220 */ /* 0x000fe20000410000 */
[----:B------:R-:W-:Y:S01]  /*11d0*/  FADD.FTZ R91, R129, R98 ;  /* 0x00000062815b7221 */ /* 0x000fe20000010000 */
[----:B------:R-:W-:Y:S01]  /*11e0*/  SHF.L.U32 R177, R142, 0x10, RZ ;  /* 0x000000108eb17819 */ /* 0x000fe200000006ff */
[----:B------:R-:W-:Y:S01]  /*11f0*/  FFMA.FTZ R90, R128, R129, R99 ;  /* 0x00000081805a7223 */ /* 0x000fe20000010063 */
[----:B------:R-:W-:Y:S01]  /*1200*/  FFMA.FTZ R32, R3, R137, R32 ;  /* 0x0000008903207223 */ /* 0x000fe20000010020 */
[----:B------:R-:W-:Y:S01]  /*1210*/  FADD.FTZ R84, R84, R137 ;  /* 0x0000008954547221 */ /* 0x000fe20000010000 */
[-C--:B------:R-:W-:Y:S01]  /*1220*/  FFMA.FTZ R36, R133, R159.reuse, R36 ;  /* 0x0000009f85247223 */ /* 0x080fe20000010024 */
[----:B------:R-:W-:Y:S01]  /*1230*/  FADD.FTZ R80, R80, R159 ;  /* 0x0000009f50507221 */ /* 0x000fe20000010000 */
[----:B------:R-:W-:Y:S01]  /*1240*/  FMUL.FTZ R142, R24, R159 ;  /* 0x0000009f188e7220 */ /* 0x000fe20000410000 */
[----:B------:R-:W-:Y:S01]  /*1250*/  FMUL.FTZ R137, R123, R162 ;  /* 0x000000a27b897220 */ /* 0x000fe20000410000 */
[----:B------:R-:W-:Y:S01]  /*1260*/  FADD.FTZ R83, R83, R92 ;  /* 0x0000005c53537221 */ /* 0x000fe20000010000 */
[-C--:B------:R-:W-:Y:S01]  /*1270*/  FFMA.FTZ R39, R140, R92.reuse, R39 ;  /* 0x0000005c8c277223 */ /* 0x080fe20000010027 */
[----:B------:R-:W-:Y:S01]  /*1280*/  FMUL.FTZ R159, R27, R92 ;  /* 0x0000005c1b9f7220 */ /* 0x000fe20000410000 */
[----:B------:R-:W-:Y:S01]  /*1290*/  SHF.L.U32 R95, R141, 0x10, RZ ;  /* 0x000000108d5f7819 */ /* 0x000fe200000006ff */
[----:B------:R-:W-:Y:S01]  /*12a0*/  FADD.FTZ R92, R134, R91 ;  /* 0x0000005b865c7221 */ /* 0x000fe20000010000 */
[----:B------:R-:W-:Y:S01]  /*12b0*/  FMUL.FTZ R141, R123, R170 ;  /* 0x000000aa7b8d7220 */ /* 0x000fe20000410000 */
[----:B------:R-:W-:Y:S01]  /*12c0*/  FFMA.FTZ R91, R127, R134, R90 ;  /* 0x000000867f5b7223 */ /* 0x000fe2000001005a */
[----:B------:R-:W-:Y:S01]  /*12d0*/  SHF.L.U32 R170, R150, 0x10, RZ ;  /* 0x0000001096aa7819 */ /* 0x000fe200000006ff */
[-C--:B------:R-:W-:Y:S01]  /*12e0*/  FFMA.FTZ R40, R137, R93.reuse, R40 ;  /* 0x0000005d89287223 */ /* 0x080fe20000010028 */
[----:B------:R-:W-:Y:S01]  /*12f0*/  FADD.FTZ R76, R76, R93 ;  /* 0x0000005d4c4c7221 */ /* 0x000fe20000010000 */
        /* <DEDUP_REMOVED lines=20> */
[----:B------:R-:W-:Y:S01]  /*1440*/  SHF.L.U32 R156, R156, 0x10, RZ ;  /* 0x000000109c9c7819 */ /* 0x000fe200000006ff */
[----:B------:R-:W-:Y:S01]  /*1450*/  FADD.FTZ R93, R161, R92 ;  /* 0x0000005ca15d7221 */ /* 0x000fe20000010000 */
[----:B------:R-:W-:Y:S01]  /*1460*/  SHF.L.U32 R178, R152, 0x10, RZ ;  /* 0x0000001098b27819 */ /* 0x000fe200000006ff */
[----:B------:R-:W-:Y:S01]  /*1470*/  FMUL.FTZ R152, R22, R95 ;  /* 0x0000005f16987220 */ /* 0x000fe20000410000 */
        /* <DEDUP_REMOVED lines=8> */
[----:B------:R-:W-:Y:S01]  /*1500*/  FMUL.FTZ R158, R16, R97 ;  /* 0x00000061109e7220 */ /* 0x000fe20000410000 */
[----:B------:R-:W-:-:S02]  /*1510*/  FADD.FTZ R93, R163, R92 ;  /* 0x0000005ca35d7221 */ /* 0x000fc40000010000 */
        /* <DEDUP_REMOVED lines=16> */
[----:B------:R-:W-:Y:S01]  /*1620*/  FMUL.FTZ R166, R12, R103 ;  /* 0x000000670ca67220 */ /* 0x000fe20000410000 */
[----:B------:R-:W-:-:S02]  /*1630*/  FADD.FTZ R93, R167, R92 ;  /* 0x0000005ca75d7221 */ /* 0x000fc40000010000 */
[C---:B------:R-:W-:Y:S01]  /*1640*/  FFMA.FTZ R92, R156.reuse, R167, R91 ;  /* 0x000000a79c5c7223 */ /* 0x040fe2000001005b */
[----:B------:R-:W-:Y:S01]  /*1650*/  SHF.L.U32 R171, R151, 0x10, RZ ;  /* 0x0000001097ab7819 */ /* 0x000fe200000006ff */
[----:B------:R-:W-:Y:S01]  /*1660*/  FADD.FTZ R75, R75, R162 ;  /* 0x000000a24b4b7221 */ /* 0x000fe20000010000 */
        /* <DEDUP_REMOVED lines=8> */
[----:B------:R-:W-:Y:S01]  /*16f0*/  FFMA.FTZ R50, R147, R171, R50 ;  /* 0x000000ab93327223 */ /* 0x000fe20000010032 */
[----:B------:R-:W-:Y:S01]  /*1700*/  FADD.FTZ R70, R70, R171 ;  /* 0x000000ab46467221 */ /* 0x000fe20000010000 */
        /* <DEDUP_REMOVED lines=28> */
[----:B------:R-:W-:Y:S01]  /*18d0*/  FADD.FTZ R71, R71, R178 ;  /* 0x000000b247477221 */ /* 0x000fe20000010000 */
        /* <DEDUP_REMOVED lines=43> */
.L_x_2902:
[----:B------:R-:W-:-:S04]  /*1b90*/  ISETP.NE.U32.AND P0, PT, RZ, UR6, PT ;  /* 0x00000006ff007c0c */ /* 0x000fc8000bf05070 */
[----:B------:R-:W-:-:S13]  /*1ba0*/  ISETP.NE.AND.EX P0, PT, RZ, UR7, PT, P0 ;  /* 0x00000007ff007c0c */ /* 0x000fda000bf05300 */
[----:B------:R-:W-:Y:S05]  /*1bb0*/  @!P0 BRA `(.L_x_2903) ;  /* 0x0000000000688947 */ /* 0x000fea0003800000 */
[----:B------:R-:W1:Y:S01]  /*1bc0*/  S2R R92, SR_TID.X ;  /* 0x00000000005c7919 */ /* 0x000e620000002100 */
[----:B------:R-:W2:Y:S01]  /*1bd0*/  LDC.64 R88, c[0x0][0x438] ;  /* 0x00010e00ff587b82 */ /* 0x000ea20000000a00 */
[----:B------:R-:W-:-:S05]  /*1be0*/  IMAD R90, R121, UR14, RZ ;  /* 0x0000000e795a7c24 */ /* 0x000fca000f8e02ff */
[----:B------:R-:W-:-:S04]  /*1bf0*/  SHF.R.S32.HI R91, RZ, 0x1f, R90 ;  /* 0x0000001fff5b7819 */ /* 0x000fc8000001145a */
[----:B------:R-:W-:-:S04]  /*1c00*/  LEA.HI R91, R91, R90, RZ, 0x2 ;  /* 0x0000005a5b5b7211 */ /* 0x000fc800078f10ff */
[----:B-1----:R-:W-:-:S04]  /*1c10*/  LEA.HI.SX32 R105, R91, R92, 0x1e ;  /* 0x0000005c5b697211 */ /* 0x002fc800078ff2ff */
[C---:B------:R-:W-:Y:S02]  /*1c20*/  IADD3 R107, PT, PT, R105.reuse, 0x100, RZ ;  /* 0x00000100696b7810 */ /* 0x040fe40007ffe0ff */
[C---:B------:R-:W-:Y:S02]  /*1c30*/  IADD3 R109, PT, PT, R105.reuse, 0x200, RZ ;  /* 0x00000200696d7810 */ /* 0x040fe40007ffe0ff */
[----:B------:R-:W-:Y:S01]  /*1c40*/  IADD3 R111, PT, PT, R105, 0x300, RZ ;  /* 0x00000300696f7810 */ /* 0x000fe20007ffe0ff */
[--C-:B--2---:R-:W-:Y:S01]  /*1c50*/  IMAD.WIDE.U32 R106, R107, 0x8, R88.reuse ;  /* 0x000000086b6a7825 */ /* 0x104fe200078e0058 */
        /* <DEDUP_REMOVED lines=15> */
[----:B------:R1:W5:Y:S02]  /*1d50*/  LDG.E.64 R116, desc[UR12][R88.64] ;  /* 0x0000000c58747981 */ /* 0x000364000c1e1b00 */
.L_x_2903:
[----:B-1----:R-:W1:Y:S01]  /*1d60*/  SHFL.DOWN PT, R89, R94, 0x10, 0x1f ;  /* 0x0a001f005e597f89 */ /* 0x002e6200000e0000 */
[----:B------:R-:W-:Y:S03]  /*1d70*/  BSSY.RECONVERGENT B0, `(.L_x_2904) ;  /* 0x000001f000007945 */ /* 0x000fe60003800200 */
[----:B------:R-:W2:Y:S01]  /*1d80*/  SHFL.DOWN PT, R88, R95, 0x10, 0x1f ;  /* 0x0a001f005f587f89 */ /* 0x000ea200000e0000 */
[----:B------:R-:W3:Y:S01]  /*1d90*/  S2R R181, SR_TID.X ;  /* 0x0000000000b57919 */ /* 0x000ee20000002100 */
[----:B-1----:R-:W-:Y:S01]  /*1da0*/  FADD.FTZ R89, R89, R94 ;  /* 0x0000005e59597221 */ /* 0x002fe20000010000 */
[----:B--2---:R-:W-:-:S04]  /*1db0*/  FADD.FTZ R88, R88, R95 ;  /* 0x0000005f58587221 */ /* 0x004fc80000010000 */
[----:B------:R-:W1:Y:S04]  /*1dc0*/  SHFL.DOWN PT, R90, R89, 0x8, 0x1f ;  /* 0x09001f00595a7f89 */ /* 0x000e6800000e0000 */
[----:B------:R-:W2:Y:S01]  /*1dd0*/  SHFL.DOWN PT, R91, R88, 0x8, 0x1f ;  /* 0x09001f00585b7f89 */ /* 0x000ea200000e0000 */
[----:B---3--:R-:W-:Y:S01]  /*1de0*/  LOP3.LUT P2, RZ, R181, 0x1f, RZ, 0xc0, !PT ;  /* 0x0000001fb5ff7812 */ /* 0x008fe2000784c0ff */
[----:B-1----:R-:W-:Y:S01]  /*1df0*/  FADD.FTZ R90, R89, R90 ;  /* 0x0000005a595a7221 */ /* 0x002fe20000010000 */
[----:B--2---:R-:W-:-:S04]  /*1e00*/  FADD.FTZ R91, R88, R91 ;  /* 0x0000005b585b7221 */ /* 0x004fc80000010000 */
[----:B------:R-:W1:Y:S04]  /*1e10*/  SHFL.DOWN PT, R93, R90, 0x4, 0x1f ;  /* 0x08801f005a5d7f89 */ /* 0x000e6800000e0000 */
[----:B------:R-:W2:Y:S01]  /*1e20*/  SHFL.DOWN PT, R92, R91, 0x4, 0x1f ;  /* 0x08801f005b5c7f89 */ /* 0x000ea200000e0000 */
        /* <DEDUP_REMOVED lines=9> */
[----:B--2---:R-:W-:Y:S01]  /*1ec0*/  FADD.FTZ R91, R95, R88 ;  /* 0x000000585f5b7221 */ /* 0x004fe20000010000 */
[----:B------:R-:W-:Y:S06]  /*1ed0*/  @P2 BRA `(.L_x_2905) ;  /* 0x0000000000202947 */ /* 0x000fec0003800000 */
[----:B------:R-:W1:Y:S01]  /*1ee0*/  S2UR UR5, SR_CgaCtaId ;  /* 0x00000000000579c3 */ /* 0x000e620000008800 */
[----:B------:R-:W-:Y:S01]  /*1ef0*/  UMOV UR4, 0x400 ;  /* 0x0000040000047882 */ /* 0x000fe20000000000 */
[----:B------:R-:W-:-:S04]  /*1f00*/  SHF.R.U32.HI R88, RZ, 0x2, R181 ;  /* 0x00000002ff587819 */ /* 0x000fc800000116b5 */
[----:B------:R-:W-:Y:S01]  /*1f10*/  LOP3.LUT R88, R88, 0x38, RZ, 0xc0, !PT ;  /* 0x0000003858587812 */ /* 0x000fe200078ec0ff */
[----:B-1----:R-:W-:-:S04]  /*1f20*/  ULEA UR4, UR5, UR4, 0x18 ;  /* 0x0000000405047291 */ /* 0x002fc8000f8ec0ff */
[----:B------:R-:W-:Y:S02]  /*1f30*/  UIADD3 UR5, UPT, UPT, UR4, 0x7040, URZ ;  /* 0x0000704004057890 */ /* 0x000fe4000fffe0ff */
[----:B------:R-:W-:-:S09]  /*1f40*/  @!UP1 UIADD3 UR5, UPT, UPT, UR4, 0x7000, URZ ;  /* 0x0000700004059890 */ /* 0x000fd2000fffe0ff */
[----:B------:R1:W-:Y:S03]  /*1f50*/  STS.64 [R88+UR5], R90 ;  /* 0x0000005a58007988 */ /* 0x0003e60008000a05 */
.L_x_2905:
[----:B------:R-:W-:Y:S05]  /*1f60*/  BSYNC.RECONVERGENT B0 ;  /* 0x0000000000007941 */ /* 0x000fea0003800200 */
.L_x_2904:
[----:B------:R-:W2:Y:S08]  /*1f70*/  S2UR UR5, SR_CgaCtaId ;  /* 0x00000000000579c3 */ /* 0x000eb00000008800 */
[----:B------:R-:W-:Y:S01]  /*1f80*/  BAR.SYNC.DEFER_BLOCKING 0x0 ;  /* 0x0000000000007b1d */ /* 0x000fe20000010000 */
[----:B-----5:R-:W-:Y:S01]  /*1f90*/  ISETP.GE.AND P2, PT, R136, 0x1, PT ;  /* 0x000000018800780c */ /* 0x020fe20003f46270 */
[----:B------:R-:W-:Y:S01]  /*1fa0*/  UISETP.NE.U32.AND UP0, UPT, UR6, URZ, UPT ;  /* 0x000000ff0600728c */ /* 0x000fe2000bf05070 */
[----:B------:R-:W-:-:S03]  /*1fb0*/  ISETP.NE.AND P3, PT, RZ, UR11, PT ;  /* 0x0000000bff007c0c */ /* 0x000fc6000bf65270 */
[----:B------:R-:W-:Y:S02]  /*1fc0*/  UMOV UR4, 0x400 ;  /* 0x0000040000047882 */ /* 0x000fe40000000000 */
[----:B------:R-:W3:Y:S01]  /*1fd0*/  LDC R185, c[0x0][0x388] ;  /* 0x0000e200ffb97b82 */ /* 0x000ee20000000800 */
[----:B------:R-:W-:-:S05]  /*1fe0*/  UISETP.NE.AND.EX UP0, UPT, UR7, URZ, UPT, UP0 ;  /* 0x000000ff0700728c */ /* 0x000fca000bf05300 */
[----:B------:R-:W-:Y:S01]  /*1ff0*/  @P2 IADD3 R136, PT, PT, R136, -0x1, RZ ;  /* 0xffffffff88882810 */ /* 0x000fe20007ffe0ff */
[----:B--2---:R-:W-:-:S04]  /*2000*/  ULEA UR4, UR5, UR4, 0x18 ;  /* 0x0000000405047291 */ /* 0x004fc8000f8ec0ff */
[----:B------:R-:W-:Y:S02]  /*2010*/  UIADD3 UR5, UPT, UPT, UR4, 0x7040, URZ ;  /* 0x0000704004057890 */ /* 0x000fe4000fffe0ff */
[----:B------:R-:W-:Y:S02]  /*2020*/  @!UP1 UIADD3 UR5, UPT, UPT, UR4, 0x7000, URZ ;  /* 0x0000700004059890 */ /* 0x000fe4000fffe0ff */
[----:B------:R-:W-:Y:S01]  /*2030*/  UIADD3 UR10, UPT, UPT, UR4, 0x7050, URZ ;  /* 0x00007050040a7890 */ /* 0x000fe2000fffe0ff */
[----:B---3--:R-:W-:Y:S01]  /*2040*/  @P2 IMAD R136, R136, R185, RZ ;  /* 0x000000b988882224 */ /* 0x008fe200078e02ff */
[----:B------:R-:W-:-:S05]  /*2050*/  @!UP1 UIADD3 UR10, UPT, UPT, UR4, 0x7010, URZ ;  /* 0x00007010040a9890 */ /* 0x000fca000fffe0ff */
[----:B-1----:R-:W1:Y:S01]  /*2060*/  LDS.128 R88, [UR5] ;  /* 0x00000005ff587984 */ /* 0x002e620008000c00 */
[----:B------:R-:W-:Y:S02]  /*2070*/  UIADD3 UR5, UPT, UPT, UR4, 0x7060, URZ ;  /* 0x0000706004057890 */ /* 0x000fe4000fffe0ff */
[----:B------:R-:W-:Y:S01]  /*2080*/  @!UP1 UIADD3 UR5, UPT, UPT, UR4, 0x7020, URZ ;  /* 0x0000702004059890 */ /* 0x000fe2000fffe0ff */
[----:B------:R-:W2:Y:S01]  /*2090*/  LDS.128 R92, [UR10] ;  /* 0x0000000aff5c7984 */ /* 0x000ea20008000c00 */
[----:B------:R-:W-:Y:S02]  /*20a0*/  UIADD3 UR10, UPT, UPT, UR4, 0x7070, URZ ;  /* 0x00007070040a7890 */ /* 0x000fe4000fffe0ff */
[----:B------:R-:W-:-:S05]  /*20b0*/  @!UP1 UIADD3 UR10, UPT, UPT, UR4, 0x7030, URZ ;  /* 0x00007030040a9890 */ /* 0x000fca000fffe0ff */
[----:B------:R-:W3:Y:S04]  /*20c0*/  LDS.128 R96, [UR5] ;  /* 0x00000005ff607984 */ /* 0x000ee80008000c00 */
[----:B------:R-:W4:Y:S01]  /*20d0*/  LDS.128 R100, [UR10] ;  /* 0x0000000aff647984 */ /* 0x000f220008000c00 */
[----:B-1----:R-:W-:Y:S01]  /*20e0*/  FADD.FTZ R183, RZ, R88 ;  /* 0x00000058ffb77221 */ /* 0x002fe20000010000 */
[----:B------:R-:W-:Y:S01]  /*20f0*/  FADD.FTZ R88, RZ, R89 ;  /* 0x00000059ff587221 */ /* 0x000fe20000010000 */
[----:B------:R-:W-:Y:S02]  /*2100*/  @P2 SHF.R.S32.HI R89, RZ, 0x1f, R136 ;  /* 0x0000001fff592819 */ /* 0x000fe40000011488 */
[----:B------:R-:W-:Y:S01]  /*2110*/  FADD.FTZ R183, R90, R183 ;  /* 0x000000b75ab77221 */ /* 0x000fe20000010000 */
[----:B------:R-:W-:Y:S01]  /*2120*/  FADD.FTZ R88, R91, R88 ;  /* 0x000000585b587221 */ /* 0x000fe20000010000 */
[----:B------:R-:W-:-:S02]  /*2130*/  @P2 LEA.HI R136, R89, R136, RZ, 0x2 ;  /* 0x0000008859882211 */ /* 0x000fc400078f10ff */
[----:B--2---:R-:W-:Y:S01]  /*2140*/  FADD.FTZ R183, R183, R92 ;  /* 0x0000005cb7b77221 */ /* 0x004fe20000010000 */
[----:B------:R-:W-:Y:S01]  /*2150*/  FADD.FTZ R88, R88, R93 ;  /* 0x0000005d58587221 */ /* 0x000fe20000010000 */
[----:B------:R-:W-:Y:S02]  /*2160*/  IMAD R92, R121, R185, RZ ;  /* 0x000000b9795c7224 */ /* 0x000fe400078e02ff */
[----:B------:R-:W-:Y:S01]  /*2170*/  FADD.FTZ R183, R94, R183 ;  /* 0x000000b75eb77221 */ /* 0x000fe20000010000 */
[----:B------:R-:W-:Y:S02]  /*2180*/  FADD.FTZ R88, R95, R88 ;  /* 0x000000585f587221 */ /* 0x000fe40000010000 */
[----:B------:R-:W-:Y:S01]  /*2190*/  SHF.R.S32.HI R93, RZ, 0x1f, R92 ;  /* 0x0000001fff5d7819 */ /* 0x000fe2000001145c */
[----:B---3--:R-:W-:Y:S01]  /*21a0*/  FADD.FTZ R183, R183, R96 ;  /* 0x00000060b7b77221 */ /* 0x008fe20000010000 */
[----:B------:R-:W-:Y:S02]  /*21b0*/  FADD.FTZ R88, R88, R97 ;  /* 0x0000006158587221 */ /* 0x000fe40000010000 */
[----:B------:R-:W-:Y:S01]  /*21c0*/  LEA.HI R92, R93, R92, RZ, 0x2 ;  /* 0x0000005c5d5c7211 */ /* 0x000fe200078f10ff */
[----:B------:R-:W-:Y:S01]  /*21d0*/  FADD.FTZ R183, R98, R183 ;  /* 0x000000b762b77221 */ /* 0x000fe20000010000 */
[----:B------:R-:W-:-:S02]  /*21e0*/  FADD.FTZ R88, R99, R88 ;  /* 0x0000005863587221 */ /* 0x000fc40000010000 */
[----:B------:R-:W-:Y:S01]  /*21f0*/  LEA.HI.SX32 R89, R92, R181, 0x1e ;  /* 0x000000b55c597211 */ /* 0x000fe200078ff2ff */
[----:B----4-:R-:W-:Y:S01]  /*2200*/  FADD.FTZ R183, R183, R100 ;  /* 0x00000064b7b77221 */ /* 0x010fe20000010000 */
        /* <DEDUP_REMOVED lines=23> */
.L_x_2908:
        /* <DEDUP_REMOVED lines=9> */
.L_x_2909:
        /* <DEDUP_REMOVED lines=8> */
.L_x_2910:
        /* <DEDUP_REMOVED lines=10> */
.L_x_2907:
[----:B------:R-:W1:Y:S01]  /*2530*/  @P2 LDC R97, c[0x0][0x40c] ;  /* 0x00010300ff612b82 */ /* 0x000e620000000800 */
[-CC-:B------:R-:W-:Y:S01]  /*2540*/  FFMA.FTZ R93, R3, R90.reuse, R91.reuse ;  /* 0x0000005a035d7223 */ /* 0x180fe2000001005b */
[-CC-:B------:R-:W-:Y:S01]  /*2550*/  FFMA.FTZ R92, R128, R90.reuse, R91.reuse ;  /* 0x0000005a805c7223 */ /* 0x180fe2000001005b */
[----:B------:R-:W-:Y:S01]  /*2560*/  FFMA.FTZ R95, R127, R90, R91 ;  /* 0x0000005a7f5f7223 */ /* 0x000fe2000001005b */
[----:B------:R-:W-:Y:S01]  /*2570*/  ISETP.GT.AND P1, PT, R122, RZ, PT ;  /* 0x000000ff7a00720c */ /* 0x000fe20003f24270 */
[----:B0-----:R-:W-:Y:S01]  /*2580*/  FADD.FTZ R2, R132, -R93 ;  /* 0x8000005d84027221 */ /* 0x001fe20000010000 */
        /* <DEDUP_REMOVED lines=12> */
[----:B-1----:R-:W-:Y:S01]  /*2650*/  @P2 FMUL.FTZ R92, R2, R97 ;  /* 0x00000061025c2220 */ /* 0x002fe20000410000 */
        /* <DEDUP_REMOVED lines=9> */
[----:B--2---:R-:W-:Y:S01]  /*26f0*/  @P2 FMUL.FTZ R96, R95, R98 ;  /* 0x000000625f602220 */ /* 0x004fe20000410000 */
        /* <DEDUP_REMOVED lines=12> */
.L_x_2906:
[----:B------:R-:W-:Y:S01]  /*27c0*/  UMOV UR4, UR8 ;  /* 0x0000000800047c82 */ /* 0x000fe20008000000 */
[----:B------:R-:W-:Y:S01]  /*27d0*/  UMOV UR5, UR9 ;  /* 0x0000000900057c82 */ /* 0x000fe20008000000 */
[----:B------:R-:W-:-:S04]  /*27e0*/  UISETP.NE.U32.AND UP0, UPT, UR4, URZ, UPT ;  /* 0x000000ff0400728c */ /* 0x000fc8000bf05070 */
[----:B------:R-:W-:-:S09]  /*27f0*/  UISETP.NE.AND.EX UP0, UPT, UR5, URZ, UPT, UP0 ;  /* 0x000000ff0500728c */ /* 0x000fd2000bf05300 */
[----:B------:R-:W-:Y:S05]  /*2800*/  BRA.U UP0, `(.L_x_2912) ;  /* 0x0000000100907547 */ /* 0x000fea000b800000 */
[----:B------:R-:W-:Y:S01]  /*2810*/  ISETP.GT.AND P1, PT, R122, RZ, PT ;  /* 0x000000ff7a00720c */ /* 0x000fe20003f24270 */
[----:B------:R-:W1:Y:S01]  /*2820*/  @P2 LDC R95, c[0x0][0x40c] ;  /* 0x00010300ff5f2b82 */ /* 0x000e620000000800 */
[C---:B------:R-:W-:Y:S01]  /*2830*/  SHF.R.U64 R94, R104.reuse, 0x10, R105 ;  /* 0x00000010685e7819 */ /* 0x040fe20000001269 */
[----:B------:R-:W-:Y:S01]  /*2840*/  IMAD.U32 R92, R104, 0x10000, RZ ;  /* 0x00010000685c7824 */ /* 0x000fe200078e00ff */
[----:B------:R-:W-:Y:S02]  /*2850*/  SHF.L.U32 R96, R105, 0x10, RZ ;  /* 0x0000001069607819 */ /* 0x000fe400000006ff */
[----:B------:R-:W-:-:S03]  /*2860*/  SHF.L.U32 R94, R94, 0x10, RZ ;  /* 0x000000105e5e7819 */ /* 0x000fc600000006ff */
[----:B------:R-:W2:Y:S04]  /*2870*/  @P2 LDC R99, c[0x0][0x40c] ;  /* 0x00010300ff632b82 */ /* 0x000ea80000000800 */
[-CC-:B------:R-:W-:Y:S01]  /*2880*/  @P1 FFMA.FTZ R93, R3, R90.reuse, R91.reuse ;  /* 0x0000005a035d1223 */ /* 0x180fe2000001005b */
[-CC-:B------:R-:W-:Y:S01]  /*2890*/  @P1 FFMA.FTZ R98, R128, R90.reuse, R91.reuse ;  /* 0x0000005a80621223 */ /* 0x180fe2000001005b */
[----:B------:R-:W-:Y:S02]  /*28a0*/  @P1 FFMA.FTZ R101, R127, R90, R91 ;  /* 0x0000005a7f651223 */ /* 0x000fe4000001005b */
[----:B------:R-:W3:Y:S01]  /*28b0*/  @P2 LDC R103, c[0x0][0x40c] ;  /* 0x00010300ff672b82 */ /* 0x000ee20000000800 */
[----:B------:R-:W-:Y:S01]  /*28c0*/  @P1 FADD.FTZ R93, R132, -R93 ;  /* 0x8000005d845d1221 */ /* 0x000fe20000010000 */
[----:B------:R-:W-:Y:S01]  /*28d0*/  @P1 FADD.FTZ R97, R129, -R98 ;  /* 0x8000006281611221 */ /* 0x000fe20000010000 */
[----:B------:R-:W-:-:S02]  /*28e0*/  @P1 FADD.FTZ R101, R134, -R101 ;  /* 0x8000006586651221 */ /* 0x000fc40000010000 */
[C---:B------:R-:W-:Y:S01]  /*28f0*/  @P1 FFMA.FTZ R92, R123.reuse, R93, R92 ;  /* 0x0000005d7b5c1223 */ /* 0x040fe2000001005c */
[C---:B------:R-:W-:Y:S01]  /*2900*/  @P1 FFMA.FTZ R94, R123.reuse, R97, R94 ;  /* 0x000000617b5e1223 */ /* 0x040fe2000001005e */
[----:B------:R-:W-:Y:S02]  /*2910*/  @P1 FFMA.FTZ R96, R123, R101, R96 ;  /* 0x000000657b601223 */ /* 0x000fe40000010060 */
[----:B-1----:R-:W-:-:S05]  /*2920*/  @P2 FMUL.FTZ R92, R92, R95 ;  /* 0x0000005f5c5c2220 */ /* 0x002fca0000410000 */
[----:B------:R-:W-:Y:S01]  /*2930*/  @P2 F2FP.BF16.F32.PACK_AB R92, RZ, R92 ;  /* 0x0000005cff5c223e */ /* 0x000fe200000010ff */
[----:B--2---:R-:W-:-:S03]  /*2940*/  @P2 FMUL.FTZ R94, R94, R99 ;  /* 0x000000635e5e2220 */ /* 0x004fc60000410000 */
[----:B------:R-:W-:Y:S02]  /*2950*/  @P2 PRMT R118, R92, 0x7610, R118 ;  /* 0x000076105c762816 */ /* 0x000fe40000000076 */
[----:B------:R-:W-:Y:S01]  /*2960*/  @P2 F2FP.BF16.F32.PACK_AB R94, RZ, R94 ;  /* 0x0000005eff5e223e */ /* 0x000fe200000010ff */
[----:B---3--:R-:W-:-:S03]  /*2970*/  @P2 FMUL.FTZ R96, R96, R103 ;  /* 0x0000006760602220 */ /* 0x008fc60000410000 */
        /* <DEDUP_REMOVED lines=13> */
.L_x_2912:
[----:B------:R-:W-:Y:S01]  /*2a50*/  ISETP.GT.AND P3, PT, R122, RZ, PT ;  /* 0x000000ff7a00720c */ /* 0x000fe20003f64270 */
[----:B------:R-:W1:Y:S01]  /*2a60*/  @P2 LDC R95, c[0x0][0x40c] ;  /* 0x00010300ff5f2b82 */ /* 0x000e620000000800 */
[----:B------:R-:W-:Y:S01]  /*2a70*/  @P1 FFMA.FTZ R93, R3, R90, R91 ;  /* 0x0000005a035d1223 */ /* 0x000fe2000001005b */
[--C-:B------:R-:W-:Y:S02]  /*2a80*/  SHF.R.U64 R94, R104, 0x10, R105.reuse ;  /* 0x00000010685e7819 */ /* 0x100fe40000001269 */
[----:B------:R-:W-:Y:S01]  /*2a90*/  SHF.R.U32.HI R98, RZ, 0x10, R105 ;  /* 0x00000010ff627819 */ /* 0x000fe20000011669 */
[----:B------:R-:W-:Y:S01]  /*2aa0*/  @P1 FADD.FTZ R93, R132, -R93 ;  /* 0x8000005d845d1221 */ /* 0x000fe20000010000 */
[----:B0-----:R-:W-:Y:S02]  /*2ab0*/  SHF.L.U32 R2, R104, 0x10, RZ ;  /* 0x0000001068027819 */ /* 0x001fe400000006ff */
[----:B------:R-:W0:Y:S01]  /*2ac0*/  @P2 LDC R99, c[0x0][0x40c] ;  /* 0x00010300ff632b82 */ /* 0x000e220000000800 */
        /* <DEDUP_REMOVED lines=15> */
[----:B-1----:R-:W-:Y:S01]  /*2bc0*/  @P2 FMUL.FTZ R92, R2, R95 ;  /* 0x0000005f025c2220 */ /* 0x002fe20000410000 */
[----:B------:R-:W-:-:S04]  /*2bd0*/  F2FP.BF16.F32.PACK_AB R2, RZ, R2 ;  /* 0x00000002ff02723e */ /* 0x000fc800000010ff */
[----:B------:R-:W-:Y:S01]  /*2be0*/  @P2 F2FP.BF16.F32.PACK_AB R92, RZ, R92 ;  /* 0x0000005cff5c223e */ /* 0x000fe200000010ff */
[----:B0-----:R-:W-:Y:S01]  /*2bf0*/  @P2 FMUL.FTZ R93, R94, R99 ;  /* 0x000000635e5d2220 */ /* 0x001fe20000410000 */
[----:B------:R-:W-:Y:S02]  /*2c00*/  F2FP.BF16.F32.PACK_AB R94, RZ, R94 ;  /* 0x0000005eff5e723e */ /* 0x000fe400000010ff */
[----:B------:R-:W-:Y:S02]  /*2c10*/  PRMT R120, R2, 0x7610, R120 ;  /* 0x0000761002787816 */ /* 0x000fe40000000078 */
[----:B------:R-:W-:Y:S02]  /*2c20*/  @P2 F2FP.BF16.F32.PACK_AB R93, RZ, R93 ;  /* 0x0000005dff5d223e */ /* 0x000fe400000010ff */
[----:B------:R-:W-:Y:S01]  /*2c30*/  @P2 PRMT R118, R92, 0x7610, R118 ;  /* 0x000076105c762816 */ /* 0x000fe20000000076 */
        /* <DEDUP_REMOVED lines=12> */
.L_x_2911:
[----:B------:R-:W-:-:S04]  /*2d00*/  UISETP.NE.U32.AND UP0, UPT, UR4, URZ, UPT ;  /* 0x000000ff0400728c */ /* 0x000fc8000bf05070 */
[----:B------:R-:W-:-:S09]  /*2d10*/  UISETP.NE.AND.EX UP0, UPT, UR5, URZ, UPT, UP0 ;  /* 0x000000ff0500728c */ /* 0x000fd2000bf05300 */
[----:B------:R-:W-:Y:S05]  /*2d20*/  BRA.U !UP0, `(.L_x_2913) ;  /* 0x0000000108207547 */ /* 0x000fea000b800000 */
[----:B------:R-:W1:Y:S01]  /*2d30*/  LDC.64 R92, c[0x0][0x478] ;  /* 0x00011e00ff5c7b82 */ /* 0x000e620000000a00 */
[----:B------:R-:W-:Y:S02]  /*2d40*/  LOP3.LUT R94, R124, 0xffff, RZ, 0xc0, !PT ;  /* 0x0000ffff7c5e7812 */ /* 0x000fe400078ec0ff */
[----:B------:R-:W-:-:S03]  /*2d50*/  PRMT R97, R2, 0x5410, R125 ;  /* 0x0000541002617816 */ /* 0x000fc6000000007d */
[----:B------:R-:W-:-:S05]  /*2d60*/  IMAD.WIDE.U32 R94, R94, 0x10000, RZ ;  /* 0x000100005e5e7825 */ /* 0x000fca00078e00ff */
[----:B------:R-:W-:Y:S02]  /*2d70*/  LOP3.LUT R95, R97, R95, RZ, 0xfc, !PT ;  /* 0x0000005f615f7212 */ /* 0x000fe400078efcff */
[----:B------:R-:W-:Y:S01]  /*2d80*/  LOP3.LUT R94, R94, 0xffff, R120, 0xf8, !PT ;  /* 0x0000ffff5e5e7812 */ /* 0x000fe200078ef878 */
[----:B-1----:R-:W-:-:S05]  /*2d90*/  IMAD.WIDE.U32 R92, R89, 0x8, R92 ;  /* 0x00000008595c7825 */ /* 0x002fca00078e005c */
[----:B------:R1:W-:Y:S02]  /*2da0*/  STG.E.64 desc[UR12][R92.64], R94 ;  /* 0x0000005e5c007986 */ /* 0x0003e4000c101b0c */
.L_x_2913:
[----:B------:R-:W-:Y:S05]  /*2db0*/  @!P2 BRA `(.L_x_2914) ;  /* 0x000000000020a947 */ /* 0x000fea0003800000 */
[----:B-1----:R-:W1:Y:S01]  /*2dc0*/  LDC.64 R92, c[0x0][0x468] ;  /* 0x00011a00ff5c7b82 */ /* 0x002e620000000a00 */
[----:B------:R-:W-:Y:S02]  /*2dd0*/  LOP3.LUT R94, R126, 0xffff, RZ, 0xc0, !PT ;  /* 0x0000ffff7e5e7812 */ /* 0x000fe400078ec0ff */
[----:B------:R-:W-:-:S03]  /*2de0*/  PRMT R97, R0, 0x5410, R119 ;  /* 0x0000541000617816 */ /* 0x000fc60000000077 */
[----:B------:R-:W-:-:S05]  /*2df0*/  IMAD.WIDE.U32 R94, R94, 0x10000, RZ ;  /* 0x000100005e5e7825 */ /* 0x000fca00078e00ff */
[----:B------:R-:W-:Y:S02]  /*2e00*/  LOP3.LUT R95, R97, R95, RZ, 0xfc, !PT ;  /* 0x0000005f615f7212 */ /* 0x000fe400078efcff */
[----:B------:R-:W-:Y:S01]  /*2e10*/  LOP3.LUT R94, R94, 0xffff, R118, 0xf8, !PT ;  /* 0x0000ffff5e5e7812 */ /* 0x000fe200078ef876 */
[----:B-1----:R-:W-:-:S05]  /*2e20*/  IMAD.WIDE.U32 R92, R88, 0x8, R92 ;  /* 0x00000008585c7825 */ /* 0x002fca00078e005c */
[----:B------:R2:W-:Y:S02]  /*2e30*/  STG.E.64 desc[UR12][R92.64], R94 ;  /* 0x0000005e5c007986 */ /* 0x0005e4000c101b0c */
.L_x_2914:
[----:B------:R-:W-:Y:S05]  /*2e40*/  @!P0 BRA `(.L_x_2915) ;  /* 0x0000000400408947 */ /* 0x000fea0003800000 */
[----:B------:R-:W-:Y:S05]  /*2e50*/  BRA.U !UP0, `(.L_x_2916) ;  /* 0x0000000108ac7547 */ /* 0x000fea000b800000 */
[----:B------:R-:W-:Y:S01]  /*2e60*/  ISETP.GT.AND P1, PT, R122, RZ, PT ;  /* 0x000000ff7a00720c */ /* 0x000fe20003f24270 */
[----:B------:R-:W3:Y:S01]  /*2e70*/  @P2 LDC R99, c[0x0][0x40c] ;  /* 0x00010300ff632b82 */ /* 0x000ee20000000800 */
[C-C-:B-12---:R-:W-:Y:S02]  /*2e80*/  SHF.R.U64 R94, R106.reuse, 0x10, R107.reuse ;  /* 0x000000106a5e7819 */ /* 0x146fe4000000126b */
[----:B0-----:R-:W-:Y:S02]  /*2e90*/  SHF.L.U32 R2, R106, 0x10, RZ ;  /* 0x000000106a027819 */ /* 0x001fe400000006ff */
        /* <DEDUP_REMOVED lines=17> */
[----:B---3--:R-:W-:Y:S01]  /*2fb0*/  @P2 FMUL.FTZ R92, R2, R99 ;  /* 0x00000063025c2220 */ /* 0x008fe20000410000 */
[----:B------:R-:W-:-:S02]  /*2fc0*/  F2FP.BF16.F32.PACK_AB R2, RZ, R2 ;  /* 0x00000002ff02723e */ /* 0x000fc400000010ff */
[----:B------:R-:W-:Y:S02]  /*2fd0*/  @P1 FFMA.FTZ R98, R123, R100, R98 ;  /* 0x000000647b621223 */ /* 0x000fe40000010062 */
[----:B------:R-:W-:Y:S01]  /*2fe0*/  @P2 F2FP.BF16.F32.PACK_AB R92, RZ, R92 ;  /* 0x0000005cff5c223e */ /* 0x000fe200000010ff */
[----:B0-----:R-:W-:Y:S01]  /*2ff0*/  @P2 FMUL.FTZ R93, R94, R101 ;  /* 0x000000655e5d2220 */ /* 0x001fe20000410000 */
[----:B------:R-:W-:Y:S02]  /*3000*/  F2FP.BF16.F32.PACK_AB R94, RZ, R94 ;  /* 0x0000005eff5e723e */ /* 0x000fe400000010ff */
[----:B------:R-:W-:Y:S02]  /*3010*/  PRMT R120, R2, 0x7610, R120 ;  /* 0x0000761002787816 */ /* 0x000fe40000000078 */
        /* <DEDUP_REMOVED lines=15> */
.L_x_2916:
[----:B------:R-:W-:Y:S01]  /*3110*/  ISETP.GT.AND P1, PT, R122, RZ, PT ;  /* 0x000000ff7a00720c */ /* 0x000fe20003f24270 */
[----:B-12---:R-:W1:Y:S01]  /*3120*/  @P2 LDC R95, c[0x0][0x40c] ;  /* 0x00010300ff5f2b82 */ /* 0x006e620000000800 */
[C---:B------:R-:W-:Y:S02]  /*3130*/  SHF.R.U64 R94, R106.reuse, 0x10, R107 ;  /* 0x000000106a5e7819 */ /* 0x040fe4000000126b */
[----:B------:R-:W-:Y:S02]  /*3140*/  SHF.L.U32 R92, R106, 0x10, RZ ;  /* 0x000000106a5c7819 */ /* 0x000fe400000006ff */
[----:B------:R-:W-:Y:S02]  /*3150*/  SHF.L.U32 R96, R107, 0x10, RZ ;  /* 0x000000106b607819 */ /* 0x000fe400000006ff */
[----:B------:R-:W-:Y:S01]  /*3160*/  SHF.L.U32 R94, R94, 0x10, RZ ;  /* 0x000000105e5e7819 */ /* 0x000fe200000006ff */
[----:B------:R-:W2:Y:S04]  /*3170*/  @P2 LDC R99, c[0x0][0x40c] ;  /* 0x00010300ff632b82 */ /* 0x000ea80000000800 */
[-CC-:B------:R-:W-:Y:S01]  /*3180*/  @P1 FFMA.FTZ R93, R133, R90.reuse, R91.reuse ;  /* 0x0000005a855d1223 */ /* 0x180fe2000001005b */
[-CC-:B------:R-:W-:Y:S01]  /*3190*/  @P1 FFMA.FTZ R98, R138, R90.reuse, R91.reuse ;  /* 0x0000005a8a621223 */ /* 0x180fe2000001005b */
[----:B------:R-:W-:-:S02]  /*31a0*/  @P1 FFMA.FTZ R101, R135, R90, R91 ;  /* 0x0000005a87651223 */ /* 0x000fc4000001005b */
[----:B------:R-:W3:Y:S01]  /*31b0*/  @P2 LDC R103, c[0x0][0x40c] ;  /* 0x00010300ff672b82 */ /* 0x000ee20000000800 */
[----:B------:R-:W-:Y:S01]  /*31c0*/  @P1 FADD.FTZ R93, R142, -R93 ;  /* 0x8000005d8e5d1221 */ /* 0x000fe20000010000 */
[----:B------:R-:W-:Y:S01]  /*31d0*/  @P1 FADD.FTZ R97, R157, -R98 ;  /* 0x800000629d611221 */ /* 0x000fe20000010000 */
[----:B------:R-:W-:Y:S02]  /*31e0*/  @P1 FADD.FTZ R101, R144, -R101 ;  /* 0x8000006590651221 */ /* 0x000fe40000010000 */
        /* <DEDUP_REMOVED lines=22> */
.L_x_2915:
[----:B------:R-:W-:Y:S05]  /*3350*/  BRA.U !UP0, `(.L_x_2918) ;  /* 0x0000000108a47547 */ /* 0x000fea000b800000 */
[----:B------:R-:W3:Y:S01]  /*3360*/  @P2 LDC R97, c[0x0][0x40c] ;  /* 0x00010300ff612b82 */ /* 0x000ee20000000800 */
[-CC-:B-12---:R-:W-:Y:S01]  /*3370*/  FFMA.FTZ R93, R133, R90.reuse, R91.reuse ;  /* 0x0000005a855d7223 */ /* 0x186fe2000001005b */
        /* <DEDUP_REMOVED lines=16> */
[----:B---3--:R-:W-:Y:S01]  /*3480*/  @P2 FMUL.FTZ R92, R2, R97 ;  /* 0x00000061025c2220 */ /* 0x008fe20000410000 */
        /* <DEDUP_REMOVED lines=22> */
.L_x_2918:
[----:B------:R-:W-:Y:S05]  /*35f0*/  @!P2 BRA `(.L_x_2919) ;  /* 0x000000000020a947 */ /* 0x000fea0003800000 */
[----:B-12---:R-:W-:Y:S01]  /*3600*/  FFMA.FTZ R93, R133, R90, R91 ;  /* 0x0000005a855d7223 */ /* 0x006fe2000001005b */
[----:B------:R-:W-:-:S03]  /*3610*/  ISETP.GT.AND P1, PT, R122, RZ, PT ;  /* 0x000000ff7a00720c */ /* 0x000fc60003f24270 */
[----:B------:R-:W-:-:S04]  /*3620*/  FADD.FTZ R92, R142, -R93 ;  /* 0x8000005d8e5c7221 */ /* 0x000fc80000010000 */
[----:B------:R-:W-:-:S05]  /*3630*/  FMUL.FTZ R92, R123, R92 ;  /* 0x0000005c7b5c7220 */ /* 0x000fca0000410000 */
[----:B------:R-:W-:-:S05]  /*3640*/  FSEL R92, R92, RZ, P1 ;  /* 0x000000ff5c5c7208 */ /* 0x000fca0000800000 */
[----:B------:R-:W-:-:S05]  /*3650*/  FMUL.FTZ R92, R92, UR16 ;  /* 0x000000105c5c7c20 */ /* 0x000fca0008410000 */
[----:B------:R-:W-:-:S04]  /*3660*/  F2FP.BF16.F32.PACK_AB R92, RZ, R92 ;  /* 0x0000005cff5c723e */ /* 0x000fc800000010ff */
[----:B------:R-:W-:-:S07]  /*3670*/  PRMT R118, R92, 0x7610, R118 ;  /* 0x000076105c767816 */ /* 0x000fce0000000076 */
.L_x_2919:
        /* <DEDUP_REMOVED lines=9> */
.L_x_2920:
[----:B------:R-:W-:Y:S05]  /*3710*/  @!P2 BRA `(.L_x_2921) ;  /* 0x00000000001ca947 */ /* 0x000fea0003800000 */
[----:B-12---:R-:W-:Y:S01]  /*3720*/  FFMA.FTZ R93, R135, R90, R91 ;  /* 0x0000005a875d7223 */ /* 0x006fe2000001005b */
[----:B------:R-:W-:-:S03]  /*3730*/  ISETP.GT.AND P1, PT, R122, RZ, PT ;  /* 0x000000ff7a00720c */ /* 0x000fc60003f24270 */
[----:B------:R-:W-:-:S04]  /*3740*/  FADD.FTZ R0, R144, -R93 ;  /* 0x8000005d90007221 */ /* 0x000fc80000010000 */
[----:B------:R-:W-:-:S05]  /*3750*/  FMUL.FTZ R0, R123, R0 ;  /* 0x000000007b007220 */ /* 0x000fca0000410000 */
[----:B------:R-:W-:-:S05]  /*3760*/  FSEL R0, R0, RZ, P1 ;  /* 0x000000ff00007208 */ /* 0x000fca0000800000 */
[----:B------:R-:W-:-:S05]  /*3770*/  FMUL.FTZ R0, R0, UR16 ;  /* 0x0000001000007c20 */ /* 0x000fca0008410000 */
[----:B------:R-:W-:-:S07]  /*3780*/  F2FP.BF16.F32.PACK_AB R0, RZ, R0 ;  /* 0x00000000ff00723e */ /* 0x000fce00000010ff */
.L_x_2921:
        /* <DEDUP_REMOVED lines=9> */
.L_x_2917:
[----:B------:R-:W-:Y:S05]  /*3820*/  BRA.U !UP0, `(.L_x_2922) ;  /* 0x0000000108247547 */ /* 0x000fea000b800000 */
[----:B-12---:R-:W1:Y:S01]  /*3830*/  LDC.64 R92, c[0x0][0x478] ;  /* 0x00011e00ff5c7b82 */ /* 0x006e620000000a00 */
[----:B------:R-:W-:Y:S02]  /*3840*/  LOP3.LUT R94, R124, 0xffff, RZ, 0xc0, !PT ;  /* 0x0000ffff7c5e7812 */ /* 0x000fe400078ec0ff */
[----:B------:R-:W-:Y:S02]  /*3850*/  IADD3 R97, PT, PT, R89, 0x100, RZ ;  /* 0x0000010059617810 */ /* 0x000fe40007ffe0ff */
[----:B------:R-:W-:Y:S01]  /*3860*/  PRMT R99, R2, 0x5410, R125 ;  /* 0x0000541002637816 */ /* 0x000fe2000000007d */
[----:B------:R-:W-:-:S05]  /*3870*/  IMAD.WIDE.U32 R94, R94, 0x10000, RZ ;  /* 0x000100005e5e7825 */ /* 0x000fca00078e00ff */
[----:B------:R-:W-:Y:S02]  /*3880*/  LOP3.LUT R95, R99, R95, RZ, 0xfc, !PT ;  /* 0x0000005f635f7212 */ /* 0x000fe400078efcff */
[----:B------:R-:W-:Y:S01]  /*3890*/  LOP3.LUT R94, R94, 0xffff, R120, 0xf8, !PT ;  /* 0x0000ffff5e5e7812 */ /* 0x000fe200078ef878 */
[----:B-1----:R-:W-:-:S05]  /*38a0*/  IMAD.WIDE.U32 R92, R97, 0x8, R92 ;  /* 0x00000008615c7825 */ /* 0x002fca00078e005c */
[----:B------:R3:W-:Y:S02]  /*38b0*/  STG.E.64 desc[UR12][R92.64], R94 ;  /* 0x0000005e5c007986 */ /* 0x0007e4000c101b0c */
.L_x_2922:
[----:B------:R-:W-:Y:S05]  /*38c0*/  @!P2 BRA `(.L_x_2923) ;  /* 0x000000000024a947 */ /* 0x000fea0003800000 */
[----:B-123--:R-:W1:Y:S01]  /*38d0*/  LDC.64 R92, c[0x0][0x468] ;  /* 0x00011a00ff5c7b82 */ /* 0x00ee620000000a00 */
        /* <DEDUP_REMOVED lines=8> */
.L_x_2923:
[----:B------:R-:W-:Y:S05]  /*3960*/  @!P0 BRA `(.L_x_2924) ;  /* 0x0000000400408947 */ /* 0x000fea0003800000 */
[----:B------:R-:W-:Y:S05]  /*3970*/  BRA.U !UP0, `(.L_x_2925) ;  /* 0x0000000108ac7547 */ /* 0x000fea000b800000 */
[----:B------:R-:W-:Y:S01]  /*3980*/  ISETP.GT.AND P1, PT, R122, RZ, PT ;  /* 0x000000ff7a00720c */ /* 0x000fe20003f24270 */
[----:B------:R-:W5:Y:S01]  /*3990*/  @P2 LDC R99, c[0x0][0x40c] ;  /* 0x00010300ff632b82 */ /* 0x000f620000000800 */
[C-C-:B-1234-:R-:W-:Y:S02]  /*39a0*/  SHF.R.U64 R94, R108.reuse, 0x10, R109.reuse ;  /* 0x000000106c5e7819 */ /* 0x15efe4000000126d */
        /* <DEDUP_REMOVED lines=40> */
.L_x_2925:
[----:B------:R-:W-:Y:S01]  /*3c30*/  ISETP.GT.AND P1, PT, R122, RZ, PT ;  /* 0x000000ff7a00720c */ /* 0x000fe20003f24270 */
[----:B-1234-:R-:W1:Y:S01]  /*3c40*/  @P2 LDC R95, c[0x0][0x40c] ;  /* 0x00010300ff5f2b82 */ /* 0x01ee620000000800 */
        /* <DEDUP_REMOVED lines=34> */
.L_x_2924:
[----:B------:R-:W-:Y:S05]  /*3e70*/  BRA.U !UP0, `(.L_x_2927) ;  /* 0x0000000108a47547 */ /* 0x000fea000b800000 */
[----:B------:R-:W5:Y:S01]  /*3e80*/  @P2 LDC R97, c[0x0][0x40c] ;  /* 0x00010300ff612b82 */ /* 0x000f620000000800 */
[-CC-:B-1234-:R-:W-:Y:S01]  /*3e90*/  FFMA.FTZ R93, R137, R90.reuse, R91.reuse ;  /* 0x0000005a895d7223 */ /* 0x19efe2000001005b */
        /* <DEDUP_REMOVED lines=39> */
.L_x_2927:
[----:B------:R-:W-:Y:S05]  /*4110*/  @!P2 BRA `(.L_x_2928) ;  /* 0x000000000020a947 */ /* 0x000fea0003800000 */
[----:B-1234-:R-:W-:Y:S01]  /*4120*/  FFMA.FTZ R93, R137, R90, R91 ;  /* 0x0000005a895d7223 */ /* 0x01efe2000001005b */
[----:B------:R-:W-:-:S03]  /*4130*/  ISETP.GT.AND P1, PT, R122, RZ, PT ;  /* 0x000000ff7a00720c */ /* 0x000fc60003f24270 */
[----:B------:R-:W-:-:S04]  /*4140*/  FADD.FTZ R92, R150, -R93 ;  /* 0x8000005d965c7221 */ /* 0x000fc80000010000 */
[----:B------:R-:W-:-:S05]  /*4150*/  FMUL.FTZ R92, R123, R92 ;  /* 0x0000005c7b5c7220 */ /* 0x000fca0000410000 */
[----:B------:R-:W-:-:S05]  /*4160*/  FSEL R92, R92, RZ, P1 ;  /* 0x000000ff5c5c7208 */ /* 0x000fca0000800000 */
[----:B------:R-:W-:-:S05]  /*4170*/  FMUL.FTZ R92, R92, UR16 ;  /* 0x000000105c5c7c20 */ /* 0x000fca0008410000 */
[----:B------:R-:W-:-:S04]  /*4180*/  F2FP.BF16.F32.PACK_AB R92, RZ, R92 ;  /* 0x0000005cff5c723e */ /* 0x000fc800000010ff */
[----:B------:R-:W-:-:S07]  /*4190*/  PRMT R118, R92, 0x7610, R118 ;  /* 0x000076105c767816 */ /* 0x000fce0000000076 */
.L_x_2928:
        /* <DEDUP_REMOVED lines=9> */
.L_x_2929:
[----:B------:R-:W-:Y:S05]  /*4230*/  @!P2 BRA `(.L_x_2930) ;  /* 0x00000000001ca947 */ /* 0x000fea0003800000 */
[----:B-1234-:R-:W-:Y:S01]  /*4240*/  FFMA.FTZ R93, R139, R90, R91 ;  /* 0x0000005a8b5d7223 */ /* 0x01efe2000001005b */
[----:B------:R-:W-:-:S03]  /*4250*/  ISETP.GT.AND P1, PT, R122, RZ, PT ;  /* 0x000000ff7a00720c */ /* 0x000fc60003f24270 */
[----:B------:R-:W-:-:S04]  /*4260*/  FADD.FTZ R0, R152, -R93 ;  /* 0x8000005d98007221 */ /* 0x000fc80000010000 */
[----:B------:R-:W-:-:S05]  /*4270*/  FMUL.FTZ R0, R123, R0 ;  /* 0x000000007b007220 */ /* 0x000fca0000410000 */
[----:B------:R-:W-:-:S05]  /*4280*/  FSEL R0, R0, RZ, P1 ;  /* 0x000000ff00007208 */ /* 0x000fca0000800000 */
[----:B------:R-:W-:-:S05]  /*4290*/  FMUL.FTZ R0, R0, UR16 ;  /* 0x0000001000007c20 */ /* 0x000fca0008410000 */
[----:B------:R-:W-:-:S07]  /*42a0*/  F2FP.BF16.F32.PACK_AB R0, RZ, R0 ;  /* 0x00000000ff00723e */ /* 0x000fce00000010ff */
.L_x_2930:
        /* <DEDUP_REMOVED lines=9> */
.L_x_2926:
[----:B------:R-:W-:Y:S05]  /*4340*/  BRA.U !UP0, `(.L_x_2931) ;  /* 0x0000000108247547 */ /* 0x000fea000b800000 */
[----:B-1234-:R-:W1:Y:S01]  /*4350*/  LDC.64 R92, c[0x0][0x478] ;  /* 0x00011e00ff5c7b82 */ /* 0x01ee620000000a00 */
        /* <DEDUP_REMOVED lines=8> */
.L_x_2931:
[----:B------:R-:W-:Y:S05]  /*43e0*/  @!P2 BRA `(.L_x_2932) ;  /* 0x000000000024a947 */ /* 0x000fea0003800000 */
        /* <DEDUP_REMOVED lines=9> */
.L_x_2932:
        /* <DEDUP_REMOVED lines=45> */
.L_x_2934:
[----:B------:R-:W-:Y:S01]  /*4750*/  ISETP.GT.AND P1, PT, R122, RZ, PT ;  /* 0x000000ff7a00720c */ /* 0x000fe20003f24270 */
[----:B-1234-:R-:W1:Y:S01]  /*4760*/  @P2 LDC R95, c[0x0][0x40c] ;  /* 0x00010300ff5f2b82 */ /* 0x01ee620000000800 */
        /* <DEDUP_REMOVED lines=34> */
.L_x_2933:
        /* <DEDUP_REMOVED lines=42> */
.L_x_2936:
        /* <DEDUP_REMOVED lines=9> */
.L_x_2937:
        /* <DEDUP_REMOVED lines=9> */
.L_x_2938:
        /* <DEDUP_REMOVED lines=8> */
.L_x_2939:
        /* <DEDUP_REMOVED lines=9> */
.L_x_2935:
        /* <DEDUP_REMOVED lines=10> */
.L_x_2940:
        /* <DEDUP_REMOVED lines=10> */
.L_x_2941:
        /* <DEDUP_REMOVED lines=45> */
.L_x_2943:
        /* <DEDUP_REMOVED lines=36> */
.L_x_2942:
        /* <DEDUP_REMOVED lines=42> */
.L_x_2945:
        /* <DEDUP_REMOVED lines=9> */
.L_x_2946:
        /* <DEDUP_REMOVED lines=9> */
.L_x_2947:
        /* <DEDUP_REMOVED lines=8> */
.L_x_2948:
        /* <DEDUP_REMOVED lines=9> */
.L_x_2944:
[----:B------:R-:W-:Y:S05]  /*5980*/  BRA.U !UP0, `(.L_x_2949) ;  /* 0x0000000108247547 */ /* 0x000fea000b800000 */
[----:B-1234-:R-:W1:Y:S01]  /*5990*/  LDC.64 R92, c[0x0][0x478] ;  /* 0x00011e00ff5c7b82 */ /* 0x01ee620000000a00 */
[----:B------:R-:W-:Y:S01]  /*59a0*/  LOP3.LUT R94, R124, 0xffff, RZ, 0xc0, !PT ;  /* 0x0000ffff7c5e7812 */ /* 0x000fe200078ec0ff */
[----:B------:R-:W-:Y:S01]  /*59b0*/  VIADD R97, R89, 0x400 ;  /* 0x0000040059617836 */ /* 0x000fe20000000000 */
[----:B------:R-:W-:-:S03]  /*59c0*/  PRMT R99, R2, 0x5410, R125 ;  /* 0x0000541002637816 */ /* 0x000fc6000000007d */
[----:B------:R-:W-:-:S05]  /*59d0*/  IMAD.WIDE.U32 R94, R94, 0x10000, RZ ;  /* 0x000100005e5e7825 */ /* 0x000fca00078e00ff */
[----:B------:R-:W-:Y:S02]  /*59e0*/  LOP3.LUT R95, R99, R95, RZ, 0xfc, !PT ;  /* 0x0000005f635f7212 */ /* 0x000fe400078efcff */
[----:B------:R-:W-:Y:S01]  /*59f0*/  LOP3.LUT R94, R94, 0xffff, R120, 0xf8, !PT ;  /* 0x0000ffff5e5e7812 */ /* 0x000fe200078ef878 */
[----:B-1----:R-:W-:-:S05]  /*5a00*/  IMAD.WIDE.U32 R92, R97, 0x8, R92 ;  /* 0x00000008615c7825 */ /* 0x002fca00078e005c */
[----:B------:R1:W-:Y:S02]  /*5a10*/  STG.E.64 desc[UR12][R92.64], R94 ;  /* 0x0000005e5c007986 */ /* 0x0003e4000c101b0c */
.L_x_2949:
        /* <DEDUP_REMOVED lines=10> */
.L_x_2950:
        /* <DEDUP_REMOVED lines=45> */
.L_x_2952:
        /* <DEDUP_REMOVED lines=36> */
.L_x_2951:
        /* <DEDUP_REMOVED lines=42> */
.L_x_2954:
        /* <DEDUP_REMOVED lines=9> */
.L_x_2955:
        /* <DEDUP_REMOVED lines=9> */
.L_x_2956:
        /* <DEDUP_REMOVED lines=8> */
.L_x_2957:
        /* <DEDUP_REMOVED lines=9> */
.L_x_2953:
        /* <DEDUP_REMOVED lines=10> */
.L_x_2958:
        /* <DEDUP_REMOVED lines=10> */
.L_x_2959:
[----:B------:R-:W-:Y:S05]  /*65e0*/  @!P0 BRA `(.L_x_2960) ;  /* 0x0000000400408947 */ /* 0x000fea0003800000 */
[----:B------:R-:W-:Y:S05]  /*65f0*/  BRA.U !UP0, `(.L_x_2961) ;  /* 0x0000000108ac7547 */ /* 0x000fea000b800000 */
[----:B------:R-:W-:Y:S01]  /*6600*/  ISETP.GT.AND P0, PT, R122, RZ, PT ;  /* 0x000000ff7a00720c */ /* 0x000fe20003f04270 */
[----:B------:R-:W5:Y:S01]  /*6610*/  @P2 LDC R99, c[0x0][0x40c] ;  /* 0x00010300ff632b82 */ /* 0x000f620000000800 */
[C---:B-1234-:R-:W-:Y:S02]  /*6620*/  SHF.R.U64 R92, R116.reuse, 0x10, R117 ;  /* 0x00000010745c7819 */ /* 0x05efe40000001275 */
[----:B0-----:R-:W-:Y:S02]  /*6630*/  SHF.L.U32 R2, R116, 0x10, RZ ;  /* 0x0000001074027819 */ /* 0x001fe400000006ff */
        /* <DEDUP_REMOVED lines=39> */
.L_x_2961:
        /* <DEDUP_REMOVED lines=36> */
.L_x_2960:
[----:B------:R-:W-:Y:S05]  /*6af0*/  BRA.U !UP0, `(.L_x_2963) ;  /* 0x0000000108a47547 */ /* 0x000fea000b800000 */
[----:B-1234-:R-:W1:Y:S01]  /*6b00*/  @P2 LDC R95, c[0x0][0x40c] ;  /* 0x00010300ff5f2b82 */ /* 0x01ee620000000800 */
        /* <DEDUP_REMOVED lines=17> */
[----:B------:R-:W-:Y:S01]  /*6c20*/  FMUL.FTZ R123, R123, R98 ;  /* 0x000000627b7b7220 */ /* 0x000fe20000410000 */
[----:B-1----:R-:W-:Y:S01]  /*6c30*/  @P2 FMUL.FTZ R90, R2, R95 ;  /* 0x0000005f025a2220 */ /* 0x002fe20000410000 */
[----:B------:R-:W-:-:S03]  /*6c40*/  F2FP.BF16.F32.PACK_AB R2, RZ, R2 ;  /* 0x00000002ff02723e */ /* 0x000fc600000010ff */
[----:B------:R-:W-:Y:S02]  /*6c50*/  FSEL R123, R123, RZ, P0 ;  /* 0x000000ff7b7b7208 */ /* 0x000fe40000000000 */
[----:B------:R-:W-:Y:S02]  /*6c60*/  @P2 F2FP.BF16.F32.PACK_AB R90, RZ, R90 ;  /* 0x0000005aff5a223e */ /* 0x000fe400000010ff */
[----:B------:R-:W-:Y:S01]  /*6c70*/  PRMT R120, R2, 0x7610, R120 ;  /* 0x0000761002787816 */ /* 0x000fe20000000078 */
[----:B0-----:R-:W-:Y:S01]  /*6c80*/  @P2 FMUL.FTZ R91, R92, R97 ;  /* 0x000000615c5b2220 */ /* 0x001fe20000410000 */
[----:B------:R-:W-:Y:S02]  /*6c90*/  F2FP.BF16.F32.PACK_AB R92, RZ, R92 ;  /* 0x0000005cff5c723e */ /* 0x000fe400000010ff */
[----:B------:R-:W-:Y:S02]  /*6ca0*/  @P2 PRMT R118, R90, 0x7610, R118 ;  /* 0x000076105a762816 */ /* 0x000fe40000000076 */
[----:B------:R-:W-:-:S02]  /*6cb0*/  @P2 F2FP.BF16.F32.PACK_AB R91, RZ, R91 ;  /* 0x0000005bff5b223e */ /* 0x000fc400000010ff */
[----:B------:R-:W-:Y:S01]  /*6cc0*/  F2FP.BF16.F32.PACK_AB R125, RZ, R123 ;  /* 0x0000007bff7d723e */ /* 0x000fe200000010ff */
[----:B--2---:R-:W-:Y:S01]  /*6cd0*/  @P2 FMUL.FTZ R94, R93, R96 ;  /* 0x000000605d5e2220 */ /* 0x004fe20000410000 */
        /* <DEDUP_REMOVED lines=11> */
.L_x_2963:
[----:B-1234-:R-:W1:Y:S01]  /*6d90*/  @P2 LDC R93, c[0x0][0x40c] ;  /* 0x00010300ff5d2b82 */ /* 0x01ee620000000800 */
[----:B------:R-:W-:Y:S01]  /*6da0*/  FFMA.FTZ R92, R184, R90, R91 ;  /* 0x0000005ab85c7223 */ /* 0x000fe2000001005b */
[----:B------:R-:W-:-:S03]  /*6db0*/  ISETP.GT.AND P0, PT, R122, RZ, PT ;  /* 0x000000ff7a00720c */ /* 0x000fc60003f04270 */
[----:B------:R-:W-:-:S04]  /*6dc0*/  FADD.FTZ R92, R179, -R92 ;  /* 0x8000005cb35c7221 */ /* 0x000fc80000010000 */
[----:B------:R-:W-:-:S05]  /*6dd0*/  FMUL.FTZ R92, R123, R92 ;  /* 0x0000005c7b5c7220 */ /* 0x000fca0000410000 */
[----:B------:R-:W-:-:S05]  /*6de0*/  FSEL R92, R92, RZ, P0 ;  /* 0x000000ff5c5c7208 */ /* 0x000fca0000000000 */
[----:B-1----:R-:W-:-:S05]  /*6df0*/  @P2 FMUL.FTZ R92, R92, R93 ;  /* 0x0000005d5c5c2220 */ /* 0x002fca0000410000 */
        /* <DEDUP_REMOVED lines=10> */
.L_x_2964:
        /* <DEDUP_REMOVED lines=9> */
.L_x_2965:
        /* <DEDUP_REMOVED lines=8> */
.L_x_2966:
[----:B------:R-:W-:-:S07]  /*6fb0*/  @P2 PRMT R119, R94, 0x7610, R119 ;  /* 0x000076105e772816 */ /* 0x000fce0000000077 */
.L_x_2962:
[----:B------:R-:W-:Y:S05]  /*6fc0*/  BRA.U !UP0, `(.L_x_2967) ;  /* 0x0000000108247547 */ /* 0x000fea000b800000 */
[----:B------:R-:W1:Y:S01]  /*6fd0*/  LDC.64 R92, c[0x0][0x478] ;  /* 0x00011e00ff5c7b82 */ /* 0x000e620000000a00 */
[----:B------:R-:W-:Y:S02]  /*6fe0*/  LOP3.LUT R90, R124, 0xffff, RZ, 0xc0, !PT ;  /* 0x0000ffff7c5a7812 */ /* 0x000fe400078ec0ff */
[----:B------:R-:W-:Y:S02]  /*6ff0*/  PRMT R95, R2, 0x5410, R125 ;  /* 0x00005410025f7816 */ /* 0x000fe4000000007d */
[----:B------:R-:W-:Y:S01]  /*7000*/  IADD3 R89, PT, PT, R89, 0x600, RZ ;  /* 0x0000060059597810 */ /* 0x000fe20007ffe0ff */
[----:B------:R-:W-:-:S05]  /*7010*/  IMAD.WIDE.U32 R90, R90, 0x10000, RZ ;  /* 0x000100005a5a7825 */ /* 0x000fca00078e00ff */
[----:B------:R-:W-:Y:S02]  /*7020*/  LOP3.LUT R95, R95, R91, RZ, 0xfc, !PT ;  /* 0x0000005b5f5f7212 */ /* 0x000fe400078efcff */
[----:B------:R-:W-:Y:S01]  /*7030*/  LOP3.LUT R94, R90, 0xffff, R120, 0xf8, !PT ;  /* 0x0000ffff5a5e7812 */ /* 0x000fe200078ef878 */
[----:B-1----:R-:W-:-:S05]  /*7040*/  IMAD.WIDE.U32 R90, R89, 0x8, R92 ;  /* 0x00000008595a7825 */ /* 0x002fca00078e005c */
[----:B------:R1:W-:Y:S02]  /*7050*/  STG.E.64 desc[UR12][R90.64], R94 ;  /* 0x0000005e5a007986 */ /* 0x0003e4000c101b0c */
.L_x_2967:
[----:B------:R-:W-:Y:S05]  /*7060*/  @!P2 BRA `(.L_x_2968) ;  /* 0x000000000024a947 */ /* 0x000fea0003800000 */
[----:B------:R-:W2:Y:S01]  /*7070*/  LDC.64 R92, c[0x0][0x468] ;  /* 0x00011a00ff5c7b82 */ /* 0x000ea20000000a00 */
[----:B-1----:R-:W-:Y:S02]  /*7080*/  LOP3.LUT R90, R126, 0xffff, RZ, 0xc0, !PT ;  /* 0x0000ffff7e5a7812 */ /* 0x002fe400078ec0ff */
[----:B------:R-:W-:Y:S02]  /*7090*/  IADD3 R89, PT, PT, R88, 0x600, RZ ;  /* 0x0000060058597810 */ /* 0x000fe40007ffe0ff */
[----:B------:R-:W-:Y:S01]  /*70a0*/  PRMT R95, R0, 0x5410, R119 ;  /* 0x00005410005f7816 */ /* 0x000fe20000000077 */
[----:B------:R-:W-:-:S05]  /*70b0*/  IMAD.WIDE.U32 R90, R90, 0x10000, RZ ;  /* 0x000100005a5a7825 */ /* 0x000fca00078e00ff */
[----:B------:R-:W-:Y:S02]  /*70c0*/  LOP3.LUT R91, R95, R91, RZ, 0xfc, !PT ;  /* 0x0000005b5f5b7212 */ /* 0x000fe400078efcff */
[----:B------:R-:W-:Y:S01]  /*70d0*/  LOP3.LUT R90, R90, 0xffff, R118, 0xf8, !PT ;  /* 0x0000ffff5a5a7812 */ /* 0x000fe200078ef876 */
[----:B--2---:R-:W-:-:S05]  /*70e0*/  IMAD.WIDE.U32 R88, R89, 0x8, R92 ;  /* 0x0000000859587825 */ /* 0x004fca00078e005c */
[----:B------:R2:W-:Y:S02]  /*70f0*/  STG.E.64 desc[UR12][R88.64], R90 ;  /* 0x0000005a58007986 */ /* 0x0005e4000c101b0c */
.L_x_2968:
[----:B--2---:R-:W2:Y:S01]  /*7100*/  LDC.64 R88, c[0x0][0x380] ;  /* 0x0000e000ff587b82 */ /* 0x004ea20000000a00 */
[----:B------:R-:W-:Y:S01]  /*7110*/  UPLOP3.LUT UP1, UPT, UPT, UPT, UP1, 0x40, 0x4 ;  /* 0x000000000004789c */ /* 0x000fe20003f2e810 */
[----:B--2---:R-:W-:-:S04]  /*7120*/  IADD3 R121, PT, PT, R121, R88, RZ ;  /* 0x0000005879797210 */ /* 0x004fc80007ffe0ff */
[----:B------:R-:W-:-:S13]  /*7130*/  ISETP.GE.AND P0, PT, R121, R89, PT ;  /* 0x000000597900720c */ /* 0x000fda0003f06270 */
[----:B------:R-:W-:Y:S05]  /*7140*/  @!P0 BRA `(.L_x_2969) ;  /* 0xffffff9000808947 */ /* 0x000fea000383ffff */
.L_x_2901:
[----:B------:R-:W2:Y:S08]  /*7150*/  S2UR UR4, SR_CTAID.X ;  /* 0x00000000000479c3 */ /* 0x000eb00000002500 */
[----:B------:R-:W2:Y:S08]  /*7160*/  LDC R0, c[0x0][0x388] ;  /* 0x0000e200ff007b82 */ /* 0x000eb00000000800 */
[----:B0-----:R-:W0:Y:S08]  /*7170*/  LDC.64 R2, c[0x0][0x440] ;  /* 0x00011000ff027b82 */ /* 0x001e300000000a00 */
[----:B------:R-:W3:Y:S01]  /*7180*/  LDC.64 R4, c[0x0][0x448] ;  /* 0x00011200ff047b82 */ /* 0x000ee20000000a00 */
[----:B--2---:R-:W-:-:S05]  /*7190*/  IMAD R0, R0, UR4, RZ ;  /* 0x0000000400007c24 */ /* 0x004fca000f8e02ff */
[----:B------:R-:W-:-:S05]  /*71a0*/  LEA.HI R181, R0, R181, RZ, 0x1e ;  /* 0x000000b500b57211 */ /* 0x000fca00078ff0ff */
[----:B0-----:R-:W-:-:S05]  /*71b0*/  IMAD.WIDE.U32 R2, R181, 0x10, R2 ;  /* 0x00000010b5027825 */ /* 0x001fca00078e0002 */
[----:B------:R-:W-:Y:S01]  /*71c0*/  STG.E.128 desc[UR12][R2.64], R84 ;  /* 0x0000005402007986 */ /* 0x000fe2000c101d0c */
        /* <DEDUP_REMOVED lines=15> */
.L_x_2970:
        /* <DEDUP_REMOVED lines=12> */
.L_x_14329:


//--------------------- .text._ZN10layer_norm13ln_bwd_kernelINS_13Kernel_traitsIf13__nv_bfloat16S2_S2_fjLj7168ELj1ELj1ELj8ELj8ENS_18Kernel_traits_baseILj7168EfS2_S2_S2_fjLj256EEEEELb0ELb1ELb0ELb0EEEvNS_9BwdParamsE --------------------------
	.section	.text._ZN10layer_norm13ln_bwd_kernelINS_13Kernel_traitsIf13__nv_bfloat16S2_S2_fjLj7168ELj1ELj1ELj8ELj8ENS_18Kernel_traits_baseILj7168EfS2_S2_S2_fjLj256EEEEELb0ELb1ELb0ELb0EEEvNS_9BwdParamsE,"ax",@progbits
	.align	128
        .global         _ZN10layer_norm13ln_bwd_kernelINS_13Kernel_traitsIf13__nv_bfloat16S2_S2_fjLj7168ELj1ELj1ELj8ELj8ENS_18Kernel_traits_baseILj7168EfS2_S2_S2_fjLj256EEEEELb0ELb1ELb0ELb0EEEvNS_9BwdParamsE
        .type           _ZN10layer_norm13ln_bwd_kernelINS_13Kernel_traitsIf13__nv_bfloat16S2_S2_fjLj7168ELj1ELj1ELj8ELj8ENS_18Kernel_traits_baseILj7168EfS2_S2_S2_fjLj256EEEEELb0ELb1ELb0ELb0EEEvNS_9BwdParamsE,@function
        .size           _ZN10layer_norm13ln_bwd_kernelINS_13Kernel_traitsIf13__nv_bfloat16S2_S2_fjLj7168ELj1ELj1ELj8ELj8ENS_18Kernel_traits_baseILj7168EfS2_S2_S2_fjLj256EEEEELb0ELb1ELb0ELb0EEEvNS_9BwdParamsE,(.L_x_14330 - _ZN10layer_norm13ln_bwd_kernelINS_13Kernel_traitsIf13__nv_bfloat16S2_S2_fjLj7168ELj1ELj1ELj8ELj8ENS_18Kernel_traits_baseILj7168EfS2_S2_S2_fjLj256EEEEELb0ELb1ELb0ELb0EEEvNS_9BwdParamsE)
        .other          _ZN10layer_norm13ln_bwd_kernelINS_13Kernel_traitsIf13__nv_bfloat16S2_S2_fjLj7168ELj1ELj1ELj8ELj8ENS_18Kernel_traits_baseILj7168EfS2_S2_S2_fjLj256EEEEELb0ELb1ELb0ELb0EEEvNS_9BwdParamsE,@"STO_CUDA_ENTRY STV_DEFAULT"
_ZN10layer_norm13ln_bwd_kernelINS_13Kernel_traitsIf13__nv_bfloat16S2_S2_fjLj7168ELj1ELj1ELj8ELj8ENS_18Kernel_traits_baseILj7168EfS2_S2_S2_fjLj256EEEEELb0ELb1ELb0ELb0EEEvNS_9BwdParamsE:
.text._ZN10layer_norm13ln_bwd_kernelINS_13Kernel_traitsIf13__nv_bfloat16S2_S2_fjLj7168ELj1ELj1ELj8ELj8ENS_18Kernel_traits_baseILj7168EfS2_S2_S2_fjLj256EEEEELb0ELb1ELb0ELb0EEEvNS_9BwdParamsE:
        /* <DEDUP_REMOVED lines=28> */
[----:B--2---:R-:W5:Y:S02]  /*01c0*/  @P0 LDG.E.128 R160, desc[UR10][R6.64] ;  /* 0x0000000a06a00981 */ /* 0x004f64000c1e1d00 */
[----:B------:R-:W1:Y:S01]  /*01d0*/  @P2 LDC.64 R10, c[0x0][0x3d0] ;  /* 0x0000f400ff0a2b82 */ /* 0x000e620000000a00 */
[C---:B---3--:R-:W-:Y:S01]  /*01e0*/  @P0 IMAD.WIDE.U32 R8, R35.reuse, 0x10, R8 ;  /* 0x0000001023080825 */ /* 0x048fe200078e0008 */
[----:B------:R-:W-:-:S04]  /*01f0*/  @P0 IADD3 R35, PT, PT, R35, 0x100, RZ ;  /* 0x0000010023230810 */ /* 0x000fc80007ffe0ff */
[----:B------:R-:W5:Y:S02]  /*0200*/  @P0 LDG.E.128 R156, desc[UR10][R8.64] ;  /* 0x0000000a089c0981 */ /* 0x000f64000c1e1d00 */
[----:B------:R-:W2:Y:S01]  /*0210*/  @P2 LDC.64 R12, c[0x0][0x3e8] ;  /* 0x0000fa00ff0c2b82 */ /* 0x000ea20000000a00 */
[----:B----4-:R-:W-:-:S05]  /*0220*/  @P1 IMAD.WIDE.U32 R14, R35, 0x10, R2 ;  /* 0x00000010230e1825 */ /* 0x010fca00078e0002 */
[----:B------:R-:W5:Y:S02]  /*0230*/  @P1 LDG.E.128 R152, desc[UR10][R14.64] ;  /* 0x0000000a0e981981 */ /* 0x000f64000c1e1d00 */
[----:B------:R-:W3:Y:S01]  /*0240*/  @P4 LDC.64 R22, c[0x0][0x3d0] ;  /* 0x0000f400ff164b82 */ /* 0x000ee20000000a00 */
[C---:B0-----:R-:W-:Y:S01]  /*0250*/  @P1 IMAD.WIDE.U32 R16, R35.reuse, 0x10, R4 ;  /* 0x0000001023101825 */ /* 0x041fe200078e0004 */
[----:B------:R-:W-:-:S04]  /*0260*/  @P1 IADD3 R35, PT, PT, R35, 0x100, RZ ;  /* 0x0000010023231810 */ /* 0x000fc80007ffe0ff */
[----:B------:R-:W5:Y:S02]  /*0270*/  @P1 LDG.E.128 R148, desc[UR10][R16.64] ;  /* 0x0000000a10941981 */ /* 0x000f64000c1e1d00 */
[----:B------:R-:W0:Y:S01]  /*0280*/  @P4 LDC.64 R24, c[0x0][0x3e8] ;  /* 0x0000fa00ff184b82 */ /* 0x000e220000000a00 */
[----:B-1----:R-:W-:-:S05]  /*0290*/  @P2 IMAD.WIDE.U32 R18, R35, 0x10, R10 ;  /* 0x0000001023122825 */ /* 0x002fca00078e000a */
[----:B------:R-:W5:Y:S02]  /*02a0*/  @P2 LDG.E.128 R144, desc[UR10][R18.64] ;  /* 0x0000000a12902981 */ /* 0x000f64000c1e1d00 */
[----:B------:R-:W1:Y:S01]  /*02b0*/  @P5 LDC.64 R26, c[0x0][0x3d0] ;  /* 0x0000f400ff1a5b82 */ /* 0x000e620000000a00 */
[C---:B--2---:R-:W-:Y:S01]  /*02c0*/  @P2 IMAD.WIDE.U32 R20, R35.reuse, 0x10, R12 ;  /* 0x0000001023142825 */ /* 0x044fe200078e000c */
[----:B------:R-:W-:-:S04]  /*02d0*/  @P2 IADD3 R35, PT, PT, R35, 0x100, RZ ;  /* 0x0000010023232810 */ /* 0x000fc80007ffe0ff */
[----:B------:R-:W5:Y:S02]  /*02e0*/  @P2 LDG.E.128 R140, desc[UR10][R20.64] ;  /* 0x0000000a148c2981 */ /* 0x000f64000c1e1d00 */
[----:B------:R-:W2:Y:S01]  /*02f0*/  @P5 LDC.64 R28, c[0x0][0x3e8] ;  /* 0x0000fa00ff1c5b82 */ /* 0x000ea20000000a00 */
[----:B---3--:R-:W-:-:S05]  /*0300*/  @P4 IMAD.WIDE.U32 R22, R35, 0x10, R22 ;  /* 0x0000001023164825 */ /* 0x008fca00078e0016 */
[----:B------:R-:W5:Y:S02]  /*0310*/  @P4 LDG.E.128 R136, desc[UR10][R22.64] ;  /* 0x0000000a16884981 */ /* 0x000f64000c1e1d00 */
[----:B------:R-:W3:Y:S01]  /*0320*/  @P6 LDC.64 R30, c[0x0][0x3d0] ;  /* 0x0000f400ff1e6b82 */ /* 0x000ee20000000a00 */
[C---:B0-----:R-:W-:Y:S01]  /*0330*/  @P4 IMAD.WIDE.U32 R24, R35.reuse, 0x10, R24 ;  /* 0x0000001023184825 */ /* 0x041fe200078e0018 */
[----:B------:R-:W-:Y:S01]  /*0340*/  @P4 IADD3 R35, PT, PT, R35, 0x100, RZ ;  /* 0x0000010023234810 */ /* 0x000fe20007ffe0ff */
[----:B------:R-:W-:Y:S01]  /*0350*/  UISETP.GE.AND UP0, UPT, UR7, UR4, UPT ;  /* 0x000000040700728c */ /* 0x000fe2000bf06270 */
[----:B------:R-:W-:Y:S02]  /*0360*/  CS2R R100, SRZ ;  /* 0x0000000000647805 */ /* 0x000fe4000001ff00 */
[----:B------:R-:W-:Y:S01]  /*0370*/  CS2R R102, SRZ ;  /* 0x0000000000667805 */ /* 0x000fe2000001ff00 */
[----:B------:R-:W5:Y:S01]  /*0380*/  @P4 LDG.E.128 R132, desc[UR10][R24.64] ;  /* 0x0000000a18844981 */ /* 0x000f62000c1e1d00 */
[----:B------:R-:W0:Y:S01]  /*0390*/  @P6 LDC.64 R32, c[0x0][0x3e8] ;  /* 0x0000fa00ff206b82 */ /* 0x000e220000000a00 */
[----:B-1----:R-:W-:Y:S01]  /*03a0*/  @P5 IMAD.WIDE.U32 R26, R35, 0x10, R26 ;  /* 0x00000010231a5825 */ /* 0x002fe200078e001a */
[----:B------:R-:W-:-:S02]  /*03b0*/  CS2R R96, SRZ ;  /* 0x0000000000607805 */ /* 0x000fc4000001ff00 */
[----:B------:R-:W-:Y:S02]  /*03c0*/  CS2R R98, SRZ ;  /* 0x0000000000627805 */ /* 0x000fe4000001ff00 */
[----:B------:R-:W-:Y:S02]  /*03d0*/  CS2R R92, SRZ ;  /* 0x00000000005c7805 */ /* 0x000fe4000001ff00 */
[----:B------:R-:W-:Y:S01]  /*03e0*/  CS2R R94, SRZ ;  /* 0x00000000005e7805 */ /* 0x000fe2000001ff00 */
[----:B------:R-:W5:Y:S01]  /*03f0*/  @P5 LDG.E.128 R128, desc[UR10][R26.64] ;  /* 0x0000000a1a805981 */ /* 0x000f62000c1e1d00 */
[----:B------:R-:W1:Y:S01]  /*0400*/  @P3 LDC.64 R2, c[0x0][0x3d0] ;  /* 0x0000f400ff023b82 */ /* 0x000e620000000a00 */
[C---:B--2---:R-:W-:Y:S01]  /*0410*/  @P5 IMAD.WIDE.U32 R28, R35.reuse, 0x10, R28 ;  /* 0x00000010231c5825 */ /* 0x044fe200078e001c */
[----:B------:R-:W-:-:S06]  /*0420*/  @P5 IADD3 R35, PT, PT, R35, 0x100, RZ ;  /* 0x0000010023235810 */ /* 0x000fcc0007ffe0ff */
[----:B------:R-:W2:Y:S01]  /*0430*/  @P3 LDC.64 R4, c[0x0][0x3e8] ;  /* 0x0000fa00ff043b82 */ /* 0x000ea20000000a00 */
[C---:B---3--:R-:W-:Y:S01]  /*0440*/  @P6 IMAD.WIDE.U32 R10, R35.reuse, 0x10, R30 ;  /* 0x00000010230a6825 */ /* 0x048fe200078e001e */
[----:B------:R3:W5:Y:S04]  /*0450*/  @P5 LDG.E.128 R124, desc[UR10][R28.64] ;  /* 0x0000000a1c7c5981 */ /* 0x000768000c1e1d00 */
[----:B------:R4:W5:Y:S01]  /*0460*/  @P6 LDG.E.128 R120, desc[UR10][R10.64] ;  /* 0x0000000a0a786981 */ /* 0x000962000c1e1d00 */
[----:B0-----:R-:W-:-:S05]  /*0470*/  @P6 IMAD.WIDE.U32 R12, R35, 0x10, R32 ;  /* 0x00000010230c6825 */ /* 0x001fca00078e0020 */
[----:B------:R4:W5:Y:S01]  /*0480*/  @P6 LDG.E.128 R116, desc[UR10][R12.64] ;  /* 0x0000000a0c746981 */ /* 0x000962000c1e1d00 */
[----:B-1----:R-:W-:-:S05]  /*0490*/  @P3 IMAD.WIDE.U32 R2, R212, 0x10, R2 ;  /* 0x00000010d4023825 */ /* 0x002fca00078e0002 */
[----:B------:R4:W5:Y:S01]  /*04a0*/  @P3 LDG.E.128 R112, desc[UR10][R2.64] ;  /* 0x0000000a02703981 */ /* 0x000962000c1e1d00 */
[----:B--2---:R-:W-:-:S05]  /*04b0*/  @P3 IMAD.WIDE.U32 R4, R212, 0x10, R4 ;  /* 0x00000010d4043825 */ /* 0x004fca00078e0004 */
[----:B------:R4:W5:Y:S01]  /*04c0*/  @P3 LDG.E.128 R108, desc[UR10][R4.64] ;  /* 0x0000000a046c3981 */ /* 0x000962000c1e1d00 */
        /* <DEDUP_REMOVED lines=30> */
[----:B---3--:R-:W-:Y:S02]  /*06b0*/  CS2R R28, SRZ ;  /* 0x00000000001c7805 */ /* 0x008fe4000001ff00 */
[----:B------:R-:W-:Y:S02]  /*06c0*/  CS2R R30, SRZ ;  /* 0x00000000001e7805 */ /* 0x000fe4000001ff00 */
[----:B------:R-:W-:Y:S02]  /*06d0*/  CS2R R24, SRZ ;  /* 0x0000000000187805 */ /* 0x000fe4000001ff00 */
[----:B------:R-:W-:Y:S01]  /*06e0*/  CS2R R26, SRZ ;  /* 0x00000000001a7805 */ /* 0x000fe2000001ff00 */
[----:B----4-:R-:W-:Y:S06]  /*06f0*/  BRA.U UP0, `(.L_x_2971) ;  /* 0x0000008900107547 */ /* 0x010fec000b800000 */
[----:B------:R-:W0:Y:S01]  /*0700*/  LDCU.64 UR4, c[0x0][0x3e0] ;  /* 0x00007c00ff0477ac */ /* 0x000e220008000a00 */
        /* <DEDUP_REMOVED lines=17> */
[----:B0-----:R-:W-:Y:S01]  /*0820*/  UISETP.NE.U32.AND UP0, UPT, UR4, URZ, UPT ;  /* 0x000000ff0400728c */ /* 0x001fe2000bf05070 */
        /* <DEDUP_REMOVED lines=25> */
[----:B------:R-:W0:Y:S01]  /*09c0*/  LDCU.U8 UR18, c[0x0][0x410] ;  /* 0x00008200ff1277ac */ /* 0x000e220008000000 */
[----:B------:R-:W-:-:S02]  /*09d0*/  UPLOP3.LUT UP2, UPT, UPT, UPT, UPT, 0x40, 0x4 ;  /* 0x000000000004789c */ /* 0x000fc40003f4e870 */
[----:B------:R-:W-:Y:S01]  /*09e0*/  UISETP.NE.AND.EX UP0, UPT, UR5, URZ, UPT, UP0 ;  /* 0x000000ff0500728c */ /* 0x000fe2000bf05300 */
[----:B------:R-:W1:Y:S01]  /*09f0*/  LDCU UR8, c[0x0][0x388] ;  /* 0x00007100ff0877ac */ /* 0x000e620008000800 */
[----:B------:R-:W2:Y:S01]  /*0a00*/  LDCU UR19, c[0x0][0x400] ;  /* 0x00008000ff1377ac */ /* 0x000ea20008000800 */
[----:B------:R-:W3:Y:S01]  /*0a10*/  LDCU.64 UR20, c[0x0][0x438] ;  /* 0x00008700ff1477ac */ /* 0x000ee20008000a00 */
[----:B------:R-:W4:Y:S01]  /*0a20*/  LDCU.64 UR22, c[0x0][0x478] ;  /* 0x00008f00ff1677ac */ /* 0x000f220008000a00 */
[----:B------:R-:W0:Y:S01]  /*0a30*/  LDCU.128 UR12, c[0x0][0x3c0] ;  /* 0x00007800ff0c77ac */ /* 0x000e220008000c00 */
[----:B------:R-:W0:Y:S01]  /*0a40*/  LDCU.64 UR24, c[0x0][0x380] ;  /* 0x00007000ff1877ac */ /* 0x000e220008000a00 */
[----:B------:R-:W-:-:S05]  /*0a50*/  UMOV UR6, UR7 ;  /* 0x0000000700067c82 */ /* 0x000fca0008000000 */
.L_x_3041:
[----:B------:R-:W1:Y:S01]  /*0a60*/  @UP0 LDCU.64 UR4, c[0x0][0x3e0] ;  /* 0x00007c00ff0407ac */ /* 0x000e620008000a00 */
[----:B------:R-:W-:Y:S01]  /*0a70*/  PLOP3.LUT P0, PT, PT, PT, UP0, 0x80, 0x8 ;  /* 0x000000000008781c */ /* 0x000fe20003f0f008 */
[----:B0-----:R-:W-:-:S06]  /*0a80*/  UIMAD.WIDE UR16, UR6, 0x4, UR12 ;  /* 0x00000004061078a5 */ /* 0x001fcc000f8e020c */
[----:B------:R-:W-:Y:S02]  /*0a90*/  MOV R166, UR16 ;  /* 0x0000001000a67c02 */ /* 0x000fe40008000f00 */
[----:B------:R-:W-:-:S05]  /*0aa0*/  MOV R167, UR17 ;  /* 0x0000001100a77c02 */ /* 0x000fca0008000f00 */
[----:B------:R-:W2:Y:S01]  /*0ab0*/  LDG.E R166, desc[UR10][R166.64] ;  /* 0x0000000aa6a67981 */ /* 0x000ea2000c1e1900 */
[----:B-1----:R-:W-:-:S06]  /*0ac0*/  @UP0 UIMAD.WIDE UR4, UR6, 0x2, UR4 ;  /* 0x00000002060408a5 */ /* 0x002fcc000f8e0204 */
[----:B------:R-:W-:Y:S02]  /*0ad0*/  MOV R164, UR4 ;  /* 0x0000000400a47c02 */ /* 0x000fe40008000f00 */
[----:B------:R-:W-:Y:S01]  /*0ae0*/  MOV R165, UR5 ;  /* 0x0000000500a57c02 */ /* 0x000fe20008000f00 */
[----:B------:R-:W-:-:S04]  /*0af0*/  UIMAD.WIDE UR4, UR6, 0x4, UR14 ;  /* 0x00000004060478a5 */ /* 0x000fc8000f8e020e */
[----:B------:R0:W3:Y:S02]  /*0b00*/  @P0 LDG.E.U16 R164, desc[UR10][R164.64] ;  /* 0x0000000aa4a40981 */ /* 0x0000e4000c1e1500 */
[----:B------:R-:W-:Y:S02]  /*0b10*/  MOV R168, UR4 ;  /* 0x0000000400a87c02 */ /* 0x000fe40008000f00 */
[----:B------:R-:W-:-:S05]  /*0b20*/  MOV R169, UR5 ;  /* 0x0000000500a97c02 */ /* 0x000fca0008000f00 */
[----:B------:R-:W4:Y:S01]  /*0b30*/  LDG.E R168, desc[UR10][R168.64] ;  /* 0x0000000aa8a87981 */ /* 0x000f22000c1e1900 */
[----:B------:R-:W-:Y:S01]  /*0b40*/  PLOP3.LUT P0, PT, PT, PT, UP0, 0x80, 0x8 ;  /* 0x000000000008781c */ /* 0x000fe20003f0f008 */
[----:B------:R-:W-:Y:S01]  /*0b50*/  UIMAD UR4, UR6, UR8, URZ ;  /* 0x00000008060472a4 */ /* 0x000fe2000f8e02ff */
[----:B------:R-:W-:-:S03]  /*0b60*/  ISETP.GE.U32.AND P3, PT, R215, 0x100, PT ;  /* 0x00000100d700780c */ /* 0x000fc60003f66070 */
[----:B------:R-:W-:Y:S01]  /*0b70*/  USHF.R.S32.HI UR5, URZ, 0x1f, UR4 ;  /* 0x0000001fff057899 */ /* 0x000fe20008011404 */
[----:B------:R-:W-:-:S03]  /*0b80*/  ISETP.NE.AND P1, PT, RZ, UR18, PT ;  /* 0x00000012ff007c0c */ /* 0x000fc6000bf25270 */
[----:B------:R-:W-:Y:S01]  /*0b90*/  ULEA.HI UR5, UR5, UR4, URZ, 0x2 ;  /* 0x0000000405057291 */ /* 0x000fe2000f8f10ff */
[----:B0-----:R-:W-:Y:S01]  /*0ba0*/  P2R R165, PR, RZ, 0x2 ;  /* 0x00000002ffa57803 */ /* 0x001fe20000000000 */
[----:B------:R-:W-:-:S04]  /*0bb0*/  UMOV UR9, 0x3f800000 ;  /* 0x3f80000000097882 */ /* 0x000fc80000000000 */
[----:B------:R-:W-:Y:S01]  /*0bc0*/  MOV R165, UR5 ;  /* 0x0000000500a57c02 */ /* 0x000fe20008000f00 */
[----:B------:R-:W-:Y:S03]  /*0bd0*/  BSSY.RECONVERGENT B0, `(.L_x_2972) ;  /* 0x0000044000007945 */ /* 0x000fe60003800200 */
[----:B------:R-:W-:Y:S02]  /*0be0*/  LEA.HI.SX32 R214, R165, R212, 0x1e ;  /* 0x000000d4a5d67211 */ /* 0x000fe400078ff2ff */
[C---:B------:R-:W-:Y:S02]  /*0bf0*/  ISETP.GE.U32.AND P2, PT, R215.reuse, 0x400, PT ;  /* 0x00000400d700780c */ /* 0x040fe40003f46070 */
[----:B------:R-:W-:Y:S02]  /*0c00*/  ISETP.GE.U32.AND P4, PT, R215, 0x500, PT ;  /* 0x00000500d700780c */ /* 0x000fe40003f86070 */
[----:B------:R-:W-:-:S02]  /*0c10*/  MOV R173, R214 ;  /* 0x000000d600ad7202 */ /* 0x000fc40000000f00 */
[----:B--2---:R-:W-:Y:S02]  /*0c20*/  FSEL R170, R166, RZ, !P1 ;  /* 0x000000ffa6aa7208 */ /* 0x004fe40004800000 */
[----:B---3--:R-:W-:Y:S02]  /*0c30*/  @P0 R2UR UR16, R164 ;  /* 0x00000000a41002ca */ /* 0x008fe400000e0000 */
[----:B------:R-:W-:Y:S02]  /*0c40*/  R2UR UR4, R170 ;  /* 0x00000000aa0472ca */ /* 0x000fe400000e0000 */
[----:B------:R-:W-:Y:S02]  /*0c50*/  CS2R R170, SRZ ;  /* 0x0000000000aa7805 */ /* 0x000fe4000001ff00 */
[C---:B------:R-:W-:Y:S02]  /*0c60*/  ISETP.GE.U32.AND P0, PT, R215.reuse, 0x200, PT ;  /* 0x00000200d700780c */ /* 0x040fe40003f06070 */
[----:B------:R-:W-:-:S02]  /*0c70*/  ISETP.GE.U32.AND P1, PT, R215, 0x300, PT ;  /* 0x00000300d700780c */ /* 0x000fc40003f26070 */
[----:B----4-:R-:W-:-:S03]  /*0c80*/  R2UR UR17, R168 ;  /* 0x00000000a81172ca */ /* 0x010fc600000e0000 */
[----:B------:R-:W-:Y:S01]  /*0c90*/  @UP0 USHF.L.U32 UR9, UR16, 0x10, URZ ;  /* 0x0000001010090899 */ /* 0x000fe200080006ff */
[----:B------:R-:W-:Y:S11]  /*0ca0*/  @!P3 BRA `(.L_x_2973) ;  /* 0x0000000000d8b947 */ /* 0x000ff60003800000 */
        /* <DEDUP_REMOVED lines=12> */
[C---:B--2---:R-:W-:Y:S02]  /*0d70*/  SHF.L.U32 R0, R2.reuse, 0x10, RZ ;  /* 0x0000001002007819 */ /* 0x044fe400000006ff */
[----:B------:R-:W-:-:S03]  /*0d80*/  SHF.R.U64 R169, R2, 0x10, R3 ;  /* 0x0000001002a97819 */ /* 0x000fc60000001203 */
[----:B------:R-:W-:Y:S01]  /*0d90*/  FADD.FTZ R0, R0, -UR4 ;  /* 0x8000000400007e21 */ /* 0x000fe20008010000 */
[--C-:B---3--:R-:W-:Y:S02]  /*0da0*/  SHF.R.U64 R167, R4, 0x10, R5.reuse ;  /* 0x0000001004a77819 */ /* 0x108fe40000001205 */
[----:B------:R-:W-:Y:S02]  /*0db0*/  MOV R166, R5 ;  /* 0x0000000500a67202 */ /* 0x000fe40000000f00 */
[----:B------:R-:W-:Y:S02]  /*0dc0*/  SHF.R.U32.HI R168, RZ, 0x10, R5 ;  /* 0x00000010ffa87819 */ /* 0x000fe40000011605 */
[----:B------:R-:W-:Y:S02]  /*0dd0*/  SHF.R.U32.HI R5, RZ, 0x10, R3 ;  /* 0x00000010ff057819 */ /* 0x000fe40000011603 */
[----:B------:R-:W-:Y:S02]  /*0de0*/  MOV R6, R4 ;  /* 0x0000000400067202 */ /* 0x000fe40000000f00 */
[----:B------:R-:W-:-:S02]  /*0df0*/  SHF.L.U32 R3, R3, 0x10, RZ ;  /* 0x0000001003037819 */ /* 0x000fc400000006ff */
[----:B------:R-:W-:Y:S01]  /*0e00*/  SHF.L.U32 R2, R169, 0x10, RZ ;  /* 0x00000010a9027819 */ /* 0x000fe200000006ff */
[----:B------:R-:W-:Y:S01]  /*0e10*/  FMUL.FTZ R213, R0, UR17 ;  /* 0x0000001100d57c20 */ /* 0x000fe20008410000 */
[----:B------:R-:W-:Y:S01]  /*0e20*/  SHF.L.U32 R211, R6, 0x10, RZ ;  /* 0x0000001006d37819 */ /* 0x000fe200000006ff */
[----:B------:R-:W-:Y:S01]  /*0e30*/  FADD.FTZ R3, R3, -UR4 ;  /* 0x8000000403037e21 */ /* 0x000fe20008010000 */
[----:B0-----:R-:W-:Y:S01]  /*0e40*/  SHF.L.U32 R165, R166, 0x10, RZ ;  /* 0x00000010a6a57819 */ /* 0x001fe200000006ff */
[----:B------:R-:W-:Y:S01]  /*0e50*/  FADD.FTZ R2, R2, -UR4 ;  /* 0x8000000402027e21 */ /* 0x000fe20008010000 */
[----:B------:R-:W-:Y:S01]  /*0e60*/  SHF.L.U32 R4, R167, 0x10, RZ ;  /* 0x00000010a7047819 */ /* 0x000fe200000006ff */
[----:B------:R-:W-:Y:S01]  /*0e70*/  FADD.FTZ R76, R76, R211 ;  /* 0x000000d34c4c7221 */ /* 0x000fe20000010000 */
[-C--:B------:R-:W-:Y:S01]  /*0e80*/  FFMA.FTZ R104, R213, R211.reuse, R104 ;  /* 0x000000d3d5687223 */ /* 0x080fe20000010068 */
[----:B------:R-:W-:Y:S01]  /*0e90*/  FMUL.FTZ R3, R3, UR17 ;  /* 0x0000001103037c20 */ /* 0x000fe20008410000 */
[----:B-----5:R-:W-:Y:S01]  /*0ea0*/  FMUL.FTZ R211, R112, R211 ;  /* 0x000000d370d37220 */ /* 0x020fe20000410000 */
[----:B------:R-:W-:Y:S01]  /*0eb0*/  SHF.L.U32 R164, R5, 0x10, RZ ;  /* 0x0000001005a47819 */ /* 0x000fe200000006ff */
[----:B------:R-:W-:Y:S01]  /*0ec0*/  FMUL.FTZ R0, R2, UR17 ;  /* 0x0000001102007c20 */ /* 0x000fe20008410000 */
[----:B------:R-:W-:Y:S01]  /*0ed0*/  FADD.FTZ R78, R78, R165 ;  /* 0x000000a54e4e7221 */ /* 0x000fe20000010000 */
[-C--:B------:R-:W-:Y:S01]  /*0ee0*/  FFMA.FTZ R106, R3, R165.reuse, R106 ;  /* 0x000000a5036a7223 */ /* 0x080fe2000001006a */
[----:B------:R-:W-:Y:S01]  /*0ef0*/  FMUL.FTZ R2, R114, R165 ;  /* 0x000000a572027220 */ /* 0x000fe20000410000 */
[-C--:B------:R-:W-:Y:S01]  /*0f00*/  FMUL.FTZ R5, R113, R4.reuse ;  /* 0x0000000471057220 */ /* 0x080fe20000410000 */
[----:B------:R-:W-:Y:S01]  /*0f10*/  FADD.FTZ R6, RZ, R211 ;  /* 0x000000d3ff067221 */ /* 0x000fe20000010000 */
[----:B------:R-:W-:Y:S01]  /*0f20*/  FFMA.FTZ R165, R213, R211, RZ ;  /* 0x000000d3d5a57223 */ /* 0x000fe200000100ff */
[----:B------:R-:W-:Y:S01]  /*0f30*/  SHF.L.U32 R168, R168, 0x10, RZ ;  /* 0x00000010a8a87819 */ /* 0x000fe200000006ff */
[----:B------:R-:W-:Y:S01]  /*0f40*/  FADD.FTZ R166, R164, -UR4 ;  /* 0x80000004a4a67e21 */ /* 0x000fe20008010000 */
        /* <DEDUP_REMOVED lines=9> */
[C---:B------:R-:W-:Y:S01]  /*0fe0*/  FFMA.FTZ R107, R6.reuse, R168, R107 ;  /* 0x000000a8066b7223 */ /* 0x040fe2000001006b */
[----:B------:R-:W-:Y:S01]  /*0ff0*/  FADD.FTZ R171, R167, R4 ;  /* 0x00000004a7ab7221 */ /* 0x000fe20000010000 */
[----:B------:R-:W-:-:S07]  /*1000*/  FFMA.FTZ R170, R6, R4, R165 ;  /* 0x0000000406aa7223 */ /* 0x000fce00000100a5 */
.L_x_2973:
[----:B------:R-:W-:Y:S05]  /*1010*/  BSYNC.RECONVERGENT B0 ;  /* 0x0000000000007941 */ /* 0x000fea0003800200 */
.L_x_2972:
        /* <DEDUP_REMOVED lines=16> */
[----:B------:R-:W-:-:S03]  /*1120*/  SHF.L.U32 R8, R167, 0x10, RZ ;  /* 0x00000010a7087819 */ /* 0x000fc600000006ff */
[----:B------:R-:W-:Y:S01]  /*1130*/  FADD.FTZ R7, R7, -UR4 ;  /* 0x8000000407077e21 */ /* 0x000fe20008010000 */
[----:B---3--:R-:W-:Y:S02]  /*1140*/  MOV R14, R12 ;  /* 0x0000000c000e7202 */ /* 0x008fe40000000f00 */
[--C-:B------:R-:W-:Y:S02]  /*1150*/  SHF.R.U64 R165, R12, 0x10, R13.reuse ;  /* 0x000000100ca57819 */ /* 0x100fe4000000120d */
[----:B------:R-:W-:Y:S02]  /*1160*/  MOV R164, R13 ;  /* 0x0000000d00a47202 */ /* 0x000fe40000000f00 */
[----:B------:R-:W-:Y:S02]  /*1170*/  SHF.R.U32.HI R168, RZ, 0x10, R13 ;  /* 0x00000010ffa87819 */ /* 0x000fe4000001160d */
[----:B------:R-:W-:Y:S02]  /*1180*/  SHF.L.U32 R13, R9, 0x10, RZ ;  /* 0x00000010090d7819 */ /* 0x000fe400000006ff */
[----:B------:R-:W-:Y:S01]  /*1190*/  SHF.R.U32.HI R166, RZ, 0x10, R9 ;  /* 0x00000010ffa67819 */ /* 0x000fe20000011609 */
[----:B------:R-:W-:Y:S01]  /*11a0*/  FADD.FTZ R8, R8, -UR4 ;  /* 0x8000000408087e21 */ /* 0x000fe20008010000 */
[----:B------:R-:W-:Y:S01]  /*11b0*/  SHF.L.U32 R9, R14, 0x10, RZ ;  /* 0x000000100e097819 */ /* 0x000fe200000006ff */
[----:B------:R-:W-:Y:S01]  /*11c0*/  FMUL.FTZ R7, R7, UR17 ;  /* 0x0000001107077c20 */ /* 0x000fe20008410000 */
[----:B------:R-:W-:Y:S01]  /*11d0*/  FADD.FTZ R13, R13, -UR4 ;  /* 0x800000040d0d7e21 */ /* 0x000fe20008010000 */
[----:B------:R-:W-:Y:S01]  /*11e0*/  SHF.L.U32 R12, R165, 0x10, RZ ;  /* 0x00000010a50c7819 */ /* 0x000fe200000006ff */
[----:B------:R-:W-:Y:S01]  /*11f0*/  FMUL.FTZ R8, R8, UR17 ;  /* 0x0000001108087c20 */ /* 0x000fe20008410000 */
[----:B------:R-:W-:Y:S01]  /*1200*/  SHF.L.U32 R165, R164, 0x10, RZ ;  /* 0x00000010a4a57819 */ /* 0x000fe200000006ff */
[----:B------:R-:W-:Y:S01]  /*1210*/  FADD.FTZ R72, R72, R9 ;  /* 0x0000000948487221 */ /* 0x000fe20000010000 */
[-C--:B------:R-:W-:Y:S01]  /*1220*/  FFMA.FTZ R100, R7, R9.reuse, R100 ;  /* 0x0000000907647223 */ /* 0x080fe20000010064 */
[----:B0----5:R-:W-:Y:S01]  /*1230*/  FMUL.FTZ R10, R160, R9 ;  /* 0x00000009a00a7220 */ /* 0x021fe20000410000 */
[----:B------:R-:W-:Y:S01]  /*1240*/  FMUL.FTZ R9, R13, UR17 ;  /* 0x000000110d097c20 */ /* 0x000fe20008410000 */
[----:B------:R-:W-:Y:S01]  /*1250*/  SHF.L.U32 R164, R166, 0x10, RZ ;  /* 0x00000010a6a47819 */ /* 0x000fe200000006ff */
        /* <DEDUP_REMOVED lines=8> */
[----:B------:R-:W-:Y:S01]  /*12e0*/  SHF.L.U32 R168, R168, 0x10, RZ ;  /* 0x00000010a8a87819 */ /* 0x000fe200000006ff */
[----:B------:R-:W-:Y:S01]  /*12f0*/  FADD.FTZ R166, R164, -UR4 ;  /* 0x80000004a4a67e21 */ /* 0x000fe20008010000 */
[----:B------:R-:W-:Y:S01]  /*1300*/  FADD.FTZ R167, R14, R11 ;  /* 0x0000000b0ea77221 */ /* 0x000fe20000010000 */
[----:B------:R-:W-:-:S02]  /*1310*/  FFMA.FTZ R164, R8, R11, R165 ;  /* 0x0000000b08a47223 */ /* 0x000fc400000100a5 */
        /* <DEDUP_REMOVED lines=8> */
.L_x_2975:
[----:B------:R-:W-:Y:S05]  /*13a0*/  BSYNC.RECONVERGENT B0 ;  /* 0x0000000000007941 */ /* 0x000fea0003800200 */
.L_x_2974:
        /* <DEDUP_REMOVED lines=56> */
.L_x_2977:
[----:B------:R-:W-:Y:S05]  /*1730*/  BSYNC.RECONVERGENT B0 ;  /* 0x0000000000007941 */ /* 0x000fea0003800200 */
.L_x_2976:
        /* <DEDUP_REMOVED lines=14> */
[C-C-:B--2---:R-:W-:Y:S02]  /*1820*/  SHF.R.U64 R178, R164.reuse, 0x10, R165.reuse ;  /* 0x00000010a4b27819 */ /* 0x144fe400000012a5 */
[----:B------:R-:W-:Y:S02]  /*1830*/  SHF.L.U32 R23, R164, 0x10, RZ ;  /* 0x00000010a4177819 */ /* 0x000fe400000006ff */
[----:B------:R-:W-:Y:S02]  /*1840*/  SHF.R.U32.HI R177, RZ, 0x10, R165 ;  /* 0x00000010ffb17819 */ /* 0x000fe400000116a5 */
[----:B---3--:R-:W-:Y:S02]  /*1850*/  MOV R172, R168 ;  /* 0x000000a800ac7202 */ /* 0x008fe40000000f00 */
[----:B------:R-:W-:-:S02]  /*1860*/  SHF.R.U64 R176, R168, 0x10, R169 ;  /* 0x00000010a8b07819 */ /* 0x000fc400000012a9 */
[----:B------:R-:W-:Y:S02]  /*1870*/  MOV R174, R169 ;  /* 0x000000a900ae7202 */ /* 0x000fe40000000f00 */
[----:B------:R-:W-:Y:S02]  /*1880*/  SHF.R.U32.HI R175, RZ, 0x10, R169 ;  /* 0x00000010ffaf7819 */ /* 0x000fe400000116a9 */
[----:B------:R-:W-:Y:S02]  /*1890*/  SHF.L.U32 R169, R165, 0x10, RZ ;  /* 0x00000010a5a97819 */ /* 0x000fe400000006ff */
[----:B------:R-:W-:Y:S01]  /*18a0*/  SHF.L.U32 R164, R178, 0x10, RZ ;  /* 0x00000010b2a47819 */ /* 0x000fe200000006ff */
[----:B------:R-:W-:Y:S01]  /*18b0*/  FADD.FTZ R23, R23, -UR4 ;  /* 0x8000000417177e21 */ /* 0x000fe20008010000 */
[----:B------:R-:W-:Y:S01]  /*18c0*/  SHF.L.U32 R165, R172, 0x10, RZ ;  /* 0x00000010aca57819 */ /* 0x000fe200000006ff */
[----:B------:R-:W-:Y:S01]  /*18d0*/  FADD.FTZ R169, R169, -UR4 ;  /* 0x80000004a9a97e21 */ /* 0x000fe20008010000 */
[----:B------:R-:W-:Y:S01]  /*18e0*/  SHF.L.U32 R168, R176, 0x10, RZ ;  /* 0x00000010b0a87819 */ /* 0x000fe200000006ff */
[----:B------:R-:W-:Y:S01]  /*18f0*/  FADD.FTZ R164, R164, -UR4 ;  /* 0x80000004a4a47e21 */ /* 0x000fe20008010000 */
[----:B------:R-:W-:Y:S01]  /*1900*/  FMUL.FTZ R23, R23, UR17 ;  /* 0x0000001117177c20 */ /* 0x000fe20008410000 */
[-C--:B-----5:R-:W-:Y:S01]  /*1910*/  FMUL.FTZ R182, R144, R165.reuse ;  /* 0x000000a590b67220 */ /* 0x0a0fe20000410000 */
[----:B0-----:R-:W-:Y:S01]  /*1920*/  SHF.L.U32 R167, R174, 0x10, RZ ;  /* 0x00000010aea77819 */ /* 0x001fe200000006ff */
[----:B------:R-:W-:Y:S01]  /*1930*/  FMUL.FTZ R180, R164, UR17 ;  /* 0x00000011a4b47c20 */ /* 0x000fe20008410000 */
[----:B------:R-:W-:Y:S01]  /*1940*/  SHF.L.U32 R166, R177, 0x10, RZ ;  /* 0x00000010b1a67819 */ /* 0x000fe200000006ff */
[----:B------:R-:W-:Y:S01]  /*1950*/  FMUL.FTZ R181, R169, UR17 ;  /* 0x00000011a9b57c20 */ /* 0x000fe20008410000 */
[----:B------:R-:W-:Y:S01]  /*1960*/  FADD.FTZ R64, R64, R165 ;  /* 0x000000a540407221 */ /* 0x000fe20000010000 */
[----:B------:R-:W-:Y:S01]  /*1970*/  FFMA.FTZ R92, R23, R165, R92 ;  /* 0x000000a5175c7223 */ /* 0x000fe2000001005c */
[----:B------:R-:W-:Y:S01]  /*1980*/  FMUL.FTZ R183, R145, R168 ;  /* 0x000000a891b77220 */ /* 0x000fe20000410000 */
[----:B------:R-:W-:Y:S01]  /*1990*/  FADD.FTZ R164, R171, R182 ;  /* 0x000000b6aba47221 */ /* 0x000fe20000010000 */
[----:B------:R-:W-:Y:S01]  /*19a0*/  FFMA.FTZ R165, R23, R182, R170 ;  /* 0x000000b617a57223 */ /* 0x000fe200000100aa */
[----:B------:R-:W-:Y:S01]  /*19b0*/  FADD.FTZ R66, R66, R167 ;  /* 0x000000a742427221 */ /* 0x000fe20000010000 */
[-C--:B------:R-:W-:Y:S01]  /*19c0*/  FFMA.FTZ R94, R181, R167.reuse, R94 ;  /* 0x000000a7b55e7223 */ /* 0x080fe2000001005e */
[----:B------:R-:W-:Y:S01]  /*19d0*/  FMUL.FTZ R184, R146, R167 ;  /* 0x000000a792b87220 */ /* 0x000fe20000410000 */
        /* <DEDUP_REMOVED lines=14> */
.L_x_2979:
[----:B------:R-:W-:Y:S05]  /*1ac0*/  BSYNC.RECONVERGENT B0 ;  /* 0x0000000000007941 */ /* 0x000fea0003800200 */
.L_x_2978:
        /* <DEDUP_REMOVED lines=14> */
[----:B--2---:R-:W-:Y:S02]  /*1bb0*/  MOV R172, R168 ;  /* 0x000000a800ac7202 */ /* 0x004fe40000000f00 */
[----:B------:R-:W-:Y:S02]  /*1bc0*/  SHF.R.U64 R176, R168, 0x10, R169 ;  /* 0x00000010a8b07819 */ /* 0x000fe400000012a9 */
[----:B------:R-:W-:Y:S02]  /*1bd0*/  MOV R174, R169 ;  /* 0x000000a900ae7202 */ /* 0x000fe40000000f00 */
[C---:B---3--:R-:W-:Y:S02]  /*1be0*/  SHF.R.U64 R178, R164.reuse, 0x10, R165 ;  /* 0x00000010a4b27819 */ /* 0x048fe400000012a5 */
[----:B------:R-:W-:-:S02]  /*1bf0*/  SHF.L.U32 R168, R164, 0x10, RZ ;  /* 0x00000010a4a87819 */ /* 0x000fc400000006ff */
[----:B------:R-:W-:Y:S02]  /*1c00*/  SHF.R.U32.HI R175, RZ, 0x10, R169 ;  /* 0x00000010ffaf7819 */ /* 0x000fe400000116a9 */
        /* <DEDUP_REMOVED lines=36> */
.L_x_2981:
[----:B------:R-:W-:Y:S05]  /*1e50*/  BSYNC.RECONVERGENT B0 ;  /* 0x0000000000007941 */ /* 0x000fea0003800200 */
.L_x_2980:
        /* <DEDUP_REMOVED lines=14> */
[----:B------:R-:W-:Y:S02]  /*1f40*/  IADD3 R173, PT, PT, R173, 0x100, RZ ;  /* 0x00000100adad7810 */ /* 0x000fe40007ffe0ff */
[----:B--2---:R-:W-:Y:S02]  /*1f50*/  MOV R172, R166 ;  /* 0x000000a600ac7202 */ /* 0x004fe40000000f00 */
[--C-:B------:R-:W-:Y:S02]  /*1f60*/  SHF.R.U64 R177, R166, 0x10, R167.reuse ;  /* 0x00000010a6b17819 */ /* 0x100fe400000012a7 */
[----:B0-----:R-:W-:Y:S02]  /*1f70*/  SHF.L.U32 R169, R172, 0x10, RZ ;  /* 0x00000010aca97819 */ /* 0x001fe400000006ff */
[----:B------:R-:W-:Y:S02]  /*1f80*/  SHF.L.U32 R166, R177, 0x10, RZ ;  /* 0x00000010b1a67819 */ /* 0x000fe400000006ff */
[----:B------:R-:W-:Y:S01]  /*1f90*/  MOV R175, R167 ;  /* 0x000000a700af7202 */ /* 0x000fe20000000f00 */
[----:B-----5:R-:W-:Y:S01]  /*1fa0*/  FMUL.FTZ R198, R128, R169 ;  /* 0x000000a980c67220 */ /* 0x020fe20000410000 */
[----:B------:R-:W-:-:S02]  /*1fb0*/  SHF.R.U32.HI R176, RZ, 0x10, R167 ;  /* 0x00000010ffb07819 */ /* 0x000fc400000116a7 */
[C-C-:B---3--:R-:W-:Y:S02]  /*1fc0*/  SHF.R.U64 R179, R164.reuse, 0x10, R165.reuse ;  /* 0x00000010a4b37819 */ /* 0x148fe400000012a5 */
[----:B------:R-:W-:Y:S02]  /*1fd0*/  SHF.L.U32 R168, R164, 0x10, RZ ;  /* 0x00000010a4a87819 */ /* 0x000fe400000006ff */
[----:B------:R-:W-:Y:S02]  /*1fe0*/  SHF.L.U32 R164, R179, 0x10, RZ ;  /* 0x00000010b3a47819 */ /* 0x000fe400000006ff */
[----:B------:R-:W-:Y:S01]  /*1ff0*/  SHF.R.U32.HI R178, RZ, 0x10, R165 ;  /* 0x00000010ffb27819 */ /* 0x000fe200000116a5 */
[----:B------:R-:W-:Y:S01]  /*2000*/  FADD.FTZ R168, R168, -UR4 ;  /* 0x80000004a8a87e21 */ /* 0x000fe20008010000 */
[----:B------:R-:W-:Y:S01]  /*2010*/  SHF.L.U32 R174, R165, 0x10, RZ ;  /* 0x00000010a5ae7819 */ /* 0x000fe200000006ff */
[----:B------:R-:W-:Y:S01]  /*2020*/  FADD.FTZ R164, R164, -UR4 ;  /* 0x80000004a4a47e21 */ /* 0x000fe20008010000 */
[----:B------:R-:W-:Y:S01]  /*2030*/  SHF.L.U32 R167, R178, 0x10, RZ ;  /* 0x00000010b2a77819 */ /* 0x000fe200000006ff */
[----:B------:R-:W-:Y:S01]  /*2040*/  FMUL.FTZ R195, R168, UR17 ;  /* 0x00000011a8c37c20 */ /* 0x000fe20008410000 */
[----:B------:R-:W-:Y:S01]  /*2050*/  SHF.L.U32 R175, R175, 0x10, RZ ;  /* 0x00000010afaf7819 */ /* 0x000fe200000006ff */
[----:B------:R-:W-:Y:S01]  /*2060*/  FMUL.FTZ R196, R164, UR17 ;  /* 0x00000011a4c47c20 */ /* 0x000fe20008410000 */
[----:B------:R-:W-:Y:S01]  /*2070*/  FMUL.FTZ R199, R129, R166 ;  /* 0x000000a681c77220 */ /* 0x000fe20000410000 */
[----:B------:R-:W-:Y:S01]  /*2080*/  FADD.FTZ R164, R171, R198 ;  /* 0x000000c6aba47221 */ /* 0x000fe20000010000 */
[----:B------:R-:W-:Y:S01]  /*2090*/  FADD.FTZ R174, R174, -UR4 ;  /* 0x80000004aeae7e21 */ /* 0x000fe20008010000 */
[----:B------:R-:W-:Y:S01]  /*20a0*/  FFMA.FTZ R165, R195, R198, R170 ;  /* 0x000000c6c3a57223 */ /* 0x000fe200000100aa */
[----:B------:R-:W-:Y:S01]  /*20b0*/  FADD.FTZ R202, R167, -UR4 ;  /* 0x80000004a7ca7e21 */ /* 0x000fe20008010000 */
[----:B------:R-:W-:Y:S01]  /*20c0*/  SHF.L.U32 R172, R176, 0x10, RZ ;  /* 0x00000010b0ac7819 */ /* 0x000fe200000006ff */
[----:B------:R-:W-:Y:S01]  /*20d0*/  FADD.FTZ R167, R164, R199 ;  /* 0x000000c7a4a77221 */ /* 0x000fe20000010000 */
[----:B------:R-:W-:Y:S01]  /*20e0*/  FMUL.FTZ R197, R174, UR17 ;  /* 0x00000011aec57c20 */ /* 0x000fe20008410000 */
[----:B------:R-:W-:Y:S01]  /*20f0*/  FMUL.FTZ R200, R130, R175 ;  /* 0x000000af82c87220 */ /* 0x000fe20000410000 */
        /* <DEDUP_REMOVED lines=15> */
.L_x_2983:
[----:B------:R-:W-:Y:S05]  /*21f0*/  BSYNC.RECONVERGENT B0 ;  /* 0x0000000000007941 */ /* 0x000fea0003800200 */
.L_x_2982:
        /* <DEDUP_REMOVED lines=15> */
[----:B--2---:R-:W-:Y:S02]  /*22f0*/  MOV R172, R166 ;  /* 0x000000a600ac7202 */ /* 0x004fe40000000f00 */
[--C-:B------:R-:W-:Y:S02]  /*2300*/  SHF.R.U64 R176, R166, 0x10, R167.reuse ;  /* 0x00000010a6b07819 */ /* 0x100fe400000012a7 */
[----:B0-----:R-:W-:Y:S02]  /*2310*/  SHF.L.U32 R169, R172, 0x10, RZ ;  /* 0x00000010aca97819 */ /* 0x001fe400000006ff */
[----:B------:R-:W-:Y:S02]  /*2320*/  MOV R174, R167 ;  /* 0x000000a700ae7202 */ /* 0x000fe40000000f00 */
[----:B------:R-:W-:Y:S01]  /*2330*/  SHF.L.U32 R166, R176, 0x10, RZ ;  /* 0x00000010b0a67819 */ /* 0x000fe200000006ff */
[----:B-----5:R-:W-:Y:S01]  /*2340*/  FMUL.FTZ R206, R120, R169 ;  /* 0x000000a978ce7220 */ /* 0x020fe20000410000 */
[----:B------:R-:W-:-:S02]  /*2350*/  SHF.R.U32.HI R175, RZ, 0x10, R167 ;  /* 0x00000010ffaf7819 */ /* 0x000fc400000116a7 */
[C-C-:B---3--:R-:W-:Y:S02]  /*2360*/  SHF.R.U64 R178, R164.reuse, 0x10, R165.reuse ;  /* 0x00000010a4b27819 */ /* 0x148fe400000012a5 */
[----:B------:R-:W-:Y:S02]  /*2370*/  SHF.L.U32 R168, R164, 0x10, RZ ;  /* 0x00000010a4a87819 */ /* 0x000fe400000006ff */
[----:B------:R-:W-:Y:S02]  /*2380*/  SHF.L.U32 R173, R165, 0x10, RZ ;  /* 0x00000010a5ad7819 */ /* 0x000fe400000006ff */
[----:B------:R-:W-:Y:S01]  /*2390*/  SHF.L.U32 R164, R178, 0x10, RZ ;  /* 0x00000010b2a47819 */ /* 0x000fe200000006ff */
[----:B------:R-:W-:Y:S01]  /*23a0*/  FADD.FTZ R168, R168, -UR4 ;  /* 0x80000004a8a87e21 */ /* 0x000fe20008010000 */
[----:B------:R-:W-:Y:S01]  /*23b0*/  SHF.R.U32.HI R177, RZ, 0x10, R165 ;  /* 0x00000010ffb17819 */ /* 0x000fe200000116a5 */
[----:B------:R-:W-:Y:S02]  /*23c0*/  FADD.FTZ R173, R173, -UR4 ;  /* 0x80000004adad7e21 */ /* 0x000fe40008010000 */
[----:B------:R-:W-:Y:S01]  /*23d0*/  FADD.FTZ R164, R164, -UR4 ;  /* 0x80000004a4a47e21 */ /* 0x000fe20008010000 */
[----:B------:R-:W-:Y:S01]  /*23e0*/  FMUL.FTZ R203, R168, UR17 ;  /* 0x00000011a8cb7c20 */ /* 0x000fe20008410000 */
[----:B------:R-:W-:Y:S01]  /*23f0*/  SHF.L.U32 R167, R174, 0x10, RZ ;  /* 0x00000010aea77819 */ /* 0x000fe200000006ff */
[----:B------:R-:W-:Y:S01]  /*2400*/  FMUL.FTZ R207, R173, UR17 ;  /* 0x00000011adcf7c20 */ /* 0x000fe20008410000 */
[----:B------:R-:W-:Y:S01]  /*2410*/  FMUL.FTZ R204, R164, UR17 ;  /* 0x00000011a4cc7c20 */ /* 0x000fe20008410000 */
[----:B------:R-:W-:Y:S01]  /*2420*/  SHF.L.U32 R168, R177, 0x10, RZ ;  /* 0x00000010b1a87819 */ /* 0x000fe200000006ff */
[----:B------:R-:W-:Y:S01]  /*2430*/  FMUL.FTZ R205, R121, R166 ;  /* 0x000000a679cd7220 */ /* 0x000fe20000410000 */
[----:B------:R-:W-:Y:S01]  /*2440*/  FADD.FTZ R164, R171, R206 ;  /* 0x000000ceaba47221 */ /* 0x000fe20000010000 */
[----:B------:R-:W-:Y:S01]  /*2450*/  FFMA.FTZ R165, R203, R206, R170 ;  /* 0x000000cecba57223 */ /* 0x000fe200000100aa */
[----:B------:R-:W-:Y:S01]  /*2460*/  FADD.FTZ R54, R54, R167 ;  /* 0x000000a736367221 */ /* 0x000fe20000010000 */
[-C--:B------:R-:W-:Y:S01]  /*2470*/  FFMA.FTZ R82, R207, R167.reuse, R82 ;  /* 0x000000a7cf527223 */ /* 0x080fe20000010052 */
[----:B------:R-:W-:Y:S01]  /*2480*/  FMUL.FTZ R208, R122, R167 ;  /* 0x000000a77ad07220 */ /* 0x000fe20000410000 */
[----:B------:R-:W-:Y:S01]  /*2490*/  SHF.L.U32 R172, R175, 0x10, RZ ;  /* 0x00000010afac7819 */ /* 0x000fe200000006ff */
[----:B------:R-:W-:Y:S01]  /*24a0*/  FADD.FTZ R167, R164, R205 ;  /* 0x000000cda4a77221 */ /* 0x000fe20000010000 */
[----:B------:R-:W-:Y:S01]  /*24b0*/  FADD.FTZ R168, R168, -UR4 ;  /* 0x80000004a8a87e21 */ /* 0x000fe20008010000 */
        /* <DEDUP_REMOVED lines=13> */
.L_x_2985:
[----:B------:R-:W-:Y:S05]  /*2590*/  BSYNC.RECONVERGENT B0 ;  /* 0x0000000000007941 */ /* 0x000fea0003800200 */
.L_x_2984:
        /* <DEDUP_REMOVED lines=32> */
.L_x_2987:
[----:B------:R-:W-:Y:S05]  /*27a0*/  BSYNC.RECONVERGENT B0 ;  /* 0x0000000000007941 */ /* 0x000fea0003800200 */
.L_x_2986:
        /* <DEDUP_REMOVED lines=50> */
[--C-:B------:R-:W-:Y:S01]  /*2ad0*/  FFMA.FTZ R169, R6, UR4, R166.reuse ;  /* 0x0000000406a97c23 */ /* 0x100fe200080100a6 */
[----:B------:R-:W-:Y:S02]  /*2ae0*/  FFMA.FTZ R168, R0, UR4, R166 ;  /* 0x0000000400a87c23 */ /* 0x000fe400080100a6 */
[----:B------:R-:W-:Y:S01]  /*2af0*/  FADD.FTZ R167, R2, -R167 ;  /* 0x800000a702a77221 */ /* 0x000fe20000010000 */
[----:B------:R-:W-:-:S03]  /*2b00*/  FADD.FTZ R169, R4, -R169 ;  /* 0x800000a904a97221 */ /* 0x000fc60000010000 */
[----:B------:R-:W-:Y:S01]  /*2b10*/  FMUL.FTZ R167, R167, UR17 ;  /* 0x00000011a7a77c20 */ /* 0x000fe20008410000 */
[----:B------:R-:W-:-:S03]  /*2b20*/  FMUL.FTZ R169, R169, UR17 ;  /* 0x00000011a9a97c20 */ /* 0x000fc60008410000 */
[----:B------:R-:W-:Y:S01]  /*2b30*/  FMUL.FTZ R177, R167, UR9 ;  /* 0x00000009a7b17c20 */ /* 0x000fe20008410000 */
[----:B------:R-:W-:Y:S01]  /*2b40*/  FADD.FTZ R167, R5, -R168 ;  /* 0x800000a805a77221 */ /* 0x000fe20000010000 */
[----:B------:R-:W-:Y:S01]  /*2b50*/  FFMA.FTZ R168, R213, UR4, R166 ;  /* 0x00000004d5a87c23 */ /* 0x000fe200080100a6 */
[----:B------:R-:W-:Y:S01]  /*2b60*/  FMUL.FTZ R178, R169, UR9 ;  /* 0x00000009a9b27c20 */ /* 0x000fe20008410000 */
[----:B-----5:R-:W-:Y:S01]  /*2b70*/  FMUL.FTZ R170, R110, R177 ;  /* 0x000000b16eaa7220 */ /* 0x020fe20000410000 */
[----:B------:R-:W-:Y:S01]  /*2b80*/  FMUL.FTZ R167, R167, UR17 ;  /* 0x00000011a7a77c20 */ /* 0x000fe20008410000 */
[----:B------:R-:W-:Y:S01]  /*2b90*/  FADD.FTZ R168, R211, -R168 ;  /* 0x800000a8d3a87221 */ /* 0x000fe20000010000 */
[----:B------:R-:W-:Y:S01]  /*2ba0*/  FMUL.FTZ R179, R111, R178 ;  /* 0x000000b26fb37220 */ /* 0x000fe20000410000 */
[----:B------:R-:W-:Y:S01]  /*2bb0*/  F2F.BF16.F32 R176, R170 ;  /* 0x000000aa00b07304 */ /* 0x000fe20000202000 */
[----:B------:R-:W-:Y:S01]  /*2bc0*/  FMUL.FTZ R174, R167, UR9 ;  /* 0x00000009a7ae7c20 */ /* 0x000fe20008410000 */
[----:B------:R-:W-:-:S02]  /*2bd0*/  FMUL.FTZ R167, R168, UR17 ;  /* 0x00000011a8a77c20 */ /* 0x000fc40008410000 */
[----:B------:R-:W0:Y:S01]  /*2be0*/  LDC.64 R168, c[0x0][0x468] ;  /* 0x00011a00ffa87b82 */ /* 0x000e220000000a00 */
[----:B------:R-:W-:Y:S01]  /*2bf0*/  FMUL.FTZ R175, R109, R174 ;  /* 0x000000ae6daf7220 */ /* 0x000fe20000410000 */
[----:B------:R-:W-:Y:S02]  /*2c00*/  FMUL.FTZ R167, R167, UR9 ;  /* 0x00000009a7a77c20 */ /* 0x000fe40008410000 */
[----:B------:R-:W1:Y:S02]  /*2c10*/  F2F.BF16.F32 R179, R179 ;  /* 0x000000b300b37304 */ /* 0x000e640000202000 */
[----:B------:R-:W-:-:S06]  /*2c20*/  FMUL.FTZ R172, R108, R167 ;  /* 0x000000a76cac7220 */ /* 0x000fcc0000410000 */
[----:B------:R-:W3:Y:S01]  /*2c30*/  F2F.BF16.F32 R170, R175 ;  /* 0x000000af00aa7304 */ /* 0x000ee20000202000 */
[----:B-1----:R-:W-:-:S07]  /*2c40*/  PRMT R217, R176, 0x5410, R179 ;  /* 0x00005410b0d97816 */ /* 0x002fce00000000b3 */
[----:B------:R-:W1:Y:S01]  /*2c50*/  F2F.BF16.F32 R173, R172 ;  /* 0x000000ac00ad7304 */ /* 0x000e620000202000 */
[C---:B0-----:R-:W-:Y:S01]  /*2c60*/  IMAD.WIDE.U32 R168, R214.reuse, 0x8, R168 ;  /* 0x00000008d6a87825 */ /* 0x041fe200078e00a8 */
[----:B------:R-:W-:-:S03]  /*2c70*/  IADD3 R214, PT, PT, R214, 0x100, RZ ;  /* 0x00000100d6d67810 */ /* 0x000fc60007ffe0ff */
[----:B---3--:R-:W-:-:S05]  /*2c80*/  IMAD.WIDE.U32 R170, R170, 0x10000, RZ ;  /* 0x00010000aaaa7825 */ /* 0x008fca00078e00ff */
        /* <DEDUP_REMOVED lines=13> */
.L_x_2992:
[----:B------:R-:W-:Y:S05]  /*2d60*/  BSYNC.RECONVERGENT B1 ;  /* 0x0000000000017941 */ /* 0x000fea0003800200 */
.L_x_2991:
[----:B------:R-:W-:Y:S04]  /*2d70*/  BSSY.RECONVERGENT B1, `(.L_x_2993) ;  /* 0x000002f000017945 */ /* 0x000fe80003800200 */
[----:B------:R-:W-:Y:S05]  /*2d80*/  @!P0 BRA `(.L_x_2994) ;  /* 0x0000000000b48947 */ /* 0x000fea0003800000 */
[----:B------:R-:W0:Y:S02]  /*2d90*/  LDC.64 R164, c[0x0][0x390] ;  /* 0x0000e400ffa47b82 */ /* 0x000e240000000a00 */
[----:B0-----:R-:W-:-:S06]  /*2da0*/  IMAD.WIDE.U32 R164, R214, 0x8, R164 ;  /* 0x00000008d6a47825 */ /* 0x001fcc00078e00a4 */
[----:B------:R-:W2:Y:S01]  /*2db0*/  LDG.E.64 R164, desc[UR10][R164.64] ;  /* 0x0000000aa4a47981 */ /* 0x000ea2000c1e1b00 */
[--C-:B------:R-:W-:Y:S01]  /*2dc0*/  FFMA.FTZ R167, R9, UR4, R166.reuse ;  /* 0x0000000409a77c23 */ /* 0x100fe200080100a6 */
[----:B------:R-:W-:-:S03]  /*2dd0*/  FFMA.FTZ R168, R14, UR4, R166 ;  /* 0x000000040ea87c23 */ /* 0x000fc600080100a6 */
[----:B------:R-:W-:Y:S01]  /*2de0*/  FADD.FTZ R167, R12, -R167 ;  /* 0x800000a70ca77221 */ /* 0x000fe20000010000 */
[----:B------:R-:W-:Y:S01]  /*2df0*/  FADD.FTZ R169, R13, -R168 ;  /* 0x800000a80da97221 */ /* 0x000fe20000010000 */
[----:B------:R-:W-:Y:S02]  /*2e00*/  FFMA.FTZ R168, R8, UR4, R166 ;  /* 0x0000000408a87c23 */ /* 0x000fe400080100a6 */
[----:B------:R-:W-:Y:S01]  /*2e10*/  FMUL.FTZ R167, R167, UR17 ;  /* 0x00000011a7a77c20 */ /* 0x000fe20008410000 */
[----:B------:R-:W-:Y:S01]  /*2e20*/  FMUL.FTZ R169, R169, UR17 ;  /* 0x00000011a9a97c20 */ /* 0x000fe20008410000 */
[----:B------:R-:W-:Y:S02]  /*2e30*/  FADD.FTZ R168, R11, -R168 ;  /* 0x800000a80ba87221 */ /* 0x000fe40000010000 */
[----:B------:R-:W-:Y:S01]  /*2e40*/  FMUL.FTZ R177, R167, UR9 ;  /* 0x00000009a7b17c20 */ /* 0x000fe20008410000 */
[----:B------:R-:W-:Y:S01]  /*2e50*/  FFMA.FTZ R167, R7, UR4, R166 ;  /* 0x0000000407a77c23 */ /* 0x000fe200080100a6 */
[----:B------:R-:W-:Y:S01]  /*2e60*/  FMUL.FTZ R168, R168, UR17 ;  /* 0x00000011a8a87c20 */ /* 0x000fe20008410000 */
[----:B------:R-:W-:Y:S01]  /*2e70*/  FMUL.FTZ R178, R169, UR9 ;  /* 0x00000009a9b27c20 */ /* 0x000fe20008410000 */
[----:B-----5:R-:W-:Y:S01]  /*2e80*/  FMUL.FTZ R170, R158, R177 ;  /* 0x000000b19eaa7220 */ /* 0x020fe20000410000 */
[----:B------:R-:W-:Y:S01]  /*2e90*/  FADD.FTZ R167, R10, -R167 ;  /* 0x800000a70aa77221 */ /* 0x000fe20000010000 */
[----:B------:R-:W-:Y:S01]  /*2ea0*/  FMUL.FTZ R174, R168, UR9 ;  /* 0x00000009a8ae7c20 */ /* 0x000fe20008410000 */
[----:B------:R-:W-:Y:S01]  /*2eb0*/  FMUL.FTZ R179, R159, R178 ;  /* 0x000000b29fb37220 */ /* 0x000fe20000410000 */
[----:B------:R-:W0:Y:S01]  /*2ec0*/  LDC.64 R168, c[0x0][0x468] ;  /* 0x00011a00ffa87b82 */ /* 0x000e220000000a00 */
[----:B------:R-:W-:Y:S01]  /*2ed0*/  FMUL.FTZ R167, R167, UR17 ;  /* 0x00000011a7a77c20 */ /* 0x000fe20008410000 */
[----:B------:R-:W-:Y:S01]  /*2ee0*/  FMUL.FTZ R175, R157, R174 ;  /* 0x000000ae9daf7220 */ /* 0x000fe20000410000 */
[----:B------:R-:W-:Y:S02]  /*2ef0*/  F2F.BF16.F32 R176, R170 ;  /* 0x000000aa00b07304 */ /* 0x000fe40000202000 */
[----:B------:R-:W-:-:S04]  /*2f00*/  FMUL.FTZ R167, R167, UR9 ;  /* 0x00000009a7a77c20 */ /* 0x000fc80008410000 */
[----:B------:R-:W-:Y:S02]  /*2f10*/  FMUL.FTZ R172, R156, R167 ;  /* 0x000000a79cac7220 */ /* 0x000fe40000410000 */
        /* <DEDUP_REMOVED lines=20> */
.L_x_2994:
[----:B------:R-:W-:Y:S05]  /*3060*/  BSYNC.RECONVERGENT B1 ;  /* 0x0000000000017941 */ /* 0x000fea0003800200 */
.L_x_2993:
        /* <DEDUP_REMOVED lines=47> */
.L_x_2996:
[----:B------:R-:W-:Y:S05]  /*3360*/  BSYNC.RECONVERGENT B1 ;  /* 0x0000000000017941 */ /* 0x000fea0003800200 */
.L_x_2995:
        /* <DEDUP_REMOVED lines=47> */
.L_x_2998:
[----:B------:R-:W-:Y:S05]  /*3660*/  BSYNC.RECONVERGENT B1 ;  /* 0x0000000000017941 */ /* 0x000fea0003800200 */
.L_x_2997:
        /* <DEDUP_REMOVED lines=47> */
.L_x_3000:
[----:B------:R-:W-:Y:S05]  /*3960*/  BSYNC.RECONVERGENT B1 ;  /* 0x0000000000017941 */ /* 0x000fea0003800200 */
.L_x_2999:
        /* <DEDUP_REMOVED lines=47> */
.L_x_3002:
[----:B------:R-:W-:Y:S05]  /*3c60*/  BSYNC.RECONVERGENT B1 ;  /* 0x0000000000017941 */ /* 0x000fea0003800200 */
.L_x_3001:
[----:B------:R-:W-:-:S13]  /*3c70*/  ISETP.NE.AND P6, PT, R216, RZ, PT ;  /* 0x000000ffd800720c */ /* 0x000fda0003fc5270 */
        /* <DEDUP_REMOVED lines=9> */
[----:B------:R-:W-:Y:S02]  /*3d10*/  FMUL.FTZ R167, R167, UR17 ;  /* 0x00000011a7a77c20 */ /* 0x000fe40008410000 */
[----:B------:R-:W-:Y:S02]  /*3d20*/  FADD.FTZ R168, R205, -R168 ;  /* 0x800000a8cda87221 */ /* 0x000fe40000010000 */
[----:B------:R-:W-:Y:S01]  /*3d30*/  FMUL.FTZ R175, R167, UR9 ;  /* 0x00000009a7af7c20 */ /* 0x000fe20008410000 */
[----:B------:R-:W-:Y:S01]  /*3d40*/  FMUL.FTZ R167, R169, UR17 ;  /* 0x00000011a9a77c20 */ /* 0x000fe20008410000 */
[----:B------:R-:W-:-:S02]  /*3d50*/  FMUL.FTZ R168, R168, UR17 ;  /* 0x00000011a8a87c20 */ /* 0x000fc40008410000 */
[----:B-----5:R-:W-:Y:S01]  /*3d60*/  FMUL.FTZ R169, R118, R175 ;  /* 0x000000af76a97220 */ /* 0x020fe20000410000 */
[----:B------:R-:W-:Y:S01]  /*3d70*/  FMUL.FTZ R178, R167, UR9 ;  /* 0x00000009a7b27c20 */ /* 0x000fe20008410000 */
[----:B------:R-:W-:Y:S01]  /*3d80*/  FFMA.FTZ R167, R203, UR4, R166 ;  /* 0x00000004cba77c23 */ /* 0x000fe200080100a6 */
[----:B------:R-:W-:Y:S01]  /*3d90*/  FMUL.FTZ R172, R168, UR9 ;  /* 0x00000009a8ac7c20 */ /* 0x000fe20008410000 */
[----:B------:R-:W-:Y:S01]  /*3da0*/  F2F.BF16.F32 R176, R169 ;  /* 0x000000a900b07304 */ /* 0x000fe20000202000 */
[----:B------:R-:W-:Y:S01]  /*3db0*/  FMUL.FTZ R177, R119, R178 ;  /* 0x000000b277b17220 */ /* 0x000fe20000410000 */
[----:B------:R-:W-:Y:S01]  /*3dc0*/  FADD.FTZ R167, R206, -R167 ;  /* 0x800000a7cea77221 */ /* 0x000fe20000010000 */
[----:B------:R-:W-:-:S03]  /*3dd0*/  FMUL.FTZ R174, R117, R172 ;  /* 0x000000ac75ae7220 */ /* 0x000fc60000410000 */
[----:B------:R-:W-:Y:S02]  /*3de0*/  FMUL.FTZ R168, R167, UR17 ;  /* 0x00000011a7a87c20 */ /* 0x000fe40008410000 */
[----:B------:R-:W0:Y:S01]  /*3df0*/  LDC.64 R166, c[0x0][0x468] ;  /* 0x00011a00ffa67b82 */ /* 0x000e220000000a00 */
[----:B------:R-:W1:Y:S01]  /*3e00*/  F2F.BF16.F32 R177, R177 ;  /* 0x000000b100b17304 */ /* 0x000e620000202000 */
[----:B------:R-:W-:-:S04]  /*3e10*/  FMUL.FTZ R171, R168, UR9 ;  /* 0x00000009a8ab7c20 */ /* 0x000fc80008410000 */
[----:B------:R-:W-:-:S03]  /*3e20*/  FMUL.FTZ R170, R116, R171 ;  /* 0x000000ab74aa7220 */ /* 0x000fc60000410000 */
[----:B------:R-:W3:Y:S01]  /*3e30*/  F2F.BF16.F32 R168, R174 ;  /* 0x000000ae00a87304 */ /* 0x000ee20000202000 */
[----:B-1----:R-:W-:-:S07]  /*3e40*/  PRMT R179, R176, 0x5410, R177 ;  /* 0x00005410b0b37816 */ /* 0x002fce00000000b1 */
[----:B------:R-:W1:Y:S01]  /*3e50*/  F2F.BF16.F32 R173, R170 ;  /* 0x000000aa00ad7304 */ /* 0x000e620000202000 */
[----:B---3--:R-:W-:-:S04]  /*3e60*/  IMAD.WIDE.U32 R168, R168, 0x10000, RZ ;  /* 0x00010000a8a87825 */ /* 0x008fc800078e00ff */
[----:B0-----:R-:W-:Y:S01]  /*3e70*/  IMAD.WIDE.U32 R166, R214, 0x8, R166 ;  /* 0x00000008d6a67825 */ /* 0x001fe200078e00a6 */
        /* <DEDUP_REMOVED lines=14> */
.L_x_2990:
[----:B------:R-:W-:Y:S04]  /*3f60*/  BSSY.RECONVERGENT B1, `(.L_x_3004) ;  /* 0x000003a000017945 */ /* 0x000fe80003800200 */
[----:B------:R-:W-:Y:S05]  /*3f70*/  @!P3 BRA `(.L_x_3005) ;  /* 0x0000000000e0b947 */ /* 0x000fea0003800000 */
[----:B------:R-:W0:Y:S01]  /*3f80*/  LDC.64 R164, c[0x0][0x390] ;  /* 0x0000e400ffa47b82 */ /* 0x000e220000000a00 */
[--C-:B------:R-:W-:Y:S01]  /*3f90*/  FFMA.FTZ R167, R6, UR4, R166.reuse ;  /* 0x0000000406a77c23 */ /* 0x100fe200080100a6 */
[----:B------:R-:W-:-:S06]  /*3fa0*/  FFMA.FTZ R170, R0, UR4, R166 ;  /* 0x0000000400aa7c23 */ /* 0x000fcc00080100a6 */
[----:B------:R-:W1:Y:S01]  /*3fb0*/  LDC.64 R174, c[0x0][0x478] ;  /* 0x00011e00ffae7b82 */ /* 0x000e620000000a00 */
[----:B0-----:R-:W-:-:S06]  /*3fc0*/  IMAD.WIDE.U32 R164, R214, 0x8, R164 ;  /* 0x00000008d6a47825 */ /* 0x001fcc00078e00a4 */
[----:B------:R-:W2:Y:S01]  /*3fd0*/  LDG.E.64 R164, desc[UR10][R164.64] ;  /* 0x0000000aa4a47981 */ /* 0x000ea2000c1e1b00 */
[----:B------:R-:W-:Y:S01]  /*3fe0*/  FADD.FTZ R168, R4, -R167 ;  /* 0x800000a704a87221 */ /* 0x000fe20000010000 */
[----:B------:R-:W-:Y:S01]  /*3ff0*/  FFMA.FTZ R167, R3, UR4, R166 ;  /* 0x0000000403a77c23 */ /* 0x000fe200080100a6 */
[----:B------:R-:W-:Y:S01]  /*4000*/  FADD.FTZ R170, R5, -R170 ;  /* 0x800000aa05aa7221 */ /* 0x000fe20000010000 */
[----:B-1----:R-:W-:-:S04]  /*4010*/  IMAD.WIDE.U32 R174, R214, 0x8, R174 ;  /* 0x00000008d6ae7825 */ /* 0x002fc800078e00ae */
[----:B------:R-:W-:Y:S01]  /*4020*/  FMUL.FTZ R172, R168, UR17 ;  /* 0x00000011a8ac7c20 */ /* 0x000fe20008410000 */
[----:B------:R-:W-:Y:S01]  /*4030*/  FADD.FTZ R167, R2, -R167 ;  /* 0x800000a702a77221 */ /* 0x000fe20000010000 */
[----:B------:R-:W-:Y:S01]  /*4040*/  FFMA.FTZ R168, R213, UR4, R166 ;  /* 0x00000004d5a87c23 */ /* 0x000fe200080100a6 */
[----:B------:R-:W-:Y:S01]  /*4050*/  FMUL.FTZ R173, R170, UR17 ;  /* 0x00000011aaad7c20 */ /* 0x000fe20008410000 */
[----:B------:R-:W-:Y:S01]  /*4060*/  FMUL.FTZ R176, R172, UR9 ;  /* 0x00000009acb07c20 */ /* 0x000fe20008410000 */
[----:B------:R-:W-:Y:S01]  /*4070*/  FMUL.FTZ R171, R167, UR17 ;  /* 0x00000011a7ab7c20 */ /* 0x000fe20008410000 */
[----:B------:R-:W-:Y:S01]  /*4080*/  FADD.FTZ R167, R211, -R168 ;  /* 0x800000a8d3a77221 */ /* 0x000fe20000010000 */
[----:B------:R-:W-:Y:S01]  /*4090*/  FMUL.FTZ R178, R173, UR9 ;  /* 0x00000009adb27c20 */ /* 0x000fe20008410000 */
[----:B-----5:R-:W-:Y:S01]  /*40a0*/  FMUL.FTZ R217, R111, R176 ;  /* 0x000000b06fd97220 */ /* 0x020fe20000410000 */
[----:B------:R0:W-:Y:S01]  /*40b0*/  F2F.BF16.F32 R168, R171 ;  /* 0x000000ab00a87304 */ /* 0x0001e20000202000 */
[----:B------:R-:W-:Y:S01]  /*40c0*/  FMUL.FTZ R177, R167, UR17 ;  /* 0x00000011a7b17c20 */ /* 0x000fe20008410000 */
[----:B------:R-:W-:Y:S01]  /*40d0*/  FMUL.FTZ R167, R171, UR9 ;  /* 0x00000009aba77c20 */ /* 0x000fe20008410000 */
[----:B------:R-:W-:-:S03]  /*40e0*/  FMUL.FTZ R234, R109, R178 ;  /* 0x000000b26dea7220 */ /* 0x000fc60000410000 */
[----:B------:R-:W-:Y:S02]  /*40f0*/  FMUL.FTZ R235, R110, R167 ;  /* 0x000000a76eeb7220 */ /* 0x000fe40000410000 */
[----:B------:R1:W-:Y:S01]  /*4100*/  F2F.BF16.F32 R179, R177 ;  /* 0x000000b100b37304 */ /* 0x0003e20000202000 */
[----:B0-----:R-:W0:Y:S07]  /*4110*/  LDC.64 R170, c[0x0][0x468] ;  /* 0x00011a00ffaa7b82 */ /* 0x001e2e0000000a00 */
[----:B------:R-:W-:Y:S01]  /*4120*/  F2F.BF16.F32 R169, R172 ;  /* 0x000000ac00a97304 */ /* 0x000fe20000202000 */
[----:B-1----:R-:W-:-:S04]  /*4130*/  FMUL.FTZ R177, R177, UR9 ;  /* 0x00000009b1b17c20 */ /* 0x002fc80008410000 */
[----:B------:R-:W-:-:S03]  /*4140*/  FMUL.FTZ R232, R108, R177 ;  /* 0x000000b16ce87220 */ /* 0x000fc60000410000 */
[----:B------:R-:W1:Y:S08]  /*4150*/  F2F.BF16.F32 R172, R173 ;  /* 0x000000ad00ac7304 */ /* 0x000e700000202000 */
[----:B------:R-:W3:Y:S01]  /*4160*/  F2F.BF16.F32 R234, R234 ;  /* 0x000000ea00ea7304 */ /* 0x000ee20000202000 */
[C---:B0-----:R-:W-:Y:S01]  /*4170*/  IMAD.WIDE.U32 R170, R214.reuse, 0x8, R170 ;  /* 0x00000008d6aa7825 */ /* 0x041fe200078e00aa */
[----:B------:R-:W-:-:S03]  /*4180*/  IADD3 R214, PT, PT, R214, 0x100, RZ ;  /* 0x00000100d6d67810 */ /* 0x000fc60007ffe0ff */
[----:B-1----:R-:W-:-:S03]  /*4190*/  IMAD.WIDE.U32 R172, R172, 0x10000, RZ ;  /* 0x00010000acac7825 */ /* 0x002fc600078e00ff */
[----:B------:R0:W-:Y:S01]  /*41a0*/  F2F.BF16.F32 R236, R217 ;  /* 0x000000d900ec7304 */ /* 0x0001e20000202000 */
[----:B------:R-:W-:-:S07]  /*41b0*/  LOP3.LUT R172, R172, R179, RZ, 0xfc, !PT ;  /* 0x000000b3acac7212 */ /* 0x000fce00078efcff */
[----:B------:R-:W1:Y:S01]  /*41c0*/  F2F.BF16.F32 R235, R235 ;  /* 0x000000eb00eb7304 */ /* 0x000e620000202000 */
[----:B0-----:R-:W-:Y:S01]  /*41d0*/  PRMT R217, R168, 0x5410, R169 ;  /* 0x00005410a8d97816 */ /* 0x001fe200000000a9 */
[----:B---3--:R-:W-:-:S03]  /*41e0*/  IMAD.WIDE.U32 R168, R234, 0x10000, RZ ;  /* 0x00010000eaa87825 */ /* 0x008fc600078e00ff */
[----:B------:R-:W-:-:S03]  /*41f0*/  LOP3.LUT R173, R217, R173, RZ, 0xfc, !PT ;  /* 0x000000add9ad7212 */ /* 0x000fc600078efcff */
[----:B------:R-:W0:Y:S02]  /*4200*/  F2F.BF16.F32 R233, R232 ;  /* 0x000000e800e97304 */ /* 0x000e240000202000 */
[----:B------:R3:W-:Y:S01]  /*4210*/  STG.E.64 desc[UR10][R174.64], R172 ;  /* 0x000000acae007986 */ /* 0x0007e2000c101b0a */
[----:B-1----:R-:W-:-:S04]  /*4220*/  PRMT R235, R235, 0x5410, R236 ;  /* 0x00005410ebeb7816 */ /* 0x002fc800000000ec */
        /* <DEDUP_REMOVED lines=13> */
.L_x_3005:
[----:B------:R-:W-:Y:S05]  /*4300*/  BSYNC.RECONVERGENT B1 ;  /* 0x0000000000017941 */ /* 0x000fea0003800200 */
.L_x_3004:
        /* <DEDUP_REMOVED lines=8> */
[----:B------:R-:W-:Y:S02]  /*4390*/  FADD.FTZ R168, R13, -R168 ;  /* 0x800000a80da87221 */ /* 0x000fe40000010000 */
[----:B------:R-:W-:Y:S02]  /*43a0*/  FADD.FTZ R170, R11, -R170 ;  /* 0x800000aa0baa7221 */ /* 0x000fe40000010000 */
        /* <DEDUP_REMOVED lines=8> */
[----:B------:R0:W-:Y:S01]  /*4430*/  F2F.BF16.F32 R169, R172 ;  /* 0x000000ac00a97304 */ /* 0x0001e20000202000 */
[----:B-----5:R-:W-:Y:S01]  /*4440*/  FMUL.FTZ R217, R159, R176 ;  /* 0x000000b09fd97220 */ /* 0x020fe20000410000 */
[----:B------:R-:W-:Y:S01]  /*4450*/  FMUL.FTZ R177, R167, UR17 ;  /* 0x00000011a7b17c20 */ /* 0x000fe20008410000 */
[----:B------:R-:W-:Y:S01]  /*4460*/  FMUL.FTZ R167, R171, UR9 ;  /* 0x00000009aba77c20 */ /* 0x000fe20008410000 */
[----:B------:R-:W-:-:S03]  /*4470*/  FMUL.FTZ R234, R157, R178 ;  /* 0x000000b29dea7220 */ /* 0x000fc60000410000 */
[----:B------:R-:W-:Y:S01]  /*4480*/  FMUL.FTZ R235, R158, R167 ;  /* 0x000000a79eeb7220 */ /* 0x000fe20000410000 */
[----:B------:R1:W-:Y:S01]  /*4490*/  F2F.BF16.F32 R168, R171 ;  /* 0x000000ab00a87304 */ /* 0x0003e20000202000 */
[----:B0-----:R-:W0:Y:S07]  /*44a0*/  LDC.64 R172, c[0x0][0x478] ;  /* 0x00011e00ffac7b82 */ /* 0x001e2e0000000a00 */
[----:B------:R3:W-:Y:S01]  /*44b0*/  F2F.BF16.F32 R179, R177 ;  /* 0x000000b100b37304 */ /* 0x0007e20000202000 */
[----:B-1----:R-:W1:Y:S07]  /*44c0*/  LDC.64 R170, c[0x0][0x468] ;  /* 0x00011a00ffaa7b82 */ /* 0x002e6e0000000a00 */
[----:B------:R-:W4:Y:S01]  /*44d0*/  F2F.BF16.F32 R174, R175 ;  /* 0x000000af00ae7304 */ /* 0x000f220000202000 */
[----:B---3--:R-:W-:-:S04]  /*44e0*/  FMUL.FTZ R177, R177, UR9 ;  /* 0x00000009b1b17c20 */ /* 0x008fc80008410000 */
[----:B------:R-:W-:-:S03]  /*44f0*/  FMUL.FTZ R232, R156, R177 ;  /* 0x000000b19ce87220 */ /* 0x000fc60000410000 */
[----:B------:R-:W3:Y:S01]  /*4500*/  F2F.BF16.F32 R234, R234 ;  /* 0x000000ea00ea7304 */ /* 0x000ee20000202000 */
[----:B0-----:R-:W-:-:S04]  /*4510*/  IMAD.WIDE.U32 R172, R214, 0x8, R172 ;  /* 0x00000008d6ac7825 */ /* 0x001fc800078e00ac */
[----:B----4-:R-:W-:-:S03]  /*4520*/  IMAD.WIDE.U32 R174, R174, 0x10000, RZ ;  /* 0x00010000aeae7825 */ /* 0x010fc600078e00ff */
[----:B------:R0:W-:Y:S01]  /*4530*/  F2F.BF16.F32 R236, R217 ;  /* 0x000000d900ec7304 */ /* 0x0001e20000202000 */
[----:B-1----:R-:W-:Y:S01]  /*4540*/  IMAD.WIDE.U32 R170, R214, 0x8, R170 ;  /* 0x00000008d6aa7825 */ /* 0x002fe200078e00aa */
[----:B------:R-:W-:Y:S02]  /*4550*/  LOP3.LUT R174, R174, R179, RZ, 0xfc, !PT ;  /* 0x000000b3aeae7212 */ /* 0x000fe400078efcff */
[----:B------:R-:W-:-:S04]  /*4560*/  IADD3 R214, PT, PT, R214, 0x100, RZ ;  /* 0x00000100d6d67810 */ /* 0x000fc80007ffe0ff */
        /* <DEDUP_REMOVED lines=20> */
.L_x_3007:
[----:B------:R-:W-:Y:S05]  /*46b0*/  BSYNC.RECONVERGENT B1 ;  /* 0x0000000000017941 */ /* 0x000fea0003800200 */
.L_x_3006:
        /* <DEDUP_REMOVED lines=58> */
.L_x_3009:
[----:B------:R-:W-:Y:S05]  /*4a60*/  BSYNC.RECONVERGENT B1 ;  /* 0x0000000000017941 */ /* 0x000fea0003800200 */
.L_x_3008:
        /* <DEDUP_REMOVED lines=58> */
.L_x_3011:
[----:B------:R-:W-:Y:S05]  /*4e10*/  BSYNC.RECONVERGENT B1 ;  /* 0x0000000000017941 */ /* 0x000fea0003800200 */
.L_x_3010:
        /* <DEDUP_REMOVED lines=58> */
.L_x_3013:
[----:B------:R-:W-:Y:S05]  /*51c0*/  BSYNC.RECONVERGENT B1 ;  /* 0x0000000000017941 */ /* 0x000fea0003800200 */
.L_x_3012:
        /* <DEDUP_REMOVED lines=58> */
.L_x_3015:
[----:B------:R-:W-:Y:S05]  /*5570*/  BSYNC.RECONVERGENT B1 ;  /* 0x0000000000017941 */ /* 0x000fea0003800200 */
.L_x_3014:
[----:B------:R-:W-:-:S13]  /*5580*/  ISETP.NE.AND P6, PT, R216, RZ, PT ;  /* 0x000000ffd800720c */ /* 0x000fda0003fc5270 */
        /* <DEDUP_REMOVED lines=8> */
[----:B-1----:R-:W-:-:S04]  /*5610*/  IMAD.WIDE.U32 R172, R214, 0x8, R172 ;  /* 0x00000008d6ac7825 */ /* 0x002fc800078e00ac */
[----:B------:R-:W-:Y:S01]  /*5620*/  FMUL.FTZ R170, R168, UR17 ;  /* 0x00000011a8aa7c20 */ /* 0x000fe20008410000 */
[----:B------:R-:W-:Y:S01]  /*5630*/  FADD.FTZ R168, R208, -R167 ;  /* 0x800000a7d0a87221 */ /* 0x000fe20000010000 */
[--C-:B------:R-:W-:Y:S01]  /*5640*/  FFMA.FTZ R167, R203, UR4, R166.reuse ;  /* 0x00000004cba77c23 */ /* 0x100fe200080100a6 */
[----:B------:R-:W-:Y:S01]  /*5650*/  FFMA.FTZ R166, R204, UR4, R166 ;  /* 0x00000004cca67c23 */ /* 0x000fe200080100a6 */
[----:B------:R-:W-:Y:S01]  /*5660*/  FMUL.FTZ R174, R170, UR9 ;  /* 0x00000009aaae7c20 */ /* 0x000fe20008410000 */
[----:B------:R-:W-:Y:S01]  /*5670*/  FMUL.FTZ R169, R168, UR17 ;  /* 0x00000011a8a97c20 */ /* 0x000fe20008410000 */
[----:B------:R-:W-:Y:S01]  /*5680*/  FADD.FTZ R168, R206, -R167 ;  /* 0x800000a7cea87221 */ /* 0x000fe20000010000 */
[----:B------:R-:W-:Y:S01]  /*5690*/  FADD.FTZ R166, R205, -R166 ;  /* 0x800000a6cda67221 */ /* 0x000fe20000010000 */
[----:B-----5:R-:W-:Y:S01]  /*56a0*/  FMUL.FTZ R171, R119, R174 ;  /* 0x000000ae77ab7220 */ /* 0x020fe20000410000 */
[----:B------:R-:W-:Y:S01]  /*56b0*/  FMUL.FTZ R175, R169, UR9 ;  /* 0x00000009a9af7c20 */ /* 0x000fe20008410000 */
[----:B------:R-:W-:Y:S01]  /*56c0*/  FMUL.FTZ R177, R168, UR17 ;  /* 0x00000011a8b17c20 */ /* 0x000fe20008410000 */
[----:B------:R-:W-:Y:S01]  /*56d0*/  FMUL.FTZ R166, R166, UR17 ;  /* 0x00000011a6a67c20 */ /* 0x000fe20008410000 */
[----:B------:R0:W-:Y:S01]  /*56e0*/  F2F.BF16.F32 R167, R169 ;  /* 0x000000a900a77304 */ /* 0x0001e20000202000 */
[----:B------:R-:W-:-:S02]  /*56f0*/  FMUL.FTZ R235, R118, R175 ;  /* 0x000000af76eb7220 */ /* 0x000fc40000410000 */
[----:B------:R-:W-:-:S04]  /*5700*/  FMUL.FTZ R176, R166, UR9 ;  /* 0x00000009a6b07c20 */ /* 0x000fc80008410000 */
[----:B------:R-:W-:Y:S01]  /*5710*/  FMUL.FTZ R234, R117, R176 ;  /* 0x000000b075ea7220 */ /* 0x000fe20000410000 */
[----:B------:R1:W-:Y:S01]  /*5720*/  F2F.BF16.F32 R179, R177 ;  /* 0x000000b100b37304 */ /* 0x0003e20000202000 */
[----:B0-----:R-:W0:Y:S07]  /*5730*/  LDC.64 R168, c[0x0][0x468] ;  /* 0x00011a00ffa87b82 */ /* 0x001e2e0000000a00 */
[----:B------:R-:W3:Y:S01]  /*5740*/  F2F.BF16.F32 R178, R170 ;  /* 0x000000aa00b27304 */ /* 0x000ee20000202000 */
[----:B-1----:R-:W-:-:S04]  /*5750*/  FMUL.FTZ R177, R177, UR9 ;  /* 0x00000009b1b17c20 */ /* 0x002fc80008410000 */
[----:B------:R-:W-:-:S03]  /*5760*/  FMUL.FTZ R232, R116, R177 ;  /* 0x000000b174e87220 */ /* 0x000fc60000410000 */
[----:B------:R-:W-:Y:S01]  /*5770*/  F2F.BF16.F32 R170, R166 ;  /* 0x000000a600aa7304 */ /* 0x000fe20000202000 */
[----:B---3--:R-:W-:-:S07]  /*5780*/  PRMT R217, R167, 0x5410, R178 ;  /* 0x00005410a7d97816 */ /* 0x008fce00000000b2 */
[----:B------:R-:W1:Y:S01]  /*5790*/  F2F.BF16.F32 R166, R234 ;  /* 0x000000ea00a67304 */ /* 0x000e620000202000 */
[----:B0-----:R-:W-:-:S07]  /*57a0*/  IMAD.WIDE.U32 R168, R214, 0x8, R168 ;  /* 0x00000008d6a87825 */ /* 0x001fce00078e00a8 */
[----:B------:R0:W-:Y:S01]  /*57b0*/  F2F.BF16.F32 R236, R171 ;  /* 0x000000ab00ec7304 */ /* 0x0001e20000202000 */
[----:B-1----:R-:W-:-:S07]  /*57c0*/  IMAD.WIDE.U32 R166, R166, 0x10000, RZ ;  /* 0x00010000a6a67825 */ /* 0x002fce00078e00ff */
[----:B------:R-:W1:Y:S01]  /*57d0*/  F2F.BF16.F32 R235, R235 ;  /* 0x000000eb00eb7304 */ /* 0x000e620000202000 */
[----:B0-----:R-:W-:-:S07]  /*57e0*/  IMAD.WIDE.U32 R170, R170, 0x10000, RZ ;  /* 0x00010000aaaa7825 */ /* 0x001fce00078e00ff */
        /* <DEDUP_REMOVED lines=19> */
.L_x_2989:
        /* <DEDUP_REMOVED lines=8> */
[----:B------:R-:W-:Y:S01]  /*59a0*/  SHF.R.U64 R167, R230, 0x10, R231 ;  /* 0x00000010e6a77819 */ /* 0x000fe200000012e7 */
        /* <DEDUP_REMOVED lines=8> */
[----:B------:R-:W-:-:S02]  /*5a30*/  FFMA.FTZ R167, R170, UR17, R167 ;  /* 0x00000011aaa77c23 */ /* 0x000fc400080100a7 */
[----:B------:R-:W-:Y:S01]  /*5a40*/  FFMA.FTZ R168, R169, UR17, R168 ;  /* 0x00000011a9a87c23 */ /* 0x000fe200080100a8 */
[----:B------:R-:W-:Y:S01]  /*5a50*/  SHF.R.U32.HI R169, RZ, 0x10, R231 ;  /* 0x00000010ffa97819 */ /* 0x000fe200000116e7 */
[----:B------:R-:W-:Y:S01]  /*5a60*/  FMUL.FTZ R172, R167, UR9 ;  /* 0x00000009a7ac7c20 */ /* 0x000fe20008410000 */
[----:B------:R-:W-:Y:S01]  /*5a70*/  MOV R167, R230 ;  /* 0x000000e600a77202 */ /* 0x000fe20000000f00 */
[----:B------:R-:W-:Y:S01]  /*5a80*/  FMUL.FTZ R175, R168, UR9 ;  /* 0x00000009a8af7c20 */ /* 0x000fe20008410000 */
[----:B------:R-:W-:Y:S01]  /*5a90*/  SHF.L.U32 R169, R169, 0x10, RZ ;  /* 0x00000010a9a97819 */ /* 0x000fe200000006ff */
[----:B------:R-:W-:Y:S01]  /*5aa0*/  FADD.FTZ R174, R4, -R171 ;  /* 0x800000ab04ae7221 */ /* 0x000fe20000010000 */
[----:B------:R-:W-:Y:S01]  /*5ab0*/  FFMA.FTZ R168, R213, UR4, R166 ;  /* 0x00000004d5a87c23 */ /* 0x000fe200080100a6 */
[----:B------:R-:W-:Y:S01]  /*5ac0*/  SHF.L.U32 R167, R167, 0x10, RZ ;  /* 0x00000010a7a77819 */ /* 0x000fe200000006ff */
[----:B-----5:R-:W-:Y:S01]  /*5ad0*/  FMUL.FTZ R170, R109, R172 ;  /* 0x000000ac6daa7220 */ /* 0x020fe20000410000 */
[----:B------:R-:W-:Y:S01]  /*5ae0*/  FFMA.FTZ R169, R174, UR17, R169 ;  /* 0x00000011aea97c23 */ /* 0x000fe200080100a9 */
[----:B------:R-:W-:Y:S01]  /*5af0*/  FADD.FTZ R168, R211, -R168 ;  /* 0x800000a8d3a87221 */ /* 0x000fe20000010000 */
[----:B------:R-:W-:-:S02]  /*5b00*/  FMUL.FTZ R174, R110, R175 ;  /* 0x000000af6eae7220 */ /* 0x000fc40000410000 */
[----:B------:R-:W-:Y:S01]  /*5b10*/  FMUL.FTZ R176, R169, UR9 ;  /* 0x00000009a9b07c20 */ /* 0x000fe20008410000 */
[----:B------:R-:W-:Y:S01]  /*5b20*/  FFMA.FTZ R167, R168, UR17, R167 ;  /* 0x00000011a8a77c23 */ /* 0x000fe200080100a7 */
[----:B------:R-:W0:Y:S01]  /*5b30*/  F2F.BF16.F32 R170, R170 ;  /* 0x000000aa00aa7304 */ /* 0x000e220000202000 */
[----:B------:R-:W1:Y:S01]  /*5b40*/  LDC.64 R168, c[0x0][0x468] ;  /* 0x00011a00ffa87b82 */ /* 0x000e620000000a00 */
[----:B------:R-:W-:Y:S01]  /*5b50*/  FMUL.FTZ R177, R111, R176 ;  /* 0x000000b06fb17220 */ /* 0x000fe20000410000 */
[----:B------:R-:W-:-:S04]  /*5b60*/  FMUL.FTZ R167, R167, UR9 ;  /* 0x00000009a7a77c20 */ /* 0x000fc80008410000 */
[----:B------:R-:W-:Y:S01]  /*5b70*/  FMUL.FTZ R173, R108, R167 ;  /* 0x000000a76cad7220 */ /* 0x000fe20000410000 */
[----:B------:R-:W-:Y:S01]  /*5b80*/  F2F.BF16.F32 R174, R174 ;  /* 0x000000ae00ae7304 */ /* 0x000fe20000202000 */
[----:B0-----:R-:W-:-:S07]  /*5b90*/  IMAD.WIDE.U32 R170, R170, 0x10000, RZ ;  /* 0x00010000aaaa7825 */ /* 0x001fce00078e00ff */
[----:B------:R-:W0:Y:S08]  /*5ba0*/  F2F.BF16.F32 R177, R177 ;  /* 0x000000b100b17304 */ /* 0x000e300000202000 */
[----:B------:R-:W3:Y:S01]  /*5bb0*/  F2F.BF16.F32 R173, R173 ;  /* 0x000000ad00ad7304 */ /* 0x000ee20000202000 */
[C---:B-1----:R-:W-:Y:S01]  /*5bc0*/  IMAD.WIDE.U32 R168, R214.reuse, 0x8, R168 ;  /* 0x00000008d6a87825 */ /* 0x042fe200078e00a8 */
[----:B------:R-:W-:-:S02]  /*5bd0*/  IADD3 R214, PT, PT, R214, 0x100, RZ ;  /* 0x00000100d6d67810 */ /* 0x000fc40007ffe0ff */
[----:B0-----:R-:W-:-:S04]  /*5be0*/  PRMT R179, R174, 0x5410, R177 ;  /* 0x00005410aeb37816 */ /* 0x001fc800000000b1 */
[----:B------:R-:W-:Y:S02]  /*5bf0*/  LOP3.LUT R171, R179, R171, RZ, 0xfc, !PT ;  /* 0x000000abb3ab7212 */ /* 0x000fe400078efcff */
[----:B---3--:R-:W-:-:S05]  /*5c00*/  LOP3.LUT R170, R170, R173, RZ, 0xfc, !PT ;  /* 0x000000adaaaa7212 */ /* 0x008fca00078efcff */
        /* <DEDUP_REMOVED lines=11> */
.L_x_3018:
[----:B------:R-:W-:Y:S05]  /*5cc0*/  BSYNC.RECONVERGENT B1 ;  /* 0x0000000000017941 */ /* 0x000fea0003800200 */
.L_x_3017:
        /* <DEDUP_REMOVED lines=13> */
[--C-:B------:R-:W-:Y:S01]  /*5da0*/  FFMA.FTZ R174, R14, UR4, R166.reuse ;  /* 0x000000040eae7c23 */ /* 0x100fe200080100a6 */
[----:B------:R-:W-:Y:S01]  /*5db0*/  FFMA.FTZ R167, R170, UR17, R167 ;  /* 0x00000011aaa77c23 */ /* 0x000fe200080100a7 */
[----:B------:R-:W-:Y:S01]  /*5dc0*/  FFMA.FTZ R171, R7, UR4, R166 ;  /* 0x0000000407ab7c23 */ /* 0x000fe200080100a6 */
[----:B------:R-:W-:Y:S01]  /*5dd0*/  FFMA.FTZ R168, R169, UR17, R168 ;  /* 0x00000011a9a87c23 */ /* 0x000fe200080100a8 */
[----:B------:R-:W-:Y:S01]  /*5de0*/  SHF.R.U32.HI R169, RZ, 0x10, R229 ;  /* 0x00000010ffa97819 */ /* 0x000fe200000116e5 */
[----:B------:R-:W-:Y:S01]  /*5df0*/  FMUL.FTZ R172, R167, UR9 ;  /* 0x00000009a7ac7c20 */ /* 0x000fe20008410000 */
[----:B------:R-:W-:Y:S01]  /*5e00*/  MOV R167, R228 ;  /* 0x000000e400a77202 */ /* 0x000fe20000000f00 */
[----:B------:R-:W-:Y:S01]  /*5e10*/  FADD.FTZ R174, R13, -R174 ;  /* 0x800000ae0dae7221 */ /* 0x000fe20000010000 */
[----:B------:R-:W-:Y:S01]  /*5e20*/  SHF.L.U32 R169, R169, 0x10, RZ ;  /* 0x00000010a9a97819 */ /* 0x000fe200000006ff */
[----:B------:R-:W-:Y:S01]  /*5e30*/  FMUL.FTZ R175, R168, UR9 ;  /* 0x00000009a8af7c20 */ /* 0x000fe20008410000 */
[----:B------:R-:W-:Y:S01]  /*5e40*/  SHF.L.U32 R167, R167, 0x10, RZ ;  /* 0x00000010a7a77819 */ /* 0x000fe200000006ff */
[----:B------:R-:W-:Y:S01]  /*5e50*/  FADD.FTZ R168, R10, -R171 ;  /* 0x800000ab0aa87221 */ /* 0x000fe20000010000 */
[----:B-----5:R-:W-:Y:S01]  /*5e60*/  FMUL.FTZ R170, R157, R172 ;  /* 0x000000ac9daa7220 */ /* 0x020fe20000410000 */
[----:B------:R-:W-:Y:S01]  /*5e70*/  FFMA.FTZ R169, R174, UR17, R169 ;  /* 0x00000011aea97c23 */ /* 0x000fe200080100a9 */
[----:B------:R-:W-:Y:S01]  /*5e80*/  FMUL.FTZ R174, R158, R175 ;  /* 0x000000af9eae7220 */ /* 0x000fe20000410000 */
[----:B------:R-:W-:-:S02]  /*5e90*/  FFMA.FTZ R167, R168, UR17, R167 ;  /* 0x00000011a8a77c23 */ /* 0x000fc400080100a7 */
[----:B------:R-:W-:Y:S01]  /*5ea0*/  FMUL.FTZ R176, R169, UR9 ;  /* 0x00000009a9b07c20 */ /* 0x000fe20008410000 */
[----:B------:R-:W0:Y:S01]  /*5eb0*/  F2F.BF16.F32 R170, R170 ;  /* 0x000000aa00aa7304 */ /* 0x000e220000202000 */
[----:B------:R-:W-:Y:S01]  /*5ec0*/  FMUL.FTZ R167, R167, UR9 ;  /* 0x00000009a7a77c20 */ /* 0x000fe20008410000 */
[----:B------:R-:W1:Y:S01]  /*5ed0*/  LDC.64 R168, c[0x0][0x468] ;  /* 0x00011a00ffa87b82 */ /* 0x000e620000000a00 */
[----:B------:R-:W-:Y:S02]  /*5ee0*/  FMUL.FTZ R177, R159, R176 ;  /* 0x000000b09fb17220 */ /* 0x000fe40000410000 */
[----:B------:R-:W-:-:S03]  /*5ef0*/  FMUL.FTZ R173, R156, R167 ;  /* 0x000000a79cad7220 */ /* 0x000fc60000410000 */
        /* <DEDUP_REMOVED lines=20> */
.L_x_3020:
[----:B------:R-:W-:Y:S05]  /*6040*/  BSYNC.RECONVERGENT B1 ;  /* 0x0000000000017941 */ /* 0x000fea0003800200 */
.L_x_3019:
        /* <DEDUP_REMOVED lines=55> */
.L_x_3022:
[----:B------:R-:W-:Y:S05]  /*63c0*/  BSYNC.RECONVERGENT B1 ;  /* 0x0000000000017941 */ /* 0x000fea0003800200 */
.L_x_3021:
        /* <DEDUP_REMOVED lines=55> */
.L_x_3024:
[----:B------:R-:W-:Y:S05]  /*6740*/  BSYNC.RECONVERGENT B1 ;  /* 0x0000000000017941 */ /* 0x000fea0003800200 */
.L_x_3023:
        /* <DEDUP_REMOVED lines=55> */
.L_x_3026:
[----:B------:R-:W-:Y:S05]  /*6ac0*/  BSYNC.RECONVERGENT B1 ;  /* 0x0000000000017941 */ /* 0x000fea0003800200 */
.L_x_3025:
        /* <DEDUP_REMOVED lines=55> */
.L_x_3028:
[----:B------:R-:W-:Y:S05]  /*6e40*/  BSYNC.RECONVERGENT B1 ;  /* 0x0000000000017941 */ /* 0x000fea0003800200 */
.L_x_3027:
[----:B------:R-:W-:-:S13]  /*6e50*/  ISETP.NE.AND P6, PT, R216, RZ, PT ;  /* 0x000000ffd800720c */ /* 0x000fda0003fc5270 */
[----:B------:R-:W-:Y:S05]  /*6e60*/  @!P6 BRA `(.L_x_3003) ;  /* 0x000000200020e947 */ /* 0x000fea0003800000 */
[----:B------:R-:W0:Y:S02]  /*6e70*/  LDC.64 R164, c[0x0][0x390] ;  /* 0x0000e400ffa47b82 */ /* 0x000e240000000a00 */
[----:B0-----:R-:W-:-:S06]  /*6e80*/  IMAD.WIDE.U32 R164, R214, 0x8, R164 ;  /* 0x00000008d6a47825 */ /* 0x001fcc00078e00a4 */
[----:B------:R-:W2:Y:S01]  /*6e90*/  LDG.E.64 R164, desc[UR10][R164.64] ;  /* 0x0000000aa4a47981 */ /* 0x000ea2000c1e1b00 */
[--C-:B------:R-:W-:Y:S01]  /*6ea0*/  SHF.R.U64 R167, R218, 0x10, R219.reuse ;  /* 0x00000010daa77819 */ /* 0x100fe200000012db */
[--C-:B------:R-:W-:Y:S01]  /*6eb0*/  FFMA.FTZ R170, R204, UR4, R166.reuse ;  /* 0x00000004ccaa7c23 */ /* 0x100fe200080100a6 */
[----:B------:R-:W-:Y:S01]  /*6ec0*/  MOV R168, R219 ;  /* 0x000000db00a87202 */ /* 0x000fe20000000f00 */
[----:B------:R-:W-:Y:S01]  /*6ed0*/  FFMA.FTZ R169, R207, UR4, R166 ;  /* 0x00000004cfa97c23 */ /* 0x000fe200080100a6 */
[----:B------:R-:W-:Y:S01]  /*6ee0*/  SHF.L.U32 R167, R167, 0x10, RZ ;  /* 0x00000010a7a77819 */ /* 0x000fe200000006ff */
[----:B------:R-:W-:Y:S01]  /*6ef0*/  FADD.FTZ R170, R205, -R170 ;  /* 0x800000aacdaa7221 */ /* 0x000fe20000010000 */
[----:B------:R-:W-:Y:S01]  /*6f00*/  SHF.R.U32.HI R171, RZ, 0x10, R219 ;  /* 0x00000010ffab7819 */ /* 0x000fe200000116db */
[----:B------:R-:W-:Y:S01]  /*6f10*/  FFMA.FTZ R172, R210, UR4, R166 ;  /* 0x00000004d2ac7c23 */ /* 0x000fe200080100a6 */
[----:B------:R-:W-:Y:S01]  /*6f20*/  SHF.L.U32 R168, R168, 0x10, RZ ;  /* 0x00000010a8a87819 */ /* 0x000fe200000006ff */
[----:B------:R-:W-:Y:S01]  /*6f30*/  FFMA.FTZ R167, R170, UR17, R167 ;  /* 0x00000011aaa77c23 */ /* 0x000fe200080100a7 */
[----:B------:R-:W-:Y:S01]  /*6f40*/  SHF.L.U32 R171, R171, 0x10, RZ ;  /* 0x00000010abab7819 */ /* 0x000fe200000006ff */
[----:B------:R-:W-:Y:S01]  /*6f50*/  FADD.FTZ R169, R208, -R169 ;  /* 0x800000a9d0a97221 */ /* 0x000fe20000010000 */
[----:B------:R-:W-:Y:S01]  /*6f60*/  FADD.FTZ R172, R209, -R172 ;  /* 0x800000acd1ac7221 */ /* 0x000fe20000010000 */
[----:B------:R-:W-:Y:S01]  /*6f70*/  FMUL.FTZ R170, R167, UR9 ;  /* 0x00000009a7aa7c20 */ /* 0x000fe20008410000 */
[----:B------:R-:W-:Y:S01]  /*6f80*/  MOV R167, R218 ;  /* 0x000000da00a77202 */ /* 0x000fe20000000f00 */
[----:B------:R-:W-:Y:S01]  /*6f90*/  FFMA.FTZ R173, R203, UR4, R166 ;  /* 0x00000004cbad7c23 */ /* 0x000fe200080100a6 */
[----:B------:R-:W-:Y:S01]  /*6fa0*/  FFMA.FTZ R168, R169, UR17, R168 ;  /* 0x00000011a9a87c23 */ /* 0x000fe200080100a8 */
[----:B------:R-:W-:Y:S01]  /*6fb0*/  FFMA.FTZ R171, R172, UR17, R171 ;  /* 0x00000011acab7c23 */ /* 0x000fe200080100ab */
[----:B------:R-:W-:Y:S01]  /*6fc0*/  SHF.L.U32 R166, R167, 0x10, RZ ;  /* 0x00000010a7a67819 */ /* 0x000fe200000006ff */
[----:B------:R-:W-:Y:S01]  /*6fd0*/  FADD.FTZ R173, R206, -R173 ;  /* 0x800000adcead7221 */ /* 0x000fe20000010000 */
[----:B------:R-:W-:Y:S01]  /*6fe0*/  FMUL.FTZ R175, R168, UR9 ;  /* 0x00000009a8af7c20 */ /* 0x000fe20008410000 */
[----:B------:R-:W-:Y:S01]  /*6ff0*/  FMUL.FTZ R176, R171, UR9 ;  /* 0x00000009abb07c20 */ /* 0x000fe20008410000 */
[----:B-----5:R-:W-:Y:S01]  /*7000*/  FMUL.FTZ R169, R117, R170 ;  /* 0x000000aa75a97220 */ /* 0x020fe20000410000 */
[----:B------:R-:W-:Y:S01]  /*7010*/  FFMA.FTZ R168, R173, UR17, R166 ;  /* 0x00000011ada87c23 */ /* 0x000fe200080100a6 */
[----:B------:R-:W-:Y:S01]  /*7020*/  FMUL.FTZ R174, R118, R175 ;  /* 0x000000af76ae7220 */ /* 0x000fe20000410000 */
[----:B------:R-:W-:Y:S01]  /*7030*/  FMUL.FTZ R177, R119, R176 ;  /* 0x000000b077b17220 */ /* 0x000fe20000410000 */
[----:B------:R-:W0:Y:S01]  /*7040*/  LDC.64 R166, c[0x0][0x468] ;  /* 0x00011a00ffa67b82 */ /* 0x000e220000000a00 */
[----:B------:R-:W-:Y:S01]  /*7050*/  FMUL.FTZ R171, R168, UR9 ;  /* 0x00000009a8ab7c20 */ /* 0x000fe20008410000 */
[----:B------:R-:W1:Y:S03]  /*7060*/  F2F.BF16.F32 R169, R169 ;  /* 0x000000a900a97304 */ /* 0x000e660000202000 */
[----:B------:R-:W-:-:S05]  /*7070*/  FMUL.FTZ R172, R116, R171 ;  /* 0x000000ab74ac7220 */ /* 0x000fca0000410000 */
[----:B------:R-:W-:Y:S01]  /*7080*/  F2F.BF16.F32 R174, R174 ;  /* 0x000000ae00ae7304 */ /* 0x000fe20000202000 */
[----:B-1----:R-:W-:-:S07]  /*7090*/  IMAD.WIDE.U32 R168, R169, 0x10000, RZ ;  /* 0x00010000a9a87825 */ /* 0x002fce00078e00ff */
[----:B------:R-:W1:Y:S01]  /*70a0*/  F2F.BF16.F32 R177, R177 ;  /* 0x000000b100b17304 */ /* 0x000e620000202000 */
[----:B0-----:R-:W-:-:S07]  /*70b0*/  IMAD.WIDE.U32 R166, R214, 0x8, R166 ;  /* 0x00000008d6a67825 */ /* 0x001fce00078e00a6 */
[----:B------:R-:W0:Y:S01]  /*70c0*/  F2F.BF16.F32 R173, R172 ;  /* 0x000000ac00ad7304 */ /* 0x000e220000202000 */
        /* <DEDUP_REMOVED lines=15> */
.L_x_3016:
[----:B------:R-:W-:Y:S04]  /*71c0*/  BSSY.RECONVERGENT B1, `(.L_x_3029) ;  /* 0x0000042000017945 */ /* 0x000fe80003800200 */
[----:B------:R-:W-:Y:S05]  /*71d0*/  @!P3 BRA `(.L_x_3030) ;  /* 0x000000040000b947 */ /* 0x000fea0003800000 */
[----:B------:R-:W0:Y:S02]  /*71e0*/  LDC.64 R164, c[0x0][0x390] ;  /* 0x0000e400ffa47b82 */ /* 0x000e240000000a00 */
[----:B0-----:R-:W-:-:S06]  /*71f0*/  IMAD.WIDE.U32 R164, R214, 0x8, R164 ;  /* 0x00000008d6a47825 */ /* 0x001fcc00078e00a4 */
[----:B------:R-:W2:Y:S01]  /*7200*/  LDG.E.64 R164, desc[UR10][R164.64] ;  /* 0x0000000aa4a47981 */ /* 0x000ea2000c1e1b00 */
[----:B------:R-:W-:Y:S01]  /*7210*/  MOV R168, R231 ;  /* 0x000000e700a87202 */ /* 0x000fe20000000f00 */
[--C-:B------:R-:W-:Y:S01]  /*7220*/  FFMA.FTZ R167, R3, UR4, R166.reuse ;  /* 0x0000000403a77c23 */ /* 0x100fe200080100a6 */
[----:B------:R-:W-:Y:S01]  /*7230*/  SHF.R.U32.HI R170, RZ, 0x10, R231 ;  /* 0x00000010ffaa7819 */ /* 0x000fe200000116e7 */
[--C-:B------:R-:W-:Y:S01]  /*7240*/  FFMA.FTZ R169, R6, UR4, R166.reuse ;  /* 0x0000000406a97c23 */ /* 0x100fe200080100a6 */
[----:B------:R-:W-:Y:S01]  /*7250*/  SHF.L.U32 R168, R168, 0x10, RZ ;  /* 0x00000010a8a87819 */ /* 0x000fe200000006ff */
[----:B------:R-:W-:Y:S01]  /*7260*/  FADD.FTZ R167, R2, -R167 ;  /* 0x800000a702a77221 */ /* 0x000fe20000010000 */
[----:B------:R-:W-:Y:S01]  /*7270*/  SHF.L.U32 R172, R170, 0x10, RZ ;  /* 0x00000010aaac7819 */ /* 0x000fe200000006ff */
[----:B------:R-:W-:Y:S02]  /*7280*/  FFMA.FTZ R170, R0, UR4, R166 ;  /* 0x0000000400aa7c23 */ /* 0x000fe400080100a6 */
[----:B------:R-:W-:Y:S01]  /*7290*/  FFMA.FTZ R173, R167, UR17, R168 ;  /* 0x00000011a7ad7c23 */ /* 0x000fe200080100a8 */
[----:B------:R-:W-:Y:S01]  /*72a0*/  FADD.FTZ R167, R4, -R169 ;  /* 0x800000a904a77221 */ /* 0x000fe20000010000 */
[----:B------:R-:W-:Y:S01]  /*72b0*/  SHF.R.U64 R169, R230, 0x10, R231 ;  /* 0x00000010e6a97819 */ /* 0x000fe200000012e7 */
[----:B------:R-:W-:Y:S01]  /*72c0*/  FADD.FTZ R171, R5, -R170 ;  /* 0x800000aa05ab7221 */ /* 0x000fe20000010000 */
[----:B------:R-:W-:Y:S01]  /*72d0*/  FFMA.FTZ R170, R213, UR4, R166 ;  /* 0x00000004d5aa7c23 */ /* 0x000fe200080100a6 */
[----:B------:R-:W-:Y:S01]  /*72e0*/  FFMA.FTZ R178, R167, UR17, R172 ;  /* 0x00000011a7b27c23 */ /* 0x000fe200080100ac */
[----:B------:R-:W-:Y:S01]  /*72f0*/  MOV R167, R230 ;  /* 0x000000e600a77202 */ /* 0x000fe20000000f00 */
[----:B------:R0:W-:Y:S01]  /*7300*/  F2F.BF16.F32 R168, R173 ;  /* 0x000000ad00a87304 */ /* 0x0001e20000202000 */
[----:B------:R-:W-:Y:S01]  /*7310*/  SHF.L.U32 R172, R169, 0x10, RZ ;  /* 0x00000010a9ac7819 */ /* 0x000fe200000006ff */
[----:B------:R-:W-:Y:S01]  /*7320*/  FADD.FTZ R170, R211, -R170 ;  /* 0x800000aad3aa7221 */ /* 0x000fe20000010000 */
[----:B------:R-:W-:-:S03]  /*7330*/  SHF.L.U32 R167, R167, 0x10, RZ ;  /* 0x00000010a7a77819 */ /* 0x000fc600000006ff */
[----:B------:R-:W-:Y:S02]  /*7340*/  FFMA.FTZ R171, R171, UR17, R172 ;  /* 0x00000011abab7c23 */ /* 0x000fe400080100ac */
[----:B------:R1:W3:Y:S01]  /*7350*/  F2F.BF16.F32 R169, R178 ;  /* 0x000000b200a97304 */ /* 0x0002e20000202000 */
[----:B------:R-:W-:Y:S01]  /*7360*/  FFMA.FTZ R175, R170, UR17, R167 ;  /* 0x00000011aaaf7c23 */ /* 0x000fe200080100a7 */
[----:B------:R-:W-:Y:S01]  /*7370*/  FMUL.FTZ R167, R173, UR9 ;  /* 0x00000009ada77c20 */ /* 0x000fe20008410000 */
[----:B------:R-:W-:Y:S01]  /*7380*/  FMUL.FTZ R176, R171, UR9 ;  /* 0x00000009abb07c20 */ /* 0x000fe20008410000 */
[----:B0-----:R-:W0:Y:S01]  /*7390*/  LDC.64 R172, c[0x0][0x478] ;  /* 0x00011e00ffac7b82 */ /* 0x001e220000000a00 */
[----:B------:R-:W-:Y:S01]  /*73a0*/  FMUL.FTZ R177, R175, UR9 ;  /* 0x00000009afb17c20 */ /* 0x000fe20008410000 */
[----:B-----5:R-:W-:Y:S01]  /*73b0*/  FMUL.FTZ R235, R110, R167 ;  /* 0x000000a76eeb7220 */ /* 0x020fe20000410000 */
[----:B------:R-:W-:Y:S01]  /*73c0*/  FMUL.FTZ R217, R109, R176 ;  /* 0x000000b06dd97220 */ /* 0x000fe20000410000 */
[----:B------:R4:W-:Y:S01]  /*73d0*/  F2F.BF16.F32 R174, R171 ;  /* 0x000000ab00ae7304 */ /* 0x0009e20000202000 */
[----:B-1----:R-:W-:Y:S01]  /*73e0*/  FMUL.FTZ R178, R178, UR9 ;  /* 0x00000009b2b27c20 */ /* 0x002fe20008410000 */
[----:B------:R-:W-:-:S03]  /*73f0*/  FMUL.FTZ R232, R108, R177 ;  /* 0x000000b16ce87220 */ /* 0x000fc60000410000 */
[----:B------:R-:W-:-:S03]  /*7400*/  FMUL.FTZ R236, R111, R178 ;  /* 0x000000b26fec7220 */ /* 0x000fc60000410000 */
[----:B------:R3:W1:Y:S01]  /*7410*/  F2F.BF16.F32 R234, R217 ;  /* 0x000000d900ea7304 */ /* 0x0006620000202000 */
[----:B----4-:R-:W4:Y:S07]  /*7420*/  LDC.64 R170, c[0x0][0x468] ;  /* 0x00011a00ffaa7b82 */ /* 0x010f2e0000000a00 */
[----:B------:R-:W-:Y:S01]  /*7430*/  F2F.BF16.F32 R235, R235 ;  /* 0x000000eb00eb7304 */ /* 0x000fe20000202000 */
[----:B---3--:R-:W-:Y:S01]  /*7440*/  PRMT R217, R168, 0x5410, R169 ;  /* 0x00005410a8d97816 */ /* 0x008fe200000000a9 */
[----:B0-----:R-:W-:-:S06]  /*7450*/  IMAD.WIDE.U32 R172, R214, 0x8, R172 ;  /* 0x00000008d6ac7825 */ /* 0x001fcc00078e00ac */
[----:B------:R-:W0:Y:S01]  /*7460*/  F2F.BF16.F32 R236, R236 ;  /* 0x000000ec00ec7304 */ /* 0x000e220000202000 */
[----:B-1----:R-:W-:-:S07]  /*7470*/  IMAD.WIDE.U32 R168, R234, 0x10000, RZ ;  /* 0x00010000eaa87825 */ /* 0x002fce00078e00ff */
[----:B------:R1:W3:Y:S01]  /*7480*/  F2F.BF16.F32 R179, R175 ;  /* 0x000000af00b37304 */ /* 0x0002e20000202000 */
[C---:B----4-:R-:W-:Y:S01]  /*7490*/  IMAD.WIDE.U32 R170, R214.reuse, 0x8, R170 ;  /* 0x00000008d6aa7825 */ /* 0x050fe200078e00aa */
[----:B------:R-:W-:Y:S02]  /*74a0*/  IADD3 R214, PT, PT, R214, 0x100, RZ ;  /* 0x00000100d6d67810 */ /* 0x000fe40007ffe0ff */
[----:B0-----:R-:W-:-:S04]  /*74b0*/  PRMT R235, R235, 0x5410, R236 ;  /* 0x00005410ebeb7816 */ /* 0x001fc800000000ec */
[----:B------:R-:W0:Y:S01]  /*74c0*/  F2F.BF16.F32 R233, R232 ;  /* 0x000000e800e97304 */ /* 0x000e220000202000 */
[----:B-1----:R-:W-:Y:S01]  /*74d0*/  IMAD.WIDE.U32 R174, R174, 0x10000, RZ ;  /* 0x00010000aeae7825 */ /* 0x002fe200078e00ff */
[----:B------:R-:W-:-:S04]  /*74e0*/  LOP3.LUT R169, R235, R169, RZ, 0xfc, !PT ;  /* 0x000000a9eba97212 */ /* 0x000fc800078efcff */
[----:B------:R-:W-:Y:S02]  /*74f0*/  LOP3.LUT R175, R217, R175, RZ, 0xfc, !PT ;  /* 0x000000afd9af7212 */ /* 0x000fe400078efcff */
[----:B---3--:R-:W-:-:S05]  /*7500*/  LOP3.LUT R174, R174, R179, RZ, 0xfc, !PT ;  /* 0x000000b3aeae7212 */ /* 0x008fca00078efcff */
[----:B------:R1:W-:Y:S01]  /*7510*/  STG.E.64 desc[UR10][R172.64], R174 ;  /* 0x000000aeac007986 */ /* 0x0003e2000c101b0a */
        /* <DEDUP_REMOVED lines=12> */
.L_x_3030:
[----:B------:R-:W-:Y:S05]  /*75e0*/  BSYNC.RECONVERGENT B1 ;  /* 0x0000000000017941 */ /* 0x000fea0003800200 */
.L_x_3029:
        /* <DEDUP_REMOVED lines=18> */
[----:B------:R-:W-:Y:S01]  /*7710*/  FADD.FTZ R172, R11, -R172 ;  /* 0x800000ac0bac7221 */ /* 0x000fe20000010000 */
[----:B------:R-:W-:Y:S01]  /*7720*/  SHF.L.U32 R171, R167, 0x10, RZ ;  /* 0x00000010a7ab7819 */ /* 0x000fe200000006ff */
[----:B------:R-:W-:Y:S01]  /*7730*/  FFMA.FTZ R167, R7, UR4, R166 ;  /* 0x0000000407a77c23 */ /* 0x000fe200080100a6 */
[----:B------:R-:W-:Y:S01]  /*7740*/  SHF.L.U32 R170, R170, 0x10, RZ ;  /* 0x00000010aaaa7819 */ /* 0x000fe200000006ff */
[----:B------:R0:W-:Y:S02]  /*7750*/  F2F.BF16.F32 R169, R178 ;  /* 0x000000b200a97304 */ /* 0x0001e40000202000 */
[----:B------:R-:W-:Y:S01]  /*7760*/  FADD.FTZ R167, R10, -R167 ;  /* 0x800000a70aa77221 */ /* 0x000fe20000010000 */
[----:B------:R-:W-:-:S03]  /*7770*/  FFMA.FTZ R171, R172, UR17, R171 ;  /* 0x00000011acab7c23 */ /* 0x000fc600080100ab */
[----:B------:R-:W-:Y:S01]  /*7780*/  FFMA.FTZ R175, R167, UR17, R170 ;  /* 0x00000011a7af7c23 */ /* 0x000fe200080100aa */
[----:B------:R-:W-:Y:S01]  /*7790*/  FMUL.FTZ R167, R173, UR9 ;  /* 0x00000009ada77c20 */ /* 0x000fe20008410000 */
[----:B------:R-:W-:Y:S01]  /*77a0*/  FMUL.FTZ R176, R171, UR9 ;  /* 0x00000009abb07c20 */ /* 0x000fe20008410000 */
[----:B0-----:R-:W-:Y:S01]  /*77b0*/  FMUL.FTZ R178, R178, UR9 ;  /* 0x00000009b2b27c20 */ /* 0x001fe20008410000 */
[----:B------:R0:W1:Y:S01]  /*77c0*/  F2F.BF16.F32 R168, R173 ;  /* 0x000000ad00a87304 */ /* 0x0000620000202000 */
[----:B-----5:R-:W-:Y:S01]  /*77d0*/  FMUL.FTZ R235, R158, R167 ;  /* 0x000000a79eeb7220 */ /* 0x020fe20000410000 */
[----:B------:R-:W-:Y:S01]  /*77e0*/  FMUL.FTZ R217, R157, R176 ;  /* 0x000000b09dd97220 */ /* 0x000fe20000410000 */
[----:B------:R-:W-:Y:S01]  /*77f0*/  FMUL.FTZ R236, R159, R178 ;  /* 0x000000b29fec7220 */ /* 0x000fe20000410000 */
[----:B------:R-:W-:-:S04]  /*7800*/  FMUL.FTZ R177, R175, UR9 ;  /* 0x00000009afb17c20 */ /* 0x000fc80008410000 */
[----:B------:R3:W-:Y:S01]  /*7810*/  F2F.BF16.F32 R174, R171 ;  /* 0x000000ab00ae7304 */ /* 0x0007e20000202000 */
[----:B0-----:R-:W0:Y:S01]  /*7820*/  LDC.64 R172, c[0x0][0x478] ;  /* 0x00011e00ffac7b82 */ /* 0x001e220000000a00 */
[----:B------:R-:W-:-:S06]  /*7830*/  FMUL.FTZ R232, R156, R177 ;  /* 0x000000b19ce87220 */ /* 0x000fcc0000410000 */
[----:B------:R1:W4:Y:S01]  /*7840*/  F2F.BF16.F32 R234, R217 ;  /* 0x000000d900ea7304 */ /* 0x0003220000202000 */
[----:B---3--:R-:W3:Y:S07]  /*7850*/  LDC.64 R170, c[0x0][0x468] ;  /* 0x00011a00ffaa7b82 */ /* 0x008eee0000000a00 */
[----:B------:R-:W-:Y:S01]  /*7860*/  F2F.BF16.F32 R235, R235 ;  /* 0x000000eb00eb7304 */ /* 0x000fe20000202000 */
[----:B-1----:R-:W-:Y:S01]  /*7870*/  PRMT R217, R168, 0x5410, R169 ;  /* 0x00005410a8d97816 */ /* 0x002fe200000000a9 */
[----:B----4-:R-:W-:-:S06]  /*7880*/  IMAD.WIDE.U32 R168, R234, 0x10000, RZ ;  /* 0x00010000eaa87825 */ /* 0x010fcc00078e00ff */
[----:B------:R-:W1:Y:S01]  /*7890*/  F2F.BF16.F32 R236, R236 ;  /* 0x000000ec00ec7304 */ /* 0x000e620000202000 */
[----:B0-----:R-:W-:-:S07]  /*78a0*/  IMAD.WIDE.U32 R172, R214, 0x8, R172 ;  /* 0x00000008d6ac7825 */ /* 0x001fce00078e00ac */
[----:B------:R0:W4:Y:S01]  /*78b0*/  F2F.BF16.F32 R179, R175 ;  /* 0x000000af00b37304 */ /* 0x0001220000202000 */
[C---:B---3--:R-:W-:Y:S01]  /*78c0*/  IMAD.WIDE.U32 R170, R214.reuse, 0x8, R170 ;  /* 0x00000008d6aa7825 */ /* 0x048fe200078e00aa */
[----:B------:R-:W-:Y:S02]  /*78d0*/  IADD3 R214, PT, PT, R214, 0x100, RZ ;  /* 0x00000100d6d67810 */ /* 0x000fe40007ffe0ff */
[----:B-1----:R-:W-:-:S04]  /*78e0*/  PRMT R235, R235, 0x5410, R236 ;  /* 0x00005410ebeb7816 */ /* 0x002fc800000000ec */
[----:B------:R-:W1:Y:S01]  /*78f0*/  F2F.BF16.F32 R233, R232 ;  /* 0x000000e800e97304 */ /* 0x000e620000202000 */
[----:B0-----:R-:W-:Y:S01]  /*7900*/  IMAD.WIDE.U32 R174, R174, 0x10000, RZ ;  /* 0x00010000aeae7825 */ /* 0x001fe200078e00ff */
[----:B------:R-:W-:-:S04]  /*7910*/  LOP3.LUT R169, R235, R169, RZ, 0xfc, !PT ;  /* 0x000000a9eba97212 */ /* 0x000fc800078efcff */
[----:B------:R-:W-:Y:S02]  /*7920*/  LOP3.LUT R175, R217, R175, RZ, 0xfc, !PT ;  /* 0x000000afd9af7212 */ /* 0x000fe400078efcff */
[----:B----4-:R-:W-:-:S05]  /*7930*/  LOP3.LUT R174, R174, R179, RZ, 0xfc, !PT ;  /* 0x000000b3aeae7212 */ /* 0x010fca00078efcff */
[----:B------:R0:W-:Y:S01]  /*7940*/  STG.E.64 desc[UR10][R172.64], R174 ;  /* 0x000000aeac007986 */ /* 0x0001e2000c101b0a */
        /* <DEDUP_REMOVED lines=12> */
.L_x_3032:
[----:B------:R-:W-:Y:S05]  /*7a10*/  BSYNC.RECONVERGENT B1 ;  /* 0x0000000000017941 */ /* 0x000fea0003800200 */
.L_x_3031:
        /* <DEDUP_REMOVED lines=66> */
.L_x_3034:
[----:B------:R-:W-:Y:S05]  /*7e40*/  BSYNC.RECONVERGENT B1 ;  /* 0x0000000000017941 */ /* 0x000fea0003800200 */
.L_x_3033:
        /* <DEDUP_REMOVED lines=66> */
.L_x_3036:
[----:B------:R-:W-:Y:S05]  /*8270*/  BSYNC.RECONVERGENT B1 ;  /* 0x0000000000017941 */ /* 0x000fea0003800200 */
.L_x_3035:
        /* <DEDUP_REMOVED lines=66> */
.L_x_3038:
[----:B------:R-:W-:Y:S05]  /*86a0*/  BSYNC.RECONVERGENT B1 ;  /* 0x0000000000017941 */ /* 0x000fea0003800200 */
.L_x_3037:
        /* <DEDUP_REMOVED lines=66> */
.L_x_3040:
[----:B------:R-:W-:Y:S05]  /*8ad0*/  BSYNC.RECONVERGENT B1 ;  /* 0x0000000000017941 */ /* 0x000fea0003800200 */
.L_x_3039:
[----:B------:R-:W-:-:S13]  /*8ae0*/  ISETP.NE.AND P6, PT, R216, RZ, PT ;  /* 0x000000ffd800720c */ /* 0x000fda0003fc5270 */
[----:B------:R-:W-:Y:S05]  /*8af0*/  @!P6 BRA `(.L_x_3003) ;  /* 0x0000000000fce947 */ /* 0x000fea0003800000 */
[----:B------:R-:W0:Y:S01]  /*8b00*/  LDC.64 R164, c[0x0][0x390] ;  /* 0x0000e400ffa47b82 */ /* 0x000e220000000a00 */
[----:B------:R-:W-:Y:S01]  /*8b10*/  MOV R168, R219 ;  /* 0x000000db00a87202 */ /* 0x000fe20000000f00 */
[--C-:B------:R-:W-:Y:S01]  /*8b20*/  FFMA.FTZ R167, R207, UR4, R166.reuse ;  /* 0x00000004cfa77c23 */ /* 0x100fe200080100a6 */
[----:B------:R-:W-:Y:S01]  /*8b30*/  SHF.R.U32.HI R169, RZ, 0x10, R219 ;  /* 0x00000010ffa97819 */ /* 0x000fe200000116db */
[----:B------:R-:W-:-:S04]  /*8b40*/  FFMA.FTZ R170, R210, UR4, R166 ;  /* 0x00000004d2aa7c23 */ /* 0x000fc800080100a6 */
[----:B------:R-:W1:Y:S01]  /*8b50*/  LDC.64 R172, c[0x0][0x478] ;  /* 0x00011e00ffac7b82 */ /* 0x000e620000000a00 */
[----:B0-----:R-:W-:-:S06]  /*8b60*/  IMAD.WIDE.U32 R164, R214, 0x8, R164 ;  /* 0x00000008d6a47825 */ /* 0x001fcc00078e00a4 */
[----:B------:R-:W2:Y:S01]  /*8b70*/  LDG.E.64 R164, desc[UR10][R164.64] ;  /* 0x0000000aa4a47981 */ /* 0x000ea2000c1e1b00 */
[----:B------:R-:W-:Y:S01]  /*8b80*/  SHF.L.U32 R168, R168, 0x10, RZ ;  /* 0x00000010a8a87819 */ /* 0x000fe200000006ff */
[----:B------:R-:W-:Y:S01]  /*8b90*/  FADD.FTZ R167, R208, -R167 ;  /* 0x800000a7d0a77221 */ /* 0x000fe20000010000 */
[----:B------:R-:W-:Y:S01]  /*8ba0*/  SHF.L.U32 R171, R169, 0x10, RZ ;  /* 0x00000010a9ab7819 */ /* 0x000fe200000006ff */
[----:B-1----:R-:W-:Y:S01]  /*8bb0*/  IMAD.WIDE.U32 R172, R214, 0x8, R172 ;  /* 0x00000008d6ac7825 */ /* 0x002fe200078e00ac */
[----:B------:R-:W-:-:S03]  /*8bc0*/  SHF.R.U64 R169, R218, 0x10, R219 ;  /* 0x00000010daa97819 */ /* 0x000fc600000012db */
[----:B------:R-:W-:Y:S01]  /*8bd0*/  FFMA.FTZ R175, R167, UR17, R168 ;  /* 0x00000011a7af7c23 */ /* 0x000fe200080100a8 */
[----:B------:R-:W-:Y:S01]  /*8be0*/  FADD.FTZ R168, R209, -R170 ;  /* 0x800000aad1a87221 */ /* 0x000fe20000010000 */
[----:B------:R-:W-:Y:S02]  /*8bf0*/  FFMA.FTZ R170, R204, UR4, R166 ;  /* 0x00000004ccaa7c23 */ /* 0x000fe400080100a6 */
[----:B------:R0:W-:Y:S01]  /*8c00*/  F2F.BF16.F32 R167, R175 ;  /* 0x000000af00a77304 */ /* 0x0001e20000202000 */
[----:B------:R-:W-:Y:S01]  /*8c10*/  FFMA.FTZ R176, R168, UR17, R171 ;  /* 0x00000011a8b07c23 */ /* 0x000fe200080100ab */
[----:B------:R-:W-:Y:S01]  /*8c20*/  SHF.L.U32 R171, R169, 0x10, RZ ;  /* 0x00000010a9ab7819 */ /* 0x000fe200000006ff */
[----:B------:R-:W-:Y:S01]  /*8c30*/  FADD.FTZ R170, R205, -R170 ;  /* 0x800000aacdaa7221 */ /* 0x000fe20000010000 */
[----:B------:R-:W-:Y:S01]  /*8c40*/  MOV R168, R218 ;  /* 0x000000da00a87202 */ /* 0x000fe20000000f00 */
[----:B------:R-:W-:Y:S02]  /*8c50*/  FFMA.FTZ R169, R203, UR4, R166 ;  /* 0x00000004cba97c23 */ /* 0x000fe400080100a6 */
[----:B------:R-:W-:Y:S01]  /*8c60*/  FFMA.FTZ R171, R170, UR17, R171 ;  /* 0x00000011aaab7c23 */ /* 0x000fe200080100ab */
[----:B------:R-:W-:Y:S01]  /*8c70*/  SHF.L.U32 R166, R168, 0x10, RZ ;  /* 0x00000010a8a67819 */ /* 0x000fe200000006ff */
[----:B------:R-:W-:Y:S01]  /*8c80*/  FADD.FTZ R169, R206, -R169 ;  /* 0x800000a9cea97221 */ /* 0x000fe20000010000 */
[----:B------:R1:W-:Y:S01]  /*8c90*/  F2F.BF16.F32 R178, R176 ;  /* 0x000000b000b27304 */ /* 0x0003e20000202000 */
[----:B0-----:R-:W-:Y:S01]  /*8ca0*/  FMUL.FTZ R175, R175, UR9 ;  /* 0x00000009afaf7c20 */ /* 0x001fe20008410000 */
[----:B------:R-:W-:Y:S01]  /*8cb0*/  FMUL.FTZ R174, R171, UR9 ;  /* 0x00000009abae7c20 */ /* 0x000fe20008410000 */
[----:B------:R-:W-:-:S02]  /*8cc0*/  FFMA.FTZ R166, R169, UR17, R166 ;  /* 0x00000011a9a67c23 */ /* 0x000fc400080100a6 */
[----:B-----5:R-:W-:Y:S01]  /*8cd0*/  FMUL.FTZ R235, R118, R175 ;  /* 0x000000af76eb7220 */ /* 0x020fe20000410000 */
[----:B------:R-:W-:Y:S01]  /*8ce0*/  FMUL.FTZ R217, R117, R174 ;  /* 0x000000ae75d97220 */ /* 0x000fe20000410000 */
[----:B------:R-:W0:Y:S01]  /*8cf0*/  LDC.64 R168, c[0x0][0x468] ;  /* 0x00011a00ffa87b82 */ /* 0x000e220000000a00 */
[----:B------:R-:W-:Y:S01]  /*8d00*/  FMUL.FTZ R177, R166, UR9 ;  /* 0x00000009a6b17c20 */ /* 0x000fe20008410000 */
[----:B-1----:R-:W-:Y:S01]  /*8d10*/  FMUL.FTZ R176, R176, UR9 ;  /* 0x00000009b0b07c20 */ /* 0x002fe20008410000 */
[----:B------:R-:W1:Y:S02]  /*8d20*/  F2F.BF16.F32 R170, R171 ;  /* 0x000000ab00aa7304 */ /* 0x000e640000202000 */
[----:B------:R-:W-:Y:S01]  /*8d30*/  FMUL.FTZ R232, R116, R177 ;  /* 0x000000b174e87220 */ /* 0x000fe20000410000 */
[----:B------:R-:W-:-:S05]  /*8d40*/  FMUL.FTZ R236, R119, R176 ;  /* 0x000000b077ec7220 */ /* 0x000fca0000410000 */
[----:B------:R3:W-:Y:S01]  /*8d50*/  F2F.BF16.F32 R234, R217 ;  /* 0x000000d900ea7304 */ /* 0x0007e20000202000 */
[----:B-1----:R-:W-:-:S07]  /*8d60*/  IMAD.WIDE.U32 R170, R170, 0x10000, RZ ;  /* 0x00010000aaaa7825 */ /* 0x002fce00078e00ff */
[----:B------:R-:W-:Y:S01]  /*8d70*/  F2F.BF16.F32 R235, R235 ;  /* 0x000000eb00eb7304 */ /* 0x000fe20000202000 */
[----:B---3--:R-:W-:-:S04]  /*8d80*/  PRMT R217, R167, 0x5410, R178 ;  /* 0x00005410a7d97816 */ /* 0x008fc800000000b2 */
[----:B------:R-:W-:Y:S01]  /*8d90*/  LOP3.LUT R171, R217, R171, RZ, 0xfc, !PT ;  /* 0x000000abd9ab7212 */ /* 0x000fe200078efcff */
[----:B0-----:R-:W-:Y:S02]  /*8da0*/  IMAD.WIDE.U32 R168, R214, 0x8, R168 ;  /* 0x00000008d6a87825 */ /* 0x001fe400078e00a8 */
[----:B------:R-:W0:Y:S08]  /*8db0*/  F2F.BF16.F32 R236, R236 ;  /* 0x000000ec00ec7304 */ /* 0x000e300000202000 */
[----:B------:R1:W3:Y:S01]  /*8dc0*/  F2F.BF16.F32 R179, R166 ;  /* 0x000000a600b37304 */ /* 0x0002e20000202000 */
[----:B0-----:R-:W-:-:S07]  /*8dd0*/  PRMT R235, R235, 0x5410, R236 ;  /* 0x00005410ebeb7816 */ /* 0x001fce00000000ec */
[----:B------:R-:W0:Y:S01]  /*8de0*/  F2F.BF16.F32 R233, R232 ;  /* 0x000000e800e97304 */ /* 0x000e220000202000 */
[----:B-1----:R-:W-:-:S05]  /*8df0*/  IMAD.WIDE.U32 R166, R234, 0x10000, RZ ;  /* 0x00010000eaa67825 */ /* 0x002fca00078e00ff */
        /* <DEDUP_REMOVED lines=15> */
.L_x_3003:
[----:B------:R-:W-:Y:S05]  /*8ef0*/  BSYNC.RECONVERGENT B0 ;  /* 0x0000000000007941 */ /* 0x000fea0003800200 */
.L_x_2988:
[----:B------:R-:W-:Y:S02]  /*8f00*/  UIADD3 UR6, UPT, UPT, UR6, UR24, URZ ;  /* 0x0000001806067290 */ /* 0x000fe4000fffe0ff */
[----:B------:R-:W-:Y:S02]  /*8f10*/  UPLOP3.LUT UP2, UPT, UPT, UPT, UP2, 0x40, 0x4 ;  /* 0x000000000004789c */ /* 0x000fe40003f4e820 */
[----:B------:R-:W-:-:S09]  /*8f20*/  UISETP.GE.AND UP1, UPT, UR6, UR25, UPT ;  /* 0x000000190600728c */ /* 0x000fd2000bf26270 */
[----:B------:R-:W-:Y:S05]  /*8f30*/  BRA.U !UP1, `(.L_x_3041) ;  /* 0xffffff7909c87547 */ /* 0x000fea000b83ffff */
.L_x_2971:
[----:B------:R-:W-:Y:S01]  /*8f40*/  UIMAD UR4, UR7, UR8, URZ ;  /* 0x00000008070472a4 */ /* 0x000fe2000f8e02ff */
[----:B------:R-:W-:Y:S05]  /*8f50*/  BSSY.RECONVERGENT B0, `(.L_x_3042) ;  /* 0x000000e000007945 */ /* 0x000fea0003800200 */
[----:B------:R-:W-:-:S04]  /*8f60*/  MOV R9, UR4 ;  /* 0x0000000400097c02 */ /* 0x000fc80008000f00 */
        /* <DEDUP_REMOVED lines=12> */
.L_x_3043:
[----:B------:R-:W-:Y:S05]  /*9030*/  BSYNC.RECONVERGENT B0 ;  /* 0x0000000000007941 */ /* 0x000fea0003800200 */
.L_x_3042:
        /* <DEDUP_REMOVED lines=12> */
.L_x_3045:
[----:B------:R-:W-:Y:S05]  /*9100*/  BSYNC.RECONVERGENT B0 ;  /* 0x0000000000007941 */ /* 0x000fea0003800200 */
.L_x_3044:
        /* <DEDUP_REMOVED lines=12> */
.L_x_3047:
[----:B------:R-:W-:Y:S05]  /*91d0*/  BSYNC.RECONVERGENT B0 ;  /* 0x0000000000007941 */ /* 0x000fea0003800200 */
.L_x_3046:
        /* <DEDUP_REMOVED lines=12> */
.L_x_3049:
[----:B------:R-:W-:Y:S05]  /*92a0*/  BSYNC.RECONVERGENT B0 ;  /* 0x0000000000007941 */ /* 0x000fea0003800200 */
.L_x_3048:
        /* <DEDUP_REMOVED lines=12> */
.L_x_3051:
[----:B------:R-:W-:Y:S05]  /*9370*/  BSYNC.RECONVERGENT B0 ;  /* 0x0000000000007941 */ /* 0x000fea0003800200 */
.L_x_3050:
        /* <DEDUP_REMOVED lines=12> */
.L_x_3053:
[----:B------:R-:W-:Y:S05]  /*9440*/  BSYNC.RECONVERGENT B0 ;  /* 0x0000000000007941 */ /* 0x000fea0003800200 */
.L_x_3052:
        /* <DEDUP_REMOVED lines=12> */
.L_x_3054:
        /* <DEDUP_REMOVED lines=15> */
.L_x_14330:


//--------------------- .text._ZN10layer_norm13ln_bwd_kernelINS_13Kernel_traitsIf13__nv_bfloat16S2_S2_fjLj7168ELj1ELj1ELj8ELj8ENS_18Kernel_traits_baseILj7168EfS2_S2_S2_fjLj256EEEEELb0ELb1ELb0ELb1EEEvNS_9BwdParamsE --------------------------
	.section	.text._ZN10layer_norm13ln_bwd_kernelINS_13Kernel_traitsIf13__nv_bfloat16S2_S2_fjLj7168ELj1ELj1ELj8ELj8ENS_18Kernel_traits_baseILj7168EfS2_S2_S2_fjLj256EEEEELb0ELb1ELb0ELb1EEEvNS_9BwdParamsE,"ax",@progbits
	.align	128
        .global         _ZN10layer_norm13ln_bwd_kernelINS_13Kernel_traitsIf13__nv_bfloat16S2_S2_fjLj7168ELj1ELj1ELj8ELj8ENS_18Kernel_traits_baseILj7168EfS2_S2_S2_fjLj256EEEEELb0ELb1ELb0ELb1EEEvNS_9BwdParamsE
        .type           _ZN10layer_norm13ln_bwd_kernelINS_13Kernel_traitsIf13__nv_bfloat16S2_S2_fjLj7168ELj1ELj1ELj8ELj8ENS_18Kernel_traits_baseILj7168EfS2_S2_S2_fjLj256EEEEELb0ELb1ELb0ELb1EEEvNS_9BwdParamsE,@function
        .size           _ZN10layer_norm13ln_bwd_kernelINS_13Kernel_traitsIf13__nv_bfloat16S2_S2_fjLj7168ELj1ELj1ELj8ELj8ENS_18Kernel_traits_baseILj7168EfS2_S2_S2_fjLj256EEEEELb0ELb1ELb0ELb1EEEvNS_9BwdParamsE,(.L_x_14331 - _ZN10layer_norm13ln_bwd_kernelINS_13Kernel_traitsIf13__nv_bfloat16S2_S2_fjLj7168ELj1ELj1ELj8ELj8ENS_18Kernel_traits_baseILj7168EfS2_S2_S2_fjLj256EEEEELb0ELb1ELb0ELb1EEEvNS_9BwdParamsE)
        .other          _ZN10layer_norm13ln_bwd_kernelINS_13Kernel_traitsIf13__nv_bfloat16S2_S2_fjLj7168ELj1ELj1ELj8ELj8ENS_18Kernel_traits_baseILj7168EfS2_S2_S2_fjLj256EEEEELb0ELb1ELb0ELb1EEEvNS_9BwdParamsE,@"STO_CUDA_ENTRY STV_DEFAULT"
_ZN10layer_norm13ln_bwd_kernelINS_13Kernel_traitsIf13__nv_bfloat16S2_S2_fjLj7168ELj1ELj1ELj8ELj8ENS_18Kernel_traits_baseILj7168EfS2_S2_S2_fjLj256EEEEELb0ELb1ELb0ELb1EEEvNS_9BwdParamsE:
.text._ZN10layer_norm13ln_bwd_kernelINS_13Kernel_traitsIf13__nv_bfloat16S2_S2_fjLj7168ELj1ELj1ELj8ELj8ENS_18Kernel_traits_baseILj7168EfS2_S2_S2_fjLj256EEEEELb0ELb1ELb0ELb1EEEvNS_9BwdParamsE:
        /* <DEDUP_REMOVED lines=49> */
[----:B------:R1:W-:Y:S01]  /*0310*/  STL [R1+0xc], RZ ;  /* 0x00000cff01007387 */ /* 0x0003e20000100800 */
[----:B------:R-:W2:Y:S01]  /*0320*/  LDC.64 R2, c[0x0][0x3d0] ;  /* 0x0000f400ff027b82 */ /* 0x000ea20000000a00 */
[----:B------:R-:W2:Y:S07]  /*0330*/  S2R R0, SR_TID.X ;  /* 0x0000000000007919 */ /* 0x000eae0000002100 */
[----:B------:R-:W3:Y:S01]  /*0340*/  LDC.64 R4, c[0x0][0x3e8] ;  /* 0x0000fa00ff047b82 */ /* 0x000ee20000000a00 */
[----:B------:R1:W-:Y:S07]  /*0350*/  STL [R1+0x8], RZ ;  /* 0x000008ff01007387 */ /* 0x0003ee0000100800 */
[----:B------:R-:W4:Y:S01]  /*0360*/  LDC.64 R6, c[0x0][0x3e0] ;  /* 0x0000f800ff067b82 */ /* 0x000f220000000a00 */
[----:B------:R1:W-:Y:S01]  /*0370*/  STL [R1+0x4], RZ ;  /* 0x000004ff01007387 */ /* 0x0003e20000100800 */
[----:B------:R-:W-:Y:S01]  /*0380*/  HFMA2 R191, -RZ, RZ, 0, 0 ;  /* 0x00000000ffbf7431 */ /* 0x000fe200000001ff */
[----:B------:R-:W-:-:S02]  /*0390*/  CS2R R188, SRZ ;  /* 0x0000000000bc7805 */ /* 0x000fc4000001ff00 */
[----:B------:R-:W-:Y:S01]  /*03a0*/  MOV R187, RZ ;  /* 0x000000ff00bb7202 */ /* 0x000fe20000000f00 */
[----:B------:R1:W-:Y:S01]  /*03b0*/  STL [R1], RZ ;  /* 0x000000ff01007387 */ /* 0x0003e20000100800 */
[----:B------:R-:W-:Y:S02]  /*03c0*/  CS2R R184, SRZ ;  /* 0x0000000000b87805 */ /* 0x000fe4000001ff00 */
[----:B------:R-:W-:Y:S02]  /*03d0*/  CS2R R8, SRZ ;  /* 0x0000000000087805 */ /* 0x000fe4000001ff00 */
[----:B------:R-:W-:Y:S01]  /*03e0*/  CS2R R10, SRZ ;  /* 0x00000000000a7805 */ /* 0x000fe2000001ff00 */
[----:B------:R1:W-:Y:S01]  /*03f0*/  STL [R1+0x18], RZ ;  /* 0x000018ff01007387 */ /* 0x0003e20000100800 */
[----:B------:R-:W-:Y:S02]  /*0400*/  CS2R R12, SRZ ;  /* 0x00000000000c7805 */ /* 0x000fe4000001ff00 */
[----:B------:R-:W-:-:S02]  /*0410*/  CS2R R14, SRZ ;  /* 0x00000000000e7805 */ /* 0x000fc4000001ff00 */
[----:B------:R-:W-:Y:S01]  /*0420*/  CS2R R16, SRZ ;  /* 0x0000000000107805 */ /* 0x000fe2000001ff00 */
[----:B------:R1:W-:Y:S01]  /*0430*/  STL [R1+0x14], RZ ;  /* 0x000014ff01007387 */ /* 0x0003e20000100800 */
[----:B------:R-:W-:Y:S02]  /*0440*/  CS2R R18, SRZ ;  /* 0x0000000000127805 */ /* 0x000fe4000001ff00 */
[----:B------:R-:W-:Y:S02]  /*0450*/  CS2R R20, SRZ ;  /* 0x0000000000147805 */ /* 0x000fe4000001ff00 */
[----:B------:R-:W-:Y:S01]  /*0460*/  CS2R R22, SRZ ;  /* 0x0000000000167805 */ /* 0x000fe2000001ff00 */
[----:B------:R1:W-:Y:S01]  /*0470*/  STL [R1+0x10], RZ ;  /* 0x000010ff01007387 */ /* 0x0003e20000100800 */
[----:B------:R-:W-:Y:S01]  /*0480*/  CS2R R24, SRZ ;  /* 0x0000000000187805 */ /* 0x000fe2000001ff00 */
[C---:B--2---:R-:W-:Y:S01]  /*0490*/  IMAD.WIDE.U32 R2, R0.reuse, 0x10, R2 ;  /* 0x0000001000027825 */ /* 0x044fe200078e0002 */
[----:B------:R-:W-:Y:S01]  /*04a0*/  CS2R R26, SRZ ;  /* 0x00000000001a7805 */ /* 0x000fe2000001ff00 */
[----:B------:R1:W-:Y:S01]  /*04b0*/  STL [R1+0x24], RZ ;  /* 0x000024ff01007387 */ /* 0x0003e20000100800 */
[----:B------:R-:W-:Y:S01]  /*04c0*/  CS2R R28, SRZ ;  /* 0x00000000001c7805 */ /* 0x000fe2000001ff00 */
[----:B---3--:R-:W-:Y:S01]  /*04d0*/  IMAD.WIDE.U32 R4, R0, 0x10, R4 ;  /* 0x0000001000047825 */ /* 0x008fe200078e0004 */
[----:B------:R-:W-:Y:S01]  /*04e0*/  CS2R R30, SRZ ;  /* 0x00000000001e7805 */ /* 0x000fe2000001ff00 */
[----:B------:R1:W-:Y:S01]  /*04f0*/  STL [R1+0x20], RZ ;  /* 0x000020ff01007387 */ /* 0x0003e20000100800 */
[----:B------:R-:W-:-:S02]  /*0500*/  CS2R R32, SRZ ;  /* 0x0000000000207805 */ /* 0x000fc4000001ff00 */
[----:B------:R-:W-:Y:S02]  /*0510*/  CS2R R34, SRZ ;  /* 0x0000000000227805 */ /* 0x000fe4000001ff00 */
[----:B------:R-:W-:Y:S01]  /*0520*/  CS2R R36, SRZ ;  /* 0x0000000000247805 */ /* 0x000fe2000001ff00 */
[----:B------:R1:W-:Y:S01]  /*0530*/  STL [R1+0x1c], RZ ;  /* 0x00001cff01007387 */ /* 0x0003e20000100800 */
[----:B------:R-:W-:Y:S02]  /*0540*/  CS2R R38, SRZ ;  /* 0x0000000000267805 */ /* 0x000fe4000001ff00 */
[----:B------:R-:W-:Y:S02]  /*0550*/  CS2R R40, SRZ ;  /* 0x0000000000287805 */ /* 0x000fe4000001ff00 */
[----:B------:R-:W-:Y:S01]  /*0560*/  CS2R R42, SRZ ;  /* 0x00000000002a7805 */ /* 0x000fe2000001ff00 */
[----:B------:R1:W-:Y:S01]  /*0570*/  STL [R1+0x30], RZ ;  /* 0x000030ff01007387 */ /* 0x0003e20000100800 */
[----:B------:R-:W-:Y:S01]  /*0580*/  UPLOP3.LUT UP1, UPT, UPT, UPT, UPT, 0x40, 0x4 ;  /* 0x000000000004789c */ /* 0x000fe20003f2e870 */
[----:B------:R-:W2:Y:S02]  /*0590*/  LDCU UR12, c[0x0][0x388] ;  /* 0x00007100ff0c77ac */ /* 0x000ea40008000800 */
[----:B------:R1:W-:Y:S01]  /*05a0*/  STL [R1+0x2c], RZ ;  /* 0x00002cff01007387 */ /* 0x0003e20000100800 */
[----:B------:R-:W3:Y:S03]  /*05b0*/  LDCU.U8 UR7, c[0x0][0x410] ;  /* 0x00008200ff0777ac */ /* 0x000ee60008000000 */
[----:B------:R1:W-:Y:S01]  /*05c0*/  STL [R1+0x28], RZ ;  /* 0x000028ff01007387 */ /* 0x0003e20000100800 */
[----:B------:R-:W0:Y:S03]  /*05d0*/  LDCU UR13, c[0x0][0x400] ;  /* 0x00008000ff0d77ac */ /* 0x000e260008000800 */
[----:B------:R1:W-:Y:S01]  /*05e0*/  STL [R1+0x3c], RZ ;  /* 0x00003cff01007387 */ /* 0x0003e20000100800 */
[----:B------:R-:W0:Y:S03]  /*05f0*/  LDCU.64 UR14, c[0x0][0x478] ;  /* 0x00008f00ff0e77ac */ /* 0x000e260008000a00 */
[----:B------:R1:W-:Y:S01]  /*0600*/  STL [R1+0x38], RZ ;  /* 0x000038ff01007387 */ /* 0x0003e20000100800 */
[----:B------:R-:W0:Y:S03]  /*0610*/  LDCU.64 UR10, c[0x0][0x438] ;  /* 0x00008700ff0a77ac */ /* 0x000e260008000a00 */
[----:B------:R1:W-:Y:S04]  /*0620*/  STL [R1+0x34], RZ ;  /* 0x000034ff01007387 */ /* 0x0003e80000100800 */
        /* <DEDUP_REMOVED lines=9> */
[----:B------:R1:W-:Y:S01]  /*06c0*/  STL [R1+0x64], RZ ;  /* 0x000064ff01007387 */ /* 0x0003e20000100800 */
[----:B----4-:R-:W-:-:S02]  /*06d0*/  ISETP.NE.U32.AND P0, PT, R6, RZ, PT ;  /* 0x000000ff0600720c */ /* 0x010fc40003f05070 */
[----:B------:R-:W-:Y:S02]  /*06e0*/  CS2R R44, SRZ ;  /* 0x00000000002c7805 */ /* 0x000fe4000001ff00 */
[----:B------:R-:W-:Y:S01]  /*06f0*/  MOV R0, UR4 ;  /* 0x0000000400007c02 */ /* 0x000fe20008000f00 */
[----:B0-----:R-:W5:Y:S01]  /*0700*/  LDG.E.128 R100, desc[UR8][R2.64+0x6000] ;  /* 0x0060000802647981 */ /* 0x001f62000c1e1d00 */
[----:B------:R-:W-:Y:S02]  /*0710*/  ISETP.NE.AND.EX P0, PT, R7, RZ, PT, P0 ;  /* 0x000000ff0700720c */ /* 0x000fe40003f05300 */
[----:B------:R-:W-:Y:S02]  /*0720*/  CS2R R6, SRZ ;  /* 0x0000000000067805 */ /* 0x000fe4000001ff00 */
[----:B------:R-:W-:Y:S01]  /*0730*/  CS2R R46, SRZ ;  /* 0x00000000002e7805 */ /* 0x000fe2000001ff00 */
[----:B------:R-:W5:Y:S01]  /*0740*/  LDG.E.128 R96, desc[UR8][R2.64+0x5000] ;  /* 0x0050000802607981 */ /* 0x000f62000c1e1d00 */
[----:B------:R-:W-:-:S02]  /*0750*/  CS2R R120, SRZ ;  /* 0x0000000000787805 */ /* 0x000fc4000001ff00 */
[----:B------:R-:W-:Y:S02]  /*0760*/  CS2R R122, SRZ ;  /* 0x00000000007a7805 */ /* 0x000fe4000001ff00 */
[----:B------:R-:W-:Y:S01]  /*0770*/  CS2R R124, SRZ ;  /* 0x00000000007c7805 */ /* 0x000fe2000001ff00 */
[----:B------:R-:W5:Y:S04]  /*0780*/  LDG.E.128 R92, desc[UR8][R2.64+0x4000] ;  /* 0x00400008025c7981 */ /* 0x000f68000c1e1d00 */
[----:B------:R-:W5:Y:S04]  /*0790*/  LDG.E.128 R88, desc[UR8][R2.64+0x3000] ;  /* 0x0030000802587981 */ /* 0x000f68000c1e1d00 */
[----:B------:R-:W5:Y:S04]  /*07a0*/  LDG.E.128 R84, desc[UR8][R2.64+0x2000] ;  /* 0x0020000802547981 */ /* 0x000f68000c1e1d00 */
[----:B------:R-:W5:Y:S04]  /*07b0*/  LDG.E.128 R80, desc[UR8][R2.64+0x1000] ;  /* 0x0010000802507981 */ /* 0x000f68000c1e1d00 */
[----:B------:R0:W5:Y:S04]  /*07c0*/  LDG.E.128 R76, desc[UR8][R2.64] ;  /* 0x00000008024c7981 */ /* 0x000168000c1e1d00 */
[----:B------:R-:W5:Y:S04]  /*07d0*/  LDG.E.128 R72, desc[UR8][R4.64+0x6000] ;  /* 0x0060000804487981 */ /* 0x000f68000c1e1d00 */
[----:B------:R-:W5:Y:S01]  /*07e0*/  LDG.E.128 R68, desc[UR8][R4.64+0x5000] ;  /* 0x0050000804447981 */ /* 0x000f62000c1e1d00 */
[----:B0-----:R-:W-:-:S03]  /*07f0*/  CS2R R2, SRZ ;  /* 0x0000000000027805 */ /* 0x001fc6000001ff00 */
[----:B------:R-:W5:Y:S04]  /*0800*/  LDG.E.128 R64, desc[UR8][R4.64+0x4000] ;  /* 0x0040000804407981 */ /* 0x000f68000c1e1d00 */
[----:B------:R-:W5:Y:S04]  /*0810*/  LDG.E.128 R60, desc[UR8][R4.64+0x3000] ;  /* 0x00300008043c7981 */ /* 0x000f68000c1e1d00 */
[----:B------:R-:W5:Y:S04]  /*0820*/  LDG.E.128 R56, desc[UR8][R4.64+0x2000] ;  /* 0x0020000804387981 */ /* 0x000f68000c1e1d00 */
[----:B------:R-:W5:Y:S04]  /*0830*/  LDG.E.128 R52, desc[UR8][R4.64+0x1000] ;  /* 0x0010000804347981 */ /* 0x000f68000c1e1d00 */
[----:B------:R0:W5:Y:S02]  /*0840*/  LDG.E.128 R48, desc[UR8][R4.64] ;  /* 0x0000000804307981 */ /* 0x000164000c1e1d00 */
[----:B0123--:R-:W-:-:S07]  /*0850*/  CS2R R4, SRZ ;  /* 0x0000000000047805 */ /* 0x00ffce000001ff00 */
.L_x_3064:
[----:B0-----:R-:W0:Y:S08]  /*0860*/  @P0 LDC.64 R108, c[0x0][0x3e0] ;  /* 0x0000f800ff6c0b82 */ /* 0x001e300000000a00 */
        /* <DEDUP_REMOVED lines=56> */
[----:B--2---:R-:W-:Y:S02]  /*0bf0*/  SHF.R.U64 R165, R132, 0x10, R133 ;  /* 0x0000001084a57819 */ /* 0x004fe40000001285 */
[C---:B---3--:R-:W-:Y:S02]  /*0c00*/  SHF.R.U64 R176, R112.reuse, 0x10, R113 ;  /* 0x0000001070b07819 */ /* 0x048fe40000001271 */
[----:B------:R-:W-:Y:S02]  /*0c10*/  SHF.L.U32 R162, R112, 0x10, RZ ;  /* 0x0000001070a27819 */ /* 0x000fe400000006ff */
[----:B------:R-:W-:-:S02]  /*0c20*/  SHF.L.U32 R164, R113, 0x10, RZ ;  /* 0x0000001071a47819 */ /* 0x000fc400000006ff */
[----:B------:R-:W-:Y:S02]  /*0c30*/  SHF.R.U32.HI R174, RZ, 0x10, R113 ;  /* 0x00000010ffae7819 */ /* 0x000fe40000011671 */
[----:B------:R-:W-:Y:S02]  /*0c40*/  SHF.L.U32 R112, R165, 0x10, RZ ;  /* 0x00000010a5707819 */ /* 0x000fe400000006ff */
[--C-:B----4-:R-:W-:Y:S02]  /*0c50*/  SHF.R.U64 R194, R154, 0x10, R155.reuse ;  /* 0x000000109ac27819 */ /* 0x110fe4000000129b */
[----:B------:R-:W-:Y:S02]  /*0c60*/  SHF.R.U32.HI R192, RZ, 0x10, R155 ;  /* 0x00000010ffc07819 */ /* 0x000fe4000001169b */
[----:B------:R-:W-:Y:S02]  /*0c70*/  SHF.L.U32 R160, R155, 0x10, RZ ;  /* 0x000000109ba07819 */ /* 0x000fe400000006ff */
[----:B------:R-:W-:-:S02]  /*0c80*/  SHF.R.U32.HI R155, RZ, 0x10, R129 ;  /* 0x00000010ff9b7819 */ /* 0x000fc40000011681 */
[----:B------:R-:W-:Y:S02]  /*0c90*/  SHF.L.U32 R132, R132, 0x10, RZ ;  /* 0x0000001084847819 */ /* 0x000fe400000006ff */
[----:B------:R-:W-:Y:S02]  /*0ca0*/  SHF.R.U32.HI R113, RZ, 0x10, R159 ;  /* 0x00000010ff717819 */ /* 0x000fe4000001169f */
[C-C-:B------:R-:W-:Y:S02]  /*0cb0*/  SHF.R.U64 R135, R152.reuse, 0x10, R153.reuse ;  /* 0x0000001098877819 */ /* 0x140fe40000001299 */
[----:B------:R-:W-:Y:S02]  /*0cc0*/  SHF.R.U32.HI R186, RZ, 0x10, R153 ;  /* 0x00000010ffba7819 */ /* 0x000fe40000011699 */
[----:B------:R-:W-:Y:S01]  /*0cd0*/  SHF.L.U32 R170, R153, 0x10, RZ ;  /* 0x0000001099aa7819 */ /* 0x000fe200000006ff */
[C---:B------:R-:W-:Y:S01]  /*0ce0*/  FADD.FTZ R153, -R127.reuse, R164 ;  /* 0x000000a47f997221 */ /* 0x040fe20000010100 */
[----:B------:R-:W-:Y:S01]  /*0cf0*/  SHF.L.U32 R168, R152, 0x10, RZ ;  /* 0x0000001098a87819 */ /* 0x000fe200000006ff */
[----:B------:R-:W-:Y:S01]  /*0d00*/  FADD.FTZ R175, -R127, R112 ;  /* 0x000000707faf7221 */ /* 0x000fe20000010100 */
[----:B------:R-:W-:-:S02]  /*0d10*/  SHF.L.U32 R164, R113, 0x10, RZ ;  /* 0x0000001071a47819 */ /* 0x000fc400000006ff */
[----:B------:R-:W-:Y:S02]  /*0d20*/  SHF.L.U32 R152, R155, 0x10, RZ ;  /* 0x000000109b987819 */ /* 0x000fe400000006ff */
[C---:B------:R-:W-:Y:S02]  /*0d30*/  SHF.R.U64 R112, R116.reuse, 0x10, R117 ;  /* 0x0000001074707819 */ /* 0x040fe40000001275 */
[----:B------:R-:W-:Y:S01]  /*0d40*/  SHF.L.U32 R113, R116, 0x10, RZ ;  /* 0x0000001074717819 */ /* 0x000fe200000006ff */
[C---:B------:R-:W-:Y:S01]  /*0d50*/  FADD.FTZ R177, -R127.reuse, R132 ;  /* 0x000000847fb17221 */ /* 0x040fe20000010100 */
[----:B------:R-:W-:Y:S01]  /*0d60*/  SHF.L.U32 R116, R112, 0x10, RZ ;  /* 0x0000001070747819 */ /* 0x000fe200000006ff */
[----:B------:R-:W-:Y:S01]  /*0d70*/  FADD.FTZ R183, -R127, R152 ;  /* 0x000000987fb77221 */ /* 0x000fe20000010100 */
[----:B------:R-:W-:Y:S01]  /*0d80*/  SHF.R.U32.HI R163, RZ, 0x10, R133 ;  /* 0x00000010ffa37819 */ /* 0x000fe20000011685 */
[----:B------:R-:W-:Y:S01]  /*0d90*/  FMUL.FTZ R210, R76, R113 ;  /* 0x000000714cd27220 */ /* 0x000fe20000410000 */
[----:B------:R-:W-:Y:S01]  /*0da0*/  SHF.L.U32 R136, R133, 0x10, RZ ;  /* 0x0000001085887819 */ /* 0x000fe200000006ff */
[----:B-----5:R-:W-:Y:S01]  /*0db0*/  FMUL.FTZ R152, R134, R177 ;  /* 0x000000b186987220 */ /* 0x020fe20000410000 */
[----:B------:R-:W-:Y:S01]  /*0dc0*/  SHF.R.U32.HI R223, RZ, 0x10, R117 ;  /* 0x00000010ffdf7819 */ /* 0x000fe20000011675 */
[----:B------:R-:W-:Y:S01]  /*0dd0*/  FMUL.FTZ R203, R77, R116 ;  /* 0x000000744dcb7220 */ /* 0x000fe20000410000 */
[----:B------:R-:W-:-:S02]  /*0de0*/  SHF.R.U64 R161, R128, 0x10, R129 ;  /* 0x0000001080a17819 */ /* 0x000fc40000001281 */
[----:B------:R-:W-:Y:S02]  /*0df0*/  SHF.L.U32 R166, R128, 0x10, RZ ;  /* 0x0000001080a67819 */ /* 0x000fe400000006ff */
[----:B------:R-:W-:Y:S02]  /*0e00*/  SHF.L.U32 R117, R117, 0x10, RZ ;  /* 0x0000001075757819 */ /* 0x000fe400000006ff */
[C-C-:B------:R-:W-:Y:S02]  /*0e10*/  SHF.R.U64 R212, R104.reuse, 0x10, R105.reuse ;  /* 0x0000001068d47819 */ /* 0x140fe40000001269 */
[----:B------:R-:W-:Y:S01]  /*0e20*/  SHF.L.U32 R225, R104, 0x10, RZ ;  /* 0x0000001068e17819 */ /* 0x000fe200000006ff */
[----:B------:R-:W-:Y:S01]  /*0e30*/  FADD.FTZ R104, RZ, R210 ;  /* 0x000000d2ff687221 */ /* 0x000fe20000010000 */
[----:B------:R-:W-:Y:S01]  /*0e40*/  SHF.L.U32 R128, R163, 0x10, RZ ;  /* 0x00000010a3807819 */ /* 0x000fe200000006ff */
[----:B------:R-:W-:Y:S01]  /*0e50*/  FADD.FTZ R193, -R127, R136 ;  /* 0x000000887fc17221 */ /* 0x000fe20000010100 */
[----:B------:R-:W-:Y:S01]  /*0e60*/  SHF.R.U32.HI R211, RZ, 0x10, R105 ;  /* 0x00000010ffd37819 */ /* 0x000fe20000011669 */
[----:B------:R-:W-:Y:S01]  /*0e70*/  FMUL.FTZ R202, R134, R175 ;  /* 0x000000af86ca7220 */ /* 0x000fe20000410000 */
[----:B------:R-:W-:Y:S01]  /*0e80*/  SHF.L.U32 R224, R105, 0x10, RZ ;  /* 0x0000001069e07819 */ /* 0x000fe200000006ff */
[----:B------:R-:W-:Y:S01]  /*0e90*/  FFMA.FTZ R105, R152, R210, RZ ;  /* 0x000000d298697223 */ /* 0x000fe200000100ff */
[----:B------:R-:W-:Y:S01]  /*0ea0*/  SHF.L.U32 R198, R159, 0x10, RZ ;  /* 0x000000109fc67819 */ /* 0x000fe200000006ff */
[----:B------:R-:W-:Y:S01]  /*0eb0*/  FMUL.FTZ R209, R78, R117 ;  /* 0x000000754ed17220 */ /* 0x000fe20000410000 */
[----:B------:R-:W-:Y:S01]  /*0ec0*/  SHF.L.U32 R223, R223, 0x10, RZ ;  /* 0x00000010dfdf7819 */ /* 0x000fe200000006ff */
[----:B------:R-:W-:Y:S01]  /*0ed0*/  FADD.FTZ R104, R104, R203 ;  /* 0x000000cb68687221 */ /* 0x000fe20000010000 */
[----:B------:R-:W-:Y:S01]  /*0ee0*/  SHF.L.U32 R154, R154, 0x10, RZ ;  /* 0x000000109a9a7819 */ /* 0x000fe200000006ff */
[----:B------:R-:W-:Y:S01]  /*0ef0*/  FMUL.FTZ R204, R134, R193 ;  /* 0x000000c186cc7220 */ /* 0x000fe20000410000 */
[----:B------:R-:W-:Y:S01]  /*0f00*/  SHF.L.U32 R132, R161, 0x10, RZ ;  /* 0x00000010a1847819 */ /* 0x000fe200000006ff */
[C---:B------:R-:W-:Y:S01]  /*0f10*/  FADD.FTZ R161, -R127.reuse, R128 ;  /* 0x000000807fa17221 */ /* 0x040fe20000010100 */
[----:B------:R-:W-:Y:S01]  /*0f20*/  FFMA.FTZ R105, R202, R203, R105 ;  /* 0x000000cbca697223 */ /* 0x000fe20000010069 */
[C---:B------:R-:W-:Y:S01]  /*0f30*/  SHF.R.U64 R222, R118.reuse, 0x10, R119 ;  /* 0x0000001076de7819 */ /* 0x040fe20000001277 */
[----:B------:R-:W-:Y:S01]  /*0f40*/  FADD.FTZ R136, -R127, R198 ;  /* 0x000000c67f887221 */ /* 0x000fe20000010100 */
[----:B------:R-:W-:Y:S01]  /*0f50*/  SHF.L.U32 R235, R118, 0x10, RZ ;  /* 0x0000001076eb7819 */ /* 0x000fe200000006ff */
[----:B------:R-:W-:Y:S01]  /*0f60*/  FMUL.FTZ R199, R79, R223 ;  /* 0x000000df4fc77220 */ /* 0x000fe20000410000 */
[----:B------:R-:W-:Y:S01]  /*0f70*/  SHF.L.U32 R194, R194, 0x10, RZ ;  /* 0x00000010c2c27819 */ /* 0x000fe200000006ff */
[----:B------:R-:W-:Y:S01]  /*0f80*/  FADD.FTZ R104, R104, R209 ;  /* 0x000000d168687221 */ /* 0x000fe20000010000 */
[----:B------:R-:W-:Y:S01]  /*0f90*/  FADD.FTZ R201, -R127, R154 ;  /* 0x0000009a7fc97221 */ /* 0x000fe20000010100 */
[----:B------:R-:W-:Y:S01]  /*0fa0*/  FMUL.FTZ R198, R134, R161 ;  /* 0x000000a186c67220 */ /* 0x000fe20000410000 */
[----:B------:R-:W-:Y:S01]  /*0fb0*/  FFMA.FTZ R105, R204, R209, R105 ;  /* 0x000000d1cc697223 */ /* 0x000fe20000010069 */
[--C-:B------:R-:W-:Y:S01]  /*0fc0*/  SHF.R.U64 R214, R106, 0x10, R107.reuse ;  /* 0x000000106ad67819 */ /* 0x100fe2000000126b */
[----:B------:R-:W-:Y:S01]  /*0fd0*/  FMUL.FTZ R208, R80, R235 ;  /* 0x000000eb50d07220 */ /* 0x000fe20000410000 */
[----:B------:R-:W-:-:S02]  /*0fe0*/  SHF.R.U32.HI R213, RZ, 0x10, R107 ;  /* 0x00000010ffd57819 */ /* 0x000fc4000001166b */
[----:B------:R-:W-:Y:S01]  /*0ff0*/  SHF.L.U32 R226, R107, 0x10, RZ ;  /* 0x000000106be27819 */ /* 0x000fe200000006ff */
[----:B------:R-:W-:Y:S01]  /*1000*/  FADD.FTZ R107, R104, R199 ;  /* 0x000000c7686b7221 */ /* 0x000fe20000010000 */
[----:B------:R-:W-:Y:S01]  /*1010*/  SHF.L.U32 R222, R222, 0x10, RZ ;  /* 0x00000010dede7819 */ /* 0x000fe200000006ff */
[----:B------:R-:W-:Y:S01]  /*1020*/  FADD.FTZ R194, -R127, R194 ;  /* 0x000000c27fc27221 */ /* 0x000fe20000010100 */
[----:B------:R-:W-:Y:S01]  /*1030*/  FMUL.FTZ R201, R134, R201 ;  /* 0x000000c986c97220 */ /* 0x000fe20000410000 */
[----:B------:R-:W-:Y:S01]  /*1040*/  FFMA.FTZ R104, R198, R199, R105 ;  /* 0x000000c7c6687223 */ /* 0x000fe20000010069 */
[----:B------:R-:W-:Y:S01]  /*1050*/  SHF.R.U32.HI R221, RZ, 0x10, R119 ;  /* 0x00000010ffdd7819 */ /* 0x000fe20000011677 */
[----:B------:R-:W-:Y:S01]  /*1060*/  FMUL.FTZ R195, R81, R222 ;  /* 0x000000de51c37220 */ /* 0x000fe20000410000 */
[----:B------:R-:W-:Y:S02]  /*1070*/  SHF.L.U32 R234, R119, 0x10, RZ ;  /* 0x0000001077ea7819 */ /* 0x000fe400000006ff */
[----:B------:R-:W-:Y:S01]  /*1080*/  SHF.L.U32 R227, R106, 0x10, RZ ;  /* 0x000000106ae37819 */ /* 0x000fe200000006ff */
[----:B------:R-:W-:Y:S01]  /*1090*/  FADD.FTZ R106, R107, R208 ;  /* 0x000000d06b6a7221 */ /* 0x000fe20000010000 */
[----:B------:R-:W-:Y:S01]  /*10a0*/  SHF.L.U32 R192, R192, 0x10, RZ ;  /* 0x00000010c0c07819 */ /* 0x000fe200000006ff */
[----:B------:R-:W-:Y:S01]  /*10b0*/  FADD.FTZ R173, -R127, R160 ;  /* 0x000000a07fad7221 */ /* 0x000fe20000010100 */
[----:B------:R-:W-:Y:S01]  /*10c0*/  FMUL.FTZ R194, R134, R194 ;  /* 0x000000c286c27220 */ /* 0x000fe20000410000 */
[----:B------:R-:W-:Y:S01]  /*10d0*/  FFMA.FTZ R105, R201, R208, R104 ;  /* 0x000000d0c9697223 */ /* 0x000fe20000010068 */
[----:B------:R-:W-:Y:S01]  /*10e0*/  SHF.L.U32 R221, R221, 0x10, RZ ;  /* 0x00000010dddd7819 */ /* 0x000fe200000006ff */
[----:B------:R-:W-:Y:S01]  /*10f0*/  FMUL.FTZ R207, R82, R234 ;  /* 0x000000ea52cf7220 */ /* 0x000fe20000410000 */
[----:B------:R-:W-:Y:S01]  /*1100*/  FADD.FTZ R106, R106, R195 ;  /* 0x000000c36a6a7221 */ /* 0x000fe20000010000 */
[----:B------:R-:W-:Y:S01]  /*1110*/  FADD.FTZ R192, -R127, R192 ;  /* 0x000000c07fc07221 */ /* 0x000fe20000010100 */
[----:B------:R-:W-:Y:S01]  /*1120*/  FMUL.FTZ R200, R134, R173 ;  /* 0x000000ad86c87220 */ /* 0x000fe20000410000 */
[----:B------:R-:W-:Y:S01]  /*1130*/  FFMA.FTZ R105, R194, R195, R105 ;  /* 0x000000c3c2697223 */ /* 0x000fe20000010069 */
[C---:B------:R-:W-:Y:S01]  /*1140*/  SHF.R.U64 R220, R114.reuse, 0x10, R115 ;  /* 0x0000001072dc7819 */ /* 0x040fe20000001273 */
[----:B------:R-:W-:Y:S01]  /*1150*/  FMUL.FTZ R193, R83, R221 ;  /* 0x000000dd53c17220 */ /* 0x000fe20000410000 */
[----:B------:R-:W-:Y:S01]  /*1160*/  SHF.L.U32 R233, R114, 0x10, RZ ;  /* 0x0000001072e97819 */ /* 0x000fe200000006ff */
[----:B------:R-:W-:Y:S01]  /*1170*/  FADD.FTZ R106, R106, R207 ;  /* 0x000000cf6a6a7221 */ /* 0x000fe20000010000 */
[----:B------:R-:W-:Y:S01]  /*1180*/  SHF.L.U32 R176, R176, 0x10, RZ ;  /* 0x00000010b0b07819 */ /* 0x000fe200000006ff */
[C---:B------:R-:W-:Y:S01]  /*1190*/  FADD.FTZ R197, -R127.reuse, R162 ;  /* 0x000000a27fc57221 */ /* 0x040fe20000010100 */
        /* <DEDUP_REMOVED lines=8> */
[----:B------:R-:W-:Y:S01]  /*1220*/  SHF.R.U64 R133, R156, 0x10, R157 ;  /* 0x000000109c857819 */ /* 0x000fe2000000129d */
[----:B------:R-:W-:Y:S01]  /*1230*/  FMUL.FTZ R177, R85, R220 ;  /* 0x000000dc55b17220 */ /* 0x000fe20000410000 */
[----:B------:R-:W-:Y:S01]  /*1240*/  SHF.L.U32 R196, R158, 0x10, RZ ;  /* 0x000000109ec47819 */ /* 0x000fe200000006ff */
[----:B------:R-:W-:Y:S01]  /*1250*/  FADD.FTZ R106, R107, R206 ;  /* 0x000000ce6b6a7221 */ /* 0x000fe20000010000 */
[----:B------:R-:W-:-:S02]  /*1260*/  SHF.R.U32.HI R219, RZ, 0x10, R115 ;  /* 0x00000010ffdb7819 */ /* 0x000fc40000011673 */
[----:B------:R-:W-:Y:S01]  /*1270*/  SHF.L.U32 R232, R115, 0x10, RZ ;  /* 0x0000001073e87819 */ /* 0x000fe200000006ff */
[----:B------:R-:W-:Y:S01]  /*1280*/  FMUL.FTZ R176, R134, R176 ;  /* 0x000000b086b07220 */ /* 0x000fe20000410000 */
[----:B------:R-:W-:Y:S01]  /*1290*/  SHF.L.U32 R174, R174, 0x10, RZ ;  /* 0x00000010aeae7819 */ /* 0x000fe200000006ff */
[----:B------:R-:W-:Y:S01]  /*12a0*/  FFMA.FTZ R105, R197, R206, R104 ;  /* 0x000000cec5697223 */ /* 0x000fe20000010068 */
[----:B------:R-:W-:Y:S01]  /*12b0*/  SHF.L.U32 R154, R133, 0x10, RZ ;  /* 0x00000010859a7819 */ /* 0x000fe200000006ff */
[----:B------:R-:W-:Y:S01]  /*12c0*/  FADD.FTZ R133, -R127, R196 ;  /* 0x000000c47f857221 */ /* 0x000fe20000010100 */
        /* <DEDUP_REMOVED lines=10> */
[----:B------:R-:W-:Y:S01]  /*1370*/  FADD.FTZ R167, -R127, R166 ;  /* 0x000000a67fa77221 */ /* 0x000fe20000010100 */
[----:B------:R-:W-:Y:S01]  /*1380*/  FMUL.FTZ R174, R134, R174 ;  /* 0x000000ae86ae7220 */ /* 0x000fe20000410000 */
[----:B------:R-:W-:Y:S01]  /*1390*/  FFMA.FTZ R105, R196, R205, R105 ;  /* 0x000000cdc4697223 */ /* 0x000fe20000010069 */
[----:B------:R-:W-:Y:S01]  /*13a0*/  SHF.L.U32 R218, R218, 0x10, RZ ;  /* 0x00000010dada7819 */ /* 0x000fe200000006ff */
[----:B------:R-:W-:Y:S01]  /*13b0*/  FMUL.FTZ R163, R88, R231 ;  /* 0x000000e758a37220 */ /* 0x000fe20000410000 */
[----:B------:R-:W-:Y:S01]  /*13c0*/  SHF.L.U32 R190, R129, 0x10, RZ ;  /* 0x0000001081be7819 */ /* 0x000fe200000006ff */
[----:B------:R-:W-:Y:S01]  /*13d0*/  FADD.FTZ R106, R106, R175 ;  /* 0x000000af6a6a7221 */ /* 0x000fe20000010000 */
[----:B------:R-:W-:Y:S01]  /*13e0*/  SHF.L.U32 R156, R156, 0x10, RZ ;  /* 0x000000109c9c7819 */ /* 0x000fe200000006ff */
[C---:B------:R-:W-:Y:S01]  /*13f0*/  FADD.FTZ R171, -R127.reuse, R132 ;  /* 0x000000847fab7221 */ /* 0x040fe20000010100 */
[----:B------:R-:W-:Y:S01]  /*1400*/  FMUL.FTZ R167, R134, R167 ;  /* 0x000000a786a77220 */ /* 0x000fe20000410000 */
[----:B------:R-:W-:Y:S01]  /*1410*/  FFMA.FTZ R104, R174, R175, R105 ;  /* 0x000000afae687223 */ /* 0x000fe20000010069 */
[----:B------:R-:W-:Y:S01]  /*1420*/  SHF.R.U64 R129, R158, 0x10, R159 ;  /* 0x000000109e817819 */ /* 0x000fe2000000129f */
[----:B------:R-:W-:Y:S01]  /*1430*/  FADD.FTZ R169, -R127, R170 ;  /* 0x000000aa7fa97221 */ /* 0x000fe20000010100 */
[----:B------:R-:W-:Y:S01]  /*1440*/  SHF.R.U32.HI R217, RZ, 0x10, R111 ;  /* 0x00000010ffd97819 */ /* 0x000fe2000001166f */
[----:B------:R-:W-:Y:S01]  /*1450*/  FMUL.FTZ R170, R89, R218 ;  /* 0x000000da59aa7220 */ /* 0x000fe20000410000 */
[----:B------:R-:W-:Y:S01]  /*1460*/  SHF.L.U32 R230, R111, 0x10, RZ ;  /* 0x000000106fe67819 */ /* 0x000fe200000006ff */
[----:B------:R-:W-:Y:S01]  /*1470*/  FADD.FTZ R105, R106, R163 ;  /* 0x000000a36a697221 */ /* 0x000fe20000010000 */
[C---:B------:R-:W-:Y:S01]  /*1480*/  FADD.FTZ R190, -R127.reuse, R190 ;  /* 0x000000be7fbe7221 */ /* 0x040fe20000010100 */
[----:B------:R-:W-:Y:S01]  /*1490*/  FADD.FTZ R159, -R127, R156 ;  /* 0x0000009c7f9f7221 */ /* 0x000fe20000010100 */
[----:B------:R-:W-:Y:S01]  /*14a0*/  FMUL.FTZ R171, R134, R171 ;  /* 0x000000ab86ab7220 */ /* 0x000fe20000410000 */
[----:B------:R-:W-:Y:S01]  /*14b0*/  FFMA.FTZ R104, R167, R163, R104 ;  /* 0x000000a3a7687223 */ /* 0x000fe20000010068 */
[----:B------:R-:W-:-:S02]  /*14c0*/  SHF.L.U32 R172, R157, 0x10, RZ ;  /* 0x000000109dac7819 */ /* 0x000fc400000006ff */
[----:B------:R-:W-:Y:S01]  /*14d0*/  SHF.L.U32 R156, R129, 0x10, RZ ;  /* 0x00000010819c7819 */ /* 0x000fe200000006ff */
[----:B------:R-:W-:Y:S01]  /*14e0*/  FADD.FTZ R129, -R127, R164 ;  /* 0x000000a47f817221 */ /* 0x000fe20000010100 */
[----:B------:R-:W-:Y:S01]  /*14f0*/  SHF.L.U32 R217, R217, 0x10, RZ ;  /* 0x00000010d9d97819 */ /* 0x000fe200000006ff */
[----:B------:R-:W-:Y:S01]  /*1500*/  FMUL.FTZ R164, R90, R230 ;  /* 0x000000e65aa47220 */ /* 0x000fe20000410000 */
[----:B------:R-:W-:Y:S01]  /*1510*/  FADD.FTZ R105, R105, R170 ;  /* 0x000000aa69697221 */ /* 0x000fe20000010000 */
[----:B------:R-:W-:Y:S01]  /*1520*/  FMUL.FTZ R190, R134, R190 ;  /* 0x000000be86be7220 */ /* 0x000fe20000410000 */
[----:B------:R-:W-:Y:S01]  /*1530*/  FFMA.FTZ R107, R171, R170, R104 ;  /* 0x000000aaab6b7223 */ /* 0x000fe20000010068 */
[----:B------:R-:W-:Y:S01]  /*1540*/  FADD.FTZ R160, -R127, R172 ;  /* 0x000000ac7fa07221 */ /* 0x000fe20000010100 */
[----:B------:R-:W-:Y:S01]  /*1550*/  SHF.L.U32 R162, R135, 0x10, RZ ;  /* 0x0000001087a27819 */ /* 0x000fe200000006ff */
[----:B------:R-:W-:Y:S01]  /*1560*/  FMUL.FTZ R172, R91, R217 ;  /* 0x000000d95bac7220 */ /* 0x000fe20000410000 */
[C---:B------:R-:W-:Y:S01]  /*1570*/  SHF.R.U64 R216, R108.reuse, 0x10, R109 ;  /* 0x000000106cd87819 */ /* 0x040fe2000000126d */
[----:B------:R-:W-:Y:S01]  /*1580*/  FADD.FTZ R105, R105, R164 ;  /* 0x000000a469697221 */ /* 0x000fe20000010000 */
[----:B------:R-:W-:Y:S01]  /*1590*/  SHF.L.U32 R229, R108, 0x10, RZ ;  /* 0x000000106ce57819 */ /* 0x000fe200000006ff */
[----:B------:R-:W-:Y:S01]  /*15a0*/  FADD.FTZ R168, -R127, R168 ;  /* 0x000000a87fa87221 */ /* 0x000fe20000010100 */
[----:B------:R-:W-:Y:S01]  /*15b0*/  FMUL.FTZ R183, R134, R183 ;  /* 0x000000b786b77220 */ /* 0x000fe20000410000 */
[----:B------:R-:W-:Y:S01]  /*15c0*/  FFMA.FTZ R104, R190, R164, R107 ;  /* 0x000000a4be687223 */ /* 0x000fe2000001006b */
[----:B------:R-:W-:Y:S01]  /*15d0*/  SHF.L.U32 R216, R216, 0x10, RZ ;  /* 0x00000010d8d87819 */ /* 0x000fe200000006ff */
[----:B------:R-:W-:Y:S01]  /*15e0*/  FADD.FTZ R106, R105, R172 ;  /* 0x000000ac696a7221 */ /* 0x000fe20000010000 */
[----:B------:R-:W-:Y:S01]  /*15f0*/  FADD.FTZ R162, -R127, R162 ;  /* 0x000000a27fa27221 */ /* 0x000fe20000010100 */
[----:B------:R-:W-:Y:S01]  /*1600*/  FMUL.FTZ R165, R92, R229 ;  /* 0x000000e55ca57220 */ /* 0x000fe20000410000 */
[----:B------:R-:W-:Y:S01]  /*1610*/  FMUL.FTZ R168, R134, R168 ;  /* 0x000000a886a87220 */ /* 0x000fe20000410000 */
[----:B------:R-:W-:Y:S01]  /*1620*/  FFMA.FTZ R105, R183, R172, R104 ;  /* 0x000000acb7697223 */ /* 0x000fe20000010068 */
[----:B------:R-:W-:Y:S01]  /*1630*/  SHF.L.U32 R186, R186, 0x10, RZ ;  /* 0x00000010baba7819 */ /* 0x000fe200000006ff */
[----:B------:R-:W-:Y:S01]  /*1640*/  FMUL.FTZ R161, R93, R216 ;  /* 0x000000d85da17220 */ /* 0x000fe20000410000 */
[----:B------:R-:W-:Y:S01]  /*1650*/  SHF.R.U32.HI R215, RZ, 0x10, R109 ;  /* 0x00000010ffd77819 */ /* 0x000fe2000001166d */
[----:B------:R-:W-:Y:S01]  /*1660*/  FMUL.FTZ R162, R134, R162 ;  /* 0x000000a286a27220 */ /* 0x000fe20000410000 */
[----:B------:R-:W-:Y:S01]  /*1670*/  SHF.L.U32 R228, R109, 0x10, RZ ;  /* 0x000000106de47819 */ /* 0x000fe200000006ff */
[----:B------:R-:W-:Y:S01]  /*1680*/  FADD.FTZ R104, R106, R165 ;  /* 0x000000a56a687221 */ /* 0x000fe20000010000 */
        /* <DEDUP_REMOVED lines=11> */
[----:B------:R-:W-:Y:S01]  /*1740*/  SHF.R.U32.HI R131, RZ, 0x10, R157 ;  /* 0x00000010ff837819 */ /* 0x000fe2000001169d */
[----:B------:R-:W-:Y:S01]  /*1750*/  FADD.FTZ R157, -R127, R154 ;  /* 0x0000009a7f9d7221 */ /* 0x000fe20000010100 */
[----:B------:R-:W-:Y:S01]  /*1760*/  SHF.L.U32 R214, R214, 0x10, RZ ;  /* 0x00000010d6d67819 */ /* 0x000fe200000006ff */
        /* <DEDUP_REMOVED lines=10> */
[----:B------:R-:W-:Y:S01]  /*1810*/  FADD.FTZ R158, -R127, R158 ;  /* 0x0000009e7f9e7221 */ /* 0x000fe20000010100 */
[----:B------:R-:W-:Y:S01]  /*1820*/  FMUL.FTZ R155, R98, R226 ;  /* 0x000000e2629b7220 */ /* 0x000fe20000410000 */
[C---:B------:R-:W-:Y:S01]  /*1830*/  FMUL.FTZ R160, R134.reuse, R160 ;  /* 0x000000a086a07220 */ /* 0x040fe20000410000 */
[----:B------:R-:W-:Y:S01]  /*1840*/  FADD.FTZ R251, R251, R153 ;  /* 0x00000099fbfb7221 */ /* 0x000fe20000010000 */
[----:B------:R-:W-:Y:S01]  /*1850*/  FFMA.FTZ R252, R157, R153, R252 ;  /* 0x000000999dfc7223 */ /* 0x000fe200000100fc */
[----:B------:R-:W-:Y:S01]  /*1860*/  FADD.FTZ R135, -R127, R156 ;  /* 0x0000009c7f877221 */ /* 0x000fe20000010100 */
        /* <DEDUP_REMOVED lines=53> */
.L_x_3056:
        /* <DEDUP_REMOVED lines=18> */
[----:B-1----:R-:W-:Y:S02]  /*1ce0*/  IMAD.WIDE.U32 R116, R182, 0x8, R104 ;  /* 0x00000008b6747825 */ /* 0x002fe400078e0068 */
        /* <DEDUP_REMOVED lines=32> */
[----:B---3--:R-:W-:-:S02]  /*1ef0*/  SHF.R.U64 R131, R132, 0x10, R133 ;  /* 0x0000001084837819 */ /* 0x008fc40000001285 */
[----:B------:R-:W-:Y:S02]  /*1f00*/  SHF.L.U32 R136, R132, 0x10, RZ ;  /* 0x0000001084887819 */ /* 0x000fe400000006ff */
[----:B------:R-:W-:Y:S02]  /*1f10*/  SHF.R.U32.HI R132, RZ, 0x10, R133 ;  /* 0x00000010ff847819 */ /* 0x000fe40000011685 */
[----:B------:R-:W-:Y:S02]  /*1f20*/  SHF.L.U32 R160, R133, 0x10, RZ ;  /* 0x0000001085a07819 */ /* 0x000fe400000006ff */
[--C-:B----4-:R-:W-:Y:S02]  /*1f30*/  SHF.R.U64 R133, R154, 0x10, R155.reuse ;  /* 0x000000109a857819 */ /* 0x110fe4000000129b */
[----:B------:R-:W-:Y:S02]  /*1f40*/  SHF.R.U32.HI R135, RZ, 0x10, R155 ;  /* 0x00000010ff877819 */ /* 0x000fe4000001169b */
[----:B------:R-:W-:-:S02]  /*1f50*/  SHF.L.U32 R162, R155, 0x10, RZ ;  /* 0x000000109ba27819 */ /* 0x000fc400000006ff */
[C-C-:B------:R-:W-:Y:S02]  /*1f60*/  SHF.R.U64 R155, R112.reuse, 0x10, R113.reuse ;  /* 0x00000010709b7819 */ /* 0x140fe40000001271 */
[----:B------:R-:W-:Y:S02]  /*1f70*/  SHF.L.U32 R164, R112, 0x10, RZ ;  /* 0x0000001070a47819 */ /* 0x000fe400000006ff */
[----:B------:R-:W-:Y:S02]  /*1f80*/  SHF.R.U32.HI R161, RZ, 0x10, R113 ;  /* 0x00000010ffa17819 */ /* 0x000fe40000011671 */
[----:B------:R-:W-:Y:S02]  /*1f90*/  SHF.L.U32 R166, R113, 0x10, RZ ;  /* 0x0000001071a67819 */ /* 0x000fe400000006ff */
[----:B------:R-:W-:Y:S02]  /*1fa0*/  SHF.L.U32 R112, R131, 0x10, RZ ;  /* 0x0000001083707819 */ /* 0x000fe400000006ff */
[----:B------:R-:W-:-:S02]  /*1fb0*/  SHF.R.U64 R113, R128, 0x10, R129 ;  /* 0x0000001080717819 */ /* 0x000fc40000001281 */
[----:B------:R-:W-:Y:S02]  /*1fc0*/  SHF.L.U32 R168, R128, 0x10, RZ ;  /* 0x0000001080a87819 */ /* 0x000fe400000006ff */
[----:B------:R-:W-:Y:S02]  /*1fd0*/  SHF.R.U32.HI R128, RZ, 0x10, R129 ;  /* 0x00000010ff807819 */ /* 0x000fe40000011681 */
[----:B------:R-:W-:Y:S01]  /*1fe0*/  SHF.L.U32 R190, R129, 0x10, RZ ;  /* 0x0000001081be7819 */ /* 0x000fe200000006ff */
[----:B------:R-:W-:Y:S01]  /*1ff0*/  FADD.FTZ R175, -R127, R112 ;  /* 0x000000707faf7221 */ /* 0x000fe20000010100 */
[C---:B------:R-:W-:Y:S02]  /*2000*/  SHF.R.U64 R129, R152.reuse, 0x10, R153 ;  /* 0x0000001098817819 */ /* 0x040fe40000001299 */
[----:B------:R-:W-:Y:S02]  /*2010*/  SHF.L.U32 R170, R152, 0x10, RZ ;  /* 0x0000001098aa7819 */ /* 0x000fe400000006ff */
[----:B------:R-:W-:-:S02]  /*2020*/  SHF.L.U32 R152, R113, 0x10, RZ ;  /* 0x0000001071987819 */ /* 0x000fc400000006ff */
[C-C-:B------:R-:W-:Y:S02]  /*2030*/  SHF.R.U64 R112, R116.reuse, 0x10, R117.reuse ;  /* 0x0000001074707819 */ /* 0x140fe40000001275 */
[----:B------:R-:W-:Y:S01]  /*2040*/  SHF.L.U32 R113, R116, 0x10, RZ ;  /* 0x0000001074717819 */ /* 0x000fe200000006ff */
[----:B------:R-:W-:Y:S01]  /*2050*/  FADD.FTZ R193, -R127, R136 ;  /* 0x000000887fc17221 */ /* 0x000fe20000010100 */
[----:B------:R-:W-:Y:S01]  /*2060*/  SHF.L.U32 R202, R159, 0x10, RZ ;  /* 0x000000109fca7819 */ /* 0x000fe200000006ff */
[C---:B------:R-:W-:Y:S01]  /*2070*/  FADD.FTZ R171, -R127.reuse, R152 ;  /* 0x000000987fab7221 */ /* 0x040fe20000010100 */
[----:B------:R-:W-:Y:S01]  /*2080*/  SHF.L.U32 R116, R112, 0x10, RZ ;  /* 0x0000001070747819 */ /* 0x000fe200000006ff */
[----:B------:R-:W-:Y:S01]  /*2090*/  FMUL.FTZ R210, R76, R113 ;  /* 0x000000714cd27220 */ /* 0x000fe20000410000 */
[----:B-----5:R-:W-:Y:S01]  /*20a0*/  FMUL.FTZ R152, R134, R193 ;  /* 0x000000c186987220 */ /* 0x020fe20000410000 */
[----:B------:R-:W-:Y:S01]  /*20b0*/  SHF.R.U32.HI R223, RZ, 0x10, R117 ;  /* 0x00000010ffdf7819 */ /* 0x000fe20000011675 */
[----:B------:R-:W-:Y:S01]  /*20c0*/  FADD.FTZ R136, -R127, R202 ;  /* 0x000000ca7f887221 */ /* 0x000fe20000010100 */
[----:B------:R-:W-:Y:S01]  /*20d0*/  SHF.L.U32 R117, R117, 0x10, RZ ;  /* 0x0000001075757819 */ /* 0x000fe200000006ff */
[----:B------:R-:W-:Y:S01]  /*20e0*/  FMUL.FTZ R203, R77, R116 ;  /* 0x000000744dcb7220 */ /* 0x000fe20000410000 */
[----:B------:R-:W-:-:S02]  /*20f0*/  SHF.L.U32 R132, R132, 0x10, RZ ;  /* 0x0000001084847819 */ /* 0x000fc400000006ff */
[C-C-:B------:R-:W-:Y:S02]  /*2100*/  SHF.R.U64 R212, R104.reuse, 0x10, R105.reuse ;  /* 0x0000001068d47819 */ /* 0x140fe40000001269 */
[----:B------:R-:W-:Y:S01]  /*2110*/  SHF.L.U32 R225, R104, 0x10, RZ ;  /* 0x0000001068e17819 */ /* 0x000fe200000006ff */
[----:B------:R-:W-:Y:S01]  /*2120*/  FADD.FTZ R104, RZ, R210 ;  /* 0x000000d2ff687221 */ /* 0x000fe20000010000 */
[----:B------:R-:W-:Y:S01]  /*2130*/  SHF.R.U32.HI R211, RZ, 0x10, R105 ;  /* 0x00000010ffd37819 */ /* 0x000fe20000011669 */
[----:B------:R-:W-:Y:S01]  /*2140*/  FADD.FTZ R177, -R127, R160 ;  /* 0x000000a07fb17221 */ /* 0x000fe20000010100 */
[----:B------:R-:W-:Y:S01]  /*2150*/  SHF.L.U32 R224, R105, 0x10, RZ ;  /* 0x0000001069e07819 */ /* 0x000fe200000006ff */
[----:B------:R-:W-:Y:S01]  /*2160*/  FMUL.FTZ R202, R134, R175 ;  /* 0x000000af86ca7220 */ /* 0x000fe20000410000 */
        /* <DEDUP_REMOVED lines=30> */
[----:B------:R-:W-:Y:S02]  /*2350*/  SHF.R.U32.HI R221, RZ, 0x10, R119 ;  /* 0x00000010ffdd7819 */ /* 0x000fe40000011677 */
[----:B------:R-:W-:-:S02]  /*2360*/  SHF.L.U32 R234, R119, 0x10, RZ ;  /* 0x0000001077ea7819 */ /* 0x000fc400000006ff */
[----:B------:R-:W-:Y:S01]  /*2370*/  SHF.L.U32 R227, R106, 0x10, RZ ;  /* 0x000000106ae37819 */ /* 0x000fe200000006ff */
[----:B------:R-:W-:Y:S01]  /*2380*/  FADD.FTZ R106, R107, R208 ;  /* 0x000000d06b6a7221 */ /* 0x000fe20000010000 */
[----:B------:R-:W-:Y:S01]  /*2390*/  SHF.L.U32 R192, R135, 0x10, RZ ;  /* 0x0000001087c07819 */ /* 0x000fe200000006ff */
[----:B------:R-:W-:Y:S01]  /*23a0*/  FADD.FTZ R173, -R127, R162 ;  /* 0x000000a27fad7221 */ /* 0x000fe20000010100 */
[----:B------:R-:W-:Y:S01]  /*23b0*/  FMUL.FTZ R194, R134, R194 ;  /* 0x000000c286c27220 */ /* 0x000fe20000410000 */
[----:B------:R-:W-:Y:S01]  /*23c0*/  FFMA.FTZ R105, R201, R208, R104 ;  /* 0x000000d0c9697223 */ /* 0x000fe20000010068 */
[----:B------:R-:W-:Y:S01]  /*23d0*/  SHF.L.U32 R221, R221, 0x10, RZ ;  /* 0x00000010dddd7819 */ /* 0x000fe200000006ff */
[C---:B------:R-:W-:Y:S01]  /*23e0*/  FADD.FTZ R133, -R127.reuse, R200 ;  /* 0x000000c87f857221 */ /* 0x040fe20000010100 */
        /* <DEDUP_REMOVED lines=19> */
[----:B------:R-:W-:Y:S01]  /*2520*/  SHF.L.U32 R196, R156, 0x10, RZ ;  /* 0x000000109cc47819 */ /* 0x000fe200000006ff */
[----:B------:R-:W-:Y:S01]  /*2530*/  FMUL.FTZ R177, R85, R220 ;  /* 0x000000dc55b17220 */ /* 0x000fe20000410000 */
[----:B------:R-:W-:Y:S01]  /*2540*/  SHF.R.U32.HI R219, RZ, 0x10, R115 ;  /* 0x00000010ffdb7819 */ /* 0x000fe20000011673 */
[----:B------:R-:W-:Y:S01]  /*2550*/  FADD.FTZ R106, R107, R206 ;  /* 0x000000ce6b6a7221 */ /* 0x000fe20000010000 */
[----:B------:R-:W-:Y:S01]  /*2560*/  SHF.L.U32 R232, R115, 0x10, RZ ;  /* 0x0000001073e87819 */ /* 0x000fe200000006ff */
[----:B------:R-:W-:Y:S01]  /*2570*/  FMUL.FTZ R176, R134, R176 ;  /* 0x000000b086b07220 */ /* 0x000fe20000410000 */
[----:B------:R-:W-:Y:S01]  /*2580*/  SHF.R.U32.HI R163, RZ, 0x10, R153 ;  /* 0x00000010ffa37819 */ /* 0x000fe20000011699 */
[----:B------:R-:W-:Y:S01]  /*2590*/  FFMA.FTZ R105, R197, R206, R104 ;  /* 0x000000cec5697223 */ /* 0x000fe20000010068 */
[----:B------:R-:W-:Y:S01]  /*25a0*/  SHF.L.U32 R172, R153, 0x10, RZ ;  /* 0x0000001099ac7819 */ /* 0x000fe200000006ff */
[----:B------:R-:W-:Y:S01]  /*25b0*/  FADD.FTZ R153, -R127, R166 ;  /* 0x000000a67f997221 */ /* 0x000fe20000010100 */
[----:B------:R-:W-:-:S02]  /*25c0*/  SHF.R.U64 R165, R156, 0x10, R157 ;  /* 0x000000109ca57819 */ /* 0x000fc4000000129d */
[----:B------:R-:W-:Y:S02]  /*25d0*/  SHF.R.U32.HI R156, RZ, 0x10, R157 ;  /* 0x00000010ff9c7819 */ /* 0x000fe4000001169d */
[--C-:B------:R-:W-:Y:S01]  /*25e0*/  SHF.R.U64 R157, R158, 0x10, R159.reuse ;  /* 0x000000109e9d7819 */ /* 0x100fe2000000129f */
[----:B------:R-:W-:Y:S01]  /*25f0*/  FMUL.FTZ R205, R86, R232 ;  /* 0x000000e856cd7220 */ /* 0x000fe20000410000 */
[----:B------:R-:W-:Y:S01]  /*2600*/  SHF.R.U32.HI R158, RZ, 0x10, R159 ;  /* 0x00000010ff9e7819 */ /* 0x000fe2000001169f */
[----:B------:R-:W-:Y:S01]  /*2610*/  FADD.FTZ R159, -R127, R196 ;  /* 0x000000c47f9f7221 */ /* 0x000fe20000010100 */
[----:B------:R-:W-:Y:S01]  /*2620*/  SHF.L.U32 R219, R219, 0x10, RZ ;  /* 0x00000010dbdb7819 */ /* 0x000fe200000006ff */
        /* <DEDUP_REMOVED lines=18> */
[----:B------:R-:W-:Y:S01]  /*2750*/  FADD.FTZ R168, -R127, R170 ;  /* 0x000000aa7fa87221 */ /* 0x000fe20000010100 */
[----:B------:R-:W-:Y:S01]  /*2760*/  SHF.R.U32.HI R217, RZ, 0x10, R111 ;  /* 0x00000010ffd97819 */ /* 0x000fe2000001166f */
[----:B------:R-:W-:Y:S01]  /*2770*/  FMUL.FTZ R170, R89, R218 ;  /* 0x000000da59aa7220 */ /* 0x000fe20000410000 */
[----:B------:R-:W-:Y:S01]  /*2780*/  SHF.L.U32 R230, R111, 0x10, RZ ;  /* 0x000000106fe67819 */ /* 0x000fe200000006ff */
[----:B------:R-:W-:Y:S01]  /*2790*/  FADD.FTZ R105, R106, R163 ;  /* 0x000000a36a697221 */ /* 0x000fe20000010000 */
[----:B------:R-:W-:Y:S01]  /*27a0*/  SHF.L.U32 R128, R128, 0x10, RZ ;  /* 0x0000001080807819 */ /* 0x000fe200000006ff */
[----:B------:R-:W-:Y:S01]  /*27b0*/  FADD.FTZ R190, -R127, R190 ;  /* 0x000000be7fbe7221 */ /* 0x000fe20000010100 */
[----:B------:R-:W-:Y:S01]  /*27c0*/  FMUL.FTZ R171, R134, R171 ;  /* 0x000000ab86ab7220 */ /* 0x000fe20000410000 */
[----:B------:R-:W-:Y:S01]  /*27d0*/  FFMA.FTZ R104, R167, R163, R104 ;  /* 0x000000a3a7687223 */ /* 0x000fe20000010068 */
[----:B------:R-:W-:Y:S01]  /*27e0*/  FADD.FTZ R135, -R127, R164 ;  /* 0x000000a47f877221 */ /* 0x000fe20000010100 */
[----:B------:R-:W-:Y:S01]  /*27f0*/  SHF.L.U32 R217, R217, 0x10, RZ ;  /* 0x00000010d9d97819 */ /* 0x000fe200000006ff */
[----:B------:R-:W-:Y:S01]  /*2800*/  FMUL.FTZ R164, R90, R230 ;  /* 0x000000e65aa47220 */ /* 0x000fe20000410000 */
[----:B------:R-:W-:Y:S01]  /*2810*/  FADD.FTZ R105, R105, R170 ;  /* 0x000000aa69697221 */ /* 0x000fe20000010000 */
[----:B------:R-:W-:Y:S01]  /*2820*/  FADD.FTZ R183, -R127, R128 ;  /* 0x000000807fb77221 */ /* 0x000fe20000010100 */
        /* <DEDUP_REMOVED lines=8> */
[----:B------:R-:W-:Y:S01]  /*28b0*/  FMUL.FTZ R183, R134, R183 ;  /* 0x000000b786b77220 */ /* 0x000fe20000410000 */
[----:B------:R-:W-:Y:S01]  /*28c0*/  FFMA.FTZ R104, R190, R164, R107 ;  /* 0x000000a4be687223 */ /* 0x000fe2000001006b */
[----:B------:R-:W-:Y:S01]  /*28d0*/  SHF.L.U32 R154, R165, 0x10, RZ ;  /* 0x00000010a59a7819 */ /* 0x000fe200000006ff */
[----:B------:R-:W-:Y:S01]  /*28e0*/  FADD.FTZ R106, R105, R172 ;  /* 0x000000ac696a7221 */ /* 0x000fe20000010000 */
[----:B------:R-:W-:Y:S01]  /*28f0*/  SHF.L.U32 R216, R216, 0x10, RZ ;  /* 0x00000010d8d87819 */ /* 0x000fe200000006ff */
        /* <DEDUP_REMOVED lines=11> */
[----:B------:R-:W-:Y:S01]  /*29b0*/  FADD.FTZ R129, -R127, R166 ;  /* 0x000000a67f817221 */ /* 0x000fe20000010100 */
        /* <DEDUP_REMOVED lines=79> */
.L_x_3057:
        /* <DEDUP_REMOVED lines=37> */
.L_x_3059:
[----:B------:R-:W-:Y:S05]  /*3100*/  BSYNC.RECONVERGENT B0 ;  /* 0x0000000000007941 */ /* 0x000fea0003800200 */
.L_x_3058:
[----:B------:R-:W2:Y:S04]  /*3110*/  LDL.LU R252, [R1+0x60] ;  /* 0x0000600001fc7983 */ /* 0x000ea80000300800 */
[----:B------:R-:W3:Y:S04]  /*3120*/  LDL.LU R251, [R1+0x5c] ;  /* 0x00005c0001fb7983 */ /* 0x000ee80000300800 */
[----:B------:R-:W4:Y:S04]  /*3130*/  LDL.LU R250, [R1+0x58] ;  /* 0x0000580001fa7983 */ /* 0x000f280000300800 */
        /* <DEDUP_REMOVED lines=61> */
[----:B------:R-:W-:-:S02]  /*3510*/  UIADD3 UR6, UPT, UPT, UR4, 0x7070, URZ ;  /* 0x0000707004067890 */ /* 0x000fc4000fffe0ff */
[----:B------:R-:W-:-:S05]  /*3520*/  @!UP1 UIADD3 UR6, UPT, UPT, UR4, 0x7030, URZ ;  /* 0x0000703004069890 */ /* 0x000fca000fffe0ff */
[----:B------:R-:W1:Y:S04]  /*3530*/  LDS.128 R112, [UR5] ;  /* 0x00000005ff707984 */ /* 0x000e680008000c00 */
[----:B------:R-:W1:Y:S01]  /*3540*/  LDS.128 R116, [UR6] ;  /* 0x00000006ff747984 */ /* 0x000e620008000c00 */
        /* <DEDUP_REMOVED lines=18> */
[----:B------:R-:W-:Y:S01]  /*3670*/  FSEL R104, R104, RZ, !P2 ;  /* 0x000000ff68687208 */ /* 0x000fe20005000000 */
[----:B--2---:R-:W-:Y:S01]  /*3680*/  FADD.FTZ R252, R211, R252 ;  /* 0x000000fcd3fc7221 */ /* 0x004fe20000010000 */
[----:B---3--:R-:W-:Y:S01]  /*3690*/  FADD.FTZ R251, R224, R251 ;  /* 0x000000fbe0fb7221 */ /* 0x008fe20000010000 */
[----:B----4-:R-:W-:Y:S01]  /*36a0*/  FADD.FTZ R250, R212, R250 ;  /* 0x000000fad4fa7221 */ /* 0x010fe20000010000 */
[----:B-----5:R-:W-:-:S05]  /*36b0*/  FADD.FTZ R249, R213, R249 ;  /* 0x000000f9d5f97221 */ /* 0x020fca0000010000 */
[----:B------:R0:W-:Y:S04]  /*36c0*/  STL [R1+0x64], R249 ;  /* 0x000064f901007387 */ /* 0x0001e80000100800 */
[----:B------:R0:W-:Y:S04]  /*36d0*/  STL [R1+0x58], R250 ;  /* 0x000058fa01007387 */ /* 0x0001e80000100800 */
        /* <DEDUP_REMOVED lines=13> */
[C-C-:B------:R-:W-:Y:S01]  /*37b0*/  FFMA.FTZ R197, R105.reuse, R197, R104.reuse ;  /* 0x000000c569c57223 */ /* 0x140fe20000010068 */
[----:B------:R-:W-:Y:S01]  /*37c0*/  FMUL.FTZ R201, R134, R201 ;  /* 0x000000c986c97220 */ /* 0x000fe20000410000 */
[----:B------:R-:W-:Y:S01]  /*37d0*/  FADD.FTZ R195, -R194, R195 ;  /* 0x000000c3c2c37221 */ /* 0x000fe20000010100 */
[--C-:B------:R-:W-:Y:S01]  /*37e0*/  FFMA.FTZ R119, R105, R190, R104.reuse ;  /* 0x000000be69777223 */ /* 0x100fe20000010068 */
[C---:B------:R-:W-:Y:S01]  /*37f0*/  FMUL.FTZ R207, R134.reuse, R207 ;  /* 0x000000cf86cf7220 */ /* 0x040fe20000410000 */
[----:B------:R-:W-:Y:S01]  /*3800*/  FMUL.FTZ R194, R201, R130 ;  /* 0x00000082c9c27220 */ /* 0x000fe20000410000 */
[C---:B------:R-:W-:Y:S01]  /*3810*/  FMUL.FTZ R193, R134.reuse, R193 ;  /* 0x000000c186c17220 */ /* 0x040fe20000410000 */
[C-C-:B------:R-:W-:Y:S01]  /*3820*/  FFMA.FTZ R107, R105.reuse, R152, R104.reuse ;  /* 0x00000098696b7223 */ /* 0x140fe20000010068 */
[----:B------:R-:W-:Y:S01]  /*3830*/  FFMA.FTZ R201, R105, R183, R104 ;  /* 0x000000b769c97223 */ /* 0x000fe20000010068 */
[----:B------:R-:W-:Y:S01]  /*3840*/  FADD.FTZ R197, -R197, R206 ;  /* 0x000000cec5c57221 */ /* 0x000fe20000010100 */
[----:B------:R-:W-:Y:S01]  /*3850*/  FADD.FTZ R119, -R119, R164 ;  /* 0x000000a477777221 */ /* 0x000fe20000010100 */
[C-C-:B------:R-:W-:Y:S01]  /*3860*/  FFMA.FTZ R204, R105.reuse, R204, R104.reuse ;  /* 0x000000cc69cc7223 */ /* 0x140fe20000010068 */
[--C-:B------:R-:W-:Y:S01]  /*3870*/  FFMA.FTZ R198, R105, R198, R104.reuse ;  /* 0x000000c669c67223 */ /* 0x100fe20000010068 */
[-C--:B------:R-:W-:Y:S01]  /*3880*/  FMUL.FTZ R192, R207, R130.reuse ;  /* 0x00000082cfc07220 */ /* 0x080fe20000410000 */
[----:B------:R-:W-:Y:S01]  /*3890*/  FMUL.FTZ R193, R193, R130 ;  /* 0x00000082c1c17220 */ /* 0x000fe20000410000 */
[C-C-:B------:R-:W-:Y:S01]  /*38a0*/  FFMA.FTZ R196, R105.reuse, R196, R104.reuse ;  /* 0x000000c469c47223 */ /* 0x140fe20000010068 */
[----:B------:R-:W-:Y:S01]  /*38b0*/  FFMA.FTZ R174, R105, R174, R104 ;  /* 0x000000ae69ae7223 */ /* 0x000fe20000010068 */
[----:B------:R-:W-:Y:S01]  /*38c0*/  FADD.FTZ R107, -R107, R210 ;  /* 0x000000d26b6b7221 */ /* 0x000fe20000010100 */
[----:B------:R-:W-:Y:S01]  /*38d0*/  FADD.FTZ R201, -R201, R172 ;  /* 0x000000acc9c97221 */ /* 0x000fe20000010100 */
[C-C-:B------:R-:W-:Y:S01]  /*38e0*/  FFMA.FTZ R202, R105.reuse, R202, R104.reuse ;  /* 0x000000ca69ca7223 */ /* 0x140fe20000010068 */
[C---:B------:R-:W-:Y:S01]  /*38f0*/  FMUL.FTZ R197, R134.reuse, R197 ;  /* 0x000000c586c57220 */ /* 0x040fe20000410000 */
[--C-:B------:R-:W-:Y:S01]  /*3900*/  FFMA.FTZ R152, R105, R167, R104.reuse ;  /* 0x000000a769987223 */ /* 0x100fe20000010068 */
[----:B------:R-:W-:Y:S01]  /*3910*/  FMUL.FTZ R119, R134, R119 ;  /* 0x0000007786777220 */ /* 0x000fe20000410000 */
[----:B------:R-:W-:Y:S01]  /*3920*/  FADD.FTZ R209, -R204, R209 ;  /* 0x000000d1ccd17221 */ /* 0x000fe20000010100 */
[----:B------:R-:W-:Y:S01]  /*3930*/  FADD.FTZ R199, -R198, R199 ;  /* 0x000000c7c6c77221 */ /* 0x000fe20000010100 */
[----:B------:R-:W-:Y:S01]  /*3940*/  FMUL.FTZ R113, R54, R192 ;  /* 0x000000c036717220 */ /* 0x000fe20000410000 */
[----:B------:R-:W-:Y:S01]  /*3950*/  FMUL.FTZ R116, R55, R193 ;  /* 0x000000c137747220 */ /* 0x000fe20000410000 */
[----:B------:R-:W-:Y:S01]  /*3960*/  FADD.FTZ R205, -R196, R205 ;  /* 0x000000cdc4cd7221 */ /* 0x000fe20000010100 */
[----:B------:R-:W-:Y:S01]  /*3970*/  FADD.FTZ R117, -R174, R175 ;  /* 0x000000afae757221 */ /* 0x000fe20000010100 */
[C-C-:B------:R-:W-:Y:S01]  /*3980*/  FFMA.FTZ R162, R105.reuse, R162, R104.reuse ;  /* 0x000000a269a27223 */ /* 0x140fe20000010068 */
[C---:B------:R-:W-:Y:S01]  /*3990*/  FMUL.FTZ R107, R134.reuse, R107 ;  /* 0x0000006b866b7220 */ /* 0x040fe20000410000 */
[--C-:B------:R-:W-:Y:S01]  /*39a0*/  FFMA.FTZ R118, R105, R176, R104.reuse ;  /* 0x000000b069767223 */ /* 0x100fe20000010068 */
[----:B------:R-:W-:Y:S01]  /*39b0*/  FMUL.FTZ R201, R134, R201 ;  /* 0x000000c986c97220 */ /* 0x000fe20000410000 */
[----:B------:R-:W-:Y:S01]  /*39c0*/  FADD.FTZ R203, -R202, R203 ;  /* 0x000000cbcacb7221 */ /* 0x000fe20000010100 */
[-C--:B------:R-:W-:Y:S01]  /*39d0*/  FMUL.FTZ R176, R197, R130.reuse ;  /* 0x00000082c5b07220 */ /* 0x080fe20000410000 */
[----:B------:R-:W-:Y:S01]  /*39e0*/  FADD.FTZ R197, -R152, R163 ;  /* 0x000000a398c57221 */ /* 0x000fe20000010100 */
[----:B------:R-:W-:Y:S01]  /*39f0*/  FMUL.FTZ R164, R119, R130 ;  /* 0x0000008277a47220 */ /* 0x000fe20000410000 */
[C---:B------:R-:W-:Y:S01]  /*3a00*/  FMUL.FTZ R209, R134.reuse, R209 ;  /* 0x000000d186d17220 */ /* 0x040fe20000410000 */
[C---:B------:R-:W-:Y:S01]  /*3a10*/  FMUL.FTZ R109, R134.reuse, R199 ;  /* 0x000000c7866d7220 */ /* 0x040fe20000410000 */
[C---:B------:R-:W-:Y:S01]  /*3a20*/  FMUL.FTZ R205, R134.reuse, R205 ;  /* 0x000000cd86cd7220 */ /* 0x040fe20000410000 */
[----:B------:R-:W-:Y:S01]  /*3a30*/  FMUL.FTZ R163, R134, R117 ;  /* 0x0000007586a37220 */ /* 0x000fe20000410000 */
[--C-:B------:R-:W-:Y:S01]  /*3a40*/  FFMA.FTZ R168, R105, R168, R104.reuse ;  /* 0x000000a869a87223 */ /* 0x100fe20000010068 */
[----:B------:R-:W-:Y:S01]  /*3a50*/  FADD.FTZ R119, -R162, R161 ;  /* 0x000000a1a2777221 */ /* 0x000fe20000010100 */
[-C--:B------:R-:W-:Y:S01]  /*3a60*/  FMUL.FTZ R106, R107, R130.reuse ;  /* 0x000000826b6a7220 */ /* 0x080fe20000410000 */
[C---:B------:R-:W-:Y:S01]  /*3a70*/  FMUL.FTZ R195, R134.reuse, R195 ;  /* 0x000000c386c37220 */ /* 0x040fe20000410000 */
[----:B------:R-:W-:Y:S01]  /*3a80*/  FMUL.FTZ R161, R201, R130 ;  /* 0x00000082c9a17220 */ /* 0x000fe20000410000 */
[----:B------:R-:W-:Y:S01]  /*3a90*/  FMUL.FTZ R107, R134, R203 ;  /* 0x000000cb866b7220 */ /* 0x000fe20000410000 */
[----:B------:R-:W-:Y:S01]  /*3aa0*/  F2F.BF16.F32 R113, R113 ;  /* 0x0000007100717304 */ /* 0x000fe20000202000 */
[----:B------:R-:W-:Y:S01]  /*3ab0*/  FADD.FTZ R177, -R118, R177 ;  /* 0x000000b176b17221 */ /* 0x000fe20000010100 */
[----:B------:R-:W-:Y:S01]  /*3ac0*/  FFMA.FTZ R171, R105, R171, R104 ;  /* 0x000000ab69ab7223 */ /* 0x000fe20000010068 */
[----:B------:R-:W-:Y:S01]  /*3ad0*/  FMUL.FTZ R118, R56, R176 ;  /* 0x000000b038767220 */ /* 0x000fe20000410000 */
[-C--:B------:R-:W-:Y:S01]  /*3ae0*/  FMUL.FTZ R108, R209, R130.reuse ;  /* 0x00000082d16c7220 */ /* 0x080fe20000410000 */
[-C--:B------:R-:W-:Y:S01]  /*3af0*/  FMUL.FTZ R109, R109, R130.reuse ;  /* 0x000000826d6d7220 */ /* 0x080fe20000410000 */
[-C--:B------:R-:W-:Y:S01]  /*3b00*/  FMUL.FTZ R167, R205, R130.reuse ;  /* 0x00000082cda77220 */ /* 0x080fe20000410000 */
[-C--:B------:R-:W-:Y:S01]  /*3b10*/  FMUL.FTZ R163, R163, R130.reuse ;  /* 0x00000082a3a37220 */ /* 0x080fe20000410000 */
[----:B------:R-:W1:Y:S01]  /*3b20*/  F2F.BF16.F32 R116, R116 ;  /* 0x0000007400747304 */ /* 0x000e620000202000 */
[----:B------:R-:W-:Y:S01]  /*3b30*/  FADD.FTZ R203, -R168, R165 ;  /* 0x000000a5a8cb7221 */ /* 0x000fe20000010100 */
[-C--:B------:R-:W-:Y:S01]  /*3b40*/  FMUL.FTZ R195, R195, R130.reuse ;  /* 0x00000082c3c37220 */ /* 0x080fe20000410000 */
[----:B------:R-:W-:Y:S01]  /*3b50*/  FMUL.FTZ R165, R63, R161 ;  /* 0x000000a13fa57220 */ /* 0x000fe20000410000 */
[----:B------:R-:W-:Y:S01]  /*3b60*/  FMUL.FTZ R107, R107, R130 ;  /* 0x000000826b6b7220 */ /* 0x000fe20000410000 */
[----:B------:R-:W-:Y:S01]  /*3b70*/  FADD.FTZ R183, -R171, R170 ;  /* 0x000000aaabb77221 */ /* 0x000fe20000010100 */
[--C-:B------:R-:W-:Y:S01]  /*3b80*/  FFMA.FTZ R186, R105, R186, R104.reuse ;  /* 0x000000ba69ba7223 */ /* 0x100fe20000010068 */
[----:B------:R-:W-:Y:S01]  /*3b90*/  FMUL.FTZ R177, R134, R177 ;  /* 0x000000b186b17220 */ /* 0x000fe20000410000 */
[----:B------:R2:W-:Y:S01]  /*3ba0*/  F2F.BF16.F32 R175, R118 ;  /* 0x0000007600af7304 */ /* 0x0005e20000202000 */
[----:B------:R-:W-:Y:S01]  /*3bb0*/  FMUL.FTZ R110, R50, R108 ;  /* 0x0000006c326e7220 */ /* 0x000fe20000410000 */
[----:B------:R-:W-:Y:S01]  /*3bc0*/  FMUL.FTZ R111, R51, R109 ;  /* 0x0000006d336f7220 */ /* 0x000fe20000410000 */
[----:B------:R-:W-:Y:S01]  /*3bd0*/  FMUL.FTZ R117, R58, R167 ;  /* 0x000000a73a757220 */ /* 0x000fe20000410000 */
[----:B------:R-:W-:Y:S01]  /*3be0*/  FMUL.FTZ R114, R53, R195 ;  /* 0x000000c335727220 */ /* 0x000fe20000410000 */
[----:B------:R-:W-:Y:S01]  /*3bf0*/  FMUL.FTZ R112, R49, R107 ;  /* 0x0000006b31707220 */ /* 0x000fe20000410000 */
[----:B------:R-:W-:Y:S01]  /*3c00*/  FADD.FTZ R171, -R186, R173 ;  /* 0x000000adbaab7221 */ /* 0x000fe20000010100 */
[----:B------:R-:W-:Y:S01]  /*3c10*/  FMUL.FTZ R162, R177, R130 ;  /* 0x00000082b1a27220 */ /* 0x000fe20000410000 */
[----:B------:R3:W-:Y:S01]  /*3c20*/  F2F.BF16.F32 R201, R165 ;  /* 0x000000a500c97304 */ /* 0x0007e20000202000 */
[----:B--2---:R-:W-:Y:S01]  /*3c30*/  FMUL.FTZ R118, R59, R163 ;  /* 0x000000a33b767220 */ /* 0x004fe20000410000 */
[C-C-:B------:R-:W-:Y:S01]  /*3c40*/  FFMA.FTZ R173, R105.reuse, R159, R104.reuse ;  /* 0x0000009f69ad7223 */ /* 0x140fe20000010068 */
[----:B------:R-:W-:Y:S01]  /*3c50*/  FFMA.FTZ R177, R105, R158, R104 ;  /* 0x0000009e69b17223 */ /* 0x000fe20000010068 */
[----:B------:R-:W-:Y:S01]  /*3c60*/  FMUL.FTZ R197, R134, R197 ;  /* 0x000000c586c57220 */ /* 0x000fe20000410000 */
[----:B------:R-:W2:Y:S01]  /*3c70*/  LDC.64 R158, c[0x0][0x390] ;  /* 0x0000e400ff9e7b82 */ /* 0x000ea20000000a00 */
[----:B------:R-:W-:Y:S01]  /*3c80*/  FMUL.FTZ R199, R52, R194 ;  /* 0x000000c234c77220 */ /* 0x000fe20000410000 */
[----:B------:R-:W-:Y:S01]  /*3c90*/  FMUL.FTZ R152, R62, R164 ;  /* 0x000000a43e987220 */ /* 0x000fe20000410000 */
[----:B------:R-:W-:Y:S01]  /*3ca0*/  F2F.BF16.F32 R110, R110 ;  /* 0x0000006e006e7304 */ /* 0x000fe20000202000 */
[----:B---3--:R-:W-:Y:S01]  /*3cb0*/  FMUL.FTZ R165, R134, R183 ;  /* 0x000000b786a57220 */ /* 0x008fe20000410000 */
[----:B------:R-:W-:Y:S01]  /*3cc0*/  FMUL.FTZ R115, R48, R106 ;  /* 0x0000006a30737220 */ /* 0x000fe20000410000 */
[----:B------:R-:W-:Y:S01]  /*3cd0*/  FADD.FTZ R173, -R173, R154 ;  /* 0x0000009aadad7221 */ /* 0x000fe20000010100 */
[----:B------:R-:W-:Y:S01]  /*3ce0*/  FFMA.FTZ R154, R105, R160, R104 ;  /* 0x000000a0699a7223 */ /* 0x000fe20000010068 */
[-C--:B------:R-:W-:Y:S01]  /*3cf0*/  FMUL.FTZ R165, R165, R130.reuse ;  /* 0x00000082a5a57220 */ /* 0x080fe20000410000 */
[----:B------:R-:W-:Y:S01]  /*3d00*/  FMUL.FTZ R160, R197, R130 ;  /* 0x00000082c5a07220 */ /* 0x000fe20000410000 */
[----:B-1----:R-:W-:Y:S01]  /*3d10*/  PRMT R207, R113, 0x5410, R116 ;  /* 0x0000541071cf7816 */ /* 0x002fe20000000074 */
[----:B------:R-:W1:Y:S01]  /*3d20*/  F2F.BF16.F32 R111, R111 ;  /* 0x0000006f006f7304 */ /* 0x000e620000202000 */
[----:B------:R-:W-:Y:S01]  /*3d30*/  FMUL.FTZ R116, R61, R165 ;  /* 0x000000a53d747220 */ /* 0x000fe20000410000 */
[----:B------:R-:W3:Y:S01]  /*3d40*/  LDC.64 R196, c[0x0][0x468] ;  /* 0x00011a00ffc47b82 */ /* 0x000ee20000000a00 */
[----:B------:R-:W-:Y:S01]  /*3d50*/  FADD.FTZ R155, -R154, R155 ;  /* 0x0000009b9a9b7221 */ /* 0x000fe20000010100 */
[----:B------:R-:W-:Y:S01]  /*3d60*/  FMUL.FTZ R183, R60, R160 ;  /* 0x000000a03cb77220 */ /* 0x000fe20000410000 */
[----:B------:R-:W-:Y:S01]  /*3d70*/  FFMA.FTZ R169, R105, R169, R104 ;  /* 0x000000a969a97223 */ /* 0x000fe20000010068 */
[C---:B------:R-:W-:Y:S01]  /*3d80*/  FMUL.FTZ R171, R134.reuse, R171 ;  /* 0x000000ab86ab7220 */ /* 0x040fe20000410000 */
[----:B------:R-:W-:Y:S01]  /*3d90*/  FADD.FTZ R177, -R177, R156 ;  /* 0x0000009cb1b17221 */ /* 0x000fe20000010100 */
[----:B------:R-:W-:Y:S01]  /*3da0*/  F2F.BF16.F32 R117, R117 ;  /* 0x0000007500757304 */ /* 0x000fe20000202000 */
[----:B------:R-:W-:Y:S01]  /*3db0*/  FADD.FTZ R169, -R169, R166 ;  /* 0x000000a6a9a97221 */ /* 0x000fe20000010100 */
[----:B------:R-:W-:Y:S01]  /*3dc0*/  FFMA.FTZ R166, R105, R157, R104 ;  /* 0x0000009d69a67223 */ /* 0x000fe20000010068 */
[----:B------:R-:W-:-:S02]  /*3dd0*/  FMUL.FTZ R203, R134, R203 ;  /* 0x000000cb86cb7220 */ /* 0x000fc40000410000 */
[----:B------:R-:W-:Y:S01]  /*3de0*/  FMUL.FTZ R169, R134, R169 ;  /* 0x000000a986a97220 */ /* 0x000fe20000410000 */
[----:B------:R-:W-:Y:S01]  /*3df0*/  FADD.FTZ R153, -R166, R153 ;  /* 0x00000099a6997221 */ /* 0x000fe20000010100 */
[----:B-1----:R-:W-:Y:S01]  /*3e00*/  PRMT R209, R110, 0x5410, R111 ;  /* 0x000054106ed17816 */ /* 0x002fe2000000006f */
[----:B------:R-:W1:Y:S01]  /*3e10*/  F2F.BF16.F32 R118, R118 ;  /* 0x0000007600767304 */ /* 0x000e620000202000 */
[----:B------:R-:W-:-:S07]  /*3e20*/  FMUL.FTZ R169, R169, R130 ;  /* 0x00000082a9a97220 */ /* 0x000fce0000410000 */
[----:B------:R-:W4:Y:S08]  /*3e30*/  F2F.BF16.F32 R114, R114 ;  /* 0x0000007200727304 */ /* 0x000f300000202000 */
[----:B------:R-:W5:Y:S01]  /*3e40*/  F2F.BF16.F32 R112, R112 ;  /* 0x0000007000707304 */ /* 0x000f620000202000 */
[----:B-1----:R-:W-:Y:S01]  /*3e50*/  PRMT R205, R117, 0x5410, R118 ;  /* 0x0000541075cd7816 */ /* 0x002fe20000000076 */
[----:B------:R-:W-:-:S06]  /*3e60*/  FMUL.FTZ R117, R134, R119 ;  /* 0x0000007786757220 */ /* 0x000fcc0000410000 */
[----:B------:R1:W0:Y:S01]  /*3e70*/  F2F.BF16.F32 R168, R152 ;  /* 0x0000009800a87304 */ /* 0x0002220000202000 */
[----:B----4-:R-:W-:-:S07]  /*3e80*/  IMAD.WIDE.U32 R110, R114, 0x10000, RZ ;  /* 0x00010000726e7825 */ /* 0x010fce00078e00ff */
[----:B------:R-:W4:Y:S01]  /*3e90*/  F2F.BF16.F32 R199, R199 ;  /* 0x000000c700c77304 */ /* 0x000f220000202000 */
[----:B-1----:R-:W-:Y:S01]  /*3ea0*/  FMUL.FTZ R152, R57, R162 ;  /* 0x000000a239987220 */ /* 0x002fe20000410000 */
[----:B-----5:R-:W-:-:S06]  /*3eb0*/  IMAD.WIDE.U32 R112, R112, 0x10000, RZ ;  /* 0x0001000070707825 */ /* 0x020fcc00078e00ff */
[----:B------:R-:W1:Y:S01]  /*3ec0*/  F2F.BF16.F32 R115, R115 ;  /* 0x0000007300737304 */ /* 0x000e620000202000 */
[----:B0-----:R-:W-:Y:S01]  /*3ed0*/  PRMT R201, R168, 0x5410, R201 ;  /* 0x00005410a8c97816 */ /* 0x001fe200000000c9 */
[----:B------:R-:W-:Y:S01]  /*3ee0*/  FMUL.FTZ R168, R117, R130 ;  /* 0x0000008275a87220 */ /* 0x000fe20000410000 */
[----:B------:R-:W-:-:S05]  /*3ef0*/  LOP3.LUT R117, R207, R111, RZ, 0xfc, !PT ;  /* 0x0000006fcf757212 */ /* 0x000fca00078efcff */
[----:B------:R4:W0:Y:S01]  /*3f00*/  F2F.BF16.F32 R154, R116 ;  /* 0x00000074009a7304 */ /* 0x0008220000202000 */
[----:B------:R-:W-:-:S07]  /*3f10*/  LOP3.LUT R119, R209, R113, RZ, 0xfc, !PT ;  /* 0x00000071d1777212 */ /* 0x000fce00078efcff */
[----:B------:R-:W5:Y:S01]  /*3f20*/  F2F.BF16.F32 R183, R183 ;  /* 0x000000b700b77304 */ /* 0x000f620000202000 */
[----:B----4-:R-:W-:Y:S01]  /*3f30*/  LOP3.LUT R116, R110, R199, RZ, 0xfc, !PT ;  /* 0x000000c76e747212 */ /* 0x010fe200078efcff */
[----:B--2---:R-:W-:Y:S01]  /*3f40*/  IMAD.WIDE.U32 R110, R182, 0x8, R158 ;  /* 0x00000008b66e7825 */ /* 0x004fe200078e009e */
[----:B-1----:R-:W-:-:S03]  /*3f50*/  LOP3.LUT R118, R112, R115, RZ, 0xfc, !PT ;  /* 0x0000007370767212 */ /* 0x002fc600078efcff */
[----:B------:R-:W-:Y:S01]  /*3f60*/  FMUL.FTZ R170, R171, R130 ;  /* 0x00000082abaa7220 */ /* 0x000fe20000410000 */
[----:B------:R-:W-:Y:S01]  /*3f70*/  FMUL.FTZ R172, R66, R169 ;  /* 0x000000a942ac7220 */ /* 0x000fe20000410000 */
[----:B------:R-:W-:Y:S01]  /*3f80*/  FMUL.FTZ R156, R65, R168 ;  /* 0x000000a8419c7220 */ /* 0x000fe20000410000 */
[----:B0-----:R-:W-:Y:S01]  /*3f90*/  IMAD.WIDE.U32 R112, R154, 0x10000, RZ ;  /* 0x000100009a707825 */ /* 0x001fe200078e00ff */
[----:B------:R-:W0:Y:S01]  /*3fa0*/  F2F.BF16.F32 R152, R152 ;  /* 0x0000009800987304 */ /* 0x000e220000202000 */
[----:B------:R-:W2:Y:S02]  /*3fb0*/  LDG.E.64 R110, desc[UR8][R110.64] ;  /* 0x000000086e6e7981 */ /* 0x000ea4000c1e1b00 */
[----:B------:R-:W-:Y:S01]  /*3fc0*/  FMUL.FTZ R171, R134, R153 ;  /* 0x0000009986ab7220 */ /* 0x000fe20000410000 */
[----:B------:R-:W-:Y:S01]  /*3fd0*/  FMUL.FTZ R166, R203, R130 ;  /* 0x00000082cba67220 */ /* 0x000fe20000410000 */
[----:B-----5:R-:W-:Y:S01]  /*3fe0*/  LOP3.LUT R112, R112, R183, RZ, 0xfc, !PT ;  /* 0x000000b770707212 */ /* 0x020fe200078efcff */
[----:B---3--:R-:W-:Y:S01]  /*3ff0*/  IMAD.WIDE.U32 R182, R182, 0x8, R196 ;  /* 0x00000008b6b67825 */ /* 0x008fe200078e00c4 */
[----:B------:R-:W-:Y:S01]  /*4000*/  LOP3.LUT R113, R201, R113, RZ, 0xfc, !PT ;  /* 0x00000071c9717212 */ /* 0x000fe200078efcff */
[----:B------:R-:W-:Y:S02]  /*4010*/  F2F.BF16.F32 R172, R172 ;  /* 0x000000ac00ac7304 */ /* 0x000fe40000202000 */
[----:B0-----:R-:W-:-:S04]  /*4020*/  IMAD.WIDE.U32 R114, R152, 0x10000, RZ ;  /* 0x0001000098727825 */ /* 0x001fc800078e00ff */
[----:B------:R-:W-:Y:S01]  /*4030*/  FMUL.FTZ R171, R171, R130 ;  /* 0x00000082abab7220 */ /* 0x000fe20000410000 */
[----:B------:R-:W-:Y:S01]  /*4040*/  FMUL.FTZ R157, R64, R166 ;  /* 0x000000a6409d7220 */ /* 0x000fe20000410000 */
[----:B------:R-:W-:Y:S01]  /*4050*/  FMUL.FTZ R173, R134, R173 ;  /* 0x000000ad86ad7220 */ /* 0x000fe20000410000 */
[----:B------:R-:W-:Y:S01]  /*4060*/  IMAD.WIDE.U32 R152, R181, 0x8, R158 ;  /* 0x00000008b5987825 */ /* 0x000fe200078e009e */
[----:B------:R-:W-:-:S03]  /*4070*/  LOP3.LUT R114, R114, R175, RZ, 0xfc, !PT ;  /* 0x000000af72727212 */ /* 0x000fc600078efcff */
[----:B------:R-:W-:Y:S01]  /*4080*/  FMUL.FTZ R175, R67, R170 ;  /* 0x000000aa43af7220 */ /* 0x000fe20000410000 */
[C---:B------:R-:W-:Y:S01]  /*4090*/  FMUL.FTZ R201, R134.reuse, R155 ;  /* 0x0000009b86c97220 */ /* 0x040fe20000410000 */
[----:B------:R0:W-:Y:S01]  /*40a0*/  STG.E.64 desc[UR8][R182.64], R118 ;  /* 0x00000076b6007986 */ /* 0x0001e2000c101b08 */
[----:B------:R-:W-:Y:S01]  /*40b0*/  LOP3.LUT R115, R205, R115, RZ, 0xfc, !PT ;  /* 0x00000073cd737212 */ /* 0x000fe200078efcff */
[----:B------:R1:W3:Y:S02]  /*40c0*/  F2F.BF16.F32 R199, R175 ;  /* 0x000000af00c77304 */ /* 0x0002e40000202000 */
[----:B------:R-:W4:Y:S01]  /*40d0*/  LDG.E.64 R152, desc[UR8][R152.64] ;  /* 0x0000000898987981 */ /* 0x000f22000c1e1b00 */
[----:B------:R-:W-:Y:S01]  /*40e0*/  FMUL.FTZ R174, R201, R130 ;  /* 0x00000082c9ae7220 */ /* 0x000fe20000410000 */
[----:B------:R-:W-:Y:S01]  /*40f0*/  FMUL.FTZ R201, R134, R177 ;  /* 0x000000b186c97220 */ /* 0x000fe20000410000 */
[----:B------:R-:W-:-:S04]  /*4100*/  IMAD.WIDE.U32 R154, R180, 0x8, R158 ;  /* 0x00000008b49a7825 */ /* 0x000fc800078e009e */
[----:B------:R-:W-:Y:S01]  /*4110*/  FMUL.FTZ R186, R69, R171 ;  /* 0x000000ab45ba7220 */ /* 0x000fe20000410000 */
[----:B------:R-:W5:Y:S01]  /*4120*/  F2F.BF16.F32 R156, R156 ;  /* 0x0000009c009c7304 */ /* 0x000f620000202000 */
[----:B-1----:R-:W-:Y:S01]  /*4130*/  FMUL.FTZ R175, R201, R130 ;  /* 0x00000082c9af7220 */ /* 0x002fe20000410000 */
[----:B0-----:R-:W-:-:S04]  /*4140*/  IMAD.WIDE.U32 R118, R181, 0x8, R196 ;  /* 0x00000008b5767825 */ /* 0x001fc800078e00c4 */
[----:B------:R-:W-:Y:S01]  /*4150*/  IMAD.WIDE.U32 R180, R180, 0x8, R196 ;  /* 0x00000008b4b47825 */ /* 0x000fe200078e00c4 */
[----:B------:R0:W-:Y:S03]  /*4160*/  STG.E.64 desc[UR8][R118.64], R116 ;  /* 0x0000007476007986 */ /* 0x0001e6000c101b08 */
[----:B------:R-:W-:Y:S01]  /*4170*/  FMUL.FTZ R177, R70, R174 ;  /* 0x000000ae46b17220 */ /* 0x000fe20000410000 */
[----:B------:R-:W-:Y:S01]  /*4180*/  FMUL.FTZ R182, R71, R175 ;  /* 0x000000af47b67220 */ /* 0x000fe20000410000 */
[----:B------:R-:W-:Y:S01]  /*4190*/  F2F.BF16.F32 R157, R157 ;  /* 0x0000009d009d7304 */ /* 0x000fe20000202000 */
[----:B------:R-:W4:Y:S04]  /*41a0*/  LDG.E.64 R154, desc[UR8][R154.64] ;  /* 0x000000089a9a7981 */ /* 0x000f28000c1e1b00 */
[----:B------:R1:W-:Y:S01]  /*41b0*/  STG.E.64 desc[UR8][R180.64], R114 ;  /* 0x00000072b4007986 */ /* 0x0003e2000c101b08 */
[----:B---3--:R-:W-:-:S02]  /*41c0*/  PRMT R199, R172, 0x5410, R199 ;  /* 0x00005410acc77816 */ /* 0x008fc400000000c7 */
[----:B------:R-:W-:Y:S01]  /*41d0*/  F2F.BF16.F32 R186, R186 ;  /* 0x000000ba00ba7304 */ /* 0x000fe20000202000 */
[----:B0-----:R-:W-:-:S07]  /*41e0*/  IMAD.WIDE.U32 R116, R179, 0x8, R158 ;  /* 0x00000008b3747825 */ /* 0x001fce00078e009e */
[----:B------:R-:W-:Y:S01]  /*41f0*/  F2F.BF16.F32 R177, R177 ;  /* 0x000000b100b17304 */ /* 0x000fe20000202000 */
[----:B------:R-:W3:Y:S01]  /*4200*/  LDG.E.64 R116, desc[UR8][R116.64] ;  /* 0x0000000874747981 */ /* 0x000ee2000c1e1b00 */
[----:B-1----:R-:W-:Y:S01]  /*4210*/  FMUL.FTZ R180, R173, R130 ;  /* 0x00000082adb47220 */ /* 0x002fe20000410000 */
[----:B------:R-:W-:-:S04]  /*4220*/  IMAD.WIDE.U32 R114, R179, 0x8, R196 ;  /* 0x00000008b3727825 */ /* 0x000fc800078e00c4 */
[----:B------:R-:W-:Y:S01]  /*4230*/  FMUL.FTZ R172, R68, R180 ;  /* 0x000000b444ac7220 */ /* 0x000fe20000410000 */
[----:B------:R-:W0:Y:S01]  /*4240*/  F2F.BF16.F32 R182, R182 ;  /* 0x000000b600b67304 */ /* 0x000e220000202000 */
[C---:B------:R-:W-:Y:S01]  /*4250*/  IMAD.WIDE.U32 R118, R178.reuse, 0x8, R158 ;  /* 0x00000008b2767825 */ /* 0x040fe200078e009e */
[----:B------:R5:W-:Y:S06]  /*4260*/  STG.E.64 desc[UR8][R114.64], R112 ;  /* 0x0000007072007986 */ /* 0x000bec000c101b08 */
[----:B------:R-:W1:Y:S01]  /*4270*/  F2F.BF16.F32 R173, R172 ;  /* 0x000000ac00ad7304 */ /* 0x000e620000202000 */
[----:B------:R-:W-:-:S04]  /*4280*/  IMAD.WIDE.U32 R178, R178, 0x8, R196 ;  /* 0x00000008b2b27825 */ /* 0x000fc800078e00c4 */
[----:B-----5:R-:W-:Y:S01]  /*4290*/  IMAD.WIDE.U32 R114, R156, 0x10000, RZ ;  /* 0x000100009c727825 */ /* 0x020fe200078e00ff */
[----:B------:R5:W3:Y:S01]  /*42a0*/  LDG.E.64 R112, desc[UR8][R118.64] ;  /* 0x0000000876707981 */ /* 0x000ae2000c1e1b00 */
[----:B0-----:R-:W-:-:S03]  /*42b0*/  PRMT R177, R177, 0x5410, R182 ;  /* 0x00005410b1b17816 */ /* 0x001fc600000000b6 */
[----:B------:R-:W-:Y:S02]  /*42c0*/  LOP3.LUT R115, R199, R115, RZ, 0xfc, !PT ;  /* 0x00000073c7737212 */ /* 0x000fe400078efcff */
[----:B------:R-:W-:Y:S01]  /*42d0*/  LOP3.LUT R114, R114, R157, RZ, 0xfc, !PT ;  /* 0x0000009d72727212 */ /* 0x000fe200078efcff */
[----:B------:R-:W-:-:S04]  /*42e0*/  IMAD.WIDE.U32 R156, R186, 0x10000, RZ ;  /* 0x00010000ba9c7825 */ /* 0x000fc800078e00ff */
[--C-:B-----5:R-:W-:Y:S01]  /*42f0*/  IMAD.WIDE.U32 R118, R137, 0x8, R158.reuse ;  /* 0x0000000889767825 */ /* 0x120fe200078e009e */
[----:B------:R0:W-:Y:S03]  /*4300*/  STG.E.64 desc[UR8][R178.64], R114 ;  /* 0x00000072b2007986 */ /* 0x0001e6000c101b08 */
[----:B------:R-:W-:Y:S02]  /*4310*/  IMAD.WIDE.U32 R158, R126, 0x8, R158 ;  /* 0x000000087e9e7825 */ /* 0x000fe400078e009e */
[----:B------:R-:W5:Y:S01]  /*4320*/  LDG.E.64 R118, desc[UR8][R118.64] ;  /* 0x0000000876767981 */ /* 0x000f62000c1e1b00 */
[----:B0-----:R-:W-:Y:S02]  /*4330*/  LOP3.LUT R115, R177, R157, RZ, 0xfc, !PT ;  /* 0x0000009db1737212 */ /* 0x001fe400078efcff */
[----:B-1----:R-:W-:Y:S01]  /*4340*/  LOP3.LUT R114, R156, R173, RZ, 0xfc, !PT ;  /* 0x000000ad9c727212 */ /* 0x002fe200078efcff */
[----:B------:R-:W-:-:S05]  /*4350*/  IMAD.WIDE.U32 R156, R137, 0x8, R196 ;  /* 0x00000008899c7825 */ /* 0x000fca00078e00c4 */
[----:B------:R0:W-:Y:S04]  /*4360*/  STG.E.64 desc[UR8][R156.64], R114 ;  /* 0x000000729c007986 */ /* 0x0001e8000c101b08 */
[----:B------:R-:W5:Y:S01]  /*4370*/  LDG.E.64 R158, desc[UR8][R158.64] ;  /* 0x000000089e9e7981 */ /* 0x000f62000c1e1b00 */
[C-C-:B------:R-:W-:Y:S01]  /*4380*/  FFMA.FTZ R172, R105.reuse, R135, R104.reuse ;  /* 0x0000008769ac7223 */ /* 0x140fe20000010068 */
[C-C-:B------:R-:W-:Y:S01]  /*4390*/  FFMA.FTZ R136, R105.reuse, R136, R104.reuse ;  /* 0x0000008869887223 */ /* 0x140fe20000010068 */
[----:B------:R-:W-:Y:S02]  /*43a0*/  FFMA.FTZ R135, R105, R129, R104 ;  /* 0x0000008169877223 */ /* 0x000fe40000010068 */
[----:B------:R-:W-:Y:S01]  /*43b0*/  FADD.FTZ R127, -R172, R127 ;  /* 0x0000007fac7f7221 */ /* 0x000fe20000010100 */
[----:B------:R-:W-:Y:S01]  /*43c0*/  FADD.FTZ R131, -R136, R131 ;  /* 0x0000008388837221 */ /* 0x000fe20000010100 */
[----:B------:R-:W-:-:S02]  /*43d0*/  FADD.FTZ R135, -R135, R128 ;  /* 0x0000008087877221 */ /* 0x000fc40000010100 */
[C---:B------:R-:W-:Y:S01]  /*43e0*/  FMUL.FTZ R127, R134.reuse, R127 ;  /* 0x0000007f867f7220 */ /* 0x040fe20000410000 */
[C---:B------:R-:W-:Y:S01]  /*43f0*/  FMUL.FTZ R129, R134.reuse, R131 ;  /* 0x0000008386817220 */ /* 0x040fe20000410000 */
[----:B------:R-:W-:Y:S01]  /*4400*/  FMUL.FTZ R135, R134, R135 ;  /* 0x0000008786877220 */ /* 0x000fe20000410000 */
[----:B------:R-:W-:Y:S01]  /*4410*/  FFMA.FTZ R105, R105, R133, R104 ;  /* 0x0000008569697223 */ /* 0x000fe20000010068 */
[-C--:B------:R-:W-:Y:S01]  /*4420*/  FMUL.FTZ R136, R127, R130.reuse ;  /* 0x000000827f887220 */ /* 0x080fe20000410000 */
[-C--:B------:R-:W-:Y:S01]  /*4430*/  FMUL.FTZ R129, R129, R130.reuse ;  /* 0x0000008281817220 */ /* 0x080fe20000410000 */
[----:B------:R-:W-:Y:S01]  /*4440*/  FMUL.FTZ R128, R135, R130 ;  /* 0x0000008287807220 */ /* 0x000fe20000410000 */
[----:B------:R-:W-:Y:S01]  /*4450*/  FADD.FTZ R105, -R105, R132 ;  /* 0x0000008469697221 */ /* 0x000fe20000010100 */
[----:B------:R-:W-:Y:S01]  /*4460*/  FMUL.FTZ R127, R73, R136 ;  /* 0x00000088497f7220 */ /* 0x000fe20000410000 */
[----:B------:R-:W-:Y:S01]  /*4470*/  FMUL.FTZ R133, R74, R129 ;  /* 0x000000814a857220 */ /* 0x000fe20000410000 */
[----:B------:R-:W-:-:S02]  /*4480*/  FMUL.FTZ R132, R75, R128 ;  /* 0x000000804b847220 */ /* 0x000fc40000410000 */
[----:B0-----:R-:W0:Y:S01]  /*4490*/  F2F.BF16.F32 R115, R127 ;  /* 0x0000007f00737304 */ /* 0x001e220000202000 */
[----:B------:R-:W-:-:S07]  /*44a0*/  FMUL.FTZ R105, R134, R105 ;  /* 0x0000006986697220 */ /* 0x000fce0000410000 */
[----:B------:R-:W-:Y:S08]  /*44b0*/  F2F.BF16.F32 R133, R133 ;  /* 0x0000008500857304 */ /* 0x000ff00000202000 */
[----:B------:R-:W1:Y:S01]  /*44c0*/  F2F.BF16.F32 R132, R132 ;  /* 0x0000008400847304 */ /* 0x000e620000202000 */
[----:B------:R-:W-:Y:S01]  /*44d0*/  FMUL.FTZ R131, R105, R130 ;  /* 0x0000008269837220 */ /* 0x000fe20000410000 */
[----:B0-----:R-:W-:Y:S01]  /*44e0*/  IMAD.WIDE.U32 R104, R115, 0x10000, RZ ;  /* 0x0001000073687825 */ /* 0x001fe200078e00ff */
[----:B-1----:R-:W-:-:S03]  /*44f0*/  PRMT R135, R133, 0x5410, R132 ;  /* 0x0000541085877816 */ /* 0x002fc60000000084 */
[----:B------:R-:W-:-:S04]  /*4500*/  FMUL.FTZ R114, R72, R131 ;  /* 0x0000008348727220 */ /* 0x000fc80000410000 */
[----:B------:R-:W0:Y:S01]  /*4510*/  F2F.BF16.F32 R127, R114 ;  /* 0x00000072007f7304 */ /* 0x000e220000202000 */
[----:B------:R-:W-:Y:S02]  /*4520*/  LOP3.LUT R105, R135, R105, RZ, 0xfc, !PT ;  /* 0x0000006987697212 */ /* 0x000fe400078efcff */
[----:B0-----:R-:W-:Y:S01]  /*4530*/  LOP3.LUT R104, R104, R127, RZ, 0xfc, !PT ;  /* 0x0000007f68687212 */ /* 0x001fe200078efcff */
[----:B------:R-:W-:-:S05]  /*4540*/  IMAD.WIDE.U32 R126, R126, 0x8, R196 ;  /* 0x000000087e7e7825 */ /* 0x000fca00078e00c4 */
[----:B------:R0:W-:Y:S01]  /*4550*/  STG.E.64 desc[UR8][R126.64], R104 ;  /* 0x000000687e007986 */ /* 0x0001e2000c101b08 */
[C-C-:B--2---:R-:W-:Y:S02]  /*4560*/  SHF.R.U64 R130, R110.reuse, 0x10, R111.reuse ;  /* 0x000000106e827819 */ /* 0x144fe4000000126f */
[----:B------:R-:W-:Y:S02]  /*4570*/  SHF.R.U32.HI R172, RZ, 0x10, R111 ;  /* 0x00000010ffac7819 */ /* 0x000fe4000001166f */
[----:B------:R-:W-:Y:S02]  /*4580*/  SHF.L.U32 R111, R111, 0x10, RZ ;  /* 0x000000106f6f7819 */ /* 0x000fe400000006ff */
[----:B------:R-:W-:Y:S02]  /*4590*/  SHF.L.U32 R115, R110, 0x10, RZ ;  /* 0x000000106e737819 */ /* 0x000fe400000006ff */
[----:B------:R-:W-:Y:S01]  /*45a0*/  SHF.L.U32 R110, R130, 0x10, RZ ;  /* 0x00000010826e7819 */ /* 0x000fe200000006ff */
[----:B------:R-:W-:-:S04]  /*45b0*/  FMUL.FTZ R133, R108, R111 ;  /* 0x0000006f6c857220 */ /* 0x000fc80000410000 */
[----:B------:R-:W-:Y:S01]  /*45c0*/  FMUL.FTZ R173, R107, R110 ;  /* 0x0000006e6bad7220 */ /* 0x000fe20000410000 */
[----:B------:R-:W-:Y:S01]  /*45d0*/  SHF.L.U32 R172, R172, 0x10, RZ ;  /* 0x00000010acac7819 */ /* 0x000fe200000006ff */
[----:B------:R-:W-:Y:S01]  /*45e0*/  FMUL.FTZ R132, R106, R115 ;  /* 0x000000736a847220 */ /* 0x000fe20000410000 */
[C---:B----4-:R-:W-:Y:S02]  /*45f0*/  SHF.R.U64 R108, R152.reuse, 0x10, R153 ;  /* 0x00000010986c7819 */ /* 0x050fe40000001299 */
[----:B------:R-:W-:Y:S02]  /*4600*/  SHF.L.U32 R107, R152, 0x10, RZ ;  /* 0x00000010986b7819 */ /* 0x000fe400000006ff */
[----:B------:R-:W-:-:S03]  /*4610*/  SHF.L.U32 R108, R108, 0x10, RZ ;  /* 0x000000106c6c7819 */ /* 0x000fc600000006ff */
[----:B------:R-:W-:Y:S02]  /*4620*/  FMUL.FTZ R106, R194, R107 ;  /* 0x0000006bc26a7220 */ /* 0x000fe40000410000 */
[----:B------:R-:W-:Y:S01]  /*4630*/  FMUL.FTZ R195, R195, R108 ;  /* 0x0000006cc3c37220 */ /* 0x000fe20000410000 */
[----:B------:R-:W-:Y:S01]  /*4640*/  FMUL.FTZ R172, R109, R172 ;  /* 0x000000ac6dac7220 */ /* 0x000fe20000410000 */
[----:B------:R-:W-:Y:S02]  /*4650*/  SHF.L.U32 R109, R153, 0x10, RZ ;  /* 0x00000010996d7819 */ /* 0x000fe400000006ff */
[----:B------:R-:W-:Y:S02]  /*4660*/  SHF.L.U32 R108, R155, 0x10, RZ ;  /* 0x000000109b6c7819 */ /* 0x000fe400000006ff */
[--C-:B------:R-:W-:Y:S02]  /*4670*/  SHF.R.U64 R107, R154, 0x10, R155.reuse ;  /* 0x000000109a6b7819 */ /* 0x100fe4000000129b */
[----:B------:R-:W-:Y:S01]  /*4680*/  SHF.R.U32.HI R155, RZ, 0x10, R155 ;  /* 0x00000010ff9b7819 */ /* 0x000fe2000001169b */
[----:B------:R-:W-:-:S03]  /*4690*/  FMUL.FTZ R115, R167, R108 ;  /* 0x0000006ca7737220 */ /* 0x000fc60000410000 */
[----:B------:R-:W-:Y:S01]  /*46a0*/  SHF.L.U32 R108, R155, 0x10, RZ ;  /* 0x000000109b6c7819 */ /* 0x000fe200000006ff */
[----:B------:R-:W-:-:S04]  /*46b0*/  FMUL.FTZ R192, R192, R109 ;  /* 0x0000006dc0c07220 */ /* 0x000fc80000410000 */
[----:B------:R-:W-:Y:S01]  /*46c0*/  FMUL.FTZ R163, R163, R108 ;  /* 0x0000006ca3a37220 */ /* 0x000fe20000410000 */
[----:B---3--:R-:W-:Y:S02]  /*46d0*/  SHF.L.U32 R109, R117, 0x10, RZ ;  /* 0x00000010756d7819 */ /* 0x008fe400000006ff */
[----:B------:R-:W-:Y:S02]  /*46e0*/  SHF.R.U32.HI R108, RZ, 0x10, R117 ;  /* 0x00000010ff6c7819 */ /* 0x000fe40000011675 */
[----:B------:R-:W-:Y:S01]  /*46f0*/  SHF.R.U32.HI R134, RZ, 0x10, R153 ;  /* 0x00000010ff867819 */ /* 0x000fe20000011699 */
[----:B------:R-:W-:Y:S01]  /*4700*/  FMUL.FTZ R114, R164, R109 ;  /* 0x0000006da4727220 */ /* 0x000fe20000410000 */
[----:B------:R-:W-:Y:S02]  /*4710*/  SHF.L.U32 R108, R108, 0x10, RZ ;  /* 0x000000106c6c7819 */ /* 0x000fe400000006ff */
[----:B------:R-:W-:-:S03]  /*4720*/  SHF.L.U32 R134, R134, 0x10, RZ ;  /* 0x0000001086867819 */ /* 0x000fc600000006ff */
[----:B------:R-:W-:Y:S02]  /*4730*/  FMUL.FTZ R111, R161, R108 ;  /* 0x0000006ca16f7220 */ /* 0x000fe40000410000 */
[----:B------:R-:W-:Y:S01]  /*4740*/  FMUL.FTZ R134, R193, R134 ;  /* 0x00000086c1867220 */ /* 0x000fe20000410000 */
[C-C-:B------:R-:W-:Y:S02]  /*4750*/  SHF.R.U64 R109, R112.reuse, 0x10, R113.reuse ;  /* 0x00000010706d7819 */ /* 0x140fe40000001271 */
[----:B------:R-:W-:Y:S02]  /*4760*/  SHF.R.U32.HI R108, RZ, 0x10, R113 ;  /* 0x00000010ff6c7819 */ /* 0x000fe40000011671 */
[----:B------:R-:W-:Y:S02]  /*4770*/  SHF.L.U32 R109, R109, 0x10, RZ ;  /* 0x000000106d6d7819 */ /* 0x000fe400000006ff */
[----:B------:R-:W-:Y:S02]  /*4780*/  SHF.L.U32 R193, R112, 0x10, RZ ;  /* 0x0000001070c17819 */ /* 0x000fe400000006ff */
[----:B------:R-:W-:Y:S01]  /*4790*/  SHF.L.U32 R112, R113, 0x10, RZ ;  /* 0x0000001071707819 */ /* 0x000fe200000006ff */
[----:B------:R-:W-:Y:S01]  /*47a0*/  FMUL.FTZ R168, R168, R109 ;  /* 0x0000006da8a87220 */ /* 0x000fe20000410000 */
[----:B------:R-:W-:-:S02]  /*47b0*/  SHF.L.U32 R109, R108, 0x10, RZ ;  /* 0x000000106c6d7819 */ /* 0x000fc400000006ff */
[----:B------:R-:W-:Y:S01]  /*47c0*/  SHF.R.U64 R110, R116, 0x10, R117 ;  /* 0x00000010746e7819 */ /* 0x000fe20000001275 */
[----:B------:R-:W-:Y:S01]  /*47d0*/  FMUL.FTZ R113, R169, R112 ;  /* 0x00000070a9717220 */ /* 0x000fe20000410000 */
[C---:B-----5:R-:W-:Y:S02]  /*47e0*/  SHF.R.U64 R108, R118.reuse, 0x10, R119 ;  /* 0x00000010766c7819 */ /* 0x060fe40000001277 */
[----:B------:R-:W-:Y:S01]  /*47f0*/  SHF.L.U32 R179, R118, 0x10, RZ ;  /* 0x0000001076b37819 */ /* 0x000fe200000006ff */
[----:B------:R-:W-:Y:S01]  /*4800*/  FMUL.FTZ R112, R170, R109 ;  /* 0x0000006daa707220 */ /* 0x000fe20000410000 */
[----:B------:R-:W-:Y:S02]  /*4810*/  SHF.L.U32 R108, R108, 0x10, RZ ;  /* 0x000000106c6c7819 */ /* 0x000fe400000006ff */
[----:B------:R-:W-:Y:S02]  /*4820*/  SHF.L.U32 R177, R116, 0x10, RZ ;  /* 0x0000001074b17819 */ /* 0x000fe400000006ff */
[----:B------:R-:W-:-:S02]  /*4830*/  SHF.L.U32 R117, R119, 0x10, RZ ;  /* 0x0000001077757819 */ /* 0x000fc400000006ff */
[----:B------:R-:W-:Y:S01]  /*4840*/  SHF.R.U32.HI R119, RZ, 0x10, R119 ;  /* 0x00000010ff777819 */ /* 0x000fe20000011677 */
[----:B------:R-:W-:Y:S01]  /*4850*/  FMUL.FTZ R179, R180, R179 ;  /* 0x000000b3b4b37220 */ /* 0x000fe20000410000 */
[----:B------:R-:W-:Y:S01]  /*4860*/  FMUL.FTZ R180, R171, R108 ;  /* 0x0000006cabb47220 */ /* 0x000fe20000410000 */
[----:B------:R-:W-:Y:S02]  /*4870*/  SHF.L.U32 R135, R154, 0x10, RZ ;  /* 0x000000109a877819 */ /* 0x000fe400000006ff */
[----:B------:R-:W-:Y:S02]  /*4880*/  SHF.L.U32 R107, R107, 0x10, RZ ;  /* 0x000000106b6b7819 */ /* 0x000fe400000006ff */
[----:B------:R-:W-:Y:S02]  /*4890*/  SHF.L.U32 R110, R110, 0x10, RZ ;  /* 0x000000106e6e7819 */ /* 0x000fe400000006ff */
[--C-:B------:R-:W-:Y:S02]  /*48a0*/  SHF.R.U64 R116, R158, 0x10, R159.reuse ;  /* 0x000000109e747819 */ /* 0x100fe4000000129f */
[----:B------:R-:W-:-:S02]  /*48b0*/  SHF.R.U32.HI R109, RZ, 0x10, R159 ;  /* 0x00000010ff6d7819 */ /* 0x000fc4000001169f */
[----:B------:R-:W-:Y:S02]  /*48c0*/  SHF.L.U32 R108, R119, 0x10, RZ ;  /* 0x00000010776c7819 */ /* 0x000fe400000006ff */
[----:B------:R-:W-:Y:S02]  /*48d0*/  SHF.L.U32 R158, R158, 0x10, RZ ;  /* 0x000000109e9e7819 */ /* 0x000fe400000006ff */
[----:B0-----:R-:W-:Y:S02]  /*48e0*/  SHF.L.U32 R104, R159, 0x10, RZ ;  /* 0x000000109f687819 */ /* 0x001fe400000006ff */
        /* <DEDUP_REMOVED lines=14> */
.L_x_3061:
[C-C-:B------:R-:W-:Y:S01]  /*49d0*/  FFMA.FTZ R204, R105.reuse, R204, R104.reuse ;  /* 0x000000cc69cc7223 */ /* 0x140fe20000010068 */
[C-C-:B------:R-:W-:Y:S01]  /*49e0*/  FFMA.FTZ R176, R105.reuse, R176, R104.reuse ;  /* 0x000000b069b07223 */ /* 0x140fe20000010068 */
[C-C-:B------:R-:W-:Y:S01]  /*49f0*/  FFMA.FTZ R198, R105.reuse, R198, R104.reuse ;  /* 0x000000c669c67223 */ /* 0x140fe20000010068 */
[C-C-:B------:R-:W-:Y:S01]  /*4a00*/  FFMA.FTZ R194, R105.reuse, R194, R104.reuse ;  /* 0x000000c269c27223 */ /* 0x140fe20000010068 */
[----:B------:R-:W-:Y:S01]  /*4a10*/  FADD.FTZ R107, -R204, R209 ;  /* 0x000000d1cc6b7221 */ /* 0x000fe20000010100 */
[----:B------:R-:W-:Y:S01]  /*4a20*/  FADD.FTZ R177, -R176, R177 ;  /* 0x000000b1b0b17221 */ /* 0x000fe20000010100 */
[C-C-:B------:R-:W-:Y:S01]  /*4a30*/  FFMA.FTZ R192, R105.reuse, R192, R104.reuse ;  /* 0x000000c069c07223 */ /* 0x140fe20000010068 */
[C-C-:B------:R-:W-:Y:S01]  /*4a40*/  FFMA.FTZ R196, R105.reuse, R196, R104.reuse ;  /* 0x000000c469c47223 */ /* 0x140fe20000010068 */
[C---:B------:R-:W-:Y:S01]  /*4a50*/  FMUL.FTZ R107, R134.reuse, R107 ;  /* 0x0000006b866b7220 */ /* 0x040fe20000410000 */
[C-C-:B------:R-:W-:Y:S01]  /*4a60*/  FFMA.FTZ R201, R105.reuse, R201, R104.reuse ;  /* 0x000000c969c97223 */ /* 0x140fe20000010068 */
[----:B------:R-:W-:Y:S01]  /*4a70*/  FMUL.FTZ R215, R134, R177 ;  /* 0x000000b186d77220 */ /* 0x000fe20000410000 */
[----:B------:R-:W-:Y:S01]  /*4a80*/  FADD.FTZ R109, -R198, R199 ;  /* 0x000000c7c66d7221 */ /* 0x000fe20000010100 */
[----:B------:R-:W-:Y:S01]  /*4a90*/  FADD.FTZ R195, -R194, R195 ;  /* 0x000000c3c2c37221 */ /* 0x000fe20000010100 */
[----:B------:R-:W-:Y:S01]  /*4aa0*/  FADD.FTZ R115, -R192, R193 ;  /* 0x000000c1c0737221 */ /* 0x000fe20000010100 */
[----:B------:R-:W-:Y:S01]  /*4ab0*/  FADD.FTZ R199, -R196, R205 ;  /* 0x000000cdc4c77221 */ /* 0x000fe20000010100 */
[C-C-:B------:R-:W-:Y:S01]  /*4ac0*/  FFMA.FTZ R174, R105.reuse, R174, R104.reuse ;  /* 0x000000ae69ae7223 */ /* 0x140fe20000010068 */
[----:B------:R1:W-:Y:S01]  /*4ad0*/  F2F.BF16.F32 R111, R107 ;  /* 0x0000006b006f7304 */ /* 0x0003e20000202000 */
[--C-:B------:R-:W-:Y:S01]  /*4ae0*/  FFMA.FTZ R113, R105, R152, R104.reuse ;  /* 0x0000009869717223 */ /* 0x100fe20000010068 */
[----:B------:R-:W-:Y:S01]  /*4af0*/  FMUL.FTZ R176, R107, R130 ;  /* 0x000000826bb07220 */ /* 0x000fe20000410000 */
[----:B------:R-:W-:Y:S01]  /*4b00*/  FFMA.FTZ R200, R105, R200, R104 ;  /* 0x000000c869c87223 */ /* 0x000fe20000010068 */
[----:B------:R-:W-:Y:S01]  /*4b10*/  FADD.FTZ R193, -R201, R208 ;  /* 0x000000d0c9c17221 */ /* 0x000fe20000010100 */
[C---:B------:R-:W-:Y:S01]  /*4b20*/  FMUL.FTZ R109, R134.reuse, R109 ;  /* 0x0000006d866d7220 */ /* 0x040fe20000410000 */
[--C-:B------:R-:W-:Y:S01]  /*4b30*/  FFMA.FTZ R202, R105, R202, R104.reuse ;  /* 0x000000ca69ca7223 */ /* 0x100fe20000010068 */
[C---:B------:R-:W-:Y:S01]  /*4b40*/  FMUL.FTZ R201, R134.reuse, R195 ;  /* 0x000000c386c97220 */ /* 0x040fe20000410000 */
[C---:B------:R-:W-:Y:S01]  /*4b50*/  FMUL.FTZ R115, R134.reuse, R115 ;  /* 0x0000007386737220 */ /* 0x040fe20000410000 */
[-C--:B-1----:R-:W-:Y:S01]  /*4b60*/  FMUL.FTZ R107, R215, R130.reuse ;  /* 0x00000082d76b7220 */ /* 0x082fe20000410000 */
[----:B------:R-:W-:Y:S01]  /*4b70*/  FMUL.FTZ R199, R134, R199 ;  /* 0x000000c786c77220 */ /* 0x000fe20000410000 */
[----:B------:R-:W-:Y:S01]  /*4b80*/  FADD.FTZ R195, -R174, R175 ;  /* 0x000000afaec37221 */ /* 0x000fe20000010100 */
[----:B------:R-:W-:Y:S01]  /*4b90*/  FFMA.FTZ R175, R105, R197, R104 ;  /* 0x000000c569af7223 */ /* 0x000fe20000010068 */
[----:B------:R-:W-:Y:S01]  /*4ba0*/  FADD.FTZ R211, -R113, R210 ;  /* 0x000000d271d37221 */ /* 0x000fe20000010100 */
[----:B------:R-:W-:Y:S01]  /*4bb0*/  FADD.FTZ R117, -R200, R207 ;  /* 0x000000cfc8757221 */ /* 0x000fe20000010100 */
[----:B------:R-:W-:Y:S01]  /*4bc0*/  FMUL.FTZ R114, R57, R107 ;  /* 0x0000006b39727220 */ /* 0x000fe20000410000 */
[----:B------:R1:W2:Y:S01]  /*4bd0*/  F2F.BF16.F32 R113, R109 ;  /* 0x0000006d00717304 */ /* 0x0002a20000202000 */
[----:B------:R-:W-:Y:S01]  /*4be0*/  FADD.FTZ R203, -R202, R203 ;  /* 0x000000cbcacb7221 */ /* 0x000fe20000010100 */
[-C--:B------:R-:W-:Y:S01]  /*4bf0*/  FMUL.FTZ R174, R109, R130.reuse ;  /* 0x000000826dae7220 */ /* 0x080fe20000410000 */
[----:B------:R-:W-:Y:S01]  /*4c00*/  FADD.FTZ R175, -R175, R206 ;  /* 0x000000ceafaf7221 */ /* 0x000fe20000010100 */
[C---:B------:R-:W-:Y:S01]  /*4c10*/  FMUL.FTZ R117, R134.reuse, R117 ;  /* 0x0000007586757220 */ /* 0x040fe20000410000 */
[C-C-:B------:R-:W-:Y:S01]  /*4c20*/  FFMA.FTZ R183, R105.reuse, R183, R104.reuse ;  /* 0x000000b769b77223 */ /* 0x140fe20000010068 */
[C---:B------:R-:W-:Y:S01]  /*4c30*/  FMUL.FTZ R203, R134.reuse, R203 ;  /* 0x000000cb86cb7220 */ /* 0x040fe20000410000 */
[----:B------:R-:W-:Y:S01]  /*4c40*/  FFMA.FTZ R171, R105, R171, R104 ;  /* 0x000000ab69ab7223 */ /* 0x000fe20000010068 */
[----:B------:R3:W-:Y:S01]  /*4c50*/  F2F.BF16.F32 R210, R115 ;  /* 0x0000007300d27304 */ /* 0x0007e20000202000 */
[----:B-1----:R-:W-:Y:S01]  /*4c60*/  FMUL.FTZ R109, R115, R130 ;  /* 0x00000082736d7220 */ /* 0x002fe20000410000 */
[C---:B------:R-:W-:Y:S01]  /*4c70*/  FMUL.FTZ R207, R134.reuse, R175 ;  /* 0x000000af86cf7220 */ /* 0x040fe20000410000 */
[----:B------:R-:W-:Y:S01]  /*4c80*/  FADD.FTZ R183, -R183, R172 ;  /* 0x000000acb7b77221 */ /* 0x000fe20000010100 */
[C---:B------:R-:W-:Y:S01]  /*4c90*/  FMUL.FTZ R211, R134.reuse, R211 ;  /* 0x000000d386d37220 */ /* 0x040fe20000410000 */
[----:B------:R-:W-:Y:S01]  /*4ca0*/  FADD.FTZ R171, -R171, R170 ;  /* 0x000000aaabab7221 */ /* 0x000fe20000010100 */
[--C-:B------:R-:W-:Y:S01]  /*4cb0*/  FFMA.FTZ R186, R105, R186, R104.reuse ;  /* 0x000000ba69ba7223 */ /* 0x100fe20000010068 */
[-C--:B------:R-:W-:Y:S01]  /*4cc0*/  FMUL.FTZ R110, R207, R130.reuse ;  /* 0x00000082cf6e7220 */ /* 0x080fe20000410000 */
[----:B------:R-:W-:Y:S01]  /*4cd0*/  F2F.BF16.F32 R212, R199 ;  /* 0x000000c700d47304 */ /* 0x000fe20000202000 */
[-C--:B---3--:R-:W-:Y:S01]  /*4ce0*/  FMUL.FTZ R115, R199, R130.reuse ;  /* 0x00000082c7737220 */ /* 0x088fe20000410000 */
[C---:B------:R-:W-:Y:S01]  /*4cf0*/  FMUL.FTZ R197, R134.reuse, R195 ;  /* 0x000000c386c57220 */ /* 0x040fe20000410000 */
[C---:B------:R-:W-:Y:S01]  /*4d00*/  FMUL.FTZ R217, R134.reuse, R183 ;  /* 0x000000b786d97220 */ /* 0x040fe20000410000 */
[C---:B------:R-:W-:Y:S01]  /*4d10*/  FMUL.FTZ R183, R134.reuse, R171 ;  /* 0x000000ab86b77220 */ /* 0x040fe20000410000 */
[----:B------:R-:W-:Y:S01]  /*4d20*/  FMUL.FTZ R193, R134, R193 ;  /* 0x000000c186c17220 */ /* 0x000fe20000410000 */
[-C--:B------:R-:W-:Y:S01]  /*4d30*/  FMUL.FTZ R177, R211, R130.reuse ;  /* 0x00000082d3b17220 */ /* 0x080fe20000410000 */
[----:B------:R-:W-:Y:S01]  /*4d40*/  FADD.FTZ R171, -R186, R173 ;  /* 0x000000adbaab7221 */ /* 0x000fe20000010100 */
[----:B------:R1:W-:Y:S01]  /*4d50*/  F2F.BF16.F32 R199, R114 ;  /* 0x0000007200c77304 */ /* 0x0003e20000202000 */
[----:B------:R-:W-:Y:S01]  /*4d60*/  FMUL.FTZ R108, R197, R130 ;  /* 0x00000082c56c7220 */ /* 0x000fe20000410000 */
[C-C-:B------:R-:W-:Y:S01]  /*4d70*/  FFMA.FTZ R162, R105.reuse, R162, R104.reuse ;  /* 0x000000a269a27223 */ /* 0x140fe20000010068 */
[----:B------:R-:W-:Y:S01]  /*4d80*/  FMUL.FTZ R171, R134, R171 ;  /* 0x000000ab86ab7220 */ /* 0x000fe20000410000 */
[--C-:B------:R-:W-:Y:S01]  /*4d90*/  FFMA.FTZ R160, R105, R160, R104.reuse ;  /* 0x000000a069a07223 */ /* 0x100fe20000010068 */
[----:B--2---:R-:W-:Y:S01]  /*4da0*/  PRMT R219, R111, 0x5410, R113 ;  /* 0x000054106fdb7816 */ /* 0x004fe20000000071 */
[----:B------:R-:W-:Y:S01]  /*4db0*/  FADD.FTZ R161, -R162, R161 ;  /* 0x000000a1a2a17221 */ /* 0x000fe20000010100 */
[-C--:B------:R-:W-:Y:S01]  /*4dc0*/  FMUL.FTZ R111, R217, R130.reuse ;  /* 0x00000082d96f7220 */ /* 0x080fe20000410000 */
[----:B------:R2:W3:Y:S01]  /*4dd0*/  F2F.BF16.F32 R119, R117 ;  /* 0x0000007500777304 */ /* 0x0004e20000202000 */
[--C-:B-1----:R-:W-:Y:S01]  /*4de0*/  FFMA.FTZ R114, R105, R167, R104.reuse ;  /* 0x000000a769727223 */ /* 0x102fe20000010068 */
[----:B------:R-:W-:Y:S01]  /*4df0*/  FADD.FTZ R155, -R160, R155 ;  /* 0x0000009ba09b7221 */ /* 0x000fe20000010100 */
[-C--:B------:R-:W-:Y:S01]  /*4e00*/  FMUL.FTZ R116, R201, R130.reuse ;  /* 0x00000082c9747220 */ /* 0x080fe20000410000 */
[----:B------:R-:W-:Y:S01]  /*4e10*/  FMUL.FTZ R175, R203, R130 ;  /* 0x00000082cbaf7220 */ /* 0x000fe20000410000 */
[----:B------:R-:W-:Y:S01]  /*4e20*/  FADD.FTZ R167, -R114, R163 ;  /* 0x000000a372a77221 */ /* 0x000fe20000010100 */
[C-C-:B------:R-:W-:Y:S01]  /*4e30*/  FFMA.FTZ R163, R105.reuse, R169, R104.reuse ;  /* 0x000000a969a37223 */ /* 0x140fe20000010068 */
[----:B------:R-:W-:Y:S01]  /*4e40*/  FFMA.FTZ R114, R105, R168, R104 ;  /* 0x000000a869727223 */ /* 0x000fe20000010068 */
[----:B------:R1:W4:Y:S01]  /*4e50*/  F2F.BF16.F32 R118, R203 ;  /* 0x000000cb00767304 */ /* 0x0003220000202000 */
[----:B------:R-:W-:Y:S01]  /*4e60*/  FMUL.FTZ R167, R134, R167 ;  /* 0x000000a786a77220 */ /* 0x000fe20000410000 */
[----:B------:R-:W-:Y:S01]  /*4e70*/  FADD.FTZ R163, -R163, R166 ;  /* 0x000000a6a3a37221 */ /* 0x000fe20000010100 */
[----:B------:R-:W-:Y:S01]  /*4e80*/  FADD.FTZ R165, -R114, R165 ;  /* 0x000000a572a57221 */ /* 0x000fe20000010100 */
[----:B--2---:R-:W-:Y:S01]  /*4e90*/  FMUL.FTZ R117, R117, R130 ;  /* 0x0000008275757220 */ /* 0x004fe20000410000 */
[----:B------:R-:W-:Y:S01]  /*4ea0*/  FMUL.FTZ R205, R50, R176 ;  /* 0x000000b032cd7220 */ /* 0x000fe20000410000 */
[C---:B------:R-:W-:Y:S01]  /*4eb0*/  FMUL.FTZ R163, R134.reuse, R163 ;  /* 0x000000a386a37220 */ /* 0x040fe20000410000 */
[C---:B------:R-:W-:Y:S01]  /*4ec0*/  FMUL.FTZ R200, R134.reuse, R161 ;  /* 0x000000a186c87220 */ /* 0x040fe20000410000 */
[----:B------:R2:W-:Y:S01]  /*4ed0*/  F2F.BF16.F32 R209, R207 ;  /* 0x000000cf00d17304 */ /* 0x0005e20000202000 */
[----:B-1----:R-:W-:Y:S01]  /*4ee0*/  FMUL.FTZ R203, R51, R174 ;  /* 0x000000ae33cb7220 */ /* 0x002fe20000410000 */
[-C--:B------:R-:W-:Y:S01]  /*4ef0*/  FMUL.FTZ R106, R193, R130.reuse ;  /* 0x00000082c16a7220 */ /* 0x080fe20000410000 */
[----:B------:R-:W-:Y:S01]  /*4f00*/  FMUL.FTZ R198, R134, R155 ;  /* 0x0000009b86c67220 */ /* 0x000fe20000410000 */
[--C-:B------:R-:W-:Y:S01]  /*4f10*/  FFMA.FTZ R159, R105, R159, R104.reuse ;  /* 0x0000009f699f7223 */ /* 0x100fe20000010068 */
[----:B------:R-:W-:Y:S01]  /*4f20*/  FMUL.FTZ R161, R63, R111 ;  /* 0x0000006f3fa17220 */ /* 0x000fe20000410000 */
[----:B------:R-:W-:Y:S01]  /*4f30*/  FMUL.FTZ R113, R163, R130 ;  /* 0x00000082a3717220 */ /* 0x000fe20000410000 */
[----:B------:R-:W-:Y:S01]  /*4f40*/  FMUL.FTZ R204, R54, R117 ;  /* 0x0000007536cc7220 */ /* 0x000fe20000410000 */
[----:B------:R1:W-:Y:S01]  /*4f50*/  F2F.BF16.F32 R152, R201 ;  /* 0x000000c900987304 */ /* 0x0003e20000202000 */
[----:B--2---:R-:W-:Y:S01]  /*4f60*/  FFMA.FTZ R207, R105, R190, R104 ;  /* 0x000000be69cf7223 */ /* 0x004fe20000010068 */
[----:B------:R-:W-:Y:S01]  /*4f70*/  FADD.FTZ R166, -R159, R154 ;  /* 0x0000009a9fa67221 */ /* 0x000fe20000010100 */
[----:B------:R-:W-:Y:S01]  /*4f80*/  FMUL.FTZ R202, R49, R175 ;  /* 0x000000af31ca7220 */ /* 0x000fe20000410000 */
[----:B------:R-:W-:Y:S01]  /*4f90*/  FMUL.FTZ R206, R58, R115 ;  /* 0x000000733ace7220 */ /* 0x000fe20000410000 */
[----:B------:R-:W-:Y:S01]  /*4fa0*/  FADD.FTZ R207, -R207, R164 ;  /* 0x000000a4cfcf7221 */ /* 0x000fe20000010100 */
[----:B------:R-:W-:Y:S01]  /*4fb0*/  FMUL.FTZ R164, R59, R108 ;  /* 0x0000006c3ba47220 */ /* 0x000fe20000410000 */
[----:B------:R-:W-:Y:S01]  /*4fc0*/  FMUL.FTZ R195, R52, R106 ;  /* 0x0000006a34c37220 */ /* 0x000fe20000410000 */
[----:B------:R-:W-:Y:S01]  /*4fd0*/  F2F.BF16.F32 R112, R211 ;  /* 0x000000d300707304 */ /* 0x000fe20000202000 */
[C---:B------:R-:W-:Y:S01]  /*4fe0*/  FMUL.FTZ R207, R134.reuse, R207 ;  /* 0x000000cf86cf7220 */ /* 0x040fe20000410000 */
[----:B-1----:R-:W-:Y:S01]  /*4ff0*/  FMUL.FTZ R201, R55, R109 ;  /* 0x0000006d37c97220 */ /* 0x002fe20000410000 */
[----:B------:R-:W-:Y:S01]  /*5000*/  FMUL.FTZ R194, R134, R165 ;  /* 0x000000a586c27220 */ /* 0x000fe20000410000 */
[-C--:B------:R-:W-:Y:S01]  /*5010*/  FMUL.FTZ R186, R167, R130.reuse ;  /* 0x00000082a7ba7220 */ /* 0x080fe20000410000 */
[----:B------:R-:W-:Y:S01]  /*5020*/  FMUL.FTZ R114, R207, R130 ;  /* 0x00000082cf727220 */ /* 0x000fe20000410000 */
[----:B------:R-:W-:Y:S01]  /*5030*/  FMUL.FTZ R196, R48, R177 ;  /* 0x000000b130c47220 */ /* 0x000fe20000410000 */
[----:B------:R-:W-:Y:S01]  /*5040*/  FMUL.FTZ R192, R56, R110 ;  /* 0x0000006e38c07220 */ /* 0x000fe20000410000 */
[----:B------:R-:W-:Y:S01]  /*5050*/  F2F.BF16.F32 R211, R215 ;  /* 0x000000d700d37304 */ /* 0x000fe20000202000 */
[----:B------:R-:W-:-:S07]  /*5060*/  FMUL.FTZ R160, R62, R114 ;  /* 0x000000723ea07220 */ /* 0x000fce0000410000 */
[----:B------:R1:W2:Y:S08]  /*5070*/  F2F.BF16.F32 R213, R197 ;  /* 0x000000c500d57304 */ /* 0x0002b00000202000 */
[----:B------:R5:W-:Y:S01]  /*5080*/  F2F.BF16.F32 R208, R193 ;  /* 0x000000c100d07304 */ /* 0x000be20000202000 */
[----:B-1----:R-:W-:-:S04]  /*5090*/  FFMA.FTZ R197, R105, R158, R104 ;  /* 0x0000009e69c57223 */ /* 0x002fc80000010068 */
[----:B------:R-:W-:Y:S01]  /*50a0*/  FADD.FTZ R197, -R197, R156 ;  /* 0x0000009cc5c57221 */ /* 0x000fe20000010100 */
[----:B------:R-:W-:Y:S01]  /*50b0*/  FFMA.FTZ R156, R105, R157, R104 ;  /* 0x0000009d699c7223 */ /* 0x000fe20000010068 */
[----:B---3--:R-:W-:Y:S01]  /*50c0*/  PRMT R157, R119, 0x5410, R210 ;  /* 0x00005410779d7816 */ /* 0x008fe200000000d2 */
[----:B------:R1:W-:Y:S01]  /*50d0*/  F2F.BF16.F32 R170, R183 ;  /* 0x000000b700aa7304 */ /* 0x0003e20000202000 */
[----:B----4-:R-:W-:-:S04]  /*50e0*/  IMAD.WIDE.U32 R118, R118, 0x10000, RZ ;  /* 0x0001000076767825 */ /* 0x010fc800078e00ff */
[----:B------:R-:W-:Y:S01]  /*50f0*/  FMUL.FTZ R197, R134, R197 ;  /* 0x000000c586c57220 */ /* 0x000fe20000410000 */
[----:B-----5:R-:W-:Y:S01]  /*5100*/  FMUL.FTZ R193, R53, R116 ;  /* 0x0000007435c17220 */ /* 0x020fe20000410000 */
[----:B--2---:R-:W-:Y:S02]  /*5110*/  PRMT R213, R212, 0x5410, R213 ;  /* 0x00005410d4d57816 */ /* 0x004fe400000000d5 */
[----:B------:R-:W-:Y:S01]  /*5120*/  LOP3.LUT R162, R118, R112, RZ, 0xfc, !PT ;  /* 0x0000007076a27212 */ /* 0x000fe200078efcff */
[-C--:B------:R-:W-:Y:S01]  /*5130*/  FMUL.FTZ R112, R171, R130.reuse ;  /* 0x00000082ab707220 */ /* 0x080fe20000410000 */
[----:B------:R2:W-:Y:S01]  /*5140*/  F2F.BF16.F32 R168, R163 ;  /* 0x000000a300a87304 */ /* 0x0005e20000202000 */
[----:B-1----:R-:W-:-:S07]  /*5150*/  FMUL.FTZ R183, R183, R130 ;  /* 0x00000082b7b77220 */ /* 0x002fce0000410000 */
[----:B------:R1:W3:Y:S01]  /*5160*/  F2F.BF16.F32 R173, R171 ;  /* 0x000000ab00ad7304 */ /* 0x0002e20000202000 */
[----:B--2---:R-:W-:Y:S01]  /*5170*/  LOP3.LUT R163, R219, R119, RZ, 0xfc, !PT ;  /* 0x00000077dba37212 */ /* 0x004fe200078efcff */
[----:B------:R-:W-:Y:S02]  /*5180*/  IMAD.WIDE.U32 R118, R211, 0x10000, RZ ;  /* 0x00010000d3767825 */ /* 0x000fe400078e00ff */
[----:B------:R-:W2:Y:S01]  /*5190*/  LDC.64 R210, c[0x0][0x468] ;  /* 0x00011a00ffd27b82 */ /* 0x000ea20000000a00 */
[----:B------:R-:W-:-:S03]  /*51a0*/  LOP3.LUT R118, R118, R209, RZ, 0xfc, !PT ;  /* 0x000000d176767212 */ /* 0x000fc600078efcff */
[----:B------:R-:W4:Y:S01]  /*51b0*/  F2F.BF16.F32 R169, R167 ;  /* 0x000000a700a97304 */ /* 0x000f220000202000 */
[----:B------:R-:W-:Y:S01]  /*51c0*/  LOP3.LUT R119, R213, R119, RZ, 0xfc, !PT ;  /* 0x00000077d5777212 */ /* 0x000fe200078efcff */
[----:B-1----:R-:W-:Y:S02]  /*51d0*/  FMUL.FTZ R171, R67, R112 ;  /* 0x0000007043ab7220 */ /* 0x002fe40000410000 */
[----:B------:R-:W1:Y:S01]  /*51e0*/  LDC.64 R212, c[0x0][0x478] ;  /* 0x00011e00ffd47b82 */ /* 0x000e620000000a00 */
[----:B---3--:R-:W-:-:S03]  /*51f0*/  PRMT R159, R168, 0x5410, R173 ;  /* 0x00005410a89f7816 */ /* 0x008fc600000000ad */
[----:B------:R3:W-:Y:S01]  /*5200*/  F2F.BF16.F32 R172, R207 ;  /* 0x000000cf00ac7304 */ /* 0x0007e20000202000 */
[----:B------:R-:W-:-:S07]  /*5210*/  FMUL.FTZ R168, R66, R113 ;  /* 0x0000007142a87220 */ /* 0x000fce0000410000 */
[----:B------:R-:W5:Y:S01]  /*5220*/  F2F.BF16.F32 R215, R217 ;  /* 0x000000d900d77304 */ /* 0x000f620000202000 */
[----:B---3--:R-:W-:Y:S01]  /*5230*/  FADD.FTZ R207, -R156, R153 ;  /* 0x000000999ccf7221 */ /* 0x008fe20000010100 */
[----:B------:R-:W-:-:S04]  /*5240*/  IMAD.WIDE.U32 R152, R152, 0x10000, RZ ;  /* 0x0001000098987825 */ /* 0x000fc800078e00ff */
[----:B------:R-:W-:Y:S01]  /*5250*/  FMUL.FTZ R207, R134, R207 ;  /* 0x000000cf86cf7220 */ /* 0x000fe20000410000 */
[----:B------:R-:W-:Y:S01]  /*5260*/  LOP3.LUT R157, R157, R153, RZ, 0xfc, !PT ;  /* 0x000000999d9d7212 */ /* 0x000fe200078efcff */
[----:B------:R-:W-:Y:S01]  /*5270*/  F2F.BF16.F32 R190, R198 ;  /* 0x000000c600be7304 */ /* 0x000fe20000202000 */
[----:B------:R-:W-:Y:S01]  /*5280*/  LOP3.LUT R156, R152, R208, RZ, 0xfc, !PT ;  /* 0x000000d0989c7212 */ /* 0x000fe200078efcff */
[----:B------:R-:W-:Y:S01]  /*5290*/  IMAD.WIDE.U32 R152, R170, 0x10000, RZ ;  /* 0x00010000aa987825 */ /* 0x000fe200078e00ff */
[----:B------:R-:W3:Y:S03]  /*52a0*/  LDC.64 R208, c[0x0][0x390] ;  /* 0x0000e400ffd07b82 */ /* 0x000ee60000000a00 */
[----:B------:R-:W-:Y:S01]  /*52b0*/  FMUL.FTZ R170, R61, R183 ;  /* 0x000000b73daa7220 */ /* 0x000fe20000410000 */
[----:B----4-:R-:W-:Y:S01]  /*52c0*/  LOP3.LUT R152, R152, R169, RZ, 0xfc, !PT ;  /* 0x000000a998987212 */ /* 0x010fe200078efcff */
[----:B------:R-:W4:Y:S01]  /*52d0*/  F2F.BF16.F32 R155, R197 ;  /* 0x000000c5009b7304 */ /* 0x000f220000202000 */
[----:B-----5:R-:W-:Y:S01]  /*52e0*/  PRMT R215, R172, 0x5410, R215 ;  /* 0x00005410acd77816 */ /* 0x020fe200000000d7 */
[----:B------:R-:W-:-:S03]  /*52f0*/  FMUL.FTZ R169, R60, R186 ;  /* 0x000000ba3ca97220 */ /* 0x000fc60000410000 */
[----:B------:R-:W-:-:S03]  /*5300*/  LOP3.LUT R153, R215, R153, RZ, 0xfc, !PT ;  /* 0x00000099d7997212 */ /* 0x000fc600078efcff */
[----:B------:R-:W-:Y:S01]  /*5310*/  F2F.BF16.F32 R205, R205 ;  /* 0x000000cd00cd7304 */ /* 0x000fe20000202000 */
[----:B----4-:R-:W-:-:S07]  /*5320*/  PRMT R190, R190, 0x5410, R155 ;  /* 0x00005410bebe7816 */ /* 0x010fce000000009b */
[----:B------:R-:W4:Y:S08]  /*5330*/  F2F.BF16.F32 R203, R203 ;  /* 0x000000cb00cb7304 */ /* 0x000f300000202000 */
[----:B------:R-:W5:Y:S01]  /*5340*/  F2F.BF16.F32 R154, R200 ;  /* 0x000000c8009a7304 */ /* 0x000f620000202000 */
[----:B----4-:R-:W-:-:S07]  /*5350*/  PRMT R203, R205, 0x5410, R203 ;  /* 0x00005410cdcb7816 */ /* 0x010fce00000000cb */
[----:B------:R-:W-:Y:S01]  /*5360*/  F2F.BF16.F32 R160, R160 ;  /* 0x000000a000a07304 */ /* 0x000fe20000202000 */
[----:B-----5:R-:W-:-:S07]  /*5370*/  IMAD.WIDE.U32 R154, R154, 0x10000, RZ ;  /* 0x000100009a9a7825 */ /* 0x020fce00078e00ff */
[----:B------:R-:W4:Y:S01]  /*5380*/  F2F.BF16.F32 R161, R161 ;  /* 0x000000a100a17304 */ /* 0x000f220000202000 */
[----:B------:R-:W-:-:S07]  /*5390*/  LOP3.LUT R159, R159, R155, RZ, 0xfc, !PT ;  /* 0x0000009b9f9f7212 */ /* 0x000fce00078efcff */
[----:B------:R-:W5:Y:S01]  /*53a0*/  F2F.BF16.F32 R193, R193 ;  /* 0x000000c100c17304 */ /* 0x000f620000202000 */
[----:B----4-:R-:W-:-:S07]  /*53b0*/  PRMT R205, R160, 0x5410, R161 ;  /* 0x00005410a0cd7816 */ /* 0x010fce00000000a1 */
[----:B------:R-:W-:Y:S01]  /*53c0*/  F2F.BF16.F32 R204, R204 ;  /* 0x000000cc00cc7304 */ /* 0x000fe20000202000 */
[----:B-----5:R-:W-:-:S07]  /*53d0*/  IMAD.WIDE.U32 R160, R193, 0x10000, RZ ;  /* 0x00010000c1a07825 */ /* 0x020fce00078e00ff */
[----:B------:R-:W4:Y:S08]  /*53e0*/  F2F.BF16.F32 R201, R201 ;  /* 0x000000c900c97304 */ /* 0x000f300000202000 */
[----:B------:R-:W5:Y:S01]  /*53f0*/  F2F.BF16.F32 R165, R194 ;  /* 0x000000c200a57304 */ /* 0x000f620000202000 */
[----:B----4-:R-:W-:-:S07]  /*5400*/  PRMT R201, R204, 0x5410, R201 ;  /* 0x00005410ccc97816 */ /* 0x010fce00000000c9 */
[----:B------:R-:W4:Y:S01]  /*5410*/  F2F.BF16.F32 R202, R202 ;  /* 0x000000ca00ca7304 */ /* 0x000f220000202000 */
[----:B-----5:R-:W-:-:S07]  /*5420*/  LOP3.LUT R158, R154, R165, RZ, 0xfc, !PT ;  /* 0x000000a59a9e7212 */ /* 0x020fce00078efcff */
[----:B------:R-:W-:Y:S01]  /*5430*/  F2F.BF16.F32 R206, R206 ;  /* 0x000000ce00ce7304 */ /* 0x000fe20000202000 */
[----:B------:R-:W-:Y:S01]  /*5440*/  LOP3.LUT R165, R201, R161, RZ, 0xfc, !PT ;  /* 0x000000a1c9a57212 */ /* 0x000fe200078efcff */
[----:B----4-:R-:W-:-:S06]  /*5450*/  IMAD.WIDE.U32 R154, R202, 0x10000, RZ ;  /* 0x00010000ca9a7825 */ /* 0x010fcc00078e00ff */
[----:B------:R-:W4:Y:S08]  /*5460*/  F2F.BF16.F32 R164, R164 ;  /* 0x000000a400a47304 */ /* 0x000f300000202000 */
[----:B------:R-:W5:Y:S01]  /*5470*/  F2F.BF16.F32 R195, R195 ;  /* 0x000000c300c37304 */ /* 0x000f620000202000 */
[----:B----4-:R-:W-:-:S07]  /*5480*/  PRMT R167, R206, 0x5410, R164 ;  /* 0x00005410cea77816 */ /* 0x010fce00000000a4 */
[----:B------:R-:W4:Y:S01]  /*5490*/  F2F.BF16.F32 R172, R170 ;  /* 0x000000aa00ac7304 */ /* 0x000f220000202000 */
[----:B-----5:R-:W-:-:S07]  /*54a0*/  LOP3.LUT R164, R160, R195, RZ, 0xfc, !PT ;  /* 0x000000c3a0a47212 */ /* 0x020fce00078efcff */
[----:B------:R-:W5:Y:S01]  /*54b0*/  F2F.BF16.F32 R196, R196 ;  /* 0x000000c400c47304 */ /* 0x000f620000202000 */
[----:B----4-:R-:W-:-:S07]  /*54c0*/  IMAD.WIDE.U32 R160, R172, 0x10000, RZ ;  /* 0x00010000aca07825 */ /* 0x010fce00078e00ff */
[----:B------:R-:W-:Y:S01]  /*54d0*/  F2F.BF16.F32 R168, R168 ;  /* 0x000000a800a87304 */ /* 0x000fe20000202000 */
[----:B---3--:R-:W-:Y:S01]  /*54e0*/  IMAD.WIDE.U32 R172, R182, 0x8, R208 ;  /* 0x00000008b6ac7825 */ /* 0x008fe200078e00d0 */
[----:B-----5:R-:W-:-:S06]  /*54f0*/  LOP3.LUT R170, R154, R196, RZ, 0xfc, !PT ;  /* 0x000000c49aaa7212 */ /* 0x020fcc00078efcff */
[----:B------:R-:W3:Y:S01]  /*5500*/  F2F.BF16.F32 R171, R171 ;  /* 0x000000ab00ab7304 */ /* 0x000ee20000202000 */
[----:B------:R-:W-:Y:S01]  /*5510*/  FMUL.FTZ R196, R134, R166 ;  /* 0x000000a686c47220 */ /* 0x000fe20000410000 */
[----:B------:R-:W4:Y:S06]  /*5520*/  LDG.E.64 R172, desc[UR8][R172.64] ;  /* 0x00000008acac7981 */ /* 0x000f2c000c1e1b00 */
[----:B------:R-:W5:Y:S01]  /*5530*/  F2F.BF16.F32 R169, R169 ;  /* 0x000000a900a97304 */ /* 0x000f620000202000 */
[----:B---3--:R-:W-:-:S07]  /*5540*/  PRMT R193, R168, 0x5410, R171 ;  /* 0x00005410a8c17816 */ /* 0x008fce00000000ab */
[----:B------:R-:W3:Y:S01]  /*5550*/  F2F.BF16.F32 R192, R192 ;  /* 0x000000c000c07304 */ /* 0x000ee20000202000 */
[----:B------:R-:W-:Y:S01]  /*5560*/  LOP3.LUT R171, R203, R155, RZ, 0xfc, !PT ;  /* 0x0000009bcbab7212 */ /* 0x000fe200078efcff */
[----:B------:R-:W-:Y:S01]  /*5570*/  IMAD.WIDE.U32 R154, R199, 0x10000, RZ ;  /* 0x00010000c79a7825 */ /* 0x000fe200078e00ff */
[----:B-----5:R-:W-:-:S03]  /*5580*/  LOP3.LUT R166, R160, R169, RZ, 0xfc, !PT ;  /* 0x000000a9a0a67212 */ /* 0x020fc600078efcff */
[C---:B-1----:R-:W-:Y:S01]  /*5590*/  IMAD.WIDE.U32 R168, R182.reuse, 0x8, R212 ;  /* 0x00000008b6a87825 */ /* 0x042fe200078e00d4 */
[----:B------:R-:W-:Y:S02]  /*55a0*/  LOP3.LUT R155, R167, R155, RZ, 0xfc, !PT ;  /* 0x0000009ba79b7212 */ /* 0x000fe400078efcff */
[----:B------:R-:W-:Y:S01]  /*55b0*/  LOP3.LUT R167, R205, R161, RZ, 0xfc, !PT ;  /* 0x000000a1cda77212 */ /* 0x000fe200078efcff */
[----:B--2---:R-:W-:Y:S01]  /*55c0*/  IMAD.WIDE.U32 R160, R182, 0x8, R210 ;  /* 0x00000008b6a07825 */ /* 0x004fe200078e00d2 */
[----:B------:R1:W-:Y:S01]  /*55d0*/  STG.E.64 desc[UR8][R168.64], R162 ;  /* 0x000000a2a8007986 */ /* 0x0003e2000c101b08 */
[----:B---3--:R-:W-:-:S03]  /*55e0*/  LOP3.LUT R154, R154, R192, RZ, 0xfc, !PT ;  /* 0x000000c09a9a7212 */ /* 0x008fc600078efcff */
[----:B------:R2:W-:Y:S01]  /*55f0*/  STG.E.64 desc[UR8][R160.64], R170 ;  /* 0x000000aaa0007986 */ /* 0x0005e2000c101b08 */
[----:B------:R-:W-:Y:S01]  /*5600*/  FMUL.FTZ R182, R200, R130 ;  /* 0x00000082c8b67220 */ /* 0x000fe20000410000 */
[----:B------:R-:W-:Y:S01]  /*5610*/  F2F.BF16.F32 R195, R207 ;  /* 0x000000cf00c37304 */ /* 0x000fe20000202000 */
[----:B-1----:R-:W-:-:S07]  /*5620*/  IMAD.WIDE.U32 R168, R181, 0x8, R208 ;  /* 0x00000008b5a87825 */ /* 0x002fce00078e00d0 */
[----:B------:R-:W-:Y:S01]  /*5630*/  F2F.BF16.F32 R192, R196 ;  /* 0x000000c400c07304 */ /* 0x000fe20000202000 */
[----:B------:R-:W-:-:S04]  /*5640*/  IMAD.WIDE.U32 R162, R181, 0x8, R212 ;  /* 0x00000008b5a27825 */ /* 0x000fc800078e00d4 */
[----:B--2---:R-:W-:Y:S01]  /*5650*/  FMUL.FTZ R171, R197, R130 ;  /* 0x00000082c5ab7220 */ /* 0x004fe20000410000 */
[----:B------:R-:W2:Y:S01]  /*5660*/  LDG.E.64 R168, desc[UR8][R168.64] ;  /* 0x00000008a8a87981 */ /* 0x000ea2000c1e1b00 */
[----:B------:R-:W-:-:S03]  /*5670*/  IMAD.WIDE.U32 R160, R181, 0x8, R210 ;  /* 0x00000008b5a07825 */ /* 0x000fc600078e00d2 */
[----:B------:R1:W-:Y:S01]  /*5680*/  STG.E.64 desc[UR8][R162.64], R156 ;  /* 0x0000009ca2007986 */ /* 0x0003e2000c101b08 */
[----:B------:R-:W-:Y:S01]  /*5690*/  FMUL.FTZ R170, R198, R130 ;  /* 0x00000082c6aa7220 */ /* 0x000fe20000410000 */
[----:B------:R-:W-:Y:S02]  /*56a0*/  FMUL.FTZ R200, R71, R171 ;  /* 0x000000ab47c87220 */ /* 0x000fe40000410000 */
[----:B------:R3:W-:Y:S01]  /*56b0*/  STG.E.64 desc[UR8][R160.64], R164 ;  /* 0x000000a4a0007986 */ /* 0x0007e2000c101b08 */
[----:B------:R-:W-:Y:S01]  /*56c0*/  FMUL.FTZ R199, R65, R182 ;  /* 0x000000b641c77220 */ /* 0x000fe20000410000 */
[----:B------:R-:W-:Y:S01]  /*56d0*/  FMUL.FTZ R181, R70, R170 ;  /* 0x000000aa46b57220 */ /* 0x000fe20000410000 */
[----:B-1----:R-:W-:-:S04]  /*56e0*/  IMAD.WIDE.U32 R162, R180, 0x8, R208 ;  /* 0x00000008b4a27825 */ /* 0x002fc800078e00d0 */
[C---:B------:R-:W-:Y:S02]  /*56f0*/  IMAD.WIDE.U32 R156, R180.reuse, 0x8, R212 ;  /* 0x00000008b49c7825 */ /* 0x040fe400078e00d4 */
[----:B------:R-:W5:Y:S02]  /*5700*/  LDG.E.64 R162, desc[UR8][R162.64] ;  /* 0x00000008a2a27981 */ /* 0x000f64000c1e1b00 */
[----:B---3--:R-:W-:-:S04]  /*5710*/  IMAD.WIDE.U32 R160, R180, 0x8, R210 ;  /* 0x00000008b4a07825 */ /* 0x008fc800078e00d2 */
[----:B------:R-:W-:Y:S01]  /*5720*/  FMUL.FTZ R180, R194, R130 ;  /* 0x00000082c2b47220 */ /* 0x000fe20000410000 */
[----:B------:R1:W-:Y:S01]  /*5730*/  STG.E.64 desc[UR8][R156.64], R118 ;  /* 0x000000769c007986 */ /* 0x0003e2000c101b08 */
[----:B------:R-:W-:Y:S02]  /*5740*/  F2F.BF16.F32 R198, R199 ;  /* 0x000000c700c67304 */ /* 0x000fe40000202000 */
[----:B------:R-:W-:Y:S01]  /*5750*/  FMUL.FTZ R194, R64, R180 ;  /* 0x000000b440c27220 */ /* 0x000fe20000410000 */
[----:B------:R3:W-:Y:S05]  /*5760*/  STG.E.64 desc[UR8][R160.64], R154 ;  /* 0x0000009aa0007986 */ /* 0x0007ea000c101b08 */
[----:B------:R0:W-:Y:S01]  /*5770*/  F2F.BF16.F32 R197, R181 ;  /* 0x000000b500c57304 */ /* 0x0001e20000202000 */
[----:B-1----:R-:W-:-:S07]  /*5780*/  IMAD.WIDE.U32 R118, R179, 0x8, R208 ;  /* 0x00000008b3767825 */ /* 0x002fce00078e00d0 */
[----:B------:R-:W1:Y:S01]  /*5790*/  F2F.BF16.F32 R200, R200 ;  /* 0x000000c800c87304 */ /* 0x000e620000202000 */
[----:B---3--:R-:W-:-:S04]  /*57a0*/  IMAD.WIDE.U32 R154, R179, 0x8, R212 ;  /* 0x00000008b39a7825 */ /* 0x008fc800078e00d4 */
[----:B0-----:R-:W-:Y:S01]  /*57b0*/  FMUL.FTZ R181, R207, R130 ;  /* 0x00000082cfb57220 */ /* 0x001fe20000410000 */
[----:B------:R-:W3:Y:S03]  /*57c0*/  LDG.E.64 R118, desc[UR8][R118.64] ;  /* 0x0000000876767981 */ /* 0x000ee6000c1e1b00 */
[----:B------:R-:W-:Y:S01]  /*57d0*/  FMUL.FTZ R199, R69, R181 ;  /* 0x000000b545c77220 */ /* 0x000fe20000410000 */
[----:B------:R0:W-:Y:S01]  /*57e0*/  STG.E.64 desc[UR8][R154.64], R152 ;  /* 0x000000989a007986 */ /* 0x0001e2000c101b08 */
[----:B------:R-:W1:Y:S01]  /*57f0*/  F2F.BF16.F32 R165, R194 ;  /* 0x000000c200a57304 */ /* 0x000e620000202000 */
[----:B------:R-:W-:-:S07]  /*5800*/  IMAD.WIDE.U32 R160, R178, 0x8, R212 ;  /* 0x00000008b2a07825 */ /* 0x000fce00078e00d4 */
[----:B------:R-:W1:Y:S01]  /*5810*/  F2F.BF16.F32 R199, R199 ;  /* 0x000000c700c77304 */ /* 0x000e620000202000 */
[----:B0-----:R-:W-:-:S04]  /*5820*/  IMAD.WIDE.U32 R154, R179, 0x8, R210 ;  /* 0x00000008b39a7825 */ /* 0x001fc800078e00d2 */
[----:B------:R-:W-:Y:S01]  /*5830*/  FMUL.FTZ R179, R196, R130 ;  /* 0x00000082c4b37220 */ /* 0x000fe20000410000 */
[----:B------:R-:W-:-:S04]  /*5840*/  IMAD.WIDE.U32 R152, R178, 0x8, R208 ;  /* 0x00000008b2987825 */ /* 0x000fc800078e00d0 */
[----:B------:R-:W-:Y:S01]  /*5850*/  FMUL.FTZ R164, R68, R179 ;  /* 0x000000b344a47220 */ /* 0x000fe20000410000 */
[----:B------:R0:W-:Y:S01]  /*5860*/  STG.E.64 desc[UR8][R154.64], R166 ;  /* 0x000000a69a007986 */ /* 0x0001e2000c101b08 */
[----:B-1----:R-:W-:Y:S02]  /*5870*/  PRMT R201, R197, 0x5410, R200 ;  /* 0x00005410c5c97816 */ /* 0x002fe400000000c8 */
[----:B------:R1:W1:Y:S01]  /*5880*/  F2F.BF16.F32 R197, R164 ;  /* 0x000000a400c57304 */ /* 0x0002620000202000 */
[----:B------:R-:W3:Y:S01]  /*5890*/  LDG.E.64 R152, desc[UR8][R152.64] ;  /* 0x0000000898987981 */ /* 0x000ee2000c1e1b00 */
[----:B------:R-:W-:-:S04]  /*58a0*/  IMAD.WIDE.U32 R156, R178, 0x8, R210 ;  /* 0x00000008b29c7825 */ /* 0x000fc800078e00d2 */
[----:B0-----:R-:W-:Y:S01]  /*58b0*/  IMAD.WIDE.U32 R154, R198, 0x10000, RZ ;  /* 0x00010000c69a7825 */ /* 0x001fe200078e00ff */
[----:B------:R0:W-:Y:S04]  /*58c0*/  STG.E.64 desc[UR8][R160.64], R158 ;  /* 0x0000009ea0007986 */ /* 0x0001e8000c101b08 */
[----:B------:R-:W-:Y:S02]  /*58d0*/  LOP3.LUT R155, R193, R155, RZ, 0xfc, !PT ;  /* 0x0000009bc19b7212 */ /* 0x000fe400078efcff */
[----:B------:R-:W-:-:S05]  /*58e0*/  LOP3.LUT R154, R154, R165, RZ, 0xfc, !PT ;  /* 0x000000a59a9a7212 */ /* 0x000fca00078efcff */
[----:B------:R1:W-:Y:S01]  /*58f0*/  STG.E.64 desc[UR8][R156.64], R154 ;  /* 0x0000009a9c007986 */ /* 0x0003e2000c101b08 */
[----:B0-----:R-:W-:-:S04]  /*5900*/  IMAD.WIDE.U32 R158, R195, 0x10000, RZ ;  /* 0x00010000c39e7825 */ /* 0x001fc800078e00ff */
[----:B------:R-:W-:-:S04]  /*5910*/  IMAD.WIDE.U32 R160, R137, 0x8, R208 ;  /* 0x0000000889a07825 */ /* 0x000fc800078e00d0 */
[----:B-1----:R-:W-:Y:S02]  /*5920*/  IMAD.WIDE.U32 R164, R137, 0x8, R210 ;  /* 0x0000000889a47825 */ /* 0x002fe400078e00d2 */
[----:B------:R-:W3:Y:S02]  /*5930*/  LDG.E.64 R160, desc[UR8][R160.64] ;  /* 0x00000008a0a07981 */ /* 0x000ee4000c1e1b00 */
[----:B------:R-:W-:Y:S01]  /*5940*/  IMAD.WIDE.U32 R154, R199, 0x10000, RZ ;  /* 0x00010000c79a7825 */ /* 0x000fe200078e00ff */
[----:B------:R-:W-:Y:S02]  /*5950*/  LOP3.LUT R157, R190, R159, RZ, 0xfc, !PT ;  /* 0x0000009fbe9d7212 */ /* 0x000fe400078efcff */
[----:B------:R-:W-:Y:S01]  /*5960*/  LOP3.LUT R156, R158, R192, RZ, 0xfc, !PT ;  /* 0x000000c09e9c7212 */ /* 0x000fe200078efcff */
[----:B------:R-:W-:Y:S01]  /*5970*/  IMAD.WIDE.U32 R158, R137, 0x8, R212 ;  /* 0x00000008899e7825 */ /* 0x000fe200078e00d4 */
[----:B------:R-:W-:Y:S02]  /*5980*/  LOP3.LUT R155, R201, R155, RZ, 0xfc, !PT ;  /* 0x0000009bc99b7212 */ /* 0x000fe400078efcff */
[----:B------:R-:W-:Y:S01]  /*5990*/  LOP3.LUT R154, R154, R197, RZ, 0xfc, !PT ;  /* 0x000000c59a9a7212 */ /* 0x000fe200078efcff */
[----:B------:R-:W-:Y:S01]  /*59a0*/  IMAD.WIDE.U32 R166, R126, 0x8, R208 ;  /* 0x000000087ea67825 */ /* 0x000fe200078e00d0 */
[----:B------:R-:W-:Y:S04]  /*59b0*/  STG.E.64 desc[UR8][R158.64], R156 ;  /* 0x0000009c9e007986 */ /* 0x000fe8000c101b08 */
[----:B------:R0:W-:Y:S04]  /*59c0*/  STG.E.64 desc[UR8][R164.64], R154 ;  /* 0x0000009aa4007986 */ /* 0x0001e8000c101b08 */
[----:B------:R-:W3:Y:S01]  /*59d0*/  LDG.E.64 R166, desc[UR8][R166.64] ;  /* 0x00000008a6a67981 */ /* 0x000ee2000c1e1b00 */
[C-C-:B------:R-:W-:Y:S01]  /*59e0*/  FFMA.FTZ R129, R105.reuse, R129, R104.reuse ;  /* 0x0000008169817223 */ /* 0x140fe20000010068 */
[C-C-:B------:R-:W-:Y:S01]  /*59f0*/  FFMA.FTZ R136, R105.reuse, R136, R104.reuse ;  /* 0x0000008869887223 */ /* 0x140fe20000010068 */
[----:B------:R-:W-:-:S02]  /*5a00*/  FFMA.FTZ R133, R105, R133, R104 ;  /* 0x0000008569857223 */ /* 0x000fc40000010068 */
[----:B------:R-:W-:Y:S01]  /*5a10*/  FADD.FTZ R129, -R129, R128 ;  /* 0x0000008081817221 */ /* 0x000fe20000010100 */
[----:B------:R-:W-:Y:S01]  /*5a20*/  FADD.FTZ R131, -R136, R131 ;  /* 0x0000008388837221 */ /* 0x000fe20000010100 */
[----:B------:R-:W-:Y:S02]  /*5a30*/  FFMA.FTZ R104, R105, R135, R104 ;  /* 0x0000008769687223 */ /* 0x000fe40000010068 */
[C---:B------:R-:W-:Y:S01]  /*5a40*/  FMUL.FTZ R193, R134.reuse, R129 ;  /* 0x0000008186c17220 */ /* 0x040fe20000410000 */
[----:B------:R-:W-:Y:S01]  /*5a50*/  FMUL.FTZ R131, R134, R131 ;  /* 0x0000008386837220 */ /* 0x000fe20000410000 */
[----:B------:R-:W-:Y:S01]  /*5a60*/  FADD.FTZ R133, -R133, R132 ;  /* 0x0000008485857221 */ /* 0x000fe20000010100 */
[----:B------:R-:W-:Y:S01]  /*5a70*/  FADD.FTZ R105, -R104, R127 ;  /* 0x0000007f68697221 */ /* 0x000fe20000010100 */
[-C--:B------:R-:W-:Y:S01]  /*5a80*/  FMUL.FTZ R136, R193, R130.reuse ;  /* 0x00000082c1887220 */ /* 0x080fe20000410000 */
[----:B------:R-:W-:Y:S01]  /*5a90*/  FMUL.FTZ R137, R131, R130 ;  /* 0x0000008283897220 */ /* 0x000fe20000410000 */
[C---:B------:R-:W-:Y:S01]  /*5aa0*/  FMUL.FTZ R133, R134.reuse, R133 ;  /* 0x0000008586857220 */ /* 0x040fe20000410000 */
[----:B------:R-:W-:Y:S01]  /*5ab0*/  FMUL.FTZ R105, R134, R105 ;  /* 0x0000006986697220 */ /* 0x000fe20000410000 */
[----:B------:R-:W-:Y:S01]  /*5ac0*/  FMUL.FTZ R135, R75, R136 ;  /* 0x000000884b877220 */ /* 0x000fe20000410000 */
[----:B------:R-:W-:-:S05]  /*5ad0*/  FMUL.FTZ R134, R74, R137 ;  /* 0x000000894a867220 */ /* 0x000fca0000410000 */
[----:B------:R-:W-:Y:S08]  /*5ae0*/  F2F.BF16.F32 R135, R135 ;  /* 0x0000008700877304 */ /* 0x000ff00000202000 */
[----:B------:R-:W1:Y:S01]  /*5af0*/  F2F.BF16.F32 R134, R134 ;  /* 0x0000008600867304 */ /* 0x000e620000202000 */
[-C--:B0-----:R-:W-:Y:S01]  /*5b00*/  FMUL.FTZ R154, R105, R130.reuse ;  /* 0x00000082699a7220 */ /* 0x081fe20000410000 */
[----:B------:R-:W-:-:S03]  /*5b10*/  FMUL.FTZ R155, R133, R130 ;  /* 0x00000082859b7220 */ /* 0x000fc60000410000 */
[----:B------:R-:W-:-:S03]  /*5b20*/  FMUL.FTZ R132, R73, R154 ;  /* 0x0000009a49847220 */ /* 0x000fc60000410000 */
[----:B------:R-:W0:Y:S01]  /*5b30*/  F2F.BF16.F32 R104, R105 ;  /* 0x0000006900687304 */ /* 0x000e220000202000 */
[----:B-1----:R-:W-:-:S07]  /*5b40*/  PRMT R157, R134, 0x5410, R135 ;  /* 0x00005410869d7816 */ /* 0x002fce0000000087 */
[----:B------:R-:W-:Y:S08]  /*5b50*/  F2F.BF16.F32 R129, R193 ;  /* 0x000000c100817304 */ /* 0x000ff00000202000 */
[----:B------:R1:W0:Y:S08]  /*5b60*/  F2F.BF16.F32 R128, R131 ;  /* 0x0000008300807304 */ /* 0x0002300000202000 */
[----:B------:R-:W4:Y:S01]  /*5b70*/  F2F.BF16.F32 R132, R132 ;  /* 0x0000008400847304 */ /* 0x000f220000202000 */
[----:B-1----:R-:W-:Y:S01]  /*5b80*/  FMUL.FTZ R131, R72, R155 ;  /* 0x0000009b48837220 */ /* 0x002fe20000410000 */
[----:B0-----:R-:W-:-:S06]  /*5b90*/  IMAD.WIDE.U32 R104, R104, 0x10000, RZ ;  /* 0x0001000068687825 */ /* 0x001fcc00078e00ff */
[----:B------:R-:W0:Y:S01]  /*5ba0*/  F2F.BF16.F32 R127, R133 ;  /* 0x00000085007f7304 */ /* 0x000e220000202000 */
[----:B------:R-:W-:-:S07]  /*5bb0*/  PRMT R129, R128, 0x5410, R129 ;  /* 0x0000541080817816 */ /* 0x000fce0000000081 */
[----:B------:R-:W1:Y:S01]  /*5bc0*/  F2F.BF16.F32 R131, R131 ;  /* 0x0000008300837304 */ /* 0x000e620000202000 */
[----:B------:R-:W-:Y:S01]  /*5bd0*/  LOP3.LUT R105, R129, R105, RZ, 0xfc, !PT ;  /* 0x0000006981697212 */ /* 0x000fe200078efcff */
[----:B----4-:R-:W-:Y:S01]  /*5be0*/  IMAD.WIDE.U32 R128, R132, 0x10000, RZ ;  /* 0x0001000084807825 */ /* 0x010fe200078e00ff */
[----:B0-----:R-:W-:Y:S02]  /*5bf0*/  LOP3.LUT R104, R104, R127, RZ, 0xfc, !PT ;  /* 0x0000007f68687212 */ /* 0x001fe400078efcff */
[----:B-1----:R-:W-:Y:S02]  /*5c00*/  LOP3.LUT R128, R128, R131, RZ, 0xfc, !PT ;  /* 0x0000008380807212 */ /* 0x002fe400078efcff */
[----:B------:R-:W-:Y:S02]  /*5c10*/  LOP3.LUT R129, R157, R129, RZ, 0xfc, !PT ;  /* 0x000000819d817212 */ /* 0x000fe400078efcff */
[----:B------:R-:W-:-:S04]  /*5c20*/  SHF.R.U64 R130, R172, 0x10, R173 ;  /* 0x00000010ac827819 */ /* 0x000fc800000012ad */
[----:B------:R-:W-:Y:S02]  /*5c30*/  SHF.L.U32 R130, R130, 0x10, RZ ;  /* 0x0000001082827819 */ /* 0x000fe400000006ff */
[----:B------:R-:W-:Y:S02]  /*5c40*/  SHF.R.U32.HI R127, RZ, 0x10, R173 ;  /* 0x00000010ff7f7819 */ /* 0x000fe400000116ad */
[----:B------:R-:W-:Y:S01]  /*5c50*/  SHF.L.U32 R133, R173, 0x10, RZ ;  /* 0x00000010ad857819 */ /* 0x000fe200000006ff */
[----:B------:R-:W-:Y:S01]  /*5c60*/  FMUL.FTZ R173, R175, R130 ;  /* 0x00000082afad7220 */ /* 0x000fe20000410000 */
[----:B------:R-:W-:Y:S01]  /*5c70*/  IMAD.WIDE.U32 R130, R126, 0x8, R212 ;  /* 0x000000087e827825 */ /* 0x000fe200078e00d4 */
[----:B------:R-:W-:Y:S02]  /*5c80*/  SHF.L.U32 R127, R127, 0x10, RZ ;  /* 0x000000107f7f7819 */ /* 0x000fe400000006ff */
[----:B------:R-:W-:Y:S02]  /*5c90*/  SHF.L.U32 R132, R172, 0x10, RZ ;  /* 0x00000010ac847819 */ /* 0x000fe400000006ff */
[----:B--2---:R-:W-:-:S04]  /*5ca0*/  SHF.R.U32.HI R134, RZ, 0x10, R169 ;  /* 0x00000010ff867819 */ /* 0x004fc800000116a9 */
[----:B------:R-:W-:Y:S02]  /*5cb0*/  SHF.L.U32 R134, R134, 0x10, RZ ;  /* 0x0000001086867819 */ /* 0x000fe400000006ff */
[----:B------:R-:W-:Y:S02]  /*5cc0*/  SHF.R.U64 R195, R168, 0x10, R169 ;  /* 0x00000010a8c37819 */ /* 0x000fe400000012a9 */
[----:B------:R-:W-:Y:S01]  /*5cd0*/  SHF.L.U32 R192, R169, 0x10, RZ ;  /* 0x00000010a9c07819 */ /* 0x000fe200000006ff */
[----:B------:R-:W-:Y:S01]  /*5ce0*/  FMUL.FTZ R134, R109, R134 ;  /* 0x000000866d867220 */ /* 0x000fe20000410000 */
[----:B------:R-:W-:-:S03]  /*5cf0*/  SHF.L.U32 R195, R195, 0x10, RZ ;  /* 0x00000010c3c37819 */ /* 0x000fc600000006ff */
[----:B------:R-:W-:Y:S02]  /*5d00*/  FMUL.FTZ R192, R117, R192 ;  /* 0x000000c075c07220 */ /* 0x000fe40000410000 */
[----:B------:R-:W-:Y:S01]  /*5d10*/  FMUL.FTZ R195, R116, R195 ;  /* 0x000000c374c37220 */ /* 0x000fe20000410000 */
[----:B------:R-:W-:Y:S02]  /*5d20*/  SHF.L.U32 R135, R168, 0x10, RZ ;  /* 0x00000010a8877819 */ /* 0x000fe400000006ff */
[--C-:B-----5:R-:W-:Y:S02]  /*5d30*/  SHF.R.U32.HI R117, RZ, 0x10, R163.reuse ;  /* 0x00000010ff757819 */ /* 0x120fe400000116a3 */
[----:B------:R-:W-:Y:S02]  /*5d40*/  SHF.R.U64 R116, R162, 0x10, R163 ;  /* 0x00000010a2747819 */ /* 0x000fe400000012a3 */
[----:B------:R-:W-:Y:S02]  /*5d50*/  SHF.L.U32 R156, R163, 0x10, RZ ;  /* 0x00000010a39c7819 */ /* 0x000fe400000006ff */
[----:B------:R-:W-:-:S02]  /*5d60*/  SHF.L.U32 R163, R117, 0x10, RZ ;  /* 0x0000001075a37819 */ /* 0x000fc400000006ff */
[----:B---3--:R-:W-:-:S05]  /*5d70*/  SHF.L.U32 R109, R119, 0x10, RZ ;  /* 0x00000010776d7819 */ /* 0x008fca00000006ff */
[----:B------:R-:W-:Y:S01]  /*5d80*/  FMUL.FTZ R114, R114, R109 ;  /* 0x0000006d72727220 */ /* 0x000fe20000410000 */
[----:B------:R-:W-:Y:S01]  /*5d90*/  FMUL.FTZ R163, R108, R163 ;  /* 0x000000a36ca37220 */ /* 0x000fe20000410000 */
[----:B------:R-:W-:Y:S01]  /*5da0*/  SHF.R.U32.HI R108, RZ, 0x10, R119 ;  /* 0x00000010ff6c7819 */ /* 0x000fe20000011677 */
[----:B------:R-:W-:Y:S01]  /*5db0*/  FMUL.FTZ R106, R106, R135 ;  /* 0x000000876a6a7220 */ /* 0x000fe20000410000 */
[----:B------:R-:W-:Y:S02]  /*5dc0*/  SHF.L.U32 R135, R162, 0x10, RZ ;  /* 0x00000010a2877819 */ /* 0x000fe400000006ff */
[----:B------:R-:W-:Y:S02]  /*5dd0*/  SHF.L.U32 R108, R108, 0x10, RZ ;  /* 0x000000106c6c7819 */ /* 0x000fe400000006ff */
[----:B------:R-:W-:-:S04]  /*5de0*/  SHF.R.U64 R109, R152, 0x10, R153 ;  /* 0x00000010986d7819 */ /* 0x000fc80000001299 */
[----:B------:R-:W-:-:S05]  /*5df0*/  SHF.L.U32 R109, R109, 0x10, RZ ;  /* 0x000000106d6d7819 */ /* 0x000fca00000006ff */
[----:B------:R-:W-:Y:S01]  /*5e00*/  FMUL.FTZ R168, R182, R109 ;  /* 0x0000006db6a87220 */ /* 0x000fe20000410000 */
[----:B------:R-:W-:Y:S02]  /*5e10*/  SHF.R.U32.HI R109, RZ, 0x10, R153 ;  /* 0x00000010ff6d7819 */ /* 0x000fe40000011699 */
        /* <DEDUP_REMOVED lines=8> */
[----:B------:R-:W-:Y:S01]  /*5ea0*/  SHF.R.U64 R110, R118, 0x10, R119 ;  /* 0x00000010766e7819 */ /* 0x000fe20000001277 */
[----:B------:R-:W-:Y:S01]  /*5eb0*/  FMUL.FTZ R172, R174, R127 ;  /* 0x0000007faeac7220 */ /* 0x000fe20000410000 */
[----:B------:R-:W-:Y:S01]  /*5ec0*/  FMUL.FTZ R132, R177, R132 ;  /* 0x00000084b1847220 */ /* 0x000fe20000410000 */
[----:B------:R-:W-:-:S04]  /*5ed0*/  IMAD.WIDE.U32 R126, R126, 0x8, R210 ;  /* 0x000000087e7e7825 */ /* 0x000fc800078e00d2 */
[----:B------:R-:W-:Y:S01]  /*5ee0*/  FMUL.FTZ R107, R107, R116 ;  /* 0x000000746b6b7220 */ /* 0x000fe20000410000 */
[----:B------:R-:W-:Y:S02]  /*5ef0*/  SHF.L.U32 R177, R118, 0x10, RZ ;  /* 0x0000001076b17819 */ /* 0x000fe400000006ff */
[----:B------:R-:W-:Y:S02]  /*5f00*/  SHF.L.U32 R110, R110, 0x10, RZ ;  /* 0x000000106e6e7819 */ /* 0x000fe400000006ff */
[----:B------:R-:W-:Y:S02]  /*5f10*/  SHF.L.U32 R116, R153, 0x10, RZ ;  /* 0x0000001099747819 */ /* 0x000fe400000006ff */
[C-C-:B------:R-:W-:Y:S02]  /*5f20*/  SHF.R.U64 R180, R160.reuse, 0x10, R161.reuse ;  /* 0x00000010a0b47819 */ /* 0x140fe400000012a1 */
[----:B------:R-:W-:Y:S02]  /*5f30*/  SHF.R.U32.HI R108, RZ, 0x10, R161 ;  /* 0x00000010ff6c7819 */ /* 0x000fe400000116a1 */
[----:B------:R-:W-:-:S02]  /*5f40*/  SHF.L.U32 R160, R160, 0x10, RZ ;  /* 0x00000010a0a07819 */ /* 0x000fc400000006ff */
[----:B------:R-:W-:Y:S02]  /*5f50*/  SHF.L.U32 R117, R161, 0x10, RZ ;  /* 0x00000010a1757819 */ /* 0x000fe400000006ff */
[----:B------:R-:W-:Y:S02]  /*5f60*/  SHF.L.U32 R180, R180, 0x10, RZ ;  /* 0x00000010b4b47819 */ /* 0x000fe400000006ff */
[----:B------:R-:W-:Y:S01]  /*5f70*/  SHF.L.U32 R108, R108, 0x10, RZ ;  /* 0x000000106c6c7819 */ /* 0x000fe200000006ff */
[----:B------:R1:W-:Y:S01]  /*5f80*/  STG.E.64 desc[UR8][R126.64], R128 ;  /* 0x000000807e007986 */ /* 0x0003e2000c101b08 */
[C-C-:B0-----:R-:W-:Y:S02]  /*5f90*/  SHF.R.U64 R105, R166.reuse, 0x10, R167.reuse ;  /* 0x00000010a6697819 */ /* 0x141fe400000012a7 */
[----:B------:R-:W-:Y:S02]  /*5fa0*/  SHF.R.U32.HI R109, RZ, 0x10, R167 ;  /* 0x00000010ff6d7819 */ /* 0x000fe400000116a7 */
        /* <DEDUP_REMOVED lines=14> */
[----:B-1----:R-:W-:Y:S01]  /*6090*/  FMUL.FTZ R129, R137, R104 ;  /* 0x0000006889817220 */ /* 0x002fe20000410000 */
[----:B------:R-:W-:Y:S01]  /*60a0*/  FMUL.FTZ R154, R154, R105 ;  /* 0x000000699a9a7220 */ /* 0x000fe20000410000 */
[----:B------:R-:W-:Y:S01]  /*60b0*/  FMUL.FTZ R109, R136, R109 ;  /* 0x0000006d886d7220 */ /* 0x000fe20000410000 */
[----:B------:R-:W-:Y:S06]  /*60c0*/  BRA `(.L_x_3062) ;  /* 0x00000030002c7947 */ /* 0x000fec0003800000 */
.L_x_3060:
[----:B------:R-:W-:-:S04]  /*60d0*/  UISETP.NE.U32.AND UP0, UPT, UR14, URZ, UPT ;  /* 0x000000ff0e00728c */ /* 0x000fc8000bf05070 */
[----:B------:R-:W-:-:S09]  /*60e0*/  UISETP.NE.AND.EX UP0, UPT, UR15, URZ, UPT, UP0 ;  /* 0x000000ff0f00728c */ /* 0x000fd2000bf05300 */
[----:B------:R-:W-:Y:S05]  /*60f0*/  BRA.U UP0, `(.L_x_3063) ;  /* 0x0000001500847547 */ /* 0x000fea000b800000 */
[C-C-:B------:R-:W-:Y:S01]  /*6100*/  FFMA.FTZ R108, R105.reuse, R167, R104.reuse ;  /* 0x000000a7696c7223 */ /* 0x140fe20000010068 */
[----:B------:R-:W-:Y:S01]  /*6110*/  MOV R106, R139 ;  /* 0x0000008b006a7202 */ /* 0x000fe20000000f00 */
[C-C-:B------:R-:W-:Y:S01]  /*6120*/  FFMA.FTZ R204, R105.reuse, R204, R104.reuse ;  /* 0x000000cc69cc7223 */ /* 0x140fe20000010068 */
[C-C-:B------:R-:W-:Y:S01]  /*6130*/  FFMA.FTZ R198, R105.reuse, R198, R104.reuse ;  /* 0x000000c669c67223 */ /* 0x140fe20000010068 */
[----:B------:R-:W-:Y:S01]  /*6140*/  FADD.FTZ R109, -R108, R163 ;  /* 0x000000a36c6d7221 */ /* 0x000fe20000010100 */
[----:B------:R-:W-:Y:S01]  /*6150*/  SHF.R.U32.HI R163, RZ, 0x10, R139 ;  /* 0x00000010ffa37819 */ /* 0x000fe2000001168b */
[----:B------:R-:W-:Y:S01]  /*6160*/  FADD.FTZ R204, -R204, R209 ;  /* 0x000000d1cccc7221 */ /* 0x000fe20000010100 */
[----:B------:R-:W-:Y:S01]  /*6170*/  SHF.L.U32 R119, R106, 0x10, RZ ;  /* 0x000000106a777819 */ /* 0x000fe200000006ff */
[--C-:B------:R-:W-:Y:S01]  /*6180*/  FFMA.FTZ R202, R105, R202, R104.reuse ;  /* 0x000000ca69ca7223 */ /* 0x100fe20000010068 */
[----:B------:R-:W-:Y:S01]  /*6190*/  SHF.L.U32 R163, R163, 0x10, RZ ;  /* 0x00000010a3a37819 */ /* 0x000fe200000006ff */
[----:B------:R-:W-:Y:S01]  /*61a0*/  FADD.FTZ R198, -R198, R199 ;  /* 0x000000c7c6c67221 */ /* 0x000fe20000010100 */
[----:B------:R-:W-:Y:S01]  /*61b0*/  SHF.R.U64 R108, R138, 0x10, R139 ;  /* 0x000000108a6c7819 */ /* 0x000fe2000000128b */
[----:B------:R-:W-:Y:S01]  /*61c0*/  FFMA.FTZ R119, R134, R204, R119 ;  /* 0x000000cc86777223 */ /* 0x000fe20000010077 */
[C-C-:B------:R-:W-:Y:S01]  /*61d0*/  FFMA.FTZ R192, R105.reuse, R192, R104.reuse ;  /* 0x000000c069c07223 */ /* 0x140fe20000010068 */
[C-C-:B------:R-:W-:Y:S01]  /*61e0*/  FFMA.FTZ R117, R105.reuse, R171, R104.reuse ;  /* 0x000000ab69757223 */ /* 0x140fe20000010068 */
[C-C-:B------:R-:W-:Y:S01]  /*61f0*/  FFMA.FTZ R171, R105.reuse, R183, R104.reuse ;  /* 0x000000b769ab7223 */ /* 0x140fe20000010068 */
[--C-:B------:R-:W-:Y:S01]  /*6200*/  FFMA.FTZ R162, R105, R162, R104.reuse ;  /* 0x000000a269a27223 */ /* 0x100fe20000010068 */
[----:B------:R-:W-:Y:S01]  /*6210*/  SHF.L.U32 R108, R108, 0x10, RZ ;  /* 0x000000106c6c7819 */ /* 0x000fe200000006ff */
[----:B------:R-:W-:Y:S01]  /*6220*/  FADD.FTZ R203, -R202, R203 ;  /* 0x000000cbcacb7221 */ /* 0x000fe20000010100 */
[----:B------:R-:W-:Y:S01]  /*6230*/  FFMA.FTZ R183, R134, R198, R163 ;  /* 0x000000c686b77223 */ /* 0x000fe200000100a3 */
[----:B------:R-:W-:Y:S01]  /*6240*/  FMUL.FTZ R163, R119, R130 ;  /* 0x0000008277a37220 */ /* 0x000fe20000410000 */
[----:B------:R-:W-:Y:S01]  /*6250*/  FADD.FTZ R115, -R192, R193 ;  /* 0x000000c1c0737221 */ /* 0x000fe20000010100 */
[----:B------:R-:W-:Y:S01]  /*6260*/  MOV R106, R138 ;  /* 0x0000008a006a7202 */ /* 0x000fe20000000f00 */
[----:B------:R-:W-:Y:S01]  /*6270*/  FADD.FTZ R193, -R162, R161 ;  /* 0x000000a1a2c17221 */ /* 0x000fe20000010100 */
[C---:B------:R-:W-:Y:S01]  /*6280*/  FFMA.FTZ R168, R105.reuse, R168, R104 ;  /* 0x000000a869a87223 */ /* 0x040fe20000010068 */
[----:B------:R-:W-:Y:S01]  /*6290*/  FFMA.FTZ R161, R134, R203, R108 ;  /* 0x000000cb86a17223 */ /* 0x000fe2000001006c */
[----:B------:R-:W-:Y:S01]  /*62a0*/  FMUL.FTZ R110, R50, R163 ;  /* 0x000000a3326e7220 */ /* 0x000fe20000410000 */
[----:B------:R-:W-:Y:S01]  /*62b0*/  MOV R108, R141 ;  /* 0x0000008d006c7202 */ /* 0x000fe20000000f00 */
[----:B------:R-:W-:Y:S01]  /*62c0*/  FFMA.FTZ R200, R105, R200, R104 ;  /* 0x000000c869c87223 */ /* 0x000fe20000010068 */
[----:B------:R-:W-:Y:S01]  /*62d0*/  FADD.FTZ R171, -R171, R172 ;  /* 0x000000acabab7221 */ /* 0x000fe20000010100 */
[----:B------:R-:W-:Y:S01]  /*62e0*/  FMUL.FTZ R172, R183, R130 ;  /* 0x00000082b7ac7220 */ /* 0x000fe20000410000 */
[----:B------:R-:W-:Y:S01]  /*62f0*/  SHF.L.U32 R119, R106, 0x10, RZ ;  /* 0x000000106a777819 */ /* 0x000fe200000006ff */
[----:B------:R-:W-:Y:S01]  /*6300*/  FADD.FTZ R183, -R168, R165 ;  /* 0x000000a5a8b77221 */ /* 0x000fe20000010100 */
[----:B------:R1:W-:Y:S01]  /*6310*/  F2F.BF16.F32 R106, R110 ;  /* 0x0000006e006a7304 */ /* 0x0003e20000202000 */
[----:B------:R-:W-:Y:S01]  /*6320*/  SHF.L.U32 R165, R108, 0x10, RZ ;  /* 0x000000106ca57819 */ /* 0x000fe200000006ff */
[----:B------:R-:W-:Y:S01]  /*6330*/  FADD.FTZ R207, -R200, R207 ;  /* 0x000000cfc8cf7221 */ /* 0x000fe20000010100 */
[C-C-:B------:R-:W-:Y:S01]  /*6340*/  FFMA.FTZ R186, R105.reuse, R186, R104.reuse ;  /* 0x000000ba69ba7223 */ /* 0x140fe20000010068 */
[----:B------:R-:W-:Y:S01]  /*6350*/  SHF.R.U64 R112, R140, 0x10, R141 ;  /* 0x000000108c707819 */ /* 0x000fe2000000128d */
[C-C-:B------:R-:W-:Y:S01]  /*6360*/  FFMA.FTZ R194, R105.reuse, R194, R104.reuse ;  /* 0x000000c269c27223 */ /* 0x140fe20000010068 */
[----:B------:R-:W-:Y:S01]  /*6370*/  FFMA.FTZ R165, R134, R207, R165 ;  /* 0x000000cf86a57223 */ /* 0x000fe200000100a5 */
[--C-:B------:R-:W-:Y:S01]  /*6380*/  FFMA.FTZ R107, R105, R197, R104.reuse ;  /* 0x000000c5696b7223 */ /* 0x100fe20000010068 */
[----:B------:R-:W-:Y:S01]  /*6390*/  FADD.FTZ R197, -R186, R173 ;  /* 0x000000adbac57221 */ /* 0x000fe20000010100 */
[----:B-1----:R-:W-:Y:S01]  /*63a0*/  SHF.R.U32.HI R110, RZ, 0x10, R141 ;  /* 0x00000010ff6e7819 */ /* 0x002fe2000001168d */
[----:B------:R-:W-:Y:S01]  /*63b0*/  FMUL.FTZ R192, R165, R130 ;  /* 0x00000082a5c07220 */ /* 0x000fe20000410000 */
[----:B------:R-:W-:Y:S01]  /*63c0*/  SHF.L.U32 R112, R112, 0x10, RZ ;  /* 0x0000001070707819 */ /* 0x000fe200000006ff */
[----:B------:R-:W-:Y:S01]  /*63d0*/  FADD.FTZ R195, -R194, R195 ;  /* 0x000000c3c2c37221 */ /* 0x000fe20000010100 */
[----:B------:R-:W-:Y:S01]  /*63e0*/  SHF.L.U32 R110, R110, 0x10, RZ ;  /* 0x000000106e6e7819 */ /* 0x000fe200000006ff */
[----:B------:R-:W-:Y:S01]  /*63f0*/  FMUL.FTZ R114, R54, R192 ;  /* 0x000000c036727220 */ /* 0x000fe20000410000 */
[C---:B------:R-:W-:Y:S01]  /*6400*/  FFMA.FTZ R118, R105.reuse, R157, R104 ;  /* 0x0000009d69767223 */ /* 0x040fe20000010068 */
[C---:B------:R-:W-:Y:S01]  /*6410*/  FFMA.FTZ R195, R134.reuse, R195, R112 ;  /* 0x000000c386c37223 */ /* 0x040fe20000010070 */
[----:B------:R-:W-:Y:S01]  /*6420*/  MOV R112, R143 ;  /* 0x0000008f00707202 */ /* 0x000fe20000000f00 */
[----:B------:R-:W-:Y:S01]  /*6430*/  FFMA.FTZ R173, R134, R115, R110 ;  /* 0x0000007386ad7223 */ /* 0x000fe2000001006e */
[----:B------:R-:W-:Y:S01]  /*6440*/  MOV R110, R140 ;  /* 0x0000008c006e7202 */ /* 0x000fe20000000f00 */
[C-C-:B------:R-:W-:Y:S01]  /*6450*/  FFMA.FTZ R196, R105.reuse, R196, R104.reuse ;  /* 0x000000c469c47223 */ /* 0x140fe20000010068 */
[C-C-:B------:R-:W-:Y:S01]  /*6460*/  FFMA.FTZ R174, R105.reuse, R174, R104.reuse ;  /* 0x000000ae69ae7223 */ /* 0x140fe20000010068 */
[----:B------:R-:W-:Y:S01]  /*6470*/  FADD.FTZ R199, -R118, R153 ;  /* 0x0000009976c77221 */ /* 0x000fe20000010100 */
[----:B------:R-:W-:Y:S01]  /*6480*/  SHF.L.U32 R115, R110, 0x10, RZ ;  /* 0x000000106e737819 */ /* 0x000fe200000006ff */
[--C-:B------:R-:W-:Y:S01]  /*6490*/  FFMA.FTZ R159, R105, R159, R104.reuse ;  /* 0x0000009f699f7223 */ /* 0x100fe20000010068 */
[----:B------:R1:W-:Y:S01]  /*64a0*/  F2F.BF16.F32 R110, R114 ;  /* 0x00000072006e7304 */ /* 0x0003e20000202000 */
[----:B------:R-:W-:Y:S01]  /*64b0*/  SHF.L.U32 R153, R112, 0x10, RZ ;  /* 0x0000001070997819 */ /* 0x000fe200000006ff */
[----:B------:R-:W-:Y:S01]  /*64c0*/  FADD.FTZ R205, -R196, R205 ;  /* 0x000000cdc4cd7221 */ /* 0x000fe20000010100 */
[----:B------:R-:W-:Y:S01]  /*64d0*/  FADD.FTZ R175, -R174, R175 ;  /* 0x000000afaeaf7221 */ /* 0x000fe20000010100 */
[----:B------:R-:W-:Y:S01]  /*64e0*/  FMUL.FTZ R157, R173, R130 ;  /* 0x00000082ad9d7220 */ /* 0x000fe20000410000 */
[----:B------:R-:W-:Y:S01]  /*64f0*/  FFMA.FTZ R113, R105, R201, R104 ;  /* 0x000000c969717223 */ /* 0x000fe20000010068 */
[----:B------:R-:W-:Y:S01]  /*6500*/  FADD.FTZ R173, -R159, R154 ;  /* 0x0000009a9fad7221 */ /* 0x000fe20000010100 */
[--C-:B------:R-:W-:Y:S01]  /*6510*/  SHF.R.U64 R165, R142, 0x10, R143.reuse ;  /* 0x000000108ea57819 */ /* 0x100fe2000000128f */
[C-C-:B------:R-:W-:Y:S01]  /*6520*/  FFMA.FTZ R176, R105.reuse, R176, R104.reuse ;  /* 0x000000b069b07223 */ /* 0x140fe20000010068 */
[----:B-1----:R-:W-:Y:S01]  /*6530*/  SHF.R.U32.HI R114, RZ, 0x10, R143 ;  /* 0x00000010ff727819 */ /* 0x002fe2000001168f */
[----:B------:R-:W-:Y:S01]  /*6540*/  FFMA.FTZ R201, R105, R158, R104 ;  /* 0x0000009e69c97223 */ /* 0x000fe20000010068 */
[----:B------:R-:W-:Y:S01]  /*6550*/  SHF.R.U32.HI R154, RZ, 0x10, R145 ;  /* 0x00000010ff9a7819 */ /* 0x000fe20000011691 */
[----:B------:R-:W-:Y:S01]  /*6560*/  FFMA.FTZ R153, R134, R205, R153 ;  /* 0x000000cd86997223 */ /* 0x000fe20000010099 */
[----:B------:R-:W-:Y:S01]  /*6570*/  SHF.L.U32 R112, R114, 0x10, RZ ;  /* 0x0000001072707819 */ /* 0x000fe200000006ff */
[----:B------:R-:W-:Y:S01]  /*6580*/  FADD.FTZ R177, -R176, R177 ;  /* 0x000000b1b0b17221 */ /* 0x000fe20000010100 */
[----:B------:R-:W-:Y:S01]  /*6590*/  SHF.L.U32 R165, R165, 0x10, RZ ;  /* 0x00000010a5a57819 */ /* 0x000fe200000006ff */
[----:B------:R-:W-:Y:S01]  /*65a0*/  FADD.FTZ R201, -R201, R156 ;  /* 0x0000009cc9c97221 */ /* 0x000fe20000010100 */
[----:B------:R-:W-:Y:S01]  /*65b0*/  SHF.L.U32 R154, R154, 0x10, RZ ;  /* 0x000000109a9a7819 */ /* 0x000fe200000006ff */
[----:B------:R-:W-:Y:S01]  /*65c0*/  FFMA.FTZ R175, R134, R175, R112 ;  /* 0x000000af86af7223 */ /* 0x000fe20000010070 */
[----:B------:R-:W-:Y:S01]  /*65d0*/  MOV R112, R142 ;  /* 0x0000008e00707202 */ /* 0x000fe20000000f00 */
[----:B------:R-:W-:Y:S01]  /*65e0*/  FMUL.FTZ R156, R153, R130 ;  /* 0x00000082999c7220 */ /* 0x000fe20000410000 */
[----:B------:R-:W-:Y:S01]  /*65f0*/  FADD.FTZ R107, -R107, R206 ;  /* 0x000000ce6b6b7221 */ /* 0x000fe20000010100 */
[----:B------:R-:W-:Y:S01]  /*6600*/  MOV R118, R145 ;  /* 0x0000009100767202 */ /* 0x000fe20000000f00 */
[----:B------:R-:W-:Y:S01]  /*6610*/  FFMA.FTZ R167, R105, R190, R104 ;  /* 0x000000be69a77223 */ /* 0x000fe20000010068 */
[----:B------:R-:W-:Y:S01]  /*6620*/  SHF.L.U32 R153, R112, 0x10, RZ ;  /* 0x0000001070997819 */ /* 0x000fe200000006ff */
[C---:B------:R-:W-:Y:S01]  /*6630*/  FFMA.FTZ R165, R134.reuse, R177, R165 ;  /* 0x000000b186a57223 */ /* 0x040fe200000100a5 */
[----:B------:R-:W-:Y:S01]  /*6640*/  FADD.FTZ R113, -R113, R208 ;  /* 0x000000d071717221 */ /* 0x000fe20000010100 */
[----:B------:R-:W-:Y:S01]  /*6650*/  FFMA.FTZ R169, R105, R169, R104 ;  /* 0x000000a969a97223 */ /* 0x000fe20000010068 */
[----:B------:R-:W-:Y:S01]  /*6660*/  FMUL.FTZ R158, R175, R130 ;  /* 0x00000082af9e7220 */ /* 0x000fe20000410000 */
[C---:B------:R-:W-:Y:S01]  /*6670*/  FFMA.FTZ R177, R134.reuse, R171, R154 ;  /* 0x000000ab86b17223 */ /* 0x040fe2000001009a */
[C-C-:B------:R-:W-:Y:S01]  /*6680*/  FFMA.FTZ R111, R105.reuse, R152, R104.reuse ;  /* 0x00000098696f7223 */ /* 0x140fe20000010068 */
[----:B------:R-:W-:Y:S01]  /*6690*/  SHF.R.U32.HI R154, RZ, 0x10, R147 ;  /* 0x00000010ff9a7819 */ /* 0x000fe20000011693 */
[----:B------:R-:W-:Y:S01]  /*66a0*/  FFMA.FTZ R160, R105, R160, R104 ;  /* 0x000000a069a07223 */ /* 0x000fe20000010068 */
[----:B------:R-:W-:Y:S01]  /*66b0*/  FFMA.FTZ R107, R134, R107, R153 ;  /* 0x0000006b866b7223 */ /* 0x000fe20000010099 */
[----:B------:R-:W-:Y:S01]  /*66c0*/  SHF.L.U32 R152, R118, 0x10, RZ ;  /* 0x0000001076987819 */ /* 0x000fe200000006ff */
[----:B------:R-:W-:Y:S01]  /*66d0*/  FADD.FTZ R167, -R167, R164 ;  /* 0x000000a4a7a77221 */ /* 0x000fe20000010100 */
[----:B------:R-:W-:Y:S01]  /*66e0*/  FADD.FTZ R169, -R169, R166 ;  /* 0x000000a6a9a97221 */ /* 0x000fe20000010100 */
[----:B------:R-:W-:Y:S01]  /*66f0*/  FFMA.FTZ R113, R134, R113, R115 ;  /* 0x0000007186717223 */ /* 0x000fe20000010073 */
[----:B------:R-:W-:Y:S01]  /*6700*/  FMUL.FTZ R118, R59, R158 ;  /* 0x0000009e3b767220 */ /* 0x000fe20000410000 */
[----:B------:R-:W-:Y:S01]  /*6710*/  SHF.R.U64 R166, R144, 0x10, R145 ;  /* 0x0000001090a67819 */ /* 0x000fe20000001291 */
[----:B------:R-:W-:Y:S01]  /*6720*/  FMUL.FTZ R116, R55, R157 ;  /* 0x0000009d37747220 */ /* 0x000fe20000410000 */
[----:B------:R-:W-:Y:S01]  /*6730*/  SHF.L.U32 R154, R154, 0x10, RZ ;  /* 0x000000109a9a7819 */ /* 0x000fe200000006ff */
[----:B------:R-:W-:Y:S01]  /*6740*/  FADD.FTZ R155, -R160, R155 ;  /* 0x0000009ba09b7221 */ /* 0x000fe20000010100 */
[-C--:B------:R-:W-:Y:S01]  /*6750*/  FMUL.FTZ R160, R107, R130.reuse ;  /* 0x000000826ba07220 */ /* 0x080fe20000410000 */
[C---:B------:R-:W-:Y:S01]  /*6760*/  FFMA.FTZ R167, R134.reuse, R167, R152 ;  /* 0x000000a786a77223 */ /* 0x040fe20000010098 */
[----:B------:R1:W-:Y:S01]  /*6770*/  F2F.BF16.F32 R107, R118 ;  /* 0x00000076006b7304 */ /* 0x0003e20000202000 */
[-C--:B------:R-:W-:Y:S01]  /*6780*/  FMUL.FTZ R159, R113, R130.reuse ;  /* 0x00000082719f7220 */ /* 0x080fe20000410000 */
[----:B------:R-:W-:Y:S01]  /*6790*/  FADD.FTZ R117, -R117, R170 ;  /* 0x000000aa75757221 */ /* 0x000fe20000010100 */
[-C--:B------:R-:W-:Y:S01]  /*67a0*/  FMUL.FTZ R164, R165, R130.reuse ;  /* 0x00000082a5a47220 */ /* 0x080fe20000410000 */
[----:B------:R-:W-:Y:S01]  /*67b0*/  FFMA.FTZ R205, R134, R197, R154 ;  /* 0x000000c586cd7223 */ /* 0x000fe2000001009a */
[----:B------:R-:W-:Y:S01]  /*67c0*/  FADD.FTZ R111, -R111, R210 ;  /* 0x000000d26f6f7221 */ /* 0x000fe20000010100 */
[-C--:B------:R-:W-:Y:S01]  /*67d0*/  FMUL.FTZ R165, R167, R130.reuse ;  /* 0x00000082a7a57220 */ /* 0x080fe20000410000 */
[----:B------:R-:W-:Y:S01]  /*67e0*/  MOV R154, R149 ;  /* 0x00000095009a7202 */ /* 0x000fe20000000f00 */
[----:B------:R2:W-:Y:S01]  /*67f0*/  F2F.BF16.F32 R113, R116 ;  /* 0x0000007400717304 */ /* 0x0005e20000202000 */
[----:B-1----:R-:W-:Y:S01]  /*6800*/  SHF.L.U32 R118, R166, 0x10, RZ ;  /* 0x00000010a6767819 */ /* 0x002fe200000006ff */
[----:B------:R-:W-:Y:S01]  /*6810*/  FMUL.FTZ R161, R161, R130 ;  /* 0x00000082a1a17220 */ /* 0x000fe20000410000 */
[----:B------:R-:W-:Y:S01]  /*6820*/  MOV R152, R147 ;  /* 0x0000009300987202 */ /* 0x000fe20000000f00 */
[----:B------:R-:W-:Y:S01]  /*6830*/  FFMA.FTZ R111, R134, R111, R119 ;  /* 0x0000006f866f7223 */ /* 0x000fe20000010077 */
[----:B------:R-:W-:Y:S01]  /*6840*/  SHF.L.U32 R154, R154, 0x10, RZ ;  /* 0x000000109a9a7819 */ /* 0x000fe200000006ff */
[----:B------:R-:W-:Y:S01]  /*6850*/  FFMA.FTZ R171, R134, R117, R118 ;  /* 0x0000007586ab7223 */ /* 0x000fe20000010076 */
[----:B------:R-:W-:Y:S01]  /*6860*/  FMUL.FTZ R117, R62, R165 ;  /* 0x000000a53e757220 */ /* 0x000fe20000410000 */
[----:B------:R-:W-:Y:S01]  /*6870*/  SHF.L.U32 R152, R152, 0x10, RZ ;  /* 0x0000001098987819 */ /* 0x000fe200000006ff */
[----:B--2---:R-:W-:Y:S01]  /*6880*/  FMUL.FTZ R116, R58, R156 ;  /* 0x0000009c3a747220 */ /* 0x004fe20000410000 */
[----:B------:R-:W-:Y:S01]  /*6890*/  FMUL.FTZ R108, R49, R161 ;  /* 0x000000a1316c7220 */ /* 0x000fe20000410000 */
[----:B------:R-:W-:Y:S01]  /*68a0*/  FMUL.FTZ R119, R51, R172 ;  /* 0x000000ac33777220 */ /* 0x000fe20000410000 */
[-C--:B------:R-:W-:Y:S01]  /*68b0*/  FMUL.FTZ R162, R111, R130.reuse ;  /* 0x000000826fa27220 */ /* 0x080fe20000410000 */
[----:B------:R1:W-:Y:S01]  /*68c0*/  F2F.BF16.F32 R112, R116 ;  /* 0x0000007400707304 */ /* 0x0003e20000202000 */
[----:B------:R-:W-:Y:S01]  /*68d0*/  FMUL.FTZ R195, R195, R130 ;  /* 0x00000082c3c37220 */ /* 0x000fe20000410000 */
[----:B------:R-:W-:Y:S01]  /*68e0*/  FFMA.FTZ R169, R134, R169, R152 ;  /* 0x000000a986a97223 */ /* 0x000fe20000010098 */
[----:B------:R-:W-:Y:S01]  /*68f0*/  MOV R118, R146 ;  /* 0x0000009200767202 */ /* 0x000fe20000000f00 */
[----:B------:R-:W-:Y:S01]  /*6900*/  FMUL.FTZ R111, R48, R162 ;  /* 0x000000a2306f7220 */ /* 0x000fe20000410000 */
[----:B------:R-:W-:Y:S01]  /*6910*/  SHF.R.U64 R152, R146, 0x10, R147 ;  /* 0x0000001092987819 */ /* 0x000fe20000001293 */
[----:B------:R-:W2:Y:S01]  /*6920*/  LDC.64 R196, c[0x0][0x468] ;  /* 0x00011a00ffc47b82 */ /* 0x000ea20000000a00 */
[----:B------:R-:W-:Y:S01]  /*6930*/  FMUL.FTZ R114, R53, R195 ;  /* 0x000000c335727220 */ /* 0x000fe20000410000 */
[----:B------:R3:W-:Y:S01]  /*6940*/  F2F.BF16.F32 R203, R117 ;  /* 0x0000007500cb7304 */ /* 0x0007e20000202000 */
[----:B-1----:R-:W-:Y:S01]  /*6950*/  MOV R116, R144 ;  /* 0x0000009000747202 */ /* 0x002fe20000000f00 */
[----:B------:R-:W-:Y:S01]  /*6960*/  FMUL.FTZ R166, R177, R130 ;  /* 0x00000082b1a67220 */ /* 0x000fe20000410000 */
[----:B------:R-:W-:Y:S01]  /*6970*/  SHF.L.U32 R152, R152, 0x10, RZ ;  /* 0x0000001098987819 */ /* 0x000fe200000006ff */
[----:B------:R-:W-:Y:S01]  /*6980*/  FMUL.FTZ R115, R52, R159 ;  /* 0x0000009f34737220 */ /* 0x000fe20000410000 */
[----:B------:R-:W-:Y:S01]  /*6990*/  SHF.L.U32 R153, R116, 0x10, RZ ;  /* 0x0000001074997819 */ /* 0x000fe200000006ff */
[----:B------:R-:W-:Y:S01]  /*69a0*/  FMUL.FTZ R116, R57, R164 ;  /* 0x000000a439747220 */ /* 0x000fe20000410000 */
[----:B------:R-:W-:Y:S01]  /*69b0*/  FMUL.FTZ R175, R56, R160 ;  /* 0x000000a038af7220 */ /* 0x000fe20000410000 */
[----:B------:R-:W1:Y:S01]  /*69c0*/  F2F.BF16.F32 R108, R108 ;  /* 0x0000006c006c7304 */ /* 0x000e620000202000 */
[C---:B---3--:R-:W-:Y:S01]  /*69d0*/  FFMA.FTZ R117, R134.reuse, R155, R154 ;  /* 0x0000009b86757223 */ /* 0x048fe2000001009a */
[----:B------:R-:W-:Y:S01]  /*69e0*/  FFMA.FTZ R109, R134, R109, R153 ;  /* 0x0000006d866d7223 */ /* 0x000fe20000010099 */
[----:B------:R-:W3:Y:S01]  /*69f0*/  LDC.64 R154, c[0x0][0x390] ;  /* 0x0000e400ff9a7b82 */ /* 0x000ee20000000a00 */
[----:B------:R-:W-:Y:S01]  /*6a00*/  SHF.L.U32 R153, R118, 0x10, RZ ;  /* 0x0000001076997819 */ /* 0x000fe200000006ff */
[----:B------:R-:W-:Y:S01]  /*6a10*/  FMUL.FTZ R118, R63, R166 ;  /* 0x000000a63f767220 */ /* 0x000fe20000410000 */
[----:B------:R-:W-:Y:S01]  /*6a20*/  SHF.R.U64 R170, R148, 0x10, R149 ;  /* 0x0000001094aa7819 */ /* 0x000fe20000001295 */
[-C--:B------:R-:W-:Y:S01]  /*6a30*/  FMUL.FTZ R167, R109, R130.reuse ;  /* 0x000000826da77220 */ /* 0x080fe20000410000 */
[----:B------:R-:W4:Y:S01]  /*6a40*/  F2F.BF16.F32 R119, R119 ;  /* 0x0000007700777304 */ /* 0x000f220000202000 */
[C---:B------:R-:W-:Y:S01]  /*6a50*/  FFMA.FTZ R183, R134.reuse, R183, R153 ;  /* 0x000000b786b77223 */ /* 0x040fe20000010099 */
[----:B------:R-:W-:Y:S01]  /*6a60*/  FFMA.FTZ R153, R134, R193, R152 ;  /* 0x000000c186997223 */ /* 0x000fe20000010098 */
[----:B------:R-:W-:Y:S01]  /*6a70*/  SHF.R.U32.HI R152, RZ, 0x10, R149 ;  /* 0x00000010ff987819 */ /* 0x000fe20000011695 */
[----:B------:R-:W-:Y:S01]  /*6a80*/  FMUL.FTZ R168, R171, R130 ;  /* 0x00000082aba87220 */ /* 0x000fe20000410000 */
[----:B------:R-:W-:Y:S01]  /*6a90*/  MOV R109, R148 ;  /* 0x00000094006d7202 */ /* 0x000fe20000000f00 */
[----:B------:R-:W-:Y:S01]  /*6aa0*/  FMUL.FTZ R193, R60, R167 ;  /* 0x000000a73cc17220 */ /* 0x000fe20000410000 */
[----:B------:R-:W-:Y:S01]  /*6ab0*/  SHF.L.U32 R170, R170, 0x10, RZ ;  /* 0x00000010aaaa7819 */ /* 0x000fe200000006ff */
[----:B------:R-:W5:Y:S01]  /*6ac0*/  F2F.BF16.F32 R111, R111 ;  /* 0x0000006f006f7304 */ /* 0x000f620000202000 */
[----:B------:R-:W-:Y:S01]  /*6ad0*/  SHF.L.U32 R171, R152, 0x10, RZ ;  /* 0x0000001098ab7819 */ /* 0x000fe200000006ff */
[----:B------:R-:W-:Y:S01]  /*6ae0*/  FMUL.FTZ R169, R169, R130 ;  /* 0x00000082a9a97220 */ /* 0x000fe20000410000 */
[----:B------:R-:W-:Y:S01]  /*6af0*/  SHF.L.U32 R152, R109, 0x10, RZ ;  /* 0x000000106d987819 */ /* 0x000fe200000006ff */
[----:B-1----:R-:W-:-:S04]  /*6b00*/  IMAD.WIDE.U32 R108, R108, 0x10000, RZ ;  /* 0x000100006c6c7825 */ /* 0x002fc800078e00ff */
[----:B------:R-:W-:Y:S01]  /*6b10*/  FFMA.FTZ R199, R134, R199, R170 ;  /* 0x000000c786c77223 */ /* 0x000fe200000100aa */
[----:B------:R-:W-:Y:S01]  /*6b20*/  FMUL.FTZ R170, R205, R130 ;  /* 0x00000082cdaa7220 */ /* 0x000fe20000410000 */
[----:B----4-:R-:W-:Y:S01]  /*6b30*/  PRMT R119, R106, 0x5410, R119 ;  /* 0x000054106a777816 */ /* 0x010fe20000000077 */
[----:B------:R-:W1:Y:S01]  /*6b40*/  F2F.BF16.F32 R114, R114 ;  /* 0x0000007200727304 */ /* 0x000e620000202000 */
[----:B------:R-:W-:Y:S01]  /*6b50*/  PRMT R207, R110, 0x5410, R113 ;  /* 0x000054106ecf7816 */ /* 0x000fe20000000071 */
[----:B------:R-:W-:Y:S01]  /*6b60*/  FFMA.FTZ R201, R134, R201, R171 ;  /* 0x000000c986c97223 */ /* 0x000fe200000100ab */
[----:B------:R-:W-:Y:S01]  /*6b70*/  PRMT R205, R112, 0x5410, R107 ;  /* 0x0000541070cd7816 */ /* 0x000fe2000000006b */
[----:B---3--:R-:W-:Y:S01]  /*6b80*/  IMAD.WIDE.U32 R106, R182, 0x8, R154 ;  /* 0x00000008b66a7825 */ /* 0x008fe200078e009a */
[----:B------:R-:W-:-:S03]  /*6b90*/  LOP3.LUT R113, R119, R109, RZ, 0xfc, !PT ;  /* 0x0000006d77717212 */ /* 0x000fc600078efcff */
[----:B------:R-:W-:Y:S01]  /*6ba0*/  FMUL.FTZ R171, R183, R130 ;  /* 0x00000082b7ab7220 */ /* 0x000fe20000410000 */
[----:B-----5:R-:W-:Y:S01]  /*6bb0*/  LOP3.LUT R112, R108, R111, RZ, 0xfc, !PT ;  /* 0x0000006f6c707212 */ /* 0x020fe200078efcff */
[----:B------:R-:W3:Y:S08]  /*6bc0*/  F2F.BF16.F32 R116, R116 ;  /* 0x0000007400747304 */ /* 0x000ef00000202000 */
[----:B------:R4:W5:Y:S01]  /*6bd0*/  F2F.BF16.F32 R174, R118 ;  /* 0x0000007600ae7304 */ /* 0x0009620000202000 */
[----:B-1----:R-:W-:Y:S01]  /*6be0*/  IMAD.WIDE.U32 R108, R114, 0x10000, RZ ;  /* 0x00010000726c7825 */ /* 0x002fe200078e00ff */
[----:B------:R-:W2:Y:S03]  /*6bf0*/  LDG.E.64 R106, desc[UR8][R106.64] ;  /* 0x000000086a6a7981 */ /* 0x000ea6000c1e1b00 */
[----:B------:R-:W-:Y:S01]  /*6c00*/  FFMA.FTZ R173, R134, R173, R152 ;  /* 0x000000ad86ad7223 */ /* 0x000fe20000010098 */
[----:B------:R-:W-:-:S02]  /*6c10*/  FMUL.FTZ R152, R66, R169 ;  /* 0x000000a942987220 */ /* 0x000fc40000410000 */
[----:B------:R-:W1:Y:S01]  /*6c20*/  F2F.BF16.F32 R115, R115 ;  /* 0x0000007300737304 */ /* 0x000e620000202000 */
[----:B----4-:R-:W-:-:S07]  /*6c30*/  FMUL.FTZ R118, R61, R168 ;  /* 0x000000a83d767220 */ /* 0x010fce0000410000 */
[----:B------:R-:W4:Y:S01]  /*6c40*/  F2F.BF16.F32 R175, R175 ;  /* 0x000000af00af7304 */ /* 0x000f220000202000 */
[----:B---3--:R-:W-:Y:S01]  /*6c50*/  IMAD.WIDE.U32 R110, R116, 0x10000, RZ ;  /* 0x00010000746e7825 */ /* 0x008fe200078e00ff */
[----:B-----5:R-:W-:-:S03]  /*6c60*/  PRMT R203, R203, 0x5410, R174 ;  /* 0x00005410cbcb7816 */ /* 0x020fc600000000ae */
[----:B------:R-:W-:Y:S01]  /*6c70*/  FMUL.FTZ R174, R153, R130 ;  /* 0x0000008299ae7220 */ /* 0x000fe20000410000 */
[----:B------:R-:W-:Y:S01]  /*6c80*/  FMUL.FTZ R177, R67, R170 ;  /* 0x000000aa43b17220 */ /* 0x000fe20000410000 */
[----:B--2---:R-:W-:-:S04]  /*6c90*/  IMAD.WIDE.U32 R182, R182, 0x8, R196 ;  /* 0x00000008b6b67825 */ /* 0x004fc800078e00c4 */
[----:B------:R-:W-:Y:S01]  /*6ca0*/  FMUL.FTZ R119, R64, R171 ;  /* 0x000000ab40777220 */ /* 0x000fe20000410000 */
[----:B------:R-:W2:Y:S01]  /*6cb0*/  F2F.BF16.F32 R118, R118 ;  /* 0x0000007600767304 */ /* 0x000ea20000202000 */
[----:B-1----:R-:W-:Y:S01]  /*6cc0*/  LOP3.LUT R108, R108, R115, RZ, 0xfc, !PT ;  /* 0x000000736c6c7212 */ /* 0x002fe200078efcff */
[----:B------:R-:W-:Y:S01]  /*6cd0*/  IMAD.WIDE.U32 R114, R181, 0x8, R154 ;  /* 0x00000008b5727825 */ /* 0x000fe200078e009a */
[----:B------:R1:W-:Y:S01]  /*6ce0*/  STG.E.64 desc[UR8][R182.64], R112 ;  /* 0x00000070b6007986 */ /* 0x0003e2000c101b08 */
[----:B------:R-:W-:Y:S02]  /*6cf0*/  LOP3.LUT R109, R207, R109, RZ, 0xfc, !PT ;  /* 0x0000006dcf6d7212 */ /* 0x000fe400078efcff */
[----:B------:R-:W-:Y:S01]  /*6d00*/  FMUL.FTZ R190, R65, R174 ;  /* 0x000000ae41be7220 */ /* 0x000fe20000410000 */
[----:B----4-:R-:W-:Y:S01]  /*6d10*/  LOP3.LUT R110, R110, R175, RZ, 0xfc, !PT ;  /* 0x000000af6e6e7212 */ /* 0x010fe200078efcff */
[----:B------:R-:W3:Y:S01]  /*6d20*/  F2F.BF16.F32 R193, R193 ;  /* 0x000000c100c17304 */ /* 0x000ee20000202000 */
[-C--:B------:R-:W-:Y:S01]  /*6d30*/  FMUL.FTZ R175, R117, R130.reuse ;  /* 0x0000008275af7220 */ /* 0x080fe20000410000 */
[----:B------:R-:W-:Y:S01]  /*6d40*/  IMAD.WIDE.U32 R116, R181, 0x8, R196 ;  /* 0x00000008b5747825 */ /* 0x000fe200078e00c4 */
[----:B------:R-:W-:Y:S01]  /*6d50*/  LOP3.LUT R111, R205, R111, RZ, 0xfc, !PT ;  /* 0x0000006fcd6f7212 */ /* 0x000fe200078efcff */
[----:B------:R-:W4:Y:S02]  /*6d60*/  LDG.E.64 R114, desc[UR8][R114.64] ;  /* 0x0000000872727981 */ /* 0x000f24000c1e1b00 */
[----:B------:R-:W-:-:S02]  /*6d70*/  FMUL.FTZ R176, R201, R130 ;  /* 0x00000082c9b07220 */ /* 0x000fc40000410000 */
[----:B------:R-:W-:Y:S01]  /*6d80*/  F2F.BF16.F32 R152, R152 ;  /* 0x0000009800987304 */ /* 0x000fe20000202000 */
[----:B-1----:R-:W-:-:S04]  /*6d90*/  IMAD.WIDE.U32 R112, R180, 0x8, R154 ;  /* 0x00000008b4707825 */ /* 0x002fc800078e009a */
[----:B------:R-:W-:Y:S01]  /*6da0*/  FMUL.FTZ R182, R199, R130 ;  /* 0x00000082c7b67220 */ /* 0x000fe20000410000 */
[----:B------:R-:W-:Y:S01]  /*6db0*/  IMAD.WIDE.U32 R180, R180, 0x8, R196 ;  /* 0x00000008b4b47825 */ /* 0x000fe200078e00c4 */
[----:B------:R-:W-:Y:S03]  /*6dc0*/  STG.E.64 desc[UR8][R116.64], R108 ;  /* 0x0000006c74007986 */ /* 0x000fe6000c101b08 */
[----:B------:R-:W-:Y:S01]  /*6dd0*/  FMUL.FTZ R183, R69, R182 ;  /* 0x000000b645b77220 */ /* 0x000fe20000410000 */
[----:B------:R-:W-:Y:S01]  /*6de0*/  F2F.BF16.F32 R190, R190 ;  /* 0x000000be00be7304 */ /* 0x000fe20000202000 */
[----:B------:R-:W5:Y:S01]  /*6df0*/  LDG.E.64 R112, desc[UR8][R112.64] ;  /* 0x0000000870707981 */ /* 0x000f62000c1e1b00 */
[----:B------:R-:W-:-:S03]  /*6e00*/  FMUL.FTZ R186, R70, R175 ;  /* 0x000000af46ba7220 */ /* 0x000fc60000410000 */
[----:B------:R1:W-:Y:S03]  /*6e10*/  STG.E.64 desc[UR8][R180.64], R110 ;  /* 0x0000006eb4007986 */ /* 0x0003e6000c101b08 */
[----:B------:R-:W0:Y:S01]  /*6e20*/  F2F.BF16.F32 R177, R177 ;  /* 0x000000b100b17304 */ /* 0x000e220000202000 */
[----:B------:R-:W-:-:S07]  /*6e30*/  FMUL.FTZ R194, R71, R176 ;  /* 0x000000b047c27220 */ /* 0x000fce0000410000 */
[----:B------:R2:W-:Y:S01]  /*6e40*/  F2F.BF16.F32 R153, R119 ;  /* 0x0000007700997304 */ /* 0x0005e20000202000 */
[----:B-1----:R-:W-:Y:S01]  /*6e50*/  FMUL.FTZ R180, R173, R130 ;  /* 0x00000082adb47220 */ /* 0x002fe20000410000 */
[----:B--2---:R-:W-:-:S04]  /*6e60*/  IMAD.WIDE.U32 R118, R118, 0x10000, RZ ;  /* 0x0001000076767825 */ /* 0x004fc800078e00ff */
[----:B------:R-:W-:Y:S02]  /*6e70*/  FMUL.FTZ R173, R68, R180 ;  /* 0x000000b444ad7220 */ /* 0x000fe40000410000 */
[----:B------:R-:W-:Y:S01]  /*6e80*/  F2F.BF16.F32 R183, R183 ;  /* 0x000000b700b77304 */ /* 0x000fe20000202000 */
[----:B------:R-:W-:Y:S01]  /*6e90*/  IMAD.WIDE.U32 R116, R179, 0x8, R154 ;  /* 0x00000008b3747825 */ /* 0x000fe200078e009a */
[----:B---3--:R-:W-:Y:S02]  /*6ea0*/  LOP3.LUT R108, R118, R193, RZ, 0xfc, !PT ;  /* 0x000000c1766c7212 */ /* 0x008fe400078efcff */
[----:B------:R-:W-:Y:S01]  /*6eb0*/  LOP3.LUT R109, R203, R119, RZ, 0xfc, !PT ;  /* 0x00000077cb6d7212 */ /* 0x000fe200078efcff */
[----:B------:R-:W-:Y:S01]  /*6ec0*/  IMAD.WIDE.U32 R118, R179, 0x8, R196 ;  /* 0x00000008b3767825 */ /* 0x000fe200078e00c4 */
[----:B------:R1:W2:Y:S02]  /*6ed0*/  LDG.E.64 R110, desc[UR8][R116.64] ;  /* 0x00000008746e7981 */ /* 0x0002a4000c1e1b00 */
[----:B------:R-:W-:Y:S08]  /*6ee0*/  F2F.BF16.F32 R186, R186 ;  /* 0x000000ba00ba7304 */ /* 0x000ff00000202000 */
[----:B------:R-:W3:Y:S01]  /*6ef0*/  F2F.BF16.F32 R193, R194 ;  /* 0x000000c200c17304 */ /* 0x000ee20000202000 */
[----:B-1----:R-:W-:Y:S01]  /*6f00*/  IMAD.WIDE.U32 R116, R178, 0x8, R154 ;  /* 0x00000008b2747825 */ /* 0x002fe200078e009a */
[----:B------:R1:W-:Y:S01]  /*6f10*/  STG.E.64 desc[UR8][R118.64], R108 ;  /* 0x0000006c76007986 */ /* 0x0003e2000c101b08 */
[----:B0-----:R-:W-:-:S05]  /*6f20*/  PRMT R177, R152, 0x5410, R177 ;  /* 0x0000541098b17816 */ /* 0x001fca00000000b1 */
[----:B------:R-:W0:Y:S01]  /*6f30*/  F2F.BF16.F32 R173, R173 ;  /* 0x000000ad00ad7304 */ /* 0x000e220000202000 */
[----:B------:R-:W-:-:S04]  /*6f40*/  IMAD.WIDE.U32 R178, R178, 0x8, R196 ;  /* 0x00000008b2b27825 */ /* 0x000fc800078e00c4 */
[----:B-1----:R-:W-:Y:S01]  /*6f50*/  IMAD.WIDE.U32 R118, R190, 0x10000, RZ ;  /* 0x00010000be767825 */ /* 0x002fe200078e00ff */
[----:B------:R1:W2:Y:S01]  /*6f60*/  LDG.E.64 R108, desc[UR8][R116.64] ;  /* 0x00000008746c7981 */ /* 0x0002a2000c1e1b00 */
[----:B---3--:R-:W-:-:S03]  /*6f70*/  PRMT R193, R186, 0x5410, R193 ;  /* 0x00005410bac17816 */ /* 0x008fc600000000c1 */
[----:B-1----:R-:W-:Y:S02]  /*6f80*/  LOP3.LUT R117, R177, R119, RZ, 0xfc, !PT ;  /* 0x00000077b1757212 */ /* 0x002fe400078efcff */
[----:B------:R-:W-:Y:S01]  /*6f90*/  LOP3.LUT R116, R118, R153, RZ, 0xfc, !PT ;  /* 0x0000009976747212 */ /* 0x000fe200078efcff */
[----:B------:R-:W-:-:S04]  /*6fa0*/  IMAD.WIDE.U32 R152, R137, 0x8, R154 ;  /* 0x0000000889987825 */ /* 0x000fc800078e009a */
[----:B------:R-:W-:Y:S01]  /*6fb0*/  IMAD.WIDE.U32 R118, R183, 0x10000, RZ ;  /* 0x00010000b7767825 */ /* 0x000fe200078e00ff */
[----:B------:R1:W-:Y:S03]  /*6fc0*/  STG.E.64 desc[UR8][R178.64], R116 ;  /* 0x00000074b2007986 */ /* 0x0003e6000c101b08 */
[----:B------:R-:W-:Y:S01]  /*6fd0*/  IMAD.WIDE.U32 R154, R126, 0x8, R154 ;  /* 0x000000087e9a7825 */ /* 0x000fe200078e009a */
[----:B------:R-:W-:Y:S02]  /*6fe0*/  LOP3.LUT R119, R193, R119, RZ, 0xfc, !PT ;  /* 0x00000077c1777212 */ /* 0x000fe400078efcff */
[----:B0-----:R-:W-:Y:S01]  /*6ff0*/  LOP3.LUT R118, R118, R173, RZ, 0xfc, !PT ;  /* 0x000000ad76767212 */ /* 0x001fe200078efcff */
[----:B-1----:R0:W3:Y:S02]  /*7000*/  LDG.E.64 R116, desc[UR8][R152.64] ;  /* 0x0000000898747981 */ /* 0x0020e4000c1e1b00 */
[----:B0-----:R-:W-:-:S05]  /*7010*/  IMAD.WIDE.U32 R152, R137, 0x8, R196 ;  /* 0x0000000889987825 */ /* 0x001fca00078e00c4 */
[----:B------:R0:W-:Y:S04]  /*7020*/  STG.E.64 desc[UR8][R152.64], R118 ;  /* 0x0000007698007986 */ /* 0x0001e8000c101b08 */
[----:B0-----:R-:W3:Y:S01]  /*7030*/  LDG.E.64 R118, desc[UR8][R154.64] ;  /* 0x000000089a767981 */ /* 0x001ee2000c1e1b00 */
[----:B------:R-:W-:Y:S01]  /*7040*/  MOV R137, R151 ;  /* 0x0000009700897202 */ /* 0x000fe20000000f00 */
[C-C-:B------:R-:W-:Y:S01]  /*7050*/  FFMA.FTZ R136, R105.reuse, R136, R104.reuse ;  /* 0x0000008869887223 */ /* 0x140fe20000010068 */
[----:B------:R-:W-:Y:S02]  /*7060*/  FFMA.FTZ R173, R105, R129, R104 ;  /* 0x0000008169ad7223 */ /* 0x000fe40000010068 */
[----:B------:R-:W-:Y:S01]  /*7070*/  SHF.L.U32 R137, R137, 0x10, RZ ;  /* 0x0000001089897819 */ /* 0x000fe200000006ff */
[----:B------:R-:W-:Y:S01]  /*7080*/  FADD.FTZ R136, -R136, R131 ;  /* 0x0000008388887221 */ /* 0x000fe20000010100 */
[----:B------:R-:W-:-:S03]  /*7090*/  SHF.R.U32.HI R131, RZ, 0x10, R151 ;  /* 0x00000010ff837819 */ /* 0x000fc60000011697 */
[----:B------:R-:W-:Y:S01]  /*70a0*/  FFMA.FTZ R129, R134, R136, R137 ;  /* 0x0000008886817223 */ /* 0x000fe20000010089 */
[----:B------:R-:W-:Y:S01]  /*70b0*/  SHF.L.U32 R131, R131, 0x10, RZ ;  /* 0x0000001083837819 */ /* 0x000fe200000006ff */
[----:B------:R-:W-:Y:S01]  /*70c0*/  FADD.FTZ R137, -R173, R128 ;  /* 0x00000080ad897221 */ /* 0x000fe20000010100 */
[--C-:B------:R-:W-:Y:S01]  /*70d0*/  FFMA.FTZ R136, R105, R135, R104.reuse ;  /* 0x0000008769887223 */ /* 0x100fe20000010068 */
[----:B------:R-:W-:Y:S02]  /*70e0*/  SHF.R.U64 R128, R150, 0x10, R151 ;  /* 0x0000001096807819 */ /* 0x000fe40000001297 */
[----:B------:R-:W-:Y:S01]  /*70f0*/  FFMA.FTZ R137, R134, R137, R131 ;  /* 0x0000008986897223 */ /* 0x000fe20000010083 */
[-C--:B------:R-:W-:Y:S01]  /*7100*/  FMUL.FTZ R129, R129, R130.reuse ;  /* 0x0000008281817220 */ /* 0x080fe20000410000 */
[----:B------:R-:W-:Y:S01]  /*7110*/  FADD.FTZ R136, -R136, R127 ;  /* 0x0000007f88887221 */ /* 0x000fe20000010100 */
[----:B------:R-:W-:Y:S01]  /*7120*/  SHF.L.U32 R131, R128, 0x10, RZ ;  /* 0x0000001080837819 */ /* 0x000fe200000006ff */
[----:B------:R-:W-:Y:S01]  /*7130*/  FMUL.FTZ R128, R137, R130 ;  /* 0x0000008289807220 */ /* 0x000fe20000410000 */
[----:B------:R-:W-:Y:S01]  /*7140*/  MOV R127, R150 ;  /* 0x00000096007f7202 */ /* 0x000fe20000000f00 */
[----:B------:R-:W-:Y:S01]  /*7150*/  FMUL.FTZ R135, R74, R129 ;  /* 0x000000814a877220 */ /* 0x000fe20000410000 */
[----:B------:R-:W-:-:S02]  /*7160*/  FFMA.FTZ R133, R105, R133, R104 ;  /* 0x0000008569857223 */ /* 0x000fc40000010068 */
[----:B------:R-:W-:Y:S01]  /*7170*/  SHF.L.U32 R105, R127, 0x10, RZ ;  /* 0x000000107f697819 */ /* 0x000fe200000006ff */
[----:B------:R-:W-:Y:S01]  /*7180*/  FMUL.FTZ R127, R75, R128 ;  /* 0x000000804b7f7220 */ /* 0x000fe20000410000 */
[----:B------:R-:W-:Y:S01]  /*7190*/  FFMA.FTZ R131, R134, R136, R131 ;  /* 0x0000008886837223 */ /* 0x000fe20000010083 */
[----:B------:R-:W-:Y:S01]  /*71a0*/  F2F.BF16.F32 R135, R135 ;  /* 0x0000008700877304 */ /* 0x000fe20000202000 */
[----:B------:R-:W-:Y:S02]  /*71b0*/  FADD.FTZ R133, -R133, R132 ;  /* 0x0000008485857221 */ /* 0x000fe40000010100 */
[----:B------:R-:W-:-:S05]  /*71c0*/  FMUL.FTZ R136, R131, R130 ;  /* 0x0000008283887220 */ /* 0x000fca0000410000 */
[----:B------:R-:W0:Y:S01]  /*71d0*/  F2F.BF16.F32 R152, R127 ;  /* 0x0000007f00987304 */ /* 0x000e220000202000 */
[----:B------:R-:W-:Y:S01]  /*71e0*/  FFMA.FTZ R105, R134, R133, R105 ;  /* 0x0000008586697223 */ /* 0x000fe20000010069 */
[----:B------:R-:W-:-:S03]  /*71f0*/  FMUL.FTZ R134, R73, R136 ;  /* 0x0000008849867220 */ /* 0x000fc60000410000 */
[----:B------:R-:W-:-:S03]  /*7200*/  FMUL.FTZ R131, R105, R130 ;  /* 0x0000008269837220 */ /* 0x000fc60000410000 */
[----:B------:R-:W1:Y:S01]  /*7210*/  F2F.BF16.F32 R104, R134 ;  /* 0x0000008600687304 */ /* 0x000e620000202000 */
[----:B------:R-:W-:Y:S01]  /*7220*/  FMUL.FTZ R132, R72, R131 ;  /* 0x0000008348847220 */ /* 0x000fe20000410000 */
[----:B0-----:R-:W-:-:S06]  /*7230*/  PRMT R135, R135, 0x5410, R152 ;  /* 0x0000541087877816 */ /* 0x001fcc0000000098 */
[----:B------:R-:W0:Y:S01]  /*7240*/  F2F.BF16.F32 R133, R132 ;  /* 0x0000008400857304 */ /* 0x000e220000202000 */
[----:B-1----:R-:W-:-:S05]  /*7250*/  IMAD.WIDE.U32 R104, R104, 0x10000, RZ ;  /* 0x0001000068687825 */ /* 0x002fca00078e00ff */
[----:B------:R-:W-:Y:S02]  /*7260*/  LOP3.LUT R105, R135, R105, RZ, 0xfc, !PT ;  /* 0x0000006987697212 */ /* 0x000fe400078efcff */
[----:B0-----:R-:W-:Y:S02]  /*7270*/  LOP3.LUT R104, R104, R133, RZ, 0xfc, !PT ;  /* 0x0000008568687212 */ /* 0x001fe400078efcff */
[--C-:B------:R-:W-:Y:S02]  /*7280*/  SHF.R.U32.HI R137, RZ, 0x10, R107.reuse ;  /* 0x00000010ff897819 */ /* 0x100fe4000001166b */
[C---:B------:R-:W-:Y:S02]  /*7290*/  SHF.R.U64 R152, R106.reuse, 0x10, R107 ;  /* 0x000000106a987819 */ /* 0x040fe4000000126b */
[----:B------:R-:W-:Y:S02]  /*72a0*/  SHF.L.U32 R127, R106, 0x10, RZ ;  /* 0x000000106a7f7819 */ /* 0x000fe400000006ff */
[----:B------:R-:W-:-:S02]  /*72b0*/  SHF.L.U32 R130, R107, 0x10, RZ ;  /* 0x000000106b827819 */ /* 0x000fc400000006ff */
[----:B------:R-:W-:Y:S02]  /*72c0*/  SHF.L.U32 R107, R137, 0x10, RZ ;  /* 0x00000010896b7819 */ /* 0x000fe400000006ff */
[----:B------:R-:W-:-:S03]  /*72d0*/  SHF.L.U32 R106, R152, 0x10, RZ ;  /* 0x00000010986a7819 */ /* 0x000fc600000006ff */
[----:B------:R-:W-:Y:S02]  /*72e0*/  FMUL.FTZ R172, R172, R107 ;  /* 0x0000006bacac7220 */ /* 0x000fe40000410000 */
[----:B------:R-:W-:Y:S01]  /*72f0*/  FMUL.FTZ R173, R161, R106 ;  /* 0x0000006aa1ad7220 */ /* 0x000fe20000410000 */
[----:B------:R-:W-:Y:S01]  /*7300*/  FMUL.FTZ R133, R163, R130 ;  /* 0x00000082a3857220 */ /* 0x000fe20000410000 */
[----:B------:R-:W-:Y:S01]  /*7310*/  FMUL.FTZ R132, R162, R127 ;  /* 0x0000007fa2847220 */ /* 0x000fe20000410000 */
[----:B------:R-:W-:Y:S01]  /*7320*/  IMAD.WIDE.U32 R126, R126, 0x8, R196 ;  /* 0x000000087e7e7825 */ /* 0x000fe200078e00c4 */
[----:B----4-:R-:W-:Y:S02]  /*7330*/  SHF.L.U32 R107, R115, 0x10, RZ ;  /* 0x00000010736b7819 */ /* 0x010fe400000006ff */
[C---:B------:R-:W-:Y:S02]  /*7340*/  SHF.L.U32 R106, R114.reuse, 0x10, RZ ;  /* 0x00000010726a7819 */ /* 0x040fe400000006ff */
[--C-:B------:R-:W-:Y:S01]  /*7350*/  SHF.R.U64 R114, R114, 0x10, R115.reuse ;  /* 0x0000001072727819 */ /* 0x100fe20000001273 */
[----:B------:R-:W-:Y:S01]  /*7360*/  FMUL.FTZ R192, R192, R107 ;  /* 0x0000006bc0c07220 */ /* 0x000fe20000410000 */
[----:B------:R-:W-:-:S02]  /*7370*/  SHF.R.U32.HI R134, RZ, 0x10, R115 ;  /* 0x00000010ff867819 */ /* 0x000fc40000011673 */
[----:B------:R-:W-:Y:S02]  /*7380*/  SHF.L.U32 R114, R114, 0x10, RZ ;  /* 0x0000001072727819 */ /* 0x000fe400000006ff */
[C---:B-----5:R-:W-:Y:S02]  /*7390*/  SHF.L.U32 R135, R112.reuse, 0x10, RZ ;  /* 0x0000001070877819 */ /* 0x060fe400000006ff */
[--C-:B------:R-:W-:Y:S02]  /*73a0*/  SHF.R.U64 R107, R112, 0x10, R113.reuse ;  /* 0x00000010706b7819 */ /* 0x100fe40000001271 */
[----:B------:R-:W-:Y:S02]  /*73b0*/  SHF.R.U32.HI R163, RZ, 0x10, R113 ;  /* 0x00000010ffa37819 */ /* 0x000fe40000011671 */
[----:B------:R-:W-:Y:S01]  /*73c0*/  SHF.L.U32 R115, R113, 0x10, RZ ;  /* 0x0000001071737819 */ /* 0x000fe200000006ff */
[----:B------:R-:W-:Y:S01]  /*73d0*/  FMUL.FTZ R195, R195, R114 ;  /* 0x00000072c3c37220 */ /* 0x000fe20000410000 */
[----:B------:R0:W-:Y:S01]  /*73e0*/  STG.E.64 desc[UR8][R126.64], R104 ;  /* 0x000000687e007986 */ /* 0x0001e2000c101b08 */
[----:B------:R-:W-:-:S02]  /*73f0*/  SHF.L.U32 R134, R134, 0x10, RZ ;  /* 0x0000001086867819 */ /* 0x000fc400000006ff */
[----:B------:R-:W-:Y:S02]  /*7400*/  SHF.L.U32 R163, R163, 0x10, RZ ;  /* 0x00000010a3a37819 */ /* 0x000fe400000006ff */
[----:B------:R-:W-:Y:S02]  /*7410*/  SHF.L.U32 R107, R107, 0x10, RZ ;  /* 0x000000106b6b7819 */ /* 0x000fe400000006ff */
[C---:B--2---:R-:W-:Y:S02]  /*7420*/  SHF.L.U32 R112, R110.reuse, 0x10, RZ ;  /* 0x000000106e707819 */ /* 0x044fe400000006ff */
[--C-:B------:R-:W-:Y:S02]  /*7430*/  SHF.R.U32.HI R113, RZ, 0x10, R111.reuse ;  /* 0x00000010ff717819 */ /* 0x100fe4000001166f */
[----:B------:R-:W-:Y:S01]  /*7440*/  SHF.R.U64 R110, R110, 0x10, R111 ;  /* 0x000000106e6e7819 */ /* 0x000fe2000000126f */
[----:B------:R-:W-:Y:S01]  /*7450*/  FMUL.FTZ R177, R167, R112 ;  /* 0x00000070a7b17220 */ /* 0x000fe20000410000 */
[----:B------:R-:W-:-:S02]  /*7460*/  SHF.L.U32 R114, R111, 0x10, RZ ;  /* 0x000000106f727819 */ /* 0x000fc400000006ff */
[----:B------:R-:W-:Y:S02]  /*7470*/  SHF.L.U32 R111, R113, 0x10, RZ ;  /* 0x00000010716f7819 */ /* 0x000fe400000006ff */
[----:B------:R-:W-:-:S05]  /*7480*/  SHF.L.U32 R113, R110, 0x10, RZ ;  /* 0x000000106e717819 */ /* 0x000fca00000006ff */
[----:B------:R-:W-:Y:S01]  /*7490*/  FMUL.FTZ R110, R168, R113 ;  /* 0x00000071a86e7220 */ /* 0x000fe20000410000 */
[--C-:B------:R-:W-:Y:S02]  /*74a0*/  SHF.R.U32.HI R137, RZ, 0x10, R109.reuse ;  /* 0x00000010ff897819 */ /* 0x100fe4000001166d */
[----:B------:R-:W-:Y:S02]  /*74b0*/  SHF.L.U32 R130, R109, 0x10, RZ ;  /* 0x000000106d827819 */ /* 0x000fe400000006ff */
[C---:B------:R-:W-:Y:S02]  /*74c0*/  SHF.R.U64 R109, R108.reuse, 0x10, R109 ;  /* 0x000000106c6d7819 */ /* 0x040fe4000000126d */
[----:B------:R-:W-:Y:S02]  /*74d0*/  SHF.L.U32 R112, R108, 0x10, RZ ;  /* 0x000000106c707819 */ /* 0x000fe400000006ff */
[----:B------:R-:W-:Y:S02]  /*74e0*/  SHF.L.U32 R137, R137, 0x10, RZ ;  /* 0x0000001089897819 */ /* 0x000fe400000006ff */
[----:B------:R-:W-:Y:S01]  /*74f0*/  SHF.L.U32 R109, R109, 0x10, RZ ;  /* 0x000000106d6d7819 */ /* 0x000fe200000006ff */
[----:B------:R-:W-:-:S02]  /*7500*/  FMUL.FTZ R193, R171, R112 ;  /* 0x00000070abc17220 */ /* 0x000fc40000410000 */
[----:B------:R-:W-:Y:S02]  /*7510*/  FMUL.FTZ R112, R170, R137 ;  /* 0x00000089aa707220 */ /* 0x000fe40000410000 */
        /* <DEDUP_REMOVED lines=8> */
[----:B---3--:R-:W-:-:S02]  /*75a0*/  SHF.R.U32.HI R137, RZ, 0x10, R117 ;  /* 0x00000010ff897819 */ /* 0x008fc40000011675 */
[----:B------:R-:W-:Y:S02]  /*75b0*/  SHF.L.U32 R170, R117, 0x10, RZ ;  /* 0x0000001075aa7819 */ /* 0x000fe400000006ff */
[C---:B------:R-:W-:Y:S02]  /*75c0*/  SHF.R.U64 R109, R116.reuse, 0x10, R117 ;  /* 0x00000010746d7819 */ /* 0x040fe40000001275 */
        /* <DEDUP_REMOVED lines=9> */
[----:B------:R-:W-:-:S02]  /*7660*/  SHF.R.U32.HI R117, RZ, 0x10, R119 ;  /* 0x00000010ff757819 */ /* 0x000fc40000011677 */
[C---:B0-----:R-:W-:Y:S02]  /*7670*/  SHF.R.U64 R105, R118.reuse, 0x10, R119 ;  /* 0x0000001076697819 */ /* 0x041fe40000001277 */
[----:B------:R-:W-:Y:S02]  /*7680*/  SHF.L.U32 R104, R119, 0x10, RZ ;  /* 0x0000001077687819 */ /* 0x000fe400000006ff */
[----:B------:R-:W-:Y:S02]  /*7690*/  SHF.L.U32 R118, R118, 0x10, RZ ;  /* 0x0000001076767819 */ /* 0x000fe400000006ff */
[----:B------:R-:W-:Y:S02]  /*76a0*/  SHF.L.U32 R117, R117, 0x10, RZ ;  /* 0x0000001075757819 */ /* 0x000fe400000006ff */
[----:B------:R-:W-:Y:S01]  /*76b0*/  SHF.L.U32 R105, R105, 0x10, RZ ;  /* 0x0000001069697819 */ /* 0x000fe200000006ff */
[----:B------:R-:W-:Y:S01]  /*76c0*/  FMUL.FTZ R129, R129, R104 ;  /* 0x0000006881817220 */ /* 0x000fe20000410000 */
[----:B------:R-:W-:Y:S01]  /*76d0*/  FMUL.FTZ R155, R131, R118 ;  /* 0x00000076839b7220 */ /* 0x000fe20000410000 */
[----:B------:R-:W-:-:S02]  /*76e0*/  FMUL.FTZ R109, R128, R117 ;  /* 0x00000075806d7220 */ /* 0x000fc40000410000 */
[----:B------:R-:W-:Y:S01]  /*76f0*/  FMUL.FTZ R154, R136, R105 ;  /* 0x00000069889a7220 */ /* 0x000fe20000410000 */
[----:B------:R-:W-:Y:S06]  /*7700*/  BRA `(.L_x_3062) ;  /* 0x00000018009c7947 */ /* 0x000fec0003800000 */
.L_x_3063:
[----:B------:R-:W-:Y:S01]  /*7710*/  SHF.R.U32.HI R108, RZ, 0x10, R139 ;  /* 0x00000010ff6c7819 */ /* 0x000fe2000001168b */
[C-C-:B------:R-:W-:Y:S01]  /*7720*/  FFMA.FTZ R204, R105.reuse, R204, R104.reuse ;  /* 0x000000cc69cc7223 */ /* 0x140fe20000010068 */
        /* <DEDUP_REMOVED lines=8> */
[----:B------:R-:W-:Y:S01]  /*77b0*/  SHF.L.U32 R115, R108, 0x10, RZ ;  /* 0x000000106c737819 */ /* 0x000fe200000006ff */
[C-C-:B------:R-:W-:Y:S01]  /*77c0*/  FFMA.FTZ R202, R105.reuse, R202, R104.reuse ;  /* 0x000000ca69ca7223 */ /* 0x140fe20000010068 */
[----:B------:R-:W-:Y:S01]  /*77d0*/  SHF.R.U64 R108, R138, 0x10, R139 ;  /* 0x000000108a6c7819 */ /* 0x000fe2000000128b */
[----:B------:R-:W-:Y:S01]  /*77e0*/  FFMA.FTZ R106, R134, R209, R107 ;  /* 0x000000d1866a7223 */ /* 0x000fe2000001006b */
[----:B------:R-:W-:Y:S01]  /*77f0*/  FADD.FTZ R107, -R198, R199 ;  /* 0x000000c7c66b7221 */ /* 0x000fe20000010100 */
[----:B------:R-:W-:Y:S01]  /*7800*/  FFMA.FTZ R110, R134, R109, R115 ;  /* 0x0000006d866e7223 */ /* 0x000fe20000010073 */
[----:B------:R-:W-:Y:S01]  /*7810*/  SHF.L.U32 R109, R108, 0x10, RZ ;  /* 0x000000106c6d7819 */ /* 0x000fe200000006ff */
[----:B------:R-:W-:Y:S01]  /*7820*/  FADD.FTZ R199, -R202, R203 ;  /* 0x000000cbcac77221 */ /* 0x000fe20000010100 */
[----:B------:R-:W-:Y:S01]  /*7830*/  MOV R119, R143 ;  /* 0x0000008f00777202 */ /* 0x000fe20000000f00 */
[C-C-:B------:R-:W-:Y:S01]  /*7840*/  FFMA.FTZ R196, R105.reuse, R196, R104.reuse ;  /* 0x000000c469c47223 */ /* 0x140fe20000010068 */
[----:B------:R-:W-:Y:S01]  /*7850*/  MOV R108, R141 ;  /* 0x0000008d006c7202 */ /* 0x000fe20000000f00 */
[C-C-:B------:R-:W-:Y:S01]  /*7860*/  FFMA.FTZ R200, R105.reuse, R200, R104.reuse ;  /* 0x000000c869c87223 */ /* 0x140fe20000010068 */
[----:B------:R-:W-:Y:S01]  /*7870*/  FFMA.FTZ R199, R134, R199, R109 ;  /* 0x000000c786c77223 */ /* 0x000fe2000001006d */
[--C-:B------:R-:W-:Y:S01]  /*7880*/  FFMA.FTZ R194, R105, R194, R104.reuse ;  /* 0x000000c269c27223 */ /* 0x100fe20000010068 */
[----:B------:R-:W-:Y:S01]  /*7890*/  SHF.L.U32 R119, R119, 0x10, RZ ;  /* 0x0000001077777819 */ /* 0x000fe200000006ff */
[----:B------:R-:W-:Y:S01]  /*78a0*/  FADD.FTZ R205, -R196, R205 ;  /* 0x000000cdc4cd7221 */ /* 0x000fe20000010100 */
[----:B------:R-:W-:Y:S01]  /*78b0*/  SHF.L.U32 R109, R108, 0x10, RZ ;  /* 0x000000106c6d7819 */ /* 0x000fe200000006ff */
[----:B------:R-:W-:Y:S01]  /*78c0*/  FADD.FTZ R207, -R200, R207 ;  /* 0x000000cfc8cf7221 */ /* 0x000fe20000010100 */
[C-C-:B------:R-:W-:Y:S01]  /*78d0*/  FFMA.FTZ R192, R105.reuse, R192, R104.reuse ;  /* 0x000000c069c07223 */ /* 0x140fe20000010068 */
[----:B------:R-:W-:Y:S01]  /*78e0*/  FADD.FTZ R195, -R194, R195 ;  /* 0x000000c3c2c37221 */ /* 0x000fe20000010100 */
[----:B------:R-:W-:Y:S01]  /*78f0*/  SHF.R.U32.HI R152, RZ, 0x10, R143 ;  /* 0x00000010ff987819 */ /* 0x000fe2000001168f */
[C-C-:B------:R-:W-:Y:S01]  /*7900*/  FFMA.FTZ R174, R105.reuse, R174, R104.reuse ;  /* 0x000000ae69ae7223 */ /* 0x140fe20000010068 */
[C---:B------:R-:W-:Y:S01]  /*7910*/  FFMA.FTZ R194, R134.reuse, R205, R119 ;  /* 0x000000cd86c27223 */ /* 0x040fe20000010077 */
[----:B------:R-:W-:Y:S01]  /*7920*/  FFMA.FTZ R108, R134, R207, R109 ;  /* 0x000000cf866c7223 */ /* 0x000fe2000001006d */
[----:B------:R-:W-:Y:S01]  /*7930*/  MOV R119, R142 ;  /* 0x0000008e00777202 */ /* 0x000fe20000000f00 */
[----:B------:R-:W-:Y:S01]  /*7940*/  FADD.FTZ R109, -R192, R193 ;  /* 0x000000c1c06d7221 */ /* 0x000fe20000010100 */
[----:B------:R-:W-:Y:S01]  /*7950*/  FFMA.FTZ R197, R105, R197, R104 ;  /* 0x000000c569c57223 */ /* 0x000fe20000010068 */
[----:B------:R-:W-:Y:S01]  /*7960*/  SHF.L.U32 R193, R152, 0x10, RZ ;  /* 0x0000001098c17819 */ /* 0x000fe200000006ff */
[----:B------:R-:W-:Y:S01]  /*7970*/  FADD.FTZ R175, -R174, R175 ;  /* 0x000000afaeaf7221 */ /* 0x000fe20000010100 */
[----:B------:R-:W-:Y:S01]  /*7980*/  SHF.L.U32 R119, R119, 0x10, RZ ;  /* 0x0000001077777819 */ /* 0x000fe200000006ff */
[----:B------:R-:W-:Y:S01]  /*7990*/  FADD.FTZ R197, -R197, R206 ;  /* 0x000000cec5c57221 */ /* 0x000fe20000010100 */
[----:B------:R-:W-:Y:S01]  /*79a0*/  SHF.R.U64 R152, R142, 0x10, R143 ;  /* 0x000000108e987819 */ /* 0x000fe2000000128f */
[C---:B------:R-:W-:Y:S01]  /*79b0*/  FFMA.FTZ R198, R134.reuse, R175, R193 ;  /* 0x000000af86c67223 */ /* 0x040fe200000100c1 */
[C-C-:B------:R-:W-:Y:S01]  /*79c0*/  FFMA.FTZ R176, R105.reuse, R176, R104.reuse ;  /* 0x000000b069b07223 */ /* 0x140fe20000010068 */
[----:B------:R-:W-:Y:S01]  /*79d0*/  FFMA.FTZ R175, R105, R190, R104 ;  /* 0x000000be69af7223 */ /* 0x000fe20000010068 */
[----:B------:R-:W-:Y:S01]  /*79e0*/  FFMA.FTZ R204, R134, R197, R119 ;  /* 0x000000c586cc7223 */ /* 0x000fe20000010077 */
[----:B------:R-:W-:Y:S01]  /*79f0*/  SHF.L.U32 R119, R152, 0x10, RZ ;  /* 0x0000001098777819 */ /* 0x000fe200000006ff */
[----:B------:R-:W-:Y:S01]  /*7a00*/  FADD.FTZ R177, -R176, R177 ;  /* 0x000000b1b0b17221 */ /* 0x000fe20000010100 */
[----:B------:R-:W-:Y:S01]  /*7a10*/  MOV R174, R145 ;  /* 0x0000009100ae7202 */ /* 0x000fe20000000f00 */
[----:B------:R-:W-:Y:S01]  /*7a20*/  FADD.FTZ R175, -R175, R164 ;  /* 0x000000a4afaf7221 */ /* 0x000fe20000010100 */
[----:B------:R-:W-:Y:S01]  /*7a30*/  SHF.R.U32.HI R164, RZ, 0x10, R145 ;  /* 0x00000010ffa47819 */ /* 0x000fe20000011691 */
[----:B------:R-:W-:Y:S01]  /*7a40*/  FFMA.FTZ R212, R134, R177, R119 ;  /* 0x000000b186d47223 */ /* 0x000fe20000010077 */
[----:B------:R-:W-:Y:S01]  /*7a50*/  SHF.L.U32 R177, R174, 0x10, RZ ;  /* 0x00000010aeb17819 */ /* 0x000fe200000006ff */
[C-C-:B------:R-:W-:Y:S01]  /*7a60*/  FFMA.FTZ R171, R105.reuse, R171, R104.reuse ;  /* 0x000000ab69ab7223 */ /* 0x140fe20000010068 */
[----:B------:R-:W-:Y:S01]  /*7a70*/  SHF.L.U32 R205, R164, 0x10, RZ ;  /* 0x00000010a4cd7819 */ /* 0x000fe200000006ff */
[----:B------:R-:W-:Y:S01]  /*7a80*/  FFMA.FTZ R164, R105, R167, R104 ;  /* 0x000000a769a47223 */ /* 0x000fe20000010068 */
[----:B------:R-:W-:Y:S01]  /*7a90*/  SHF.R.U32.HI R115, RZ, 0x10, R141 ;  /* 0x00000010ff737819 */ /* 0x000fe2000001168d */
[----:B------:R-:W-:Y:S01]  /*7aa0*/  FFMA.FTZ R196, R134, R175, R177 ;  /* 0x000000af86c47223 */ /* 0x000fe200000100b1 */
[----:B------:R-:W-:Y:S01]  /*7ab0*/  FADD.FTZ R171, -R171, R170 ;  /* 0x000000aaabab7221 */ /* 0x000fe20000010100 */
[----:B------:R-:W-:Y:S01]  /*7ac0*/  FADD.FTZ R177, -R164, R163 ;  /* 0x000000a3a4b17221 */ /* 0x000fe20000010100 */
[----:B------:R-:W-:Y:S01]  /*7ad0*/  SHF.R.U64 R163, R144, 0x10, R145 ;  /* 0x0000001090a37819 */ /* 0x000fe20000001291 */
[C-C-:B------:R-:W-:Y:S01]  /*7ae0*/  FFMA.FTZ R169, R105.reuse, R169, R104.reuse ;  /* 0x000000a969a97223 */ /* 0x140fe20000010068 */
[----:B------:R-:W-:Y:S01]  /*7af0*/  MOV R164, R147 ;  /* 0x0000009300a47202 */ /* 0x000fe20000000f00 */
[----:B------:R-:W-:Y:S01]  /*7b00*/  FFMA.FTZ R201, R105, R201, R104 ;  /* 0x000000c969c97223 */ /* 0x000fe20000010068 */
[----:B------:R-:W-:Y:S01]  /*7b10*/  SHF.L.U32 R163, R163, 0x10, RZ ;  /* 0x00000010a3a37819 */ /* 0x000fe200000006ff */
[----:B------:R-:W-:Y:S01]  /*7b20*/  FADD.FTZ R169, -R169, R166 ;  /* 0x000000a6a9a97221 */ /* 0x000fe20000010100 */
[----:B------:R-:W-:Y:S01]  /*7b30*/  SHF.L.U32 R117, R115, 0x10, RZ ;  /* 0x0000001073757819 */ /* 0x000fe200000006ff */
[C-C-:B------:R-:W-:Y:S01]  /*7b40*/  FFMA.FTZ R186, R105.reuse, R186, R104.reuse ;  /* 0x000000ba69ba7223 */ /* 0x140fe20000010068 */
[----:B------:R-:W-:Y:S01]  /*7b50*/  SHF.L.U32 R209, R164, 0x10, RZ ;  /* 0x00000010a4d17819 */ /* 0x000fe200000006ff */
[C---:B------:R-:W-:Y:S01]  /*7b60*/  FFMA.FTZ R176, R134.reuse, R171, R163 ;  /* 0x000000ab86b07223 */ /* 0x040fe200000100a3 */
[----:B------:R-:W-:Y:S01]  /*7b70*/  MOV R116, R140 ;  /* 0x0000008c00747202 */ /* 0x000fe20000000f00 */
[----:B------:R-:W-:Y:S01]  /*7b80*/  FFMA.FTZ R159, R105, R159, R104 ;  /* 0x0000009f699f7223 */ /* 0x000fe20000010068 */
[----:B------:R-:W-:Y:S01]  /*7b90*/  SHF.R.U32.HI R163, RZ, 0x10, R147 ;  /* 0x00000010ffa37819 */ /* 0x000fe20000011693 */
[----:B------:R-:W-:Y:S01]  /*7ba0*/  FFMA.FTZ R109, R134, R109, R117 ;  /* 0x0000006d866d7223 */ /* 0x000fe20000010075 */
[----:B------:R-:W-:Y:S01]  /*7bb0*/  SHF.L.U32 R117, R116, 0x10, RZ ;  /* 0x0000001074757819 */ /* 0x000fe200000006ff */
[----:B------:R-:W-:Y:S01]  /*7bc0*/  FFMA.FTZ R209, R134, R169, R209 ;  /* 0x000000a986d17223 */ /* 0x000fe200000100d1 */
[----:B------:R-:W-:Y:S01]  /*7bd0*/  FADD.FTZ R201, -R201, R208 ;  /* 0x000000d0c9c97221 */ /* 0x000fe20000010100 */
[----:B------:R-:W-:Y:S01]  /*7be0*/  FADD.FTZ R173, -R186, R173 ;  /* 0x000000adbaad7221 */ /* 0x000fe20000010100 */
[----:B------:R-:W-:Y:S01]  /*7bf0*/  SHF.L.U32 R169, R163, 0x10, RZ ;  /* 0x00000010a3a97819 */ /* 0x000fe200000006ff */
[----:B------:R-:W-:Y:S01]  /*7c00*/  FFMA.FTZ R186, R105, R160, R104 ;  /* 0x000000a069ba7223 */ /* 0x000fe20000010068 */
[----:B------:R-:W-:Y:S01]  /*7c10*/  SHF.R.U64 R118, R140, 0x10, R141 ;  /* 0x000000108c767819 */ /* 0x000fe2000000128d */
[----:B------:R-:W-:Y:S01]  /*7c20*/  FADD.FTZ R159, -R159, R154 ;  /* 0x0000009a9f9f7221 */ /* 0x000fe20000010100 */
[----:B------:R1:W-:Y:S01]  /*7c30*/  F2F.BF16.F32 R115, R108 ;  /* 0x0000006c00737304 */ /* 0x0003e20000202000 */
[----:B------:R-:W-:Y:S01]  /*7c40*/  FMUL.FTZ R171, R108, R130 ;  /* 0x000000826cab7220 */ /* 0x000fe20000410000 */
[----:B------:R-:W-:Y:S01]  /*7c50*/  SHF.R.U64 R154, R146, 0x10, R147 ;  /* 0x00000010929a7819 */ /* 0x000fe20000001293 */
[----:B------:R-:W-:Y:S01]  /*7c60*/  FFMA.FTZ R192, R134, R201, R117 ;  /* 0x000000c986c07223 */ /* 0x000fe20000010075 */
[----:B------:R-:W-:Y:S01]  /*7c70*/  SHF.L.U32 R117, R118, 0x10, RZ ;  /* 0x0000001076757819 */ /* 0x000fe200000006ff */
[C-C-:B------:R-:W-:Y:S01]  /*7c80*/  FFMA.FTZ R183, R105.reuse, R183, R104.reuse ;  /* 0x000000b769b77223 */ /* 0x140fe20000010068 */
[----:B------:R-:W-:Y:S01]  /*7c90*/  FFMA.FTZ R206, R134, R173, R169 ;  /* 0x000000ad86ce7223 */ /* 0x000fe200000100a9 */
[----:B------:R-:W-:Y:S01]  /*7ca0*/  FADD.FTZ R213, -R186, R155 ;  /* 0x0000009bbad57221 */ /* 0x000fe20000010100 */
[----:B------:R-:W-:Y:S01]  /*7cb0*/  FFMA.FTZ R107, R134, R107, R113 ;  /* 0x0000006b866b7223 */ /* 0x000fe20000010071 */
[--C-:B-1----:R-:W-:Y:S01]  /*7cc0*/  FFMA.FTZ R108, R105, R162, R104.reuse ;  /* 0x000000a2696c7223 */ /* 0x102fe20000010068 */
[----:B------:R1:W-:Y:S01]  /*7cd0*/  F2F.BF16.F32 R114, R199 ;  /* 0x000000c700727304 */ /* 0x0003e20000202000 */
[----:B------:R-:W-:Y:S01]  /*7ce0*/  FMUL.FTZ R173, R199, R130 ;  /* 0x00000082c7ad7220 */ /* 0x000fe20000410000 */
[----:B------:R-:W-:Y:S01]  /*7cf0*/  SHF.L.U32 R155, R154, 0x10, RZ ;  /* 0x000000109a9b7819 */ /* 0x000fe200000006ff */
[----:B------:R-:W-:Y:S01]  /*7d00*/  FFMA.FTZ R154, R105, R157, R104 ;  /* 0x0000009d699a7223 */ /* 0x000fe20000010068 */
[----:B------:R-:W-:Y:S01]  /*7d10*/  FADD.FTZ R183, -R183, R172 ;  /* 0x000000acb7b77221 */ /* 0x000fe20000010100 */
[----:B------:R-:W-:Y:S01]  /*7d20*/  FFMA.FTZ R195, R134, R195, R117 ;  /* 0x000000c386c37223 */ /* 0x000fe20000010075 */
[----:B------:R-:W-:Y:S01]  /*7d30*/  MOV R172, R144 ;  /* 0x0000009000ac7202 */ /* 0x000fe20000000f00 */
[----:B------:R-:W-:Y:S01]  /*7d40*/  FFMA.FTZ R215, R105, R158, R104 ;  /* 0x0000009e69d77223 */ /* 0x000fe20000010068 */
[----:B------:R-:W-:Y:S01]  /*7d50*/  F2F.BF16.F32 R116, R109 ;  /* 0x0000006d00747304 */ /* 0x000fe20000202000 */
[----:B-1----:R-:W-:Y:S01]  /*7d60*/  FADD.FTZ R199, -R108, R161 ;  /* 0x000000a16cc77221 */ /* 0x002fe20000010100 */
[----:B------:R-:W-:Y:S01]  /*7d70*/  FADD.FTZ R157, -R154, R153 ;  /* 0x000000999a9d7221 */ /* 0x000fe20000010100 */
[----:B------:R-:W-:Y:S01]  /*7d80*/  FMUL.FTZ R169, R194, R130 ;  /* 0x00000082c2a97220 */ /* 0x000fe20000410000 */
[----:B------:R-:W-:Y:S01]  /*7d90*/  MOV R154, R148 ;  /* 0x00000094009a7202 */ /* 0x000fe20000000f00 */
[----:B------:R-:W-:Y:S01]  /*7da0*/  FFMA.FTZ R186, R134, R199, R155 ;  /* 0x000000c786ba7223 */ /* 0x000fe2000001009b */
[----:B------:R-:W-:Y:S01]  /*7db0*/  SHF.R.U32.HI R155, RZ, 0x10, R149 ;  /* 0x00000010ff9b7819 */ /* 0x000fe20000011695 */
[----:B------:R-:W-:Y:S01]  /*7dc0*/  FADD.FTZ R215, -R215, R156 ;  /* 0x0000009cd7d77221 */ /* 0x000fe20000010100 */
[----:B------:R-:W-:Y:S01]  /*7dd0*/  F2F.BF16.F32 R111, R106 ;  /* 0x0000006a006f7304 */ /* 0x000fe20000202000 */
[----:B------:R-:W-:Y:S01]  /*7de0*/  SHF.L.U32 R167, R172, 0x10, RZ ;  /* 0x00000010aca77819 */ /* 0x000fe200000006ff */
[----:B------:R-:W-:Y:S01]  /*7df0*/  FFMA.FTZ R168, R105, R168, R104 ;  /* 0x000000a869a87223 */ /* 0x000fe20000010068 */
[-C--:B------:R-:W-:Y:S01]  /*7e00*/  FMUL.FTZ R172, R107, R130.reuse ;  /* 0x000000826bac7220 */ /* 0x080fe20000410000 */
[-C--:B------:R-:W-:Y:S01]  /*7e10*/  FMUL.FTZ R108, R198, R130.reuse ;  /* 0x00000082c66c7220 */ /* 0x080fe20000410000 */
[----:B------:R-:W-:Y:S01]  /*7e20*/  MOV R156, R149 ;  /* 0x00000095009c7202 */ /* 0x000fe20000000f00 */
[----:B------:R-:W-:Y:S01]  /*7e30*/  FMUL.FTZ R174, R106, R130 ;  /* 0x000000826aae7220 */ /* 0x000fe20000410000 */
[----:B------:R-:W-:Y:S01]  /*7e40*/  FFMA.FTZ R205, R134, R183, R205 ;  /* 0x000000b786cd7223 */ /* 0x000fe200000100cd */
[----:B------:R1:W-:Y:S01]  /*7e50*/  F2F.BF16.F32 R113, R107 ;  /* 0x0000006b00717304 */ /* 0x0003e20000202000 */
[----:B------:R-:W-:Y:S01]  /*7e60*/  FADD.FTZ R193, -R168, R165 ;  /* 0x000000a5a8c17221 */ /* 0x000fe20000010100 */
[----:B------:R-:W-:Y:S01]  /*7e70*/  SHF.R.U64 R158, R148, 0x10, R149 ;  /* 0x00000010949e7819 */ /* 0x000fe20000001295 */
[----:B------:R-:W-:Y:S01]  /*7e80*/  FMUL.FTZ R197, R50, R174 ;  /* 0x000000ae32c57220 */ /* 0x000fe20000410000 */
[----:B------:R-:W-:Y:S01]  /*7e90*/  FMUL.FTZ R200, R51, R172 ;  /* 0x000000ac33c87220 */ /* 0x000fe20000410000 */
[----:B------:R-:W-:Y:S01]  /*7ea0*/  SHF.L.U32 R199, R156, 0x10, RZ ;  /* 0x000000109cc77819 */ /* 0x000fe200000006ff */
[-C--:B------:R-:W-:Y:S01]  /*7eb0*/  FMUL.FTZ R170, R195, R130.reuse ;  /* 0x00000082c3aa7220 */ /* 0x080fe20000410000 */
[----:B------:R-:W-:Y:S01]  /*7ec0*/  SHF.L.U32 R158, R158, 0x10, RZ ;  /* 0x000000109e9e7819 */ /* 0x000fe200000006ff */
[----:B------:R2:W-:Y:S01]  /*7ed0*/  F2F.BF16.F32 R112, R110 ;  /* 0x0000006e00707304 */ /* 0x0005e20000202000 */
[----:B-1----:R-:W-:Y:S01]  /*7ee0*/  FMUL.FTZ R107, R212, R130 ;  /* 0x00000082d46b7220 */ /* 0x002fe20000410000 */
[----:B------:R-:W-:Y:S01]  /*7ef0*/  FFMA.FTZ R199, R134, R213, R199 ;  /* 0x000000d586c77223 */ /* 0x000fe200000100c7 */
[----:B------:R-:W-:Y:S01]  /*7f00*/  MOV R163, R146 ;  /* 0x0000009200a37202 */ /* 0x000fe20000000f00 */
[----:B------:R-:W-:Y:S01]  /*7f10*/  FMUL.FTZ R109, R109, R130 ;  /* 0x000000826d6d7220 */ /* 0x000fe20000410000 */
[----:B------:R-:W-:Y:S01]  /*7f20*/  FMUL.FTZ R168, R57, R107 ;  /* 0x0000006b39a87220 */ /* 0x000fe20000410000 */
[----:B------:R-:W-:Y:S01]  /*7f30*/  FMUL.FTZ R161, R59, R108 ;  /* 0x0000006c3ba17220 */ /* 0x000fe20000410000 */
[----:B------:R-:W-:Y:S01]  /*7f40*/  SHF.L.U32 R163, R163, 0x10, RZ ;  /* 0x00000010a3a37819 */ /* 0x000fe200000006ff */
[----:B------:R1:W-:Y:S01]  /*7f50*/  F2F.BF16.F32 R117, R195 ;  /* 0x000000c300757304 */ /* 0x0003e20000202000 */
[----:B------:R-:W-:Y:S01]  /*7f60*/  FMUL.FTZ R106, R192, R130 ;  /* 0x00000082c06a7220 */ /* 0x000fe20000410000 */
[----:B------:R-:W-:Y:S01]  /*7f70*/  FMUL.FTZ R166, R53, R170 ;  /* 0x000000aa35a67220 */ /* 0x000fe20000410000 */
[C---:B------:R-:W-:Y:S01]  /*7f80*/  FFMA.FTZ R177, R134.reuse, R177, R167 ;  /* 0x000000b186b17223 */ /* 0x040fe200000100a7 */
[----:B------:R-:W-:Y:S01]  /*7f90*/  FFMA.FTZ R193, R134, R193, R163 ;  /* 0x000000c186c17223 */ /* 0x000fe200000100a3 */
[-C--:B------:R-:W-:Y:S01]  /*7fa0*/  FMUL.FTZ R175, R110, R130.reuse ;  /* 0x000000826eaf7220 */ /* 0x080fe20000410000 */
[----:B------:R-:W-:Y:S01]  /*7fb0*/  FMUL.FTZ R183, R49, R173 ;  /* 0x000000ad31b77220 */ /* 0x000fe20000410000 */
[----:B--2---:R-:W-:Y:S01]  /*7fc0*/  FMUL.FTZ R110, R204, R130 ;  /* 0x00000082cc6e7220 */ /* 0x004fe20000410000 */
[----:B------:R2:W-:Y:S01]  /*7fd0*/  F2F.BF16.F32 R202, R198 ;  /* 0x000000c600ca7304 */ /* 0x0005e20000202000 */
[----:B-1----:R-:W-:Y:S01]  /*7fe0*/  FMUL.FTZ R195, R55, R109 ;  /* 0x0000006d37c37220 */ /* 0x002fe20000410000 */
[----:B------:R-:W-:Y:S01]  /*7ff0*/  FMUL.FTZ R165, R48, R175 ;  /* 0x000000af30a57220 */ /* 0x000fe20000410000 */
[----:B------:R-:W-:Y:S01]  /*8000*/  FMUL.FTZ R164, R56, R110 ;  /* 0x0000006e38a47220 */ /* 0x000fe20000410000 */
[----:B------:R-:W-:-:S04]  /*8010*/  FMUL.FTZ R163, R52, R106 ;  /* 0x0000006a34a37220 */ /* 0x000fc80000410000 */
[----:B------:R-:W-:Y:S01]  /*8020*/  F2F.BF16.F32 R119, R212 ;  /* 0x000000d400777304 */ /* 0x000fe20000202000 */
[----:B--2---:R-:W-:Y:S02]  /*8030*/  SHF.L.U32 R198, R155, 0x10, RZ ;  /* 0x000000109bc67819 */ /* 0x004fe400000006ff */
[----:B------:R-:W-:-:S03]  /*8040*/  SHF.L.U32 R155, R154, 0x10, RZ ;  /* 0x000000109a9b7819 */ /* 0x000fc600000006ff */
[----:B------:R-:W-:Y:S02]  /*8050*/  FFMA.FTZ R198, R134, R215, R198 ;  /* 0x000000d786c67223 */ /* 0x000fe400000100c6 */
[----:B------:R1:W2:Y:S08]  /*8060*/  F2F.BF16.F32 R201, R194 ;  /* 0x000000c200c97304 */ /* 0x0002b00000202000 */
[----:B------:R3:W-:Y:S01]  /*8070*/  F2F.BF16.F32 R118, R192 ;  /* 0x000000c000767304 */ /* 0x0007e20000202000 */
[----:B-1----:R-:W-:Y:S01]  /*8080*/  FMUL.FTZ R194, R58, R169 ;  /* 0x000000a93ac27220 */ /* 0x002fe20000410000 */
[----:B--2---:R-:W-:-:S06]  /*8090*/  PRMT R213, R201, 0x5410, R202 ;  /* 0x00005410c9d57816 */ /* 0x004fcc00000000ca */
[----:B------:R-:W-:Y:S01]  /*80a0*/  F2F.BF16.F32 R152, R204 ;  /* 0x000000cc00987304 */ /* 0x000fe20000202000 */
[----:B---3--:R-:W-:-:S07]  /*80b0*/  FMUL.FTZ R192, R54, R171 ;  /* 0x000000ab36c07220 */ /* 0x008fce0000410000 */
[----:B------:R1:W-:Y:S08]  /*80c0*/  F2F.BF16.F32 R203, R176 ;  /* 0x000000b000cb7304 */ /* 0x0003f00000202000 */
[----:B------:R-:W-:Y:S01]  /*80d0*/  F2F.BF16.F32 R207, R196 ;  /* 0x000000c400cf7304 */ /* 0x000fe20000202000 */
[----:B-1----:R-:W-:-:S07]  /*80e0*/  FMUL.FTZ R176, R176, R130 ;  /* 0x00000082b0b07220 */ /* 0x002fce0000410000 */
[----:B------:R-:W-:Y:S08]  /*80f0*/  F2F.BF16.F32 R208, R205 ;  /* 0x000000cd00d07304 */ /* 0x000ff00000202000 */
[----:B------:R-:W-:Y:S08]  /*8100*/  F2F.BF16.F32 R210, R209 ;  /* 0x000000d100d27304 */ /* 0x000ff00000202000 */
[----:B------:R-:W1:Y:S08]  /*8110*/  F2F.BF16.F32 R211, R206 ;  /* 0x000000ce00d37304 */ /* 0x000e700000202000 */
[----:B------:R2:W-:Y:S01]  /*8120*/  F2F.BF16.F32 R160, R194 ;  /* 0x000000c200a07304 */ /* 0x0005e20000202000 */
[----:B-1----:R-:W-:-:S07]  /*8130*/  PRMT R201, R210, 0x5410, R211 ;  /* 0x00005410d2c97816 */ /* 0x002fce00000000d3 */
[----:B------:R-:W-:Y:S01]  /*8140*/  F2F.BF16.F32 R156, R186 ;  /* 0x000000ba009c7304 */ /* 0x000fe20000202000 */
[----:B--2---:R-:W-:Y:S01]  /*8150*/  FFMA.FTZ R194, R134, R159, R155 ;  /* 0x0000009f86c27223 */ /* 0x004fe2000001009b */
[----:B------:R-:W-:Y:S01]  /*8160*/  PRMT R155, R115, 0x5410, R116 ;  /* 0x00005410739b7816 */ /* 0x000fe20000000074 */
[----:B------:R-:W-:Y:S01]  /*8170*/  IMAD.WIDE.U32 R114, R114, 0x10000, RZ ;  /* 0x0001000072727825 */ /* 0x000fe200078e00ff */
[----:B------:R-:W-:-:S03]  /*8180*/  PRMT R159, R111, 0x5410, R113 ;  /* 0x000054106f9f7816 */ /* 0x000fc60000000071 */
[-C--:B------:R-:W-:Y:S01]  /*8190*/  FMUL.FTZ R111, R205, R130.reuse ;  /* 0x00000082cd6f7220 */ /* 0x080fe20000410000 */
[----:B------:R-:W-:Y:S01]  /*81a0*/  FMUL.FTZ R113, R209, R130 ;  /* 0x00000082d1717220 */ /* 0x000fe20000410000 */
[----:B------:R-:W-:Y:S01]  /*81b0*/  IMAD.WIDE.U32 R116, R117, 0x10000, RZ ;  /* 0x0001000075747825 */ /* 0x000fe200078e00ff */
[----:B------:R1:W-:Y:S01]  /*81c0*/  F2F.BF16.F32 R162, R168 ;  /* 0x000000a800a27304 */ /* 0x0003e20000202000 */
[----:B------:R-:W-:Y:S02]  /*81d0*/  LOP3.LUT R159, R159, R115, RZ, 0xfc, !PT ;  /* 0x000000739f9f7212 */ /* 0x000fe400078efcff */
[----:B------:R-:W-:Y:S01]  /*81e0*/  FMUL.FTZ R202, R66, R113 ;  /* 0x0000007142ca7220 */ /* 0x000fe20000410000 */
[----:B------:R-:W-:-:S04]  /*81f0*/  LOP3.LUT R155, R155, R117, RZ, 0xfc, !PT ;  /* 0x000000759b9b7212 */ /* 0x000fc800078efcff */
[----:B------:R-:W-:Y:S01]  /*8200*/  F2F.BF16.F32 R197, R197 ;  /* 0x000000c500c57304 */ /* 0x000fe20000202000 */
[----:B-1----:R-:W-:Y:S01]  /*8210*/  FMUL.FTZ R168, R196, R130 ;  /* 0x00000082c4a87220 */ /* 0x002fe20000410000 */
[----:B------:R-:W-:Y:S01]  /*8220*/  FFMA.FTZ R196, R134, R157, R158 ;  /* 0x0000009d86c47223 */ /* 0x000fe2000001009e */
[----:B------:R-:W-:Y:S01]  /*8230*/  LOP3.LUT R158, R114, R112, RZ, 0xfc, !PT ;  /* 0x00000070729e7212 */ /* 0x000fe200078efcff */
[----:B------:R-:W-:-:S04]  /*8240*/  IMAD.WIDE.U32 R114, R119, 0x10000, RZ ;  /* 0x0001000077727825 */ /* 0x000fc800078e00ff */
[----:B------:R-:W-:Y:S01]  /*8250*/  FMUL.FTZ R154, R62, R168 ;  /* 0x000000a83e9a7220 */ /* 0x000fe20000410000 */
[----:B------:R-:W-:Y:S01]  /*8260*/  PRMT R157, R207, 0x5410, R208 ;  /* 0x00005410cf9d7816 */ /* 0x000fe200000000d0 */
[----:B------:R-:W-:Y:S01]  /*8270*/  FMUL.FTZ R112, R206, R130 ;  /* 0x00000082ce707220 */ /* 0x000fe20000410000 */
[----:B------:R-:W1:Y:S01]  /*8280*/  F2F.BF16.F32 R200, R200 ;  /* 0x000000c800c87304 */ /* 0x000e620000202000 */
[----:B------:R-:W-:Y:S01]  /*8290*/  LOP3.LUT R117, R213, R115, RZ, 0xfc, !PT ;  /* 0x00000073d5757212 */ /* 0x000fe200078efcff */
[----:B------:R-:W2:Y:S01]  /*82a0*/  LDC.64 R208, c[0x0][0x468] ;  /* 0x00011a00ffd07b82 */ /* 0x000ea20000000a00 */
[----:B------:R-:W-:Y:S01]  /*82b0*/  FMUL.FTZ R207, R63, R111 ;  /* 0x0000006f3fcf7220 */ /* 0x000fe20000410000 */
[----:B------:R-:W-:-:S04]  /*82c0*/  FMUL.FTZ R211, R67, R112 ;  /* 0x0000007043d37220 */ /* 0x000fc80000410000 */
[----:B------:R3:W-:Y:S01]  /*82d0*/  F2F.BF16.F32 R205, R154 ;  /* 0x0000009a00cd7304 */ /* 0x0007e20000202000 */
[----:B-1----:R-:W-:-:S07]  /*82e0*/  PRMT R197, R197, 0x5410, R200 ;  /* 0x00005410c5c57816 */ /* 0x002fce00000000c8 */
[----:B------:R1:W-:Y:S01]  /*82f0*/  F2F.BF16.F32 R206, R202 ;  /* 0x000000ca00ce7304 */ /* 0x0003e20000202000 */
[----:B---3--:R-:W-:Y:S01]  /*8300*/  LOP3.LUT R154, R116, R118, RZ, 0xfc, !PT ;  /* 0x00000076749a7212 */ /* 0x008fe200078efcff */
[----:B------:R-:W-:Y:S01]  /*8310*/  IMAD.WIDE.U32 R118, R203, 0x10000, RZ ;  /* 0x00010000cb767825 */ /* 0x000fe200078e00ff */
[----:B------:R-:W-:-:S03]  /*8320*/  LOP3.LUT R116, R114, R152, RZ, 0xfc, !PT ;  /* 0x0000009872747212 */ /* 0x000fc600078efcff */
[----:B------:R-:W-:Y:S01]  /*8330*/  FMUL.FTZ R152, R61, R176 ;  /* 0x000000b03d987220 */ /* 0x000fe20000410000 */
[----:B------:R-:W-:Y:S01]  /*8340*/  IMAD.WIDE.U32 R114, R156, 0x10000, RZ ;  /* 0x000100009c727825 */ /* 0x000fe200078e00ff */
[----:B------:R-:W-:Y:S01]  /*8350*/  LOP3.LUT R119, R157, R119, RZ, 0xfc, !PT ;  /* 0x000000779d777212 */ /* 0x000fe200078efcff */
[----:B------:R-:W3:Y:S01]  /*8360*/  F2F.BF16.F32 R161, R161 ;  /* 0x000000a100a17304 */ /* 0x000ee20000202000 */
[----:B-1----:R-:W1:Y:S02]  /*8370*/  LDC.64 R202, c[0x0][0x478] ;  /* 0x00011e00ffca7b82 */ /* 0x002e640000000a00 */
[----:B------:R-:W-:-:S05]  /*8380*/  LOP3.LUT R157, R201, R115, RZ, 0xfc, !PT ;  /* 0x00000073c99d7212 */ /* 0x000fca00078efcff */
[----:B------:R4:W5:Y:S01]  /*8390*/  F2F.BF16.F32 R167, R177 ;  /* 0x000000b100a77304 */ /* 0x0009620000202000 */
[----:B------:R-:W0:Y:S01]  /*83a0*/  LDC.64 R200, c[0x0][0x390] ;  /* 0x0000e400ffc87b82 */ /* 0x000e220000000a00 */
[----:B---3--:R-:W-:-:S06]  /*83b0*/  PRMT R213, R160, 0x5410, R161 ;  /* 0x00005410a0d57816 */ /* 0x008fcc00000000a1 */
[----:B------:R-:W3:Y:S01]  /*83c0*/  F2F.BF16.F32 R190, R193 ;  /* 0x000000c100be7304 */ /* 0x000ee20000202000 */
[----:B----4-:R-:W-:-:S07]  /*83d0*/  FMUL.FTZ R177, R177, R130 ;  /* 0x00000082b1b17220 */ /* 0x010fce0000410000 */
[----:B------:R-:W4:Y:S01]  /*83e0*/  F2F.BF16.F32 R166, R166 ;  /* 0x000000a600a67304 */ /* 0x000f220000202000 */
[----:B-----5:R-:W-:Y:S01]  /*83f0*/  LOP3.LUT R118, R118, R167, RZ, 0xfc, !PT ;  /* 0x000000a776767212 */ /* 0x020fe200078efcff */
[----:B------:R-:W-:Y:S01]  /*8400*/  FMUL.FTZ R210, R60, R177 ;  /* 0x000000b13cd27220 */ /* 0x000fe20000410000 */
[----:B---3--:R-:W-:-:S05]  /*8410*/  LOP3.LUT R156, R114, R190, RZ, 0xfc, !PT ;  /* 0x000000be729c7212 */ /* 0x008fca00078efcff */
[----:B------:R-:W-:Y:S01]  /*8420*/  F2F.BF16.F32 R192, R192 ;  /* 0x000000c000c07304 */ /* 0x000fe20000202000 */
[----:B----4-:R-:W-:-:S07]  /*8430*/  IMAD.WIDE.U32 R160, R166, 0x10000, RZ ;  /* 0x00010000a6a07825 */ /* 0x010fce00078e00ff */
[----:B------:R-:W3:Y:S08]  /*8440*/  F2F.BF16.F32 R195, R195 ;  /* 0x000000c300c37304 */ /* 0x000ef00000202000 */
[----:B------:R-:W-:Y:S01]  /*8450*/  F2F.BF16.F32 R153, R199 ;  /* 0x000000c700997304 */ /* 0x000fe20000202000 */
[----:B---3--:R-:W-:-:S07]  /*8460*/  PRMT R167, R192, 0x5410, R195 ;  /* 0x00005410c0a77816 */ /* 0x008fce00000000c3 */
[----:B------:R-:W3:Y:S01]  /*8470*/  F2F.BF16.F32 R204, R198 ;  /* 0x000000c600cc7304 */ /* 0x000ee20000202000 */
[----:B------:R-:W-:Y:S01]  /*8480*/  LOP3.LUT R161, R167, R161, RZ, 0xfc, !PT ;  /* 0x000000a1a7a17212 */ /* 0x000fe200078efcff */
[----:B0-----:R-:W-:-:S06]  /*8490*/  IMAD.WIDE.U32 R166, R182, 0x8, R200 ;  /* 0x00000008b6a67825 */ /* 0x001fcc00078e00c8 */
[----:B------:R-:W0:Y:S01]  /*84a0*/  F2F.BF16.F32 R183, R183 ;  /* 0x000000b700b77304 */ /* 0x000e220000202000 */
[----:B------:R-:W4:Y:S01]  /*84b0*/  LDG.E.64 R166, desc[UR8][R166.64] ;  /* 0x00000008a6a67981 */ /* 0x000f22000c1e1b00 */
[----:B---3--:R-:W-:-:S06]  /*84c0*/  PRMT R190, R153, 0x5410, R204 ;  /* 0x0000541099be7816 */ /* 0x008fcc00000000cc */
[----:B------:R-:W3:Y:S01]  /*84d0*/  F2F.BF16.F32 R165, R165 ;  /* 0x000000a500a57304 */ /* 0x000ee20000202000 */
[----:B0-----:R-:W-:-:S07]  /*84e0*/  IMAD.WIDE.U32 R114, R183, 0x10000, RZ ;  /* 0x00010000b7727825 */ /* 0x001fce00078e00ff */
[----:B------:R-:W0:Y:S01]  /*84f0*/  F2F.BF16.F32 R164, R164 ;  /* 0x000000a400a47304 */ /* 0x000e220000202000 */
[----:B------:R-:W-:Y:S02]  /*8500*/  LOP3.LUT R115, R197, R115, RZ, 0xfc, !PT ;  /* 0x00000073c5737212 */ /* 0x000fe400078efcff */
[----:B---3--:R-:W-:-:S05]  /*8510*/  LOP3.LUT R114, R114, R165, RZ, 0xfc, !PT ;  /* 0x000000a572727212 */ /* 0x008fca00078efcff */
[----:B------:R3:W-:Y:S08]  /*8520*/  F2F.BF16.F32 R212, R152 ;  /* 0x0000009800d47304 */ /* 0x0007f00000202000 */
[----:B------:R-:W5:Y:S01]  /*8530*/  F2F.BF16.F32 R163, R163 ;  /* 0x000000a300a37304 */ /* 0x000f620000202000 */
[----:B---3--:R-:W-:-:S03]  /*8540*/  IMAD.WIDE.U32 R152, R162, 0x10000, RZ ;  /* 0x00010000a2987825 */ /* 0x008fc600078e00ff */
[----:B0-----:R-:W-:Y:S01]  /*8550*/  LOP3.LUT R152, R152, R164, RZ, 0xfc, !PT ;  /* 0x000000a498987212 */ /* 0x001fe200078efcff */
[----:B-1----:R-:W-:-:S03]  /*8560*/  IMAD.WIDE.U32 R164, R182, 0x8, R202 ;  /* 0x00000008b6a47825 */ /* 0x002fc600078e00ca */
[----:B------:R-:W0:Y:S01]  /*8570*/  F2F.BF16.F32 R207, R207 ;  /* 0x000000cf00cf7304 */ /* 0x000e220000202000 */
[----:B------:R-:W-:Y:S01]  /*8580*/  FMUL.FTZ R186, R186, R130 ;  /* 0x00000082baba7220 */ /* 0x000fe20000410000 */
[----:B------:R-:W-:Y:S01]  /*8590*/  LOP3.LUT R153, R213, R153, RZ, 0xfc, !PT ;  /* 0x00000099d5997212 */ /* 0x000fe200078efcff */
[----:B--2---:R-:W-:Y:S01]  /*85a0*/  IMAD.WIDE.U32 R182, R182, 0x8, R208 ;  /* 0x00000008b6b67825 */ /* 0x004fe200078e00d0 */
[----:B------:R1:W-:Y:S01]  /*85b0*/  STG.E.64 desc[UR8][R164.64], R158 ;  /* 0x0000009ea4007986 */ /* 0x0003e2000c101b08 */
[----:B-----5:R-:W-:-:S03]  /*85c0*/  LOP3.LUT R160, R160, R163, RZ, 0xfc, !PT ;  /* 0x000000a3a0a07212 */ /* 0x020fc600078efcff */
[----:B------:R2:W-:Y:S01]  /*85d0*/  STG.E.64 desc[UR8][R182.64], R114 ;  /* 0x00000072b6007986 */ /* 0x0005e2000c101b08 */
[----:B------:R-:W3:Y:S01]  /*85e0*/  F2F.BF16.F32 R211, R211 ;  /* 0x000000d300d37304 */ /* 0x000ee20000202000 */
[----:B------:R-:W-:Y:S01]  /*85f0*/  FMUL.FTZ R204, R65, R186 ;  /* 0x000000ba41cc7220 */ /* 0x000fe20000410000 */
[----:B------:R-:W-:Y:S01]  /*8600*/  FMUL.FTZ R193, R193, R130 ;  /* 0x00000082c1c17220 */ /* 0x000fe20000410000 */
[----:B------:R-:W-:Y:S01]  /*8610*/  IMAD.WIDE.U32 R162, R212, 0x10000, RZ ;  /* 0x00010000d4a27825 */ /* 0x000fe200078e00ff */
[----:B0-----:R-:W-:-:S04]  /*8620*/  PRMT R205, R205, 0x5410, R207 ;  /* 0x00005410cdcd7816 */ /* 0x001fc800000000cf */
[----:B------:R-:W0:Y:S01]  /*8630*/  F2F.BF16.F32 R215, R210 ;  /* 0x000000d200d77304 */ /* 0x000e220000202000 */
[----:B-1----:R-:W-:Y:S01]  /*8640*/  IMAD.WIDE.U32 R158, R181, 0x8, R202 ;  /* 0x00000008b59e7825 */ /* 0x002fe200078e00ca */
[----:B------:R-:W-:-:S03]  /*8650*/  LOP3.LUT R163, R205, R163, RZ, 0xfc, !PT ;  /* 0x000000a3cda37212 */ /* 0x000fc600078efcff */
[----:B--2---:R-:W-:-:S03]  /*8660*/  IMAD.WIDE.U32 R114, R181, 0x8, R200 ;  /* 0x00000008b5727825 */ /* 0x004fc600078e00c8 */
[----:B------:R-:W-:Y:S01]  /*8670*/  F2F.BF16.F32 R192, R194 ;  /* 0x000000c200c07304 */ /* 0x000fe20000202000 */
[----:B------:R-:W-:-:S04]  /*8680*/  IMAD.WIDE.U32 R164, R181, 0x8, R208 ;  /* 0x00000008b5a47825 */ /* 0x000fc800078e00d0 */
[-C--:B------:R-:W-:Y:S01]  /*8690*/  FMUL.FTZ R182, R199, R130.reuse ;  /* 0x00000082c7b67220 */ /* 0x080fe20000410000 */
[----:B------:R-:W2:Y:S01]  /*86a0*/  LDG.E.64 R114, desc[UR8][R114.64] ;  /* 0x0000000872727981 */ /* 0x000ea2000c1e1b00 */
[----:B------:R-:W-:Y:S01]  /*86b0*/  FMUL.FTZ R183, R198, R130 ;  /* 0x00000082c6b77220 */ /* 0x000fe20000410000 */
[----:B---3--:R-:W-:Y:S02]  /*86c0*/  PRMT R195, R206, 0x5410, R211 ;  /* 0x00005410cec37816 */ /* 0x008fe400000000d3 */
[----:B------:R1:W-:Y:S01]  /*86d0*/  STG.E.64 desc[UR8][R158.64], R154 ;  /* 0x0000009a9e007986 */ /* 0x0003e2000c101b08 */
[----:B------:R3:W5:Y:S01]  /*86e0*/  F2F.BF16.F32 R199, R204 ;  /* 0x000000cc00c77304 */ /* 0x0007620000202000 */
[----:B0-----:R-:W-:Y:S02]  /*86f0*/  LOP3.LUT R162, R162, R215, RZ, 0xfc, !PT ;  /* 0x000000d7a2a27212 */ /* 0x001fe400078efcff */
[----:B------:R0:W-:Y:S01]  /*8700*/  STG.E.64 desc[UR8][R164.64], R160 ;  /* 0x000000a0a4007986 */ /* 0x0001e2000c101b08 */
[----:B-1----:R-:W-:-:S04]  /*8710*/  IMAD.WIDE.U32 R158, R180, 0x8, R200 ;  /* 0x00000008b49e7825 */ /* 0x002fc800078e00c8 */
[C---:B------:R-:W-:Y:S02]  /*8720*/  IMAD.WIDE.U32 R154, R180.reuse, 0x8, R202 ;  /* 0x00000008b49a7825 */ /* 0x040fe400078e00ca */
[----:B------:R-:W2:Y:S02]  /*8730*/  LDG.E.64 R158, desc[UR8][R158.64] ;  /* 0x000000089e9e7981 */ /* 0x000ea4000c1e1b00 */
[----:B------:R-:W-:Y:S02]  /*8740*/  IMAD.WIDE.U32 R180, R180, 0x8, R208 ;  /* 0x00000008b4b47825 */ /* 0x000fe400078e00d0 */
[----:B------:R1:W-:Y:S02]  /*8750*/  STG.E.64 desc[UR8][R154.64], R116 ;  /* 0x000000749a007986 */ /* 0x0003e4000c101b08 */
[----:B---3--:R-:W-:Y:S02]  /*8760*/  FMUL.FTZ R204, R64, R193 ;  /* 0x000000c140cc7220 */ /* 0x008fe40000410000 */
[----:B------:R3:W-:Y:S02]  /*8770*/  STG.E.64 desc[UR8][R180.64], R152 ;  /* 0x00000098b4007986 */ /* 0x0007e4000c101b08 */
[----:B0-----:R-:W0:Y:S01]  /*8780*/  F2F.BF16.F32 R161, R204 ;  /* 0x000000cc00a17304 */ /* 0x001e220000202000 */
[----:B------:R-:W-:Y:S01]  /*8790*/  FMUL.FTZ R194, R194, R130 ;  /* 0x00000082c2c27220 */ /* 0x000fe20000410000 */
[----:B------:R-:W-:Y:S01]  /*87a0*/  FMUL.FTZ R205, R70, R182 ;  /* 0x000000b646cd7220 */ /* 0x000fe20000410000 */
[----:B------:R-:W-:Y:S01]  /*87b0*/  FMUL.FTZ R206, R71, R183 ;  /* 0x000000b747ce7220 */ /* 0x000fe20000410000 */
[----:B-1----:R-:W-:-:S04]  /*87c0*/  IMAD.WIDE.U32 R116, R179, 0x8, R202 ;  /* 0x00000008b3747825 */ /* 0x002fc800078e00ca */
[----:B---3--:R-:W-:-:S04]  /*87d0*/  IMAD.WIDE.U32 R152, R179, 0x8, R200 ;  /* 0x00000008b3987825 */ /* 0x008fc800078e00c8 */
[----:B------:R-:W-:-:S04]  /*87e0*/  FMUL.FTZ R180, R196, R130 ;  /* 0x00000082c4b47220 */ /* 0x000fc80000410000 */
[----:B------:R-:W-:Y:S01]  /*87f0*/  FMUL.FTZ R164, R69, R180 ;  /* 0x000000b445a47220 */ /* 0x000fe20000410000 */
[----:B------:R-:W3:Y:S01]  /*8800*/  LDG.E.64 R152, desc[UR8][R152.64] ;  /* 0x0000000898987981 */ /* 0x000ee2000c1e1b00 */
[----:B------:R-:W-:Y:S03]  /*8810*/  F2F.BF16.F32 R197, R196 ;  /* 0x000000c400c57304 */ /* 0x000fe60000202000 */
[----:B------:R1:W-:Y:S01]  /*8820*/  STG.E.64 desc[UR8][R116.64], R118 ;  /* 0x0000007674007986 */ /* 0x0003e2000c101b08 */
[----:B------:R-:W-:-:S04]  /*8830*/  FMUL.FTZ R160, R68, R194 ;  /* 0x000000c244a07220 */ /* 0x000fc80000410000 */
[----:B------:R-:W-:Y:S01]  /*8840*/  F2F.BF16.F32 R164, R164 ;  /* 0x000000a400a47304 */ /* 0x000fe20000202000 */
[----:B-1----:R-:W-:-:S07]  /*8850*/  IMAD.WIDE.U32 R118, R179, 0x8, R208 ;  /* 0x00000008b3767825 */ /* 0x002fce00078e00d0 */
[----:B------:R-:W-:Y:S01]  /*8860*/  F2F.BF16.F32 R198, R205 ;  /* 0x000000cd00c67304 */ /* 0x000fe20000202000 */
[----:B------:R5:W-:Y:S07]  /*8870*/  STG.E.64 desc[UR8][R118.64], R162 ;  /* 0x000000a276007986 */ /* 0x000bee000c101b08 */
[----:B------:R-:W1:Y:S01]  /*8880*/  F2F.BF16.F32 R207, R206 ;  /* 0x000000ce00cf7304 */ /* 0x000e620000202000 */
[----:B------:R-:W-:-:S04]  /*8890*/  IMAD.WIDE.U32 R116, R178, 0x8, R200 ;  /* 0x00000008b2747825 */ /* 0x000fc800078e00c8 */
[----:B------:R-:W-:Y:S02]  /*88a0*/  IMAD.WIDE.U32 R154, R178, 0x8, R202 ;  /* 0x00000008b29a7825 */ /* 0x000fe400078e00ca */
[----:B------:R-:W3:Y:S01]  /*88b0*/  LDG.E.64 R116, desc[UR8][R116.64] ;  /* 0x0000000874747981 */ /* 0x000ee2000c1e1b00 */
[----:B------:R1:W1:Y:S01]  /*88c0*/  F2F.BF16.F32 R165, R160 ;  /* 0x000000a000a57304 */ /* 0x0002620000202000 */
[----:B-----5:R-:W-:-:S04]  /*88d0*/  IMAD.WIDE.U32 R118, R199, 0x10000, RZ ;  /* 0x00010000c7767825 */ /* 0x020fc800078e00ff */
[----:B------:R-:W-:Y:S01]  /*88e0*/  IMAD.WIDE.U32 R178, R178, 0x8, R208 ;  /* 0x00000008b2b27825 */ /* 0x000fe200078e00d0 */
[----:B------:R-:W-:Y:S02]  /*88f0*/  LOP3.LUT R119, R195, R119, RZ, 0xfc, !PT ;  /* 0x00000077c3777212 */ /* 0x000fe400078efcff */
[----:B0-----:R-:W-:Y:S01]  /*8900*/  LOP3.LUT R118, R118, R161, RZ, 0xfc, !PT ;  /* 0x000000a176767212 */ /* 0x001fe200078efcff */
[----:B------:R0:W-:Y:S01]  /*8910*/  STG.E.64 desc[UR8][R154.64], R156 ;  /* 0x0000009c9a007986 */ /* 0x0001e2000c101b08 */
[----:B-1----:R-:W-:-:S03]  /*8920*/  PRMT R207, R198, 0x5410, R207 ;  /* 0x00005410c6cf7816 */ /* 0x002fc600000000cf */
[----:B------:R1:W-:Y:S01]  /*8930*/  STG.E.64 desc[UR8][R178.64], R118 ;  /* 0x00000076b2007986 */ /* 0x0003e2000c101b08 */
[----:B------:R-:W-:-:S04]  /*8940*/  IMAD.WIDE.U32 R160, R137, 0x8, R202 ;  /* 0x0000000889a07825 */ /* 0x000fc800078e00ca */
[----:B0-----:R-:W-:-:S04]  /*8950*/  IMAD.WIDE.U32 R154, R197, 0x10000, RZ ;  /* 0x00010000c59a7825 */ /* 0x001fc800078e00ff */
[----:B-1----:R-:W-:Y:S01]  /*8960*/  IMAD.WIDE.U32 R118, R164, 0x10000, RZ ;  /* 0x00010000a4767825 */ /* 0x002fe200078e00ff */
[----:B------:R-:W-:-:S03]  /*8970*/  LOP3.LUT R155, R190, R155, RZ, 0xfc, !PT ;  /* 0x0000009bbe9b7212 */ /* 0x000fc600078efcff */
[C---:B------:R-:W-:Y:S01]  /*8980*/  IMAD.WIDE.U32 R156, R137.reuse, 0x8, R200 ;  /* 0x00000008899c7825 */ /* 0x040fe200078e00c8 */
[----:B------:R-:W-:Y:S02]  /*8990*/  LOP3.LUT R154, R154, R192, RZ, 0xfc, !PT ;  /* 0x000000c09a9a7212 */ /* 0x000fe400078efcff */
[----:B------:R-:W-:Y:S01]  /*89a0*/  LOP3.LUT R118, R118, R165, RZ, 0xfc, !PT ;  /* 0x000000a576767212 */ /* 0x000fe200078efcff */
[----:B------:R-:W-:Y:S01]  /*89b0*/  IMAD.WIDE.U32 R162, R137, 0x8, R208 ;  /* 0x0000000889a27825 */ /* 0x000fe200078e00d0 */
[----:B------:R-:W-:Y:S01]  /*89c0*/  LOP3.LUT R119, R207, R119, RZ, 0xfc, !PT ;  /* 0x00000077cf777212 */ /* 0x000fe200078efcff */
[----:B------:R-:W5:Y:S02]  /*89d0*/  LDG.E.64 R156, desc[UR8][R156.64] ;  /* 0x000000089c9c7981 */ /* 0x000f64000c1e1b00 */
[----:B------:R-:W-:Y:S02]  /*89e0*/  IMAD.WIDE.U32 R164, R126, 0x8, R200 ;  /* 0x000000087ea47825 */ /* 0x000fe400078e00c8 */
[----:B------:R-:W-:Y:S04]  /*89f0*/  STG.E.64 desc[UR8][R160.64], R154 ;  /* 0x0000009aa0007986 */ /* 0x000fe8000c101b08 */
[----:B------:R0:W-:Y:S04]  /*8a00*/  STG.E.64 desc[UR8][R162.64], R118 ;  /* 0x00000076a2007986 */ /* 0x0001e8000c101b08 */
[----:B------:R-:W5:Y:S01]  /*8a10*/  LDG.E.64 R164, desc[UR8][R164.64] ;  /* 0x00000008a4a47981 */ /* 0x000f62000c1e1b00 */
[----:B------:R-:W-:Y:S01]  /*8a20*/  SHF.R.U32.HI R137, RZ, 0x10, R151 ;  /* 0x00000010ff897819 */ /* 0x000fe20000011697 */
[----:B------:R-:W-:-:S03]  /*8a30*/  FFMA.FTZ R129, R105, R129, R104 ;  /* 0x0000008169817223 */ /* 0x000fc60000010068 */
[----:B------:R-:W-:Y:S01]  /*8a40*/  SHF.L.U32 R137, R137, 0x10, RZ ;  /* 0x0000001089897819 */ /* 0x000fe200000006ff */
[----:B------:R-:W-:Y:S01]  /*8a50*/  FADD.FTZ R129, -R129, R128 ;  /* 0x0000008081817221 */ /* 0x000fe20000010100 */
[----:B------:R-:W-:Y:S01]  /*8a60*/  MOV R128, R151 ;  /* 0x0000009700807202 */ /* 0x000fe20000000f00 */
[C-C-:B------:R-:W-:Y:S02]  /*8a70*/  FFMA.FTZ R136, R105.reuse, R136, R104.reuse ;  /* 0x0000008869887223 */ /* 0x140fe40000010068 */
[----:B------:R-:W-:Y:S01]  /*8a80*/  FFMA.FTZ R179, R134, R129, R137 ;  /* 0x0000008186b37223 */ /* 0x000fe20000010089 */
[----:B------:R-:W-:Y:S01]  /*8a90*/  SHF.L.U32 R137, R128, 0x10, RZ ;  /* 0x0000001080897819 */ /* 0x000fe200000006ff */
[C-C-:B------:R-:W-:Y:S01]  /*8aa0*/  FFMA.FTZ R133, R105.reuse, R133, R104.reuse ;  /* 0x0000008569857223 */ /* 0x140fe20000010068 */
[----:B------:R-:W-:Y:S01]  /*8ab0*/  SHF.R.U64 R128, R150, 0x10, R151 ;  /* 0x0000001096807819 */ /* 0x000fe20000001297 */
[----:B------:R-:W-:-:S03]  /*8ac0*/  FFMA.FTZ R104, R105, R135, R104 ;  /* 0x0000008769687223 */ /* 0x000fc60000010068 */
[----:B------:R-:W-:Y:S01]  /*8ad0*/  SHF.L.U32 R105, R128, 0x10, RZ ;  /* 0x0000001080697819 */ /* 0x000fe200000006ff */
[----:B------:R-:W-:Y:S01]  /*8ae0*/  FADD.FTZ R127, -R104, R127 ;  /* 0x0000007f687f7221 */ /* 0x000fe20000010100 */
[----:B0-----:R-:W-:Y:S01]  /*8af0*/  MOV R118, R150 ;  /* 0x0000009600767202 */ /* 0x001fe20000000f00 */
[----:B------:R-:W-:Y:S02]  /*8b00*/  FADD.FTZ R131, -R136, R131 ;  /* 0x0000008388837221 */ /* 0x000fe40000010100 */
[----:B------:R-:W-:Y:S01]  /*8b10*/  FFMA.FTZ R105, R134, R127, R105 ;  /* 0x0000007f86697223 */ /* 0x000fe20000010069 */
[----:B------:R-:W-:Y:S01]  /*8b20*/  SHF.L.U32 R119, R118, 0x10, RZ ;  /* 0x0000001076777819 */ /* 0x000fe200000006ff */
[----:B------:R-:W-:Y:S02]  /*8b30*/  FADD.FTZ R133, -R133, R132 ;  /* 0x0000008485857221 */ /* 0x000fe40000010100 */
[----:B------:R-:W-:Y:S01]  /*8b40*/  FMUL.FTZ R154, R105, R130 ;  /* 0x00000082699a7220 */ /* 0x000fe20000410000 */
[C---:B------:R-:W-:Y:S01]  /*8b50*/  FFMA.FTZ R137, R134.reuse, R131, R137 ;  /* 0x0000008386897223 */ /* 0x040fe20000010089 */
[----:B------:R-:W-:Y:S01]  /*8b60*/  FFMA.FTZ R133, R134, R133, R119 ;  /* 0x0000008586857223 */ /* 0x000fe20000010077 */
[----:B------:R-:W0:Y:S01]  /*8b70*/  F2F.BF16.F32 R104, R105 ;  /* 0x0000006900687304 */ /* 0x000e220000202000 */
[----:B------:R-:W-:Y:S01]  /*8b80*/  FMUL.FTZ R132, R73, R154 ;  /* 0x0000009a49847220 */ /* 0x000fe20000410000 */
[-C--:B------:R-:W-:Y:S01]  /*8b90*/  FMUL.FTZ R131, R137, R130.reuse ;  /* 0x0000008289837220 */ /* 0x080fe20000410000 */
[----:B------:R-:W-:-:S05]  /*8ba0*/  FMUL.FTZ R136, R179, R130 ;  /* 0x00000082b3887220 */ /* 0x000fca0000410000 */
[----:B------:R1:W-:Y:S01]  /*8bb0*/  F2F.BF16.F32 R118, R137 ;  /* 0x0000008900767304 */ /* 0x0003e20000202000 */
[----:B------:R-:W-:Y:S01]  /*8bc0*/  FMUL.FTZ R127, R74, R131 ;  /* 0x000000834a7f7220 */ /* 0x000fe20000410000 */
[----:B-1----:R-:W-:-:S06]  /*8bd0*/  FMUL.FTZ R137, R133, R130 ;  /* 0x0000008285897220 */ /* 0x002fcc0000410000 */
[----:B------:R-:W1:Y:S01]  /*8be0*/  F2F.BF16.F32 R129, R179 ;  /* 0x000000b300817304 */ /* 0x000e620000202000 */
[----:B------:R-:W-:-:S07]  /*8bf0*/  FMUL.FTZ R130, R72, R137 ;  /* 0x0000008948827220 */ /* 0x000fce0000410000 */
[----:B------:R-:W4:Y:S01]  /*8c00*/  F2F.BF16.F32 R119, R133 ;  /* 0x0000008500777304 */ /* 0x000f220000202000 */
[----:B------:R-:W-:-:S07]  /*8c10*/  FMUL.FTZ R128, R75, R136 ;  /* 0x000000884b807220 */ /* 0x000fce0000410000 */
[----:B------:R-:W4:Y:S01]  /*8c20*/  F2F.BF16.F32 R132, R132 ;  /* 0x0000008400847304 */ /* 0x000f220000202000 */
[----:B0-----:R-:W-:-:S07]  /*8c30*/  IMAD.WIDE.U32 R104, R104, 0x10000, RZ ;  /* 0x0001000068687825 */ /* 0x001fce00078e00ff */
[----:B------:R-:W0:Y:S01]  /*8c40*/  F2F.BF16.F32 R135, R130 ;  /* 0x0000008200877304 */ /* 0x000e220000202000 */
[----:B-1----:R-:W-:Y:S02]  /*8c50*/  PRMT R129, R118, 0x5410, R129 ;  /* 0x0000541076817816 */ /* 0x002fe40000000081 */
[----:B----4-:R-:W-:-:S05]  /*8c60*/  LOP3.LUT R104, R104, R119, RZ, 0xfc, !PT ;  /* 0x0000007768687212 */ /* 0x010fca00078efcff */
[----:B------:R-:W-:Y:S01]  /*8c70*/  F2F.BF16.F32 R127, R127 ;  /* 0x0000007f007f7304 */ /* 0x000fe20000202000 */
[----:B------:R-:W-:-:S07]  /*8c80*/  IMAD.WIDE.U32 R118, R132, 0x10000, RZ ;  /* 0x0001000084767825 */ /* 0x000fce00078e00ff */
[----:B------:R-:W1:Y:S01]  /*8c90*/  F2F.BF16.F32 R128, R128 ;  /* 0x0000008000807304 */ /* 0x000e620000202000 */
[----:B0-----:R-:W-:Y:S02]  /*8ca0*/  LOP3.LUT R118, R118, R135, RZ, 0xfc, !PT ;  /* 0x0000008776767212 */ /* 0x001fe400078efcff */
[----:B------:R-:W-:Y:S02]  /*8cb0*/  LOP3.LUT R105, R129, R105, RZ, 0xfc, !PT ;  /* 0x0000006981697212 */ /* 0x000fe400078efcff */
[----:B-1----:R-:W-:Y:S02]  /*8cc0*/  PRMT R129, R127, 0x5410, R128 ;  /* 0x000054107f817816 */ /* 0x002fe40000000080 */
[--C-:B------:R-:W-:Y:S02]  /*8cd0*/  SHF.R.U64 R128, R166, 0x10, R167.reuse ;  /* 0x00000010a6807819 */ /* 0x100fe400000012a7 */
[----:B------:R-:W-:Y:S02]  /*8ce0*/  SHF.R.U32.HI R127, RZ, 0x10, R167 ;  /* 0x00000010ff7f7819 */ /* 0x000fe400000116a7 */
[----:B------:R-:W-:-:S02]  /*8cf0*/  SHF.L.U32 R128, R128, 0x10, RZ ;  /* 0x0000001080807819 */ /* 0x000fc400000006ff */
[----:B------:R-:W-:Y:S02]  /*8d00*/  SHF.L.U32 R127, R127, 0x10, RZ ;  /* 0x000000107f7f7819 */ /* 0x000fe400000006ff */
[----:B------:R-:W-:Y:S01]  /*8d10*/  LOP3.LUT R119, R129, R119, RZ, 0xfc, !PT ;  /* 0x0000007781777212 */ /* 0x000fe200078efcff */
[----:B------:R-:W-:Y:S01]  /*8d20*/  FMUL.FTZ R173, R173, R128 ;  /* 0x00000080adad7220 */ /* 0x000fe20000410000 */
[----:B------:R-:W-:-:S04]  /*8d30*/  IMAD.WIDE.U32 R128, R126, 0x8, R202 ;  /* 0x000000087e807825 */ /* 0x000fc800078e00ca */
[----:B------:R-:W-:Y:S01]  /*8d40*/  FMUL.FTZ R172, R172, R127 ;  /* 0x0000007facac7220 */ /* 0x000fe20000410000 */
[----:B------:R-:W-:Y:S01]  /*8d50*/  IMAD.WIDE.U32 R126, R126, 0x8, R208 ;  /* 0x000000087e7e7825 */ /* 0x000fe200078e00d0 */
[----:B------:R0:W-:Y:S04]  /*8d60*/  STG.E.64 desc[UR8][R128.64], R104 ;  /* 0x0000006880007986 */ /* 0x0001e8000c101b08 */
[----:B------:R1:W-:Y:S01]  /*8d70*/  STG.E.64 desc[UR8][R126.64], R118 ;  /* 0x000000767e007986 */ /* 0x0003e2000c101b08 */
[----:B------:R-:W-:Y:S02]  /*8d80*/  SHF.L.U32 R132, R166, 0x10, RZ ;  /* 0x00000010a6847819 */ /* 0x000fe400000006ff */
[----:B------:R-:W-:Y:S02]  /*8d90*/  SHF.L.U32 R133, R167, 0x10, RZ ;  /* 0x00000010a7857819 */ /* 0x000fe400000006ff */
[----:B--2---:R-:W-:-:S02]  /*8da0*/  SHF.L.U32 R135, R114, 0x10, RZ ;  /* 0x0000001072877819 */ /* 0x004fc400000006ff */
[--C-:B------:R-:W-:Y:S02]  /*8db0*/  SHF.R.U32.HI R134, RZ, 0x10, R115.reuse ;  /* 0x00000010ff867819 */ /* 0x100fe40000011673 */
[----:B------:R-:W-:Y:S01]  /*8dc0*/  SHF.R.U64 R195, R114, 0x10, R115 ;  /* 0x0000001072c37819 */ /* 0x000fe20000001273 */
[----:B------:R-:W-:Y:S01]  /*8dd0*/  FMUL.FTZ R106, R106, R135 ;  /* 0x000000876a6a7220 */ /* 0x000fe20000410000 */
[----:B------:R-:W-:-:S05]  /*8de0*/  SHF.L.U32 R134, R134, 0x10, RZ ;  /* 0x0000001086867819 */ /* 0x000fca00000006ff */
[----:B------:R-:W-:Y:S01]  /*8df0*/  FMUL.FTZ R134, R109, R134 ;  /* 0x000000866d867220 */ /* 0x000fe20000410000 */
[C---:B------:R-:W-:Y:S02]  /*8e00*/  SHF.R.U64 R114, R158.reuse, 0x10, R159 ;  /* 0x000000109e727819 */ /* 0x040fe4000000129f */
[----:B------:R-:W-:Y:S02]  /*8e10*/  SHF.L.U32 R135, R158, 0x10, RZ ;  /* 0x000000109e877819 */ /* 0x000fe400000006ff */
[----:B------:R-:W-:-:S03]  /*8e20*/  SHF.L.U32 R114, R114, 0x10, RZ ;  /* 0x0000001072727819 */ /* 0x000fc600000006ff */
[----:B------:R-:W-:Y:S01]  /*8e30*/  FMUL.FTZ R135, R110, R135 ;  /* 0x000000876e877220 */ /* 0x000fe20000410000 */
[----:B------:R-:W-:Y:S01]  /*8e40*/  SHF.R.U32.HI R163, RZ, 0x10, R159 ;  /* 0x00000010ffa37819 */ /* 0x000fe2000001169f */
[----:B------:R-:W-:-:S03]  /*8e50*/  FMUL.FTZ R107, R107, R114 ;  /* 0x000000726b6b7220 */ /* 0x000fc60000410000 */
[----:B------:R-:W-:-:S05]  /*8e60*/  SHF.L.U32 R163, R163, 0x10, RZ ;  /* 0x00000010a3a37819 */ /* 0x000fca00000006ff */
[----:B------:R-:W-:Y:S01]  /*8e70*/  FMUL.FTZ R163, R108, R163 ;  /* 0x000000a36ca37220 */ /* 0x000fe20000410000 */
[----:B---3--:R-:W-:Y:S02]  /*8e80*/  SHF.L.U32 R109, R153, 0x10, RZ ;  /* 0x00000010996d7819 */ /* 0x008fe400000006ff */
[C---:B------:R-:W-:Y:S02]  /*8e90*/  SHF.L.U32 R110, R152.reuse, 0x10, RZ ;  /* 0x00000010986e7819 */ /* 0x040fe400000006ff */
[----:B------:R-:W-:Y:S01]  /*8ea0*/  SHF.R.U64 R152, R152, 0x10, R153 ;  /* 0x0000001098987819 */ /* 0x000fe20000001299 */
[----:B------:R-:W-:-:S03]  /*8eb0*/  FMUL.FTZ R114, R168, R109 ;  /* 0x0000006da8727220 */ /* 0x000fc60000410000 */
[----:B------:R-:W-:Y:S01]  /*8ec0*/  SHF.L.U32 R109, R152, 0x10, RZ ;  /* 0x00000010986d7819 */ /* 0x000fe200000006ff */
[----:B------:R-:W-:Y:S01]  /*8ed0*/  FMUL.FTZ R177, R177, R110 ;  /* 0x0000006eb1b17220 */ /* 0x000fe20000410000 */
[----:B------:R-:W-:-:S03]  /*8ee0*/  SHF.R.U32.HI R108, RZ, 0x10, R153 ;  /* 0x00000010ff6c7819 */ /* 0x000fc60000011699 */
[----:B------:R-:W-:Y:S01]  /*8ef0*/  FMUL.FTZ R110, R176, R109 ;  /* 0x0000006db06e7220 */ /* 0x000fe20000410000 */
[----:B------:R-:W-:Y:S02]  /*8f00*/  SHF.L.U32 R130, R159, 0x10, RZ ;  /* 0x000000109f827819 */ /* 0x000fe400000006ff */
[----:B------:R-:W-:Y:S02]  /*8f10*/  SHF.L.U32 R108, R108, 0x10, RZ ;  /* 0x000000106c6c7819 */ /* 0x000fe400000006ff */
[----:B------:R-:W-:Y:S01]  /*8f20*/  SHF.L.U32 R192, R115, 0x10, RZ ;  /* 0x0000001073c07819 */ /* 0x000fe200000006ff */
[----:B------:R-:W-:Y:S02]  /*8f30*/  FMUL.FTZ R115, R169, R130 ;  /* 0x00000082a9737220 */ /* 0x000fe40000410000 */
[----:B------:R-:W-:Y:S01]  /*8f40*/  FMUL.FTZ R111, R111, R108 ;  /* 0x0000006c6f6f7220 */ /* 0x000fe20000410000 */
[--C-:B------:R-:W-:Y:S02]  /*8f50*/  SHF.R.U32.HI R109, RZ, 0x10, R117.reuse ;  /* 0x00000010ff6d7819 */ /* 0x100fe40000011675 */
[----:B------:R-:W-:-:S02]  /*8f60*/  SHF.R.U64 R153, R116, 0x10, R117 ;  /* 0x0000001074997819 */ /* 0x000fc40000001275 */
        /* <DEDUP_REMOVED lines=8> */
[----:B------:R-:W-:Y:S01]  /*8ff0*/  FMUL.FTZ R133, R174, R133 ;  /* 0x00000085ae857220 */ /* 0x000fe20000410000 */
[----:B------:R-:W-:Y:S01]  /*9000*/  FMUL.FTZ R195, R170, R195 ;  /* 0x000000c3aac37220 */ /* 0x000fe20000410000 */
[----:B------:R-:W-:Y:S01]  /*9010*/  FMUL.FTZ R192, R171, R192 ;  /* 0x000000c0abc07220 */ /* 0x000fe20000410000 */
[----:B------:R-:W-:Y:S01]  /*9020*/  FMUL.FTZ R193, R193, R116 ;  /* 0x00000074c1c17220 */ /* 0x000fe20000410000 */
[----:B------:R-:W-:Y:S01]  /*9030*/  FMUL.FTZ R113, R113, R130 ;  /* 0x0000008271717220 */ /* 0x000fe20000410000 */
[----:B-----5:R-:W-:-:S02]  /*9040*/  SHF.R.U64 R117, R156, 0x10, R157 ;  /* 0x000000109c757819 */ /* 0x020fc4000000129d */
[----:B------:R-:W-:Y:S02]  /*9050*/  SHF.R.U32.HI R108, RZ, 0x10, R157 ;  /* 0x00000010ff6c7819 */ /* 0x000fe4000001169d */
[----:B------:R-:W-:Y:S02]  /*9060*/  SHF.L.U32 R179, R156, 0x10, RZ ;  /* 0x000000109cb37819 */ /* 0x000fe400000006ff */
[----:B------:R-:W-:Y:S02]  /*9070*/  SHF.L.U32 R153, R157, 0x10, RZ ;  /* 0x000000109d997819 */ /* 0x000fe400000006ff */
[----:B------:R-:W-:Y:S02]  /*9080*/  SHF.L.U32 R117, R117, 0x10, RZ ;  /* 0x0000001075757819 */ /* 0x000fe400000006ff */
[--C-:B0-----:R-:W-:Y:S02]  /*9090*/  SHF.R.U64 R105, R164, 0x10, R165.reuse ;  /* 0x00000010a4697819 */ /* 0x101fe400000012a5 */
[----:B------:R-:W-:-:S02]  /*90a0*/  SHF.R.U32.HI R109, RZ, 0x10, R165 ;  /* 0x00000010ff6d7819 */ /* 0x000fc400000116a5 */
[----:B------:R-:W-:Y:S02]  /*90b0*/  SHF.L.U32 R108, R108, 0x10, RZ ;  /* 0x000000106c6c7819 */ /* 0x000fe400000006ff */
[----:B------:R-:W-:Y:S02]  /*90c0*/  SHF.L.U32 R164, R164, 0x10, RZ ;  /* 0x00000010a4a47819 */ /* 0x000fe400000006ff */
        /* <DEDUP_REMOVED lines=10> */
[----:B-1----:R-:W-:-:S07]  /*9170*/  FMUL.FTZ R109, R136, R109 ;  /* 0x0000006d886d7220 */ /* 0x002fce0000410000 */
.L_x_3062:
[----:B------:R-:W2:Y:S01]  /*9180*/  LDL.LU R165, [R1+0xc] ;  /* 0x00000c0001a57983 */ /* 0x000ea20000300800 */
[----:B------:R-:W0:Y:S03]  /*9190*/  LDC.64 R104, c[0x0][0x380] ;  /* 0x0000e000ff687b82 */ /* 0x000e260000000a00 */
[----:B------:R-:W3:Y:S04]  /*91a0*/  LDL.LU R164, [R1+0x8] ;  /* 0x0000080001a47983 */ /* 0x000ee80000300800 */
[----:B------:R-:W4:Y:S04]  /*91b0*/  LDL.LU R162, [R1+0x4] ;  /* 0x0000040001a27983 */ /* 0x000f280000300800 */
[----:B------:R-:W5:Y:S04]  /*91c0*/  LDL.LU R161, [R1] ;  /* 0x0000000001a17983 */ /* 0x000f680000300800 */
[----:B------:R-:W5:Y:S04]  /*91d0*/  LDL.LU R160, [R1+0x18] ;  /* 0x0000180001a07983 */ /* 0x000f680000300800 */
        /* <DEDUP_REMOVED lines=16> */
[----:B------:R-:W5:Y:S01]  /*92e0*/  LDL.LU R116, [R1+0x4c] ;  /* 0x00004c0001747983 */ /* 0x000f620000300800 */
[----:B0-----:R-:W-:Y:S01]  /*92f0*/  IADD3 R0, PT, PT, R0, R104, RZ ;  /* 0x0000006800007210 */ /* 0x001fe20007ffe0ff */
[----:B------:R-:W-:Y:S01]  /*9300*/  UPLOP3.LUT UP1, UPT, UPT, UPT, UP1, 0x40, 0x4 ;  /* 0x000000000004789c */ /* 0x000fe20003f2e810 */
[----:B------:R-:W-:Y:S01]  /*9310*/  FADD.FTZ R184, R109, R184 ;  /* 0x000000b86db87221 */ /* 0x000fe20000010000 */
[----:B------:R-:W-:Y:S01]  /*9320*/  FADD.FTZ R185, R108, R185 ;  /* 0x000000b96cb97221 */ /* 0x000fe20000010000 */
[----:B------:R-:W-:Y:S01]  /*9330*/  ISETP.GE.AND P1, PT, R0, R105, PT ;  /* 0x000000690000720c */ /* 0x000fe20003f26270 */
[----:B------:R-:W-:Y:S01]  /*9340*/  FADD.FTZ R187, R112, R187 ;  /* 0x000000bb70bb7221 */ /* 0x000fe20000010000 */
[----:B------:R-:W-:Y:S01]  /*9350*/  FADD.FTZ R188, R111, R188 ;  /* 0x000000bc6fbc7221 */ /* 0x000fe20000010000 */
[----:B------:R-:W-:Y:S01]  /*9360*/  FADD.FTZ R189, R163, R189 ;  /* 0x000000bda3bd7221 */ /* 0x000fe20000010000 */
[----:B------:R-:W-:Y:S01]  /*9370*/  FADD.FTZ R191, R134, R191 ;  /* 0x000000bf86bf7221 */ /* 0x000fe20000010000 */
[----:B--2---:R-:W-:Y:S01]  /*9380*/  FADD.FTZ R165, R132, R165 ;  /* 0x000000a584a57221 */ /* 0x004fe20000010000 */
[----:B---3--:R-:W-:Y:S01]  /*9390*/  FADD.FTZ R164, R173, R164 ;  /* 0x000000a4ada47221 */ /* 0x008fe20000010000 */
[----:B----4-:R-:W-:Y:S01]  /*93a0*/  FADD.FTZ R162, R133, R162 ;  /* 0x000000a285a27221 */ /* 0x010fe20000010000 */
[----:B-----5:R-:W-:Y:S01]  /*93b0*/  FADD.FTZ R161, R172, R161 ;  /* 0x000000a1aca17221 */ /* 0x020fe20000010000 */
        /* <DEDUP_REMOVED lines=17> */
[----:B------:R-:W-:-:S05]  /*94d0*/  FADD.FTZ R116, R129, R116 ;  /* 0x0000007481747221 */ /* 0x000fca0000010000 */
[----:B------:R0:W-:Y:S04]  /*94e0*/  STL [R1+0x4c], R116 ;  /* 0x00004c7401007387 */ /* 0x0001e80000100800 */
        /* <DEDUP_REMOVED lines=17> */
[----:B------:R0:W-:Y:S04]  /*9600*/  STL [R1], R161 ;  /* 0x000000a101007387 */ /* 0x0001e80000100800 */
[----:B------:R0:W-:Y:S04]  /*9610*/  STL [R1+0x4], R162 ;  /* 0x000004a201007387 */ /* 0x0001e80000100800 */
[----:B------:R0:W-:Y:S04]  /*9620*/  STL [R1+0x8], R164 ;  /* 0x000008a401007387 */ /* 0x0001e80000100800 */
[----:B------:R0:W-:Y:S01]  /*9630*/  STL [R1+0xc], R165 ;  /* 0x00000ca501007387 */ /* 0x0001e20000100800 */
        /* <DEDUP_REMOVED lines=85> */
.L_x_3055:
        /* <DEDUP_REMOVED lines=33> */
.L_x_3065:
        /* <DEDUP_REMOVED lines=14> */
.L_x_14331:


//--------------------- .text._ZN10layer_norm13ln_bwd_kernelINS_13Kernel_traitsIf13__nv_bfloat16S2_S2_fjLj7168ELj1ELj1ELj8ELj8ENS_18Kernel_traits_baseILj7168EfS2_S2_S2_fjLj256EEEEELb0ELb1ELb1ELb0EEEvNS_9BwdParamsE --------------------------
	.section	.text._ZN10layer_norm13ln_bwd_kernelINS_13Kernel_traitsIf13__nv_bfloat16S2_S2_fjLj7168ELj1ELj1ELj8ELj8ENS_18Kernel_traits_baseILj7168EfS2_S2_S2_fjLj256EEEEELb0ELb1ELb1ELb0EEEvNS_9BwdParamsE,"ax",@progbits
	.align	128
        .global         _ZN10layer_norm13ln_bwd_kernelINS_13Kernel_traitsIf13__nv_bfloat16S2_S2_fjLj7168ELj1ELj1ELj8ELj8ENS_18Kernel_traits_baseILj7168EfS2_S2_S2_fjLj256EEEEELb0ELb1ELb1ELb0EEEvNS_9BwdParamsE
        .type           _ZN10layer_norm13ln_bwd_kernelINS_13Kernel_traitsIf13__nv_bfloat16S2_S2_fjLj7168ELj1ELj1ELj8ELj8ENS_18Kernel_traits_baseILj7168EfS2_S2_S2_fjLj256EEEEELb0ELb1ELb1ELb0EEEvNS_9BwdParamsE,@function
        .size           _ZN10layer_norm13ln_bwd_kernelINS_13Kernel_traitsIf13__nv_bfloat16S2_S2_fjLj7168ELj1ELj1ELj8ELj8ENS_18Kernel_traits_baseILj7168EfS2_S2_S2_fjLj256EEEEELb0ELb1ELb1ELb0EEEvNS_9BwdParamsE,(.L_x_14332 - _ZN10layer_norm13ln_bwd_kernelINS_13Kernel_traitsIf13__nv_bfloat16S2_S2_fjLj7168ELj1ELj1ELj8ELj8ENS_18Kernel_traits_baseILj7168EfS2_S2_S2_fjLj256EEEEELb0ELb1ELb1ELb0EEEvNS_9BwdParamsE)
        .other          _ZN10layer_norm13ln_bwd_kernelINS_13Kernel_traitsIf13__nv_bfloat16S2_S2_fjLj7168ELj1ELj1ELj8ELj8ENS_18Kernel_traits_baseILj7168EfS2_S2_S2_fjLj256EEEEELb0ELb1ELb1ELb0EEEvNS_9BwdParamsE,@"STO_CUDA_ENTRY STV_DEFAULT"
_ZN10layer_norm13ln_bwd_kernelINS_13Kernel_traitsIf13__nv_bfloat16S2_S2_fjLj7168ELj1ELj1ELj8ELj8ENS_18Kernel_traits_baseILj7168EfS2_S2_S2_fjLj256EEEEELb0ELb1ELb1ELb0EEEvNS_9BwdParamsE:
.text._ZN10layer_norm13ln_bwd_kernelINS_13Kernel_traitsIf13__nv_bfloat16S2_S2_fjLj7168ELj1ELj1ELj8ELj8ENS_18Kernel_traits_baseILj7168EfS2_S2_S2_fjLj256EEEEELb0ELb1ELb1ELb0EEEvNS_9BwdParamsE:
        /* <DEDUP_REMOVED lines=26> */
[----:B0-----:R-:W-:-:S05]  /*01a0*/  @P6 IMAD.WIDE.U32 R2, R35, 0x10, R2 ;  /* 0x0000001023026825 */ /* 0x001fca00078e0002 */
[----:B--2---:R-:W5:Y:S02]  /*01b0*/  @P6 LDG.E.128 R164, desc[UR10][R2.64] ;  /* 0x0000000a02a46981 */ /* 0x004f64000c1e1d00 */
[----:B------:R-:W0:Y:S01]  /*01c0*/  @P3 LDC.64 R14, c[0x0][0x3d0] ;  /* 0x0000f400ff0e3b82 */ /* 0x000e220000000a00 */
[C---:B-1----:R-:W-:Y:S01]  /*01d0*/  @P6 IMAD.WIDE.U32 R4, R35.reuse, 0x10, R4 ;  /* 0x0000001023046825 */ /* 0x042fe200078e0004 */
[----:B------:R-:W-:-:S04]  /*01e0*/  @P6 LOP3.LUT R35, R35, 0x100, RZ, 0xfc, !PT ;  /* 0x0000010023236812 */ /* 0x000fc800078efcff */
[----:B------:R-:W5:Y:S02]  /*01f0*/  @P6 LDG.E.128 R160, desc[UR10][R4.64] ;  /* 0x0000000a04a06981 */ /* 0x000f64000c1e1d00 */
[----:B------:R-:W1:Y:S01]  /*0200*/  @P3 LDC.64 R16, c[0x0][0x3e8] ;  /* 0x0000fa00ff103b82 */ /* 0x000e620000000a00 */
[----:B----4-:R-:W-:-:S05]  /*0210*/  @P5 IMAD.WIDE.U32 R10, R35, 0x10, R6 ;  /* 0x00000010230a5825 */ /* 0x010fca00078e0006 */
[----:B------:R-:W5:Y:S02]  /*0220*/  @P5 LDG.E.128 R156, desc[UR10][R10.64] ;  /* 0x0000000a0a9c5981 */ /* 0x000f64000c1e1d00 */
[----:B------:R-:W2:Y:S01]  /*0230*/  @P2 LDC.64 R18, c[0x0][0x3d0] ;  /* 0x0000f400ff122b82 */ /* 0x000ea20000000a00 */
[C---:B---3--:R-:W-:Y:S01]  /*0240*/  @P5 IMAD.WIDE.U32 R12, R35.reuse, 0x10, R8 ;  /* 0x00000010230c5825 */ /* 0x048fe200078e0008 */
[----:B------:R-:W-:-:S04]  /*0250*/  @P5 IADD3 R35, PT, PT, R35, 0x100, RZ ;  /* 0x0000010023235810 */ /* 0x000fc80007ffe0ff */
[----:B------:R-:W5:Y:S02]  /*0260*/  @P5 LDG.E.128 R152, desc[UR10][R12.64] ;  /* 0x0000000a0c985981 */ /* 0x000f64000c1e1d00 */
[----:B------:R-:W3:Y:S01]  /*0270*/  @P2 LDC.64 R20, c[0x0][0x3e8] ;  /* 0x0000fa00ff142b82 */ /* 0x000ee20000000a00 */
[----:B0-----:R-:W-:-:S05]  /*0280*/  @P3 IMAD.WIDE.U32 R14, R35, 0x10, R14 ;  /* 0x00000010230e3825 */ /* 0x001fca00078e000e */
[----:B------:R-:W5:Y:S02]  /*0290*/  @P3 LDG.E.128 R148, desc[UR10][R14.64] ;  /* 0x0000000a0e943981 */ /* 0x000f64000c1e1d00 */
[----:B------:R-:W0:Y:S01]  /*02a0*/  @P1 LDC.64 R22, c[0x0][0x3d0] ;  /* 0x0000f400ff161b82 */ /* 0x000e220000000a00 */
[C---:B-1----:R-:W-:Y:S01]  /*02b0*/  @P3 IMAD.WIDE.U32 R16, R35.reuse, 0x10, R16 ;  /* 0x0000001023103825 */ /* 0x042fe200078e0010 */
[----:B------:R-:W-:-:S04]  /*02c0*/  @P3 IADD3 R35, PT, PT, R35, 0x100, RZ ;  /* 0x0000010023233810 */ /* 0x000fc80007ffe0ff */
[----:B------:R-:W5:Y:S02]  /*02d0*/  @P3 LDG.E.128 R144, desc[UR10][R16.64] ;  /* 0x0000000a10903981 */ /* 0x000f64000c1e1d00 */
[----:B------:R-:W1:Y:S01]  /*02e0*/  @P1 LDC.64 R24, c[0x0][0x3e8] ;  /* 0x0000fa00ff181b82 */ /* 0x000e620000000a00 */
[----:B--2---:R-:W-:-:S05]  /*02f0*/  @P2 IMAD.WIDE.U32 R18, R35, 0x10, R18 ;  /* 0x0000001023122825 */ /* 0x004fca00078e0012 */
[----:B------:R-:W5:Y:S02]  /*0300*/  @P2 LDG.E.128 R140, desc[UR10][R18.64] ;  /* 0x0000000a128c2981 */ /* 0x000f64000c1e1d00 */
[----:B------:R-:W2:Y:S01]  /*0310*/  @P0 LDC.64 R6, c[0x0][0x3d0] ;  /* 0x0000f400ff060b82 */ /* 0x000ea20000000a00 */
[C---:B---3--:R-:W-:Y:S01]  /*0320*/  @P2 IMAD.WIDE.U32 R20, R35.reuse, 0x10, R20 ;  /* 0x0000001023142825 */ /* 0x048fe200078e0014 */
[----:B------:R-:W-:-:S04]  /*0330*/  @P2 IADD3 R35, PT, PT, R35, 0x100, RZ ;  /* 0x0000010023232810 */ /* 0x000fc80007ffe0ff */
[----:B------:R-:W5:Y:S01]  /*0340*/  @P2 LDG.E.128 R136, desc[UR10][R20.64] ;  /* 0x0000000a14882981 */ /* 0x000f62000c1e1d00 */
[C---:B0-----:R-:W-:Y:S01]  /*0350*/  @P1 IMAD.WIDE.U32 R22, R35.reuse, 0x10, R22 ;  /* 0x0000001023161825 */ /* 0x041fe200078e0016 */
[----:B------:R-:W0:Y:S04]  /*0360*/  @P0 LDC.64 R8, c[0x0][0x3e8] ;  /* 0x0000fa00ff080b82 */ /* 0x000e280000000a00 */
[----:B------:R-:W5:Y:S01]  /*0370*/  @P1 LDG.E.128 R132, desc[UR10][R22.64] ;  /* 0x0000000a16841981 */ /* 0x000f62000c1e1d00 */
[C---:B-1----:R-:W-:Y:S01]  /*0380*/  @P1 IMAD.WIDE.U32 R24, R35.reuse, 0x10, R24 ;  /* 0x0000001023181825 */ /* 0x042fe200078e0018 */
[----:B------:R-:W-:Y:S02]  /*0390*/  @P1 IADD3 R35, PT, PT, R35, 0x100, RZ ;  /* 0x0000010023231810 */ /* 0x000fe40007ffe0ff */
[----:B------:R-:W1:Y:S02]  /*03a0*/  @P4 LDC.64 R30, c[0x0][0x3d0] ;  /* 0x0000f400ff1e4b82 */ /* 0x000e640000000a00 */
[----:B------:R-:W5:Y:S01]  /*03b0*/  @P1 LDG.E.128 R128, desc[UR10][R24.64] ;  /* 0x0000000a18801981 */ /* 0x000f62000c1e1d00 */
[----:B--2---:R-:W-:-:S05]  /*03c0*/  @P0 IMAD.WIDE.U32 R26, R35, 0x10, R6 ;  /* 0x00000010231a0825 */ /* 0x004fca00078e0006 */
[----:B------:R-:W2:Y:S01]  /*03d0*/  @P4 LDC.64 R32, c[0x0][0x3e8] ;  /* 0x0000fa00ff204b82 */ /* 0x000ea20000000a00 */
[----:B------:R-:W5:Y:S01]  /*03e0*/  @P0 LDG.E.128 R124, desc[UR10][R26.64] ;  /* 0x0000000a1a7c0981 */ /* 0x000f62000c1e1d00 */
[----:B0-----:R-:W-:-:S06]  /*03f0*/  @P0 IMAD.WIDE.U32 R28, R35, 0x10, R8 ;  /* 0x00000010231c0825 */ /* 0x001fcc00078e0008 */
[----:B------:R-:W0:Y:S01]  /*0400*/  S2UR UR4, SR_CTAID.X ;  /* 0x00000000000479c3 */ /* 0x000e220000002500 */
[----:B------:R-:W-:Y:S02]  /*0410*/  @P0 IADD3 R35, PT, PT, R35, 0x100, RZ ;  /* 0x0000010023230810 */ /* 0x000fe40007ffe0ff */
[----:B------:R-:W-:Y:S02]  /*0420*/  CS2R R110, SRZ ;  /* 0x00000000006e7805 */ /* 0x000fe4000001ff00 */
[----:B------:R-:W-:Y:S01]  /*0430*/  CS2R R104, SRZ ;  /* 0x0000000000687805 */ /* 0x000fe2000001ff00 */
[----:B------:R-:W5:Y:S01]  /*0440*/  @P0 LDG.E.128 R120, desc[UR10][R28.64] ;  /* 0x0000000a1c780981 */ /* 0x000f62000c1e1d00 */
[----:B-1----:R-:W-:-:S05]  /*0450*/  @P4 IMAD.WIDE.U32 R6, R35, 0x10, R30 ;  /* 0x0000001023064825 */ /* 0x002fca00078e001e */
[----:B------:R0:W5:Y:S01]  /*0460*/  @P4 LDG.E.128 R116, desc[UR10][R6.64] ;  /* 0x0000000a06744981 */ /* 0x000162000c1e1d00 */
[----:B--2---:R-:W-:-:S05]  /*0470*/  @P4 IMAD.WIDE.U32 R8, R35, 0x10, R32 ;  /* 0x0000001023084825 */ /* 0x004fca00078e0020 */
[----:B------:R1:W5:Y:S01]  /*0480*/  @P4 LDG.E.128 R112, desc[UR10][R8.64] ;  /* 0x0000000a08704981 */ /* 0x000362000c1e1d00 */
[----:B0-----:R-:W-:-:S04]  /*0490*/  MOV R6, UR4 ;  /* 0x0000000400067c02 */ /* 0x001fc80008000f00 */
        /* <DEDUP_REMOVED lines=89> */
.L_x_3167:
[----:B------:R-:W0:Y:S08]  /*0a30*/  LDC.64 R170, c[0x0][0x3f8] ;  /* 0x0000fe00ffaa7b82 */ /* 0x000e300000000a00 */
[----:B------:R-:W1:Y:S08]  /*0a40*/  LDC.64 R238, c[0x0][0x3c8] ;  /* 0x0000f200ffee7b82 */ /* 0x000e700000000a00 */
[----:B------:R-:W2:Y:S01]  /*0a50*/  LDC.64 R168, c[0x0][0x3f0] ;  /* 0x0000fc00ffa87b82 */ /* 0x000ea20000000a00 */
[----:B0-----:R-:W-:-:S05]  /*0a60*/  IMAD.WIDE R170, R6, 0x4, R170 ;  /* 0x0000000406aa7825 */ /* 0x001fca00078e02aa */
[----:B------:R-:W3:Y:S01]  /*0a70*/  LDG.E R236, desc[UR10][R170.64] ;  /* 0x0000000aaaec7981 */ /* 0x000ee2000c1e1900 */
[----:B-1----:R-:W-:-:S06]  /*0a80*/  IMAD.WIDE R238, R6, 0x4, R238 ;  /* 0x0000000406ee7825 */ /* 0x002fcc00078e02ee */
[----:B-----5:R0:W5:Y:S01]  /*0a90*/  LDG.E R238, desc[UR10][R238.64] ;  /* 0x0000000aeeee7981 */ /* 0x020162000c1e1900 */
[----:B--2---:R-:W-:-:S05]  /*0aa0*/  IMAD.WIDE R168, R6, 0x4, R168 ;  /* 0x0000000406a87825 */ /* 0x004fca00078e02a8 */
[----:B------:R0:W5:Y:S01]  /*0ab0*/  LDG.E R245, desc[UR10][R168.64] ;  /* 0x0000000aa8f57981 */ /* 0x000162000c1e1900 */
[----:B------:R-:W-:Y:S01]  /*0ac0*/  BSSY.RECONVERGENT B0, `(.L_x_3067) ;  /* 0x00001de000007945 */ /* 0x000fe20003800200 */
[----:B------:R-:W-:Y:S02]  /*0ad0*/  CS2R R174, SRZ ;  /* 0x0000000000ae7805 */ /* 0x000fe4000001ff00 */
[----:B---3--:R-:W-:-:S13]  /*0ae0*/  ISETP.GE.AND P1, PT, R236, 0x1, PT ;  /* 0x00000001ec00780c */ /* 0x008fda0003f26270 */
[----:B0-----:R-:W-:Y:S05]  /*0af0*/  @!P1 BRA `(.L_x_3068) ;  /* 0x0000001800b89947 */ /* 0x001fea0003800000 */
[----:B------:R-:W0:Y:S01]  /*0b00*/  LDC.64 R168, c[0x0][0x3c0] ;  /* 0x0000f000ffa87b82 */ /* 0x000e220000000a00 */
[----:B------:R-:W-:-:S07]  /*0b10*/  SHF.R.S32.HI R170, RZ, 0x1f, R6 ;  /* 0x0000001fffaa7819 */ /* 0x000fce0000011406 */
[----:B------:R-:W1:Y:S01]  /*0b20*/  LDC R239, c[0x0][0x388] ;  /* 0x0000e200ffef7b82 */ /* 0x000e620000000800 */
[----:B0-----:R-:W-:-:S04]  /*0b30*/  LEA R168, P0, R6, R168, 0x2 ;  /* 0x000000a806a87211 */ /* 0x001fc800078010ff */
[----:B------:R-:W-:-:S05]  /*0b40*/  LEA.HI.X R169, R6, R169, R170, 0x2, P0 ;  /* 0x000000a906a97211 */ /* 0x000fca00000f14aa */
[----:B------:R0:W2:Y:S01]  /*0b50*/  LDG.E R168, desc[UR10][R168.64] ;  /* 0x0000000aa8a87981 */ /* 0x0000a2000c1e1900 */
[----:B------:R-:W-:Y:S01]  /*0b60*/  IADD3 R172, PT, PT, R236, -0x1, RZ ;  /* 0xffffffffecac7810 */ /* 0x000fe20007ffe0ff */
[-C--:B-1----:R-:W-:Y:S01]  /*0b70*/  IMAD R170, R6, R239.reuse, RZ ;  /* 0x000000ef06aa7224 */ /* 0x082fe200078e02ff */
[----:B------:R-:W-:Y:S01]  /*0b80*/  ISETP.GE.U32.AND P0, PT, R0, 0x100, PT ;  /* 0x000001000000780c */ /* 0x000fe20003f06070 */
[----:B------:R-:W1:Y:S01]  /*0b90*/  S2R R240, SR_TID.X ;  /* 0x0000000000f07919 */ /* 0x000e620000002100 */
[----:B------:R-:W-:Y:S01]  /*0ba0*/  ISETP.NE.AND P6, PT, RZ, UR12, PT ;  /* 0x0000000cff007c0c */ /* 0x000fe2000bfc5270 */
[----:B------:R-:W-:Y:S01]  /*0bb0*/  IMAD R172, R172, R239, RZ ;  /* 0x000000efacac7224 */ /* 0x000fe200078e02ff */
[----:B------:R-:W-:Y:S01]  /*0bc0*/  SHF.R.S32.HI R171, RZ, 0x1f, R170 ;  /* 0x0000001fffab7819 */ /* 0x000fe200000114aa */
[----:B------:R-:W-:Y:S01]  /*0bd0*/  BSSY.RECONVERGENT B1, `(.L_x_3069) ;  /* 0x0000046000017945 */ /* 0x000fe20003800200 */
[----:B------:R-:W-:Y:S02]  /*0be0*/  ISETP.GE.U32.AND P2, PT, R0, 0x200, PT ;  /* 0x000002000000780c */ /* 0x000fe40003f46070 */
[----:B------:R-:W-:-:S02]  /*0bf0*/  CS2R R174, SRZ ;  /* 0x0000000000ae7805 */ /* 0x000fc4000001ff00 */
[----:B------:R-:W-:Y:S02]  /*0c00*/  LEA.HI R171, R171, R170, RZ, 0x2 ;  /* 0x000000aaabab7211 */ /* 0x000fe400078f10ff */
[----:B0-----:R-:W-:Y:S02]  /*0c10*/  SHF.R.S32.HI R169, RZ, 0x1f, R172 ;  /* 0x0000001fffa97819 */ /* 0x001fe400000114ac */
[C---:B------:R-:W-:Y:S02]  /*0c20*/  ISETP.GE.U32.AND P3, PT, R0.reuse, 0x300, PT ;  /* 0x000003000000780c */ /* 0x040fe40003f66070 */
[----:B------:R-:W-:Y:S02]  /*0c30*/  LEA.HI R169, R169, R172, RZ, 0x2 ;  /* 0x000000aca9a97211 */ /* 0x000fe400078f10ff */
[C---:B------:R-:W-:Y:S02]  /*0c40*/  ISETP.GE.U32.AND P4, PT, R0.reuse, 0x400, PT ;  /* 0x000004000000780c */ /* 0x040fe40003f86070 */
[----:B------:R-:W-:-:S02]  /*0c50*/  ISETP.GE.U32.AND P5, PT, R0, 0x500, PT ;  /* 0x000005000000780c */ /* 0x000fc40003fa6070 */
[-C--:B-1----:R-:W-:Y:S02]  /*0c60*/  LEA.HI.SX32 R246, R171, R240.reuse, 0x1e ;  /* 0x000000f0abf67211 */ /* 0x082fe400078ff2ff */
[----:B------:R-:W-:Y:S02]  /*0c70*/  LEA.HI.SX32 R172, R169, R240, 0x1e ;  /* 0x000000f0a9ac7211 */ /* 0x000fe400078ff2ff */
[----:B------:R-:W-:Y:S02]  /*0c80*/  MOV R171, R246 ;  /* 0x000000f600ab7202 */ /* 0x000fe40000000f00 */
[----:B--2---:R-:W-:Y:S02]  /*0c90*/  FSEL R170, R168, RZ, !P6 ;  /* 0x000000ffa8aa7208 */ /* 0x004fe40007000000 */
[----:B------:R-:W-:Y:S01]  /*0ca0*/  ISETP.GE.U32.AND P6, PT, R0, 0x600, PT ;  /* 0x000006000000780c */ /* 0x000fe20003fc6070 */
[----:B------:R-:W-:-:S12]  /*0cb0*/  @!P0 BRA `(.L_x_3070) ;  /* 0x0000000000dc8947 */ /* 0x000fd80003800000 */
        /* <DEDUP_REMOVED lines=11> */
[----:B------:R-:W-:Y:S02]  /*0d70*/  IADD3 R172, PT, PT, R172, 0x100, RZ ;  /* 0x00000100acac7810 */ /* 0x000fe40007ffe0ff */
[----:B------:R-:W-:Y:S02]  /*0d80*/  IADD3 R171, PT, PT, R171, 0x100, RZ ;  /* 0x00000100abab7810 */ /* 0x000fe40007ffe0ff */
[----:B--2---:R-:W-:Y:S02]  /*0d90*/  SHF.L.U32 R173, R168, 0x10, RZ ;  /* 0x00000010a8ad7819 */ /* 0x004fe400000006ff */
[----:B---3--:R-:W-:Y:S02]  /*0da0*/  MOV R178, R174 ;  /* 0x000000ae00b27202 */ /* 0x008fe40000000f00 */
[----:B------:R-:W-:Y:S02]  /*0db0*/  SHF.R.U64 R232, R174, 0x10, R175 ;  /* 0x00000010aee87819 */ /* 0x000fe400000012af */
[----:B------:R-:W-:Y:S01]  /*0dc0*/  SHF.R.U64 R174, R168, 0x10, R169 ;  /* 0x00000010a8ae7819 */ /* 0x000fe200000012a9 */
[----:B------:R-:W-:Y:S01]  /*0dd0*/  FADD.FTZ R173, -R170, R173 ;  /* 0x000000adaaad7221 */ /* 0x000fe20000010100 */
[----:B------:R-:W-:-:S02]  /*0de0*/  MOV R179, R175 ;  /* 0x000000af00b37202 */ /* 0x000fc40000000f00 */
[----:B------:R-:W-:Y:S02]  /*0df0*/  SHF.R.U32.HI R228, RZ, 0x10, R175 ;  /* 0x00000010ffe47819 */ /* 0x000fe400000116af */
[----:B------:R-:W-:Y:S02]  /*0e00*/  SHF.R.U32.HI R168, RZ, 0x10, R169 ;  /* 0x00000010ffa87819 */ /* 0x000fe400000116a9 */
[----:B------:R-:W-:Y:S02]  /*0e10*/  SHF.L.U32 R175, R169, 0x10, RZ ;  /* 0x00000010a9af7819 */ /* 0x000fe400000006ff */
[----:B------:R-:W-:Y:S01]  /*0e20*/  SHF.L.U32 R169, R174, 0x10, RZ ;  /* 0x00000010aea97819 */ /* 0x000fe200000006ff */
[----:B-----5:R-:W-:Y:S01]  /*0e30*/  FMUL.FTZ R237, R238, R173 ;  /* 0x000000adeeed7220 */ /* 0x020fe20000410000 */
[----:B------:R-:W-:Y:S02]  /*0e40*/  SHF.L.U32 R235, R178, 0x10, RZ ;  /* 0x00000010b2eb7819 */ /* 0x000fe400000006ff */
[----:B------:R-:W-:Y:S01]  /*0e50*/  SHF.L.U32 R173, R168, 0x10, RZ ;  /* 0x00000010a8ad7819 */ /* 0x000fe200000006ff */
[----:B------:R-:W-:Y:S01]  /*0e60*/  FADD.FTZ R169, -R170, R169 ;  /* 0x000000a9aaa97221 */ /* 0x000fe20000010100 */
[----:B------:R-:W-:Y:S01]  /*0e70*/  SHF.L.U32 R232, R232, 0x10, RZ ;  /* 0x00000010e8e87819 */ /* 0x000fe200000006ff */
[----:B------:R-:W-:Y:S01]  /*0e80*/  FADD.FTZ R80, R80, R235 ;  /* 0x000000eb50507221 */ /* 0x000fe20000010000 */
[----:B------:R-:W-:Y:S01]  /*0e90*/  FFMA.FTZ R108, R237, R235, R108 ;  /* 0x000000ebed6c7223 */ /* 0x000fe2000001006c */
[----:B------:R-:W-:Y:S01]  /*0ea0*/  FMUL.FTZ R234, R238, R169 ;  /* 0x000000a9eeea7220 */ /* 0x000fe20000410000 */
[----:B------:R-:W-:Y:S01]  /*0eb0*/  FADD.FTZ R173, -R170, R173 ;  /* 0x000000adaaad7221 */ /* 0x000fe20000010100 */
[----:B------:R-:W-:Y:S01]  /*0ec0*/  FMUL.FTZ R235, R164, R235 ;  /* 0x000000eba4eb7220 */ /* 0x000fe20000410000 */
[----:B------:R-:W-:Y:S01]  /*0ed0*/  SHF.L.U32 R179, R179, 0x10, RZ ;  /* 0x00000010b3b37819 */ /* 0x000fe200000006ff */
[----:B------:R-:W-:Y:S01]  /*0ee0*/  FADD.FTZ R81, R81, R232 ;  /* 0x000000e851517221 */ /* 0x000fe20000010000 */
[-C--:B------:R-:W-:Y:S01]  /*0ef0*/  FFMA.FTZ R109, R234, R232.reuse, R109 ;  /* 0x000000e8ea6d7223 */ /* 0x080fe2000001006d */
[----:B------:R-:W-:Y:S01]  /*0f00*/  FMUL.FTZ R230, R238, R173 ;  /* 0x000000adeee67220 */ /* 0x000fe20000410000 */
[----:B------:R-:W-:Y:S01]  /*0f10*/  FADD.FTZ R175, -R170, R175 ;  /* 0x000000afaaaf7221 */ /* 0x000fe20000010100 */
[----:B------:R-:W-:Y:S01]  /*0f20*/  FMUL.FTZ R232, R165, R232 ;  /* 0x000000e8a5e87220 */ /* 0x000fe20000410000 */
[----:B------:R-:W-:Y:S01]  /*0f30*/  FADD.FTZ R169, RZ, R235 ;  /* 0x000000ebffa97221 */ /* 0x000fe20000010000 */
[----:B------:R-:W-:Y:S01]  /*0f40*/  FFMA.FTZ R173, R237, R235, RZ ;  /* 0x000000ebedad7223 */ /* 0x000fe200000100ff */
[----:B------:R-:W-:Y:S01]  /*0f50*/  SHF.L.U32 R228, R228, 0x10, RZ ;  /* 0x00000010e4e47819 */ /* 0x000fe200000006ff */
        /* <DEDUP_REMOVED lines=13> */
.L_x_3070:
[----:B----4-:R-:W-:Y:S05]  /*1030*/  BSYNC.RECONVERGENT B1 ;  /* 0x0000000000017941 */ /* 0x010fea0003800200 */
.L_x_3069:
        /* <DEDUP_REMOVED lines=15> */
[----:B------:R-:W-:Y:S02]  /*1130*/  IADD3 R171, PT, PT, R171, 0x100, RZ ;  /* 0x00000100abab7810 */ /* 0x000fe40007ffe0ff */
[----:B--2---:R-:W-:Y:S02]  /*1140*/  MOV R173, R178 ;  /* 0x000000b200ad7202 */ /* 0x004fe40000000f00 */
[----:B------:R-:W-:Y:S02]  /*1150*/  SHF.R.U64 R182, R178, 0x10, R179 ;  /* 0x00000010b2b67819 */ /* 0x000fe400000012b3 */
[----:B---3--:R-:W-:Y:S02]  /*1160*/  SHF.R.U64 R178, R168, 0x10, R169 ;  /* 0x00000010a8b27819 */ /* 0x008fe400000012a9 */
[----:B------:R-:W-:-:S02]  /*1170*/  SHF.L.U32 R223, R169, 0x10, RZ ;  /* 0x00000010a9df7819 */ /* 0x000fc400000006ff */
[----:B0-----:R-:W-:Y:S02]  /*1180*/  SHF.L.U32 R177, R178, 0x10, RZ ;  /* 0x00000010b2b17819 */ /* 0x001fe400000006ff */
[----:B------:R-:W-:Y:S01]  /*1190*/  SHF.L.U32 R183, R168, 0x10, RZ ;  /* 0x00000010a8b77819 */ /* 0x000fe200000006ff */
[C---:B------:R-:W-:Y:S01]  /*11a0*/  FADD.FTZ R225, -R170.reuse, R223 ;  /* 0x000000dfaae17221 */ /* 0x040fe20000010100 */
[----:B------:R-:W-:Y:S01]  /*11b0*/  MOV R180, R179 ;  /* 0x000000b300b47202 */ /* 0x000fe20000000f00 */
[C---:B------:R-:W-:Y:S01]  /*11c0*/  FADD.FTZ R177, -R170.reuse, R177 ;  /* 0x000000b1aab17221 */ /* 0x040fe20000010100 */
[----:B------:R-:W-:Y:S01]  /*11d0*/  SHF.L.U32 R173, R173, 0x10, RZ ;  /* 0x00000010adad7819 */ /* 0x000fe200000006ff */
[----:B------:R-:W-:Y:S01]  /*11e0*/  FADD.FTZ R183, -R170, R183 ;  /* 0x000000b7aab77221 */ /* 0x000fe20000010100 */
[----:B------:R-:W-:Y:S01]  /*11f0*/  SHF.R.U32.HI R181, RZ, 0x10, R179 ;  /* 0x00000010ffb57819 */ /* 0x000fe200000116b3 */
[----:B-----5:R-:W-:Y:S01]  /*1200*/  FMUL.FTZ R220, R238, R177 ;  /* 0x000000b1eedc7220 */ /* 0x020fe20000410000 */
[----:B------:R-:W-:-:S02]  /*1210*/  SHF.R.U32.HI R179, RZ, 0x10, R169 ;  /* 0x00000010ffb37819 */ /* 0x000fc400000116a9 */
[----:B------:R-:W-:Y:S01]  /*1220*/  SHF.L.U32 R168, R182, 0x10, RZ ;  /* 0x00000010b6a87819 */ /* 0x000fe200000006ff */
[----:B------:R-:W-:Y:S01]  /*1230*/  FMUL.FTZ R226, R156, R173 ;  /* 0x000000ad9ce27220 */ /* 0x000fe20000410000 */
[----:B------:R-:W-:Y:S01]  /*1240*/  SHF.L.U32 R169, R180, 0x10, RZ ;  /* 0x00000010b4a97819 */ /* 0x000fe200000006ff */
[C---:B------:R-:W-:Y:S01]  /*1250*/  FMUL.FTZ R225, R238.reuse, R225 ;  /* 0x000000e1eee17220 */ /* 0x040fe20000410000 */
[----:B------:R-:W-:Y:S01]  /*1260*/  FMUL.FTZ R223, R238, R183 ;  /* 0x000000b7eedf7220 */ /* 0x000fe20000410000 */
[----:B------:R-:W-:Y:S01]  /*1270*/  FADD.FTZ R77, R77, R168 ;  /* 0x000000a84d4d7221 */ /* 0x000fe20000010000 */
[-C--:B------:R-:W-:Y:S01]  /*1280*/  FFMA.FTZ R105, R220, R168.reuse, R105 ;  /* 0x000000a8dc697223 */ /* 0x080fe20000010069 */
        /* <DEDUP_REMOVED lines=8> */
[----:B------:R-:W-:Y:S01]  /*1310*/  FADD.FTZ R76, R76, R173 ;  /* 0x000000ad4c4c7221 */ /* 0x000fe20000010000 */
[----:B------:R-:W-:Y:S01]  /*1320*/  FFMA.FTZ R104, R223, R173, R104 ;  /* 0x000000addf687223 */ /* 0x000fe20000010068 */
[----:B------:R-:W-:Y:S01]  /*1330*/  FADD.FTZ R173, R168, R229 ;  /* 0x000000e5a8ad7221 */ /* 0x000fe20000010000 */
[----:B------:R-:W-:Y:S01]  /*1340*/  FADD.FTZ R179, -R170, R179 ;  /* 0x000000b3aab37221 */ /* 0x000fe20000010100 */
[----:B------:R-:W-:Y:S01]  /*1350*/  FFMA.FTZ R168, R220, R229, R169 ;  /* 0x000000e5dca87223 */ /* 0x000fe200000100a9 */
[----:B------:R-:W-:Y:S01]  /*1360*/  FMUL.FTZ R227, R159, R176 ;  /* 0x000000b09fe37220 */ /* 0x000fe20000410000 */
[----:B------:R-:W-:Y:S01]  /*1370*/  FADD.FTZ R174, R173, R224 ;  /* 0x000000e0adae7221 */ /* 0x000fe20000010000 */
[----:B------:R-:W-:Y:S01]  /*1380*/  FMUL.FTZ R222, R238, R179 ;  /* 0x000000b3eede7220 */ /* 0x000fe20000410000 */
[----:B------:R-:W-:Y:S01]  /*1390*/  FFMA.FTZ R169, R225, R224, R168 ;  /* 0x000000e0e1a97223 */ /* 0x000fe200000100a8 */
[----:B------:R-:W-:Y:S01]  /*13a0*/  FADD.FTZ R79, R79, R176 ;  /* 0x000000b04f4f7221 */ /* 0x000fe20000010000 */
[----:B------:R-:W-:Y:S01]  /*13b0*/  FADD.FTZ R175, R174, R227 ;  /* 0x000000e3aeaf7221 */ /* 0x000fe20000010000 */
[C---:B------:R-:W-:Y:S01]  /*13c0*/  FFMA.FTZ R107, R222.reuse, R176, R107 ;  /* 0x000000b0de6b7223 */ /* 0x040fe2000001006b */
[----:B------:R-:W-:-:S07]  /*13d0*/  FFMA.FTZ R174, R222, R227, R169 ;  /* 0x000000e3deae7223 */ /* 0x000fce00000100a9 */
.L_x_3072:
[----:B------:R-:W-:Y:S05]  /*13e0*/  BSYNC.RECONVERGENT B1 ;  /* 0x0000000000017941 */ /* 0x000fea0003800200 */
.L_x_3071:
        /* <DEDUP_REMOVED lines=57> */
.L_x_3074:
[----:B------:R-:W-:Y:S05]  /*1780*/  BSYNC.RECONVERGENT B1 ;  /* 0x0000000000017941 */ /* 0x000fea0003800200 */
.L_x_3073:
        /* <DEDUP_REMOVED lines=57> */
.L_x_3076:
[----:B------:R-:W-:Y:S05]  /*1b20*/  BSYNC.RECONVERGENT B1 ;  /* 0x0000000000017941 */ /* 0x000fea0003800200 */
.L_x_3075:
        /* <DEDUP_REMOVED lines=16> */
[--C-:B------:R-:W-:Y:S02]  /*1c30*/  SHF.R.U64 R14, R168, 0x10, R169.reuse ;  /* 0x00000010a80e7819 */ /* 0x100fe400000012a9 */
[----:B------:R-:W-:Y:S02]  /*1c40*/  MOV R16, R169 ;  /* 0x000000a900107202 */ /* 0x000fe40000000f00 */
[----:B------:R-:W-:-:S02]  /*1c50*/  SHF.R.U32.HI R176, RZ, 0x10, R169 ;  /* 0x00000010ffb07819 */ /* 0x000fc400000116a9 */
[C-C-:B---3--:R-:W-:Y:S02]  /*1c60*/  SHF.R.U64 R168, R10.reuse, 0x10, R11.reuse ;  /* 0x000000100aa87819 */ /* 0x148fe4000000120b */
[----:B------:R-:W-:Y:S02]  /*1c70*/  SHF.L.U32 R169, R10, 0x10, RZ ;  /* 0x000000100aa97819 */ /* 0x000fe400000006ff */
[----:B------:R-:W-:Y:S02]  /*1c80*/  SHF.R.U32.HI R10, RZ, 0x10, R11 ;  /* 0x00000010ff0a7819 */ /* 0x000fe4000001160b */
[----:B------:R-:W-:Y:S02]  /*1c90*/  SHF.L.U32 R173, R11, 0x10, RZ ;  /* 0x000000100bad7819 */ /* 0x000fe400000006ff */
[----:B------:R-:W-:Y:S01]  /*1ca0*/  SHF.L.U32 R9, R7, 0x10, RZ ;  /* 0x0000001007097819 */ /* 0x000fe200000006ff */
[----:B------:R-:W-:Y:S01]  /*1cb0*/  FADD.FTZ R7, -R170, R169 ;  /* 0x000000a9aa077221 */ /* 0x000fe20000010100 */
[----:B------:R-:W-:Y:S01]  /*1cc0*/  SHF.L.U32 R11, R168, 0x10, RZ ;  /* 0x00000010a80b7819 */ /* 0x000fe200000006ff */
[----:B------:R-:W-:-:S02]  /*1cd0*/  FADD.FTZ R173, -R170, R173 ;  /* 0x000000adaaad7221 */ /* 0x000fc40000010100 */
[----:B-----5:R-:W-:Y:S02]  /*1ce0*/  FMUL.FTZ R7, R238, R7 ;  /* 0x00000007ee077220 */ /* 0x020fe40000410000 */
[----:B------:R-:W-:Y:S01]  /*1cf0*/  FADD.FTZ R11, -R170, R11 ;  /* 0x0000000baa0b7221 */ /* 0x000fe20000010100 */
[----:B------:R-:W-:Y:S01]  /*1d00*/  SHF.L.U32 R14, R14, 0x10, RZ ;  /* 0x000000100e0e7819 */ /* 0x000fe200000006ff */
[----:B------:R-:W-:Y:S01]  /*1d10*/  FADD.FTZ R64, R64, R9 ;  /* 0x0000000940407221 */ /* 0x000fe20000010000 */
[----:B------:R-:W-:Y:S01]  /*1d20*/  SHF.L.U32 R169, R10, 0x10, RZ ;  /* 0x000000100aa97819 */ /* 0x000fe200000006ff */
[----:B------:R-:W-:Y:S01]  /*1d30*/  FMUL.FTZ R10, R238, R11 ;  /* 0x0000000bee0a7220 */ /* 0x000fe20000410000 */
[----:B0-----:R-:W-:Y:S01]  /*1d40*/  SHF.L.U32 R13, R16, 0x10, RZ ;  /* 0x00000010100d7819 */ /* 0x001fe200000006ff */
[-C--:B------:R-:W-:Y:S01]  /*1d50*/  FFMA.FTZ R92, R7, R9.reuse, R92 ;  /* 0x00000009075c7223 */ /* 0x080fe2000001005c */
[----:B------:R-:W-:Y:S01]  /*1d60*/  FMUL.FTZ R12, R132, R9 ;  /* 0x00000009840c7220 */ /* 0x000fe20000410000 */
        /* <DEDUP_REMOVED lines=17> */
[----:B------:R-:W-:Y:S01]  /*1e80*/  FADD.FTZ R67, R67, R176 ;  /* 0x000000b043437221 */ /* 0x000fe20000010000 */
[----:B------:R-:W-:Y:S01]  /*1e90*/  FFMA.FTZ R95, R16, R176, R95 ;  /* 0x000000b0105f7223 */ /* 0x000fe2000001005f */
[----:B------:R-:W-:Y:S01]  /*1ea0*/  FADD.FTZ R175, R174, R13 ;  /* 0x0000000daeaf7221 */ /* 0x000fe20000010000 */
[----:B------:R-:W-:-:S07]  /*1eb0*/  FFMA.FTZ R174, R16, R13, R169 ;  /* 0x0000000d10ae7223 */ /* 0x000fce00000100a9 */
.L_x_3078:
[----:B------:R-:W-:Y:S05]  /*1ec0*/  BSYNC.RECONVERGENT B1 ;  /* 0x0000000000017941 */ /* 0x000fea0003800200 */
.L_x_3077:
        /* <DEDUP_REMOVED lines=57> */
.L_x_3080:
[----:B------:R-:W-:Y:S05]  /*2260*/  BSYNC.RECONVERGENT B1 ;  /* 0x0000000000017941 */ /* 0x000fea0003800200 */
.L_x_3079:
        /* <DEDUP_REMOVED lines=12> */
[----:B--2---:R-:W-:Y:S02]  /*2330*/  MOV R25, R172 ;  /* 0x000000ac00197202 */ /* 0x004fe40000000f00 */
[--C-:B------:R-:W-:Y:S02]  /*2340*/  SHF.R.U64 R179, R172, 0x10, R173.reuse ;  /* 0x00000010acb37819 */ /* 0x100fe400000012ad */
[----:B------:R-:W-:Y:S02]  /*2350*/  MOV R176, R173 ;  /* 0x000000ad00b07202 */ /* 0x000fe40000000f00 */
[----:B------:R-:W-:Y:S02]  /*2360*/  SHF.R.U32.HI R178, RZ, 0x10, R173 ;  /* 0x00000010ffb27819 */ /* 0x000fe400000116ad */
[--C-:B---3--:R-:W-:Y:S02]  /*2370*/  SHF.R.U64 R172, R26, 0x10, R27.reuse ;  /* 0x000000101aac7819 */ /* 0x108fe4000000121b */
[----:B------:R-:W-:-:S02]  /*2380*/  SHF.R.U32.HI R173, RZ, 0x10, R27 ;  /* 0x00000010ffad7819 */ /* 0x000fc4000001161b */
[----:B------:R-:W-:Y:S02]  /*2390*/  SHF.L.U32 R23, R26, 0x10, RZ ;  /* 0x000000101a177819 */ /* 0x000fe400000006ff */
[----:B------:R-:W-:Y:S02]  /*23a0*/  SHF.L.U32 R171, R27, 0x10, RZ ;  /* 0x000000101bab7819 */ /* 0x000fe400000006ff */
[----:B------:R-:W-:Y:S01]  /*23b0*/  SHF.L.U32 R27, R172, 0x10, RZ ;  /* 0x00000010ac1b7819 */ /* 0x000fe200000006ff */
[----:B------:R-:W-:Y:S01]  /*23c0*/  FADD.FTZ R23, -R170, R23 ;  /* 0x00000017aa177221 */ /* 0x000fe20000010100 */
[----:B------:R-:W-:-:S03]  /*23d0*/  SHF.L.U32 R25, R25, 0x10, RZ ;  /* 0x0000001019197819 */ /* 0x000fc600000006ff */
[----:B------:R-:W-:Y:S01]  /*23e0*/  FADD.FTZ R27, -R170, R27 ;  /* 0x0000001baa1b7221 */ /* 0x000fe20000010100 */
[----:B------:R-:W-:Y:S01]  /*23f0*/  SHF.L.U32 R173, R173, 0x10, RZ ;  /* 0x00000010adad7819 */ /* 0x000fe200000006ff */
[C---:B-----5:R-:W-:Y:S01]  /*2400*/  FMUL.FTZ R23, R238.reuse, R23 ;  /* 0x00000017ee177220 */ /* 0x060fe20000410000 */
[----:B0-----:R-:W-:Y:S01]  /*2410*/  SHF.L.U32 R168, R179, 0x10, RZ ;  /* 0x00000010b3a87819 */ /* 0x001fe200000006ff */
[----:B------:R-:W-:Y:S01]  /*2420*/  FMUL.FTZ R26, R238, R27 ;  /* 0x0000001bee1a7220 */ /* 0x000fe20000410000 */
[-C--:B------:R-:W-:Y:S01]  /*2430*/  FMUL.FTZ R184, R116, R25.reuse ;  /* 0x0000001974b87220 */ /* 0x080fe20000410000 */
[----:B------:R-:W-:Y:S01]  /*2440*/  FADD.FTZ R56, R56, R25 ;  /* 0x0000001938387221 */ /* 0x000fe20000010000 */
[----:B------:R-:W-:Y:S01]  /*2450*/  FFMA.FTZ R84, R23, R25, R84 ;  /* 0x0000001917547223 */ /* 0x000fe20000010054 */
[C---:B------:R-:W-:Y:S01]  /*2460*/  FADD.FTZ R171, -R170.reuse, R171 ;  /* 0x000000abaaab7221 */ /* 0x040fe20000010100 */
[----:B------:R-:W-:Y:S01]  /*2470*/  FADD.FTZ R177, -R170, R173 ;  /* 0x000000adaab17221 */ /* 0x000fe20000010100 */
[----:B------:R-:W-:Y:S01]  /*2480*/  FADD.FTZ R57, R57, R168 ;  /* 0x000000a839397221 */ /* 0x000fe20000010000 */
[-C--:B------:R-:W-:Y:S01]  /*2490*/  FFMA.FTZ R85, R26, R168.reuse, R85 ;  /* 0x000000a81a557223 */ /* 0x080fe20000010055 */
[----:B------:R-:W-:Y:S01]  /*24a0*/  FMUL.FTZ R25, R117, R168 ;  /* 0x000000a875197220 */ /* 0x000fe20000410000 */
[----:B------:R-:W-:Y:S01]  /*24b0*/  SHF.L.U32 R173, R176, 0x10, RZ ;  /* 0x00000010b0ad7819 */ /* 0x000fe200000006ff */
[----:B------:R-:W-:Y:S01]  /*24c0*/  FADD.FTZ R168, R175, R184 ;  /* 0x000000b8afa87221 */ /* 0x000fe20000010000 */
[----:B------:R-:W-:Y:S01]  /*24d0*/  FFMA.FTZ R169, R23, R184, R174 ;  /* 0x000000b817a97223 */ /* 0x000fe200000100ae */
[----:B------:R-:W-:Y:S01]  /*24e0*/  FMUL.FTZ R27, R238, R171 ;  /* 0x000000abee1b7220 */ /* 0x000fe20000410000 */
        /* <DEDUP_REMOVED lines=14> */
[----:B------:R-:W-:Y:S06]  /*25d0*/  BRA `(.L_x_3081) ;  /* 0x0000000000b07947 */ /* 0x000fec0003800000 */
.L_x_3068:
        /* <DEDUP_REMOVED lines=11> */
[----:B------:R-:W-:Y:S02]  /*2690*/  ISETP.GE.U32.AND P4, PT, R0, 0x300, PT ;  /* 0x000003000000780c */ /* 0x000fe40003f86070 */
[----:B------:R-:W-:-:S07]  /*26a0*/  MOV R179, R246 ;  /* 0x000000f600b37202 */ /* 0x000fce0000000f00 */
        /* <DEDUP_REMOVED lines=9> */
[C---:B-1----:R-:W-:Y:S01]  /*2740*/  @P3 IMAD.WIDE.U32 R170, R179.reuse, 0x8, R170 ;  /* 0x00000008b3aa3825 */ /* 0x042fe200078e00aa */
[----:B------:R-:W-:-:S04]  /*2750*/  @P3 IADD3 R179, PT, PT, R179, 0x100, RZ ;  /* 0x00000100b3b33810 */ /* 0x000fc80007ffe0ff */
[----:B------:R1:W5:Y:S01]  /*2760*/  @P3 LDG.E.64 R200, desc[UR10][R170.64] ;  /* 0x0000000aaac83981 */ /* 0x000362000c1e1b00 */
[----:B------:R-:W-:Y:S01]  /*2770*/  ISETP.GE.U32.AND P3, PT, R0, 0x600, PT ;  /* 0x000006000000780c */ /* 0x000fe20003f66070 */
[C---:B--2---:R-:W-:Y:S01]  /*2780*/  @P4 IMAD.WIDE.U32 R176, R179.reuse, 0x8, R176 ;  /* 0x00000008b3b04825 */ /* 0x044fe200078e00b0 */
[----:B------:R-:W-:-:S04]  /*2790*/  @P4 IADD3 R179, PT, PT, R179, 0x100, RZ ;  /* 0x00000100b3b34810 */ /* 0x000fc80007ffe0ff */
[----:B---3--:R-:W2:Y:S01]  /*27a0*/  @P2 LDC.64 R172, c[0x0][0x438] ;  /* 0x00010e00ffac2b82 */ /* 0x008ea20000000a00 */
[----:B------:R3:W5:Y:S01]  /*27b0*/  @P4 LDG.E.64 R198, desc[UR10][R176.64] ;  /* 0x0000000ab0c64981 */ /* 0x000762000c1e1b00 */
[----:B------:R-:W-:Y:S01]  /*27c0*/  ISETP.GE.U32.AND P4, PT, R0, 0x700, PT ;  /* 0x000007000000780c */ /* 0x000fe20003f86070 */
[----:B0-----:R-:W-:-:S05]  /*27d0*/  @P0 IMAD.WIDE.U32 R180, R179, 0x8, R168 ;  /* 0x00000008b3b40825 */ /* 0x001fca00078e00a8 */
[----:B-1----:R-:W0:Y:S01]  /*27e0*/  @P3 LDC.64 R170, c[0x0][0x438] ;  /* 0x00010e00ffaa3b82 */ /* 0x002e220000000a00 */
[----:B------:R-:W-:Y:S01]  /*27f0*/  @P0 IADD3 R179, PT, PT, R179, 0x100, RZ ;  /* 0x00000100b3b30810 */ /* 0x000fe20007ffe0ff */
[----:B------:R3:W5:Y:S06]  /*2800*/  @P0 LDG.E.64 R204, desc[UR10][R180.64] ;  /* 0x0000000ab4cc0981 */ /* 0x00076c000c1e1b00 */
[----:B------:R-:W1:Y:S01]  /*2810*/  @P4 LDC.64 R168, c[0x0][0x438] ;  /* 0x00010e00ffa84b82 */ /* 0x000e620000000a00 */
[C---:B--2---:R-:W-:Y:S01]  /*2820*/  @P2 IMAD.WIDE.U32 R172, R179.reuse, 0x8, R172 ;  /* 0x00000008b3ac2825 */ /* 0x044fe200078e00ac */
[----:B------:R-:W-:-:S04]  /*2830*/  @P2 IADD3 R179, PT, PT, R179, 0x100, RZ ;  /* 0x00000100b3b32810 */ /* 0x000fc80007ffe0ff */
[----:B------:R3:W5:Y:S01]  /*2840*/  @P2 LDG.E.64 R206, desc[UR10][R172.64] ;  /* 0x0000000aacce2981 */ /* 0x000762000c1e1b00 */
[C---:B0-----:R-:W-:Y:S01]  /*2850*/  @P3 IMAD.WIDE.U32 R170, R179.reuse, 0x8, R170 ;  /* 0x00000008b3aa3825 */ /* 0x041fe200078e00aa */
[----:B------:R-:W-:-:S04]  /*2860*/  @P3 IADD3 R179, PT, PT, R179, 0x100, RZ ;  /* 0x00000100b3b33810 */ /* 0x000fc80007ffe0ff */
[----:B------:R3:W5:Y:S01]  /*2870*/  @P3 LDG.E.64 R208, desc[UR10][R170.64] ;  /* 0x0000000aaad03981 */ /* 0x000762000c1e1b00 */
[----:B-1----:R-:W-:-:S05]  /*2880*/  @P4 IMAD.WIDE.U32 R168, R179, 0x8, R168 ;  /* 0x00000008b3a84825 */ /* 0x002fca00078e00a8 */
[----:B------:R3:W5:Y:S02]  /*2890*/  @P4 LDG.E.64 R210, desc[UR10][R168.64] ;  /* 0x0000000aa8d24981 */ /* 0x000764000c1e1b00 */
.L_x_3081:
[----:B----4-:R-:W-:Y:S05]  /*28a0*/  BSYNC.RECONVERGENT B0 ;  /* 0x0000000000007941 */ /* 0x010fea0003800200 */
.L_x_3067:
        /* <DEDUP_REMOVED lines=31> */
.L_x_3083:
[----:B------:R-:W-:Y:S05]  /*2aa0*/  BSYNC.RECONVERGENT B0 ;  /* 0x0000000000007941 */ /* 0x000fea0003800200 */
.L_x_3082:
        /* <DEDUP_REMOVED lines=19> */
[----:B------:R-:W2:Y:S01]  /*2be0*/  LDS.128 R176, [UR5] ;  /* 0x00000005ffb07984 */ /* 0x000ea20008000c00 */
        /* <DEDUP_REMOVED lines=10> */
[----:B------:R-:W-:Y:S01]  /*2c90*/  FADD.FTZ R168, R175, R168 ;  /* 0x000000a8afa87221 */ /* 0x000fe20000010000 */
[----:B------:R-:W-:-:S02]  /*2ca0*/  P2R R172, PR, RZ, 0x4 ;  /* 0x00000004ffac7803 */ /* 0x000fc40000000000 */
[----:B--2---:R-:W-:Y:S01]  /*2cb0*/  FADD.FTZ R247, R247, R176 ;  /* 0x000000b0f7f77221 */ /* 0x004fe20000010000 */
[----:B------:R-:W-:Y:S01]  /*2cc0*/  FADD.FTZ R168, R168, R177 ;  /* 0x000000b1a8a87221 */ /* 0x000fe20000010000 */
[----:B------:R-:W-:Y:S02]  /*2cd0*/  @P4 SHF.R.S32.HI R169, RZ, 0x1f, R170 ;  /* 0x0000001fffa94819 */ /* 0x000fe400000114aa */
[----:B------:R-:W-:Y:S01]  /*2ce0*/  FADD.FTZ R247, R178, R247 ;  /* 0x000000f7b2f77221 */ /* 0x000fe20000010000 */
[----:B------:R-:W-:Y:S01]  /*2cf0*/  FADD.FTZ R168, R179, R168 ;  /* 0x000000a8b3a87221 */ /* 0x000fe20000010000 */
[----:B------:R-:W-:Y:S02]  /*2d00*/  @P4 LEA.HI R169, R169, R170, RZ, 0x2 ;  /* 0x000000aaa9a94211 */ /* 0x000fe400078f10ff */
[----:B------:R-:W-:Y:S01]  /*2d10*/  FADD.FTZ R247, R247, R180 ;  /* 0x000000b4f7f77221 */ /* 0x000fe20000010000 */
[----:B------:R-:W-:Y:S01]  /*2d20*/  FADD.FTZ R168, R168, R181 ;  /* 0x000000b5a8a87221 */ /* 0x000fe20000010000 */
[----:B------:R-:W-:-:S02]  /*2d30*/  @P4 LEA.HI.SX32 R173, R169, R240, 0x1e ;  /* 0x000000f0a9ad4211 */ /* 0x000fc400078ff2ff */
[----:B------:R-:W-:Y:S01]  /*2d40*/  FADD.FTZ R175, R182, R247 ;  /* 0x000000f7b6af7221 */ /* 0x000fe20000010000 */
[----:B------:R-:W-:-:S03]  /*2d50*/  FADD.FTZ R168, R183, R168 ;  /* 0x000000a8b7a87221 */ /* 0x000fc60000010000 */
[----:B------:R-:W-:Y:S01]  /*2d60*/  FMUL.FTZ R175, R175, UR13 ;  /* 0x0000000dafaf7c20 */ /* 0x000fe20008410000 */
[----:B------:R-:W-:-:S04]  /*2d70*/  FMUL.FTZ R174, R168, UR13 ;  /* 0x0000000da8ae7c20 */ /* 0x000fc80008410000 */
[----:B------:R-:W-:Y:S01]  /*2d80*/  FSEL R175, R175, RZ, !P0 ;  /* 0x000000ffafaf7208 */ /* 0x000fe20004000000 */
[----:B------:R-:W-:Y:S06]  /*2d90*/  @!P2 BRA `(.L_x_3085) ;  /* 0x0000000c00d0a947 */ /* 0x000fec0003800000 */
[----:B------:R-:W-:-:S04]  /*2da0*/  UISETP.NE.U32.AND UP0, UPT, UR14, URZ, UPT ;  /* 0x000000ff0e00728c */ /* 0x000fc8000bf05070 */
[----:B------:R-:W-:Y:S01]  /*2db0*/  UISETP.NE.AND.EX UP0, UPT, UR15, URZ, UPT, UP0 ;  /* 0x000000ff0f00728c */ /* 0x000fe2000bf05300 */
[----:B------:R-:W-:Y:S10]  /*2dc0*/  @!P4 BRA `(.L_x_3086) ;  /* 0x00000000001cc947 */ /* 0x000ff40003800000 */
[----:B------:R-:W0:Y:S02]  /*2dd0*/  LDC.64 R168, c[0x0][0x390] ;  /* 0x0000e400ffa87b82 */ /* 0x000e240000000a00 */
[----:B0-----:R-:W-:-:S06]  /*2de0*/  IMAD.WIDE.U32 R168, R173, 0x8, R168 ;  /* 0x00000008ada87825 */ /* 0x001fcc00078e00a8 */
[----:B------:R-:W2:Y:S02]  /*2df0*/  LDG.E.64 R168, desc[UR10][R168.64] ;  /* 0x0000000aa8a87981 */ /* 0x000ea4000c1e1b00 */
[C-C-:B--2---:R-:W-:Y:S02]  /*2e00*/  SHF.R.U64 R244, R168.reuse, 0x10, R169.reuse ;  /* 0x00000010a8f47819 */ /* 0x144fe400000012a9 */
[----:B------:R-:W-:Y:S02]  /*2e10*/  SHF.R.U32.HI R242, RZ, 0x10, R169 ;  /* 0x00000010fff27819 */ /* 0x000fe400000116a9 */
[----:B------:R-:W-:Y:S02]  /*2e20*/  PRMT R241, R168, 0x7610, R241 ;  /* 0x00007610a8f17816 */ /* 0x000fe400000000f1 */
[----:B------:R-:W-:-:S07]  /*2e30*/  PRMT R243, R169, 0x7610, R243 ;  /* 0x00007610a9f37816 */ /* 0x000fce00000000f3 */
.L_x_3086:
        /* <DEDUP_REMOVED lines=9> */
[----:B------:R-:W-:Y:S01]  /*2ed0*/  FADD.FTZ R169, R235, -R168 ;  /* 0x800000a8eba97221 */ /* 0x000fe20000010000 */
[----:B------:R-:W-:-:S03]  /*2ee0*/  SHF.L.U32 R168, R241, 0x10, RZ ;  /* 0x00000010f1a87819 */ /* 0x000fc600000006ff */
[----:B------:R-:W-:-:S05]  /*2ef0*/  FMUL.FTZ R169, R238, R169 ;  /* 0x000000a9eea97220 */ /* 0x000fca0000410000 */
[----:B------:R-:W-:-:S05]  /*2f00*/  FSEL R169, R169, RZ, P0 ;  /* 0x000000ffa9a97208 */ /* 0x000fca0000000000 */
[----:B------:R-:W-:-:S04]  /*2f10*/  FMUL.FTZ R169, R169, UR16 ;  /* 0x00000010a9a97c20 */ /* 0x000fc80008410000 */
[----:B------:R-:W-:Y:S01]  /*2f20*/  FMUL.FTZ R170, R160, R169 ;  /* 0x000000a9a0aa7220 */ /* 0x000fe20000410000 */
[----:B------:R-:W-:-:S04]  /*2f30*/  FFMA.FTZ R52, R169, R168, R52 ;  /* 0x000000a8a9347223 */ /* 0x000fc80000010034 */
[----:B------:R-:W-:-:S04]  /*2f40*/  F2FP.BF16.F32.PACK_AB R170, RZ, R170 ;  /* 0x000000aaffaa723e */ /* 0x000fc800000010ff */
[----:B------:R-:W-:-:S07]  /*2f50*/  PRMT R187, R170, 0x7610, R187 ;  /* 0x00007610aabb7816 */ /* 0x000fce00000000bb */
.L_x_3089:
[----:B------:R-:W-:Y:S05]  /*2f60*/  @!P4 BRA `(.L_x_3090) ;  /* 0x00000000002cc947 */ /* 0x000fea0003800000 */
[----:B------:R-:W-:Y:S01]  /*2f70*/  FFMA.FTZ R169, R234, R174, R175 ;  /* 0x000000aeeaa97223 */ /* 0x000fe200000100af */
[----:B------:R-:W-:-:S03]  /*2f80*/  ISETP.GT.AND P0, PT, R236, RZ, PT ;  /* 0x000000ffec00720c */ /* 0x000fc60003f04270 */
[----:B------:R-:W-:-:S04]  /*2f90*/  FADD.FTZ R169, R232, -R169 ;  /* 0x800000a9e8a97221 */ /* 0x000fc80000010000 */
[----:B------:R-:W-:-:S05]  /*2fa0*/  FMUL.FTZ R169, R238, R169 ;  /* 0x000000a9eea97220 */ /* 0x000fca0000410000 */
[----:B------:R-:W-:-:S05]  /*2fb0*/  FSEL R169, R169, RZ, P0 ;  /* 0x000000ffa9a97208 */ /* 0x000fca0000000000 */
[----:B------:R-:W-:Y:S01]  /*2fc0*/  FMUL.FTZ R168, R169, UR16 ;  /* 0x00000010a9a87c20 */ /* 0x000fe20008410000 */
[----:B------:R-:W-:-:S03]  /*2fd0*/  SHF.L.U32 R169, R244, 0x10, RZ ;  /* 0x00000010f4a97819 */ /* 0x000fc600000006ff */
[----:B------:R-:W-:Y:S02]  /*2fe0*/  FMUL.FTZ R170, R161, R168 ;  /* 0x000000a8a1aa7220 */ /* 0x000fe40000410000 */
[----:B------:R-:W-:-:S03]  /*2ff0*/  FFMA.FTZ R53, R168, R169, R53 ;  /* 0x000000a9a8357223 */ /* 0x000fc60000010035 */
[----:B------:R-:W-:-:S04]  /*3000*/  F2FP.BF16.F32.PACK_AB R170, RZ, R170 ;  /* 0x000000aaffaa723e */ /* 0x000fc800000010ff */
[----:B------:R-:W-:-:S07]  /*3010*/  PRMT R189, R170, 0x7610, R189 ;  /* 0x00007610aabd7816 */ /* 0x000fce00000000bd */
.L_x_3090:
        /* <DEDUP_REMOVED lines=12> */
.L_x_3091:
        /* <DEDUP_REMOVED lines=9> */
[----:B------:R-:W-:-:S04]  /*3170*/  FFMA.FTZ R55, R4, R168, R55 ;  /* 0x000000a804377223 */ /* 0x000fc80000010037 */
[----:B------:R-:W-:-:S04]  /*3180*/  F2FP.BF16.F32.PACK_AB R169, RZ, R169 ;  /* 0x000000a9ffa9723e */ /* 0x000fc800000010ff */
[----:B------:R-:W-:Y:S01]  /*3190*/  PRMT R4, R169, 0x7610, R4 ;  /* 0x00007610a9047816 */ /* 0x000fe20000000004 */
[----:B------:R-:W-:Y:S06]  /*31a0*/  BRA `(.L_x_3092) ;  /* 0x0000000800747947 */ /* 0x000fec0003800000 */
.L_x_3088:
[----:B------:R-:W0:Y:S01]  /*31b0*/  @P4 LDC R5, c[0x0][0x40c] ;  /* 0x00010300ff054b82 */ /* 0x000e220000000800 */
[-CC-:B------:R-:W-:Y:S01]  /*31c0*/  FFMA.FTZ R2, R237, R174.reuse, R175.reuse ;  /* 0x000000aeed027223 */ /* 0x180fe200000100af */
[----:B------:R-:W-:Y:S01]  /*31d0*/  ISETP.GT.AND P0, PT, R236, RZ, PT ;  /* 0x000000ffec00720c */ /* 0x000fe20003f04270 */
[----:B------:R-:W-:Y:S01]  /*31e0*/  FFMA.FTZ R8, R233, R174, R175 ;  /* 0x000000aee9087223 */ /* 0x000fe200000100af */
[----:B------:R-:W-:Y:S01]  /*31f0*/  @P4 SHF.L.U32 R169, R241, 0x10, RZ ;  /* 0x00000010f1a94819 */ /* 0x000fe200000006ff */
[----:B------:R-:W-:Y:S01]  /*3200*/  FADD.FTZ R3, R235, -R2 ;  /* 0x80000002eb037221 */ /* 0x000fe20000010000 */
[----:B------:R-:W-:Y:S02]  /*3210*/  @P4 SHF.L.U32 R170, R244, 0x10, RZ ;  /* 0x00000010f4aa4819 */ /* 0x000fe400000006ff */
[----:B------:R-:W1:Y:S01]  /*3220*/  @P4 LDC R176, c[0x0][0x40c] ;  /* 0x00010300ffb04b82 */ /* 0x000e620000000800 */
[----:B------:R-:W-:-:S05]  /*3230*/  FMUL.FTZ R2, R238, R3 ;  /* 0x00000003ee027220 */ /* 0x000fca0000410000 */
[----:B------:R-:W-:Y:S02]  /*3240*/  FSEL R2, R2, RZ, P0 ;  /* 0x000000ff02027208 */ /* 0x000fe40000000000 */
[----:B------:R-:W2:Y:S03]  /*3250*/  @P4 LDC R171, c[0x0][0x40c] ;  /* 0x00010300ffab4b82 */ /* 0x000ea60000000800 */
[----:B0-----:R-:W-:Y:S01]  /*3260*/  @P4 FMUL.FTZ R3, R2, R5 ;  /* 0x0000000502034220 */ /* 0x001fe20000410000 */
[----:B------:R-:W-:Y:S01]  /*3270*/  FFMA.FTZ R5, R234, R174, R175 ;  /* 0x000000aeea057223 */ /* 0x000fe200000100af */
[----:B------:R-:W-:Y:S02]  /*3280*/  F2FP.BF16.F32.PACK_AB R2, RZ, R2 ;  /* 0x00000002ff02723e */ /* 0x000fe400000010ff */
[-C--:B------:R-:W-:Y:S01]  /*3290*/  @P4 FFMA.FTZ R52, R169, R3.reuse, R52 ;  /* 0x00000003a9344223 */ /* 0x080fe20000010034 */
[----:B------:R-:W-:Y:S01]  /*32a0*/  FADD.FTZ R169, R231, -R8 ;  /* 0x80000008e7a97221 */ /* 0x000fe20000010000 */
[----:B------:R-:W-:Y:S01]  /*32b0*/  FADD.FTZ R5, R232, -R5 ;  /* 0x80000005e8057221 */ /* 0x000fe20000010000 */
[----:B------:R-:W-:-:S02]  /*32c0*/  @P4 FMUL.FTZ R3, R160, R3 ;  /* 0x00000003a0034220 */ /* 0x000fc40000410000 */
[C---:B------:R-:W-:Y:S01]  /*32d0*/  FMUL.FTZ R169, R238.reuse, R169 ;  /* 0x000000a9eea97220 */ /* 0x040fe20000410000 */
[----:B------:R-:W-:Y:S02]  /*32e0*/  FMUL.FTZ R5, R238, R5 ;  /* 0x00000005ee057220 */ /* 0x000fe40000410000 */
[----:B------:R-:W-:Y:S02]  /*32f0*/  @P4 F2FP.BF16.F32.PACK_AB R3, RZ, R3 ;  /* 0x00000003ff03423e */ /* 0x000fe400000010ff */
[----:B------:R-:W-:Y:S02]  /*3300*/  FSEL R169, R169, RZ, P0 ;  /* 0x000000ffa9a97208 */ /* 0x000fe40000000000 */
[----:B------:R-:W-:Y:S02]  /*3310*/  FSEL R168, R5, RZ, P0 ;  /* 0x000000ff05a87208 */ /* 0x000fe40000000000 */
[----:B------:R-:W-:Y:S01]  /*3320*/  @P4 PRMT R187, R3, 0x7610, R187 ;  /* 0x0000761003bb4816 */ /* 0x000fe200000000bb */
[----:B-1----:R-:W-:Y:S01]  /*3330*/  @P4 FMUL.FTZ R3, R169, R176 ;  /* 0x000000b0a9034220 */ /* 0x002fe20000410000 */
[----:B------:R-:W-:Y:S01]  /*3340*/  F2FP.BF16.F32.PACK_AB R169, RZ, R169 ;  /* 0x000000a9ffa9723e */ /* 0x000fe200000010ff */
[----:B--2---:R-:W-:Y:S01]  /*3350*/  @P4 FMUL.FTZ R8, R168, R171 ;  /* 0x000000aba8084220 */ /* 0x004fe20000410000 */
[----:B------:R-:W-:Y:S01]  /*3360*/  FFMA.FTZ R171, R230, R174, R175 ;  /* 0x000000aee6ab7223 */ /* 0x000fe200000100af */
[----:B------:R-:W-:Y:S01]  /*3370*/  @P4 FMUL.FTZ R5, R162, R3 ;  /* 0x00000003a2054220 */ /* 0x000fe20000410000 */
[----:B------:R-:W-:Y:S01]  /*3380*/  F2FP.BF16.F32.PACK_AB R168, RZ, R168 ;  /* 0x000000a8ffa8723e */ /* 0x000fe200000010ff */
[-C--:B------:R-:W-:Y:S01]  /*3390*/  @P4 FFMA.FTZ R53, R170, R8.reuse, R53 ;  /* 0x00000008aa354223 */ /* 0x080fe20000010035 */
[----:B------:R-:W-:Y:S01]  /*33a0*/  FADD.FTZ R171, R228, -R171 ;  /* 0x800000abe4ab7221 */ /* 0x000fe20000010000 */
[----:B------:R-:W-:Y:S01]  /*33b0*/  @P4 FMUL.FTZ R8, R161, R8 ;  /* 0x00000008a1084220 */ /* 0x000fe20000410000 */
[----:B------:R-:W-:-:S02]  /*33c0*/  @P4 F2FP.BF16.F32.PACK_AB R5, RZ, R5 ;  /* 0x00000005ff05423e */ /* 0x000fc400000010ff */
[----:B------:R-:W-:Y:S02]  /*33d0*/  FMUL.FTZ R170, R238, R171 ;  /* 0x000000abeeaa7220 */ /* 0x000fe40000410000 */
[----:B------:R-:W-:Y:S02]  /*33e0*/  @P4 PRMT R191, R5, 0x7610, R191 ;  /* 0x0000761005bf4816 */ /* 0x000fe400000000bf */
[----:B------:R-:W-:Y:S02]  /*33f0*/  @P4 SHF.L.U32 R5, R243, 0x10, RZ ;  /* 0x00000010f3054819 */ /* 0x000fe400000006ff */
[----:B------:R-:W-:Y:S02]  /*3400*/  @P4 F2FP.BF16.F32.PACK_AB R8, RZ, R8 ;  /* 0x00000008ff08423e */ /* 0x000fe400000010ff */
[----:B------:R-:W-:Y:S01]  /*3410*/  FSEL R170, R170, RZ, P0 ;  /* 0x000000ffaaaa7208 */ /* 0x000fe20000000000 */
[----:B------:R-:W-:Y:S01]  /*3420*/  @P4 FFMA.FTZ R54, R5, R3, R54 ;  /* 0x0000000305364223 */ /* 0x000fe20000010036 */
[----:B------:R-:W-:-:S02]  /*3430*/  @P4 PRMT R189, R8, 0x7610, R189 ;  /* 0x0000761008bd4816 */ /* 0x000fc400000000bd */
[----:B------:R-:W-:Y:S02]  /*3440*/  F2FP.BF16.F32.PACK_AB R8, RZ, R170 ;  /* 0x000000aaff08723e */ /* 0x000fe400000010ff */
[----:B------:R-:W-:Y:S02]  /*3450*/  PRMT R5, R168, 0x7610, R5 ;  /* 0x00007610a8057816 */ /* 0x000fe40000000005 */
[----:B------:R-:W-:Y:S01]  /*3460*/  PRMT R3, R169, 0x7610, R3 ;  /* 0x00007610a9037816 */ /* 0x000fe20000000003 */
[----:B------:R-:W-:Y:S06]  /*3470*/  @!P4 BRA `(.L_x_3092) ;  /* 0x0000000400c0c947 */ /* 0x000fec0003800000 */
[----:B------:R-:W-:Y:S01]  /*3480*/  FMUL.FTZ R4, R170, UR16 ;  /* 0x00000010aa047c20 */ /* 0x000fe20008410000 */
[----:B------:R-:W-:-:S03]  /*3490*/  SHF.L.U32 R170, R242, 0x10, RZ ;  /* 0x00000010f2aa7819 */ /* 0x000fc600000006ff */
[-C--:B------:R-:W-:Y:S02]  /*34a0*/  FMUL.FTZ R168, R163, R4.reuse ;  /* 0x00000004a3a87220 */ /* 0x080fe40000410000 */
[----:B------:R-:W-:-:S03]  /*34b0*/  FFMA.FTZ R55, R170, R4, R55 ;  /* 0x00000004aa377223 */ /* 0x000fc60000010037 */
[----:B------:R-:W-:-:S04]  /*34c0*/  F2FP.BF16.F32.PACK_AB R168, RZ, R168 ;  /* 0x000000a8ffa8723e */ /* 0x000fc800000010ff */
[----:B------:R-:W-:Y:S01]  /*34d0*/  PRMT R4, R168, 0x7610, R4 ;  /* 0x00007610a8047816 */ /* 0x000fe20000000004 */
[----:B------:R-:W-:Y:S06]  /*34e0*/  BRA `(.L_x_3092) ;  /* 0x0000000400a47947 */ /* 0x000fec0003800000 */
.L_x_3087:
[----:B------:R-:W-:Y:S01]  /*34f0*/  UMOV UR4, UR6 ;  /* 0x0000000600047c82 */ /* 0x000fe20008000000 */
[----:B------:R-:W-:Y:S01]  /*3500*/  UMOV UR5, UR7 ;  /* 0x0000000700057c82 */ /* 0x000fe20008000000 */
[----:B------:R-:W-:-:S04]  /*3510*/  UISETP.NE.U32.AND UP0, UPT, UR4, URZ, UPT ;  /* 0x000000ff0400728c */ /* 0x000fc8000bf05070 */
[----:B------:R-:W-:-:S09]  /*3520*/  UISETP.NE.AND.EX UP0, UPT, UR5, URZ, UPT, UP0 ;  /* 0x000000ff0500728c */ /* 0x000fd2000bf05300 */
[----:B------:R-:W-:Y:S05]  /*3530*/  BRA.U UP0, `(.L_x_3093) ;  /* 0x0000000100c07547 */ /* 0x000fea000b800000 */
[----:B------:R-:W-:Y:S01]  /*3540*/  ISETP.GT.AND P0, PT, R236, RZ, PT ;  /* 0x000000ffec00720c */ /* 0x000fe20003f04270 */
[----:B------:R-:W0:Y:S01]  /*3550*/  @P4 LDC R178, c[0x0][0x40c] ;  /* 0x00010300ffb24b82 */ /* 0x000e220000000800 */
[C---:B------:R-:W-:Y:S02]  /*3560*/  SHF.L.U32 R169, R202.reuse, 0x10, RZ ;  /* 0x00000010caa97819 */ /* 0x040fe400000006ff */
[----:B------:R-:W-:-:S04]  /*3570*/  SHF.R.U64 R171, R202, 0x10, R203 ;  /* 0x00000010caab7819 */ /* 0x000fc800000012cb */
[----:B------:R-:W-:Y:S01]  /*3580*/  SHF.L.U32 R171, R171, 0x10, RZ ;  /* 0x00000010abab7819 */ /* 0x000fe200000006ff */
[----:B------:R-:W1:Y:S04]  /*3590*/  @P4 LDC R170, c[0x0][0x40c] ;  /* 0x00010300ffaa4b82 */ /* 0x000e680000000800 */
[-CC-:B------:R-:W-:Y:S01]  /*35a0*/  @P0 FFMA.FTZ R168, R237, R174.reuse, R175.reuse ;  /* 0x000000aeeda80223 */ /* 0x180fe200000100af */
[----:B------:R-:W-:-:S03]  /*35b0*/  @P0 FFMA.FTZ R177, R234, R174, R175 ;  /* 0x000000aeeab10223 */ /* 0x000fc600000100af */
[----:B------:R-:W2:Y:S01]  /*35c0*/  @P4 LDC R180, c[0x0][0x40c] ;  /* 0x00010300ffb44b82 */ /* 0x000ea20000000800 */
[----:B------:R-:W-:Y:S01]  /*35d0*/  @P0 FADD.FTZ R168, R235, -R168 ;  /* 0x800000a8eba80221 */ /* 0x000fe20000010000 */
[----:B------:R-:W-:Y:S01]  /*35e0*/  @P0 FADD.FTZ R176, R232, -R177 ;  /* 0x800000b1e8b00221 */ /* 0x000fe20000010000 */
[----:B------:R-:W-:Y:S02]  /*35f0*/  SHF.L.U32 R177, R203, 0x10, RZ ;  /* 0x00000010cbb17819 */ /* 0x000fe400000006ff */
[C---:B------:R-:W-:Y:S01]  /*3600*/  @P0 FFMA.FTZ R169, R238.reuse, R168, R169 ;  /* 0x000000a8eea90223 */ /* 0x040fe200000100a9 */
[----:B------:R-:W-:Y:S01]  /*3610*/  @P0 FFMA.FTZ R168, R233, R174, R175 ;  /* 0x000000aee9a80223 */ /* 0x000fe200000100af */
[----:B------:R-:W-:-:S03]  /*3620*/  @P0 FFMA.FTZ R171, R238, R176, R171 ;  /* 0x000000b0eeab0223 */ /* 0x000fc600000100ab */
[----:B------:R-:W-:-:S04]  /*3630*/  @P0 FADD.FTZ R168, R231, -R168 ;  /* 0x800000a8e7a80221 */ /* 0x000fc80000010000 */
[----:B------:R-:W-:Y:S01]  /*3640*/  @P0 FFMA.FTZ R177, R238, R168, R177 ;  /* 0x000000a8eeb10223 */ /* 0x000fe200000100b1 */
[----:B0-----:R-:W-:Y:S01]  /*3650*/  @P4 FMUL.FTZ R168, R171, R178 ;  /* 0x000000b2aba84220 */ /* 0x001fe20000410000 */
[----:B------:R-:W-:Y:S01]  /*3660*/  @P4 SHF.L.U32 R171, R241, 0x10, RZ ;  /* 0x00000010f1ab4819 */ /* 0x000fe200000006ff */
[----:B-1----:R-:W-:Y:S01]  /*3670*/  @P4 FMUL.FTZ R169, R169, R170 ;  /* 0x000000aaa9a94220 */ /* 0x002fe20000410000 */
[----:B------:R-:W-:-:S03]  /*3680*/  @P4 SHF.L.U32 R170, R244, 0x10, RZ ;  /* 0x00000010f4aa4819 */ /* 0x000fc600000006ff */
[-C--:B------:R-:W-:Y:S01]  /*3690*/  @P4 FFMA.FTZ R52, R171, R169.reuse, R52 ;  /* 0x000000a9ab344223 */ /* 0x080fe20000010034 */
[----:B------:R-:W-:Y:S01]  /*36a0*/  @P4 SHF.L.U32 R171, R243, 0x10, RZ ;  /* 0x00000010f3ab4819 */ /* 0x000fe200000006ff */
[----:B------:R-:W-:Y:S01]  /*36b0*/  @P4 FFMA.FTZ R53, R170, R168, R53 ;  /* 0x000000a8aa354223 */ /* 0x000fe20000010035 */
[----:B--2---:R-:W-:Y:S01]  /*36c0*/  @P4 FMUL.FTZ R177, R177, R180 ;  /* 0x000000b4b1b14220 */ /* 0x004fe20000410000 */
[----:B------:R-:W-:Y:S01]  /*36d0*/  @P4 FMUL.FTZ R169, R160, R169 ;  /* 0x000000a9a0a94220 */ /* 0x000fe20000410000 */
[----:B------:R-:W-:Y:S02]  /*36e0*/  @P4 FMUL.FTZ R168, R161, R168 ;  /* 0x000000a8a1a84220 */ /* 0x000fe40000410000 */
[-C--:B------:R-:W-:Y:S01]  /*36f0*/  @P4 FFMA.FTZ R54, R171, R177.reuse, R54 ;  /* 0x000000b1ab364223 */ /* 0x080fe20000010036 */
[----:B------:R-:W-:Y:S01]  /*3700*/  @P4 FMUL.FTZ R177, R162, R177 ;  /* 0x000000b1a2b14220 */ /* 0x000fe20000410000 */
[----:B------:R-:W-:Y:S02]  /*3710*/  @P4 F2FP.BF16.F32.PACK_AB R169, RZ, R169 ;  /* 0x000000a9ffa9423e */ /* 0x000fe400000010ff */
[----:B------:R-:W-:-:S02]  /*3720*/  @P4 F2FP.BF16.F32.PACK_AB R168, RZ, R168 ;  /* 0x000000a8ffa8423e */ /* 0x000fc400000010ff */
[----:B------:R-:W-:Y:S02]  /*3730*/  @P4 F2FP.BF16.F32.PACK_AB R177, RZ, R177 ;  /* 0x000000b1ffb1423e */ /* 0x000fe400000010ff */
[----:B------:R-:W-:Y:S02]  /*3740*/  @P4 PRMT R187, R169, 0x7610, R187 ;  /* 0x00007610a9bb4816 */ /* 0x000fe400000000bb */
[----:B------:R-:W-:Y:S02]  /*3750*/  @P4 PRMT R189, R168, 0x7610, R189 ;  /* 0x00007610a8bd4816 */ /* 0x000fe400000000bd */
[----:B------:R-:W-:Y:S01]  /*3760*/  @P4 PRMT R191, R177, 0x7610, R191 ;  /* 0x00007610b1bf4816 */ /* 0x000fe200000000bf */
[----:B------:R-:W-:Y:S06]  /*3770*/  @!P4 BRA `(.L_x_3092) ;  /* 0x000000040000c947 */ /* 0x000fec0003800000 */
[----:B------:R-:W-:Y:S01]  /*3780*/  SHF.R.U32.HI R169, RZ, 0x10, R203 ;  /* 0x00000010ffa97819 */ /* 0x000fe200000116cb */
[----:B------:R-:W-:Y:S01]  /*3790*/  @P0 FFMA.FTZ R171, R230, R174, R175 ;  /* 0x000000aee6ab0223 */ /* 0x000fe200000100af */
[----:B------:R-:W-:Y:S02]  /*37a0*/  SHF.L.U32 R170, R242, 0x10, RZ ;  /* 0x00000010f2aa7819 */ /* 0x000fe400000006ff */
        /* <DEDUP_REMOVED lines=9> */
.L_x_3093:
[----:B------:R-:W-:Y:S01]  /*3840*/  ISETP.GT.AND P0, PT, R236, RZ, PT ;  /* 0x000000ffec00720c */ /* 0x000fe20003f04270 */
[----:B------:R-:W0:Y:S01]  /*3850*/  @P4 LDC R168, c[0x0][0x40c] ;  /* 0x00010300ffa84b82 */ /* 0x000e220000000800 */
[----:B------:R-:W-:Y:S01]  /*3860*/  @P1 FFMA.FTZ R2, R237, R174, R175 ;  /* 0x000000aeed021223 */ /* 0x000fe200000100af */
[C---:B------:R-:W-:Y:S02]  /*3870*/  SHF.L.U32 R3, R202.reuse, 0x10, RZ ;  /* 0x00000010ca037819 */ /* 0x040fe400000006ff */
[----:B------:R-:W-:Y:S01]  /*3880*/  SHF.R.U64 R5, R202, 0x10, R203 ;  /* 0x00000010ca057819 */ /* 0x000fe200000012cb */
[----:B------:R-:W-:Y:S01]  /*3890*/  @P1 FADD.FTZ R2, R235, -R2 ;  /* 0x80000002eb021221 */ /* 0x000fe20000010000 */
[----:B------:R-:W-:Y:S02]  /*38a0*/  @P4 SHF.L.U32 R171, R241, 0x10, RZ ;  /* 0x00000010f1ab4819 */ /* 0x000fe400000006ff */
[----:B------:R-:W1:Y:S01]  /*38b0*/  @P4 LDC R8, c[0x0][0x40c] ;  /* 0x00010300ff084b82 */ /* 0x000e620000000800 */
[----:B------:R-:W-:Y:S01]  /*38c0*/  @P1 FFMA.FTZ R3, R238, R2, R3 ;  /* 0x00000002ee031223 */ /* 0x000fe20000010003 */
[----:B------:R-:W-:-:S02]  /*38d0*/  SHF.L.U32 R5, R5, 0x10, RZ ;  /* 0x0000001005057819 */ /* 0x000fc400000006ff */
[-CC-:B------:R-:W-:Y:S01]  /*38e0*/  @P0 FFMA.FTZ R169, R234, R174.reuse, R175.reuse ;  /* 0x000000aeeaa90223 */ /* 0x180fe200000100af */
[-CC-:B------:R-:W-:Y:S01]  /*38f0*/  @P0 FFMA.FTZ R170, R233, R174.reuse, R175.reuse ;  /* 0x000000aee9aa0223 */ /* 0x180fe200000100af */
[----:B------:R-:W-:Y:S02]  /*3900*/  @P0 FFMA.FTZ R179, R230, R174, R175 ;  /* 0x000000aee6b30223 */ /* 0x000fe400000100af */
[----:B------:R-:W-:Y:S01]  /*3910*/  @P0 FADD.FTZ R2, R232, -R169 ;  /* 0x800000a9e8020221 */ /* 0x000fe20000010000 */
[----:B------:R-:W-:Y:S01]  /*3920*/  @P0 FADD.FTZ R170, R231, -R170 ;  /* 0x800000aae7aa0221 */ /* 0x000fe20000010000 */
[----:B------:R-:W-:Y:S01]  /*3930*/  SHF.L.U32 R169, R203, 0x10, RZ ;  /* 0x00000010cba97819 */ /* 0x000fe200000006ff */
[----:B------:R-:W-:Y:S01]  /*3940*/  @P0 FADD.FTZ R179, R228, -R179 ;  /* 0x800000b3e4b30221 */ /* 0x000fe20000010000 */
[----:B------:R-:W-:-:S03]  /*3950*/  @P0 FFMA.FTZ R5, R238, R2, R5 ;  /* 0x00000002ee050223 */ /* 0x000fc60000010005 */
[----:B------:R-:W-:Y:S01]  /*3960*/  @P0 FFMA.FTZ R169, R238, R170, R169 ;  /* 0x000000aaeea90223 */ /* 0x000fe200000100a9 */
[----:B0-----:R-:W-:Y:S01]  /*3970*/  @P4 FMUL.FTZ R2, R5, R168 ;  /* 0x000000a805024220 */ /* 0x001fe20000410000 */
[----:B------:R-:W0:Y:S01]  /*3980*/  @P4 LDC R170, c[0x0][0x40c] ;  /* 0x00010300ffaa4b82 */ /* 0x000e220000000800 */
[----:B------:R-:W-:Y:S01]  /*3990*/  F2FP.BF16.F32.PACK_AB R5, RZ, R5 ;  /* 0x00000005ff05723e */ /* 0x000fe200000010ff */
[----:B-1----:R-:W-:-:S06]  /*39a0*/  @P4 FMUL.FTZ R177, R3, R8 ;  /* 0x0000000803b14220 */ /* 0x002fcc0000410000 */
[----:B------:R-:W1:Y:S01]  /*39b0*/  @P4 LDC R168, c[0x0][0x40c] ;  /* 0x00010300ffa84b82 */ /* 0x000e620000000800 */
[----:B------:R-:W-:Y:S01]  /*39c0*/  @P4 SHF.L.U32 R8, R244, 0x10, RZ ;  /* 0x00000010f4084819 */ /* 0x000fe200000006ff */
[-C--:B------:R-:W-:Y:S01]  /*39d0*/  @P4 FFMA.FTZ R52, R171, R177.reuse, R52 ;  /* 0x000000b1ab344223 */ /* 0x080fe20000010034 */
[----:B------:R-:W-:Y:S01]  /*39e0*/  SHF.R.U32.HI R171, RZ, 0x10, R203 ;  /* 0x00000010ffab7819 */ /* 0x000fe200000116cb */
[----:B------:R-:W-:Y:S02]  /*39f0*/  @P4 FMUL.FTZ R177, R160, R177 ;  /* 0x000000b1a0b14220 */ /* 0x000fe40000410000 */
[-C--:B------:R-:W-:Y:S01]  /*3a00*/  @P4 FFMA.FTZ R53, R8, R2.reuse, R53 ;  /* 0x0000000208354223 */ /* 0x080fe20000010035 */
[----:B------:R-:W-:Y:S01]  /*3a10*/  @P4 FMUL.FTZ R2, R161, R2 ;  /* 0x00000002a1024220 */ /* 0x000fe20000410000 */
[----:B------:R-:W-:Y:S02]  /*3a20*/  SHF.L.U32 R171, R171, 0x10, RZ ;  /* 0x00000010abab7819 */ /* 0x000fe400000006ff */
[----:B------:R-:W-:-:S02]  /*3a30*/  @P4 F2FP.BF16.F32.PACK_AB R176, RZ, R177 ;  /* 0x000000b1ffb0423e */ /* 0x000fc400000010ff */
[----:B------:R-:W-:Y:S01]  /*3a40*/  @P4 F2FP.BF16.F32.PACK_AB R178, RZ, R2 ;  /* 0x00000002ffb2423e */ /* 0x000fe200000010ff */
[----:B------:R-:W-:Y:S01]  /*3a50*/  @P0 FFMA.FTZ R171, R238, R179, R171 ;  /* 0x000000b3eeab0223 */ /* 0x000fe200000100ab */
[----:B------:R-:W-:Y:S01]  /*3a60*/  @P4 SHF.L.U32 R179, R243, 0x10, RZ ;  /* 0x00000010f3b34819 */ /* 0x000fe200000006ff */
[----:B0-----:R-:W-:Y:S01]  /*3a70*/  @P4 FMUL.FTZ R177, R169, R170 ;  /* 0x000000aaa9b14220 */ /* 0x001fe20000410000 */
[----:B------:R-:W-:Y:S02]  /*3a80*/  @P4 PRMT R187, R176, 0x7610, R187 ;  /* 0x00007610b0bb4816 */ /* 0x000fe400000000bb */
[----:B------:R-:W-:Y:S01]  /*3a90*/  @P4 PRMT R189, R178, 0x7610, R189 ;  /* 0x00007610b2bd4816 */ /* 0x000fe200000000bd */
[-C--:B------:R-:W-:Y:S01]  /*3aa0*/  @P4 FFMA.FTZ R54, R179, R177.reuse, R54 ;  /* 0x000000b1b3364223 */ /* 0x080fe20000010036 */
[----:B------:R-:W-:Y:S01]  /*3ab0*/  @P4 FMUL.FTZ R177, R162, R177 ;  /* 0x000000b1a2b14220 */ /* 0x000fe20000410000 */
[----:B-1----:R-:W-:Y:S01]  /*3ac0*/  @P4 FMUL.FTZ R8, R171, R168 ;  /* 0x000000a8ab084220 */ /* 0x002fe20000410000 */
[----:B------:R-:W-:-:S03]  /*3ad0*/  @P4 SHF.L.U32 R168, R242, 0x10, RZ ;  /* 0x00000010f2a84819 */ /* 0x000fc600000006ff */
[----:B------:R-:W-:Y:S01]  /*3ae0*/  @P4 F2FP.BF16.F32.PACK_AB R177, RZ, R177 ;  /* 0x000000b1ffb1423e */ /* 0x000fe200000010ff */
[-C--:B------:R-:W-:Y:S01]  /*3af0*/  @P4 FMUL.FTZ R2, R163, R8.reuse ;  /* 0x00000008a3024220 */ /* 0x080fe20000410000 */
[----:B------:R-:W-:Y:S01]  /*3b00*/  F2FP.BF16.F32.PACK_AB R171, RZ, R171 ;  /* 0x000000abffab723e */ /* 0x000fe200000010ff */
[----:B------:R-:W-:Y:S01]  /*3b10*/  @P4 FFMA.FTZ R55, R168, R8, R55 ;  /* 0x00000008a8374223 */ /* 0x000fe20000010037 */
[----:B------:R-:W-:Y:S02]  /*3b20*/  @P4 PRMT R191, R177, 0x7610, R191 ;  /* 0x00007610b1bf4816 */ /* 0x000fe400000000bf */
[----:B------:R-:W-:Y:S02]  /*3b30*/  @P4 F2FP.BF16.F32.PACK_AB R2, RZ, R2 ;  /* 0x00000002ff02423e */ /* 0x000fe400000010ff */
[----:B------:R-:W-:Y:S02]  /*3b40*/  PRMT R8, R171, 0x7610, R8 ;  /* 0x00007610ab087816 */ /* 0x000fe40000000008 */
[----:B------:R-:W-:-:S02]  /*3b50*/  @P4 PRMT R4, R2, 0x7610, R4 ;  /* 0x0000761002044816 */ /* 0x000fc40000000004 */
[----:B------:R-:W-:Y:S02]  /*3b60*/  F2FP.BF16.F32.PACK_AB R2, RZ, R3 ;  /* 0x00000003ff02723e */ /* 0x000fe400000010ff */
[----:B------:R-:W-:-:S07]  /*3b70*/  F2FP.BF16.F32.PACK_AB R3, RZ, R169 ;  /* 0x000000a9ff03723e */ /* 0x000fce00000010ff */
.L_x_3092:
        /* <DEDUP_REMOVED lines=11> */
.L_x_3094:
        /* <DEDUP_REMOVED lines=9> */
.L_x_3095:
[----:B------:R-:W-:Y:S02]  /*3cc0*/  IADD3 R246, PT, PT, R246, 0x100, RZ ;  /* 0x00000100f6f67810 */ /* 0x000fe40007ffe0ff */
[----:B------:R-:W-:-:S07]  /*3cd0*/  IADD3 R173, PT, PT, R173, 0x100, RZ ;  /* 0x00000100adad7810 */ /* 0x000fce0007ffe0ff */
.L_x_3085:
[----:B------:R-:W-:Y:S05]  /*3ce0*/  BSYNC.RECONVERGENT B0 ;  /* 0x0000000000007941 */ /* 0x000fea0003800200 */
.L_x_3084:
[----:B------:R-:W-:Y:S01]  /*3cf0*/  ISETP.GE.U32.AND P0, PT, R0, 0x200, PT ;  /* 0x000002000000780c */ /* 0x000fe20003f06070 */
[----:B------:R-:W-:Y:S03]  /*3d00*/  BSSY.RECONVERGENT B0, `(.L_x_3096) ;  /* 0x00000f1000007945 */ /* 0x000fe60003800200 */
[----:B------:R-:W-:-:S09]  /*3d10*/  P2R R176, PR, RZ, 0x1 ;  /* 0x00000001ffb07803 */ /* 0x000fd20000000000 */
[----:B------:R-:W-:Y:S05]  /*3d20*/  @!P0 BRA `(.L_x_3097) ;  /* 0x0000000c00b88947 */ /* 0x000fea0003800000 */
[----:B------:R-:W-:-:S04]  /*3d30*/  UISETP.NE.U32.AND UP0, UPT, UR14, URZ, UPT ;  /* 0x000000ff0e00728c */ /* 0x000fc8000bf05070 */
[----:B------:R-:W-:Y:S01]  /*3d40*/  UISETP.NE.AND.EX UP0, UPT, UR15, URZ, UPT, UP0 ;  /* 0x000000ff0f00728c */ /* 0x000fe2000bf05300 */
[----:B------:R-:W-:Y:S10]  /*3d50*/  @!P4 BRA `(.L_x_3098) ;  /* 0x00000000001cc947 */ /* 0x000ff40003800000 */
[----:B01----:R-:W0:Y:S02]  /*3d60*/  LDC.64 R168, c[0x0][0x390] ;  /* 0x0000e400ffa87b82 */ /* 0x003e240000000a00 */
[----:B0-----:R-:W-:-:S06]  /*3d70*/  IMAD.WIDE.U32 R168, R173, 0x8, R168 ;  /* 0x00000008ada87825 */ /* 0x001fcc00078e00a8 */
[----:B------:R-:W2:Y:S02]  /*3d80*/  LDG.E.64 R168, desc[UR10][R168.64] ;  /* 0x0000000aa8a87981 */ /* 0x000ea4000c1e1b00 */
[C-C-:B--2---:R-:W-:Y:S02]  /*3d90*/  SHF.R.U64 R244, R168.reuse, 0x10, R169.reuse ;  /* 0x00000010a8f47819 */ /* 0x144fe400000012a9 */
[----:B------:R-:W-:Y:S02]  /*3da0*/  SHF.R.U32.HI R242, RZ, 0x10, R169 ;  /* 0x00000010fff27819 */ /* 0x000fe400000116a9 */
[----:B------:R-:W-:Y:S02]  /*3db0*/  PRMT R241, R168, 0x7610, R241 ;  /* 0x00007610a8f17816 */ /* 0x000fe400000000f1 */
[----:B------:R-:W-:-:S07]  /*3dc0*/  PRMT R243, R169, 0x7610, R243 ;  /* 0x00007610a9f37816 */ /* 0x000fce00000000f3 */
.L_x_3098:
[----:B------:R-:W-:Y:S05]  /*3dd0*/  BRA.U !UP0, `(.L_x_3099) ;  /* 0x0000000508a07547 */ /* 0x000fea000b800000 */
[----:B------:R-:W-:-:S04]  /*3de0*/  UISETP.NE.U32.AND UP0, UPT, UR6, URZ, UPT ;  /* 0x000000ff0600728c */ /* 0x000fc8000bf05070 */
[----:B------:R-:W-:-:S09]  /*3df0*/  UISETP.NE.AND.EX UP0, UPT, UR7, URZ, UPT, UP0 ;  /* 0x000000ff0700728c */ /* 0x000fd2000bf05300 */
[----:B------:R-:W-:Y:S05]  /*3e00*/  BRA.U !UP0, `(.L_x_3100) ;  /* 0x0000000108d47547 */ /* 0x000fea000b800000 */
[----:B------:R-:W-:Y:S01]  /*3e10*/  ISETP.GT.AND P0, PT, R236, RZ, PT ;  /* 0x000000ffec00720c */ /* 0x000fe20003f04270 */
[----:B01----:R-:W0:Y:S01]  /*3e20*/  @P4 LDC R170, c[0x0][0x40c] ;  /* 0x00010300ffaa4b82 */ /* 0x003e220000000800 */
[C---:B------:R-:W-:Y:S02]  /*3e30*/  SHF.L.U32 R3, R200.reuse, 0x10, RZ ;  /* 0x00000010c8037819 */ /* 0x040fe400000006ff */
[--C-:B------:R-:W-:Y:S02]  /*3e40*/  SHF.R.U64 R8, R200, 0x10, R201.reuse ;  /* 0x00000010c8087819 */ /* 0x100fe400000012c9 */
[----:B------:R-:W-:Y:S02]  /*3e50*/  SHF.R.U32.HI R169, RZ, 0x10, R201 ;  /* 0x00000010ffa97819 */ /* 0x000fe400000116c9 */
[----:B------:R-:W-:Y:S01]  /*3e60*/  @P4 SHF.L.U32 R179, R241, 0x10, RZ ;  /* 0x00000010f1b34819 */ /* 0x000fe200000006ff */
[----:B------:R-:W1:Y:S01]  /*3e70*/  @P4 LDC R168, c[0x0][0x40c] ;  /* 0x00010300ffa84b82 */ /* 0x000e620000000800 */
[----:B------:R-:W-:-:S03]  /*3e80*/  SHF.L.U32 R169, R169, 0x10, RZ ;  /* 0x00000010a9a97819 */ /* 0x000fc600000006ff */
[-CC-:B------:R-:W-:Y:S01]  /*3e90*/  @P0 FFMA.FTZ R5, R223, R174.reuse, R175.reuse ;  /* 0x000000aedf050223 */ /* 0x180fe200000100af */
[-CC-:B------:R-:W-:Y:S01]  /*3ea0*/  @P0 FFMA.FTZ R2, R220, R174.reuse, R175.reuse ;  /* 0x000000aedc020223 */ /* 0x180fe200000100af */
[-C--:B------:R-:W-:Y:S02]  /*3eb0*/  @P0 FFMA.FTZ R171, R225, R174.reuse, R175 ;  /* 0x000000aee1ab0223 */ /* 0x080fe400000100af */
[----:B------:R-:W-:Y:S01]  /*3ec0*/  @P0 FADD.FTZ R5, R226, -R5 ;  /* 0x80000005e2050221 */ /* 0x000fe20000010000 */
[----:B------:R-:W2:Y:S01]  /*3ed0*/  @P4 LDC R178, c[0x0][0x40c] ;  /* 0x00010300ffb24b82 */ /* 0x000ea20000000800 */
[----:B------:R-:W-:Y:S02]  /*3ee0*/  @P0 FADD.FTZ R2, R229, -R2 ;  /* 0x80000002e5020221 */ /* 0x000fe40000010000 */
[----:B------:R-:W-:Y:S01]  /*3ef0*/  @P0 FFMA.FTZ R3, R238, R5, R3 ;  /* 0x00000005ee030223 */ /* 0x000fe20000010003 */
[----:B------:R-:W-:Y:S01]  /*3f00*/  SHF.L.U32 R5, R8, 0x10, RZ ;  /* 0x0000001008057819 */ /* 0x000fe200000006ff */
[----:B------:R-:W-:-:S04]  /*3f10*/  @P0 FFMA.FTZ R8, R222, R174, R175 ;  /* 0x000000aede080223 */ /* 0x000fc800000100af */
[----:B------:R-:W-:Y:S01]  /*3f20*/  @P0 FFMA.FTZ R5, R238, R2, R5 ;  /* 0x00000002ee050223 */ /* 0x000fe20000010005 */
[----:B------:R-:W-:Y:S01]  /*3f30*/  @P0 FADD.FTZ R2, R224, -R171 ;  /* 0x800000abe0020221 */ /* 0x000fe20000010000 */
[----:B------:R-:W-:Y:S01]  /*3f40*/  SHF.L.U32 R171, R201, 0x10, RZ ;  /* 0x00000010c9ab7819 */ /* 0x000fe200000006ff */
[----:B------:R-:W-:Y:S01]  /*3f50*/  @P0 FADD.FTZ R8, R227, -R8 ;  /* 0x80000008e3080221 */ /* 0x000fe20000010000 */
[----:B-1----:R-:W-:-:S03]  /*3f60*/  @P4 FMUL.FTZ R177, R3, R168 ;  /* 0x000000a803b14220 */ /* 0x002fc60000410000 */
[C---:B------:R-:W-:Y:S01]  /*3f70*/  @P0 FFMA.FTZ R169, R238.reuse, R8, R169 ;  /* 0x00000008eea90223 */ /* 0x040fe200000100a9 */
[----:B------:R-:W-:Y:S01]  /*3f80*/  @P0 FFMA.FTZ R171, R238, R2, R171 ;  /* 0x00000002eeab0223 */ /* 0x000fe200000100ab */
[----:B------:R-:W-:Y:S01]  /*3f90*/  @P4 SHF.L.U32 R8, R244, 0x10, RZ ;  /* 0x00000010f4084819 */ /* 0x000fe200000006ff */
[----:B0-----:R-:W-:Y:S01]  /*3fa0*/  @P4 FMUL.FTZ R2, R5, R170 ;  /* 0x000000aa05024220 */ /* 0x001fe20000410000 */
[-C--:B------:R-:W-:Y:S01]  /*3fb0*/  @P4 FFMA.FTZ R48, R179, R177.reuse, R48 ;  /* 0x000000b1b3304223 */ /* 0x080fe20000010030 */
[----:B------:R-:W-:Y:S01]  /*3fc0*/  @P4 FMUL.FTZ R177, R152, R177 ;  /* 0x000000b198b14220 */ /* 0x000fe20000410000 */
[----:B------:R-:W-:Y:S01]  /*3fd0*/  F2FP.BF16.F32.PACK_AB R5, RZ, R5 ;  /* 0x00000005ff05723e */ /* 0x000fe200000010ff */
[-C--:B------:R-:W-:Y:S01]  /*3fe0*/  @P4 FFMA.FTZ R49, R8, R2.reuse, R49 ;  /* 0x0000000208314223 */ /* 0x080fe20000010031 */
[----:B------:R-:W-:Y:S01]  /*3ff0*/  @P4 FMUL.FTZ R2, R153, R2 ;  /* 0x0000000299024220 */ /* 0x000fe20000410000 */
[----:B--2---:R-:W-:Y:S01]  /*4000*/  @P4 FMUL.FTZ R179, R171, R178 ;  /* 0x000000b2abb34220 */ /* 0x004fe20000410000 */
[----:B------:R-:W-:-:S02]  /*4010*/  @P4 F2FP.BF16.F32.PACK_AB R177, RZ, R177 ;  /* 0x000000b1ffb1423e */ /* 0x000fc400000010ff */
[----:B------:R-:W-:Y:S02]  /*4020*/  F2FP.BF16.F32.PACK_AB R171, RZ, R171 ;  /* 0x000000abffab723e */ /* 0x000fe400000010ff */
[----:B------:R-:W-:Y:S01]  /*4030*/  @P4 F2FP.BF16.F32.PACK_AB R8, RZ, R2 ;  /* 0x00000002ff08423e */ /* 0x000fe200000010ff */
[----:B------:R-:W-:Y:S01]  /*4040*/  @P4 FMUL.FTZ R2, R154, R179 ;  /* 0x000000b39a024220 */ /* 0x000fe20000410000 */
[----:B------:R-:W-:Y:S02]  /*4050*/  @P4 PRMT R187, R177, 0x7610, R187 ;  /* 0x00007610b1bb4816 */ /* 0x000fe400000000bb */
[----:B------:R-:W-:Y:S02]  /*4060*/  @P4 PRMT R189, R8, 0x7610, R189 ;  /* 0x0000761008bd4816 */ /* 0x000fe400000000bd */
[----:B------:R-:W-:Y:S02]  /*4070*/  @P4 F2FP.BF16.F32.PACK_AB R2, RZ, R2 ;  /* 0x00000002ff02423e */ /* 0x000fe400000010ff */
[----:B------:R-:W-:-:S02]  /*4080*/  F2FP.BF16.F32.PACK_AB R8, RZ, R169 ;  /* 0x000000a9ff08723e */ /* 0x000fc400000010ff */
[----:B------:R-:W-:Y:S02]  /*4090*/  @P4 PRMT R191, R2, 0x7610, R191 ;  /* 0x0000761002bf4816 */ /* 0x000fe400000000bf */
[----:B------:R-:W-:Y:S02]  /*40a0*/  F2FP.BF16.F32.PACK_AB R2, RZ, R3 ;  /* 0x00000003ff02723e */ /* 0x000fe400000010ff */
[----:B------:R-:W-:-:S05]  /*40b0*/  @P4 SHF.L.U32 R3, R243, 0x10, RZ ;  /* 0x00000010f3034819 */ /* 0x000fca00000006ff */
[----:B------:R-:W-:Y:S01]  /*40c0*/  @P4 FFMA.FTZ R50, R3, R179, R50 ;  /* 0x000000b303324223 */ /* 0x000fe20000010032 */
        /* <DEDUP_REMOVED lines=9> */
.L_x_3100:
[----:B------:R-:W-:Y:S01]  /*4160*/  ISETP.GT.AND P0, PT, R236, RZ, PT ;  /* 0x000000ffec00720c */ /* 0x000fe20003f04270 */
[----:B------:R-:W2:Y:S01]  /*4170*/  @P4 LDC R180, c[0x0][0x40c] ;  /* 0x00010300ffb44b82 */ /* 0x000ea20000000800 */
[----:B01----:R-:W-:-:S04]  /*4180*/  SHF.R.U64 R171, R200, 0x10, R201 ;  /* 0x00000010c8ab7819 */ /* 0x003fc800000012c9 */
[----:B------:R-:W-:-:S03]  /*4190*/  SHF.L.U32 R171, R171, 0x10, RZ ;  /* 0x00000010abab7819 */ /* 0x000fc600000006ff */
[----:B------:R-:W0:Y:S04]  /*41a0*/  @P4 LDC R170, c[0x0][0x40c] ;  /* 0x00010300ffaa4b82 */ /* 0x000e280000000800 */
[-CC-:B------:R-:W-:Y:S01]  /*41b0*/  @P0 FFMA.FTZ R169, R223, R174.reuse, R175.reuse ;  /* 0x000000aedfa90223 */ /* 0x180fe200000100af */
[-CC-:B------:R-:W-:Y:S01]  /*41c0*/  @P0 FFMA.FTZ R178, R220, R174.reuse, R175.reuse ;  /* 0x000000aedcb20223 */ /* 0x180fe200000100af */
[----:B------:R-:W-:Y:S02]  /*41d0*/  @P0 FFMA.FTZ R177, R225, R174, R175 ;  /* 0x000000aee1b10223 */ /* 0x000fe400000100af */
[----:B------:R-:W1:Y:S01]  /*41e0*/  @P4 LDC R182, c[0x0][0x40c] ;  /* 0x00010300ffb64b82 */ /* 0x000e620000000800 */
[----:B------:R-:W-:Y:S01]  /*41f0*/  @P0 FADD.FTZ R168, R226, -R169 ;  /* 0x800000a9e2a80221 */ /* 0x000fe20000010000 */
[----:B------:R-:W-:Y:S01]  /*4200*/  SHF.L.U32 R169, R200, 0x10, RZ ;  /* 0x00000010c8a97819 */ /* 0x000fe200000006ff */
[----:B------:R-:W-:-:S04]  /*4210*/  @P0 FADD.FTZ R178, R229, -R178 ;  /* 0x800000b2e5b20221 */ /* 0x000fc80000010000 */
[----:B------:R-:W-:Y:S01]  /*4220*/  @P0 FFMA.FTZ R169, R238, R168, R169 ;  /* 0x000000a8eea90223 */ /* 0x000fe200000100a9 */
[----:B------:R-:W-:Y:S01]  /*4230*/  @P0 FADD.FTZ R168, R224, -R177 ;  /* 0x800000b1e0a80221 */ /* 0x000fe20000010000 */
[----:B------:R-:W-:Y:S01]  /*4240*/  SHF.L.U32 R177, R201, 0x10, RZ ;  /* 0x00000010c9b17819 */ /* 0x000fe200000006ff */
[----:B------:R-:W-:-:S04]  /*4250*/  @P0 FFMA.FTZ R171, R238, R178, R171 ;  /* 0x000000b2eeab0223 */ /* 0x000fc800000100ab */
[----:B------:R-:W-:Y:S01]  /*4260*/  @P0 FFMA.FTZ R177, R238, R168, R177 ;  /* 0x000000a8eeb10223 */ /* 0x000fe200000100b1 */
[----:B--2---:R-:W-:Y:S01]  /*4270*/  @P4 FMUL.FTZ R168, R171, R180 ;  /* 0x000000b4aba84220 */ /* 0x004fe20000410000 */
[----:B------:R-:W-:Y:S01]  /*4280*/  @P4 SHF.L.U32 R171, R241, 0x10, RZ ;  /* 0x00000010f1ab4819 */ /* 0x000fe200000006ff */
[----:B0-----:R-:W-:Y:S01]  /*4290*/  @P4 FMUL.FTZ R169, R169, R170 ;  /* 0x000000aaa9a94220 */ /* 0x001fe20000410000 */
[----:B------:R-:W-:-:S03]  /*42a0*/  @P4 SHF.L.U32 R170, R244, 0x10, RZ ;  /* 0x00000010f4aa4819 */ /* 0x000fc600000006ff */
[-C--:B------:R-:W-:Y:S01]  /*42b0*/  @P4 FFMA.FTZ R48, R171, R169.reuse, R48 ;  /* 0x000000a9ab304223 */ /* 0x080fe20000010030 */
[----:B------:R-:W-:Y:S01]  /*42c0*/  @P4 SHF.L.U32 R171, R243, 0x10, RZ ;  /* 0x00000010f3ab4819 */ /* 0x000fe200000006ff */
[----:B------:R-:W-:Y:S01]  /*42d0*/  @P4 FFMA.FTZ R49, R170, R168, R49 ;  /* 0x000000a8aa314223 */ /* 0x000fe20000010031 */
[----:B-1----:R-:W-:Y:S01]  /*42e0*/  @P4 FMUL.FTZ R177, R177, R182 ;  /* 0x000000b6b1b14220 */ /* 0x002fe20000410000 */
        /* <DEDUP_REMOVED lines=23> */
.L_x_3099:
[----:B------:R-:W-:-:S04]  /*4460*/  UISETP.NE.U32.AND UP0, UPT, UR6, URZ, UPT ;  /* 0x000000ff0600728c */ /* 0x000fc8000bf05070 */
[----:B------:R-:W-:-:S09]  /*4470*/  UISETP.NE.AND.EX UP0, UPT, UR7, URZ, UPT, UP0 ;  /* 0x000000ff0700728c */ /* 0x000fd2000bf05300 */
[----:B------:R-:W-:Y:S05]  /*4480*/  BRA.U !UP0, `(.L_x_3102) ;  /* 0x0000000108d07547 */ /* 0x000fea000b800000 */
[----:B------:R-:W2:Y:S01]  /*4490*/  @P4 LDC R5, c[0x0][0x40c] ;  /* 0x00010300ff054b82 */ /* 0x000ea20000000800 */
[-CC-:B------:R-:W-:Y:S01]  /*44a0*/  FFMA.FTZ R3, R223, R174.reuse, R175.reuse ;  /* 0x000000aedf037223 */ /* 0x180fe200000100af */
[----:B------:R-:W-:Y:S01]  /*44b0*/  ISETP.GT.AND P0, PT, R236, RZ, PT ;  /* 0x000000ffec00720c */ /* 0x000fe20003f04270 */
[----:B------:R-:W-:Y:S01]  /*44c0*/  FFMA.FTZ R8, R220, R174, R175 ;  /* 0x000000aedc087223 */ /* 0x000fe200000100af */
[----:B01----:R-:W-:Y:S01]  /*44d0*/  @P4 SHF.L.U32 R169, R241, 0x10, RZ ;  /* 0x00000010f1a94819 */ /* 0x003fe200000006ff */
[----:B------:R-:W-:Y:S01]  /*44e0*/  FADD.FTZ R3, R226, -R3 ;  /* 0x80000003e2037221 */ /* 0x000fe20000010000 */
[----:B------:R-:W-:Y:S02]  /*44f0*/  @P4 SHF.L.U32 R170, R244, 0x10, RZ ;  /* 0x00000010f4aa4819 */ /* 0x000fe400000006ff */
[----:B------:R-:W0:Y:S01]  /*4500*/  @P4 LDC R171, c[0x0][0x40c] ;  /* 0x00010300ffab4b82 */ /* 0x000e220000000800 */
[----:B------:R-:W-:-:S05]  /*4510*/  FMUL.FTZ R2, R238, R3 ;  /* 0x00000003ee027220 */ /* 0x000fca0000410000 */
[----:B------:R-:W-:Y:S02]  /*4520*/  FSEL R2, R2, RZ, P0 ;  /* 0x000000ff02027208 */ /* 0x000fe40000000000 */
[----:B------:R-:W1:Y:S03]  /*4530*/  @P4 LDC R178, c[0x0][0x40c] ;  /* 0x00010300ffb24b82 */ /* 0x000e660000000800 */
[----:B--2---:R-:W-:Y:S01]  /*4540*/  @P4 FMUL.FTZ R3, R2, R5 ;  /* 0x0000000502034220 */ /* 0x004fe20000410000 */
[----:B------:R-:W-:Y:S01]  /*4550*/  FADD.FTZ R5, R229, -R8 ;  /* 0x80000008e5057221 */ /* 0x000fe20000010000 */
[----:B------:R-:W-:Y:S02]  /*4560*/  F2FP.BF16.F32.PACK_AB R2, RZ, R2 ;  /* 0x00000002ff02723e */ /* 0x000fe400000010ff */
[-C--:B------:R-:W-:Y:S01]  /*4570*/  @P4 FFMA.FTZ R48, R169, R3.reuse, R48 ;  /* 0x00000003a9304223 */ /* 0x080fe20000010030 */
[----:B------:R-:W-:Y:S01]  /*4580*/  FFMA.FTZ R169, R225, R174, R175 ;  /* 0x000000aee1a97223 */ /* 0x000fe200000100af */
[----:B------:R-:W-:Y:S01]  /*4590*/  @P4 FMUL.FTZ R3, R152, R3 ;  /* 0x0000000398034220 */ /* 0x000fe20000410000 */
[----:B------:R-:W-:-:S02]  /*45a0*/  FMUL.FTZ R5, R238, R5 ;  /* 0x00000005ee057220 */ /* 0x000fc40000410000 */
[----:B------:R-:W-:Y:S02]  /*45b0*/  FADD.FTZ R169, R224, -R169 ;  /* 0x800000a9e0a97221 */ /* 0x000fe40000010000 */
[----:B------:R-:W-:Y:S02]  /*45c0*/  @P4 F2FP.BF16.F32.PACK_AB R8, RZ, R3 ;  /* 0x00000003ff08423e */ /* 0x000fe400000010ff */
[----:B------:R-:W-:Y:S01]  /*45d0*/  FMUL.FTZ R3, R238, R169 ;  /* 0x000000a9ee037220 */ /* 0x000fe20000410000 */
[----:B------:R-:W-:Y:S02]  /*45e0*/  FSEL R168, R5, RZ, P0 ;  /* 0x000000ff05a87208 */ /* 0x000fe40000000000 */
[----:B------:R-:W-:Y:S02]  /*45f0*/  @P4 PRMT R187, R8, 0x7610, R187 ;  /* 0x0000761008bb4816 */ /* 0x000fe400000000bb */
[----:B------:R-:W-:Y:S01]  /*4600*/  FSEL R169, R3, RZ, P0 ;  /* 0x000000ff03a97208 */ /* 0x000fe20000000000 */
[----:B0-----:R-:W-:Y:S01]  /*4610*/  @P4 FMUL.FTZ R8, R168, R171 ;  /* 0x000000aba8084220 */ /* 0x001fe20000410000 */
[----:B------:R-:W-:-:S03]  /*4620*/  F2FP.BF16.F32.PACK_AB R168, RZ, R168 ;  /* 0x000000a8ffa8723e */ /* 0x000fc600000010ff */
[----:B-1----:R-:W-:Y:S01]  /*4630*/  @P4 FMUL.FTZ R3, R169, R178 ;  /* 0x000000b2a9034220 */ /* 0x002fe20000410000 */
[----:B------:R-:W-:Y:S01]  /*4640*/  @P4 FFMA.FTZ R49, R170, R8, R49 ;  /* 0x00000008aa314223 */ /* 0x000fe20000010031 */
[----:B------:R-:W-:Y:S01]  /*4650*/  FFMA.FTZ R170, R222, R174, R175 ;  /* 0x000000aedeaa7223 */ /* 0x000fe200000100af */
[----:B------:R-:W-:Y:S01]  /*4660*/  @P4 FMUL.FTZ R8, R153, R8 ;  /* 0x0000000899084220 */ /* 0x000fe20000410000 */
[----:B------:R-:W-:Y:S01]  /*4670*/  @P4 FMUL.FTZ R5, R154, R3 ;  /* 0x000000039a054220 */ /* 0x000fe20000410000 */
[----:B------:R-:W-:Y:S01]  /*4680*/  F2FP.BF16.F32.PACK_AB R169, RZ, R169 ;  /* 0x000000a9ffa9723e */ /* 0x000fe200000010ff */
[----:B------:R-:W-:Y:S02]  /*4690*/  FADD.FTZ R171, R227, -R170 ;  /* 0x800000aae3ab7221 */ /* 0x000fe40000010000 */
[----:B------:R-:W-:Y:S02]  /*46a0*/  @P4 F2FP.BF16.F32.PACK_AB R8, RZ, R8 ;  /* 0x00000008ff08423e */ /* 0x000fe400000010ff */
[----:B------:R-:W-:Y:S01]  /*46b0*/  @P4 F2FP.BF16.F32.PACK_AB R170, RZ, R5 ;  /* 0x00000005ffaa423e */ /* 0x000fe200000010ff */
[----:B------:R-:W-:Y:S01]  /*46c0*/  FMUL.FTZ R5, R238, R171 ;  /* 0x000000abee057220 */ /* 0x000fe20000410000 */
[----:B------:R-:W-:-:S02]  /*46d0*/  @P4 PRMT R189, R8, 0x7610, R189 ;  /* 0x0000761008bd4816 */ /* 0x000fc400000000bd */
[----:B------:R-:W-:Y:S02]  /*46e0*/  @P4 PRMT R191, R170, 0x7610, R191 ;  /* 0x00007610aabf4816 */ /* 0x000fe400000000bf */
[----:B------:R-:W-:Y:S02]  /*46f0*/  FSEL R170, R5, RZ, P0 ;  /* 0x000000ff05aa7208 */ /* 0x000fe40000000000 */
[----:B------:R-:W-:Y:S02]  /*4700*/  @P4 SHF.L.U32 R5, R243, 0x10, RZ ;  /* 0x00000010f3054819 */ /* 0x000fe400000006ff */
[----:B------:R-:W-:-:S03]  /*4710*/  F2FP.BF16.F32.PACK_AB R8, RZ, R170 ;  /* 0x000000aaff08723e */ /* 0x000fc600000010ff */
[----:B------:R-:W-:Y:S01]  /*4720*/  @P4 FFMA.FTZ R50, R5, R3, R50 ;  /* 0x0000000305324223 */ /* 0x000fe20000010032 */
        /* <DEDUP_REMOVED lines=10> */
.L_x_3102:
[----:B------:R-:W-:Y:S05]  /*47d0*/  @!P4 BRA `(.L_x_3103) ;  /* 0x00000000002cc947 */ /* 0x000fea0003800000 */
[----:B01----:R-:W-:Y:S01]  /*47e0*/  FFMA.FTZ R169, R223, R174, R175 ;  /* 0x000000aedfa97223 */ /* 0x003fe200000100af */
[----:B------:R-:W-:Y:S02]  /*47f0*/  ISETP.GT.AND P0, PT, R236, RZ, PT ;  /* 0x000000ffec00720c */ /* 0x000fe40003f04270 */
        /* <DEDUP_REMOVED lines=9> */
.L_x_3103:
        /* <DEDUP_REMOVED lines=12> */
.L_x_3104:
        /* <DEDUP_REMOVED lines=12> */
.L_x_3105:
[----:B------:R-:W-:Y:S05]  /*4a10*/  @!P4 BRA `(.L_x_3101) ;  /* 0x00000000002cc947 */ /* 0x000fea0003800000 */
[----:B------:R-:W-:Y:S01]  /*4a20*/  FFMA.FTZ R4, R222, R174, R175 ;  /* 0x000000aede047223 */ /* 0x000fe200000100af */
[----:B------:R-:W-:Y:S02]  /*4a30*/  ISETP.GT.AND P0, PT, R236, RZ, PT ;  /* 0x000000ffec00720c */ /* 0x000fe40003f04270 */
[----:B01----:R-:W-:Y:S01]  /*4a40*/  SHF.L.U32 R170, R242, 0x10, RZ ;  /* 0x00000010f2aa7819 */ /* 0x003fe200000006ff */
        /* <DEDUP_REMOVED lines=8> */
.L_x_3101:
        /* <DEDUP_REMOVED lines=9> */
.L_x_3106:
        /* <DEDUP_REMOVED lines=9> */
.L_x_3107:
[----:B------:R-:W-:Y:S02]  /*4bf0*/  IADD3 R246, PT, PT, R246, 0x100, RZ ;  /* 0x00000100f6f67810 */ /* 0x000fe40007ffe0ff */
[----:B------:R-:W-:-:S07]  /*4c00*/  IADD3 R173, PT, PT, R173, 0x100, RZ ;  /* 0x00000100adad7810 */ /* 0x000fce0007ffe0ff */
.L_x_3097:
[----:B------:R-:W-:Y:S05]  /*4c10*/  BSYNC.RECONVERGENT B0 ;  /* 0x0000000000007941 */ /* 0x000fea0003800200 */
.L_x_3096:
[----:B------:R-:W-:Y:S01]  /*4c20*/  ISETP.GE.U32.AND P3, PT, R0, 0x300, PT ;  /* 0x000003000000780c */ /* 0x000fe20003f66070 */
[----:B------:R-:W-:-:S12]  /*4c30*/  BSSY.RECONVERGENT B0, `(.L_x_3108) ;  /* 0x00000f0000007945 */ /* 0x000fd80003800200 */
[----:B------:R-:W-:Y:S05]  /*4c40*/  @!P3 BRA `(.L_x_3109) ;  /* 0x0000000c00b8b947 */ /* 0x000fea0003800000 */
[----:B------:R-:W-:-:S04]  /*4c50*/  UISETP.NE.U32.AND UP0, UPT, UR14, URZ, UPT ;  /* 0x000000ff0e00728c */ /* 0x000fc8000bf05070 */
[----:B------:R-:W-:Y:S01]  /*4c60*/  UISETP.NE.AND.EX UP0, UPT, UR15, URZ, UPT, UP0 ;  /* 0x000000ff0f00728c */ /* 0x000fe2000bf05300 */
[----:B------:R-:W-:Y:S10]  /*4c70*/  @!P4 BRA `(.L_x_3110) ;  /* 0x00000000001cc947 */ /* 0x000ff40003800000 */
[----:B0123--:R-:W0:Y:S02]  /*4c80*/  LDC.64 R168, c[0x0][0x390] ;  /* 0x0000e400ffa87b82 */ /* 0x00fe240000000a00 */
[----:B0-----:R-:W-:-:S06]  /*4c90*/  IMAD.WIDE.U32 R168, R173, 0x8, R168 ;  /* 0x00000008ada87825 */ /* 0x001fcc00078e00a8 */
[----:B------:R-:W2:Y:S02]  /*4ca0*/  LDG.E.64 R168, desc[UR10][R168.64] ;  /* 0x0000000aa8a87981 */ /* 0x000ea4000c1e1b00 */
[C-C-:B--2---:R-:W-:Y:S02]  /*4cb0*/  SHF.R.U64 R244, R168.reuse, 0x10, R169.reuse ;  /* 0x00000010a8f47819 */ /* 0x144fe400000012a9 */
[----:B------:R-:W-:Y:S02]  /*4cc0*/  SHF.R.U32.HI R242, RZ, 0x10, R169 ;  /* 0x00000010fff27819 */ /* 0x000fe400000116a9 */
[----:B------:R-:W-:Y:S02]  /*4cd0*/  PRMT R241, R168, 0x7610, R241 ;  /* 0x00007610a8f17816 */ /* 0x000fe400000000f1 */
[----:B------:R-:W-:-:S07]  /*4ce0*/  PRMT R243, R169, 0x7610, R243 ;  /* 0x00007610a9f37816 */ /* 0x000fce00000000f3 */
.L_x_3110:
[----:B------:R-:W-:Y:S05]  /*4cf0*/  BRA.U !UP0, `(.L_x_3111) ;  /* 0x0000000508a07547 */ /* 0x000fea000b800000 */
[----:B------:R-:W-:-:S04]  /*4d00*/  UISETP.NE.U32.AND UP0, UPT, UR6, URZ, UPT ;  /* 0x000000ff0600728c */ /* 0x000fc8000bf05070 */
[----:B------:R-:W-:-:S09]  /*4d10*/  UISETP.NE.AND.EX UP0, UPT, UR7, URZ, UPT, UP0 ;  /* 0x000000ff0700728c */ /* 0x000fd2000bf05300 */
[----:B------:R-:W-:Y:S05]  /*4d20*/  BRA.U !UP0, `(.L_x_3112) ;  /* 0x0000000108d47547 */ /* 0x000fea000b800000 */
[----:B------:R-:W-:Y:S01]  /*4d30*/  ISETP.GT.AND P0, PT, R236, RZ, PT ;  /* 0x000000ffec00720c */ /* 0x000fe20003f04270 */
[----:B0123--:R-:W0:Y:S01]  /*4d40*/  @P4 LDC R170, c[0x0][0x40c] ;  /* 0x00010300ffaa4b82 */ /* 0x00fe220000000800 */
        /* <DEDUP_REMOVED lines=51> */
.L_x_3112:
[----:B------:R-:W-:Y:S01]  /*5080*/  ISETP.GT.AND P0, PT, R236, RZ, PT ;  /* 0x000000ffec00720c */ /* 0x000fe20003f04270 */
[----:B------:R-:W4:Y:S01]  /*5090*/  @P4 LDC R180, c[0x0][0x40c] ;  /* 0x00010300ffb44b82 */ /* 0x000f220000000800 */
[----:B0123--:R-:W-:-:S04]  /*50a0*/  SHF.R.U64 R171, R198, 0x10, R199 ;  /* 0x00000010c6ab7819 */ /* 0x00ffc800000012c7 */
        /* <DEDUP_REMOVED lines=14> */
[----:B----4-:R-:W-:Y:S01]  /*5190*/  @P4 FMUL.FTZ R168, R171, R180 ;  /* 0x000000b4aba84220 */ /* 0x010fe20000410000 */
        /* <DEDUP_REMOVED lines=30> */
.L_x_3111:
[----:B------:R-:W-:-:S04]  /*5380*/  UISETP.NE.U32.AND UP0, UPT, UR6, URZ, UPT ;  /* 0x000000ff0600728c */ /* 0x000fc8000bf05070 */
[----:B------:R-:W-:-:S09]  /*5390*/  UISETP.NE.AND.EX UP0, UPT, UR7, URZ, UPT, UP0 ;  /* 0x000000ff0700728c */ /* 0x000fd2000bf05300 */
[----:B------:R-:W-:Y:S05]  /*53a0*/  BRA.U !UP0, `(.L_x_3114) ;  /* 0x0000000108d07547 */ /* 0x000fea000b800000 */
[----:B------:R-:W4:Y:S01]  /*53b0*/  @P4 LDC R5, c[0x0][0x40c] ;  /* 0x00010300ff054b82 */ /* 0x000f220000000800 */
[-CC-:B------:R-:W-:Y:S01]  /*53c0*/  FFMA.FTZ R3, R193, R174.reuse, R175.reuse ;  /* 0x000000aec1037223 */ /* 0x180fe200000100af */
[----:B------:R-:W-:Y:S01]  /*53d0*/  ISETP.GT.AND P0, PT, R236, RZ, PT ;  /* 0x000000ffec00720c */ /* 0x000fe20003f04270 */
[----:B------:R-:W-:Y:S01]  /*53e0*/  FFMA.FTZ R8, R190, R174, R175 ;  /* 0x000000aebe087223 */ /* 0x000fe200000100af */
[----:B0123--:R-:W-:Y:S01]  /*53f0*/  @P4 SHF.L.U32 R169, R241, 0x10, RZ ;  /* 0x00000010f1a94819 */ /* 0x00ffe200000006ff */
[----:B------:R-:W-:Y:S01]  /*5400*/  FADD.FTZ R3, R192, -R3 ;  /* 0x80000003c0037221 */ /* 0x000fe20000010000 */
[----:B------:R-:W-:Y:S02]  /*5410*/  @P4 SHF.L.U32 R170, R244, 0x10, RZ ;  /* 0x00000010f4aa4819 */ /* 0x000fe400000006ff */
[----:B------:R-:W0:Y:S01]  /*5420*/  @P4 LDC R171, c[0x0][0x40c] ;  /* 0x00010300ffab4b82 */ /* 0x000e220000000800 */
[----:B------:R-:W-:-:S05]  /*5430*/  FMUL.FTZ R2, R238, R3 ;  /* 0x00000003ee027220 */ /* 0x000fca0000410000 */
[----:B------:R-:W-:Y:S02]  /*5440*/  FSEL R2, R2, RZ, P0 ;  /* 0x000000ff02027208 */ /* 0x000fe40000000000 */
[----:B------:R-:W1:Y:S03]  /*5450*/  @P4 LDC R178, c[0x0][0x40c] ;  /* 0x00010300ffb24b82 */ /* 0x000e660000000800 */
[----:B----4-:R-:W-:Y:S01]  /*5460*/  @P4 FMUL.FTZ R3, R2, R5 ;  /* 0x0000000502034220 */ /* 0x010fe20000410000 */
        /* <DEDUP_REMOVED lines=40> */
.L_x_3114:
[----:B------:R-:W-:Y:S05]  /*56f0*/  @!P4 BRA `(.L_x_3115) ;  /* 0x00000000002cc947 */ /* 0x000fea0003800000 */
[----:B0123--:R-:W-:Y:S01]  /*5700*/  FFMA.FTZ R169, R193, R174, R175 ;  /* 0x000000aec1a97223 */ /* 0x00ffe200000100af */
        /* <DEDUP_REMOVED lines=10> */
.L_x_3115:
        /* <DEDUP_REMOVED lines=12> */
.L_x_3116:
        /* <DEDUP_REMOVED lines=12> */
.L_x_3117:
[----:B------:R-:W-:Y:S05]  /*5930*/  @!P4 BRA `(.L_x_3113) ;  /* 0x00000000002cc947 */ /* 0x000fea0003800000 */
[----:B------:R-:W-:Y:S01]  /*5940*/  FFMA.FTZ R4, R196, R174, R175 ;  /* 0x000000aec4047223 */ /* 0x000fe200000100af */
[----:B------:R-:W-:Y:S02]  /*5950*/  ISETP.GT.AND P0, PT, R236, RZ, PT ;  /* 0x000000ffec00720c */ /* 0x000fe40003f04270 */
[----:B0123--:R-:W-:Y:S01]  /*5960*/  SHF.L.U32 R170, R242, 0x10, RZ ;  /* 0x00000010f2aa7819 */ /* 0x00ffe200000006ff */
        /* <DEDUP_REMOVED lines=8> */
.L_x_3113:
        /* <DEDUP_REMOVED lines=9> */
.L_x_3118:
        /* <DEDUP_REMOVED lines=9> */
.L_x_3119:
[----:B------:R-:W-:Y:S02]  /*5b10*/  IADD3 R246, PT, PT, R246, 0x100, RZ ;  /* 0x00000100f6f67810 */ /* 0x000fe40007ffe0ff */
[----:B------:R-:W-:-:S07]  /*5b20*/  IADD3 R173, PT, PT, R173, 0x100, RZ ;  /* 0x00000100adad7810 */ /* 0x000fce0007ffe0ff */
.L_x_3109:
[----:B------:R-:W-:Y:S05]  /*5b30*/  BSYNC.RECONVERGENT B0 ;  /* 0x0000000000007941 */ /* 0x000fea0003800200 */
.L_x_3108:
[----:B------:R-:W-:Y:S01]  /*5b40*/  ISETP.GE.U32.AND P2, PT, R0, 0x400, PT ;  /* 0x000004000000780c */ /* 0x000fe20003f46070 */
[----:B------:R-:W-:-:S12]  /*5b50*/  BSSY.RECONVERGENT B0, `(.L_x_3120) ;  /* 0x00000f0000007945 */ /* 0x000fd80003800200 */
[----:B------:R-:W-:Y:S05]  /*5b60*/  @!P2 BRA `(.L_x_3121) ;  /* 0x0000000c00b8a947 */ /* 0x000fea0003800000 */
[----:B------:R-:W-:-:S04]  /*5b70*/  UISETP.NE.U32.AND UP0, UPT, UR14, URZ, UPT ;  /* 0x000000ff0e00728c */ /* 0x000fc8000bf05070 */
[----:B------:R-:W-:Y:S01]  /*5b80*/  UISETP.NE.AND.EX UP0, UPT, UR15, URZ, UPT, UP0 ;  /* 0x000000ff0f00728c */ /* 0x000fe2000bf05300 */
[----:B------:R-:W-:Y:S10]  /*5b90*/  @!P4 BRA `(.L_x_3122) ;  /* 0x00000000001cc947 */ /* 0x000ff40003800000 */
[----:B01234-:R-:W0:Y:S02]  /*5ba0*/  LDC.64 R168, c[0x0][0x390] ;  /* 0x0000e400ffa87b82 */ /* 0x01fe240000000a00 */
[----:B0-----:R-:W-:-:S06]  /*5bb0*/  IMAD.WIDE.U32 R168, R173, 0x8, R168 ;  /* 0x00000008ada87825 */ /* 0x001fcc00078e00a8 */
[----:B------:R-:W2:Y:S02]  /*5bc0*/  LDG.E.64 R168, desc[UR10][R168.64] ;  /* 0x0000000aa8a87981 */ /* 0x000ea4000c1e1b00 */
[C-C-:B--2---:R-:W-:Y:S02]  /*5bd0*/  SHF.R.U64 R244, R168.reuse, 0x10, R169.reuse ;  /* 0x00000010a8f47819 */ /* 0x144fe400000012a9 */
[----:B------:R-:W-:Y:S02]  /*5be0*/  SHF.R.U32.HI R242, RZ, 0x10, R169 ;  /* 0x00000010fff27819 */ /* 0x000fe400000116a9 */
[----:B------:R-:W-:Y:S02]  /*5bf0*/  PRMT R241, R168, 0x7610, R241 ;  /* 0x00007610a8f17816 */ /* 0x000fe400000000f1 */
[----:B------:R-:W-:-:S07]  /*5c00*/  PRMT R243, R169, 0x7610, R243 ;  /* 0x00007610a9f37816 */ /* 0x000fce00000000f3 */
.L_x_3122:
[----:B------:R-:W-:Y:S05]  /*5c10*/  BRA.U !UP0, `(.L_x_3123) ;  /* 0x0000000508a07547 */ /* 0x000fea000b800000 */
[----:B------:R-:W-:-:S04]  /*5c20*/  UISETP.NE.U32.AND UP0, UPT, UR6, URZ, UPT ;  /* 0x000000ff0600728c */ /* 0x000fc8000bf05070 */
[----:B------:R-:W-:-:S09]  /*5c30*/  UISETP.NE.AND.EX UP0, UPT, UR7, URZ, UPT, UP0 ;  /* 0x000000ff0700728c */ /* 0x000fd2000bf05300 */
[----:B------:R-:W-:Y:S05]  /*5c40*/  BRA.U !UP0, `(.L_x_3124) ;  /* 0x0000000108d47547 */ /* 0x000fea000b800000 */
[----:B------:R-:W-:Y:S01]  /*5c50*/  ISETP.GT.AND P0, PT, R236, RZ, PT ;  /* 0x000000ffec00720c */ /* 0x000fe20003f04270 */
[----:B01234-:R-:W0:Y:S01]  /*5c60*/  @P4 LDC R170, c[0x0][0x40c] ;  /* 0x00010300ffaa4b82 */ /* 0x01fe220000000800 */
        /* <DEDUP_REMOVED lines=51> */
.L_x_3124:
[----:B------:R-:W-:Y:S01]  /*5fa0*/  ISETP.GT.AND P0, PT, R236, RZ, PT ;  /* 0x000000ffec00720c */ /* 0x000fe20003f04270 */
[----:B------:R-:W5:Y:S01]  /*5fb0*/  @P4 LDC R180, c[0x0][0x40c] ;  /* 0x00010300ffb44b82 */ /* 0x000f620000000800 */
[----:B01234-:R-:W-:-:S04]  /*5fc0*/  SHF.R.U64 R171, R204, 0x10, R205 ;  /* 0x00000010ccab7819 */ /* 0x01ffc800000012cd */
        /* <DEDUP_REMOVED lines=14> */
[----:B-----5:R-:W-:Y:S01]  /*60b0*/  @P4 FMUL.FTZ R168, R171, R180 ;  /* 0x000000b4aba84220 */ /* 0x020fe20000410000 */
        /* <DEDUP_REMOVED lines=30> */
.L_x_3123:
[----:B------:R-:W-:-:S04]  /*62a0*/  UISETP.NE.U32.AND UP0, UPT, UR6, URZ, UPT ;  /* 0x000000ff0600728c */ /* 0x000fc8000bf05070 */
[----:B------:R-:W-:-:S09]  /*62b0*/  UISETP.NE.AND.EX UP0, UPT, UR7, URZ, UPT, UP0 ;  /* 0x000000ff0700728c */ /* 0x000fd2000bf05300 */
[----:B------:R-:W-:Y:S05]  /*62c0*/  BRA.U !UP0, `(.L_x_3126) ;  /* 0x0000000108d07547 */ /* 0x000fea000b800000 */
[----:B------:R-:W5:Y:S01]  /*62d0*/  @P4 LDC R5, c[0x0][0x40c] ;  /* 0x00010300ff054b82 */ /* 0x000f620000000800 */
[-CC-:B------:R-:W-:Y:S01]  /*62e0*/  FFMA.FTZ R3, R215, R174.reuse, R175.reuse ;  /* 0x000000aed7037223 */ /* 0x180fe200000100af */
[----:B------:R-:W-:Y:S01]  /*62f0*/  ISETP.GT.AND P0, PT, R236, RZ, PT ;  /* 0x000000ffec00720c */ /* 0x000fe20003f04270 */
[----:B------:R-:W-:Y:S01]  /*6300*/  FFMA.FTZ R8, R212, R174, R175 ;  /* 0x000000aed4087223 */ /* 0x000fe200000100af */
[----:B01234-:R-:W-:Y:S01]  /*6310*/  @P4 SHF.L.U32 R169, R241, 0x10, RZ ;  /* 0x00000010f1a94819 */ /* 0x01ffe200000006ff */
[----:B------:R-:W-:Y:S01]  /*6320*/  FADD.FTZ R3, R214, -R3 ;  /* 0x80000003d6037221 */ /* 0x000fe20000010000 */
[----:B------:R-:W-:Y:S02]  /*6330*/  @P4 SHF.L.U32 R170, R244, 0x10, RZ ;  /* 0x00000010f4aa4819 */ /* 0x000fe400000006ff */
[----:B------:R-:W0:Y:S01]  /*6340*/  @P4 LDC R171, c[0x0][0x40c] ;  /* 0x00010300ffab4b82 */ /* 0x000e220000000800 */
[----:B------:R-:W-:-:S05]  /*6350*/  FMUL.FTZ R2, R238, R3 ;  /* 0x00000003ee027220 */ /* 0x000fca0000410000 */
[----:B------:R-:W-:Y:S02]  /*6360*/  FSEL R2, R2, RZ, P0 ;  /* 0x000000ff02027208 */ /* 0x000fe40000000000 */
[----:B------:R-:W1:Y:S03]  /*6370*/  @P4 LDC R178, c[0x0][0x40c] ;  /* 0x00010300ffb24b82 */ /* 0x000e660000000800 */
[----:B-----5:R-:W-:Y:S01]  /*6380*/  @P4 FMUL.FTZ R3, R2, R5 ;  /* 0x0000000502034220 */ /* 0x020fe20000410000 */
        /* <DEDUP_REMOVED lines=40> */
.L_x_3126:
[----:B------:R-:W-:Y:S05]  /*6610*/  @!P4 BRA `(.L_x_3127) ;  /* 0x00000000002cc947 */ /* 0x000fea0003800000 */
[----:B01234-:R-:W-:Y:S01]  /*6620*/  FFMA.FTZ R169, R215, R174, R175 ;  /* 0x000000aed7a97223 */ /* 0x01ffe200000100af */
        /* <DEDUP_REMOVED lines=10> */
.L_x_3127:
        /* <DEDUP_REMOVED lines=12> */
.L_x_3128:
        /* <DEDUP_REMOVED lines=12> */
.L_x_3129:
[----:B------:R-:W-:Y:S05]  /*6850*/  @!P4 BRA `(.L_x_3125) ;  /* 0x00000000002cc947 */ /* 0x000fea0003800000 */
[----:B------:R-:W-:Y:S01]  /*6860*/  FFMA.FTZ R4, R218, R174, R175 ;  /* 0x000000aeda047223 */ /* 0x000fe200000100af */
[----:B------:R-:W-:Y:S02]  /*6870*/  ISETP.GT.AND P0, PT, R236, RZ, PT ;  /* 0x000000ffec00720c */ /* 0x000fe40003f04270 */
[----:B01234-:R-:W-:Y:S01]  /*6880*/  SHF.L.U32 R170, R242, 0x10, RZ ;  /* 0x00000010f2aa7819 */ /* 0x01ffe200000006ff */
        /* <DEDUP_REMOVED lines=8> */
.L_x_3125:
        /* <DEDUP_REMOVED lines=9> */
.L_x_3130:
        /* <DEDUP_REMOVED lines=9> */
.L_x_3131:
[----:B------:R-:W-:Y:S02]  /*6a30*/  IADD3 R246, PT, PT, R246, 0x100, RZ ;  /* 0x00000100f6f67810 */ /* 0x000fe40007ffe0ff */
[----:B------:R-:W-:-:S07]  /*6a40*/  IADD3 R173, PT, PT, R173, 0x100, RZ ;  /* 0x00000100adad7810 */ /* 0x000fce0007ffe0ff */
.L_x_3121:
[----:B------:R-:W-:Y:S05]  /*6a50*/  BSYNC.RECONVERGENT B0 ;  /* 0x0000000000007941 */ /* 0x000fea0003800200 */
.L_x_3120:
        /* <DEDUP_REMOVED lines=13> */
.L_x_3134:
        /* <DEDUP_REMOVED lines=57> */
.L_x_3136:
        /* <DEDUP_REMOVED lines=48> */
.L_x_3135:
        /* <DEDUP_REMOVED lines=55> */
.L_x_3138:
        /* <DEDUP_REMOVED lines=12> */
.L_x_3139:
        /* <DEDUP_REMOVED lines=12> */
.L_x_3140:
        /* <DEDUP_REMOVED lines=12> */
.L_x_3141:
        /* <DEDUP_REMOVED lines=12> */
.L_x_3137:
        /* <DEDUP_REMOVED lines=9> */
.L_x_3142:
        /* <DEDUP_REMOVED lines=9> */
.L_x_3143:
[----:B------:R-:W-:Y:S02]  /*7950*/  IADD3 R246, PT, PT, R246, 0x100, RZ ;  /* 0x00000100f6f67810 */ /* 0x000fe40007ffe0ff */
[----:B------:R-:W-:-:S07]  /*7960*/  IADD3 R173, PT, PT, R173, 0x100, RZ ;  /* 0x00000100adad7810 */ /* 0x000fce0007ffe0ff */
.L_x_3133:
[----:B------:R-:W-:Y:S05]  /*7970*/  BSYNC.RECONVERGENT B0 ;  /* 0x0000000000007941 */ /* 0x000fea0003800200 */
.L_x_3132:
        /* <DEDUP_REMOVED lines=13> */
.L_x_3146:
[----:B------:R-:W-:Y:S05]  /*7a50*/  BRA.U !UP0, `(.L_x_3147) ;  /* 0x0000000508a07547 */ /* 0x000fea000b800000 */
[----:B------:R-:W-:-:S04]  /*7a60*/  UISETP.NE.U32.AND UP0, UPT, UR6, URZ, UPT ;  /* 0x000000ff0600728c */ /* 0x000fc8000bf05070 */
[----:B------:R-:W-:-:S09]  /*7a70*/  UISETP.NE.AND.EX UP0, UPT, UR7, URZ, UPT, UP0 ;  /* 0x000000ff0700728c */ /* 0x000fd2000bf05300 */
[----:B------:R-:W-:Y:S05]  /*7a80*/  BRA.U !UP0, `(.L_x_3148) ;  /* 0x0000000108d47547 */ /* 0x000fea000b800000 */
[----:B------:R-:W-:Y:S02]  /*7a90*/  ISETP.GT.AND P5, PT, R236, RZ, PT ;  /* 0x000000ffec00720c */ /* 0x000fe40003fa4270 */
[C---:B------:R-:W-:Y:S02]  /*7aa0*/  SHF.L.U32 R3, R208.reuse, 0x10, RZ ;  /* 0x00000010d0037819 */ /* 0x040fe400000006ff */
[--C-:B01234-:R-:W-:Y:S02]  /*7ab0*/  SHF.R.U32.HI R169, RZ, 0x10, R209.reuse ;  /* 0x00000010ffa97819 */ /* 0x11ffe400000116d1 */
[----:B------:R-:W-:Y:S02]  /*7ac0*/  SHF.R.U64 R168, R208, 0x10, R209 ;  /* 0x00000010d0a87819 */ /* 0x000fe400000012d1 */
[----:B------:R-:W-:Y:S02]  /*7ad0*/  SHF.L.U32 R169, R169, 0x10, RZ ;  /* 0x00000010a9a97819 */ /* 0x000fe400000006ff */
[----:B------:R-:W-:-:S02]  /*7ae0*/  SHF.L.U32 R171, R209, 0x10, RZ ;  /* 0x00000010d1ab7819 */ /* 0x000fc400000006ff */
[----:B------:R-:W-:Y:S01]  /*7af0*/  @P4 SHF.L.U32 R179, R241, 0x10, RZ ;  /* 0x00000010f1b34819 */ /* 0x000fe200000006ff */
[-CC-:B------:R-:W-:Y:S01]  /*7b00*/  @P5 FFMA.FTZ R5, R15, R174.reuse, R175.reuse ;  /* 0x000000ae0f055223 */ /* 0x180fe200000100af */
[-CC-:B------:R-:W-:Y:S01]  /*7b10*/  @P5 FFMA.FTZ R8, R18, R174.reuse, R175.reuse ;  /* 0x000000ae12085223 */ /* 0x180fe200000100af */
[----:B------:R-:W-:Y:S02]  /*7b20*/  @P5 FFMA.FTZ R177, R17, R174, R175 ;  /* 0x000000ae11b15223 */ /* 0x000fe400000100af */
[----:B------:R-:W-:Y:S01]  /*7b30*/  @P5 FADD.FTZ R2, R20, -R5 ;  /* 0x8000000514025221 */ /* 0x000fe20000010000 */
[----:B------:R-:W-:Y:S01]  /*7b40*/  SHF.L.U32 R5, R168, 0x10, RZ ;  /* 0x00000010a8057819 */ /* 0x000fe200000006ff */
[----:B------:R-:W-:Y:S01]  /*7b50*/  @P5 FADD.FTZ R8, R19, -R8 ;  /* 0x8000000813085221 */ /* 0x000fe20000010000 */
[----:B------:R-:W0:Y:S01]  /*7b60*/  @P4 LDC R168, c[0x0][0x40c] ;  /* 0x00010300ffa84b82 */ /* 0x000e220000000800 */
[----:B------:R-:W-:Y:S01]  /*7b70*/  @P5 FFMA.FTZ R3, R238, R2, R3 ;  /* 0x00000002ee035223 */ /* 0x000fe20000010003 */
[----:B------:R-:W-:Y:S01]  /*7b80*/  @P5 FFMA.FTZ R2, R24, R174, R175 ;  /* 0x000000ae18025223 */ /* 0x000fe200000100af */
[----:B------:R-:W-:Y:S01]  /*7b90*/  @P5 FFMA.FTZ R5, R238, R8, R5 ;  /* 0x00000008ee055223 */ /* 0x000fe20000010005 */
[----:B------:R-:W-:-:S02]  /*7ba0*/  @P5 FADD.FTZ R177, R22, -R177 ;  /* 0x800000b116b15221 */ /* 0x000fc40000010000 */
[----:B------:R-:W-:Y:S02]  /*7bb0*/  @P5 FADD.FTZ R2, R21, -R2 ;  /* 0x8000000215025221 */ /* 0x000fe40000010000 */
[----:B------:R-:W1:Y:S01]  /*7bc0*/  @P4 LDC R8, c[0x0][0x40c] ;  /* 0x00010300ff084b82 */ /* 0x000e620000000800 */
[C---:B------:R-:W-:Y:S01]  /*7bd0*/  @P5 FFMA.FTZ R171, R238.reuse, R177, R171 ;  /* 0x000000b1eeab5223 */ /* 0x040fe200000100ab */
[----:B------:R-:W-:-:S06]  /*7be0*/  @P5 FFMA.FTZ R169, R238, R2, R169 ;  /* 0x00000002eea95223 */ /* 0x000fcc00000100a9 */
[----:B------:R-:W2:Y:S02]  /*7bf0*/  @P4 LDC R2, c[0x0][0x40c] ;  /* 0x00010300ff024b82 */ /* 0x000ea40000000800 */
[----:B--2---:R-:W-:Y:S01]  /*7c00*/  @P4 FMUL.FTZ R177, R3, R2 ;  /* 0x0000000203b14220 */ /* 0x004fe20000410000 */
[----:B-1----:R-:W-:Y:S01]  /*7c10*/  @P4 FMUL.FTZ R2, R5, R8 ;  /* 0x0000000805024220 */ /* 0x002fe20000410000 */
[----:B------:R-:W-:Y:S02]  /*7c20*/  @P4 SHF.L.U32 R8, R244, 0x10, RZ ;  /* 0x00000010f4084819 */ /* 0x000fe400000006ff */
[-C--:B------:R-:W-:Y:S01]  /*7c30*/  @P4 FFMA.FTZ R32, R179, R177.reuse, R32 ;  /* 0x000000b1b3204223 */ /* 0x080fe20000010020 */
[----:B0-----:R-:W-:Y:S01]  /*7c40*/  @P4 FMUL.FTZ R179, R171, R168 ;  /* 0x000000a8abb34220 */ /* 0x001fe20000410000 */
[----:B------:R-:W-:Y:S01]  /*7c50*/  @P4 FMUL.FTZ R177, R120, R177 ;  /* 0x000000b178b14220 */ /* 0x000fe20000410000 */
[-C--:B------:R-:W-:Y:S01]  /*7c60*/  @P4 FFMA.FTZ R33, R8, R2.reuse, R33 ;  /* 0x0000000208214223 */ /* 0x080fe20000010021 */
[----:B------:R-:W-:Y:S01]  /*7c70*/  @P4 FMUL.FTZ R2, R121, R2 ;  /* 0x0000000279024220 */ /* 0x000fe20000410000 */
[----:B------:R-:W-:-:S02]  /*7c80*/  F2FP.BF16.F32.PACK_AB R171, RZ, R171 ;  /* 0x000000abffab723e */ /* 0x000fc400000010ff */
[----:B------:R-:W-:Y:S02]  /*7c90*/  @P4 F2FP.BF16.F32.PACK_AB R177, RZ, R177 ;  /* 0x000000b1ffb1423e */ /* 0x000fe400000010ff */
        /* <DEDUP_REMOVED lines=8> */
[----:B------:R-:W-:Y:S02]  /*7d20*/  @P4 SHF.L.U32 R3, R243, 0x10, RZ ;  /* 0x00000010f3034819 */ /* 0x000fe400000006ff */
[----:B------:R-:W-:-:S03]  /*7d30*/  F2FP.BF16.F32.PACK_AB R8, RZ, R169 ;  /* 0x000000a9ff08723e */ /* 0x000fc600000010ff */
        /* <DEDUP_REMOVED lines=10> */
.L_x_3148:
        /* <DEDUP_REMOVED lines=48> */
.L_x_3147:
[----:B------:R-:W-:-:S04]  /*80e0*/  UISETP.NE.U32.AND UP0, UPT, UR6, URZ, UPT ;  /* 0x000000ff0600728c */ /* 0x000fc8000bf05070 */
[----:B------:R-:W-:-:S09]  /*80f0*/  UISETP.NE.AND.EX UP0, UPT, UR7, URZ, UPT, UP0 ;  /* 0x000000ff0700728c */ /* 0x000fd2000bf05300 */
[----:B------:R-:W-:Y:S05]  /*8100*/  BRA.U !UP0, `(.L_x_3150) ;  /* 0x0000000108cc7547 */ /* 0x000fea000b800000 */
[-CC-:B------:R-:W-:Y:S01]  /*8110*/  FFMA.FTZ R3, R15, R174.reuse, R175.reuse ;  /* 0x000000ae0f037223 */ /* 0x180fe200000100af */
[-CC-:B------:R-:W-:Y:S01]  /*8120*/  FFMA.FTZ R2, R18, R174.reuse, R175.reuse ;  /* 0x000000ae12027223 */ /* 0x180fe200000100af */
[-CC-:B01234-:R-:W-:Y:S01]  /*8130*/  FFMA.FTZ R169, R17, R174.reuse, R175.reuse ;  /* 0x000000ae11a97223 */ /* 0x19ffe200000100af */
        /* <DEDUP_REMOVED lines=8> */
[----:B------:R-:W-:Y:S01]  /*81c0*/  FMUL.FTZ R5, R238, R169 ;  /* 0x000000a9ee057220 */ /* 0x000fe20000410000 */
[----:B------:R-:W-:-:S02]  /*81d0*/  @P4 SHF.L.U32 R178, R244, 0x10, RZ ;  /* 0x00000010f4b24819 */ /* 0x000fc400000006ff */
[----:B------:R-:W-:Y:S01]  /*81e0*/  FSEL R8, R2, RZ, P5 ;  /* 0x000000ff02087208 */ /* 0x000fe20002800000 */
[----:B------:R-:W-:Y:S01]  /*81f0*/  FMUL.FTZ R168, R238, R171 ;  /* 0x000000abeea87220 */ /* 0x000fe20000410000 */
[----:B------:R-:W-:Y:S01]  /*8200*/  FSEL R169, R3, RZ, P5 ;  /* 0x000000ff03a97208 */ /* 0x000fe20002800000 */
[----:B------:R-:W0:Y:S01]  /*8210*/  @P4 LDC R2, c[0x0][0x40c] ;  /* 0x00010300ff024b82 */ /* 0x000e220000000800 */
[----:B------:R-:W-:Y:S02]  /*8220*/  FSEL R170, R5, RZ, P5 ;  /* 0x000000ff05aa7208 */ /* 0x000fe40002800000 */
[----:B------:R-:W-:Y:S02]  /*8230*/  @P4 SHF.L.U32 R5, R241, 0x10, RZ ;  /* 0x00000010f1054819 */ /* 0x000fe400000006ff */
[----:B------:R-:W-:-:S03]  /*8240*/  FSEL R168, R168, RZ, P5 ;  /* 0x000000ffa8a87208 */ /* 0x000fc60002800000 */
[----:B------:R-:W1:Y:S08]  /*8250*/  @P4 LDC R3, c[0x0][0x40c] ;  /* 0x00010300ff034b82 */ /* 0x000e700000000800 */
[----:B------:R-:W2:Y:S01]  /*8260*/  @P4 LDC R171, c[0x0][0x40c] ;  /* 0x00010300ffab4b82 */ /* 0x000ea20000000800 */
[----:B0-----:R-:W-:Y:S01]  /*8270*/  @P4 FMUL.FTZ R2, R169, R2 ;  /* 0x00000002a9024220 */ /* 0x001fe20000410000 */
[----:B------:R-:W-:-:S03]  /*8280*/  F2FP.BF16.F32.PACK_AB R169, RZ, R169 ;  /* 0x000000a9ffa9723e */ /* 0x000fc600000010ff */
[-C--:B------:R-:W-:Y:S01]  /*8290*/  @P4 FFMA.FTZ R33, R178, R2.reuse, R33 ;  /* 0x00000002b2214223 */ /* 0x080fe20000010021 */
[----:B------:R-:W-:Y:S01]  /*82a0*/  @P4 FMUL.FTZ R2, R121, R2 ;  /* 0x0000000279024220 */ /* 0x000fe20000410000 */
[----:B-1----:R-:W-:-:S04]  /*82b0*/  @P4 FMUL.FTZ R3, R8, R3 ;  /* 0x0000000308034220 */ /* 0x002fc80000410000 */
[-C--:B------:R-:W-:Y:S01]  /*82c0*/  @P4 FFMA.FTZ R32, R5, R3.reuse, R32 ;  /* 0x0000000305204223 */ /* 0x080fe20000010020 */
[----:B------:R-:W-:Y:S01]  /*82d0*/  @P4 FMUL.FTZ R3, R120, R3 ;  /* 0x0000000378034220 */ /* 0x000fe20000410000 */
[----:B--2---:R-:W-:Y:S01]  /*82e0*/  @P4 FMUL.FTZ R5, R170, R171 ;  /* 0x000000abaa054220 */ /* 0x004fe20000410000 */
[----:B------:R-:W-:-:S03]  /*82f0*/  @P4 F2FP.BF16.F32.PACK_AB R171, RZ, R2 ;  /* 0x00000002ffab423e */ /* 0x000fc600000010ff */
[----:B------:R-:W-:Y:S01]  /*8300*/  @P4 F2FP.BF16.F32.PACK_AB R3, RZ, R3 ;  /* 0x00000003ff03423e */ /* 0x000fe200000010ff */
[----:B------:R-:W-:Y:S01]  /*8310*/  @P4 FMUL.FTZ R2, R122, R5 ;  /* 0x000000057a024220 */ /* 0x000fe20000410000 */
[----:B------:R-:W-:Y:S02]  /*8320*/  F2FP.BF16.F32.PACK_AB R170, RZ, R170 ;  /* 0x000000aaffaa723e */ /* 0x000fe400000010ff */
[----:B------:R-:W-:Y:S02]  /*8330*/  @P4 PRMT R187, R3, 0x7610, R187 ;  /* 0x0000761003bb4816 */ /* 0x000fe400000000bb */
[----:B------:R-:W-:Y:S02]  /*8340*/  @P4 F2FP.BF16.F32.PACK_AB R2, RZ, R2 ;  /* 0x00000002ff02423e */ /* 0x000fe400000010ff */
[----:B------:R-:W-:Y:S02]  /*8350*/  @P4 SHF.L.U32 R3, R243, 0x10, RZ ;  /* 0x00000010f3034819 */ /* 0x000fe400000006ff */
[----:B------:R-:W-:-:S02]  /*8360*/  @P4 PRMT R191, R2, 0x7610, R191 ;  /* 0x0000761002bf4816 */ /* 0x000fc400000000bf */
[----:B------:R-:W-:Y:S01]  /*8370*/  F2FP.BF16.F32.PACK_AB R2, RZ, R8 ;  /* 0x00000008ff02723e */ /* 0x000fe200000010ff */
[----:B------:R-:W-:Y:S01]  /*8380*/  @P4 FFMA.FTZ R34, R3, R5, R34 ;  /* 0x0000000503224223 */ /* 0x000fe20000010022 */
[----:B------:R-:W-:Y:S02]  /*8390*/  @P4 PRMT R189, R171, 0x7610, R189 ;  /* 0x00007610abbd4816 */ /* 0x000fe400000000bd */
        /* <DEDUP_REMOVED lines=8> */
[----:B------:R-:W-:Y:S01]  /*8420*/  F2FP.BF16.F32.PACK_AB R4, RZ, R4 ;  /* 0x00000004ff04723e */ /* 0x000fe200000010ff */
[----:B------:R-:W-:Y:S06]  /*8430*/  BRA `(.L_x_3149) ;  /* 0x0000000000c07947 */ /* 0x000fec0003800000 */
.L_x_3150:
        /* <DEDUP_REMOVED lines=12> */
.L_x_3151:
        /* <DEDUP_REMOVED lines=12> */
.L_x_3152:
        /* <DEDUP_REMOVED lines=12> */
.L_x_3153:
        /* <DEDUP_REMOVED lines=12> */
.L_x_3149:
        /* <DEDUP_REMOVED lines=9> */
.L_x_3154:
        /* <DEDUP_REMOVED lines=9> */
.L_x_3155:
[----:B------:R-:W-:Y:S02]  /*8860*/  IADD3 R246, PT, PT, R246, 0x100, RZ ;  /* 0x00000100f6f67810 */ /* 0x000fe40007ffe0ff */
[----:B------:R-:W-:-:S07]  /*8870*/  IADD3 R173, PT, PT, R173, 0x100, RZ ;  /* 0x00000100adad7810 */ /* 0x000fce0007ffe0ff */
.L_x_3145:
[----:B------:R-:W-:Y:S05]  /*8880*/  BSYNC.RECONVERGENT B0 ;  /* 0x0000000000007941 */ /* 0x000fea0003800200 */
.L_x_3144:
[----:B------:R-:W-:Y:S01]  /*8890*/  ISETP.GE.U32.AND P5, PT, R0, 0x700, PT ;  /* 0x000007000000780c */ /* 0x000fe20003fa6070 */
[----:B------:R-:W-:Y:S03]  /*88a0*/  BSSY.RECONVERGENT B0, `(.L_x_3156) ;  /* 0x00000ee000007945 */ /* 0x000fe60003800200 */
[----:B------:R-:W-:-:S09]  /*88b0*/  P2R R177, PR, RZ, 0x20 ;  /* 0x00000020ffb17803 */ /* 0x000fd20000000000 */
        /* <DEDUP_REMOVED lines=11> */
.L_x_3158:
[----:B------:R-:W-:Y:S05]  /*8970*/  BRA.U !UP0, `(.L_x_3159) ;  /* 0x00000005089c7547 */ /* 0x000fea000b800000 */
[----:B------:R-:W-:-:S04]  /*8980*/  UISETP.NE.U32.AND UP0, UPT, UR6, URZ, UPT ;  /* 0x000000ff0600728c */ /* 0x000fc8000bf05070 */
[----:B------:R-:W-:-:S09]  /*8990*/  UISETP.NE.AND.EX UP0, UPT, UR7, URZ, UPT, UP0 ;  /* 0x000000ff0700728c */ /* 0x000fd2000bf05300 */
[----:B------:R-:W-:Y:S05]  /*89a0*/  BRA.U !UP0, `(.L_x_3160) ;  /* 0x0000000108d07547 */ /* 0x000fea000b800000 */
[----:B------:R-:W-:Y:S01]  /*89b0*/  ISETP.GT.AND P5, PT, R236, RZ, PT ;  /* 0x000000ffec00720c */ /* 0x000fe20003fa4270 */
[----:B01234-:R-:W0:Y:S01]  /*89c0*/  @P4 LDC R168, c[0x0][0x40c] ;  /* 0x00010300ffa84b82 */ /* 0x01fe220000000800 */
[C-C-:B------:R-:W-:Y:S02]  /*89d0*/  SHF.R.U64 R5, R210.reuse, 0x10, R211.reuse ;  /* 0x00000010d2057819 */ /* 0x140fe400000012d3 */
[----:B------:R-:W-:Y:S02]  /*89e0*/  SHF.L.U32 R3, R211, 0x10, RZ ;  /* 0x00000010d3037819 */ /* 0x000fe400000006ff */
[----:B------:R-:W-:Y:S02]  /*89f0*/  SHF.L.U32 R5, R5, 0x10, RZ ;  /* 0x0000001005057819 */ /* 0x000fe400000006ff */
[----:B------:R-:W-:Y:S02]  /*8a00*/  SHF.L.U32 R171, R210, 0x10, RZ ;  /* 0x00000010d2ab7819 */ /* 0x000fe400000006ff */
[----:B------:R-:W-:-:S03]  /*8a10*/  SHF.R.U32.HI R169, RZ, 0x10, R211 ;  /* 0x00000010ffa97819 */ /* 0x000fc600000116d3 */
[-CC-:B------:R-:W-:Y:S01]  /*8a20*/  @P5 FFMA.FTZ R2, R26, R174.reuse, R175.reuse ;  /* 0x000000ae1a025223 */ /* 0x180fe200000100af */
[-CC-:B------:R-:W-:Y:S01]  /*8a30*/  @P5 FFMA.FTZ R181, R27, R174.reuse, R175.reuse ;  /* 0x000000ae1bb55223 */ /* 0x180fe200000100af */
[-CC-:B------:R-:W-:Y:S01]  /*8a40*/  @P5 FFMA.FTZ R179, R23, R174.reuse, R175.reuse ;  /* 0x000000ae17b35223 */ /* 0x180fe200000100af */
[----:B------:R-:W-:Y:S01]  /*8a50*/  @P5 FFMA.FTZ R174, R188, R174, R175 ;  /* 0x000000aebcae5223 */ /* 0x000fe200000100af */
[----:B------:R-:W-:Y:S01]  /*8a60*/  @P5 FADD.FTZ R2, R25, -R2 ;  /* 0x8000000219025221 */ /* 0x000fe20000010000 */
[----:B------:R-:W-:Y:S01]  /*8a70*/  @P5 FADD.FTZ R8, R186, -R181 ;  /* 0x800000b5ba085221 */ /* 0x000fe20000010000 */
[----:B------:R-:W-:Y:S01]  /*8a80*/  @P5 FADD.FTZ R179, R184, -R179 ;  /* 0x800000b3b8b35221 */ /* 0x000fe20000010000 */
[----:B------:R-:W-:Y:S01]  /*8a90*/  SHF.L.U32 R169, R169, 0x10, RZ ;  /* 0x00000010a9a97819 */ /* 0x000fe200000006ff */
[C---:B------:R-:W-:Y:S01]  /*8aa0*/  @P5 FFMA.FTZ R5, R238.reuse, R2, R5 ;  /* 0x00000002ee055223 */ /* 0x040fe20000010005 */
[C---:B------:R-:W-:Y:S01]  /*8ab0*/  @P5 FFMA.FTZ R3, R238.reuse, R8, R3 ;  /* 0x00000008ee035223 */ /* 0x040fe20000010003 */
[----:B------:R-:W1:Y:S01]  /*8ac0*/  @P4 LDC R2, c[0x0][0x40c] ;  /* 0x00010300ff024b82 */ /* 0x000e620000000800 */
[----:B------:R-:W-:Y:S01]  /*8ad0*/  @P5 FFMA.FTZ R171, R238, R179, R171 ;  /* 0x000000b3eeab5223 */ /* 0x000fe200000100ab */
[----:B0-----:R-:W-:Y:S01]  /*8ae0*/  @P4 FMUL.FTZ R168, R5, R168 ;  /* 0x000000a805a84220 */ /* 0x001fe20000410000 */
[----:B------:R-:W-:Y:S01]  /*8af0*/  @P5 FADD.FTZ R174, R185, -R174 ;  /* 0x800000aeb9ae5221 */ /* 0x000fe20000010000 */
[----:B------:R-:W-:-:S03]  /*8b00*/  F2FP.BF16.F32.PACK_AB R5, RZ, R5 ;  /* 0x00000005ff05723e */ /* 0x000fc600000010ff */
[----:B------:R-:W-:Y:S01]  /*8b10*/  @P5 FFMA.FTZ R169, R238, R174, R169 ;  /* 0x000000aeeea95223 */ /* 0x000fe200000100a9 */
[----:B------:R-:W0:Y:S01]  /*8b20*/  @P4 LDC R8, c[0x0][0x40c] ;  /* 0x00010300ff084b82 */ /* 0x000e220000000800 */
[----:B-1----:R-:W-:-:S04]  /*8b30*/  @P4 FMUL.FTZ R175, R171, R2 ;  /* 0x00000002abaf4220 */ /* 0x002fc80000410000 */
[----:B------:R-:W-:Y:S01]  /*8b40*/  @P4 FMUL.FTZ R2, R112, R175 ;  /* 0x000000af70024220 */ /* 0x000fe20000410000 */
[----:B0-----:R-:W-:-:S04]  /*8b50*/  @P4 FMUL.FTZ R179, R3, R8 ;  /* 0x0000000803b34220 */ /* 0x001fc80000410000 */
[----:B------:R-:W-:Y:S01]  /*8b60*/  @P4 F2FP.BF16.F32.PACK_AB R2, RZ, R2 ;  /* 0x00000002ff02423e */ /* 0x000fe200000010ff */
[----:B------:R-:W-:Y:S01]  /*8b70*/  @P4 FMUL.FTZ R8, R113, R168 ;  /* 0x000000a871084220 */ /* 0x000fe20000410000 */
[----:B------:R-:W-:Y:S01]  /*8b80*/  F2FP.BF16.F32.PACK_AB R3, RZ, R3 ;  /* 0x00000003ff03723e */ /* 0x000fe200000010ff */
[----:B------:R-:W-:Y:S01]  /*8b90*/  @P4 FMUL.FTZ R170, R114, R179 ;  /* 0x000000b372aa4220 */ /* 0x000fe20000410000 */
[----:B------:R-:W-:Y:S02]  /*8ba0*/  @P4 PRMT R187, R2, 0x7610, R187 ;  /* 0x0000761002bb4816 */ /* 0x000fe400000000bb */
[----:B------:R-:W-:Y:S02]  /*8bb0*/  F2FP.BF16.F32.PACK_AB R2, RZ, R171 ;  /* 0x000000abff02723e */ /* 0x000fe400000010ff */
[----:B------:R-:W-:Y:S02]  /*8bc0*/  @P4 SHF.L.U32 R171, R241, 0x10, RZ ;  /* 0x00000010f1ab4819 */ /* 0x000fe400000006ff */
[----:B------:R-:W-:-:S02]  /*8bd0*/  @P4 F2FP.BF16.F32.PACK_AB R170, RZ, R170 ;  /* 0x000000aaffaa423e */ /* 0x000fc400000010ff */
[----:B------:R-:W-:Y:S01]  /*8be0*/  @P4 F2FP.BF16.F32.PACK_AB R8, RZ, R8 ;  /* 0x00000008ff08423e */ /* 0x000fe200000010ff */
[----:B------:R-:W-:Y:S01]  /*8bf0*/  @P4 FFMA.FTZ R28, R171, R175, R28 ;  /* 0x000000afab1c4223 */ /* 0x000fe2000001001c */
[----:B------:R-:W-:Y:S02]  /*8c00*/  @P4 PRMT R191, R170, 0x7610, R191 ;  /* 0x00007610aabf4816 */ /* 0x000fe400000000bf */
[----:B------:R-:W-:Y:S02]  /*8c10*/  @P4 SHF.L.U32 R170, R244, 0x10, RZ ;  /* 0x00000010f4aa4819 */ /* 0x000fe400000006ff */
[----:B------:R-:W-:Y:S02]  /*8c20*/  @P4 SHF.L.U32 R171, R243, 0x10, RZ ;  /* 0x00000010f3ab4819 */ /* 0x000fe400000006ff */
[----:B------:R-:W-:Y:S01]  /*8c30*/  @P4 PRMT R189, R8, 0x7610, R189 ;  /* 0x0000761008bd4816 */ /* 0x000fe200000000bd */
[----:B------:R-:W-:Y:S01]  /*8c40*/  @P4 FFMA.FTZ R29, R170, R168, R29 ;  /* 0x000000a8aa1d4223 */ /* 0x000fe2000001001d */
[----:B------:R-:W-:Y:S01]  /*8c50*/  F2FP.BF16.F32.PACK_AB R8, RZ, R169 ;  /* 0x000000a9ff08723e */ /* 0x000fe200000010ff */
[----:B------:R-:W-:Y:S01]  /*8c60*/  @P4 FFMA.FTZ R30, R171, R179, R30 ;  /* 0x000000b3ab1e4223 */ /* 0x000fe2000001001e */
        /* <DEDUP_REMOVED lines=8> */
.L_x_3160:
[----:B------:R-:W-:Y:S01]  /*8cf0*/  ISETP.GT.AND P5, PT, R236, RZ, PT ;  /* 0x000000ffec00720c */ /* 0x000fe20003fa4270 */
[----:B01234-:R-:W0:Y:S01]  /*8d00*/  @P4 LDC R170, c[0x0][0x40c] ;  /* 0x00010300ffaa4b82 */ /* 0x01fe220000000800 */
[----:B------:R-:W-:Y:S02]  /*8d10*/  SHF.R.U64 R171, R210, 0x10, R211 ;  /* 0x00000010d2ab7819 */ /* 0x000fe400000012d3 */
[----:B------:R-:W-:Y:S02]  /*8d20*/  @P4 SHF.L.U32 R181, R241, 0x10, RZ ;  /* 0x00000010f1b54819 */ /* 0x000fe400000006ff */
[----:B------:R-:W-:-:S03]  /*8d30*/  SHF.L.U32 R171, R171, 0x10, RZ ;  /* 0x00000010abab7819 */ /* 0x000fc600000006ff */
[----:B------:R-:W1:Y:S04]  /*8d40*/  @P4 LDC R180, c[0x0][0x40c] ;  /* 0x00010300ffb44b82 */ /* 0x000e680000000800 */
[-CC-:B------:R-:W-:Y:S01]  /*8d50*/  @P5 FFMA.FTZ R169, R23, R174.reuse, R175.reuse ;  /* 0x000000ae17a95223 */ /* 0x180fe200000100af */
[-CC-:B------:R-:W-:Y:S01]  /*8d60*/  @P5 FFMA.FTZ R178, R26, R174.reuse, R175.reuse ;  /* 0x000000ae1ab25223 */ /* 0x180fe200000100af */
[----:B------:R-:W-:Y:S02]  /*8d70*/  @P5 FFMA.FTZ R179, R27, R174, R175 ;  /* 0x000000ae1bb35223 */ /* 0x000fe400000100af */
[----:B------:R-:W-:Y:S01]  /*8d80*/  @P5 FADD.FTZ R168, R184, -R169 ;  /* 0x800000a9b8a85221 */ /* 0x000fe20000010000 */
[----:B------:R-:W-:Y:S01]  /*8d90*/  SHF.L.U32 R169, R210, 0x10, RZ ;  /* 0x00000010d2a97819 */ /* 0x000fe200000006ff */
[----:B------:R-:W-:-:S04]  /*8da0*/  @P5 FADD.FTZ R178, R25, -R178 ;  /* 0x800000b219b25221 */ /* 0x000fc80000010000 */
[C---:B------:R-:W-:Y:S01]  /*8db0*/  @P5 FFMA.FTZ R169, R238.reuse, R168, R169 ;  /* 0x000000a8eea95223 */ /* 0x040fe200000100a9 */
[----:B------:R-:W-:Y:S01]  /*8dc0*/  @P5 FFMA.FTZ R171, R238, R178, R171 ;  /* 0x000000b2eeab5223 */ /* 0x000fe200000100ab */
[----:B------:R-:W2:Y:S01]  /*8dd0*/  @P4 LDC R168, c[0x0][0x40c] ;  /* 0x00010300ffa84b82 */ /* 0x000ea20000000800 */
[----:B------:R-:W-:Y:S01]  /*8de0*/  @P5 FADD.FTZ R178, R186, -R179 ;  /* 0x800000b3bab25221 */ /* 0x000fe20000010000 */
[----:B0-----:R-:W-:Y:S01]  /*8df0*/  @P4 FMUL.FTZ R169, R169, R170 ;  /* 0x000000aaa9a94220 */ /* 0x001fe20000410000 */
[----:B------:R-:W-:Y:S02]  /*8e00*/  SHF.L.U32 R179, R211, 0x10, RZ ;  /* 0x00000010d3b37819 */ /* 0x000fe400000006ff */
[----:B------:R-:W-:Y:S01]  /*8e10*/  @P4 SHF.L.U32 R170, R244, 0x10, RZ ;  /* 0x00000010f4aa4819 */ /* 0x000fe200000006ff */
[-C--:B------:R-:W-:Y:S01]  /*8e20*/  @P4 FFMA.FTZ R28, R181, R169.reuse, R28 ;  /* 0x000000a9b51c4223 */ /* 0x080fe2000001001c */
[----:B------:R-:W-:Y:S01]  /*8e30*/  @P4 FMUL.FTZ R169, R112, R169 ;  /* 0x000000a970a94220 */ /* 0x000fe20000410000 */
[----:B------:R-:W-:-:S04]  /*8e40*/  @P5 FFMA.FTZ R179, R238, R178, R179 ;  /* 0x000000b2eeb35223 */ /* 0x000fc800000100b3 */
[----:B------:R-:W-:Y:S01]  /*8e50*/  @P4 F2FP.BF16.F32.PACK_AB R169, RZ, R169 ;  /* 0x000000a9ffa9423e */ /* 0x000fe200000010ff */
[----:B-1----:R-:W-:-:S03]  /*8e60*/  @P4 FMUL.FTZ R179, R179, R180 ;  /* 0x000000b4b3b34220 */ /* 0x002fc60000410000 */
[----:B------:R-:W-:Y:S01]  /*8e70*/  @P4 PRMT R187, R169, 0x7610, R187 ;  /* 0x00007610a9bb4816 */ /* 0x000fe200000000bb */
[----:B------:R-:W-:Y:S01]  /*8e80*/  @P4 FMUL.FTZ R169, R114, R179 ;  /* 0x000000b372a94220 */ /* 0x000fe20000410000 */
[----:B--2---:R-:W-:-:S04]  /*8e90*/  @P4 FMUL.FTZ R168, R171, R168 ;  /* 0x000000a8aba84220 */ /* 0x004fc80000410000 */
[-C--:B------:R-:W-:Y:S01]  /*8ea0*/  @P4 FFMA.FTZ R29, R170, R168.reuse, R29 ;  /* 0x000000a8aa1d4223 */ /* 0x080fe2000001001d */
[----:B------:R-:W-:Y:S01]  /*8eb0*/  @P4 FMUL.FTZ R168, R113, R168 ;  /* 0x000000a871a84220 */ /* 0x000fe20000410000 */
[----:B------:R-:W-:Y:S02]  /*8ec0*/  @P4 F2FP.BF16.F32.PACK_AB R170, RZ, R169 ;  /* 0x000000a9ffaa423e */ /* 0x000fe400000010ff */
[----:B------:R-:W-:Y:S02]  /*8ed0*/  @P4 SHF.L.U32 R169, R243, 0x10, RZ ;  /* 0x00000010f3a94819 */ /* 0x000fe400000006ff */
[----:B------:R-:W-:Y:S02]  /*8ee0*/  @P4 F2FP.BF16.F32.PACK_AB R168, RZ, R168 ;  /* 0x000000a8ffa8423e */ /* 0x000fe400000010ff */
[----:B------:R-:W-:Y:S01]  /*8ef0*/  @P4 PRMT R191, R170, 0x7610, R191 ;  /* 0x00007610aabf4816 */ /* 0x000fe200000000bf */
[----:B------:R-:W-:Y:S01]  /*8f00*/  @P4 FFMA.FTZ R30, R169, R179, R30 ;  /* 0x000000b3a91e4223 */ /* 0x000fe2000001001e */
        /* <DEDUP_REMOVED lines=14> */
.L_x_3159:
        /* <DEDUP_REMOVED lines=10> */
[----:B------:R-:W-:Y:S01]  /*9090*/  FADD.FTZ R171, R185, -R174 ;  /* 0x800000aeb9ab7221 */ /* 0x000fe20000010000 */
[C---:B------:R-:W-:Y:S01]  /*90a0*/  FMUL.FTZ R2, R238.reuse, R3 ;  /* 0x00000003ee027220 */ /* 0x040fe20000410000 */
[C---:B------:R-:W-:Y:S01]  /*90b0*/  FMUL.FTZ R3, R238.reuse, R5 ;  /* 0x00000005ee037220 */ /* 0x040fe20000410000 */
[----:B------:R-:W-:Y:S01]  /*90c0*/  FMUL.FTZ R5, R238, R169 ;  /* 0x000000a9ee057220 */ /* 0x000fe20000410000 */
[----:B------:R-:W-:Y:S01]  /*90d0*/  ISETP.GT.AND P5, PT, R236, RZ, PT ;  /* 0x000000ffec00720c */ /* 0x000fe20003fa4270 */
[----:B------:R-:W-:Y:S01]  /*90e0*/  FMUL.FTZ R168, R238, R171 ;  /* 0x000000abeea87220 */ /* 0x000fe20000410000 */
[----:B------:R-:W0:Y:S02]  /*90f0*/  @P4 LDC R8, c[0x0][0x40c] ;  /* 0x00010300ff084b82 */ /* 0x000e240000000800 */
[----:B------:R-:W-:-:S02]  /*9100*/  FSEL R175, R5, RZ, P5 ;  /* 0x000000ff05af7208 */ /* 0x000fc40002800000 */
[----:B------:R-:W-:Y:S02]  /*9110*/  FSEL R171, R2, RZ, P5 ;  /* 0x000000ff02ab7208 */ /* 0x000fe40002800000 */
[----:B------:R-:W-:Y:S02]  /*9120*/  FSEL R174, R3, RZ, P5 ;  /* 0x000000ff03ae7208 */ /* 0x000fe40002800000 */
[----:B------:R-:W1:Y:S01]  /*9130*/  @P4 LDC R5, c[0x0][0x40c] ;  /* 0x00010300ff054b82 */ /* 0x000e620000000800 */
[----:B------:R-:W-:-:S04]  /*9140*/  FSEL R168, R168, RZ, P5 ;  /* 0x000000ffa8a87208 */ /* 0x000fc80002800000 */
[----:B------:R-:W-:-:S03]  /*9150*/  F2FP.BF16.F32.PACK_AB R178, RZ, R168 ;  /* 0x000000a8ffb2723e */ /* 0x000fc600000010ff */
[----:B------:R-:W2:Y:S01]  /*9160*/  @P4 LDC R2, c[0x0][0x40c] ;  /* 0x00010300ff024b82 */ /* 0x000ea20000000800 */
[----:B0-----:R-:W-:Y:S01]  /*9170*/  @P4 FMUL.FTZ R169, R175, R8 ;  /* 0x00000008afa94220 */ /* 0x001fe20000410000 */
[----:B------:R-:W-:-:S03]  /*9180*/  F2FP.BF16.F32.PACK_AB R175, RZ, R175 ;  /* 0x000000afffaf723e */ /* 0x000fc600000010ff */
[----:B------:R-:W-:Y:S01]  /*9190*/  @P4 FMUL.FTZ R8, R114, R169 ;  /* 0x000000a972084220 */ /* 0x000fe20000410000 */
[----:B-1----:R-:W-:-:S04]  /*91a0*/  @P4 FMUL.FTZ R170, R174, R5 ;  /* 0x00000005aeaa4220 */ /* 0x002fc80000410000 */
[----:B------:R-:W-:Y:S01]  /*91b0*/  @P4 F2FP.BF16.F32.PACK_AB R8, RZ, R8 ;  /* 0x00000008ff08423e */ /* 0x000fe200000010ff */
[----:B------:R-:W-:-:S03]  /*91c0*/  @P4 FMUL.FTZ R5, R113, R170 ;  /* 0x000000aa71054220 */ /* 0x000fc60000410000 */
[----:B------:R-:W-:Y:S02]  /*91d0*/  @P4 PRMT R191, R8, 0x7610, R191 ;  /* 0x0000761008bf4816 */ /* 0x000fe400000000bf */
[----:B------:R-:W-:Y:S01]  /*91e0*/  F2FP.BF16.F32.PACK_AB R8, RZ, R174 ;  /* 0x000000aeff08723e */ /* 0x000fe200000010ff */
[----:B--2---:R-:W-:Y:S01]  /*91f0*/  @P4 FMUL.FTZ R3, R171, R2 ;  /* 0x00000002ab034220 */ /* 0x004fe20000410000 */
[----:B------:R-:W-:Y:S02]  /*9200*/  @P4 F2FP.BF16.F32.PACK_AB R5, RZ, R5 ;  /* 0x00000005ff05423e */ /* 0x000fe400000010ff */
[----:B------:R-:W-:Y:S01]  /*9210*/  @P4 SHF.L.U32 R174, R244, 0x10, RZ ;  /* 0x00000010f4ae4819 */ /* 0x000fe200000006ff */
[----:B------:R-:W-:Y:S01]  /*9220*/  @P4 FMUL.FTZ R2, R112, R3 ;  /* 0x0000000370024220 */ /* 0x000fe20000410000 */
[----:B------:R-:W-:Y:S02]  /*9230*/  @P4 PRMT R189, R5, 0x7610, R189 ;  /* 0x0000761005bd4816 */ /* 0x000fe400000000bd */
[----:B------:R-:W-:Y:S01]  /*9240*/  @P4 SHF.L.U32 R5, R241, 0x10, RZ ;  /* 0x00000010f1054819 */ /* 0x000fe200000006ff */
[----:B------:R-:W-:Y:S01]  /*9250*/  @P4 FFMA.FTZ R29, R174, R170, R29 ;  /* 0x000000aaae1d4223 */ /* 0x000fe2000001001d */
[----:B------:R-:W-:-:S03]  /*9260*/  @P4 F2FP.BF16.F32.PACK_AB R2, RZ, R2 ;  /* 0x00000002ff02423e */ /* 0x000fc600000010ff */
[----:B------:R-:W-:Y:S01]  /*9270*/  @P4 FFMA.FTZ R28, R5, R3, R28 ;  /* 0x00000003051c4223 */ /* 0x000fe2000001001c */
[----:B------:R-:W-:Y:S02]  /*9280*/  @P4 PRMT R187, R2, 0x7610, R187 ;  /* 0x0000761002bb4816 */ /* 0x000fe400000000bb */
[----:B------:R-:W-:Y:S02]  /*9290*/  F2FP.BF16.F32.PACK_AB R2, RZ, R171 ;  /* 0x000000abff02723e */ /* 0x000fe400000010ff */
[----:B------:R-:W-:Y:S02]  /*92a0*/  @P4 SHF.L.U32 R171, R243, 0x10, RZ ;  /* 0x00000010f3ab4819 */ /* 0x000fe400000006ff */
[----:B------:R-:W-:Y:S02]  /*92b0*/  PRMT R5, R8, 0x7610, R5 ;  /* 0x0000761008057816 */ /* 0x000fe40000000005 */
[----:B------:R-:W-:Y:S01]  /*92c0*/  PRMT R3, R175, 0x7610, R3 ;  /* 0x00007610af037816 */ /* 0x000fe20000000003 */
[----:B------:R-:W-:Y:S01]  /*92d0*/  @P4 FFMA.FTZ R30, R171, R169, R30 ;  /* 0x000000a9ab1e4223 */ /* 0x000fe2000001001e */
        /* <DEDUP_REMOVED lines=8> */
.L_x_3162:
[----:B01234-:R-:W-:Y:S01]  /*9360*/  FFMA.FTZ R168, R188, R174, R175 ;  /* 0x000000aebca87223 */ /* 0x01ffe200000100af */
[----:B------:R-:W-:-:S03]  /*9370*/  ISETP.GT.AND P5, PT, R236, RZ, PT ;  /* 0x000000ffec00720c */ /* 0x000fc60003fa4270 */
[----:B------:R-:W-:-:S04]  /*9380*/  FADD.FTZ R169, R185, -R168 ;  /* 0x800000a8b9a97221 */ /* 0x000fc80000010000 */
[----:B------:R-:W-:Y:S02]  /*9390*/  FMUL.FTZ R168, R238, R169 ;  /* 0x000000a9eea87220 */ /* 0x000fe40000410000 */
[----:B------:R-:W0:Y:S03]  /*93a0*/  @P4 LDC R169, c[0x0][0x40c] ;  /* 0x00010300ffa94b82 */ /* 0x000e260000000800 */
[----:B------:R-:W-:-:S05]  /*93b0*/  FSEL R168, R168, RZ, P5 ;  /* 0x000000ffa8a87208 */ /* 0x000fca0002800000 */
[----:B0-----:R-:W-:-:S04]  /*93c0*/  @P4 FMUL.FTZ R168, R168, R169 ;  /* 0x000000a9a8a84220 */ /* 0x001fc80000410000 */
[----:B------:R-:W-:Y:S01]  /*93d0*/  @P4 FMUL.FTZ R169, R115, R168 ;  /* 0x000000a873a94220 */ /* 0x000fe20000410000 */
[----:B------:R-:W-:Y:S06]  /*93e0*/  @!P4 BRA `(.L_x_3163) ;  /* 0x00000000002cc947 */ /* 0x000fec0003800000 */
[----:B------:R-:W-:Y:S01]  /*93f0*/  FFMA.FTZ R171, R23, R174, R175 ;  /* 0x000000ae17ab7223 */ /* 0x000fe200000100af */
[----:B------:R-:W-:Y:S02]  /*9400*/  ISETP.GT.AND P5, PT, R236, RZ, PT ;  /* 0x000000ffec00720c */ /* 0x000fe40003fa4270 */
[----:B------:R-:W-:Y:S01]  /*9410*/  SHF.L.U32 R179, R241, 0x10, RZ ;  /* 0x00000010f1b37819 */ /* 0x000fe200000006ff */
[----:B------:R-:W-:-:S04]  /*9420*/  FADD.FTZ R171, R184, -R171 ;  /* 0x800000abb8ab7221 */ /* 0x000fc80000010000 */
[----:B------:R-:W-:-:S05]  /*9430*/  FMUL.FTZ R170, R238, R171 ;  /* 0x000000abeeaa7220 */ /* 0x000fca0000410000 */
[----:B------:R-:W-:-:S05]  /*9440*/  FSEL R170, R170, RZ, P5 ;  /* 0x000000ffaaaa7208 */ /* 0x000fca0002800000 */
[----:B------:R-:W-:-:S04]  /*9450*/  FMUL.FTZ R171, R170, UR16 ;  /* 0x00000010aaab7c20 */ /* 0x000fc80008410000 */
[-C--:B------:R-:W-:Y:S01]  /*9460*/  FFMA.FTZ R28, R179, R171.reuse, R28 ;  /* 0x000000abb31c7223 */ /* 0x080fe2000001001c */
[----:B------:R-:W-:-:S05]  /*9470*/  FMUL.FTZ R171, R112, R171 ;  /* 0x000000ab70ab7220 */ /* 0x000fca0000410000 */
[----:B------:R-:W-:-:S04]  /*9480*/  F2FP.BF16.F32.PACK_AB R171, RZ, R171 ;  /* 0x000000abffab723e */ /* 0x000fc800000010ff */
[----:B------:R-:W-:-:S07]  /*9490*/  PRMT R187, R171, 0x7610, R187 ;  /* 0x00007610abbb7816 */ /* 0x000fce00000000bb */
.L_x_3163:
        /* <DEDUP_REMOVED lines=12> */
.L_x_3164:
[----:B------:R-:W-:Y:S05]  /*9560*/  @!P4 BRA `(.L_x_3165) ;  /* 0x00000000002cc947 */ /* 0x000fea0003800000 */
[----:B------:R-:W-:Y:S01]  /*9570*/  FFMA.FTZ R175, R27, R174, R175 ;  /* 0x000000ae1baf7223 */ /* 0x000fe200000100af */
[----:B------:R-:W-:-:S03]  /*9580*/  ISETP.GT.AND P5, PT, R236, RZ, PT ;  /* 0x000000ffec00720c */ /* 0x000fc60003fa4270 */
        /* <DEDUP_REMOVED lines=9> */
.L_x_3165:
[----:B------:R-:W-:Y:S02]  /*9620*/  @P4 SHF.L.U32 R170, R242, 0x10, RZ ;  /* 0x00000010f2aa4819 */ /* 0x000fe400000006ff */
[----:B------:R-:W-:-:S03]  /*9630*/  @P4 F2FP.BF16.F32.PACK_AB R169, RZ, R169 ;  /* 0x000000a9ffa9423e */ /* 0x000fc600000010ff */
[----:B------:R-:W-:Y:S01]  /*9640*/  @P4 FFMA.FTZ R31, R170, R168, R31 ;  /* 0x000000a8aa1f4223 */ /* 0x000fe2000001001f */
[----:B------:R-:W-:-:S07]  /*9650*/  @P4 PRMT R4, R169, 0x7610, R4 ;  /* 0x00007610a9044816 */ /* 0x000fce0000000004 */
.L_x_3161:
        /* <DEDUP_REMOVED lines=9> */
.L_x_3166:
        /* <DEDUP_REMOVED lines=9> */
.L_x_3157:
[----:B------:R-:W-:Y:S05]  /*9780*/  BSYNC.RECONVERGENT B0 ;  /* 0x0000000000007941 */ /* 0x000fea0003800200 */
.L_x_3156:
[----:B01234-:R-:W0:Y:S01]  /*9790*/  LDC.64 R168, c[0x0][0x380] ;  /* 0x0000e000ffa87b82 */ /* 0x01fe220000000a00 */
[----:B------:R-:W-:Y:S01]  /*97a0*/  UPLOP3.LUT UP1, UPT, UPT, UPT, UP1, 0x40, 0x4 ;  /* 0x000000000004789c */ /* 0x000fe20003f2e810 */
[----:B0-----:R-:W-:-:S04]  /*97b0*/  IADD3 R6, PT, PT, R6, R168, RZ ;  /* 0x000000a806067210 */ /* 0x001fc80007ffe0ff */
[----:B------:R-:W-:-:S13]  /*97c0*/  ISETP.GE.AND P4, PT, R6, R169, PT ;  /* 0x000000a90600720c */ /* 0x000fda0003f86270 */
[----:B------:R-:W-:Y:S05]  /*97d0*/  @!P4 BRA `(.L_x_3167) ;  /* 0xffffff700094c947 */ /* 0x000fea000383ffff */
.L_x_3066:
[----:B------:R-:W0:Y:S01]  /*97e0*/  S2UR UR4, SR_CTAID.X ;  /* 0x00000000000479c3 */ /* 0x000e220000002500 */
[----:B------:R-:W-:Y:S01]  /*97f0*/  ISETP.NE.AND P4, PT, R172, RZ, PT ;  /* 0x000000ffac00720c */ /* 0x000fe20003f85270 */
[----:B------:R-:W-:Y:S01]  /*9800*/  BSSY.RECONVERGENT B0, `(.L_x_3168) ;  /* 0x000000e000007945 */ /* 0x000fe20003800200 */
[----:B0-----:R-:W-:-:S05]  /*9810*/  IMAD R239, R239, UR4, RZ ;  /* 0x00000004efef7c24 */ /* 0x001fca000f8e02ff */
[----:B------:R-:W-:-:S06]  /*9820*/  LEA.HI R239, R239, R240, RZ, 0x1e ;  /* 0x000000f0efef7211 */ /* 0x000fcc00078ff0ff */
[----:B------:R-:W-:Y:S05]  /*9830*/  @!P4 BRA `(.L_x_3169) ;  /* 0x000000000028c947 */ /* 0x000fea0003800000 */
        /* <DEDUP_REMOVED lines=10> */
.L_x_3169:
[----:B------:R-:W-:Y:S05]  /*98e0*/  BSYNC.RECONVERGENT B0 ;  /* 0x0000000000007941 */ /* 0x000fea0003800200 */
.L_x_3168:
[----:B------:R-:W-:Y:S01]  /*98f0*/  ISETP.NE.AND P4, PT, R176, RZ, PT ;  /* 0x000000ffb000720c */ /* 0x000fe20003f85270 */
[----:B------:R-:W-:-:S12]  /*9900*/  BSSY.RECONVERGENT B0, `(.L_x_3170) ;  /* 0x000000c000007945 */ /* 0x000fd80003800200 */
        /* <DEDUP_REMOVED lines=11> */
.L_x_3171:
[----:B------:R-:W-:Y:S05]  /*99c0*/  BSYNC.RECONVERGENT B0 ;  /* 0x0000000000007941 */ /* 0x000fea0003800200 */
.L_x_3170:
        /* <DEDUP_REMOVED lines=12> */
.L_x_3173:
[----:B------:R-:W-:Y:S05]  /*9a90*/  BSYNC.RECONVERGENT B0 ;  /* 0x0000000000007941 */ /* 0x000fea0003800200 */
.L_x_3172:
        /* <DEDUP_REMOVED lines=12> */
.L_x_3175:
[----:B------:R-:W-:Y:S05]  /*9b60*/  BSYNC.RECONVERGENT B0 ;  /* 0x0000000000007941 */ /* 0x000fea0003800200 */
.L_x_3174:
        /* <DEDUP_REMOVED lines=12> */
.L_x_3177:
[----:B------:R-:W-:Y:S05]  /*9c30*/  BSYNC.RECONVERGENT B0 ;  /* 0x0000000000007941 */ /* 0x000fea0003800200 */
.L_x_3176:
        /* <DEDUP_REMOVED lines=12> */
.L_x_3179:
[----:B------:R-:W-:Y:S05]  /*9d00*/  BSYNC.RECONVERGENT B0 ;  /* 0x0000000000007941 */ /* 0x000fea0003800200 */
.L_x_3178:
        /* <DEDUP_REMOVED lines=12> */
.L_x_3180:
        /* <DEDUP_REMOVED lines=11> */
.L_x_14332:


//--------------------- .text._ZN10layer_norm13ln_bwd_kernelINS_13Kernel_traitsIf13__nv_bfloat16S2_S2_fjLj7168ELj1ELj1ELj8ELj8ENS_18Kernel_traits_baseILj7168EfS2_S2_S2_fjLj256EEEEELb0ELb1ELb1ELb1EEEvNS_9BwdParamsE --------------------------
	.section	.text._ZN10layer_norm13ln_bwd_kernelINS_13Kernel_traitsIf13__nv_bfloat16S2_S2_fjLj7168ELj1ELj1ELj8ELj8ENS_18Kernel_traits_baseILj7168EfS2_S2_S2_fjLj256EEEEELb0ELb1ELb1ELb1EEEvNS_9BwdParamsE,"ax",@progbits
	.align	128
        .global         _ZN10layer_norm13ln_bwd_kernelINS_13Kernel_traitsIf13__nv_bfloat16S2_S2_fjLj7168ELj1ELj1ELj8ELj8ENS_18Kernel_traits_baseILj7168EfS2_S2_S2_fjLj256EEEEELb0ELb1ELb1ELb1EEEvNS_9BwdParamsE
        .type           _ZN10layer_norm13ln_bwd_kernelINS_13Kernel_traitsIf13__nv_bfloat16S2_S2_fjLj7168ELj1ELj1ELj8ELj8ENS_18Kernel_traits_baseILj7168EfS2_S2_S2_fjLj256EEEEELb0ELb1ELb1ELb1EEEvNS_9BwdParamsE,@function
        .size           _ZN10layer_norm13ln_bwd_kernelINS_13Kernel_traitsIf13__nv_bfloat16S2_S2_fjLj7168ELj1ELj1ELj8ELj8ENS_18Kernel_traits_baseILj7168EfS2_S2_S2_fjLj256EEEEELb0ELb1ELb1ELb1EEEvNS_9BwdParamsE,(.L_x_14333 - _ZN10layer_norm13ln_bwd_kernelINS_13Kernel_traitsIf13__nv_bfloat16S2_S2_fjLj7168ELj1ELj1ELj8ELj8ENS_18Kernel_traits_baseILj7168EfS2_S2_S2_fjLj256EEEEELb0ELb1ELb1ELb1EEEvNS_9BwdParamsE)
        .other          _ZN10layer_norm13ln_bwd_kernelINS_13Kernel_traitsIf13__nv_bfloat16S2_S2_fjLj7168ELj1ELj1ELj8ELj8ENS_18Kernel_traits_baseILj7168EfS2_S2_S2_fjLj256EEEEELb0ELb1ELb1ELb1EEEvNS_9BwdParamsE,@"STO_CUDA_ENTRY STV_DEFAULT"
_ZN10layer_norm13ln_bwd_kernelINS_13Kernel_traitsIf13__nv_bfloat16S2_S2_fjLj7168ELj1ELj1ELj8ELj8ENS_18Kernel_traits_baseILj7168EfS2_S2_S2_fjLj256EEEEELb0ELb1ELb1ELb1EEEvNS_9BwdParamsE:
.text._ZN10layer_norm13ln_bwd_kernelINS_13Kernel_traitsIf13__nv_bfloat16S2_S2_fjLj7168ELj1ELj1ELj8ELj8ENS_18Kernel_traits_baseILj7168EfS2_S2_S2_fjLj256EEEEELb0ELb1ELb1ELb1EEEvNS_9BwdParamsE:
        /* <DEDUP_REMOVED lines=58> */
[----:B0-----:R0:W5:Y:S01]  /*03a0*/  LDG.E.128 R76, desc[UR12][R2.64] ;  /* 0x0000000c024c7981 */ /* 0x001162000c1e1d00 */
[----:B----4-:R-:W-:-:S03]  /*03b0*/  IMAD.WIDE.U32 R4, R224, 0x10, R4 ;  /* 0x00000010e0047825 */ /* 0x010fc600078e0004 */
[----:B------:R0:W5:Y:S04]  /*03c0*/  LDG.E.128 R72, desc[UR12][R2.64+0x1000] ;  /* 0x0010000c02487981 */ /* 0x000168000c1e1d00 */
        /* <DEDUP_REMOVED lines=14> */
[----:B--23--:R-:W-:-:S11]  /*04b0*/  UPLOP3.LUT UP1, UPT, UPT, UPT, UPT, 0x40, 0x4 ;  /* 0x000000000004789c */ /* 0x00cfd60003f2e870 */
.L_x_3255:
[----:B------:R-:W1:Y:S08]  /*04c0*/  LDC.64 R166, c[0x0][0x3f8] ;  /* 0x0000fe00ffa67b82 */ /* 0x000e700000000a00 */
[----:B------:R-:W2:Y:S08]  /*04d0*/  LDC.64 R240, c[0x0][0x3c8] ;  /* 0x0000f200fff07b82 */ /* 0x000eb00000000a00 */
[----:B------:R-:W3:Y:S01]  /*04e0*/  LDC.64 R164, c[0x0][0x3f0] ;  /* 0x0000fc00ffa47b82 */ /* 0x000ee20000000a00 */
[----:B-1----:R-:W-:-:S05]  /*04f0*/  IMAD.WIDE R166, R238, 0x4, R166 ;  /* 0x00000004eea67825 */ /* 0x002fca00078e02a6 */
[----:B------:R-:W4:Y:S01]  /*0500*/  LDG.E R239, desc[UR12][R166.64] ;  /* 0x0000000ca6ef7981 */ /* 0x000f22000c1e1900 */
[----:B--2---:R-:W-:-:S06]  /*0510*/  IMAD.WIDE R240, R238, 0x4, R240 ;  /* 0x00000004eef07825 */ /* 0x004fcc00078e02f0 */
[----:B-----5:R1:W5:Y:S01]  /*0520*/  LDG.E R240, desc[UR12][R240.64] ;  /* 0x0000000cf0f07981 */ /* 0x020362000c1e1900 */
[----:B---3--:R-:W-:-:S06]  /*0530*/  IMAD.WIDE R164, R238, 0x4, R164 ;  /* 0x00000004eea47825 */ /* 0x008fcc00078e02a4 */
[----:B------:R1:W5:Y:S01]  /*0540*/  LDG.E R164, desc[UR12][R164.64] ;  /* 0x0000000ca4a47981 */ /* 0x000362000c1e1900 */
[----:B------:R-:W-:Y:S02]  /*0550*/  CS2R R168, SRZ ;  /* 0x0000000000a87805 */ /* 0x000fe4000001ff00 */
[----:B----4-:R-:W-:-:S13]  /*0560*/  ISETP.GE.AND P1, PT, R239, 0x1, PT ;  /* 0x00000001ef00780c */ /* 0x010fda0003f26270 */
[----:B-1----:R-:W-:Y:S05]  /*0570*/  @!P1 BRA `(.L_x_3182) ;  /* 0x0000001400e49947 */ /* 0x002fea0003800000 */
[----:B------:R-:W-:Y:S01]  /*0580*/  IADD3 R0, PT, PT, R239, -0x1, RZ ;  /* 0xffffffffef007810 */ /* 0x000fe20007ffe0ff */
[----:B0-----:R-:W0:Y:S04]  /*0590*/  LDC.64 R4, c[0x0][0x428] ;  /* 0x00010a00ff047b82 */ /* 0x001e280000000a00 */
[----:B------:R-:W-:-:S04]  /*05a0*/  IMAD R0, R0, UR15, RZ ;  /* 0x0000000f00007c24 */ /* 0x000fc8000f8e02ff */
[----:B------:R-:W1:Y:S01]  /*05b0*/  LDC.64 R170, c[0x0][0x3c0] ;  /* 0x0000f000ffaa7b82 */ /* 0x000e620000000a00 */
[----:B------:R-:W-:-:S04]  /*05c0*/  SHF.R.S32.HI R3, RZ, 0x1f, R0 ;  /* 0x0000001fff037819 */ /* 0x000fc80000011400 */
[----:B------:R-:W-:Y:S01]  /*05d0*/  LEA.HI R3, R3, R0, RZ, 0x2 ;  /* 0x0000000003037211 */ /* 0x000fe200078f10ff */
[----:B------:R-:W-:Y:S02]  /*05e0*/  IMAD R0, R238, UR15, RZ ;  /* 0x0000000fee007c24 */ /* 0x000fe4000f8e02ff */
[----:B------:R-:W2:Y:S01]  /*05f0*/  LDC.64 R166, c[0x0][0x3a8] ;  /* 0x0000ea00ffa67b82 */ /* 0x000ea20000000a00 */
[----:B------:R-:W-:Y:S02]  /*0600*/  LEA.HI.SX32 R7, R3, R224, 0x1e ;  /* 0x000000e003077211 */ /* 0x000fe400078ff2ff */
[----:B------:R-:W-:Y:S02]  /*0610*/  SHF.R.S32.HI R3, RZ, 0x1f, R0 ;  /* 0x0000001fff037819 */ /* 0x000fe40000011400 */
[----:B------:R-:W-:Y:S02]  /*0620*/  IADD3 R17, PT, PT, R7, 0x100, RZ ;  /* 0x0000010007117810 */ /* 0x000fe40007ffe0ff */
[----:B------:R-:W-:Y:S01]  /*0630*/  LEA.HI R3, R3, R0, RZ, 0x2 ;  /* 0x0000000003037211 */ /* 0x000fe200078f10ff */
[C---:B0-----:R-:W-:Y:S01]  /*0640*/  IMAD.WIDE.U32 R20, R7.reuse, 0x8, R4 ;  /* 0x0000000807147825 */ /* 0x041fe200078e0004 */
[----:B------:R-:W-:-:S02]  /*0650*/  IADD3 R13, PT, PT, R7, 0x300, RZ ;  /* 0x00000300070d7810 */ /* 0x000fc40007ffe0ff */
[----:B------:R-:W-:Y:S01]  /*0660*/  LEA.HI.SX32 R183, R3, R224, 0x1e ;  /* 0x000000e003b77211 */ /* 0x000fe200078ff2ff */
[----:B------:R-:W-:Y:S01]  /*0670*/  IMAD.WIDE.U32 R16, R17, 0x8, R4 ;  /* 0x0000000811107825 */ /* 0x000fe200078e0004 */
[----:B------:R-:W-:Y:S01]  /*0680*/  IADD3 R9, PT, PT, R7, 0x500, RZ ;  /* 0x0000050007097810 */ /* 0x000fe20007ffe0ff */
[----:B------:R-:W3:Y:S01]  /*0690*/  LDG.E.64 R20, desc[UR12][R20.64] ;  /* 0x0000000c14147981 */ /* 0x000ee2000c1e1b00 */
[----:B------:R-:W-:Y:S02]  /*06a0*/  IADD3 R187, PT, PT, R183, 0x200, RZ ;  /* 0x00000200b7bb7810 */ /* 0x000fe40007ffe0ff */
[C---:B------:R-:W-:Y:S02]  /*06b0*/  IADD3 R15, PT, PT, R7.reuse, 0x200, RZ ;  /* 0x00000200070f7810 */ /* 0x040fe40007ffe0ff */
[----:B------:R-:W-:Y:S02]  /*06c0*/  IADD3 R11, PT, PT, R7, 0x400, RZ ;  /* 0x00000400070b7810 */ /* 0x000fe40007ffe0ff */
[----:B------:R-:W-:-:S02]  /*06d0*/  SHF.R.S32.HI R0, RZ, 0x1f, R238 ;  /* 0x0000001fff007819 */ /* 0x000fc400000114ee */
[C---:B-1----:R-:W-:Y:S02]  /*06e0*/  LEA R170, P0, R238.reuse, R170, 0x2 ;  /* 0x000000aaeeaa7211 */ /* 0x042fe400078010ff */
[----:B------:R-:W-:Y:S01]  /*06f0*/  IADD3 R191, PT, PT, R183, 0x400, RZ ;  /* 0x00000400b7bf7810 */ /* 0x000fe20007ffe0ff */
[--C-:B------:R-:W-:Y:S01]  /*0700*/  IMAD.WIDE.U32 R12, R13, 0x8, R4.reuse ;  /* 0x000000080d0c7825 */ /* 0x100fe200078e0004 */
[----:B------:R-:W-:Y:S01]  /*0710*/  IADD3 R7, PT, PT, R7, 0x600, RZ ;  /* 0x0000060007077810 */ /* 0x000fe20007ffe0ff */
[----:B------:R-:W4:Y:S01]  /*0720*/  LDG.E.64 R16, desc[UR12][R16.64] ;  /* 0x0000000c10107981 */ /* 0x000f22000c1e1b00 */
[----:B------:R-:W-:Y:S01]  /*0730*/  IADD3 R185, PT, PT, R183, 0x100, RZ ;  /* 0x00000100b7b97810 */ /* 0x000fe20007ffe0ff */
[----:B------:R-:W-:Y:S01]  /*0740*/  IMAD.WIDE.U32 R8, R9, 0x8, R4 ;  /* 0x0000000809087825 */ /* 0x000fe200078e0004 */
[C---:B------:R-:W-:Y:S01]  /*0750*/  IADD3 R213, PT, PT, R183.reuse, 0x600, RZ ;  /* 0x00000600b7d57810 */ /* 0x040fe20007ffe0ff */
[----:B------:R-:W4:Y:S01]  /*0760*/  LDG.E.64 R12, desc[UR12][R12.64] ;  /* 0x0000000c0c0c7981 */ /* 0x000f22000c1e1b00 */
[----:B------:R-:W-:Y:S01]  /*0770*/  LEA.HI.X R171, R238, R171, R0, 0x2, P0 ;  /* 0x000000abeeab7211 */ /* 0x000fe200000f1400 */
[C-C-:B--2---:R-:W-:Y:S01]  /*0780*/  IMAD.WIDE.U32 R2, R183.reuse, 0x8, R166.reuse ;  /* 0x00000008b7027825 */ /* 0x144fe200078e00a6 */
[----:B------:R-:W-:Y:S01]  /*0790*/  IADD3 R189, PT, PT, R183, 0x300, RZ ;  /* 0x00000300b7bd7810 */ /* 0x000fe20007ffe0ff */
[----:B------:R-:W2:Y:S02]  /*07a0*/  LDG.E.64 R8, desc[UR12][R8.64] ;  /* 0x0000000c08087981 */ /* 0x000ea4000c1e1b00 */
[----:B------:R-:W-:Y:S01]  /*07b0*/  IMAD.WIDE.U32 R18, R187, 0x8, R166 ;  /* 0x00000008bb127825 */ /* 0x000fe200078e00a6 */
[----:B------:R-:W-:Y:S01]  /*07c0*/  IADD3 R211, PT, PT, R183, 0x500, RZ ;  /* 0x00000500b7d37810 */ /* 0x000fe20007ffe0ff */
[----:B------:R-:W2:Y:S02]  /*07d0*/  LDG.E.64 R2, desc[UR12][R2.64] ;  /* 0x0000000c02027981 */ /* 0x000ea4000c1e1b00 */
[----:B------:R-:W-:-:S02]  /*07e0*/  IMAD.WIDE.U32 R14, R15, 0x8, R4 ;  /* 0x000000080f0e7825 */ /* 0x000fc400078e0004 */
[----:B------:R-:W2:Y:S02]  /*07f0*/  LDG.E.64 R18, desc[UR12][R18.64] ;  /* 0x0000000c12127981 */ /* 0x000ea4000c1e1b00 */
[----:B------:R-:W-:Y:S02]  /*0800*/  IMAD.WIDE.U32 R10, R11, 0x8, R4 ;  /* 0x000000080b0a7825 */ /* 0x000fe400078e0004 */
[----:B------:R0:W2:Y:S02]  /*0810*/  LDG.E R165, desc[UR12][R170.64] ;  /* 0x0000000caaa57981 */ /* 0x0000a4000c1e1900 */
[----:B------:R-:W-:Y:S02]  /*0820*/  IMAD.WIDE.U32 R168, R191, 0x8, R166 ;  /* 0x00000008bfa87825 */ /* 0x000fe400078e00a6 */
[----:B------:R-:W2:Y:S02]  /*0830*/  LDG.E.64 R14, desc[UR12][R14.64] ;  /* 0x0000000c0e0e7981 */ /* 0x000ea4000c1e1b00 */
[----:B------:R-:W-:-:S02]  /*0840*/  IMAD.WIDE.U32 R4, R7, 0x8, R4 ;  /* 0x0000000807047825 */ /* 0x000fc400078e0004 */
[----:B------:R-:W2:Y:S02]  /*0850*/  LDG.E.64 R10, desc[UR12][R10.64] ;  /* 0x0000000c0a0a7981 */ /* 0x000ea4000c1e1b00 */
[--C-:B------:R-:W-:Y:S02]  /*0860*/  IMAD.WIDE.U32 R6, R185, 0x8, R166.reuse ;  /* 0x00000008b9067825 */ /* 0x100fe400078e00a6 */
[----:B------:R-:W2:Y:S02]  /*0870*/  LDG.E.64 R168, desc[UR12][R168.64] ;  /* 0x0000000ca8a87981 */ /* 0x000ea4000c1e1b00 */
[--C-:B------:R-:W-:Y:S02]  /*0880*/  IMAD.WIDE.U32 R174, R213, 0x8, R166.reuse ;  /* 0x00000008d5ae7825 */ /* 0x100fe400078e00a6 */
[----:B------:R-:W2:Y:S02]  /*0890*/  LDG.E.64 R6, desc[UR12][R6.64] ;  /* 0x0000000c06067981 */ /* 0x000ea4000c1e1b00 */
[----:B------:R-:W-:-:S02]  /*08a0*/  IMAD.WIDE.U32 R22, R189, 0x8, R166 ;  /* 0x00000008bd167825 */ /* 0x000fc400078e00a6 */
[----:B------:R-:W2:Y:S02]  /*08b0*/  LDG.E.64 R174, desc[UR12][R174.64] ;  /* 0x0000000caeae7981 */ /* 0x000ea4000c1e1b00 */
[----:B------:R-:W-:Y:S02]  /*08c0*/  IMAD.WIDE.U32 R172, R211, 0x8, R166 ;  /* 0x00000008d3ac7825 */ /* 0x000fe400078e00a6 */
[----:B------:R-:W2:Y:S04]  /*08d0*/  LDG.E.64 R22, desc[UR12][R22.64] ;  /* 0x0000000c16167981 */ /* 0x000ea8000c1e1b00 */
[----:B------:R-:W2:Y:S04]  /*08e0*/  LDG.E.64 R4, desc[UR12][R4.64] ;  /* 0x0000000c04047981 */ /* 0x000ea8000c1e1b00 */
[----:B------:R-:W2:Y:S01]  /*08f0*/  LDG.E.64 R172, desc[UR12][R172.64] ;  /* 0x0000000cacac7981 */ /* 0x000ea2000c1e1b00 */
[----:B------:R-:W-:-:S04]  /*0900*/  UISETP.NE.U32.AND UP0, UPT, UR6, URZ, UPT ;  /* 0x000000ff0600728c */ /* 0x000fc8000bf05070 */
[----:B------:R-:W-:-:S06]  /*0910*/  UISETP.NE.AND.EX UP0, UPT, UR7, URZ, UPT, UP0 ;  /* 0x000000ff0700728c */ /* 0x000fcc000bf05300 */
[----:B------:R-:W-:-:S13]  /*0920*/  PLOP3.LUT P0, PT, PT, PT, UP0, 0x80, 0x8 ;  /* 0x000000000008781c */ /* 0x000fda0003f0f008 */
[----:B------:R-:W1:Y:S08]  /*0930*/  @P0 LDC.64 R180, c[0x0][0x438] ;  /* 0x00010e00ffb40b82 */ /* 0x000e700000000a00 */
[----:B0-----:R-:W0:Y:S08]  /*0940*/  @P0 LDC.64 R170, c[0x0][0x438] ;  /* 0x00010e00ffaa0b82 */ /* 0x001e300000000a00 */
[----:B------:R-:W0:Y:S08]  /*0950*/  @P0 LDC.64 R194, c[0x0][0x438] ;  /* 0x00010e00ffc20b82 */ /* 0x000e300000000a00 */
[----:B------:R-:W0:Y:S08]  /*0960*/  @P0 LDC.64 R176, c[0x0][0x438] ;  /* 0x00010e00ffb00b82 */ /* 0x000e300000000a00 */
[----:B------:R-:W0:Y:S08]  /*0970*/  @P0 LDC.64 R178, c[0x0][0x438] ;  /* 0x00010e00ffb20b82 */ /* 0x000e300000000a00 */
[----:B------:R-:W0:Y:S08]  /*0980*/  @P0 LDC.64 R192, c[0x0][0x438] ;  /* 0x00010e00ffc00b82 */ /* 0x000e300000000a00 */
[----:B------:R-:W0:Y:S01]  /*0990*/  @P0 LDC.64 R166, c[0x0][0x438] ;  /* 0x00010e00ffa60b82 */ /* 0x000e220000000a00 */
[----:B-1----:R-:W-:Y:S01]  /*09a0*/  @P0 IMAD.WIDE.U32 R180, R185, 0x8, R180 ;  /* 0x00000008b9b40825 */ /* 0x002fe200078e00b4 */
[----:B------:R-:W-:-:S03]  /*09b0*/  ISETP.NE.AND P2, PT, RZ, UR14, PT ;  /* 0x0000000eff007c0c */ /* 0x000fc6000bf45270 */
[----:B0-----:R-:W-:Y:S01]  /*09c0*/  @P0 IMAD.WIDE.U32 R170, R211, 0x8, R170 ;  /* 0x00000008d3aa0825 */ /* 0x001fe200078e00aa */
[----:B------:R0:W5:Y:S03]  /*09d0*/  @P0 LDG.E.64 R206, desc[UR12][R180.64] ;  /* 0x0000000cb4ce0981 */ /* 0x000166000c1e1b00 */
        /* <DEDUP_REMOVED lines=9> */
[----:B------:R2:W5:Y:S04]  /*0a70*/  @P0 LDG.E.64 R204, desc[UR12][R192.64] ;  /* 0x0000000cc0cc0981 */ /* 0x000568000c1e1b00 */
[----:B------:R2:W5:Y:S01]  /*0a80*/  @P0 LDG.E.64 R196, desc[UR12][R166.64] ;  /* 0x0000000ca6c40981 */ /* 0x000562000c1e1b00 */
[----:B---3--:R-:W-:-:S02]  /*0a90*/  MOV R186, R20 ;  /* 0x0000001400ba7202 */ /* 0x008fc40000000f00 */
[----:B------:R-:W-:Y:S02]  /*0aa0*/  SHF.R.U64 R185, R20, 0x10, R21 ;  /* 0x0000001014b97819 */ /* 0x000fe40000001215 */
[--C-:B----4-:R-:W-:Y:S02]  /*0ab0*/  SHF.R.U64 R190, R16, 0x10, R17.reuse ;  /* 0x0000001010be7819 */ /* 0x110fe40000001211 */
[----:B------:R-:W-:Y:S02]  /*0ac0*/  MOV R189, R17 ;  /* 0x0000001100bd7202 */ /* 0x000fe40000000f00 */
[----:B0-----:R-:W-:Y:S02]  /*0ad0*/  SHF.R.U32.HI R180, RZ, 0x10, R17 ;  /* 0x00000010ffb47819 */ /* 0x001fe40000011611 */
[----:B-1----:R-:W-:Y:S02]  /*0ae0*/  MOV R170, R12 ;  /* 0x0000000c00aa7202 */ /* 0x002fe40000000f00 */
[----:B------:R-:W-:-:S02]  /*0af0*/  SHF.R.U64 R17, R12, 0x10, R13 ;  /* 0x000000100c117819 */ /* 0x000fc4000000120d */
[----:B--2---:R-:W-:Y:S02]  /*0b00*/  MOV R12, R8 ;  /* 0x00000008000c7202 */ /* 0x004fe40000000f00 */
[----:B------:R-:W-:Y:S02]  /*0b10*/  SHF.R.U64 R0, R8, 0x10, R9 ;  /* 0x0000001008007819 */ /* 0x000fe40000001209 */
[----:B------:R-:W-:Y:S02]  /*0b20*/  SHF.R.U64 R195, R2, 0x10, R3 ;  /* 0x0000001002c37819 */ /* 0x000fe40000001203 */
[----:B------:R-:W-:Y:S02]  /*0b30*/  SHF.L.U32 R216, R18, 0x10, RZ ;  /* 0x0000001012d87819 */ /* 0x000fe400000006ff */
[----:B------:R-:W-:Y:S02]  /*0b40*/  MOV R182, R16 ;  /* 0x0000001000b67202 */ /* 0x000fe40000000f00 */
[----:B------:R-:W-:-:S02]  /*0b50*/  FSEL R165, R165, RZ, !P2 ;  /* 0x000000ffa5a57208 */ /* 0x000fc40005000000 */
[----:B------:R-:W-:Y:S02]  /*0b60*/  MOV R171, R9 ;  /* 0x0000000900ab7202 */ /* 0x000fe40000000f00 */
[----:B------:R-:W-:Y:S02]  /*0b70*/  MOV R178, R14 ;  /* 0x0000000e00b27202 */ /* 0x000fe40000000f00 */
[--C-:B------:R-:W-:Y:S02]  /*0b80*/  SHF.R.U64 R184, R14, 0x10, R15.reuse ;  /* 0x000000100eb87819 */ /* 0x100fe4000000120f */
[----:B------:R-:W-:Y:S02]  /*0b90*/  MOV R183, R15 ;  /* 0x0000000f00b77202 */ /* 0x000fe40000000f00 */
[----:B------:R-:W-:Y:S02]  /*0ba0*/  SHF.R.U32.HI R176, RZ, 0x10, R15 ;  /* 0x00000010ffb07819 */ /* 0x000fe4000001160f */
[----:B------:R-:W-:-:S02]  /*0bb0*/  SHF.R.U32.HI R8, RZ, 0x10, R9 ;  /* 0x00000010ff087819 */ /* 0x000fc40000011609 */
[--C-:B------:R-:W-:Y:S02]  /*0bc0*/  SHF.R.U64 R16, R10, 0x10, R11.reuse ;  /* 0x000000100a107819 */ /* 0x100fe4000000120b */
[----:B------:R-:W-:Y:S02]  /*0bd0*/  MOV R15, R11 ;  /* 0x0000000b000f7202 */ /* 0x000fe40000000f00 */
[----:B------:R-:W-:Y:S02]  /*0be0*/  SHF.R.U32.HI R14, RZ, 0x10, R11 ;  /* 0x00000010ff0e7819 */ /* 0x000fe4000001160b */
[----:B------:R-:W-:Y:S02]  /*0bf0*/  SHF.R.U32.HI R210, RZ, 0x10, R3 ;  /* 0x00000010ffd27819 */ /* 0x000fe40000011603 */
[----:B------:R-:W-:Y:S02]  /*0c00*/  SHF.L.U32 R194, R3, 0x10, RZ ;  /* 0x0000001003c27819 */ /* 0x000fe400000006ff */
[----:B------:R-:W-:-:S02]  /*0c10*/  SHF.R.U32.HI R9, RZ, 0x10, R169 ;  /* 0x00000010ff097819 */ /* 0x000fc400000116a9 */
[C---:B------:R-:W-:Y:S02]  /*0c20*/  SHF.R.U64 R11, R168.reuse, 0x10, R169 ;  /* 0x00000010a80b7819 */ /* 0x040fe400000012a9 */
[----:B------:R-:W-:Y:S01]  /*0c30*/  SHF.L.U32 R224, R168, 0x10, RZ ;  /* 0x00000010a8e07819 */ /* 0x000fe200000006ff */
[----:B------:R-:W-:Y:S01]  /*0c40*/  FADD.FTZ R227, -R165, R216 ;  /* 0x000000d8a5e37221 */ /* 0x000fe20000010100 */
[----:B------:R-:W-:Y:S02]  /*0c50*/  SHF.L.U32 R192, R2, 0x10, RZ ;  /* 0x0000001002c07819 */ /* 0x000fe400000006ff */
[----:B------:R-:W-:Y:S02]  /*0c60*/  SHF.L.U32 R214, R7, 0x10, RZ ;  /* 0x0000001007d67819 */ /* 0x000fe400000006ff */
[----:B------:R-:W-:Y:S02]  /*0c70*/  SHF.R.U32.HI R179, RZ, 0x10, R19 ;  /* 0x00000010ffb37819 */ /* 0x000fe40000011613 */
[----:B------:R-:W-:-:S02]  /*0c80*/  SHF.L.U32 R168, R195, 0x10, RZ ;  /* 0x00000010c3a87819 */ /* 0x000fc400000006ff */
[C---:B------:R-:W-:Y:S02]  /*0c90*/  SHF.R.U64 R193, R6.reuse, 0x10, R7 ;  /* 0x0000001006c17819 */ /* 0x040fe40000001207 */
[----:B------:R-:W-:Y:S01]  /*0ca0*/  SHF.L.U32 R212, R6, 0x10, RZ ;  /* 0x0000001006d47819 */ /* 0x000fe200000006ff */
[----:B------:R-:W-:Y:S01]  /*0cb0*/  FADD.FTZ R233, -R165, R194 ;  /* 0x000000c2a5e97221 */ /* 0x000fe20000010100 */
[----:B------:R-:W-:Y:S02]  /*0cc0*/  SHF.L.U32 R210, R210, 0x10, RZ ;  /* 0x00000010d2d27819 */ /* 0x000fe400000006ff */
[----:B------:R-:W-:Y:S02]  /*0cd0*/  SHF.R.U64 R6, R174, 0x10, R175 ;  /* 0x00000010ae067819 */ /* 0x000fe400000012af */
[----:B------:R-:W-:Y:S02]  /*0ce0*/  SHF.L.U32 R216, R9, 0x10, RZ ;  /* 0x0000001009d87819 */ /* 0x000fe400000006ff */
[----:B------:R-:W-:-:S02]  /*0cf0*/  MOV R20, R10 ;  /* 0x0000000a00147202 */ /* 0x000fc40000000f00 */
[----:B------:R-:W-:Y:S02]  /*0d00*/  SHF.R.U32.HI R187, RZ, 0x10, R7 ;  /* 0x00000010ffbb7819 */ /* 0x000fe40000011607 */
[----:B------:R-:W-:Y:S02]  /*0d10*/  SHF.R.U64 R181, R18, 0x10, R19 ;  /* 0x0000001012b57819 */ /* 0x000fe40000001213 */
[----:B------:R-:W-:Y:S02]  /*0d20*/  SHF.L.U32 R218, R19, 0x10, RZ ;  /* 0x0000001013da7819 */ /* 0x000fe400000006ff */
[C-C-:B------:R-:W-:Y:S02]  /*0d30*/  SHF.R.U64 R177, R22.reuse, 0x10, R23.reuse ;  /* 0x0000001016b17819 */ /* 0x140fe40000001217 */
[----:B------:R-:W-:Y:S02]  /*0d40*/  SHF.L.U32 R220, R22, 0x10, RZ ;  /* 0x0000001016dc7819 */ /* 0x000fe400000006ff */
[----:B------:R-:W-:Y:S01]  /*0d50*/  SHF.L.U32 R222, R23, 0x10, RZ ;  /* 0x0000001017de7819 */ /* 0x000fe200000006ff */
[C---:B------:R-:W-:Y:S01]  /*0d60*/  FADD.FTZ R3, -R165.reuse, R192 ;  /* 0x000000c0a5037221 */ /* 0x040fe20000010100 */
[----:B------:R-:W-:Y:S01]  /*0d70*/  MOV R10, R4 ;  /* 0x00000004000a7202 */ /* 0x000fe20000000f00 */
[C---:B------:R-:W-:Y:S01]  /*0d80*/  FADD.FTZ R229, -R165.reuse, R214 ;  /* 0x000000d6a5e57221 */ /* 0x040fe20000010100 */
[----:B------:R-:W-:Y:S01]  /*0d90*/  SHF.R.U32.HI R19, RZ, 0x10, R23 ;  /* 0x00000010ff137819 */ /* 0x000fe20000011617 */
[----:B------:R-:W-:Y:S01]  /*0da0*/  FADD.FTZ R23, -R165, R168 ;  /* 0x000000a8a5177221 */ /* 0x000fe20000010100 */
[----:B------:R-:W-:-:S02]  /*0db0*/  SHF.L.U32 R22, R173, 0x10, RZ ;  /* 0x00000010ad167819 */ /* 0x000fc400000006ff */
[----:B------:R-:W-:Y:S02]  /*0dc0*/  SHF.L.U32 R194, R179, 0x10, RZ ;  /* 0x00000010b3c27819 */ /* 0x000fe400000006ff */
[--C-:B------:R-:W-:Y:S02]  /*0dd0*/  SHF.R.U64 R4, R4, 0x10, R5.reuse ;  /* 0x0000001004047819 */ /* 0x100fe40000001205 */
[----:B------:R-:W-:Y:S02]  /*0de0*/  MOV R167, R5 ;  /* 0x0000000500a77202 */ /* 0x000fe40000000f00 */
[----:B------:R-:W-:Y:S02]  /*0df0*/  SHF.R.U32.HI R166, RZ, 0x10, R5 ;  /* 0x00000010ffa67819 */ /* 0x000fe40000011605 */
[----:B------:R-:W-:Y:S02]  /*0e00*/  SHF.L.U32 R211, R186, 0x10, RZ ;  /* 0x00000010bad37819 */ /* 0x000fe400000006ff */
[----:B------:R-:W-:Y:S01]  /*0e10*/  SHF.L.U32 R246, R169, 0x10, RZ ;  /* 0x00000010a9f67819 */ /* 0x000fe200000006ff */
[----:B------:R-:W-:Y:S01]  /*0e20*/  FADD.FTZ R169, -R165, R210 ;  /* 0x000000d2a5a97221 */ /* 0x000fe20000010100 */
[----:B------:R-:W-:-:S02]  /*0e30*/  SHF.R.U32.HI R5, RZ, 0x10, R173 ;  /* 0x00000010ff057819 */ /* 0x000fc400000116ad */
[----:B------:R-:W-:Y:S02]  /*0e40*/  SHF.L.U32 R248, R174, 0x10, RZ ;  /* 0x00000010aef87819 */ /* 0x000fe400000006ff */
[----:B------:R-:W-:Y:S01]  /*0e50*/  SHF.L.U32 R214, R11, 0x10, RZ ;  /* 0x000000100bd67819 */ /* 0x000fe200000006ff */
[C---:B------:R-:W-:Y:S01]  /*0e60*/  FADD.FTZ R11, -R165.reuse, R216 ;  /* 0x000000d8a50b7221 */ /* 0x040fe20000010100 */
[----:B------:R-:W-:Y:S01]  /*0e70*/  SHF.L.U32 R6, R6, 0x10, RZ ;  /* 0x0000001006067819 */ /* 0x000fe200000006ff */
[----:B------:R-:W-:Y:S01]  /*0e80*/  FADD.FTZ R221, -R165, R222 ;  /* 0x000000dea5dd7221 */ /* 0x000fe20000010100 */
[----:B------:R-:W-:Y:S01]  /*0e90*/  SHF.L.U32 R174, R187, 0x10, RZ ;  /* 0x00000010bbae7819 */ /* 0x000fe200000006ff */
[----:B------:R-:W-:Y:S01]  /*0ea0*/  FADD.FTZ R225, -R165, R218 ;  /* 0x000000daa5e17221 */ /* 0x000fe20000010100 */
[----:B------:R-:W-:Y:S01]  /*0eb0*/  SHF.L.U32 R210, R177, 0x10, RZ ;  /* 0x00000010b1d27819 */ /* 0x000fe200000006ff */
[----:B------:R-:W-:Y:S01]  /*0ec0*/  FADD.FTZ R213, -R165, R22 ;  /* 0x00000016a5d57221 */ /* 0x000fe20000010100 */
[----:B------:R-:W-:Y:S01]  /*0ed0*/  SHF.L.U32 R216, R185, 0x10, RZ ;  /* 0x00000010b9d87819 */ /* 0x000fe200000006ff */
[----:B------:R-:W-:Y:S01]  /*0ee0*/  FADD.FTZ R177, -R165, R194 ;  /* 0x000000c2a5b17221 */ /* 0x000fe20000010100 */
[----:B------:R-:W-:Y:S01]  /*0ef0*/  MOV R191, R21 ;  /* 0x0000001500bf7202 */ /* 0x000fe20000000f00 */
[C---:B-----5:R-:W-:Y:S01]  /*0f00*/  FMUL.FTZ R3, R240.reuse, R3 ;  /* 0x00000003f0037220 */ /* 0x060fe20000410000 */
[----:B------:R-:W-:Y:S01]  /*0f10*/  FMUL.FTZ R222, R240, R23 ;  /* 0x00000017f0de7220 */ /* 0x000fe20000410000 */
[----:B------:R-:W-:Y:S01]  /*0f20*/  SHF.L.U32 R192, R181, 0x10, RZ ;  /* 0x00000010b5c07819 */ /* 0x000fe200000006ff */
[-C--:B------:R-:W-:Y:S01]  /*0f30*/  FMUL.FTZ R218, R76, R211.reuse ;  /* 0x000000d34cda7220 */ /* 0x080fe20000410000 */
[----:B------:R-:W-:Y:S01]  /*0f40*/  SHF.L.U32 R22, R5, 0x10, RZ ;  /* 0x0000001005167819 */ /* 0x000fe200000006ff */
[C---:B------:R-:W-:Y:S01]  /*0f50*/  FADD.FTZ R231, -R165.reuse, R212 ;  /* 0x000000d4a5e77221 */ /* 0x040fe20000010100 */
[----:B------:R-:W-:Y:S01]  /*0f60*/  FADD.FTZ R5, -R165, R6 ;  /* 0x00000006a5057221 */ /* 0x000fe20000010100 */
[----:B------:R-:W-:Y:S01]  /*0f70*/  SHF.L.U32 R212, R19, 0x10, RZ ;  /* 0x0000001013d47819 */ /* 0x000fe200000006ff */
[----:B------:R-:W-:Y:S01]  /*0f80*/  FADD.FTZ R181, -R165, R174 ;  /* 0x000000aea5b57221 */ /* 0x000fe20000010100 */
[----:B------:R-:W-:Y:S01]  /*0f90*/  SHF.L.U32 R6, R176, 0x10, RZ ;  /* 0x00000010b0067819 */ /* 0x000fe200000006ff */
[----:B------:R-:W-:Y:S01]  /*0fa0*/  FFMA.FTZ R80, R3, R211, R80 ;  /* 0x000000d303507223 */ /* 0x000fe20000010050 */
[----:B------:R-:W-:Y:S01]  /*0fb0*/  SHF.R.U32.HI R188, RZ, 0x10, R21 ;  /* 0x00000010ffbc7819 */ /* 0x000fe20000011615 */
[----:B------:R-:W-:Y:S01]  /*0fc0*/  FADD.FTZ R108, R108, R211 ;  /* 0x000000d36c6c7221 */ /* 0x000fe20000010000 */
[----:B------:R-:W-:Y:S01]  /*0fd0*/  SHF.L.U32 R191, R191, 0x10, RZ ;  /* 0x00000010bfbf7819 */ /* 0x000fe200000006ff */
[----:B------:R-:W-:Y:S01]  /*0fe0*/  FADD.FTZ R109, R109, R216 ;  /* 0x000000d86d6d7221 */ /* 0x000fe20000010000 */
[-C--:B------:R-:W-:Y:S01]  /*0ff0*/  FFMA.FTZ R81, R222, R216.reuse, R81 ;  /* 0x000000d8de517223 */ /* 0x080fe20000010051 */
[C---:B------:R-:W-:Y:S01]  /*1000*/  FMUL.FTZ R186, R240.reuse, R177 ;  /* 0x000000b1f0ba7220 */ /* 0x040fe20000410000 */
[----:B------:R-:W-:Y:S01]  /*1010*/  SHF.L.U32 R18, R175, 0x10, RZ ;  /* 0x00000010af127819 */ /* 0x000fe200000006ff */
[----:B------:R-:W-:Y:S01]  /*1020*/  FMUL.FTZ R216, R77, R216 ;  /* 0x000000d84dd87220 */ /* 0x000fe20000410000 */
[----:B------:R-:W-:Y:S01]  /*1030*/  FADD.FTZ R211, RZ, R218 ;  /* 0x000000daffd37221 */ /* 0x000fe20000010000 */
[----:B------:R-:W-:Y:S01]  /*1040*/  FFMA.FTZ R241, R3, R218, RZ ;  /* 0x000000da03f17223 */ /* 0x000fe200000100ff */
[----:B------:R-:W-:Y:S01]  /*1050*/  FADD.FTZ R179, -R165, R192 ;  /* 0x000000c0a5b37221 */ /* 0x000fe20000010100 */
[----:B------:R-:W-:Y:S01]  /*1060*/  FMUL.FTZ R233, R240, R233 ;  /* 0x000000e9f0e97220 */ /* 0x000fe20000410000 */
[----:B------:R-:W-:Y:S01]  /*1070*/  SHF.R.U64 R7, R172, 0x10, R173 ;  /* 0x00000010ac077819 */ /* 0x000fe200000012ad */
[----:B------:R-:W-:Y:S01]  /*1080*/  FMUL.FTZ R192, R240, R181 ;  /* 0x000000b5f0c07220 */ /* 0x000fe20000410000 */
[----:B------:R-:W-:Y:S01]  /*1090*/  SHF.L.U32 R168, R193, 0x10, RZ ;  /* 0x00000010c1a87819 */ /* 0x000fe200000006ff */
[C---:B------:R-:W-:Y:S01]  /*10a0*/  FADD.FTZ R19, -R165.reuse, R212 ;  /* 0x000000d4a5137221 */ /* 0x040fe20000010100 */
[----:B------:R-:W-:Y:S01]  /*10b0*/  FADD.FTZ R173, -R165, R214 ;  /* 0x000000d6a5ad7221 */ /* 0x000fe20000010100 */
[----:B------:R-:W-:Y:S01]  /*10c0*/  SHF.L.U32 R188, R188, 0x10, RZ ;  /* 0x00000010bcbc7819 */ /* 0x000fe200000006ff */
[----:B------:R-:W-:Y:S01]  /*10d0*/  FADD.FTZ R119, R119, R6 ;  /* 0x0000000677777221 */ /* 0x000fe20000010000 */
[-C--:B------:R-:W-:Y:S01]  /*10e0*/  FFMA.FTZ R91, R186, R6.reuse, R91 ;  /* 0x00000006ba5b7223 */ /* 0x080fe2000001005b */
[----:B------:R-:W-:Y:S01]  /*10f0*/  FMUL.FTZ R181, R71, R6 ;  /* 0x0000000647b57220 */ /* 0x000fe20000410000 */
[-C--:B------:R-:W-:Y:S01]  /*1100*/  FMUL.FTZ R214, R78, R191.reuse ;  /* 0x000000bf4ed67220 */ /* 0x080fe20000410000 */
[----:B------:R-:W-:Y:S01]  /*1110*/  FADD.FTZ R211, R211, R216 ;  /* 0x000000d8d3d37221 */ /* 0x000fe20000010000 */
[----:B------:R-:W-:Y:S01]  /*1120*/  FFMA.FTZ R6, R222, R216, R241 ;  /* 0x000000d8de067223 */ /* 0x000fe200000100f1 */
[----:B------:R-:W-:Y:S01]  /*1130*/  FADD.FTZ R193, -R165, R18 ;  /* 0x00000012a5c17221 */ /* 0x000fe20000010100 */
[----:B------:R-:W-:Y:S01]  /*1140*/  FFMA.FTZ R82, R233, R191, R82 ;  /* 0x000000bfe9527223 */ /* 0x000fe20000010052 */
[----:B------:R-:W-:Y:S01]  /*1150*/  FADD.FTZ R110, R110, R191 ;  /* 0x000000bf6e6e7221 */ /* 0x000fe20000010000 */
[----:B------:R-:W-:Y:S01]  /*1160*/  SHF.L.U32 R191, R182, 0x10, RZ ;  /* 0x00000010b6bf7819 */ /* 0x000fe200000006ff */
[C---:B------:R-:W-:Y:S01]  /*1170*/  FADD.FTZ R223, -R165.reuse, R220 ;  /* 0x000000dca5df7221 */ /* 0x040fe20000010100 */
[----:B------:R-:W-:Y:S01]  /*1180*/  SHF.L.U32 R18, R180, 0x10, RZ ;  /* 0x00000010b4127819 */ /* 0x000fe200000006ff */
[----:B------:R-:W-:Y:S01]  /*1190*/  FADD.FTZ R187, -R165, R168 ;  /* 0x000000a8a5bb7221 */ /* 0x000fe20000010100 */
[C---:B------:R-:W-:Y:S01]  /*11a0*/  FMUL.FTZ R231, R240.reuse, R231 ;  /* 0x000000e7f0e77220 */ /* 0x040fe20000410000 */
[C---:B------:R-:W-:Y:S01]  /*11b0*/  FMUL.FTZ R180, R240.reuse, R19 ;  /* 0x00000013f0b47220 */ /* 0x040fe20000410000 */
[----:B------:R-:W-:Y:S01]  /*11c0*/  FMUL.FTZ R220, R240, R169 ;  /* 0x000000a9f0dc7220 */ /* 0x000fe20000410000 */
[----:B------:R-:W-:Y:S01]  /*11d0*/  FMUL.FTZ R212, R79, R188 ;  /* 0x000000bc4fd47220 */ /* 0x000fe20000410000 */
[----:B------:R-:W-:Y:S01]  /*11e0*/  FADD.FTZ R211, R211, R214 ;  /* 0x000000d6d3d37221 */ /* 0x000fe20000010000 */
[----:B------:R-:W-:Y:S01]  /*11f0*/  FFMA.FTZ R19, R233, R214, R6 ;  /* 0x000000d6e9137223 */ /* 0x000fe20000010006 */
[----:B------:R-:W-:Y:S01]  /*1200*/  SHF.L.U32 R172, R172, 0x10, RZ ;  /* 0x00000010acac7819 */ /* 0x000fe200000006ff */
[----:B------:R-:W-:Y:S01]  /*1210*/  FMUL.FTZ R194, R240, R187 ;  /* 0x000000bbf0c27220 */ /* 0x000fe20000410000 */
[----:B------:R-:W-:Y:S01]  /*1220*/  SHF.R.U32.HI R2, RZ, 0x10, R175 ;  /* 0x00000010ff027819 */ /* 0x000fe200000116af */
[----:B------:R-:W-:Y:S01]  /*1230*/  FADD.FTZ R175, -R165, R210 ;  /* 0x000000d2a5af7221 */ /* 0x000fe20000010100 */
[----:B------:R-:W-:Y:S01]  /*1240*/  SHF.L.U32 R190, R190, 0x10, RZ ;  /* 0x00000010bebe7819 */ /* 0x000fe200000006ff */
[-C--:B------:R-:W-:Y:S01]  /*1250*/  FFMA.FTZ R84, R231, R191.reuse, R84 ;  /* 0x000000bfe7547223 */ /* 0x080fe20000010054 */
[----:B------:R-:W-:Y:S01]  /*1260*/  SHF.L.U32 R169, R10, 0x10, RZ ;  /* 0x000000100aa97819 */ /* 0x000fe200000006ff */
[----:B------:R-:W-:Y:S01]  /*1270*/  FADD.FTZ R112, R112, R191 ;  /* 0x000000bf70707221 */ /* 0x000fe20000010000 */
[----:B------:R-:W-:Y:S01]  /*1280*/  FMUL.FTZ R191, R72, R191 ;  /* 0x000000bf48bf7220 */ /* 0x000fe20000410000 */
[----:B------:R-:W-:Y:S01]  /*1290*/  FADD.FTZ R6, R211, R212 ;  /* 0x000000d4d3067221 */ /* 0x000fe20000010000 */
[----:B------:R-:W-:Y:S01]  /*12a0*/  FFMA.FTZ R10, R220, R212, R19 ;  /* 0x000000d4dc0a7223 */ /* 0x000fe20000010013 */
[----:B------:R-:W-:Y:S01]  /*12b0*/  FADD.FTZ R215, -R165, R172 ;  /* 0x000000aca5d77221 */ /* 0x000fe20000010100 */
[----:B------:R-:W-:Y:S01]  /*12c0*/  SHF.L.U32 R189, R189, 0x10, RZ ;  /* 0x00000010bdbd7819 */ /* 0x000fe200000006ff */
[----:B------:R-:W-:Y:S01]  /*12d0*/  FMUL.FTZ R229, R240, R229 ;  /* 0x000000e5f0e57220 */ /* 0x000fe20000410000 */
[----:B------:R-:W-:Y:S01]  /*12e0*/  SHF.L.U32 R172, R7, 0x10, RZ ;  /* 0x0000001007ac7819 */ /* 0x000fe200000006ff */
[----:B------:R-:W-:Y:S01]  /*12f0*/  FADD.FTZ R113, R113, R190 ;  /* 0x000000be71717221 */ /* 0x000fe20000010000 */
[-C--:B------:R-:W-:Y:S01]  /*1300*/  FFMA.FTZ R85, R194, R190.reuse, R85 ;  /* 0x000000bec2557223 */ /* 0x080fe20000010055 */
[----:B------:R-:W-:Y:S01]  /*1310*/  FMUL.FTZ R182, R240, R175 ;  /* 0x000000aff0b67220 */ /* 0x000fe20000410000 */
[----:B------:R-:W-:Y:S01]  /*1320*/  SHF.L.U32 R2, R2, 0x10, RZ ;  /* 0x0000001002027819 */ /* 0x000fe200000006ff */
[----:B------:R-:W-:Y:S01]  /*1330*/  FMUL.FTZ R190, R73, R190 ;  /* 0x000000be49be7220 */ /* 0x000fe20000410000 */
[----:B------:R-:W-:Y:S01]  /*1340*/  FADD.FTZ R19, R6, R191 ;  /* 0x000000bf06137221 */ /* 0x000fe20000010000 */
[----:B------:R-:W-:Y:S01]  /*1350*/  FFMA.FTZ R175, R231, R191, R10 ;  /* 0x000000bfe7af7223 */ /* 0x000fe2000001000a */
[----:B------:R-:W-:Y:S01]  /*1360*/  MOV R21, R13 ;  /* 0x0000000d00157202 */ /* 0x000fe20000000f00 */
[-C--:B------:R-:W-:Y:S01]  /*1370*/  FFMA.FTZ R86, R229, R189.reuse, R86 ;  /* 0x000000bde5567223 */ /* 0x080fe20000010056 */
[----:B------:R-:W-:Y:S01]  /*1380*/  SHF.R.U32.HI R13, RZ, 0x10, R13 ;  /* 0x00000010ff0d7819 */ /* 0x000fe2000001160d */
[----:B------:R-:W-:Y:S01]  /*1390*/  FADD.FTZ R114, R114, R189 ;  /* 0x000000bd72727221 */ /* 0x000fe20000010000 */
[C---:B------:R-:W-:Y:S01]  /*13a0*/  FADD.FTZ R219, -R165.reuse, R224 ;  /* 0x000000e0a5db7221 */ /* 0x040fe20000010100 */
[C---:B------:R-:W-:Y:S01]  /*13b0*/  FADD.FTZ R217, -R165.reuse, R246 ;  /* 0x000000f6a5d97221 */ /* 0x040fe20000010100 */
[C---:B------:R-:W-:Y:S01]  /*13c0*/  FADD.FTZ R195, -R165.reuse, R248 ;  /* 0x000000f8a5c37221 */ /* 0x040fe20000010100 */
[C---:B------:R-:W-:Y:S01]  /*13d0*/  FADD.FTZ R9, -R165.reuse, R172 ;  /* 0x000000aca5097221 */ /* 0x040fe20000010100 */
[----:B------:R-:W-:Y:S01]  /*13e0*/  FADD.FTZ R7, -R165, R22 ;  /* 0x00000016a5077221 */ /* 0x000fe20000010100 */
[----:B------:R-:W-:Y:S01]  /*13f0*/  FMUL.FTZ R189, R74, R189 ;  /* 0x000000bd4abd7220 */ /* 0x000fe20000410000 */
[----:B------:R-:W-:Y:S01]  /*1400*/  FADD.FTZ R6, R19, R190 ;  /* 0x000000be13067221 */ /* 0x000fe20000010000 */
[----:B------:R-:W-:Y:S01]  /*1410*/  FFMA.FTZ R10, R194, R190, R175 ;  /* 0x000000bec20a7223 */ /* 0x000fe200000100af */
[----:B------:R-:W-:Y:S01]  /*1420*/  FADD.FTZ R165, -R165, R2 ;  /* 0x00000002a5a57221 */ /* 0x000fe20000010100 */
[----:B------:R-:W-:Y:S01]  /*1430*/  SHF.L.U32 R185, R178, 0x10, RZ ;  /* 0x00000010b2b97819 */ /* 0x000fe200000006ff */
        /* <DEDUP_REMOVED lines=8> */
[----:B------:R-:W-:Y:S01]  /*14c0*/  FMUL.FTZ R188, R240, R179 ;  /* 0x000000b3f0bc7220 */ /* 0x000fe20000410000 */
[-C--:B------:R-:W-:Y:S01]  /*14d0*/  FFMA.FTZ R88, R227, R185.reuse, R88 ;  /* 0x000000b9e3587223 */ /* 0x080fe20000010058 */
[----:B------:R-:W-:Y:S01]  /*14e0*/  FADD.FTZ R116, R116, R185 ;  /* 0x000000b974747221 */ /* 0x000fe20000010000 */
[----:B------:R-:W-:Y:S01]  /*14f0*/  FADD.FTZ R123, R123, R2 ;  /* 0x000000027b7b7221 */ /* 0x000fe20000010000 */
[-C--:B------:R-:W-:Y:S01]  /*1500*/  FFMA.FTZ R95, R180, R2.reuse, R95 ;  /* 0x00000002b45f7223 */ /* 0x080fe2000001005f */
[----:B------:R-:W-:Y:S01]  /*1510*/  FMUL.FTZ R19, R67, R2 ;  /* 0x0000000243137220 */ /* 0x000fe20000410000 */
[----:B------:R-:W-:Y:S01]  /*1520*/  FMUL.FTZ R185, R68, R185 ;  /* 0x000000b944b97220 */ /* 0x000fe20000410000 */
[----:B------:R-:W-:Y:S01]  /*1530*/  FADD.FTZ R6, R6, R187 ;  /* 0x000000bb06067221 */ /* 0x000fe20000010000 */
[C---:B------:R-:W-:Y:S01]  /*1540*/  FFMA.FTZ R2, R192.reuse, R187, R175 ;  /* 0x000000bbc0027223 */ /* 0x040fe200000100af */
[----:B------:R-:W-:Y:S01]  /*1550*/  SHF.L.U32 R22, R17, 0x10, RZ ;  /* 0x0000001011167819 */ /* 0x000fe200000006ff */
[----:B------:R-:W-:Y:S01]  /*1560*/  FADD.FTZ R115, R115, R18 ;  /* 0x0000001273737221 */ /* 0x000fe20000010000 */
[----:B------:R-:W-:Y:S01]  /*1570*/  SHF.L.U32 R183, R183, 0x10, RZ ;  /* 0x00000010b7b77819 */ /* 0x000fe200000006ff */
[----:B------:R-:W-:Y:S01]  /*1580*/  FFMA.FTZ R87, R192, R18, R87 ;  /* 0x00000012c0577223 */ /* 0x000fe20000010057 */
[----:B------:R-:W-:Y:S01]  /*1590*/  SHF.L.U32 R17, R20, 0x10, RZ ;  /* 0x0000001014117819 */ /* 0x000fe200000006ff */
[----:B------:R-:W-:Y:S01]  /*15a0*/  FMUL.FTZ R225, R240, R225 ;  /* 0x000000e1f0e17220 */ /* 0x000fe20000410000 */
[----:B------:R-:W-:Y:S01]  /*15b0*/  FADD.FTZ R117, R117, R184 ;  /* 0x000000b875757221 */ /* 0x000fe20000010000 */
[-C--:B------:R-:W-:Y:S01]  /*15c0*/  FFMA.FTZ R89, R188, R184.reuse, R89 ;  /* 0x000000b8bc597223 */ /* 0x080fe20000010059 */
[C---:B------:R-:W-:Y:S01]  /*15d0*/  FMUL.FTZ R20, R240.reuse, R173 ;  /* 0x000000adf0147220 */ /* 0x040fe20000410000 */
[----:B------:R-:W-:Y:S01]  /*15e0*/  FMUL.FTZ R18, R240, R11 ;  /* 0x0000000bf0127220 */ /* 0x000fe20000410000 */
[----:B------:R-:W-:Y:S01]  /*15f0*/  FMUL.FTZ R184, R69, R184 ;  /* 0x000000b845b87220 */ /* 0x000fe20000410000 */
[----:B------:R-:W-:Y:S01]  /*1600*/  FADD.FTZ R11, R6, R185 ;  /* 0x000000b9060b7221 */ /* 0x000fe20000010000 */
[----:B------:R-:W-:Y:S01]  /*1610*/  FFMA.FTZ R173, R227, R185, R2 ;  /* 0x000000b9e3ad7223 */ /* 0x000fe20000010002 */
[-C--:B------:R-:W-:Y:S01]  /*1620*/  FFMA.FTZ R90, R225, R183.reuse, R90 ;  /* 0x000000b7e15a7223 */ /* 0x080fe2000001005a */
[----:B------:R-:W-:Y:S01]  /*1630*/  FADD.FTZ R118, R118, R183 ;  /* 0x000000b776767221 */ /* 0x000fe20000010000 */
[----:B------:R-:W-:Y:S01]  /*1640*/  FMUL.FTZ R183, R70, R183 ;  /* 0x000000b746b77220 */ /* 0x000fe20000410000 */
[----:B------:R-:W-:Y:S01]  /*1650*/  FADD.FTZ R2, R11, R184 ;  /* 0x000000b80b027221 */ /* 0x000fe20000010000 */
[----:B------:R-:W-:Y:S01]  /*1660*/  FFMA.FTZ R6, R188, R184, R173 ;  /* 0x000000b8bc067223 */ /* 0x000fe200000100ad */
[----:B------:R-:W-:Y:S01]  /*1670*/  SHF.L.U32 R23, R170, 0x10, RZ ;  /* 0x00000010aa177819 */ /* 0x000fe200000006ff */
[----:B------:R-:W-:Y:S01]  /*1680*/  FMUL.FTZ R223, R240, R223 ;  /* 0x000000dff0df7220 */ /* 0x000fe20000410000 */
[----:B------:R-:W-:Y:S01]  /*1690*/  FADD.FTZ R2, R2, R183 ;  /* 0x000000b702027221 */ /* 0x000fe20000010000 */
[----:B------:R-:W-:-:S02]  /*16a0*/  FFMA.FTZ R11, R225, R183, R6 ;  /* 0x000000b7e10b7223 */ /* 0x000fc40000010006 */
        /* <DEDUP_REMOVED lines=8> */
[-C--:B------:R-:W-:Y:S01]  /*1730*/  FFMA.FTZ R93, R182, R22.reuse, R93 ;  /* 0x00000016b65d7223 */ /* 0x080fe2000001005d */
        /* <DEDUP_REMOVED lines=8> */
[----:B------:R-:W-:-:S02]  /*17c0*/  FMUL.FTZ R219, R240, R219 ;  /* 0x000000dbf0db7220 */ /* 0x000fc40000410000 */
[----:B------:R-:W-:Y:S01]  /*17d0*/  FADD.FTZ R2, R2, R21 ;  /* 0x0000001502027221 */ /* 0x000fe20000010000 */
[----:B------:R-:W-:Y:S01]  /*17e0*/  FFMA.FTZ R11, R221, R21, R6 ;  /* 0x00000015dd0b7223 */ /* 0x000fe20000010006 */
[----:B------:R-:W-:Y:S01]  /*17f0*/  SHF.L.U32 R16, R16, 0x10, RZ ;  /* 0x0000001010107819 */ /* 0x000fe200000006ff */
[-C--:B------:R-:W-:Y:S01]  /*1800*/  FFMA.FTZ R96, R219, R17.reuse, R96 ;  /* 0x00000011db607223 */ /* 0x080fe20000010060 */
[----:B------:R-:W-:Y:S01]  /*1810*/  FADD.FTZ R124, R124, R17 ;  /* 0x000000117c7c7221 */ /* 0x000fe20000010000 */
        /* <DEDUP_REMOVED lines=8> */
[-C--:B------:R-:W-:Y:S01]  /*18a0*/  FFMA.FTZ R97, R20, R16.reuse, R97 ;  /* 0x0000001014617223 */ /* 0x080fe20000010061 */
[----:B------:R-:W-:Y:S01]  /*18b0*/  FMUL.FTZ R12, R240, R9 ;  /* 0x00000009f00c7220 */ /* 0x000fe20000410000 */
[----:B------:R-:W-:Y:S01]  /*18c0*/  FMUL.FTZ R16, R61, R16 ;  /* 0x000000103d107220 */ /* 0x000fe20000410000 */
[----:B------:R-:W-:Y:S01]  /*18d0*/  FADD.FTZ R9, R2, R17 ;  /* 0x0000001102097221 */ /* 0x000fe20000010000 */
[----:B------:R-:W-:Y:S01]  /*18e0*/  FFMA.FTZ R173, R219, R17, R6 ;  /* 0x00000011dbad7223 */ /* 0x000fe20000010006 */
[----:B------:R-:W-:Y:S01]  /*18f0*/  SHF.L.U32 R14, R14, 0x10, RZ ;  /* 0x000000100e0e7819 */ /* 0x000fe200000006ff */
[----:B------:R-:W-:Y:S01]  /*1900*/  FMUL.FTZ R213, R240, R213 ;  /* 0x000000d5f0d57220 */ /* 0x000fe20000410000 */
[----:B------:R-:W-:Y:S01]  /*1910*/  SHF.L.U32 R171, R171, 0x10, RZ ;  /* 0x00000010abab7819 */ /* 0x000fe200000006ff */
[-C--:B------:R-:W-:Y:S01]  /*1920*/  FFMA.FTZ R98, R217, R15.reuse, R98 ;  /* 0x0000000fd9627223 */ /* 0x080fe20000010062 */
[----:B------:R-:W-:Y:S01]  /*1930*/  FADD.FTZ R126, R126, R15 ;  /* 0x0000000f7e7e7221 */ /* 0x000fe20000010000 */
[----:B------:R-:W-:Y:S01]  /*1940*/  FADD.FTZ R129, R129, R0 ;  /* 0x0000000081817221 */ /* 0x000fe20000010000 */
[-C--:B------:R-:W-:Y:S01]  /*1950*/  FFMA.FTZ R101, R12, R0.reuse, R101 ;  /* 0x000000000c657223 */ /* 0x080fe20000010065 */
[----:B------:R-:W-:Y:S01]  /*1960*/  FMUL.FTZ R11, R57, R0 ;  /* 0x00000000390b7220 */ /* 0x000fe20000410000 */
[----:B------:R-:W-:Y:S01]  /*1970*/  FMUL.FTZ R15, R62, R15 ;  /* 0x0000000f3e0f7220 */ /* 0x000fe20000410000 */
[----:B------:R-:W-:Y:S01]  /*1980*/  FADD.FTZ R0, R9, R16 ;  /* 0x0000001009007221 */ /* 0x000fe20000010000 */
[----:B------:R-:W-:Y:S01]  /*1990*/  FFMA.FTZ R2, R20, R16, R173 ;  /* 0x0000001014027223 */ /* 0x000fe200000100ad */
[----:B------:R-:W-:Y:S01]  /*19a0*/  FMUL.FTZ R215, R240, R215 ;  /* 0x000000d7f0d77220 */ /* 0x000fe20000410000 */
[----:B------:R-:W-:Y:S01]  /*19b0*/  FADD.FTZ R127, R127, R14 ;  /* 0x0000000e7f7f7221 */ /* 0x000fe20000010000 */
[-C--:B------:R-:W-:Y:S01]  /*19c0*/  FFMA.FTZ R99, R18, R14.reuse, R99 ;  /* 0x0000000e12637223 */ /* 0x080fe20000010063 */
        /* <DEDUP_REMOVED lines=11> */
[----:B------:R-:W-:-:S02]  /*1a80*/  FMUL.FTZ R10, R240, R7 ;  /* 0x00000007f00a7220 */ /* 0x000fc40000410000 */
[----:B------:R-:W-:Y:S01]  /*1a90*/  FADD.FTZ R0, R0, R13 ;  /* 0x0000000d00007221 */ /* 0x000fe20000010000 */
[----:B------:R-:W-:Y:S01]  /*1aa0*/  FFMA.FTZ R7, R215, R13, R2 ;  /* 0x0000000dd7077223 */ /* 0x000fe20000010002 */
[----:B------:R-:W-:Y:S01]  /*1ab0*/  SHF.L.U32 R8, R8, 0x10, RZ ;  /* 0x0000001008087819 */ /* 0x000fe200000006ff */
[----:B------:R-:W-:Y:S01]  /*1ac0*/  FMUL.FTZ R195, R240, R195 ;  /* 0x000000c3f0c37220 */ /* 0x000fe20000410000 */
[----:B------:R-:W-:Y:S01]  /*1ad0*/  FADD.FTZ R0, R0, R11 ;  /* 0x0000000b00007221 */ /* 0x000fe20000010000 */
[----:B------:R-:W-:Y:S01]  /*1ae0*/  FFMA.FTZ R2, R12, R11, R7 ;  /* 0x0000000b0c027223 */ /* 0x000fe20000010007 */
[----:B------:R-:W-:Y:S01]  /*1af0*/  FADD.FTZ R132, R132, R169 ;  /* 0x000000a984847221 */ /* 0x000fe20000010000 */
[----:B------:R-:W-:Y:S01]  /*1b00*/  FADD.FTZ R131, R131, R8 ;  /* 0x0000000883837221 */ /* 0x000fe20000010000 */
[-C--:B------:R-:W-:Y:S01]  /*1b10*/  FFMA.FTZ R103, R10, R8.reuse, R103 ;  /* 0x000000080a677223 */ /* 0x080fe20000010067 */
[-C--:B------:R-:W-:Y:S01]  /*1b20*/  FFMA.FTZ R104, R195, R169.reuse, R104 ;  /* 0x000000a9c3687223 */ /* 0x080fe20000010068 */
[----:B------:R-:W-:Y:S01]  /*1b30*/  FMUL.FTZ R7, R52, R169 ;  /* 0x000000a934077220 */ /* 0x000fe20000410000 */
[----:B------:R-:W-:Y:S01]  /*1b40*/  FMUL.FTZ R6, R240, R5 ;  /* 0x00000005f0067220 */ /* 0x000fe20000410000 */
[----:B------:R-:W-:Y:S01]  /*1b50*/  FMUL.FTZ R8, R59, R8 ;  /* 0x000000083b087220 */ /* 0x000fe20000410000 */
[----:B------:R-:W-:Y:S01]  /*1b60*/  FADD.FTZ R5, R0, R9 ;  /* 0x0000000900057221 */ /* 0x000fe20000010000 */
[----:B------:R-:W-:Y:S01]  /*1b70*/  FFMA.FTZ R169, R213, R9, R2 ;  /* 0x00000009d5a97223 */ /* 0x000fe20000010002 */
[----:B------:R-:W-:-:S02]  /*1b80*/  SHF.L.U32 R4, R4, 0x10, RZ ;  /* 0x0000001004047819 */ /* 0x000fc400000006ff */
        /* <DEDUP_REMOVED lines=9> */
[----:B------:R-:W-:Y:S01]  /*1c20*/  SHF.L.U32 R166, R166, 0x10, RZ ;  /* 0x00000010a6a67819 */ /* 0x000fe200000006ff */
[----:B------:R-:W-:Y:S01]  /*1c30*/  FADD.FTZ R134, R134, R167 ;  /* 0x000000a786867221 */ /* 0x000fe20000010000 */
[-C--:B------:R-:W-:Y:S01]  /*1c40*/  FFMA.FTZ R106, R193, R167.reuse, R106 ;  /* 0x000000a7c16a7223 */ /* 0x080fe2000001006a */
        /* <DEDUP_REMOVED lines=12> */
.L_x_3182:
[----:B------:R-:W-:-:S04]  /*1d10*/  ISETP.NE.U32.AND P0, PT, RZ, UR6, PT ;  /* 0x00000006ff007c0c */ /* 0x000fc8000bf05070 */
[----:B------:R-:W-:-:S13]  /*1d20*/  ISETP.NE.AND.EX P0, PT, RZ, UR7, PT, P0 ;  /* 0x00000007ff007c0c */ /* 0x000fda000bf05300 */
[----:B------:R-:W-:Y:S05]  /*1d30*/  @!P0 BRA `(.L_x_3183) ;  /* 0x0000000000648947 */ /* 0x000fea0003800000 */
[----:B------:R-:W1:Y:S01]  /*1d40*/  LDC.64 R196, c[0x0][0x438] ;  /* 0x00010e00ffc47b82 */ /* 0x000e620000000a00 */
        /* <DEDUP_REMOVED lines=8> */
[--C-:B-1----:R-:W-:Y:S01]  /*1dd0*/  IMAD.WIDE.U32 R206, R207, 0x8, R196.reuse ;  /* 0x00000008cfce7825 */ /* 0x102fe200078e00c4 */
        /* <DEDUP_REMOVED lines=15> */
.L_x_3183:
[----:B------:R-:W1:Y:S01]  /*1ed0*/  SHFL.DOWN PT, R165, R168, 0x10, 0x1f ;  /* 0x0a001f00a8a57f89 */ /* 0x000e6200000e0000 */
[----:B------:R-:W2:Y:S01]  /*1ee0*/  LDC R247, c[0x0][0x388] ;  /* 0x0000e200fff77b82 */ /* 0x000ea20000000800 */
[C---:B-----5:R-:W-:Y:S01]  /*1ef0*/  ISETP.GE.AND P2, PT, R164.reuse, 0x1, PT ;  /* 0x00000001a400780c */ /* 0x060fe20003f46270 */
[----:B------:R-:W-:Y:S01]  /*1f00*/  HFMA2 R241, -RZ, RZ, 0, 0 ;  /* 0x00000000fff17431 */ /* 0x000fe200000001ff */
[----:B------:R-:W3:Y:S01]  /*1f10*/  SHFL.DOWN PT, R166, R169, 0x10, 0x1f ;  /* 0x0a001f00a9a67f89 */ /* 0x000ee200000e0000 */
[----:B------:R-:W-:Y:S01]  /*1f20*/  BSSY.RECONVERGENT B0, `(.L_x_3184) ;  /* 0x0000025000007945 */ /* 0x000fe20003800200 */
[----:B------:R-:W4:Y:S09]  /*1f30*/  S2R R224, SR_TID.X ;  /* 0x0000000000e07919 */ /* 0x000f320000002100 */
[----:B------:R-:W-:Y:S01]  /*1f40*/  @P2 IADD3 R164, PT, PT, R164, -0x1, RZ ;  /* 0xffffffffa4a42810 */ /* 0x000fe20007ffe0ff */
[----:B-1----:R-:W-:-:S04]  /*1f50*/  FADD.FTZ R165, R165, R168 ;  /* 0x000000a8a5a57221 */ /* 0x002fc80000010000 */
[----:B--2---:R-:W-:Y:S02]  /*1f60*/  @P2 IMAD R164, R164, R247, RZ ;  /* 0x000000f7a4a42224 */ /* 0x004fe400078e02ff */
[----:B---3--:R-:W-:Y:S01]  /*1f70*/  FADD.FTZ R166, R166, R169 ;  /* 0x000000a9a6a67221 */ /* 0x008fe20000010000 */
[----:B------:R-:W1:Y:S04]  /*1f80*/  SHFL.DOWN PT, R170, R165, 0x8, 0x1f ;  /* 0x09001f00a5aa7f89 */ /* 0x000e6800000e0000 */
[----:B------:R-:W2:Y:S01]  /*1f90*/  SHFL.DOWN PT, R167, R166, 0x8, 0x1f ;  /* 0x09001f00a6a77f89 */ /* 0x000ea200000e0000 */
[----:B----4-:R-:W-:Y:S01]  /*1fa0*/  LOP3.LUT P3, RZ, R224, 0x1f, RZ, 0xc0, !PT ;  /* 0x0000001fe0ff7812 */ /* 0x010fe2000786c0ff */
[----:B-1----:R-:W-:Y:S01]  /*1fb0*/  FADD.FTZ R170, R165, R170 ;  /* 0x000000aaa5aa7221 */ /* 0x002fe20000010000 */
[----:B--2---:R-:W-:-:S04]  /*1fc0*/  FADD.FTZ R167, R166, R167 ;  /* 0x000000a7a6a77221 */ /* 0x004fc80000010000 */
[----:B------:R-:W1:Y:S04]  /*1fd0*/  SHFL.DOWN PT, R171, R170, 0x4, 0x1f ;  /* 0x08801f00aaab7f89 */ /* 0x000e6800000e0000 */
[----:B------:R-:W2:Y:S01]  /*1fe0*/  SHFL.DOWN PT, R172, R167, 0x4, 0x1f ;  /* 0x08801f00a7ac7f89 */ /* 0x000ea200000e0000 */
[----:B-1----:R-:W-:Y:S01]  /*1ff0*/  FADD.FTZ R171, R170, R171 ;  /* 0x000000abaaab7221 */ /* 0x002fe20000010000 */
[----:B--2---:R-:W-:-:S04]  /*2000*/  FADD.FTZ R172, R167, R172 ;  /* 0x000000aca7ac7221 */ /* 0x004fc80000010000 */
[----:B------:R-:W1:Y:S01]  /*2010*/  SHFL.DOWN PT, R168, R171, 0x2, 0x1f ;  /* 0x08401f00aba87f89 */ /* 0x000e6200000e0000 */
[----:B------:R-:W2:Y:S03]  /*2020*/  @P2 LDC.64 R166, c[0x0][0x390] ;  /* 0x0000e400ffa62b82 */ /* 0x000ea60000000a00 */
[----:B------:R-:W3:Y:S01]  /*2030*/  SHFL.DOWN PT, R169, R172, 0x2, 0x1f ;  /* 0x08401f00aca97f89 */ /* 0x000ee200000e0000 */
[----:B-1----:R-:W-:Y:S01]  /*2040*/  FADD.FTZ R168, R171, R168 ;  /* 0x000000a8aba87221 */ /* 0x002fe20000010000 */
[----:B------:R-:W-:Y:S01]  /*2050*/  @P2 SHF.R.S32.HI R171, RZ, 0x1f, R164 ;  /* 0x0000001fffab2819 */ /* 0x000fe200000114a4 */
[----:B---3--:R-:W-:-:S03]  /*2060*/  FADD.FTZ R169, R172, R169 ;  /* 0x000000a9aca97221 */ /* 0x008fc60000010000 */
[----:B------:R-:W1:Y:S01]  /*2070*/  SHFL.DOWN PT, R165, R168, 0x1, 0x1f ;  /* 0x08201f00a8a57f89 */ /* 0x000e6200000e0000 */
[----:B------:R-:W-:-:S03]  /*2080*/  @P2 LEA.HI R171, R171, R164, RZ, 0x2 ;  /* 0x000000a4abab2211 */ /* 0x000fc600078f10ff */
[----:B------:R-:W3:Y:S01]  /*2090*/  SHFL.DOWN PT, R170, R169, 0x1, 0x1f ;  /* 0x08201f00a9aa7f89 */ /* 0x000ee200000e0000 */
[----:B------:R-:W-:-:S05]  /*20a0*/  @P2 LEA.HI.SX32 R241, R171, R224, 0x1e ;  /* 0x000000e0abf12211 */ /* 0x000fca00078ff2ff */
[----:B--2---:R-:W-:-:S04]  /*20b0*/  @P2 IMAD.WIDE.U32 R210, R241, 0x8, R166 ;  /* 0x00000008f1d22825 */ /* 0x004fc800078e00a6 */
[----:B-1----:R-:W-:Y:S01]  /*20c0*/  FADD.FTZ R164, R168, R165 ;  /* 0x000000a5a8a47221 */ /* 0x002fe20000010000 */
[----:B---3--:R-:W-:Y:S01]  /*20d0*/  FADD.FTZ R165, R169, R170 ;  /* 0x000000aaa9a57221 */ /* 0x008fe20000010000 */
        /* <DEDUP_REMOVED lines=9> */
.L_x_3185:
[----:B------:R-:W-:Y:S05]  /*2170*/  BSYNC.RECONVERGENT B0 ;  /* 0x0000000000007941 */ /* 0x000fea0003800200 */
.L_x_3184:
[----:B------:R-:W-:Y:S06]  /*2180*/  BAR.SYNC.DEFER_BLOCKING 0x0 ;  /* 0x0000000000007b1d */ /* 0x000fec0000010000 */
[----:B------:R-:W2:Y:S02]  /*2190*/  @P2 LDG.E.64 R210, desc[UR12][R210.64] ;  /* 0x0000000cd2d22981 */ /* 0x000ea4000c1e1b00 */
[----:B------:R-:W3:Y:S01]  /*21a0*/  S2UR UR5, SR_CgaCtaId ;  /* 0x00000000000579c3 */ /* 0x000ee20000008800 */
[----:B------:R-:W-:Y:S01]  /*21b0*/  UMOV UR4, 0x400 ;  /* 0x0000040000047882 */ /* 0x000fe20000000000 */
[----:B------:R-:W-:Y:S01]  /*21c0*/  UISETP.NE.U32.AND UP0, UPT, UR6, URZ, UPT ;  /* 0x000000ff0600728c */ /* 0x000fe2000bf05070 */
[----:B------:R-:W-:Y:S01]  /*21d0*/  IMAD R247, R238, R247, RZ ;  /* 0x000000f7eef77224 */ /* 0x000fe200078e02ff */
[----:B------:R-:W-:-:S02]  /*21e0*/  ISETP.NE.AND P3, PT, RZ, UR14, PT ;  /* 0x0000000eff007c0c */ /* 0x000fc4000bf65270 */
[----:B------:R-:W-:Y:S02]  /*21f0*/  UISETP.NE.AND.EX UP0, UPT, UR7, URZ, UPT, UP0 ;  /* 0x000000ff0700728c */ /* 0x000fe4000bf05300 */
[----:B---3--:R-:W-:-:S04]  /*2200*/  ULEA UR4, UR5, UR4, 0x18 ;  /* 0x0000000405047291 */ /* 0x008fc8000f8ec0ff */
[----:B------:R-:W-:Y:S02]  /*2210*/  UIADD3 UR5, UPT, UPT, UR4, 0x7040, URZ ;  /* 0x0000704004057890 */ /* 0x000fe4000fffe0ff */
[----:B------:R-:W-:Y:S02]  /*2220*/  @!UP1 UIADD3 UR5, UPT, UPT, UR4, 0x7000, URZ ;  /* 0x0000700004059890 */ /* 0x000fe4000fffe0ff */
[----:B------:R-:W-:Y:S02]  /*2230*/  UIADD3 UR10, UPT, UPT, UR4, 0x7050, URZ ;  /* 0x00007050040a7890 */ /* 0x000fe4000fffe0ff */
[----:B------:R-:W-:Y:S02]  /*2240*/  @!UP1 UIADD3 UR10, UPT, UPT, UR4, 0x7010, URZ ;  /* 0x00007010040a9890 */ /* 0x000fe4000fffe0ff */
[----:B------:R-:W-:Y:S02]  /*2250*/  UIADD3 UR11, UPT, UPT, UR4, 0x7070, URZ ;  /* 0x00007070040b7890 */ /* 0x000fe4000fffe0ff */
[----:B------:R-:W-:Y:S01]  /*2260*/  @!UP1 UIADD3 UR11, UPT, UPT, UR4, 0x7030, URZ ;  /* 0x00007030040b9890 */ /* 0x000fe2000fffe0ff */
[----:B-1----:R-:W1:Y:S01]  /*2270*/  LDS.128 R164, [UR5] ;  /* 0x00000005ffa47984 */ /* 0x002e620008000c00 */
[----:B------:R-:W-:-:S02]  /*2280*/  UIADD3 UR5, UPT, UPT, UR4, 0x7060, URZ ;  /* 0x0000706004057890 */ /* 0x000fc4000fffe0ff */
[----:B------:R-:W-:Y:S01]  /*2290*/  @!UP1 UIADD3 UR5, UPT, UPT, UR4, 0x7020, URZ ;  /* 0x0000702004059890 */ /* 0x000fe2000fffe0ff */
[----:B------:R-:W3:Y:S04]  /*22a0*/  LDS.128 R168, [UR10] ;  /* 0x0000000affa87984 */ /* 0x000ee80008000c00 */
[----:B------:R-:W-:Y:S04]  /*22b0*/  LDS.128 R176, [UR11] ;  /* 0x0000000bffb07984 */ /* 0x000fe80008000c00 */
[----:B------:R-:W4:Y:S01]  /*22c0*/  LDS.128 R172, [UR5] ;  /* 0x00000005ffac7984 */ /* 0x000f220008000c00 */
[----:B-1----:R-:W-:Y:S01]  /*22d0*/  FADD.FTZ R249, RZ, R164 ;  /* 0x000000a4fff97221 */ /* 0x002fe20000010000 */
[----:B------:R-:W-:-:S03]  /*22e0*/  FADD.FTZ R164, RZ, R165 ;  /* 0x000000a5ffa47221 */ /* 0x000fc60000010000 */
[----:B------:R-:W-:Y:S01]  /*22f0*/  FADD.FTZ R249, R166, R249 ;  /* 0x000000f9a6f97221 */ /* 0x000fe20000010000 */
[----:B------:R-:W-:Y:S01]  /*2300*/  FADD.FTZ R164, R167, R164 ;  /* 0x000000a4a7a47221 */ /* 0x000fe20000010000 */
[----:B------:R-:W-:Y:S02]  /*2310*/  SHF.R.S32.HI R166, RZ, 0x1f, R247 ;  /* 0x0000001fffa67819 */ /* 0x000fe400000114f7 */
[----:B---3--:R-:W-:Y:S01]  /*2320*/  FADD.FTZ R249, R249, R168 ;  /* 0x000000a8f9f97221 */ /* 0x008fe20000010000 */
[----:B------:R-:W-:Y:S01]  /*2330*/  FADD.FTZ R164, R164, R169 ;  /* 0x000000a9a4a47221 */ /* 0x000fe20000010000 */
[----:B------:R-:W-:Y:S02]  /*2340*/  LEA.HI R247, R166, R247, RZ, 0x2 ;  /* 0x000000f7a6f77211 */ /* 0x000fe400078f10ff */
[----:B------:R-:W-:Y:S01]  /*2350*/  FADD.FTZ R249, R170, R249 ;  /* 0x000000f9aaf97221 */ /* 0x000fe20000010000 */
[----:B------:R-:W-:Y:S01]  /*2360*/  FADD.FTZ R164, R171, R164 ;  /* 0x000000a4aba47221 */ /* 0x000fe20000010000 */
[----:B------:R-:W-:-:S02]  /*2370*/  LEA.HI.SX32 R168, R247, R224, 0x1e ;  /* 0x000000e0f7a87211 */ /* 0x000fc400078ff2ff */
[----:B----4-:R-:W-:Y:S01]  /*2380*/  FADD.FTZ R249, R249, R172 ;  /* 0x000000acf9f97221 */ /* 0x010fe20000010000 */
        /* <DEDUP_REMOVED lines=33> */
[----:B------:R-:W-:-:S07]  /*25a0*/  PRMT R236, R166, 0x7610, R236 ;  /* 0x00007610a6ec7816 */ /* 0x000fce00000000ec */
.L_x_3188:
        /* <DEDUP_REMOVED lines=12> */
.L_x_3189:
        /* <DEDUP_REMOVED lines=12> */
.L_x_3190:
        /* <DEDUP_REMOVED lines=11> */
[----:B------:R-:W-:Y:S01]  /*27e0*/  PRMT R235, R166, 0x7610, R235 ;  /* 0x00007610a6eb7816 */ /* 0x000fe200000000eb */
[----:B------:R-:W-:Y:S06]  /*27f0*/  BRA `(.L_x_3191) ;  /* 0x0000000800847947 */ /* 0x000fec0003800000 */
.L_x_3187:
[----:B------:R-:W1:Y:S01]  /*2800*/  @P2 LDC R167, c[0x0][0x40c] ;  /* 0x00010300ffa72b82 */ /* 0x000e620000000800 */
[-CC-:B------:R-:W-:Y:S01]  /*2810*/  FFMA.FTZ R165, R3, R169.reuse, R170.reuse ;  /* 0x000000a903a57223 */ /* 0x180fe200000100aa */
[----:B------:R-:W-:Y:S01]  /*2820*/  ISETP.GT.AND P1, PT, R239, RZ, PT ;  /* 0x000000ffef00720c */ /* 0x000fe20003f24270 */
[-CC-:B------:R-:W-:Y:S01]  /*2830*/  FFMA.FTZ R171, R222, R169.reuse, R170.reuse ;  /* 0x000000a9deab7223 */ /* 0x180fe200000100aa */
[----:B------:R-:W-:Y:S01]  /*2840*/  FFMA.FTZ R175, R233, R169, R170 ;  /* 0x000000a9e9af7223 */ /* 0x000fe200000100aa */
[----:B------:R-:W-:Y:S01]  /*2850*/  FADD.FTZ R165, R218, -R165 ;  /* 0x800000a5daa57221 */ /* 0x000fe20000010000 */
[----:B------:R-:W-:Y:S02]  /*2860*/  @P2 SHF.L.U32 R176, R243, 0x10, RZ ;  /* 0x00000010f3b02819 */ /* 0x000fe400000006ff */
[----:B------:R-:W2:Y:S01]  /*2870*/  @P2 LDC R173, c[0x0][0x40c] ;  /* 0x00010300ffad2b82 */ /* 0x000ea20000000800 */
[----:B------:R-:W-:-:S05]  /*2880*/  FMUL.FTZ R164, R240, R165 ;  /* 0x000000a5f0a47220 */ /* 0x000fca0000410000 */
[----:B------:R-:W-:Y:S02]  /*2890*/  FSEL R164, R164, RZ, P1 ;  /* 0x000000ffa4a47208 */ /* 0x000fe40000800000 */
[----:B------:R-:W3:Y:S03]  /*28a0*/  @P2 LDC R177, c[0x0][0x40c] ;  /* 0x00010300ffb12b82 */ /* 0x000ee60000000800 */
[----:B-1----:R-:W-:Y:S01]  /*28b0*/  @P2 FMUL.FTZ R165, R164, R167 ;  /* 0x000000a7a4a52220 */ /* 0x002fe20000410000 */
[----:B------:R-:W-:Y:S01]  /*28c0*/  FADD.FTZ R167, R216, -R171 ;  /* 0x800000abd8a77221 */ /* 0x000fe20000010000 */
[----:B------:R-:W-:Y:S01]  /*28d0*/  FADD.FTZ R171, R214, -R175 ;  /* 0x800000afd6ab7221 */ /* 0x000fe20000010000 */
[----:B------:R-:W-:Y:S01]  /*28e0*/  F2FP.BF16.F32.PACK_AB R164, RZ, R164 ;  /* 0x000000a4ffa4723e */ /* 0x000fe200000010ff */
[----:B------:R-:W-:Y:S01]  /*28f0*/  @P2 FMUL.FTZ R166, R24, R165 ;  /* 0x000000a518a62220 */ /* 0x000fe20000410000 */
[C---:B------:R-:W-:Y:S01]  /*2900*/  FMUL.FTZ R167, R240.reuse, R167 ;  /* 0x000000a7f0a77220 */ /* 0x040fe20000410000 */
[----:B------:R-:W-:Y:S01]  /*2910*/  FMUL.FTZ R171, R240, R171 ;  /* 0x000000abf0ab7220 */ /* 0x000fe20000410000 */
[----:B------:R-:W-:-:S02]  /*2920*/  PRMT R230, R164, 0x7610, R230 ;  /* 0x00007610a4e67816 */ /* 0x000fc400000000e6 */
[----:B------:R-:W-:Y:S02]  /*2930*/  @P2 F2FP.BF16.F32.PACK_AB R166, RZ, R166 ;  /* 0x000000a6ffa6223e */ /* 0x000fe400000010ff */
[----:B------:R-:W-:Y:S02]  /*2940*/  FSEL R172, R167, RZ, P1 ;  /* 0x000000ffa7ac7208 */ /* 0x000fe40000800000 */
[----:B------:R-:W-:Y:S02]  /*2950*/  FSEL R174, R171, RZ, P1 ;  /* 0x000000ffabae7208 */ /* 0x000fe40000800000 */
[----:B------:R-:W-:Y:S02]  /*2960*/  @P2 SHF.L.U32 R171, R242, 0x10, RZ ;  /* 0x00000010f2ab2819 */ /* 0x000fe400000006ff */
[----:B------:R-:W-:Y:S01]  /*2970*/  @P2 PRMT R236, R166, 0x7610, R236 ;  /* 0x00007610a6ec2816 */ /* 0x000fe200000000ec */
[----:B--2---:R-:W-:Y:S01]  /*2980*/  @P2 FMUL.FTZ R166, R172, R173 ;  /* 0x000000adaca62220 */ /* 0x004fe20000410000 */
[----:B------:R-:W-:Y:S01]  /*2990*/  FFMA.FTZ R173, R220, R169, R170 ;  /* 0x000000a9dcad7223 */ /* 0x000fe200000100aa */
[----:B------:R-:W-:Y:S01]  /*29a0*/  @P2 FFMA.FTZ R160, R171, R165, R160 ;  /* 0x000000a5aba02223 */ /* 0x000fe200000100a0 */
[----:B---3--:R-:W-:Y:S01]  /*29b0*/  @P2 FMUL.FTZ R167, R174, R177 ;  /* 0x000000b1aea72220 */ /* 0x008fe20000410000 */
[----:B------:R-:W-:Y:S01]  /*29c0*/  @P2 FMUL.FTZ R165, R25, R166 ;  /* 0x000000a619a52220 */ /* 0x000fe20000410000 */
[----:B------:R-:W-:Y:S01]  /*29d0*/  FADD.FTZ R173, R212, -R173 ;  /* 0x800000add4ad7221 */ /* 0x000fe20000010000 */
[----:B------:R-:W-:Y:S01]  /*29e0*/  F2FP.BF16.F32.PACK_AB R172, RZ, R172 ;  /* 0x000000acffac723e */ /* 0x000fe200000010ff */
[----:B------:R-:W-:Y:S01]  /*29f0*/  @P2 FMUL.FTZ R171, R26, R167 ;  /* 0x000000a71aab2220 */ /* 0x000fe20000410000 */
[----:B------:R-:W-:Y:S01]  /*2a00*/  F2FP.BF16.F32.PACK_AB R174, RZ, R174 ;  /* 0x000000aeffae723e */ /* 0x000fe200000010ff */
[----:B------:R-:W-:Y:S01]  /*2a10*/  FMUL.FTZ R173, R240, R173 ;  /* 0x000000adf0ad7220 */ /* 0x000fe20000410000 */
[----:B------:R-:W-:Y:S01]  /*2a20*/  @P2 F2FP.BF16.F32.PACK_AB R165, RZ, R165 ;  /* 0x000000a5ffa5223e */ /* 0x000fe200000010ff */
[----:B------:R-:W-:Y:S01]  /*2a30*/  @P2 FFMA.FTZ R161, R176, R166, R161 ;  /* 0x000000a6b0a12223 */ /* 0x000fe200000100a1 */
[----:B------:R-:W-:-:S02]  /*2a40*/  @P2 F2FP.BF16.F32.PACK_AB R171, RZ, R171 ;  /* 0x000000abffab223e */ /* 0x000fc400000010ff */
[----:B------:R-:W-:Y:S02]  /*2a50*/  @P2 PRMT R226, R165, 0x7610, R226 ;  /* 0x00007610a5e22816 */ /* 0x000fe400000000e2 */
[----:B------:R-:W-:Y:S02]  /*2a60*/  @P2 SHF.L.U32 R165, R244, 0x10, RZ ;  /* 0x00000010f4a52819 */ /* 0x000fe400000006ff */
[----:B------:R-:W-:Y:S02]  /*2a70*/  FSEL R173, R173, RZ, P1 ;  /* 0x000000ffadad7208 */ /* 0x000fe40000800000 */
[----:B------:R-:W-:Y:S01]  /*2a80*/  @P2 PRMT R228, R171, 0x7610, R228 ;  /* 0x00007610abe42816 */ /* 0x000fe200000000e4 */
[----:B------:R-:W-:Y:S01]  /*2a90*/  @P2 FFMA.FTZ R162, R165, R167, R162 ;  /* 0x000000a7a5a22223 */ /* 0x000fe200000100a2 */
[----:B------:R-:W-:Y:S02]  /*2aa0*/  F2FP.BF16.F32.PACK_AB R237, RZ, R173 ;  /* 0x000000adffed723e */ /* 0x000fe400000010ff */
[----:B------:R-:W-:-:S02]  /*2ab0*/  PRMT R232, R172, 0x7610, R232 ;  /* 0x00007610ace87816 */ /* 0x000fc400000000e8 */
        /* <DEDUP_REMOVED lines=9> */
.L_x_3186:
[----:B------:R-:W-:Y:S01]  /*2b50*/  UMOV UR4, UR8 ;  /* 0x0000000800047c82 */ /* 0x000fe20008000000 */
[----:B------:R-:W-:Y:S01]  /*2b60*/  UMOV UR5, UR9 ;  /* 0x0000000900057c82 */ /* 0x000fe20008000000 */
[----:B------:R-:W-:-:S04]  /*2b70*/  UISETP.NE.U32.AND UP0, UPT, UR4, URZ, UPT ;  /* 0x000000ff0400728c */ /* 0x000fc8000bf05070 */
[----:B------:R-:W-:-:S09]  /*2b80*/  UISETP.NE.AND.EX UP0, UPT, UR5, URZ, UPT, UP0 ;  /* 0x000000ff0500728c */ /* 0x000fd2000bf05300 */
[----:B------:R-:W-:Y:S05]  /*2b90*/  BRA.U UP0, `(.L_x_3192) ;  /* 0x0000000100c07547 */ /* 0x000fea000b800000 */
[----:B------:R-:W-:Y:S01]  /*2ba0*/  ISETP.GT.AND P1, PT, R239, RZ, PT ;  /* 0x000000ffef00720c */ /* 0x000fe20003f24270 */
[----:B------:R-:W1:Y:S01]  /*2bb0*/  @P2 LDC R174, c[0x0][0x40c] ;  /* 0x00010300ffae2b82 */ /* 0x000e620000000800 */
[----:B------:R-:W-:-:S04]  /*2bc0*/  SHF.R.U64 R167, R208, 0x10, R209 ;  /* 0x00000010d0a77819 */ /* 0x000fc800000012d1 */
[----:B------:R-:W-:-:S03]  /*2bd0*/  SHF.L.U32 R167, R167, 0x10, RZ ;  /* 0x00000010a7a77819 */ /* 0x000fc600000006ff */
[----:B------:R-:W2:Y:S04]  /*2be0*/  @P2 LDC R166, c[0x0][0x40c] ;  /* 0x00010300ffa62b82 */ /* 0x000ea80000000800 */
[-CC-:B------:R-:W-:Y:S01]  /*2bf0*/  @P1 FFMA.FTZ R165, R3, R169.reuse, R170.reuse ;  /* 0x000000a903a51223 */ /* 0x180fe200000100aa */
[----:B------:R-:W-:-:S03]  /*2c00*/  @P1 FFMA.FTZ R171, R222, R169, R170 ;  /* 0x000000a9deab1223 */ /* 0x000fc600000100aa */
[----:B------:R-:W3:Y:S01]  /*2c10*/  @P2 LDC R176, c[0x0][0x40c] ;  /* 0x00010300ffb02b82 */ /* 0x000ee20000000800 */
[----:B------:R-:W-:Y:S01]  /*2c20*/  @P1 FADD.FTZ R164, R218, -R165 ;  /* 0x800000a5daa41221 */ /* 0x000fe20000010000 */
[----:B------:R-:W-:Y:S01]  /*2c30*/  SHF.L.U32 R165, R208, 0x10, RZ ;  /* 0x00000010d0a57819 */ /* 0x000fe200000006ff */
[----:B------:R-:W-:Y:S01]  /*2c40*/  @P1 FADD.FTZ R172, R216, -R171 ;  /* 0x800000abd8ac1221 */ /* 0x000fe20000010000 */
[----:B------:R-:W-:-:S03]  /*2c50*/  @P1 FFMA.FTZ R171, R233, R169, R170 ;  /* 0x000000a9e9ab1223 */ /* 0x000fc600000100aa */
[----:B------:R-:W-:Y:S01]  /*2c60*/  @P1 FFMA.FTZ R165, R240, R164, R165 ;  /* 0x000000a4f0a51223 */ /* 0x000fe200000100a5 */
[----:B------:R-:W-:Y:S01]  /*2c70*/  @P1 FADD.FTZ R164, R214, -R171 ;  /* 0x800000abd6a41221 */ /* 0x000fe20000010000 */
[----:B------:R-:W-:Y:S01]  /*2c80*/  SHF.L.U32 R171, R209, 0x10, RZ ;  /* 0x00000010d1ab7819 */ /* 0x000fe200000006ff */
[----:B------:R-:W-:-:S04]  /*2c90*/  @P1 FFMA.FTZ R167, R240, R172, R167 ;  /* 0x000000acf0a71223 */ /* 0x000fc800000100a7 */
[----:B------:R-:W-:Y:S01]  /*2ca0*/  @P1 FFMA.FTZ R171, R240, R164, R171 ;  /* 0x000000a4f0ab1223 */ /* 0x000fe200000100ab */
[----:B-1----:R-:W-:Y:S01]  /*2cb0*/  @P2 FMUL.FTZ R164, R167, R174 ;  /* 0x000000aea7a42220 */ /* 0x002fe20000410000 */
[----:B------:R-:W-:Y:S01]  /*2cc0*/  @P2 SHF.L.U32 R167, R242, 0x10, RZ ;  /* 0x00000010f2a72819 */ /* 0x000fe200000006ff */
[----:B--2---:R-:W-:Y:S01]  /*2cd0*/  @P2 FMUL.FTZ R165, R165, R166 ;  /* 0x000000a6a5a52220 */ /* 0x004fe20000410000 */
[----:B------:R-:W-:-:S03]  /*2ce0*/  @P2 SHF.L.U32 R166, R243, 0x10, RZ ;  /* 0x00000010f3a62819 */ /* 0x000fc600000006ff */
[-C--:B------:R-:W-:Y:S01]  /*2cf0*/  @P2 FFMA.FTZ R160, R167, R165.reuse, R160 ;  /* 0x000000a5a7a02223 */ /* 0x080fe200000100a0 */
[----:B------:R-:W-:Y:S01]  /*2d00*/  @P2 FMUL.FTZ R165, R24, R165 ;  /* 0x000000a518a52220 */ /* 0x000fe20000410000 */
[----:B------:R-:W-:Y:S01]  /*2d10*/  @P2 FFMA.FTZ R161, R166, R164, R161 ;  /* 0x000000a4a6a12223 */ /* 0x000fe200000100a1 */
[----:B---3--:R-:W-:Y:S01]  /*2d20*/  @P2 FMUL.FTZ R171, R171, R176 ;  /* 0x000000b0abab2220 */ /* 0x008fe20000410000 */
[----:B------:R-:W-:Y:S02]  /*2d30*/  @P2 FMUL.FTZ R164, R25, R164 ;  /* 0x000000a419a42220 */ /* 0x000fe40000410000 */
[----:B------:R-:W-:Y:S01]  /*2d40*/  @P2 F2FP.BF16.F32.PACK_AB R167, RZ, R165 ;  /* 0x000000a5ffa7223e */ /* 0x000fe200000010ff */
[----:B------:R-:W-:Y:S01]  /*2d50*/  @P2 FMUL.FTZ R166, R26, R171 ;  /* 0x000000ab1aa62220 */ /* 0x000fe20000410000 */
[----:B------:R-:W-:Y:S02]  /*2d60*/  @P2 SHF.L.U32 R165, R244, 0x10, RZ ;  /* 0x00000010f4a52819 */ /* 0x000fe400000006ff */
[----:B------:R-:W-:-:S02]  /*2d70*/  @P2 F2FP.BF16.F32.PACK_AB R164, RZ, R164 ;  /* 0x000000a4ffa4223e */ /* 0x000fc400000010ff */
[----:B------:R-:W-:Y:S01]  /*2d80*/  @P2 F2FP.BF16.F32.PACK_AB R166, RZ, R166 ;  /* 0x000000a6ffa6223e */ /* 0x000fe200000010ff */
[----:B------:R-:W-:Y:S01]  /*2d90*/  @P2 FFMA.FTZ R162, R165, R171, R162 ;  /* 0x000000aba5a22223 */ /* 0x000fe200000100a2 */
        /* <DEDUP_REMOVED lines=16> */
.L_x_3192:
[----:B------:R-:W-:Y:S01]  /*2ea0*/  ISETP.GT.AND P3, PT, R239, RZ, PT ;  /* 0x000000ffef00720c */ /* 0x000fe20003f64270 */
[----:B------:R-:W1:Y:S01]  /*2eb0*/  @P2 LDC R166, c[0x0][0x40c] ;  /* 0x00010300ffa62b82 */ /* 0x000e620000000800 */
[----:B------:R-:W-:Y:S01]  /*2ec0*/  @P1 FFMA.FTZ R167, R3, R169, R170 ;  /* 0x000000a903a71223 */ /* 0x000fe200000100aa */
[C---:B------:R-:W-:Y:S02]  /*2ed0*/  SHF.L.U32 R165, R208.reuse, 0x10, RZ ;  /* 0x00000010d0a57819 */ /* 0x040fe400000006ff */
[----:B------:R-:W-:Y:S01]  /*2ee0*/  SHF.R.U64 R171, R208, 0x10, R209 ;  /* 0x00000010d0ab7819 */ /* 0x000fe200000012d1 */
[----:B------:R-:W-:-:S03]  /*2ef0*/  @P1 FADD.FTZ R164, R218, -R167 ;  /* 0x800000a7daa41221 */ /* 0x000fc60000010000 */
[----:B------:R-:W-:Y:S01]  /*2f00*/  SHF.L.U32 R167, R171, 0x10, RZ ;  /* 0x00000010aba77819 */ /* 0x000fe200000006ff */
[----:B------:R-:W-:Y:S01]  /*2f10*/  @P1 FFMA.FTZ R165, R240, R164, R165 ;  /* 0x000000a4f0a51223 */ /* 0x000fe200000100a5 */
[----:B------:R-:W2:Y:S01]  /*2f20*/  @P2 LDC R176, c[0x0][0x40c] ;  /* 0x00010300ffb02b82 */ /* 0x000ea20000000800 */
[----:B------:R-:W-:Y:S01]  /*2f30*/  @P2 SHF.L.U32 R171, R242, 0x10, RZ ;  /* 0x00000010f2ab2819 */ /* 0x000fe200000006ff */
[-CC-:B------:R-:W-:Y:S01]  /*2f40*/  @P3 FFMA.FTZ R173, R222, R169.reuse, R170.reuse ;  /* 0x000000a9dead3223 */ /* 0x180fe200000100aa */
[-CC-:B------:R-:W-:Y:S01]  /*2f50*/  @P3 FFMA.FTZ R175, R233, R169.reuse, R170.reuse ;  /* 0x000000a9e9af3223 */ /* 0x180fe200000100aa */
[----:B------:R-:W-:Y:S02]  /*2f60*/  @P3 FFMA.FTZ R177, R220, R169, R170 ;  /* 0x000000a9dcb13223 */ /* 0x000fe400000100aa */
[----:B------:R-:W-:Y:S02]  /*2f70*/  @P3 FADD.FTZ R172, R216, -R173 ;  /* 0x800000add8ac3221 */ /* 0x000fe40000010000 */
[----:B------:R-:W3:Y:S01]  /*2f80*/  @P2 LDC R164, c[0x0][0x40c] ;  /* 0x00010300ffa42b82 */ /* 0x000ee20000000800 */
[----:B------:R-:W-:Y:S01]  /*2f90*/  @P3 FADD.FTZ R174, R212, -R177 ;  /* 0x800000b1d4ae3221 */ /* 0x000fe20000010000 */
[----:B------:R-:W-:Y:S01]  /*2fa0*/  @P3 FFMA.FTZ R167, R240, R172, R167 ;  /* 0x000000acf0a73223 */ /* 0x000fe200000100a7 */
[----:B-1----:R-:W-:Y:S01]  /*2fb0*/  @P2 FMUL.FTZ R173, R165, R166 ;  /* 0x000000a6a5ad2220 */ /* 0x002fe20000410000 */
[----:B------:R-:W-:-:S04]  /*2fc0*/  @P3 FADD.FTZ R166, R214, -R175 ;  /* 0x800000afd6a63221 */ /* 0x000fc80000010000 */
[----:B------:R-:W1:Y:S01]  /*2fd0*/  @P2 LDC R172, c[0x0][0x40c] ;  /* 0x00010300ffac2b82 */ /* 0x000e620000000800 */
[----:B------:R-:W-:Y:S01]  /*2fe0*/  SHF.L.U32 R175, R209, 0x10, RZ ;  /* 0x00000010d1af7819 */ /* 0x000fe200000006ff */
[-C--:B------:R-:W-:Y:S01]  /*2ff0*/  @P2 FFMA.FTZ R160, R171, R173.reuse, R160 ;  /* 0x000000adaba02223 */ /* 0x080fe200000100a0 */
[----:B------:R-:W-:Y:S01]  /*3000*/  SHF.R.U32.HI R171, RZ, 0x10, R209 ;  /* 0x00000010ffab7819 */ /* 0x000fe200000116d1 */
[----:B------:R-:W-:Y:S01]  /*3010*/  @P2 FMUL.FTZ R173, R24, R173 ;  /* 0x000000ad18ad2220 */ /* 0x000fe20000410000 */
[----:B------:R-:W-:Y:S01]  /*3020*/  F2FP.BF16.F32.PACK_AB R165, RZ, R165 ;  /* 0x000000a5ffa5723e */ /* 0x000fe200000010ff */
[C---:B------:R-:W-:Y:S01]  /*3030*/  @P3 FFMA.FTZ R175, R240.reuse, R166, R175 ;  /* 0x000000a6f0af3223 */ /* 0x040fe200000100af */
[----:B------:R-:W-:Y:S02]  /*3040*/  SHF.L.U32 R171, R171, 0x10, RZ ;  /* 0x00000010abab7819 */ /* 0x000fe400000006ff */
[----:B------:R-:W-:Y:S02]  /*3050*/  @P2 SHF.L.U32 R166, R243, 0x10, RZ ;  /* 0x00000010f3a62819 */ /* 0x000fe400000006ff */
[----:B------:R-:W-:Y:S01]  /*3060*/  @P2 F2FP.BF16.F32.PACK_AB R173, RZ, R173 ;  /* 0x000000adffad223e */ /* 0x000fe200000010ff */
[----:B------:R-:W-:Y:S01]  /*3070*/  @P3 FFMA.FTZ R171, R240, R174, R171 ;  /* 0x000000aef0ab3223 */ /* 0x000fe200000100ab */
[----:B------:R-:W-:-:S02]  /*3080*/  PRMT R230, R165, 0x7610, R230 ;  /* 0x00007610a5e67816 */ /* 0x000fc400000000e6 */
[----:B------:R-:W-:Y:S01]  /*3090*/  @P2 PRMT R236, R173, 0x7610, R236 ;  /* 0x00007610adec2816 */ /* 0x000fe200000000ec */
[----:B---3--:R-:W-:Y:S01]  /*30a0*/  @P2 FMUL.FTZ R164, R167, R164 ;  /* 0x000000a4a7a42220 */ /* 0x008fe20000410000 */
[----:B------:R-:W-:Y:S02]  /*30b0*/  @P2 SHF.L.U32 R165, R244, 0x10, RZ ;  /* 0x00000010f4a52819 */ /* 0x000fe400000006ff */
[----:B------:R-:W-:Y:S01]  /*30c0*/  F2FP.BF16.F32.PACK_AB R167, RZ, R167 ;  /* 0x000000a7ffa7723e */ /* 0x000fe200000010ff */
[-C--:B------:R-:W-:Y:S01]  /*30d0*/  @P2 FFMA.FTZ R161, R166, R164.reuse, R161 ;  /* 0x000000a4a6a12223 */ /* 0x080fe200000100a1 */
[----:B------:R-:W-:Y:S02]  /*30e0*/  @P2 FMUL.FTZ R164, R25, R164 ;  /* 0x000000a419a42220 */ /* 0x000fe40000410000 */
[----:B------:R-:W-:Y:S01]  /*30f0*/  PRMT R232, R167, 0x7610, R232 ;  /* 0x00007610a7e87816 */ /* 0x000fe200000000e8 */
[----:B-1----:R-:W-:Y:S01]  /*3100*/  @P2 FMUL.FTZ R173, R175, R172 ;  /* 0x000000acafad2220 */ /* 0x002fe20000410000 */
[----:B--2---:R-:W-:Y:S01]  /*3110*/  @P2 FMUL.FTZ R172, R171, R176 ;  /* 0x000000b0abac2220 */ /* 0x004fe20000410000 */
[----:B------:R-:W-:-:S02]  /*3120*/  @P2 F2FP.BF16.F32.PACK_AB R164, RZ, R164 ;  /* 0x000000a4ffa4223e */ /* 0x000fc400000010ff */
[-C--:B------:R-:W-:Y:S01]  /*3130*/  @P2 FMUL.FTZ R166, R26, R173.reuse ;  /* 0x000000ad1aa62220 */ /* 0x080fe20000410000 */
[----:B------:R-:W-:Y:S01]  /*3140*/  @P2 FMUL.FTZ R174, R27, R172 ;  /* 0x000000ac1bae2220 */ /* 0x000fe20000410000 */
[----:B------:R-:W-:Y:S01]  /*3150*/  @P2 PRMT R226, R164, 0x7610, R226 ;  /* 0x00007610a4e22816 */ /* 0x000fe200000000e2 */
[----:B------:R-:W-:Y:S01]  /*3160*/  @P2 FFMA.FTZ R162, R165, R173, R162 ;  /* 0x000000ada5a22223 */ /* 0x000fe200000100a2 */
[----:B------:R-:W-:Y:S02]  /*3170*/  @P2 SHF.L.U32 R164, R245, 0x10, RZ ;  /* 0x00000010f5a42819 */ /* 0x000fe400000006ff */
[----:B------:R-:W-:Y:S02]  /*3180*/  @P2 F2FP.BF16.F32.PACK_AB R166, RZ, R166 ;  /* 0x000000a6ffa6223e */ /* 0x000fe400000010ff */
[----:B------:R-:W-:Y:S01]  /*3190*/  @P2 F2FP.BF16.F32.PACK_AB R174, RZ, R174 ;  /* 0x000000aeffae223e */ /* 0x000fe200000010ff */
[----:B------:R-:W-:Y:S01]  /*31a0*/  @P2 FFMA.FTZ R163, R164, R172, R163 ;  /* 0x000000aca4a32223 */ /* 0x000fe200000100a3 */
[----:B------:R-:W-:-:S02]  /*31b0*/  F2FP.BF16.F32.PACK_AB R175, RZ, R175 ;  /* 0x000000afffaf723e */ /* 0x000fc400000010ff */
[----:B------:R-:W-:Y:S02]  /*31c0*/  F2FP.BF16.F32.PACK_AB R171, RZ, R171 ;  /* 0x000000abffab723e */ /* 0x000fe400000010ff */
[----:B------:R-:W-:Y:S02]  /*31d0*/  @P2 PRMT R228, R166, 0x7610, R228 ;  /* 0x00007610a6e42816 */ /* 0x000fe400000000e4 */
[----:B------:R-:W-:Y:S02]  /*31e0*/  @P2 PRMT R235, R174, 0x7610, R235 ;  /* 0x00007610aeeb2816 */ /* 0x000fe400000000eb */
[----:B------:R-:W-:Y:S02]  /*31f0*/  PRMT R234, R175, 0x7610, R234 ;  /* 0x00007610afea7816 */ /* 0x000fe400000000ea */
[----:B------:R-:W-:-:S07]  /*3200*/  PRMT R237, R171, 0x7610, R237 ;  /* 0x00007610abed7816 */ /* 0x000fce00000000ed */
.L_x_3191:
[----:B------:R-:W-:Y:S01]  /*3210*/  UISETP.NE.U32.AND UP0, UPT, UR4, URZ, UPT ;  /* 0x000000ff0400728c */ /* 0x000fe2000bf05070 */
[----:B------:R-:W-:-:S03]  /*3220*/  IADD3 R173, PT, PT, R241, 0x100, RZ ;  /* 0x00000100f1ad7810 */ /* 0x000fc60007ffe0ff */
        /* <DEDUP_REMOVED lines=10> */
.L_x_3193:
        /* <DEDUP_REMOVED lines=9> */
.L_x_3194:
[----:B------:R-:W-:Y:S05]  /*3360*/  @!P2 BRA `(.L_x_3195) ;  /* 0x00000000001ca947 */ /* 0x000fea0003800000 */
[----:B-12---:R-:W1:Y:S02]  /*3370*/  LDC.64 R164, c[0x0][0x390] ;  /* 0x0000e400ffa47b82 */ /* 0x006e640000000a00 */
[----:B-1----:R-:W-:-:S06]  /*3380*/  IMAD.WIDE.U32 R164, R173, 0x8, R164 ;  /* 0x00000008ada47825 */ /* 0x002fcc00078e00a4 */
[----:B------:R-:W2:Y:S02]  /*3390*/  LDG.E.64 R164, desc[UR12][R164.64] ;  /* 0x0000000ca4a47981 */ /* 0x000ea4000c1e1b00 */
[C-C-:B--2---:R-:W-:Y:S02]  /*33a0*/  SHF.R.U64 R243, R164.reuse, 0x10, R165.reuse ;  /* 0x00000010a4f37819 */ /* 0x144fe400000012a5 */
[----:B------:R-:W-:Y:S02]  /*33b0*/  SHF.R.U32.HI R245, RZ, 0x10, R165 ;  /* 0x00000010fff57819 */ /* 0x000fe400000116a5 */
[----:B------:R-:W-:Y:S02]  /*33c0*/  PRMT R242, R164, 0x7610, R242 ;  /* 0x00007610a4f27816 */ /* 0x000fe400000000f2 */
[----:B------:R-:W-:-:S07]  /*33d0*/  PRMT R244, R165, 0x7610, R244 ;  /* 0x00007610a5f47816 */ /* 0x000fce00000000f4 */
.L_x_3195:
[----:B------:R-:W-:Y:S05]  /*33e0*/  @!P0 BRA `(.L_x_3196) ;  /* 0x00000004009c8947 */ /* 0x000fea0003800000 */
[----:B------:R-:W-:Y:S05]  /*33f0*/  BRA.U !UP0, `(.L_x_3197) ;  /* 0x0000000108d87547 */ /* 0x000fea000b800000 */
[----:B------:R-:W-:Y:S01]  /*3400*/  ISETP.GT.AND P1, PT, R239, RZ, PT ;  /* 0x000000ffef00720c */ /* 0x000fe20003f24270 */
[----:B------:R-:W3:Y:S01]  /*3410*/  @P2 LDC R174, c[0x0][0x40c] ;  /* 0x00010300ffae2b82 */ /* 0x000ee20000000800 */
[C---:B------:R-:W-:Y:S02]  /*3420*/  SHF.L.U32 R171, R206.reuse, 0x10, RZ ;  /* 0x00000010ceab7819 */ /* 0x040fe400000006ff */
[----:B-12---:R-:W-:Y:S02]  /*3430*/  SHF.R.U64 R167, R206, 0x10, R207 ;  /* 0x00000010cea77819 */ /* 0x006fe400000012cf */
[----:B------:R-:W-:Y:S02]  /*3440*/  SHF.L.U32 R177, R207, 0x10, RZ ;  /* 0x00000010cfb17819 */ /* 0x000fe400000006ff */
[----:B------:R-:W-:Y:S01]  /*3450*/  SHF.L.U32 R167, R167, 0x10, RZ ;  /* 0x00000010a7a77819 */ /* 0x000fe200000006ff */
[----:B------:R-:W1:Y:S01]  /*3460*/  @P2 LDC R172, c[0x0][0x40c] ;  /* 0x00010300ffac2b82 */ /* 0x000e620000000800 */
[----:B------:R-:W-:-:S03]  /*3470*/  @P2 SHF.L.U32 R179, R242, 0x10, RZ ;  /* 0x00000010f2b32819 */ /* 0x000fc600000006ff */
[-CC-:B------:R-:W-:Y:S01]  /*3480*/  @P1 FFMA.FTZ R164, R231, R169.reuse, R170.reuse ;  /* 0x000000a9e7a41223 */ /* 0x180fe200000100aa */
[----:B------:R-:W-:-:S03]  /*3490*/  @P1 FFMA.FTZ R165, R194, R169, R170 ;  /* 0x000000a9c2a51223 */ /* 0x000fc600000100aa */
[----:B------:R-:W2:Y:S01]  /*34a0*/  @P2 LDC R176, c[0x0][0x40c] ;  /* 0x00010300ffb02b82 */ /* 0x000ea20000000800 */
[----:B------:R-:W-:Y:S01]  /*34b0*/  @P1 FADD.FTZ R164, R191, -R164 ;  /* 0x800000a4bfa41221 */ /* 0x000fe20000010000 */
[----:B------:R-:W-:Y:S01]  /*34c0*/  @P1 FADD.FTZ R166, R190, -R165 ;  /* 0x800000a5bea61221 */ /* 0x000fe20000010000 */
[----:B------:R-:W-:Y:S02]  /*34d0*/  SHF.R.U32.HI R165, RZ, 0x10, R207 ;  /* 0x00000010ffa57819 */ /* 0x000fe400000116cf */
[C---:B------:R-:W-:Y:S01]  /*34e0*/  @P1 FFMA.FTZ R171, R240.reuse, R164, R171 ;  /* 0x000000a4f0ab1223 */ /* 0x040fe200000100ab */
[-CC-:B------:R-:W-:Y:S01]  /*34f0*/  @P1 FFMA.FTZ R164, R229, R169.reuse, R170.reuse ;  /* 0x000000a9e5a41223 */ /* 0x180fe200000100aa */
[----:B------:R-:W-:Y:S01]  /*3500*/  @P1 FFMA.FTZ R167, R240, R166, R167 ;  /* 0x000000a6f0a71223 */ /* 0x000fe200000100a7 */
[----:B------:R-:W-:Y:S01]  /*3510*/  @P1 FFMA.FTZ R166, R192, R169, R170 ;  /* 0x000000a9c0a61223 */ /* 0x000fe200000100aa */
[----:B------:R-:W-:Y:S01]  /*3520*/  SHF.L.U32 R165, R165, 0x10, RZ ;  /* 0x00000010a5a57819 */ /* 0x000fe200000006ff */
[----:B------:R-:W-:-:S02]  /*3530*/  @P1 FADD.FTZ R164, R189, -R164 ;  /* 0x800000a4bda41221 */ /* 0x000fc40000010000 */
[----:B------:R-:W-:Y:S01]  /*3540*/  @P1 FADD.FTZ R166, R187, -R166 ;  /* 0x800000a6bba61221 */ /* 0x000fe20000010000 */
[----:B------:R-:W-:Y:S01]  /*3550*/  F2FP.BF16.F32.PACK_AB R232, RZ, R167 ;  /* 0x000000a7ffe8723e */ /* 0x000fe200000010ff */
[C---:B------:R-:W-:Y:S01]  /*3560*/  @P1 FFMA.FTZ R177, R240.reuse, R164, R177 ;  /* 0x000000a4f0b11223 */ /* 0x040fe200000100b1 */
[----:B---3--:R-:W-:Y:S01]  /*3570*/  @P2 FMUL.FTZ R164, R167, R174 ;  /* 0x000000aea7a42220 */ /* 0x008fe20000410000 */
[----:B-1----:R-:W-:Y:S01]  /*3580*/  @P2 FMUL.FTZ R175, R171, R172 ;  /* 0x000000acabaf2220 */ /* 0x002fe20000410000 */
[----:B------:R-:W-:Y:S01]  /*3590*/  @P1 FFMA.FTZ R165, R240, R166, R165 ;  /* 0x000000a6f0a51223 */ /* 0x000fe200000100a5 */
[----:B------:R-:W-:Y:S01]  /*35a0*/  @P2 SHF.L.U32 R167, R244, 0x10, RZ ;  /* 0x00000010f4a72819 */ /* 0x000fe200000006ff */
[----:B------:R-:W-:Y:S01]  /*35b0*/  @P2 FMUL.FTZ R166, R29, R164 ;  /* 0x000000a41da62220 */ /* 0x000fe20000410000 */
[-C--:B------:R-:W-:Y:S01]  /*35c0*/  @P2 FFMA.FTZ R156, R179, R175.reuse, R156 ;  /* 0x000000afb39c2223 */ /* 0x080fe2000001009c */
[----:B------:R-:W-:Y:S01]  /*35d0*/  @P2 FMUL.FTZ R175, R28, R175 ;  /* 0x000000af1caf2220 */ /* 0x000fe20000410000 */
[----:B------:R-:W-:Y:S01]  /*35e0*/  F2FP.BF16.F32.PACK_AB R171, RZ, R171 ;  /* 0x000000abffab723e */ /* 0x000fe200000010ff */
[----:B--2---:R-:W-:Y:S01]  /*35f0*/  @P2 FMUL.FTZ R179, R177, R176 ;  /* 0x000000b0b1b32220 */ /* 0x004fe20000410000 */
[----:B------:R-:W-:-:S02]  /*3600*/  @P2 F2FP.BF16.F32.PACK_AB R166, RZ, R166 ;  /* 0x000000a6ffa6223e */ /* 0x000fc400000010ff */
[----:B------:R-:W-:Y:S01]  /*3610*/  @P2 F2FP.BF16.F32.PACK_AB R175, RZ, R175 ;  /* 0x000000afffaf223e */ /* 0x000fe200000010ff */
[-C--:B------:R-:W-:Y:S01]  /*3620*/  @P2 FMUL.FTZ R172, R30, R179.reuse ;  /* 0x000000b31eac2220 */ /* 0x080fe20000410000 */
[----:B------:R-:W-:Y:S01]  /*3630*/  @P2 PRMT R226, R166, 0x7610, R226 ;  /* 0x00007610a6e22816 */ /* 0x000fe200000000e2 */
[----:B------:R-:W-:Y:S01]  /*3640*/  @P2 FFMA.FTZ R158, R167, R179, R158 ;  /* 0x000000b3a79e2223 */ /* 0x000fe2000001009e */
[----:B------:R-:W-:Y:S02]  /*3650*/  @P2 SHF.L.U32 R166, R243, 0x10, RZ ;  /* 0x00000010f3a62819 */ /* 0x000fe400000006ff */
[----:B------:R-:W-:Y:S02]  /*3660*/  @P2 F2FP.BF16.F32.PACK_AB R172, RZ, R172 ;  /* 0x000000acffac223e */ /* 0x000fe400000010ff */
[----:B------:R-:W-:Y:S01]  /*3670*/  F2FP.BF16.F32.PACK_AB R177, RZ, R177 ;  /* 0x000000b1ffb1723e */ /* 0x000fe200000010ff */
[----:B------:R-:W-:Y:S01]  /*3680*/  @P2 FFMA.FTZ R157, R166, R164, R157 ;  /* 0x000000a4a69d2223 */ /* 0x000fe2000001009d */
[----:B------:R-:W-:-:S02]  /*3690*/  @P2 PRMT R236, R175, 0x7610, R236 ;  /* 0x00007610afec2816 */ /* 0x000fc400000000ec */
[----:B------:R-:W-:Y:S02]  /*36a0*/  @P2 PRMT R228, R172, 0x7610, R228 ;  /* 0x00007610ace42816 */ /* 0x000fe400000000e4 */
[----:B------:R-:W-:Y:S02]  /*36b0*/  PRMT R230, R171, 0x7610, R230 ;  /* 0x00007610abe67816 */ /* 0x000fe400000000e6 */
[----:B------:R-:W-:Y:S02]  /*36c0*/  F2FP.BF16.F32.PACK_AB R237, RZ, R165 ;  /* 0x000000a5ffed723e */ /* 0x000fe400000010ff */
        /* <DEDUP_REMOVED lines=9> */
.L_x_3197:
[----:B------:R-:W-:Y:S01]  /*3760*/  ISETP.GT.AND P1, PT, R239, RZ, PT ;  /* 0x000000ffef00720c */ /* 0x000fe20003f24270 */
[----:B-12---:R-:W1:Y:S01]  /*3770*/  @P2 LDC R166, c[0x0][0x40c] ;  /* 0x00010300ffa62b82 */ /* 0x006e620000000800 */
[C---:B------:R-:W-:Y:S02]  /*3780*/  SHF.L.U32 R165, R206.reuse, 0x10, RZ ;  /* 0x00000010cea57819 */ /* 0x040fe400000006ff */
[----:B------:R-:W-:Y:S02]  /*3790*/  SHF.R.U64 R167, R206, 0x10, R207 ;  /* 0x00000010cea77819 */ /* 0x000fe400000012cf */
[----:B------:R-:W-:Y:S02]  /*37a0*/  @P2 SHF.L.U32 R175, R242, 0x10, RZ ;  /* 0x00000010f2af2819 */ /* 0x000fe400000006ff */
[----:B------:R-:W-:Y:S01]  /*37b0*/  SHF.L.U32 R167, R167, 0x10, RZ ;  /* 0x00000010a7a77819 */ /* 0x000fe200000006ff */
[----:B------:R-:W2:Y:S04]  /*37c0*/  @P2 LDC R174, c[0x0][0x40c] ;  /* 0x00010300ffae2b82 */ /* 0x000ea80000000800 */
[-CC-:B------:R-:W-:Y:S01]  /*37d0*/  @P1 FFMA.FTZ R164, R231, R169.reuse, R170.reuse ;  /* 0x000000a9e7a41223 */ /* 0x180fe200000100aa */
[----:B------:R-:W-:-:S03]  /*37e0*/  @P1 FFMA.FTZ R171, R194, R169, R170 ;  /* 0x000000a9c2ab1223 */ /* 0x000fc600000100aa */
[----:B------:R-:W-:Y:S01]  /*37f0*/  @P1 FADD.FTZ R164, R191, -R164 ;  /* 0x800000a4bfa41221 */ /* 0x000fe20000010000 */
[----:B------:R-:W-:Y:S01]  /*3800*/  @P1 FADD.FTZ R172, R190, -R171 ;  /* 0x800000abbeac1221 */ /* 0x000fe20000010000 */
[----:B------:R-:W-:Y:S02]  /*3810*/  SHF.L.U32 R171, R207, 0x10, RZ ;  /* 0x00000010cfab7819 */ /* 0x000fe400000006ff */
[C---:B------:R-:W-:Y:S01]  /*3820*/  @P1 FFMA.FTZ R165, R240.reuse, R164, R165 ;  /* 0x000000a4f0a51223 */ /* 0x040fe200000100a5 */
[----:B------:R-:W-:Y:S01]  /*3830*/  @P1 FFMA.FTZ R167, R240, R172, R167 ;  /* 0x000000acf0a71223 */ /* 0x000fe200000100a7 */
[----:B------:R-:W3:Y:S01]  /*3840*/  @P2 LDC R164, c[0x0][0x40c] ;  /* 0x00010300ffa42b82 */ /* 0x000ee20000000800 */
[----:B------:R-:W-:Y:S01]  /*3850*/  @P1 FFMA.FTZ R172, R229, R169, R170 ;  /* 0x000000a9e5ac1223 */ /* 0x000fe200000100aa */
[----:B-1----:R-:W-:Y:S01]  /*3860*/  @P2 FMUL.FTZ R165, R165, R166 ;  /* 0x000000a6a5a52220 */ /* 0x002fe20000410000 */
[----:B------:R-:W-:Y:S02]  /*3870*/  @P2 SHF.L.U32 R166, R243, 0x10, RZ ;  /* 0x00000010f3a62819 */ /* 0x000fe400000006ff */
[----:B------:R-:W-:Y:S01]  /*3880*/  @P1 FADD.FTZ R172, R189, -R172 ;  /* 0x800000acbdac1221 */ /* 0x000fe20000010000 */
[-C--:B------:R-:W-:Y:S01]  /*3890*/  @P2 FFMA.FTZ R156, R175, R165.reuse, R156 ;  /* 0x000000a5af9c2223 */ /* 0x080fe2000001009c */
[----:B------:R-:W-:-:S02]  /*38a0*/  @P2 FMUL.FTZ R165, R28, R165 ;  /* 0x000000a51ca52220 */ /* 0x000fc40000410000 */
[----:B------:R-:W-:-:S03]  /*38b0*/  @P1 FFMA.FTZ R171, R240, R172, R171 ;  /* 0x000000acf0ab1223 */ /* 0x000fc600000100ab */
[----:B------:R-:W-:Y:S01]  /*38c0*/  @P2 F2FP.BF16.F32.PACK_AB R165, RZ, R165 ;  /* 0x000000a5ffa5223e */ /* 0x000fe200000010ff */
[----:B--2---:R-:W-:-:S03]  /*38d0*/  @P2 FMUL.FTZ R171, R171, R174 ;  /* 0x000000aeabab2220 */ /* 0x004fc60000410000 */
[----:B------:R-:W-:Y:S01]  /*38e0*/  @P2 PRMT R236, R165, 0x7610, R236 ;  /* 0x00007610a5ec2816 */ /* 0x000fe200000000ec */
[----:B------:R-:W-:Y:S01]  /*38f0*/  @P2 FMUL.FTZ R165, R30, R171 ;  /* 0x000000ab1ea52220 */ /* 0x000fe20000410000 */
[----:B---3--:R-:W-:-:S04]  /*3900*/  @P2 FMUL.FTZ R164, R167, R164 ;  /* 0x000000a4a7a42220 */ /* 0x008fc80000410000 */
        /* <DEDUP_REMOVED lines=21> */
.L_x_3196:
[----:B------:R-:W-:Y:S05]  /*3a60*/  BRA.U !UP0, `(.L_x_3199) ;  /* 0x0000000108d47547 */ /* 0x000fea000b800000 */
[----:B-12---:R-:W1:Y:S01]  /*3a70*/  @P2 LDC R167, c[0x0][0x40c] ;  /* 0x00010300ffa72b82 */ /* 0x006e620000000800 */
[-CC-:B------:R-:W-:Y:S01]  /*3a80*/  FFMA.FTZ R164, R231, R169.reuse, R170.reuse ;  /* 0x000000a9e7a47223 */ /* 0x180fe200000100aa */
[----:B------:R-:W-:Y:S01]  /*3a90*/  ISETP.GT.AND P1, PT, R239, RZ, PT ;  /* 0x000000ffef00720c */ /* 0x000fe20003f24270 */
[-C--:B------:R-:W-:Y:S01]  /*3aa0*/  FFMA.FTZ R166, R229, R169.reuse, R170 ;  /* 0x000000a9e5a67223 */ /* 0x080fe200000100aa */
[----:B------:R-:W-:Y:S01]  /*3ab0*/  @P2 SHF.L.U32 R171, R242, 0x10, RZ ;  /* 0x00000010f2ab2819 */ /* 0x000fe200000006ff */
[----:B------:R-:W-:Y:S01]  /*3ac0*/  FADD.FTZ R165, R191, -R164 ;  /* 0x800000a4bfa57221 */ /* 0x000fe20000010000 */
[----:B------:R-:W-:Y:S01]  /*3ad0*/  FFMA.FTZ R176, R192, R169, R170 ;  /* 0x000000a9c0b07223 */ /* 0x000fe200000100aa */
[----:B------:R-:W-:Y:S01]  /*3ae0*/  FADD.FTZ R179, R189, -R166 ;  /* 0x800000a6bdb37221 */ /* 0x000fe20000010000 */
[----:B------:R-:W2:Y:S01]  /*3af0*/  @P2 LDC R177, c[0x0][0x40c] ;  /* 0x00010300ffb12b82 */ /* 0x000ea20000000800 */
[----:B------:R-:W-:Y:S01]  /*3b00*/  FMUL.FTZ R164, R240, R165 ;  /* 0x000000a5f0a47220 */ /* 0x000fe20000410000 */
[----:B------:R-:W-:-:S04]  /*3b10*/  FFMA.FTZ R165, R194, R169, R170 ;  /* 0x000000a9c2a57223 */ /* 0x000fc800000100aa */
[----:B------:R-:W-:Y:S01]  /*3b20*/  FSEL R164, R164, RZ, P1 ;  /* 0x000000ffa4a47208 */ /* 0x000fe20000800000 */
[----:B------:R-:W-:Y:S01]  /*3b30*/  FADD.FTZ R175, R190, -R165 ;  /* 0x800000a5beaf7221 */ /* 0x000fe20000010000 */
[----:B------:R-:W3:Y:S03]  /*3b40*/  @P2 LDC R211, c[0x0][0x40c] ;  /* 0x00010300ffd32b82 */ /* 0x000ee60000000800 */
[----:B------:R-:W-:Y:S01]  /*3b50*/  FMUL.FTZ R166, R240, R175 ;  /* 0x000000aff0a67220 */ /* 0x000fe20000410000 */
[----:B-1----:R-:W-:Y:S01]  /*3b60*/  @P2 FMUL.FTZ R165, R164, R167 ;  /* 0x000000a7a4a52220 */ /* 0x002fe20000410000 */
[----:B------:R-:W-:-:S03]  /*3b70*/  FMUL.FTZ R167, R240, R179 ;  /* 0x000000b3f0a77220 */ /* 0x000fc60000410000 */
[----:B------:R-:W-:Y:S01]  /*3b80*/  FSEL R172, R166, RZ, P1 ;  /* 0x000000ffa6ac7208 */ /* 0x000fe20000800000 */
[-C--:B------:R-:W-:Y:S01]  /*3b90*/  @P2 FFMA.FTZ R156, R171, R165.reuse, R156 ;  /* 0x000000a5ab9c2223 */ /* 0x080fe2000001009c */
[----:B------:R-:W-:Y:S01]  /*3ba0*/  @P2 FMUL.FTZ R165, R28, R165 ;  /* 0x000000a51ca52220 */ /* 0x000fe20000410000 */
[----:B------:R-:W-:Y:S02]  /*3bb0*/  FSEL R174, R167, RZ, P1 ;  /* 0x000000ffa7ae7208 */ /* 0x000fe40000800000 */
[----:B--2---:R-:W-:Y:S01]  /*3bc0*/  @P2 FMUL.FTZ R166, R172, R177 ;  /* 0x000000b1aca62220 */ /* 0x004fe20000410000 */
[----:B------:R-:W-:Y:S02]  /*3bd0*/  F2FP.BF16.F32.PACK_AB R164, RZ, R164 ;  /* 0x000000a4ffa4723e */ /* 0x000fe400000010ff */
[----:B------:R-:W-:Y:S02]  /*3be0*/  @P2 F2FP.BF16.F32.PACK_AB R165, RZ, R165 ;  /* 0x000000a5ffa5223e */ /* 0x000fe400000010ff */
[----:B------:R-:W-:-:S02]  /*3bf0*/  F2FP.BF16.F32.PACK_AB R172, RZ, R172 ;  /* 0x000000acffac723e */ /* 0x000fc400000010ff */
[----:B------:R-:W-:Y:S01]  /*3c00*/  @P2 PRMT R236, R165, 0x7610, R236 ;  /* 0x00007610a5ec2816 */ /* 0x000fe200000000ec */
[----:B---3--:R-:W-:Y:S01]  /*3c10*/  @P2 FMUL.FTZ R167, R174, R211 ;  /* 0x000000d3aea72220 */ /* 0x008fe20000410000 */
[----:B------:R-:W-:Y:S01]  /*3c20*/  @P2 FMUL.FTZ R165, R29, R166 ;  /* 0x000000a61da52220 */ /* 0x000fe20000410000 */
[----:B------:R-:W-:Y:S02]  /*3c30*/  F2FP.BF16.F32.PACK_AB R174, RZ, R174 ;  /* 0x000000aeffae723e */ /* 0x000fe400000010ff */
[----:B------:R-:W-:Y:S01]  /*3c40*/  @P2 FMUL.FTZ R171, R30, R167 ;  /* 0x000000a71eab2220 */ /* 0x000fe20000410000 */
[----:B------:R-:W-:Y:S02]  /*3c50*/  PRMT R230, R164, 0x7610, R230 ;  /* 0x00007610a4e67816 */ /* 0x000fe400000000e6 */
[----:B------:R-:W-:Y:S01]  /*3c60*/  @P2 F2FP.BF16.F32.PACK_AB R175, RZ, R165 ;  /* 0x000000a5ffaf223e */ /* 0x000fe200000010ff */
[----:B------:R-:W-:Y:S01]  /*3c70*/  FADD.FTZ R165, R187, -R176 ;  /* 0x800000b0bba57221 */ /* 0x000fe20000010000 */
[----:B------:R-:W-:-:S02]  /*3c80*/  @P2 F2FP.BF16.F32.PACK_AB R171, RZ, R171 ;  /* 0x000000abffab223e */ /* 0x000fc400000010ff */
[----:B------:R-:W-:Y:S01]  /*3c90*/  @P2 SHF.L.U32 R176, R243, 0x10, RZ ;  /* 0x00000010f3b02819 */ /* 0x000fe200000006ff */
[----:B------:R-:W-:Y:S01]  /*3ca0*/  FMUL.FTZ R165, R240, R165 ;  /* 0x000000a5f0a57220 */ /* 0x000fe20000410000 */
[----:B------:R-:W-:Y:S02]  /*3cb0*/  @P2 PRMT R228, R171, 0x7610, R228 ;  /* 0x00007610abe42816 */ /* 0x000fe400000000e4 */
[----:B------:R-:W-:Y:S01]  /*3cc0*/  @P2 SHF.L.U32 R171, R244, 0x10, RZ ;  /* 0x00000010f4ab2819 */ /* 0x000fe200000006ff */
[----:B------:R-:W-:Y:S01]  /*3cd0*/  @P2 FFMA.FTZ R157, R176, R166, R157 ;  /* 0x000000a6b09d2223 */ /* 0x000fe2000001009d */
[----:B------:R-:W-:Y:S02]  /*3ce0*/  FSEL R165, R165, RZ, P1 ;  /* 0x000000ffa5a57208 */ /* 0x000fe40000800000 */
[----:B------:R-:W-:Y:S01]  /*3cf0*/  @P2 PRMT R226, R175, 0x7610, R226 ;  /* 0x00007610afe22816 */ /* 0x000fe200000000e2 */
[----:B------:R-:W-:Y:S01]  /*3d00*/  @P2 FFMA.FTZ R158, R171, R167, R158 ;  /* 0x000000a7ab9e2223 */ /* 0x000fe2000001009e */
[----:B------:R-:W-:-:S02]  /*3d10*/  F2FP.BF16.F32.PACK_AB R237, RZ, R165 ;  /* 0x000000a5ffed723e */ /* 0x000fc400000010ff */
        /* <DEDUP_REMOVED lines=10> */
.L_x_3199:
[----:B------:R-:W-:Y:S05]  /*3dc0*/  @!P2 BRA `(.L_x_3200) ;  /* 0x00000000002ca947 */ /* 0x000fea0003800000 */
[----:B-12---:R-:W-:Y:S01]  /*3dd0*/  FFMA.FTZ R164, R231, R169, R170 ;  /* 0x000000a9e7a47223 */ /* 0x006fe200000100aa */
        /* <DEDUP_REMOVED lines=10> */
.L_x_3200:
        /* <DEDUP_REMOVED lines=12> */
.L_x_3201:
        /* <DEDUP_REMOVED lines=12> */
.L_x_3202:
        /* <DEDUP_REMOVED lines=12> */
.L_x_3198:
[----:B------:R-:W-:Y:S01]  /*40c0*/  IADD3 R171, PT, PT, R241, 0x200, RZ ;  /* 0x00000200f1ab7810 */ /* 0x000fe20007ffe0ff */
[----:B------:R-:W-:Y:S06]  /*40d0*/  BRA.U !UP0, `(.L_x_3203) ;  /* 0x0000000108247547 */ /* 0x000fec000b800000 */
[----:B-12---:R-:W1:Y:S01]  /*40e0*/  LDC.64 R166, c[0x0][0x478] ;  /* 0x00011e00ffa67b82 */ /* 0x006e620000000a00 */
[----:B------:R-:W-:Y:S02]  /*40f0*/  LOP3.LUT R164, R232, 0xffff, RZ, 0xc0, !PT ;  /* 0x0000ffffe8a47812 */ /* 0x000fe400078ec0ff */
[----:B------:R-:W-:-:S03]  /*4100*/  PRMT R175, R234, 0x5410, R237 ;  /* 0x00005410eaaf7816 */ /* 0x000fc600000000ed */
[----:B------:R-:W-:-:S05]  /*4110*/  IMAD.WIDE.U32 R164, R164, 0x10000, RZ ;  /* 0x00010000a4a47825 */ /* 0x000fca00078e00ff */
[----:B------:R-:W-:Y:S02]  /*4120*/  LOP3.LUT R165, R175, R165, RZ, 0xfc, !PT ;  /* 0x000000a5afa57212 */ /* 0x000fe400078efcff */
[----:B------:R-:W-:Y:S02]  /*4130*/  IADD3 R175, PT, PT, R168, 0x100, RZ ;  /* 0x00000100a8af7810 */ /* 0x000fe40007ffe0ff */
[----:B------:R-:W-:-:S03]  /*4140*/  LOP3.LUT R164, R164, 0xffff, R230, 0xf8, !PT ;  /* 0x0000ffffa4a47812 */ /* 0x000fc600078ef8e6 */
[----:B-1----:R-:W-:-:S05]  /*4150*/  IMAD.WIDE.U32 R166, R175, 0x8, R166 ;  /* 0x00000008afa67825 */ /* 0x002fca00078e00a6 */
[----:B------:R3:W-:Y:S02]  /*4160*/  STG.E.64 desc[UR12][R166.64], R164 ;  /* 0x000000a4a6007986 */ /* 0x0007e4000c101b0c */
.L_x_3203:
[----:B------:R-:W-:Y:S05]  /*4170*/  @!P2 BRA `(.L_x_3204) ;  /* 0x000000000020a947 */ /* 0x000fea0003800000 */
[----:B-123--:R-:W1:Y:S01]  /*4180*/  LDC.64 R166, c[0x0][0x468] ;  /* 0x00011a00ffa67b82 */ /* 0x00ee620000000a00 */
[----:B------:R-:W-:Y:S02]  /*4190*/  LOP3.LUT R164, R226, 0xffff, RZ, 0xc0, !PT ;  /* 0x0000ffffe2a47812 */ /* 0x000fe400078ec0ff */
[----:B------:R-:W-:-:S03]  /*41a0*/  PRMT R175, R228, 0x5410, R235 ;  /* 0x00005410e4af7816 */ /* 0x000fc600000000eb */
[----:B------:R-:W-:-:S05]  /*41b0*/  IMAD.WIDE.U32 R164, R164, 0x10000, RZ ;  /* 0x00010000a4a47825 */ /* 0x000fca00078e00ff */
[----:B------:R-:W-:Y:S02]  /*41c0*/  LOP3.LUT R165, R175, R165, RZ, 0xfc, !PT ;  /* 0x000000a5afa57212 */ /* 0x000fe400078efcff */
[----:B------:R-:W-:Y:S01]  /*41d0*/  LOP3.LUT R164, R164, 0xffff, R236, 0xf8, !PT ;  /* 0x0000ffffa4a47812 */ /* 0x000fe200078ef8ec */
[----:B-1----:R-:W-:-:S05]  /*41e0*/  IMAD.WIDE.U32 R166, R173, 0x8, R166 ;  /* 0x00000008ada67825 */ /* 0x002fca00078e00a6 */
[----:B------:R4:W-:Y:S02]  /*41f0*/  STG.E.64 desc[UR12][R166.64], R164 ;  /* 0x000000a4a6007986 */ /* 0x0009e4000c101b0c */
.L_x_3204:
[----:B------:R-:W-:Y:S05]  /*4200*/  @!P2 BRA `(.L_x_3205) ;  /* 0x00000000001ca947 */ /* 0x000fea0003800000 */
[----:B-1234-:R-:W1:Y:S02]  /*4210*/  LDC.64 R164, c[0x0][0x390] ;  /* 0x0000e400ffa47b82 */ /* 0x01ee640000000a00 */
[----:B-1----:R-:W-:-:S06]  /*4220*/  IMAD.WIDE.U32 R164, R171, 0x8, R164 ;  /* 0x00000008aba47825 */ /* 0x002fcc00078e00a4 */
[----:B------:R-:W2:Y:S02]  /*4230*/  LDG.E.64 R164, desc[UR12][R164.64] ;  /* 0x0000000ca4a47981 */ /* 0x000ea4000c1e1b00 */
[C-C-:B--2---:R-:W-:Y:S02]  /*4240*/  SHF.R.U64 R243, R164.reuse, 0x10, R165.reuse ;  /* 0x00000010a4f37819 */ /* 0x144fe400000012a5 */
[----:B------:R-:W-:Y:S02]  /*4250*/  SHF.R.U32.HI R245, RZ, 0x10, R165 ;  /* 0x00000010fff57819 */ /* 0x000fe400000116a5 */
[----:B------:R-:W-:Y:S02]  /*4260*/  PRMT R242, R164, 0x7610, R242 ;  /* 0x00007610a4f27816 */ /* 0x000fe400000000f2 */
[----:B------:R-:W-:-:S07]  /*4270*/  PRMT R244, R165, 0x7610, R244 ;  /* 0x00007610a5f47816 */ /* 0x000fce00000000f4 */
.L_x_3205:
[----:B------:R-:W-:Y:S05]  /*4280*/  @!P0 BRA `(.L_x_3206) ;  /* 0x00000004009c8947 */ /* 0x000fea0003800000 */
[----:B------:R-:W-:Y:S05]  /*4290*/  BRA.U !UP0, `(.L_x_3207) ;  /* 0x0000000108d87547 */ /* 0x000fea000b800000 */
[----:B------:R-:W-:Y:S01]  /*42a0*/  ISETP.GT.AND P1, PT, R239, RZ, PT ;  /* 0x000000ffef00720c */ /* 0x000fe20003f24270 */
[----:B------:R-:W5:Y:S01]  /*42b0*/  @P2 LDC R174, c[0x0][0x40c] ;  /* 0x00010300ffae2b82 */ /* 0x000f620000000800 */
[C---:B------:R-:W-:Y:S02]  /*42c0*/  SHF.L.U32 R173, R204.reuse, 0x10, RZ ;  /* 0x00000010ccad7819 */ /* 0x040fe400000006ff */
[----:B-1234-:R-:W-:Y:S02]  /*42d0*/  SHF.R.U64 R167, R204, 0x10, R205 ;  /* 0x00000010cca77819 */ /* 0x01efe400000012cd */
        /* <DEDUP_REMOVED lines=19> */
[----:B-----5:R-:W-:Y:S01]  /*4410*/  @P2 FMUL.FTZ R164, R167, R174 ;  /* 0x000000aea7a42220 */ /* 0x020fe20000410000 */
        /* <DEDUP_REMOVED lines=30> */
.L_x_3207:
[----:B------:R-:W-:Y:S01]  /*4600*/  ISETP.GT.AND P1, PT, R239, RZ, PT ;  /* 0x000000ffef00720c */ /* 0x000fe20003f24270 */
[----:B-1234-:R-:W1:Y:S01]  /*4610*/  @P2 LDC R166, c[0x0][0x40c] ;  /* 0x00010300ffa62b82 */ /* 0x01ee620000000800 */
        /* <DEDUP_REMOVED lines=46> */
.L_x_3206:
[----:B------:R-:W-:Y:S05]  /*4900*/  BRA.U !UP0, `(.L_x_3209) ;  /* 0x0000000108d07547 */ /* 0x000fea000b800000 */
[----:B-1234-:R-:W1:Y:S01]  /*4910*/  @P2 LDC R167, c[0x0][0x40c] ;  /* 0x00010300ffa72b82 */ /* 0x01ee620000000800 */
[-CC-:B------:R-:W-:Y:S01]  /*4920*/  FFMA.FTZ R164, R227, R169.reuse, R170.reuse ;  /* 0x000000a9e3a47223 */ /* 0x180fe200000100aa */
[----:B------:R-:W-:Y:S01]  /*4930*/  ISETP.GT.AND P1, PT, R239, RZ, PT ;  /* 0x000000ffef00720c */ /* 0x000fe20003f24270 */
[----:B------:R-:W-:Y:S01]  /*4940*/  FFMA.FTZ R166, R225, R169, R170 ;  /* 0x000000a9e1a67223 */ /* 0x000fe200000100aa */
[----:B------:R-:W-:Y:S01]  /*4950*/  @P2 SHF.L.U32 R173, R242, 0x10, RZ ;  /* 0x00000010f2ad2819 */ /* 0x000fe200000006ff */
[----:B------:R-:W-:Y:S02]  /*4960*/  FADD.FTZ R165, R185, -R164 ;  /* 0x800000a4b9a57221 */ /* 0x000fe40000010000 */
        /* <DEDUP_REMOVED lines=9> */
[----:B------:R-:W-:Y:S01]  /*4a00*/  FMUL.FTZ R167, R240, R177 ;  /* 0x000000b1f0a77220 */ /* 0x000fe20000410000 */
[----:B------:R-:W-:Y:S02]  /*4a10*/  F2FP.BF16.F32.PACK_AB R164, RZ, R164 ;  /* 0x000000a4ffa4723e */ /* 0x000fe400000010ff */
[-C--:B------:R-:W-:Y:S01]  /*4a20*/  @P2 FFMA.FTZ R152, R173, R165.reuse, R152 ;  /* 0x000000a5ad982223 */ /* 0x080fe20000010098 */
[----:B------:R-:W-:Y:S01]  /*4a30*/  @P2 FMUL.FTZ R165, R32, R165 ;  /* 0x000000a520a52220 */ /* 0x000fe20000410000 */
[----:B------:R-:W-:-:S02]  /*4a40*/  FSEL R174, R167, RZ, P1 ;  /* 0x000000ffa7ae7208 */ /* 0x000fc40000800000 */
[----:B------:R-:W-:Y:S02]  /*4a50*/  FSEL R173, R166, RZ, P1 ;  /* 0x000000ffa6ad7208 */ /* 0x000fe40000800000 */
[----:B------:R-:W-:Y:S01]  /*4a60*/  @P2 F2FP.BF16.F32.PACK_AB R165, RZ, R165 ;  /* 0x000000a5ffa5223e */ /* 0x000fe200000010ff */
[----:B--2---:R-:W-:Y:S01]  /*4a70*/  @P2 FMUL.FTZ R167, R174, R179 ;  /* 0x000000b3aea72220 */ /* 0x004fe20000410000 */
[----:B------:R-:W-:Y:S02]  /*4a80*/  F2FP.BF16.F32.PACK_AB R232, RZ, R173 ;  /* 0x000000adffe8723e */ /* 0x000fe400000010ff */
[----:B------:R-:W-:Y:S01]  /*4a90*/  @P2 PRMT R236, R165, 0x7610, R236 ;  /* 0x00007610a5ec2816 */ /* 0x000fe200000000ec */
[----:B---3--:R-:W-:Y:S01]  /*4aa0*/  @P2 FMUL.FTZ R166, R173, R172 ;  /* 0x000000acada62220 */ /* 0x008fe20000410000 */
[----:B------:R-:W-:Y:S01]  /*4ab0*/  @P2 FMUL.FTZ R172, R34, R167 ;  /* 0x000000a722ac2220 */ /* 0x000fe20000410000 */
[----:B------:R-:W-:Y:S02]  /*4ac0*/  @P2 SHF.L.U32 R173, R244, 0x10, RZ ;  /* 0x00000010f4ad2819 */ /* 0x000fe400000006ff */
[----:B------:R-:W-:Y:S01]  /*4ad0*/  @P2 FMUL.FTZ R165, R33, R166 ;  /* 0x000000a621a52220 */ /* 0x000fe20000410000 */
[----:B------:R-:W-:-:S02]  /*4ae0*/  F2FP.BF16.F32.PACK_AB R174, RZ, R174 ;  /* 0x000000aeffae723e */ /* 0x000fc400000010ff */
[----:B------:R-:W-:Y:S01]  /*4af0*/  @P2 F2FP.BF16.F32.PACK_AB R176, RZ, R172 ;  /* 0x000000acffb0223e */ /* 0x000fe200000010ff */
[----:B------:R-:W-:Y:S01]  /*4b00*/  FFMA.FTZ R172, R186, R169, R170 ;  /* 0x000000a9baac7223 */ /* 0x000fe200000100aa */
[----:B------:R-:W-:Y:S01]  /*4b10*/  @P2 F2FP.BF16.F32.PACK_AB R175, RZ, R165 ;  /* 0x000000a5ffaf223e */ /* 0x000fe200000010ff */
[----:B------:R-:W-:Y:S01]  /*4b20*/  @P2 FFMA.FTZ R154, R173, R167, R154 ;  /* 0x000000a7ad9a2223 */ /* 0x000fe2000001009a */
[----:B------:R-:W-:Y:S01]  /*4b30*/  @P2 PRMT R228, R176, 0x7610, R228 ;  /* 0x00007610b0e42816 */ /* 0x000fe200000000e4 */
[----:B------:R-:W-:Y:S01]  /*4b40*/  FADD.FTZ R165, R181, -R172 ;  /* 0x800000acb5a57221 */ /* 0x000fe20000010000 */
[----:B------:R-:W-:Y:S02]  /*4b50*/  @P2 SHF.L.U32 R172, R243, 0x10, RZ ;  /* 0x00000010f3ac2819 */ /* 0x000fe400000006ff */
[----:B------:R-:W-:Y:S01]  /*4b60*/  @P2 PRMT R226, R175, 0x7610, R226 ;  /* 0x00007610afe22816 */ /* 0x000fe200000000e2 */
[----:B------:R-:W-:Y:S01]  /*4b70*/  FMUL.FTZ R165, R240, R165 ;  /* 0x000000a5f0a57220 */ /* 0x000fe20000410000 */
[----:B------:R-:W-:Y:S01]  /*4b80*/  PRMT R230, R164, 0x7610, R230 ;  /* 0x00007610a4e67816 */ /* 0x000fe200000000e6 */
[----:B------:R-:W-:Y:S01]  /*4b90*/  @P2 FFMA.FTZ R153, R172, R166, R153 ;  /* 0x000000a6ac992223 */ /* 0x000fe20000010099 */
[----:B------:R-:W-:-:S02]  /*4ba0*/  PRMT R234, R174, 0x7610, R234 ;  /* 0x00007610aeea7816 */ /* 0x000fc400000000ea */
[----:B------:R-:W-:-:S04]  /*4bb0*/  FSEL R165, R165, RZ, P1 ;  /* 0x000000ffa5a57208 */ /* 0x000fc80000800000 */
[----:B------:R-:W-:Y:S01]  /*4bc0*/  F2FP.BF16.F32.PACK_AB R237, RZ, R165 ;  /* 0x000000a5ffed723e */ /* 0x000fe200000010ff */
        /* <DEDUP_REMOVED lines=8> */
.L_x_3209:
[----:B------:R-:W-:Y:S05]  /*4c50*/  @!P2 BRA `(.L_x_3210) ;  /* 0x00000000002ca947 */ /* 0x000fea0003800000 */
[----:B-1234-:R-:W-:Y:S01]  /*4c60*/  FFMA.FTZ R164, R227, R169, R170 ;  /* 0x000000a9e3a47223 */ /* 0x01efe200000100aa */
        /* <DEDUP_REMOVED lines=10> */
.L_x_3210:
        /* <DEDUP_REMOVED lines=12> */
.L_x_3211:
        /* <DEDUP_REMOVED lines=12> */
.L_x_3212:
        /* <DEDUP_REMOVED lines=12> */
.L_x_3208:
[----:B------:R-:W-:Y:S01]  /*4f50*/  IADD3 R173, PT, PT, R241, 0x300, RZ ;  /* 0x00000300f1ad7810 */ /* 0x000fe20007ffe0ff */
[----:B------:R-:W-:Y:S06]  /*4f60*/  BRA.U !UP0, `(.L_x_3213) ;  /* 0x0000000108247547 */ /* 0x000fec000b800000 */
[----:B-1234-:R-:W1:Y:S01]  /*4f70*/  LDC.64 R166, c[0x0][0x478] ;  /* 0x00011e00ffa67b82 */ /* 0x01ee620000000a00 */
        /* <DEDUP_REMOVED lines=8> */
.L_x_3213:
[----:B------:R-:W-:Y:S05]  /*5000*/  @!P2 BRA `(.L_x_3214) ;  /* 0x000000000020a947 */ /* 0x000fea0003800000 */
[----:B-1234-:R-:W1:Y:S01]  /*5010*/  LDC.64 R166, c[0x0][0x468] ;  /* 0x00011a00ffa67b82 */ /* 0x01ee620000000a00 */
[----:B------:R-:W-:Y:S02]  /*5020*/  LOP3.LUT R164, R226, 0xffff, RZ, 0xc0, !PT ;  /* 0x0000ffffe2a47812 */ /* 0x000fe400078ec0ff */
[----:B------:R-:W-:-:S03]  /*5030*/  PRMT R175, R228, 0x5410, R235 ;  /* 0x00005410e4af7816 */ /* 0x000fc600000000eb */
[----:B------:R-:W-:-:S05]  /*5040*/  IMAD.WIDE.U32 R164, R164, 0x10000, RZ ;  /* 0x00010000a4a47825 */ /* 0x000fca00078e00ff */
[----:B------:R-:W-:Y:S02]  /*5050*/  LOP3.LUT R165, R175, R165, RZ, 0xfc, !PT ;  /* 0x000000a5afa57212 */ /* 0x000fe400078efcff */
[----:B------:R-:W-:Y:S01]  /*5060*/  LOP3.LUT R164, R164, 0xffff, R236, 0xf8, !PT ;  /* 0x0000ffffa4a47812 */ /* 0x000fe200078ef8ec */
[----:B-1----:R-:W-:-:S05]  /*5070*/  IMAD.WIDE.U32 R166, R171, 0x8, R166 ;  /* 0x00000008aba67825 */ /* 0x002fca00078e00a6 */
[----:B------:R1:W-:Y:S02]  /*5080*/  STG.E.64 desc[UR12][R166.64], R164 ;  /* 0x000000a4a6007986 */ /* 0x0003e4000c101b0c */
.L_x_3214:
        /* <DEDUP_REMOVED lines=8> */
.L_x_3215:
        /* <DEDUP_REMOVED lines=56> */
.L_x_3217:
        /* <DEDUP_REMOVED lines=48> */
.L_x_3216:
[----:B------:R-:W-:Y:S05]  /*5790*/  BRA.U !UP0, `(.L_x_3219) ;  /* 0x0000000108d47547 */ /* 0x000fea000b800000 */
[----:B-1234-:R-:W1:Y:S01]  /*57a0*/  @P2 LDC R167, c[0x0][0x40c] ;  /* 0x00010300ffa72b82 */ /* 0x01ee620000000800 */
        /* <DEDUP_REMOVED lines=52> */
.L_x_3219:
        /* <DEDUP_REMOVED lines=12> */
.L_x_3220:
        /* <DEDUP_REMOVED lines=12> */
.L_x_3221:
        /* <DEDUP_REMOVED lines=12> */
.L_x_3222:
        /* <DEDUP_REMOVED lines=12> */
.L_x_3218:
        /* <DEDUP_REMOVED lines=11> */
.L_x_3223:
        /* <DEDUP_REMOVED lines=9> */
.L_x_3224:
        /* <DEDUP_REMOVED lines=8> */
.L_x_3225:
        /* <DEDUP_REMOVED lines=11> */
[-CC-:B------:R-:W-:Y:S01]  /*6060*/  @P1 FFMA.FTZ R165, R20, R169.reuse, R170.reuse ;  /* 0x000000a914a51223 */ /* 0x180fe200000100aa */
[-C--:B------:R-:W-:Y:S02]  /*6070*/  @P1 FFMA.FTZ R175, R18, R169.reuse, R170 ;  /* 0x000000a912af1223 */ /* 0x080fe400000100aa */
[----:B------:R-:W2:Y:S01]  /*6080*/  @P2 LDC R176, c[0x0][0x40c] ;  /* 0x00010300ffb02b82 */ /* 0x000ea20000000800 */
        /* <DEDUP_REMOVED lines=8> */
[----:B------:R-:W-:-:S02]  /*6110*/  @P1 FADD.FTZ R164, R15, -R164 ;  /* 0x800000a40fa41221 */ /* 0x000fc40000010000 */
[----:B------:R-:W-:Y:S01]  /*6120*/  F2FP.BF16.F32.PACK_AB R232, RZ, R167 ;  /* 0x000000a7ffe8723e */ /* 0x000fe200000010ff */
[C---:B------:R-:W-:Y:S01]  /*6130*/  @P1 FFMA.FTZ R165, R240.reuse, R166, R165 ;  /* 0x000000a6f0a51223 */ /* 0x040fe200000100a5 */
[----:B------:R-:W-:Y:S01]  /*6140*/  @P1 FFMA.FTZ R177, R240, R164, R177 ;  /* 0x000000a4f0b11223 */ /* 0x000fe200000100b1 */
[----:B-----5:R-:W-:Y:S01]  /*6150*/  @P2 FMUL.FTZ R164, R167, R174 ;  /* 0x000000aea7a42220 */ /* 0x020fe20000410000 */
[----:B-1----:R-:W-:Y:S01]  /*6160*/  @P2 FMUL.FTZ R175, R173, R172 ;  /* 0x000000acadaf2220 */ /* 0x002fe20000410000 */
[----:B------:R-:W-:Y:S02]  /*6170*/  @P2 SHF.L.U32 R167, R244, 0x10, RZ ;  /* 0x00000010f4a72819 */ /* 0x000fe400000006ff */
        /* <DEDUP_REMOVED lines=27> */
.L_x_3227:
        /* <DEDUP_REMOVED lines=48> */
.L_x_3226:
        /* <DEDUP_REMOVED lines=26> */
[----:B------:R-:W-:Y:S01]  /*67d0*/  @P2 FMUL.FTZ R165, R41, R166 ;  /* 0x000000a629a52220 */ /* 0x000fe20000410000 */
[----:B---3--:R-:W-:Y:S01]  /*67e0*/  @P2 FMUL.FTZ R167, R174, R179 ;  /* 0x000000b3aea72220 */ /* 0x008fe20000410000 */
[----:B------:R-:W-:Y:S02]  /*67f0*/  @P2 SHF.L.U32 R173, R244, 0x10, RZ ;  /* 0x00000010f4ad2819 */ /* 0x000fe400000006ff */
[----:B------:R-:W-:Y:S01]  /*6800*/  F2FP.BF16.F32.PACK_AB R174, RZ, R174 ;  /* 0x000000aeffae723e */ /* 0x000fe200000010ff */
[----:B------:R-:W-:Y:S01]  /*6810*/  @P2 FMUL.FTZ R172, R42, R167 ;  /* 0x000000a72aac2220 */ /* 0x000fe20000410000 */
[----:B------:R-:W-:Y:S01]  /*6820*/  @P2 F2FP.BF16.F32.PACK_AB R175, RZ, R165 ;  /* 0x000000a5ffaf223e */ /* 0x000fe200000010ff */
[----:B------:R-:W-:Y:S01]  /*6830*/  FFMA.FTZ R165, R18, R169, R170 ;  /* 0x000000a912a57223 */ /* 0x000fe200000100aa */
[----:B------:R-:W-:Y:S01]  /*6840*/  PRMT R230, R164, 0x7610, R230 ;  /* 0x00007610a4e67816 */ /* 0x000fe200000000e6 */
[----:B------:R-:W-:Y:S01]  /*6850*/  @P2 FFMA.FTZ R146, R173, R167, R146 ;  /* 0x000000a7ad922223 */ /* 0x000fe20000010092 */
[----:B------:R-:W-:Y:S01]  /*6860*/  @P2 F2FP.BF16.F32.PACK_AB R172, RZ, R172 ;  /* 0x000000acffac223e */ /* 0x000fe200000010ff */
[----:B------:R-:W-:Y:S01]  /*6870*/  FADD.FTZ R165, R14, -R165 ;  /* 0x800000a50ea57221 */ /* 0x000fe20000010000 */
[----:B------:R-:W-:-:S02]  /*6880*/  @P2 PRMT R226, R175, 0x7610, R226 ;  /* 0x00007610afe22816 */ /* 0x000fc400000000e2 */
[----:B------:R-:W-:Y:S01]  /*6890*/  @P2 PRMT R228, R172, 0x7610, R228 ;  /* 0x00007610ace42816 */ /* 0x000fe200000000e4 */
[----:B------:R-:W-:Y:S01]  /*68a0*/  FMUL.FTZ R165, R240, R165 ;  /* 0x000000a5f0a57220 */ /* 0x000fe20000410000 */
[----:B------:R-:W-:Y:S02]  /*68b0*/  @P2 SHF.L.U32 R172, R243, 0x10, RZ ;  /* 0x00000010f3ac2819 */ /* 0x000fe400000006ff */
[----:B------:R-:W-:Y:S02]  /*68c0*/  PRMT R234, R174, 0x7610, R234 ;  /* 0x00007610aeea7816 */ /* 0x000fe400000000ea */
[----:B------:R-:W-:Y:S01]  /*68d0*/  FSEL R165, R165, RZ, P1 ;  /* 0x000000ffa5a57208 */ /* 0x000fe20000800000 */
[----:B------:R-:W-:-:S03]  /*68e0*/  @P2 FFMA.FTZ R145, R172, R166, R145 ;  /* 0x000000a6ac912223 */ /* 0x000fc60000010091 */
        /* <DEDUP_REMOVED lines=9> */
.L_x_3229:
        /* <DEDUP_REMOVED lines=12> */
.L_x_3230:
        /* <DEDUP_REMOVED lines=12> */
.L_x_3231:
        /* <DEDUP_REMOVED lines=12> */
.L_x_3232:
        /* <DEDUP_REMOVED lines=12> */
.L_x_3228:
        /* <DEDUP_REMOVED lines=11> */
.L_x_3233:
        /* <DEDUP_REMOVED lines=9> */
.L_x_3234:
        /* <DEDUP_REMOVED lines=8> */
.L_x_3235:
[----:B------:R-:W-:Y:S05]  /*6e40*/  @!P0 BRA `(.L_x_3236) ;  /* 0x00000004009c8947 */ /* 0x000fea0003800000 */
[----:B------:R-:W-:Y:S05]  /*6e50*/  BRA.U !UP0, `(.L_x_3237) ;  /* 0x0000000108d87547 */ /* 0x000fea000b800000 */
[----:B------:R-:W-:Y:S01]  /*6e60*/  ISETP.GT.AND P1, PT, R239, RZ, PT ;  /* 0x000000ffef00720c */ /* 0x000fe20003f24270 */
[----:B------:R-:W5:Y:S01]  /*6e70*/  @P2 LDC R176, c[0x0][0x40c] ;  /* 0x00010300ffb02b82 */ /* 0x000f620000000800 */
[C---:B------:R-:W-:Y:S02]  /*6e80*/  SHF.L.U32 R171, R198.reuse, 0x10, RZ ;  /* 0x00000010c6ab7819 */ /* 0x040fe400000006ff */
[--C-:B-1234-:R-:W-:Y:S02]  /*6e90*/  SHF.R.U64 R167, R198, 0x10, R199.reuse ;  /* 0x00000010c6a77819 */ /* 0x11efe400000012c7 */
[----:B------:R-:W-:Y:S02]  /*6ea0*/  SHF.R.U32.HI R165, RZ, 0x10, R199 ;  /* 0x00000010ffa57819 */ /* 0x000fe400000116c7 */
[----:B------:R-:W-:Y:S01]  /*6eb0*/  SHF.L.U32 R167, R167, 0x10, RZ ;  /* 0x00000010a7a77819 */ /* 0x000fe200000006ff */
[----:B------:R-:W1:Y:S01]  /*6ec0*/  @P2 LDC R174, c[0x0][0x40c] ;  /* 0x00010300ffae2b82 */ /* 0x000e620000000800 */
[----:B------:R-:W-:-:S02]  /*6ed0*/  SHF.L.U32 R175, R199, 0x10, RZ ;  /* 0x00000010c7af7819 */ /* 0x000fc400000006ff */
[----:B------:R-:W-:Y:S01]  /*6ee0*/  SHF.L.U32 R165, R165, 0x10, RZ ;  /* 0x00000010a5a57819 */ /* 0x000fe200000006ff */
[-CC-:B------:R-:W-:Y:S01]  /*6ef0*/  @P1 FFMA.FTZ R164, R215, R169.reuse, R170.reuse ;  /* 0x000000a9d7a41223 */ /* 0x180fe200000100aa */
[-CC-:B------:R-:W-:Y:S01]  /*6f00*/  @P1 FFMA.FTZ R166, R12, R169.reuse, R170.reuse ;  /* 0x000000a90ca61223 */ /* 0x180fe200000100aa */
[----:B------:R-:W-:Y:S01]  /*6f10*/  @P1 FFMA.FTZ R173, R10, R169, R170 ;  /* 0x000000a90aad1223 */ /* 0x000fe200000100aa */
[----:B------:R-:W-:Y:S01]  /*6f20*/  @P2 SHF.L.U32 R177, R242, 0x10, RZ ;  /* 0x00000010f2b12819 */ /* 0x000fe200000006ff */
[----:B------:R-:W2:Y:S01]  /*6f30*/  @P2 LDC R178, c[0x0][0x40c] ;  /* 0x00010300ffb22b82 */ /* 0x000ea20000000800 */
[----:B------:R-:W-:Y:S01]  /*6f40*/  @P1 FADD.FTZ R164, R13, -R164 ;  /* 0x800000a40da41221 */ /* 0x000fe20000010000 */
[----:B------:R-:W-:-:S03]  /*6f50*/  @P1 FADD.FTZ R166, R11, -R166 ;  /* 0x800000a60ba61221 */ /* 0x000fc60000010000 */
[C---:B------:R-:W-:Y:S01]  /*6f60*/  @P1 FFMA.FTZ R171, R240.reuse, R164, R171 ;  /* 0x000000a4f0ab1223 */ /* 0x040fe200000100ab */
[----:B------:R-:W-:Y:S01]  /*6f70*/  @P1 FFMA.FTZ R164, R213, R169, R170 ;  /* 0x000000a9d5a41223 */ /* 0x000fe200000100aa */
[----:B------:R-:W-:Y:S01]  /*6f80*/  @P1 FFMA.FTZ R167, R240, R166, R167 ;  /* 0x000000a6f0a71223 */ /* 0x000fe200000100a7 */
[----:B------:R-:W-:Y:S02]  /*6f90*/  @P1 FADD.FTZ R166, R8, -R173 ;  /* 0x800000ad08a61221 */ /* 0x000fe40000010000 */
[----:B------:R-:W-:Y:S02]  /*6fa0*/  @P1 FADD.FTZ R164, R9, -R164 ;  /* 0x800000a409a41221 */ /* 0x000fe40000010000 */
[C---:B------:R-:W-:Y:S01]  /*6fb0*/  @P1 FFMA.FTZ R165, R240.reuse, R166, R165 ;  /* 0x000000a6f0a51223 */ /* 0x040fe200000100a5 */
[----:B------:R-:W-:Y:S01]  /*6fc0*/  F2FP.BF16.F32.PACK_AB R232, RZ, R167 ;  /* 0x000000a7ffe8723e */ /* 0x000fe200000010ff */
[----:B------:R-:W-:Y:S01]  /*6fd0*/  @P1 FFMA.FTZ R175, R240, R164, R175 ;  /* 0x000000a4f0af1223 */ /* 0x000fe200000100af */
[----:B-----5:R-:W-:Y:S01]  /*6fe0*/  @P2 FMUL.FTZ R164, R167, R176 ;  /* 0x000000b0a7a42220 */ /* 0x020fe20000410000 */
[----:B-1----:R-:W-:Y:S01]  /*6ff0*/  @P2 FMUL.FTZ R173, R171, R174 ;  /* 0x000000aeabad2220 */ /* 0x002fe20000410000 */
[----:B------:R-:W-:-:S02]  /*7000*/  @P2 SHF.L.U32 R167, R244, 0x10, RZ ;  /* 0x00000010f4a72819 */ /* 0x000fc400000006ff */
[----:B------:R-:W-:Y:S01]  /*7010*/  @P2 FMUL.FTZ R166, R45, R164 ;  /* 0x000000a42da62220 */ /* 0x000fe20000410000 */
[-C--:B------:R-:W-:Y:S01]  /*7020*/  @P2 FFMA.FTZ R140, R177, R173.reuse, R140 ;  /* 0x000000adb18c2223 */ /* 0x080fe2000001008c */
[----:B------:R-:W-:Y:S01]  /*7030*/  @P2 FMUL.FTZ R173, R44, R173 ;  /* 0x000000ad2cad2220 */ /* 0x000fe20000410000 */
[----:B------:R-:W-:Y:S01]  /*7040*/  F2FP.BF16.F32.PACK_AB R171, RZ, R171 ;  /* 0x000000abffab723e */ /* 0x000fe200000010ff */
[----:B--2---:R-:W-:Y:S01]  /*7050*/  @P2 FMUL.FTZ R177, R175, R178 ;  /* 0x000000b2afb12220 */ /* 0x004fe20000410000 */
[----:B------:R-:W-:Y:S02]  /*7060*/  @P2 F2FP.BF16.F32.PACK_AB R166, RZ, R166 ;  /* 0x000000a6ffa6223e */ /* 0x000fe400000010ff */
[----:B------:R-:W-:Y:S01]  /*7070*/  @P2 F2FP.BF16.F32.PACK_AB R173, RZ, R173 ;  /* 0x000000adffad223e */ /* 0x000fe200000010ff */
[-C--:B------:R-:W-:Y:S01]  /*7080*/  @P2 FMUL.FTZ R174, R46, R177.reuse ;  /* 0x000000b12eae2220 */ /* 0x080fe20000410000 */
[----:B------:R-:W-:Y:S01]  /*7090*/  @P2 PRMT R226, R166, 0x7610, R226 ;  /* 0x00007610a6e22816 */ /* 0x000fe200000000e2 */
[----:B------:R-:W-:Y:S01]  /*70a0*/  @P2 FFMA.FTZ R142, R167, R177, R142 ;  /* 0x000000b1a78e2223 */ /* 0x000fe2000001008e */
[----:B------:R-:W-:-:S02]  /*70b0*/  @P2 SHF.L.U32 R166, R243, 0x10, RZ ;  /* 0x00000010f3a62819 */ /* 0x000fc400000006ff */
[----:B------:R-:W-:Y:S02]  /*70c0*/  @P2 F2FP.BF16.F32.PACK_AB R174, RZ, R174 ;  /* 0x000000aeffae223e */ /* 0x000fe400000010ff */
[----:B------:R-:W-:Y:S01]  /*70d0*/  F2FP.BF16.F32.PACK_AB R175, RZ, R175 ;  /* 0x000000afffaf723e */ /* 0x000fe200000010ff */
[----:B------:R-:W-:Y:S01]  /*70e0*/  @P2 FFMA.FTZ R141, R166, R164, R141 ;  /* 0x000000a4a68d2223 */ /* 0x000fe2000001008d */
[----:B------:R-:W-:Y:S02]  /*70f0*/  @P2 PRMT R236, R173, 0x7610, R236 ;  /* 0x00007610adec2816 */ /* 0x000fe400000000ec */
[----:B------:R-:W-:Y:S02]  /*7100*/  @P2 PRMT R228, R174, 0x7610, R228 ;  /* 0x00007610aee42816 */ /* 0x000fe400000000e4 */
[----:B------:R-:W-:Y:S02]  /*7110*/  PRMT R230, R171, 0x7610, R230 ;  /* 0x00007610abe67816 */ /* 0x000fe400000000e6 */
[----:B------:R-:W-:-:S02]  /*7120*/  F2FP.BF16.F32.PACK_AB R237, RZ, R165 ;  /* 0x000000a5ffed723e */ /* 0x000fc400000010ff */
        /* <DEDUP_REMOVED lines=9> */
.L_x_3237:
[----:B------:R-:W-:Y:S01]  /*71c0*/  ISETP.GT.AND P1, PT, R239, RZ, PT ;  /* 0x000000ffef00720c */ /* 0x000fe20003f24270 */
[----:B-1234-:R-:W1:Y:S01]  /*71d0*/  @P2 LDC R166, c[0x0][0x40c] ;  /* 0x00010300ffa62b82 */ /* 0x01ee620000000800 */
[C---:B------:R-:W-:Y:S02]  /*71e0*/  SHF.L.U32 R165, R198.reuse, 0x10, RZ ;  /* 0x00000010c6a57819 */ /* 0x040fe400000006ff */
[----:B------:R-:W-:Y:S02]  /*71f0*/  SHF.R.U64 R167, R198, 0x10, R199 ;  /* 0x00000010c6a77819 */ /* 0x000fe400000012c7 */
[----:B------:R-:W-:Y:S02]  /*7200*/  @P2 SHF.L.U32 R173, R242, 0x10, RZ ;  /* 0x00000010f2ad2819 */ /* 0x000fe400000006ff */
[----:B------:R-:W-:Y:S01]  /*7210*/  SHF.L.U32 R167, R167, 0x10, RZ ;  /* 0x00000010a7a77819 */ /* 0x000fe200000006ff */
[----:B------:R-:W2:Y:S01]  /*7220*/  @P2 LDC R176, c[0x0][0x40c] ;  /* 0x00010300ffb02b82 */ /* 0x000ea20000000800 */
[----:B------:R-:W-:-:S03]  /*7230*/  SHF.L.U32 R171, R199, 0x10, RZ ;  /* 0x00000010c7ab7819 */ /* 0x000fc600000006ff */
[-CC-:B------:R-:W-:Y:S01]  /*7240*/  @P1 FFMA.FTZ R164, R215, R169.reuse, R170.reuse ;  /* 0x000000a9d7a41223 */ /* 0x180fe200000100aa */
[----:B------:R-:W-:-:S03]  /*7250*/  @P1 FFMA.FTZ R174, R12, R169, R170 ;  /* 0x000000a90cae1223 */ /* 0x000fc600000100aa */
[----:B------:R-:W-:Y:S01]  /*7260*/  @P1 FADD.FTZ R164, R13, -R164 ;  /* 0x800000a40da41221 */ /* 0x000fe20000010000 */
[----:B------:R-:W-:-:S03]  /*7270*/  @P1 FADD.FTZ R174, R11, -R174 ;  /* 0x800000ae0bae1221 */ /* 0x000fc60000010000 */
        /* <DEDUP_REMOVED lines=8> */
[----:B------:R-:W-:Y:S02]  /*7300*/  @P2 FMUL.FTZ R165, R44, R165 ;  /* 0x000000a52ca52220 */ /* 0x000fe40000410000 */
        /* <DEDUP_REMOVED lines=27> */
.L_x_3236:
        /* <DEDUP_REMOVED lines=10> */
[C---:B------:R-:W-:Y:S01]  /*7560*/  FMUL.FTZ R164, R240.reuse, R165 ;  /* 0x000000a5f0a47220 */ /* 0x040fe20000410000 */
[----:B------:R-:W-:Y:S01]  /*7570*/  FADD.FTZ R175, R9, -R174 ;  /* 0x800000ae09af7221 */ /* 0x000fe20000010000 */
[----:B------:R-:W-:-:S03]  /*7580*/  FMUL.FTZ R166, R240, R173 ;  /* 0x000000adf0a67220 */ /* 0x000fc60000410000 */
[----:B------:R-:W-:Y:S02]  /*7590*/  FSEL R164, R164, RZ, P1 ;  /* 0x000000ffa4a47208 */ /* 0x000fe40000800000 */
[----:B------:R-:W3:Y:S01]  /*75a0*/  @P2 LDC R177, c[0x0][0x40c] ;  /* 0x00010300ffb12b82 */ /* 0x000ee20000000800 */
[----:B------:R-:W-:Y:S02]  /*75b0*/  FSEL R173, R166, RZ, P1 ;  /* 0x000000ffa6ad7208 */ /* 0x000fe40000800000 */
[----:B-1----:R-:W-:Y:S01]  /*75c0*/  @P2 FMUL.FTZ R165, R164, R167 ;  /* 0x000000a7a4a52220 */ /* 0x002fe20000410000 */
[----:B------:R-:W-:Y:S01]  /*75d0*/  FMUL.FTZ R167, R240, R175 ;  /* 0x000000aff0a77220 */ /* 0x000fe20000410000 */
[----:B------:R-:W-:Y:S02]  /*75e0*/  F2FP.BF16.F32.PACK_AB R164, RZ, R164 ;  /* 0x000000a4ffa4723e */ /* 0x000fe400000010ff */
[-C--:B------:R-:W-:Y:S01]  /*75f0*/  @P2 FFMA.FTZ R140, R171, R165.reuse, R140 ;  /* 0x000000a5ab8c2223 */ /* 0x080fe2000001008c */
[----:B------:R-:W-:Y:S01]  /*7600*/  @P2 FMUL.FTZ R165, R44, R165 ;  /* 0x000000a52ca52220 */ /* 0x000fe20000410000 */
[----:B------:R-:W-:Y:S01]  /*7610*/  FSEL R174, R167, RZ, P1 ;  /* 0x000000ffa7ae7208 */ /* 0x000fe20000800000 */
[----:B--2---:R-:W-:Y:S01]  /*7620*/  @P2 FMUL.FTZ R166, R173, R176 ;  /* 0x000000b0ada62220 */ /* 0x004fe20000410000 */
[----:B------:R-:W-:-:S02]  /*7630*/  @P2 SHF.L.U32 R176, R243, 0x10, RZ ;  /* 0x00000010f3b02819 */ /* 0x000fc400000006ff */
[----:B------:R-:W-:Y:S02]  /*7640*/  @P2 F2FP.BF16.F32.PACK_AB R165, RZ, R165 ;  /* 0x000000a5ffa5223e */ /* 0x000fe400000010ff */
[----:B------:R-:W-:Y:S01]  /*7650*/  F2FP.BF16.F32.PACK_AB R173, RZ, R173 ;  /* 0x000000adffad723e */ /* 0x000fe200000010ff */
[-C--:B------:R-:W-:Y:S01]  /*7660*/  @P2 FFMA.FTZ R141, R176, R166.reuse, R141 ;  /* 0x000000a6b08d2223 */ /* 0x080fe2000001008d */
[----:B------:R-:W-:Y:S01]  /*7670*/  @P2 PRMT R236, R165, 0x7610, R236 ;  /* 0x00007610a5ec2816 */ /* 0x000fe200000000ec */
[----:B------:R-:W-:Y:S01]  /*7680*/  @P2 FMUL.FTZ R165, R45, R166 ;  /* 0x000000a62da52220 */ /* 0x000fe20000410000 */
[----:B---3--:R-:W-:Y:S01]  /*7690*/  @P2 FMUL.FTZ R167, R174, R177 ;  /* 0x000000b1aea72220 */ /* 0x008fe20000410000 */
[----:B------:R-:W-:Y:S02]  /*76a0*/  F2FP.BF16.F32.PACK_AB R174, RZ, R174 ;  /* 0x000000aeffae723e */ /* 0x000fe400000010ff */
[----:B------:R-:W-:Y:S01]  /*76b0*/  PRMT R230, R164, 0x7610, R230 ;  /* 0x00007610a4e67816 */ /* 0x000fe200000000e6 */
[----:B------:R-:W-:Y:S01]  /*76c0*/  @P2 FMUL.FTZ R171, R46, R167 ;  /* 0x000000a72eab2220 */ /* 0x000fe20000410000 */
[----:B------:R-:W-:Y:S01]  /*76d0*/  @P2 F2FP.BF16.F32.PACK_AB R175, RZ, R165 ;  /* 0x000000a5ffaf223e */ /* 0x000fe200000010ff */
[----:B------:R-:W-:Y:S01]  /*76e0*/  FFMA.FTZ R165, R10, R169, R170 ;  /* 0x000000a90aa57223 */ /* 0x000fe200000100aa */
[----:B------:R-:W-:-:S02]  /*76f0*/  PRMT R232, R173, 0x7610, R232 ;  /* 0x00007610ade87816 */ /* 0x000fc400000000e8 */
[----:B------:R-:W-:Y:S01]  /*7700*/  @P2 F2FP.BF16.F32.PACK_AB R171, RZ, R171 ;  /* 0x000000abffab223e */ /* 0x000fe200000010ff */
[----:B------:R-:W-:Y:S01]  /*7710*/  FADD.FTZ R165, R8, -R165 ;  /* 0x800000a508a57221 */ /* 0x000fe20000010000 */
[----:B------:R-:W-:Y:S02]  /*7720*/  @P2 PRMT R226, R175, 0x7610, R226 ;  /* 0x00007610afe22816 */ /* 0x000fe400000000e2 */
        /* <DEDUP_REMOVED lines=15> */
.L_x_3239:
        /* <DEDUP_REMOVED lines=12> */
.L_x_3240:
        /* <DEDUP_REMOVED lines=12> */
.L_x_3241:
        /* <DEDUP_REMOVED lines=12> */
.L_x_3242:
        /* <DEDUP_REMOVED lines=12> */
.L_x_3238:
        /* <DEDUP_REMOVED lines=11> */
.L_x_3243:
        /* <DEDUP_REMOVED lines=9> */
.L_x_3244:
        /* <DEDUP_REMOVED lines=8> */
.L_x_3245:
[----:B------:R-:W-:Y:S05]  /*7ce0*/  @!P0 BRA `(.L_x_3246) ;  /* 0x0000000400a08947 */ /* 0x000fea0003800000 */
[----:B------:R-:W-:Y:S05]  /*7cf0*/  BRA.U !UP0, `(.L_x_3247) ;  /* 0x0000000108dc7547 */ /* 0x000fea000b800000 */
[----:B------:R-:W-:Y:S01]  /*7d00*/  ISETP.GT.AND P0, PT, R239, RZ, PT ;  /* 0x000000ffef00720c */ /* 0x000fe20003f04270 */
[----:B-1234-:R-:W1:Y:S01]  /*7d10*/  @P2 LDC R166, c[0x0][0x40c] ;  /* 0x00010300ffa62b82 */ /* 0x01ee620000000800 */
[----:B------:R-:W-:Y:S02]  /*7d20*/  SHF.L.U32 R167, R196, 0x10, RZ ;  /* 0x00000010c4a77819 */ /* 0x000fe400000006ff */
[----:B------:R-:W-:-:S05]  /*7d30*/  SHF.L.U32 R173, R197, 0x10, RZ ;  /* 0x00000010c5ad7819 */ /* 0x000fca00000006ff */
[----:B------:R-:W2:Y:S04]  /*7d40*/  @P2 LDC R172, c[0x0][0x40c] ;  /* 0x00010300ffac2b82 */ /* 0x000ea80000000800 */
[-CC-:B------:R-:W-:Y:S01]  /*7d50*/  @P0 FFMA.FTZ R164, R195, R169.reuse, R170.reuse ;  /* 0x000000a9c3a40223 */ /* 0x180fe200000100aa */
[-CC-:B------:R-:W-:Y:S01]  /*7d60*/  @P0 FFMA.FTZ R171, R6, R169.reuse, R170.reuse ;  /* 0x000000a906ab0223 */ /* 0x180fe200000100aa */
[-CC-:B------:R-:W-:Y:S01]  /*7d70*/  @P0 FFMA.FTZ R175, R193, R169.reuse, R170.reuse ;  /* 0x000000a9c1af0223 */ /* 0x180fe200000100aa */
[----:B------:R-:W-:Y:S01]  /*7d80*/  @P0 FFMA.FTZ R170, R0, R169, R170 ;  /* 0x000000a900aa0223 */ /* 0x000fe200000100aa */
[----:B------:R-:W3:Y:S01]  /*7d90*/  @P2 LDC R174, c[0x0][0x40c] ;  /* 0x00010300ffae2b82 */ /* 0x000ee20000000800 */
[----:B------:R-:W-:Y:S01]  /*7da0*/  @P0 FADD.FTZ R164, R7, -R164 ;  /* 0x800000a407a40221 */ /* 0x000fe20000010000 */
[----:B------:R-:W-:-:S03]  /*7db0*/  @P0 FADD.FTZ R171, R4, -R171 ;  /* 0x800000ab04ab0221 */ /* 0x000fc60000010000 */
[----:B------:R-:W-:Y:S01]  /*7dc0*/  @P0 FFMA.FTZ R167, R240, R164, R167 ;  /* 0x000000a4f0a70223 */ /* 0x000fe200000100a7 */
[----:B------:R-:W-:-:S03]  /*7dd0*/  SHF.R.U64 R164, R196, 0x10, R197 ;  /* 0x00000010c4a47819 */ /* 0x000fc600000012c5 */
[----:B-1----:R-:W-:Y:S01]  /*7de0*/  @P2 FMUL.FTZ R165, R167, R166 ;  /* 0x000000a6a7a52220 */ /* 0x002fe20000410000 */
[----:B------:R-:W-:Y:S01]  /*7df0*/  SHF.L.U32 R169, R164, 0x10, RZ ;  /* 0x00000010a4a97819 */ /* 0x000fe200000006ff */
[----:B------:R-:W-:Y:S01]  /*7e00*/  @P0 FADD.FTZ R166, R2, -R175 ;  /* 0x800000af02a60221 */ /* 0x000fe20000010000 */
[----:B------:R-:W-:Y:S01]  /*7e10*/  SHF.R.U32.HI R175, RZ, 0x10, R197 ;  /* 0x00000010ffaf7819 */ /* 0x000fe200000116c5 */
[----:B------:R-:W-:Y:S01]  /*7e20*/  @P2 FMUL.FTZ R164, R48, R165 ;  /* 0x000000a530a42220 */ /* 0x000fe20000410000 */
[----:B------:R-:W-:Y:S01]  /*7e30*/  F2FP.BF16.F32.PACK_AB R167, RZ, R167 ;  /* 0x000000a7ffa7723e */ /* 0x000fe200000010ff */
[C---:B------:R-:W-:Y:S01]  /*7e40*/  @P0 FFMA.FTZ R169, R240.reuse, R171, R169 ;  /* 0x000000abf0a90223 */ /* 0x040fe200000100a9 */
[----:B------:R-:W-:Y:S01]  /*7e50*/  @P0 FFMA.FTZ R173, R240, R166, R173 ;  /* 0x000000a6f0ad0223 */ /* 0x000fe200000100ad */
[----:B------:R-:W-:Y:S02]  /*7e60*/  SHF.L.U32 R175, R175, 0x10, RZ ;  /* 0x00000010afaf7819 */ /* 0x000fe400000006ff */
[----:B------:R-:W-:Y:S01]  /*7e70*/  @P2 F2FP.BF16.F32.PACK_AB R176, RZ, R164 ;  /* 0x000000a4ffb0223e */ /* 0x000fe200000010ff */
[----:B--2---:R-:W-:Y:S01]  /*7e80*/  @P2 FMUL.FTZ R164, R169, R172 ;  /* 0x000000aca9a42220 */ /* 0x004fe20000410000 */
[----:B------:R-:W-:Y:S01]  /*7e90*/  @P0 FADD.FTZ R172, R5, -R170 ;  /* 0x800000aa05ac0221 */ /* 0x000fe20000010000 */
[----:B------:R-:W-:-:S02]  /*7ea0*/  F2FP.BF16.F32.PACK_AB R169, RZ, R169 ;  /* 0x000000a9ffa9723e */ /* 0x000fc400000010ff */
[----:B------:R-:W-:Y:S01]  /*7eb0*/  @P2 FMUL.FTZ R166, R49, R164 ;  /* 0x000000a431a62220 */ /* 0x000fe20000410000 */
[----:B---3--:R-:W-:Y:S01]  /*7ec0*/  @P2 FMUL.FTZ R171, R173, R174 ;  /* 0x000000aeadab2220 */ /* 0x008fe20000410000 */
[----:B------:R-:W-:Y:S01]  /*7ed0*/  PRMT R230, R167, 0x7610, R230 ;  /* 0x00007610a7e67816 */ /* 0x000fe200000000e6 */
[----:B------:R-:W-:Y:S01]  /*7ee0*/  @P0 FFMA.FTZ R175, R240, R172, R175 ;  /* 0x000000acf0af0223 */ /* 0x000fe200000100af */
[----:B------:R-:W-:Y:S01]  /*7ef0*/  PRMT R232, R169, 0x7610, R232 ;  /* 0x00007610a9e87816 */ /* 0x000fe200000000e8 */
[----:B------:R-:W-:Y:S01]  /*7f00*/  @P2 FMUL.FTZ R170, R50, R171 ;  /* 0x000000ab32aa2220 */ /* 0x000fe20000410000 */
[----:B------:R-:W-:Y:S02]  /*7f10*/  @P2 F2FP.BF16.F32.PACK_AB R166, RZ, R166 ;  /* 0x000000a6ffa6223e */ /* 0x000fe400000010ff */
[----:B------:R-:W-:Y:S02]  /*7f20*/  @P2 SHF.L.U32 R167, R242, 0x10, RZ ;  /* 0x00000010f2a72819 */ /* 0x000fe400000006ff */
[----:B------:R-:W-:-:S02]  /*7f30*/  @P2 PRMT R226, R166, 0x7610, R226 ;  /* 0x00007610a6e22816 */ /* 0x000fc400000000e2 */
[----:B------:R-:W-:Y:S01]  /*7f40*/  @P2 SHF.L.U32 R166, R243, 0x10, RZ ;  /* 0x00000010f3a62819 */ /* 0x000fe200000006ff */
[----:B------:R-:W-:Y:S01]  /*7f50*/  @P2 FFMA.FTZ R136, R167, R165, R136 ;  /* 0x000000a5a7882223 */ /* 0x000fe20000010088 */
[----:B------:R-:W-:Y:S02]  /*7f60*/  @P2 SHF.L.U32 R169, R244, 0x10, RZ ;  /* 0x00000010f4a92819 */ /* 0x000fe400000006ff */
[----:B------:R-:W-:Y:S01]  /*7f70*/  @P2 F2FP.BF16.F32.PACK_AB R170, RZ, R170 ;  /* 0x000000aaffaa223e */ /* 0x000fe200000010ff */
[----:B------:R-:W-:Y:S01]  /*7f80*/  @P2 FFMA.FTZ R137, R166, R164, R137 ;  /* 0x000000a4a6892223 */ /* 0x000fe20000010089 */
[----:B------:R-:W-:Y:S01]  /*7f90*/  F2FP.BF16.F32.PACK_AB R173, RZ, R173 ;  /* 0x000000adffad723e */ /* 0x000fe200000010ff */
[----:B------:R-:W-:Y:S01]  /*7fa0*/  @P2 FFMA.FTZ R138, R169, R171, R138 ;  /* 0x000000aba98a2223 */ /* 0x000fe2000001008a */
[----:B------:R-:W-:Y:S02]  /*7fb0*/  @P2 PRMT R236, R176, 0x7610, R236 ;  /* 0x00007610b0ec2816 */ /* 0x000fe400000000ec */
[----:B------:R-:W-:-:S02]  /*7fc0*/  @P2 PRMT R228, R170, 0x7610, R228 ;  /* 0x00007610aae42816 */ /* 0x000fc400000000e4 */
        /* <DEDUP_REMOVED lines=10> */
.L_x_3247:
        /* <DEDUP_REMOVED lines=11> */
[----:B------:R-:W-:Y:S02]  /*8120*/  @P0 FFMA.FTZ R171, R193, R169, R170 ;  /* 0x000000a9c1ab0223 */ /* 0x000fe400000100aa */
[C---:B------:R-:W-:Y:S01]  /*8130*/  @P0 FFMA.FTZ R165, R240.reuse, R164, R165 ;  /* 0x000000a4f0a50223 */ /* 0x040fe200000100a5 */
[----:B------:R-:W-:Y:S01]  /*8140*/  @P0 FFMA.FTZ R167, R240, R172, R167 ;  /* 0x000000acf0a70223 */ /* 0x000fe200000100a7 */
[----:B------:R-:W3:Y:S01]  /*8150*/  @P2 LDC R164, c[0x0][0x40c] ;  /* 0x00010300ffa42b82 */ /* 0x000ee20000000800 */
[----:B------:R-:W-:Y:S01]  /*8160*/  @P0 FADD.FTZ R172, R2, -R171 ;  /* 0x800000ab02ac0221 */ /* 0x000fe20000010000 */
[----:B------:R-:W-:Y:S01]  /*8170*/  SHF.L.U32 R171, R197, 0x10, RZ ;  /* 0x00000010c5ab7819 */ /* 0x000fe200000006ff */
[----:B-1----:R-:W-:-:S04]  /*8180*/  @P2 FMUL.FTZ R165, R165, R166 ;  /* 0x000000a6a5a52220 */ /* 0x002fc80000410000 */
[----:B------:R-:W-:Y:S01]  /*8190*/  @P0 FFMA.FTZ R171, R240, R172, R171 ;  /* 0x000000acf0ab0223 */ /* 0x000fe200000100ab */
[-C--:B------:R-:W-:Y:S01]  /*81a0*/  @P2 FFMA.FTZ R136, R173, R165.reuse, R136 ;  /* 0x000000a5ad882223 */ /* 0x080fe20000010088 */
[----:B------:R-:W-:Y:S02]  /*81b0*/  @P2 FMUL.FTZ R165, R48, R165 ;  /* 0x000000a530a52220 */ /* 0x000fe40000410000 */
[----:B--2---:R-:W-:-:S04]  /*81c0*/  @P2 FMUL.FTZ R171, R171, R174 ;  /* 0x000000aeabab2220 */ /* 0x004fc80000410000 */
[----:B------:R-:W-:-:S05]  /*81d0*/  @P2 FMUL.FTZ R166, R50, R171 ;  /* 0x000000ab32a62220 */ /* 0x000fca0000410000 */
[----:B------:R-:W-:Y:S02]  /*81e0*/  @P2 F2FP.BF16.F32.PACK_AB R172, RZ, R166 ;  /* 0x000000a6ffac223e */ /* 0x000fe400000010ff */
[----:B------:R-:W-:Y:S01]  /*81f0*/  @P2 SHF.L.U32 R166, R243, 0x10, RZ ;  /* 0x00000010f3a62819 */ /* 0x000fe200000006ff */
[----:B---3--:R-:W-:Y:S01]  /*8200*/  @P2 FMUL.FTZ R164, R167, R164 ;  /* 0x000000a4a7a42220 */ /* 0x008fe20000410000 */
[----:B------:R-:W-:Y:S02]  /*8210*/  @P2 F2FP.BF16.F32.PACK_AB R167, RZ, R165 ;  /* 0x000000a5ffa7223e */ /* 0x000fe400000010ff */
[----:B------:R-:W-:Y:S01]  /*8220*/  @P2 PRMT R228, R172, 0x7610, R228 ;  /* 0x00007610ace42816 */ /* 0x000fe200000000e4 */
[-C--:B------:R-:W-:Y:S01]  /*8230*/  @P2 FMUL.FTZ R165, R49, R164.reuse ;  /* 0x000000a431a52220 */ /* 0x080fe20000410000 */
[----:B------:R-:W-:Y:S01]  /*8240*/  @P2 PRMT R236, R167, 0x7610, R236 ;  /* 0x00007610a7ec2816 */ /* 0x000fe200000000ec */
[----:B------:R-:W-:-:S03]  /*8250*/  @P2 FFMA.FTZ R137, R166, R164, R137 ;  /* 0x000000a4a6892223 */ /* 0x000fc60000010089 */
[----:B------:R-:W-:Y:S02]  /*8260*/  @P2 F2FP.BF16.F32.PACK_AB R167, RZ, R165 ;  /* 0x000000a5ffa7223e */ /* 0x000fe400000010ff */
[----:B------:R-:W-:Y:S02]  /*8270*/  @P2 SHF.L.U32 R165, R244, 0x10, RZ ;  /* 0x00000010f4a52819 */ /* 0x000fe400000006ff */
[----:B------:R-:W-:-:S03]  /*8280*/  @P2 PRMT R226, R167, 0x7610, R226 ;  /* 0x00007610a7e22816 */ /* 0x000fc600000000e2 */
[----:B------:R-:W-:Y:S01]  /*8290*/  @P2 FFMA.FTZ R138, R165, R171, R138 ;  /* 0x000000aba58a2223 */ /* 0x000fe2000001008a */
        /* <DEDUP_REMOVED lines=13> */
.L_x_3246:
[----:B------:R-:W-:Y:S05]  /*8370*/  BRA.U !UP0, `(.L_x_3249) ;  /* 0x0000000108d47547 */ /* 0x000fea000b800000 */
[----:B-1234-:R-:W1:Y:S01]  /*8380*/  @P2 LDC R166, c[0x0][0x40c] ;  /* 0x00010300ffa62b82 */ /* 0x01ee620000000800 */
[-CC-:B------:R-:W-:Y:S01]  /*8390*/  FFMA.FTZ R164, R195, R169.reuse, R170.reuse ;  /* 0x000000a9c3a47223 */ /* 0x180fe200000100aa */
[-CC-:B------:R-:W-:Y:S01]  /*83a0*/  FFMA.FTZ R167, R6, R169.reuse, R170.reuse ;  /* 0x000000a906a77223 */ /* 0x180fe200000100aa */
[----:B------:R-:W-:Y:S01]  /*83b0*/  FFMA.FTZ R171, R193, R169, R170 ;  /* 0x000000a9c1ab7223 */ /* 0x000fe200000100aa */
[----:B------:R-:W-:Y:S01]  /*83c0*/  ISETP.GT.AND P0, PT, R239, RZ, PT ;  /* 0x000000ffef00720c */ /* 0x000fe20003f04270 */
[----:B------:R-:W-:Y:S01]  /*83d0*/  FADD.FTZ R165, R7, -R164 ;  /* 0x800000a407a57221 */ /* 0x000fe20000010000 */
[----:B------:R-:W-:Y:S01]  /*83e0*/  FADD.FTZ R167, R4, -R167 ;  /* 0x800000a704a77221 */ /* 0x000fe20000010000 */
[----:B------:R-:W-:Y:S01]  /*83f0*/  FADD.FTZ R173, R2, -R171 ;  /* 0x800000ab02ad7221 */ /* 0x000fe20000010000 */
[----:B------:R-:W2:Y:S01]  /*8400*/  @P2 LDC R175, c[0x0][0x40c] ;  /* 0x00010300ffaf2b82 */ /* 0x000ea20000000800 */
[C---:B------:R-:W-:Y:S01]  /*8410*/  FMUL.FTZ R164, R240.reuse, R165 ;  /* 0x000000a5f0a47220 */ /* 0x040fe20000410000 */
[----:B------:R-:W-:Y:S01]  /*8420*/  FMUL.FTZ R165, R240, R167 ;  /* 0x000000a7f0a57220 */ /* 0x000fe20000410000 */
[----:B------:R-:W-:-:S03]  /*8430*/  FFMA.FTZ R170, R0, R169, R170 ;  /* 0x000000a900aa7223 */ /* 0x000fc600000100aa */
[----:B------:R-:W-:Y:S01]  /*8440*/  FSEL R171, R164, RZ, P0 ;  /* 0x000000ffa4ab7208 */ /* 0x000fe20000000000 */
[----:B------:R-:W-:Y:S01]  /*8450*/  FMUL.FTZ R164, R240, R173 ;  /* 0x000000adf0a47220 */ /* 0x000fe20000410000 */
[----:B------:R-:W3:Y:S01]  /*8460*/  @P2 LDC R174, c[0x0][0x40c] ;  /* 0x00010300ffae2b82 */ /* 0x000ee20000000800 */
[----:B------:R-:W-:-:S03]  /*8470*/  FSEL R172, R165, RZ, P0 ;  /* 0x000000ffa5ac7208 */ /* 0x000fc60000000000 */
[----:B------:R-:W-:Y:S01]  /*8480*/  FSEL R173, R164, RZ, P0 ;  /* 0x000000ffa4ad7208 */ /* 0x000fe20000000000 */
[----:B-1----:R-:W-:Y:S01]  /*8490*/  @P2 FMUL.FTZ R165, R171, R166 ;  /* 0x000000a6aba52220 */ /* 0x002fe20000410000 */
[----:B------:R-:W-:-:S03]  /*84a0*/  F2FP.BF16.F32.PACK_AB R171, RZ, R171 ;  /* 0x000000abffab723e */ /* 0x000fc600000010ff */
[----:B------:R-:W-:Y:S01]  /*84b0*/  @P2 FMUL.FTZ R166, R48, R165 ;  /* 0x000000a530a62220 */ /* 0x000fe20000410000 */
[----:B------:R-:W-:Y:S02]  /*84c0*/  PRMT R230, R171, 0x7610, R230 ;  /* 0x00007610abe67816 */ /* 0x000fe400000000e6 */
[----:B------:R-:W-:Y:S01]  /*84d0*/  @P2 SHF.L.U32 R171, R244, 0x10, RZ ;  /* 0x00000010f4ab2819 */ /* 0x000fe200000006ff */
[----:B--2---:R-:W-:Y:S01]  /*84e0*/  @P2 FMUL.FTZ R164, R172, R175 ;  /* 0x000000afaca42220 */ /* 0x004fe20000410000 */
[----:B------:R-:W-:Y:S01]  /*84f0*/  FADD.FTZ R175, R5, -R170 ;  /* 0x800000aa05af7221 */ /* 0x000fe20000010000 */
[----:B------:R-:W-:Y:S02]  /*8500*/  F2FP.BF16.F32.PACK_AB R172, RZ, R172 ;  /* 0x000000acffac723e */ /* 0x000fe400000010ff */
[----:B------:R-:W-:Y:S01]  /*8510*/  @P2 FMUL.FTZ R167, R49, R164 ;  /* 0x000000a431a72220 */ /* 0x000fe20000410000 */
[----:B------:R-:W-:Y:S01]  /*8520*/  FMUL.FTZ R240, R240, R175 ;  /* 0x000000aff0f07220 */ /* 0x000fe20000410000 */
[----:B------:R-:W-:Y:S01]  /*8530*/  PRMT R232, R172, 0x7610, R232 ;  /* 0x00007610ace87816 */ /* 0x000fe200000000e8 */
[----:B---3--:R-:W-:Y:S01]  /*8540*/  @P2 FMUL.FTZ R169, R173, R174 ;  /* 0x000000aeada92220 */ /* 0x008fe20000410000 */
[----:B------:R-:W-:-:S02]  /*8550*/  @P2 F2FP.BF16.F32.PACK_AB R174, RZ, R166 ;  /* 0x000000a6ffae223e */ /* 0x000fc400000010ff */
[----:B------:R-:W-:Y:S01]  /*8560*/  @P2 F2FP.BF16.F32.PACK_AB R167, RZ, R167 ;  /* 0x000000a7ffa7223e */ /* 0x000fe200000010ff */
[-C--:B------:R-:W-:Y:S01]  /*8570*/  @P2 FMUL.FTZ R166, R50, R169.reuse ;  /* 0x000000a932a62220 */ /* 0x080fe20000410000 */
[----:B------:R-:W-:Y:S01]  /*8580*/  FSEL R240, R240, RZ, P0 ;  /* 0x000000fff0f07208 */ /* 0x000fe20000000000 */
[----:B------:R-:W-:Y:S01]  /*8590*/  @P2 FFMA.FTZ R138, R171, R169, R138 ;  /* 0x000000a9ab8a2223 */ /* 0x000fe2000001008a */
[----:B------:R-:W-:Y:S02]  /*85a0*/  @P2 PRMT R226, R167, 0x7610, R226 ;  /* 0x00007610a7e22816 */ /* 0x000fe400000000e2 */
[----:B------:R-:W-:Y:S02]  /*85b0*/  @P2 F2FP.BF16.F32.PACK_AB R166, RZ, R166 ;  /* 0x000000a6ffa6223e */ /* 0x000fe400000010ff */
[----:B------:R-:W-:Y:S02]  /*85c0*/  @P2 SHF.L.U32 R167, R242, 0x10, RZ ;  /* 0x00000010f2a72819 */ /* 0x000fe400000006ff */
[----:B------:R-:W-:-:S02]  /*85d0*/  @P2 PRMT R228, R166, 0x7610, R228 ;  /* 0x00007610a6e42816 */ /* 0x000fc400000000e4 */
[----:B------:R-:W-:Y:S01]  /*85e0*/  @P2 SHF.L.U32 R166, R243, 0x10, RZ ;  /* 0x00000010f3a62819 */ /* 0x000fe200000006ff */
[----:B------:R-:W-:Y:S01]  /*85f0*/  @P2 FFMA.FTZ R136, R167, R165, R136 ;  /* 0x000000a5a7882223 */ /* 0x000fe20000010088 */
[----:B------:R-:W-:Y:S02]  /*8600*/  F2FP.BF16.F32.PACK_AB R173, RZ, R173 ;  /* 0x000000adffad723e */ /* 0x000fe400000010ff */
[----:B------:R-:W-:Y:S01]  /*8610*/  @P2 PRMT R236, R174, 0x7610, R236 ;  /* 0x00007610aeec2816 */ /* 0x000fe200000000ec */
[----:B------:R-:W-:Y:S01]  /*8620*/  @P2 FFMA.FTZ R137, R166, R164, R137 ;  /* 0x000000a4a6892223 */ /* 0x000fe20000010089 */
        /* <DEDUP_REMOVED lines=10> */
.L_x_3249:
[----:B-1234-:R-:W1:Y:S01]  /*86d0*/  @P2 LDC R167, c[0x0][0x40c] ;  /* 0x00010300ffa72b82 */ /* 0x01ee620000000800 */
[----:B------:R-:W-:Y:S01]  /*86e0*/  FFMA.FTZ R164, R0, R169, R170 ;  /* 0x000000a900a47223 */ /* 0x000fe200000100aa */
[----:B------:R-:W-:Y:S02]  /*86f0*/  ISETP.GT.AND P0, PT, R239, RZ, PT ;  /* 0x000000ffef00720c */ /* 0x000fe40003f04270 */
[----:B------:R-:W-:Y:S01]  /*8700*/  @P2 SHF.L.U32 R172, R245, 0x10, RZ ;  /* 0x00000010f5ac2819 */ /* 0x000fe200000006ff */
[----:B------:R-:W-:-:S04]  /*8710*/  FADD.FTZ R165, R5, -R164 ;  /* 0x800000a405a57221 */ /* 0x000fc80000010000 */
[----:B------:R-:W-:-:S05]  /*8720*/  FMUL.FTZ R165, R240, R165 ;  /* 0x000000a5f0a57220 */ /* 0x000fca0000410000 */
[----:B------:R-:W-:-:S05]  /*8730*/  FSEL R166, R165, RZ, P0 ;  /* 0x000000ffa5a67208 */ /* 0x000fca0000000000 */
[----:B-1----:R-:W-:-:S04]  /*8740*/  @P2 FMUL.FTZ R166, R166, R167 ;  /* 0x000000a7a6a62220 */ /* 0x002fc80000410000 */
[----:B------:R-:W-:-:S05]  /*8750*/  @P2 FMUL.FTZ R164, R51, R166 ;  /* 0x000000a633a42220 */ /* 0x000fca0000410000 */
[----:B------:R-:W-:Y:S01]  /*8760*/  @P2 F2FP.BF16.F32.PACK_AB R164, RZ, R164 ;  /* 0x000000a4ffa4223e */ /* 0x000fe200000010ff */
[----:B------:R-:W-:Y:S06]  /*8770*/  @!P2 BRA `(.L_x_3250) ;  /* 0x000000000028a947 */ /* 0x000fec0003800000 */
[----:B------:R-:W-:Y:S01]  /*8780*/  FFMA.FTZ R174, R195, R169, R170 ;  /* 0x000000a9c3ae7223 */ /* 0x000fe200000100aa */
[----:B------:R-:W-:-:S03]  /*8790*/  ISETP.GT.AND P0, PT, R239, RZ, PT ;  /* 0x000000ffef00720c */ /* 0x000fc60003f04270 */
[----:B------:R-:W-:-:S04]  /*87a0*/  FADD.FTZ R165, R7, -R174 ;  /* 0x800000ae07a57221 */ /* 0x000fc80000010000 */
[----:B------:R-:W-:-:S05]  /*87b0*/  FMUL.FTZ R165, R240, R165 ;  /* 0x000000a5f0a57220 */ /* 0x000fca0000410000 */
[----:B------:R-:W-:-:S05]  /*87c0*/  FSEL R165, R165, RZ, P0 ;  /* 0x000000ffa5a57208 */ /* 0x000fca0000000000 */
[----:B------:R-:W-:-:S04]  /*87d0*/  FMUL.FTZ R165, R165, UR17 ;  /* 0x00000011a5a57c20 */ /* 0x000fc80008410000 */
[----:B------:R-:W-:-:S05]  /*87e0*/  FMUL.FTZ R167, R48, R165 ;  /* 0x000000a530a77220 */ /* 0x000fca0000410000 */
[----:B------:R-:W-:Y:S02]  /*87f0*/  F2FP.BF16.F32.PACK_AB R236, RZ, R167 ;  /* 0x000000a7ffec723e */ /* 0x000fe400000010ff */
[----:B------:R-:W-:-:S05]  /*8800*/  SHF.L.U32 R167, R242, 0x10, RZ ;  /* 0x00000010f2a77819 */ /* 0x000fca00000006ff */
[----:B------:R-:W-:-:S07]  /*8810*/  FFMA.FTZ R136, R167, R165, R136 ;  /* 0x000000a5a7887223 */ /* 0x000fce0000010088 */
.L_x_3250:
        /* <DEDUP_REMOVED lines=12> */
.L_x_3251:
        /* <DEDUP_REMOVED lines=12> */
.L_x_3252:
[----:B------:R-:W-:Y:S01]  /*89a0*/  @P2 FFMA.FTZ R139, R172, R166, R139 ;  /* 0x000000a6ac8b2223 */ /* 0x000fe2000001008b */
[----:B------:R-:W-:-:S07]  /*89b0*/  @P2 PRMT R235, R164, 0x7610, R235 ;  /* 0x00007610a4eb2816 */ /* 0x000fce00000000eb */
.L_x_3248:
[----:B------:R-:W-:Y:S05]  /*89c0*/  BRA.U !UP0, `(.L_x_3253) ;  /* 0x0000000108247547 */ /* 0x000fea000b800000 */
[----:B------:R-:W1:Y:S01]  /*89d0*/  LDC.64 R164, c[0x0][0x478] ;  /* 0x00011e00ffa47b82 */ /* 0x000e620000000a00 */
        /* <DEDUP_REMOVED lines=8> */
.L_x_3253:
        /* <DEDUP_REMOVED lines=9> */
.L_x_3254:
[----:B-12---:R-:W1:Y:S01]  /*8af0*/  LDC.64 R164, c[0x0][0x380] ;  /* 0x0000e000ffa47b82 */ /* 0x006e620000000a00 */
[----:B------:R-:W-:Y:S01]  /*8b00*/  UPLOP3.LUT UP1, UPT, UPT, UPT, UP1, 0x40, 0x4 ;  /* 0x000000000004789c */ /* 0x000fe20003f2e810 */
[----:B-1----:R-:W-:-:S04]  /*8b10*/  IADD3 R238, PT, PT, R238, R164, RZ ;  /* 0x000000a4eeee7210 */ /* 0x002fc80007ffe0ff */
[----:B------:R-:W-:-:S13]  /*8b20*/  ISETP.GE.AND P0, PT, R238, R165, PT ;  /* 0x000000a5ee00720c */ /* 0x000fda0003f06270 */
[----:B------:R-:W-:Y:S05]  /*8b30*/  @!P0 BRA `(.L_x_3255) ;  /* 0xffffff7800608947 */ /* 0x000fea000383ffff */
.L_x_3181:
[----:B------:R-:W1:Y:S08]  /*8b40*/  S2UR UR4, SR_CTAID.X ;  /* 0x00000000000479c3 */ /* 0x000e700000002500 */
[----:B------:R-:W1:Y:S08]  /*8b50*/  LDC R9, c[0x0][0x388] ;  /* 0x0000e200ff097b82 */ /* 0x000e700000000800 */
[----:B0-----:R-:W0:Y:S08]  /*8b60*/  LDC.64 R2, c[0x0][0x440] ;  /* 0x00011000ff027b82 */ /* 0x001e300000000a00 */
[----:B------:R-:W2:Y:S08]  /*8b70*/  LDC.64 R4, c[0x0][0x448] ;  /* 0x00011200ff047b82 */ /* 0x000eb00000000a00 */
[----:B------:R-:W3:Y:S01]  /*8b80*/  LDC.64 R6, c[0x0][0x460] ;  /* 0x00011800ff067b82 */ /* 0x000ee20000000a00 */
[----:B-1----:R-:W-:-:S05]  /*8b90*/  IMAD R9, R9, UR4, RZ ;  /* 0x0000000409097c24 */ /* 0x002fca000f8e02ff */
[----:B------:R-:W-:-:S05]  /*8ba0*/  LEA.HI R9, R9, R224, RZ, 0x1e ;  /* 0x000000e009097211 */ /* 0x000fca00078ff0ff */
[----:B0-----:R-:W-:-:S04]  /*8bb0*/  IMAD.WIDE.U32 R2, R9, 0x10, R2 ;  /* 0x0000001009027825 */ /* 0x001fc800078e0002 */
[C---:B--2---:R-:W-:Y:S01]  /*8bc0*/  IMAD.WIDE.U32 R4, R9.reuse, 0x10, R4 ;  /* 0x0000001009047825 */ /* 0x044fe200078e0004 */
[----:B------:R-:W-:Y:S04]  /*8bd0*/  STG.E.128 desc[UR12][R2.64], R108 ;  /* 0x0000006c02007986 */ /* 0x000fe8000c101d0c */
        /* <DEDUP_REMOVED lines=22> */
.L_x_3256:
        /* <DEDUP_REMOVED lines=12> */
.L_x_14333:


//--------------------- .text._ZN10layer_norm13ln_bwd_kernelINS_13Kernel_traitsIf13__nv_bfloat16S2_S2_fjLj7168ELj1ELj1ELj8ELj8ENS_18Kernel_traits_baseILj7168EfS2_S2_S2_fjLj256EEEEELb1ELb0ELb0ELb0EEEvNS_9BwdParamsE --------------------------
	.section	.text._ZN10layer_norm13ln_bwd_kernelINS_13Kernel_traitsIf13__nv_bfloat16S2_S2_fjLj7168ELj1ELj1ELj8ELj8ENS_18Kernel_traits_baseILj7168EfS2_S2_S2_fjLj256EEEEELb1ELb0ELb0ELb0EEEvNS_9BwdParamsE,"ax",@progbits
	.align	128
        .global         _ZN10layer_norm13ln_bwd_kernelINS_13Kernel_traitsIf13__nv_bfloat16S2_S2_fjLj7168ELj1ELj1ELj8ELj8ENS_18Kernel_traits_baseILj7168EfS2_S2_S2_fjLj256EEEEELb1ELb0ELb0ELb0EEEvNS_9BwdParamsE
        .type           _ZN10layer_norm13ln_bwd_kernelINS_13Kernel_traitsIf13__nv_bfloat16S2_S2_fjLj7168ELj1ELj1ELj8ELj8ENS_18Kernel_traits_baseILj7168EfS2_S2_S2_fjLj256EEEEELb1ELb0ELb0ELb0EEEvNS_9BwdParamsE,@function
        .size           _ZN10layer_norm13ln_bwd_kernelINS_13Kernel_traitsIf13__nv_bfloat16S2_S2_fjLj7168ELj1ELj1ELj8ELj8ENS_18Kernel_traits_baseILj7168EfS2_S2_S2_fjLj256EEEEELb1ELb0ELb0ELb0EEEvNS_9BwdParamsE,(.L_x_14334 - _ZN10layer_norm13ln_bwd_kernelINS_13Kernel_traitsIf13__nv_bfloat16S2_S2_fjLj7168ELj1ELj1ELj8ELj8ENS_18Kernel_traits_baseILj7168EfS2_S2_S2_fjLj256EEEEELb1ELb0ELb0ELb0EEEvNS_9BwdParamsE)
        .other          _ZN10layer_norm13ln_bwd_kernelINS_13Kernel_traitsIf13__nv_bfloat16S2_S2_fjLj7168ELj1ELj1ELj8ELj8ENS_18Kernel_traits_baseILj7168EfS2_S2_S2_fjLj256EEEEELb1ELb0ELb0ELb0EEEvNS_9BwdParamsE,@"STO_CUDA_ENTRY STV_DEFAULT"
_ZN10layer_norm13ln_bwd_kernelINS_13Kernel_traitsIf13__nv_bfloat16S2_S2_fjLj7168ELj1ELj1ELj8ELj8ENS_18Kernel_traits_baseILj7168EfS2_S2_S2_fjLj256EEEEELb1ELb0ELb0ELb0EEEvNS_9BwdParamsE:
.text._ZN10layer_norm13ln_bwd_kernelINS_13Kernel_traitsIf13__nv_bfloat16S2_S2_fjLj7168ELj1ELj1ELj8ELj8ENS_18Kernel_traits_baseILj7168EfS2_S2_S2_fjLj256EEEEELb1ELb0ELb0ELb0EEEvNS_9BwdParamsE:
        /* <DEDUP_REMOVED lines=25> */
[----:B--2---:R0:W5:Y:S02]  /*0190*/  @P6 LDG.E.128 R120, desc[UR8][R6.64] ;  /* 0x0000000806786981 */ /* 0x004164000c1e1d00 */
[----:B------:R-:W2:Y:S01]  /*01a0*/  @P3 LDC.64 R18, c[0x0][0x3d0] ;  /* 0x0000f400ff123b82 */ /* 0x000ea20000000a00 */
[C---:B-1----:R-:W-:Y:S01]  /*01b0*/  @P0 IMAD.WIDE.U32 R12, R3.reuse, 0x10, R10 ;  /* 0x00000010030c0825 */ /* 0x042fe200078e000a */
[----:B------:R-:W-:-:S04]  /*01c0*/  @P0 IADD3 R3, PT, PT, R3, 0x100, RZ ;  /* 0x0000010003030810 */ /* 0x000fc80007ffe0ff */
[----:B------:R0:W5:Y:S02]  /*01d0*/  @P0 LDG.E.128 R116, desc[UR8][R12.64] ;  /* 0x000000080c740981 */ /* 0x000164000c1e1d00 */
[----:B------:R-:W1:Y:S01]  /*01e0*/  @P4 LDC.64 R20, c[0x0][0x3d0] ;  /* 0x0000f400ff144b82 */ /* 0x000e620000000a00 */
[C---:B----4-:R-:W-:Y:S01]  /*01f0*/  @P1 IMAD.WIDE.U32 R14, R3.reuse, 0x10, R14 ;  /* 0x00000010030e1825 */ /* 0x050fe200078e000e */
[----:B------:R-:W-:-:S04]  /*0200*/  @P1 IADD3 R3, PT, PT, R3, 0x100, RZ ;  /* 0x0000010003031810 */ /* 0x000fc80007ffe0ff */
[----:B------:R0:W5:Y:S02]  /*0210*/  @P1 LDG.E.128 R112, desc[UR8][R14.64] ;  /* 0x000000080e701981 */ /* 0x000164000c1e1d00 */
[----:B------:R-:W4:Y:S01]  /*0220*/  @P5 LDC.64 R10, c[0x0][0x3d0] ;  /* 0x0000f400ff0a5b82 */ /* 0x000f220000000a00 */
[C---:B---3--:R-:W-:Y:S01]  /*0230*/  @P2 IMAD.WIDE.U32 R16, R3.reuse, 0x10, R16 ;  /* 0x0000001003102825 */ /* 0x048fe200078e0010 */
[----:B------:R-:W-:-:S04]  /*0240*/  @P2 IADD3 R3, PT, PT, R3, 0x100, RZ ;  /* 0x0000010003032810 */ /* 0x000fc80007ffe0ff */
[----:B------:R0:W5:Y:S01]  /*0250*/  @P2 LDG.E.128 R108, desc[UR8][R16.64] ;  /* 0x00000008106c2981 */ /* 0x000162000c1e1d00 */
[C---:B--2---:R-:W-:Y:S01]  /*0260*/  @P3 IMAD.WIDE.U32 R18, R3.reuse, 0x10, R18 ;  /* 0x0000001003123825 */ /* 0x044fe200078e0012 */
[----:B------:R-:W-:-:S04]  /*0270*/  @P3 IADD3 R3, PT, PT, R3, 0x100, RZ ;  /* 0x0000010003033810 */ /* 0x000fc80007ffe0ff */
[----:B------:R0:W5:Y:S01]  /*0280*/  @P3 LDG.E.128 R104, desc[UR8][R18.64] ;  /* 0x0000000812683981 */ /* 0x000162000c1e1d00 */
[C---:B-1----:R-:W-:Y:S01]  /*0290*/  @P4 IMAD.WIDE.U32 R20, R3.reuse, 0x10, R20 ;  /* 0x0000001003144825 */ /* 0x042fe200078e0014 */
[----:B------:R-:W-:-:S04]  /*02a0*/  @P4 IADD3 R3, PT, PT, R3, 0x100, RZ ;  /* 0x0000010003034810 */ /* 0x000fc80007ffe0ff */
[----:B------:R0:W5:Y:S01]  /*02b0*/  @P4 LDG.E.128 R100, desc[UR8][R20.64] ;  /* 0x0000000814644981 */ /* 0x000162000c1e1d00 */
[----:B----4-:R-:W-:-:S05]  /*02c0*/  @P5 IMAD.WIDE.U32 R10, R3, 0x10, R10 ;  /* 0x00000010030a5825 */ /* 0x010fca00078e000a */
[----:B------:R0:W5:Y:S01]  /*02d0*/  @P5 LDG.E.128 R96, desc[UR8][R10.64] ;  /* 0x000000080a605981 */ /* 0x000162000c1e1d00 */
        /* <DEDUP_REMOVED lines=65> */
[----:B------:R-:W0:Y:S01]  /*06f0*/  LDCU UR13, c[0x0][0x408] ;  /* 0x00008100ff0d77ac */ /* 0x000e220008000800 */
[----:B------:R-:W1:Y:S01]  /*0700*/  LDCU.U8 UR7, c[0x0][0x410] ;  /* 0x00008200ff0777ac */ /* 0x000e620008000000 */
[----:B------:R-:W2:Y:S01]  /*0710*/  LDCU UR12, c[0x0][0x400] ;  /* 0x00008000ff0c77ac */ /* 0x000ea20008000800 */
[----:B------:R-:W3:Y:S01]  /*0720*/  LDCU.64 UR10, c[0x0][0x438] ;  /* 0x00008700ff0a77ac */ /* 0x000ee20008000a00 */
[----:B------:R-:W4:Y:S05]  /*0730*/  LDCU.64 UR14, c[0x0][0x478] ;  /* 0x00008f00ff0e77ac */ /* 0x000f2a0008000a00 */
.L_x_3327:
[----:B------:R-:W0:Y:S01]  /*0740*/  LDC.64 R124, c[0x0][0x3c0] ;  /* 0x0000f000ff7c7b82 */ /* 0x000e220000000a00 */
[----:B------:R-:W-:-:S07]  /*0750*/  ISETP.NE.AND P0, PT, R6, RZ, PT ;  /* 0x000000ff0600720c */ /* 0x000fce0003f05270 */
[----:B-1----:R-:W1:Y:S08]  /*0760*/  LDC R2, c[0x0][0x388] ;  /* 0x0000e200ff027b82 */ /* 0x002e700000000800 */
[----:B--2-4-:R-:W2:Y:S01]  /*0770*/  LDC.64 R128, c[0x0][0x3c8] ;  /* 0x0000f200ff807b82 */ /* 0x014ea20000000a00 */
[C---:B0-----:R-:W-:Y:S01]  /*0780*/  IMAD.WIDE R124, R5.reuse, 0x4, R124 ;  /* 0x00000004057c7825 */ /* 0x041fe200078e027c */
[----:B------:R-:W0:Y:S06]  /*0790*/  S2R R0, SR_TID.X ;  /* 0x0000000000007919 */ /* 0x000e2c0000002100 */
[----:B------:R-:W3:Y:S01]  /*07a0*/  @P0 LDC.64 R186, c[0x0][0x3e0] ;  /* 0x0000f800ffba0b82 */ /* 0x000ee20000000a00 */
[----:B------:R4:W4:Y:S01]  /*07b0*/  LDG.E R124, desc[UR8][R124.64] ;  /* 0x000000087c7c7981 */ /* 0x000922000c1e1900 */
[----:B-1----:R-:W-:-:S05]  /*07c0*/  IMAD R7, R5, R2, RZ ;  /* 0x0000000205077224 */ /* 0x002fca00078e02ff */
[----:B------:R-:W-:Y:S01]  /*07d0*/  SHF.R.S32.HI R8, RZ, 0x1f, R7 ;  /* 0x0000001fff087819 */ /* 0x000fe20000011407 */
[----:B--2---:R-:W-:-:S03]  /*07e0*/  IMAD.WIDE R128, R5, 0x4, R128 ;  /* 0x0000000405807825 */ /* 0x004fc600078e0280 */
[----:B------:R-:W-:Y:S02]  /*07f0*/  LEA.HI R185, R8, R7, RZ, 0x2 ;  /* 0x0000000708b97211 */ /* 0x000fe400078f10ff */
[----:B-----5:R1:W5:Y:S01]  /*0800*/  LDG.E R7, desc[UR8][R128.64] ;  /* 0x0000000880077981 */ /* 0x020362000c1e1900 */
[----:B------:R-:W-:Y:S02]  /*0810*/  ISETP.GE.U32.AND P3, PT, R4, 0x100, PT ;  /* 0x000001000400780c */ /* 0x000fe40003f66070 */
[----:B------:R-:W-:Y:S01]  /*0820*/  ISETP.NE.AND P4, PT, RZ, UR7, PT ;  /* 0x00000007ff007c0c */ /* 0x000fe2000bf85270 */
[----:B---3--:R-:W-:Y:S01]  /*0830*/  @P0 IMAD.WIDE R186, R5, 0x2, R186 ;  /* 0x0000000205ba0825 */ /* 0x008fe200078e02ba */
[----:B------:R-:W-:Y:S03]  /*0840*/  BSSY.RECONVERGENT B0, `(.L_x_3258) ;  /* 0x0000046000007945 */ /* 0x000fe60003800200 */
[----:B----4-:R-:W-:Y:S01]  /*0850*/  HFMA2 R125, -RZ, RZ, 0, 0 ;  /* 0x00000000ff7d7431 */ /* 0x010fe200000001ff */
[----:B------:R-:W-:-:S02]  /*0860*/  P2R R127, PR, RZ, 0x10 ;  /* 0x00000010ff7f7803 */ /* 0x000fc40000000000 */
[----:B0-----:R-:W-:Y:S01]  /*0870*/  LEA.HI.SX32 R185, R185, R0, 0x1e ;  /* 0x00000000b9b97211 */ /* 0x001fe200078ff2ff */
[----:B------:R1:W5:Y:S01]  /*0880*/  @P0 LDG.E.U16 R186, desc[UR8][R186.64] ;  /* 0x00000008baba0981 */ /* 0x000362000c1e1500 */
[C---:B------:R-:W-:Y:S02]  /*0890*/  ISETP.GE.U32.AND P0, PT, R4.reuse, 0x200, PT ;  /* 0x000002000400780c */ /* 0x040fe40003f06070 */
[C---:B------:R-:W-:Y:S02]  /*08a0*/  ISETP.GE.U32.AND P1, PT, R4.reuse, 0x300, PT ;  /* 0x000003000400780c */ /* 0x040fe40003f26070 */
[----:B------:R-:W-:Y:S02]  /*08b0*/  ISETP.GE.U32.AND P2, PT, R4, 0x400, PT ;  /* 0x000004000400780c */ /* 0x000fe40003f46070 */
[----:B------:R-:W-:Y:S02]  /*08c0*/  P2R R8, PR, RZ, 0x8 ;  /* 0x00000008ff087803 */ /* 0x000fe40000000000 */
[----:B------:R-:W-:-:S02]  /*08d0*/  MOV R126, RZ ;  /* 0x000000ff007e7202 */ /* 0x000fc40000000f00 */
[----:B------:R-:W-:Y:S02]  /*08e0*/  MOV R127, R185 ;  /* 0x000000b9007f7202 */ /* 0x000fe40000000f00 */
[----:B------:R-:W-:Y:S01]  /*08f0*/  FSEL R124, R124, RZ, !P4 ;  /* 0x000000ff7c7c7208 */ /* 0x000fe20006000000 */
[----:B-1----:R-:W-:Y:S06]  /*0900*/  @!P3 BRA `(.L_x_3259) ;  /* 0x0000000000e4b947 */ /* 0x002fec0003800000 */
        /* <DEDUP_REMOVED lines=14> */
[----:B---3--:R-:W-:Y:S02]  /*09f0*/  MOV R16, R12 ;  /* 0x0000000c00107202 */ /* 0x008fe40000000f00 */
[--C-:B------:R-:W-:Y:S02]  /*0a00*/  SHF.R.U64 R12, R12, 0x10, R13.reuse ;  /* 0x000000100c0c7819 */ /* 0x100fe4000000120d */
[----:B------:R-:W-:Y:S02]  /*0a10*/  MOV R128, R13 ;  /* 0x0000000d00807202 */ /* 0x000fe40000000f00 */
[----:B------:R-:W-:Y:S02]  /*0a20*/  SHF.R.U32.HI R130, RZ, 0x10, R13 ;  /* 0x00000010ff827819 */ /* 0x000fe4000001160d */
[C---:B----4-:R-:W-:Y:S02]  /*0a30*/  SHF.R.U64 R13, R10.reuse, 0x10, R11 ;  /* 0x000000100a0d7819 */ /* 0x050fe4000000120b */
[----:B------:R-:W-:-:S02]  /*0a40*/  SHF.L.U32 R3, R10, 0x10, RZ ;  /* 0x000000100a037819 */ /* 0x000fc400000006ff */
[----:B------:R-:W-:Y:S02]  /*0a50*/  SHF.L.U32 R13, R13, 0x10, RZ ;  /* 0x000000100d0d7819 */ /* 0x000fe400000006ff */
[----:B------:R-:W-:Y:S01]  /*0a60*/  SHF.R.U32.HI R129, RZ, 0x10, R11 ;  /* 0x00000010ff817819 */ /* 0x000fe2000001160b */
[----:B------:R-:W-:Y:S01]  /*0a70*/  FADD.FTZ R10, -R124, R3 ;  /* 0x000000037c0a7221 */ /* 0x000fe20000010100 */
[----:B------:R-:W-:Y:S02]  /*0a80*/  SHF.L.U32 R125, R11, 0x10, RZ ;  /* 0x000000100b7d7819 */ /* 0x000fe400000006ff */
[----:B0-----:R-:W-:Y:S01]  /*0a90*/  SHF.L.U32 R14, R12, 0x10, RZ ;  /* 0x000000100c0e7819 */ /* 0x001fe200000006ff */
[----:B------:R-:W-:Y:S01]  /*0aa0*/  FADD.FTZ R12, -R124, R13 ;  /* 0x0000000d7c0c7221 */ /* 0x000fe20000010100 */
[----:B------:R-:W-:Y:S01]  /*0ab0*/  SHF.L.U32 R11, R16, 0x10, RZ ;  /* 0x00000010100b7819 */ /* 0x000fe200000006ff */
[C---:B-----5:R-:W-:Y:S01]  /*0ac0*/  FMUL.FTZ R3, R7.reuse, R10 ;  /* 0x0000000a07037220 */ /* 0x060fe20000410000 */
[----:B------:R-:W-:Y:S01]  /*0ad0*/  FADD.FTZ R16, -R124, R125 ;  /* 0x0000007d7c107221 */ /* 0x000fe20000010100 */
[----:B------:R-:W-:-:S02]  /*0ae0*/  FMUL.FTZ R10, R7, R12 ;  /* 0x0000000c070a7220 */ /* 0x000fc40000410000 */
[-C--:B------:R-:W-:Y:S01]  /*0af0*/  FMUL.FTZ R12, R120, R11.reuse ;  /* 0x0000000b780c7220 */ /* 0x080fe20000410000 */
[----:B------:R-:W-:Y:S01]  /*0b00*/  SHF.L.U32 R127, R129, 0x10, RZ ;  /* 0x00000010817f7819 */ /* 0x000fe200000006ff */
[----:B------:R-:W-:Y:S01]  /*0b10*/  FADD.FTZ R64, R64, R11 ;  /* 0x0000000b40407221 */ /* 0x000fe20000010000 */
[----:B------:R-:W-:Y:S01]  /*0b20*/  FFMA.FTZ R92, R3, R11, R92 ;  /* 0x0000000b035c7223 */ /* 0x000fe2000001005c */
[----:B------:R-:W-:Y:S01]  /*0b30*/  SHF.L.U32 R15, R128, 0x10, RZ ;  /* 0x00000010800f7819 */ /* 0x000fe200000006ff */
[----:B------:R-:W-:Y:S01]  /*0b40*/  FMUL.FTZ R11, R7, R16 ;  /* 0x00000010070b7220 */ /* 0x000fe20000410000 */
[----:B------:R-:W-:Y:S01]  /*0b50*/  FMUL.FTZ R13, R121, R14 ;  /* 0x0000000e790d7220 */ /* 0x000fe20000410000 */
[----:B------:R-:W-:Y:S01]  /*0b60*/  FADD.FTZ R16, RZ, R12 ;  /* 0x0000000cff107221 */ /* 0x000fe20000010000 */
[----:B------:R-:W-:Y:S01]  /*0b70*/  FFMA.FTZ R125, R3, R12, RZ ;  /* 0x0000000c037d7223 */ /* 0x000fe200000100ff */
[----:B------:R-:W-:Y:S01]  /*0b80*/  SHF.L.U32 R130, R130, 0x10, RZ ;  /* 0x0000001082827819 */ /* 0x000fe200000006ff */
[----:B------:R-:W-:Y:S01]  /*0b90*/  FADD.FTZ R65, R65, R14 ;  /* 0x0000000e41417221 */ /* 0x000fe20000010000 */
[----:B------:R-:W-:Y:S01]  /*0ba0*/  FFMA.FTZ R93, R10, R14, R93 ;  /* 0x0000000e0a5d7223 */ /* 0x000fe2000001005d */
        /* <DEDUP_REMOVED lines=12> */
[----:B------:R-:W-:Y:S01]  /*0c70*/  IADD3 R127, PT, PT, R185, 0x100, RZ ;  /* 0x00000100b97f7810 */ /* 0x000fe20007ffe0ff */
[----:B------:R-:W-:Y:S01]  /*0c80*/  FADD.FTZ R125, R128, R15 ;  /* 0x0000000f807d7221 */ /* 0x000fe20000010000 */
[----:B------:R-:W-:-:S07]  /*0c90*/  FFMA.FTZ R126, R16, R15, R126 ;  /* 0x0000000f107e7223 */ /* 0x000fce000001007e */
.L_x_3259:
[----:B------:R-:W-:Y:S05]  /*0ca0*/  BSYNC.RECONVERGENT B0 ;  /* 0x0000000000007941 */ /* 0x000fea0003800200 */
.L_x_3258:
        /* <DEDUP_REMOVED lines=16> */
[----:B------:R-:W-:Y:S02]  /*0db0*/  IADD3 R127, PT, PT, R127, 0x100, RZ ;  /* 0x000001007f7f7810 */ /* 0x000fe40007ffe0ff */
[--C-:B---3--:R-:W-:Y:S02]  /*0dc0*/  SHF.R.U64 R134, R18, 0x10, R19.reuse ;  /* 0x0000001012867819 */ /* 0x108fe40000001213 */
[----:B------:R-:W-:Y:S02]  /*0dd0*/  SHF.R.U32.HI R132, RZ, 0x10, R19 ;  /* 0x00000010ff847819 */ /* 0x000fe40000011613 */
[----:B------:R-:W-:Y:S02]  /*0de0*/  SHF.L.U32 R133, R19, 0x10, RZ ;  /* 0x0000001013857819 */ /* 0x000fe400000006ff */
[----:B----4-:R-:W-:Y:S02]  /*0df0*/  MOV R24, R20 ;  /* 0x0000001400187202 */ /* 0x010fe40000000f00 */
[----:B------:R-:W-:-:S02]  /*0e00*/  SHF.R.U64 R20, R20, 0x10, R21 ;  /* 0x0000001014147819 */ /* 0x000fc40000001215 */
[----:B------:R-:W-:Y:S02]  /*0e10*/  MOV R26, R21 ;  /* 0x00000015001a7202 */ /* 0x000fe40000000f00 */
[----:B------:R-:W-:Y:S02]  /*0e20*/  SHF.R.U32.HI R130, RZ, 0x10, R21 ;  /* 0x00000010ff827819 */ /* 0x000fe40000011615 */
[----:B------:R-:W-:Y:S02]  /*0e30*/  SHF.L.U32 R21, R18, 0x10, RZ ;  /* 0x0000001012157819 */ /* 0x000fe400000006ff */
[----:B------:R-:W-:Y:S02]  /*0e40*/  SHF.L.U32 R19, R134, 0x10, RZ ;  /* 0x0000001086137819 */ /* 0x000fe400000006ff */
[----:B0-----:R-:W-:Y:S01]  /*0e50*/  SHF.L.U32 R22, R20, 0x10, RZ ;  /* 0x0000001014167819 */ /* 0x001fe200000006ff */
[----:B------:R-:W-:Y:S01]  /*0e60*/  FADD.FTZ R18, -R124, R21 ;  /* 0x000000157c127221 */ /* 0x000fe20000010100 */
[----:B------:R-:W-:Y:S01]  /*0e70*/  SHF.L.U32 R131, R24, 0x10, RZ ;  /* 0x0000001018837819 */ /* 0x000fe200000006ff */
[----:B------:R-:W-:-:S02]  /*0e80*/  FADD.FTZ R20, -R124, R19 ;  /* 0x000000137c147221 */ /* 0x000fc40000010100 */
[C---:B-----5:R-:W-:Y:S01]  /*0e90*/  FMUL.FTZ R19, R7.reuse, R18 ;  /* 0x0000001207137220 */ /* 0x060fe20000410000 */
[----:B------:R-:W-:Y:S01]  /*0ea0*/  FADD.FTZ R24, -R124, R133 ;  /* 0x000000857c187221 */ /* 0x000fe20000010100 */
[C---:B------:R-:W-:Y:S01]  /*0eb0*/  FMUL.FTZ R18, R7.reuse, R20 ;  /* 0x0000001407127220 */ /* 0x040fe20000410000 */
[----:B------:R-:W-:Y:S01]  /*0ec0*/  FMUL.FTZ R20, R116, R131 ;  /* 0x0000008374147220 */ /* 0x000fe20000410000 */
[----:B------:R-:W-:Y:S01]  /*0ed0*/  SHF.L.U32 R129, R26, 0x10, RZ ;  /* 0x000000101a817819 */ /* 0x000fe200000006ff */
[----:B------:R-:W-:Y:S01]  /*0ee0*/  FMUL.FTZ R21, R7, R24 ;  /* 0x0000001807157220 */ /* 0x000fe20000410000 */
[----:B------:R-:W-:Y:S01]  /*0ef0*/  SHF.L.U32 R133, R132, 0x10, RZ ;  /* 0x0000001084857819 */ /* 0x000fe200000006ff */
[----:B------:R-:W-:Y:S01]  /*0f00*/  FADD.FTZ R26, R125, R20 ;  /* 0x000000147d1a7221 */ /* 0x000fe20000010000 */
[----:B------:R-:W-:Y:S01]  /*0f10*/  FMUL.FTZ R23, R117, R22 ;  /* 0x0000001675177220 */ /* 0x000fe20000410000 */
[----:B------:R-:W-:Y:S01]  /*0f20*/  FFMA.FTZ R125, R19, R20, R126 ;  /* 0x00000014137d7223 */ /* 0x000fe2000001007e */
[----:B------:R-:W-:Y:S01]  /*0f30*/  FADD.FTZ R61, R61, R22 ;  /* 0x000000163d3d7221 */ /* 0x000fe20000010000 */
[----:B------:R-:W-:Y:S01]  /*0f40*/  FFMA.FTZ R89, R18, R22, R89 ;  /* 0x0000001612597223 */ /* 0x000fe20000010059 */
[----:B------:R-:W-:Y:S01]  /*0f50*/  SHF.L.U32 R130, R130, 0x10, RZ ;  /* 0x0000001082827819 */ /* 0x000fe200000006ff */
[----:B------:R-:W-:Y:S01]  /*0f60*/  FADD.FTZ R62, R62, R129 ;  /* 0x000000813e3e7221 */ /* 0x000fe20000010000 */
[-C--:B------:R-:W-:Y:S01]  /*0f70*/  FFMA.FTZ R90, R21, R129.reuse, R90 ;  /* 0x00000081155a7223 */ /* 0x080fe2000001005a */
[----:B------:R-:W-:Y:S01]  /*0f80*/  FMUL.FTZ R22, R118, R129 ;  /* 0x0000008176167220 */ /* 0x000fe20000410000 */
[----:B------:R-:W-:Y:S01]  /*0f90*/  FADD.FTZ R128, -R124, R133 ;  /* 0x000000857c807221 */ /* 0x000fe20000010100 */
        /* <DEDUP_REMOVED lines=9> */
[C---:B------:R-:W-:Y:S01]  /*1030*/  FFMA.FTZ R91, R26.reuse, R130, R91 ;  /* 0x000000821a5b7223 */ /* 0x040fe2000001005b */
[----:B------:R-:W-:Y:S01]  /*1040*/  FADD.FTZ R125, R129, R24 ;  /* 0x00000018817d7221 */ /* 0x000fe20000010000 */
[----:B------:R-:W-:-:S07]  /*1050*/  FFMA.FTZ R126, R26, R24, R131 ;  /* 0x000000181a7e7223 */ /* 0x000fce0000010083 */
.L_x_3261:
[----:B------:R-:W-:Y:S05]  /*1060*/  BSYNC.RECONVERGENT B0 ;  /* 0x0000000000007941 */ /* 0x000fea0003800200 */
.L_x_3260:
        /* <DEDUP_REMOVED lines=17> */
[C---:B---3--:R-:W-:Y:S02]  /*1180*/  SHF.R.U64 R131, R30.reuse, 0x10, R31 ;  /* 0x000000101e837819 */ /* 0x048fe4000000121f */
[----:B------:R-:W-:Y:S02]  /*1190*/  SHF.L.U32 R133, R30, 0x10, RZ ;  /* 0x000000101e857819 */ /* 0x000fe400000006ff */
[----:B------:R-:W-:Y:S02]  /*11a0*/  SHF.L.U32 R131, R131, 0x10, RZ ;  /* 0x0000001083837819 */ /* 0x000fe400000006ff */
[----:B----4-:R-:W-:Y:S02]  /*11b0*/  MOV R27, R28 ;  /* 0x0000001c001b7202 */ /* 0x010fe40000000f00 */
[----:B------:R-:W-:-:S02]  /*11c0*/  SHF.R.U64 R28, R28, 0x10, R29 ;  /* 0x000000101c1c7819 */ /* 0x000fc4000000121d */
[----:B------:R-:W-:Y:S02]  /*11d0*/  MOV R34, R29 ;  /* 0x0000001d00227202 */ /* 0x000fe40000000f00 */
[----:B------:R-:W-:Y:S02]  /*11e0*/  SHF.R.U32.HI R130, RZ, 0x10, R29 ;  /* 0x00000010ff827819 */ /* 0x000fe4000001161d */
[----:B------:R-:W-:Y:S02]  /*11f0*/  SHF.R.U32.HI R30, RZ, 0x10, R31 ;  /* 0x00000010ff1e7819 */ /* 0x000fe4000001161f */
[----:B------:R-:W-:Y:S02]  /*1200*/  SHF.L.U32 R29, R27, 0x10, RZ ;  /* 0x000000101b1d7819 */ /* 0x000fe400000006ff */
[----:B0-----:R-:W-:Y:S01]  /*1210*/  SHF.L.U32 R32, R28, 0x10, RZ ;  /* 0x000000101c207819 */ /* 0x001fe200000006ff */
[----:B------:R-:W-:Y:S01]  /*1220*/  FADD.FTZ R28, -R124, R133 ;  /* 0x000000857c1c7221 */ /* 0x000fe20000010100 */
[----:B------:R-:W-:-:S02]  /*1230*/  SHF.L.U32 R31, R31, 0x10, RZ ;  /* 0x000000101f1f7819 */ /* 0x000fc400000006ff */
[----:B------:R-:W-:Y:S01]  /*1240*/  SHF.L.U32 R33, R34, 0x10, RZ ;  /* 0x0000001022217819 */ /* 0x000fe200000006ff */
[----:B------:R-:W-:Y:S01]  /*1250*/  FADD.FTZ R34, -R124, R131 ;  /* 0x000000837c227221 */ /* 0x000fe20000010100 */
[----:B------:R-:W-:Y:S01]  /*1260*/  SHF.L.U32 R129, R30, 0x10, RZ ;  /* 0x000000101e817819 */ /* 0x000fe200000006ff */
[-C--:B------:R-:W-:Y:S01]  /*1270*/  FMUL.FTZ R30, R112, R29.reuse ;  /* 0x0000001d701e7220 */ /* 0x080fe20000410000 */
[C---:B-----5:R-:W-:Y:S01]  /*1280*/  FMUL.FTZ R27, R7.reuse, R28 ;  /* 0x0000001c071b7220 */ /* 0x060fe20000410000 */
[----:B------:R-:W-:Y:S01]  /*1290*/  FADD.FTZ R128, -R124, R31 ;  /* 0x0000001f7c807221 */ /* 0x000fe20000010100 */
[----:B------:R-:W-:Y:S01]  /*12a0*/  FMUL.FTZ R28, R7, R34 ;  /* 0x00000022071c7220 */ /* 0x000fe20000410000 */
[----:B------:R-:W-:Y:S01]  /*12b0*/  FADD.FTZ R34, R125, R30 ;  /* 0x0000001e7d227221 */ /* 0x000fe20000010000 */
[----:B------:R-:W-:Y:S01]  /*12c0*/  FMUL.FTZ R31, R113, R32 ;  /* 0x00000020711f7220 */ /* 0x000fe20000410000 */
[C---:B------:R-:W-:Y:S01]  /*12d0*/  FFMA.FTZ R125, R27.reuse, R30, R126 ;  /* 0x0000001e1b7d7223 */ /* 0x040fe2000001007e */
[----:B------:R-:W-:Y:S01]  /*12e0*/  FADD.FTZ R56, R56, R29 ;  /* 0x0000001d38387221 */ /* 0x000fe20000010000 */
[----:B------:R-:W-:Y:S01]  /*12f0*/  FFMA.FTZ R84, R27, R29, R84 ;  /* 0x0000001d1b547223 */ /* 0x000fe20000010054 */
[----:B------:R-:W-:Y:S01]  /*1300*/  FMUL.FTZ R29, R7, R128 ;  /* 0x00000080071d7220 */ /* 0x000fe20000410000 */
        /* <DEDUP_REMOVED lines=16> */
[----:B------:R-:W-:-:S07]  /*1410*/  FFMA.FTZ R126, R34, R33, R126 ;  /* 0x00000021227e7223 */ /* 0x000fce000001007e */
.L_x_3263:
[----:B------:R-:W-:Y:S05]  /*1420*/  BSYNC.RECONVERGENT B0 ;  /* 0x0000000000007941 */ /* 0x000fea0003800200 */
.L_x_3262:
        /* <DEDUP_REMOVED lines=16> */
[----:B------:R-:W-:Y:S02]  /*1530*/  IADD3 R127, PT, PT, R127, 0x100, RZ ;  /* 0x000001007f7f7810 */ /* 0x000fe40007ffe0ff */
[----:B---3--:R-:W-:Y:S02]  /*1540*/  MOV R132, R36 ;  /* 0x0000002400847202 */ /* 0x008fe40000000f00 */
[--C-:B------:R-:W-:Y:S02]  /*1550*/  SHF.R.U64 R134, R36, 0x10, R37.reuse ;  /* 0x0000001024867819 */ /* 0x100fe40000001225 */
[----:B------:R-:W-:Y:S02]  /*1560*/  MOV R133, R37 ;  /* 0x0000002500857202 */ /* 0x000fe40000000f00 */
[----:B------:R-:W-:Y:S02]  /*1570*/  SHF.R.U32.HI R36, RZ, 0x10, R37 ;  /* 0x00000010ff247819 */ /* 0x000fe40000011625 */
[----:B----4-:R-:W-:-:S02]  /*1580*/  SHF.R.U64 R37, R38, 0x10, R39 ;  /* 0x0000001026257819 */ /* 0x010fc40000001227 */
[----:B------:R-:W-:Y:S02]  /*1590*/  SHF.L.U32 R135, R38, 0x10, RZ ;  /* 0x0000001026877819 */ /* 0x000fe400000006ff */
[----:B------:R-:W-:Y:S02]  /*15a0*/  SHF.L.U32 R37, R37, 0x10, RZ ;  /* 0x0000001025257819 */ /* 0x000fe400000006ff */
[----:B------:R-:W-:Y:S02]  /*15b0*/  SHF.R.U32.HI R38, RZ, 0x10, R39 ;  /* 0x00000010ff267819 */ /* 0x000fe40000011627 */
[----:B------:R-:W-:Y:S02]  /*15c0*/  SHF.L.U32 R137, R39, 0x10, RZ ;  /* 0x0000001027897819 */ /* 0x000fe400000006ff */
[----:B-1----:R-:W-:Y:S01]  /*15d0*/  SHF.L.U32 R130, R36, 0x10, RZ ;  /* 0x0000001024827819 */ /* 0x002fe200000006ff */
[----:B------:R-:W-:Y:S01]  /*15e0*/  FADD.FTZ R36, -R124, R37 ;  /* 0x000000257c247221 */ /* 0x000fe20000010100 */
[----:B------:R-:W-:Y:S01]  /*15f0*/  SHF.L.U32 R39, R132, 0x10, RZ ;  /* 0x0000001084277819 */ /* 0x000fe200000006ff */
[----:B------:R-:W-:Y:S01]  /*1600*/  FADD.FTZ R132, -R124, R135 ;  /* 0x000000877c847221 */ /* 0x000fe20000010100 */
[----:B0-----:R-:W-:Y:S01]  /*1610*/  SHF.L.U32 R128, R134, 0x10, RZ ;  /* 0x0000001086807819 */ /* 0x001fe200000006ff */
[C---:B-----5:R-:W-:Y:S01]  /*1620*/  FMUL.FTZ R36, R7.reuse, R36 ;  /* 0x0000002407247220 */ /* 0x060fe20000410000 */
[----:B------:R-:W-:Y:S01]  /*1630*/  SHF.L.U32 R129, R38, 0x10, RZ ;  /* 0x0000001026817819 */ /* 0x000fe200000006ff */
[-C--:B------:R-:W-:Y:S01]  /*1640*/  FMUL.FTZ R38, R108, R39.reuse ;  /* 0x000000276c267220 */ /* 0x080fe20000410000 */
[----:B------:R-:W-:Y:S01]  /*1650*/  FMUL.FTZ R37, R7, R132 ;  /* 0x0000008407257220 */ /* 0x000fe20000410000 */
[----:B------:R-:W-:Y:S01]  /*1660*/  FADD.FTZ R53, R53, R128 ;  /* 0x0000008035357221 */ /* 0x000fe20000010000 */
[-C--:B------:R-:W-:Y:S01]  /*1670*/  FFMA.FTZ R81, R36, R128.reuse, R81 ;  /* 0x0000008024517223 */ /* 0x080fe20000010051 */
[----:B------:R-:W-:Y:S01]  /*1680*/  FMUL.FTZ R141, R109, R128 ;  /* 0x000000806d8d7220 */ /* 0x000fe20000410000 */
[----:B------:R-:W-:Y:S01]  /*1690*/  SHF.L.U32 R133, R133, 0x10, RZ ;  /* 0x0000001085857819 */ /* 0x000fe200000006ff */
[----:B------:R-:W-:Y:S01]  /*16a0*/  FADD.FTZ R128, R125, R38 ;  /* 0x000000267d807221 */ /* 0x000fe20000010000 */
[----:B------:R-:W-:Y:S01]  /*16b0*/  FADD.FTZ R134, -R124, R137 ;  /* 0x000000897c867221 */ /* 0x000fe20000010100 */
[C---:B------:R-:W-:Y:S01]  /*16c0*/  FFMA.FTZ R125, R37.reuse, R38, R126 ;  /* 0x00000026257d7223 */ /* 0x040fe2000001007e */
[----:B------:R-:W-:Y:S01]  /*16d0*/  FADD.FTZ R52, R52, R39 ;  /* 0x0000002734347221 */ /* 0x000fe20000010000 */
[----:B------:R-:W-:Y:S01]  /*16e0*/  FFMA.FTZ R80, R37, R39, R80 ;  /* 0x0000002725507223 */ /* 0x000fe20000010050 */
        /* <DEDUP_REMOVED lines=12> */
[C---:B------:R-:W-:Y:S01]  /*17b0*/  FFMA.FTZ R83, R144.reuse, R130, R83 ;  /* 0x0000008290537223 */ /* 0x040fe20000010053 */
[----:B------:R-:W-:Y:S01]  /*17c0*/  FADD.FTZ R125, R129, R142 ;  /* 0x0000008e817d7221 */ /* 0x000fe20000010000 */
[----:B------:R-:W-:-:S07]  /*17d0*/  FFMA.FTZ R126, R144, R142, R131 ;  /* 0x0000008e907e7223 */ /* 0x000fce0000010083 */
.L_x_3265:
[----:B------:R-:W-:Y:S05]  /*17e0*/  BSYNC.RECONVERGENT B0 ;  /* 0x0000000000007941 */ /* 0x000fea0003800200 */
.L_x_3264:
        /* <DEDUP_REMOVED lines=9> */
[----:B------:R2:W5:Y:S01]  /*1880*/  @P4 LDG.E.64 R174, desc[UR8][R132.64] ;  /* 0x0000000884ae4981 */ /* 0x000562000c1e1b00 */
[----:B-1----:R-:W-:-:S04]  /*1890*/  IMAD.WIDE.U32 R130, R127, 0x8, R128 ;  /* 0x000000087f827825 */ /* 0x002fc800078e0080 */
[C---:B0-----:R-:W-:Y:S02]  /*18a0*/  IMAD.WIDE.U32 R128, R127.reuse, 0x8, R134 ;  /* 0x000000087f807825 */ /* 0x041fe400078e0086 */
[----:B------:R-:W3:Y:S01]  /*18b0*/  LDG.E.64 R130, desc[UR8][R130.64] ;  /* 0x0000000882827981 */ /* 0x000ee2000c1e1b00 */
[----:B------:R-:W0:Y:S03]  /*18c0*/  LDC.64 R134, c[0x0][0x3b0] ;  /* 0x0000ec00ff867b82 */ /* 0x000e260000000a00 */
[----:B------:R-:W4:Y:S01]  /*18d0*/  LDG.E.64 R128, desc[UR8][R128.64] ;  /* 0x0000000880807981 */ /* 0x000f22000c1e1b00 */
[----:B0-----:R-:W-:-:S05]  /*18e0*/  IMAD.WIDE.U32 R134, R127, 0x4, R134 ;  /* 0x000000047f867825 */ /* 0x001fca00078e0086 */
[----:B------:R0:W5:Y:S01]  /*18f0*/  LDG.E R143, desc[UR8][R134.64] ;  /* 0x00000008868f7981 */ /* 0x000162000c1e1900 */
[----:B------:R-:W-:Y:S02]  /*1900*/  IADD3 R127, PT, PT, R127, 0x100, RZ ;  /* 0x000001007f7f7810 */ /* 0x000fe40007ffe0ff */
[----:B---3--:R-:W-:Y:S02]  /*1910*/  MOV R136, R130 ;  /* 0x0000008200887202 */ /* 0x008fe40000000f00 */
[----:B--2---:R-:W-:Y:S02]  /*1920*/  MOV R132, R131 ;  /* 0x0000008300847202 */ /* 0x004fe40000000f00 */
[C---:B----4-:R-:W-:Y:S02]  /*1930*/  SHF.R.U64 R138, R128.reuse, 0x10, R129 ;  /* 0x00000010808a7819 */ /* 0x050fe40000001281 */
[----:B------:R-:W-:Y:S02]  /*1940*/  SHF.L.U32 R145, R128, 0x10, RZ ;  /* 0x0000001080917819 */ /* 0x000fe400000006ff */
[----:B0-----:R-:W-:-:S02]  /*1950*/  SHF.L.U32 R135, R138, 0x10, RZ ;  /* 0x000000108a877819 */ /* 0x001fc400000006ff */
[----:B------:R-:W-:Y:S02]  /*1960*/  SHF.R.U64 R137, R130, 0x10, R131 ;  /* 0x0000001082897819 */ /* 0x000fe40000001283 */
[----:B------:R-:W-:Y:S01]  /*1970*/  SHF.R.U32.HI R139, RZ, 0x10, R129 ;  /* 0x00000010ff8b7819 */ /* 0x000fe20000011681 */
[----:B------:R-:W-:Y:S01]  /*1980*/  FADD.FTZ R146, -R124, R135 ;  /* 0x000000877c927221 */ /* 0x000fe20000010100 */
[----:B------:R-:W-:Y:S02]  /*1990*/  SHF.L.U32 R147, R129, 0x10, RZ ;  /* 0x0000001081937819 */ /* 0x000fe400000006ff */
[----:B------:R-:W-:Y:S01]  /*19a0*/  SHF.R.U32.HI R133, RZ, 0x10, R131 ;  /* 0x00000010ff857819 */ /* 0x000fe20000011683 */
[----:B-----5:R-:W-:Y:S01]  /*19b0*/  FMUL.FTZ R146, R7, R146 ;  /* 0x0000009207927220 */ /* 0x020fe20000410000 */
[----:B------:R-:W-:Y:S01]  /*19c0*/  SHF.L.U32 R129, R136, 0x10, RZ ;  /* 0x0000001088817819 */ /* 0x000fe200000006ff */
[----:B------:R-:W-:Y:S01]  /*19d0*/  FADD.FTZ R134, -R124, R147 ;  /* 0x000000937c867221 */ /* 0x000fe20000010100 */
[----:B------:R-:W-:Y:S01]  /*19e0*/  SHF.L.U32 R131, R132, 0x10, RZ ;  /* 0x0000001084837819 */ /* 0x000fe200000006ff */
[----:B------:R-:W-:Y:S01]  /*19f0*/  FADD.FTZ R132, -R124, R145 ;  /* 0x000000917c847221 */ /* 0x000fe20000010100 */
[----:B------:R-:W-:Y:S01]  /*1a00*/  SHF.L.U32 R128, R137, 0x10, RZ ;  /* 0x0000001089807819 */ /* 0x000fe200000006ff */
[-C--:B------:R-:W-:Y:S01]  /*1a10*/  FMUL.FTZ R148, R104, R129.reuse ;  /* 0x0000008168947220 */ /* 0x080fe20000410000 */
[----:B------:R-:W-:Y:S01]  /*1a20*/  SHF.L.U32 R139, R139, 0x10, RZ ;  /* 0x000000108b8b7819 */ /* 0x000fe200000006ff */
[----:B------:R-:W-:Y:S01]  /*1a30*/  FMUL.FTZ R145, R7, R132 ;  /* 0x0000008407917220 */ /* 0x000fe20000410000 */
[----:B------:R-:W-:Y:S01]  /*1a40*/  SHF.L.U32 R130, R133, 0x10, RZ ;  /* 0x0000001085827819 */ /* 0x000fe200000006ff */
[----:B------:R-:W-:Y:S01]  /*1a50*/  FADD.FTZ R49, R49, R128 ;  /* 0x0000008031317221 */ /* 0x000fe20000010000 */
[-C--:B------:R-:W-:Y:S01]  /*1a60*/  FFMA.FTZ R77, R146, R128.reuse, R77 ;  /* 0x00000080924d7223 */ /* 0x080fe2000001004d */
[----:B------:R-:W-:Y:S01]  /*1a70*/  FMUL.FTZ R149, R105, R128 ;  /* 0x0000008069957220 */ /* 0x000fe20000410000 */
[----:B------:R-:W-:Y:S01]  /*1a80*/  FADD.FTZ R128, R125, R148 ;  /* 0x000000947d807221 */ /* 0x000fe20000010000 */
[C---:B------:R-:W-:Y:S01]  /*1a90*/  FFMA.FTZ R125, R145.reuse, R148, R126 ;  /* 0x00000094917d7223 */ /* 0x040fe2000001007e */
        /* <DEDUP_REMOVED lines=17> */
.L_x_3267:
[----:B------:R-:W-:Y:S05]  /*1bb0*/  BSYNC.RECONVERGENT B0 ;  /* 0x0000000000007941 */ /* 0x000fea0003800200 */
.L_x_3266:
        /* <DEDUP_REMOVED lines=60> */
.L_x_3269:
[----:B------:R-:W-:Y:S05]  /*1f80*/  BSYNC.RECONVERGENT B0 ;  /* 0x0000000000007941 */ /* 0x000fea0003800200 */
.L_x_3268:
        /* <DEDUP_REMOVED lines=15> */
[----:B0-----:R-:W-:-:S05]  /*2080*/  @P6 IMAD.WIDE.U32 R130, R127, 0x8, R130 ;  /* 0x000000087f826825 */ /* 0x001fca00078e0082 */
[----:B------:R0:W5:Y:S01]  /*2090*/  @P6 LDG.E.64 R170, desc[UR8][R130.64] ;  /* 0x0000000882aa6981 */ /* 0x000162000c1e1b00 */
[C-C-:B---3--:R-:W-:Y:S02]  /*20a0*/  SHF.R.U64 R138, R132.reuse, 0x10, R133.reuse ;  /* 0x00000010848a7819 */ /* 0x148fe40000001285 */
[----:B------:R-:W-:Y:S02]  /*20b0*/  SHF.R.U32.HI R139, RZ, 0x10, R133 ;  /* 0x00000010ff8b7819 */ /* 0x000fe40000011685 */
[----:B------:R-:W-:Y:S02]  /*20c0*/  SHF.L.U32 R127, R132, 0x10, RZ ;  /* 0x00000010847f7819 */ /* 0x000fe400000006ff */
[----:B0-----:R-:W-:Y:S02]  /*20d0*/  SHF.L.U32 R131, R138, 0x10, RZ ;  /* 0x000000108a837819 */ /* 0x001fe400000006ff */
[----:B----4-:R-:W-:Y:S02]  /*20e0*/  MOV R130, R128 ;  /* 0x0000008000827202 */ /* 0x010fe40000000f00 */
[----:B------:R-:W-:-:S02]  /*20f0*/  SHF.L.U32 R137, R133, 0x10, RZ ;  /* 0x0000001085897819 */ /* 0x000fc400000006ff */
[----:B------:R-:W-:Y:S02]  /*2100*/  SHF.L.U32 R139, R139, 0x10, RZ ;  /* 0x000000108b8b7819 */ /* 0x000fe400000006ff */
[----:B------:R-:W-:Y:S01]  /*2110*/  SHF.R.U64 R136, R128, 0x10, R129 ;  /* 0x0000001080887819 */ /* 0x000fe20000001281 */
[C---:B------:R-:W-:Y:S01]  /*2120*/  FADD.FTZ R128, -R124.reuse, R127 ;  /* 0x0000007f7c807221 */ /* 0x040fe20000010100 */
[----:B------:R-:W-:Y:S01]  /*2130*/  FADD.FTZ R164, -R124, R131 ;  /* 0x000000837ca47221 */ /* 0x000fe20000010100 */
[----:B------:R-:W-:Y:S01]  /*2140*/  SHF.L.U32 R127, R130, 0x10, RZ ;  /* 0x00000010827f7819 */ /* 0x000fe200000006ff */
[C---:B------:R-:W-:Y:S01]  /*2150*/  FADD.FTZ R132, -R124.reuse, R137 ;  /* 0x000000897c847221 */ /* 0x040fe20000010100 */
[----:B------:R-:W-:Y:S01]  /*2160*/  FADD.FTZ R184, -R124, R139 ;  /* 0x0000008b7cb87221 */ /* 0x000fe20000010100 */
[----:B------:R-:W-:Y:S01]  /*2170*/  SHF.L.U32 R124, R136, 0x10, RZ ;  /* 0x00000010887c7819 */ /* 0x000fe200000006ff */
[C---:B-----5:R-:W-:Y:S01]  /*2180*/  FMUL.FTZ R164, R7.reuse, R164 ;  /* 0x000000a407a47220 */ /* 0x060fe20000410000 */
[----:B------:R-:W-:Y:S01]  /*2190*/  MOV R133, R129 ;  /* 0x0000008100857202 */ /* 0x000fe20000000f00 */
[-C--:B------:R-:W-:Y:S01]  /*21a0*/  FMUL.FTZ R166, R96, R127.reuse ;  /* 0x0000007f60a67220 */ /* 0x080fe20000410000 */
[----:B------:R-:W-:Y:S01]  /*21b0*/  FMUL.FTZ R163, R7, R128 ;  /* 0x0000008007a37220 */ /* 0x000fe20000410000 */
[----:B------:R-:W-:Y:S01]  /*21c0*/  SHF.R.U32.HI R129, RZ, 0x10, R129 ;  /* 0x00000010ff817819 */ /* 0x000fe20000011681 */
[----:B------:R-:W-:Y:S01]  /*21d0*/  FADD.FTZ R41, R41, R124 ;  /* 0x0000007c29297221 */ /* 0x000fe20000010000 */
[----:B------:R-:W-:Y:S01]  /*21e0*/  SHF.L.U32 R133, R133, 0x10, RZ ;  /* 0x0000001085857819 */ /* 0x000fe200000006ff */
[-C--:B------:R-:W-:Y:S01]  /*21f0*/  FFMA.FTZ R69, R164, R124.reuse, R69 ;  /* 0x0000007ca4457223 */ /* 0x080fe20000010045 */
[----:B------:R-:W-:Y:S01]  /*2200*/  FMUL.FTZ R165, R97, R124 ;  /* 0x0000007c61a57220 */ /* 0x000fe20000410000 */
[----:B------:R-:W-:Y:S01]  /*2210*/  FADD.FTZ R124, R125, R166 ;  /* 0x000000a67d7c7221 */ /* 0x000fe20000010000 */
[----:B------:R-:W-:Y:S01]  /*2220*/  FFMA.FTZ R125, R163, R166, R126 ;  /* 0x000000a6a37d7223 */ /* 0x000fe2000001007e */
        /* <DEDUP_REMOVED lines=9> */
[----:B------:R-:W-:Y:S01]  /*22c0*/  FMUL.FTZ R184, R7, R184 ;  /* 0x000000b807b87220 */ /* 0x000fe20000410000 */
[C---:B------:R-:W-:Y:S01]  /*22d0*/  FFMA.FTZ R124, R167.reuse, R168, R124 ;  /* 0x000000a8a77c7223 */ /* 0x040fe2000001007c */
[----:B------:R-:W-:Y:S01]  /*22e0*/  FADD.FTZ R42, R42, R133 ;  /* 0x000000852a2a7221 */ /* 0x000fe20000010000 */
[----:B------:R-:W-:Y:S01]  /*22f0*/  FADD.FTZ R125, R126, R169 ;  /* 0x000000a97e7d7221 */ /* 0x000fe20000010000 */
[----:B------:R-:W-:Y:S01]  /*2300*/  FFMA.FTZ R70, R167, R133, R70 ;  /* 0x00000085a7467223 */ /* 0x000fe20000010046 */
[----:B------:R-:W-:Y:S01]  /*2310*/  FADD.FTZ R43, R43, R128 ;  /* 0x000000802b2b7221 */ /* 0x000fe20000010000 */
[C---:B------:R-:W-:Y:S01]  /*2320*/  FFMA.FTZ R71, R184.reuse, R128, R71 ;  /* 0x00000080b8477223 */ /* 0x040fe20000010047 */
[----:B------:R-:W-:-:S07]  /*2330*/  FFMA.FTZ R126, R184, R169, R124 ;  /* 0x000000a9b87e7223 */ /* 0x000fce000001007c */
.L_x_3271:
[----:B------:R-:W-:Y:S05]  /*2340*/  BSYNC.RECONVERGENT B0 ;  /* 0x0000000000007941 */ /* 0x000fea0003800200 */
.L_x_3270:
        /* <DEDUP_REMOVED lines=31> */
.L_x_3273:
[----:B------:R-:W-:Y:S05]  /*2540*/  BSYNC.RECONVERGENT B0 ;  /* 0x0000000000007941 */ /* 0x000fea0003800200 */
.L_x_3272:
        /* <DEDUP_REMOVED lines=91> */
.L_x_3278:
[----:B------:R-:W-:Y:S05]  /*2b00*/  BSYNC.RECONVERGENT B1 ;  /* 0x0000000000017941 */ /* 0x000fea0003800200 */
.L_x_3277:
        /* <DEDUP_REMOVED lines=14> */
[----:B------:R-:W-:Y:S03]  /*2bf0*/  F2F.BF16.F32 R133, R133 ;  /* 0x0000008500857304 */ /* 0x000fe60000202000 */
        /* <DEDUP_REMOVED lines=27> */
.L_x_3280:
[----:B------:R-:W-:Y:S05]  /*2db0*/  BSYNC.RECONVERGENT B1 ;  /* 0x0000000000017941 */ /* 0x000fea0003800200 */
.L_x_3279:
        /* <DEDUP_REMOVED lines=42> */
.L_x_3282:
[----:B------:R-:W-:Y:S05]  /*3060*/  BSYNC.RECONVERGENT B1 ;  /* 0x0000000000017941 */ /* 0x000fea0003800200 */
.L_x_3281:
        /* <DEDUP_REMOVED lines=42> */
.L_x_3284:
[----:B------:R-:W-:Y:S05]  /*3310*/  BSYNC.RECONVERGENT B1 ;  /* 0x0000000000017941 */ /* 0x000fea0003800200 */
.L_x_3283:
        /* <DEDUP_REMOVED lines=42> */
.L_x_3286:
[----:B------:R-:W-:Y:S05]  /*35c0*/  BSYNC.RECONVERGENT B1 ;  /* 0x0000000000017941 */ /* 0x000fea0003800200 */
.L_x_3285:
        /* <DEDUP_REMOVED lines=42> */
.L_x_3288:
[----:B------:R-:W-:Y:S05]  /*3870*/  BSYNC.RECONVERGENT B1 ;  /* 0x0000000000017941 */ /* 0x000fea0003800200 */
.L_x_3287:
        /* <DEDUP_REMOVED lines=29> */
[----:B------:R-:W-:Y:S02]  /*3a50*/  LOP3.LUT P6, RZ, R161, 0xff00, RZ, 0xc0, !PT ;  /* 0x0000ff00a1ff7812 */ /* 0x000fe400078cc0ff */
[----:B------:R-:W-:Y:S01]  /*3a60*/  F2F.BF16.F32 R7, R128 ;  /* 0x0000008000077304 */ /* 0x000fe20000202000 */
[----:B0-----:R-:W-:Y:S02]  /*3a70*/  PRMT R133, R130, 0x5410, R131 ;  /* 0x0000541082857816 */ /* 0x001fe40000000083 */
[----:B------:R-:W-:Y:S02]  /*3a80*/  FSEL R129, R124, RZ, P6 ;  /* 0x000000ff7c817208 */ /* 0x000fe40003000000 */
[----:B------:R-:W0:Y:S03]  /*3a90*/  LDC.64 R124, c[0x0][0x468] ;  /* 0x00011a00ff7c7b82 */ /* 0x000e260000000a00 */
[----:B------:R-:W1:Y:S02]  /*3aa0*/  F2F.BF16.F32 R126, R129 ;  /* 0x00000081007e7304 */ /* 0x000e640000202000 */
[----:B-1----:R-:W-:-:S05]  /*3ab0*/  IMAD.WIDE.U32 R126, R126, 0x10000, RZ ;  /* 0x000100007e7e7825 */ /* 0x002fca00078e00ff */
[----:B------:R-:W-:Y:S01]  /*3ac0*/  LOP3.LUT R127, R133, R127, RZ, 0xfc, !PT ;  /* 0x0000007f857f7212 */ /* 0x000fe200078efcff */
[----:B0-----:R-:W-:Y:S01]  /*3ad0*/  IMAD.WIDE.U32 R124, R185, 0x8, R124 ;  /* 0x00000008b97c7825 */ /* 0x001fe200078e007c */
[----:B------:R-:W-:-:S05]  /*3ae0*/  LOP3.LUT R126, R126, R7, RZ, 0xfc, !PT ;  /* 0x000000077e7e7212 */ /* 0x000fca00078efcff */
[----:B------:R0:W-:Y:S01]  /*3af0*/  STG.E.64 desc[UR8][R124.64], R126 ;  /* 0x0000007e7c007986 */ /* 0x0001e2000c101b08 */
[----:B------:R-:W-:Y:S05]  /*3b00*/  BRA `(.L_x_3289) ;  /* 0x0000004800407947 */ /* 0x000fea0003800000 */
.L_x_3276:
        /* <DEDUP_REMOVED lines=54> */
.L_x_3291:
[----:B------:R-:W-:Y:S05]  /*3e70*/  BSYNC.RECONVERGENT B1 ;  /* 0x0000000000017941 */ /* 0x000fea0003800200 */
.L_x_3290:
        /* <DEDUP_REMOVED lines=12> */
[----:B------:R-:W-:Y:S01]  /*3f40*/  FADD.FTZ R126, R24, -R127 ;  /* 0x8000007f187e7221 */ /* 0x000fe20000010000 */
[----:B------:R-:W-:Y:S01]  /*3f50*/  ISETP.GE.U32.AND P6, PT, R17, 0x1000000, PT ;  /* 0x010000001100780c */ /* 0x000fe20003fc6070 */
[----:B------:R-:W-:Y:S02]  /*3f60*/  FFMA.FTZ R127, R19, R135, R124 ;  /* 0x00000087137f7223 */ /* 0x000fe4000001007c */
[----:B------:R-:W-:Y:S01]  /*3f70*/  FMUL.FTZ R190, R7, R126 ;  /* 0x0000007e07be7220 */ /* 0x000fe20000410000 */
[----:B------:R-:W-:Y:S01]  /*3f80*/  F2F.BF16.F32 R189, R189 ;  /* 0x000000bd00bd7304 */ /* 0x000fe20000202000 */
[----:B0-----:R-:W-:-:S04]  /*3f90*/  IMAD.WIDE.U32 R130, R185, 0x8, R130 ;  /* 0x00000008b9827825 */ /* 0x001fc800078e0082 */
[----:B------:R-:W-:-:S04]  /*3fa0*/  FMUL.FTZ R126, R190, R125 ;  /* 0x0000007dbe7e7220 */ /* 0x000fc80000410000 */
[----:B------:R-:W-:Y:S01]  /*3fb0*/  FMUL.FTZ R126, R126, UR13 ;  /* 0x0000000d7e7e7c20 */ /* 0x000fe20008410000 */
[C---:B-1----:R-:W-:Y:S01]  /*3fc0*/  IMAD.WIDE.U32 R128, R185.reuse, 0x8, R128 ;  /* 0x00000008b9807825 */ /* 0x042fe200078e0080 */
[----:B------:R-:W-:-:S03]  /*3fd0*/  IADD3 R185, PT, PT, R185, 0x100, RZ ;  /* 0x00000100b9b97810 */ /* 0x000fc60007ffe0ff */
        /* <DEDUP_REMOVED lines=31> */
.L_x_3293:
[----:B------:R-:W-:Y:S05]  /*41d0*/  BSYNC.RECONVERGENT B1 ;  /* 0x0000000000017941 */ /* 0x000fea0003800200 */
.L_x_3292:
        /* <DEDUP_REMOVED lines=53> */
.L_x_3295:
[----:B------:R-:W-:Y:S05]  /*4530*/  BSYNC.RECONVERGENT B1 ;  /* 0x0000000000017941 */ /* 0x000fea0003800200 */
.L_x_3294:
        /* <DEDUP_REMOVED lines=53> */
.L_x_3297:
[----:B------:R-:W-:Y:S05]  /*4890*/  BSYNC.RECONVERGENT B1 ;  /* 0x0000000000017941 */ /* 0x000fea0003800200 */
.L_x_3296:
        /* <DEDUP_REMOVED lines=53> */
.L_x_3299:
[----:B------:R-:W-:Y:S05]  /*4bf0*/  BSYNC.RECONVERGENT B1 ;  /* 0x0000000000017941 */ /* 0x000fea0003800200 */
.L_x_3298:
        /* <DEDUP_REMOVED lines=53> */
.L_x_3301:
[----:B------:R-:W-:Y:S05]  /*4f50*/  BSYNC.RECONVERGENT B1 ;  /* 0x0000000000017941 */ /* 0x000fea0003800200 */
.L_x_3300:
[----:B------:R-:W-:Y:S05]  /*4f60*/  @!P5 BRA `(.L_x_3289) ;  /* 0x000000340028d947 */ /* 0x000fea0003800000 */
[-CC-:B01234-:R-:W-:Y:S01]  /*4f70*/  FFMA.FTZ R126, R184, R135.reuse, R124.reuse ;  /* 0x00000087b87e7223 */ /* 0x19ffe2000001007c */
[----:B------:R-:W-:Y:S01]  /*4f80*/  ISETP.GE.U32.AND P6, PT, R161, 0x1000000, PT ;  /* 0x01000000a100780c */ /* 0x000fe20003fc6070 */
[----:B------:R-:W-:Y:S01]  /*4f90*/  FFMA.FTZ R127, R167, R135, R124 ;  /* 0x00000087a77f7223 */ /* 0x000fe2000001007c */
[----:B------:R-:W0:Y:S01]  /*4fa0*/  LDC.64 R130, c[0x0][0x478] ;  /* 0x00011e00ff827b82 */ /* 0x000e220000000a00 */
[----:B------:R-:W-:-:S04]  /*4fb0*/  FADD.FTZ R126, R169, -R126 ;  /* 0x8000007ea97e7221 */ /* 0x000fc80000010000 */
[----:B------:R-:W-:-:S04]  /*4fc0*/  FMUL.FTZ R186, R7, R126 ;  /* 0x0000007e07ba7220 */ /* 0x000fc80000410000 */
[----:B------:R-:W-:Y:S01]  /*4fd0*/  FMUL.FTZ R126, R186, R125 ;  /* 0x0000007dba7e7220 */ /* 0x000fe20000410000 */
[----:B------:R-:W-:Y:S03]  /*4fe0*/  F2F.BF16.F32 R129, R186 ;  /* 0x000000ba00817304 */ /* 0x000fe60000202000 */
        /* <DEDUP_REMOVED lines=13> */
[----:B------:R-:W0:Y:S04]  /*50c0*/  F2F.BF16.F32 R128, R128 ;  /* 0x0000008000807304 */ /* 0x000e280000202000 */
[----:B------:R-:W-:Y:S01]  /*50d0*/  FSEL R138, R126, RZ, P6 ;  /* 0x000000ff7e8a7208 */ /* 0x000fe20003000000 */
[----:B------:R-:W-:Y:S01]  /*50e0*/  FADD.FTZ R126, R166, -R127 ;  /* 0x8000007fa67e7221 */ /* 0x000fe20000010000 */
[----:B------:R-:W-:Y:S02]  /*50f0*/  LOP3.LUT P6, RZ, R161, 0xff, RZ, 0xc0, !PT ;  /* 0x000000ffa1ff7812 */ /* 0x000fe400078cc0ff */
[----:B------:R-:W1:Y:S01]  /*5100*/  F2F.BF16.F32 R124, R136 ;  /* 0x00000088007c7304 */ /* 0x000e620000202000 */
[----:B------:R-:W-:-:S04]  /*5110*/  FMUL.FTZ R132, R7, R126 ;  /* 0x0000007e07847220 */ /* 0x000fc80000410000 */
[-C--:B------:R-:W-:Y:S01]  /*5120*/  FMUL.FTZ R126, R132, R125.reuse ;  /* 0x0000007d847e7220 */ /* 0x080fe20000410000 */
[----:B------:R-:W-:Y:S01]  /*5130*/  FMUL.FTZ R125, R136, R125 ;  /* 0x0000007d887d7220 */ /* 0x000fe20000410000 */
[----:B0-----:R-:W-:Y:S01]  /*5140*/  PRMT R133, R128, 0x5410, R129 ;  /* 0x0000541080857816 */ /* 0x001fe20000000081 */
[----:B------:R-:W0:Y:S01]  /*5150*/  F2F.BF16.F32 R138, R138 ;  /* 0x0000008a008a7304 */ /* 0x000e220000202000 */
[----:B------:R-:W-:Y:S01]  /*5160*/  FMUL.FTZ R126, R126, UR13 ;  /* 0x0000000d7e7e7c20 */ /* 0x000fe20008410000 */
[----:B------:R-:W-:-:S04]  /*5170*/  FMUL.FTZ R125, R125, UR13 ;  /* 0x0000000d7d7d7c20 */ /* 0x000fc80008410000 */
[----:B------:R-:W-:Y:S02]  /*5180*/  FSEL R134, R126, RZ, P6 ;  /* 0x000000ff7e867208 */ /* 0x000fe40003000000 */
[----:B------:R-:W-:Y:S01]  /*5190*/  LOP3.LUT P6, RZ, R161, 0xff00, RZ, 0xc0, !PT ;  /* 0x0000ff00a1ff7812 */ /* 0x000fe200078cc0ff */
[----:B------:R-:W2:Y:S01]  /*51a0*/  LDC.64 R126, c[0x0][0x468] ;  /* 0x00011a00ff7e7b82 */ /* 0x000ea20000000a00 */
[----:B------:R-:W3:Y:S02]  /*51b0*/  F2F.BF16.F32 R7, R132 ;  /* 0x0000008400077304 */ /* 0x000ee40000202000 */
[----:B------:R-:W-:Y:S01]  /*51c0*/  FSEL R137, R125, RZ, P6 ;  /* 0x000000ff7d897208 */ /* 0x000fe20003000000 */
[----:B-1----:R-:W-:Y:S01]  /*51d0*/  IMAD.WIDE.U32 R124, R124, 0x10000, RZ ;  /* 0x000100007c7c7825 */ /* 0x002fe200078e00ff */
[----:B0-----:R-:W-:-:S04]  /*51e0*/  PRMT R187, R138, 0x5410, R139 ;  /* 0x000054108abb7816 */ /* 0x001fc8000000008b */
[----:B------:R-:W0:Y:S01]  /*51f0*/  F2F.BF16.F32 R137, R137 ;  /* 0x0000008900897304 */ /* 0x000e220000202000 */
[----:B------:R-:W-:Y:S02]  /*5200*/  LOP3.LUT R125, R133, R125, RZ, 0xfc, !PT ;  /* 0x0000007d857d7212 */ /* 0x000fe400078efcff */
[----:B---3--:R-:W-:-:S05]  /*5210*/  LOP3.LUT R124, R124, R7, RZ, 0xfc, !PT ;  /* 0x000000077c7c7212 */ /* 0x008fca00078efcff */
[----:B------:R-:W1:Y:S01]  /*5220*/  F2F.BF16.F32 R135, R134 ;  /* 0x0000008600877304 */ /* 0x000e620000202000 */
[----:B------:R3:W-:Y:S01]  /*5230*/  STG.E.64 desc[UR8][R130.64], R124 ;  /* 0x0000007c82007986 */ /* 0x0007e2000c101b08 */
[----:B0-----:R-:W-:-:S04]  /*5240*/  IMAD.WIDE.U32 R128, R137, 0x10000, RZ ;  /* 0x0001000089807825 */ /* 0x001fc800078e00ff */
[----:B--2---:R-:W-:Y:S01]  /*5250*/  IMAD.WIDE.U32 R126, R185, 0x8, R126 ;  /* 0x00000008b97e7825 */ /* 0x004fe200078e007e */
[----:B------:R-:W-:Y:S02]  /*5260*/  LOP3.LUT R129, R187, R129, RZ, 0xfc, !PT ;  /* 0x00000081bb817212 */ /* 0x000fe400078efcff */
[----:B-1----:R-:W-:-:S05]  /*5270*/  LOP3.LUT R128, R128, R135, RZ, 0xfc, !PT ;  /* 0x0000008780807212 */ /* 0x002fca00078efcff */
[----:B------:R3:W-:Y:S01]  /*5280*/  STG.E.64 desc[UR8][R126.64], R128 ;  /* 0x000000807e007986 */ /* 0x0007e2000c101b08 */
[----:B------:R-:W-:Y:S05]  /*5290*/  BRA `(.L_x_3289) ;  /* 0x00000030005c7947 */ /* 0x000fea0003800000 */
.L_x_3275:
        /* <DEDUP_REMOVED lines=54> */
.L_x_3304:
[----:B------:R-:W-:Y:S05]  /*5600*/  BSYNC.RECONVERGENT B1 ;  /* 0x0000000000017941 */ /* 0x000fea0003800200 */
.L_x_3303:
        /* <DEDUP_REMOVED lines=50> */
.L_x_3306:
[----:B------:R-:W-:Y:S05]  /*5930*/  BSYNC.RECONVERGENT B1 ;  /* 0x0000000000017941 */ /* 0x000fea0003800200 */
.L_x_3305:
        /* <DEDUP_REMOVED lines=50> */
.L_x_3308:
[----:B------:R-:W-:Y:S05]  /*5c60*/  BSYNC.RECONVERGENT B1 ;  /* 0x0000000000017941 */ /* 0x000fea0003800200 */
.L_x_3307:
        /* <DEDUP_REMOVED lines=50> */
.L_x_3310:
[----:B------:R-:W-:Y:S05]  /*5f90*/  BSYNC.RECONVERGENT B1 ;  /* 0x0000000000017941 */ /* 0x000fea0003800200 */
.L_x_3309:
        /* <DEDUP_REMOVED lines=50> */
.L_x_3312:
[----:B------:R-:W-:Y:S05]  /*62c0*/  BSYNC.RECONVERGENT B1 ;  /* 0x0000000000017941 */ /* 0x000fea0003800200 */
.L_x_3311:
        /* <DEDUP_REMOVED lines=50> */
.L_x_3314:
[----:B------:R-:W-:Y:S05]  /*65f0*/  BSYNC.RECONVERGENT B1 ;  /* 0x0000000000017941 */ /* 0x000fea0003800200 */
.L_x_3313:
[----:B------:R-:W-:Y:S05]  /*6600*/  @!P5 BRA `(.L_x_3289) ;  /* 0x0000001c0080d947 */ /* 0x000fea0003800000 */
[----:B01234-:R-:W-:Y:S01]  /*6610*/  SHF.R.U32.HI R126, RZ, 0x10, R171 ;  /* 0x00000010ff7e7819 */ /* 0x01ffe200000116ab */
[-CC-:B------:R-:W-:Y:S01]  /*6620*/  FFMA.FTZ R128, R184, R135.reuse, R124.reuse ;  /* 0x00000087b8807223 */ /* 0x180fe2000001007c */
[----:B------:R-:W-:Y:S01]  /*6630*/  ISETP.GE.U32.AND P6, PT, R161, 0x1000000, PT ;  /* 0x01000000a100780c */ /* 0x000fe20003fc6070 */
[-C--:B------:R-:W-:Y:S01]  /*6640*/  FFMA.FTZ R127, R167, R135.reuse, R124 ;  /* 0x00000087a77f7223 */ /* 0x080fe2000001007c */
[----:B------:R-:W-:Y:S01]  /*6650*/  SHF.L.U32 R126, R126, 0x10, RZ ;  /* 0x000000107e7e7819 */ /* 0x000fe200000006ff */
[----:B------:R-:W-:Y:S01]  /*6660*/  FADD.FTZ R128, R169, -R128 ;  /* 0x80000080a9807221 */ /* 0x000fe20000010000 */
[----:B------:R-:W-:Y:S01]  /*6670*/  FFMA.FTZ R132, R164, R135, R124 ;  /* 0x00000087a4847223 */ /* 0x000fe2000001007c */
[----:B------:R-:W-:Y:S02]  /*6680*/  FADD.FTZ R127, R168, -R127 ;  /* 0x8000007fa87f7221 */ /* 0x000fe40000010000 */
        /* <DEDUP_REMOVED lines=25> */
[----:B------:R-:W-:Y:S02]  /*6820*/  LOP3.LUT P6, RZ, R161, 0xff00, RZ, 0xc0, !PT ;  /* 0x0000ff00a1ff7812 */ /* 0x000fe400078cc0ff */
[----:B------:R-:W-:-:S05]  /*6830*/  SHF.L.U32 R124, R126, 0x10, RZ ;  /* 0x000000107e7c7819 */ /* 0x000fca00000006ff */
[----:B------:R-:W-:Y:S02]  /*6840*/  FFMA.FTZ R124, R7, R132, R124 ;  /* 0x00000084077c7223 */ /* 0x000fe4000001007c */
[----:B------:R-:W-:Y:S02]  /*6850*/  F2F.BF16.F32 R7, R128 ;  /* 0x0000008000077304 */ /* 0x000fe40000202000 */
        /* <DEDUP_REMOVED lines=11> */
.L_x_3302:
        /* <DEDUP_REMOVED lines=12> */
[----:B------:R-:W-:Y:S01]  /*69d0*/  FFMA.FTZ R127, R3, R135, R124 ;  /* 0x00000087037f7223 */ /* 0x000fe2000001007c */
[----:B------:R-:W1:Y:S01]  /*69e0*/  LDC.64 R132, c[0x0][0x468] ;  /* 0x00011a00ff847b82 */ /* 0x000e620000000a00 */
        /* <DEDUP_REMOVED lines=10> */
[C---:B-1----:R-:W-:Y:S01]  /*6a90*/  IMAD.WIDE.U32 R132, R185.reuse, 0x8, R132 ;  /* 0x00000008b9847825 */ /* 0x042fe200078e0084 */
[----:B------:R-:W-:-:S03]  /*6aa0*/  IADD3 R185, PT, PT, R185, 0x100, RZ ;  /* 0x00000100b9b97810 */ /* 0x000fc60007ffe0ff */
        /* <DEDUP_REMOVED lines=20> */
[----:B------:R-:W-:-:S04]  /*6bf0*/  FFMA.FTZ R138, R7, R126, R128 ;  /* 0x0000007e078a7223 */ /* 0x000fc80000010080 */
[----:B------:R-:W-:Y:S01]  /*6c00*/  FMUL.FTZ R126, R138, R125 ;  /* 0x0000007d8a7e7220 */ /* 0x000fe20000410000 */
[----:B------:R-:W0:Y:S03]  /*6c10*/  F2F.BF16.F32 R128, R138 ;  /* 0x0000008a00807304 */ /* 0x000e260000202000 */
[----:B------:R-:W-:-:S05]  /*6c20*/  FMUL.FTZ R126, R126, UR13 ;  /* 0x0000000d7e7e7c20 */ /* 0x000fca0008410000 */
[----:B------:R-:W-:Y:S02]  /*6c30*/  FSEL R186, R126, RZ, P6 ;  /* 0x000000ff7eba7208 */ /* 0x000fe40003000000 */
        /* <DEDUP_REMOVED lines=11> */
.L_x_3316:
[----:B------:R-:W-:Y:S05]  /*6cf0*/  BSYNC.RECONVERGENT B1 ;  /* 0x0000000000017941 */ /* 0x000fea0003800200 */
.L_x_3315:
[----:B------:R-:W-:Y:S04]  /*6d00*/  BSSY.RECONVERGENT B1, `(.L_x_3317) ;  /* 0x000003d000017945 */ /* 0x000fe80003800200 */
[----:B------:R-:W-:Y:S05]  /*6d10*/  @!P0 BRA `(.L_x_3318) ;  /* 0x0000000000ec8947 */ /* 0x000fea0003800000 */
[----:B0-----:R-:W-:Y:S01]  /*6d20*/  MOV R126, R181 ;  /* 0x000000b5007e7202 */ /* 0x001fe20000000f00 */
[-CC-:B------:R-:W-:Y:S01]  /*6d30*/  FFMA.FTZ R127, R21, R135.reuse, R124.reuse ;  /* 0x00000087157f7223 */ /* 0x180fe2000001007c */
[----:B------:R-:W-:Y:S01]  /*6d40*/  LOP3.LUT P6, RZ, R17, 0xff0000, RZ, 0xc0, !PT ;  /* 0x00ff000011ff7812 */ /* 0x000fe200078cc0ff */
[----:B------:R-:W0:Y:S01]  /*6d50*/  LDC.64 R130, c[0x0][0x468] ;  /* 0x00011a00ff827b82 */ /* 0x000e220000000a00 */
[----:B------:R-:W-:Y:S01]  /*6d60*/  SHF.L.U32 R128, R126, 0x10, RZ ;  /* 0x000000107e807819 */ /* 0x000fe200000006ff */
[----:B------:R-:W-:Y:S01]  /*6d70*/  FADD.FTZ R126, R22, -R127 ;  /* 0x8000007f167e7221 */ /* 0x000fe20000010000 */
[----:B------:R-:W-:-:S03]  /*6d80*/  FFMA.FTZ R127, R26, R135, R124 ;  /* 0x000000871a7f7223 */ /* 0x000fc6000001007c */
[----:B------:R-:W-:-:S04]  /*6d90*/  FFMA.FTZ R132, R7, R126, R128 ;  /* 0x0000007e07847223 */ /* 0x000fc80000010080 */
[----:B------:R-:W-:Y:S02]  /*6da0*/  FMUL.FTZ R126, R132, R125 ;  /* 0x0000007d847e7220 */ /* 0x000fe40000410000 */
[----:B------:R-:W-:Y:S02]  /*6db0*/  F2F.BF16.F32 R132, R132 ;  /* 0x0000008400847304 */ /* 0x000fe40000202000 */
[----:B------:R-:W-:-:S05]  /*6dc0*/  FMUL.FTZ R126, R126, UR13 ;  /* 0x0000000d7e7e7c20 */ /* 0x000fca0008410000 */
[----:B------:R-:W-:Y:S02]  /*6dd0*/  FSEL R188, R126, RZ, P6 ;  /* 0x000000ff7ebc7208 */ /* 0x000fe40003000000 */
[----:B------:R-:W-:Y:S02]  /*6de0*/  SHF.R.U32.HI R126, RZ, 0x10, R181 ;  /* 0x00000010ff7e7819 */ /* 0x000fe400000116b5 */
[----:B------:R-:W-:Y:S01]  /*6df0*/  ISETP.GE.U32.AND P6, PT, R17, 0x1000000, PT ;  /* 0x010000001100780c */ /* 0x000fe20003fc6070 */
[----:B0-----:R-:W-:Y:S01]  /*6e00*/  IMAD.WIDE.U32 R130, R185, 0x8, R130 ;  /* 0x00000008b9827825 */ /* 0x001fe200078e0082 */
[----:B------:R-:W-:-:S03]  /*6e10*/  SHF.L.U32 R128, R126, 0x10, RZ ;  /* 0x000000107e807819 */ /* 0x000fc600000006ff */
[----:B------:R-:W-:Y:S01]  /*6e20*/  FADD.FTZ R126, R24, -R127 ;  /* 0x8000007f187e7221 */ /* 0x000fe20000010000 */
[----:B------:R-:W-:Y:S01]  /*6e30*/  FFMA.FTZ R127, R19, R135, R124 ;  /* 0x00000087137f7223 */ /* 0x000fe2000001007c */
[----:B------:R-:W-:Y:S02]  /*6e40*/  F2F.BF16.F32 R188, R188 ;  /* 0x000000bc00bc7304 */ /* 0x000fe40000202000 */
[----:B------:R-:W-:-:S04]  /*6e50*/  FFMA.FTZ R190, R7, R126, R128 ;  /* 0x0000007e07be7223 */ /* 0x000fc80000010080 */
[----:B------:R-:W-:Y:S02]  /*6e60*/  FMUL.FTZ R126, R190, R125 ;  /* 0x0000007dbe7e7220 */ /* 0x000fe40000410000 */
[----:B------:R-:W0:Y:S02]  /*6e70*/  F2F.BF16.F32 R133, R190 ;  /* 0x000000be00857304 */ /* 0x000e240000202000 */
        /* <DEDUP_REMOVED lines=37> */
.L_x_3318:
[----:B------:R-:W-:Y:S05]  /*70d0*/  BSYNC.RECONVERGENT B1 ;  /* 0x0000000000017941 */ /* 0x000fea0003800200 */
.L_x_3317:
        /* <DEDUP_REMOVED lines=61> */
.L_x_3320:
[----:B------:R-:W-:Y:S05]  /*74b0*/  BSYNC.RECONVERGENT B1 ;  /* 0x0000000000017941 */ /* 0x000fea0003800200 */
.L_x_3319:
[----:B------:R-:W-:Y:S04]  /*74c0*/  BSSY.RECONVERGENT B1, `(.L_x_3321) ;  /* 0x000003d000017945 */ /* 0x000fe80003800200 */
[----:B------:R-:W-:Y:S05]  /*74d0*/  @!P2 BRA `(.L_x_3322) ;  /* 0x0000000000eca947 */ /* 0x000fea0003800000 */
[----:B012---:R-:W-:Y:S01]  /*74e0*/  MOV R126, R177 ;  /* 0x000000b1007e7202 */ /* 0x007fe20000000f00 */
        /* <DEDUP_REMOVED lines=58> */
.L_x_3322:
[----:B------:R-:W-:Y:S05]  /*7890*/  BSYNC.RECONVERGENT B1 ;  /* 0x0000000000017941 */ /* 0x000fea0003800200 */
.L_x_3321:
        /* <DEDUP_REMOVED lines=61> */
.L_x_3324:
[----:B------:R-:W-:Y:S05]  /*7c70*/  BSYNC.RECONVERGENT B1 ;  /* 0x0000000000017941 */ /* 0x000fea0003800200 */
.L_x_3323:
[----:B------:R-:W-:Y:S04]  /*7c80*/  BSSY.RECONVERGENT B1, `(.L_x_3325) ;  /* 0x000003d000017945 */ /* 0x000fe80003800200 */
[----:B------:R-:W-:Y:S05]  /*7c90*/  @!P4 BRA `(.L_x_3326) ;  /* 0x0000000000ecc947 */ /* 0x000fea0003800000 */
[----:B01234-:R-:W-:Y:S01]  /*7ca0*/  MOV R126, R173 ;  /* 0x000000ad007e7202 */ /* 0x01ffe20000000f00 */
        /* <DEDUP_REMOVED lines=58> */
.L_x_3326:
[----:B------:R-:W-:Y:S05]  /*8050*/  BSYNC.RECONVERGENT B1 ;  /* 0x0000000000017941 */ /* 0x000fea0003800200 */
.L_x_3325:
        /* <DEDUP_REMOVED lines=9> */
[----:B------:R-:W-:Y:S01]  /*80f0*/  FMUL.FTZ R126, R186, R125 ;  /* 0x0000007dba7e7220 */ /* 0x000fe20000410000 */
[----:B------:R-:W-:Y:S03]  /*8100*/  F2F.BF16.F32 R129, R186 ;  /* 0x000000ba00817304 */ /* 0x000fe60000202000 */
        /* <DEDUP_REMOVED lines=20> */
[----:B------:R-:W-:-:S04]  /*8250*/  FFMA.FTZ R132, R7, R126, R128 ;  /* 0x0000007e07847223 */ /* 0x000fc80000010080 */
[----:B------:R-:W-:Y:S01]  /*8260*/  FMUL.FTZ R126, R132, R125 ;  /* 0x0000007d847e7220 */ /* 0x000fe20000410000 */
[----:B------:R-:W1:Y:S03]  /*8270*/  F2F.BF16.F32 R128, R138 ;  /* 0x0000008a00807304 */ /* 0x000e660000202000 */
[----:B------:R-:W-:Y:S01]  /*8280*/  FMUL.FTZ R126, R126, UR13 ;  /* 0x0000000d7e7e7c20 */ /* 0x000fe20008410000 */
[----:B0-----:R-:W-:-:S04]  /*8290*/  PRMT R189, R139, 0x5410, R188 ;  /* 0x000054108bbd7816 */ /* 0x001fc800000000bc */
[----:B------:R-:W-:Y:S02]  /*82a0*/  FSEL R134, R126, RZ, P6 ;  /* 0x000000ff7e867208 */ /* 0x000fe40003000000 */
[----:B------:R-:W-:Y:S02]  /*82b0*/  SHF.R.U64 R126, R170, 0x10, R171 ;  /* 0x00000010aa7e7819 */ /* 0x000fe400000012ab */
[----:B------:R-:W-:Y:S01]  /*82c0*/  LOP3.LUT P6, RZ, R161, 0xff00, RZ, 0xc0, !PT ;  /* 0x0000ff00a1ff7812 */ /* 0x000fe200078cc0ff */
[----:B------:R-:W-:Y:S01]  /*82d0*/  F2F.BF16.F32 R135, R134 ;  /* 0x0000008600877304 */ /* 0x000fe20000202000 */
[----:B------:R-:W-:Y:S02]  /*82e0*/  SHF.L.U32 R126, R126, 0x10, RZ ;  /* 0x000000107e7e7819 */ /* 0x000fe400000006ff */
[----:B-1----:R-:W-:-:S03]  /*82f0*/  PRMT R133, R128, 0x5410, R129 ;  /* 0x0000541080857816 */ /* 0x002fc60000000081 */
[----:B------:R-:W-:Y:S02]  /*8300*/  FFMA.FTZ R136, R7, R124, R126 ;  /* 0x0000007c07887223 */ /* 0x000fe4000001007e */
[----:B------:R-:W0:Y:S01]  /*8310*/  LDC.64 R126, c[0x0][0x468] ;  /* 0x00011a00ff7e7b82 */ /* 0x000e220000000a00 */
[----:B------:R-:W-:Y:S01]  /*8320*/  F2F.BF16.F32 R7, R132 ;  /* 0x0000008400077304 */ /* 0x000fe20000202000 */
[----:B------:R-:W-:-:S04]  /*8330*/  FMUL.FTZ R125, R136, R125 ;  /* 0x0000007d887d7220 */ /* 0x000fc80000410000 */
[----:B------:R-:W-:-:S03]  /*8340*/  FMUL.FTZ R125, R125, UR13 ;  /* 0x0000000d7d7d7c20 */ /* 0x000fc60008410000 */
[----:B------:R-:W1:Y:S02]  /*8350*/  F2F.BF16.F32 R124, R136 ;  /* 0x00000088007c7304 */ /* 0x000e640000202000 */
[----:B------:R-:W-:-:S06]  /*8360*/  FSEL R137, R125, RZ, P6 ;  /* 0x000000ff7d897208 */ /* 0x000fcc0003000000 */
[----:B------:R-:W2:Y:S01]  /*8370*/  F2F.BF16.F32 R137, R137 ;  /* 0x0000008900897304 */ /* 0x000ea20000202000 */
[----:B-1----:R-:W-:-:S04]  /*8380*/  IMAD.WIDE.U32 R124, R124, 0x10000, RZ ;  /* 0x000100007c7c7825 */ /* 0x002fc800078e00ff */
[----:B0-----:R-:W-:Y:S01]  /*8390*/  IMAD.WIDE.U32 R126, R185, 0x8, R126 ;  /* 0x00000008b97e7825 */ /* 0x001fe200078e007e */
[----:B------:R-:W-:Y:S02]  /*83a0*/  LOP3.LUT R125, R133, R125, RZ, 0xfc, !PT ;  /* 0x0000007d857d7212 */ /* 0x000fe400078efcff */
[----:B------:R-:W-:Y:S01]  /*83b0*/  LOP3.LUT R124, R124, R7, RZ, 0xfc, !PT ;  /* 0x000000077c7c7212 */ /* 0x000fe200078efcff */
[----:B--2---:R-:W-:-:S04]  /*83c0*/  IMAD.WIDE.U32 R128, R137, 0x10000, RZ ;  /* 0x0001000089807825 */ /* 0x004fc800078e00ff */
[----:B------:R0:W-:Y:S01]  /*83d0*/  STG.E.64 desc[UR8][R130.64], R124 ;  /* 0x0000007c82007986 */ /* 0x0001e2000c101b08 */
[----:B------:R-:W-:Y:S02]  /*83e0*/  LOP3.LUT R129, R189, R129, RZ, 0xfc, !PT ;  /* 0x00000081bd817212 */ /* 0x000fe400078efcff */
[----:B------:R-:W-:-:S05]  /*83f0*/  LOP3.LUT R128, R128, R135, RZ, 0xfc, !PT ;  /* 0x0000008780807212 */ /* 0x000fca00078efcff */
[----:B------:R0:W-:Y:S02]  /*8400*/  STG.E.64 desc[UR8][R126.64], R128 ;  /* 0x000000807e007986 */ /* 0x0001e4000c101b08 */
.L_x_3289:
[----:B------:R-:W-:Y:S05]  /*8410*/  BSYNC.RECONVERGENT B0 ;  /* 0x0000000000007941 */ /* 0x000fea0003800200 */
.L_x_3274:
[----:B0--3--:R-:W0:Y:S01]  /*8420*/  LDC.64 R124, c[0x0][0x380] ;  /* 0x0000e000ff7c7b82 */ /* 0x009e220000000a00 */
[----:B------:R-:W-:Y:S01]  /*8430*/  UPLOP3.LUT UP1, UPT, UPT, UPT, UP1, 0x40, 0x4 ;  /* 0x000000000004789c */ /* 0x000fe20003f2e810 */
[----:B0-----:R-:W-:-:S04]  /*8440*/  IADD3 R5, PT, PT, R5, R124, RZ ;  /* 0x0000007c05057210 */ /* 0x001fc80007ffe0ff */
[----:B------:R-:W-:-:S13]  /*8450*/  ISETP.GE.AND P6, PT, R5, R125, PT ;  /* 0x0000007d0500720c */ /* 0x000fda0003fc6270 */
[----:B------:R-:W-:Y:S05]  /*8460*/  @!P6 BRA `(.L_x_3327) ;  /* 0xffffff8000b4e947 */ /* 0x000fea000383ffff */
.L_x_3257:
[----:B------:R-:W0:Y:S01]  /*8470*/  S2UR UR4, SR_CTAID.X ;  /* 0x00000000000479c3 */ /* 0x000e220000002500 */
[----:B------:R-:W-:-:S07]  /*8480*/  ISETP.NE.AND P6, PT, R8, RZ, PT ;  /* 0x000000ff0800720c */ /* 0x000fce0003fc5270 */
[----:B------:R-:W3:Y:S08]  /*8490*/  LDC.64 R4, c[0x0][0x440] ;  /* 0x00011000ff047b82 */ /* 0x000ef00000000a00 */
[----:B------:R-:W1:Y:S08]  /*84a0*/  LDC.64 R6, c[0x0][0x448] ;  /* 0x00011200ff067b82 */ /* 0x000e700000000a00 */
[----:B------:R-:W2:Y:S01]  /*84b0*/  LDC.64 R8, c[0x0][0x440] ;  /* 0x00011000ff087b82 */ /* 0x000ea20000000a00 */
[----:B0-----:R-:W-:-:S05]  /*84c0*/  IMAD R3, R2, UR4, RZ ;  /* 0x0000000402037c24 */ /* 0x001fca000f8e02ff */
[----:B------:R-:W-:Y:S02]  /*84d0*/  LEA.HI R27, R3, R0, RZ, 0x1e ;  /* 0x00000000031b7211 */ /* 0x000fe400078ff0ff */
[----:B------:R-:W0:Y:S03]  /*84e0*/  LDC.64 R10, c[0x0][0x448] ;  /* 0x00011200ff0a7b82 */ /* 0x000e260000000a00 */
[----:B---3--:R-:W-:-:S05]  /*84f0*/  @P6 IMAD.WIDE.U32 R2, R27, 0x10, R4 ;  /* 0x000000101b026825 */ /* 0x008fca00078e0004 */
[----:B------:R-:W3:Y:S01]  /*8500*/  LDC.64 R12, c[0x0][0x440] ;  /* 0x00011000ff0c7b82 */ /* 0x000ee20000000a00 */
[C---:B-1----:R-:W-:Y:S01]  /*8510*/  @P6 IMAD.WIDE.U32 R4, R27.reuse, 0x10, R6 ;  /* 0x000000101b046825 */ /* 0x042fe200078e0006 */
[----:B------:R-:W-:Y:S01]  /*8520*/  @P6 IADD3 R27, PT, PT, R27, 0x100, RZ ;  /* 0x000001001b1b6810 */ /* 0x000fe20007ffe0ff */
[----:B------:R1:W-:Y:S04]  /*8530*/  @P6 STG.E.128 desc[UR8][R2.64], R64 ;  /* 0x0000004002006986 */ /* 0x0003e8000c101d08 */
[----:B------:R1:W-:Y:S01]  /*8540*/  @P6 STG.E.128 desc[UR8][R4.64], R92 ;  /* 0x0000005c04006986 */ /* 0x0003e2000c101d08 */
[----:B------:R-:W4:Y:S01]  /*8550*/  LDC.64 R14, c[0x0][0x448] ;  /* 0x00011200ff0e7b82 */ /* 0x000f220000000a00 */
[----:B--2---:R-:W-:-:S05]  /*8560*/  @P0 IMAD.WIDE.U32 R8, R27, 0x10, R8 ;  /* 0x000000101b080825 */ /* 0x004fca00078e0008 */
[----:B------:R1:W-:Y:S02]  /*8570*/  @P0 STG.E.128 desc[UR8][R8.64], R60 ;  /* 0x0000003c08000986 */ /* 0x0003e4000c101d08 */
[----:B------:R-:W2:Y:S01]  /*8580*/  LDC.64 R16, c[0x0][0x440] ;  /* 0x00011000ff107b82 */ /* 0x000ea20000000a00 */
[C---:B0-----:R-:W-:Y:S01]  /*8590*/  @P0 IMAD.WIDE.U32 R10, R27.reuse, 0x10, R10 ;  /* 0x000000101b0a0825 */ /* 0x041fe200078e000a */
[----:B------:R-:W-:-:S04]  /*85a0*/  @P0 IADD3 R27, PT, PT, R27, 0x100, RZ ;  /* 0x000001001b1b0810 */ /* 0x000fc80007ffe0ff */
[----:B------:R1:W-:Y:S02]  /*85b0*/  @P0 STG.E.128 desc[UR8][R10.64], R88 ;  /* 0x000000580a000986 */ /* 0x0003e4000c101d08 */
[----:B------:R-:W0:Y:S01]  /*85c0*/  LDC.64 R18, c[0x0][0x448] ;  /* 0x00011200ff127b82 */ /* 0x000e220000000a00 */
[----:B---3--:R-:W-:-:S05]  /*85d0*/  @P1 IMAD.WIDE.U32 R12, R27, 0x10, R12 ;  /* 0x000000101b0c1825 */ /* 0x008fca00078e000c */
[----:B------:R1:W-:Y:S02]  /*85e0*/  @P1 STG.E.128 desc[UR8][R12.64], R56 ;  /* 0x000000380c001986 */ /* 0x0003e4000c101d08 */
[----:B------:R-:W3:Y:S01]  /*85f0*/  LDC.64 R6, c[0x0][0x440] ;  /* 0x00011000ff067b82 */ /* 0x000ee20000000a00 */
[C---:B----4-:R-:W-:Y:S01]  /*8600*/  @P1 IMAD.WIDE.U32 R14, R27.reuse, 0x10, R14 ;  /* 0x000000101b0e1825 */ /* 0x050fe200078e000e */
[----:B------:R-:W-:-:S04]  /*8610*/  @P1 IADD3 R27, PT, PT, R27, 0x100, RZ ;  /* 0x000001001b1b1810 */ /* 0x000fc80007ffe0ff */
[----:B------:R1:W-:Y:S02]  /*8620*/  @P1 STG.E.128 desc[UR8][R14.64], R84 ;  /* 0x000000540e001986 */ /* 0x0003e4000c101d08 */
        /* <DEDUP_REMOVED lines=9> */
[----:B------:R1:W-:Y:S01]  /*86c0*/  @P3 STG.E.128 desc[UR8][R6.64], R48 ;  /* 0x0000003006003986 */ /* 0x0003e2000c101d08 */
[C---:B----4-:R-:W-:Y:S01]  /*86d0*/  @P3 IMAD.WIDE.U32 R20, R27.reuse, 0x10, R20 ;  /* 0x000000101b143825 */ /* 0x050fe200078e0014 */
[----:B------:R-:W-:-:S04]  /*86e0*/  @P3 IADD3 R27, PT, PT, R27, 0x100, RZ ;  /* 0x000001001b1b3810 */ /* 0x000fc80007ffe0ff */
[----:B------:R1:W-:Y:S01]  /*86f0*/  @P3 STG.E.128 desc[UR8][R20.64], R76 ;  /* 0x0000004c14003986 */ /* 0x0003e2000c101d08 */
[----:B--2---:R-:W-:-:S05]  /*8700*/  @P4 IMAD.WIDE.U32 R22, R27, 0x10, R22 ;  /* 0x000000101b164825 */ /* 0x004fca00078e0016 */
[----:B------:R1:W-:Y:S01]  /*8710*/  @P4 STG.E.128 desc[UR8][R22.64], R44 ;  /* 0x0000002c16004986 */ /* 0x0003e2000c101d08 */
[----:B0-----:R-:W-:-:S05]  /*8720*/  @P4 IMAD.WIDE.U32 R24, R27, 0x10, R24 ;  /* 0x000000101b184825 */ /* 0x001fca00078e0018 */
[----:B------:R1:W-:Y:S01]  /*8730*/  @P4 STG.E.128 desc[UR8][R24.64], R72 ;  /* 0x0000004818004986 */ /* 0x0003e2000c101d08 */
[----:B------:R-:W-:Y:S05]  /*8740*/  @!P5 EXIT ;  /* 0x000000000000d94d */ /* 0x000fea0003800000 */
[----:B-1----:R-:W0:Y:S01]  /*8750*/  LDC.64 R2, c[0x0][0x440] ;  /* 0x00011000ff027b82 */ /* 0x002e220000000a00 */
[----:B------:R-:W-:-:S07]  /*8760*/  @P4 IADD3 R27, PT, PT, R27, 0x100, RZ ;  /* 0x000001001b1b4810 */ /* 0x000fce0007ffe0ff */
[----:B------:R-:W1:Y:S01]  /*8770*/  LDC.64 R4, c[0x0][0x448] ;  /* 0x00011200ff047b82 */ /* 0x000e620000000a00 */
[----:B0-----:R-:W-:-:S05]  /*8780*/  IMAD.WIDE.U32 R2, R27, 0x10, R2 ;  /* 0x000000101b027825 */ /* 0x001fca00078e0002 */
[----:B------:R-:W-:Y:S01]  /*8790*/  STG.E.128 desc[UR8][R2.64], R40 ;  /* 0x0000002802007986 */ /* 0x000fe2000c101d08 */
[----:B-1----:R-:W-:-:S05]  /*87a0*/  IMAD.WIDE.U32 R4, R27, 0x10, R4 ;  /* 0x000000101b047825 */ /* 0x002fca00078e0004 */
[----:B------:R-:W-:Y:S01]  /*87b0*/  STG.E.128 desc[UR8][R4.64], R68 ;  /* 0x0000004404007986 */ /* 0x000fe2000c101d08 */
[----:B------:R-:W-:Y:S05]  /*87c0*/  EXIT ;  /* 0x000000000000794d */ /* 0x000fea0003800000 */
.L_x_3328:
        /* <DEDUP_REMOVED lines=11> */
.L_x_14334:


//--------------------- .text._ZN10layer_norm13ln_bwd_kernelINS_13Kernel_traitsIf13__nv_bfloat16S2_S2_fjLj7168ELj1ELj1ELj8ELj8ENS_18Kernel_traits_baseILj7168EfS2_S2_S2_fjLj256EEEEELb1ELb0ELb0ELb1EEEvNS_9BwdParamsE --------------------------
	.section	.text._ZN10layer_norm13ln_bwd_kernelINS_13Kernel_traitsIf13__nv_bfloat16S2_S2_fjLj7168ELj1ELj1ELj8ELj8ENS_18Kernel_traits_baseILj7168EfS2_S2_S2_fjLj256EEEEELb1ELb0ELb0ELb1EEEvNS_9BwdParamsE,"ax",@progbits
	.align	128
        .global         _ZN10layer_norm13ln_bwd_kernelINS_13Kernel_traitsIf13__nv_bfloat16S2_S2_fjLj7168ELj1ELj1ELj8ELj8ENS_18Kernel_traits_baseILj7168EfS2_S2_S2_fjLj256EEEEELb1ELb0ELb0ELb1EEEvNS_9BwdParamsE
        .type           _ZN10layer_norm13ln_bwd_kernelINS_13Kernel_traitsIf13__nv_bfloat16S2_S2_fjLj7168ELj1ELj1ELj8ELj8ENS_18Kernel_traits_baseILj7168EfS2_S2_S2_fjLj256EEEEELb1ELb0ELb0ELb1EEEvNS_9BwdParamsE,@function
        .size           _ZN10layer_norm13ln_bwd_kernelINS_13Kernel_traitsIf13__nv_bfloat16S2_S2_fjLj7168ELj1ELj1ELj8ELj8ENS_18Kernel_traits_baseILj7168EfS2_S2_S2_fjLj256EEEEELb1ELb0ELb0ELb1EEEvNS_9BwdParamsE,(.L_x_14335 - _ZN10layer_norm13ln_bwd_kernelINS_13Kernel_traitsIf13__nv_bfloat16S2_S2_fjLj7168ELj1ELj1ELj8ELj8ENS_18Kernel_traits_baseILj7168EfS2_S2_S2_fjLj256EEEEELb1ELb0ELb0ELb1EEEvNS_9BwdParamsE)
        .other          _ZN10layer_norm13ln_bwd_kernelINS_13Kernel_traitsIf13__nv_bfloat16S2_S2_fjLj7168ELj1ELj1ELj8ELj8ENS_18Kernel_traits_baseILj7168EfS2_S2_S2_fjLj256EEEEELb1ELb0ELb0ELb1EEEvNS_9BwdParamsE,@"STO_CUDA_ENTRY STV_DEFAULT"
_ZN10layer_norm13ln_bwd_kernelINS_13Kernel_traitsIf13__nv_bfloat16S2_S2_fjLj7168ELj1ELj1ELj8ELj8ENS_18Kernel_traits_baseILj7168EfS2_S2_S2_fjLj256EEEEELb1ELb0ELb0ELb1EEEvNS_9BwdParamsE:
.text._ZN10layer_norm13ln_bwd_kernelINS_13Kernel_traitsIf13__nv_bfloat16S2_S2_fjLj7168ELj1ELj1ELj8ELj8ENS_18Kernel_traits_baseILj7168EfS2_S2_S2_fjLj256EEEEELb1ELb0ELb0ELb1EEEvNS_9BwdParamsE:
        /* <DEDUP_REMOVED lines=38> */
[----:B------:R-:W-:Y:S01]  /*0260*/  PLOP3.LUT P2, PT, PT, PT, PT, 0x8, 0x80 ;  /* 0x000000000080781c */ /* 0x000fe20003f4e170 */
[----:B------:R-:W-:Y:S01]  /*0270*/  HFMA2 R124, -RZ, RZ, 0, 0 ;  /* 0x00000000ff7c7431 */ /* 0x000fe200000001ff */
[----:B------:R-:W3:Y:S01]  /*0280*/  LDCU UR14, c[0x0][0x408] ;  /* 0x00008100ff0e77ac */ /* 0x000ee20008000800 */
[----:B------:R-:W-:-:S02]  /*0290*/  HFMA2 R136, -RZ, RZ, 0, 0 ;  /* 0x00000000ff887431 */ /* 0x000fc400000001ff */
[----:B------:R-:W-:Y:S01]  /*02a0*/  HFMA2 R120, -RZ, RZ, 0, 0 ;  /* 0x00000000ff787431 */ /* 0x000fe200000001ff */
[----:B------:R-:W-:Y:S02]  /*02b0*/  MOV R73, UR6 ;  /* 0x0000000600497c02 */ /* 0x000fe40008000f00 */
[----:B------:R-:W-:Y:S02]  /*02c0*/  CS2R R134, SRZ ;  /* 0x0000000000867805 */ /* 0x000fe4000001ff00 */
[----:B------:R-:W-:Y:S02]  /*02d0*/  MOV R130, RZ ;  /* 0x000000ff00827202 */ /* 0x000fe40000000f00 */
[----:B------:R-:W-:Y:S02]  /*02e0*/  CS2R R104, SRZ ;  /* 0x0000000000687805 */ /* 0x000fe4000001ff00 */
[----:B------:R-:W-:Y:S02]  /*02f0*/  MOV R128, RZ ;  /* 0x000000ff00807202 */ /* 0x000fe40000000f00 */
[----:B------:R-:W-:-:S02]  /*0300*/  CS2R R102, SRZ ;  /* 0x0000000000667805 */ /* 0x000fc4000001ff00 */
[----:B------:R-:W-:Y:S02]  /*0310*/  MOV R132, RZ ;  /* 0x000000ff00847202 */ /* 0x000fe40000000f00 */
[----:B------:R-:W-:Y:S01]  /*0320*/  CS2R R106, SRZ ;  /* 0x00000000006a7805 */ /* 0x000fe2000001ff00 */
[----:B-1----:R-:W-:Y:S01]  /*0330*/  IMAD.WIDE.U32 R2, R137, 0x10, R2 ;  /* 0x0000001089027825 */ /* 0x002fe200078e0002 */
[----:B------:R-:W-:Y:S02]  /*0340*/  CS2R R108, SRZ ;  /* 0x00000000006c7805 */ /* 0x000fe4000001ff00 */
[----:B------:R-:W-:Y:S02]  /*0350*/  CS2R R110, SRZ ;  /* 0x00000000006e7805 */ /* 0x000fe4000001ff00 */
[----:B------:R-:W-:Y:S02]  /*0360*/  CS2R R112, SRZ ;  /* 0x0000000000707805 */ /* 0x000fe4000001ff00 */
[----:B------:R-:W-:Y:S01]  /*0370*/  CS2R R100, SRZ ;  /* 0x0000000000647805 */ /* 0x000fe2000001ff00 */
[----:B0-----:R0:W5:Y:S01]  /*0380*/  LDG.E.128 R28, desc[UR4][R2.64] ;  /* 0x00000004021c7981 */ /* 0x001162000c1e1d00 */
[----:B------:R-:W-:-:S02]  /*0390*/  CS2R R114, SRZ ;  /* 0x0000000000727805 */ /* 0x000fc4000001ff00 */
[----:B------:R-:W-:Y:S02]  /*03a0*/  CS2R R116, SRZ ;  /* 0x0000000000747805 */ /* 0x000fe4000001ff00 */
[----:B------:R-:W-:Y:S01]  /*03b0*/  CS2R R118, SRZ ;  /* 0x0000000000767805 */ /* 0x000fe2000001ff00 */
[----:B------:R0:W5:Y:S01]  /*03c0*/  LDG.E.128 R24, desc[UR4][R2.64+0x1000] ;  /* 0x0010000402187981 */ /* 0x000162000c1e1d00 */
[----:B------:R-:W-:Y:S02]  /*03d0*/  MOV R72, RZ ;  /* 0x000000ff00487202 */ /* 0x000fe40000000f00 */
[----:B------:R-:W-:Y:S02]  /*03e0*/  CS2R R74, SRZ ;  /* 0x00000000004a7805 */ /* 0x000fe4000001ff00 */
[----:B------:R-:W-:Y:S01]  /*03f0*/  CS2R R76, SRZ ;  /* 0x00000000004c7805 */ /* 0x000fe2000001ff00 */
[----:B------:R0:W5:Y:S01]  /*0400*/  LDG.E.128 R20, desc[UR4][R2.64+0x2000] ;  /* 0x0020000402147981 */ /* 0x000162000c1e1d00 */
[----:B------:R-:W-:-:S02]  /*0410*/  CS2R R78, SRZ ;  /* 0x00000000004e7805 */ /* 0x000fc4000001ff00 */
[----:B------:R-:W-:Y:S02]  /*0420*/  CS2R R80, SRZ ;  /* 0x0000000000507805 */ /* 0x000fe4000001ff00 */
[----:B------:R-:W-:Y:S01]  /*0430*/  CS2R R82, SRZ ;  /* 0x0000000000527805 */ /* 0x000fe2000001ff00 */
[----:B------:R0:W5:Y:S01]  /*0440*/  LDG.E.128 R16, desc[UR4][R2.64+0x3000] ;  /* 0x0030000402107981 */ /* 0x000162000c1e1d00 */
[----:B------:R-:W-:Y:S02]  /*0450*/  CS2R R84, SRZ ;  /* 0x0000000000547805 */ /* 0x000fe4000001ff00 */
[----:B------:R-:W-:Y:S02]  /*0460*/  CS2R R86, SRZ ;  /* 0x0000000000567805 */ /* 0x000fe4000001ff00 */
[----:B------:R-:W-:Y:S01]  /*0470*/  CS2R R98, SRZ ;  /* 0x0000000000627805 */ /* 0x000fe2000001ff00 */
[----:B------:R0:W5:Y:S01]  /*0480*/  LDG.E.128 R12, desc[UR4][R2.64+0x4000] ;  /* 0x00400004020c7981 */ /* 0x000162000c1e1d00 */
[----:B------:R-:W-:Y:S01]  /*0490*/  CS2R R88, SRZ ;  /* 0x0000000000587805 */ /* 0x000fe2000001ff00 */
[----:B------:R-:W1:Y:S02]  /*04a0*/  LDCU UR10, c[0x0][0x388] ;  /* 0x00007100ff0a77ac */ /* 0x000e640008000800 */
[----:B------:R0:W5:Y:S01]  /*04b0*/  LDG.E.128 R8, desc[UR4][R2.64+0x5000] ;  /* 0x0050000402087981 */ /* 0x000162000c1e1d00 */
[----:B------:R-:W4:Y:S03]  /*04c0*/  LDCU.U8 UR7, c[0x0][0x410] ;  /* 0x00008200ff0777ac */ /* 0x000f260008000000 */
[----:B------:R0:W5:Y:S01]  /*04d0*/  LDG.E.128 R4, desc[UR4][R2.64+0x6000] ;  /* 0x0060000402047981 */ /* 0x000162000c1e1d00 */
[----:B--2---:R-:W-:-:S02]  /*04e0*/  ISETP.NE.U32.AND P1, PT, R32, RZ, PT ;  /* 0x000000ff2000720c */ /* 0x004fc40003f25070 */
[----:B------:R-:W-:Y:S02]  /*04f0*/  CS2R R90, SRZ ;  /* 0x00000000005a7805 */ /* 0x000fe4000001ff00 */
[----:B------:R-:W-:Y:S02]  /*0500*/  CS2R R92, SRZ ;  /* 0x00000000005c7805 */ /* 0x000fe4000001ff00 */
[----:B------:R-:W-:Y:S02]  /*0510*/  CS2R R94, SRZ ;  /* 0x00000000005e7805 */ /* 0x000fe4000001ff00 */
[----:B------:R-:W-:Y:S02]  /*0520*/  ISETP.NE.AND.EX P1, PT, R33, RZ, PT, P1 ;  /* 0x000000ff2100720c */ /* 0x000fe40003f25310 */
[----:B------:R-:W-:Y:S01]  /*0530*/  CS2R R96, SRZ ;  /* 0x0000000000607805 */ /* 0x000fe2000001ff00 */
[----:B------:R-:W2:Y:S01]  /*0540*/  LDCU UR11, c[0x0][0x400] ;  /* 0x00008000ff0b77ac */ /* 0x000ea20008000800 */
[----:B------:R-:W0:Y:S01]  /*0550*/  LDCU.64 UR12, c[0x0][0x478] ;  /* 0x00008f00ff0c77ac */ /* 0x000e220008000a00 */
[----:B-1-3--:R-:W0:Y:S08]  /*0560*/  LDCU.64 UR8, c[0x0][0x438] ;  /* 0x00008700ff0877ac */ /* 0x00ae300008000a00 */
.L_x_3334:
[----:B------:R-:W1:Y:S01]  /*0570*/  LDC.64 R36, c[0x0][0x3a8] ;  /* 0x0000ea00ff247b82 */ /* 0x000e620000000a00 */
[----:B------:R-:W-:-:S05]  /*0580*/  IMAD R0, R73, UR10, RZ ;  /* 0x0000000a49007c24 */ /* 0x000fca000f8e02ff */
[----:B------:R-:W-:Y:S02]  /*0590*/  SHF.R.S32.HI R33, RZ, 0x1f, R0 ;  /* 0x0000001fff217819 */ /* 0x000fe40000011400 */
[----:B------:R-:W3:Y:S02]  /*05a0*/  LDC.64 R46, c[0x0][0x428] ;  /* 0x00010a00ff2e7b82 */ /* 0x000ee40000000a00 */
[----:B------:R-:W-:-:S04]  /*05b0*/  LEA.HI R0, R33, R0, RZ, 0x2 ;  /* 0x0000000021007211 */ /* 0x000fc800078f10ff */
[----:B------:R-:W-:Y:S02]  /*05c0*/  LEA.HI.SX32 R121, R0, R137, 0x1e ;  /* 0x0000008900797211 */ /* 0x000fe400078ff2ff */
[----:B------:R-:W4:Y:S02]  /*05d0*/  LDC.64 R70, c[0x0][0x3c0] ;  /* 0x0000f000ff467b82 */ /* 0x000f240000000a00 */
[C---:B------:R-:W-:Y:S02]  /*05e0*/  IADD3 R123, PT, PT, R121.reuse, 0x100, RZ ;  /* 0x00000100797b7810 */ /* 0x040fe40007ffe0ff */
[C---:B------:R-:W-:Y:S02]  /*05f0*/  IADD3 R125, PT, PT, R121.reuse, 0x200, RZ ;  /* 0x00000200797d7810 */ /* 0x040fe40007ffe0ff */
[C---:B------:R-:W-:Y:S02]  /*0600*/  IADD3 R127, PT, PT, R121.reuse, 0x300, RZ ;  /* 0x00000300797f7810 */ /* 0x040fe40007ffe0ff */
[C---:B------:R-:W-:Y:S01]  /*0610*/  IADD3 R129, PT, PT, R121.reuse, 0x400, RZ ;  /* 0x0000040079817810 */ /* 0x040fe20007ffe0ff */
[----:B------:R-:W2:Y:S01]  /*0620*/  LDC.64 R138, c[0x0][0x3c8] ;  /* 0x0000f200ff8a7b82 */ /* 0x000ea20000000a00 */
[----:B------:R-:W-:Y:S01]  /*0630*/  IADD3 R131, PT, PT, R121, 0x500, RZ ;  /* 0x0000050079837810 */ /* 0x000fe20007ffe0ff */
[----:B-1----:R-:W-:Y:S01]  /*0640*/  IMAD.WIDE.U32 R42, R123, 0x8, R36 ;  /* 0x000000087b2a7825 */ /* 0x002fe200078e0024 */
[----:B------:R-:W-:-:S03]  /*0650*/  IADD3 R133, PT, PT, R121, 0x600, RZ ;  /* 0x0000060079857810 */ /* 0x000fc60007ffe0ff */
[--C-:B---3--:R-:W-:Y:S02]  /*0660*/  IMAD.WIDE.U32 R32, R121, 0x8, R46.reuse ;  /* 0x0000000879207825 */ /* 0x108fe400078e002e */
[----:B------:R-:W3:Y:S02]  /*0670*/  LDG.E.64 R42, desc[UR4][R42.64] ;  /* 0x000000042a2a7981 */ /* 0x000ee4000c1e1b00 */
[--C-:B------:R-:W-:Y:S02]  /*0680*/  IMAD.WIDE.U32 R68, R123, 0x8, R46.reuse ;  /* 0x000000087b447825 */ /* 0x100fe400078e002e */
[----:B------:R1:W3:Y:S02]  /*0690*/  LDG.E.64 R140, desc[UR4][R32.64] ;  /* 0x00000004208c7981 */ /* 0x0002e4000c1e1b00 */
[--C-:B------:R-:W-:Y:S02]  /*06a0*/  IMAD.WIDE.U32 R66, R125, 0x8, R46.reuse ;  /* 0x000000087d427825 */ /* 0x100fe400078e002e */
[----:B------:R-:W3:Y:S02]  /*06b0*/  LDG.E.64 R68, desc[UR4][R68.64] ;  /* 0x0000000444447981 */ /* 0x000ee4000c1e1b00 */
[----:B------:R-:W-:-:S02]  /*06c0*/  IMAD.WIDE.U32 R64, R127, 0x8, R46 ;  /* 0x000000087f407825 */ /* 0x000fc400078e002e */
[----:B------:R-:W3:Y:S02]  /*06d0*/  LDG.E.64 R66, desc[UR4][R66.64] ;  /* 0x0000000442427981 */ /* 0x000ee4000c1e1b00 */
[--C-:B------:R-:W-:Y:S02]  /*06e0*/  IMAD.WIDE.U32 R62, R129, 0x8, R46.reuse ;  /* 0x00000008813e7825 */ /* 0x100fe400078e002e */
[----:B------:R-:W3:Y:S02]  /*06f0*/  LDG.E.64 R64, desc[UR4][R64.64] ;  /* 0x0000000440407981 */ /* 0x000ee4000c1e1b00 */
        /* <DEDUP_REMOVED lines=10> */
[--C-:B-1----:R-:W-:Y:S02]  /*07a0*/  IMAD.WIDE.U32 R32, R131, 0x8, R36.reuse ;  /* 0x0000000883207825 */ /* 0x102fe400078e0024 */
[----:B------:R-:W3:Y:S02]  /*07b0*/  LDG.E.64 R40, desc[UR4][R40.64] ;  /* 0x0000000428287981 */ /* 0x000ee4000c1e1b00 */
[--C-:B------:R-:W-:Y:S02]  /*07c0*/  IMAD.WIDE.U32 R44, R127, 0x8, R36.reuse ;  /* 0x000000087f2c7825 */ /* 0x100fe400078e0024 */
[----:B------:R-:W3:Y:S02]  /*07d0*/  LDG.E.64 R32, desc[UR4][R32.64] ;  /* 0x0000000420207981 */ /* 0x000ee4000c1e1b00 */
[----:B------:R-:W-:-:S02]  /*07e0*/  IMAD.WIDE.U32 R36, R133, 0x8, R36 ;  /* 0x0000000885247825 */ /* 0x000fc400078e0024 */
[----:B------:R-:W3:Y:S04]  /*07f0*/  LDG.E.64 R44, desc[UR4][R44.64] ;  /* 0x000000042c2c7981 */ /* 0x000ee8000c1e1b00 */
[----:B------:R-:W3:Y:S01]  /*0800*/  LDG.E.64 R36, desc[UR4][R36.64] ;  /* 0x0000000424247981 */ /* 0x000ee2000c1e1b00 */
[----:B----4-:R-:W-:-:S06]  /*0810*/  IMAD.WIDE R70, R73, 0x4, R70 ;  /* 0x0000000449467825 */ /* 0x010fcc00078e0246 */
[----:B------:R-:W4:Y:S01]  /*0820*/  LDG.E R70, desc[UR4][R70.64] ;  /* 0x0000000446467981 */ /* 0x000f22000c1e1900 */
[----:B--2---:R-:W-:-:S05]  /*0830*/  IMAD.WIDE R138, R73, 0x4, R138 ;  /* 0x00000004498a7825 */ /* 0x004fca00078e028a */
[----:B------:R1:W2:Y:S01]  /*0840*/  LDG.E R122, desc[UR4][R138.64] ;  /* 0x000000048a7a7981 */ /* 0x0002a2000c1e1900 */
[----:B0-----:R-:W-:-:S04]  /*0850*/  ISETP.NE.U32.AND P0, PT, RZ, UR8, PT ;  /* 0x00000008ff007c0c */ /* 0x001fc8000bf05070 */
[----:B------:R-:W-:Y:S02]  /*0860*/  ISETP.NE.AND.EX P0, PT, RZ, UR9, PT, P0 ;  /* 0x00000009ff007c0c */ /* 0x000fe4000bf05300 */
[----:B------:R-:W-:Y:S02]  /*0870*/  ISETP.NE.AND P4, PT, RZ, UR7, PT ;  /* 0x00000007ff007c0c */ /* 0x000fe4000bf85270 */
[C-C-:B---3--:R-:W-:Y:S02]  /*0880*/  SHF.R.U64 R193, R42.reuse, 0x10, R43.reuse ;  /* 0x000000102ac17819 */ /* 0x148fe4000000122b */
[----:B------:R-:W-:Y:S02]  /*0890*/  SHF.L.U32 R199, R42, 0x10, RZ ;  /* 0x000000102ac77819 */ /* 0x000fe400000006ff */
[----:B------:R-:W-:Y:S02]  /*08a0*/  SHF.R.U32.HI R189, RZ, 0x10, R43 ;  /* 0x00000010ffbd7819 */ /* 0x000fe4000001162b */
[----:B------:R-:W-:-:S03]  /*08b0*/  SHF.L.U32 R191, R43, 0x10, RZ ;  /* 0x000000102bbf7819 */ /* 0x000fc600000006ff */
[----:B------:R-:W0:Y:S01]  /*08c0*/  @P0 LDC.64 R42, c[0x0][0x438] ;  /* 0x00010e00ff2a0b82 */ /* 0x000e220000000a00 */
[--C-:B------:R-:W-:Y:S02]  /*08d0*/  SHF.R.U64 R176, R140, 0x10, R141.reuse ;  /* 0x000000108cb07819 */ /* 0x100fe4000000128d */
[----:B------:R-:W-:Y:S02]  /*08e0*/  MOV R197, R141 ;  /* 0x0000008d00c57202 */ /* 0x000fe40000000f00 */
[----:B------:R-:W-:Y:S02]  /*08f0*/  SHF.R.U32.HI R0, RZ, 0x10, R141 ;  /* 0x00000010ff007819 */ /* 0x000fe4000001168d */
[----:B------:R-:W-:Y:S02]  /*0900*/  MOV R178, R140 ;  /* 0x0000008c00b27202 */ /* 0x000fe40000000f00 */
[----:B------:R-:W-:Y:S02]  /*0910*/  MOV R146, R46 ;  /* 0x0000002e00927202 */ /* 0x000fe40000000f00 */
[----:B------:R-:W-:-:S02]  /*0920*/  SHF.R.U64 R148, R46, 0x10, R47 ;  /* 0x000000102e947819 */ /* 0x000fc4000000122f */
[----:B------:R-:W-:Y:S02]  /*0930*/  MOV R157, R47 ;  /* 0x0000002f009d7202 */ /* 0x000fe40000000f00 */
[----:B------:R-:W-:Y:S02]  /*0940*/  SHF.R.U32.HI R162, RZ, 0x10, R47 ;  /* 0x00000010ffa27819 */ /* 0x000fe4000001162f */
[C-C-:B------:R-:W-:Y:S01]  /*0950*/  SHF.R.U64 R203, R38.reuse, 0x10, R39.reuse ;  /* 0x0000001026cb7819 */ /* 0x140fe20000001227 */
[----:B------:R-:W3:Y:S01]  /*0960*/  @P0 LDC.64 R46, c[0x0][0x438] ;  /* 0x00010e00ff2e0b82 */ /* 0x000ee20000000a00 */
[----:B------:R-:W-:Y:S02]  /*0970*/  SHF.L.U32 R195, R38, 0x10, RZ ;  /* 0x0000001026c37819 */ /* 0x000fe400000006ff */
[----:B------:R-:W-:Y:S02]  /*0980*/  SHF.R.U32.HI R201, RZ, 0x10, R39 ;  /* 0x00000010ffc97819 */ /* 0x000fe40000011627 */
[----:B------:R-:W-:-:S03]  /*0990*/  SHF.L.U32 R205, R39, 0x10, RZ ;  /* 0x0000001027cd7819 */ /* 0x000fc600000006ff */
[----:B------:R-:W2:Y:S01]  /*09a0*/  @P0 LDC.64 R38, c[0x0][0x438] ;  /* 0x00010e00ff260b82 */ /* 0x000ea20000000a00 */
[C-C-:B------:R-:W-:Y:S02]  /*09b0*/  SHF.R.U64 R183, R34.reuse, 0x10, R35.reuse ;  /* 0x0000001022b77819 */ /* 0x140fe40000001223 */
[----:B------:R-:W-:Y:S02]  /*09c0*/  SHF.L.U32 R187, R34, 0x10, RZ ;  /* 0x0000001022bb7819 */ /* 0x000fe400000006ff */
[----:B------:R-:W-:Y:S02]  /*09d0*/  SHF.R.U32.HI R173, RZ, 0x10, R35 ;  /* 0x00000010ffad7819 */ /* 0x000fe40000011623 */
[----:B------:R-:W-:Y:S02]  /*09e0*/  SHF.L.U32 R181, R35, 0x10, RZ ;  /* 0x0000001023b57819 */ /* 0x000fe400000006ff */
[C---:B------:R-:W-:Y:S01]  /*09f0*/  SHF.R.U64 R161, R40.reuse, 0x10, R41 ;  /* 0x0000001028a17819 */ /* 0x040fe20000001229 */
[----:B------:R-:W2:Y:S01]  /*0a00*/  @P0 LDC.64 R34, c[0x0][0x438] ;  /* 0x00010e00ff220b82 */ /* 0x000ea20000000a00 */
[----:B------:R-:W-:-:S02]  /*0a10*/  SHF.L.U32 R163, R40, 0x10, RZ ;  /* 0x0000001028a37819 */ /* 0x000fc400000006ff */
[----:B------:R-:W-:Y:S02]  /*0a20*/  SHF.R.U32.HI R153, RZ, 0x10, R41 ;  /* 0x00000010ff997819 */ /* 0x000fe40000011629 */
[----:B------:R-:W-:Y:S02]  /*0a30*/  SHF.L.U32 R159, R41, 0x10, RZ ;  /* 0x00000010299f7819 */ /* 0x000fe400000006ff */
[C-C-:B------:R-:W-:Y:S01]  /*0a40*/  SHF.R.U64 R149, R32.reuse, 0x10, R33.reuse ;  /* 0x0000001020957819 */ /* 0x140fe20000001221 */
[----:B------:R-:W2:Y:S01]  /*0a50*/  @P0 LDC.64 R40, c[0x0][0x438] ;  /* 0x00010e00ff280b82 */ /* 0x000ea20000000a00 */
[----:B------:R-:W-:Y:S02]  /*0a60*/  SHF.L.U32 R151, R32, 0x10, RZ ;  /* 0x0000001020977819 */ /* 0x000fe400000006ff */
[----:B------:R-:W-:Y:S02]  /*0a70*/  SHF.R.U32.HI R141, RZ, 0x10, R33 ;  /* 0x00000010ff8d7819 */ /* 0x000fe40000011621 */
[----:B------:R-:W-:-:S03]  /*0a80*/  SHF.L.U32 R147, R33, 0x10, RZ ;  /* 0x0000001021937819 */ /* 0x000fc600000006ff */
[----:B------:R-:W2:Y:S01]  /*0a90*/  @P1 LDC.64 R32, c[0x0][0x3e0] ;  /* 0x0000f800ff201b82 */ /* 0x000ea20000000a00 */
[C-C-:B------:R-:W-:Y:S02]  /*0aa0*/  SHF.R.U64 R143, R36.reuse, 0x10, R37.reuse ;  /* 0x00000010248f7819 */ /* 0x140fe40000001225 */
[----:B------:R-:W-:Y:S02]  /*0ab0*/  SHF.L.U32 R137, R36, 0x10, RZ ;  /* 0x0000001024897819 */ /* 0x000fe400000006ff */
[----:B------:R-:W-:Y:S02]  /*0ac0*/  SHF.R.U32.HI R145, RZ, 0x10, R37 ;  /* 0x00000010ff917819 */ /* 0x000fe40000011625 */
[----:B-1----:R-:W-:Y:S02]  /*0ad0*/  SHF.L.U32 R139, R37, 0x10, RZ ;  /* 0x00000010258b7819 */ /* 0x002fe400000006ff */
[----:B------:R-:W1:Y:S01]  /*0ae0*/  LDC.64 R36, c[0x0][0x3b0] ;  /* 0x0000ec00ff247b82 */ /* 0x000e620000000a00 */
[----:B------:R-:W-:-:S02]  /*0af0*/  SHF.R.U64 R169, R44, 0x10, R45 ;  /* 0x000000102ca97819 */ /* 0x000fc4000000122d */
[----:B------:R-:W-:Y:S02]  /*0b00*/  SHF.L.U32 R171, R44, 0x10, RZ ;  /* 0x000000102cab7819 */ /* 0x000fe400000006ff */
[----:B------:R-:W-:Y:S02]  /*0b10*/  SHF.R.U32.HI R165, RZ, 0x10, R45 ;  /* 0x00000010ffa57819 */ /* 0x000fe4000001162d */
[----:B------:R-:W-:Y:S02]  /*0b20*/  SHF.L.U32 R167, R45, 0x10, RZ ;  /* 0x000000102da77819 */ /* 0x000fe400000006ff */
[----:B------:R-:W1:Y:S01]  /*0b30*/  @P0 LDC.64 R44, c[0x0][0x438] ;  /* 0x00010e00ff2c0b82 */ /* 0x000e620000000a00 */
[----:B------:R-:W-:Y:S02]  /*0b40*/  MOV R140, R60 ;  /* 0x0000003c008c7202 */ /* 0x000fe40000000f00 */
[----:B------:R-:W-:Y:S02]  /*0b50*/  SHF.R.U64 R142, R60, 0x10, R61 ;  /* 0x000000103c8e7819 */ /* 0x000fe4000000123d */
[----:B------:R-:W-:-:S02]  /*0b60*/  MOV R155, R61 ;  /* 0x0000003d009b7202 */ /* 0x000fc40000000f00 */
[----:B------:R-:W-:Y:S02]  /*0b70*/  SHF.R.U32.HI R144, RZ, 0x10, R61 ;  /* 0x00000010ff907819 */ /* 0x000fe4000001163d */
[----:B------:R-:W1:Y:S01]  /*0b80*/  @P0 LDC.64 R60, c[0x0][0x438] ;  /* 0x00010e00ff3c0b82 */ /* 0x000e620000000a00 */
[----:B0-----:R-:W-:Y:S01]  /*0b90*/  @P0 IMAD.WIDE.U32 R42, R121, 0x8, R42 ;  /* 0x00000008792a0825 */ /* 0x001fe200078e002a */
[----:B----4-:R-:W-:Y:S02]  /*0ba0*/  FSEL R70, R70, RZ, !P4 ;  /* 0x000000ff46467208 */ /* 0x010fe40006000000 */
[----:B------:R-:W-:Y:S01]  /*0bb0*/  MOV R174, R68 ;  /* 0x0000004400ae7202 */ /* 0x000fe20000000f00 */
[----:B---3--:R-:W-:Y:S01]  /*0bc0*/  @P0 IMAD.WIDE.U32 R46, R123, 0x8, R46 ;  /* 0x000000087b2e0825 */ /* 0x008fe200078e002e */
[----:B------:R-:W-:Y:S01]  /*0bd0*/  SHF.R.U64 R172, R68, 0x10, R69 ;  /* 0x0000001044ac7819 */ /* 0x000fe20000001245 */
[----:B-----5:R0:W5:Y:S01]  /*0be0*/  @P0 LDG.E.64 R58, desc[UR4][R42.64] ;  /* 0x000000042a3a0981 */ /* 0x020162000c1e1b00 */
[----:B------:R-:W-:-:S02]  /*0bf0*/  MOV R185, R69 ;  /* 0x0000004500b97202 */ /* 0x000fc40000000f00 */
[----:B------:R-:W-:Y:S01]  /*0c00*/  SHF.R.U32.HI R170, RZ, 0x10, R69 ;  /* 0x00000010ffaa7819 */ /* 0x000fe20000011645 */
[----:B--2---:R-:W-:Y:S01]  /*0c10*/  @P0 IMAD.WIDE.U32 R68, R131, 0x8, R38 ;  /* 0x0000000883440825 */ /* 0x004fe200078e0026 */
[----:B------:R-:W-:-:S03]  /*0c20*/  SHF.L.U32 R203, R203, 0x10, RZ ;  /* 0x00000010cbcb7819 */ /* 0x000fc600000006ff */
[----:B------:R-:W-:Y:S01]  /*0c30*/  FADD.FTZ R195, -R70, R195 ;  /* 0x000000c346c37221 */ /* 0x000fe20000010100 */
        /* <DEDUP_REMOVED lines=8> */
[----:B------:R-:W-:Y:S01]  /*0cc0*/  @P0 IMAD.WIDE.U32 R40, R129, 0x8, R40 ;  /* 0x0000000881280825 */ /* 0x000fe200078e0028 */
[----:B------:R-:W-:Y:S01]  /*0cd0*/  SHF.L.U32 R169, R169, 0x10, RZ ;  /* 0x00000010a9a97819 */ /* 0x000fe200000006ff */
[----:B------:R2:W5:Y:S01]  /*0ce0*/  @P0 LDG.E.64 R56, desc[UR4][R46.64] ;  /* 0x000000042e380981 */ /* 0x000562000c1e1b00 */
[----:B------:R-:W-:Y:S02]  /*0cf0*/  SHF.L.U32 R165, R165, 0x10, RZ ;  /* 0x00000010a5a57819 */ /* 0x000fe400000006ff */
[----:B------:R-:W-:Y:S01]  /*0d00*/  SHF.L.U32 R141, R141, 0x10, RZ ;  /* 0x000000108d8d7819 */ /* 0x000fe200000006ff */
[----:B------:R-:W-:Y:S01]  /*0d10*/  @P0 IMAD.WIDE.U32 R34, R133, 0x8, R34 ;  /* 0x0000000885220825 */ /* 0x000fe200078e0022 */
[----:B------:R-:W-:Y:S01]  /*0d20*/  SHF.L.U32 R143, R143, 0x10, RZ ;  /* 0x000000108f8f7819 */ /* 0x000fe200000006ff */
[----:B------:R3:W5:Y:S01]  /*0d30*/  @P0 LDG.E.64 R48, desc[UR4][R68.64] ;  /* 0x0000000444300981 */ /* 0x000762000c1e1b00 */
[----:B------:R-:W-:-:S02]  /*0d40*/  SHF.L.U32 R145, R145, 0x10, RZ ;  /* 0x0000001091917819 */ /* 0x000fc400000006ff */
[----:B0-----:R-:W-:Y:S01]  /*0d50*/  SHF.L.U32 R43, R178, 0x10, RZ ;  /* 0x00000010b22b7819 */ /* 0x001fe200000006ff */
[----:B------:R-:W-:Y:S01]  /*0d60*/  @P1 IMAD.WIDE R32, R73, 0x2, R32 ;  /* 0x0000000249201825 */ /* 0x000fe200078e0220 */
[----:B------:R-:W-:-:S03]  /*0d70*/  SHF.L.U32 R42, R176, 0x10, RZ ;  /* 0x00000010b02a7819 */ /* 0x000fc600000006ff */
[----:B------:R-:W-:Y:S01]  /*0d80*/  FADD.FTZ R205, -R70, R205 ;  /* 0x000000cd46cd7221 */ /* 0x000fe20000010100 */
[----:B--2---:R-:W-:Y:S01]  /*0d90*/  SHF.L.U32 R46, R0, 0x10, RZ ;  /* 0x00000010002e7819 */ /* 0x004fe200000006ff */
        /* <DEDUP_REMOVED lines=31> */
[----:B---3--:R-:W-:Y:S01]  /*0f90*/  FMUL.FTZ R69, R28, R43 ;  /* 0x0000002b1c457220 */ /* 0x008fe20000410000 */
[----:B-1----:R-:W-:Y:S01]  /*0fa0*/  IMAD.WIDE.U32 R70, R121, 0x4, R36 ;  /* 0x0000000479467825 */ /* 0x002fe200078e0024 */
[----:B------:R-:W-:Y:S01]  /*0fb0*/  MOV R156, R62 ;  /* 0x0000003e009c7202 */ /* 0x000fe20000000f00 */
[----:B------:R-:W5:Y:S01]  /*0fc0*/  @P0 LDG.E.64 R50, desc[UR4][R40.64] ;  /* 0x0000000428320981 */ /* 0x000f62000c1e1b00 */
[----:B------:R-:W-:Y:S01]  /*0fd0*/  SHF.R.U64 R152, R62, 0x10, R63 ;  /* 0x000000103e987819 */ /* 0x000fe2000000123f */
[----:B------:R-:W-:Y:S01]  /*0fe0*/  IMAD.WIDE.U32 R66, R123, 0x4, R36 ;  /* 0x000000047b427825 */ /* 0x000fe200078e0024 */
[----:B------:R-:W-:Y:S01]  /*0ff0*/  MOV R175, R63 ;  /* 0x0000003f00af7202 */ /* 0x000fe20000000f00 */
[----:B------:R0:W5:Y:S01]  /*1000*/  @P0 LDG.E.64 R2, desc[UR4][R34.64] ;  /* 0x0000000422020981 */ /* 0x000162000c1e1b00 */
[----:B------:R-:W-:Y:S01]  /*1010*/  SHF.R.U32.HI R138, RZ, 0x10, R63 ;  /* 0x00000010ff8a7819 */ /* 0x000fe2000001163f */
[C---:B------:R-:W-:Y:S01]  /*1020*/  @P0 IMAD.WIDE.U32 R62, R127.reuse, 0x8, R44 ;  /* 0x000000087f3e0825 */ /* 0x040fe200078e002c */
[----:B------:R-:W-:Y:S01]  /*1030*/  MOV R160, R64 ;  /* 0x0000004000a07202 */ /* 0x000fe20000000f00 */
[----:B------:R1:W2:Y:S01]  /*1040*/  @P1 LDG.E.U16 R150, desc[UR4][R32.64] ;  /* 0x0000000420961981 */ /* 0x0002a2000c1e1500 */
[----:B------:R-:W-:Y:S01]  /*1050*/  SHF.R.U64 R158, R64, 0x10, R65 ;  /* 0x00000010409e7819 */ /* 0x000fe20000001241 */
[----:B------:R-:W-:Y:S01]  /*1060*/  IMAD.WIDE.U32 R44, R127, 0x4, R36 ;  /* 0x000000047f2c7825 */ /* 0x000fe200078e0024 */
[----:B------:R-:W-:-:S03]  /*1070*/  MOV R177, R65 ;  /* 0x0000004100b17202 */ /* 0x000fc60000000f00 */
[----:B------:R-:W-:Y:S01]  /*1080*/  FMUL.FTZ R68, R29, R42 ;  /* 0x0000002a1d447220 */ /* 0x000fe20000410000 */
[----:B------:R-:W-:Y:S01]  /*1090*/  SHF.R.U32.HI R154, RZ, 0x10, R65 ;  /* 0x00000010ff9a7819 */ /* 0x000fe20000011641 */
[----:B------:R-:W-:Y:S01]  /*10a0*/  IMAD.WIDE.U32 R64, R125, 0x4, R36 ;  /* 0x000000047d407825 */ /* 0x000fe200078e0024 */
[----:B------:R-:W-:-:S03]  /*10b0*/  SHF.L.U32 R197, R197, 0x10, RZ ;  /* 0x00000010c5c57819 */ /* 0x000fc600000006ff */
[----:B------:R-:W-:Y:S01]  /*10c0*/  FMUL.FTZ R196, R122, R203 ;  /* 0x000000cb7ac47220 */ /* 0x000fe20000410000 */
[----:B0-----:R-:W-:Y:S01]  /*10d0*/  FADD.FTZ R35, RZ, R69 ;  /* 0x00000045ff237221 */ /* 0x001fe20000010000 */
[----:B------:R-:W-:-:S04]  /*10e0*/  IMAD.WIDE.U32 R40, R129, 0x4, R36 ;  /* 0x0000000481287825 */ /* 0x000fc800078e0024 */
[----:B-1----:R-:W-:Y:S01]  /*10f0*/  FFMA.FTZ R33, R0, R69, RZ ;  /* 0x0000004500217223 */ /* 0x002fe200000100ff */
[----:B------:R0:W5:Y:S01]  /*1100*/  LDG.E R70, desc[UR4][R70.64] ;  /* 0x0000000446467981 */ /* 0x000162000c1e1900 */
[----:B------:R-:W-:-:S04]  /*1110*/  IMAD.WIDE.U32 R38, R131, 0x4, R36 ;  /* 0x0000000483267825 */ /* 0x000fc800078e0024 */
[----:B------:R-:W-:Y:S01]  /*1120*/  FADD.FTZ R34, R68, R35 ;  /* 0x0000002344227221 */ /* 0x000fe20000010000 */
[----:B------:R1:W5:Y:S01]  /*1130*/  LDG.E R66, desc[UR4][R66.64] ;  /* 0x0000000442427981 */ /* 0x000362000c1e1900 */
[----:B------:R-:W-:-:S04]  /*1140*/  IMAD.WIDE.U32 R36, R133, 0x4, R36 ;  /* 0x0000000485247825 */ /* 0x000fc800078e0024 */
[----:B------:R-:W-:Y:S01]  /*1150*/  FFMA.FTZ R32, R196, R68, R33 ;  /* 0x00000044c4207223 */ /* 0x000fe20000010021 */
[----:B------:R-:W5:Y:S01]  /*1160*/  @P0 LDG.E.64 R52, desc[UR4][R62.64] ;  /* 0x000000043e340981 */ /* 0x000f62000c1e1b00 */
[----:B------:R-:W-:-:S04]  /*1170*/  @P0 IMAD.WIDE.U32 R60, R125, 0x8, R60 ;  /* 0x000000087d3c0825 */ /* 0x000fc800078e003c */
[----:B0-----:R-:W-:Y:S01]  /*1180*/  FMUL.FTZ R71, R122, R205 ;  /* 0x000000cd7a477220 */ /* 0x001fe20000410000 */
[----:B------:R0:W5:Y:S01]  /*1190*/  LDG.E R64, desc[UR4][R64.64] ;  /* 0x0000000440407981 */ /* 0x000162000c1e1900 */
[----:B-1----:R-:W-:Y:S01]  /*11a0*/  FMUL.FTZ R67, R30, R197 ;  /* 0x000000c51e437220 */ /* 0x002fe20000410000 */
[----:B------:R-:W-:Y:S02]  /*11b0*/  FMUL.FTZ R206, R122, R201 ;  /* 0x000000c97ace7220 */ /* 0x000fe40000410000 */
[----:B------:R-:W5:Y:S01]  /*11c0*/  @P0 LDG.E.64 R54, desc[UR4][R60.64] ;  /* 0x000000043c360981 */ /* 0x000f62000c1e1b00 */
[----:B------:R-:W-:-:S03]  /*11d0*/  FADD.FTZ R34, R67, R34 ;  /* 0x0000002243227221 */ /* 0x000fc60000010000 */
[----:B------:R1:W5:Y:S01]  /*11e0*/  LDG.E R63, desc[UR4][R36.64] ;  /* 0x00000004243f7981 */ /* 0x000362000c1e1900 */
[----:B------:R-:W-:Y:S01]  /*11f0*/  FFMA.FTZ R33, R71, R67, R32 ;  /* 0x0000004347217223 */ /* 0x000fe20000010020 */
[----:B0-----:R-:W-:Y:S01]  /*1200*/  FMUL.FTZ R65, R31, R46 ;  /* 0x0000002e1f417220 */ /* 0x001fe20000410000 */
[C---:B------:R-:W-:Y:S01]  /*1210*/  FMUL.FTZ R200, R122.reuse, R199 ;  /* 0x000000c77ac87220 */ /* 0x040fe20000410000 */
[----:B------:R-:W-:Y:S01]  /*1220*/  SHF.L.U32 R185, R185, 0x10, RZ ;  /* 0x00000010b9b97819 */ /* 0x000fe200000006ff */
[----:B------:R-:W-:Y:S01]  /*1230*/  FMUL.FTZ R194, R122, R193 ;  /* 0x000000c17ac27220 */ /* 0x000fe20000410000 */
[----:B------:R0:W5:Y:S01]  /*1240*/  LDG.E R60, desc[UR4][R44.64] ;  /* 0x000000042c3c7981 */ /* 0x000162000c1e1900 */
[----:B-1----:R-:W-:Y:S01]  /*1250*/  SHF.L.U32 R37, R174, 0x10, RZ ;  /* 0x00000010ae257819 */ /* 0x002fe200000006ff */
[----:B------:R-:W-:Y:S01]  /*1260*/  FADD.FTZ R35, R65, R34 ;  /* 0x0000002241237221 */ /* 0x000fe20000010000 */
[----:B------:R-:W-:Y:S01]  /*1270*/  FFMA.FTZ R33, R206, R65, R33 ;  /* 0x00000041ce217223 */ /* 0x000fe20000010021 */
[----:B------:R-:W-:Y:S01]  /*1280*/  SHF.L.U32 R47, R166, 0x10, RZ ;  /* 0x00000010a62f7819 */ /* 0x000fe200000006ff */
[----:B------:R-:W-:Y:S01]  /*1290*/  FMUL.FTZ R198, R122, R191 ;  /* 0x000000bf7ac67220 */ /* 0x000fe20000410000 */
[----:B------:R-:W-:Y:S01]  /*12a0*/  FMUL.FTZ R174, R24, R37 ;  /* 0x0000002518ae7220 */ /* 0x000fe20000410000 */
[----:B0-----:R-:W-:-:S02]  /*12b0*/  SHF.L.U32 R44, R172, 0x10, RZ ;  /* 0x00000010ac2c7819 */ /* 0x001fc400000006ff */
[----:B------:R-:W-:Y:S01]  /*12c0*/  SHF.L.U32 R170, R170, 0x10, RZ ;  /* 0x00000010aaaa7819 */ /* 0x000fe200000006ff */
[----:B------:R-:W-:Y:S01]  /*12d0*/  FADD.FTZ R35, R174, R35 ;  /* 0x00000023ae237221 */ /* 0x000fe20000010000 */
[----:B------:R-:W-:Y:S01]  /*12e0*/  FFMA.FTZ R33, R200, R174, R33 ;  /* 0x000000aec8217223 */ /* 0x000fe20000010021 */
[----:B------:R-:W-:Y:S01]  /*12f0*/  FMUL.FTZ R166, R25, R44 ;  /* 0x0000002c19a67220 */ /* 0x000fe20000410000 */
        /* <DEDUP_REMOVED lines=10> */
[----:B------:R-:W-:-:S02]  /*13a0*/  SHF.L.U32 R164, R164, 0x10, RZ ;  /* 0x00000010a4a47819 */ /* 0x000fc400000006ff */
        /* <DEDUP_REMOVED lines=97> */
[----:B------:R-:W-:Y:S01]  /*19c0*/  FFMA.FTZ R32, R145, R139, R32 ;  /* 0x0000008b91207223 */ /* 0x000fe20000010020 */
[----:B------:R1:W5:Y:S04]  /*19d0*/  LDG.E R61, desc[UR4][R40.64] ;  /* 0x00000004283d7981 */ /* 0x000368000c1e1900 */
[----:B------:R-:W3:Y:S04]  /*19e0*/  SHFL.DOWN PT, R33, R34, 0x10, 0x1f ;  /* 0x0a001f0022217f89 */ /* 0x000ee800000e0000 */
[----:B------:R-:W4:Y:S01]  /*19f0*/  SHFL.DOWN PT, R35, R32, 0x10, 0x1f ;  /* 0x0a001f0020237f89 */ /* 0x000f2200000e0000 */
[----:B---3--:R-:W-:Y:S01]  /*1a00*/  FADD.FTZ R33, R34, R33 ;  /* 0x0000002122217221 */ /* 0x008fe20000010000 */
[----:B----4-:R-:W-:-:S04]  /*1a10*/  FADD.FTZ R35, R32, R35 ;  /* 0x0000002320237221 */ /* 0x010fc80000010000 */
[----:B------:R-:W3:Y:S04]  /*1a20*/  SHFL.DOWN PT, R36, R33, 0x8, 0x1f ;  /* 0x09001f0021247f89 */ /* 0x000ee800000e0000 */
[----:B0-----:R-:W0:Y:S01]  /*1a30*/  SHFL.DOWN PT, R38, R35, 0x8, 0x1f ;  /* 0x09001f0023267f89 */ /* 0x001e2200000e0000 */
[----:B---3--:R-:W-:Y:S01]  /*1a40*/  FADD.FTZ R36, R33, R36 ;  /* 0x0000002421247221 */ /* 0x008fe20000010000 */
[----:B0-----:R-:W-:-:S04]  /*1a50*/  FADD.FTZ R38, R35, R38 ;  /* 0x0000002623267221 */ /* 0x001fc80000010000 */
[----:B------:R-:W0:Y:S04]  /*1a60*/  SHFL.DOWN PT, R39, R36, 0x4, 0x1f ;  /* 0x08801f0024277f89 */ /* 0x000e2800000e0000 */
[----:B-1----:R-:W1:Y:S01]  /*1a70*/  SHFL.DOWN PT, R41, R38, 0x4, 0x1f ;  /* 0x08801f0026297f89 */ /* 0x002e6200000e0000 */
[----:B------:R-:W3:Y:S01]  /*1a80*/  S2R R137, SR_TID.X ;  /* 0x0000000000897919 */ /* 0x000ee20000002100 */
[----:B0-----:R-:W-:Y:S01]  /*1a90*/  FADD.FTZ R39, R36, R39 ;  /* 0x0000002724277221 */ /* 0x001fe20000010000 */
[----:B-1----:R-:W-:-:S04]  /*1aa0*/  FADD.FTZ R41, R38, R41 ;  /* 0x0000002926297221 */ /* 0x002fc80000010000 */
[----:B------:R-:W0:Y:S04]  /*1ab0*/  SHFL.DOWN PT, R32, R39, 0x2, 0x1f ;  /* 0x08401f0027207f89 */ /* 0x000e2800000e0000 */
[----:B------:R-:W1:Y:S01]  /*1ac0*/  SHFL.DOWN PT, R34, R41, 0x2, 0x1f ;  /* 0x08401f0029227f89 */ /* 0x000e6200000e0000 */
[----:B------:R-:W4:Y:S01]  /*1ad0*/  S2R R199, SR_CgaCtaId ;  /* 0x0000000000c77919 */ /* 0x000f220000008800 */
[----:B---3--:R-:W-:Y:S02]  /*1ae0*/  LOP3.LUT P3, RZ, R137, 0x1f, RZ, 0xc0, !PT ;  /* 0x0000001f89ff7812 */ /* 0x008fe4000786c0ff */
[----:B------:R-:W-:Y:S01]  /*1af0*/  PLOP3.LUT P0, PT, PT, PT, PT, 0x80, 0x8 ;  /* 0x000000000008781c */ /* 0x000fe20003f0f070 */
[----:B0-----:R-:W-:Y:S01]  /*1b00*/  FADD.FTZ R32, R39, R32 ;  /* 0x0000002027207221 */ /* 0x001fe20000010000 */
[----:B-1----:R-:W-:-:S04]  /*1b10*/  FADD.FTZ R34, R41, R34 ;  /* 0x0000002229227221 */ /* 0x002fc80000010000 */
[----:B------:R-:W0:Y:S04]  /*1b20*/  SHFL.DOWN PT, R33, R32, 0x1, 0x1f ;  /* 0x08201f0020217f89 */ /* 0x000e2800000e0000 */
[----:B------:R-:W1:Y:S01]  /*1b30*/  SHFL.DOWN PT, R35, R34, 0x1, 0x1f ;  /* 0x08201f0022237f89 */ /* 0x000e6200000e0000 */
[----:B------:R-:W-:Y:S02]  /*1b40*/  MOV R36, 0x400 ;  /* 0x0000040000247802 */ /* 0x000fe40000000f00 */
[----:B------:R-:W-:Y:S02]  /*1b50*/  @!P3 PLOP3.LUT P0, PT, P2, PT, PT, 0x80, 0x8 ;  /* 0x000000000008b81c */ /* 0x000fe4000170f070 */
[----:B----4-:R-:W-:Y:S02]  /*1b60*/  LEA R36, R199, R36, 0x18 ;  /* 0x00000024c7247211 */ /* 0x010fe400078ec0ff */
[----:B------:R-:W-:-:S02]  /*1b70*/  @!P3 SHF.R.U32.HI R39, RZ, 0x2, R137 ;  /* 0x00000002ff27b819 */ /* 0x000fc40000011689 */
[----:B------:R-:W-:Y:S02]  /*1b80*/  IADD3 R201, PT, PT, R36, 0x7040, RZ ;  /* 0x0000704024c97810 */ /* 0x000fe40007ffe0ff */
[----:B------:R-:W-:Y:S02]  /*1b90*/  @!P3 LOP3.LUT R39, R39, 0x38, RZ, 0xc0, !PT ;  /* 0x000000382727b812 */ /* 0x000fe400078ec0ff */
[----:B------:R-:W-:-:S03]  /*1ba0*/  @!P3 MOV R38, R201 ;  /* 0x000000c90026b202 */ /* 0x000fc60000000f00 */
[----:B------:R-:W-:Y:S01]  /*1bb0*/  @!P0 IADD3 R38, PT, PT, R36, 0x7000, RZ ;  /* 0x0000700024268810 */ /* 0x000fe20007ffe0ff */
[----:B0-----:R-:W-:-:S03]  /*1bc0*/  FADD.FTZ R40, R32, R33 ;  /* 0x0000002120287221 */ /* 0x001fc60000010000 */
[----:B------:R-:W-:Y:S01]  /*1bd0*/  @!P3 IADD3 R199, PT, PT, R39, R38, RZ ;  /* 0x0000002627c7b210 */ /* 0x000fe20007ffe0ff */
        /* <DEDUP_REMOVED lines=9> */
[C---:B------:R-:W-:Y:S02]  /*1c70*/  IADD3 R214, PT, PT, R36.reuse, 0x7070, RZ ;  /* 0x0000707024d67810 */ /* 0x040fe40007ffe0ff */
[----:B------:R-:W-:-:S02]  /*1c80*/  @!P2 IADD3 R213, PT, PT, R36, 0x7020, RZ ;  /* 0x0000702024d5a810 */ /* 0x000fc40007ffe0ff */
[----:B------:R-:W-:Y:S01]  /*1c90*/  @!P2 IADD3 R214, PT, PT, R36, 0x7030, RZ ;  /* 0x0000703024d6a810 */ /* 0x000fe20007ffe0ff */
[----:B------:R-:W0:Y:S04]  /*1ca0*/  LDS.128 R32, [R201] ;  /* 0x00000000c9207984 */ /* 0x000e280000000c00 */
[----:B------:R-:W1:Y:S01]  /*1cb0*/  LDS.128 R36, [R212] ;  /* 0x00000000d4247984 */ /* 0x000e620000000c00 */
[----:B------:R-:W-:Y:S01]  /*1cc0*/  FADD.FTZ R118, R43, R118 ;  /* 0x000000762b767221 */ /* 0x000fe20000010000 */
[----:B------:R-:W-:Y:S01]  /*1cd0*/  FFMA.FTZ R99, R0, R43, R99 ;  /* 0x0000002b00637223 */ /* 0x000fe20000010063 */
[----:B------:R-:W-:Y:S01]  /*1ce0*/  FADD.FTZ R102, R42, R102 ;  /* 0x000000662a667221 */ /* 0x000fe20000010000 */
[----:B------:R-:W-:Y:S02]  /*1cf0*/  FFMA.FTZ R97, R196, R42, R97 ;  /* 0x0000002ac4617223 */ /* 0x000fe40000010061 */
[----:B------:R-:W3:Y:S01]  /*1d00*/  LDS.128 R40, [R213] ;  /* 0x00000000d5287984 */ /* 0x000ee20000000c00 */
[----:B------:R-:W-:Y:S01]  /*1d10*/  FADD.FTZ R119, R46, R119 ;  /* 0x000000772e777221 */ /* 0x000fe20000010000 */
[----:B------:R-:W-:Y:S01]  /*1d20*/  FFMA.FTZ R95, R206, R46, R95 ;  /* 0x0000002ece5f7223 */ /* 0x000fe2000001005f */
[----:B------:R-:W-:Y:S01]  /*1d30*/  FADD.FTZ R114, R44, R114 ;  /* 0x000000722c727221 */ /* 0x000fe20000010000 */
[----:B------:R-:W-:Y:S01]  /*1d40*/  FFMA.FTZ R93, R194, R44, R93 ;  /* 0x0000002cc25d7223 */ /* 0x000fe2000001005d */
[----:B------:R-:W-:Y:S01]  /*1d50*/  FADD.FTZ R100, R45, R100 ;  /* 0x000000642d647221 */ /* 0x000fe20000010000 */
[----:B------:R-:W-:Y:S01]  /*1d60*/  FFMA.FTZ R89, R190, R45, R89 ;  /* 0x0000002dbe597223 */ /* 0x000fe20000010059 */
[----:B------:R-:W-:Y:S01]  /*1d70*/  FADD.FTZ R112, R47, R112 ;  /* 0x000000702f707221 */ /* 0x000fe20000010000 */
[----:B------:R-:W-:-:S02]  /*1d80*/  FFMA.FTZ R88, R183, R47, R88 ;  /* 0x0000002fb7587223 */ /* 0x000fc40000010058 */
[----:B------:R-:W4:Y:S01]  /*1d90*/  LDS.128 R44, [R214] ;  /* 0x00000000d62c7984 */ /* 0x000f220000000c00 */
        /* <DEDUP_REMOVED lines=10> */
[----:B---3--:R-:W-:Y:S01]  /*1e40*/  FADD.FTZ R175, R175, R40 ;  /* 0x00000028afaf7221 */ /* 0x008fe20000010000 */
[----:B------:R-:W-:Y:S01]  /*1e50*/  FADD.FTZ R32, R32, R41 ;  /* 0x0000002920207221 */ /* 0x000fe20000010000 */
[----:B------:R-:W-:Y:S02]  /*1e60*/  UISETP.NE.U32.AND UP0, UPT, UR8, URZ, UPT ;  /* 0x000000ff0800728c */ /* 0x000fe4000bf05070 */
[----:B------:R-:W-:Y:S01]  /*1e70*/  FADD.FTZ R175, R42, R175 ;  /* 0x000000af2aaf7221 */ /* 0x000fe20000010000 */
[----:B------:R-:W-:Y:S01]  /*1e80*/  FADD.FTZ R32, R43, R32 ;  /* 0x000000202b207221 */ /* 0x000fe20000010000 */
[----:B------:R-:W-:Y:S02]  /*1e90*/  UISETP.NE.AND.EX UP0, UPT, UR9, URZ, UPT, UP0 ;  /* 0x000000ff0900728c */ /* 0x000fe4000bf05300 */
[----:B----4-:R-:W-:Y:S01]  /*1ea0*/  FADD.FTZ R175, R175, R44 ;  /* 0x0000002cafaf7221 */ /* 0x010fe20000010000 */
        /* <DEDUP_REMOVED lines=45> */
[----:B--2---:R-:W-:Y:S01]  /*2180*/  @P1 SHF.L.U32 R32, R150, 0x10, RZ ;  /* 0x0000001096201819 */ /* 0x004fe200000006ff */
        /* <DEDUP_REMOVED lines=8> */
[----:B-----5:R-:W-:Y:S01]  /*2210*/  LOP3.LUT P3, RZ, R70, 0xff00, RZ, 0xc0, !PT ;  /* 0x0000ff0046ff7812 */ /* 0x020fe2000786c0ff */
[-C--:B------:R-:W-:Y:S01]  /*2220*/  FFMA.FTZ R206, R206, R34.reuse, R33 ;  /* 0x00000022cece7223 */ /* 0x080fe20000010021 */
[----:B------:R-:W-:Y:S01]  /*2230*/  FADD.FTZ R35, R68, -R35 ;  /* 0x8000002344237221 */ /* 0x000fe20000010000 */
[----:B------:R-:W-:Y:S01]  /*2240*/  FADD.FTZ R67, R67, -R36 ;  /* 0x8000002443437221 */ /* 0x000fe20000010000 */
[-CC-:B------:R-:W-:Y:S01]  /*2250*/  FFMA.FTZ R36, R0, R34.reuse, R33.reuse ;  /* 0x0000002200247223 */ /* 0x180fe20000010021 */
[-CC-:B------:R-:W-:Y:S01]  /*2260*/  FFMA.FTZ R39, R200, R34.reuse, R33.reuse ;  /* 0x00000022c8277223 */ /* 0x180fe20000010021 */
[----:B------:R-:W-:Y:S01]  /*2270*/  FMUL.FTZ R35, R122, R35 ;  /* 0x000000237a237220 */ /* 0x000fe20000410000 */
[----:B------:R-:W-:Y:S01]  /*2280*/  FADD.FTZ R65, R65, -R206 ;  /* 0x800000ce41417221 */ /* 0x000fe20000010000 */
[----:B------:R-:W-:Y:S01]  /*2290*/  FADD.FTZ R69, R69, -R36 ;  /* 0x8000002445457221 */ /* 0x000fe20000010000 */
[--C-:B------:R-:W-:Y:S01]  /*22a0*/  FFMA.FTZ R41, R194, R34, R33.reuse ;  /* 0x00000022c2297223 */ /* 0x100fe20000010021 */
[----:B------:R-:W-:Y:S01]  /*22b0*/  FMUL.FTZ R35, R35, R32 ;  /* 0x0000002023237220 */ /* 0x000fe20000410000 */
[----:B------:R-:W-:Y:S01]  /*22c0*/  FFMA.FTZ R193, R193, R34, R33 ;  /* 0x00000022c1c17223 */ /* 0x000fe20000010021 */
[----:B------:R-:W-:Y:S01]  /*22d0*/  FMUL.FTZ R67, R122, R67 ;  /* 0x000000437a437220 */ /* 0x000fe20000410000 */
[----:B------:R-:W-:Y:S01]  /*22e0*/  FADD.FTZ R39, R174, -R39 ;  /* 0x80000027ae277221 */ /* 0x000fe20000010000 */
[----:B------:R-:W-:Y:S01]  /*22f0*/  FMUL.FTZ R35, R35, UR14 ;  /* 0x0000000e23237c20 */ /* 0x000fe20008410000 */
[C---:B------:R-:W-:Y:S01]  /*2300*/  FMUL.FTZ R65, R122.reuse, R65 ;  /* 0x000000417a417220 */ /* 0x040fe20000410000 */
[----:B------:R-:W-:Y:S01]  /*2310*/  FMUL.FTZ R69, R122, R69 ;  /* 0x000000457a457220 */ /* 0x000fe20000410000 */
[----:B------:R-:W-:Y:S01]  /*2320*/  FADD.FTZ R41, R166, -R41 ;  /* 0x80000029a6297221 */ /* 0x000fe20000010000 */
[----:B------:R-:W-:Y:S01]  /*2330*/  FADD.FTZ R193, R142, -R193 ;  /* 0x800000c18ec17221 */ /* 0x000fe20000010000 */
[----:B------:R-:W-:Y:S01]  /*2340*/  FSEL R37, R35, RZ, P3 ;  /* 0x000000ff23257208 */ /* 0x000fe20001800000 */
[-C--:B------:R-:W-:Y:S01]  /*2350*/  FMUL.FTZ R67, R67, R32.reuse ;  /* 0x0000002043437220 */ /* 0x080fe20000410000 */
[C---:B------:R-:W-:Y:S01]  /*2360*/  FMUL.FTZ R39, R122.reuse, R39 ;  /* 0x000000277a277220 */ /* 0x040fe20000410000 */
[-C--:B------:R-:W-:Y:S01]  /*2370*/  FMUL.FTZ R65, R65, R32.reuse ;  /* 0x0000002041417220 */ /* 0x080fe20000410000 */
[----:B------:R0:W-:Y:S01]  /*2380*/  F2F.BF16.F32 R0, R37 ;  /* 0x0000002500007304 */ /* 0x0001e20000202000 */
[-C--:B------:R-:W-:Y:S01]  /*2390*/  FMUL.FTZ R69, R69, R32.reuse ;  /* 0x0000002045457220 */ /* 0x080fe20000410000 */
[C---:B------:R-:W-:Y:S01]  /*23a0*/  FMUL.FTZ R41, R122.reuse, R41 ;  /* 0x000000297a297220 */ /* 0x040fe20000410000 */
[----:B------:R-:W-:Y:S01]  /*23b0*/  FMUL.FTZ R193, R122, R193 ;  /* 0x000000c17ac17220 */ /* 0x000fe20000410000 */
[----:B------:R-:W-:Y:S01]  /*23c0*/  FMUL.FTZ R67, R67, UR14 ;  /* 0x0000000e43437c20 */ /* 0x000fe20008410000 */
[----:B------:R-:W-:Y:S01]  /*23d0*/  FMUL.FTZ R39, R39, R32 ;  /* 0x0000002027277220 */ /* 0x000fe20000410000 */
[----:B------:R-:W-:Y:S01]  /*23e0*/  LOP3.LUT P4, RZ, R70, 0xff0000, RZ, 0xc0, !PT ;  /* 0x00ff000046ff7812 */ /* 0x000fe2000788c0ff */
[----:B------:R-:W-:Y:S01]  /*23f0*/  FMUL.FTZ R65, R65, UR14 ;  /* 0x0000000e41417c20 */ /* 0x000fe20008410000 */
[----:B------:R-:W-:Y:S01]  /*2400*/  FMUL.FTZ R69, R69, UR14 ;  /* 0x0000000e45457c20 */ /* 0x000fe20008410000 */
[----:B0-----:R-:W-:Y:S01]  /*2410*/  FFMA.FTZ R37, R198, R34, R33 ;  /* 0x00000022c6257223 */ /* 0x001fe20000010021 */
[-C--:B------:R-:W-:Y:S01]  /*2420*/  FMUL.FTZ R41, R41, R32.reuse ;  /* 0x0000002029297220 */ /* 0x080fe20000410000 */
[----:B------:R-:W-:Y:S01]  /*2430*/  LOP3.LUT P0, RZ, R70, 0xff, RZ, 0xc0, !PT ;  /* 0x000000ff46ff7812 */ /* 0x000fe2000780c0ff */
[----:B------:R-:W-:Y:S01]  /*2440*/  FMUL.FTZ R193, R193, R32 ;  /* 0x00000020c1c17220 */ /* 0x000fe20000410000 */
[----:B------:R-:W-:Y:S01]  /*2450*/  FADD.FTZ R43, R172, -R37 ;  /* 0x80000025ac2b7221 */ /* 0x000fe20000010000 */
[----:B------:R-:W-:Y:S01]  /*2460*/  ISETP.GE.U32.AND P5, PT, R70, 0x1000000, PT ;  /* 0x010000004600780c */ /* 0x000fe20003fa6070 */
[-CC-:B------:R-:W-:Y:S01]  /*2470*/  FFMA.FTZ R183, R183, R34.reuse, R33.reuse ;  /* 0x00000022b7b77223 */ /* 0x180fe20000010021 */
[----:B------:R-:W-:Y:S01]  /*2480*/  FMUL.FTZ R39, R39, UR14 ;  /* 0x0000000e27277c20 */ /* 0x000fe20008410000 */
[----:B------:R-:W-:Y:S01]  /*2490*/  FMUL.FTZ R43, R122, R43 ;  /* 0x0000002b7a2b7220 */ /* 0x000fe20000410000 */
[----:B------:R-:W-:Y:S01]  /*24a0*/  FFMA.FTZ R45, R192, R34, R33 ;  /* 0x00000022c02d7223 */ /* 0x000fe20000010021 */
[----:B------:R-:W-:Y:S01]  /*24b0*/  FSEL R35, R67, RZ, P4 ;  /* 0x000000ff43237208 */ /* 0x000fe20002000000 */
[----:B------:R-:W-:Y:S01]  /*24c0*/  FMUL.FTZ R41, R41, UR14 ;  /* 0x0000000e29297c20 */ /* 0x000fe20008410000 */
[----:B------:R-:W-:Y:S01]  /*24d0*/  FMUL.FTZ R43, R43, R32 ;  /* 0x000000202b2b7220 */ /* 0x000fe20000410000 */
[C---:B------:R-:W-:Y:S01]  /*24e0*/  LOP3.LUT P3, RZ, R66.reuse, 0xff, RZ, 0xc0, !PT ;  /* 0x000000ff42ff7812 */ /* 0x040fe2000786c0ff */
[----:B------:R-:W-:Y:S01]  /*24f0*/  FMUL.FTZ R193, R193, UR14 ;  /* 0x0000000ec1c17c20 */ /* 0x000fe20008410000 */
[----:B------:R-:W-:Y:S01]  /*2500*/  FSEL R38, R65, RZ, P5 ;  /* 0x000000ff41267208 */ /* 0x000fe20002800000 */
[----:B------:R-:W-:Y:S01]  /*2510*/  FMUL.FTZ R43, R43, UR14 ;  /* 0x0000000e2b2b7c20 */ /* 0x000fe20008410000 */
[----:B------:R-:W-:Y:S01]  /*2520*/  LOP3.LUT P4, RZ, R66, 0xff00, RZ, 0xc0, !PT ;  /* 0x0000ff0042ff7812 */ /* 0x000fe2000788c0ff */
[----:B------:R-:W-:Y:S01]  /*2530*/  FADD.FTZ R183, R138, -R183 ;  /* 0x800000b78ab77221 */ /* 0x000fe20000010000 */
[----:B------:R-:W-:Y:S01]  /*2540*/  FSEL R36, R69, RZ, P0 ;  /* 0x000000ff45247208 */ /* 0x000fe20000000000 */
[----:B------:R-:W-:Y:S01]  /*2550*/  FADD.FTZ R45, R162, -R45 ;  /* 0x8000002da22d7221 */ /* 0x000fe20000010000 */
[----:B------:R-:W-:Y:S01]  /*2560*/  LOP3.LUT P5, RZ, R66, 0xff0000, RZ, 0xc0, !PT ;  /* 0x00ff000042ff7812 */ /* 0x000fe200078ac0ff */
[-C--:B------:R-:W-:Y:S01]  /*2570*/  FFMA.FTZ R65, R186, R34.reuse, R33 ;  /* 0x00000022ba417223 */ /* 0x080fe20000010021 */
[----:B------:R-:W-:Y:S01]  /*2580*/  ISETP.GE.U32.AND P0, PT, R66, 0x1000000, PT ;  /* 0x010000004200780c */ /* 0x000fe20003f06070 */
[C---:B------:R-:W-:Y:S01]  /*2590*/  FMUL.FTZ R183, R122.reuse, R183 ;  /* 0x000000b77ab77220 */ /* 0x040fe20000410000 */
[----:B------:R-:W-:Y:S01]  /*25a0*/  FSEL R37, R39, RZ, P3 ;  /* 0x000000ff27257208 */ /* 0x000fe20001800000 */
[----:B------:R-:W-:Y:S01]  /*25b0*/  FMUL.FTZ R45, R122, R45 ;  /* 0x0000002d7a2d7220 */ /* 0x000fe20000410000 */
[----:B------:R-:W-:Y:S01]  /*25c0*/  FSEL R39, R41, RZ, P4 ;  /* 0x000000ff29277208 */ /* 0x000fe20002000000 */
[----:B------:R-:W-:Y:S01]  /*25d0*/  FADD.FTZ R65, R140, -R65 ;  /* 0x800000418c417221 */ /* 0x000fe20000010000 */
[----:B------:R-:W-:Y:S01]  /*25e0*/  FSEL R41, R43, RZ, P5 ;  /* 0x000000ff2b297208 */ /* 0x000fe20002800000 */
[----:B------:R-:W-:Y:S01]  /*25f0*/  FFMA.FTZ R187, R187, R34, R33 ;  /* 0x00000022bbbb7223 */ /* 0x000fe20000010021 */
[----:B------:R-:W-:Y:S01]  /*2600*/  FSEL R42, R193, RZ, P0 ;  /* 0x000000ffc12a7208 */ /* 0x000fe20000000000 */
[-C--:B------:R-:W-:Y:S01]  /*2610*/  FMUL.FTZ R183, R183, R32.reuse ;  /* 0x00000020b7b77220 */ /* 0x080fe20000410000 */
[C---:B------:R-:W-:Y:S01]  /*2620*/  LOP3.LUT P3, RZ, R64.reuse, 0xff, RZ, 0xc0, !PT ;  /* 0x000000ff40ff7812 */ /* 0x040fe2000786c0ff */
[----:B------:R-:W-:Y:S01]  /*2630*/  FMUL.FTZ R45, R45, R32 ;  /* 0x000000202d2d7220 */ /* 0x000fe20000410000 */
[----:B------:R-:W-:Y:S01]  /*2640*/  LOP3.LUT P4, RZ, R64, 0xff00, RZ, 0xc0, !PT ;  /* 0x0000ff0040ff7812 */ /* 0x000fe2000788c0ff */
[----:B------:R-:W-:Y:S01]  /*2650*/  FMUL.FTZ R65, R122, R65 ;  /* 0x000000417a417220 */ /* 0x000fe20000410000 */
[----:B------:R-:W-:Y:S01]  /*2660*/  LOP3.LUT P5, RZ, R64, 0xff0000, RZ, 0xc0, !PT ;  /* 0x00ff000040ff7812 */ /* 0x000fe200078ac0ff */
[----:B------:R-:W-:Y:S01]  /*2670*/  FADD.FTZ R187, R144, -R187 ;  /* 0x800000bb90bb7221 */ /* 0x000fe20000010000 */
[----:B------:R-:W-:Y:S01]  /*2680*/  ISETP.GE.U32.AND P0, PT, R64, 0x1000000, PT ;  /* 0x010000004000780c */ /* 0x000fe20003f06070 */
[-CC-:B------:R-:W-:Y:S01]  /*2690*/  FFMA.FTZ R64, R167, R34.reuse, R33.reuse ;  /* 0x00000022a7407223 */ /* 0x180fe20000010021 */
[----:B------:R-:W-:Y:S01]  /*26a0*/  FMUL.FTZ R183, R183, UR14 ;  /* 0x0000000eb7b77c20 */ /* 0x000fe20008410000 */
[----:B------:R-:W-:Y:S01]  /*26b0*/  FMUL.FTZ R45, R45, UR14 ;  /* 0x0000000e2d2d7c20 */ /* 0x000fe20008410000 */
[-CC-:B------:R-:W-:Y:S01]  /*26c0*/  FFMA.FTZ R181, R181, R34.reuse, R33.reuse ;  /* 0x00000022b5b57223 */ /* 0x180fe20000010021 */
[----:B------:R-:W-:Y:S01]  /*26d0*/  FADD.FTZ R161, R161, -R64 ;  /* 0x80000040a1a17221 */ /* 0x000fe20000010000 */
[--C-:B------:R-:W-:Y:S01]  /*26e0*/  FFMA.FTZ R64, R173, R34, R33.reuse ;  /* 0x00000022ad407223 */ /* 0x100fe20000010021 */
[----:B------:R-:W-:Y:S01]  /*26f0*/  FMUL.FTZ R65, R65, R32 ;  /* 0x0000002041417220 */ /* 0x000fe20000410000 */
[-CC-:B------:R-:W-:Y:S01]  /*2700*/  FFMA.FTZ R191, R191, R34.reuse, R33.reuse ;  /* 0x00000022bfbf7223 */ /* 0x180fe20000010021 */
[----:B------:R-:W-:Y:S01]  /*2710*/  FMUL.FTZ R161, R122, R161 ;  /* 0x000000a17aa17220 */ /* 0x000fe20000410000 */
[----:B------:R-:W-:Y:S01]  /*2720*/  FADD.FTZ R153, R153, -R64 ;  /* 0x8000004099997221 */ /* 0x000fe20000010000 */
[-CC-:B------:R-:W-:Y:S01]  /*2730*/  FFMA.FTZ R190, R190, R34.reuse, R33.reuse ;  /* 0x00000022bebe7223 */ /* 0x180fe20000010021 */
[----:B------:R-:W-:Y:S01]  /*2740*/  FMUL.FTZ R187, R122, R187 ;  /* 0x000000bb7abb7220 */ /* 0x000fe20000410000 */
[----:B------:R-:W-:Y:S01]  /*2750*/  FFMA.FTZ R66, R171, R34, R33 ;  /* 0x00000022ab427223 */ /* 0x000fe20000010021 */
[----:B------:R-:W-:Y:S01]  /*2760*/  FSEL R46, R183, RZ, P0 ;  /* 0x000000ffb72e7208 */ /* 0x000fe20000000000 */
[----:B------:R-:W-:Y:S01]  /*2770*/  FADD.FTZ R181, R146, -R181 ;  /* 0x800000b592b57221 */ /* 0x000fe20000010000 */
[----:B------:R-:W-:Y:S01]  /*2780*/  FMUL.FTZ R65, R65, UR14 ;  /* 0x0000000e41417c20 */ /* 0x000fe20008410000 */
[----:B------:R-:W-:Y:S01]  /*2790*/  FADD.FTZ R191, R160, -R191 ;  /* 0x800000bfa0bf7221 */ /* 0x000fe20000010000 */
[----:B------:R-:W-:Y:S01]  /*27a0*/  FSEL R40, R45, RZ, P3 ;  /* 0x000000ff2d287208 */ /* 0x000fe20001800000 */
[----:B------:R-:W-:Y:S01]  /*27b0*/  FMUL.FTZ R161, R161, R32 ;  /* 0x00000020a1a17220 */ /* 0x000fe20000410000 */
[----:B------:R-:W-:Y:S01]  /*27c0*/  ISETP.GE.U32.AND P0, PT, R60, 0x1000000, PT ;  /* 0x010000003c00780c */ /* 0x000fe20003f06070 */
[-CC-:B------:R-:W-:Y:S01]  /*27d0*/  FFMA.FTZ R176, R176, R34.reuse, R33.reuse ;  /* 0x00000022b0b07223 */ /* 0x180fe20000010021 */
[--C-:B------:R-:W-:Y:S01]  /*27e0*/  FFMA.FTZ R45, R188, R34, R33.reuse ;  /* 0x00000022bc2d7223 */ /* 0x100fe20000010021 */
[C---:B------:R-:W-:Y:S01]  /*27f0*/  FMUL.FTZ R153, R122.reuse, R153 ;  /* 0x000000997a997220 */ /* 0x040fe20000410000 */
[----:B------:R-:W-:Y:S01]  /*2800*/  FADD.FTZ R157, R157, -R190 ;  /* 0x800000be9d9d7221 */ /* 0x000fe20000010000 */
[----:B------:R-:W-:Y:S01]  /*2810*/  FMUL.FTZ R187, R187, R32 ;  /* 0x00000020bbbb7220 */ /* 0x000fe20000410000 */
[----:B------:R-:W-:Y:S01]  /*2820*/  FADD.FTZ R149, R149, -R66 ;  /* 0x8000004295957221 */ /* 0x000fe20000010000 */
[----:B------:R-:W-:Y:S01]  /*2830*/  FFMA.FTZ R44, R189, R34, R33 ;  /* 0x00000022bd2c7223 */ /* 0x000fe20000010021 */
[C---:B------:R-:W-:Y:S01]  /*2840*/  FMUL.FTZ R181, R122.reuse, R181 ;  /* 0x000000b57ab57220 */ /* 0x040fe20000410000 */
[----:B------:R-:W-:Y:S01]  /*2850*/  FMUL.FTZ R191, R122, R191 ;  /* 0x000000bf7abf7220 */ /* 0x000fe20000410000 */
[----:B------:R-:W-:Y:S01]  /*2860*/  FSEL R65, R65, RZ, P0 ;  /* 0x000000ff41417208 */ /* 0x000fe20000000000 */
[----:B------:R-:W-:Y:S01]  /*2870*/  FMUL.FTZ R161, R161, UR14 ;  /* 0x0000000ea1a17c20 */ /* 0x000fe20008410000 */
[----:B------:R-:W-:Y:S01]  /*2880*/  FADD.FTZ R147, R147, -R176 ;  /* 0x800000b093937221 */ /* 0x000fe20000010000 */
[----:B------:R-:W-:Y:S01]  /*2890*/  FADD.FTZ R47, R156, -R45 ;  /* 0x8000002d9c2f7221 */ /* 0x000fe20000010000 */
[----:B------:R-:W-:Y:S01]  /*28a0*/  LOP3.LUT P0, RZ, R61, 0xff0000, RZ, 0xc0, !PT ;  /* 0x00ff00003dff7812 */ /* 0x000fe2000780c0ff */
[----:B------:R-:W-:Y:S01]  /*28b0*/  FMUL.FTZ R153, R153, R32 ;  /* 0x0000002099997220 */ /* 0x000fe20000410000 */
[----:B------:R-:W-:Y:S01]  /*28c0*/  FMUL.FTZ R157, R122, R157 ;  /* 0x0000009d7a9d7220 */ /* 0x000fe20000410000 */
[----:B------:R-:W-:Y:S01]  /*28d0*/  FMUL.FTZ R187, R187, UR14 ;  /* 0x0000000ebbbb7c20 */ /* 0x000fe20008410000 */
[-CC-:B------:R-:W-:Y:S01]  /*28e0*/  FFMA.FTZ R67, R184, R34.reuse, R33.reuse ;  /* 0x00000022b8437223 */ /* 0x180fe20000010021 */
[----:B------:R-:W-:Y:S01]  /*28f0*/  FFMA.FTZ R66, R165, R34, R33 ;  /* 0x00000022a5427223 */ /* 0x000fe20000010021 */
[----:B------:R-:W-:Y:S01]  /*2900*/  FMUL.FTZ R149, R122, R149 ;  /* 0x000000957a957220 */ /* 0x000fe20000410000 */
[----:B------:R-:W-:Y:S01]  /*2910*/  LOP3.LUT P3, RZ, R60, 0xff, RZ, 0xc0, !PT ;  /* 0x000000ff3cff7812 */ /* 0x000fe2000786c0ff */
[----:B------:R-:W-:Y:S01]  /*2920*/  FADD.FTZ R155, R155, -R44 ;  /* 0x8000002c9b9b7221 */ /* 0x000fe20000010000 */
[-C--:B------:R-:W-:Y:S01]  /*2930*/  FMUL.FTZ R181, R181, R32.reuse ;  /* 0x00000020b5b57220 */ /* 0x080fe20000410000 */
[-C--:B------:R-:W-:Y:S01]  /*2940*/  FMUL.FTZ R191, R191, R32.reuse ;  /* 0x00000020bfbf7220 */ /* 0x080fe20000410000 */
[C---:B------:R-:W-:Y:S01]  /*2950*/  FMUL.FTZ R147, R122.reuse, R147 ;  /* 0x000000937a937220 */ /* 0x040fe20000410000 */
[----:B------:R-:W-:Y:S01]  /*2960*/  FMUL.FTZ R47, R122, R47 ;  /* 0x0000002f7a2f7220 */ /* 0x000fe20000410000 */
[----:B------:R-:W-:Y:S01]  /*2970*/  FSEL R161, R161, RZ, P0 ;  /* 0x000000ffa1a17208 */ /* 0x000fe20000000000 */
[----:B------:R-:W-:Y:S01]  /*2980*/  FMUL.FTZ R153, R153, UR14 ;  /* 0x0000000e99997c20 */ /* 0x000fe20008410000 */
[-C--:B------:R-:W-:Y:S01]  /*2990*/  FMUL.FTZ R157, R157, R32.reuse ;  /* 0x000000209d9d7220 */ /* 0x080fe20000410000 */
[----:B------:R-:W-:Y:S01]  /*29a0*/  FADD.FTZ R67, R148, -R67 ;  /* 0x8000004394437221 */ /* 0x000fe20000010000 */
[----:B------:R-:W-:Y:S01]  /*29b0*/  LOP3.LUT P0, RZ, R62, 0xff, RZ, 0xc0, !PT ;  /* 0x000000ff3eff7812 */ /* 0x000fe2000780c0ff */
[----:B------:R-:W-:Y:S01]  /*29c0*/  FADD.FTZ R143, R143, -R66 ;  /* 0x800000428f8f7221 */ /* 0x000fe20000010000 */
[----:B------:R-:W-:Y:S01]  /*29d0*/  FMUL.FTZ R149, R149, R32 ;  /* 0x0000002095957220 */ /* 0x000fe20000410000 */
[----:B------:R-:W-:Y:S01]  /*29e0*/  FSEL R44, R187, RZ, P3 ;  /* 0x000000ffbb2c7208 */ /* 0x000fe20001800000 */
[----:B------:R-:W-:Y:S01]  /*29f0*/  FMUL.FTZ R155, R122, R155 ;  /* 0x0000009b7a9b7220 */ /* 0x000fe20000410000 */
[----:B------:R-:W-:Y:S01]  /*2a00*/  FMUL.FTZ R181, R181, UR14 ;  /* 0x0000000eb5b57c20 */ /* 0x000fe20008410000 */
[-CC-:B------:R-:W-:Y:S01]  /*2a10*/  FFMA.FTZ R178, R178, R34.reuse, R33.reuse ;  /* 0x00000022b2b27223 */ /* 0x180fe20000010021 */
[-CC-:B------:R-:W-:Y:S01]  /*2a20*/  FFMA.FTZ R68, R145, R34.reuse, R33.reuse ;  /* 0x0000002291447223 */ /* 0x180fe20000010021 */
[--C-:B------:R-:W-:Y:S01]  /*2a30*/  FFMA.FTZ R182, R182, R34, R33.reuse ;  /* 0x00000022b6b67223 */ /* 0x100fe20000010021 */
[----:B------:R-:W-:Y:S01]  /*2a40*/  FMUL.FTZ R191, R191, UR14 ;  /* 0x0000000ebfbf7c20 */ /* 0x000fe20008410000 */
[----:B------:R-:W-:Y:S01]  /*2a50*/  LOP3.LUT P3, RZ, R61, 0xff, RZ, 0xc0, !PT ;  /* 0x000000ff3dff7812 */ /* 0x000fe2000786c0ff */
[-C--:B------:R-:W-:Y:S01]  /*2a60*/  FMUL.FTZ R147, R147, R32.reuse ;  /* 0x0000002093937220 */ /* 0x080fe20000410000 */
[----:B------:R-:W-:Y:S01]  /*2a70*/  FMUL.FTZ R47, R47, R32 ;  /* 0x000000202f2f7220 */ /* 0x000fe20000410000 */
[--C-:B------:R-:W-:Y:S01]  /*2a80*/  FFMA.FTZ R180, R180, R34, R33.reuse ;  /* 0x00000022b4b47223 */ /* 0x100fe20000010021 */
[----:B------:R-:W-:Y:S01]  /*2a90*/  FMUL.FTZ R157, R157, UR14 ;  /* 0x0000000e9d9d7c20 */ /* 0x000fe20008410000 */
[C---:B------:R-:W-:Y:S01]  /*2aa0*/  FMUL.FTZ R67, R122.reuse, R67 ;  /* 0x000000437a437220 */ /* 0x040fe20000410000 */
[----:B------:R-:W-:Y:S01]  /*2ab0*/  FSEL R153, R153, RZ, P0 ;  /* 0x000000ff99997208 */ /* 0x000fe20000000000 */
[----:B------:R-:W-:Y:S01]  /*2ac0*/  FMUL.FTZ R149, R149, UR14 ;  /* 0x0000000e95957c20 */ /* 0x000fe20008410000 */
[----:B------:R-:W-:Y:S01]  /*2ad0*/  FMUL.FTZ R143, R122, R143 ;  /* 0x0000008f7a8f7220 */ /* 0x000fe20000410000 */
[----:B------:R-:W-:Y:S01]  /*2ae0*/  FMUL.FTZ R155, R155, R32 ;  /* 0x000000209b9b7220 */ /* 0x000fe20000410000 */
[----:B------:R-:W-:Y:S01]  /*2af0*/  FADD.FTZ R159, R159, -R178 ;  /* 0x800000b29f9f7221 */ /* 0x000fe20000010000 */
[C---:B------:R-:W-:Y:S01]  /*2b00*/  LOP3.LUT P0, RZ, R62.reuse, 0xff0000, RZ, 0xc0, !PT ;  /* 0x00ff00003eff7812 */ /* 0x040fe2000780c0ff */
[----:B------:R-:W-:Y:S01]  /*2b10*/  FADD.FTZ R139, R139, -R68 ;  /* 0x800000448b8b7221 */ /* 0x000fe20000010000 */
[----:B------:R-:W-:Y:S01]  /*2b20*/  FADD.FTZ R163, R163, -R182 ;  /* 0x800000b6a3a37221 */ /* 0x000fe20000010000 */
[----:B------:R-:W-:Y:S01]  /*2b30*/  FSEL R181, R181, RZ, P3 ;  /* 0x000000ffb5b57208 */ /* 0x000fe20001800000 */
[----:B------:R-:W-:Y:S01]  /*2b40*/  FFMA.FTZ R66, R169, R34, R33 ;  /* 0x00000022a9427223 */ /* 0x000fe20000010021 */
[----:B------:R-:W-:Y:S01]  /*2b50*/  FMUL.FTZ R147, R147, UR14 ;  /* 0x0000000e93937c20 */ /* 0x000fe20008410000 */
[----:B------:R-:W-:Y:S01]  /*2b60*/  FSEL R43, R191, RZ, P4 ;  /* 0x000000ffbf2b7208 */ /* 0x000fe20002000000 */
[----:B------:R-:W-:Y:S01]  /*2b70*/  FMUL.FTZ R47, R47, UR14 ;  /* 0x0000000e2f2f7c20 */ /* 0x000fe20008410000 */
[----:B------:R-:W-:Y:S01]  /*2b80*/  ISETP.GE.U32.AND P3, PT, R62, 0x1000000, PT ;  /* 0x010000003e00780c */ /* 0x000fe20003f66070 */
[----:B------:R-:W-:Y:S01]  /*2b90*/  FADD.FTZ R151, R151, -R180 ;  /* 0x800000b497977221 */ /* 0x000fe20000010000 */
[----:B------:R-:W-:Y:S01]  /*2ba0*/  LOP3.LUT P4, RZ, R60, 0xff00, RZ, 0xc0, !PT ;  /* 0x0000ff003cff7812 */ /* 0x000fe2000788c0ff */
[-C--:B------:R-:W-:Y:S01]  /*2bb0*/  FMUL.FTZ R67, R67, R32.reuse ;  /* 0x0000002043437220 */ /* 0x080fe20000410000 */
[-C--:B------:R-:W-:Y:S01]  /*2bc0*/  FMUL.FTZ R143, R143, R32.reuse ;  /* 0x000000208f8f7220 */ /* 0x080fe20000410000 */
[----:B------:R-:W-:Y:S01]  /*2bd0*/  FSEL R45, R157, RZ, P5 ;  /* 0x000000ff9d2d7208 */ /* 0x000fe20002800000 */
[----:B------:R-:W-:Y:S01]  /*2be0*/  FMUL.FTZ R155, R155, UR14 ;  /* 0x0000000e9b9b7c20 */ /* 0x000fe20008410000 */
[C---:B------:R-:W-:Y:S01]  /*2bf0*/  FMUL.FTZ R159, R122.reuse, R159 ;  /* 0x0000009f7a9f7220 */ /* 0x040fe20000410000 */
[----:B------:R-:W-:Y:S01]  /*2c00*/  FSEL R149, R149, RZ, P0 ;  /* 0x000000ff95957208 */ /* 0x000fe20000000000 */
[C---:B------:R-:W-:Y:S01]  /*2c10*/  FMUL.FTZ R139, R122.reuse, R139 ;  /* 0x0000008b7a8b7220 */ /* 0x040fe20000410000 */
[----:B------:R-:W-:Y:S01]  /*2c20*/  FMUL.FTZ R163, R122, R163 ;  /* 0x000000a37aa37220 */ /* 0x000fe20000410000 */
[----:B------:R-:W-:Y:S01]  /*2c30*/  LOP3.LUT P5, RZ, R60, 0xff0000, RZ, 0xc0, !PT ;  /* 0x00ff00003cff7812 */ /* 0x000fe200078ac0ff */
[----:B------:R-:W-:Y:S01]  /*2c40*/  FADD.FTZ R141, R141, -R66 ;  /* 0x800000428d8d7221 */ /* 0x000fe20000010000 */
[----:B------:R-:W-:Y:S01]  /*2c50*/  FSEL R147, R147, RZ, P3 ;  /* 0x000000ff93937208 */ /* 0x000fe20001800000 */
[C---:B------:R-:W-:Y:S01]  /*2c60*/  FMUL.FTZ R151, R122.reuse, R151 ;  /* 0x000000977a977220 */ /* 0x040fe20000410000 */
[----:B------:R-:W-:Y:S01]  /*2c70*/  FSEL R47, R47, RZ, P4 ;  /* 0x000000ff2f2f7208 */ /* 0x000fe20002000000 */
[----:B------:R-:W-:Y:S01]  /*2c80*/  FMUL.FTZ R67, R67, UR14 ;  /* 0x0000000e43437c20 */ /* 0x000fe20008410000 */
[----:B------:R-:W-:Y:S01]  /*2c90*/  FMUL.FTZ R143, R143, UR14 ;  /* 0x0000000e8f8f7c20 */ /* 0x000fe20008410000 */
[----:B------:R-:W-:Y:S01]  /*2ca0*/  LOP3.LUT P4, RZ, R61, 0xff00, RZ, 0xc0, !PT ;  /* 0x0000ff003dff7812 */ /* 0x000fe2000788c0ff */
[-C--:B------:R-:W-:Y:S01]  /*2cb0*/  FMUL.FTZ R159, R159, R32.reuse ;  /* 0x000000209f9f7220 */ /* 0x080fe20000410000 */
[----:B------:R-:W-:Y:S01]  /*2cc0*/  LOP3.LUT P3, RZ, R63, 0xff0000, RZ, 0xc0, !PT ;  /* 0x00ff00003fff7812 */ /* 0x000fe2000786c0ff */
[-C--:B------:R-:W-:Y:S01]  /*2cd0*/  FMUL.FTZ R139, R139, R32.reuse ;  /* 0x000000208b8b7220 */ /* 0x080fe20000410000 */
[-C--:B------:R-:W-:Y:S01]  /*2ce0*/  FMUL.FTZ R163, R163, R32.reuse ;  /* 0x00000020a3a37220 */ /* 0x080fe20000410000 */
[----:B------:R-:W-:Y:S01]  /*2cf0*/  FSEL R155, R155, RZ, P5 ;  /* 0x000000ff9b9b7208 */ /* 0x000fe20002800000 */
[----:B------:R-:W-:Y:S01]  /*2d00*/  FMUL.FTZ R141, R122, R141 ;  /* 0x0000008d7a8d7220 */ /* 0x000fe20000410000 */
[----:B------:R-:W-:Y:S01]  /*2d10*/  F2F.BF16.F32 R35, R35 ;  /* 0x0000002300237304 */ /* 0x000fe20000202000 */
[-C--:B------:R-:W-:Y:S01]  /*2d20*/  FMUL.FTZ R151, R151, R32.reuse ;  /* 0x0000002097977220 */ /* 0x080fe20000410000 */
[----:B------:R-:W-:Y:S01]  /*2d30*/  FSEL R67, R67, RZ, P4 ;  /* 0x000000ff43437208 */ /* 0x000fe20002000000 */
[----:B------:R-:W-:Y:S01]  /*2d40*/  FMUL.FTZ R159, R159, UR14 ;  /* 0x0000000e9f9f7c20 */ /* 0x000fe20008410000 */
[----:B------:R-:W-:Y:S01]  /*2d50*/  FSEL R143, R143, RZ, P3 ;  /* 0x000000ff8f8f7208 */ /* 0x000fe20001800000 */
[----:B------:R-:W-:Y:S01]  /*2d60*/  FMUL.FTZ R139, R139, UR14 ;  /* 0x0000000e8b8b7c20 */ /* 0x000fe20008410000 */
[----:B------:R-:W-:Y:S01]  /*2d70*/  FMUL.FTZ R163, R163, UR14 ;  /* 0x0000000ea3a37c20 */ /* 0x000fe20008410000 */
[----:B------:R-:W-:Y:S01]  /*2d80*/  ISETP.GE.U32.AND P5, PT, R61, 0x1000000, PT ;  /* 0x010000003d00780c */ /* 0x000fe20003fa6070 */
[----:B------:R-:W0:Y:S01]  /*2d90*/  F2F.BF16.F32 R38, R38 ;  /* 0x0000002600267304 */ /* 0x000e220000202000 */
[----:B------:R-:W-:Y:S01]  /*2da0*/  ISETP.GE.U32.AND P3, PT, R63, 0x1000000, PT ;  /* 0x010000003f00780c */ /* 0x000fe20003f66070 */
[----:B------:R-:W-:Y:S01]  /*2db0*/  FMUL.FTZ R141, R141, R32 ;  /* 0x000000208d8d7220 */ /* 0x000fe20000410000 */
[----:B------:R-:W-:Y:S01]  /*2dc0*/  LOP3.LUT P4, RZ, R63, 0xff00, RZ, 0xc0, !PT ;  /* 0x0000ff003fff7812 */ /* 0x000fe2000788c0ff */
[----:B------:R-:W-:Y:S01]  /*2dd0*/  FMUL.FTZ R151, R151, UR14 ;  /* 0x0000000e97977c20 */ /* 0x000fe20008410000 */
[----:B------:R-:W-:Y:S01]  /*2de0*/  LOP3.LUT P0, RZ, R62, 0xff00, RZ, 0xc0, !PT ;  /* 0x0000ff003eff7812 */ /* 0x000fe2000780c0ff */
[----:B------:R-:W-:Y:S01]  /*2df0*/  FMUL.FTZ R141, R141, UR14 ;  /* 0x0000000e8d8d7c20 */ /* 0x000fe20008410000 */
[----:B------:R-:W-:Y:S01]  /*2e00*/  FSEL R159, R159, RZ, P5 ;  /* 0x000000ff9f9f7208 */ /* 0x000fe20002800000 */
[----:B------:R-:W-:Y:S01]  /*2e10*/  F2F.BF16.F32 R149, R149 ;  /* 0x0000009500957304 */ /* 0x000fe20000202000 */
[----:B------:R-:W-:Y:S01]  /*2e20*/  FSEL R139, R139, RZ, P3 ;  /* 0x000000ff8b8b7208 */ /* 0x000fe20001800000 */
[----:B------:R-:W1:Y:S01]  /*2e30*/  LDC.64 R32, c[0x0][0x468] ;  /* 0x00011a00ff207b82 */ /* 0x000e620000000a00 */
[----:B------:R-:W-:-:S02]  /*2e40*/  FSEL R163, R163, RZ, P4 ;  /* 0x000000ffa3a37208 */ /* 0x000fc40002000000 */
[----:B------:R-:W-:Y:S02]  /*2e50*/  LOP3.LUT P3, RZ, R63, 0xff, RZ, 0xc0, !PT ;  /* 0x000000ff3fff7812 */ /* 0x000fe4000786c0ff */
[----:B------:R-:W-:Y:S01]  /*2e60*/  FSEL R151, R151, RZ, P0 ;  /* 0x000000ff97977208 */ /* 0x000fe20000000000 */
[----:B------:R-:W2:Y:S01]  /*2e70*/  F2F.BF16.F32 R34, R147 ;  /* 0x0000009300227304 */ /* 0x000ea20000202000 */
[----:B------:R-:W-:Y:S02]  /*2e80*/  FSEL R141, R141, RZ, P3 ;  /* 0x000000ff8d8d7208 */ /* 0x000fe40001800000 */
[----:B0-----:R-:W-:-:S05]  /*2e90*/  PRMT R61, R35, 0x5410, R38 ;  /* 0x00005410233d7816 */ /* 0x001fca0000000026 */
[----:B------:R-:W0:Y:S01]  /*2ea0*/  F2F.BF16.F32 R39, R39 ;  /* 0x0000002700277304 */ /* 0x000e220000202000 */
[----:B--2---:R-:W-:-:S07]  /*2eb0*/  PRMT R149, R149, 0x5410, R34 ;  /* 0x0000541095957816 */ /* 0x004fce0000000022 */
[----:B------:R-:W-:Y:S01]  /*2ec0*/  F2F.BF16.F32 R155, R155 ;  /* 0x0000009b009b7304 */ /* 0x000fe20000202000 */
[----:B------:R-:W-:-:S05]  /*2ed0*/  IMAD.WIDE.U32 R34, R0, 0x10000, RZ ;  /* 0x0001000000227825 */ /* 0x000fca00078e00ff */
[----:B------:R-:W-:Y:S01]  /*2ee0*/  LOP3.LUT R35, R61, R35, RZ, 0xfc, !PT ;  /* 0x000000233d237212 */ /* 0x000fe200078efcff */
[----:B0-----:R-:W-:Y:S01]  /*2ef0*/  IMAD.WIDE.U32 R38, R39, 0x10000, RZ ;  /* 0x0001000027267825 */ /* 0x001fe200078e00ff */
[----:B------:R-:W0:Y:S08]  /*2f00*/  F2F.BF16.F32 R60, R65 ;  /* 0x00000041003c7304 */ /* 0x000e300000202000 */
[----:B------:R-:W2:Y:S01]  /*2f10*/  F2F.BF16.F32 R36, R36 ;  /* 0x0000002400247304 */ /* 0x000ea20000202000 */
[----:B0-----:R-:W-:-:S07]  /*2f20*/  PRMT R155, R155, 0x5410, R60 ;  /* 0x000054109b9b7816 */ /* 0x001fce000000003c */
[----:B------:R-:W0:Y:S01]  /*2f30*/  F2F.BF16.F32 R37, R37 ;  /* 0x0000002500257304 */ /* 0x000e220000202000 */
[----:B--2---:R-:W-:-:S07]  /*2f40*/  LOP3.LUT R34, R34, R36, RZ, 0xfc, !PT ;  /* 0x0000002422227212 */ /* 0x004fce00078efcff */
[----:B------:R-:W2:Y:S01]  /*2f50*/  F2F.BF16.F32 R47, R47 ;  /* 0x0000002f002f7304 */ /* 0x000ea20000202000 */
[----:B0-----:R-:W-:-:S07]  /*2f60*/  LOP3.LUT R60, R38, R37, RZ, 0xfc, !PT ;  /* 0x00000025263c7212 */ /* 0x001fce00078efcff */
[----:B------:R-:W-:Y:S01]  /*2f70*/  F2F.BF16.F32 R41, R41 ;  /* 0x0000002900297304 */ /* 0x000fe20000202000 */
[----:B--2---:R-:W-:-:S07]  /*2f80*/  IMAD.WIDE.U32 R36, R47, 0x10000, RZ ;  /* 0x000100002f247825 */ /* 0x004fce00078e00ff */
[----:B------:R-:W0:Y:S01]  /*2f90*/  F2F.BF16.F32 R42, R42 ;  /* 0x0000002a002a7304 */ /* 0x000e220000202000 */
[----:B------:R-:W-:-:S07]  /*2fa0*/  LOP3.LUT R65, R155, R37, RZ, 0xfc, !PT ;  /* 0x000000259b417212 */ /* 0x000fce00078efcff */
[----:B------:R-:W2:Y:S01]  /*2fb0*/  F2F.BF16.F32 R43, R43 ;  /* 0x0000002b002b7304 */ /* 0x000ea20000202000 */
[----:B0-----:R-:W-:-:S07]  /*2fc0*/  PRMT R41, R41, 0x5410, R42 ;  /* 0x0000541029297816 */ /* 0x001fce000000002a */
[----:B------:R-:W-:Y:S01]  /*2fd0*/  F2F.BF16.F32 R161, R161 ;  /* 0x000000a100a17304 */ /* 0x000fe20000202000 */
[----:B------:R-:W-:Y:S01]  /*2fe0*/  LOP3.LUT R61, R41, R39, RZ, 0xfc, !PT ;  /* 0x00000027293d7212 */ /* 0x000fe200078efcff */
[----:B--2---:R-:W-:-:S06]  /*2ff0*/  IMAD.WIDE.U32 R42, R43, 0x10000, RZ ;  /* 0x000100002b2a7825 */ /* 0x004fcc00078e00ff */
[----:B------:R-:W0:Y:S08]  /*3000*/  F2F.BF16.F32 R64, R159 ;  /* 0x0000009f00407304 */ /* 0x000e300000202000 */
[----:B------:R-:W2:Y:S01]  /*3010*/  F2F.BF16.F32 R44, R44 ;  /* 0x0000002c002c7304 */ /* 0x000ea20000202000 */
[----:B0-----:R-:W-:-:S07]  /*3020*/  PRMT R161, R161, 0x5410, R64 ;  /* 0x00005410a1a17816 */ /* 0x001fce0000000040 */
[----:B------:R-:W-:Y:S01]  /*3030*/  F2F.BF16.F32 R143, R143 ;  /* 0x0000008f008f7304 */ /* 0x000fe20000202000 */
[----:B--2---:R-:W-:-:S07]  /*3040*/  LOP3.LUT R64, R36, R44, RZ, 0xfc, !PT ;  /* 0x0000002c24407212 */ /* 0x004fce00078efcff */
[----:B------:R-:W0:Y:S08]  /*3050*/  F2F.BF16.F32 R62, R139 ;  /* 0x0000008b003e7304 */ /* 0x000e300000202000 */
[----:B------:R-:W2:Y:S01]  /*3060*/  F2F.BF16.F32 R163, R163 ;  /* 0x000000a300a37304 */ /* 0x000ea20000202000 */
[----:B0-----:R-:W-:-:S07]  /*3070*/  PRMT R143, R143, 0x5410, R62 ;  /* 0x000054108f8f7816 */ /* 0x001fce000000003e */
[----:B------:R-:W0:Y:S01]  /*3080*/  F2F.BF16.F32 R40, R40 ;  /* 0x0000002800287304 */ /* 0x000e220000202000 */
[----:B--2---:R-:W-:-:S07]  /*3090*/  IMAD.WIDE.U32 R36, R163, 0x10000, RZ ;  /* 0x00010000a3247825 */ /* 0x004fce00078e00ff */
[----:B------:R-:W2:Y:S01]  /*30a0*/  F2F.BF16.F32 R67, R67 ;  /* 0x0000004300437304 */ /* 0x000ea20000202000 */
[----:B------:R-:W-:Y:S02]  /*30b0*/  LOP3.LUT R71, R143, R37, RZ, 0xfc, !PT ;  /* 0x000000258f477212 */ /* 0x000fe400078efcff */
[----:B0-----:R-:W-:-:S05]  /*30c0*/  LOP3.LUT R62, R42, R40, RZ, 0xfc, !PT ;  /* 0x000000282a3e7212 */ /* 0x001fca00078efcff */
[----:B------:R-:W0:Y:S01]  /*30d0*/  F2F.BF16.F32 R151, R151 ;  /* 0x0000009700977304 */ /* 0x000e220000202000 */
[----:B--2---:R-:W-:-:S07]  /*30e0*/  IMAD.WIDE.U32 R38, R67, 0x10000, RZ ;  /* 0x0001000043267825 */ /* 0x004fce00078e00ff */
[----:B------:R-:W-:Y:S01]  /*30f0*/  F2F.BF16.F32 R45, R45 ;  /* 0x0000002d002d7304 */ /* 0x000fe20000202000 */
[----:B------:R-:W-:Y:S01]  /*3100*/  LOP3.LUT R67, R161, R39, RZ, 0xfc, !PT ;  /* 0x00000027a1437212 */ /* 0x000fe200078efcff */
[----:B0-----:R-:W-:-:S06]  /*3110*/  IMAD.WIDE.U32 R40, R151, 0x10000, RZ ;  /* 0x0001000097287825 */ /* 0x001fcc00078e00ff */
[----:B------:R-:W0:Y:S01]  /*3120*/  F2F.BF16.F32 R46, R46 ;  /* 0x0000002e002e7304 */ /* 0x000e220000202000 */
[----:B------:R-:W-:-:S07]  /*3130*/  LOP3.LUT R69, R149, R41, RZ, 0xfc, !PT ;  /* 0x0000002995457212 */ /* 0x000fce00078efcff */
[----:B------:R-:W2:Y:S01]  /*3140*/  F2F.BF16.F32 R141, R141 ;  /* 0x0000008d008d7304 */ /* 0x000ea20000202000 */
[----:B0-----:R-:W-:-:S07]  /*3150*/  PRMT R45, R45, 0x5410, R46 ;  /* 0x000054102d2d7816 */ /* 0x001fce000000002e */
[----:B------:R-:W0:Y:S01]  /*3160*/  F2F.BF16.F32 R181, R181 ;  /* 0x000000b500b57304 */ /* 0x000e220000202000 */
[----:B-1----:R-:W-:Y:S01]  /*3170*/  IMAD.WIDE.U32 R46, R131, 0x8, R32 ;  /* 0x00000008832e7825 */ /* 0x002fe200078e0020 */
[----:B------:R-:W-:-:S03]  /*3180*/  LOP3.LUT R63, R45, R43, RZ, 0xfc, !PT ;  /* 0x0000002b2d3f7212 */ /* 0x000fc600078efcff */
[--C-:B------:R-:W-:Y:S01]  /*3190*/  IMAD.WIDE.U32 R42, R127, 0x8, R32.reuse ;  /* 0x000000087f2a7825 */ /* 0x100fe200078e0020 */
[----:B--2---:R-:W-:Y:S02]  /*31a0*/  LOP3.LUT R70, R36, R141, RZ, 0xfc, !PT ;  /* 0x0000008d24467212 */ /* 0x004fe400078efcff */
[----:B------:R-:W1:Y:S01]  /*31b0*/  F2F.BF16.F32 R153, R153 ;  /* 0x0000009900997304 */ /* 0x000e620000202000 */
[----:B------:R-:W-:-:S04]  /*31c0*/  IMAD.WIDE.U32 R36, R121, 0x8, R32 ;  /* 0x0000000879247825 */ /* 0x000fc800078e0020 */
[--C-:B------:R-:W-:Y:S01]  /*31d0*/  IMAD.WIDE.U32 R44, R129, 0x8, R32.reuse ;  /* 0x00000008812c7825 */ /* 0x100fe200078e0020 */
[----:B------:R2:W-:Y:S01]  /*31e0*/  STG.E.64 desc[UR4][R36.64], R34 ;  /* 0x0000002224007986 */ /* 0x0005e2000c101b04 */
[----:B0-----:R-:W-:Y:S02]  /*31f0*/  LOP3.LUT R66, R38, R181, RZ, 0xfc, !PT ;  /* 0x000000b526427212 */ /* 0x001fe400078efcff */
[----:B------:R-:W-:-:S05]  /*3200*/  IMAD.WIDE.U32 R38, R123, 0x8, R32 ;  /* 0x000000087b267825 */ /* 0x000fca00078e0020 */
[----:B------:R2:W-:Y:S01]  /*3210*/  STG.E.64 desc[UR4][R38.64], R60 ;  /* 0x0000003c26007986 */ /* 0x0005e2000c101b04 */
[----:B-1----:R-:W-:Y:S01]  /*3220*/  LOP3.LUT R68, R40, R153, RZ, 0xfc, !PT ;  /* 0x0000009928447212 */ /* 0x002fe200078efcff */
[----:B------:R-:W-:-:S04]  /*3230*/  IMAD.WIDE.U32 R40, R125, 0x8, R32 ;  /* 0x000000087d287825 */ /* 0x000fc800078e0020 */
[----:B------:R-:W-:Y:S01]  /*3240*/  IMAD.WIDE.U32 R32, R133, 0x8, R32 ;  /* 0x0000000885207825 */ /* 0x000fe200078e0020 */
[----:B------:R2:W-:Y:S04]  /*3250*/  STG.E.64 desc[UR4][R40.64], R62 ;  /* 0x0000003e28007986 */ /* 0x0005e8000c101b04 */
[----:B------:R2:W-:Y:S04]  /*3260*/  STG.E.64 desc[UR4][R42.64], R64 ;  /* 0x000000402a007986 */ /* 0x0005e8000c101b04 */
[----:B------:R2:W-:Y:S04]  /*3270*/  STG.E.64 desc[UR4][R44.64], R66 ;  /* 0x000000422c007986 */ /* 0x0005e8000c101b04 */
[----:B------:R2:W-:Y:S04]  /*3280*/  STG.E.64 desc[UR4][R46.64], R68 ;  /* 0x000000442e007986 */ /* 0x0005e8000c101b04 */
[----:B------:R2:W-:Y:S01]  /*3290*/  STG.E.64 desc[UR4][R32.64], R70 ;  /* 0x0000004620007986 */ /* 0x0005e2000c101b04 */
[----:B------:R-:W-:Y:S05]  /*32a0*/  BRA `(.L_x_3332) ;  /* 0x0000004000907947 */ /* 0x000fea0003800000 */
.L_x_3331:
[-CC-:B------:R-:W-:Y:S01]  /*32b0*/  FFMA.FTZ R187, R187, R34.reuse, R33.reuse ;  /* 0x00000022bbbb7223 */ /* 0x180fe20000010021 */
[-CC-:B------:R-:W-:Y:S01]  /*32c0*/  FFMA.FTZ R47, R186, R34.reuse, R33.reuse ;  /* 0x00000022ba2f7223 */ /* 0x180fe20000010021 */
[-CC-:B------:R-:W-:Y:S01]  /*32d0*/  FFMA.FTZ R206, R206, R34.reuse, R33.reuse ;  /* 0x00000022cece7223 */ /* 0x180fe20000010021 */
[-C--:B------:R-:W-:Y:S01]  /*32e0*/  FFMA.FTZ R0, R0, R34.reuse, R33 ;  /* 0x0000002200007223 */ /* 0x080fe20000010021 */
[----:B------:R-:W-:Y:S01]  /*32f0*/  FADD.FTZ R187, R144, -R187 ;  /* 0x800000bb90bb7221 */ /* 0x000fe20000010000 */
[-C--:B------:R-:W-:Y:S01]  /*3300*/  FFMA.FTZ R144, R169, R34.reuse, R33 ;  /* 0x00000022a9907223 */ /* 0x080fe20000010021 */
[----:B------:R-:W-:Y:S01]  /*3310*/  FADD.FTZ R175, R140, -R47 ;  /* 0x8000002f8caf7221 */ /* 0x000fe20000010000 */
[-CC-:B------:R-:W-:Y:S01]  /*3320*/  FFMA.FTZ R47, R188, R34.reuse, R33.reuse ;  /* 0x00000022bc2f7223 */ /* 0x180fe20000010021 */
[----:B------:R-:W-:Y:S01]  /*3330*/  FADD.FTZ R179, R65, -R206 ;  /* 0x800000ce41b37221 */ /* 0x000fe20000010000 */
[----:B------:R-:W-:Y:S01]  /*3340*/  FADD.FTZ R169, R141, -R144 ;  /* 0x800000908da97221 */ /* 0x000fe20000010000 */
[-C--:B------:R-:W-:Y:S01]  /*3350*/  FFMA.FTZ R144, R145, R34.reuse, R33 ;  /* 0x0000002291907223 */ /* 0x080fe20000010021 */
[----:B------:R-:W-:Y:S01]  /*3360*/  FADD.FTZ R47, R156, -R47 ;  /* 0x8000002f9c2f7221 */ /* 0x000fe20000010000 */
[-CC-:B------:R-:W-:Y:S01]  /*3370*/  FFMA.FTZ R41, R200, R34.reuse, R33.reuse ;  /* 0x00000022c8297223 */ /* 0x180fe20000010021 */
[-CC-:B------:R-:W-:Y:S01]  /*3380*/  FFMA.FTZ R65, R181, R34.reuse, R33.reuse ;  /* 0x00000022b5417223 */ /* 0x180fe20000010021 */
[----:B------:R-:W-:Y:S01]  /*3390*/  FADD.FTZ R139, R139, -R144 ;  /* 0x800000908b8b7221 */ /* 0x000fe20000010000 */
[----:B------:R-:W-:Y:S01]  /*33a0*/  FMUL.FTZ R181, R122, R47 ;  /* 0x0000002f7ab57220 */ /* 0x000fe20000410000 */
[-C--:B------:R-:W-:Y:S01]  /*33b0*/  FFMA.FTZ R144, R165, R34.reuse, R33 ;  /* 0x00000022a5907223 */ /* 0x080fe20000010021 */
[----:B------:R-:W-:Y:S01]  /*33c0*/  FADD.FTZ R203, R69, -R0 ;  /* 0x8000000045cb7221 */ /* 0x000fe20000010000 */
[----:B------:R-:W-:Y:S01]  /*33d0*/  FADD.FTZ R41, R174, -R41 ;  /* 0x80000029ae297221 */ /* 0x000fe20000010000 */
[----:B------:R-:W-:Y:S01]  /*33e0*/  FADD.FTZ R47, R146, -R65 ;  /* 0x80000041922f7221 */ /* 0x000fe20000010000 */
[-CC-:B------:R-:W-:Y:S01]  /*33f0*/  FFMA.FTZ R44, R173, R34.reuse, R33.reuse ;  /* 0x00000022ad2c7223 */ /* 0x180fe20000010021 */
[-CC-:B------:R-:W-:Y:S01]  /*3400*/  FFMA.FTZ R0, R71, R34.reuse, R33.reuse ;  /* 0x0000002247007223 */ /* 0x180fe20000010021 */
[C---:B------:R-:W-:Y:S01]  /*3410*/  FMUL.FTZ R165, R122.reuse, R139 ;  /* 0x0000008b7aa57220 */ /* 0x040fe20000410000 */
[-CC-:B------:R-:W-:Y:S01]  /*3420*/  FFMA.FTZ R42, R167, R34.reuse, R33.reuse ;  /* 0x00000022a72a7223 */ /* 0x180fe20000010021 */
[----:B------:R-:W-:Y:S01]  /*3430*/  FADD.FTZ R139, R143, -R144 ;  /* 0x800000908f8b7221 */ /* 0x000fe20000010000 */
[C---:B------:R-:W-:Y:S01]  /*3440*/  FMUL.FTZ R203, R122.reuse, R203 ;  /* 0x000000cb7acb7220 */ /* 0x040fe20000410000 */
[C---:B------:R-:W-:Y:S01]  /*3450*/  FMUL.FTZ R201, R122.reuse, R41 ;  /* 0x000000297ac97220 */ /* 0x040fe20000410000 */
[----:B------:R-:W-:Y:S01]  /*3460*/  FMUL.FTZ R167, R122, R47 ;  /* 0x0000002f7aa77220 */ /* 0x000fe20000410000 */
[----:B------:R-:W-:Y:S01]  /*3470*/  FADD.FTZ R153, R153, -R44 ;  /* 0x8000002c99997221 */ /* 0x000fe20000010000 */
        /* <DEDUP_REMOVED lines=17> */
[-C--:B------:R-:W-:Y:S01]  /*3590*/  FMUL.FTZ R139, R203, R32.reuse ;  /* 0x00000020cb8b7220 */ /* 0x080fe20000410000 */
[C---:B------:R-:W-:Y:S01]  /*35a0*/  FMUL.FTZ R69, R122.reuse, R69 ;  /* 0x000000457a457220 */ /* 0x040fe20000410000 */
[----:B------:R-:W-:Y:S01]  /*35b0*/  FMUL.FTZ R179, R122, R179 ;  /* 0x000000b37ab37220 */ /* 0x000fe20000410000 */
[----:B-----5:R-:W-:Y:S01]  /*35c0*/  LOP3.LUT P0, RZ, R70, 0xff, RZ, 0xc0, !PT ;  /* 0x000000ff46ff7812 */ /* 0x020fe2000780c0ff */
[----:B------:R-:W-:Y:S01]  /*35d0*/  FMUL.FTZ R139, R139, UR14 ;  /* 0x0000000e8b8b7c20 */ /* 0x000fe20008410000 */
[-C--:B------:R-:W-:Y:S01]  /*35e0*/  FMUL.FTZ R141, R69, R32.reuse ;  /* 0x00000020458d7220 */ /* 0x080fe20000410000 */
[----:B------:R-:W-:Y:S01]  /*35f0*/  FADD.FTZ R39, R68, -R39 ;  /* 0x8000002744277221 */ /* 0x000fe20000010000 */
[----:B------:R0:W-:Y:S01]  /*3600*/  F2F.BF16.F32 R37, R69 ;  /* 0x0000004500257304 */ /* 0x0001e20000202000 */
[----:B------:R-:W-:Y:S01]  /*3610*/  FADD.FTZ R43, R172, -R43 ;  /* 0x8000002bac2b7221 */ /* 0x000fe20000010000 */
[----:B------:R-:W-:Y:S01]  /*3620*/  FMUL.FTZ R141, R141, UR14 ;  /* 0x0000000e8d8d7c20 */ /* 0x000fe20008410000 */
[----:B------:R-:W-:Y:S01]  /*3630*/  FMUL.FTZ R199, R122, R39 ;  /* 0x000000277ac77220 */ /* 0x000fe20000410000 */
[----:B------:R-:W-:Y:S01]  /*3640*/  FADD.FTZ R185, R142, -R193 ;  /* 0x800000c18eb97221 */ /* 0x000fe20000010000 */
[----:B------:R-:W-:Y:S01]  /*3650*/  FMUL.FTZ R195, R122, R43 ;  /* 0x0000002b7ac37220 */ /* 0x000fe20000410000 */
[----:B------:R-:W-:Y:S01]  /*3660*/  FADD.FTZ R41, R166, -R41 ;  /* 0x80000029a6297221 */ /* 0x000fe20000010000 */
[----:B------:R-:W-:Y:S01]  /*3670*/  FADD.FTZ R45, R162, -R45 ;  /* 0x8000002da22d7221 */ /* 0x000fe20000010000 */
[----:B------:R1:W2:Y:S01]  /*3680*/  F2F.BF16.F32 R40, R179 ;  /* 0x000000b300287304 */ /* 0x0002a20000202000 */
[----:B0-----:R-:W-:Y:S01]  /*3690*/  FSEL R69, R139, RZ, P0 ;  /* 0x000000ff8b457208 */ /* 0x001fe20000000000 */
[----:B------:R-:W-:Y:S01]  /*36a0*/  FMUL.FTZ R185, R122, R185 ;  /* 0x000000b97ab97220 */ /* 0x000fe20000410000 */
[----:B------:R-:W-:Y:S01]  /*36b0*/  LOP3.LUT P0, RZ, R70, 0xff0000, RZ, 0xc0, !PT ;  /* 0x00ff000046ff7812 */ /* 0x000fe2000780c0ff */
[----:B------:R-:W-:Y:S01]  /*36c0*/  FMUL.FTZ R197, R122, R41 ;  /* 0x000000297ac57220 */ /* 0x000fe20000410000 */
[----:B------:R-:W-:Y:S01]  /*36d0*/  FADD.FTZ R47, R148, -R47 ;  /* 0x8000002f942f7221 */ /* 0x000fe20000010000 */
[----:B------:R-:W-:Y:S01]  /*36e0*/  FADD.FTZ R163, R163, -R34 ;  /* 0x80000022a3a37221 */ /* 0x000fe20000010000 */
[----:B------:R-:W-:Y:S01]  /*36f0*/  FSEL R139, R141, RZ, P0 ;  /* 0x000000ff8d8b7208 */ /* 0x000fe20000000000 */
[----:B------:R0:W-:Y:S01]  /*3700*/  F2F.BF16.F32 R39, R199 ;  /* 0x000000c700277304 */ /* 0x0001e20000202000 */
[-C--:B-1----:R-:W-:Y:S01]  /*3710*/  FMUL.FTZ R179, R179, R32.reuse ;  /* 0x00000020b3b37220 */ /* 0x082fe20000410000 */
[----:B------:R-:W-:Y:S01]  /*3720*/  ISETP.GE.U32.AND P0, PT, R70, 0x1000000, PT ;  /* 0x010000004600780c */ /* 0x000fe20003f06070 */
[----:B------:R-:W-:Y:S01]  /*3730*/  FMUL.FTZ R177, R122, R45 ;  /* 0x0000002d7ab17220 */ /* 0x000fe20000410000 */
[----:B------:R-:W-:Y:S01]  /*3740*/  FADD.FTZ R193, R157, -R190 ;  /* 0x800000be9dc17221 */ /* 0x000fe20000010000 */
        /* <DEDUP_REMOVED lines=17> */
[----:B------:R-:W-:Y:S01]  /*3860*/  FADD.FTZ R157, R155, -R38 ;  /* 0x800000269b9d7221 */ /* 0x000fe20000010000 */
        /* <DEDUP_REMOVED lines=8> */
[----:B------:R-:W-:Y:S01]  /*38f0*/  FADD.FTZ R189, R159, -R178 ;  /* 0x800000b29fbd7221 */ /* 0x000fe20000010000 */
[----:B------:R0:W3:Y:S01]  /*3900*/  F2F.BF16.F32 R41, R197 ;  /* 0x000000c500297304 */ /* 0x0000e20000202000 */
[-C--:B-1----:R-:W-:Y:S01]  /*3910*/  FMUL.FTZ R185, R185, R32.reuse ;  /* 0x00000020b9b97220 */ /* 0x082fe20000410000 */
[----:B------:R-:W-:Y:S01]  /*3920*/  FSEL R148, R195, RZ, P0 ;  /* 0x000000ffc3947208 */ /* 0x000fe20000000000 */
[----:B------:R-:W-:Y:S01]  /*3930*/  FMUL.FTZ R161, R122, R161 ;  /* 0x000000a17aa17220 */ /* 0x000fe20000410000 */
[----:B------:R-:W-:Y:S01]  /*3940*/  ISETP.GE.U32.AND P0, PT, R66, 0x1000000, PT ;  /* 0x010000004200780c */ /* 0x000fe20003f06070 */
[----:B------:R-:W-:Y:S01]  /*3950*/  FMUL.FTZ R185, R185, UR14 ;  /* 0x0000000eb9b97c20 */ /* 0x000fe20008410000 */
[C---:B------:R-:W-:Y:S01]  /*3960*/  FMUL.FTZ R189, R122.reuse, R189 ;  /* 0x000000bd7abd7220 */ /* 0x040fe20000410000 */
[----:B------:R-:W-:Y:S01]  /*3970*/  FADD.FTZ R171, R147, -R176 ;  /* 0x800000b093ab7221 */ /* 0x000fe20000010000 */
[----:B------:R1:W-:Y:S01]  /*3980*/  F2F.BF16.F32 R35, R203 ;  /* 0x000000cb00237304 */ /* 0x0003e20000202000 */
[-C--:B0-----:R-:W-:Y:S01]  /*3990*/  FMUL.FTZ R197, R197, R32.reuse ;  /* 0x00000020c5c57220 */ /* 0x081fe20000410000 */
[C---:B------:R-:W-:Y:S01]  /*39a0*/  FMUL.FTZ R173, R122.reuse, R47 ;  /* 0x0000002f7aad7220 */ /* 0x040fe20000410000 */
[----:B------:R-:W-:Y:S01]  /*39b0*/  FADD.FTZ R149, R149, -R44 ;  /* 0x8000002c95957221 */ /* 0x000fe20000010000 */
[----:B------:R-:W-:Y:S01]  /*39c0*/  FADD.FTZ R151, R151, -R180 ;  /* 0x800000b497977221 */ /* 0x000fe20000010000 */
[----:B------:R-:W-:Y:S01]  /*39d0*/  FMUL.FTZ R197, R197, UR14 ;  /* 0x0000000ec5c57c20 */ /* 0x000fe20008410000 */
[C---:B------:R-:W-:Y:S01]  /*39e0*/  FMUL.FTZ R153, R122.reuse, R153 ;  /* 0x000000997a997220 */ /* 0x040fe20000410000 */
[C---:B------:R-:W-:Y:S01]  /*39f0*/  FMUL.FTZ R171, R122.reuse, R171 ;  /* 0x000000ab7aab7220 */ /* 0x040fe20000410000 */
[----:B------:R0:W-:Y:S01]  /*3a00*/  F2F.BF16.F32 R36, R177 ;  /* 0x000000b100247304 */ /* 0x0001e20000202000 */
[C---:B-1----:R-:W-:Y:S01]  /*3a10*/  FMUL.FTZ R203, R122.reuse, R163 ;  /* 0x000000a37acb7220 */ /* 0x042fe20000410000 */
[----:B------:R-:W-:Y:S01]  /*3a20*/  FSEL R163, R185, RZ, P0 ;  /* 0x000000ffb9a37208 */ /* 0x000fe20000000000 */
[----:B------:R-:W-:Y:S01]  /*3a30*/  FMUL.FTZ R149, R122, R149 ;  /* 0x000000957a957220 */ /* 0x000fe20000410000 */
[----:B------:R-:W-:Y:S01]  /*3a40*/  LOP3.LUT P0, RZ, R66, 0xff00, RZ, 0xc0, !PT ;  /* 0x0000ff0042ff7812 */ /* 0x000fe2000780c0ff */
[C---:B------:R-:W-:Y:S01]  /*3a50*/  FMUL.FTZ R151, R122.reuse, R151 ;  /* 0x000000977a977220 */ /* 0x040fe20000410000 */
[----:B------:R-:W-:Y:S01]  /*3a60*/  LOP3.LUT P4, RZ, R61, 0xff, RZ, 0xc0, !PT ;  /* 0x000000ff3dff7812 */ /* 0x000fe2000788c0ff */
[----:B------:R-:W-:Y:S01]  /*3a70*/  FMUL.FTZ R169, R122, R169 ;  /* 0x000000a97aa97220 */ /* 0x000fe20000410000 */
[----:B------:R1:W-:Y:S01]  /*3a80*/  F2F.BF16.F32 R67, R193 ;  /* 0x000000c100437304 */ /* 0x0003e20000202000 */
[----:B0-----:R-:W-:Y:S01]  /*3a90*/  FMUL.FTZ R177, R177, R32 ;  /* 0x00000020b1b17220 */ /* 0x001fe20000410000 */
[----:B------:R-:W-:-:S02]  /*3aa0*/  FSEL R145, R197, RZ, P0 ;  /* 0x000000ffc5917208 */ /* 0x000fc40000000000 */
[C---:B------:R-:W-:Y:S01]  /*3ab0*/  LOP3.LUT P0, RZ, R64.reuse, 0xff, RZ, 0xc0, !PT ;  /* 0x000000ff40ff7812 */ /* 0x040fe2000780c0ff */
[----:B------:R-:W-:Y:S01]  /*3ac0*/  FMUL.FTZ R177, R177, UR14 ;  /* 0x0000000eb1b17c20 */ /* 0x000fe20008410000 */
[----:B------:R-:W-:Y:S02]  /*3ad0*/  LOP3.LUT P3, RZ, R61, 0xff0000, RZ, 0xc0, !PT ;  /* 0x00ff00003dff7812 */ /* 0x000fe4000786c0ff */
[----:B------:R0:W4:Y:S01]  /*3ae0*/  F2F.BF16.F32 R138, R183 ;  /* 0x000000b7008a7304 */ /* 0x0001220000202000 */
[----:B-1----:R-:W-:Y:S01]  /*3af0*/  FMUL.FTZ R193, R193, R32 ;  /* 0x00000020c1c17220 */ /* 0x002fe20000410000 */
[----:B------:R-:W-:Y:S02]  /*3b00*/  FSEL R66, R177, RZ, P0 ;  /* 0x000000ffb1427208 */ /* 0x000fe40000000000 */
[----:B------:R-:W-:Y:S01]  /*3b10*/  LOP3.LUT P0, RZ, R64, 0xff0000, RZ, 0xc0, !PT ;  /* 0x00ff000040ff7812 */ /* 0x000fe2000780c0ff */
[----:B------:R-:W-:Y:S01]  /*3b20*/  FMUL.FTZ R193, R193, UR14 ;  /* 0x0000000ec1c17c20 */ /* 0x000fe20008410000 */
[----:B------:R-:W-:-:S02]  /*3b30*/  LOP3.LUT P5, RZ, R62, 0xff, RZ, 0xc0, !PT ;  /* 0x000000ff3eff7812 */ /* 0x000fc400078ac0ff */
[----:B------:R1:W-:Y:S01]  /*3b40*/  F2F.BF16.F32 R45, R191 ;  /* 0x000000bf002d7304 */ /* 0x0003e20000202000 */
[-C--:B0-----:R-:W-:Y:S01]  /*3b50*/  FMUL.FTZ R183, R183, R32.reuse ;  /* 0x00000020b7b77220 */ /* 0x081fe20000410000 */
[----:B------:R-:W-:Y:S02]  /*3b60*/  FSEL R152, R193, RZ, P0 ;  /* 0x000000ffc1987208 */ /* 0x000fe40000000000 */
[----:B------:R-:W-:Y:S01]  /*3b70*/  ISETP.GE.U32.AND P0, PT, R64, 0x1000000, PT ;  /* 0x010000004000780c */ /* 0x000fe20003f06070 */
[----:B------:R-:W-:Y:S01]  /*3b80*/  FMUL.FTZ R183, R183, UR14 ;  /* 0x0000000eb7b77c20 */ /* 0x000fe20008410000 */
[----:B--2---:R-:W-:Y:S01]  /*3b90*/  PRMT R37, R37, 0x5410, R40 ;  /* 0x0000541025257816 */ /* 0x004fe20000000028 */
[----:B---3--:R-:W-:Y:S01]  /*3ba0*/  IMAD.WIDE.U32 R40, R41, 0x10000, RZ ;  /* 0x0001000029287825 */ /* 0x008fe200078e00ff */
[----:B------:R0:W-:Y:S03]  /*3bb0*/  F2F.BF16.F32 R38, R187 ;  /* 0x000000bb00267304 */ /* 0x0001e60000202000 */
[----:B-1----:R-:W-:Y:S01]  /*3bc0*/  FMUL.FTZ R191, R191, R32 ;  /* 0x00000020bfbf7220 */ /* 0x002fe20000410000 */
[----:B------:R-:W-:-:S02]  /*3bd0*/  FSEL R177, R183, RZ, P0 ;  /* 0x000000ffb7b17208 */ /* 0x000fc40000000000 */
[----:B------:R-:W-:Y:S01]  /*3be0*/  LOP3.LUT P0, RZ, R64, 0xff00, RZ, 0xc0, !PT ;  /* 0x0000ff0040ff7812 */ /* 0x000fe2000780c0ff */
[----:B------:R-:W-:Y:S01]  /*3bf0*/  FMUL.FTZ R191, R191, UR14 ;  /* 0x0000000ebfbf7c20 */ /* 0x000fe20008410000 */
[----:B------:R-:W-:Y:S01]  /*3c00*/  LOP3.LUT P6, RZ, R61, 0xff00, RZ, 0xc0, !PT ;  /* 0x0000ff003dff7812 */ /* 0x000fe200078cc0ff */
[----:B------:R1:W-:Y:S01]  /*3c10*/  F2F.BF16.F32 R140, R157 ;  /* 0x0000009d008c7304 */ /* 0x0003e20000202000 */
[-C--:B0-----:R-:W-:Y:S02]  /*3c20*/  FMUL.FTZ R187, R187, R32.reuse ;  /* 0x00000020bbbb7220 */ /* 0x081fe40000410000 */
[----:B------:R-:W-:Y:S02]  /*3c30*/  FSEL R64, R191, RZ, P0 ;  /* 0x000000ffbf407208 */ /* 0x000fe40000000000 */
[----:B------:R-:W-:Y:S01]  /*3c40*/  LOP3.LUT P0, RZ, R60, 0xff, RZ, 0xc0, !PT ;  /* 0x000000ff3cff7812 */ /* 0x000fe2000780c0ff */
[----:B------:R-:W-:Y:S01]  /*3c50*/  FMUL.FTZ R187, R187, UR14 ;  /* 0x0000000ebbbb7c20 */ /* 0x000fe20008410000 */
[----:B------:R-:W-:Y:S01]  /*3c60*/  PRMT R43, R43, 0x5410, R46 ;  /* 0x000054102b2b7816 */ /* 0x000fe2000000002e */
[----:B------:R0:W2:Y:S01]  /*3c70*/  F2F.BF16.F32 R155, R175 ;  /* 0x000000af009b7304 */ /* 0x0000a20000202000 */
[----:B-1----:R-:W-:-:S02]  /*3c80*/  FMUL.FTZ R157, R157, R32 ;  /* 0x000000209d9d7220 */ /* 0x002fc40000410000 */
[----:B------:R-:W-:Y:S02]  /*3c90*/  FSEL R150, R187, RZ, P0 ;  /* 0x000000ffbb967208 */ /* 0x000fe40000000000 */
[C---:B------:R-:W-:Y:S01]  /*3ca0*/  LOP3.LUT P0, RZ, R60.reuse, 0xff0000, RZ, 0xc0, !PT ;  /* 0x00ff00003cff7812 */ /* 0x040fe2000780c0ff */
[----:B------:R-:W-:Y:S01]  /*3cb0*/  FMUL.FTZ R157, R157, UR14 ;  /* 0x0000000e9d9d7c20 */ /* 0x000fe20008410000 */
[----:B----4-:R-:W-:Y:S01]  /*3cc0*/  PRMT R67, R67, 0x5410, R138 ;  /* 0x0000541043437816 */ /* 0x010fe2000000008a */
[----:B------:R1:W-:Y:S01]  /*3cd0*/  F2F.BF16.F32 R65, R181 ;  /* 0x000000b500417304 */ /* 0x0003e20000202000 */
[-C--:B0-----:R-:W-:Y:S02]  /*3ce0*/  FMUL.FTZ R175, R175, R32.reuse ;  /* 0x00000020afaf7220 */ /* 0x081fe40000410000 */
[----:B------:R-:W-:Y:S02]  /*3cf0*/  FSEL R157, R157, RZ, P0 ;  /* 0x000000ff9d9d7208 */ /* 0x000fe40000000000 */
[----:B------:R-:W-:Y:S01]  /*3d00*/  ISETP.GE.U32.AND P0, PT, R60, 0x1000000, PT ;  /* 0x010000003c00780c */ /* 0x000fe20003f06070 */
[----:B------:R-:W-:Y:S01]  /*3d10*/  FMUL.FTZ R175, R175, UR14 ;  /* 0x0000000eafaf7c20 */ /* 0x000fe20008410000 */
[----:B--2---:R-:W-:Y:S01]  /*3d20*/  PRMT R155, R140, 0x5410, R155 ;  /* 0x000054108c9b7816 */ /* 0x004fe2000000009b */
[----:B------:R0:W-:Y:S01]  /*3d30*/  F2F.BF16.F32 R42, R167 ;  /* 0x000000a7002a7304 */ /* 0x0001e20000202000 */
[----:B-1----:R-:W-:-:S02]  /*3d40*/  FMUL.FTZ R181, R181, R32 ;  /* 0x00000020b5b57220 */ /* 0x002fc40000410000 */
[----:B------:R-:W-:Y:S02]  /*3d50*/  FSEL R175, R175, RZ, P0 ;  /* 0x000000ffafaf7208 */ /* 0x000fe40000000000 */
[----:B------:R-:W-:Y:S01]  /*3d60*/  LOP3.LUT P0, RZ, R60, 0xff00, RZ, 0xc0, !PT ;  /* 0x0000ff003cff7812 */ /* 0x000fe2000780c0ff */
[----:B------:R-:W-:Y:S02]  /*3d70*/  FMUL.FTZ R181, R181, UR14 ;  /* 0x0000000eb5b57c20 */ /* 0x000fe40008410000 */
[----:B------:R1:W-:Y:S01]  /*3d80*/  F2F.BF16.F32 R142, R161 ;  /* 0x000000a1008e7304 */ /* 0x0003e20000202000 */
[-C--:B0-----:R-:W-:Y:S02]  /*3d90*/  FMUL.FTZ R167, R167, R32.reuse ;  /* 0x00000020a7a77220 */ /* 0x081fe40000410000 */
[----:B------:R-:W-:Y:S02]  /*3da0*/  FSEL R156, R181, RZ, P0 ;  /* 0x000000ffb59c7208 */ /* 0x000fe40000000000 */
[----:B------:R-:W-:Y:S01]  /*3db0*/  ISETP.GE.U32.AND P0, PT, R61, 0x1000000, PT ;  /* 0x010000003d00780c */ /* 0x000fe20003f06070 */
[----:B------:R-:W-:Y:S01]  /*3dc0*/  FMUL.FTZ R167, R167, UR14 ;  /* 0x0000000ea7a77c20 */ /* 0x000fe20008410000 */
[----:B------:R-:W-:Y:S01]  /*3dd0*/  IMAD.WIDE.U32 R60, R45, 0x10000, RZ ;  /* 0x000100002d3c7825 */ /* 0x000fe200078e00ff */
[----:B------:R0:W2:Y:S03]  /*3de0*/  F2F.BF16.F32 R159, R189 ;  /* 0x000000bd009f7304 */ /* 0x0000a60000202000 */
[----:B-1----:R-:W-:Y:S01]  /*3df0*/  FMUL.FTZ R161, R161, R32 ;  /* 0x00000020a1a17220 */ /* 0x002fe20000410000 */
[----:B------:R-:W-:-:S02]  /*3e00*/  FSEL R154, R167, RZ, P4 ;  /* 0x000000ffa79a7208 */ /* 0x000fc40002000000 */
[----:B------:R-:W-:Y:S01]  /*3e10*/  LOP3.LUT P4, RZ, R62, 0xff0000, RZ, 0xc0, !PT ;  /* 0x00ff00003eff7812 */ /* 0x000fe2000788c0ff */
[----:B------:R-:W-:Y:S01]  /*3e20*/  FMUL.FTZ R161, R161, UR14 ;  /* 0x0000000ea1a17c20 */ /* 0x000fe20008410000 */
[----:B------:R-:W-:Y:S01]  /*3e30*/  LOP3.LUT R36, R60, R36, RZ, 0xfc, !PT ;  /* 0x000000243c247212 */ /* 0x000fe200078efcff */
[----:B------:R1:W-:Y:S01]  /*3e40*/  F2F.BF16.F32 R143, R165 ;  /* 0x000000a5008f7304 */ /* 0x0003e20000202000 */
[-C--:B0-----:R-:W-:Y:S02]  /*3e50*/  FMUL.FTZ R189, R189, R32.reuse ;  /* 0x00000020bdbd7220 */ /* 0x081fe40000410000 */
[----:B------:R-:W-:Y:S02]  /*3e60*/  FSEL R161, R161, RZ, P3 ;  /* 0x000000ffa1a17208 */ /* 0x000fe40001800000 */
[----:B------:R-:W-:Y:S01]  /*3e70*/  LOP3.LUT P3, RZ, R62, 0xff00, RZ, 0xc0, !PT ;  /* 0x0000ff003eff7812 */ /* 0x000fe2000786c0ff */
[----:B------:R-:W-:Y:S01]  /*3e80*/  FMUL.FTZ R189, R189, UR14 ;  /* 0x0000000ebdbd7c20 */ /* 0x000fe20008410000 */
[----:B--2---:R-:W-:Y:S01]  /*3e90*/  PRMT R159, R142, 0x5410, R159 ;  /* 0x000054108e9f7816 */ /* 0x004fe2000000009f */
[----:B------:R-:W0:Y:S01]  /*3ea0*/  F2F.BF16.F32 R34, R33 ;  /* 0x0000002100227304 */ /* 0x000e220000202000 */
[----:B-1----:R-:W-:-:S02]  /*3eb0*/  FMUL.FTZ R165, R165, R32 ;  /* 0x00000020a5a57220 */ /* 0x002fc40000410000 */
[----:B------:R-:W-:Y:S02]  /*3ec0*/  FSEL R189, R189, RZ, P0 ;  /* 0x000000ffbdbd7208 */ /* 0x000fe40000000000 */
[----:B------:R-:W-:Y:S01]  /*3ed0*/  ISETP.GE.U32.AND P0, PT, R62, 0x1000000, PT ;  /* 0x010000003e00780c */ /* 0x000fe20003f06070 */
[----:B------:R-:W-:Y:S01]  /*3ee0*/  FMUL.FTZ R62, R33, R32 ;  /* 0x00000020213e7220 */ /* 0x000fe20000410000 */
[----:B------:R-:W-:Y:S01]  /*3ef0*/  FMUL.FTZ R165, R165, UR14 ;  /* 0x0000000ea5a57c20 */ /* 0x000fe20008410000 */
[----:B------:R1:W-:Y:S02]  /*3f00*/  F2F.BF16.F32 R68, R173 ;  /* 0x000000ad00447304 */ /* 0x0003e40000202000 */
[----:B------:R-:W-:Y:S01]  /*3f10*/  FMUL.FTZ R62, R62, UR14 ;  /* 0x0000000e3e3e7c20 */ /* 0x000fe20008410000 */
[----:B0-----:R-:W-:-:S05]  /*3f20*/  PRMT R143, R34, 0x5410, R143 ;  /* 0x00005410228f7816 */ /* 0x001fca000000008f */
[----:B------:R0:W-:Y:S01]  /*3f30*/  F2F.BF16.F32 R44, R153 ;  /* 0x00000099002c7304 */ /* 0x0001e20000202000 */
[----:B-1----:R-:W-:Y:S01]  /*3f40*/  FMUL.FTZ R173, R173, R32 ;  /* 0x00000020adad7220 */ /* 0x002fe20000410000 */
[----:B------:R-:W-:-:S03]  /*3f50*/  LOP3.LUT R34, R40, R0, RZ, 0xfc, !PT ;  /* 0x0000000028227212 */ /* 0x000fc600078efcff */
[----:B------:R-:W-:-:S03]  /*3f60*/  FMUL.FTZ R173, R173, UR14 ;  /* 0x0000000eadad7c20 */ /* 0x000fc60008410000 */
[----:B------:R1:W-:Y:S01]  /*3f70*/  F2F.BF16.F32 R147, R171 ;  /* 0x000000ab00937304 */ /* 0x0003e20000202000 */
[----:B0-----:R-:W-:Y:S01]  /*3f80*/  FMUL.FTZ R153, R153, R32 ;  /* 0x0000002099997220 */ /* 0x001fe20000410000 */
[----:B------:R-:W-:Y:S02]  /*3f90*/  FSEL R173, R173, RZ, P6 ;  /* 0x000000ffadad7208 */ /* 0x000fe40003000000 */
[----:B------:R-:W-:Y:S01]  /*3fa0*/  LOP3.LUT P6, RZ, R63, 0xff, RZ, 0xc0, !PT ;  /* 0x000000ff3fff7812 */ /* 0x000fe200078cc0ff */
[----:B------:R-:W-:-:S03]  /*3fb0*/  FMUL.FTZ R153, R153, UR14 ;  /* 0x0000000e99997c20 */ /* 0x000fc60008410000 */
[----:B------:R0:W-:Y:S01]  /*3fc0*/  F2F.BF16.F32 R146, R149 ;  /* 0x0000009500927304 */ /* 0x0001e20000202000 */
[----:B-1----:R-:W-:Y:S01]  /*3fd0*/  FMUL.FTZ R171, R171, R32 ;  /* 0x00000020abab7220 */ /* 0x002fe20000410000 */
[----:B------:R-:W-:Y:S02]  /*3fe0*/  FSEL R153, R153, RZ, P5 ;  /* 0x000000ff99997208 */ /* 0x000fe40002800000 */
[----:B------:R-:W-:Y:S01]  /*3ff0*/  LOP3.LUT P5, RZ, R63, 0xff0000, RZ, 0xc0, !PT ;  /* 0x00ff00003fff7812 */ /* 0x000fe200078ac0ff */
[----:B------:R-:W-:-:S03]  /*4000*/  FMUL.FTZ R171, R171, UR14 ;  /* 0x0000000eabab7c20 */ /* 0x000fc60008410000 */
[----:B------:R1:W2:Y:S01]  /*4010*/  F2F.BF16.F32 R71, R151 ;  /* 0x0000009700477304 */ /* 0x0002a20000202000 */
[-C--:B0-----:R-:W-:Y:S01]  /*4020*/  FMUL.FTZ R149, R149, R32.reuse ;  /* 0x0000002095957220 */ /* 0x081fe20000410000 */
[----:B------:R-:W-:Y:S02]  /*4030*/  FSEL R171, R171, RZ, P0 ;  /* 0x000000ffabab7208 */ /* 0x000fe40000000000 */
[----:B------:R-:W-:Y:S01]  /*4040*/  ISETP.GE.U32.AND P0, PT, R63, 0x1000000, PT ;  /* 0x010000003f00780c */ /* 0x000fe20003f06070 */
[----:B------:R-:W-:Y:S01]  /*4050*/  FMUL.FTZ R149, R149, UR14 ;  /* 0x0000000e95957c20 */ /* 0x000fe20008410000 */
[----:B------:R-:W-:Y:S02]  /*4060*/  FSEL R46, R62, RZ, P5 ;  /* 0x000000ff3e2e7208 */ /* 0x000fe40002800000 */
[----:B------:R0:W-:Y:S01]  /*4070*/  F2F.BF16.F32 R47, R169 ;  /* 0x000000a9002f7304 */ /* 0x0001e20000202000 */
[----:B-1----:R-:W-:Y:S01]  /*4080*/  FMUL.FTZ R151, R151, R32 ;  /* 0x0000002097977220 */ /* 0x002fe20000410000 */
[----:B------:R-:W-:-:S02]  /*4090*/  FSEL R149, R149, RZ, P4 ;  /* 0x000000ff95957208 */ /* 0x000fc40002000000 */
[----:B------:R-:W-:Y:S01]  /*40a0*/  FSEL R165, R165, RZ, P0 ;  /* 0x000000ffa5a57208 */ /* 0x000fe20000000000 */
[----:B------:R-:W-:Y:S01]  /*40b0*/  FMUL.FTZ R151, R151, UR14 ;  /* 0x0000000e97977c20 */ /* 0x000fe20008410000 */
[----:B------:R-:W-:Y:S01]  /*40c0*/  LOP3.LUT P4, RZ, R63, 0xff00, RZ, 0xc0, !PT ;  /* 0x0000ff003fff7812 */ /* 0x000fe2000788c0ff */
[----:B--2---:R-:W-:Y:S01]  /*40d0*/  IMAD.WIDE.U32 R62, R71, 0x10000, RZ ;  /* 0x00010000473e7825 */ /* 0x004fe200078e00ff */
[----:B------:R1:W2:Y:S03]  /*40e0*/  F2F.BF16.F32 R122, R203 ;  /* 0x000000cb007a7304 */ /* 0x0002a60000202000 */
[-C--:B0-----:R-:W-:Y:S01]  /*40f0*/  FMUL.FTZ R169, R169, R32.reuse ;  /* 0x00000020a9a97220 */ /* 0x081fe20000410000 */
[----:B------:R-:W-:Y:S02]  /*4100*/  PRMT R147, R146, 0x5410, R147 ;  /* 0x0000541092937816 */ /* 0x000fe40000000093 */
[----:B------:R-:W-:Y:S01]  /*4110*/  FSEL R151, R151, RZ, P3 ;  /* 0x000000ff97977208 */ /* 0x000fe20001800000 */
[----:B------:R-:W-:Y:S01]  /*4120*/  FMUL.FTZ R169, R169, UR14 ;  /* 0x0000000ea9a97c20 */ /* 0x000fe20008410000 */
[----:B------:R-:W-:Y:S01]  /*4130*/  F2F.BF16.F32 R141, R141 ;  /* 0x0000008d008d7304 */ /* 0x000fe20000202000 */
[----:B-1----:R-:W-:Y:S01]  /*4140*/  FMUL.FTZ R203, R203, R32 ;  /* 0x00000020cbcb7220 */ /* 0x002fe20000410000 */
[----:B------:R-:W-:-:S02]  /*4150*/  IMAD.WIDE.U32 R32, R39, 0x10000, RZ ;  /* 0x0001000027207825 */ /* 0x000fc400078e00ff */
[----:B------:R-:W-:Y:S02]  /*4160*/  FSEL R169, R169, RZ, P6 ;  /* 0x000000ffa9a97208 */ /* 0x000fe40003000000 */
[----:B------:R-:W-:Y:S01]  /*4170*/  FMUL.FTZ R203, R203, UR14 ;  /* 0x0000000ecbcb7c20 */ /* 0x000fe20008410000 */
[----:B------:R-:W-:Y:S01]  /*4180*/  LOP3.LUT R32, R32, R35, RZ, 0xfc, !PT ;  /* 0x0000002320207212 */ /* 0x000fe200078efcff */
[----:B------:R-:W-:Y:S01]  /*4190*/  F2F.BF16.F32 R139, R139 ;  /* 0x0000008b008b7304 */ /* 0x000fe20000202000 */
[----:B------:R-:W-:Y:S02]  /*41a0*/  LOP3.LUT R33, R37, R33, RZ, 0xfc, !PT ;  /* 0x0000002125217212 */ /* 0x000fe400078efcff */
[----:B------:R-:W-:Y:S01]  /*41b0*/  LOP3.LUT R35, R43, R41, RZ, 0xfc, !PT ;  /* 0x000000292b237212 */ /* 0x000fe200078efcff */
[----:B------:R-:W-:Y:S01]  /*41c0*/  IMAD.WIDE.U32 R40, R65, 0x10000, RZ ;  /* 0x0001000041287825 */ /* 0x000fe200078e00ff */
[----:B------:R-:W-:Y:S02]  /*41d0*/  LOP3.LUT R37, R67, R61, RZ, 0xfc, !PT ;  /* 0x0000003d43257212 */ /* 0x000fe400078efcff */
[----:B------:R-:W-:Y:S01]  /*41e0*/  LOP3.LUT R43, R147, R63, RZ, 0xfc, !PT ;  /* 0x0000003f932b7212 */ /* 0x000fe200078efcff */
[----:B------:R-:W-:Y:S01]  /*41f0*/  IMAD.WIDE.U32 R60, R68, 0x10000, RZ ;  /* 0x00010000443c7825 */ /* 0x000fe200078e00ff */
[----:B------:R-:W0:Y:S01]  /*4200*/  F2F.BF16.F32 R144, R144 ;  /* 0x0000009000907304 */ /* 0x000e220000202000 */
[----:B------:R-:W-:-:S02]  /*4210*/  LOP3.LUT R39, R155, R41, RZ, 0xfc, !PT ;  /* 0x000000299b277212 */ /* 0x000fc400078efcff */
[----:B------:R-:W-:Y:S02]  /*4220*/  LOP3.LUT R38, R40, R38, RZ, 0xfc, !PT ;  /* 0x0000002628267212 */ /* 0x000fe400078efcff */
[----:B------:R-:W-:Y:S02]  /*4230*/  LOP3.LUT R41, R159, R61, RZ, 0xfc, !PT ;  /* 0x0000003d9f297212 */ /* 0x000fe400078efcff */
[----:B------:R-:W-:Y:S01]  /*4240*/  LOP3.LUT R40, R60, R42, RZ, 0xfc, !PT ;  /* 0x0000002a3c287212 */ /* 0x000fe200078efcff */
[----:B--2---:R-:W-:Y:S01]  /*4250*/  IMAD.WIDE.U32 R60, R122, 0x10000, RZ ;  /* 0x000100007a3c7825 */ /* 0x004fe200078e00ff */
[----:B------:R-:W1:Y:S01]  /*4260*/  F2F.BF16.F32 R69, R69 ;  /* 0x0000004500457304 */ /* 0x000e620000202000 */
[----:B------:R-:W-:Y:S02]  /*4270*/  LOP3.LUT R42, R62, R44, RZ, 0xfc, !PT ;  /* 0x0000002c3e2a7212 */ /* 0x000fe400078efcff */
[----:B------:R-:W2:Y:S01]  /*4280*/  LDC.64 R62, c[0x0][0x478] ;  /* 0x00011e00ff3e7b82 */ /* 0x000ea20000000a00 */
[----:B------:R-:W-:-:S02]  /*4290*/  LOP3.LUT R45, R143, R61, RZ, 0xfc, !PT ;  /* 0x0000003d8f2d7212 */ /* 0x000fc400078efcff */
[----:B------:R-:W-:Y:S02]  /*42a0*/  LOP3.LUT R44, R60, R47, RZ, 0xfc, !PT ;  /* 0x0000002f3c2c7212 */ /* 0x000fe400078efcff */
[----:B------:R3:W-:Y:S01]  /*42b0*/  F2F.BF16.F32 R65, R46 ;  /* 0x0000002e00417304 */ /* 0x0007e20000202000 */
[----:B------:R-:W-:Y:S02]  /*42c0*/  FSEL R203, R203, RZ, P4 ;  /* 0x000000ffcbcb7208 */ /* 0x000fe40002000000 */
[----:B------:R-:W4:Y:S01]  /*42d0*/  LDC.64 R60, c[0x0][0x468] ;  /* 0x00011a00ff3c7b82 */ /* 0x000f220000000a00 */
[----:B0-----:R-:W-:-:S04]  /*42e0*/  PRMT R139, R139, 0x5410, R144 ;  /* 0x000054108b8b7816 */ /* 0x001fc80000000090 */
[----:B------:R-:W0:Y:S01]  /*42f0*/  F2F.BF16.F32 R68, R165 ;  /* 0x000000a500447304 */ /* 0x000e220000202000 */
[----:B---3--:R-:W-:-:S03]  /*4300*/  IMAD.WIDE.U32 R46, R141, 0x10000, RZ ;  /* 0x000100008d2e7825 */ /* 0x008fc600078e00ff */
[----:B-1----:R-:W-:-:S04]  /*4310*/  LOP3.LUT R46, R46, R69, RZ, 0xfc, !PT ;  /* 0x000000452e2e7212 */ /* 0x002fc800078efcff */
[----:B------:R-:W1:Y:S01]  /*4320*/  F2F.BF16.F32 R145, R145 ;  /* 0x0000009100917304 */ /* 0x000e620000202000 */
[----:B------:R-:W-:Y:S01]  /*4330*/  LOP3.LUT R47, R139, R47, RZ, 0xfc, !PT ;  /* 0x0000002f8b2f7212 */ /* 0x000fe200078efcff */
[----:B--2---:R-:W-:Y:S01]  /*4340*/  IMAD.WIDE.U32 R146, R131, 0x8, R62 ;  /* 0x0000000883927825 */ /* 0x004fe200078e003e */
[----:B0-----:R-:W-:-:S05]  /*4350*/  PRMT R159, R65, 0x5410, R68 ;  /* 0x00005410419f7816 */ /* 0x001fca0000000044 */
[----:B------:R-:W0:Y:S01]  /*4360*/  F2F.BF16.F32 R64, R64 ;  /* 0x0000004000407304 */ /* 0x000e220000202000 */
[----:B-1----:R-:W-:-:S07]  /*4370*/  IMAD.WIDE.U32 R68, R145, 0x10000, RZ ;  /* 0x0001000091447825 */ /* 0x002fce00078e00ff */
[----:B------:R-:W-:Y:S01]  /*4380*/  F2F.BF16.F32 R152, R152 ;  /* 0x0000009800987304 */ /* 0x000fe20000202000 */
[----:B------:R-:W-:-:S04]  /*4390*/  IMAD.WIDE.U32 R144, R129, 0x8, R62 ;  /* 0x0000000881907825 */ /* 0x000fc800078e003e */
[----:B0-----:R-:W-:-:S03]  /*43a0*/  IMAD.WIDE.U32 R138, R64, 0x10000, RZ ;  /* 0x00010000408a7825 */ /* 0x001fc600078e00ff */
[----:B------:R-:W0:Y:S08]  /*43b0*/  F2F.BF16.F32 R177, R177 ;  /* 0x000000b100b17304 */ /* 0x000e300000202000 */
[----:B------:R-:W1:Y:S01]  /*43c0*/  F2F.BF16.F32 R70, R70 ;  /* 0x0000004600467304 */ /* 0x000e620000202000 */
[----:B0-----:R-:W-:-:S07]  /*43d0*/  PRMT R177, R152, 0x5410, R177 ;  /* 0x0000541098b17816 */ /* 0x001fce00000000b1 */
[----:B------:R-:W-:Y:S01]  /*43e0*/  F2F.BF16.F32 R157, R157 ;  /* 0x0000009d009d7304 */ /* 0x000fe20000202000 */
[----:B------:R-:W-:Y:S02]  /*43f0*/  LOP3.LUT R67, R177, R139, RZ, 0xfc, !PT ;  /* 0x0000008bb1437212 */ /* 0x000fe400078efcff */
[----:B-1----:R-:W-:-:S05]  /*4400*/  LOP3.LUT R64, R68, R70, RZ, 0xfc, !PT ;  /* 0x0000004644407212 */ /* 0x002fca00078efcff */
[----:B------:R-:W0:Y:S08]  /*4410*/  F2F.BF16.F32 R158, R175 ;  /* 0x000000af009e7304 */ /* 0x000e300000202000 */
[----:B------:R-:W-:Y:S01]  /*4420*/  F2F.BF16.F32 R148, R148 ;  /* 0x0000009400947304 */ /* 0x000fe20000202000 */
[----:B0-----:R-:W-:-:S07]  /*4430*/  PRMT R143, R157, 0x5410, R158 ;  /* 0x000054109d8f7816 */ /* 0x001fce000000009e */
[----:B------:R-:W0:Y:S08]  /*4440*/  F2F.BF16.F32 R163, R163 ;  /* 0x000000a300a37304 */ /* 0x000e300000202000 */
[----:B------:R-:W1:Y:S01]  /*4450*/  F2F.BF16.F32 R66, R66 ;  /* 0x0000004200427304 */ /* 0x000e620000202000 */
[----:B0-----:R-:W-:-:S07]  /*4460*/  PRMT R163, R148, 0x5410, R163 ;  /* 0x0000541094a37816 */ /* 0x001fce00000000a3 */
[----:B------:R-:W0:Y:S01]  /*4470*/  F2F.BF16.F32 R156, R156 ;  /* 0x0000009c009c7304 */ /* 0x000e220000202000 */
[----:B------:R-:W-:Y:S02]  /*4480*/  LOP3.LUT R65, R163, R69, RZ, 0xfc, !PT ;  /* 0x00000045a3417212 */ /* 0x000fe400078efcff */
[----:B-1----:R-:W-:-:S05]  /*4490*/  LOP3.LUT R66, R138, R66, RZ, 0xfc, !PT ;  /* 0x000000428a427212 */ /* 0x002fca00078efcff */
[----:B------:R-:W1:Y:S01]  /*44a0*/  F2F.BF16.F32 R173, R173 ;  /* 0x000000ad00ad7304 */ /* 0x000e620000202000 */
[----:B0-----:R-:W-:-:S07]  /*44b0*/  IMAD.WIDE.U32 R156, R156, 0x10000, RZ ;  /* 0x000100009c9c7825 */ /* 0x001fce00078e00ff */
[----:B------:R-:W-:Y:S01]  /*44c0*/  F2F.BF16.F32 R161, R161 ;  /* 0x000000a100a17304 */ /* 0x000fe20000202000 */
[----:B------:R-:W-:Y:S01]  /*44d0*/  LOP3.LUT R69, R143, R157, RZ, 0xfc, !PT ;  /* 0x0000009d8f457212 */ /* 0x000fe200078efcff */
[----:B------:R-:W-:-:S06]  /*44e0*/  IMAD.WIDE.U32 R142, R127, 0x8, R62 ;  /* 0x000000087f8e7825 */ /* 0x000fcc00078e003e */
[----:B------:R-:W0:Y:S01]  /*44f0*/  F2F.BF16.F32 R160, R189 ;  /* 0x000000bd00a07304 */ /* 0x000e220000202000 */
[----:B-1----:R-:W-:-:S07]  /*4500*/  IMAD.WIDE.U32 R70, R173, 0x10000, RZ ;  /* 0x00010000ad467825 */ /* 0x002fce00078e00ff */
[----:B------:R-:W1:Y:S01]  /*4510*/  F2F.BF16.F32 R151, R151 ;  /* 0x0000009700977304 */ /* 0x000e620000202000 */
[----:B0-----:R-:W-:-:S07]  /*4520*/  PRMT R161, R161, 0x5410, R160 ;  /* 0x00005410a1a17816 */ /* 0x001fce00000000a0 */
[----:B------:R-:W-:Y:S01]  /*4530*/  F2F.BF16.F32 R149, R149 ;  /* 0x0000009500957304 */ /* 0x000fe20000202000 */
[----:B------:R-:W-:Y:S01]  /*4540*/  LOP3.LUT R155, R161, R71, RZ, 0xfc, !PT ;  /* 0x00000047a19b7212 */ /* 0x000fe200078efcff */
[----:B-1----:R-:W-:-:S06]  /*4550*/  IMAD.WIDE.U32 R138, R151, 0x10000, RZ ;  /* 0x00010000978a7825 */ /* 0x002fcc00078e00ff */
[----:B------:R-:W0:Y:S08]  /*4560*/  F2F.BF16.F32 R0, R171 ;  /* 0x000000ab00007304 */ /* 0x000e300000202000 */
[----:B------:R-:W1:Y:S01]  /*4570*/  F2F.BF16.F32 R140, R203 ;  /* 0x000000cb008c7304 */ /* 0x000e620000202000 */
[----:B0-----:R-:W-:-:S07]  /*4580*/  PRMT R149, R149, 0x5410, R0 ;  /* 0x0000541095957816 */ /* 0x001fce0000000000 */
[----:B------:R-:W0:Y:S01]  /*4590*/  F2F.BF16.F32 R154, R154 ;  /* 0x0000009a009a7304 */ /* 0x000e220000202000 */
[----:B------:R-:W-:Y:S01]  /*45a0*/  LOP3.LUT R157, R149, R139, RZ, 0xfc, !PT ;  /* 0x0000008b959d7212 */ /* 0x000fe200078efcff */
[----:B----4-:R-:W-:-:S06]  /*45b0*/  IMAD.WIDE.U32 R148, R121, 0x8, R60 ;  /* 0x0000000879947825 */ /* 0x010fcc00078e003c */
[----:B------:R-:W2:Y:S01]  /*45c0*/  F2F.BF16.F32 R150, R150 ;  /* 0x0000009600967304 */ /* 0x000ea20000202000 */
[----:B-1----:R-:W-:-:S05]  /*45d0*/  IMAD.WIDE.U32 R140, R140, 0x10000, RZ ;  /* 0x000100008c8c7825 */ /* 0x002fca00078e00ff */
[----:B------:R-:W-:Y:S02]  /*45e0*/  LOP3.LUT R159, R159, R141, RZ, 0xfc, !PT ;  /* 0x0000008d9f9f7212 */ /* 0x000fe400078efcff */
[----:B------:R-:W1:Y:S01]  /*45f0*/  F2F.BF16.F32 R153, R153 ;  /* 0x0000009900997304 */ /* 0x000e620000202000 */
[----:B0-----:R-:W-:Y:S01]  /*4600*/  LOP3.LUT R154, R70, R154, RZ, 0xfc, !PT ;  /* 0x0000009a469a7212 */ /* 0x001fe200078efcff */
[----:B------:R-:W-:Y:S01]  /*4610*/  IMAD.WIDE.U32 R70, R121, 0x8, R62 ;  /* 0x0000000879467825 */ /* 0x000fe200078e003e */
[----:B--2---:R-:W-:-:S05]  /*4620*/  LOP3.LUT R68, R156, R150, RZ, 0xfc, !PT ;  /* 0x000000969c447212 */ /* 0x004fca00078efcff */
[----:B------:R-:W0:Y:S01]  /*4630*/  F2F.BF16.F32 R169, R169 ;  /* 0x000000a900a97304 */ /* 0x000e220000202000 */
[----:B------:R2:W-:Y:S01]  /*4640*/  STG.E.64 desc[UR4][R70.64], R32 ;  /* 0x0000002046007986 */ /* 0x0005e2000c101b04 */
[----:B------:R-:W-:-:S03]  /*4650*/  IMAD.WIDE.U32 R150, R125, 0x8, R60 ;  /* 0x000000087d967825 */ /* 0x000fc600078e003c */
[----:B------:R3:W-:Y:S01]  /*4660*/  STG.E.64 desc[UR4][R148.64], R46 ;  /* 0x0000002e94007986 */ /* 0x0007e2000c101b04 */
[----:B-1----:R-:W-:Y:S01]  /*4670*/  LOP3.LUT R156, R138, R153, RZ, 0xfc, !PT ;  /* 0x000000998a9c7212 */ /* 0x002fe200078efcff */
[----:B------:R-:W-:-:S04]  /*4680*/  IMAD.WIDE.U32 R138, R123, 0x8, R62 ;  /* 0x000000087b8a7825 */ /* 0x000fc800078e003e */
[----:B------:R-:W-:Y:S01]  /*4690*/  IMAD.WIDE.U32 R122, R123, 0x8, R60 ;  /* 0x000000087b7a7825 */ /* 0x000fe200078e003c */
[----:B------:R3:W-:Y:S01]  /*46a0*/  STG.E.64 desc[UR4][R138.64], R34 ;  /* 0x000000228a007986 */ /* 0x0007e2000c101b04 */
[----:B0-----:R-:W-:Y:S02]  /*46b0*/  LOP3.LUT R158, R140, R169, RZ, 0xfc, !PT ;  /* 0x000000a98c9e7212 */ /* 0x001fe400078efcff */
[----:B------:R-:W-:Y:S01]  /*46c0*/  IMAD.WIDE.U32 R140, R125, 0x8, R62 ;  /* 0x000000087d8c7825 */ /* 0x000fe200078e003e */
[----:B------:R3:W-:Y:S03]  /*46d0*/  STG.E.64 desc[UR4][R122.64], R64 ;  /* 0x000000407a007986 */ /* 0x0007e6000c101b04 */
[--C-:B------:R-:W-:Y:S01]  /*46e0*/  IMAD.WIDE.U32 R152, R127, 0x8, R60.reuse ;  /* 0x000000087f987825 */ /* 0x100fe200078e003c */
[----:B------:R3:W-:Y:S03]  /*46f0*/  STG.E.64 desc[UR4][R140.64], R36 ;  /* 0x000000248c007986 */ /* 0x0007e6000c101b04 */
[--C-:B--2---:R-:W-:Y:S01]  /*4700*/  IMAD.WIDE.U32 R32, R129, 0x8, R60.reuse ;  /* 0x0000000881207825 */ /* 0x104fe200078e003c */
        /* <DEDUP_REMOVED lines=10> */
[----:B------:R3:W-:Y:S04]  /*47b0*/  STG.E.64 desc[UR4][R62.64], R44 ;  /* 0x0000002c3e007986 */ /* 0x0007e8000c101b04 */
[----:B------:R3:W-:Y:S01]  /*47c0*/  STG.E.64 desc[UR4][R60.64], R158 ;  /* 0x0000009e3c007986 */ /* 0x0007e2000c101b04 */
[----:B------:R-:W-:Y:S05]  /*47d0*/  BRA `(.L_x_3332) ;  /* 0x0000002c00447947 */ /* 0x000fea0003800000 */
.L_x_3330:
        /* <DEDUP_REMOVED lines=33> */
[----:B------:R-:W-:Y:S01]  /*49f0*/  MOV R41, R59 ;  /* 0x0000003b00297202 */ /* 0x000fe20000000f00 */
[----:B------:R-:W-:Y:S01]  /*4a00*/  FADD.FTZ R44, R69, -R44 ;  /* 0x8000002c452c7221 */ /* 0x000fe20000010000 */
[----:B------:R-:W-:Y:S01]  /*4a10*/  SHF.L.U32 R33, R33, 0x10, RZ ;  /* 0x0000001021217819 */ /* 0x000fe200000006ff */
[----:B------:R-:W-:Y:S01]  /*4a20*/  FADD.FTZ R68, R68, -R39 ;  /* 0x8000002744447221 */ /* 0x000fe20000010000 */
[----:B------:R-:W-:Y:S01]  /*4a30*/  SHF.L.U32 R41, R41, 0x10, RZ ;  /* 0x0000001029297819 */ /* 0x000fe200000006ff */
[----:B------:R-:W-:Y:S01]  /*4a40*/  FADD.FTZ R46, R67, -R46 ;  /* 0x8000002e432e7221 */ /* 0x000fe20000010000 */
[----:B------:R-:W-:Y:S01]  /*4a50*/  SHF.R.U64 R39, R58, 0x10, R59 ;  /* 0x000000103a277819 */ /* 0x000fe2000000123b */
[----:B------:R-:W-:Y:S01]  /*4a60*/  FADD.FTZ R166, R166, -R43 ;  /* 0x8000002ba6a67221 */ /* 0x000fe20000010000 */
[C---:B------:R-:W-:Y:S01]  /*4a70*/  FFMA.FTZ R33, R122.reuse, R44, R33 ;  /* 0x0000002c7a217223 */ /* 0x040fe20000010021 */
[----:B------:R-:W-:Y:S01]  /*4a80*/  SHF.R.U32.HI R43, RZ, 0x10, R59 ;  /* 0x00000010ff2b7819 */ /* 0x000fe2000001163b */
[----:B------:R-:W-:Y:S01]  /*4a90*/  FFMA.FTZ R41, R122, R46, R41 ;  /* 0x0000002e7a297223 */ /* 0x000fe20000010029 */
[----:B------:R-:W-:Y:S01]  /*4aa0*/  MOV R44, R56 ;  /* 0x00000038002c7202 */ /* 0x000fe20000000f00 */
[----:B------:R-:W-:Y:S01]  /*4ab0*/  FADD.FTZ R172, R172, -R45 ;  /* 0x8000002dacac7221 */ /* 0x000fe20000010000 */
[----:B------:R-:W-:Y:S01]  /*4ac0*/  SHF.L.U32 R39, R39, 0x10, RZ ;  /* 0x0000001027277819 */ /* 0x000fe200000006ff */
[----:B------:R-:W-:Y:S01]  /*4ad0*/  FADD.FTZ R206, R65, -R206 ;  /* 0x800000ce41ce7221 */ /* 0x000fe20000010000 */
[----:B------:R-:W-:Y:S01]  /*4ae0*/  SHF.R.U64 R47, R56, 0x10, R57 ;  /* 0x00000010382f7819 */ /* 0x000fe20000001239 */
[----:B------:R-:W-:Y:S01]  /*4af0*/  FMUL.FTZ R33, R33, R32 ;  /* 0x0000002021217220 */ /* 0x000fe20000410000 */
[----:B------:R-:W-:Y:S01]  /*4b00*/  MOV R46, R57 ;  /* 0x00000039002e7202 */ /* 0x000fe20000000f00 */
[----:B------:R-:W-:Y:S01]  /*4b10*/  FFMA.FTZ R39, R122, R68, R39 ;  /* 0x000000447a277223 */ /* 0x000fe20000010027 */
[----:B------:R-:W-:Y:S01]  /*4b20*/  SHF.L.U32 R43, R43, 0x10, RZ ;  /* 0x000000102b2b7819 */ /* 0x000fe200000006ff */
[----:B------:R-:W-:Y:S01]  /*4b30*/  FMUL.FTZ R33, R33, UR14 ;  /* 0x0000000e21217c20 */ /* 0x000fe20008410000 */
[----:B------:R-:W-:Y:S01]  /*4b40*/  SHF.L.U32 R45, R44, 0x10, RZ ;  /* 0x000000102c2d7819 */ /* 0x000fe200000006ff */
[----:B------:R-:W-:Y:S01]  /*4b50*/  FMUL.FTZ R39, R39, R32 ;  /* 0x0000002027277220 */ /* 0x000fe20000410000 */
[----:B------:R-:W-:Y:S01]  /*4b60*/  SHF.L.U32 R47, R47, 0x10, RZ ;  /* 0x000000102f2f7819 */ /* 0x000fe200000006ff */
[----:B------:R-:W-:Y:S01]  /*4b70*/  FFMA.FTZ R43, R122, R206, R43 ;  /* 0x000000ce7a2b7223 */ /* 0x000fe2000001002b */
[----:B------:R-:W-:Y:S01]  /*4b80*/  SHF.L.U32 R65, R46, 0x10, RZ ;  /* 0x000000102e417819 */ /* 0x000fe200000006ff */
[----:B------:R-:W-:Y:S01]  /*4b90*/  FFMA.FTZ R45, R122, R174, R45 ;  /* 0x000000ae7a2d7223 */ /* 0x000fe2000001002d */
[----:B------:R-:W-:Y:S01]  /*4ba0*/  LOP3.LUT P0, RZ, R70, 0xff, RZ, 0xc0, !PT ;  /* 0x000000ff46ff7812 */ /* 0x000fe2000780c0ff */
[C---:B------:R-:W-:Y:S01]  /*4bb0*/  FFMA.FTZ R47, R122.reuse, R166, R47 ;  /* 0x000000a67a2f7223 */ /* 0x040fe2000001002f */
[----:B------:R-:W-:Y:S01]  /*4bc0*/  FMUL.FTZ R43, R43, R32 ;  /* 0x000000202b2b7220 */ /* 0x000fe20000410000 */
[----:B------:R-:W-:Y:S01]  /*4bd0*/  FFMA.FTZ R65, R122, R172, R65 ;  /* 0x000000ac7a417223 */ /* 0x000fe20000010041 */
[-C--:B------:R-:W-:Y:S01]  /*4be0*/  FMUL.FTZ R45, R45, R32.reuse ;  /* 0x000000202d2d7220 */ /* 0x080fe20000410000 */
[----:B------:R-:W-:Y:S01]  /*4bf0*/  FMUL.FTZ R39, R39, UR14 ;  /* 0x0000000e27277c20 */ /* 0x000fe20008410000 */
[-C--:B------:R-:W-:Y:S01]  /*4c00*/  FMUL.FTZ R47, R47, R32.reuse ;  /* 0x000000202f2f7220 */ /* 0x080fe20000410000 */
[C---:B------:R-:W-:Y:S01]  /*4c10*/  LOP3.LUT P3, RZ, R70.reuse, 0xff00, RZ, 0xc0, !PT ;  /* 0x0000ff0046ff7812 */ /* 0x040fe2000786c0ff */
[-C--:B------:R-:W-:Y:S01]  /*4c20*/  FMUL.FTZ R65, R65, R32.reuse ;  /* 0x0000002041417220 */ /* 0x080fe20000410000 */
[----:B------:R-:W-:Y:S01]  /*4c30*/  FMUL.FTZ R43, R43, UR14 ;  /* 0x0000000e2b2b7c20 */ /* 0x000fe20008410000 */
[----:B------:R-:W-:Y:S01]  /*4c40*/  ISETP.GE.U32.AND P5, PT, R70, 0x1000000, PT ;  /* 0x010000004600780c */ /* 0x000fe20003fa6070 */
[----:B------:R-:W-:Y:S01]  /*4c50*/  FMUL.FTZ R45, R45, UR14 ;  /* 0x0000000e2d2d7c20 */ /* 0x000fe20008410000 */
[C---:B------:R-:W-:Y:S01]  /*4c60*/  LOP3.LUT P6, RZ, R66.reuse, 0xff, RZ, 0xc0, !PT ;  /* 0x000000ff42ff7812 */ /* 0x040fe200078cc0ff */
[----:B------:R-:W-:Y:S01]  /*4c70*/  FMUL.FTZ R47, R47, UR14 ;  /* 0x0000000e2f2f7c20 */ /* 0x000fe20008410000 */
[----:B------:R-:W-:Y:S01]  /*4c80*/  FSEL R33, R33, RZ, P0 ;  /* 0x000000ff21217208 */ /* 0x000fe20000000000 */
[----:B------:R-:W-:Y:S01]  /*4c90*/  FMUL.FTZ R65, R65, UR14 ;  /* 0x0000000e41417c20 */ /* 0x000fe20008410000 */
[----:B------:R-:W-:Y:S01]  /*4ca0*/  LOP3.LUT P0, RZ, R66, 0xff00, RZ, 0xc0, !PT ;  /* 0x0000ff0042ff7812 */ /* 0x000fe2000780c0ff */
[----:B------:R-:W-:Y:S01]  /*4cb0*/  FADD.FTZ R193, R142, -R193 ;  /* 0x800000c18ec17221 */ /* 0x000fe20000010000 */
[----:B------:R-:W-:Y:S01]  /*4cc0*/  FSEL R39, R39, RZ, P3 ;  /* 0x000000ff27277208 */ /* 0x000fe20001800000 */
[----:B------:R-:W-:Y:S01]  /*4cd0*/  FMUL.FTZ R41, R41, R32 ;  /* 0x0000002029297220 */ /* 0x000fe20000410000 */
[----:B------:R-:W-:Y:S01]  /*4ce0*/  LOP3.LUT P3, RZ, R66, 0xff0000, RZ, 0xc0, !PT ;  /* 0x00ff000042ff7812 */ /* 0x000fe2000786c0ff */
[----:B------:R-:W-:Y:S01]  /*4cf0*/  FADD.FTZ R162, R162, -R71 ;  /* 0x80000047a2a27221 */ /* 0x000fe20000010000 */
[----:B------:R-:W-:Y:S01]  /*4d00*/  FSEL R44, R43, RZ, P5 ;  /* 0x000000ff2b2c7208 */ /* 0x000fe20002800000 */
[----:B------:R-:W-:Y:S01]  /*4d10*/  FMUL.FTZ R41, R41, UR14 ;  /* 0x0000000e29297c20 */ /* 0x000fe20008410000 */
[----:B------:R-:W-:Y:S01]  /*4d20*/  FSEL R43, R45, RZ, P6 ;  /* 0x000000ff2d2b7208 */ /* 0x000fe20003000000 */
[----:B------:R-:W-:Y:S01]  /*4d30*/  FADD.FTZ R191, R160, -R191 ;  /* 0x800000bfa0bf7221 */ /* 0x000fe20000010000 */
[----:B------:R-:W-:Y:S01]  /*4d40*/  FSEL R45, R47, RZ, P0 ;  /* 0x000000ff2f2d7208 */ /* 0x000fe20000000000 */
[----:B------:R-:W-:Y:S01]  /*4d50*/  FADD.FTZ R150, R155, -R150 ;  /* 0x800000969b967221 */ /* 0x000fe20000010000 */
[----:B------:R-:W-:Y:S01]  /*4d60*/  FSEL R47, R65, RZ, P3 ;  /* 0x000000ff412f7208 */ /* 0x000fe20001800000 */
[----:B------:R-:W-:Y:S01]  /*4d70*/  FADD.FTZ R190, R157, -R190 ;  /* 0x800000be9dbe7221 */ /* 0x000fe20000010000 */
[----:B------:R-:W-:Y:S01]  /*4d80*/  SHF.R.U32.HI R65, RZ, 0x10, R57 ;  /* 0x00000010ff417819 */ /* 0x000fe20000011639 */
[----:B------:R-:W-:Y:S01]  /*4d90*/  FADD.FTZ R138, R138, -R183 ;  /* 0x800000b78a8a7221 */ /* 0x000fe20000010000 */
[----:B------:R-:W-:Y:S01]  /*4da0*/  MOV R46, R54 ;  /* 0x00000036002e7202 */ /* 0x000fe20000000f00 */
[----:B------:R-:W-:Y:S01]  /*4db0*/  FADD.FTZ R144, R144, -R187 ;  /* 0x800000bb90907221 */ /* 0x000fe20000010000 */
[----:B------:R-:W-:Y:S01]  /*4dc0*/  SHF.L.U32 R65, R65, 0x10, RZ ;  /* 0x0000001041417819 */ /* 0x000fe200000006ff */
[----:B------:R-:W-:Y:S01]  /*4dd0*/  FADD.FTZ R157, R156, -R175 ;  /* 0x800000af9c9d7221 */ /* 0x000fe20000010000 */
[----:B------:R-:W-:Y:S01]  /*4de0*/  LOP3.LUT P4, RZ, R70, 0xff0000, RZ, 0xc0, !PT ;  /* 0x00ff000046ff7812 */ /* 0x000fe2000788c0ff */
[----:B------:R-:W-:Y:S01]  /*4df0*/  FADD.FTZ R140, R140, -R35 ;  /* 0x800000238c8c7221 */ /* 0x000fe20000010000 */
[----:B------:R-:W-:Y:S01]  /*4e00*/  SHF.L.U32 R67, R46, 0x10, RZ ;  /* 0x000000102e437819 */ /* 0x000fe200000006ff */
[----:B------:R-:W-:Y:S01]  /*4e10*/  FFMA.FTZ R65, R122, R193, R65 ;  /* 0x000000c17a417223 */ /* 0x000fe20000010041 */
[----:B------:R-:W-:Y:S01]  /*4e20*/  SHF.R.U64 R69, R54, 0x10, R55 ;  /* 0x0000001036457819 */ /* 0x000fe20000001237 */
[----:B------:R-:W-:Y:S01]  /*4e30*/  FADD.FTZ R148, R148, -R37 ;  /* 0x8000002594947221 */ /* 0x000fe20000010000 */
[----:B------:R-:W-:Y:S01]  /*4e40*/  MOV R46, R55 ;  /* 0x00000037002e7202 */ /* 0x000fe20000000f00 */
[----:B------:R-:W-:Y:S01]  /*4e50*/  FMUL.FTZ R65, R65, R32 ;  /* 0x0000002041417220 */ /* 0x000fe20000410000 */
[----:B------:R-:W-:Y:S01]  /*4e60*/  LOP3.LUT P5, RZ, R64, 0xff, RZ, 0xc0, !PT ;  /* 0x000000ff40ff7812 */ /* 0x000fe200078ac0ff */
[----:B------:R-:W-:Y:S01]  /*4e70*/  FFMA.FTZ R67, R122, R162, R67 ;  /* 0x000000a27a437223 */ /* 0x000fe20000010043 */
[C---:B------:R-:W-:Y:S01]  /*4e80*/  LOP3.LUT P6, RZ, R64.reuse, 0xff00, RZ, 0xc0, !PT ;  /* 0x0000ff0040ff7812 */ /* 0x040fe200078cc0ff */
[----:B------:R-:W-:Y:S01]  /*4e90*/  FMUL.FTZ R65, R65, UR14 ;  /* 0x0000000e41417c20 */ /* 0x000fe20008410000 */
[C---:B------:R-:W-:Y:S01]  /*4ea0*/  LOP3.LUT P0, RZ, R64.reuse, 0xff0000, RZ, 0xc0, !PT ;  /* 0x00ff000040ff7812 */ /* 0x040fe2000780c0ff */
[----:B------:R-:W-:Y:S01]  /*4eb0*/  FMUL.FTZ R67, R67, R32 ;  /* 0x0000002043437220 */ /* 0x000fe20000410000 */
[----:B------:R-:W-:Y:S01]  /*4ec0*/  ISETP.GE.U32.AND P3, PT, R64, 0x1000000, PT ;  /* 0x010000004000780c */ /* 0x000fe20003f66070 */
[----:B------:R-:W-:Y:S01]  /*4ed0*/  FADD.FTZ R181, R146, -R181 ;  /* 0x800000b592b57221 */ /* 0x000fe20000010000 */
[----:B------:R-:W-:Y:S01]  /*4ee0*/  FSEL R41, R41, RZ, P4 ;  /* 0x000000ff29297208 */ /* 0x000fe20002000000 */
[----:B------:R-:W-:Y:S01]  /*4ef0*/  FMUL.FTZ R67, R67, UR14 ;  /* 0x0000000e43437c20 */ /* 0x000fe20008410000 */
[----:B------:R-:W-:Y:S01]  /*4f00*/  MOV R64, R52 ;  /* 0x0000003400407202 */ /* 0x000fe20000000f00 */
[----:B------:R-:W-:Y:S01]  /*4f10*/  FADD.FTZ R178, R159, -R178 ;  /* 0x800000b29fb27221 */ /* 0x000fe20000010000 */
[----:B------:R-:W-:Y:S01]  /*4f20*/  ISETP.GE.U32.AND P4, PT, R66, 0x1000000, PT ;  /* 0x010000004200780c */ /* 0x000fe20003f86070 */
[----:B------:R-:W-:Y:S01]  /*4f30*/  FADD.FTZ R153, R153, -R36 ;  /* 0x8000002499997221 */ /* 0x000fe20000010000 */
[----:B------:R-:W-:Y:S01]  /*4f40*/  SHF.L.U32 R69, R69, 0x10, RZ ;  /* 0x0000001045457819 */ /* 0x000fe200000006ff */
[----:B------:R-:W-:Y:S01]  /*4f50*/  FADD.FTZ R68, R141, -R40 ;  /* 0x800000288d447221 */ /* 0x000fe20000010000 */
[----:B------:R-:W-:Y:S01]  /*4f60*/  SHF.L.U32 R71, R46, 0x10, RZ ;  /* 0x000000102e477819 */ /* 0x000fe200000006ff */
[----:B------:R-:W-:Y:S01]  /*4f70*/  FADD.FTZ R176, R147, -R176 ;  /* 0x800000b093b07221 */ /* 0x000fe20000010000 */
[----:B------:R-:W-:Y:S01]  /*4f80*/  SHF.R.U32.HI R145, RZ, 0x10, R55 ;  /* 0x00000010ff917819 */ /* 0x000fe20000011637 */
[----:B------:R-:W-:Y:S01]  /*4f90*/  FFMA.FTZ R69, R122, R191, R69 ;  /* 0x000000bf7a457223 */ /* 0x000fe20000010045 */
[----:B------:R-:W-:Y:S01]  /*4fa0*/  SHF.R.U64 R66, R52, 0x10, R53 ;  /* 0x0000001034427819 */ /* 0x000fe20000001235 */
[----:B------:R-:W-:Y:S01]  /*4fb0*/  FFMA.FTZ R71, R122, R190, R71 ;  /* 0x000000be7a477223 */ /* 0x000fe20000010047 */
[----:B------:R-:W-:Y:S01]  /*4fc0*/  MOV R46, R53 ;  /* 0x00000035002e7202 */ /* 0x000fe20000000f00 */
[-C--:B------:R-:W-:Y:S01]  /*4fd0*/  FMUL.FTZ R69, R69, R32.reuse ;  /* 0x0000002045457220 */ /* 0x080fe20000410000 */
[----:B------:R-:W-:Y:S01]  /*4fe0*/  SHF.L.U32 R155, R64, 0x10, RZ ;  /* 0x00000010409b7819 */ /* 0x000fe200000006ff */
[----:B------:R-:W-:Y:S01]  /*4ff0*/  FMUL.FTZ R71, R71, R32 ;  /* 0x0000002047477220 */ /* 0x000fe20000410000 */
[----:B------:R-:W-:Y:S01]  /*5000*/  FSEL R64, R65, RZ, P4 ;  /* 0x000000ff41407208 */ /* 0x000fe20002000000 */
[----:B------:R-:W-:Y:S01]  /*5010*/  FMUL.FTZ R69, R69, UR14 ;  /* 0x0000000e45457c20 */ /* 0x000fe20008410000 */
[----:B------:R-:W-:Y:S01]  /*5020*/  SHF.L.U32 R145, R145, 0x10, RZ ;  /* 0x0000001091917819 */ /* 0x000fe200000006ff */
[----:B------:R-:W-:Y:S01]  /*5030*/  FFMA.FTZ R155, R122, R144, R155 ;  /* 0x000000907a9b7223 */ /* 0x000fe2000001009b */
[----:B------:R-:W-:Y:S01]  /*5040*/  SHF.L.U32 R65, R66, 0x10, RZ ;  /* 0x0000001042417819 */ /* 0x000fe200000006ff */
[----:B------:R-:W-:Y:S01]  /*5050*/  FMUL.FTZ R71, R71, UR14 ;  /* 0x0000000e47477c20 */ /* 0x000fe20008410000 */
[----:B------:R-:W-:Y:S01]  /*5060*/  SHF.L.U32 R165, R46, 0x10, RZ ;  /* 0x000000102ea57819 */ /* 0x000fe200000006ff */
[C---:B------:R-:W-:Y:S01]  /*5070*/  FFMA.FTZ R145, R122.reuse, R138, R145 ;  /* 0x0000008a7a917223 */ /* 0x040fe20000010091 */
[----:B------:R-:W-:Y:S01]  /*5080*/  FMUL.FTZ R155, R155, R32 ;  /* 0x000000209b9b7220 */ /* 0x000fe20000410000 */
[C---:B------:R-:W-:Y:S01]  /*5090*/  FFMA.FTZ R157, R122.reuse, R157, R65 ;  /* 0x0000009d7a9d7223 */ /* 0x040fe20000010041 */
[----:B------:R-:W-:Y:S01]  /*50a0*/  FSEL R46, R67, RZ, P5 ;  /* 0x000000ff432e7208 */ /* 0x000fe20002800000 */
[----:B------:R-:W-:Y:S01]  /*50b0*/  FFMA.FTZ R165, R122, R150, R165 ;  /* 0x000000967aa57223 */ /* 0x000fe200000100a5 */
[-C--:B------:R-:W-:Y:S01]  /*50c0*/  FMUL.FTZ R145, R145, R32.reuse ;  /* 0x0000002091917220 */ /* 0x080fe20000410000 */
[-C--:B------:R-:W-:Y:S01]  /*50d0*/  FMUL.FTZ R157, R157, R32.reuse ;  /* 0x000000209d9d7220 */ /* 0x080fe20000410000 */
[----:B------:R-:W-:Y:S01]  /*50e0*/  FSEL R65, R69, RZ, P6 ;  /* 0x000000ff45417208 */ /* 0x000fe20003000000 */
[----:B------:R-:W-:Y:S01]  /*50f0*/  FMUL.FTZ R165, R165, R32 ;  /* 0x00000020a5a57220 */ /* 0x000fe20000410000 */
[----:B------:R-:W-:Y:S01]  /*5100*/  FMUL.FTZ R145, R145, UR14 ;  /* 0x0000000e91917c20 */ /* 0x000fe20008410000 */
[----:B------:R-:W-:Y:S01]  /*5110*/  FMUL.FTZ R155, R155, UR14 ;  /* 0x0000000e9b9b7c20 */ /* 0x000fe20008410000 */
[----:B------:R-:W-:Y:S01]  /*5120*/  FMUL.FTZ R157, R157, UR14 ;  /* 0x0000000e9d9d7c20 */ /* 0x000fe20008410000 */
[----:B------:R-:W-:Y:S01]  /*5130*/  FMUL.FTZ R165, R165, UR14 ;  /* 0x0000000ea5a57c20 */ /* 0x000fe20008410000 */
[C---:B------:R-:W-:Y:S01]  /*5140*/  LOP3.LUT P4, RZ, R60.reuse, 0xff, RZ, 0xc0, !PT ;  /* 0x000000ff3cff7812 */ /* 0x040fe2000788c0ff */
[----:B------:R-:W-:Y:S01]  /*5150*/  FADD.FTZ R66, R161, -R0 ;  /* 0x80000000a1427221 */ /* 0x000fe20000010000 */
[C---:B------:R-:W-:Y:S01]  /*5160*/  LOP3.LUT P5, RZ, R60.reuse, 0xff00, RZ, 0xc0, !PT ;  /* 0x0000ff003cff7812 */ /* 0x040fe200078ac0ff */
[----:B------:R-:W-:Y:S01]  /*5170*/  FADD.FTZ R42, R143, -R42 ;  /* 0x8000002a8f2a7221 */ /* 0x000fe20000010000 */
[----:B------:R-:W-:Y:S01]  /*5180*/  LOP3.LUT P6, RZ, R60, 0xff0000, RZ, 0xc0, !PT ;  /* 0x00ff00003cff7812 */ /* 0x000fe200078cc0ff */
[----:B------:R-:W-:Y:S01]  /*5190*/  FADD.FTZ R34, R139, -R34 ;  /* 0x800000228b227221 */ /* 0x000fe20000010000 */
[----:B------:R-:W-:Y:S01]  /*51a0*/  FSEL R67, R145, RZ, P3 ;  /* 0x000000ff91437208 */ /* 0x000fe20001800000 */
[----:B------:R-:W-:Y:S01]  /*51b0*/  FADD.FTZ R182, R163, -R182 ;  /* 0x800000b6a3b67221 */ /* 0x000fe20000010000 */
[----:B------:R-:W-:Y:S01]  /*51c0*/  FSEL R155, R155, RZ, P4 ;  /* 0x000000ff9b9b7208 */ /* 0x000fe20002000000 */
[----:B------:R-:W-:Y:S01]  /*51d0*/  F2F.BF16.F32 R39, R39 ;  /* 0x0000002700277304 */ /* 0x000fe20000202000 */
[----:B------:R-:W-:Y:S01]  /*51e0*/  FSEL R157, R157, RZ, P5 ;  /* 0x000000ff9d9d7208 */ /* 0x000fe20002800000 */
[----:B------:R-:W-:Y:S01]  /*51f0*/  FADD.FTZ R180, R151, -R180 ;  /* 0x800000b497b47221 */ /* 0x000fe20000010000 */
[----:B------:R-:W-:-:S02]  /*5200*/  FSEL R165, R165, RZ, P6 ;  /* 0x000000ffa5a57208 */ /* 0x000fc40003000000 */
[----:B------:R-:W-:Y:S02]  /*5210*/  FSEL R71, R71, RZ, P0 ;  /* 0x000000ff47477208 */ /* 0x000fe40000000000 */
[C---:B------:R-:W-:Y:S01]  /*5220*/  LOP3.LUT P3, RZ, R61.reuse, 0xff, RZ, 0xc0, !PT ;  /* 0x000000ff3dff7812 */ /* 0x040fe2000786c0ff */
[----:B------:R-:W-:Y:S01]  /*5230*/  F2F.BF16.F32 R41, R41 ;  /* 0x0000002900297304 */ /* 0x000fe20000202000 */
[C---:B------:R-:W-:Y:S02]  /*5240*/  LOP3.LUT P4, RZ, R61.reuse, 0xff00, RZ, 0xc0, !PT ;  /* 0x0000ff003dff7812 */ /* 0x040fe4000788c0ff */
[C---:B------:R-:W-:Y:S02]  /*5250*/  LOP3.LUT P5, RZ, R61.reuse, 0xff0000, RZ, 0xc0, !PT ;  /* 0x00ff00003dff7812 */ /* 0x040fe400078ac0ff */
[----:B------:R-:W-:Y:S02]  /*5260*/  ISETP.GE.U32.AND P6, PT, R61, 0x1000000, PT ;  /* 0x010000003d00780c */ /* 0x000fe40003fc6070 */
[----:B------:R-:W-:Y:S01]  /*5270*/  SHF.R.U32.HI R35, RZ, 0x10, R53 ;  /* 0x00000010ff237819 */ /* 0x000fe20000011635 */
[----:B------:R-:W-:Y:S01]  /*5280*/  F2F.BF16.F32 R44, R44 ;  /* 0x0000002c002c7304 */ /* 0x000fe20000202000 */
[----:B------:R-:W-:-:S02]  /*5290*/  MOV R61, R50 ;  /* 0x00000032003d7202 */ /* 0x000fc40000000f00 */
[----:B------:R-:W-:Y:S02]  /*52a0*/  SHF.R.U64 R69, R50, 0x10, R51 ;  /* 0x0000001032457819 */ /* 0x000fe40000001233 */
[----:B------:R-:W-:Y:S02]  /*52b0*/  MOV R0, R51 ;  /* 0x0000003300007202 */ /* 0x000fe40000000f00 */
[----:B------:R-:W-:Y:S01]  /*52c0*/  ISETP.GE.U32.AND P0, PT, R60, 0x1000000, PT ;  /* 0x010000003c00780c */ /* 0x000fe20003f06070 */
[----:B------:R-:W-:Y:S01]  /*52d0*/  F2F.BF16.F32 R67, R67 ;  /* 0x0000004300437304 */ /* 0x000fe20000202000 */
[----:B------:R-:W-:Y:S02]  /*52e0*/  SHF.L.U32 R37, R35, 0x10, RZ ;  /* 0x0000001023257819 */ /* 0x000fe400000006ff */
[----:B------:R-:W-:Y:S02]  /*52f0*/  SHF.L.U32 R61, R61, 0x10, RZ ;  /* 0x000000103d3d7819 */ /* 0x000fe400000006ff */
[----:B------:R-:W-:Y:S01]  /*5300*/  SHF.L.U32 R69, R69, 0x10, RZ ;  /* 0x0000001045457819 */ /* 0x000fe200000006ff */
[C---:B------:R-:W-:Y:S01]  /*5310*/  FFMA.FTZ R37, R122.reuse, R140, R37 ;  /* 0x0000008c7a257223 */ /* 0x040fe20000010025 */
[----:B------:R-:W-:Y:S01]  /*5320*/  SHF.R.U32.HI R145, RZ, 0x10, R51 ;  /* 0x00000010ff917819 */ /* 0x000fe20000011633 */
[----:B------:R0:W-:Y:S01]  /*5330*/  F2F.BF16.F32 R60, R71 ;  /* 0x00000047003c7304 */ /* 0x0001e20000202000 */
[C---:B------:R-:W-:Y:S01]  /*5340*/  FFMA.FTZ R61, R122.reuse, R181, R61 ;  /* 0x000000b57a3d7223 */ /* 0x040fe2000001003d */
[----:B------:R-:W-:Y:S01]  /*5350*/  FFMA.FTZ R69, R122, R148, R69 ;  /* 0x000000947a457223 */ /* 0x000fe20000010045 */
[-C--:B------:R-:W-:Y:S01]  /*5360*/  FMUL.FTZ R37, R37, R32.reuse ;  /* 0x0000002025257220 */ /* 0x080fe20000410000 */
[----:B------:R-:W-:Y:S01]  /*5370*/  SHF.L.U32 R145, R145, 0x10, RZ ;  /* 0x0000001091917819 */ /* 0x000fe200000006ff */
[-C--:B------:R-:W-:Y:S01]  /*5380*/  FMUL.FTZ R61, R61, R32.reuse ;  /* 0x000000203d3d7220 */ /* 0x080fe20000410000 */
[----:B------:R-:W-:Y:S01]  /*5390*/  FMUL.FTZ R69, R69, R32 ;  /* 0x0000002045457220 */ /* 0x000fe20000410000 */
[----:B------:R-:W-:Y:S01]  /*53a0*/  FMUL.FTZ R37, R37, UR14 ;  /* 0x0000000e25257c20 */ /* 0x000fe20008410000 */
[----:B------:R-:W-:Y:S01]  /*53b0*/  MOV R36, R48 ;  /* 0x0000003000247202 */ /* 0x000fe20000000f00 */
[----:B------:R-:W-:Y:S01]  /*53c0*/  FMUL.FTZ R61, R61, UR14 ;  /* 0x0000000e3d3d7c20 */ /* 0x000fe20008410000 */
[----:B0-----:R-:W-:Y:S01]  /*53d0*/  SHF.L.U32 R71, R0, 0x10, RZ ;  /* 0x0000001000477819 */ /* 0x001fe200000006ff */
[----:B------:R-:W-:Y:S01]  /*53e0*/  FMUL.FTZ R69, R69, UR14 ;  /* 0x0000000e45457c20 */ /* 0x000fe20008410000 */
[C---:B------:R-:W-:Y:S01]  /*53f0*/  FFMA.FTZ R145, R122.reuse, R178, R145 ;  /* 0x000000b27a917223 */ /* 0x040fe20000010091 */
[----:B------:R-:W-:Y:S01]  /*5400*/  FSEL R37, R37, RZ, P0 ;  /* 0x000000ff25257208 */ /* 0x000fe20000000000 */
[----:B------:R-:W-:Y:S01]  /*5410*/  F2F.BF16.F32 R45, R45 ;  /* 0x0000002d002d7304 */ /* 0x000fe20000202000 */
[----:B------:R-:W-:Y:S01]  /*5420*/  FFMA.FTZ R71, R122, R66, R71 ;  /* 0x000000427a477223 */ /* 0x000fe20000010047 */
[----:B------:R-:W-:Y:S01]  /*5430*/  FSEL R61, R61, RZ, P3 ;  /* 0x000000ff3d3d7208 */ /* 0x000fe20001800000 */
[-C--:B------:R-:W-:Y:S01]  /*5440*/  FMUL.FTZ R145, R145, R32.reuse ;  /* 0x0000002091917220 */ /* 0x080fe20000410000 */
[----:B------:R-:W-:Y:S01]  /*5450*/  FSEL R69, R69, RZ, P4 ;  /* 0x000000ff45457208 */ /* 0x000fe20002000000 */
[----:B------:R-:W-:Y:S01]  /*5460*/  FMUL.FTZ R71, R71, R32 ;  /* 0x0000002047477220 */ /* 0x000fe20000410000 */
[C---:B------:R-:W-:Y:S01]  /*5470*/  LOP3.LUT P0, RZ, R62.reuse, 0xff, RZ, 0xc0, !PT ;  /* 0x000000ff3eff7812 */ /* 0x040fe2000780c0ff */
[----:B------:R-:W-:Y:S01]  /*5480*/  FMUL.FTZ R145, R145, UR14 ;  /* 0x0000000e91917c20 */ /* 0x000fe20008410000 */
[C---:B------:R-:W-:Y:S01]  /*5490*/  LOP3.LUT P3, RZ, R62.reuse, 0xff00, RZ, 0xc0, !PT ;  /* 0x0000ff003eff7812 */ /* 0x040fe2000786c0ff */
[----:B------:R-:W-:Y:S01]  /*54a0*/  FMUL.FTZ R71, R71, UR14 ;  /* 0x0000000e47477c20 */ /* 0x000fe20008410000 */
[----:B------:R-:W-:Y:S01]  /*54b0*/  LOP3.LUT P4, RZ, R62, 0xff0000, RZ, 0xc0, !PT ;  /* 0x00ff00003eff7812 */ /* 0x000fe2000788c0ff */
[----:B------:R0:W-:Y:S01]  /*54c0*/  F2F.BF16.F32 R66, R37 ;  /* 0x0000002500427304 */ /* 0x0001e20000202000 */
[----:B------:R-:W-:-:S02]  /*54d0*/  SHF.R.U32.HI R141, RZ, 0x10, R49 ;  /* 0x00000010ff8d7819 */ /* 0x000fc40000011631 */
[----:B------:R-:W-:Y:S02]  /*54e0*/  FSEL R71, R71, RZ, P5 ;  /* 0x000000ff47477208 */ /* 0x000fe40002800000 */
[----:B------:R-:W-:Y:S01]  /*54f0*/  ISETP.GE.U32.AND P5, PT, R62, 0x1000000, PT ;  /* 0x010000003e00780c */ /* 0x000fe20003fa6070 */
[----:B------:R-:W-:Y:S01]  /*5500*/  FADD.FTZ R62, R149, -R38 ;  /* 0x80000026953e7221 */ /* 0x000fe20000010000 */
[----:B------:R-:W-:Y:S01]  /*5510*/  MOV R38, R49 ;  /* 0x0000003100267202 */ /* 0x000fe20000000f00 */
[----:B------:R-:W-:Y:S01]  /*5520*/  F2F.BF16.F32 R47, R47 ;  /* 0x0000002f002f7304 */ /* 0x000fe20000202000 */
[----:B0-----:R-:W-:Y:S02]  /*5530*/  SHF.L.U32 R37, R36, 0x10, RZ ;  /* 0x0000001024257819 */ /* 0x001fe400000006ff */
[----:B------:R-:W-:Y:S02]  /*5540*/  SHF.L.U32 R147, R38, 0x10, RZ ;  /* 0x0000001026937819 */ /* 0x000fe400000006ff */
[----:B------:R-:W-:Y:S01]  /*5550*/  MOV R38, R3 ;  /* 0x0000000300267202 */ /* 0x000fe20000000f00 */
[C---:B------:R-:W-:Y:S01]  /*5560*/  FFMA.FTZ R37, R122.reuse, R153, R37 ;  /* 0x000000997a257223 */ /* 0x040fe20000010025 */
[----:B------:R-:W-:Y:S01]  /*5570*/  SHF.L.U32 R141, R141, 0x10, RZ ;  /* 0x000000108d8d7819 */ /* 0x000fe200000006ff */
[C---:B------:R-:W-:Y:S01]  /*5580*/  FFMA.FTZ R147, R122.reuse, R62, R147 ;  /* 0x0000003e7a937223 */ /* 0x040fe20000010093 */
[----:B------:R-:W-:Y:S01]  /*5590*/  FSEL R145, R145, RZ, P6 ;  /* 0x000000ff91917208 */ /* 0x000fe20003000000 */
[----:B------:R-:W-:Y:S01]  /*55a0*/  FMUL.FTZ R37, R37, R32 ;  /* 0x0000002025257220 */ /* 0x000fe20000410000 */
[----:B------:R-:W-:Y:S01]  /*55b0*/  SHF.R.U32.HI R40, RZ, 0x10, R3 ;  /* 0x00000010ff287819 */ /* 0x000fe20000011603 */
[----:B------:R-:W-:Y:S01]  /*55c0*/  FFMA.FTZ R143, R122, R176, R141 ;  /* 0x000000b07a8f7223 */ /* 0x000fe2000001008d */
[----:B------:R-:W-:Y:S01]  /*55d0*/  SHF.L.U32 R149, R38, 0x10, RZ ;  /* 0x0000001026957819 */ /* 0x000fe200000006ff */
[----:B------:R0:W-:Y:S01]  /*55e0*/  F2F.BF16.F32 R36, R145 ;  /* 0x0000009100247304 */ /* 0x0001e20000202000 */
[-C--:B------:R-:W-:Y:S01]  /*55f0*/  FMUL.FTZ R147, R147, R32.reuse ;  /* 0x0000002093937220 */ /* 0x080fe20000410000 */
[----:B------:R-:W-:Y:S01]  /*5600*/  FMUL.FTZ R38, R143, R32 ;  /* 0x000000208f267220 */ /* 0x000fe20000410000 */
[----:B------:R-:W-:Y:S01]  /*5610*/  FMUL.FTZ R37, R37, UR14 ;  /* 0x0000000e25257c20 */ /* 0x000fe20008410000 */
[----:B------:R-:W-:Y:S01]  /*5620*/  FFMA.FTZ R149, R122, R42, R149 ;  /* 0x0000002a7a957223 */ /* 0x000fe20000010095 */
[----:B------:R-:W-:Y:S01]  /*5630*/  FMUL.FTZ R147, R147, UR14 ;  /* 0x0000000e93937c20 */ /* 0x000fe20008410000 */
[----:B------:R-:W-:Y:S01]  /*5640*/  FMUL.FTZ R38, R38, UR14 ;  /* 0x0000000e26267c20 */ /* 0x000fe20008410000 */
[----:B------:R-:W-:Y:S01]  /*5650*/  SHF.R.U64 R139, R2, 0x10, R3 ;  /* 0x00000010028b7819 */ /* 0x000fe20000001203 */
[----:B------:R-:W-:Y:S01]  /*5660*/  FMUL.FTZ R149, R149, R32 ;  /* 0x0000002095957220 */ /* 0x000fe20000410000 */
[----:B0-----:R-:W-:Y:S01]  /*5670*/  SHF.L.U32 R145, R40, 0x10, RZ ;  /* 0x0000001028917819 */ /* 0x001fe200000006ff */
[----:B------:R-:W0:Y:S01]  /*5680*/  F2F.BF16.F32 R71, R71 ;  /* 0x0000004700477304 */ /* 0x000e220000202000 */
[----:B------:R-:W-:Y:S01]  /*5690*/  FSEL R37, R37, RZ, P0 ;  /* 0x000000ff25257208 */ /* 0x000fe20000000000 */
[----:B------:R-:W-:Y:S01]  /*56a0*/  FMUL.FTZ R149, R149, UR14 ;  /* 0x0000000e95957c20 */ /* 0x000fe20008410000 */
[----:B------:R-:W-:Y:S01]  /*56b0*/  FSEL R147, R147, RZ, P4 ;  /* 0x000000ff93937208 */ /* 0x000fe20002000000 */
[----:B------:R-:W-:Y:S01]  /*56c0*/  FFMA.FTZ R145, R122, R34, R145 ;  /* 0x000000227a917223 */ /* 0x000fe20000010091 */
[----:B------:R-:W-:-:S02]  /*56d0*/  FSEL R38, R38, RZ, P5 ;  /* 0x000000ff26267208 */ /* 0x000fc40002800000 */
[----:B------:R-:W-:Y:S01]  /*56e0*/  LOP3.LUT P0, RZ, R63, 0xff0000, RZ, 0xc0, !PT ;  /* 0x00ff00003fff7812 */ /* 0x000fe2000780c0ff */
[----:B------:R-:W-:Y:S01]  /*56f0*/  FMUL.FTZ R145, R145, R32 ;  /* 0x0000002091917220 */ /* 0x000fe20000410000 */
[----:B------:R-:W-:Y:S01]  /*5700*/  MOV R34, R2 ;  /* 0x0000000200227202 */ /* 0x000fe20000000f00 */
[----:B------:R1:W-:Y:S01]  /*5710*/  F2F.BF16.F32 R141, R37 ;  /* 0x00000025008d7304 */ /* 0x0003e20000202000 */
[----:B------:R-:W-:Y:S01]  /*5720*/  SHF.L.U32 R139, R139, 0x10, RZ ;  /* 0x000000108b8b7819 */ /* 0x000fe200000006ff */
[----:B------:R-:W-:Y:S01]  /*5730*/  FMUL.FTZ R145, R145, UR14 ;  /* 0x0000000e91917c20 */ /* 0x000fe20008410000 */
[----:B------:R-:W-:Y:S02]  /*5740*/  SHF.R.U64 R42, R48, 0x10, R49 ;  /* 0x00000010302a7819 */ /* 0x000fe40000001231 */
[----:B------:R-:W-:Y:S01]  /*5750*/  ISETP.GE.U32.AND P4, PT, R63, 0x1000000, PT ;  /* 0x010000003f00780c */ /* 0x000fe20003f86070 */
[----:B------:R-:W-:Y:S01]  /*5760*/  FFMA.FTZ R139, R122, R182, R139 ;  /* 0x000000b67a8b7223 */ /* 0x000fe2000001008b */
[----:B------:R-:W-:Y:S01]  /*5770*/  FSEL R149, R149, RZ, P0 ;  /* 0x000000ff95957208 */ /* 0x000fe20000000000 */
[----:B------:R-:W-:Y:S01]  /*5780*/  F2F.BF16.F32 R147, R147 ;  /* 0x0000009300937304 */ /* 0x000fe20000202000 */
[----:B-1----:R-:W-:Y:S01]  /*5790*/  SHF.L.U32 R37, R34, 0x10, RZ ;  /* 0x0000001022257819 */ /* 0x002fe200000006ff */
[----:B------:R-:W-:Y:S01]  /*57a0*/  FMUL.FTZ R139, R139, R32 ;  /* 0x000000208b8b7220 */ /* 0x000fe20000410000 */
[----:B------:R-:W-:-:S02]  /*57b0*/  SHF.L.U32 R143, R42, 0x10, RZ ;  /* 0x000000102a8f7819 */ /* 0x000fc400000006ff */
[----:B------:R-:W-:Y:S01]  /*57c0*/  FSEL R145, R145, RZ, P4 ;  /* 0x000000ff91917208 */ /* 0x000fe20002000000 */
[C---:B------:R-:W-:Y:S01]  /*57d0*/  FFMA.FTZ R37, R122.reuse, R68, R37 ;  /* 0x000000447a257223 */ /* 0x040fe20000010025 */
[----:B------:R-:W-:Y:S01]  /*57e0*/  FMUL.FTZ R139, R139, UR14 ;  /* 0x0000000e8b8b7c20 */ /* 0x000fe20008410000 */
[----:B------:R-:W1:Y:S01]  /*57f0*/  F2F.BF16.F32 R38, R38 ;  /* 0x0000002600267304 */ /* 0x000e620000202000 */
[----:B------:R-:W-:Y:S01]  /*5800*/  FFMA.FTZ R143, R122, R180, R143 ;  /* 0x000000b47a8f7223 */ /* 0x000fe2000001008f */
[-C--:B------:R-:W-:Y:S01]  /*5810*/  FMUL.FTZ R37, R37, R32.reuse ;  /* 0x0000002025257220 */ /* 0x080fe20000410000 */
[----:B------:R-:W-:Y:S02]  /*5820*/  LOP3.LUT P4, RZ, R63, 0xff00, RZ, 0xc0, !PT ;  /* 0x0000ff003fff7812 */ /* 0x000fe4000788c0ff */
[----:B------:R-:W-:Y:S01]  /*5830*/  FMUL.FTZ R143, R143, R32 ;  /* 0x000000208f8f7220 */ /* 0x000fe20000410000 */
[----:B0-----:R-:W-:Y:S01]  /*5840*/  PRMT R71, R71, 0x5410, R36 ;  /* 0x0000541047477816 */ /* 0x001fe20000000024 */
[----:B------:R-:W-:Y:S01]  /*5850*/  FMUL.FTZ R32, R37, UR14 ;  /* 0x0000000e25207c20 */ /* 0x000fe20008410000 */
[----:B------:R-:W-:Y:S01]  /*5860*/  F2F.BF16.F32 R149, R149 ;  /* 0x0000009500957304 */ /* 0x000fe20000202000 */
[----:B------:R-:W-:Y:S01]  /*5870*/  FMUL.FTZ R143, R143, UR14 ;  /* 0x0000000e8f8f7c20 */ /* 0x000fe20008410000 */
[----:B------:R-:W-:Y:S01]  /*5880*/  FSEL R139, R139, RZ, P4 ;  /* 0x000000ff8b8b7208 */ /* 0x000fe20002000000 */
[----:B------:R-:W0:Y:S01]  /*5890*/  LDC.64 R36, c[0x0][0x468] ;  /* 0x00011a00ff247b82 */ /* 0x000e220000000a00 */
[----:B------:R-:W-:-:S02]  /*58a0*/  LOP3.LUT P0, RZ, R63, 0xff, RZ, 0xc0, !PT ;  /* 0x000000ff3fff7812 */ /* 0x000fc4000780c0ff */
[----:B------:R-:W-:Y:S02]  /*58b0*/  PRMT R63, R41, 0x5410, R44 ;  /* 0x00005410293f7816 */ /* 0x000fe4000000002c */
[----:B------:R-:W2:Y:S01]  /*58c0*/  F2F.BF16.F32 R40, R145 ;  /* 0x0000009100287304 */ /* 0x000ea20000202000 */
[----:B-1----:R-:W-:Y:S01]  /*58d0*/  PRMT R147, R147, 0x5410, R38 ;  /* 0x0000541093937816 */ /* 0x002fe20000000026 */
[----:B------:R-:W-:Y:S01]  /*58e0*/  IMAD.WIDE.U32 R38, R39, 0x10000, RZ ;  /* 0x0001000027267825 */ /* 0x000fe200078e00ff */
[----:B------:R-:W-:Y:S02]  /*58f0*/  PRMT R67, R60, 0x5410, R67 ;  /* 0x000054103c437816 */ /* 0x000fe40000000043 */
[----:B------:R-:W-:Y:S02]  /*5900*/  FSEL R143, R143, RZ, P3 ;  /* 0x000000ff8f8f7208 */ /* 0x000fe40001800000 */
[----:B------:R-:W-:Y:S01]  /*5910*/  FSEL R60, R32, RZ, P0 ;  /* 0x000000ff203c7208 */ /* 0x000fe20000000000 */
[----:B------:R-:W1:Y:S01]  /*5920*/  F2F.BF16.F32 R64, R64 ;  /* 0x0000004000407304 */ /* 0x000e620000202000 */
[----:B------:R-:W-:-:S02]  /*5930*/  LOP3.LUT R39, R63, R39, RZ, 0xfc, !PT ;  /* 0x000000273f277212 */ /* 0x000fc400078efcff */
[----:B--2---:R-:W-:-:S05]  /*5940*/  PRMT R149, R149, 0x5410, R40 ;  /* 0x0000541095957816 */ /* 0x004fca0000000028 */
[----:B------:R-:W2:Y:S01]  /*5950*/  F2F.BF16.F32 R33, R33 ;  /* 0x0000002100217304 */ /* 0x000ea20000202000 */
[----:B------:R-:W-:Y:S01]  /*5960*/  IMAD.WIDE.U32 R40, R45, 0x10000, RZ ;  /* 0x000100002d287825 */ /* 0x000fe200078e00ff */
[----:B-1----:R-:W-:-:S06]  /*5970*/  PRMT R47, R47, 0x5410, R64 ;  /* 0x000054102f2f7816 */ /* 0x002fcc0000000040 */
[----:B------:R-:W1:Y:S01]  /*5980*/  F2F.BF16.F32 R43, R43 ;  /* 0x0000002b002b7304 */ /* 0x000e620000202000 */
[----:B------:R-:W-:Y:S02]  /*5990*/  LOP3.LUT R45, R47, R41, RZ, 0xfc, !PT ;  /* 0x000000292f2d7212 */ /* 0x000fe400078efcff */
[----:B--2---:R-:W-:-:S05]  /*59a0*/  LOP3.LUT R38, R38, R33, RZ, 0xfc, !PT ;  /* 0x0000002126267212 */ /* 0x004fca00078efcff */
[----:B------:R-:W2:Y:S01]  /*59b0*/  F2F.BF16.F32 R65, R65 ;  /* 0x0000004100417304 */ /* 0x000ea20000202000 */
[----:B-1----:R-:W-:-:S07]  /*59c0*/  LOP3.LUT R44, R40, R43, RZ, 0xfc, !PT ;  /* 0x0000002b282c7212 */ /* 0x002fce00078efcff */
[----:B------:R-:W1:Y:S01]  /*59d0*/  F2F.BF16.F32 R0, R157 ;  /* 0x0000009d00007304 */ /* 0x000e620000202000 */
[----:B--2---:R-:W-:-:S07]  /*59e0*/  IMAD.WIDE.U32 R32, R65, 0x10000, RZ ;  /* 0x0001000041207825 */ /* 0x004fce00078e00ff */
[----:B------:R-:W2:Y:S01]  /*59f0*/  F2F.BF16.F32 R46, R46 ;  /* 0x0000002e002e7304 */ /* 0x000ea20000202000 */
[----:B0-----:R-:W-:Y:S01]  /*5a00*/  IMAD.WIDE.U32 R64, R125, 0x8, R36 ;  /* 0x000000087d407825 */ /* 0x001fe200078e0024 */
[----:B------:R-:W-:-:S03]  /*5a10*/  LOP3.LUT R47, R67, R33, RZ, 0xfc, !PT ;  /* 0x00000021432f7212 */ /* 0x000fc600078efcff */
[----:B-1----:R-:W-:-:S03]  /*5a20*/  IMAD.WIDE.U32 R40, R0, 0x10000, RZ ;  /* 0x0001000000287825 */ /* 0x002fc600078e00ff */
[----:B------:R-:W0:Y:S01]  /*5a30*/  F2F.BF16.F32 R35, R155 ;  /* 0x0000009b00237304 */ /* 0x000e220000202000 */
[----:B--2---:R-:W-:-:S07]  /*5a40*/  LOP3.LUT R46, R32, R46, RZ, 0xfc, !PT ;  /* 0x0000002e202e7212 */ /* 0x004fce00078efcff */
[----:B------:R-:W1:Y:S01]  /*5a50*/  F2F.BF16.F32 R69, R69 ;  /* 0x0000004500457304 */ /* 0x000e620000202000 */
[----:B0-----:R-:W-:-:S07]  /*5a60*/  LOP3.LUT R40, R40, R35, RZ, 0xfc, !PT ;  /* 0x0000002328287212 */ /* 0x001fce00078efcff */
[----:B------:R-:W0:Y:S01]  /*5a70*/  F2F.BF16.F32 R34, R139 ;  /* 0x0000008b00227304 */ /* 0x000e220000202000 */
[----:B-1----:R-:W-:-:S07]  /*5a80*/  IMAD.WIDE.U32 R32, R69, 0x10000, RZ ;  /* 0x0001000045207825 */ /* 0x002fce00078e00ff */
[----:B------:R-:W1:Y:S01]  /*5a90*/  F2F.BF16.F32 R165, R165 ;  /* 0x000000a500a57304 */ /* 0x000e620000202000 */
[----:B------:R-:W-:Y:S01]  /*5aa0*/  IMAD.WIDE.U32 R68, R129, 0x8, R36 ;  /* 0x0000000881447825 */ /* 0x000fe200078e0024 */
[----:B------:R-:W-:-:S03]  /*5ab0*/  LOP3.LUT R33, R71, R33, RZ, 0xfc, !PT ;  /* 0x0000002147217212 */ /* 0x000fc600078efcff */
[----:B0-----:R-:W-:-:S03]  /*5ac0*/  IMAD.WIDE.U32 R34, R34, 0x10000, RZ ;  /* 0x0001000022227825 */ /* 0x001fc600078e00ff */
[----:B------:R-:W0:Y:S01]  /*5ad0*/  F2F.BF16.F32 R61, R61 ;  /* 0x0000003d003d7304 */ /* 0x000e220000202000 */
[----:B------:R-:W-:Y:S01]  /*5ae0*/  IMAD.WIDE.U32 R70, R131, 0x8, R36 ;  /* 0x0000000883467825 */ /* 0x000fe200078e0024 */
[----:B------:R-:W-:Y:S02]  /*5af0*/  LOP3.LUT R35, R149, R35, RZ, 0xfc, !PT ;  /* 0x0000002395237212 */ /* 0x000fe400078efcff */
[----:B-1----:R-:W-:-:S04]  /*5b00*/  PRMT R165, R165, 0x5410, R66 ;  /* 0x00005410a5a57816 */ /* 0x002fc80000000042 */
[----:B------:R-:W1:Y:S01]  /*5b10*/  F2F.BF16.F32 R42, R143 ;  /* 0x0000008f002a7304 */ /* 0x000e620000202000 */
[----:B------:R-:W-:Y:S01]  /*5b20*/  IMAD.WIDE.U32 R66, R127, 0x8, R36 ;  /* 0x000000087f427825 */ /* 0x000fe200078e0024 */
[----:B------:R-:W-:Y:S02]  /*5b30*/  LOP3.LUT R41, R165, R41, RZ, 0xfc, !PT ;  /* 0x00000029a5297212 */ /* 0x000fe400078efcff */
[----:B0-----:R-:W-:-:S04]  /*5b40*/  LOP3.LUT R32, R32, R61, RZ, 0xfc, !PT ;  /* 0x0000003d20207212 */ /* 0x001fc800078efcff */
[----:B------:R0:W2:Y:S01]  /*5b50*/  F2F.BF16.F32 R63, R60 ;  /* 0x0000003c003f7304 */ /* 0x0000a20000202000 */
[----:B-1----:R-:W-:-:S04]  /*5b60*/  IMAD.WIDE.U32 R42, R42, 0x10000, RZ ;  /* 0x000100002a2a7825 */ /* 0x002fc800078e00ff */
[--C-:B0-----:R-:W-:Y:S01]  /*5b70*/  IMAD.WIDE.U32 R60, R121, 0x8, R36.reuse ;  /* 0x00000008793c7825 */ /* 0x101fe200078e0024 */
[----:B------:R-:W-:Y:S02]  /*5b80*/  LOP3.LUT R43, R147, R43, RZ, 0xfc, !PT ;  /* 0x0000002b932b7212 */ /* 0x000fe400078efcff */
[----:B------:R-:W-:Y:S02]  /*5b90*/  LOP3.LUT R42, R42, R141, RZ, 0xfc, !PT ;  /* 0x0000008d2a2a7212 */ /* 0x000fe400078efcff */
[----:B--2---:R-:W-:Y:S01]  /*5ba0*/  LOP3.LUT R34, R34, R63, RZ, 0xfc, !PT ;  /* 0x0000003f22227212 */ /* 0x004fe200078efcff */
        /* <DEDUP_REMOVED lines=10> */
.L_x_3333:
[----:B-----5:R-:W-:Y:S01]  /*5c50*/  MOV R36, R59 ;  /* 0x0000003b00247202 */ /* 0x020fe20000000f00 */
[-CC-:B------:R-:W-:Y:S01]  /*5c60*/  FFMA.FTZ R193, R193, R34.reuse, R33.reuse ;  /* 0x00000022c1c17223 */ /* 0x180fe20000010021 */
[-C--:B------:R-:W-:Y:S01]  /*5c70*/  FFMA.FTZ R0, R0, R34.reuse, R33 ;  /* 0x0000002200007223 */ /* 0x080fe20000010021 */
[----:B------:R-:W-:Y:S01]  /*5c80*/  SHF.R.U32.HI R38, RZ, 0x10, R55 ;  /* 0x00000010ff267819 */ /* 0x000fe20000011637 */
[-C--:B------:R-:W-:Y:S01]  /*5c90*/  FFMA.FTZ R206, R206, R34.reuse, R33 ;  /* 0x00000022cece7223 */ /* 0x080fe20000010021 */
[----:B------:R-:W-:Y:S01]  /*5ca0*/  SHF.L.U32 R37, R36, 0x10, RZ ;  /* 0x0000001024257819 */ /* 0x000fe200000006ff */
[----:B------:R-:W-:Y:S01]  /*5cb0*/  FADD.FTZ R185, R142, -R193 ;  /* 0x800000c18eb97221 */ /* 0x000fe20000010000 */
[----:B------:R-:W-:Y:S01]  /*5cc0*/  SHF.R.U32.HI R36, RZ, 0x10, R57 ;  /* 0x00000010ff247819 */ /* 0x000fe20000011639 */
[----:B------:R-:W-:Y:S01]  /*5cd0*/  FADD.FTZ R47, R69, -R0 ;  /* 0x80000000452f7221 */ /* 0x000fe20000010000 */
[-CC-:B------:R-:W-:Y:S01]  /*5ce0*/  FFMA.FTZ R0, R71, R34.reuse, R33.reuse ;  /* 0x0000002247007223 */ /* 0x180fe20000010021 */
[-C--:B------:R-:W-:Y:S01]  /*5cf0*/  FFMA.FTZ R190, R190, R34.reuse, R33 ;  /* 0x00000022bebe7223 */ /* 0x080fe20000010021 */
[----:B------:R-:W-:Y:S01]  /*5d00*/  SHF.L.U32 R45, R36, 0x10, RZ ;  /* 0x00000010242d7819 */ /* 0x000fe200000006ff */
[----:B------:R-:W-:Y:S01]  /*5d10*/  FADD.FTZ R71, R65, -R206 ;  /* 0x800000ce41477221 */ /* 0x000fe20000010000 */
[----:B------:R-:W-:Y:S01]  /*5d20*/  SHF.R.U64 R36, R56, 0x10, R57 ;  /* 0x0000001038247819 */ /* 0x000fe20000001239 */
[----:B------:R-:W-:Y:S01]  /*5d30*/  FADD.FTZ R69, R67, -R0 ;  /* 0x8000000043457221 */ /* 0x000fe20000010000 */
[----:B------:R-:W-:Y:S01]  /*5d40*/  SHF.L.U32 R67, R38, 0x10, RZ ;  /* 0x0000001026437819 */ /* 0x000fe200000006ff */
[----:B------:R-:W-:Y:S01]  /*5d50*/  FFMA.FTZ R185, R122, R185, R45 ;  /* 0x000000b97ab97223 */ /* 0x000fe2000001002d */
[----:B------:R-:W-:Y:S01]  /*5d60*/  SHF.L.U32 R193, R36, 0x10, RZ ;  /* 0x0000001024c17819 */ /* 0x000fe200000006ff */
[--C-:B------:R-:W-:Y:S01]  /*5d70*/  FFMA.FTZ R45, R192, R34, R33.reuse ;  /* 0x00000022c02d7223 */ /* 0x100fe20000010021 */
[----:B------:R-:W-:Y:S01]  /*5d80*/  MOV R36, R54 ;  /* 0x0000003600247202 */ /* 0x000fe20000000f00 */
[-C--:B------:R-:W-:Y:S01]  /*5d90*/  FFMA.FTZ R65, R183, R34.reuse, R33 ;  /* 0x00000022b7417223 */ /* 0x080fe20000010021 */
[----:B------:R-:W-:Y:S01]  /*5da0*/  SHF.R.U64 R38, R54, 0x10, R55 ;  /* 0x0000001036267819 */ /* 0x000fe20000001237 */
[----:B------:R-:W-:Y:S01]  /*5db0*/  FADD.FTZ R45, R162, -R45 ;  /* 0x8000002da22d7221 */ /* 0x000fe20000010000 */
[----:B------:R-:W-:Y:S01]  /*5dc0*/  SHF.L.U32 R195, R36, 0x10, RZ ;  /* 0x0000001024c37819 */ /* 0x000fe200000006ff */
[----:B------:R-:W-:Y:S01]  /*5dd0*/  FADD.FTZ R157, R157, -R190 ;  /* 0x800000be9d9d7221 */ /* 0x000fe20000010000 */
[----:B------:R-:W-:Y:S01]  /*5de0*/  MOV R36, R55 ;  /* 0x0000003700247202 */ /* 0x000fe20000000f00 */
[----:B------:R-:W-:Y:S01]  /*5df0*/  FFMA.FTZ R187, R187, R34, R33 ;  /* 0x00000022bbbb7223 */ /* 0x000fe20000010021 */
[----:B------:R-:W-:Y:S01]  /*5e00*/  SHF.L.U32 R197, R38, 0x10, RZ ;  /* 0x0000001026c57819 */ /* 0x000fe200000006ff */
[----:B------:R-:W-:Y:S01]  /*5e10*/  FFMA.FTZ R195, R122, R45, R195 ;  /* 0x0000002d7ac37223 */ /* 0x000fe200000100c3 */
[----:B------:R-:W-:Y:S01]  /*5e20*/  SHF.L.U32 R45, R36, 0x10, RZ ;  /* 0x00000010242d7819 */ /* 0x000fe200000006ff */
[----:B------:R-:W-:Y:S01]  /*5e30*/  FADD.FTZ R65, R138, -R65 ;  /* 0x800000418a417221 */ /* 0x000fe20000010000 */
[----:B------:R-:W-:Y:S01]  /*5e40*/  MOV R38, R52 ;  /* 0x0000003400267202 */ /* 0x000fe20000000f00 */
[----:B------:R-:W-:Y:S01]  /*5e50*/  FADD.FTZ R187, R144, -R187 ;  /* 0x800000bb90bb7221 */ /* 0x000fe20000010000 */
[----:B------:R-:W-:Y:S01]  /*5e60*/  MOV R42, R53 ;  /* 0x00000035002a7202 */ /* 0x000fe20000000f00 */
[----:B------:R-:W-:Y:S01]  /*5e70*/  FFMA.FTZ R183, R122, R157, R45 ;  /* 0x0000009d7ab77223 */ /* 0x000fe2000001002d */
[----:B------:R-:W-:Y:S01]  /*5e80*/  SHF.L.U32 R199, R38, 0x10, RZ ;  /* 0x0000001026c77819 */ /* 0x000fe200000006ff */
[-C--:B------:R-:W-:Y:S01]  /*5e90*/  FFMA.FTZ R45, R191, R34.reuse, R33 ;  /* 0x00000022bf2d7223 */ /* 0x080fe20000010021 */
[----:B------:R-:W-:Y:S01]  /*5ea0*/  FFMA.FTZ R191, R122, R65, R67 ;  /* 0x000000417abf7223 */ /* 0x000fe20000010043 */
[-C--:B------:R-:W-:Y:S01]  /*5eb0*/  FFMA.FTZ R38, R189, R34.reuse, R33 ;  /* 0x00000022bd267223 */ /* 0x080fe20000010021 */
[----:B------:R-:W-:Y:S01]  /*5ec0*/  SHF.L.U32 R65, R42, 0x10, RZ ;  /* 0x000000102a417819 */ /* 0x000fe200000006ff */
[----:B------:R-:W-:Y:S01]  /*5ed0*/  FFMA.FTZ R199, R122, R187, R199 ;  /* 0x000000bb7ac77223 */ /* 0x000fe200000100c7 */
[----:B------:R-:W-:Y:S01]  /*5ee0*/  SHF.R.U32.HI R42, RZ, 0x10, R53 ;  /* 0x00000010ff2a7819 */ /* 0x000fe20000011635 */
[-CC-:B------:R-:W-:Y:S01]  /*5ef0*/  FFMA.FTZ R67, R186, R34.reuse, R33.reuse ;  /* 0x00000022ba437223 */ /* 0x180fe20000010021 */
[----:B------:R-:W-:Y:S01]  /*5f00*/  FADD.FTZ R187, R155, -R38 ;  /* 0x800000269bbb7221 */ /* 0x000fe20000010000 */
[-C--:B------:R-:W-:Y:S01]  /*5f10*/  FFMA.FTZ R201, R181, R34.reuse, R33 ;  /* 0x00000022b5c97223 */ /* 0x080fe20000010021 */
[----:B------:R-:W-:Y:S01]  /*5f20*/  SHF.L.U32 R189, R42, 0x10, RZ ;  /* 0x000000102abd7819 */ /* 0x000fe200000006ff */
[----:B------:R-:W-:Y:S01]  /*5f30*/  FADD.FTZ R67, R140, -R67 ;  /* 0x800000438c437221 */ /* 0x000fe20000010000 */
[----:B------:R-:W-:Y:S01]  /*5f40*/  FFMA.FTZ R187, R122, R187, R65 ;  /* 0x000000bb7abb7223 */ /* 0x000fe20000010041 */
[----:B------:R-:W-:Y:S01]  /*5f50*/  SHF.R.U64 R42, R52, 0x10, R53 ;  /* 0x00000010342a7819 */ /* 0x000fe20000001235 */
[----:B------:R-:W-:Y:S01]  /*5f60*/  FFMA.FTZ R65, R188, R34, R33 ;  /* 0x00000022bc417223 */ /* 0x000fe20000010021 */
[----:B------:R-:W-:Y:S01]  /*5f70*/  FFMA.FTZ R189, R122, R67, R189 ;  /* 0x000000437abd7223 */ /* 0x000fe200000100bd */
[----:B------:R-:W-:Y:S01]  /*5f80*/  FADD.FTZ R201, R146, -R201 ;  /* 0x800000c992c97221 */ /* 0x000fe20000010000 */
[----:B------:R-:W-:Y:S01]  /*5f90*/  SHF.L.U32 R67, R42, 0x10, RZ ;  /* 0x000000102a437819 */ /* 0x000fe200000006ff */
[----:B------:R-:W-:Y:S01]  /*5fa0*/  FADD.FTZ R65, R156, -R65 ;  /* 0x800000419c417221 */ /* 0x000fe20000010000 */
[----:B------:R-:W-:Y:S01]  /*5fb0*/  MOV R42, R50 ;  /* 0x00000032002a7202 */ /* 0x000fe20000000f00 */
[-C--:B------:R-:W-:Y:S01]  /*5fc0*/  FFMA.FTZ R178, R178, R34.reuse, R33 ;  /* 0x00000022b2b27223 */ /* 0x080fe20000010021 */
[----:B------:R-:W-:Y:S01]  /*5fd0*/  MOV R44, R51 ;  /* 0x00000033002c7202 */ /* 0x000fe20000000f00 */
[----:B------:R-:W-:Y:S01]  /*5fe0*/  FFMA.FTZ R181, R122, R65, R67 ;  /* 0x000000417ab57223 */ /* 0x000fe20000010043 */
[----:B------:R-:W-:Y:S01]  /*5ff0*/  SHF.L.U32 R65, R42, 0x10, RZ ;  /* 0x000000102a417819 */ /* 0x000fe200000006ff */
[--C-:B------:R-:W-:Y:S01]  /*6000*/  FFMA.FTZ R42, R167, R34, R33.reuse ;  /* 0x00000022a72a7223 */ /* 0x100fe20000010021 */
[----:B------:R-:W-:Y:S01]  /*6010*/  MOV R138, R48 ;  /* 0x00000030008a7202 */ /* 0x000fe20000000f00 */
[-C--:B------:R-:W-:Y:S01]  /*6020*/  FFMA.FTZ R180, R180, R34.reuse, R33 ;  /* 0x00000022b4b47223 */ /* 0x080fe20000010021 */
[----:B------:R-:W-:Y:S01]  /*6030*/  MOV R140, R49 ;  /* 0x00000031008c7202 */ /* 0x000fe20000000f00 */
[----:B------:R-:W-:Y:S01]  /*6040*/  FFMA.FTZ R167, R122, R201, R65 ;  /* 0x000000c97aa77223 */ /* 0x000fe20000010041 */
[----:B------:R-:W-:Y:S01]  /*6050*/  SHF.L.U32 R65, R44, 0x10, RZ ;  /* 0x000000102c417819 */ /* 0x000fe200000006ff */
[----:B------:R-:W-:Y:S01]  /*6060*/  FADD.FTZ R161, R161, -R42 ;  /* 0x8000002aa1a17221 */ /* 0x000fe20000010000 */
[----:B------:R-:W-:Y:S01]  /*6070*/  SHF.R.U32.HI R44, RZ, 0x10, R51 ;  /* 0x00000010ff2c7819 */ /* 0x000fe20000011633 */
[----:B------:R-:W-:Y:S01]  /*6080*/  FADD.FTZ R201, R159, -R178 ;  /* 0x800000b29fc97221 */ /* 0x000fe20000010000 */
[----:B------:R-:W-:Y:S01]  /*6090*/  SHF.R.U32.HI R0, RZ, 0x10, R59 ;  /* 0x00000010ff007819 */ /* 0x000fe2000001163b */
[----:B------:R-:W-:Y:S01]  /*60a0*/  FFMA.FTZ R161, R122, R161, R65 ;  /* 0x000000a17aa17223 */ /* 0x000fe20000010041 */
[----:B------:R-:W-:Y:S01]  /*60b0*/  SHF.L.U32 R203, R44, 0x10, RZ ;  /* 0x000000102ccb7819 */ /* 0x000fe200000006ff */
[-C--:B------:R-:W-:Y:S01]  /*60c0*/  FFMA.FTZ R65, R184, R34.reuse, R33 ;  /* 0x00000022b8417223 */ /* 0x080fe20000010021 */
[----:B------:R-:W-:Y:S01]  /*60d0*/  SHF.R.U64 R44, R50, 0x10, R51 ;  /* 0x00000010322c7819 */ /* 0x000fe20000001233 */
[----:B------:R-:W-:Y:S01]  /*60e0*/  FADD.FTZ R151, R151, -R180 ;  /* 0x800000b497977221 */ /* 0x000fe20000010000 */
[----:B------:R-:W-:Y:S01]  /*60f0*/  SHF.L.U32 R41, R0, 0x10, RZ ;  /* 0x0000001000297819 */ /* 0x000fe200000006ff */
[----:B------:R-:W-:Y:S01]  /*6100*/  FFMA.FTZ R201, R122, R201, R203 ;  /* 0x000000c97ac97223 */ /* 0x000fe200000100cb */
[----:B------:R-:W-:Y:S01]  /*6110*/  SHF.L.U32 R203, R44, 0x10, RZ ;  /* 0x000000102ccb7819 */ /* 0x000fe200000006ff */
[----:B------:R-:W-:Y:S01]  /*6120*/  FADD.FTZ R65, R148, -R65 ;  /* 0x8000004194417221 */ /* 0x000fe20000010000 */
[-C--:B------:R-:W-:Y:S01]  /*6130*/  FFMA.FTZ R44, R173, R34.reuse, R33 ;  /* 0x00000022ad2c7223 */ /* 0x080fe20000010021 */
[----:B------:R-:W-:Y:S01]  /*6140*/  SHF.R.U64 R0, R58, 0x10, R59 ;  /* 0x000000103a007819 */ /* 0x000fe2000000123b */
[C---:B------:R-:W-:Y:S01]  /*6150*/  FFMA.FTZ R71, R122.reuse, R71, R41 ;  /* 0x000000477a477223 */ /* 0x040fe20000010029 */
[----:B------:R-:W-:Y:S01]  /*6160*/  FFMA.FTZ R173, R122, R65, R203 ;  /* 0x000000417aad7223 */ /* 0x000fe200000100cb */
[----:B------:R-:W-:Y:S01]  /*6170*/  SHF.L.U32 R65, R138, 0x10, RZ ;  /* 0x000000108a417819 */ /* 0x000fe200000006ff */
[----:B------:R-:W-:Y:S01]  /*6180*/  FADD.FTZ R153, R153, -R44 ;  /* 0x8000002c99997221 */ /* 0x000fe20000010000 */
[--C-:B------:R-:W-:Y:S01]  /*6190*/  FFMA.FTZ R44, R171, R34, R33.reuse ;  /* 0x00000022ab2c7223 */ /* 0x100fe20000010021 */
[----:B------:R-:W-:Y:S01]  /*61a0*/  MOV R146, R2 ;  /* 0x0000000200927202 */ /* 0x000fe20000000f00 */
[-C--:B------:R-:W-:Y:S01]  /*61b0*/  FFMA.FTZ R41, R200, R34.reuse, R33 ;  /* 0x00000022c8297223 */ /* 0x080fe20000010021 */
[----:B------:R-:W-:Y:S01]  /*61c0*/  FFMA.FTZ R153, R122, R153, R65 ;  /* 0x000000997a997223 */ /* 0x000fe20000010041 */
[----:B------:R-:W-:Y:S01]  /*61d0*/  SHF.L.U32 R65, R140, 0x10, RZ ;  /* 0x000000108c417819 */ /* 0x000fe200000006ff */
[----:B------:R-:W-:Y:S01]  /*61e0*/  FADD.FTZ R149, R149, -R44 ;  /* 0x8000002c95957221 */ /* 0x000fe20000010000 */
[----:B------:R-:W-:Y:S01]  /*61f0*/  SHF.R.U32.HI R140, RZ, 0x10, R49 ;  /* 0x00000010ff8c7819 */ /* 0x000fe20000011631 */
[----:B------:R-:W-:Y:S01]  /*6200*/  FADD.FTZ R41, R174, -R41 ;  /* 0x80000029ae297221 */ /* 0x000fe20000010000 */
[----:B------:R-:W-:Y:S01]  /*6210*/  SHF.L.U32 R175, R0, 0x10, RZ ;  /* 0x0000001000af7819 */ /* 0x000fe200000006ff */
[----:B------:R-:W-:Y:S01]  /*6220*/  FFMA.FTZ R149, R122, R149, R65 ;  /* 0x000000957a957223 */ /* 0x000fe20000010041 */
[----:B------:R-:W-:Y:S01]  /*6230*/  SHF.R.U64 R65, R48, 0x10, R49 ;  /* 0x0000001030417819 */ /* 0x000fe20000001231 */
[-CC-:B------:R-:W-:Y:S01]  /*6240*/  FFMA.FTZ R39, R196, R34.reuse, R33.reuse ;  /* 0x00000022c4277223 */ /* 0x180fe20000010021 */
[----:B------:R-:W-:Y:S01]  /*6250*/  SHF.L.U32 R203, R140, 0x10, RZ ;  /* 0x000000108ccb7819 */ /* 0x000fe200000006ff */
[-CC-:B------:R-:W-:Y:S01]  /*6260*/  FFMA.FTZ R140, R169, R34.reuse, R33.reuse ;  /* 0x00000022a98c7223 */ /* 0x180fe20000010021 */
[----:B------:R-:W-:Y:S01]  /*6270*/  SHF.L.U32 R65, R65, 0x10, RZ ;  /* 0x0000001041417819 */ /* 0x000fe200000006ff */
[----:B------:R-:W-:Y:S01]  /*6280*/  FFMA.FTZ R43, R198, R34, R33 ;  /* 0x00000022c62b7223 */ /* 0x000fe20000010021 */
[----:B------:R-:W-:Y:S01]  /*6290*/  MOV R0, R56 ;  /* 0x0000003800007202 */ /* 0x000fe20000000f00 */
        /* <DEDUP_REMOVED lines=10> */
[----:B------:R-:W-:Y:S01]  /*6340*/  FADD.FTZ R141, R139, -R146 ;  /* 0x800000928b8d7221 */ /* 0x000fe20000010000 */
[----:B------:R-:W-:Y:S01]  /*6350*/  SHF.L.U32 R35, R35, 0x10, RZ ;  /* 0x0000001023237819 */ /* 0x000fe200000006ff */
[-C--:B------:R-:W-:Y:S01]  /*6360*/  FFMA.FTZ R146, R165, R34.reuse, R33 ;  /* 0x00000022a5927223 */ /* 0x080fe20000010021 */
[C---:B------:R-:W-:Y:S01]  /*6370*/  FFMA.FTZ R177, R122.reuse, R41, R177 ;  /* 0x000000297ab17223 */ /* 0x040fe200000100b1 */
[----:B------:R-:W-:Y:S01]  /*6380*/  FFMA.FTZ R165, R122, R141, R169 ;  /* 0x0000008d7aa57223 */ /* 0x000fe200000100a9 */
[----:B------:R-:W-:Y:S01]  /*6390*/  MOV R0, R57 ;  /* 0x0000003900007202 */ /* 0x000fe20000000f00 */
[-C--:B------:R-:W-:Y:S01]  /*63a0*/  FFMA.FTZ R41, R194, R34.reuse, R33 ;  /* 0x00000022c2297223 */ /* 0x080fe20000010021 */
[----:B------:R-:W-:Y:S01]  /*63b0*/  MOV R139, R3 ;  /* 0x00000003008b7202 */ /* 0x000fe20000000f00 */
[----:B------:R-:W-:Y:S01]  /*63c0*/  FFMA.FTZ R47, R122, R47, R35 ;  /* 0x0000002f7a2f7223 */ /* 0x000fe20000010023 */
[----:B------:R-:W-:Y:S01]  /*63d0*/  SHF.R.U64 R141, R2, 0x10, R3 ;  /* 0x00000010028d7819 */ /* 0x000fe20000001203 */
[----:B------:R-:W-:Y:S01]  /*63e0*/  FFMA.FTZ R34, R182, R34, R33 ;  /* 0x00000022b6227223 */ /* 0x000fe20000010021 */
[----:B------:R-:W-:Y:S01]  /*63f0*/  SHF.L.U32 R179, R0, 0x10, RZ ;  /* 0x0000001000b37819 */ /* 0x000fe200000006ff */
[----:B------:R0:W-:Y:S01]  /*6400*/  F2F.BF16.F32 R35, R47 ;  /* 0x0000002f00237304 */ /* 0x0001e20000202000 */
[----:B------:R-:W-:Y:S01]  /*6410*/  SHF.L.U32 R169, R139, 0x10, RZ ;  /* 0x000000108ba97819 */ /* 0x000fe200000006ff */
[----:B------:R-:W-:Y:S01]  /*6420*/  FADD.FTZ R39, R68, -R39 ;  /* 0x8000002744277221 */ /* 0x000fe20000010000 */
[----:B------:R-:W-:Y:S01]  /*6430*/  SHF.L.U32 R141, R141, 0x10, RZ ;  /* 0x000000108d8d7819 */ /* 0x000fe200000006ff */
[----:B------:R-:W-:Y:S01]  /*6440*/  FADD.FTZ R43, R172, -R43 ;  /* 0x8000002bac2b7221 */ /* 0x000fe20000010000 */
[----:B------:R-:W-:Y:S01]  /*6450*/  FADD.FTZ R41, R166, -R41 ;  /* 0x80000029a6297221 */ /* 0x000fe20000010000 */
[----:B------:R-:W-:Y:S01]  /*6460*/  FADD.FTZ R45, R160, -R45 ;  /* 0x8000002da02d7221 */ /* 0x000fe20000010000 */
[----:B------:R-:W-:Y:S01]  /*6470*/  FADD.FTZ R171, R147, -R176 ;  /* 0x800000b093ab7221 */ /* 0x000fe20000010000 */
[----:B------:R-:W-:Y:S01]  /*6480*/  FADD.FTZ R143, R143, -R146 ;  /* 0x800000928f8f7221 */ /* 0x000fe20000010000 */
[----:B------:R-:W-:Y:S01]  /*6490*/  FADD.FTZ R163, R163, -R34 ;  /* 0x80000022a3a37221 */ /* 0x000fe20000010000 */
[-C--:B0-----:R-:W-:Y:S01]  /*64a0*/  FMUL.FTZ R47, R47, R32.reuse ;  /* 0x000000202f2f7220 */ /* 0x081fe20000410000 */
[C---:B------:R-:W-:Y:S01]  /*64b0*/  FFMA.FTZ R69, R122.reuse, R69, R37 ;  /* 0x000000457a457223 */ /* 0x040fe20000010025 */
[C---:B------:R-:W-:Y:S01]  /*64c0*/  FFMA.FTZ R175, R122.reuse, R39, R175 ;  /* 0x000000277aaf7223 */ /* 0x040fe200000100af */
[C---:B------:R-:W-:Y:S01]  /*64d0*/  FFMA.FTZ R179, R122.reuse, R43, R179 ;  /* 0x0000002b7ab37223 */ /* 0x040fe200000100b3 */
[C---:B------:R-:W-:Y:S01]  /*64e0*/  FFMA.FTZ R193, R122.reuse, R41, R193 ;  /* 0x000000297ac17223 */ /* 0x040fe200000100c1 */
[C---:B------:R-:W-:Y:S01]  /*64f0*/  FFMA.FTZ R197, R122.reuse, R45, R197 ;  /* 0x0000002d7ac57223 */ /* 0x040fe200000100c5 */
[C---:B------:R-:W-:Y:S01]  /*6500*/  FFMA.FTZ R171, R122.reuse, R171, R203 ;  /* 0x000000ab7aab7223 */ /* 0x040fe200000100cb */
[C---:B------:R-:W-:Y:S01]  /*6510*/  FFMA.FTZ R33, R122.reuse, R143, R169 ;  /* 0x0000008f7a217223 */ /* 0x040fe200000100a9 */
[----:B------:R-:W-:Y:S01]  /*6520*/  FFMA.FTZ R163, R122, R163, R141 ;  /* 0x000000a37aa37223 */ /* 0x000fe2000001008d */
[----:B------:R-:W-:Y:S01]  /*6530*/  FMUL.FTZ R122, R47, UR14 ;  /* 0x0000000e2f7a7c20 */ /* 0x000fe20008410000 */
[----:B------:R-:W-:Y:S01]  /*6540*/  LOP3.LUT P0, RZ, R70, 0xff, RZ, 0xc0, !PT ;  /* 0x000000ff46ff7812 */ /* 0x000fe2000780c0ff */
[-C--:B------:R-:W-:Y:S01]  /*6550*/  FMUL.FTZ R141, R69, R32.reuse ;  /* 0x00000020458d7220 */ /* 0x080fe20000410000 */
[----:B------:R0:W-:Y:S01]  /*6560*/  F2F.BF16.F32 R37, R69 ;  /* 0x0000004500257304 */ /* 0x0001e20000202000 */
[----:B------:R-:W-:Y:S01]  /*6570*/  LOP3.LUT P3, RZ, R61, 0xff0000, RZ, 0xc0, !PT ;  /* 0x00ff00003dff7812 */ /* 0x000fe2000786c0ff */
[----:B------:R-:W-:Y:S01]  /*6580*/  FMUL.FTZ R162, R33, R32 ;  /* 0x0000002021a27220 */ /* 0x000fe20000410000 */
[----:B------:R-:W-:Y:S01]  /*6590*/  FMUL.FTZ R141, R141, UR14 ;  /* 0x0000000e8d8d7c20 */ /* 0x000fe20008410000 */
[----:B------:R-:W-:-:S02]  /*65a0*/  LOP3.LUT P4, RZ, R61, 0xff, RZ, 0xc0, !PT ;  /* 0x000000ff3dff7812 */ /* 0x000fc4000788c0ff */
[----:B------:R-:W-:Y:S01]  /*65b0*/  LOP3.LUT P5, RZ, R62, 0xff, RZ, 0xc0, !PT ;  /* 0x000000ff3eff7812 */ /* 0x000fe200078ac0ff */
[----:B------:R-:W-:Y:S01]  /*65c0*/  FMUL.FTZ R162, R162, UR14 ;  /* 0x0000000ea2a27c20 */ /* 0x000fe20008410000 */
[----:B------:R1:W2:Y:S01]  /*65d0*/  F2F.BF16.F32 R40, R71 ;  /* 0x0000004700287304 */ /* 0x0002a20000202000 */
[----:B0-----:R-:W-:Y:S01]  /*65e0*/  FSEL R69, R122, RZ, P0 ;  /* 0x000000ff7a457208 */ /* 0x001fe20000000000 */
[----:B------:R-:W-:Y:S01]  /*65f0*/  FMUL.FTZ R122, R71, R32 ;  /* 0x00000020477a7220 */ /* 0x000fe20000410000 */
[----:B------:R-:W-:Y:S02]  /*6600*/  LOP3.LUT P0, RZ, R70, 0xff0000, RZ, 0xc0, !PT ;  /* 0x00ff000046ff7812 */ /* 0x000fe4000780c0ff */
[----:B------:R-:W-:Y:S01]  /*6610*/  LOP3.LUT P6, RZ, R61, 0xff00, RZ, 0xc0, !PT ;  /* 0x0000ff003dff7812 */ /* 0x000fe200078cc0ff */
[----:B------:R-:W-:Y:S02]  /*6620*/  FMUL.FTZ R122, R122, UR14 ;  /* 0x0000000e7a7a7c20 */ /* 0x000fe40008410000 */
[----:B------:R0:W-:Y:S01]  /*6630*/  F2F.BF16.F32 R39, R175 ;  /* 0x000000af00277304 */ /* 0x0001e20000202000 */
[----:B-1----:R-:W-:-:S02]  /*6640*/  FSEL R71, R141, RZ, P0 ;  /* 0x000000ff8d477208 */ /* 0x002fc40000000000 */
[----:B------:R-:W-:-:S04]  /*6650*/  ISETP.GE.U32.AND P0, PT, R70, 0x1000000, PT ;  /* 0x010000004600780c */ /* 0x000fc80003f06070 */
[----:B------:R-:W-:Y:S01]  /*6660*/  FSEL R146, R122, RZ, P0 ;  /* 0x000000ff7a927208 */ /* 0x000fe20000000000 */
[----:B------:R1:W-:Y:S01]  /*6670*/  F2F.BF16.F32 R0, R177 ;  /* 0x000000b100007304 */ /* 0x0003e20000202000 */
[----:B0-----:R-:W-:Y:S01]  /*6680*/  FMUL.FTZ R175, R175, R32 ;  /* 0x00000020afaf7220 */ /* 0x001fe20000410000 */
[----:B------:R-:W-:Y:S02]  /*6690*/  LOP3.LUT P0, RZ, R70, 0xff00, RZ, 0xc0, !PT ;  /* 0x0000ff0046ff7812 */ /* 0x000fe4000780c0ff */
[----:B--2---:R-:W-:Y:S01]  /*66a0*/  PRMT R37, R37, 0x5410, R40 ;  /* 0x0000541025257816 */ /* 0x004fe20000000028 */
[----:B------:R-:W-:-:S03]  /*66b0*/  FMUL.FTZ R175, R175, UR14 ;  /* 0x0000000eafaf7c20 */ /* 0x000fc60008410000 */
        /* <DEDUP_REMOVED lines=21> */
[----:B---3--:R-:W-:Y:S02]  /*6810*/  IMAD.WIDE.U32 R40, R41, 0x10000, RZ ;  /* 0x0001000029287825 */ /* 0x008fe400078e00ff */
[----:B------:R0:W-:Y:S02]  /*6820*/  F2F.BF16.F32 R68, R183 ;  /* 0x000000b700447304 */ /* 0x0001e40000202000 */
[----:B-1----:R-:W-:Y:S01]  /*6830*/  FMUL.FTZ R195, R195, R32 ;  /* 0x00000020c3c37220 */ /* 0x002fe20000410000 */
[----:B------:R-:W-:Y:S02]  /*6840*/  FSEL R141, R193, RZ, P0 ;  /* 0x000000ffc18d7208 */ /* 0x000fe40000000000 */
[----:B------:R-:W-:Y:S01]  /*6850*/  LOP3.LUT P0, RZ, R64, 0xff, RZ, 0xc0, !PT ;  /* 0x000000ff40ff7812 */ /* 0x000fe2000780c0ff */
[----:B------:R-:W-:-:S02]  /*6860*/  FMUL.FTZ R195, R195, UR14 ;  /* 0x0000000ec3c37c20 */ /* 0x000fc40008410000 */
[----:B------:R1:W2:Y:S01]  /*6870*/  F2F.BF16.F32 R157, R191 ;  /* 0x000000bf009d7304 */ /* 0x0002a20000202000 */
[-C--:B0-----:R-:W-:Y:S02]  /*6880*/  FMUL.FTZ R183, R183, R32.reuse ;  /* 0x00000020b7b77220 */ /* 0x081fe40000410000 */
[----:B------:R-:W-:Y:S02]  /*6890*/  FSEL R66, R195, RZ, P0 ;  /* 0x000000ffc3427208 */ /* 0x000fe40000000000 */
[----:B------:R-:W-:Y:S01]  /*68a0*/  LOP3.LUT P0, RZ, R64, 0xff0000, RZ, 0xc0, !PT ;  /* 0x00ff000040ff7812 */ /* 0x000fe2000780c0ff */
[----:B------:R-:W-:Y:S02]  /*68b0*/  FMUL.FTZ R183, R183, UR14 ;  /* 0x0000000eb7b77c20 */ /* 0x000fe40008410000 */
[----:B------:R0:W-:Y:S01]  /*68c0*/  F2F.BF16.F32 R45, R197 ;  /* 0x000000c5002d7304 */ /* 0x0001e20000202000 */
[----:B-1----:R-:W-:Y:S02]  /*68d0*/  FMUL.FTZ R191, R191, R32 ;  /* 0x00000020bfbf7220 */ /* 0x002fe40000410000 */
[----:B------:R-:W-:-:S02]  /*68e0*/  FSEL R154, R183, RZ, P0 ;  /* 0x000000ffb79a7208 */ /* 0x000fc40000000000 */
[----:B------:R-:W-:Y:S01]  /*68f0*/  ISETP.GE.U32.AND P0, PT, R64, 0x1000000, PT ;  /* 0x010000004000780c */ /* 0x000fe20003f06070 */
[----:B------:R-:W-:Y:S01]  /*6900*/  FMUL.FTZ R191, R191, UR14 ;  /* 0x0000000ebfbf7c20 */ /* 0x000fe20008410000 */
[----:B--2---:R-:W-:Y:S01]  /*6910*/  PRMT R157, R68, 0x5410, R157 ;  /* 0x00005410449d7816 */ /* 0x004fe2000000009d */
[----:B------:R1:W-:Y:S01]  /*6920*/  F2F.BF16.F32 R38, R199 ;  /* 0x000000c700267304 */ /* 0x0003e20000202000 */
[-C--:B0-----:R-:W-:Y:S02]  /*6930*/  FMUL.FTZ R197, R197, R32.reuse ;  /* 0x00000020c5c57220 */ /* 0x081fe40000410000 */
[----:B------:R-:W-:Y:S02]  /*6940*/  FSEL R169, R191, RZ, P0 ;  /* 0x000000ffbfa97208 */ /* 0x000fe40000000000 */
[----:B------:R-:W-:Y:S01]  /*6950*/  LOP3.LUT P0, RZ, R64, 0xff00, RZ, 0xc0, !PT ;  /* 0x0000ff0040ff7812 */ /* 0x000fe2000780c0ff */
[----:B------:R-:W-:Y:S02]  /*6960*/  FMUL.FTZ R197, R197, UR14 ;  /* 0x0000000ec5c57c20 */ /* 0x000fe40008410000 */
[----:B------:R0:W-:Y:S01]  /*6970*/  F2F.BF16.F32 R142, R187 ;  /* 0x000000bb008e7304 */ /* 0x0001e20000202000 */
[----:B-1----:R-:W-:-:S02]  /*6980*/  FMUL.FTZ R199, R199, R32 ;  /* 0x00000020c7c77220 */ /* 0x002fc40000410000 */
[----:B------:R-:W-:Y:S02]  /*6990*/  FSEL R64, R197, RZ, P0 ;  /* 0x000000ffc5407208 */ /* 0x000fe40000000000 */
[C---:B------:R-:W-:Y:S01]  /*69a0*/  LOP3.LUT P0, RZ, R60.reuse, 0xff, RZ, 0xc0, !PT ;  /* 0x000000ff3cff7812 */ /* 0x040fe2000780c0ff */
[----:B------:R-:W-:Y:S02]  /*69b0*/  FMUL.FTZ R199, R199, UR14 ;  /* 0x0000000ec7c77c20 */ /* 0x000fe40008410000 */
[----:B------:R1:W2:Y:S01]  /*69c0*/  F2F.BF16.F32 R155, R189 ;  /* 0x000000bd009b7304 */ /* 0x0002a20000202000 */
[----:B0-----:R-:W-:Y:S02]  /*69d0*/  FMUL.FTZ R187, R187, R32 ;  /* 0x00000020bbbb7220 */ /* 0x001fe40000410000 */
[----:B------:R-:W-:Y:S02]  /*69e0*/  FSEL R152, R199, RZ, P0 ;  /* 0x000000ffc7987208 */ /* 0x000fe40000000000 */
[----:B------:R-:W-:Y:S01]  /*69f0*/  LOP3.LUT P0, RZ, R60, 0xff0000, RZ, 0xc0, !PT ;  /* 0x00ff00003cff7812 */ /* 0x000fe2000780c0ff */
[----:B------:R-:W-:-:S02]  /*6a00*/  FMUL.FTZ R187, R187, UR14 ;  /* 0x0000000ebbbb7c20 */ /* 0x000fc40008410000 */
[----:B------:R0:W-:Y:S01]  /*6a10*/  F2F.BF16.F32 R67, R181 ;  /* 0x000000b500437304 */ /* 0x0001e20000202000 */
[-C--:B-1----:R-:W-:Y:S02]  /*6a20*/  FMUL.FTZ R189, R189, R32.reuse ;  /* 0x00000020bdbd7220 */ /* 0x082fe40000410000 */
[----:B------:R-:W-:Y:S02]  /*6a30*/  FSEL R160, R187, RZ, P0 ;  /* 0x000000ffbba07208 */ /* 0x000fe40000000000 */
[----:B------:R-:W-:Y:S01]  /*6a40*/  ISETP.GE.U32.AND P0, PT, R60, 0x1000000, PT ;  /* 0x010000003c00780c */ /* 0x000fe20003f06070 */
[----:B------:R-:W-:Y:S01]  /*6a50*/  FMUL.FTZ R189, R189, UR14 ;  /* 0x0000000ebdbd7c20 */ /* 0x000fe20008410000 */
[----:B--2---:R-:W-:Y:S01]  /*6a60*/  PRMT R155, R142, 0x5410, R155 ;  /* 0x000054108e9b7816 */ /* 0x004fe2000000009b */
[----:B------:R1:W-:Y:S01]  /*6a70*/  F2F.BF16.F32 R144, R161 ;  /* 0x000000a100907304 */ /* 0x0003e20000202000 */
[----:B0-----:R-:W-:Y:S02]  /*6a80*/  FMUL.FTZ R181, R181, R32 ;  /* 0x00000020b5b57220 */ /* 0x001fe40000410000 */
[----:B------:R-:W-:-:S02]  /*6a90*/  FSEL R189, R189, RZ, P0 ;  /* 0x000000ffbdbd7208 */ /* 0x000fc40000000000 */
[----:B------:R-:W-:Y:S01]  /*6aa0*/  LOP3.LUT P0, RZ, R60, 0xff00, RZ, 0xc0, !PT ;  /* 0x0000ff003cff7812 */ /* 0x000fe2000780c0ff */
[----:B------:R-:W-:Y:S02]  /*6ab0*/  FMUL.FTZ R181, R181, UR14 ;  /* 0x0000000eb5b57c20 */ /* 0x000fe40008410000 */
[----:B------:R0:W2:Y:S01]  /*6ac0*/  F2F.BF16.F32 R159, R201 ;  /* 0x000000c9009f7304 */ /* 0x0000a20000202000 */
[-C--:B-1----:R-:W-:Y:S02]  /*6ad0*/  FMUL.FTZ R161, R161, R32.reuse ;  /* 0x00000020a1a17220 */ /* 0x082fe40000410000 */
[----:B------:R-:W-:Y:S02]  /*6ae0*/  FSEL R158, R181, RZ, P0 ;  /* 0x000000ffb59e7208 */ /* 0x000fe40000000000 */
[----:B------:R-:W-:Y:S01]  /*6af0*/  ISETP.GE.U32.AND P0, PT, R61, 0x1000000, PT ;  /* 0x010000003d00780c */ /* 0x000fe20003f06070 */
[----:B------:R-:W-:Y:S01]  /*6b00*/  FMUL.FTZ R161, R161, UR14 ;  /* 0x0000000ea1a17c20 */ /* 0x000fe20008410000 */
[----:B------:R-:W-:Y:S01]  /*6b10*/  IMAD.WIDE.U32 R60, R45, 0x10000, RZ ;  /* 0x000100002d3c7825 */ /* 0x000fe200078e00ff */
[----:B------:R1:W-:Y:S03]  /*6b20*/  F2F.BF16.F32 R42, R167 ;  /* 0x000000a7002a7304 */ /* 0x0003e60000202000 */
[----:B0-----:R-:W-:Y:S01]  /*6b30*/  FMUL.FTZ R201, R201, R32 ;  /* 0x00000020c9c97220 */ /* 0x001fe20000410000 */
[----:B------:R-:W-:-:S02]  /*6b40*/  FSEL R161, R161, RZ, P3 ;  /* 0x000000ffa1a17208 */ /* 0x000fc40001800000 */
[----:B------:R-:W-:Y:S01]  /*6b50*/  LOP3.LUT P3, RZ, R62, 0xff00, RZ, 0xc0, !PT ;  /* 0x0000ff003eff7812 */ /* 0x000fe2000786c0ff */
[----:B------:R-:W-:Y:S01]  /*6b60*/  FMUL.FTZ R201, R201, UR14 ;  /* 0x0000000ec9c97c20 */ /* 0x000fe20008410000 */
[----:B------:R-:W-:Y:S01]  /*6b70*/  LOP3.LUT R36, R60, R36, RZ, 0xfc, !PT ;  /* 0x000000243c247212 */ /* 0x000fe200078efcff */
[----:B------:R0:W-:Y:S01]  /*6b80*/  F2F.BF16.F32 R139, R165 ;  /* 0x000000a5008b7304 */ /* 0x0001e20000202000 */
[-C--:B-1----:R-:W-:Y:S02]  /*6b90*/  FMUL.FTZ R167, R167, R32.reuse ;  /* 0x00000020a7a77220 */ /* 0x082fe40000410000 */
[----:B------:R-:W-:Y:S02]  /*6ba0*/  FSEL R201, R201, RZ, P0 ;  /* 0x000000ffc9c97208 */ /* 0x000fe40000000000 */
[----:B------:R-:W-:Y:S01]  /*6bb0*/  ISETP.GE.U32.AND P0, PT, R62, 0x1000000, PT ;  /* 0x010000003e00780c */ /* 0x000fe20003f06070 */
[----:B------:R-:W-:Y:S01]  /*6bc0*/  FMUL.FTZ R167, R167, UR14 ;  /* 0x0000000ea7a77c20 */ /* 0x000fe20008410000 */
[----:B--2---:R-:W-:Y:S01]  /*6bd0*/  PRMT R159, R144, 0x5410, R159 ;  /* 0x00005410909f7816 */ /* 0x004fe2000000009f */
[----:B------:R-:W1:Y:S01]  /*6be0*/  F2F.BF16.F32 R34, R33 ;  /* 0x0000002100227304 */ /* 0x000e620000202000 */
[----:B0-----:R-:W-:-:S02]  /*6bf0*/  FMUL.FTZ R165, R165, R32 ;  /* 0x00000020a5a57220 */ /* 0x001fc40000410000 */
[----:B------:R-:W-:Y:S02]  /*6c00*/  FSEL R156, R167, RZ, P4 ;  /* 0x000000ffa79c7208 */ /* 0x000fe40002000000 */
[----:B------:R-:W-:Y:S01]  /*6c10*/  LOP3.LUT P4, RZ, R62, 0xff0000, RZ, 0xc0, !PT ;  /* 0x00ff00003eff7812 */ /* 0x000fe2000788c0ff */
[----:B------:R-:W-:Y:S02]  /*6c20*/  FMUL.FTZ R165, R165, UR14 ;  /* 0x0000000ea5a57c20 */ /* 0x000fe40008410000 */
[----:B------:R0:W2:Y:S08]  /*6c30*/  F2F.BF16.F32 R138, R173 ;  /* 0x000000ad008a7304 */ /* 0x0000b00000202000 */
[----:B------:R3:W-:Y:S01]  /*6c40*/  F2F.BF16.F32 R44, R153 ;  /* 0x00000099002c7304 */ /* 0x0007e20000202000 */
[----:B0-----:R-:W-:-:S04]  /*6c50*/  FMUL.FTZ R173, R173, R32 ;  /* 0x00000020adad7220 */ /* 0x001fc80000410000 */
[----:B------:R-:W-:-:S03]  /*6c60*/  FMUL.FTZ R173, R173, UR14 ;  /* 0x0000000eadad7c20 */ /* 0x000fc60008410000 */
[----:B------:R0:W-:Y:S01]  /*6c70*/  F2F.BF16.F32 R147, R149 ;  /* 0x0000009500937304 */ /* 0x0001e20000202000 */
[----:B---3--:R-:W-:Y:S01]  /*6c80*/  FMUL.FTZ R153, R153, R32 ;  /* 0x0000002099997220 */ /* 0x008fe20000410000 */
[----:B------:R-:W-:Y:S02]  /*6c90*/  FSEL R173, R173, RZ, P6 ;  /* 0x000000ffadad7208 */ /* 0x000fe40003000000 */
[----:B------:R-:W-:Y:S01]  /*6ca0*/  LOP3.LUT P6, RZ, R63, 0xff, RZ, 0xc0, !PT ;  /* 0x000000ff3fff7812 */ /* 0x000fe200078cc0ff */
[----:B------:R-:W-:-:S03]  /*6cb0*/  FMUL.FTZ R153, R153, UR14 ;  /* 0x0000000e99997c20 */ /* 0x000fc60008410000 */
[----:B------:R3:W-:Y:S01]  /*6cc0*/  F2F.BF16.F32 R148, R171 ;  /* 0x000000ab00947304 */ /* 0x0007e20000202000 */
[----:B0-----:R-:W-:Y:S01]  /*6cd0*/  FMUL.FTZ R149, R149, R32 ;  /* 0x0000002095957220 */ /* 0x001fe20000410000 */
[----:B------:R-:W-:Y:S02]  /*6ce0*/  FSEL R153, R153, RZ, P5 ;  /* 0x000000ff99997208 */ /* 0x000fe40002800000 */
[----:B------:R-:W-:Y:S01]  /*6cf0*/  LOP3.LUT P5, RZ, R63, 0xff0000, RZ, 0xc0, !PT ;  /* 0x00ff00003fff7812 */ /* 0x000fe200078ac0ff */
[----:B------:R-:W-:-:S03]  /*6d00*/  FMUL.FTZ R149, R149, UR14 ;  /* 0x0000000e95957c20 */ /* 0x000fc60008410000 */
[----:B------:R0:W4:Y:S01]  /*6d10*/  F2F.BF16.F32 R47, R163 ;  /* 0x000000a3002f7304 */ /* 0x0001220000202000 */
[-C--:B---3--:R-:W-:Y:S01]  /*6d20*/  FMUL.FTZ R171, R171, R32.reuse ;  /* 0x00000020abab7220 */ /* 0x088fe20000410000 */
[----:B------:R-:W-:Y:S02]  /*6d30*/  FSEL R149, R149, RZ, P4 ;  /* 0x000000ff95957208 */ /* 0x000fe40002000000 */
[----:B------:R-:W-:Y:S01]  /*6d40*/  LOP3.LUT P4, RZ, R63, 0xff00, RZ, 0xc0, !PT ;  /* 0x0000ff003fff7812 */ /* 0x000fe2000788c0ff */
[----:B------:R-:W-:Y:S01]  /*6d50*/  FMUL.FTZ R171, R171, UR14 ;  /* 0x0000000eabab7c20 */ /* 0x000fe20008410000 */
[----:B------:R-:W-:Y:S02]  /*6d60*/  FSEL R162, R162, RZ, P5 ;  /* 0x000000ffa2a27208 */ /* 0x000fe40002800000 */
[----:B------:R3:W4:Y:S01]  /*6d70*/  F2F.BF16.F32 R140, R151 ;  /* 0x00000097008c7304 */ /* 0x0007220000202000 */
[----:B0-----:R-:W-:Y:S01]  /*6d80*/  FMUL.FTZ R163, R163, R32 ;  /* 0x00000020a3a37220 */ /* 0x001fe20000410000 */
[----:B------:R-:W-:-:S02]  /*6d90*/  FSEL R171, R171, RZ, P0 ;  /* 0x000000ffabab7208 */ /* 0x000fc40000000000 */
[----:B------:R-:W-:Y:S01]  /*6da0*/  ISETP.GE.U32.AND P0, PT, R63, 0x1000000, PT ;  /* 0x010000003f00780c */ /* 0x000fe20003f06070 */
[----:B------:R-:W-:Y:S01]  /*6db0*/  FMUL.FTZ R163, R163, UR14 ;  /* 0x0000000ea3a37c20 */ /* 0x000fe20008410000 */
[----:B-1----:R-:W-:Y:S01]  /*6dc0*/  PRMT R63, R34, 0x5410, R139 ;  /* 0x00005410223f7816 */ /* 0x002fe2000000008b */
[----:B--2---:R-:W-:Y:S01]  /*6dd0*/  IMAD.WIDE.U32 R138, R138, 0x10000, RZ ;  /* 0x000100008a8a7825 */ /* 0x004fe200078e00ff */
[----:B------:R0:W-:Y:S03]  /*6de0*/  F2F.BF16.F32 R65, R145 ;  /* 0x0000009100417304 */ /* 0x0001e60000202000 */
[----:B---3--:R-:W-:Y:S01]  /*6df0*/  FMUL.FTZ R151, R151, R32 ;  /* 0x0000002097977220 */ /* 0x008fe20000410000 */
[----:B------:R-:W-:Y:S01]  /*6e00*/  LOP3.LUT R34, R40, R0, RZ, 0xfc, !PT ;  /* 0x0000000028227212 */ /* 0x000fe200078efcff */
[----:B----4-:R-:W-:Y:S01]  /*6e10*/  IMAD.WIDE.U32 R46, R47, 0x10000, RZ ;  /* 0x000100002f2e7825 */ /* 0x010fe200078e00ff */
[----:B------:R-:W-:-:S03]  /*6e20*/  PRMT R147, R147, 0x5410, R148 ;  /* 0x0000541093937816 */ /* 0x000fc60000000094 */
[----:B------:R-:W-:Y:S01]  /*6e30*/  FMUL.FTZ R151, R151, UR14 ;  /* 0x0000000e97977c20 */ /* 0x000fe20008410000 */
[----:B------:R-:W-:Y:S01]  /*6e40*/  FSEL R165, R165, RZ, P0 ;  /* 0x000000ffa5a57208 */ /* 0x000fe20000000000 */
[----:B------:R-:W-:Y:S01]  /*6e50*/  F2F.BF16.F32 R161, R161 ;  /* 0x000000a100a17304 */ /* 0x000fe20000202000 */
[----:B0-----:R-:W-:Y:S01]  /*6e60*/  FMUL.FTZ R145, R145, R32 ;  /* 0x0000002091917220 */ /* 0x001fe20000410000 */
[----:B------:R-:W-:Y:S01]  /*6e70*/  IMAD.WIDE.U32 R32, R39, 0x10000, RZ ;  /* 0x0001000027207825 */ /* 0x000fe200078e00ff */
[----:B------:R-:W-:-:S03]  /*6e80*/  FSEL R151, R151, RZ, P3 ;  /* 0x000000ff97977208 */ /* 0x000fc60001800000 */
[----:B------:R-:W-:Y:S01]  /*6e90*/  FMUL.FTZ R145, R145, UR14 ;  /* 0x0000000e91917c20 */ /* 0x000fe20008410000 */
[----:B------:R-:W-:Y:S01]  /*6ea0*/  LOP3.LUT R45, R63, R47, RZ, 0xfc, !PT ;  /* 0x0000002f3f2d7212 */ /* 0x000fe200078efcff */
[----:B------:R-:W0:Y:S01]  /*6eb0*/  F2F.BF16.F32 R62, R201 ;  /* 0x000000c9003e7304 */ /* 0x000e220000202000 */
[----:B------:R-:W-:Y:S02]  /*6ec0*/  LOP3.LUT R32, R32, R35, RZ, 0xfc, !PT ;  /* 0x0000002320207212 */ /* 0x000fe400078efcff */
[----:B------:R-:W-:Y:S01]  /*6ed0*/  LOP3.LUT R35, R43, R41, RZ, 0xfc, !PT ;  /* 0x000000292b237212 */ /* 0x000fe200078efcff */
[----:B------:R-:W-:Y:S01]  /*6ee0*/  IMAD.WIDE.U32 R40, R67, 0x10000, RZ ;  /* 0x0001000043287825 */ /* 0x000fe200078e00ff */
[----:B------:R-:W-:Y:S02]  /*6ef0*/  LOP3.LUT R33, R37, R33, RZ, 0xfc, !PT ;  /* 0x0000002125217212 */ /* 0x000fe400078efcff */
[----:B------:R-:W-:Y:S01]  /*6f00*/  LOP3.LUT R37, R157, R61, RZ, 0xfc, !PT ;  /* 0x0000003d9d257212 */ /* 0x000fe200078efcff */
[----:B------:R-:W1:Y:S01]  /*6f10*/  F2F.BF16.F32 R122, R122 ;  /* 0x0000007a007a7304 */ /* 0x000e620000202000 */
[----:B------:R-:W-:Y:S01]  /*6f20*/  IMAD.WIDE.U32 R60, R140, 0x10000, RZ ;  /* 0x000100008c3c7825 */ /* 0x000fe200078e00ff */
[----:B------:R-:W-:-:S02]  /*6f30*/  LOP3.LUT R38, R40, R38, RZ, 0xfc, !PT ;  /* 0x0000002628267212 */ /* 0x000fc400078efcff */
[----:B------:R-:W-:Y:S02]  /*6f40*/  LOP3.LUT R40, R138, R42, RZ, 0xfc, !PT ;  /* 0x0000002a8a287212 */ /* 0x000fe400078efcff */
[----:B------:R-:W-:Y:S02]  /*6f50*/  FSEL R163, R163, RZ, P4 ;  /* 0x000000ffa3a37208 */ /* 0x000fe40002000000 */
[----:B------:R-:W2:Y:S01]  /*6f60*/  F2F.BF16.F32 R69, R69 ;  /* 0x0000004500457304 */ /* 0x000ea20000202000 */
[----:B0-----:R-:W-:Y:S02]  /*6f70*/  PRMT R161, R161, 0x5410, R62 ;  /* 0x00005410a1a17816 */ /* 0x001fe4000000003e */
[----:B------:R-:W-:Y:S01]  /*6f80*/  LOP3.LUT R43, R147, R61, RZ, 0xfc, !PT ;  /* 0x0000003d932b7212 */ /* 0x000fe200078efcff */
[----:B------:R-:W0:Y:S01]  /*6f90*/  LDC.64 R62, c[0x0][0x478] ;  /* 0x00011e00ff3e7b82 */ /* 0x000e220000000a00 */
[----:B------:R-:W-:Y:S02]  /*6fa0*/  LOP3.LUT R42, R60, R44, RZ, 0xfc, !PT ;  /* 0x0000002c3c2a7212 */ /* 0x000fe400078efcff */
[----:B------:R-:W-:Y:S01]  /*6fb0*/  FSEL R145, R145, RZ, P6 ;  /* 0x000000ff91917208 */ /* 0x000fe20003000000 */
[----:B------:R-:W3:Y:S01]  /*6fc0*/  F2F.BF16.F32 R141, R141 ;  /* 0x0000008d008d7304 */ /* 0x000ee20000202000 */
[----:B------:R-:W-:Y:S01]  /*6fd0*/  LOP3.LUT R44, R46, R65, RZ, 0xfc, !PT ;  /* 0x000000412e2c7212 */ /* 0x000fe200078efcff */
[----:B-1----:R-:W-:Y:S01]  /*6fe0*/  IMAD.WIDE.U32 R46, R122, 0x10000, RZ ;  /* 0x000100007a2e7825 */ /* 0x002fe200078e00ff */
[----:B------:R-:W-:Y:S01]  /*6ff0*/  LOP3.LUT R39, R155, R41, RZ, 0xfc, !PT ;  /* 0x000000299b277212 */ /* 0x000fe200078efcff */
[----:B------:R-:W1:Y:S01]  /*7000*/  LDC.64 R60, c[0x0][0x468] ;  /* 0x00011a00ff3c7b82 */ /* 0x000e620000000a00 */
[----:B------:R-:W-:-:S02]  /*7010*/  LOP3.LUT R41, R159, R139, RZ, 0xfc, !PT ;  /* 0x0000008b9f297212 */ /* 0x000fc400078efcff */
[----:B--2---:R-:W-:Y:S01]  /*7020*/  LOP3.LUT R46, R46, R69, RZ, 0xfc, !PT ;  /* 0x000000452e2e7212 */ /* 0x004fe200078efcff */
        /* <DEDUP_REMOVED lines=8> */
[----:B-1----:R-:W-:Y:S01]  /*70b0*/  IMAD.WIDE.U32 R146, R127, 0x8, R60 ;  /* 0x000000087f927825 */ /* 0x002fe200078e003c */
[----:B------:R-:W-:-:S06]  /*70c0*/  LOP3.LUT R47, R71, R47, RZ, 0xfc, !PT ;  /* 0x0000002f472f7212 */ /* 0x000fcc00078efcff */
[----:B------:R-:W1:Y:S01]  /*70d0*/  F2F.BF16.F32 R70, R70 ;  /* 0x0000004600467304 */ /* 0x000e620000202000 */
[----:B--2---:R-:W-:-:S07]  /*70e0*/  PRMT R169, R154, 0x5410, R169 ;  /* 0x000054109aa97816 */ /* 0x004fce00000000a9 */
[----:B------:R-:W-:Y:S01]  /*70f0*/  F2F.BF16.F32 R143, R143 ;  /* 0x0000008f008f7304 */ /* 0x000fe20000202000 */
[----:B------:R-:W-:Y:S02]  /*7100*/  LOP3.LUT R67, R169, R139, RZ, 0xfc, !PT ;  /* 0x0000008ba9437212 */ /* 0x000fe400078efcff */
[----:B-1----:R-:W-:-:S05]  /*7110*/  LOP3.LUT R64, R68, R70, RZ, 0xfc, !PT ;  /* 0x0000004644407212 */ /* 0x002fca00078efcff */
[----:B------:R-:W1:Y:S08]  /*7120*/  F2F.BF16.F32 R150, R150 ;  /* 0x0000009600967304 */ /* 0x000e700000202000 */
[----:B------:R-:W2:Y:S01]  /*7130*/  F2F.BF16.F32 R66, R66 ;  /* 0x0000004200427304 */ /* 0x000ea20000202000 */
[----:B-1----:R-:W-:-:S07]  /*7140*/  PRMT R143, R143, 0x5410, R150 ;  /* 0x000054108f8f7816 */ /* 0x002fce0000000096 */
[----:B------:R-:W1:Y:S01]  /*7150*/  F2F.BF16.F32 R158, R158 ;  /* 0x0000009e009e7304 */ /* 0x000e620000202000 */
[----:B------:R-:W-:Y:S01]  /*7160*/  LOP3.LUT R65, R143, R69, RZ, 0xfc, !PT ;  /* 0x000000458f417212 */ /* 0x000fe200078efcff */
[----:B------:R-:W-:Y:S01]  /*7170*/  IMAD.WIDE.U32 R142, R125, 0x8, R60 ;  /* 0x000000087d8e7825 */ /* 0x000fe200078e003c */
[----:B--2---:R-:W-:-:S05]  /*7180*/  LOP3.LUT R66, R138, R66, RZ, 0xfc, !PT ;  /* 0x000000428a427212 */ /* 0x004fca00078efcff */
[----:B------:R-:W-:Y:S01]  /*7190*/  F2F.BF16.F32 R160, R160 ;  /* 0x000000a000a07304 */ /* 0x000fe20000202000 */
[----:B-1----:R-:W-:-:S07]  /*71a0*/  IMAD.WIDE.U32 R158, R158, 0x10000, RZ ;  /* 0x000100009e9e7825 */ /* 0x002fce00078e00ff */
[----:B------:R-:W1:Y:S08]  /*71b0*/  F2F.BF16.F32 R189, R189 ;  /* 0x000000bd00bd7304 */ /* 0x000e700000202000 */
[----:B------:R-:W2:Y:S01]  /*71c0*/  F2F.BF16.F32 R173, R173 ;  /* 0x000000ad00ad7304 */ /* 0x000ea20000202000 */
[----:B-1----:R-:W-:-:S07]  /*71d0*/  PRMT R189, R160, 0x5410, R189 ;  /* 0x00005410a0bd7816 */ /* 0x002fce00000000bd */
[----:B------:R-:W1:Y:S01]  /*71e0*/  F2F.BF16.F32 R151, R151 ;  /* 0x0000009700977304 */ /* 0x000e620000202000 */
[----:B------:R-:W-:Y:S01]  /*71f0*/  LOP3.LUT R69, R189, R159, RZ, 0xfc, !PT ;  /* 0x0000009fbd457212 */ /* 0x000fe200078efcff */
[----:B--2---:R-:W-:-:S06]  /*7200*/  IMAD.WIDE.U32 R70, R173, 0x10000, RZ ;  /* 0x00010000ad467825 */ /* 0x004fcc00078e00ff */
[----:B------:R-:W2:Y:S01]  /*7210*/  F2F.BF16.F32 R140, R163 ;  /* 0x000000a3008c7304 */ /* 0x000ea20000202000 */
[----:B-1----:R-:W-:-:S07]  /*7220*/  IMAD.WIDE.U32 R138, R151, 0x10000, RZ ;  /* 0x00010000978a7825 */ /* 0x002fce00078e00ff */
[----:B------:R-:W-:Y:S01]  /*7230*/  F2F.BF16.F32 R149, R149 ;  /* 0x0000009500957304 */ /* 0x000fe20000202000 */
[----:B------:R-:W-:Y:S01]  /*7240*/  LOP3.LUT R151, R161, R71, RZ, 0xfc, !PT ;  /* 0x00000047a1977212 */ /* 0x000fe200078efcff */
[----:B--2---:R-:W-:-:S06]  /*7250*/  IMAD.WIDE.U32 R140, R140, 0x10000, RZ ;  /* 0x000100008c8c7825 */ /* 0x004fcc00078e00ff */
[----:B------:R-:W1:Y:S08]  /*7260*/  F2F.BF16.F32 R0, R171 ;  /* 0x000000ab00007304 */ /* 0x000e700000202000 */
[----:B------:R-:W-:Y:S01]  /*7270*/  F2F.BF16.F32 R162, R162 ;  /* 0x000000a200a27304 */ /* 0x000fe20000202000 */
[----:B-1----:R-:W-:-:S07]  /*7280*/  PRMT R149, R149, 0x5410, R0 ;  /* 0x0000541095957816 */ /* 0x002fce0000000000 */
[----:B------:R-:W1:Y:S01]  /*7290*/  F2F.BF16.F32 R165, R165 ;  /* 0x000000a500a57304 */ /* 0x000e620000202000 */
[----:B------:R-:W-:Y:S01]  /*72a0*/  LOP3.LUT R155, R149, R139, RZ, 0xfc, !PT ;  /* 0x0000008b959b7212 */ /* 0x000fe200078efcff */
[----:B0-----:R-:W-:-:S06]  /*72b0*/  IMAD.WIDE.U32 R148, R129, 0x8, R62 ;  /* 0x0000000881947825 */ /* 0x001fcc00078e003e */
[----:B------:R-:W0:Y:S01]  /*72c0*/  F2F.BF16.F32 R152, R152 ;  /* 0x0000009800987304 */ /* 0x000e220000202000 */
[----:B-1----:R-:W-:-:S07]  /*72d0*/  PRMT R165, R162, 0x5410, R165 ;  /* 0x00005410a2a57816 */ /* 0x002fce00000000a5 */
[----:B------:R-:W1:Y:S01]  /*72e0*/  F2F.BF16.F32 R156, R156 ;  /* 0x0000009c009c7304 */ /* 0x000e620000202000 */
[----:B------:R-:W-:Y:S02]  /*72f0*/  LOP3.LUT R159, R165, R141, RZ, 0xfc, !PT ;  /* 0x0000008da59f7212 */ /* 0x000fe400078efcff */
[----:B0-----:R-:W-:-:S05]  /*7300*/  LOP3.LUT R68, R158, R152, RZ, 0xfc, !PT ;  /* 0x000000989e447212 */ /* 0x001fca00078efcff */
[----:B------:R-:W0:Y:S01]  /*7310*/  F2F.BF16.F32 R153, R153 ;  /* 0x0000009900997304 */ /* 0x000e220000202000 */
[----:B-1----:R-:W-:-:S07]  /*7320*/  LOP3.LUT R150, R70, R156, RZ, 0xfc, !PT ;  /* 0x0000009c46967212 */ /* 0x002fce00078efcff */
[----:B------:R-:W1:Y:S01]  /*7330*/  F2F.BF16.F32 R145, R145 ;  /* 0x0000009100917304 */ /* 0x000e620000202000 */
[----:B------:R-:W-:-:S04]  /*7340*/  IMAD.WIDE.U32 R70, R121, 0x8, R62 ;  /* 0x0000000879467825 */ /* 0x000fc800078e003e */
[--C-:B------:R-:W-:Y:S01]  /*7350*/  IMAD.WIDE.U32 R156, R133, 0x8, R62.reuse ;  /* 0x00000008859c7825 */ /* 0x100fe200078e003e */
[----:B------:R2:W-:Y:S01]  /*7360*/  STG.E.64 desc[UR4][R70.64], R32 ;  /* 0x0000002046007986 */ /* 0x0005e2000c101b04 */
[----:B0-----:R-:W-:Y:S02]  /*7370*/  LOP3.LUT R154, R138, R153, RZ, 0xfc, !PT ;  /* 0x000000998a9a7212 */ /* 0x001fe400078efcff */
[----:B------:R-:W-:-:S04]  /*7380*/  IMAD.WIDE.U32 R138, R123, 0x8, R62 ;  /* 0x000000087b8a7825 */ /* 0x000fc800078e003e */
[----:B------:R-:W-:Y:S01]  /*7390*/  IMAD.WIDE.U32 R152, R131, 0x8, R62 ;  /* 0x0000000883987825 */ /* 0x000fe200078e003e */
[----:B-1----:R-:W-:-:S03]  /*73a0*/  LOP3.LUT R158, R140, R145, RZ, 0xfc, !PT ;  /* 0x000000918c9e7212 */ /* 0x002fc600078efcff */
[----:B------:R-:W-:-:S04]  /*73b0*/  IMAD.WIDE.U32 R140, R125, 0x8, R62 ;  /* 0x000000087d8c7825 */ /* 0x000fc800078e003e */
[----:B------:R-:W-:-:S04]  /*73c0*/  IMAD.WIDE.U32 R144, R127, 0x8, R62 ;  /* 0x000000087f907825 */ /* 0x000fc800078e003e */
[----:B------:R-:W-:-:S04]  /*73d0*/  IMAD.WIDE.U32 R62, R121, 0x8, R60 ;  /* 0x00000008793e7825 */ /* 0x000fc800078e003c */
[--C-:B------:R-:W-:Y:S01]  /*73e0*/  IMAD.WIDE.U32 R122, R123, 0x8, R60.reuse ;  /* 0x000000087b7a7825 */ /* 0x100fe200078e003c */
[----:B------:R0:W-:Y:S03]  /*73f0*/  STG.E.64 desc[UR4][R62.64], R46 ;  /* 0x0000002e3e007986 */ /* 0x0001e6000c101b04 */
[--C-:B--2---:R-:W-:Y:S01]  /*7400*/  IMAD.WIDE.U32 R32, R129, 0x8, R60.reuse ;  /* 0x0000000881207825 */ /* 0x104fe200078e003c */
        /* <DEDUP_REMOVED lines=14> */
.L_x_3332:
[----:B0123--:R-:W0:Y:S01]  /*74f0*/  LDC.64 R32, c[0x0][0x380] ;  /* 0x0000e000ff207b82 */ /* 0x00fe220000000a00 */
        /* <DEDUP_REMOVED lines=55> */
.L_x_3329:
        /* <DEDUP_REMOVED lines=23> */
.L_x_3335:
        /* <DEDUP_REMOVED lines=10> */
.L_x_14335:


//--------------------- .text._ZN10layer_norm22ln_bwd_finalize_kernelINS_22Kernel_traits_finalizeILj7168Ef13__nv_bfloat16S2_S2_fjLb0ELj1024ELj4ENS_18Kernel_traits_baseILj7168EfS2_S2_S2_fjLj1024EEEEELb0ELb0EEEvNS_9BwdParamsE --------------------------
	.section	.text._ZN10layer_norm22ln_bwd_finalize_kernelINS_22Kernel_traits_finalizeILj7168Ef13__nv_bfloat16S2_S2_fjLb0ELj1024ELj4ENS_18Kernel_traits_baseILj7168EfS2_S2_S2_fjLj1024EEEEELb0ELb0EEEvNS_9BwdParamsE,"ax",@progbits
	.align	128
        .global         _ZN10layer_norm22ln_bwd_finalize_kernelINS_22Kernel_traits_finalizeILj7168Ef13__nv_bfloat16S2_S2_fjLb0ELj1024ELj4ENS_18Kernel_traits_baseILj7168EfS2_S2_S2_fjLj1024EEEEELb0ELb0EEEvNS_9BwdParamsE
        .type           _ZN10layer_norm22ln_bwd_finalize_kernelINS_22Kernel_traits_finalizeILj7168Ef13__nv_bfloat16S2_S2_fjLb0ELj1024ELj4ENS_18Kernel_traits_baseILj7168EfS2_S2_S2_fjLj1024EEEEELb0ELb0EEEvNS_9BwdParamsE,@function
        .size           _ZN10layer_norm22ln_bwd_finalize_kernelINS_22Kernel_traits_finalizeILj7168Ef13__nv_bfloat16S2_S2_fjLb0ELj1024ELj4ENS_18Kernel_traits_baseILj7168EfS2_S2_S2_fjLj1024EEEEELb0ELb0EEEvNS_9BwdParamsE,(.L_x_14336 - _ZN10layer_norm22ln_bwd_finalize_kernelINS_22Kernel_traits_finalizeILj7168Ef13__nv_bfloat16S2_S2_fjLb0ELj1024ELj4ENS_18Kernel_traits_baseILj7168EfS2_S2_S2_fjLj1024EEEEELb0ELb0EEEvNS_9BwdParamsE)
        .other          _ZN10layer_norm22ln_bwd_finalize_kernelINS_22Kernel_traits_finalizeILj7168Ef13__nv_bfloat16S2_S2_fjLb0ELj1024ELj4ENS_18Kernel_traits_baseILj7168EfS2_S2_S2_fjLj1024EEEEELb0ELb0EEEvNS_9BwdParamsE,@"STO_CUDA_ENTRY STV_DEFAULT"
_ZN10layer_norm22ln_bwd_finalize_kernelINS_22Kernel_traits_finalizeILj7168Ef13__nv_bfloat16S2_S2_fjLb0ELj1024ELj4ENS_18Kernel_traits_baseILj7168EfS2_S2_S2_fjLj1024EEEEELb0ELb0EEEvNS_9BwdParamsE:
.text._ZN10layer_norm22ln_bwd_finalize_kernelINS_22Kernel_traits_finalizeILj7168Ef13__nv_bfloat16S2_S2_fjLb0ELj1024ELj4ENS_18Kernel_traits_baseILj7168EfS2_S2_S2_fjLj1024EEEEELb0ELb0EEEvNS_9BwdParamsE:
        /* <DEDUP_REMOVED lines=13> */
[----:B------:R-:W-:Y:S02]  /*00d0*/  LOP3.LUT R57, R0, 0x1f, RZ, 0xc0, !PT ;  /* 0x0000001f00397812 */ /* 0x000fe400078ec0ff */
[----:B------:R-:W-:Y:S02]  /*00e0*/  MOV R2, RZ ;  /* 0x000000ff00027202 */ /* 0x000fe40000000f00 */
[----:B-1----:R-:W-:-:S04]  /*00f0*/  ISETP.GE.U32.AND P0, PT, R3, UR8, PT ;  /* 0x0000000803007c0c */ /* 0x002fc8000bf06070 */
[----:B0-----:R-:W-:-:S13]  /*0100*/  ISETP.GE.U32.OR P0, PT, R7, R54, P0 ;  /* 0x000000360700720c */ /* 0x001fda0000706470 */
        /* <DEDUP_REMOVED lines=12> */
[C---:B------:R-:W-:Y:S01]  /*01d0*/  LOP3.LUT R7, R3.reuse, 0x140, RZ, 0xfc, !PT ;  /* 0x0000014003077812 */ /* 0x040fe200078efcff */
[-CC-:B------:R-:W-:Y:S01]  /*01e0*/  IMAD R32, R32, R54.reuse, R5.reuse ;  /* 0x0000003620207224 */ /* 0x180fe200078e0205 */
[C---:B------:R-:W-:Y:S02]  /*01f0*/  LOP3.LUT R9, R3.reuse, 0x160, RZ, 0xfc, !PT ;  /* 0x0000016003097812 */ /* 0x040fe400078efcff */
[----:B------:R-:W-:Y:S01]  /*0200*/  LOP3.LUT R11, R3, 0x180, RZ, 0xfc, !PT ;  /* 0x00000180030b7812 */ /* 0x000fe200078efcff */
[-CC-:B------:R-:W-:Y:S01]  /*0210*/  IMAD R8, R7, R54.reuse, R5.reuse ;  /* 0x0000003607087224 */ /* 0x180fe200078e0205 */
[----:B------:R-:W-:Y:S01]  /*0220*/  LOP3.LUT R0, R3, 0x100, RZ, 0xfc, !PT ;  /* 0x0000010003007812 */ /* 0x000fe200078efcff */
[-CC-:B------:R-:W-:Y:S01]  /*0230*/  IMAD R10, R9, R54.reuse, R5.reuse ;  /* 0x00000036090a7224 */ /* 0x180fe200078e0205 */
[----:B------:R-:W-:Y:S01]  /*0240*/  LOP3.LUT R13, R3, 0x1a0, RZ, 0xfc, !PT ;  /* 0x000001a0030d7812 */ /* 0x000fe200078efcff */
[-CC-:B------:R-:W-:Y:S01]  /*0250*/  IMAD R12, R11, R54.reuse, R5.reuse ;  /* 0x000000360b0c7224 */ /* 0x180fe200078e0205 */
[C---:B------:R-:W-:Y:S01]  /*0260*/  LOP3.LUT R15, R3.reuse, 0x1c0, RZ, 0xfc, !PT ;  /* 0x000001c0030f7812 */ /* 0x040fe200078efcff */
[-CC-:B------:R-:W-:Y:S01]  /*0270*/  IMAD R4, R0, R54.reuse, R5.reuse ;  /* 0x0000003600047224 */ /* 0x180fe200078e0205 */
        /* <DEDUP_REMOVED lines=17> */
[--C-:B------:R-:W-:Y:S01]  /*0390*/  IMAD R28, R27, R54, R5.reuse ;  /* 0x000000361b1c7224 */ /* 0x100fe200078e0205 */
[----:B------:R-:W-:Y:S01]  /*03a0*/  IADD3 R7, PT, PT, R57, R8, RZ ;  /* 0x0000000839077210 */ /* 0x000fe20007ffe0ff */
[----:B------:R-:W-:-:S02]  /*03b0*/  IMAD R30, R29, R54, R5 ;  /* 0x000000361d1e7224 */ /* 0x000fc400078e0205 */
[----:B------:R-:W-:Y:S02]  /*03c0*/  HFMA2 R2, -RZ, RZ, 0, 0 ;  /* 0x00000000ff027431 */ /* 0x000fe400000001ff */
[----:B------:R-:W-:Y:S01]  /*03d0*/  IMAD R0, R3, R54, R5 ;  /* 0x0000003603007224 */ /* 0x000fe200078e0205 */
[C---:B------:R-:W-:Y:S02]  /*03e0*/  IADD3 R8, PT, PT, R57.reuse, R10, RZ ;  /* 0x0000000a39087210 */ /* 0x040fe40007ffe0ff */
[C---:B------:R-:W-:Y:S02]  /*03f0*/  IADD3 R9, PT, PT, R57.reuse, R12, RZ ;  /* 0x0000000c39097210 */ /* 0x040fe40007ffe0ff */
[C---:B------:R-:W-:Y:S02]  /*0400*/  IADD3 R17, PT, PT, R57.reuse, R4, RZ ;  /* 0x0000000439117210 */ /* 0x040fe40007ffe0ff */
[C---:B------:R-:W-:Y:S02]  /*0410*/  IADD3 R10, PT, PT, R57.reuse, R14, RZ ;  /* 0x0000000e390a7210 */ /* 0x040fe40007ffe0ff */
[----:B------:R-:W-:-:S02]  /*0420*/  IADD3 R11, PT, PT, R57, R16, RZ ;  /* 0x00000010390b7210 */ /* 0x000fc40007ffe0ff */
[C---:B------:R-:W-:Y:S02]  /*0430*/  IADD3 R12, PT, PT, R57.reuse, R18, RZ ;  /* 0x00000012390c7210 */ /* 0x040fe40007ffe0ff */
[C---:B------:R-:W-:Y:S02]  /*0440*/  IADD3 R5, PT, PT, R57.reuse, R32, RZ ;  /* 0x0000002039057210 */ /* 0x040fe40007ffe0ff */
[----:B------:R-:W-:Y:S02]  /*0450*/  IADD3 R0, PT, PT, R57, R0, RZ ;  /* 0x0000000039007210 */ /* 0x000fe40007ffe0ff */
[----:B------:R-:W-:Y:S02]  /*0460*/  IADD3 R19, PT, PT, -R19, RZ, RZ ;  /* 0x000000ff13137210 */ /* 0x000fe40007ffe1ff */
[C---:B------:R-:W-:Y:S02]  /*0470*/  IADD3 R6, PT, PT, R57.reuse, R6, RZ ;  /* 0x0000000639067210 */ /* 0x040fe40007ffe0ff */
[----:B------:R-:W-:-:S02]  /*0480*/  IADD3 R13, PT, PT, R57, R20, RZ ;  /* 0x00000014390d7210 */ /* 0x000fc40007ffe0ff */
[C---:B------:R-:W-:Y:S02]  /*0490*/  IADD3 R14, PT, PT, R57.reuse, R22, RZ ;  /* 0x00000016390e7210 */ /* 0x040fe40007ffe0ff */
[C---:B------:R-:W-:Y:S02]  /*04a0*/  IADD3 R15, PT, PT, R57.reuse, R24, RZ ;  /* 0x00000018390f7210 */ /* 0x040fe40007ffe0ff */
[C---:B------:R-:W-:Y:S02]  /*04b0*/  IADD3 R16, PT, PT, R57.reuse, R26, RZ ;  /* 0x0000001a39107210 */ /* 0x040fe40007ffe0ff */
[C---:B------:R-:W-:Y:S02]  /*04c0*/  IADD3 R4, PT, PT, R57.reuse, R28, RZ ;  /* 0x0000001c39047210 */ /* 0x040fe40007ffe0ff */
[----:B------:R-:W-:-:S07]  /*04d0*/  IADD3 R18, PT, PT, R57, R30, RZ ;  /* 0x0000001e39127210 */ /* 0x000fce0007ffe0ff */
.L_x_3340:
        /* <DEDUP_REMOVED lines=118> */
.L_x_3339:
[----:B------:R-:W-:Y:S05]  /*0c40*/  BSYNC.RECONVERGENT B1 ;  /* 0x0000000000017941 */ /* 0x000fea0003800200 */
.L_x_3338:
        /* <DEDUP_REMOVED lines=16> */
[----:B0-----:R-:W-:-:S04]  /*0d50*/  IMAD.WIDE.U32 R14, R9, 0x4, R6 ;  /* 0x00000004090e7825 */ /* 0x001fc800078e0006 */
[----:B------:R-:W-:Y:S01]  /*0d60*/  IMAD.WIDE.U32 R18, R21, 0x4, R6 ;  /* 0x0000000415127825 */ /* 0x000fe200078e0006 */
[----:B------:R0:W2:Y:S03]  /*0d70*/  LDG.E R10, desc[UR6][R14.64] ;  /* 0x000000060e0a7981 */ /* 0x0000a6000c1e1900 */
[--C-:B-1----:R-:W-:Y:S02]  /*0d80*/  IMAD.WIDE.U32 R16, R9, 0x4, R4.reuse ;  /* 0x0000000409107825 */ /* 0x102fe400078e0004 */
[----:B------:R1:W3:Y:S02]  /*0d90*/  LDG.E R9, desc[UR6][R18.64] ;  /* 0x0000000612097981 */ /* 0x0002e4000c1e1900 */
[----:B------:R-:W-:Y:S02]  /*0da0*/  IMAD.WIDE.U32 R20, R21, 0x4, R4 ;  /* 0x0000000415147825 */ /* 0x000fe400078e0004 */
[----:B------:R4:W5:Y:S02]  /*0db0*/  LDG.E R13, desc[UR6][R16.64] ;  /* 0x00000006100d7981 */ /* 0x000964000c1e1900 */
[----:B------:R-:W-:-:S02]  /*0dc0*/  IMAD.WIDE.U32 R22, R25, 0x4, R6 ;  /* 0x0000000419167825 */ /* 0x000fc400078e0006 */
[----:B------:R-:W5:Y:S02]  /*0dd0*/  LDG.E R32, desc[UR6][R20.64] ;  /* 0x0000000614207981 */ /* 0x000f64000c1e1900 */
[----:B------:R-:W-:Y:S01]  /*0de0*/  IMAD.WIDE.U32 R24, R25, 0x4, R4 ;  /* 0x0000000419187825 */ /* 0x000fe200078e0004 */
[CC--:B0-----:R-:W-:Y:S01]  /*0df0*/  LEA R15, R54.reuse, R35.reuse, 0x5 ;  /* 0x00000023360f7211 */ /* 0x0c1fe200078e28ff */
[----:B------:R0:W5:Y:S02]  /*0e00*/  LDG.E R12, desc[UR6][R22.64] ;  /* 0x00000006160c7981 */ /* 0x000164000c1e1900 */
[C---:B------:R-:W-:Y:S02]  /*0e10*/  IMAD.WIDE.U32 R26, R31.reuse, 0x4, R6 ;  /* 0x000000041f1a7825 */ /* 0x040fe400078e0006 */
[----:B------:R-:W5:Y:S02]  /*0e20*/  LDG.E R24, desc[UR6][R24.64] ;  /* 0x0000000618187981 */ /* 0x000f64000c1e1900 */
[--C-:B-1----:R-:W-:Y:S01]  /*0e30*/  IMAD.WIDE.U32 R18, R31, 0x4, R4.reuse ;  /* 0x000000041f127825 */ /* 0x102fe200078e0004 */
[----:B----4-:R-:W-:Y:S01]  /*0e40*/  LEA R17, R54, R35, 0x6 ;  /* 0x0000002336117211 */ /* 0x010fe200078e30ff */
[----:B------:R-:W4:Y:S02]  /*0e50*/  LDG.E R26, desc[UR6][R26.64] ;  /* 0x000000061a1a7981 */ /* 0x000f24000c1e1900 */
[----:B------:R-:W-:-:S02]  /*0e60*/  IMAD.WIDE.U32 R30, R35, 0x4, R4 ;  /* 0x00000004231e7825 */ /* 0x000fc400078e0004 */
[----:B------:R-:W4:Y:S02]  /*0e70*/  LDG.E R18, desc[UR6][R18.64] ;  /* 0x0000000612127981 */ /* 0x000f24000c1e1900 */
[--C-:B------:R-:W-:Y:S02]  /*0e80*/  IMAD.WIDE.U32 R28, R35, 0x4, R6.reuse ;  /* 0x00000004231c7825 */ /* 0x100fe400078e0006 */
[----:B------:R-:W4:Y:S02]  /*0e90*/  LDG.E R30, desc[UR6][R30.64] ;  /* 0x000000061e1e7981 */ /* 0x000f24000c1e1900 */
[C---:B0-----:R-:W-:Y:S02]  /*0ea0*/  IMAD.WIDE.U32 R22, R15.reuse, 0x4, R6 ;  /* 0x000000040f167825 */ /* 0x041fe400078e0006 */
[----:B------:R0:W4:Y:S02]  /*0eb0*/  LDG.E R11, desc[UR6][R28.64] ;  /* 0x000000061c0b7981 */ /* 0x000124000c1e1900 */
[----:B------:R-:W-:-:S02]  /*0ec0*/  IMAD.WIDE.U32 R20, R15, 0x4, R4 ;  /* 0x000000040f147825 */ /* 0x000fc400078e0004 */
[----:B------:R-:W4:Y:S02]  /*0ed0*/  LDG.E R22, desc[UR6][R22.64] ;  /* 0x0000000616167981 */ /* 0x000f24000c1e1900 */
[C---:B------:R-:W-:Y:S02]  /*0ee0*/  IMAD.WIDE.U32 R14, R17.reuse, 0x4, R6 ;  /* 0x00000004110e7825 */ /* 0x040fe400078e0006 */
[----:B------:R-:W4:Y:S01]  /*0ef0*/  LDG.E R20, desc[UR6][R20.64] ;  /* 0x0000000614147981 */ /* 0x000f22000c1e1900 */
[----:B0-----:R-:W-:Y:S01]  /*0f00*/  LEA R29, R54, R17, 0x5 ;  /* 0x00000011361d7211 */ /* 0x001fe200078e28ff */
[----:B------:R-:W-:Y:S02]  /*0f10*/  IMAD.WIDE.U32 R16, R17, 0x4, R4 ;  /* 0x0000000411107825 */ /* 0x000fe400078e0004 */
[----:B------:R-:W4:Y:S02]  /*0f20*/  LDG.E R14, desc[UR6][R14.64] ;  /* 0x000000060e0e7981 */ /* 0x000f24000c1e1900 */
[----:B------:R-:W-:-:S02]  /*0f30*/  IMAD.WIDE.U32 R6, R29, 0x4, R6 ;  /* 0x000000041d067825 */ /* 0x000fc400078e0006 */
[----:B------:R-:W4:Y:S02]  /*0f40*/  LDG.E R16, desc[UR6][R16.64] ;  /* 0x0000000610107981 */ /* 0x000f24000c1e1900 */
[----:B------:R-:W-:Y:S02]  /*0f50*/  IMAD.WIDE.U32 R4, R29, 0x4, R4 ;  /* 0x000000041d047825 */ /* 0x000fe400078e0004 */
[----:B------:R-:W4:Y:S04]  /*0f60*/  LDG.E R6, desc[UR6][R6.64] ;  /* 0x0000000606067981 */ /* 0x000f28000c1e1900 */
[----:B------:R-:W4:Y:S01]  /*0f70*/  LDG.E R4, desc[UR6][R4.64] ;  /* 0x0000000604047981 */ /* 0x000f22000c1e1900 */
[----:B------:R-:W-:Y:S01]  /*0f80*/  IADD3 R3, PT, PT, R3, 0x100, RZ ;  /* 0x0000010003037810 */ /* 0x000fe20007ffe0ff */
[----:B--2---:R-:W-:-:S04]  /*0f90*/  FADD.FTZ R10, R43, R10 ;  /* 0x0000000a2b0a7221 */ /* 0x004fc80000010000 */
[----:B---3--:R-:W-:Y:S01]  /*0fa0*/  FADD.FTZ R9, R10, R9 ;  /* 0x000000090a097221 */ /* 0x008fe20000010000 */
[----:B-----5:R-:W-:-:S04]  /*0fb0*/  FADD.FTZ R13, R2, R13 ;  /* 0x0000000d020d7221 */ /* 0x020fc80000010000 */
[----:B------:R-:W-:Y:S01]  /*0fc0*/  FADD.FTZ R13, R13, R32 ;  /* 0x000000200d0d7221 */ /* 0x000fe20000010000 */
[----:B------:R-:W-:-:S03]  /*0fd0*/  FADD.FTZ R9, R9, R12 ;  /* 0x0000000c09097221 */ /* 0x000fc60000010000 */
[----:B------:R-:W-:Y:S01]  /*0fe0*/  FADD.FTZ R13, R13, R24 ;  /* 0x000000180d0d7221 */ /* 0x000fe20000010000 */
[----:B----4-:R-:W-:-:S03]  /*0ff0*/  FADD.FTZ R26, R9, R26 ;  /* 0x0000001a091a7221 */ /* 0x010fc60000010000 */
[----:B------:R-:W-:-:S04]  /*1000*/  FADD.FTZ R13, R13, R18 ;  /* 0x000000120d0d7221 */ /* 0x000fc80000010000 */
[----:B------:R-:W-:Y:S01]  /*1010*/  FADD.FTZ R13, R13, R30 ;  /* 0x0000001e0d0d7221 */ /* 0x000fe20000010000 */
[----:B------:R-:W-:-:S04]  /*1020*/  FADD.FTZ R11, R26, R11 ;  /* 0x0000000b1a0b7221 */ /* 0x000fc80000010000 */
[----:B------:R-:W-:Y:S01]  /*1030*/  FADD.FTZ R11, R11, R22 ;  /* 0x000000160b0b7221 */ /* 0x000fe20000010000 */
[----:B------:R-:W-:-:S03]  /*1040*/  FADD.FTZ R13, R13, R20 ;  /* 0x000000140d0d7221 */ /* 0x000fc60000010000 */
[----:B------:R-:W-:Y:S01]  /*1050*/  FADD.FTZ R11, R11, R14 ;  /* 0x0000000e0b0b7221 */ /* 0x000fe20000010000 */
[----:B------:R-:W-:-:S03]  /*1060*/  FADD.FTZ R13, R13, R16 ;  /* 0x000000100d0d7221 */ /* 0x000fc60000010000 */
[----:B------:R-:W-:Y:S01]  /*1070*/  FADD.FTZ R43, R11, R6 ;  /* 0x000000060b2b7221 */ /* 0x000fe20000010000 */
[----:B------:R-:W-:-:S07]  /*1080*/  FADD.FTZ R2, R13, R4 ;  /* 0x000000040d027221 */ /* 0x000fce0000010000 */
.L_x_3342:
[----:B------:R-:W-:Y:S05]  /*1090*/  BSYNC.RECONVERGENT B1 ;  /* 0x0000000000017941 */ /* 0x000fea0003800200 */
.L_x_3341:
        /* <DEDUP_REMOVED lines=37> */
.L_x_3344:
[----:B------:R-:W-:Y:S05]  /*12f0*/  BSYNC.RECONVERGENT B1 ;  /* 0x0000000000017941 */ /* 0x000fea0003800200 */
.L_x_3343:
[----:B------:R-:W-:Y:S05]  /*1300*/  @!P1 BRA `(.L_x_3337) ;  /* 0x00000000003c9947 */ /* 0x000fea0003800000 */
[----:B------:R-:W0:Y:S01]  /*1310*/  LDC.64 R8, c[0x0][0x440] ;  /* 0x00011000ff087b82 */ /* 0x000e220000000a00 */
[----:B------:R-:W-:Y:S01]  /*1320*/  IMAD R0, R3, R54, R0 ;  /* 0x0000003603007224 */ /* 0x000fe200078e0200 */
[----:B------:R-:W-:-:S04]  /*1330*/  IADD3 R12, PT, PT, -R55, RZ, RZ ;  /* 0x000000ff370c7210 */ /* 0x000fc80007ffe1ff */
[----:B------:R-:W-:Y:S02]  /*1340*/  IADD3 R3, PT, PT, R57, R0, RZ ;  /* 0x0000000039037210 */ /* 0x000fe40007ffe0ff */
[----:B------:R-:W1:Y:S05]  /*1350*/  LDC.64 R10, c[0x0][0x448] ;  /* 0x00011200ff0a7b82 */ /* 0x000e6a0000000a00 */
.L_x_3345:
        /* <DEDUP_REMOVED lines=10> */
.L_x_3337:
[----:B------:R-:W-:Y:S05]  /*1400*/  BSYNC.RECONVERGENT B0 ;  /* 0x0000000000007941 */ /* 0x000fea0003800200 */
.L_x_3336:
[----:B------:R-:W0:Y:S01]  /*1410*/  S2R R3, SR_TID.X ;  /* 0x0000000000037919 */ /* 0x000e220000002100 */
[----:B------:R-:W1:Y:S01]  /*1420*/  S2UR UR5, SR_CgaCtaId ;  /* 0x00000000000579c3 */ /* 0x000e620000008800 */
[----:B------:R-:W-:Y:S01]  /*1430*/  UMOV UR4, 0x400 ;  /* 0x0000040000047882 */ /* 0x000fe20000000000 */
[C---:B------:R-:W-:Y:S02]  /*1440*/  SHF.L.U32 R5, R57.reuse, 0x7, RZ ;  /* 0x0000000739057819 */ /* 0x040fe400000006ff */
[----:B------:R-:W-:Y:S02]  /*1450*/  SHF.L.U32 R58, R58, 0x4, RZ ;  /* 0x000000043a3a7819 */ /* 0x000fe400000006ff */
[----:B------:R-:W-:Y:S02]  /*1460*/  ISETP.NE.AND P0, PT, R57, RZ, PT ;  /* 0x000000ff3900720c */ /* 0x000fe40003f05270 */
[----:B------:R-:W-:-:S04]  /*1470*/  LOP3.LUT R58, R58, 0x7ffffff0, RZ, 0xc0, !PT ;  /* 0x7ffffff03a3a7812 */ /* 0x000fc800078ec0ff */
[----:B------:R-:W-:Y:S01]  /*1480*/  IADD3 R11, PT, PT, R57, R58, RZ ;  /* 0x0000003a390b7210 */ /* 0x000fe20007ffe0ff */
[----:B-1----:R-:W-:Y:S01]  /*1490*/  ULEA UR4, UR5, UR4, 0x18 ;  /* 0x0000000405047291 */ /* 0x002fe2000f8ec0ff */
[----:B0-----:R-:W-:-:S04]  /*14a0*/  SHF.R.U32.HI R12, RZ, 0x5, R3 ;  /* 0x00000005ff0c7819 */ /* 0x001fc80000011603 */
[----:B------:R-:W-:-:S04]  /*14b0*/  LOP3.LUT R0, R12, 0x1f, R3, 0x78, !PT ;  /* 0x0000001f0c007812 */ /* 0x000fc800078e7803 */
[C---:B------:R-:W-:Y:S02]  /*14c0*/  LOP3.LUT R3, R0.reuse, 0x3e0, R3, 0xf8, !PT ;  /* 0x000003e000037812 */ /* 0x040fe400078ef803 */
[----:B------:R-:W-:Y:S02]  /*14d0*/  SHF.L.U32 R0, R0, 0x2, RZ ;  /* 0x0000000200007819 */ /* 0x000fe400000006ff */
[----:B------:R-:W-:Y:S02]  /*14e0*/  LEA R3, R3, UR4, 0x2 ;  /* 0x0000000403037c11 */ /* 0x000fe4000f8e10ff */
[----:B------:R-:W-:-:S03]  /*14f0*/  LOP3.LUT R0, R5, R0, RZ, 0xfc, !PT ;  /* 0x0000000005007212 */ /* 0x000fc600078efcff */
[----:B------:R-:W-:Y:S04]  /*1500*/  STS [R3], R2 ;  /* 0x0000000203007388 */ /* 0x000fe80000000800 */
        /* <DEDUP_REMOVED lines=35> */
[----:B0-----:R-:W0:Y:S04]  /*1740*/  LDC.64 R6, c[0x0][0x488] ;  /* 0x00012200ff067b82 */ /* 0x001e280000000a00 */
[----:B------:R-:W1:Y:S04]  /*1750*/  LDS.64 R4, [R57+0x2000] ;  /* 0x0020000039047984 */ /* 0x000e680000000a00 */
[----:B------:R-:W2:Y:S01]  /*1760*/  LDS.64 R2, [R57+0x2080] ;  /* 0x0020800039027984 */ /* 0x000ea20000000a00 */
[----:B------:R-:W3:Y:S01]  /*1770*/  LDC.64 R8, c[0x0][0x480] ;  /* 0x00012000ff087b82 */ /* 0x000ee20000000a00 */
[----:B0-----:R-:W-:-:S04]  /*1780*/  IMAD.WIDE.U32 R6, R11, 0x8, R6 ;  /* 0x000000080b067825 */ /* 0x001fc800078e0006 */
[----:B---3--:R-:W-:Y:S01]  /*1790*/  IMAD.WIDE.U32 R8, R11, 0x8, R8 ;  /* 0x000000080b087825 */ /* 0x008fe200078e0008 */
[----:B-1----:R-:W-:Y:S04]  /*17a0*/  STG.E.64 desc[UR6][R6.64], R4 ;  /* 0x0000000406007986 */ /* 0x002fe8000c101b06 */
[----:B--2---:R-:W-:Y:S01]  /*17b0*/  STG.E.64 desc[UR6][R8.64], R2 ;  /* 0x0000000208007986 */ /* 0x004fe2000c101b06 */
[----:B------:R-:W-:Y:S05]  /*17c0*/  EXIT ;  /* 0x000000000000794d */ /* 0x000fea0003800000 */
.L_x_3346:
        /* <DEDUP_REMOVED lines=11> */
.L_x_14336:


//--------------------- .text._ZN10layer_norm13ln_bwd_kernelINS_13Kernel_traitsIf13__nv_bfloat16S2_S2_fjLj7168ELj1ELj1ELj8ELj8ENS_18Kernel_traits_baseILj7168EfS2_S2_S2_fjLj256EEEEELb1ELb0ELb1ELb0EEEvNS_9BwdParamsE --------------------------
	.section	.text._ZN10layer_norm13ln_bwd_kernelINS_13Kernel_traitsIf13__nv_bfloat16S2_S2_fjLj7168ELj1ELj1ELj8ELj8ENS_18Kernel_traits_baseILj7168EfS2_S2_S2_fjLj256EEEEELb1ELb0ELb1ELb0EEEvNS_9BwdParamsE,"ax",@progbits
	.align	128
        .global         _ZN10layer_norm13ln_bwd_kernelINS_13Kernel_traitsIf13__nv_bfloat16S2_S2_fjLj7168ELj1ELj1ELj8ELj8ENS_18Kernel_traits_baseILj7168EfS2_S2_S2_fjLj256EEEEELb1ELb0ELb1ELb0EEEvNS_9BwdParamsE
        .type           _ZN10layer_norm13ln_bwd_kernelINS_13Kernel_traitsIf13__nv_bfloat16S2_S2_fjLj7168ELj1ELj1ELj8ELj8ENS_18Kernel_traits_baseILj7168EfS2_S2_S2_fjLj256EEEEELb1ELb0ELb1ELb0EEEvNS_9BwdParamsE,@function
        .size           _ZN10layer_norm13ln_bwd_kernelINS_13Kernel_traitsIf13__nv_bfloat16S2_S2_fjLj7168ELj1ELj1ELj8ELj8ENS_18Kernel_traits_baseILj7168EfS2_S2_S2_fjLj256EEEEELb1ELb0ELb1ELb0EEEvNS_9BwdParamsE,(.L_x_14337 - _ZN10layer_norm13ln_bwd_kernelINS_13Kernel_traitsIf13__nv_bfloat16S2_S2_fjLj7168ELj1ELj1ELj8ELj8ENS_18Kernel_traits_baseILj7168EfS2_S2_S2_fjLj256EEEEELb1ELb0ELb1ELb0EEEvNS_9BwdParamsE)
        .other          _ZN10layer_norm13ln_bwd_kernelINS_13Kernel_traitsIf13__nv_bfloat16S2_S2_fjLj7168ELj1ELj1ELj8ELj8ENS_18Kernel_traits_baseILj7168EfS2_S2_S2_fjLj256EEEEELb1ELb0ELb1ELb0EEEvNS_9BwdParamsE,@"STO_CUDA_ENTRY STV_DEFAULT"
_ZN10layer_norm13ln_bwd_kernelINS_13Kernel_traitsIf13__nv_bfloat16S2_S2_fjLj7168ELj1ELj1ELj8ELj8ENS_18Kernel_traits_baseILj7168EfS2_S2_S2_fjLj256EEEEELb1ELb0ELb1ELb0EEEvNS_9BwdParamsE:
.text._ZN10layer_norm13ln_bwd_kernelINS_13Kernel_traitsIf13__nv_bfloat16S2_S2_fjLj7168ELj1ELj1ELj8ELj8ENS_18Kernel_traits_baseILj7168EfS2_S2_S2_fjLj256EEEEELb1ELb0ELb1ELb0EEEvNS_9BwdParamsE:
        /* <DEDUP_REMOVED lines=34> */
[----:B----4-:R-:W-:-:S04]  /*0220*/  @P0 IMAD.WIDE.U32 R12, R3, 0x10, R12 ;  /* 0x00000010030c0825 */ /* 0x010fc800078e000c */
[----:B------:R-:W-:Y:S01]  /*0230*/  @P0 VIADD R3, R3, 0x100 ;  /* 0x0000010003030836 */ /* 0x000fe20000000000 */
[----:B------:R0:W5:Y:S02]  /*0240*/  @P0 LDG.E.128 R112, desc[UR10][R12.64] ;  /* 0x0000000a0c700981 */ /* 0x000164000c1e1d00 */
[----:B------:R-:W4:Y:S01]  /*0250*/  @P4 LDC.64 R8, c[0x0][0x3d0] ;  /* 0x0000f400ff084b82 */ /* 0x000f220000000a00 */
[----:B---3--:R-:W-:-:S04]  /*0260*/  @P1 IMAD.WIDE.U32 R14, R3, 0x10, R14 ;  /* 0x00000010030e1825 */ /* 0x008fc800078e000e */
[----:B------:R-:W-:Y:S01]  /*0270*/  @P1 VIADD R3, R3, 0x100 ;  /* 0x0000010003031836 */ /* 0x000fe20000000000 */
[----:B------:R0:W5:Y:S03]  /*0280*/  @P1 LDG.E.128 R108, desc[UR10][R14.64] ;  /* 0x0000000a0e6c1981 */ /* 0x000166000c1e1d00 */
[C---:B--2---:R-:W-:Y:S01]  /*0290*/  @P2 IMAD.WIDE.U32 R16, R3.reuse, 0x10, R16 ;  /* 0x0000001003102825 */ /* 0x044fe200078e0010 */
[----:B------:R-:W-:-:S04]  /*02a0*/  @P2 IADD3 R3, PT, PT, R3, 0x100, RZ ;  /* 0x0000010003032810 */ /* 0x000fc80007ffe0ff */
[----:B------:R0:W5:Y:S01]  /*02b0*/  @P2 LDG.E.128 R104, desc[UR10][R16.64] ;  /* 0x0000000a10682981 */ /* 0x000162000c1e1d00 */
[C---:B-1----:R-:W-:Y:S01]  /*02c0*/  @P3 IMAD.WIDE.U32 R18, R3.reuse, 0x10, R18 ;  /* 0x0000001003123825 */ /* 0x042fe200078e0012 */
[----:B------:R-:W1:Y:S03]  /*02d0*/  S2UR UR4, SR_CTAID.X ;  /* 0x00000000000479c3 */ /* 0x000e660000002500 */
[----:B------:R-:W-:Y:S01]  /*02e0*/  @P3 VIADD R3, R3, 0x100 ;  /* 0x0000010003033836 */ /* 0x000fe20000000000 */
[----:B------:R0:W5:Y:S03]  /*02f0*/  @P3 LDG.E.128 R100, desc[UR10][R18.64] ;  /* 0x0000000a12643981 */ /* 0x000166000c1e1d00 */
[----:B----4-:R-:W-:-:S05]  /*0300*/  @P4 IMAD.WIDE.U32 R8, R3, 0x10, R8 ;  /* 0x0000001003084825 */ /* 0x010fca00078e0008 */
[----:B------:R0:W5:Y:S01]  /*0310*/  @P4 LDG.E.128 R96, desc[UR10][R8.64] ;  /* 0x0000000a08604981 */ /* 0x000162000c1e1d00 */
        /* <DEDUP_REMOVED lines=59> */
[----:B------:R-:W0:Y:S01]  /*06d0*/  LDCU.U8 UR9, c[0x0][0x410] ;  /* 0x00008200ff0977ac */ /* 0x000e220008000000 */
[----:B------:R-:W1:Y:S01]  /*06e0*/  LDCU UR14, c[0x0][0x400] ;  /* 0x00008000ff0e77ac */ /* 0x000e620008000800 */
[----:B------:R-:W2:Y:S01]  /*06f0*/  LDCU.64 UR16, c[0x0][0x408] ;  /* 0x00008100ff1077ac */ /* 0x000ea20008000a00 */
[----:B------:R-:W3:Y:S01]  /*0700*/  LDCU.64 UR12, c[0x0][0x438] ;  /* 0x00008700ff0c77ac */ /* 0x000ee20008000a00 */
[----:B------:R-:W4:Y:S06]  /*0710*/  LDCU.64 UR6, c[0x0][0x478] ;  /* 0x00008f00ff0677ac */ /* 0x000f2c0008000a00 */
.L_x_3442:
        /* <DEDUP_REMOVED lines=26> */
[----:B------:R-:W-:Y:S02]  /*08c0*/  P2R R169, PR, RZ, 0x40 ;  /* 0x00000040ffa97803 */ /* 0x000fe40000000000 */
[----:B------:R-:W-:Y:S02]  /*08d0*/  @P5 IADD3 R127, PT, PT, R208, -0x1, RZ ;  /* 0xffffffffd07f5810 */ /* 0x000fe40007ffe0ff */
[----:B------:R-:W-:-:S03]  /*08e0*/  P2R R188, PR, RZ, 0x8 ;  /* 0x00000008ffbc7803 */ /* 0x000fc60000000000 */
[-C--:B0-----:R-:W-:Y:S02]  /*08f0*/  @P5 IMAD R128, R127, R2.reuse, RZ ;  /* 0x000000027f805224 */ /* 0x081fe400078e02ff */
[----:B------:R-:W-:Y:S02]  /*0900*/  VIADD R127, R190, 0xffffffff ;  /* 0xffffffffbe7f7836 */ /* 0x000fe40000000000 */
[-C--:B------:R-:W-:Y:S01]  /*0910*/  IMAD R126, R5, R2.reuse, RZ ;  /* 0x00000002057e7224 */ /* 0x080fe200078e02ff */
[----:B------:R-:W-:Y:S01]  /*0920*/  @P5 SHF.R.S32.HI R129, RZ, 0x1f, R128 ;  /* 0x0000001fff815819 */ /* 0x000fe20000011480 */
[----:B------:R-:W-:-:S03]  /*0930*/  IMAD R127, R127, R2, RZ ;  /* 0x000000027f7f7224 */ /* 0x000fc600078e02ff */
[----:B-1----:R-:W-:Y:S02]  /*0940*/  SHF.R.S32.HI R125, RZ, 0x1f, R126 ;  /* 0x0000001fff7d7819 */ /* 0x002fe4000001147e */
[----:B------:R-:W-:Y:S02]  /*0950*/  SHF.R.S32.HI R124, RZ, 0x1f, R127 ;  /* 0x0000001fff7c7819 */ /* 0x000fe4000001147f */
[----:B------:R-:W-:Y:S02]  /*0960*/  LEA.HI R125, R125, R126, RZ, 0x2 ;  /* 0x0000007e7d7d7211 */ /* 0x000fe400078f10ff */
[----:B------:R-:W-:Y:S02]  /*0970*/  @P5 LEA.HI R129, R129, R128, RZ, 0x2 ;  /* 0x0000008081815211 */ /* 0x000fe400078f10ff */
[----:B------:R-:W-:Y:S02]  /*0980*/  LEA.HI R127, R124, R127, RZ, 0x2 ;  /* 0x0000007f7c7f7211 */ /* 0x000fe400078f10ff */
[----:B---3--:R-:W-:-:S02]  /*0990*/  LEA.HI.SX32 R195, R125, R0, 0x1e ;  /* 0x000000007dc37211 */ /* 0x008fc400078ff2ff */
[-C--:B------:R-:W-:Y:S02]  /*09a0*/  @P5 LEA.HI.SX32 R131, R129, R0.reuse, 0x1e ;  /* 0x0000000081835211 */ /* 0x080fe400078ff2ff */
[----:B------:R-:W-:Y:S02]  /*09b0*/  LEA.HI.SX32 R133, R127, R0, 0x1e ;  /* 0x000000007f857211 */ /* 0x000fe400078ff2ff */
[----:B------:R-:W-:Y:S02]  /*09c0*/  MOV R135, R195 ;  /* 0x000000c300877202 */ /* 0x000fe40000000f00 */
[----:B--2---:R-:W-:Y:S01]  /*09d0*/  FSEL R130, R130, RZ, !P2 ;  /* 0x000000ff82827208 */ /* 0x004fe20005000000 */
        /* <DEDUP_REMOVED lines=15> */
[----:B------:R-:W-:Y:S01]  /*0ad0*/  VIADD R131, R131, 0x100 ;  /* 0x0000010083837836 */ /* 0x000fe20000000000 */
[----:B------:R-:W-:Y:S01]  /*0ae0*/  IADD3 R133, PT, PT, R133, 0x100, RZ ;  /* 0x0000010085857810 */ /* 0x000fe20007ffe0ff */
[----:B------:R-:W-:Y:S02]  /*0af0*/  VIADD R135, R135, 0x100 ;  /* 0x0000010087877836 */ /* 0x000fe40000000000 */
[----:B---3--:R-:W-:Y:S01]  /*0b00*/  IMAD.MOV.U32 R14, RZ, RZ, R10 ;  /* 0x000000ffff0e7224 */ /* 0x008fe200078e000a */
[--C-:B------:R-:W-:Y:S01]  /*0b10*/  SHF.R.U64 R128, R10, 0x10, R11.reuse ;  /* 0x000000100a807819 */ /* 0x100fe2000000120b */
[--C-:B------:R-:W-:Y:S01]  /*0b20*/  IMAD.MOV.U32 R126, RZ, RZ, R11.reuse ;  /* 0x000000ffff7e7224 */ /* 0x100fe200078e000b */
[----:B------:R-:W-:Y:S02]  /*0b30*/  SHF.R.U32.HI R10, RZ, 0x10, R11 ;  /* 0x00000010ff0a7819 */ /* 0x000fe4000001160b */
[----:B----4-:R-:W-:-:S02]  /*0b40*/  SHF.R.U64 R11, R8, 0x10, R9 ;  /* 0x00000010080b7819 */ /* 0x010fc40000001209 */
[----:B------:R-:W-:Y:S01]  /*0b50*/  SHF.L.U32 R3, R8, 0x10, RZ ;  /* 0x0000001008037819 */ /* 0x000fe200000006ff */
[----:B------:R-:W-:Y:S02]  /*0b60*/  IMAD.U32 R127, R9, 0x10000, RZ ;  /* 0x00010000097f7824 */ /* 0x000fe400078e00ff */
[----:B------:R-:W-:Y:S02]  /*0b70*/  IMAD.U32 R11, R11, 0x10000, RZ ;  /* 0x000100000b0b7824 */ /* 0x000fe400078e00ff */
[C---:B------:R-:W-:Y:S01]  /*0b80*/  FADD.FTZ R3, -R130.reuse, R3 ;  /* 0x0000000382037221 */ /* 0x040fe20000010100 */
[----:B------:R-:W-:Y:S01]  /*0b90*/  SHF.R.U32.HI R8, RZ, 0x10, R9 ;  /* 0x00000010ff087819 */ /* 0x000fe20000011609 */
[----:B------:R-:W-:Y:S01]  /*0ba0*/  FADD.FTZ R11, -R130, R11 ;  /* 0x0000000b820b7221 */ /* 0x000fe20000010100 */
[----:B------:R-:W-:Y:S01]  /*0bb0*/  SHF.L.U32 R9, R14, 0x10, RZ ;  /* 0x000000100e097819 */ /* 0x000fe200000006ff */
[----:B------:R-:W-:Y:S01]  /*0bc0*/  FMUL.FTZ R3, R6, R3 ;  /* 0x0000000306037220 */ /* 0x000fe20000410000 */
[----:B------:R-:W-:Y:S01]  /*0bd0*/  FADD.FTZ R127, -R130, R127 ;  /* 0x0000007f827f7221 */ /* 0x000fe20000010100 */
[----:B0-----:R-:W-:Y:S01]  /*0be0*/  SHF.L.U32 R13, R126, 0x10, RZ ;  /* 0x000000107e0d7819 */ /* 0x001fe200000006ff */
[----:B------:R-:W-:-:S02]  /*0bf0*/  IMAD.U32 R126, R10, 0x10000, RZ ;  /* 0x000100000a7e7824 */ /* 0x000fc400078e00ff */
[----:B------:R-:W-:Y:S01]  /*0c00*/  FADD.FTZ R64, R64, R9 ;  /* 0x0000000940407221 */ /* 0x000fe20000010000 */
[----:B------:R-:W-:Y:S02]  /*0c10*/  IMAD.U32 R125, R8, 0x10000, RZ ;  /* 0x00010000087d7824 */ /* 0x000fe400078e00ff */
[----:B------:R-:W-:Y:S01]  /*0c20*/  FMUL.FTZ R8, R6, R11 ;  /* 0x0000000b06087220 */ /* 0x000fe20000410000 */
[----:B------:R-:W-:Y:S02]  /*0c30*/  IMAD.U32 R12, R128, 0x10000, RZ ;  /* 0x00010000800c7824 */ /* 0x000fe400078e00ff */
        /* <DEDUP_REMOVED lines=12> */
[----:B------:R-:W-:-:S02]  /*0d00*/  FMUL.FTZ R14, R6, R125 ;  /* 0x0000007d060e7220 */ /* 0x000fc40000410000 */
        /* <DEDUP_REMOVED lines=9> */
.L_x_3351:
[----:B----4-:R-:W-:Y:S05]  /*0da0*/  BSYNC.RECONVERGENT B1 ;  /* 0x0000000000017941 */ /* 0x010fea0003800200 */
.L_x_3350:
        /* <DEDUP_REMOVED lines=16> */
[----:B------:R-:W-:Y:S01]  /*0eb0*/  IADD3 R131, PT, PT, R131, 0x100, RZ ;  /* 0x0000010083837810 */ /* 0x000fe20007ffe0ff */
[----:B------:R-:W-:Y:S02]  /*0ec0*/  VIADD R133, R133, 0x100 ;  /* 0x0000010085857836 */ /* 0x000fe40000000000 */
[----:B------:R-:W-:Y:S01]  /*0ed0*/  VIADD R135, R135, 0x100 ;  /* 0x0000010087877836 */ /* 0x000fe20000000000 */
[C-C-:B---3--:R-:W-:Y:S01]  /*0ee0*/  SHF.R.U64 R127, R16.reuse, 0x10, R17.reuse ;  /* 0x00000010107f7819 */ /* 0x148fe20000001211 */
[----:B------:R-:W-:Y:S01]  /*0ef0*/  IMAD.U32 R129, R16, 0x10000, RZ ;  /* 0x0001000010817824 */ /* 0x000fe200078e00ff */
[----:B------:R-:W-:Y:S01]  /*0f00*/  SHF.R.U32.HI R16, RZ, 0x10, R17 ;  /* 0x00000010ff107819 */ /* 0x000fe20000011611 */
[----:B------:R-:W-:Y:S01]  /*0f10*/  IMAD.U32 R139, R17, 0x10000, RZ ;  /* 0x00010000118b7824 */ /* 0x000fe200078e00ff */
[----:B------:R-:W-:Y:S01]  /*0f20*/  SHF.L.U32 R127, R127, 0x10, RZ ;  /* 0x000000107f7f7819 */ /* 0x000fe200000006ff */
[----:B------:R-:W-:Y:S01]  /*0f30*/  FADD.FTZ R17, -R130, R129 ;  /* 0x0000008182117221 */ /* 0x000fe20000010100 */
[----:B----4-:R-:W-:Y:S01]  /*0f40*/  IMAD.MOV.U32 R124, RZ, RZ, R18 ;  /* 0x000000ffff7c7224 */ /* 0x010fe200078e0012 */
[----:B------:R-:W-:-:S02]  /*0f50*/  SHF.R.U64 R18, R18, 0x10, R19 ;  /* 0x0000001012127819 */ /* 0x000fc40000001213 */
[----:B------:R-:W-:Y:S02]  /*0f60*/  MOV R125, R19 ;  /* 0x00000013007d7202 */ /* 0x000fe40000000f00 */
[----:B------:R-:W-:Y:S01]  /*0f70*/  SHF.R.U32.HI R126, RZ, 0x10, R19 ;  /* 0x00000010ff7e7819 */ /* 0x000fe20000011613 */
[----:B------:R-:W-:Y:S02]  /*0f80*/  IMAD.U32 R19, R124, 0x10000, RZ ;  /* 0x000100007c137824 */ /* 0x000fe400078e00ff */
[----:B------:R-:W-:Y:S01]  /*0f90*/  FADD.FTZ R127, -R130, R127 ;  /* 0x0000007f827f7221 */ /* 0x000fe20000010100 */
[----:B------:R-:W-:Y:S01]  /*0fa0*/  FMUL.FTZ R17, R6, R17 ;  /* 0x0000001106117220 */ /* 0x000fe20000410000 */
[----:B-1----:R-:W-:Y:S01]  /*0fb0*/  SHF.L.U32 R23, R16, 0x10, RZ ;  /* 0x0000001010177819 */ /* 0x002fe200000006ff */
[----:B0-----:R-:W-:Y:S02]  /*0fc0*/  IMAD.U32 R20, R18, 0x10000, RZ ;  /* 0x0001000012147824 */ /* 0x001fe400078e00ff */
[----:B------:R-:W-:Y:S01]  /*0fd0*/  FADD.FTZ R139, -R130, R139 ;  /* 0x0000008b828b7221 */ /* 0x000fe20000010100 */
[----:B------:R-:W-:Y:S01]  /*0fe0*/  FMUL.FTZ R18, R116, R19 ;  /* 0x0000001374127220 */ /* 0x000fe20000410000 */
[----:B------:R-:W-:Y:S01]  /*0ff0*/  FADD.FTZ R60, R60, R19 ;  /* 0x000000133c3c7221 */ /* 0x000fe20000010000 */
[----:B------:R-:W-:Y:S01]  /*1000*/  FMUL.FTZ R16, R6, R127 ;  /* 0x0000007f06107220 */ /* 0x000fe20000410000 */
[----:B------:R-:W-:Y:S01]  /*1010*/  FFMA.FTZ R88, R17, R19, R88 ;  /* 0x0000001311587223 */ /* 0x000fe20000010058 */
[----:B------:R-:W-:-:S02]  /*1020*/  IMAD.U32 R125, R125, 0x10000, RZ ;  /* 0x000100007d7d7824 */ /* 0x000fc400078e00ff */
[----:B------:R-:W-:Y:S01]  /*1030*/  FMUL.FTZ R19, R6, R139 ;  /* 0x0000008b06137220 */ /* 0x000fe20000410000 */
[----:B------:R-:W-:Y:S01]  /*1040*/  FADD.FTZ R127, -R130, R23 ;  /* 0x00000017827f7221 */ /* 0x000fe20000010100 */
[----:B------:R-:W-:Y:S01]  /*1050*/  FMUL.FTZ R21, R117, R20 ;  /* 0x0000001475157220 */ /* 0x000fe20000410000 */
[----:B------:R-:W-:Y:S01]  /*1060*/  FADD.FTZ R124, R137, R18 ;  /* 0x00000012897c7221 */ /* 0x000fe20000010000 */
[----:B------:R-:W-:Y:S01]  /*1070*/  FFMA.FTZ R23, R17, R18, R136 ;  /* 0x0000001211177223 */ /* 0x000fe20000010088 */
[----:B------:R-:W-:Y:S01]  /*1080*/  FADD.FTZ R61, R61, R20 ;  /* 0x000000143d3d7221 */ /* 0x000fe20000010000 */
[----:B------:R-:W-:Y:S01]  /*1090*/  FFMA.FTZ R89, R16, R20, R89 ;  /* 0x0000001410597223 */ /* 0x000fe20000010059 */
[----:B------:R-:W-:Y:S02]  /*10a0*/  IMAD.U32 R126, R126, 0x10000, RZ ;  /* 0x000100007e7e7824 */ /* 0x000fe400078e00ff */
        /* <DEDUP_REMOVED lines=13> */
.L_x_3353:
[----:B------:R-:W-:Y:S05]  /*1180*/  BSYNC.RECONVERGENT B1 ;  /* 0x0000000000017941 */ /* 0x000fea0003800200 */
.L_x_3352:
        /* <DEDUP_REMOVED lines=13> */
[----:B------:R1:W5:Y:S01]  /*1260*/  LDG.E R24, desc[UR10][R24.64] ;  /* 0x0000000a18187981 */ /* 0x000362000c1e1900 */
        /* <DEDUP_REMOVED lines=8> */
[----:B------:R-:W-:Y:S02]  /*12f0*/  SHF.R.U32.HI R126, RZ, 0x10, R29 ;  /* 0x00000010ff7e7819 */ /* 0x000fe4000001161d */
[C---:B----4-:R-:W-:Y:S01]  /*1300*/  SHF.R.U64 R29, R26.reuse, 0x10, R27 ;  /* 0x000000101a1d7819 */ /* 0x050fe2000000121b */
[----:B------:R-:W-:Y:S01]  /*1310*/  IMAD.U32 R125, R26, 0x10000, RZ ;  /* 0x000100001a7d7824 */ /* 0x000fe200078e00ff */
[----:B------:R-:W-:-:S03]  /*1320*/  SHF.L.U32 R127, R27, 0x10, RZ ;  /* 0x000000101b7f7819 */ /* 0x000fc600000006ff */
[----:B------:R-:W-:Y:S02]  /*1330*/  IMAD.U32 R29, R29, 0x10000, RZ ;  /* 0x000100001d1d7824 */ /* 0x000fe400078e00ff */
[----:B-1----:R-:W-:Y:S01]  /*1340*/  FADD.FTZ R25, -R130, R125 ;  /* 0x0000007d82197221 */ /* 0x002fe20000010100 */
[----:B------:R-:W-:Y:S01]  /*1350*/  SHF.R.U32.HI R26, RZ, 0x10, R27 ;  /* 0x00000010ff1a7819 */ /* 0x000fe2000001161b */
[----:B------:R-:W-:Y:S02]  /*1360*/  IMAD.U32 R27, R32, 0x10000, RZ ;  /* 0x00010000201b7824 */ /* 0x000fe400078e00ff */
[----:B------:R-:W-:Y:S01]  /*1370*/  FADD.FTZ R29, -R130, R29 ;  /* 0x0000001d821d7221 */ /* 0x000fe20000010100 */
[----:B------:R-:W-:Y:S01]  /*1380*/  FMUL.FTZ R25, R6, R25 ;  /* 0x0000001906197220 */ /* 0x000fe20000410000 */
[----:B------:R-:W-:Y:S01]  /*1390*/  FADD.FTZ R127, -R130, R127 ;  /* 0x0000007f827f7221 */ /* 0x000fe20000010100 */
[----:B0-----:R-:W-:Y:S01]  /*13a0*/  SHF.L.U32 R30, R28, 0x10, RZ ;  /* 0x000000101c1e7819 */ /* 0x001fe200000006ff */
[----:B------:R-:W-:-:S02]  /*13b0*/  IMAD.U32 R125, R26, 0x10000, RZ ;  /* 0x000100001a7d7824 */ /* 0x000fc400078e00ff */
[----:B------:R-:W-:Y:S01]  /*13c0*/  FADD.FTZ R56, R56, R27 ;  /* 0x0000001b38387221 */ /* 0x000fe20000010000 */
[----:B------:R-:W-:Y:S01]  /*13d0*/  FMUL.FTZ R26, R6, R29 ;  /* 0x0000001d061a7220 */ /* 0x000fe20000410000 */
[-C--:B------:R-:W-:Y:S01]  /*13e0*/  FFMA.FTZ R84, R25, R27.reuse, R84 ;  /* 0x0000001b19547223 */ /* 0x080fe20000010054 */
[----:B------:R-:W-:Y:S01]  /*13f0*/  FMUL.FTZ R28, R112, R27 ;  /* 0x0000001b701c7220 */ /* 0x000fe20000410000 */
[----:B------:R-:W-:Y:S02]  /*1400*/  IMAD.U32 R31, R124, 0x10000, RZ ;  /* 0x000100007c1f7824 */ /* 0x000fe400078e00ff */
        /* <DEDUP_REMOVED lines=21> */
.L_x_3355:
[----:B------:R-:W-:Y:S05]  /*1560*/  BSYNC.RECONVERGENT B1 ;  /* 0x0000000000017941 */ /* 0x000fea0003800200 */
.L_x_3354:
        /* <DEDUP_REMOVED lines=18> */
[----:B------:R-:W-:Y:S01]  /*1690*/  VIADD R135, R135, 0x100 ;  /* 0x0000010087877836 */ /* 0x000fe20000000000 */
[C-C-:B---3--:R-:W-:Y:S02]  /*16a0*/  SHF.R.U64 R129, R34.reuse, 0x10, R35.reuse ;  /* 0x0000001022817819 */ /* 0x148fe40000001223 */
[----:B------:R-:W-:Y:S01]  /*16b0*/  SHF.L.U32 R139, R34, 0x10, RZ ;  /* 0x00000010228b7819 */ /* 0x000fe200000006ff */
[----:B------:R-:W-:Y:S01]  /*16c0*/  IMAD.U32 R141, R35, 0x10000, RZ ;  /* 0x00010000238d7824 */ /* 0x000fe200078e00ff */
[----:B------:R-:W-:Y:S01]  /*16d0*/  SHF.R.U32.HI R34, RZ, 0x10, R35 ;  /* 0x00000010ff227819 */ /* 0x000fe20000011623 */
[----:B----4-:R-:W-:Y:S01]  /*16e0*/  IMAD.MOV.U32 R126, RZ, RZ, R36 ;  /* 0x000000ffff7e7224 */ /* 0x010fe200078e0024 */
[--C-:B------:R-:W-:Y:S01]  /*16f0*/  SHF.R.U64 R128, R36, 0x10, R37.reuse ;  /* 0x0000001024807819 */ /* 0x100fe20000001225 */
[--C-:B------:R-:W-:Y:S01]  /*1700*/  IMAD.MOV.U32 R127, RZ, RZ, R37.reuse ;  /* 0x000000ffff7f7224 */ /* 0x100fe200078e0025 */
[----:B------:R-:W-:Y:S01]  /*1710*/  SHF.R.U32.HI R36, RZ, 0x10, R37 ;  /* 0x00000010ff247819 */ /* 0x000fe20000011625 */
[----:B------:R-:W-:-:S02]  /*1720*/  IMAD.U32 R129, R129, 0x10000, RZ ;  /* 0x0001000081817824 */ /* 0x000fc400078e00ff */
[----:B------:R-:W-:Y:S01]  /*1730*/  FADD.FTZ R35, -R130, R139 ;  /* 0x0000008b82237221 */ /* 0x000fe20000010100 */
[----:B------:R-:W-:Y:S01]  /*1740*/  SHF.L.U32 R37, R126, 0x10, RZ ;  /* 0x000000107e257819 */ /* 0x000fe200000006ff */
[C---:B------:R-:W-:Y:S01]  /*1750*/  FADD.FTZ R141, -R130.reuse, R141 ;  /* 0x0000008d828d7221 */ /* 0x040fe20000010100 */
[----:B------:R-:W-:Y:S01]  /*1760*/  FADD.FTZ R129, -R130, R129 ;  /* 0x0000008182817221 */ /* 0x000fe20000010100 */
[----:B------:R-:W-:Y:S01]  /*1770*/  FMUL.FTZ R35, R6, R35 ;  /* 0x0000002306237220 */ /* 0x000fe20000410000 */
[----:B------:R-:W-:Y:S02]  /*1780*/  IMAD.U32 R126, R36, 0x10000, RZ ;  /* 0x00010000247e7824 */ /* 0x000fe400078e00ff */
[----:B------:R-:W-:Y:S01]  /*1790*/  FMUL.FTZ R36, R108, R37 ;  /* 0x000000256c247220 */ /* 0x000fe20000410000 */
[----:B0-----:R-:W-:Y:S02]  /*17a0*/  IMAD.U32 R38, R128, 0x10000, RZ ;  /* 0x0001000080267824 */ /* 0x001fe400078e00ff */
[----:B------:R-:W-:Y:S01]  /*17b0*/  IMAD.U32 R125, R34, 0x10000, RZ ;  /* 0x00010000227d7824 */ /* 0x000fe200078e00ff */
[----:B------:R-:W-:Y:S01]  /*17c0*/  SHF.L.U32 R127, R127, 0x10, RZ ;  /* 0x000000107f7f7819 */ /* 0x000fe200000006ff */
[----:B------:R-:W-:Y:S01]  /*17d0*/  FADD.FTZ R52, R52, R37 ;  /* 0x0000002534347221 */ /* 0x000fe20000010000 */
[C---:B------:R-:W-:Y:S01]  /*17e0*/  FMUL.FTZ R34, R6.reuse, R129 ;  /* 0x0000008106227220 */ /* 0x040fe20000410000 */
        /* <DEDUP_REMOVED lines=21> */
.L_x_3357:
[----:B------:R-:W-:Y:S05]  /*1940*/  BSYNC.RECONVERGENT B1 ;  /* 0x0000000000017941 */ /* 0x000fea0003800200 */
.L_x_3356:
        /* <DEDUP_REMOVED lines=17> */
[----:B------:R-:W-:Y:S01]  /*1a60*/  IADD3 R131, PT, PT, R131, 0x100, RZ ;  /* 0x0000010083837810 */ /* 0x000fe20007ffe0ff */
[----:B------:R-:W-:Y:S02]  /*1a70*/  VIADD R133, R133, 0x100 ;  /* 0x0000010085857836 */ /* 0x000fe40000000000 */
[----:B------:R-:W-:Y:S01]  /*1a80*/  VIADD R135, R135, 0x100 ;  /* 0x0000010087877836 */ /* 0x000fe20000000000 */
[C---:B---3--:R-:W-:Y:S01]  /*1a90*/  SHF.R.U64 R143, R124.reuse, 0x10, R125 ;  /* 0x000000107c8f7819 */ /* 0x048fe2000000127d */
[----:B------:R-:W-:-:S03]  /*1aa0*/  IMAD.U32 R145, R124, 0x10000, RZ ;  /* 0x000100007c917824 */ /* 0x000fc600078e00ff */
[----:B-1----:R-:W-:Y:S01]  /*1ab0*/  SHF.L.U32 R129, R143, 0x10, RZ ;  /* 0x000000108f817819 */ /* 0x002fe200000006ff */
[----:B------:R-:W-:Y:S01]  /*1ac0*/  IMAD.U32 R147, R125, 0x10000, RZ ;  /* 0x000100007d937824 */ /* 0x000fe200078e00ff */
[----:B------:R-:W-:Y:S01]  /*1ad0*/  SHF.R.U32.HI R144, RZ, 0x10, R125 ;  /* 0x00000010ff907819 */ /* 0x000fe2000001167d */
[----:B----4-:R-:W-:Y:S01]  /*1ae0*/  IMAD.MOV.U32 R132, RZ, RZ, R126 ;  /* 0x000000ffff847224 */ /* 0x010fe200078e007e */
[----:B0-----:R-:W-:Y:S01]  /*1af0*/  SHF.R.U64 R139, R126, 0x10, R127 ;  /* 0x000000107e8b7819 */ /* 0x001fe2000000127f */
[C---:B------:R-:W-:Y:S01]  /*1b00*/  FADD.FTZ R129, -R130.reuse, R129 ;  /* 0x0000008182817221 */ /* 0x040fe20000010100 */
[----:B------:R-:W-:Y:S01]  /*1b10*/  FADD.FTZ R143, -R130, R145 ;  /* 0x00000091828f7221 */ /* 0x000fe20000010100 */
[----:B------:R-:W-:Y:S01]  /*1b20*/  IMAD.U32 R125, R132, 0x10000, RZ ;  /* 0x00010000847d7824 */ /* 0x000fe200078e00ff */
[----:B------:R-:W-:Y:S01]  /*1b30*/  MOV R134, R127 ;  /* 0x0000007f00867202 */ /* 0x000fe20000000f00 */
[----:B------:R-:W-:Y:S01]  /*1b40*/  IMAD.U32 R124, R139, 0x10000, RZ ;  /* 0x000100008b7c7824 */ /* 0x000fe200078e00ff */
[----:B------:R-:W-:Y:S01]  /*1b50*/  SHF.L.U32 R139, R144, 0x10, RZ ;  /* 0x00000010908b7819 */ /* 0x000fe200000006ff */
[----:B------:R-:W-:Y:S01]  /*1b60*/  FADD.FTZ R145, -R130, R147 ;  /* 0x0000009382917221 */ /* 0x000fe20000010100 */
[C---:B------:R-:W-:Y:S01]  /*1b70*/  FMUL.FTZ R144, R6.reuse, R129 ;  /* 0x0000008106907220 */ /* 0x040fe20000410000 */
[----:B------:R-:W-:Y:S01]  /*1b80*/  FMUL.FTZ R143, R6, R143 ;  /* 0x0000008f068f7220 */ /* 0x000fe20000410000 */
[----:B------:R-:W-:Y:S01]  /*1b90*/  FMUL.FTZ R146, R104, R125 ;  /* 0x0000007d68927220 */ /* 0x000fe20000410000 */
[----:B------:R-:W-:Y:S01]  /*1ba0*/  SHF.R.U32.HI R138, RZ, 0x10, R127 ;  /* 0x00000010ff8a7819 */ /* 0x000fe2000001167f */
[----:B------:R-:W-:-:S02]  /*1bb0*/  IMAD.U32 R127, R134, 0x10000, RZ ;  /* 0x00010000867f7824 */ /* 0x000fc400078e00ff */
        /* <DEDUP_REMOVED lines=9> */
[----:B------:R-:W-:Y:S01]  /*1c50*/  FADD.FTZ R50, R50, R127 ;  /* 0x0000007f32327221 */ /* 0x000fe20000010000 */
[-C--:B------:R-:W-:Y:S01]  /*1c60*/  FFMA.FTZ R78, R145, R127.reuse, R78 ;  /* 0x0000007f914e7223 */ /* 0x080fe2000001004e */
[----:B------:R-:W-:Y:S01]  /*1c70*/  FMUL.FTZ R148, R106, R127 ;  /* 0x0000007f6a947220 */ /* 0x000fe20000410000 */
[----:B------:R-:W-:-:S02]  /*1c80*/  IMAD.U32 R126, R138, 0x10000, RZ ;  /* 0x000100008a7e7824 */ /* 0x000fc400078e00ff */
        /* <DEDUP_REMOVED lines=10> */
.L_x_3359:
[----:B------:R-:W-:Y:S05]  /*1d30*/  BSYNC.RECONVERGENT B1 ;  /* 0x0000000000017941 */ /* 0x000fea0003800200 */
.L_x_3358:
        /* <DEDUP_REMOVED lines=17> */
[----:B------:R-:W-:Y:S01]  /*1e50*/  VIADD R131, R131, 0x100 ;  /* 0x0000010083837836 */ /* 0x000fe20000000000 */
[----:B------:R-:W-:Y:S01]  /*1e60*/  IADD3 R133, PT, PT, R133, 0x100, RZ ;  /* 0x0000010085857810 */ /* 0x000fe20007ffe0ff */
[----:B------:R-:W-:Y:S01]  /*1e70*/  VIADD R135, R135, 0x100 ;  /* 0x0000010087877836 */ /* 0x000fe20000000000 */
[C-C-:B---3--:R-:W-:Y:S01]  /*1e80*/  SHF.R.U64 R152, R124.reuse, 0x10, R125.reuse ;  /* 0x000000107c987819 */ /* 0x148fe2000000127d */
[----:B------:R-:W-:Y:S01]  /*1e90*/  IMAD.U32 R153, R124, 0x10000, RZ ;  /* 0x000100007c997824 */ /* 0x000fe200078e00ff */
[----:B------:R-:W-:-:S03]  /*1ea0*/  SHF.R.U32.HI R154, RZ, 0x10, R125 ;  /* 0x00000010ff9a7819 */ /* 0x000fc6000001167d */
[----:B-1----:R-:W-:Y:S01]  /*1eb0*/  IMAD.U32 R129, R152, 0x10000, RZ ;  /* 0x0001000098817824 */ /* 0x002fe200078e00ff */
[----:B----4-:R-:W-:-:S03]  /*1ec0*/  MOV R132, R126 ;  /* 0x0000007e00847202 */ /* 0x010fc60000000f00 */
[----:B------:R-:W-:Y:S01]  /*1ed0*/  FADD.FTZ R129, -R130, R129 ;  /* 0x0000008182817221 */ /* 0x000fe20000010100 */
[----:B0-----:R-:W-:Y:S02]  /*1ee0*/  SHF.R.U64 R139, R126, 0x10, R127 ;  /* 0x000000107e8b7819 */ /* 0x001fe4000000127f */
[----:B------:R-:W-:Y:S01]  /*1ef0*/  SHF.L.U32 R155, R125, 0x10, RZ ;  /* 0x000000107d9b7819 */ /* 0x000fe200000006ff */
[----:B------:R-:W-:Y:S02]  /*1f00*/  IMAD.U32 R125, R132, 0x10000, RZ ;  /* 0x00010000847d7824 */ /* 0x000fe400078e00ff */
[C---:B------:R-:W-:Y:S01]  /*1f10*/  FADD.FTZ R153, -R130.reuse, R153 ;  /* 0x0000009982997221 */ /* 0x040fe20000010100 */
[----:B------:R-:W-:Y:S01]  /*1f20*/  SHF.L.U32 R124, R139, 0x10, RZ ;  /* 0x000000108b7c7819 */ /* 0x000fe200000006ff */
[----:B------:R-:W-:Y:S02]  /*1f30*/  IMAD.MOV.U32 R134, RZ, RZ, R127 ;  /* 0x000000ffff867224 */ /* 0x000fe400078e007f */
[----:B------:R-:W-:Y:S01]  /*1f40*/  FADD.FTZ R155, -R130, R155 ;  /* 0x0000009b829b7221 */ /* 0x000fe20000010100 */
[----:B------:R-:W-:-:S02]  /*1f50*/  IMAD.U32 R139, R154, 0x10000, RZ ;  /* 0x000100009a8b7824 */ /* 0x000fc400078e00ff */
[C---:B------:R-:W-:Y:S01]  /*1f60*/  FMUL.FTZ R152, R6.reuse, R129 ;  /* 0x0000008106987220 */ /* 0x040fe20000410000 */
[----:B------:R-:W-:Y:S01]  /*1f70*/  FMUL.FTZ R153, R6, R153 ;  /* 0x0000009906997220 */ /* 0x000fe20000410000 */
[----:B------:R-:W-:Y:S01]  /*1f80*/  FMUL.FTZ R154, R100, R125 ;  /* 0x0000007d649a7220 */ /* 0x000fe20000410000 */
[----:B------:R-:W-:Y:S01]  /*1f90*/  SHF.R.U32.HI R138, RZ, 0x10, R127 ;  /* 0x00000010ff8a7819 */ /* 0x000fe2000001167f */
[----:B------:R-:W-:Y:S02]  /*1fa0*/  IMAD.U32 R127, R134, 0x10000, RZ ;  /* 0x00010000867f7824 */ /* 0x000fe400078e00ff */
        /* <DEDUP_REMOVED lines=23> */
.L_x_3361:
[----:B------:R-:W-:Y:S05]  /*2120*/  BSYNC.RECONVERGENT B1 ;  /* 0x0000000000017941 */ /* 0x000fea0003800200 */
.L_x_3360:
        /* <DEDUP_REMOVED lines=10> */
[----:B-1----:R-:W-:Y:S01]  /*21d0*/  IMAD.WIDE.U32 R128, R131, 0x4, R128 ;  /* 0x0000000483807825 */ /* 0x002fe200078e0080 */
[----:B------:R1:W5:Y:S04]  /*21e0*/  @P6 LDG.E.64 R170, desc[UR10][R138.64] ;  /* 0x0000000a8aaa6981 */ /* 0x000368000c1e1b00 */
[----:B------:R3:W5:Y:S01]  /*21f0*/  LDG.E R160, desc[UR10][R128.64] ;  /* 0x0000000a80a07981 */ /* 0x000762000c1e1900 */
[----:B--2---:R-:W-:-:S04]  /*2200*/  IMAD.WIDE.U32 R134, R135, 0x8, R124 ;  /* 0x0000000887867825 */ /* 0x004fc800078e007c */
[----:B0-----:R-:W-:Y:S02]  /*2210*/  IMAD.WIDE.U32 R124, R133, 0x8, R126 ;  /* 0x00000008857c7825 */ /* 0x001fe400078e007e */
[----:B------:R-:W2:Y:S04]  /*2220*/  LDG.E.64 R126, desc[UR10][R134.64] ;  /* 0x0000000a867e7981 */ /* 0x000ea8000c1e1b00 */
[----:B------:R-:W4:Y:S01]  /*2230*/  LDG.E.64 R124, desc[UR10][R124.64] ;  /* 0x0000000a7c7c7981 */ /* 0x000f22000c1e1b00 */
[C-C-:B--2---:R-:W-:Y:S01]  /*2240*/  SHF.R.U64 R161, R126.reuse, 0x10, R127.reuse ;  /* 0x000000107ea17819 */ /* 0x144fe2000000127f */
[----:B------:R-:W-:Y:S01]  /*2250*/  IMAD.U32 R133, R127, 0x10000, RZ ;  /* 0x000100007f857824 */ /* 0x000fe200078e00ff */
[----:B-1----:R-:W-:Y:S02]  /*2260*/  SHF.R.U32.HI R139, RZ, 0x10, R127 ;  /* 0x00000010ff8b7819 */ /* 0x002fe4000001167f */
[----:B------:R-:W-:-:S02]  /*2270*/  SHF.L.U32 R131, R126, 0x10, RZ ;  /* 0x000000107e837819 */ /* 0x000fc400000006ff */
[----:B------:R-:W-:Y:S02]  /*2280*/  SHF.L.U32 R127, R161, 0x10, RZ ;  /* 0x00000010a17f7819 */ /* 0x000fe400000006ff */
[----:B----4-:R-:W-:Y:S01]  /*2290*/  MOV R126, R124 ;  /* 0x0000007c007e7202 */ /* 0x010fe20000000f00 */
[--C-:B------:R-:W-:Y:S01]  /*22a0*/  IMAD.MOV.U32 R132, RZ, RZ, R125.reuse ;  /* 0x000000ffff847224 */ /* 0x100fe200078e007d */
[----:B------:R-:W-:Y:S01]  /*22b0*/  SHF.R.U64 R138, R124, 0x10, R125 ;  /* 0x000000107c8a7819 */ /* 0x000fe2000000127d */
[C---:B------:R-:W-:Y:S01]  /*22c0*/  FADD.FTZ R127, -R130.reuse, R127 ;  /* 0x0000007f827f7221 */ /* 0x040fe20000010100 */
[----:B------:R-:W-:Y:S01]  /*22d0*/  SHF.R.U32.HI R134, RZ, 0x10, R125 ;  /* 0x00000010ff867819 */ /* 0x000fe2000001167d */
[----:B------:R-:W-:Y:S01]  /*22e0*/  FADD.FTZ R131, -R130, R131 ;  /* 0x0000008382837221 */ /* 0x000fe20000010100 */
[----:B------:R-:W-:Y:S01]  /*22f0*/  SHF.L.U32 R125, R126, 0x10, RZ ;  /* 0x000000107e7d7819 */ /* 0x000fe200000006ff */
[----:B------:R-:W-:Y:S02]  /*2300*/  IMAD.U32 R124, R138, 0x10000, RZ ;  /* 0x000100008a7c7824 */ /* 0x000fe400078e00ff */
[C---:B------:R-:W-:Y:S01]  /*2310*/  FMUL.FTZ R162, R6.reuse, R127 ;  /* 0x0000007f06a27220 */ /* 0x040fe20000410000 */
[----:B------:R-:W-:Y:S01]  /*2320*/  FMUL.FTZ R161, R6, R131 ;  /* 0x0000008306a17220 */ /* 0x000fe20000410000 */
[-C--:B------:R-:W-:Y:S01]  /*2330*/  FMUL.FTZ R164, R96, R125.reuse ;  /* 0x0000007d60a47220 */ /* 0x080fe20000410000 */
[----:B------:R-:W-:Y:S01]  /*2340*/  FADD.FTZ R41, R41, R124 ;  /* 0x0000007c29297221 */ /* 0x000fe20000010000 */
[-C--:B------:R-:W-:Y:S01]  /*2350*/  FFMA.FTZ R69, R162, R124.reuse, R69 ;  /* 0x0000007ca2457223 */ /* 0x080fe20000010045 */
[----:B------:R-:W-:Y:S01]  /*2360*/  FMUL.FTZ R163, R97, R124 ;  /* 0x0000007c61a37220 */ /* 0x000fe20000410000 */
[----:B---3--:R-:W-:Y:S01]  /*2370*/  SHF.L.U32 R129, R132, 0x10, RZ ;  /* 0x0000001084817819 */ /* 0x008fe200000006ff */
[----:B------:R-:W-:Y:S01]  /*2380*/  FADD.FTZ R40, R40, R125 ;  /* 0x0000007d28287221 */ /* 0x000fe20000010000 */
[----:B------:R-:W-:Y:S01]  /*2390*/  FFMA.FTZ R68, R161, R125, R68 ;  /* 0x0000007da1447223 */ /* 0x000fe20000010044 */
[----:B------:R-:W-:Y:S01]  /*23a0*/  FADD.FTZ R124, R137, R164 ;  /* 0x000000a4897c7221 */ /* 0x000fe20000010000 */
[----:B------:R-:W-:-:S02]  /*23b0*/  IMAD.U32 R135, R139, 0x10000, RZ ;  /* 0x000100008b877824 */ /* 0x000fc400078e00ff */
[----:B------:R-:W-:Y:S01]  /*23c0*/  FADD.FTZ R133, -R130, R133 ;  /* 0x0000008582857221 */ /* 0x000fe20000010100 */
[----:B------:R-:W-:Y:S01]  /*23d0*/  FFMA.FTZ R125, R161, R164, R136 ;  /* 0x000000a4a17d7223 */ /* 0x000fe20000010088 */
[----:B------:R-:W-:Y:S01]  /*23e0*/  FADD.FTZ R127, R124, R163 ;  /* 0x000000a37c7f7221 */ /* 0x000fe20000010000 */
[----:B------:R-:W-:Y:S01]  /*23f0*/  FADD.FTZ R135, -R130, R135 ;  /* 0x0000008782877221 */ /* 0x000fe20000010100 */
[----:B------:R-:W-:Y:S02]  /*2400*/  IMAD.U32 R128, R134, 0x10000, RZ ;  /* 0x0001000086807824 */ /* 0x000fe400078e00ff */
[----:B------:R-:W-:Y:S01]  /*2410*/  FMUL.FTZ R165, R6, R133 ;  /* 0x0000008506a57220 */ /* 0x000fe20000410000 */
        /* <DEDUP_REMOVED lines=13> */
.L_x_3349:
        /* <DEDUP_REMOVED lines=41> */
[C---:B---3--:R-:W-:Y:S01]  /*2780*/  @P1 IMAD.WIDE.U32 R128, R209.reuse, 0x4, R128 ;  /* 0x00000004d1801825 */ /* 0x048fe200078e0080 */
[----:B------:R-:W-:-:S04]  /*2790*/  @P1 IADD3 R209, PT, PT, R209, 0x100, RZ ;  /* 0x00000100d1d11810 */ /* 0x000fc80007ffe0ff */
[----:B------:R0:W5:Y:S01]  /*27a0*/  @P1 LDG.E R33, desc[UR10][R128.64] ;  /* 0x0000000a80211981 */ /* 0x000162000c1e1900 */
[----:B----4-:R-:W-:-:S04]  /*27b0*/  @P2 IMAD.WIDE.U32 R126, R209, 0x4, R126 ;  /* 0x00000004d17e2825 */ /* 0x010fc800078e007e */
[----:B------:R-:W-:Y:S01]  /*27c0*/  @P2 VIADD R209, R209, 0x100 ;  /* 0x00000100d1d12836 */ /* 0x000fe20000000000 */
[----:B------:R0:W5:Y:S03]  /*27d0*/  @P2 LDG.E R142, desc[UR10][R126.64] ;  /* 0x0000000a7e8e2981 */ /* 0x000166000c1e1900 */
[----:B-1----:R-:W-:-:S05]  /*27e0*/  @P3 IMAD.WIDE.U32 R124, R209, 0x4, R124 ;  /* 0x00000004d17c3825 */ /* 0x002fca00078e007c */
[----:B------:R0:W5:Y:S01]  /*27f0*/  @P3 LDG.E R151, desc[UR10][R124.64] ;  /* 0x0000000a7c973981 */ /* 0x000162000c1e1900 */
[----:B------:R-:W-:Y:S02]  /*2800*/  ISETP.GE.U32.AND P6, PT, R4, 0x700, PT ;  /* 0x000007000400780c */ /* 0x000fe40003fc6070 */
[----:B------:R-:W-:Y:S02]  /*2810*/  ISETP.NE.AND P4, PT, R136, RZ, PT ;  /* 0x000000ff8800720c */ /* 0x000fe40003f85270 */
[----:B------:R-:W-:Y:S02]  /*2820*/  CS2R R136, SRZ ;  /* 0x0000000000887805 */ /* 0x000fe4000001ff00 */
[----:B------:R-:W-:Y:S02]  /*2830*/  @P3 IADD3 R209, PT, PT, R209, 0x100, RZ ;  /* 0x00000100d1d13810 */ /* 0x000fe40007ffe0ff */
[----:B------:R-:W-:-:S05]  /*2840*/  P2R R189, PR, RZ, 0x40 ;  /* 0x00000040ffbd7803 */ /* 0x000fca0000000000 */
[----:B0-----:R-:W-:Y:S05]  /*2850*/  @!P6 BRA `(.L_x_3362) ;  /* 0x000000040024e947 */ /* 0x001fea0003800000 */
[----:B------:R-:W0:Y:S02]  /*2860*/  LDC.64 R124, c[0x0][0x3b0] ;  /* 0x0000ec00ff7c7b82 */ /* 0x000e240000000a00 */
[----:B0-----:R-:W-:-:S05]  /*2870*/  IMAD.WIDE.U32 R124, R209, 0x4, R124 ;  /* 0x00000004d17c7825 */ /* 0x001fca00078e007c */
[----:B------:R1:W5:Y:S01]  /*2880*/  LDG.E R160, desc[UR10][R124.64] ;  /* 0x0000000a7ca07981 */ /* 0x000362000c1e1900 */
[----:B------:R-:W-:Y:S05]  /*2890*/  BRA `(.L_x_3362) ;  /* 0x0000000400147947 */ /* 0x000fea0003800000 */
.L_x_3363:
        /* <DEDUP_REMOVED lines=18> */
[----:B------:R-:W5:Y:S02]  /*29c0*/  @P5 LDG.E R7, desc[UR10][R204.64] ;  /* 0x0000000acc075981 */ /* 0x000f64000c1e1900 */
[----:B------:R-:W0:Y:S01]  /*29d0*/  @P0 LDC.64 R196, c[0x0][0x3b0] ;  /* 0x0000ec00ffc40b82 */ /* 0x000e220000000a00 */
[----:B-1----:R-:W-:-:S04]  /*29e0*/  @P5 IMAD.WIDE.U32 R206, R211, 0x8, R206 ;  /* 0x00000008d3ce5825 */ /* 0x002fc800078e00ce */
[----:B------:R-:W-:Y:S01]  /*29f0*/  @P5 VIADD R211, R211, 0x100 ;  /* 0x00000100d3d35836 */ /* 0x000fe20000000000 */
[----:B------:R-:W5:Y:S02]  /*2a00*/  @P5 LDG.E.64 R182, desc[UR10][R206.64] ;  /* 0x0000000aceb65981 */ /* 0x000f64000c1e1b00 */
[----:B------:R-:W1:Y:S01]  /*2a10*/  @P0 LDC.64 R198, c[0x0][0x438] ;  /* 0x00010e00ffc60b82 */ /* 0x000e620000000a00 */
[C---:B--2---:R-:W-:Y:S01]  /*2a20*/  @P4 IMAD.WIDE.U32 R200, R209.reuse, 0x4, R200 ;  /* 0x00000004d1c84825 */ /* 0x044fe200078e00c8 */
[----:B------:R-:W-:-:S06]  /*2a30*/  @P4 IADD3 R209, PT, PT, R209, 0x100, RZ ;  /* 0x00000100d1d14810 */ /* 0x000fcc0007ffe0ff */
[----:B------:R-:W2:Y:S01]  /*2a40*/  @P1 LDC.64 R136, c[0x0][0x3b0] ;  /* 0x0000ec00ff881b82 */ /* 0x000ea20000000a00 */
[C---:B---3--:R-:W-:Y:S01]  /*2a50*/  @P4 IMAD.WIDE.U32 R202, R211.reuse, 0x8, R202 ;  /* 0x00000008d3ca4825 */ /* 0x048fe200078e00ca */
[----:B------:R-:W5:Y:S03]  /*2a60*/  @P4 LDG.E R15, desc[UR10][R200.64] ;  /* 0x0000000ac80f4981 */ /* 0x000f66000c1e1900 */
[----:B------:R-:W-:Y:S01]  /*2a70*/  @P4 VIADD R211, R211, 0x100 ;  /* 0x00000100d3d34836 */ /* 0x000fe20000000000 */
[----:B------:R-:W5:Y:S02]  /*2a80*/  @P4 LDG.E.64 R180, desc[UR10][R202.64] ;  /* 0x0000000acab44981 */ /* 0x000f64000c1e1b00 */
        /* <DEDUP_REMOVED lines=13> */
[----:B------:R3:W5:Y:S03]  /*2b60*/  @P1 LDG.E R33, desc[UR10][R136.64] ;  /* 0x0000000a88211981 */ /* 0x000766000c1e1900 */
[----:B------:R-:W-:Y:S01]  /*2b70*/  @P1 VIADD R211, R211, 0x100 ;  /* 0x00000100d3d31836 */ /* 0x000fe20000000000 */
[----:B------:R0:W5:Y:S02]  /*2b80*/  @P1 LDG.E.64 R176, desc[UR10][R138.64] ;  /* 0x0000000a8ab01981 */ /* 0x000164000c1e1b00 */
[----:B------:R-:W4:Y:S01]  /*2b90*/  @P3 LDC.64 R130, c[0x0][0x438] ;  /* 0x00010e00ff823b82 */ /* 0x000f220000000a00 */
[C---:B0-----:R-:W-:Y:S01]  /*2ba0*/  @P2 IMAD.WIDE.U32 R132, R209.reuse, 0x4, R132 ;  /* 0x00000004d1842825 */ /* 0x041fe200078e0084 */
[----:B------:R-:W-:-:S04]  /*2bb0*/  @P2 IADD3 R209, PT, PT, R209, 0x100, RZ ;  /* 0x00000100d1d12810 */ /* 0x000fc80007ffe0ff */
[----:B------:R0:W5:Y:S02]  /*2bc0*/  @P2 LDG.E R142, desc[UR10][R132.64] ;  /* 0x0000000a848e2981 */ /* 0x000164000c1e1900 */
[----:B------:R-:W3:Y:S01]  /*2bd0*/  @P6 LDC.64 R126, c[0x0][0x438] ;  /* 0x00010e00ff7e6b82 */ /* 0x000ee20000000a00 */
[----:B-1----:R-:W-:-:S04]  /*2be0*/  @P2 IMAD.WIDE.U32 R134, R211, 0x8, R134 ;  /* 0x00000008d3862825 */ /* 0x002fc800078e0086 */
[----:B------:R-:W-:Y:S01]  /*2bf0*/  @P2 VIADD R211, R211, 0x100 ;  /* 0x00000100d3d32836 */ /* 0x000fe20000000000 */
[----:B------:R0:W5:Y:S02]  /*2c00*/  @P2 LDG.E.64 R174, desc[UR10][R134.64] ;  /* 0x0000000a86ae2981 */ /* 0x000164000c1e1b00 */
[----:B------:R-:W1:Y:S01]  /*2c10*/  @P6 LDC.64 R124, c[0x0][0x3b0] ;  /* 0x0000ec00ff7c6b82 */ /* 0x000e620000000a00 */
[C---:B--2---:R-:W-:Y:S01]  /*2c20*/  @P3 IMAD.WIDE.U32 R128, R209.reuse, 0x4, R128 ;  /* 0x00000004d1803825 */ /* 0x044fe200078e0080 */
[----:B------:R-:W-:-:S04]  /*2c30*/  @P3 IADD3 R209, PT, PT, R209, 0x100, RZ ;  /* 0x00000100d1d13810 */ /* 0x000fc80007ffe0ff */
[----:B------:R0:W5:Y:S01]  /*2c40*/  @P3 LDG.E R151, desc[UR10][R128.64] ;  /* 0x0000000a80973981 */ /* 0x000162000c1e1900 */
[----:B----4-:R-:W-:-:S04]  /*2c50*/  @P3 IMAD.WIDE.U32 R130, R211, 0x8, R130 ;  /* 0x00000008d3823825 */ /* 0x010fc800078e0082 */
[----:B------:R-:W-:Y:S01]  /*2c60*/  @P3 VIADD R211, R211, 0x100 ;  /* 0x00000100d3d33836 */ /* 0x000fe20000000000 */
[----:B------:R0:W5:Y:S03]  /*2c70*/  @P3 LDG.E.64 R172, desc[UR10][R130.64] ;  /* 0x0000000a82ac3981 */ /* 0x000166000c1e1b00 */
[----:B---3--:R-:W-:-:S05]  /*2c80*/  @P6 IMAD.WIDE.U32 R126, R211, 0x8, R126 ;  /* 0x00000008d37e6825 */ /* 0x008fca00078e007e */
[----:B------:R0:W5:Y:S01]  /*2c90*/  @P6 LDG.E.64 R170, desc[UR10][R126.64] ;  /* 0x0000000a7eaa6981 */ /* 0x000162000c1e1b00 */
[----:B-1----:R-:W-:-:S05]  /*2ca0*/  @P6 IMAD.WIDE.U32 R124, R209, 0x4, R124 ;  /* 0x00000004d17c6825 */ /* 0x002fca00078e007c */
[----:B------:R0:W5:Y:S01]  /*2cb0*/  @P6 LDG.E R160, desc[UR10][R124.64] ;  /* 0x0000000a7ca06981 */ /* 0x000162000c1e1900 */
[----:B------:R-:W-:Y:S02]  /*2cc0*/  ISETP.NE.AND P5, PT, R210, RZ, PT ;  /* 0x000000ffd200720c */ /* 0x000fe40003fa5270 */
[----:B------:R-:W-:Y:S02]  /*2cd0*/  CS2R R136, SRZ ;  /* 0x0000000000887805 */ /* 0x000fe4000001ff00 */
[----:B------:R-:W-:-:S13]  /*2ce0*/  ISETP.NE.AND P4, PT, R212, RZ, PT ;  /* 0x000000ffd400720c */ /* 0x000fda0003f85270 */
.L_x_3362:
[----:B------:R-:W-:Y:S05]  /*2cf0*/  BSYNC.RECONVERGENT B0 ;  /* 0x0000000000007941 */ /* 0x000fea0003800200 */
.L_x_3348:
        /* <DEDUP_REMOVED lines=31> */
.L_x_3365:
[----:B------:R-:W-:Y:S05]  /*2ef0*/  BSYNC.RECONVERGENT B0 ;  /* 0x0000000000007941 */ /* 0x000fea0003800200 */
.L_x_3364:
        /* <DEDUP_REMOVED lines=23> */
[----:B------:R-:W-:-:S02]  /*3070*/  @P5 IMAD R125, R125, R2, RZ ;  /* 0x000000027d7d5224 */ /* 0x000fc400078e02ff */
[----:B------:R-:W-:Y:S02]  /*3080*/  HFMA2 R127, -RZ, RZ, 0, 0 ;  /* 0x00000000ff7f7431 */ /* 0x000fe400000001ff */
[----:B-1----:R-:W-:Y:S01]  /*3090*/  FADD.FTZ R197, R197, R128 ;  /* 0x00000080c5c57221 */ /* 0x002fe20000010000 */
[----:B------:R-:W-:Y:S01]  /*30a0*/  FADD.FTZ R124, R124, R129 ;  /* 0x000000817c7c7221 */ /* 0x000fe20000010000 */
[----:B------:R-:W-:Y:S02]  /*30b0*/  @P5 SHF.R.S32.HI R128, RZ, 0x1f, R125 ;  /* 0x0000001fff805819 */ /* 0x000fe4000001147d */
[----:B------:R-:W-:Y:S01]  /*30c0*/  FADD.FTZ R197, R130, R197 ;  /* 0x000000c582c57221 */ /* 0x000fe20000010000 */
[----:B------:R-:W-:Y:S01]  /*30d0*/  FADD.FTZ R124, R131, R124 ;  /* 0x0000007c837c7221 */ /* 0x000fe20000010000 */
[----:B------:R-:W-:Y:S02]  /*30e0*/  @P5 LEA.HI R125, R128, R125, RZ, 0x2 ;  /* 0x0000007d807d5211 */ /* 0x000fe400078f10ff */
        /* <DEDUP_REMOVED lines=35> */
.L_x_3370:
        /* <DEDUP_REMOVED lines=12> */
.L_x_3371:
        /* <DEDUP_REMOVED lines=12> */
.L_x_3372:
        /* <DEDUP_REMOVED lines=13> */
.L_x_3369:
[----:B------:R-:W0:Y:S01]  /*3570*/  @P5 LDC.64 R124, c[0x0][0x408] ;  /* 0x00010200ff7c5b82 */ /* 0x000e220000000a00 */
        /* <DEDUP_REMOVED lines=52> */
.L_x_3368:
[----:B------:R-:W-:Y:S01]  /*38c0*/  UMOV UR4, UR6 ;  /* 0x0000000600047c82 */ /* 0x000fe20008000000 */
[----:B------:R-:W-:Y:S01]  /*38d0*/  UMOV UR5, UR7 ;  /* 0x0000000700057c82 */ /* 0x000fe20008000000 */
[----:B------:R-:W-:-:S04]  /*38e0*/  UISETP.NE.U32.AND UP0, UPT, UR4, URZ, UPT ;  /* 0x000000ff0400728c */ /* 0x000fc8000bf05070 */
[----:B------:R-:W-:-:S09]  /*38f0*/  UISETP.NE.AND.EX UP0, UPT, UR5, URZ, UPT, UP0 ;  /* 0x000000ff0500728c */ /* 0x000fd2000bf05300 */
[----:B------:R-:W-:Y:S05]  /*3900*/  BRA.U UP0, `(.L_x_3374) ;  /* 0x0000000100c07547 */ /* 0x000fea000b800000 */
[----:B------:R-:W-:Y:S01]  /*3910*/  ISETP.GT.AND P4, PT, R190, RZ, PT ;  /* 0x000000ffbe00720c */ /* 0x000fe20003f84270 */
[----:B------:R-:W0:Y:S01]  /*3920*/  @P5 LDC.64 R124, c[0x0][0x408] ;  /* 0x00010200ff7c5b82 */ /* 0x000e220000000a00 */
        /* <DEDUP_REMOVED lines=46> */
.L_x_3374:
[----:B------:R-:W-:Y:S01]  /*3c10*/  @P4 FFMA.FTZ R125, R3, R129, R126 ;  /* 0x00000081037d4223 */ /* 0x000fe2000001007e */
[C---:B-----5:R-:W-:Y:S01]  /*3c20*/  SHF.L.U32 R131, R182.reuse, 0x10, RZ ;  /* 0x00000010b6837819 */ /* 0x060fe200000006ff */
[----:B------:R-:W-:Y:S01]  /*3c30*/  IMAD.U32 R134, R183, 0x10000, RZ ;  /* 0x00010000b7867824 */ /* 0x000fe200078e00ff */
[----:B------:R-:W-:Y:S01]  /*3c40*/  SHF.R.U64 R133, R182, 0x10, R183 ;  /* 0x00000010b6857819 */ /* 0x000fe200000012b7 */
[----:B------:R-:W-:Y:S01]  /*3c50*/  @P4 FADD.FTZ R125, R10, -R125 ;  /* 0x8000007d0a7d4221 */ /* 0x000fe20000010000 */
[----:B------:R-:W-:Y:S02]  /*3c60*/  SHF.R.U32.HI R136, RZ, 0x10, R183 ;  /* 0x00000010ff887819 */ /* 0x000fe400000116b7 */
[----:B------:R-:W-:Y:S01]  /*3c70*/  SHF.L.U32 R133, R133, 0x10, RZ ;  /* 0x0000001085857819 */ /* 0x000fe200000006ff */
[----:B------:R-:W-:Y:S01]  /*3c80*/  @P4 FFMA.FTZ R131, R6, R125, R131 ;  /* 0x0000007d06834223 */ /* 0x000fe20000010083 */
[----:B------:R-:W-:Y:S01]  /*3c90*/  ISETP.GT.AND P4, PT, R190, RZ, PT ;  /* 0x000000ffbe00720c */ /* 0x000fe20003f84270 */
[----:B------:R-:W-:-:S12]  /*3ca0*/  IMAD.U32 R136, R136, 0x10000, RZ ;  /* 0x0001000088887824 */ /* 0x000fd800078e00ff */
        /* <DEDUP_REMOVED lines=8> */
[----:B------:R-:W-:Y:S01]  /*3d30*/  @P4 FFMA.FTZ R136, R6, R135, R136 ;  /* 0x0000008706884223 */ /* 0x000fe20000010088 */
[----:B------:R-:W0:Y:S01]  /*3d40*/  @P5 LDC.64 R124, c[0x0][0x408] ;  /* 0x00010200ff7c5b82 */ /* 0x000e220000000a00 */
        /* <DEDUP_REMOVED lines=35> */
.L_x_3373:
        /* <DEDUP_REMOVED lines=11> */
.L_x_3375:
        /* <DEDUP_REMOVED lines=9> */
.L_x_3376:
[----:B------:R-:W-:Y:S01]  /*40c0*/  IADD3 R128, PT, PT, R128, 0x100, RZ ;  /* 0x0000010080807810 */ /* 0x000fe20007ffe0ff */
[----:B------:R-:W-:-:S07]  /*40d0*/  VIADD R127, R127, 0x100 ;  /* 0x000001007f7f7836 */ /* 0x000fce0000000000 */
.L_x_3367:
[----:B------:R-:W-:Y:S05]  /*40e0*/  BSYNC.RECONVERGENT B0 ;  /* 0x0000000000007941 */ /* 0x000fea0003800200 */
.L_x_3366:
        /* <DEDUP_REMOVED lines=64> */
.L_x_3380:
[----:B------:R-:W-:Y:S01]  /*44f0*/  ISETP.GT.AND P4, PT, R190, RZ, PT ;  /* 0x000000ffbe00720c */ /* 0x000fe20003f84270 */
[----:B01----:R-:W0:Y:S01]  /*4500*/  @P5 LDC.64 R124, c[0x0][0x408] ;  /* 0x00010200ff7c5b82 */ /* 0x003e220000000a00 */
        /* <DEDUP_REMOVED lines=46> */
.L_x_3379:
        /* <DEDUP_REMOVED lines=56> */
.L_x_3382:
        /* <DEDUP_REMOVED lines=12> */
.L_x_3383:
        /* <DEDUP_REMOVED lines=12> */
.L_x_3384:
        /* <DEDUP_REMOVED lines=12> */
.L_x_3385:
        /* <DEDUP_REMOVED lines=12> */
.L_x_3381:
        /* <DEDUP_REMOVED lines=9> */
.L_x_3386:
        /* <DEDUP_REMOVED lines=9> */
.L_x_3387:
[----:B------:R-:W-:Y:S01]  /*4f90*/  IADD3 R128, PT, PT, R128, 0x100, RZ ;  /* 0x0000010080807810 */ /* 0x000fe20007ffe0ff */
[----:B------:R-:W-:-:S07]  /*4fa0*/  VIADD R127, R127, 0x100 ;  /* 0x000001007f7f7836 */ /* 0x000fce0000000000 */
.L_x_3378:
[----:B------:R-:W-:Y:S05]  /*4fb0*/  BSYNC.RECONVERGENT B0 ;  /* 0x0000000000007941 */ /* 0x000fea0003800200 */
.L_x_3377:
        /* <DEDUP_REMOVED lines=63> */
.L_x_3391:
[----:B------:R-:W-:Y:S01]  /*53b0*/  ISETP.GT.AND P4, PT, R190, RZ, PT ;  /* 0x000000ffbe00720c */ /* 0x000fe20003f84270 */
[----:B0123--:R-:W0:Y:S01]  /*53c0*/  @P5 LDC.64 R124, c[0x0][0x408] ;  /* 0x00010200ff7c5b82 */ /* 0x00fe220000000a00 */
        /* <DEDUP_REMOVED lines=46> */
.L_x_3390:
        /* <DEDUP_REMOVED lines=56> */
.L_x_3393:
        /* <DEDUP_REMOVED lines=12> */
.L_x_3394:
        /* <DEDUP_REMOVED lines=12> */
.L_x_3395:
        /* <DEDUP_REMOVED lines=12> */
.L_x_3396:
        /* <DEDUP_REMOVED lines=12> */
.L_x_3392:
        /* <DEDUP_REMOVED lines=9> */
.L_x_3397:
        /* <DEDUP_REMOVED lines=9> */
.L_x_3398:
[----:B------:R-:W-:Y:S01]  /*5e50*/  IADD3 R128, PT, PT, R128, 0x100, RZ ;  /* 0x0000010080807810 */ /* 0x000fe20007ffe0ff */
[----:B------:R-:W-:-:S07]  /*5e60*/  VIADD R127, R127, 0x100 ;  /* 0x000001007f7f7836 */ /* 0x000fce0000000000 */
.L_x_3389:
[----:B------:R-:W-:Y:S05]  /*5e70*/  BSYNC.RECONVERGENT B0 ;  /* 0x0000000000007941 */ /* 0x000fea0003800200 */
.L_x_3388:
        /* <DEDUP_REMOVED lines=63> */
.L_x_3402:
        /* <DEDUP_REMOVED lines=48> */
.L_x_3401:
        /* <DEDUP_REMOVED lines=56> */
.L_x_3404:
        /* <DEDUP_REMOVED lines=12> */
.L_x_3405:
        /* <DEDUP_REMOVED lines=12> */
.L_x_3406:
        /* <DEDUP_REMOVED lines=12> */
.L_x_3407:
        /* <DEDUP_REMOVED lines=12> */
.L_x_3403:
        /* <DEDUP_REMOVED lines=9> */
.L_x_3408:
        /* <DEDUP_REMOVED lines=9> */
.L_x_3409:
[----:B------:R-:W-:Y:S01]  /*6d10*/  IADD3 R128, PT, PT, R128, 0x100, RZ ;  /* 0x0000010080807810 */ /* 0x000fe20007ffe0ff */
[----:B------:R-:W-:-:S07]  /*6d20*/  VIADD R127, R127, 0x100 ;  /* 0x000001007f7f7836 */ /* 0x000fce0000000000 */
.L_x_3400:
[----:B------:R-:W-:Y:S05]  /*6d30*/  BSYNC.RECONVERGENT B0 ;  /* 0x0000000000007941 */ /* 0x000fea0003800200 */
.L_x_3399:
        /* <DEDUP_REMOVED lines=63> */
.L_x_3413:
        /* <DEDUP_REMOVED lines=48> */
.L_x_3412:
        /* <DEDUP_REMOVED lines=56> */
.L_x_3415:
        /* <DEDUP_REMOVED lines=12> */
.L_x_3416:
        /* <DEDUP_REMOVED lines=12> */
.L_x_3417:
        /* <DEDUP_REMOVED lines=12> */
.L_x_3418:
        /* <DEDUP_REMOVED lines=12> */
.L_x_3414:
        /* <DEDUP_REMOVED lines=9> */
.L_x_3419:
        /* <DEDUP_REMOVED lines=9> */
.L_x_3420:
[----:B------:R-:W-:Y:S01]  /*7bd0*/  IADD3 R128, PT, PT, R128, 0x100, RZ ;  /* 0x0000010080807810 */ /* 0x000fe20007ffe0ff */
[----:B------:R-:W-:-:S07]  /*7be0*/  VIADD R127, R127, 0x100 ;  /* 0x000001007f7f7836 */ /* 0x000fce0000000000 */
.L_x_3411:
[----:B------:R-:W-:Y:S05]  /*7bf0*/  BSYNC.RECONVERGENT B0 ;  /* 0x0000000000007941 */ /* 0x000fea0003800200 */
.L_x_3410:
        /* <DEDUP_REMOVED lines=63> */
.L_x_3424:
        /* <DEDUP_REMOVED lines=48> */
.L_x_3423:
        /* <DEDUP_REMOVED lines=56> */
.L_x_3426:
        /* <DEDUP_REMOVED lines=12> */
.L_x_3427:
        /* <DEDUP_REMOVED lines=12> */
.L_x_3428:
        /* <DEDUP_REMOVED lines=12> */
.L_x_3429:
        /* <DEDUP_REMOVED lines=12> */
.L_x_3425:
        /* <DEDUP_REMOVED lines=9> */
.L_x_3430:
        /* <DEDUP_REMOVED lines=9> */
.L_x_3431:
[----:B------:R-:W-:Y:S01]  /*8a90*/  IADD3 R128, PT, PT, R128, 0x100, RZ ;  /* 0x0000010080807810 */ /* 0x000fe20007ffe0ff */
[----:B------:R-:W-:-:S07]  /*8aa0*/  VIADD R127, R127, 0x100 ;  /* 0x000001007f7f7836 */ /* 0x000fce0000000000 */
.L_x_3422:
[----:B------:R-:W-:Y:S05]  /*8ab0*/  BSYNC.RECONVERGENT B0 ;  /* 0x0000000000007941 */ /* 0x000fea0003800200 */
.L_x_3421:
        /* <DEDUP_REMOVED lines=64> */
.L_x_3435:
        /* <DEDUP_REMOVED lines=48> */
.L_x_3434:
        /* <DEDUP_REMOVED lines=56> */
.L_x_3437:
        /* <DEDUP_REMOVED lines=23> */
.L_x_3438:
        /* <DEDUP_REMOVED lines=12> */
.L_x_3439:
        /* <DEDUP_REMOVED lines=12> */
.L_x_3440:
[----:B------:R-:W-:-:S07]  /*9830*/  @P5 PRMT R187, R130, 0x7610, R187 ;  /* 0x0000761082bb5816 */ /* 0x000fce00000000bb */
.L_x_3436:
        /* <DEDUP_REMOVED lines=9> */
.L_x_3441:
        /* <DEDUP_REMOVED lines=9> */
.L_x_3433:
[----:B------:R-:W-:Y:S05]  /*9960*/  BSYNC.RECONVERGENT B0 ;  /* 0x0000000000007941 */ /* 0x000fea0003800200 */
.L_x_3432:
[----:B01234-:R-:W0:Y:S01]  /*9970*/  LDC.64 R124, c[0x0][0x380] ;  /* 0x0000e000ff7c7b82 */ /* 0x01fe220000000a00 */
[----:B------:R-:W-:Y:S01]  /*9980*/  UPLOP3.LUT UP1, UPT, UPT, UPT, UP1, 0x40, 0x4 ;  /* 0x000000000004789c */ /* 0x000fe20003f2e810 */
[----:B0-----:R-:W-:-:S04]  /*9990*/  IADD3 R5, PT, PT, R5, R124, RZ ;  /* 0x0000007c05057210 */ /* 0x001fc80007ffe0ff */
[----:B------:R-:W-:-:S13]  /*99a0*/  ISETP.GE.AND P4, PT, R5, R125, PT ;  /* 0x0000007d0500720c */ /* 0x000fda0003f86270 */
[----:B------:R-:W-:Y:S05]  /*99b0*/  @!P4 BRA `(.L_x_3442) ;  /* 0xffffff6c0058c947 */ /* 0x000fea000383ffff */
.L_x_3347:
        /* <DEDUP_REMOVED lines=56> */
.L_x_3443:
        /* <DEDUP_REMOVED lines=12> */
.L_x_14337:


//--------------------- .text._ZN10layer_norm22ln_bwd_finalize_kernelINS_22Kernel_traits_finalizeILj7168Ef13__nv_bfloat16S2_S2_fjLb0ELj1024ELj4ENS_18Kernel_traits_baseILj7168EfS2_S2_S2_fjLj1024EEEEELb0ELb1EEEvNS_9BwdParamsE --------------------------
	.section	.text._ZN10layer_norm22ln_bwd_finalize_kernelINS_22Kernel_traits_finalizeILj7168Ef13__nv_bfloat16S2_S2_fjLb0ELj1024ELj4ENS_18Kernel_traits_baseILj7168EfS2_S2_S2_fjLj1024EEEEELb0ELb1EEEvNS_9BwdParamsE,"ax",@progbits
	.align	128
        .global         _ZN10layer_norm22ln_bwd_finalize_kernelINS_22Kernel_traits_finalizeILj7168Ef13__nv_bfloat16S2_S2_fjLb0ELj1024ELj4ENS_18Kernel_traits_baseILj7168EfS2_S2_S2_fjLj1024EEEEELb0ELb1EEEvNS_9BwdParamsE
        .type           _ZN10layer_norm22ln_bwd_finalize_kernelINS_22Kernel_traits_finalizeILj7168Ef13__nv_bfloat16S2_S2_fjLb0ELj1024ELj4ENS_18Kernel_traits_baseILj7168EfS2_S2_S2_fjLj1024EEEEELb0ELb1EEEvNS_9BwdParamsE,@function
        .size           _ZN10layer_norm22ln_bwd_finalize_kernelINS_22Kernel_traits_finalizeILj7168Ef13__nv_bfloat16S2_S2_fjLb0ELj1024ELj4ENS_18Kernel_traits_baseILj7168EfS2_S2_S2_fjLj1024EEEEELb0ELb1EEEvNS_9BwdParamsE,(.L_x_14338 - _ZN10layer_norm22ln_bwd_finalize_kernelINS_22Kernel_traits_finalizeILj7168Ef13__nv_bfloat16S2_S2_fjLb0ELj1024ELj4ENS_18Kernel_traits_baseILj7168EfS2_S2_S2_fjLj1024EEEEELb0ELb1EEEvNS_9BwdParamsE)
        .other          _ZN10layer_norm22ln_bwd_finalize_kernelINS_22Kernel_traits_finalizeILj7168Ef13__nv_bfloat16S2_S2_fjLb0ELj1024ELj4ENS_18Kernel_traits_baseILj7168EfS2_S2_S2_fjLj1024EEEEELb0ELb1EEEvNS_9BwdParamsE,@"STO_CUDA_ENTRY STV_DEFAULT"
_ZN10layer_norm22ln_bwd_finalize_kernelINS_22Kernel_traits_finalizeILj7168Ef13__nv_bfloat16S2_S2_fjLb0ELj1024ELj4ENS_18Kernel_traits_baseILj7168EfS2_S2_S2_fjLj1024EEEEELb0ELb1EEEvNS_9BwdParamsE:
.text._ZN10layer_norm22ln_bwd_finalize_kernelINS_22Kernel_traits_finalizeILj7168Ef13__nv_bfloat16S2_S2_fjLb0ELj1024ELj4ENS_18Kernel_traits_baseILj7168EfS2_S2_S2_fjLj1024EEEEELb0ELb1EEEvNS_9BwdParamsE:
        /* <DEDUP_REMOVED lines=28> */
[C---:B------:R-:W-:Y:S02]  /*01c0*/  LOP3.LUT R7, R3.reuse, 0x160, RZ, 0xfc, !PT ;  /* 0x0000016003077812 */ /* 0x040fe400078efcff */
        /* <DEDUP_REMOVED lines=10> */
[----:B------:R-:W-:Y:S01]  /*0270*/  LOP3.LUT R21, R3, 0xe0, RZ, 0xfc, !PT ;  /* 0x000000e003157812 */ /* 0x000fe200078efcff */
[-CC-:B0-----:R-:W-:Y:S01]  /*0280*/  IMAD R8, R7, R55.reuse, R0.reuse ;  /* 0x0000003707087224 */ /* 0x181fe200078e0200 */
[----:B------:R-:W-:Y:S01]  /*0290*/  LOP3.LUT R23, R3, 0x40, RZ, 0xfc, !PT ;  /* 0x0000004003177812 */ /* 0x000fe200078efcff */
[-CC-:B------:R-:W-:Y:S01]  /*02a0*/  IMAD R10, R9, R55.reuse, R0.reuse ;  /* 0x00000037090a7224 */ /* 0x180fe200078e0200 */
[----:B------:R-:W-:Y:S01]  /*02b0*/  LOP3.LUT R25, R3, 0x60, RZ, 0xfc, !PT ;  /* 0x0000006003197812 */ /* 0x000fe200078efcff */
[-CC-:B------:R-:W-:Y:S01]  /*02c0*/  IMAD R34, R34, R55.reuse, R0.reuse ;  /* 0x0000003722227224 */ /* 0x180fe200078e0200 */
[----:B------:R-:W-:Y:S01]  /*02d0*/  LOP3.LUT R27, R54, 0xffffff0, RZ, 0xc0, !PT ;  /* 0x0ffffff0361b7812 */ /* 0x000fe200078ec0ff */
[-CC-:B------:R-:W-:Y:S01]  /*02e0*/  IMAD R16, R2, R55.reuse, R0.reuse ;  /* 0x0000003702107224 */ /* 0x180fe200078e0200 */
[----:B------:R-:W-:Y:S01]  /*02f0*/  IADD3 R7, PT, PT, R57, R8, RZ ;  /* 0x0000000839077210 */ /* 0x000fe20007ffe0ff */
[----:B------:R-:W-:-:S02]  /*0300*/  IMAD R4, R4, R55, R0 ;  /* 0x0000003704047224 */ /* 0x000fc400078e0200 */
[----:B------:R-:W-:Y:S02]  /*0310*/  HFMA2 R2, -RZ, RZ, 0, 0 ;  /* 0x00000000ff027431 */ /* 0x000fe400000001ff */
        /* <DEDUP_REMOVED lines=19> */
[----:B------:R-:W-:Y:S01]  /*0450*/  IADD3 R18, PT, PT, R57, R22, RZ ;  /* 0x0000001639127210 */ /* 0x000fe20007ffe0ff */
[----:B------:R-:W-:Y:S01]  /*0460*/  IMAD R0, R3, R55, R0 ;  /* 0x0000003703007224 */ /* 0x000fe200078e0200 */
[----:B------:R-:W-:-:S02]  /*0470*/  IADD3 R13, PT, PT, R57, R24, RZ ;  /* 0x00000018390d7210 */ /* 0x000fc40007ffe0ff */
[C---:B------:R-:W-:Y:S02]  /*0480*/  IADD3 R14, PT, PT, R57.reuse, R26, RZ ;  /* 0x0000001a390e7210 */ /* 0x040fe40007ffe0ff */
[C---:B------:R-:W-:Y:S02]  /*0490*/  IADD3 R15, PT, PT, R57.reuse, R28, RZ ;  /* 0x0000001c390f7210 */ /* 0x040fe40007ffe0ff */
[C---:B------:R-:W-:Y:S02]  /*04a0*/  IADD3 R4, PT, PT, R57.reuse, R30, RZ ;  /* 0x0000001e39047210 */ /* 0x040fe40007ffe0ff */
[C---:B------:R-:W-:Y:S02]  /*04b0*/  IADD3 R17, PT, PT, R57.reuse, R32, RZ ;  /* 0x0000002039117210 */ /* 0x040fe40007ffe0ff */
[----:B------:R-:W-:-:S07]  /*04c0*/  IADD3 R0, PT, PT, R57, R0, RZ ;  /* 0x0000000039007210 */ /* 0x000fce0007ffe0ff */
.L_x_3448:
        /* <DEDUP_REMOVED lines=118> */
.L_x_3447:
[----:B------:R-:W-:Y:S05]  /*0c30*/  BSYNC.RECONVERGENT B1 ;  /* 0x0000000000017941 */ /* 0x000fea0003800200 */
.L_x_3446:
        /* <DEDUP_REMOVED lines=17> */
[----:B------:R-:W-:Y:S01]  /*0d50*/  IMAD.WIDE.U32 R18, R21, 0x4, R6 ;  /* 0x0000000415127825 */ /* 0x000fe200078e0006 */
[----:B------:R0:W3:Y:S03]  /*0d60*/  LDG.E R10, desc[UR6][R14.64] ;  /* 0x000000060e0a7981 */ /* 0x0000e6000c1e1900 */
[--C-:B--2---:R-:W-:Y:S01]  /*0d70*/  IMAD.WIDE.U32 R16, R9, 0x4, R4.reuse ;  /* 0x0000000409107825 */ /* 0x104fe200078e0004 */
[----:B------:R-:W-:Y:S01]  /*0d80*/  LEA R31, R32, R25, 0x5 ;  /* 0x00000019201f7211 */ /* 0x000fe200078e28ff */
[----:B------:R1:W2:Y:S02]  /*0d90*/  LDG.E R9, desc[UR6][R18.64] ;  /* 0x0000000612097981 */ /* 0x0002a4000c1e1900 */
[----:B------:R-:W-:Y:S02]  /*0da0*/  IMAD.WIDE.U32 R20, R21, 0x4, R4 ;  /* 0x0000000415147825 */ /* 0x000fe400078e0004 */
[----:B------:R4:W5:Y:S02]  /*0db0*/  LDG.E R13, desc[UR6][R16.64] ;  /* 0x00000006100d7981 */ /* 0x000964000c1e1900 */
[----:B------:R-:W-:-:S02]  /*0dc0*/  IMAD.WIDE.U32 R22, R25, 0x4, R6 ;  /* 0x0000000419167825 */ /* 0x000fc400078e0006 */
[----:B------:R-:W5:Y:S02]  /*0dd0*/  LDG.E R28, desc[UR6][R20.64] ;  /* 0x00000006141c7981 */ /* 0x000f64000c1e1900 */
[----:B------:R-:W-:Y:S02]  /*0de0*/  IMAD.WIDE.U32 R24, R25, 0x4, R4 ;  /* 0x0000000419187825 */ /* 0x000fe400078e0004 */
[----:B------:R4:W5:Y:S02]  /*0df0*/  LDG.E R12, desc[UR6][R22.64] ;  /* 0x00000006160c7981 */ /* 0x000964000c1e1900 */
[C---:B0-----:R-:W-:Y:S02]  /*0e00*/  IMAD.WIDE.U32 R14, R31.reuse, 0x4, R6 ;  /* 0x000000041f0e7825 */ /* 0x041fe400078e0006 */
[----:B------:R0:W5:Y:S02]  /*0e10*/  LDG.E R30, desc[UR6][R24.64] ;  /* 0x00000006181e7981 */ /* 0x000164000c1e1900 */
[--C-:B-1----:R-:W-:Y:S01]  /*0e20*/  IMAD.WIDE.U32 R18, R31, 0x4, R4.reuse ;  /* 0x000000041f127825 */ /* 0x102fe200078e0004 */
[----:B------:R-:W-:Y:S01]  /*0e30*/  LEA R31, R32, R33, 0x5 ;  /* 0x00000021201f7211 */ /* 0x000fe200078e28ff */
[----:B------:R-:W5:Y:S02]  /*0e40*/  LDG.E R14, desc[UR6][R14.64] ;  /* 0x000000060e0e7981 */ /* 0x000f64000c1e1900 */
[----:B----4-:R-:W-:-:S02]  /*0e50*/  IMAD.WIDE.U32 R16, R33, 0x4, R4 ;  /* 0x0000000421107825 */ /* 0x010fc400078e0004 */
[----:B------:R-:W4:Y:S02]  /*0e60*/  LDG.E R18, desc[UR6][R18.64] ;  /* 0x0000000612127981 */ /* 0x000f24000c1e1900 */
[--C-:B------:R-:W-:Y:S01]  /*0e70*/  IMAD.WIDE.U32 R26, R33, 0x4, R6.reuse ;  /* 0x00000004211a7825 */ /* 0x100fe200078e0006 */
[C---:B------:R-:W-:Y:S01]  /*0e80*/  LEA R33, R32.reuse, R33, 0x6 ;  /* 0x0000002120217211 */ /* 0x040fe200078e30ff */
[----:B------:R-:W4:Y:S02]  /*0e90*/  LDG.E R16, desc[UR6][R16.64] ;  /* 0x0000000610107981 */ /* 0x000f24000c1e1900 */
[C---:B------:R-:W-:Y:S02]  /*0ea0*/  IMAD.WIDE.U32 R22, R31.reuse, 0x4, R6 ;  /* 0x000000041f167825 */ /* 0x040fe400078e0006 */
[----:B------:R1:W4:Y:S02]  /*0eb0*/  LDG.E R11, desc[UR6][R26.64] ;  /* 0x000000061a0b7981 */ /* 0x000324000c1e1900 */
[--C-:B------:R-:W-:Y:S01]  /*0ec0*/  IMAD.WIDE.U32 R20, R31, 0x4, R4.reuse ;  /* 0x000000041f147825 */ /* 0x100fe200078e0004 */
[----:B------:R-:W-:Y:S01]  /*0ed0*/  LEA R31, R32, R33, 0x5 ;  /* 0x00000021201f7211 */ /* 0x000fe200078e28ff */
[----:B------:R-:W4:Y:S02]  /*0ee0*/  LDG.E R22, desc[UR6][R22.64] ;  /* 0x0000000616167981 */ /* 0x000f24000c1e1900 */
[----:B0-----:R-:W-:-:S02]  /*0ef0*/  IMAD.WIDE.U32 R24, R33, 0x4, R4 ;  /* 0x0000000421187825 */ /* 0x001fc400078e0004 */
[----:B------:R-:W4:Y:S02]  /*0f00*/  LDG.E R20, desc[UR6][R20.64] ;  /* 0x0000000614147981 */ /* 0x000f24000c1e1900 */
[--C-:B-1----:R-:W-:Y:S02]  /*0f10*/  IMAD.WIDE.U32 R26, R33, 0x4, R6.reuse ;  /* 0x00000004211a7825 */ /* 0x102fe400078e0006 */
[----:B------:R-:W4:Y:S02]  /*0f20*/  LDG.E R24, desc[UR6][R24.64] ;  /* 0x0000000618187981 */ /* 0x000f24000c1e1900 */
[C---:B------:R-:W-:Y:S02]  /*0f30*/  IMAD.WIDE.U32 R6, R31.reuse, 0x4, R6 ;  /* 0x000000041f067825 */ /* 0x040fe400078e0006 */
[----:B------:R-:W4:Y:S02]  /*0f40*/  LDG.E R26, desc[UR6][R26.64] ;  /* 0x000000061a1a7981 */ /* 0x000f24000c1e1900 */
[----:B------:R-:W-:-:S02]  /*0f50*/  IMAD.WIDE.U32 R4, R31, 0x4, R4 ;  /* 0x000000041f047825 */ /* 0x000fc400078e0004 */
[----:B------:R-:W4:Y:S04]  /*0f60*/  LDG.E R6, desc[UR6][R6.64] ;  /* 0x0000000606067981 */ /* 0x000f28000c1e1900 */
[----:B------:R-:W4:Y:S01]  /*0f70*/  LDG.E R4, desc[UR6][R4.64] ;  /* 0x0000000604047981 */ /* 0x000f22000c1e1900 */
[----:B------:R-:W-:Y:S01]  /*0f80*/  IADD3 R3, PT, PT, R3, 0x100, RZ ;  /* 0x0000010003037810 */ /* 0x000fe20007ffe0ff */
[----:B---3--:R-:W-:-:S04]  /*0f90*/  FADD.FTZ R10, R43, R10 ;  /* 0x0000000a2b0a7221 */ /* 0x008fc80000010000 */
[----:B--2---:R-:W-:Y:S01]  /*0fa0*/  FADD.FTZ R9, R10, R9 ;  /* 0x000000090a097221 */ /* 0x004fe20000010000 */
[----:B-----5:R-:W-:-:S04]  /*0fb0*/  FADD.FTZ R13, R2, R13 ;  /* 0x0000000d020d7221 */ /* 0x020fc80000010000 */
[----:B------:R-:W-:Y:S01]  /*0fc0*/  FADD.FTZ R13, R13, R28 ;  /* 0x0000001c0d0d7221 */ /* 0x000fe20000010000 */
[----:B------:R-:W-:-:S03]  /*0fd0*/  FADD.FTZ R9, R9, R12 ;  /* 0x0000000c09097221 */ /* 0x000fc60000010000 */
[----:B------:R-:W-:Y:S01]  /*0fe0*/  FADD.FTZ R13, R13, R30 ;  /* 0x0000001e0d0d7221 */ /* 0x000fe20000010000 */
[----:B------:R-:W-:-:S03]  /*0ff0*/  FADD.FTZ R14, R9, R14 ;  /* 0x0000000e090e7221 */ /* 0x000fc60000010000 */
[----:B----4-:R-:W-:-:S04]  /*1000*/  FADD.FTZ R13, R13, R18 ;  /* 0x000000120d0d7221 */ /* 0x010fc80000010000 */
        /* <DEDUP_REMOVED lines=8> */
.L_x_3450:
[----:B------:R-:W-:Y:S05]  /*1090*/  BSYNC.RECONVERGENT B1 ;  /* 0x0000000000017941 */ /* 0x000fea0003800200 */
.L_x_3449:
        /* <DEDUP_REMOVED lines=38> */
.L_x_3452:
[----:B------:R-:W-:Y:S05]  /*1300*/  BSYNC.RECONVERGENT B1 ;  /* 0x0000000000017941 */ /* 0x000fea0003800200 */
.L_x_3451:
[----:B------:R-:W-:Y:S05]  /*1310*/  @!P1 BRA `(.L_x_3445) ;  /* 0x0000000000409947 */ /* 0x000fea0003800000 */
[----:B------:R-:W0:Y:S01]  /*1320*/  LDC R14, c[0x0][0x388] ;  /* 0x0000e200ff0e7b82 */ /* 0x000e220000000800 */
[----:B------:R-:W-:-:S07]  /*1330*/  IADD3 R12, PT, PT, -R54, RZ, RZ ;  /* 0x000000ff360c7210 */ /* 0x000fce0007ffe1ff */
[----:B------:R-:W1:Y:S08]  /*1340*/  LDC.64 R8, c[0x0][0x440] ;  /* 0x00011000ff087b82 */ /* 0x000e700000000a00 */
[----:B------:R-:W2:Y:S01]  /*1350*/  LDC.64 R10, c[0x0][0x448] ;  /* 0x00011200ff0a7b82 */ /* 0x000ea20000000a00 */
[----:B0-----:R-:W-:-:S05]  /*1360*/  IMAD R0, R3, R14, R0 ;  /* 0x0000000e03007224 */ /* 0x001fca00078e0200 */
[----:B------:R-:W-:-:S07]  /*1370*/  IADD3 R3, PT, PT, R57, R0, RZ ;  /* 0x0000000039037210 */ /* 0x000fce0007ffe0ff */
.L_x_3453:
        /* <DEDUP_REMOVED lines=10> */
.L_x_3445:
[----:B------:R-:W-:Y:S05]  /*1420*/  BSYNC.RECONVERGENT B0 ;  /* 0x0000000000007941 */ /* 0x000fea0003800200 */
.L_x_3444:
[----:B------:R-:W0:Y:S01]  /*1430*/  S2R R3, SR_TID.X ;  /* 0x0000000000037919 */ /* 0x000e220000002100 */
[----:B------:R-:W1:Y:S01]  /*1440*/  S2UR UR5, SR_CgaCtaId ;  /* 0x00000000000579c3 */ /* 0x000e620000008800 */
[----:B------:R-:W-:Y:S01]  /*1450*/  UMOV UR4, 0x400 ;  /* 0x0000040000047882 */ /* 0x000fe20000000000 */
[C---:B------:R-:W-:Y:S02]  /*1460*/  SHF.L.U32 R5, R57.reuse, 0x7, RZ ;  /* 0x0000000739057819 */ /* 0x040fe400000006ff */
[C---:B------:R-:W-:Y:S02]  /*1470*/  ISETP.NE.AND P1, PT, R57.reuse, RZ, PT ;  /* 0x000000ff3900720c */ /* 0x040fe40003f25270 */
[----:B------:R-:W-:Y:S01]  /*1480*/  ISETP.GT.U32.AND P0, PT, R57, 0xf, PT ;  /* 0x0000000f3900780c */ /* 0x000fe20003f04070 */
[----:B-1----:R-:W-:Y:S01]  /*1490*/  ULEA UR4, UR5, UR4, 0x18 ;  /* 0x0000000405047291 */ /* 0x002fe2000f8ec0ff */
[----:B0-----:R-:W-:-:S04]  /*14a0*/  SHF.R.U32.HI R12, RZ, 0x5, R3 ;  /* 0x00000005ff0c7819 */ /* 0x001fc80000011603 */
[C-C-:B------:R-:W-:Y:S02]  /*14b0*/  LOP3.LUT R0, R12.reuse, 0x1f, R3.reuse, 0x78, !PT ;  /* 0x0000001f0c007812 */ /* 0x140fe400078e7803 */
[----:B------:R-:W-:Y:S02]  /*14c0*/  ISETP.NE.OR P0, PT, R12, 0x1f, P0 ;  /* 0x0000001f0c00780c */ /* 0x000fe40000705670 */
        /* <DEDUP_REMOVED lines=44> */
[----:B-1----:R-:W-:Y:S04]  /*1790*/  STG.E.64 desc[UR6][R6.64], R4 ;  /* 0x0000000406007986 */ /* 0x002fe8000c101b06 */
[----:B--2---:R-:W-:Y:S01]  /*17a0*/  STG.E.64 desc[UR6][R8.64], R2 ;  /* 0x0000000208007986 */ /* 0x004fe2000c101b06 */
[----:B------:R-:W-:Y:S05]  /*17b0*/  EXIT ;  /* 0x000000000000794d */ /* 0x000fea0003800000 */
.L_x_3454:
        /* <DEDUP_REMOVED lines=12> */
.L_x_14338:


//--------------------- .text._ZN10layer_norm13ln_bwd_kernelINS_13Kernel_traitsIf13__nv_bfloat16S2_S2_fjLj7168ELj1ELj1ELj8ELj8ENS_18Kernel_traits_baseILj7168EfS2_S2_S2_fjLj256EEEEELb1ELb0ELb1ELb1EEEvNS_9BwdParamsE --------------------------
	.section	.text._ZN10layer_norm13ln_bwd_kernelINS_13Kernel_traitsIf13__nv_bfloat16S2_S2_fjLj7168ELj1ELj1ELj8ELj8ENS_18Kernel_traits_baseILj7168EfS2_S2_S2_fjLj256EEEEELb1ELb0ELb1ELb1EEEvNS_9BwdParamsE,"ax",@progbits
	.align	128
        .global         _ZN10layer_norm13ln_bwd_kernelINS_13Kernel_traitsIf13__nv_bfloat16S2_S2_fjLj7168ELj1ELj1ELj8ELj8ENS_18Kernel_traits_baseILj7168EfS2_S2_S2_fjLj256EEEEELb1ELb0ELb1ELb1EEEvNS_9BwdParamsE
        .type           _ZN10layer_norm13ln_bwd_kernelINS_13Kernel_traitsIf13__nv_bfloat16S2_S2_fjLj7168ELj1ELj1ELj8ELj8ENS_18Kernel_traits_baseILj7168EfS2_S2_S2_fjLj256EEEEELb1ELb0ELb1ELb1EEEvNS_9BwdParamsE,@function
        .size           _ZN10layer_norm13ln_bwd_kernelINS_13Kernel_traitsIf13__nv_bfloat16S2_S2_fjLj7168ELj1ELj1ELj8ELj8ENS_18Kernel_traits_baseILj7168EfS2_S2_S2_fjLj256EEEEELb1ELb0ELb1ELb1EEEvNS_9BwdParamsE,(.L_x_14339 - _ZN10layer_norm13ln_bwd_kernelINS_13Kernel_traitsIf13__nv_bfloat16S2_S2_fjLj7168ELj1ELj1ELj8ELj8ENS_18Kernel_traits_baseILj7168EfS2_S2_S2_fjLj256EEEEELb1ELb0ELb1ELb1EEEvNS_9BwdParamsE)
        .other          _ZN10layer_norm13ln_bwd_kernelINS_13Kernel_traitsIf13__nv_bfloat16S2_S2_fjLj7168ELj1ELj1ELj8ELj8ENS_18Kernel_traits_baseILj7168EfS2_S2_S2_fjLj256EEEEELb1ELb0ELb1ELb1EEEvNS_9BwdParamsE,@"STO_CUDA_ENTRY STV_DEFAULT"
_ZN10layer_norm13ln_bwd_kernelINS_13Kernel_traitsIf13__nv_bfloat16S2_S2_fjLj7168ELj1ELj1ELj8ELj8ENS_18Kernel_traits_baseILj7168EfS2_S2_S2_fjLj256EEEEELb1ELb0ELb1ELb1EEEvNS_9BwdParamsE:
.text._ZN10layer_norm13ln_bwd_kernelINS_13Kernel_traitsIf13__nv_bfloat16S2_S2_fjLj7168ELj1ELj1ELj8ELj8ENS_18Kernel_traits_baseILj7168EfS2_S2_S2_fjLj256EEEEELb1ELb0ELb1ELb1EEEvNS_9BwdParamsE:
        /* <DEDUP_REMOVED lines=50> */
[----:B------:R-:W-:Y:S01]  /*0320*/  MOV R2, UR4 ;  /* 0x0000000400027c02 */ /* 0x000fe20008000f00 */
[----:B------:R-:W-:Y:S01]  /*0330*/  IMAD.MOV.U32 R120, RZ, RZ, RZ ;  /* 0x000000ffff787224 */ /* 0x000fe200078e00ff */
[----:B--234-:R-:W-:-:S11]  /*0340*/  UPLOP3.LUT UP1, UPT, UPT, UPT, UPT, 0x40, 0x4 ;  /* 0x000000000004789c */ /* 0x01cfd60003f2e870 */
.L_x_3525:
[----:B-1----:R-:W1:Y:S08]  /*0350*/  LDC.64 R124, c[0x0][0x3f8] ;  /* 0x0000fe00ff7c7b82 */ /* 0x002e700000000a00 */
[----:B--2---:R-:W2:Y:S08]  /*0360*/  LDC.64 R8, c[0x0][0x3c8] ;  /* 0x0000f200ff087b82 */ /* 0x004eb00000000a00 */
[----:B---34-:R-:W3:Y:S01]  /*0370*/  LDC.64 R126, c[0x0][0x3f0] ;  /* 0x0000fc00ff7e7b82 */ /* 0x018ee20000000a00 */
        /* <DEDUP_REMOVED lines=18> */
[----:B------:R-:W-:-:S04]  /*04a0*/  SHF.R.S32.HI R3, RZ, 0x1f, R0 ;  /* 0x0000001fff037819 */ /* 0x000fc80000011400 */
[----:B------:R-:W-:Y:S01]  /*04b0*/  LEA.HI R3, R3, R0, RZ, 0x2 ;  /* 0x0000000003037211 */ /* 0x000fe200078f10ff */
[----:B------:R-:W-:-:S03]  /*04c0*/  IMAD R0, R2, R39, RZ ;  /* 0x0000002702007224 */ /* 0x000fc600078e02ff */
[----:B-1----:R-:W-:Y:S02]  /*04d0*/  LEA.HI.SX32 R9, R3, R38, 0x1e ;  /* 0x0000002603097211 */ /* 0x002fe400078ff2ff */
[----:B------:R-:W-:Y:S02]  /*04e0*/  SHF.R.S32.HI R3, RZ, 0x1f, R0 ;  /* 0x0000001fff037819 */ /* 0x000fe40000011400 */
[C---:B------:R-:W-:Y:S01]  /*04f0*/  IADD3 R33, PT, PT, R9.reuse, 0x200, RZ ;  /* 0x0000020009217810 */ /* 0x040fe20007ffe0ff */
[----:B------:R-:W-:Y:S01]  /*0500*/  VIADD R35, R9, 0x100 ;  /* 0x0000010009237836 */ /* 0x000fe20000000000 */
[----:B------:R-:W-:Y:S01]  /*0510*/  LEA.HI R3, R3, R0, RZ, 0x2 ;  /* 0x0000000003037211 */ /* 0x000fe200078f10ff */
[C---:B--2---:R-:W-:Y:S01]  /*0520*/  IMAD.WIDE.U32 R36, R9.reuse, 0x8, R10 ;  /* 0x0000000809247825 */ /* 0x044fe200078e000a */
[----:B------:R-:W-:Y:S01]  /*0530*/  IADD3 R25, PT, PT, R9, 0x400, RZ ;  /* 0x0000040009197810 */ /* 0x000fe20007ffe0ff */
[----:B------:R1:W2:Y:S01]  /*0540*/  LDG.E R0, desc[UR12][R6.64] ;  /* 0x0000000c06007981 */ /* 0x0002a2000c1e1900 */
[----:B------:R-:W-:Y:S01]  /*0550*/  LEA.HI.SX32 R159, R3, R38, 0x1e ;  /* 0x00000026039f7211 */ /* 0x000fe200078ff2ff */
[----:B------:R-:W-:-:S02]  /*0560*/  VIADD R29, R9, 0x300 ;  /* 0x00000300091d7836 */ /* 0x000fc40000000000 */
[C---:B------:R-:W-:Y:S01]  /*0570*/  VIADD R19, R9.reuse, 0x500 ;  /* 0x0000050009137836 */ /* 0x040fe20000000000 */
[----:B------:R-:W-:Y:S01]  /*0580*/  IADD3 R9, PT, PT, R9, 0x600, RZ ;  /* 0x0000060009097810 */ /* 0x000fe20007ffe0ff */
[C---:B------:R-:W-:Y:S01]  /*0590*/  VIADD R153, R159.reuse, 0x300 ;  /* 0x000003009f997836 */ /* 0x040fe20000000000 */
[C---:B------:R-:W-:Y:S01]  /*05a0*/  IADD3 R151, PT, PT, R159.reuse, 0x200, RZ ;  /* 0x000002009f977810 */ /* 0x040fe20007ffe0ff */
[----:B------:R-:W-:Y:S01]  /*05b0*/  VIADD R149, R159, 0x100 ;  /* 0x000001009f957836 */ /* 0x000fe20000000000 */
[----:B------:R-:W4:Y:S01]  /*05c0*/  LDG.E.64 R36, desc[UR12][R36.64] ;  /* 0x0000000c24247981 */ /* 0x000f22000c1e1b00 */
[----:B------:R-:W-:-:S04]  /*05d0*/  IMAD.WIDE.U32 R34, R35, 0x8, R10 ;  /* 0x0000000823227825 */ /* 0x000fc800078e000a */
[--C-:B------:R-:W-:Y:S02]  /*05e0*/  IMAD.WIDE.U32 R32, R33, 0x8, R10.reuse ;  /* 0x0000000821207825 */ /* 0x100fe400078e000a */
        /* <DEDUP_REMOVED lines=8> */
[----:B------:R-:W2:Y:S02]  /*0670*/  LDG.E.64 R18, desc[UR12][R18.64] ;  /* 0x0000000c12127981 */ /* 0x000ea4000c1e1b00 */
[--C-:B---3--:R-:W-:Y:S02]  /*0680*/  IMAD.WIDE.U32 R20, R153, 0x8, R30.reuse ;  /* 0x0000000899147825 */ /* 0x108fe400078e001e */
[----:B------:R-:W3:Y:S02]  /*0690*/  LDG.E.64 R10, desc[UR12][R10.64] ;  /* 0x0000000c0a0a7981 */ /* 0x000ee4000c1e1b00 */
[----:B------:R-:W-:-:S02]  /*06a0*/  IMAD.WIDE.U32 R12, R159, 0x8, R30 ;  /* 0x000000089f0c7825 */ /* 0x000fc400078e001e */
[----:B------:R-:W3:Y:S02]  /*06b0*/  LDG.E.64 R20, desc[UR12][R20.64] ;  /* 0x0000000c14147981 */ /* 0x000ee4000c1e1b00 */
[--C-:B------:R-:W-:Y:S02]  /*06c0*/  IMAD.WIDE.U32 R14, R149, 0x8, R30.reuse ;  /* 0x00000008950e7825 */ /* 0x100fe400078e001e */
[----:B------:R-:W3:Y:S02]  /*06d0*/  LDG.E.64 R12, desc[UR12][R12.64] ;  /* 0x0000000c0c0c7981 */ /* 0x000ee4000c1e1b00 */
[----:B------:R-:W-:Y:S02]  /*06e0*/  VIADD R157, R159, 0x500 ;  /* 0x000005009f9d7836 */ /* 0x000fe40000000000 */
[--C-:B------:R-:W-:Y:S01]  /*06f0*/  IMAD.WIDE.U32 R16, R151, 0x8, R30.reuse ;  /* 0x0000000897107825 */ /* 0x100fe200078e001e */
[----:B------:R-:W3:Y:S03]  /*0700*/  LDG.E.64 R14, desc[UR12][R14.64] ;  /* 0x0000000c0e0e7981 */ /* 0x000ee6000c1e1b00 */
[----:B------:R-:W-:Y:S01]  /*0710*/  IMAD.WIDE.U32 R26, R157, 0x8, R30 ;  /* 0x000000089d1a7825 */ /* 0x000fe200078e001e */
[C---:B------:R-:W-:Y:S01]  /*0720*/  IADD3 R155, PT, PT, R159.reuse, 0x400, RZ ;  /* 0x000004009f9b7810 */ /* 0x040fe20007ffe0ff */
[----:B------:R-:W3:Y:S01]  /*0730*/  LDG.E.64 R16, desc[UR12][R16.64] ;  /* 0x0000000c10107981 */ /* 0x000ee2000c1e1b00 */
[----:B------:R-:W-:-:S03]  /*0740*/  IADD3 R161, PT, PT, R159, 0x600, RZ ;  /* 0x000006009fa17810 */ /* 0x000fc60007ffe0ff */
[----:B------:R-:W3:Y:S01]  /*0750*/  LDG.E.64 R26, desc[UR12][R26.64] ;  /* 0x0000000c1a1a7981 */ /* 0x000ee2000c1e1b00 */
[----:B------:R-:W-:-:S04]  /*0760*/  IMAD.WIDE.U32 R22, R155, 0x8, R30 ;  /* 0x000000089b167825 */ /* 0x000fc800078e001e */
[----:B------:R-:W-:Y:S02]  /*0770*/  IMAD.WIDE.U32 R30, R161, 0x8, R30 ;  /* 0x00000008a11e7825 */ /* 0x000fe400078e001e */
[----:B------:R-:W3:Y:S04]  /*0780*/  LDG.E.64 R22, desc[UR12][R22.64] ;  /* 0x0000000c16167981 */ /* 0x000ee8000c1e1b00 */
[----:B------:R-:W3:Y:S01]  /*0790*/  LDG.E.64 R30, desc[UR12][R30.64] ;  /* 0x0000000c1e1e7981 */ /* 0x000ee2000c1e1b00 */
[----:B------:R-:W-:Y:S01]  /*07a0*/  @P1 VIADD R3, R191, 0xffffffff ;  /* 0xffffffffbf031836 */ /* 0x000fe20000000000 */
        /* <DEDUP_REMOVED lines=8> */
[----:B------:R-:W1:Y:S08]  /*0830*/  @P0 LDC.64 R144, c[0x0][0x438] ;  /* 0x00010e00ff900b82 */ /* 0x000e700000000a00 */
[----:B------:R-:W1:Y:S08]  /*0840*/  @P0 LDC.64 R38, c[0x0][0x438] ;  /* 0x00010e00ff260b82 */ /* 0x000e700000000a00 */
[----:B------:R-:W1:Y:S08]  /*0850*/  @P0 LDC.64 R124, c[0x0][0x438] ;  /* 0x00010e00ff7c0b82 */ /* 0x000e700000000a00 */
[----:B------:R-:W1:Y:S08]  /*0860*/  @P0 LDC.64 R128, c[0x0][0x438] ;  /* 0x00010e00ff800b82 */ /* 0x000e700000000a00 */
[----:B------:R-:W1:Y:S08]  /*0870*/  @P0 LDC.64 R132, c[0x0][0x438] ;  /* 0x00010e00ff840b82 */ /* 0x000e700000000a00 */
[----:B------:R-:W1:Y:S08]  /*0880*/  @P0 LDC.64 R142, c[0x0][0x438] ;  /* 0x00010e00ff8e0b82 */ /* 0x000e700000000a00 */
[----:B------:R-:W1:Y:S01]  /*0890*/  @P0 LDC.64 R146, c[0x0][0x438] ;  /* 0x00010e00ff920b82 */ /* 0x000e620000000a00 */
[----:B------:R-:W-:-:S05]  /*08a0*/  IADD3 R127, PT, PT, R3, 0x100, RZ ;  /* 0x00000100037f7810 */ /* 0x000fca0007ffe0ff */
[--C-:B0-----:R-:W-:Y:S01]  /*08b0*/  IMAD.WIDE.U32 R126, R127, 0x4, R140.reuse ;  /* 0x000000047f7e7825 */ /* 0x101fe200078e008c */
[C---:B------:R-:W-:Y:S02]  /*08c0*/  IADD3 R135, PT, PT, R3.reuse, 0x300, RZ ;  /* 0x0000030003877810 */ /* 0x040fe40007ffe0ff */
[C---:B------:R-:W-:Y:S01]  /*08d0*/  IADD3 R139, PT, PT, R3.reuse, 0x500, RZ ;  /* 0x00000500038b7810 */ /* 0x040fe20007ffe0ff */
[C---:B-1----:R-:W-:Y:S01]  /*08e0*/  IMAD.WIDE.U32 R6, R3.reuse, 0x4, R140 ;  /* 0x0000000403067825 */ /* 0x042fe200078e008c */
[----:B------:R0:W5:Y:S03]  /*08f0*/  LDG.E R188, desc[UR12][R126.64] ;  /* 0x0000000c7ebc7981 */ /* 0x000166000c1e1900 */
[C---:B------:R-:W-:Y:S01]  /*0900*/  VIADD R131, R3.reuse, 0x200 ;  /* 0x0000020003837836 */ /* 0x040fe20000000000 */
[----:B------:R-:W5:Y:S01]  /*0910*/  LDG.E R190, desc[UR12][R6.64] ;  /* 0x0000000c06be7981 */ /* 0x000f62000c1e1900 */
[----:B------:R-:W-:-:S02]  /*0920*/  VIADD R137, R3, 0x400 ;  /* 0x0000040003897836 */ /* 0x000fc40000000000 */
[----:B------:R-:W-:Y:S02]  /*0930*/  VIADD R3, R3, 0x600 ;  /* 0x0000060003037836 */ /* 0x000fe40000000000 */
[----:B------:R-:W-:-:S04]  /*0940*/  @P0 IMAD.WIDE.U32 R38, R159, 0x8, R38 ;  /* 0x000000089f260825 */ /* 0x000fc800078e0026 */
        /* <DEDUP_REMOVED lines=14> */
[----:B------:R-:W-:-:S04]  /*0a30*/  IMAD.WIDE.U32 R134, R135, 0x4, R140 ;  /* 0x0000000487867825 */ /* 0x000fc800078e008c */
[----:B------:R-:W-:-:S04]  /*0a40*/  IMAD.WIDE.U32 R136, R137, 0x4, R140 ;  /* 0x0000000489887825 */ /* 0x000fc800078e008c */
[--C-:B------:R-:W-:Y:S01]  /*0a50*/  IMAD.WIDE.U32 R138, R139, 0x4, R140.reuse ;  /* 0x000000048b8a7825 */ /* 0x100fe200078e008c */
[----:B------:R-:W-:Y:S01]  /*0a60*/  ISETP.NE.AND P0, PT, RZ, UR11, PT ;  /* 0x0000000bff007c0c */ /* 0x000fe2000bf05270 */
[----:B------:R-:W5:Y:S02]  /*0a70*/  LDG.E R6, desc[UR12][R134.64] ;  /* 0x0000000c86067981 */ /* 0x000f64000c1e1900 */
[----:B------:R-:W-:Y:S02]  /*0a80*/  IMAD.WIDE.U32 R140, R3, 0x4, R140 ;  /* 0x00000004038c7825 */ /* 0x000fe400078e008c */
[----:B------:R-:W5:Y:S04]  /*0a90*/  LDG.E R7, desc[UR12][R136.64] ;  /* 0x0000000c88077981 */ /* 0x000f68000c1e1900 */
[----:B------:R-:W5:Y:S04]  /*0aa0*/  LDG.E R8, desc[UR12][R138.64] ;  /* 0x0000000c8a087981 */ /* 0x000f68000c1e1900 */
[----:B------:R2:W5:Y:S04]  /*0ab0*/  LDG.E R9, desc[UR12][R140.64] ;  /* 0x0000000c8c097981 */ /* 0x000568000c1e1900 */
[----:B------:R0:W5:Y:S01]  /*0ac0*/  LDG.E R187, desc[UR12][R130.64] ;  /* 0x0000000c82bb7981 */ /* 0x000162000c1e1900 */
[--C-:B----4-:R-:W-:Y:S01]  /*0ad0*/  SHF.R.U64 R153, R36, 0x10, R37.reuse ;  /* 0x0000001024997819 */ /* 0x110fe20000001225 */
[--C-:B------:R-:W-:Y:S01]  /*0ae0*/  IMAD.MOV.U32 R146, RZ, RZ, R37.reuse ;  /* 0x000000ffff927224 */ /* 0x100fe200078e0025 */
[----:B------:R-:W-:-:S02]  /*0af0*/  SHF.R.U32.HI R151, RZ, 0x10, R37 ;  /* 0x00000010ff977819 */ /* 0x000fc40000011625 */
[----:B--2---:R-:W-:Y:S01]  /*0b00*/  MOV R141, R34 ;  /* 0x00000022008d7202 */ /* 0x004fe20000000f00 */
[--C-:B------:R-:W-:Y:S01]  /*0b10*/  IMAD.MOV.U32 R135, RZ, RZ, R35.reuse ;  /* 0x000000ffff877224 */ /* 0x100fe200078e0023 */
[--C-:B------:R-:W-:Y:S02]  /*0b20*/  SHF.R.U64 R137, R34, 0x10, R35.reuse ;  /* 0x0000001022897819 */ /* 0x100fe40000001223 */
[----:B------:R-:W-:Y:S01]  /*0b30*/  SHF.R.U32.HI R139, RZ, 0x10, R35 ;  /* 0x00000010ff8b7819 */ /* 0x000fe20000011623 */
[--C-:B------:R-:W-:Y:S01]  /*0b40*/  IMAD.MOV.U32 R39, RZ, RZ, R33.reuse ;  /* 0x000000ffff277224 */ /* 0x100fe200078e0021 */
[----:B------:R-:W-:Y:S02]  /*0b50*/  MOV R133, R32 ;  /* 0x0000002000857202 */ /* 0x000fe40000000f00 */
[----:B0-----:R-:W-:Y:S01]  /*0b60*/  SHF.R.U64 R131, R32, 0x10, R33 ;  /* 0x0000001020837819 */ /* 0x001fe20000001221 */
[----:B------:R-:W-:Y:S01]  /*0b70*/  IMAD.MOV.U32 R34, RZ, RZ, R29 ;  /* 0x000000ffff227224 */ /* 0x000fe200078e001d */
[----:B------:R-:W-:-:S02]  /*0b80*/  MOV R38, R28 ;  /* 0x0000001c00267202 */ /* 0x000fc40000000f00 */
[----:B------:R-:W-:Y:S01]  /*0b90*/  SHF.R.U64 R37, R28, 0x10, R29 ;  /* 0x000000101c257819 */ /* 0x000fe2000000121d */
[----:B------:R-:W-:Y:S01]  /*0ba0*/  IMAD.MOV.U32 R28, RZ, RZ, R25 ;  /* 0x000000ffff1c7224 */ /* 0x000fe200078e0019 */
[----:B------:R-:W-:Y:S02]  /*0bb0*/  SHF.R.U32.HI R35, RZ, 0x10, R29 ;  /* 0x00000010ff237819 */ /* 0x000fe4000001161d */
[----:B------:R-:W-:Y:S02]  /*0bc0*/  SHF.R.U32.HI R129, RZ, 0x10, R33 ;  /* 0x00000010ff817819 */ /* 0x000fe40000011621 */
[----:B------:R-:W-:Y:S02]  /*0bd0*/  SHF.R.U64 R32, R24, 0x10, R25 ;  /* 0x0000001018207819 */ /* 0x000fe40000001219 */
[----:B---3--:R-:W-:Y:S01]  /*0be0*/  MOV R127, R10 ;  /* 0x0000000a007f7202 */ /* 0x008fe20000000f00 */
[--C-:B------:R-:W-:Y:S01]  /*0bf0*/  IMAD.MOV.U32 R125, RZ, RZ, R11.reuse ;  /* 0x000000ffff7d7224 */ /* 0x100fe200078e000b */
[----:B------:R-:W-:-:S02]  /*0c00*/  SHF.R.U64 R136, R10, 0x10, R11 ;  /* 0x000000100a887819 */ /* 0x000fc4000000120b */
[----:B------:R-:W-:Y:S01]  /*0c10*/  SHF.R.U32.HI R134, RZ, 0x10, R11 ;  /* 0x00000010ff867819 */ /* 0x000fe2000001160b */
[----:B------:R-:W-:Y:S01]  /*0c20*/  IMAD.U32 R140, R21, 0x10000, RZ ;  /* 0x00010000158c7824 */ /* 0x000fe200078e00ff */
[--C-:B------:R-:W-:Y:S02]  /*0c30*/  SHF.R.U64 R145, R20, 0x10, R21.reuse ;  /* 0x0000001014917819 */ /* 0x100fe40000001215 */
[----:B------:R-:W-:Y:S02]  /*0c40*/  SHF.R.U32.HI R143, RZ, 0x10, R21 ;  /* 0x00000010ff8f7819 */ /* 0x000fe40000011615 */
[--C-:B------:R-:W-:Y:S02]  /*0c50*/  SHF.R.U64 R10, R12, 0x10, R13.reuse ;  /* 0x000000100c0a7819 */ /* 0x100fe4000000120d */
[----:B------:R-:W-:Y:S01]  /*0c60*/  SHF.R.U32.HI R11, RZ, 0x10, R13 ;  /* 0x00000010ff0b7819 */ /* 0x000fe2000001160d */
[----:B------:R-:W-:Y:S01]  /*0c70*/  IMAD.U32 R13, R13, 0x10000, RZ ;  /* 0x000100000d0d7824 */ /* 0x000fe200078e00ff */
[----:B------:R-:W-:-:S02]  /*0c80*/  FSEL R21, R0, RZ, !P0 ;  /* 0x000000ff00157208 */ /* 0x000fc40004000000 */
[----:B------:R-:W-:Y:S02]  /*0c90*/  SHF.R.U32.HI R29, RZ, 0x10, R25 ;  /* 0x00000010ff1d7819 */ /* 0x000fe40000011619 */
[C---:B------:R-:W-:Y:S02]  /*0ca0*/  SHF.R.U64 R142, R14.reuse, 0x10, R15 ;  /* 0x000000100e8e7819 */ /* 0x040fe4000000120f */
[----:B------:R-:W-:Y:S01]  /*0cb0*/  MOV R33, R24 ;  /* 0x0000001800217202 */ /* 0x000fe20000000f00 */
[----:B------:R-:W-:Y:S01]  /*0cc0*/  IMAD.MOV.U32 R24, RZ, RZ, R19 ;  /* 0x000000ffff187224 */ /* 0x000fe200078e0013 */
[----:B------:R-:W-:Y:S02]  /*0cd0*/  MOV R25, R18 ;  /* 0x0000001200197202 */ /* 0x000fe40000000f00 */
[----:B------:R-:W-:Y:S02]  /*0ce0*/  SHF.L.U32 R14, R14, 0x10, RZ ;  /* 0x000000100e0e7819 */ /* 0x000fe400000006ff */
[----:B------:R-:W-:-:S02]  /*0cf0*/  SHF.R.U32.HI R150, RZ, 0x10, R15 ;  /* 0x00000010ff967819 */ /* 0x000fc4000001160f */
[--C-:B------:R-:W-:Y:S02]  /*0d00*/  SHF.R.U64 R18, R18, 0x10, R19.reuse ;  /* 0x0000001012127819 */ /* 0x100fe40000001213 */
[----:B------:R-:W-:Y:S02]  /*0d10*/  SHF.R.U32.HI R138, RZ, 0x10, R19 ;  /* 0x00000010ff8a7819 */ /* 0x000fe40000011613 */
[----:B------:R-:W-:Y:S02]  /*0d20*/  SHF.R.U64 R149, R16, 0x10, R17 ;  /* 0x0000001010957819 */ /* 0x000fe40000001211 */
[----:B------:R-:W-:Y:S02]  /*0d30*/  SHF.L.U32 R12, R12, 0x10, RZ ;  /* 0x000000100c0c7819 */ /* 0x000fe400000006ff */
[----:B------:R-:W-:Y:S01]  /*0d40*/  SHF.L.U32 R19, R16, 0x10, RZ ;  /* 0x0000001010137819 */ /* 0x000fe200000006ff */
[----:B------:R-:W-:Y:S01]  /*0d50*/  FADD.FTZ R16, -R21, R13 ;  /* 0x0000000d15107221 */ /* 0x000fe20000010100 */
[----:B------:R-:W-:Y:S01]  /*0d60*/  SHF.L.U32 R11, R11, 0x10, RZ ;  /* 0x000000100b0b7819 */ /* 0x000fe200000006ff */
[----:B------:R-:W-:Y:S01]  /*0d70*/  IMAD.U32 R0, R10, 0x10000, RZ ;  /* 0x000100000a007824 */ /* 0x000fe200078e00ff */
[C---:B------:R-:W-:Y:S01]  /*0d80*/  SHF.R.U64 R152, R26.reuse, 0x10, R27 ;  /* 0x000000101a987819 */ /* 0x040fe2000000121b */
[----:B------:R-:W-:Y:S01]  /*0d90*/  IMAD.U32 R15, R15, 0x10000, RZ ;  /* 0x000100000f0f7824 */ /* 0x000fe200078e00ff */
[----:B------:R-:W-:Y:S01]  /*0da0*/  SHF.L.U32 R128, R26, 0x10, RZ ;  /* 0x000000101a807819 */ /* 0x000fe200000006ff */
[----:B------:R-:W-:Y:S01]  /*0db0*/  FADD.FTZ R26, -R21, R14 ;  /* 0x0000000e151a7221 */ /* 0x000fe20000010100 */
[----:B------:R-:W-:Y:S01]  /*0dc0*/  SHF.L.U32 R13, R150, 0x10, RZ ;  /* 0x00000010960d7819 */ /* 0x000fe200000006ff */
[----:B------:R-:W-:Y:S01]  /*0dd0*/  IMAD.U32 R14, R149, 0x10000, RZ ;  /* 0x00010000950e7824 */ /* 0x000fe200078e00ff */
[----:B------:R-:W-:Y:S01]  /*0de0*/  MOV R3, R36 ;  /* 0x0000002400037202 */ /* 0x000fe20000000f00 */
[----:B------:R-:W-:Y:S01]  /*0df0*/  FADD.FTZ R12, -R21, R12 ;  /* 0x0000000c150c7221 */ /* 0x000fe20000010100 */
[----:B------:R-:W-:-:S02]  /*0e00*/  SHF.R.U32.HI R147, RZ, 0x10, R17 ;  /* 0x00000010ff937819 */ /* 0x000fc40000011611 */
[----:B------:R-:W-:Y:S01]  /*0e10*/  SHF.L.U32 R36, R20, 0x10, RZ ;  /* 0x0000001014247819 */ /* 0x000fe200000006ff */
[C---:B------:R-:W-:Y:S01]  /*0e20*/  FADD.FTZ R20, -R21.reuse, R11 ;  /* 0x0000000b15147221 */ /* 0x040fe20000010100 */
[C---:B------:R-:W-:Y:S01]  /*0e30*/  FADD.FTZ R10, -R21.reuse, R0 ;  /* 0x00000000150a7221 */ /* 0x040fe20000010100 */
[----:B------:R-:W-:Y:S01]  /*0e40*/  SHF.L.U32 R11, R142, 0x10, RZ ;  /* 0x000000108e0b7819 */ /* 0x000fe200000006ff */
[C---:B------:R-:W-:Y:S01]  /*0e50*/  FADD.FTZ R142, -R21.reuse, R15 ;  /* 0x0000000f158e7221 */ /* 0x040fe20000010100 */
[----:B------:R-:W-:Y:S01]  /*0e60*/  FADD.FTZ R150, -R21, R13 ;  /* 0x0000000d15967221 */ /* 0x000fe20000010100 */
[----:B------:R-:W-:Y:S01]  /*0e70*/  SHF.L.U32 R15, R147, 0x10, RZ ;  /* 0x00000010930f7819 */ /* 0x000fe200000006ff */
[----:B------:R-:W-:Y:S01]  /*0e80*/  FADD.FTZ R158, -R21, R14 ;  /* 0x0000000e159e7221 */ /* 0x000fe20000010100 */
[----:B------:R-:W-:Y:S01]  /*0e90*/  SHF.L.U32 R13, R3, 0x10, RZ ;  /* 0x00000010030d7819 */ /* 0x000fe200000006ff */
[----:B------:R-:W-:Y:S01]  /*0ea0*/  FMUL.FTZ R3, R5, R12 ;  /* 0x0000000c05037220 */ /* 0x000fe20000410000 */
[----:B------:R-:W-:Y:S01]  /*0eb0*/  SHF.L.U32 R14, R153, 0x10, RZ ;  /* 0x00000010990e7819 */ /* 0x000fe200000006ff */
[----:B------:R-:W-:Y:S01]  /*0ec0*/  FMUL.FTZ R10, R5, R10 ;  /* 0x0000000a050a7220 */ /* 0x000fe20000410000 */
[C---:B------:R-:W-:Y:S01]  /*0ed0*/  SHF.R.U64 R160, R30.reuse, 0x10, R31 ;  /* 0x000000101ea07819 */ /* 0x040fe2000000121f */
[----:B------:R-:W-:Y:S01]  /*0ee0*/  IMAD.U32 R17, R17, 0x10000, RZ ;  /* 0x0001000011117824 */ /* 0x000fe200078e00ff */
[----:B------:R-:W-:Y:S01]  /*0ef0*/  SHF.L.U32 R124, R30, 0x10, RZ ;  /* 0x000000101e7c7819 */ /* 0x000fe200000006ff */
[C---:B------:R-:W-:Y:S01]  /*0f00*/  FADD.FTZ R30, -R21.reuse, R11 ;  /* 0x0000000b151e7221 */ /* 0x040fe20000010100 */
[C---:B------:R-:W-:Y:S01]  /*0f10*/  SHF.R.U64 R144, R22.reuse, 0x10, R23 ;  /* 0x0000001016907819 */ /* 0x040fe20000001217 */
[----:B------:R-:W-:Y:S01]  /*0f20*/  FADD.FTZ R194, -R21, R15 ;  /* 0x0000000f15c27221 */ /* 0x000fe20000010100 */
[----:B------:R-:W-:Y:S01]  /*0f30*/  SHF.L.U32 R130, R22, 0x10, RZ ;  /* 0x0000001016827819 */ /* 0x000fe200000006ff */
[----:B------:R-:W-:Y:S01]  /*0f40*/  FADD.FTZ R120, R120, R13 ;  /* 0x0000000d78787221 */ /* 0x000fe20000010000 */
[-C--:B------:R-:W-:Y:S01]  /*0f50*/  FFMA.FTZ R68, R3, R13.reuse, R68 ;  /* 0x0000000d03447223 */ /* 0x080fe20000010044 */
[----:B------:R-:W-:Y:S01]  /*0f60*/  FMUL.FTZ R12, R64, R13 ;  /* 0x0000000d400c7220 */ /* 0x000fe20000410000 */
[----:B------:R-:W-:Y:S01]  /*0f70*/  SHF.R.U32.HI R148, RZ, 0x10, R23 ;  /* 0x00000010ff947819 */ /* 0x000fe20000011617 */
[----:B------:R-:W-:Y:S01]  /*0f80*/  IMAD.U32 R15, R146, 0x10000, RZ ;  /* 0x00010000920f7824 */ /* 0x000fe200078e00ff */
[----:B------:R-:W-:Y:S01]  /*0f90*/  SHF.R.U32.HI R156, RZ, 0x10, R27 ;  /* 0x00000010ff9c7819 */ /* 0x000fe2000001161b */
[----:B------:R-:W-:Y:S01]  /*0fa0*/  FMUL.FTZ R11, R5, R16 ;  /* 0x00000010050b7220 */ /* 0x000fe20000410000 */
[----:B------:R-:W-:Y:S01]  /*0fb0*/  SHF.R.U32.HI R164, RZ, 0x10, R31 ;  /* 0x00000010ffa47819 */ /* 0x000fe2000001161f */
[----:B------:R-:W-:Y:S01]  /*0fc0*/  FADD.FTZ R121, R121, R14 ;  /* 0x0000000e79797221 */ /* 0x000fe20000010000 */
[----:B------:R-:W-:Y:S01]  /*0fd0*/  SHF.L.U32 R22, R151, 0x10, RZ ;  /* 0x0000001097167819 */ /* 0x000fe200000006ff */
[-C--:B------:R-:W-:Y:S01]  /*0fe0*/  FFMA.FTZ R69, R10, R14.reuse, R69 ;  /* 0x0000000e0a457223 */ /* 0x080fe20000010045 */
[----:B------:R-:W-:Y:S01]  /*0ff0*/  FMUL.FTZ R13, R65, R14 ;  /* 0x0000000e410d7220 */ /* 0x000fe20000410000 */
[----:B------:R-:W-:Y:S01]  /*1000*/  FMUL.FTZ R14, R5, R20 ;  /* 0x00000014050e7220 */ /* 0x000fe20000410000 */
[----:B------:R-:W-:Y:S01]  /*1010*/  FADD.FTZ R192, -R21, R17 ;  /* 0x0000001115c07221 */ /* 0x000fe20000010100 */
[----:B------:R-:W-:Y:S01]  /*1020*/  SHF.L.U32 R126, R27, 0x10, RZ ;  /* 0x000000101b7e7819 */ /* 0x000fe200000006ff */
[----:B------:R-:W-:Y:S01]  /*1030*/  FADD.FTZ R154, -R21, R19 ;  /* 0x00000013159a7221 */ /* 0x000fe20000010100 */
[----:B------:R-:W-:Y:S01]  /*1040*/  SHF.L.U32 R17, R145, 0x10, RZ ;  /* 0x0000001091117819 */ /* 0x000fe200000006ff */
[----:B------:R-:W-:Y:S01]  /*1050*/  FADD.FTZ R122, R122, R15 ;  /* 0x0000000f7a7a7221 */ /* 0x000fe20000010000 */
[----:B------:R-:W-:Y:S01]  /*1060*/  SHF.L.U32 R144, R144, 0x10, RZ ;  /* 0x0000001090907819 */ /* 0x000fe200000006ff */
[-C--:B------:R-:W-:Y:S01]  /*1070*/  FFMA.FTZ R70, R11, R15.reuse, R70 ;  /* 0x0000000f0b467223 */ /* 0x080fe20000010046 */
[----:B------:R-:W-:Y:S01]  /*1080*/  SHF.L.U32 R148, R148, 0x10, RZ ;  /* 0x0000001094947819 */ /* 0x000fe200000006ff */
[----:B------:R-:W-:Y:S01]  /*1090*/  FMUL.FTZ R16, R66, R15 ;  /* 0x0000000f42107220 */ /* 0x000fe20000410000 */
[----:B------:R-:W-:Y:S01]  /*10a0*/  SHF.L.U32 R156, R156, 0x10, RZ ;  /* 0x000000109c9c7819 */ /* 0x000fe200000006ff */
[----:B------:R-:W-:Y:S01]  /*10b0*/  IMAD.U32 R132, R23, 0x10000, RZ ;  /* 0x0001000017847824 */ /* 0x000fe200078e00ff */
[----:B------:R-:W-:Y:S01]  /*10c0*/  SHF.L.U32 R160, R160, 0x10, RZ ;  /* 0x00000010a0a07819 */ /* 0x000fe200000006ff */
[----:B------:R-:W-:-:S02]  /*10d0*/  IMAD.U32 R31, R31, 0x10000, RZ ;  /* 0x000100001f1f7824 */ /* 0x000fc400078e00ff */
[----:B------:R-:W-:Y:S01]  /*10e0*/  FADD.FTZ R123, R123, R22 ;  /* 0x000000167b7b7221 */ /* 0x000fe20000010000 */
[----:B------:R-:W-:Y:S02]  /*10f0*/  IMAD.U32 R19, R143, 0x10000, RZ ;  /* 0x000100008f137824 */ /* 0x000fe400078e00ff */
[-C--:B------:R-:W-:Y:S01]  /*1100*/  FFMA.FTZ R71, R14, R22.reuse, R71 ;  /* 0x000000160e477223 */ /* 0x080fe20000010047 */
[----:B------:R-:W-:Y:S02]  /*1110*/  IMAD.U32 R152, R152, 0x10000, RZ ;  /* 0x0001000098987824 */ /* 0x000fe400078e00ff */
[----:B------:R-:W-:Y:S01]  /*1120*/  FMUL.FTZ R15, R67, R22 ;  /* 0x00000016430f7220 */ /* 0x000fe20000410000 */
[----:B------:R-:W-:Y:S01]  /*1130*/  IMAD.U32 R164, R164, 0x10000, RZ ;  /* 0x00010000a4a47824 */ /* 0x000fe200078e00ff */
[----:B------:R-:W-:Y:S01]  /*1140*/  SHF.L.U32 R208, R18, 0x10, RZ ;  /* 0x0000001012d07819 */ /* 0x000fe200000006ff */
[----:B------:R-:W-:Y:S01]  /*1150*/  IMAD.U32 R22, R137, 0x10000, RZ ;  /* 0x0001000089167824 */ /* 0x000fe200078e00ff */
[----:B------:R-:W-:Y:S01]  /*1160*/  SHF.L.U32 R39, R39, 0x10, RZ ;  /* 0x0000001027277819 */ /* 0x000fe200000006ff */
[C---:B------:R-:W-:Y:S01]  /*1170*/  FMUL.FTZ R18, R5.reuse, R30 ;  /* 0x0000001e05127220 */ /* 0x040fe20000410000 */
[----:B------:R-:W-:Y:S01]  /*1180*/  FMUL.FTZ R27, R5, R192 ;  /* 0x000000c0051b7220 */ /* 0x000fe20000410000 */
[----:B------:R-:W-:Y:S01]  /*1190*/  FADD.FTZ R36, -R21, R36 ;  /* 0x0000002415247221 */ /* 0x000fe20000010100 */
[----:B------:R-:W-:Y:S01]  /*11a0*/  SHF.L.U32 R162, R131, 0x10, RZ ;  /* 0x0000001083a27819 */ /* 0x000fe200000006ff */
[----:B------:R-:W-:Y:S01]  /*11b0*/  FADD.FTZ R210, RZ, R12 ;  /* 0x0000000cffd27221 */ /* 0x000fe20000010000 */
        /* <DEDUP_REMOVED lines=15> */
[----:B------:R-:W-:Y:S01]  /*12b0*/  FFMA.FTZ R131, R3, R12, RZ ;  /* 0x0000000c03837223 */ /* 0x000fe200000100ff */
[----:B------:R-:W-:Y:S01]  /*12c0*/  SHF.L.U32 R146, R139, 0x10, RZ ;  /* 0x000000108b927819 */ /* 0x000fe200000006ff */
[----:B------:R-:W-:-:S02]  /*12d0*/  IMAD.U32 R196, R129, 0x10000, RZ ;  /* 0x0001000081c47824 */ /* 0x000fc400078e00ff */
[----:B------:R-:W-:Y:S01]  /*12e0*/  FADD.FTZ R117, R117, R22 ;  /* 0x0000001675757221 */ /* 0x000fe20000010000 */
[----:B------:R-:W-:Y:S02]  /*12f0*/  IMAD.U32 R204, R32, 0x10000, RZ ;  /* 0x0001000020cc7824 */ /* 0x000fe400078e00ff */
[-C--:B------:R-:W-:Y:S01]  /*1300*/  FFMA.FTZ R73, R18, R22.reuse, R73 ;  /* 0x0000001612497223 */ /* 0x080fe20000010049 */
[----:B------:R-:W-:Y:S01]  /*1310*/  FMUL.FTZ R21, R61, R22 ;  /* 0x000000163d157220 */ /* 0x000fe20000410000 */
[----:B------:R-:W-:Y:S01]  /*1320*/  SHF.L.U32 R129, R38, 0x10, RZ ;  /* 0x0000001026817819 */ /* 0x000fe200000006ff */
[----:B------:R-:W-:Y:S01]  /*1330*/  FMUL.FTZ R22, R5, R150 ;  /* 0x0000009605167220 */ /* 0x000fe20000410000 */
[----:B------:R-:W-:Y:S01]  /*1340*/  SHF.L.U32 R139, R33, 0x10, RZ ;  /* 0x00000010218b7819 */ /* 0x000fe200000006ff */
[----:B------:R-:W-:Y:S01]  /*1350*/  FADD.FTZ R114, R114, R39 ;  /* 0x0000002772727221 */ /* 0x000fe20000010000 */
[-C--:B------:R-:W-:Y:S01]  /*1360*/  FFMA.FTZ R78, R27, R39.reuse, R78 ;  /* 0x000000271b4e7223 */ /* 0x080fe2000001004e */
[----:B------:R-:W-:Y:S01]  /*1370*/  FMUL.FTZ R32, R58, R39 ;  /* 0x000000273a207220 */ /* 0x000fe20000410000 */
[C---:B------:R-:W-:Y:S01]  /*1380*/  FMUL.FTZ R19, R5.reuse, R142 ;  /* 0x0000008e05137220 */ /* 0x040fe20000410000 */
        /* <DEDUP_REMOVED lines=27> */
[----:B------:R-:W-:-:S02]  /*1540*/  IMAD.U32 R133, R133, 0x10000, RZ ;  /* 0x0001000085857824 */ /* 0x000fc400078e00ff */
[----:B------:R-:W-:Y:S01]  /*1550*/  FADD.FTZ R132, R24, R131 ;  /* 0x0000008318847221 */ /* 0x000fe20000010000 */
[----:B------:R-:W-:Y:S01]  /*1560*/  FFMA.FTZ R129, R19, R24, R130 ;  /* 0x0000001813817223 */ /* 0x000fe20000010082 */
[----:B------:R-:W-:Y:S01]  /*1570*/  SHF.L.U32 R147, R28, 0x10, RZ ;  /* 0x000000101c937819 */ /* 0x000fe200000006ff */
[----:B------:R-:W-:Y:S02]  /*1580*/  IMAD.U32 R151, R25, 0x10000, RZ ;  /* 0x0001000019977824 */ /* 0x000fe400078e00ff */
        /* <DEDUP_REMOVED lines=8> */
[----:B------:R-:W-:-:S02]  /*1610*/  FFMA.FTZ R129, R25, R28, R130 ;  /* 0x0000001c19817223 */ /* 0x000fc40000010082 */
[----:B------:R-:W-:Y:S02]  /*1620*/  FADD.FTZ R131, R29, R132 ;  /* 0x000000841d837221 */ /* 0x000fe40000010000 */
[----:B------:R-:W-:Y:S01]  /*1630*/  FFMA.FTZ R130, R26, R29, R129 ;  /* 0x0000001d1a827223 */ /* 0x000fe20000010081 */
[----:B------:R-:W-:Y:S01]  /*1640*/  FMUL.FTZ R31, R59, R196 ;  /* 0x000000c43b1f7220 */ /* 0x000fe20000410000 */
[----:B------:R-:W-:Y:S01]  /*1650*/  FADD.FTZ R132, R32, R131 ;  /* 0x0000008320847221 */ /* 0x000fe20000010000 */
[----:B------:R-:W-:Y:S01]  /*1660*/  FMUL.FTZ R30, R5, R194 ;  /* 0x000000c2051e7220 */ /* 0x000fe20000410000 */
[----:B------:R-:W-:Y:S01]  /*1670*/  FFMA.FTZ R129, R27, R32, R130 ;  /* 0x000000201b817223 */ /* 0x000fe20000010082 */
[----:B------:R-:W-:Y:S01]  /*1680*/  SHF.L.U32 R38, R37, 0x10, RZ ;  /* 0x0000001025267819 */ /* 0x000fe200000006ff */
[----:B------:R-:W-:Y:S01]  /*1690*/  FADD.FTZ R131, R31, R132 ;  /* 0x000000841f837221 */ /* 0x000fe20000010000 */
[----:B------:R-:W-:Y:S02]  /*16a0*/  IMAD.U32 R137, R34, 0x10000, RZ ;  /* 0x0001000022897824 */ /* 0x000fe400078e00ff */
[----:B------:R-:W-:Y:S01]  /*16b0*/  FFMA.FTZ R130, R30, R31, R129 ;  /* 0x0000001f1e827223 */ /* 0x000fe20000010081 */
[C---:B------:R-:W-:Y:S01]  /*16c0*/  FMUL.FTZ R34, R5.reuse, R198 ;  /* 0x000000c605227220 */ /* 0x040fe20000410000 */
[----:B------:R-:W-:Y:S01]  /*16d0*/  FMUL.FTZ R149, R5, R128 ;  /* 0x0000008005957220 */ /* 0x000fe20000410000 */
        /* <DEDUP_REMOVED lines=19> */
[----:B------:R-:W-:Y:S01]  /*1810*/  FADD.FTZ R126, R142, R131 ;  /* 0x000000838e7e7221 */ /* 0x000fe20000010000 */
[----:B------:R-:W-:Y:S01]  /*1820*/  FMUL.FTZ R144, R5, R144 ;  /* 0x0000009005907220 */ /* 0x000fe20000410000 */
[----:B------:R-:W-:Y:S01]  /*1830*/  FFMA.FTZ R129, R141, R142, R128 ;  /* 0x0000008e8d817223 */ /* 0x000fe20000010080 */
[----:B------:R-:W-:Y:S01]  /*1840*/  FMUL.FTZ R146, R50, R147 ;  /* 0x0000009332927220 */ /* 0x000fe20000410000 */
[----:B------:R-:W-:Y:S02]  /*1850*/  FADD.FTZ R131, R145, R126 ;  /* 0x0000007e91837221 */ /* 0x000fe40000010000 */
        /* <DEDUP_REMOVED lines=16> */
[----:B------:R-:W-:Y:S01]  /*1960*/  FMUL.FTZ R152, R5, R152 ;  /* 0x0000009805987220 */ /* 0x000fe20000410000 */
        /* <DEDUP_REMOVED lines=14> */
[----:B------:R-:W-:Y:S01]  /*1a50*/  SHF.L.U32 R136, R136, 0x10, RZ ;  /* 0x0000001088887819 */ /* 0x000fe200000006ff */
[----:B------:R-:W-:-:S02]  /*1a60*/  FADD.FTZ R129, R155, R126 ;  /* 0x0000007e9b817221 */ /* 0x000fc40000010000 */
[----:B------:R-:W-:Y:S01]  /*1a70*/  FFMA.FTZ R124, R156, R155, R127 ;  /* 0x0000009b9c7c7223 */ /* 0x000fe2000001007f */
[----:B------:R-:W-:Y:S02]  /*1a80*/  IMAD.U32 R125, R125, 0x10000, RZ ;  /* 0x000100007d7d7824 */ /* 0x000fe400078e00ff */
[----:B------:R-:W-:Y:S01]  /*1a90*/  FMUL.FTZ R161, R5, R0 ;  /* 0x0000000005a17220 */ /* 0x000fe20000410000 */
[----:B------:R-:W-:Y:S01]  /*1aa0*/  FMUL.FTZ R159, R41, R136 ;  /* 0x00000088299f7220 */ /* 0x000fe20000410000 */
[----:B------:R-:W-:Y:S01]  /*1ab0*/  FADD.FTZ R0, R158, R129 ;  /* 0x000000819e007221 */ /* 0x000fe20000010000 */
[----:B------:R-:W-:Y:S01]  /*1ac0*/  FMUL.FTZ R160, R5, R160 ;  /* 0x000000a005a07220 */ /* 0x000fe20000410000 */
        /* <DEDUP_REMOVED lines=40> */
.L_x_3456:
        /* <DEDUP_REMOVED lines=12> */
.L_x_3458:
        /* <DEDUP_REMOVED lines=17> */
[----:B------:R-:W-:-:S04]  /*1f20*/  IMAD.WIDE.U32 R128, R129, 0x4, R126 ;  /* 0x0000000481807825 */ /* 0x000fc800078e007e */
[--C-:B------:R-:W-:Y:S01]  /*1f30*/  IMAD.WIDE.U32 R124, R125, 0x4, R126.reuse ;  /* 0x000000047d7c7825 */ /* 0x100fe200078e007e */
[----:B------:R1:W5:Y:S03]  /*1f40*/  LDG.E R8, desc[UR12][R128.64] ;  /* 0x0000000c80087981 */ /* 0x000366000c1e1900 */
[----:B------:R-:W-:Y:S01]  /*1f50*/  IMAD.WIDE.U32 R126, R7, 0x4, R126 ;  /* 0x00000004077e7825 */ /* 0x000fe200078e007e */
[----:B------:R1:W5:Y:S04]  /*1f60*/  LDG.E R190, desc[UR12][R124.64] ;  /* 0x0000000c7cbe7981 */ /* 0x000368000c1e1900 */
[----:B------:R1:W5:Y:S04]  /*1f70*/  LDG.E R7, desc[UR12][R130.64] ;  /* 0x0000000c82077981 */ /* 0x000368000c1e1900 */
[----:B------:R1:W5:Y:S01]  /*1f80*/  LDG.E R9, desc[UR12][R126.64] ;  /* 0x0000000c7e097981 */ /* 0x000362000c1e1900 */
[----:B------:R-:W-:Y:S05]  /*1f90*/  BRA `(.L_x_3457) ;  /* 0x0000000000bc7947 */ /* 0x000fea0003800000 */
.L_x_3459:
[----:B------:R-:W0:Y:S01]  /*1fa0*/  S2R R8, SR_TID.X ;  /* 0x0000000000087919 */ /* 0x000e220000002100 */
[----:B------:R-:W1:Y:S01]  /*1fb0*/  LDC.64 R126, c[0x0][0x3b0] ;  /* 0x0000ec00ff7e7b82 */ /* 0x000e620000000a00 */
[----:B------:R-:W-:Y:S01]  /*1fc0*/  IMAD R6, R2, UR15, RZ ;  /* 0x0000000f02067c24 */ /* 0x000fe2000f8e02ff */
[C---:B------:R-:W-:Y:S01]  /*1fd0*/  IADD3 R135, PT, PT, R125.reuse, 0x100, RZ ;  /* 0x000001007d877810 */ /* 0x040fe20007ffe0ff */
[C---:B------:R-:W-:Y:S01]  /*1fe0*/  VIADD R133, R125.reuse, 0x300 ;  /* 0x000003007d857836 */ /* 0x040fe20000000000 */
[C---:B------:R-:W-:Y:S02]  /*1ff0*/  IADD3 R137, PT, PT, R125.reuse, 0x200, RZ ;  /* 0x000002007d897810 */ /* 0x040fe40007ffe0ff */
[----:B------:R-:W-:Y:S02]  /*2000*/  SHF.R.S32.HI R7, RZ, 0x1f, R6 ;  /* 0x0000001fff077819 */ /* 0x000fe40000011406 */
[----:B------:R-:W2:Y:S01]  /*2010*/  LDC.64 R170, c[0x0][0x438] ;  /* 0x00010e00ffaa7b82 */ /* 0x000ea20000000a00 */
[----:B------:R-:W-:-:S02]  /*2020*/  IADD3 R131, PT, PT, R125, 0x400, RZ ;  /* 0x000004007d837810 */ /* 0x000fc40007ffe0ff */
[----:B------:R-:W-:Y:S02]  /*2030*/  LEA.HI R7, R7, R6, RZ, 0x2 ;  /* 0x0000000607077211 */ /* 0x000fe400078f10ff */
[----:B------:R-:W-:Y:S01]  /*2040*/  IADD3 R129, PT, PT, R125, 0x500, RZ ;  /* 0x000005007d817810 */ /* 0x000fe20007ffe0ff */
[----:B-1----:R-:W-:-:S04]  /*2050*/  IMAD.WIDE.U32 R134, R135, 0x4, R126 ;  /* 0x0000000487867825 */ /* 0x002fc800078e007e */
[--C-:B------:R-:W-:Y:S01]  /*2060*/  IMAD.WIDE.U32 R136, R137, 0x4, R126.reuse ;  /* 0x0000000489887825 */ /* 0x100fe200078e007e */
[----:B------:R1:W5:Y:S01]  /*2070*/  LDG.E R188, desc[UR12][R134.64] ;  /* 0x0000000c86bc7981 */ /* 0x000362000c1e1900 */
[----:B0-----:R-:W-:Y:S02]  /*2080*/  LEA.HI.SX32 R183, R7, R8, 0x1e ;  /* 0x0000000807b77211 */ /* 0x001fe400078ff2ff */
[----:B------:R-:W-:Y:S01]  /*2090*/  VIADD R7, R125, 0x600 ;  /* 0x000006007d077836 */ /* 0x000fe20000000000 */
[----:B------:R0:W5:Y:S01]  /*20a0*/  LDG.E R187, desc[UR12][R136.64] ;  /* 0x0000000c88bb7981 */ /* 0x000162000c1e1900 */
[--C-:B------:R-:W-:Y:S01]  /*20b0*/  IMAD.WIDE.U32 R132, R133, 0x4, R126.reuse ;  /* 0x0000000485847825 */ /* 0x100fe200078e007e */
[C---:B------:R-:W-:Y:S02]  /*20c0*/  IADD3 R181, PT, PT, R183.reuse, 0x100, RZ ;  /* 0x00000100b7b57810 */ /* 0x040fe40007ffe0ff */
[C---:B------:R-:W-:Y:S01]  /*20d0*/  IADD3 R179, PT, PT, R183.reuse, 0x200, RZ ;  /* 0x00000200b7b37810 */ /* 0x040fe20007ffe0ff */
[C---:B------:R-:W-:Y:S01]  /*20e0*/  VIADD R177, R183.reuse, 0x300 ;  /* 0x00000300b7b17836 */ /* 0x040fe20000000000 */
[----:B------:R-:W-:Y:S01]  /*20f0*/  IADD3 R175, PT, PT, R183, 0x400, RZ ;  /* 0x00000400b7af7810 */ /* 0x000fe20007ffe0ff */
[----:B------:R-:W-:Y:S01]  /*2100*/  IMAD.WIDE.U32 R130, R131, 0x4, R126 ;  /* 0x0000000483827825 */ /* 0x000fe200078e007e */
[C---:B------:R-:W-:Y:S01]  /*2110*/  IADD3 R173, PT, PT, R183.reuse, 0x500, RZ ;  /* 0x00000500b7ad7810 */ /* 0x040fe20007ffe0ff */
[----:B------:R0:W5:Y:S02]  /*2120*/  LDG.E R6, desc[UR12][R132.64] ;  /* 0x0000000c84067981 */ /* 0x000164000c1e1900 */
[----:B-1----:R-:W-:-:S02]  /*2130*/  VIADD R135, R183, 0x600 ;  /* 0x00000600b7877836 */ /* 0x002fc40000000000 */
        /* <DEDUP_REMOVED lines=18> */
[----:B------:R0:W5:Y:S04]  /*2260*/  LDG.E R7, desc[UR12][R130.64] ;  /* 0x0000000c82077981 */ /* 0x000168000c1e1900 */
[----:B------:R0:W5:Y:S04]  /*2270*/  LDG.E R9, desc[UR12][R126.64] ;  /* 0x0000000c7e097981 */ /* 0x000168000c1e1900 */
[----:B------:R-:W5:Y:S02]  /*2280*/  LDG.E.64 R170, desc[UR12][R170.64] ;  /* 0x0000000caaaa7981 */ /* 0x000f64000c1e1b00 */
.L_x_3457:
[----:B01----:R-:W0:Y:S01]  /*2290*/  SHFL.DOWN PT, R125, R138, 0x10, 0x1f ;  /* 0x0a001f008a7d7f89 */ /* 0x003e2200000e0000 */
[----:B------:R-:W-:Y:S03]  /*22a0*/  BSSY.RECONVERGENT B0, `(.L_x_3460) ;  /* 0x000001f000007945 */ /* 0x000fe60003800200 */
        /* <DEDUP_REMOVED lines=8> */
[----:B------:R-:W0:Y:S04]  /*2330*/  SHFL.DOWN PT, R129, R124, 0x4, 0x1f ;  /* 0x08801f007c817f89 */ /* 0x000e2800000e0000 */
[----:B------:R-:W1:Y:S01]  /*2340*/  SHFL.DOWN PT, R131, R126, 0x4, 0x1f ;  /* 0x08801f007e837f89 */ /* 0x000e6200000e0000 */
[----:B--2---:R-:W-:Y:S01]  /*2350*/  LOP3.LUT P0, RZ, R0, 0x1f, RZ, 0xc0, !PT ;  /* 0x0000001f00ff7812 */ /* 0x004fe2000780c0ff */
        /* <DEDUP_REMOVED lines=19> */
.L_x_3461:
[----:B------:R-:W-:Y:S05]  /*2490*/  BSYNC.RECONVERGENT B0 ;  /* 0x0000000000007941 */ /* 0x000fea0003800200 */
.L_x_3460:
        /* <DEDUP_REMOVED lines=27> */
[----:B------:R-:W-:Y:S02]  /*2650*/  FADD.FTZ R124, R124, R129 ;  /* 0x000000817c7c7221 */ /* 0x000fe40000010000 */
[----:B------:R-:W-:Y:S02]  /*2660*/  @P1 IMAD R195, R126, R195, RZ ;  /* 0x000000c37ec31224 */ /* 0x000fe400078e02ff */
[----:B------:R-:W-:Y:S01]  /*2670*/  FADD.FTZ R193, R130, R193 ;  /* 0x000000c182c17221 */ /* 0x000fe20000010000 */
[----:B------:R-:W-:Y:S01]  /*2680*/  FADD.FTZ R124, R131, R124 ;  /* 0x0000007c837c7221 */ /* 0x000fe20000010000 */
[----:B------:R-:W-:Y:S02]  /*2690*/  SHF.R.S32.HI R126, RZ, 0x1f, R125 ;  /* 0x0000001fff7e7819 */ /* 0x000fe4000001147d */
[----:B---3--:R-:W-:Y:S01]  /*26a0*/  FADD.FTZ R193, R193, R132 ;  /* 0x00000084c1c17221 */ /* 0x008fe20000010000 */
[----:B------:R-:W-:Y:S01]  /*26b0*/  FADD.FTZ R124, R124, R133 ;  /* 0x000000857c7c7221 */ /* 0x000fe20000010000 */
[----:B------:R-:W-:-:S02]  /*26c0*/  @P1 SHF.R.S32.HI R128, RZ, 0x1f, R195 ;  /* 0x0000001fff801819 */ /* 0x000fc400000114c3 */
[----:B------:R-:W-:Y:S01]  /*26d0*/  FADD.FTZ R193, R134, R193 ;  /* 0x000000c186c17221 */ /* 0x000fe20000010000 */
[----:B------:R-:W-:Y:S01]  /*26e0*/  FADD.FTZ R124, R135, R124 ;  /* 0x0000007c877c7221 */ /* 0x000fe20000010000 */
[----:B------:R-:W-:Y:S02]  /*26f0*/  LEA.HI R125, R126, R125, RZ, 0x2 ;  /* 0x0000007d7e7d7211 */ /* 0x000fe400078f10ff */
[----:B----4-:R-:W-:Y:S01]  /*2700*/  FADD.FTZ R193, R193, R136 ;  /* 0x00000088c1c17221 */ /* 0x010fe20000010000 */
[----:B------:R-:W-:Y:S01]  /*2710*/  FADD.FTZ R124, R124, R137 ;  /* 0x000000897c7c7221 */ /* 0x000fe20000010000 */
[----:B------:R-:W-:Y:S02]  /*2720*/  @P1 LEA.HI R195, R128, R195, RZ, 0x2 ;  /* 0x000000c380c31211 */ /* 0x000fe400078f10ff */
[----:B------:R-:W-:Y:S01]  /*2730*/  FADD.FTZ R133, R138, R193 ;  /* 0x000000c18a857221 */ /* 0x000fe20000010000 */
[----:B------:R-:W-:Y:S01]  /*2740*/  FADD.FTZ R132, R139, R124 ;  /* 0x0000007c8b847221 */ /* 0x000fe20000010000 */
[----:B------:R-:W-:-:S02]  /*2750*/  MOV R124, RZ ;  /* 0x000000ff007c7202 */ /* 0x000fc40000000f00 */
[----:B------:R-:W-:Y:S01]  /*2760*/  FMUL.FTZ R133, R133, UR14 ;  /* 0x0000000e85857c20 */ /* 0x000fe20008410000 */
[-C--:B------:R-:W-:Y:S01]  /*2770*/  @P1 LEA.HI.SX32 R124, R195, R0.reuse, 0x1e ;  /* 0x00000000c37c1211 */ /* 0x080fe200078ff2ff */
[----:B------:R-:W-:Y:S01]  /*2780*/  FMUL.FTZ R132, R132, UR14 ;  /* 0x0000000e84847c20 */ /* 0x000fe20008410000 */
[----:B------:R-:W-:Y:S02]  /*2790*/  LEA.HI.SX32 R125, R125, R0, 0x1e ;  /* 0x000000007d7d7211 */ /* 0x000fe400078ff2ff */
        /* <DEDUP_REMOVED lines=19> */
.L_x_3464:
        /* <DEDUP_REMOVED lines=12> */
.L_x_3465:
        /* <DEDUP_REMOVED lines=12> */
.L_x_3466:
        /* <DEDUP_REMOVED lines=13> */
.L_x_3463:
[----:B------:R-:W0:Y:S01]  /*2b20*/  @P1 LDC.64 R126, c[0x0][0x408] ;  /* 0x00010200ff7e1b82 */ /* 0x000e220000000a00 */
[-CC-:B------:R-:W-:Y:S01]  /*2b30*/  FFMA.FTZ R135, R3, R132.reuse, R133.reuse ;  /* 0x0000008403877223 */ /* 0x180fe20000010085 */
[-CC-:B------:R-:W-:Y:S01]  /*2b40*/  FFMA.FTZ R136, R10, R132.reuse, R133.reuse ;  /* 0x000000840a887223 */ /* 0x180fe20000010085 */
[----:B------:R-:W-:Y:S01]  /*2b50*/  FFMA.FTZ R137, R11, R132, R133 ;  /* 0x000000840b897223 */ /* 0x000fe20000010085 */
        /* <DEDUP_REMOVED lines=12> */
[----:B------:R-:W-:Y:S01]  /*2c20*/  FSEL R136, R136, RZ, P0 ;  /* 0x000000ff88887208 */ /* 0x000fe20000000000 */
[----:B------:R-:W-:Y:S01]  /*2c30*/  FADD.FTZ R184, R15, -R184 ;  /* 0x800000b80fb87221 */ /* 0x000fe20000010000 */
[----:B------:R-:W-:Y:S02]  /*2c40*/  FSEL R138, R138, RZ, P0 ;  /* 0x000000ff8a8a7208 */ /* 0x000fe40000000000 */
[C---:B------:R-:W-:Y:S02]  /*2c50*/  @P1 LOP3.LUT P3, RZ, R190.reuse, 0xff00, RZ, 0xc0, !PT ;  /* 0x0000ff00beff1812 */ /* 0x040fe4000786c0ff */
[----:B------:R-:W-:Y:S01]  /*2c60*/  @P1 LOP3.LUT P4, RZ, R190, 0xff0000, RZ, 0xc0, !PT ;  /* 0x00ff0000beff1812 */ /* 0x000fe2000788c0ff */
[----:B0-----:R-:W-:Y:S01]  /*2c70*/  @P1 FMUL.FTZ R127, R134, R127 ;  /* 0x0000007f867f1220 */ /* 0x001fe20000410000 */
[----:B------:R-:W-:-:S03]  /*2c80*/  F2FP.BF16.F32.PACK_AB R134, RZ, R134 ;  /* 0x00000086ff86723e */ /* 0x000fc600000010ff */
[----:B------:R-:W-:Y:S01]  /*2c90*/  @P1 FMUL.FTZ R126, R127, R126 ;  /* 0x0000007e7f7e1220 */ /* 0x000fe20000410000 */
[----:B------:R-:W-:Y:S01]  /*2ca0*/  PRMT R169, R134, 0x7610, R169 ;  /* 0x0000761086a97816 */ /* 0x000fe200000000a9 */
[----:B-1----:R-:W-:-:S03]  /*2cb0*/  @P1 FMUL.FTZ R129, R136, R129 ;  /* 0x0000008188811220 */ /* 0x002fc60000410000 */
[----:B------:R-:W-:Y:S02]  /*2cc0*/  @P1 FSEL R126, R126, RZ, P2 ;  /* 0x000000ff7e7e1208 */ /* 0x000fe40001000000 */
[----:B------:R-:W-:Y:S01]  /*2cd0*/  F2FP.BF16.F32.PACK_AB R136, RZ, R136 ;  /* 0x00000088ff88723e */ /* 0x000fe200000010ff */
[----:B------:R-:W-:Y:S01]  /*2ce0*/  @P1 FMUL.FTZ R128, R129, R128 ;  /* 0x0000008081801220 */ /* 0x000fe20000410000 */
[----:B------:R-:W-:Y:S01]  /*2cf0*/  @P1 F2FP.BF16.F32.PACK_AB R127, RZ, R126 ;  /* 0x0000007eff7f123e */ /* 0x000fe200000010ff */
[----:B------:R-:W-:Y:S01]  /*2d00*/  FMUL.FTZ R126, R5, R184 ;  /* 0x000000b8057e7220 */ /* 0x000fe20000410000 */
[----:B------:R-:W-:Y:S01]  /*2d10*/  PRMT R184, R136, 0x7610, R184 ;  /* 0x0000761088b87816 */ /* 0x000fe200000000b8 */
[----:B--2---:R-:W-:Y:S01]  /*2d20*/  @P1 FMUL.FTZ R131, R138, R131 ;  /* 0x000000838a831220 */ /* 0x004fe20000410000 */
[----:B------:R-:W-:Y:S02]  /*2d30*/  @P1 FSEL R128, R128, RZ, P3 ;  /* 0x000000ff80801208 */ /* 0x000fe40001800000 */
[----:B------:R-:W-:Y:S01]  /*2d40*/  FSEL R126, R126, RZ, P0 ;  /* 0x000000ff7e7e7208 */ /* 0x000fe20000000000 */
        /* <DEDUP_REMOVED lines=18> */
.L_x_3462:
        /* <DEDUP_REMOVED lines=53> */
.L_x_3468:
[----:B------:R-:W-:Y:S01]  /*31c0*/  ISETP.GT.AND P0, PT, R4, RZ, PT ;  /* 0x000000ff0400720c */ /* 0x000fe20003f04270 */
[----:B------:R-:W0:Y:S01]  /*31d0*/  @P1 LDC.64 R126, c[0x0][0x408] ;  /* 0x00010200ff7e1b82 */ /* 0x000e220000000a00 */
[C---:B-----5:R-:W-:Y:S01]  /*31e0*/  SHF.R.U64 R138, R182.reuse, 0x10, R183 ;  /* 0x00000010b68a7819 */ /* 0x060fe200000012b7 */
[----:B------:R-:W-:Y:S01]  /*31f0*/  @P2 FFMA.FTZ R137, R3, R132, R133 ;  /* 0x0000008403892223 */ /* 0x000fe20000010085 */
[----:B------:R-:W-:Y:S02]  /*3200*/  SHF.R.U32.HI R186, RZ, 0x10, R183 ;  /* 0x00000010ffba7819 */ /* 0x000fe400000116b7 */
[----:B------:R-:W-:Y:S01]  /*3210*/  SHF.L.U32 R136, R182, 0x10, RZ ;  /* 0x00000010b6887819 */ /* 0x000fe200000006ff */
[----:B------:R-:W-:Y:S01]  /*3220*/  @P2 FADD.FTZ R137, R12, -R137 ;  /* 0x800000890c892221 */ /* 0x000fe20000010000 */
[----:B------:R-:W-:Y:S01]  /*3230*/  SHF.L.U32 R184, R183, 0x10, RZ ;  /* 0x00000010b7b87819 */ /* 0x000fe200000006ff */
[----:B------:R-:W1:Y:S01]  /*3240*/  @P1 LDC.64 R128, c[0x0][0x408] ;  /* 0x00010200ff801b82 */ /* 0x000e620000000a00 */
[----:B------:R-:W-:Y:S01]  /*3250*/  SHF.L.U32 R186, R186, 0x10, RZ ;  /* 0x00000010baba7819 */ /* 0x000fe200000006ff */
[----:B------:R-:W-:-:S02]  /*3260*/  IMAD.U32 R138, R138, 0x10000, RZ ;  /* 0x000100008a8a7824 */ /* 0x000fc400078e00ff */
[----:B------:R-:W-:Y:S01]  /*3270*/  @P2 FFMA.FTZ R136, R5, R137, R136 ;  /* 0x0000008905882223 */ /* 0x000fe20000010088 */
        /* <DEDUP_REMOVED lines=15> */
[----:B------:R-:W-:Y:S01]  /*3370*/  @P1 ISETP.GE.U32.AND P4, PT, R190, 0x1000000, PT ;  /* 0x01000000be00180c */ /* 0x000fe20003f86070 */
[----:B------:R-:W-:Y:S01]  /*3380*/  @P1 FMUL.FTZ R126, R127, R126 ;  /* 0x0000007e7f7e1220 */ /* 0x000fe20000410000 */
[----:B------:R-:W-:Y:S01]  /*3390*/  F2FP.BF16.F32.PACK_AB R136, RZ, R136 ;  /* 0x00000088ff88723e */ /* 0x000fe200000010ff */
        /* <DEDUP_REMOVED lines=8> */
[----:B------:R-:W-:Y:S01]  /*3420*/  @P1 PRMT R165, R126, 0x7610, R165 ;  /* 0x000076107ea51816 */ /* 0x000fe200000000a5 */
[----:B------:R-:W-:Y:S01]  /*3430*/  @P1 FMUL.FTZ R130, R131, R130 ;  /* 0x0000008283821220 */ /* 0x000fe20000410000 */
[----:B------:R-:W-:Y:S02]  /*3440*/  @P1 F2FP.BF16.F32.PACK_AB R128, RZ, R128 ;  /* 0x00000080ff80123e */ /* 0x000fe400000010ff */
[----:B------:R-:W-:Y:S01]  /*3450*/  PRMT R169, R136, 0x7610, R169 ;  /* 0x0000761088a97816 */ /* 0x000fe200000000a9 */
[----:B---3--:R-:W-:Y:S01]  /*3460*/  @P1 FMUL.FTZ R135, R186, R135 ;  /* 0x00000087ba871220 */ /* 0x008fe20000410000 */
[----:B------:R-:W-:Y:S02]  /*3470*/  @P1 FSEL R130, R130, RZ, P3 ;  /* 0x000000ff82821208 */ /* 0x000fe40001800000 */
[----:B------:R-:W-:Y:S01]  /*3480*/  @P1 PRMT R166, R128, 0x7610, R166 ;  /* 0x0000761080a61816 */ /* 0x000fe200000000a6 */
[----:B------:R-:W-:Y:S01]  /*3490*/  @P1 FMUL.FTZ R134, R135, R134 ;  /* 0x0000008687861220 */ /* 0x000fe20000410000 */
[----:B------:R-:W-:-:S02]  /*34a0*/  @P1 F2FP.BF16.F32.PACK_AB R130, RZ, R130 ;  /* 0x00000082ff82123e */ /* 0x000fc400000010ff */
[----:B------:R-:W-:Y:S02]  /*34b0*/  F2FP.BF16.F32.PACK_AB R186, RZ, R186 ;  /* 0x000000baffba723e */ /* 0x000fe400000010ff */
[----:B------:R-:W-:Y:S02]  /*34c0*/  @P1 FSEL R134, R134, RZ, P4 ;  /* 0x000000ff86861208 */ /* 0x000fe40002000000 */
[----:B------:R-:W-:Y:S02]  /*34d0*/  @P1 PRMT R167, R130, 0x7610, R167 ;  /* 0x0000761082a71816 */ /* 0x000fe400000000a7 */
[----:B------:R-:W-:Y:S02]  /*34e0*/  @P1 F2FP.BF16.F32.PACK_AB R134, RZ, R134 ;  /* 0x00000086ff86123e */ /* 0x000fe400000010ff */
[----:B------:R-:W-:Y:S02]  /*34f0*/  PRMT R184, R138, 0x7610, R184 ;  /* 0x000076108ab87816 */ /* 0x000fe400000000b8 */
[----:B------:R-:W-:-:S07]  /*3500*/  @P1 PRMT R168, R134, 0x7610, R168 ;  /* 0x0000761086a81816 */ /* 0x000fce00000000a8 */
.L_x_3467:
        /* <DEDUP_REMOVED lines=13> */
.L_x_3469:
        /* <DEDUP_REMOVED lines=9> */
.L_x_3470:
        /* <DEDUP_REMOVED lines=42> */
[----:B------:R-:W-:Y:S02]  /*3910*/  PRMT R169, R134, 0x7610, R169 ;  /* 0x0000761086a97816 */ /* 0x000fe400000000a9 */
[----:B------:R-:W-:Y:S02]  /*3920*/  @P1 FSEL R130, R130, RZ, P4 ;  /* 0x000000ff82821208 */ /* 0x000fe40002000000 */
[----:B------:R-:W-:Y:S02]  /*3930*/  @P1 PRMT R166, R128, 0x7610, R166 ;  /* 0x0000761080a61816 */ /* 0x000fe400000000a6 */
[----:B------:R-:W-:-:S02]  /*3940*/  @P1 F2FP.BF16.F32.PACK_AB R130, RZ, R130 ;  /* 0x00000082ff82123e */ /* 0x000fc400000010ff */
        /* <DEDUP_REMOVED lines=10> */
.L_x_3472:
        /* <DEDUP_REMOVED lines=48> */
.L_x_3471:
[----:B------:R-:W-:Y:S05]  /*3cf0*/  BRA.U !UP0, `(.L_x_3474) ;  /* 0x0000000108d47547 */ /* 0x000fea000b800000 */
[----:B01----:R-:W0:Y:S01]  /*3d00*/  @P1 LDC.64 R126, c[0x0][0x408] ;  /* 0x00010200ff7e1b82 */ /* 0x003e220000000a00 */
        /* <DEDUP_REMOVED lines=52> */
.L_x_3474:
        /* <DEDUP_REMOVED lines=12> */
.L_x_3475:
        /* <DEDUP_REMOVED lines=12> */
.L_x_3476:
        /* <DEDUP_REMOVED lines=12> */
.L_x_3477:
        /* <DEDUP_REMOVED lines=12> */
.L_x_3473:
        /* <DEDUP_REMOVED lines=10> */
.L_x_3478:
        /* <DEDUP_REMOVED lines=10> */
.L_x_3479:
[----:B------:R-:W-:Y:S05]  /*4490*/  @!P0 BRA `(.L_x_3480) ;  /* 0x00000004009c8947 */ /* 0x000fea0003800000 */
[----:B------:R-:W-:Y:S05]  /*44a0*/  BRA.U !UP0, `(.L_x_3481) ;  /* 0x0000000108d87547 */ /* 0x000fea000b800000 */
[----:B------:R-:W-:Y:S01]  /*44b0*/  ISETP.GT.AND P5, PT, R4, RZ, PT ;  /* 0x000000ff0400720c */ /* 0x000fe20003fa4270 */
[----:B------:R-:W4:Y:S01]  /*44c0*/  @P1 LDC.64 R130, c[0x0][0x408] ;  /* 0x00010200ff821b82 */ /* 0x000f220000000a00 */
[C---:B-----5:R-:W-:Y:S01]  /*44d0*/  SHF.R.U64 R136, R178.reuse, 0x10, R179 ;  /* 0x00000010b2887819 */ /* 0x060fe200000012b3 */
[----:B------:R-:W-:Y:S01]  /*44e0*/  IMAD.U32 R134, R178, 0x10000, RZ ;  /* 0x00010000b2867824 */ /* 0x000fe200078e00ff */
[----:B------:R-:W-:Y:S02]  /*44f0*/  SHF.L.U32 R184, R179, 0x10, RZ ;  /* 0x00000010b3b87819 */ /* 0x000fe400000006ff */
[----:B------:R-:W-:Y:S02]  /*4500*/  SHF.L.U32 R136, R136, 0x10, RZ ;  /* 0x0000001088887819 */ /* 0x000fe400000006ff */
[C---:B------:R-:W-:Y:S01]  /*4510*/  @P1 LOP3.LUT P2, RZ, R187.reuse, 0xff, RZ, 0xc0, !PT ;  /* 0x000000ffbbff1812 */ /* 0x040fe2000784c0ff */
[----:B0123--:R-:W0:Y:S01]  /*4520*/  @P1 LDC.64 R128, c[0x0][0x408] ;  /* 0x00010200ff801b82 */ /* 0x00fe220000000a00 */
[----:B------:R-:W-:-:S02]  /*4530*/  @P1 LOP3.LUT P3, RZ, R187, 0xff00, RZ, 0xc0, !PT ;  /* 0x0000ff00bbff1812 */ /* 0x000fc4000786c0ff */
[----:B------:R-:W-:Y:S01]  /*4540*/  @P1 LOP3.LUT P4, RZ, R187, 0xff0000, RZ, 0xc0, !PT ;  /* 0x00ff0000bbff1812 */ /* 0x000fe2000788c0ff */
[-CC-:B------:R-:W-:Y:S01]  /*4550*/  @P5 FFMA.FTZ R135, R25, R132.reuse, R133.reuse ;  /* 0x0000008419875223 */ /* 0x180fe20000010085 */
[-CC-:B------:R-:W-:Y:S01]  /*4560*/  @P5 FFMA.FTZ R138, R26, R132.reuse, R133.reuse ;  /* 0x000000841a8a5223 */ /* 0x180fe20000010085 */
[-CC-:B------:R-:W-:Y:S01]  /*4570*/  @P5 FFMA.FTZ R139, R27, R132.reuse, R133.reuse ;  /* 0x000000841b8b5223 */ /* 0x180fe20000010085 */
[----:B------:R-:W-:Y:S01]  /*4580*/  @P5 FFMA.FTZ R186, R30, R132, R133 ;  /* 0x000000841eba5223 */ /* 0x000fe20000010085 */
[----:B------:R-:W1:Y:S01]  /*4590*/  @P1 LDC.64 R126, c[0x0][0x408] ;  /* 0x00010200ff7e1b82 */ /* 0x000e620000000a00 */
        /* <DEDUP_REMOVED lines=8> */
[----:B----4-:R-:W-:Y:S01]  /*4620*/  @P1 FMUL.FTZ R131, R134, R131 ;  /* 0x0000008386831220 */ /* 0x010fe20000410000 */
[----:B------:R-:W-:Y:S01]  /*4630*/  IMAD.U32 R138, R138, 0x10000, RZ ;  /* 0x000100008a8a7824 */ /* 0x000fe200078e00ff */
[----:B------:R-:W-:-:S02]  /*4640*/  F2FP.BF16.F32.PACK_AB R134, RZ, R134 ;  /* 0x00000086ff86723e */ /* 0x000fc400000010ff */
[----:B------:R-:W-:Y:S01]  /*4650*/  @P1 FMUL.FTZ R130, R131, R130 ;  /* 0x0000008283821220 */ /* 0x000fe20000410000 */
[----:B------:R-:W-:Y:S01]  /*4660*/  @P5 FFMA.FTZ R138, R5, R186, R138 ;  /* 0x000000ba058a5223 */ /* 0x000fe2000001008a */
[----:B------:R-:W-:Y:S01]  /*4670*/  F2FP.BF16.F32.PACK_AB R185, RZ, R184 ;  /* 0x000000b8ffb9723e */ /* 0x000fe200000010ff */
[----:B0-----:R-:W-:Y:S01]  /*4680*/  @P1 FMUL.FTZ R129, R136, R129 ;  /* 0x0000008188811220 */ /* 0x001fe20000410000 */
[----:B------:R-:W-:Y:S02]  /*4690*/  F2FP.BF16.F32.PACK_AB R136, RZ, R136 ;  /* 0x00000088ff88723e */ /* 0x000fe400000010ff */
[----:B------:R-:W-:Y:S01]  /*46a0*/  @P1 FSEL R130, R130, RZ, P2 ;  /* 0x000000ff82821208 */ /* 0x000fe20001000000 */
[----:B------:R-:W-:Y:S01]  /*46b0*/  @P1 FMUL.FTZ R128, R129, R128 ;  /* 0x0000008081801220 */ /* 0x000fe20000410000 */
[----:B------:R-:W-:Y:S02]  /*46c0*/  F2FP.BF16.F32.PACK_AB R186, RZ, R138 ;  /* 0x0000008affba723e */ /* 0x000fe400000010ff */
[----:B------:R-:W-:Y:S01]  /*46d0*/  @P1 F2FP.BF16.F32.PACK_AB R130, RZ, R130 ;  /* 0x00000082ff82123e */ /* 0x000fe200000010ff */
[----:B-1----:R-:W-:Y:S01]  /*46e0*/  @P1 FMUL.FTZ R127, R184, R127 ;  /* 0x0000007fb87f1220 */ /* 0x002fe20000410000 */
        /* <DEDUP_REMOVED lines=18> */
.L_x_3481:
[----:B------:R-:W-:Y:S01]  /*4810*/  ISETP.GT.AND P2, PT, R4, RZ, PT ;  /* 0x000000ff0400720c */ /* 0x000fe20003f44270 */
[----:B0123--:R-:W0:Y:S01]  /*4820*/  @P1 LDC.64 R126, c[0x0][0x408] ;  /* 0x00010200ff7e1b82 */ /* 0x00fe220000000a00 */
        /* <DEDUP_REMOVED lines=46> */
.L_x_3480:
[----:B------:R-:W-:Y:S05]  /*4b10*/  BRA.U !UP0, `(.L_x_3483) ;  /* 0x0000000108d47547 */ /* 0x000fea000b800000 */
[----:B0123--:R-:W0:Y:S01]  /*4b20*/  @P1 LDC.64 R126, c[0x0][0x408] ;  /* 0x00010200ff7e1b82 */ /* 0x00fe220000000a00 */
        /* <DEDUP_REMOVED lines=52> */
.L_x_3483:
        /* <DEDUP_REMOVED lines=12> */
.L_x_3484:
        /* <DEDUP_REMOVED lines=12> */
.L_x_3485:
        /* <DEDUP_REMOVED lines=12> */
.L_x_3486:
        /* <DEDUP_REMOVED lines=12> */
.L_x_3482:
        /* <DEDUP_REMOVED lines=10> */
.L_x_3487:
[----:B------:R-:W-:Y:S05]  /*5210*/  @!P1 BRA `(.L_x_3488) ;  /* 0x0000000000249947 */ /* 0x000fea0003800000 */
        /* <DEDUP_REMOVED lines=9> */
.L_x_3488:
[----:B------:R-:W-:Y:S05]  /*52b0*/  @!P0 BRA `(.L_x_3489) ;  /* 0x00000004009c8947 */ /* 0x000fea0003800000 */
[----:B------:R-:W-:Y:S05]  /*52c0*/  BRA.U !UP0, `(.L_x_3490) ;  /* 0x0000000108d87547 */ /* 0x000fea000b800000 */
[----:B------:R-:W-:Y:S01]  /*52d0*/  ISETP.GT.AND P5, PT, R4, RZ, PT ;  /* 0x000000ff0400720c */ /* 0x000fe20003fa4270 */
[----:B------:R-:W0:Y:S01]  /*52e0*/  @P1 LDC.64 R130, c[0x0][0x408] ;  /* 0x00010200ff821b82 */ /* 0x000e220000000a00 */
[C---:B-----5:R-:W-:Y:S02]  /*52f0*/  SHF.R.U64 R136, R176.reuse, 0x10, R177 ;  /* 0x00000010b0887819 */ /* 0x060fe400000012b1 */
[----:B------:R-:W-:Y:S02]  /*5300*/  SHF.L.U32 R134, R176, 0x10, RZ ;  /* 0x00000010b0867819 */ /* 0x000fe400000006ff */
[----:B------:R-:W-:Y:S01]  /*5310*/  SHF.L.U32 R184, R177, 0x10, RZ ;  /* 0x00000010b1b87819 */ /* 0x000fe200000006ff */
[----:B------:R-:W-:Y:S01]  /*5320*/  IMAD.U32 R136, R136, 0x10000, RZ ;  /* 0x0001000088887824 */ /* 0x000fe200078e00ff */
[C---:B------:R-:W-:Y:S01]  /*5330*/  @P1 LOP3.LUT P2, RZ, R6.reuse, 0xff, RZ, 0xc0, !PT ;  /* 0x000000ff06ff1812 */ /* 0x040fe2000784c0ff */
[----:B01234-:R-:W0:Y:S01]  /*5340*/  @P1 LDC.64 R128, c[0x0][0x408] ;  /* 0x00010200ff801b82 */ /* 0x01fe220000000a00 */
        /* <DEDUP_REMOVED lines=15> */
[----:B------:R-:W-:Y:S01]  /*5440*/  @P1 FMUL.FTZ R131, R134, R131 ;  /* 0x0000008386831220 */ /* 0x000fe20000410000 */
[----:B------:R-:W-:Y:S01]  /*5450*/  @P5 FADD.FTZ R186, R39, -R186 ;  /* 0x800000ba27ba5221 */ /* 0x000fe20000010000 */
        /* <DEDUP_REMOVED lines=29> */
.L_x_3490:
        /* <DEDUP_REMOVED lines=48> */
.L_x_3489:
[----:B------:R-:W-:Y:S05]  /*5930*/  BRA.U !UP0, `(.L_x_3492) ;  /* 0x0000000108d47547 */ /* 0x000fea000b800000 */
[----:B01234-:R-:W0:Y:S01]  /*5940*/  @P1 LDC.64 R126, c[0x0][0x408] ;  /* 0x00010200ff7e1b82 */ /* 0x01fe220000000a00 */
        /* <DEDUP_REMOVED lines=52> */
.L_x_3492:
        /* <DEDUP_REMOVED lines=12> */
.L_x_3493:
        /* <DEDUP_REMOVED lines=12> */
.L_x_3494:
        /* <DEDUP_REMOVED lines=12> */
.L_x_3495:
        /* <DEDUP_REMOVED lines=12> */
.L_x_3491:
        /* <DEDUP_REMOVED lines=10> */
.L_x_3496:
        /* <DEDUP_REMOVED lines=10> */
.L_x_3497:
[----:B------:R-:W-:Y:S05]  /*60d0*/  @!P0 BRA `(.L_x_3498) ;  /* 0x0000000400a08947 */ /* 0x000fea0003800000 */
[----:B------:R-:W-:Y:S05]  /*60e0*/  BRA.U !UP0, `(.L_x_3499) ;  /* 0x0000000108dc7547 */ /* 0x000fea000b800000 */
[----:B------:R-:W-:Y:S01]  /*60f0*/  ISETP.GT.AND P5, PT, R4, RZ, PT ;  /* 0x000000ff0400720c */ /* 0x000fe20003fa4270 */
[----:B------:R-:W0:Y:S01]  /*6100*/  @P1 LDC.64 R130, c[0x0][0x408] ;  /* 0x00010200ff821b82 */ /* 0x000e220000000a00 */
[C---:B-----5:R-:W-:Y:S01]  /*6110*/  SHF.R.U64 R134, R174.reuse, 0x10, R175 ;  /* 0x00000010ae867819 */ /* 0x060fe200000012af */
[----:B------:R-:W-:Y:S01]  /*6120*/  IMAD.U32 R138, R175, 0x10000, RZ ;  /* 0x00010000af8a7824 */ /* 0x000fe200078e00ff */
[----:B------:R-:W-:Y:S02]  /*6130*/  SHF.L.U32 R6, R174, 0x10, RZ ;  /* 0x00000010ae067819 */ /* 0x000fe400000006ff */
[----:B------:R-:W-:Y:S02]  /*6140*/  SHF.L.U32 R134, R134, 0x10, RZ ;  /* 0x0000001086867819 */ /* 0x000fe400000006ff */
        /* <DEDUP_REMOVED lines=22> */
[----:B------:R-:W-:Y:S01]  /*62b0*/  PRMT R169, R6, 0x7610, R169 ;  /* 0x0000761006a97816 */ /* 0x000fe200000000a9 */
        /* <DEDUP_REMOVED lines=26> */
.L_x_3499:
        /* <DEDUP_REMOVED lines=48> */
.L_x_3498:
[----:B------:R-:W-:Y:S05]  /*6760*/  BRA.U !UP0, `(.L_x_3501) ;  /* 0x0000000108d47547 */ /* 0x000fea000b800000 */
[----:B01234-:R-:W0:Y:S01]  /*6770*/  @P1 LDC.64 R126, c[0x0][0x408] ;  /* 0x00010200ff7e1b82 */ /* 0x01fe220000000a00 */
[-CC-:B------:R-:W-:Y:S01]  /*6780*/  FFMA.FTZ R135, R141, R132.reuse, R133.reuse ;  /* 0x000000848d877223 */ /* 0x180fe20000010085 */
[-CC-:B------:R-:W-:Y:S01]  /*6790*/  FFMA.FTZ R134, R144, R132.reuse, R133.reuse ;  /* 0x0000008490867223 */ /* 0x180fe20000010085 */
[----:B------:R-:W-:Y:S01]  /*67a0*/  FFMA.FTZ R137, R143, R132, R133 ;  /* 0x000000848f897223 */ /* 0x000fe20000010085 */
[----:B------:R-:W-:Y:S01]  /*67b0*/  ISETP.GT.AND P2, PT, R4, RZ, PT ;  /* 0x000000ff0400720c */ /* 0x000fe20003f44270 */
[----:B-----5:R-:W-:Y:S01]  /*67c0*/  FADD.FTZ R6, R142, -R135 ;  /* 0x800000878e067221 */ /* 0x020fe20000010000 */
[----:B------:R-:W-:Y:S01]  /*67d0*/  FADD.FTZ R134, R145, -R134 ;  /* 0x8000008691867221 */ /* 0x000fe20000010000 */
[----:B------:R-:W-:Y:S01]  /*67e0*/  FADD.FTZ R136, R146, -R137 ;  /* 0x8000008992887221 */ /* 0x000fe20000010000 */
[----:B------:R-:W1:Y:S01]  /*67f0*/  @P1 LDC.64 R130, c[0x0][0x408] ;  /* 0x00010200ff821b82 */ /* 0x000e620000000a00 */
[C---:B------:R-:W-:Y:S01]  /*6800*/  FMUL.FTZ R6, R5.reuse, R6 ;  /* 0x0000000605067220 */ /* 0x040fe20000410000 */
[C---:B------:R-:W-:Y:S01]  /*6810*/  FMUL.FTZ R134, R5.reuse, R134 ;  /* 0x0000008605867220 */ /* 0x040fe20000410000 */
[----:B------:R-:W-:Y:S01]  /*6820*/  FMUL.FTZ R135, R5, R136 ;  /* 0x0000008805877220 */ /* 0x000fe20000410000 */
[----:B------:R-:W-:Y:S01]  /*6830*/  @P1 LOP3.LUT P3, RZ, R7, 0xff, RZ, 0xc0, !PT ;  /* 0x000000ff07ff1812 */ /* 0x000fe2000786c0ff */
        /* <DEDUP_REMOVED lines=40> */
.L_x_3501:
[----:B------:R-:W-:Y:S05]  /*6ac0*/  @!P1 BRA `(.L_x_3502) ;  /* 0x00000000002c9947 */ /* 0x000fea0003800000 */
[----:B01234-:R-:W-:Y:S01]  /*6ad0*/  FFMA.FTZ R127, R141, R132, R133 ;  /* 0x000000848d7f7223 */ /* 0x01ffe20000010085 */
[----:B------:R-:W-:-:S03]  /*6ae0*/  ISETP.GT.AND P2, PT, R4, RZ, PT ;  /* 0x000000ff0400720c */ /* 0x000fc60003f44270 */
[----:B-----5:R-:W-:-:S04]  /*6af0*/  FADD.FTZ R6, R142, -R127 ;  /* 0x8000007f8e067221 */ /* 0x020fc80000010000 */
        /* <DEDUP_REMOVED lines=8> */
.L_x_3502:
[----:B------:R-:W-:Y:S05]  /*6b80*/  @!P1 BRA `(.L_x_3503) ;  /* 0x00000000002c9947 */ /* 0x000fea0003800000 */
[----:B-----5:R-:W-:Y:S01]  /*6b90*/  FFMA.FTZ R6, R144, R132, R133 ;  /* 0x0000008490067223 */ /* 0x020fe20000010085 */
        /* <DEDUP_REMOVED lines=10> */
.L_x_3503:
        /* <DEDUP_REMOVED lines=12> */
.L_x_3504:
[----:B------:R-:W-:Y:S05]  /*6d00*/  @!P1 BRA `(.L_x_3500) ;  /* 0x00000000002c9947 */ /* 0x000fea0003800000 */
[----:B-----5:R-:W-:Y:S01]  /*6d10*/  FFMA.FTZ R6, R148, R132, R133 ;  /* 0x0000008494067223 */ /* 0x020fe20000010085 */
[----:B------:R-:W-:-:S03]  /*6d20*/  ISETP.GT.AND P2, PT, R4, RZ, PT ;  /* 0x000000ff0400720c */ /* 0x000fc60003f44270 */
[----:B------:R-:W-:-:S04]  /*6d30*/  FADD.FTZ R6, R147, -R6 ;  /* 0x8000000693067221 */ /* 0x000fc80000010000 */
[----:B------:R-:W-:-:S05]  /*6d40*/  FMUL.FTZ R6, R5, R6 ;  /* 0x0000000605067220 */ /* 0x000fca0000410000 */
[----:B------:R-:W-:Y:S02]  /*6d50*/  FSEL R6, R6, RZ, P2 ;  /* 0x000000ff06067208 */ /* 0x000fe40001000000 */
[----:B------:R-:W-:-:S03]  /*6d60*/  ISETP.GE.U32.AND P2, PT, R7, 0x1000000, PT ;  /* 0x010000000700780c */ /* 0x000fc60003f46070 */
[----:B------:R-:W-:-:S04]  /*6d70*/  FMUL.FTZ R6, R6, UR17 ;  /* 0x0000001106067c20 */ /* 0x000fc80008410000 */
[----:B------:R-:W-:-:S05]  /*6d80*/  FMUL.FTZ R6, R6, UR16 ;  /* 0x0000001006067c20 */ /* 0x000fca0008410000 */
[----:B------:R-:W-:-:S04]  /*6d90*/  FSEL R6, R6, RZ, P2 ;  /* 0x000000ff06067208 */ /* 0x000fc80001000000 */
[----:B------:R-:W-:-:S04]  /*6da0*/  F2FP.BF16.F32.PACK_AB R6, RZ, R6 ;  /* 0x00000006ff06723e */ /* 0x000fc800000010ff */
[----:B------:R-:W-:-:S07]  /*6db0*/  PRMT R168, R6, 0x7610, R168 ;  /* 0x0000761006a87816 */ /* 0x000fce00000000a8 */
.L_x_3500:
[----:B------:R-:W-:Y:S05]  /*6dc0*/  BRA.U !UP0, `(.L_x_3505) ;  /* 0x0000000108247547 */ /* 0x000fea000b800000 */
[----:B-----5:R-:W0:Y:S02]  /*6dd0*/  LDC.64 R6, c[0x0][0x478] ;  /* 0x00011e00ff067b82 */ /* 0x020e240000000a00 */
[----:B01234-:R-:W-:Y:S02]  /*6de0*/  LOP3.LUT R126, R184, 0xffff, RZ, 0xc0, !PT ;  /* 0x0000ffffb87e7812 */ /* 0x01ffe400078ec0ff */
[----:B------:R-:W-:Y:S02]  /*6df0*/  IADD3 R129, PT, PT, R125, 0x400, RZ ;  /* 0x000004007d817810 */ /* 0x000fe40007ffe0ff */
[----:B------:R-:W-:Y:S01]  /*6e00*/  PRMT R131, R185, 0x5410, R186 ;  /* 0x00005410b9837816 */ /* 0x000fe200000000ba */
[----:B------:R-:W-:-:S05]  /*6e10*/  IMAD.WIDE.U32 R126, R126, 0x10000, RZ ;  /* 0x000100007e7e7825 */ /* 0x000fca00078e00ff */
[----:B------:R-:W-:Y:S02]  /*6e20*/  LOP3.LUT R127, R131, R127, RZ, 0xfc, !PT ;  /* 0x0000007f837f7212 */ /* 0x000fe400078efcff */
[----:B------:R-:W-:Y:S01]  /*6e30*/  LOP3.LUT R126, R126, 0xffff, R169, 0xf8, !PT ;  /* 0x0000ffff7e7e7812 */ /* 0x000fe200078ef8a9 */
[----:B------:R-:W-:-:S05]  /*6e40*/  IMAD.WIDE.U32 R6, R129, 0x8, R6 ;  /* 0x0000000881067825 */ /* 0x000fca00078e0006 */
[----:B------:R0:W-:Y:S02]  /*6e50*/  STG.E.64 desc[UR12][R6.64], R126 ;  /* 0x0000007e06007986 */ /* 0x0001e4000c101b0c */
.L_x_3505:
[----:B------:R-:W-:Y:S05]  /*6e60*/  @!P1 BRA `(.L_x_3506) ;  /* 0x0000000000249947 */ /* 0x000fea0003800000 */
[----:B0----5:R-:W0:Y:S01]  /*6e70*/  LDC.64 R6, c[0x0][0x468] ;  /* 0x00011a00ff067b82 */ /* 0x021e220000000a00 */
[----:B-1234-:R-:W-:Y:S02]  /*6e80*/  LOP3.LUT R126, R166, 0xffff, RZ, 0xc0, !PT ;  /* 0x0000ffffa67e7812 */ /* 0x01efe400078ec0ff */
[----:B------:R-:W-:Y:S02]  /*6e90*/  IADD3 R129, PT, PT, R124, 0x400, RZ ;  /* 0x000004007c817810 */ /* 0x000fe40007ffe0ff */
[----:B------:R-:W-:Y:S01]  /*6ea0*/  PRMT R131, R167, 0x5410, R168 ;  /* 0x00005410a7837816 */ /* 0x000fe200000000a8 */
[----:B------:R-:W-:-:S05]  /*6eb0*/  IMAD.WIDE.U32 R126, R126, 0x10000, RZ ;  /* 0x000100007e7e7825 */ /* 0x000fca00078e00ff */
[----:B------:R-:W-:Y:S02]  /*6ec0*/  LOP3.LUT R127, R131, R127, RZ, 0xfc, !PT ;  /* 0x0000007f837f7212 */ /* 0x000fe400078efcff */
[----:B------:R-:W-:Y:S01]  /*6ed0*/  LOP3.LUT R126, R126, 0xffff, R165, 0xf8, !PT ;  /* 0x0000ffff7e7e7812 */ /* 0x000fe200078ef8a5 */
[----:B0-----:R-:W-:-:S05]  /*6ee0*/  IMAD.WIDE.U32 R6, R129, 0x8, R6 ;  /* 0x0000000881067825 */ /* 0x001fca00078e0006 */
[----:B------:R0:W-:Y:S02]  /*6ef0*/  STG.E.64 desc[UR12][R6.64], R126 ;  /* 0x0000007e06007986 */ /* 0x0001e4000c101b0c */
.L_x_3506:
[----:B------:R-:W-:Y:S05]  /*6f00*/  @!P0 BRA `(.L_x_3507) ;  /* 0x0000000400a08947 */ /* 0x000fea0003800000 */
[----:B------:R-:W-:Y:S05]  /*6f10*/  BRA.U !UP0, `(.L_x_3508) ;  /* 0x0000000108dc7547 */ /* 0x000fea000b800000 */
[----:B------:R-:W-:Y:S01]  /*6f20*/  ISETP.GT.AND P5, PT, R4, RZ, PT ;  /* 0x000000ff0400720c */ /* 0x000fe20003fa4270 */
[----:B0----5:R-:W0:Y:S01]  /*6f30*/  @P1 LDC.64 R6, c[0x0][0x408] ;  /* 0x00010200ff061b82 */ /* 0x021e220000000a00 */
[C---:B------:R-:W-:Y:S01]  /*6f40*/  SHF.R.U64 R134, R172.reuse, 0x10, R173 ;  /* 0x00000010ac867819 */ /* 0x040fe200000012ad */
[----:B------:R-:W-:Y:S01]  /*6f50*/  IMAD.U32 R130, R172, 0x10000, RZ ;  /* 0x00010000ac827824 */ /* 0x000fe200078e00ff */
[----:B------:R-:W-:Y:S02]  /*6f60*/  SHF.L.U32 R138, R173, 0x10, RZ ;  /* 0x00000010ad8a7819 */ /* 0x000fe400000006ff */
[----:B------:R-:W-:Y:S02]  /*6f70*/  SHF.L.U32 R134, R134, 0x10, RZ ;  /* 0x0000001086867819 */ /* 0x000fe400000006ff */
[C---:B------:R-:W-:Y:S01]  /*6f80*/  @P1 LOP3.LUT P2, RZ, R8.reuse, 0xff, RZ, 0xc0, !PT ;  /* 0x000000ff08ff1812 */ /* 0x040fe2000784c0ff */
[----:B-1234-:R-:W1:Y:S01]  /*6f90*/  @P1 LDC.64 R128, c[0x0][0x408] ;  /* 0x00010200ff801b82 */ /* 0x01ee620000000a00 */
        /* <DEDUP_REMOVED lines=16> */
[----:B------:R-:W-:Y:S01]  /*70a0*/  IMAD.U32 R136, R136, 0x10000, RZ ;  /* 0x0001000088887824 */ /* 0x000fe200078e00ff */
        /* <DEDUP_REMOVED lines=30> */
.L_x_3508:
[----:B------:R-:W-:Y:S01]  /*7290*/  ISETP.GT.AND P2, PT, R4, RZ, PT ;  /* 0x000000ff0400720c */ /* 0x000fe20003f44270 */
[----:B0----5:R-:W0:Y:S01]  /*72a0*/  @P1 LDC.64 R6, c[0x0][0x408] ;  /* 0x00010200ff061b82 */ /* 0x021e220000000a00 */
[C---:B------:R-:W-:Y:S02]  /*72b0*/  SHF.R.U64 R134, R172.reuse, 0x10, R173 ;  /* 0x00000010ac867819 */ /* 0x040fe400000012ad */
[----:B------:R-:W-:Y:S02]  /*72c0*/  SHF.L.U32 R130, R172, 0x10, RZ ;  /* 0x00000010ac827819 */ /* 0x000fe400000006ff */
[----:B------:R-:W-:Y:S01]  /*72d0*/  SHF.L.U32 R136, R173, 0x10, RZ ;  /* 0x00000010ad887819 */ /* 0x000fe200000006ff */
[----:B------:R-:W-:Y:S01]  /*72e0*/  IMAD.U32 R134, R134, 0x10000, RZ ;  /* 0x0001000086867824 */ /* 0x000fe200078e00ff */
[C---:B------:R-:W-:Y:S01]  /*72f0*/  @P1 LOP3.LUT P3, RZ, R8.reuse, 0xff, RZ, 0xc0, !PT ;  /* 0x000000ff08ff1812 */ /* 0x040fe2000786c0ff */
[----:B-1234-:R-:W1:Y:S01]  /*7300*/  @P1 LDC.64 R126, c[0x0][0x408] ;  /* 0x00010200ff7e1b82 */ /* 0x01ee620000000a00 */
        /* <DEDUP_REMOVED lines=40> */
.L_x_3507:
[----:B------:R-:W-:Y:S05]  /*7590*/  BRA.U !UP0, `(.L_x_3510) ;  /* 0x0000000108d47547 */ /* 0x000fea000b800000 */
[----:B0----5:R-:W0:Y:S01]  /*75a0*/  @P1 LDC.64 R6, c[0x0][0x408] ;  /* 0x00010200ff061b82 */ /* 0x021e220000000a00 */
[-CC-:B------:R-:W-:Y:S01]  /*75b0*/  FFMA.FTZ R135, R153, R132.reuse, R133.reuse ;  /* 0x0000008499877223 */ /* 0x180fe20000010085 */
[-CC-:B------:R-:W-:Y:S01]  /*75c0*/  FFMA.FTZ R131, R149, R132.reuse, R133.reuse ;  /* 0x0000008495837223 */ /* 0x180fe20000010085 */
[----:B------:R-:W-:Y:S01]  /*75d0*/  FFMA.FTZ R134, R152, R132, R133 ;  /* 0x0000008498867223 */ /* 0x000fe20000010085 */
[----:B------:R-:W-:Y:S01]  /*75e0*/  ISETP.GT.AND P2, PT, R4, RZ, PT ;  /* 0x000000ff0400720c */ /* 0x000fe20003f44270 */
[----:B------:R-:W-:Y:S01]  /*75f0*/  FADD.FTZ R136, R154, -R135 ;  /* 0x800000879a887221 */ /* 0x000fe20000010000 */
[----:B------:R-:W-:Y:S01]  /*7600*/  FADD.FTZ R130, R150, -R131 ;  /* 0x8000008396827221 */ /* 0x000fe20000010000 */
[----:B------:R-:W-:Y:S01]  /*7610*/  FADD.FTZ R134, R151, -R134 ;  /* 0x8000008697867221 */ /* 0x000fe20000010000 */
[----:B-1234-:R-:W1:Y:S01]  /*7620*/  @P1 LDC.64 R128, c[0x0][0x408] ;  /* 0x00010200ff801b82 */ /* 0x01ee620000000a00 */
        /* <DEDUP_REMOVED lines=44> */
.L_x_3510:
[----:B------:R-:W-:Y:S05]  /*78f0*/  @!P1 BRA `(.L_x_3511) ;  /* 0x00000000002c9947 */ /* 0x000fea0003800000 */
[----:B0----5:R-:W-:Y:S01]  /*7900*/  FFMA.FTZ R7, R149, R132, R133 ;  /* 0x0000008495077223 */ /* 0x021fe20000010085 */
        /* <DEDUP_REMOVED lines=10> */
.L_x_3511:
        /* <DEDUP_REMOVED lines=12> */
.L_x_3512:
        /* <DEDUP_REMOVED lines=12> */
.L_x_3513:
[----:B------:R-:W-:Y:S05]  /*7b30*/  @!P1 BRA `(.L_x_3509) ;  /* 0x00000000002c9947 */ /* 0x000fea0003800000 */
[----:B0----5:R-:W-:Y:S01]  /*7b40*/  FFMA.FTZ R6, R156, R132, R133 ;  /* 0x000000849c067223 */ /* 0x021fe20000010085 */
        /* <DEDUP_REMOVED lines=10> */
.L_x_3509:
[----:B------:R-:W-:Y:S05]  /*7bf0*/  BRA.U !UP0, `(.L_x_3514) ;  /* 0x0000000108247547 */ /* 0x000fea000b800000 */
        /* <DEDUP_REMOVED lines=9> */
.L_x_3514:
[----:B------:R-:W-:Y:S05]  /*7c90*/  @!P1 BRA `(.L_x_3515) ;  /* 0x0000000000249947 */ /* 0x000fea0003800000 */
[----:B0----5:R-:W0:Y:S01]  /*7ca0*/  LDC.64 R6, c[0x0][0x468] ;  /* 0x00011a00ff067b82 */ /* 0x021e220000000a00 */
[----:B-1234-:R-:W-:Y:S01]  /*7cb0*/  LOP3.LUT R126, R166, 0xffff, RZ, 0xc0, !PT ;  /* 0x0000ffffa67e7812 */ /* 0x01efe200078ec0ff */
[----:B------:R-:W-:Y:S01]  /*7cc0*/  VIADD R129, R124, 0x500 ;  /* 0x000005007c817836 */ /* 0x000fe20000000000 */
[----:B------:R-:W-:-:S03]  /*7cd0*/  PRMT R131, R167, 0x5410, R168 ;  /* 0x00005410a7837816 */ /* 0x000fc600000000a8 */
[----:B------:R-:W-:-:S05]  /*7ce0*/  IMAD.WIDE.U32 R126, R126, 0x10000, RZ ;  /* 0x000100007e7e7825 */ /* 0x000fca00078e00ff */
[----:B------:R-:W-:Y:S02]  /*7cf0*/  LOP3.LUT R127, R131, R127, RZ, 0xfc, !PT ;  /* 0x0000007f837f7212 */ /* 0x000fe400078efcff */
[----:B------:R-:W-:Y:S01]  /*7d00*/  LOP3.LUT R126, R126, 0xffff, R165, 0xf8, !PT ;  /* 0x0000ffff7e7e7812 */ /* 0x000fe200078ef8a5 */
[----:B0-----:R-:W-:-:S05]  /*7d10*/  IMAD.WIDE.U32 R6, R129, 0x8, R6 ;  /* 0x0000000881067825 */ /* 0x001fca00078e0006 */
[----:B------:R0:W-:Y:S02]  /*7d20*/  STG.E.64 desc[UR12][R6.64], R126 ;  /* 0x0000007e06007986 */ /* 0x0001e4000c101b0c */
.L_x_3515:
        /* <DEDUP_REMOVED lines=57> */
.L_x_3517:
        /* <DEDUP_REMOVED lines=48> */
.L_x_3516:
        /* <DEDUP_REMOVED lines=13> */
[----:B------:R-:W-:Y:S01]  /*8490*/  FFMA.FTZ R132, R164, R132, R133 ;  /* 0x00000084a4847223 */ /* 0x000fe20000010085 */
[----:B------:R-:W-:-:S02]  /*84a0*/  @P1 LOP3.LUT P2, RZ, R9, 0xff, RZ, 0xc0, !PT ;  /* 0x000000ff09ff1812 */ /* 0x000fc4000784c0ff */
[----:B------:R-:W-:Y:S01]  /*84b0*/  FSEL R4, R4, RZ, P0 ;  /* 0x000000ff04047208 */ /* 0x000fe20000000000 */
[----:B------:R-:W2:Y:S01]  /*84c0*/  @P1 LDC.64 R6, c[0x0][0x408] ;  /* 0x00010200ff061b82 */ /* 0x000ea20000000a00 */
[----:B------:R-:W-:Y:S01]  /*84d0*/  FSEL R8, R8, RZ, P0 ;  /* 0x000000ff08087208 */ /* 0x000fe20000000000 */
[----:B------:R-:W-:Y:S01]  /*84e0*/  FADD.FTZ R132, R163, -R132 ;  /* 0x80000084a3847221 */ /* 0x000fe20000010000 */
[----:B------:R-:W-:Y:S02]  /*84f0*/  FSEL R130, R130, RZ, P0 ;  /* 0x000000ff82827208 */ /* 0x000fe40000000000 */
[----:B------:R-:W-:Y:S01]  /*8500*/  @P1 LOP3.LUT P3, RZ, R9, 0xff00, RZ, 0xc0, !PT ;  /* 0x0000ff0009ff1812 */ /* 0x000fe2000786c0ff */
        /* <DEDUP_REMOVED lines=33> */
.L_x_3519:
[----:B0----5:R-:W0:Y:S01]  /*8720*/  @P1 LDC.64 R6, c[0x0][0x408] ;  /* 0x00010200ff061b82 */ /* 0x021e220000000a00 */
[----:B------:R-:W-:Y:S01]  /*8730*/  FFMA.FTZ R8, R164, R132, R133 ;  /* 0x00000084a4087223 */ /* 0x000fe20000010085 */
[----:B------:R-:W-:-:S03]  /*8740*/  ISETP.GT.AND P0, PT, R4, RZ, PT ;  /* 0x000000ff0400720c */ /* 0x000fc60003f04270 */
[----:B------:R-:W-:-:S04]  /*8750*/  FADD.FTZ R8, R163, -R8 ;  /* 0x80000008a3087221 */ /* 0x000fc80000010000 */
[----:B------:R-:W-:-:S05]  /*8760*/  FMUL.FTZ R8, R5, R8 ;  /* 0x0000000805087220 */ /* 0x000fca0000410000 */
[----:B------:R-:W-:Y:S02]  /*8770*/  FSEL R8, R8, RZ, P0 ;  /* 0x000000ff08087208 */ /* 0x000fe40000000000 */
[----:B------:R-:W-:-:S03]  /*8780*/  @P1 ISETP.GE.U32.AND P0, PT, R9, 0x1000000, PT ;  /* 0x010000000900180c */ /* 0x000fc60003f06070 */
        /* <DEDUP_REMOVED lines=16> */
.L_x_3520:
        /* <DEDUP_REMOVED lines=12> */
.L_x_3521:
        /* <DEDUP_REMOVED lines=12> */
.L_x_3522:
[----:B------:R-:W-:-:S07]  /*8a10*/  @P1 PRMT R168, R8, 0x7610, R168 ;  /* 0x0000761008a81816 */ /* 0x000fce00000000a8 */
.L_x_3518:
        /* <DEDUP_REMOVED lines=10> */
.L_x_3523:
[----:B------:R-:W-:Y:S05]  /*8ac0*/  @!P1 BRA `(.L_x_3524) ;  /* 0x0000000000249947 */ /* 0x000fea0003800000 */
[----:B------:R-:W5:Y:S01]  /*8ad0*/  LDC.64 R6, c[0x0][0x468] ;  /* 0x00011a00ff067b82 */ /* 0x000f620000000a00 */
[----:B0-----:R-:W-:Y:S02]  /*8ae0*/  LOP3.LUT R4, R166, 0xffff, RZ, 0xc0, !PT ;  /* 0x0000ffffa6047812 */ /* 0x001fe400078ec0ff */
[----:B------:R-:W-:Y:S02]  /*8af0*/  PRMT R9, R167, 0x5410, R168 ;  /* 0x00005410a7097816 */ /* 0x000fe400000000a8 */
[----:B------:R-:W-:Y:S01]  /*8b00*/  IADD3 R125, PT, PT, R124, 0x600, RZ ;  /* 0x000006007c7d7810 */ /* 0x000fe20007ffe0ff */
[----:B------:R-:W-:-:S05]  /*8b10*/  IMAD.WIDE.U32 R4, R4, 0x10000, RZ ;  /* 0x0001000004047825 */ /* 0x000fca00078e00ff */
[----:B------:R-:W-:Y:S02]  /*8b20*/  LOP3.LUT R9, R9, R5, RZ, 0xfc, !PT ;  /* 0x0000000509097212 */ /* 0x000fe400078efcff */
[----:B------:R-:W-:Y:S01]  /*8b30*/  LOP3.LUT R8, R4, 0xffff, R165, 0xf8, !PT ;  /* 0x0000ffff04087812 */ /* 0x000fe200078ef8a5 */
[----:B-----5:R-:W-:-:S05]  /*8b40*/  IMAD.WIDE.U32 R4, R125, 0x8, R6 ;  /* 0x000000087d047825 */ /* 0x020fca00078e0006 */
[----:B------:R0:W-:Y:S02]  /*8b50*/  STG.E.64 desc[UR12][R4.64], R8 ;  /* 0x0000000804007986 */ /* 0x0001e4000c101b0c */
.L_x_3524:
[----:B0-----:R-:W0:Y:S01]  /*8b60*/  LDC.64 R4, c[0x0][0x380] ;  /* 0x0000e000ff047b82 */ /* 0x001e220000000a00 */
[----:B------:R-:W-:Y:S01]  /*8b70*/  UPLOP3.LUT UP1, UPT, UPT, UPT, UP1, 0x40, 0x4 ;  /* 0x000000000004789c */ /* 0x000fe20003f2e810 */
[----:B0-----:R-:W-:-:S04]  /*8b80*/  IADD3 R2, PT, PT, R2, R4, RZ ;  /* 0x0000000402027210 */ /* 0x001fc80007ffe0ff */
[----:B------:R-:W-:-:S13]  /*8b90*/  ISETP.GE.AND P0, PT, R2, R5, PT ;  /* 0x000000050200720c */ /* 0x000fda0003f06270 */
[----:B------:R-:W-:Y:S05]  /*8ba0*/  @!P0 BRA `(.L_x_3525) ;  /* 0xffffff7400e88947 */ /* 0x000fea000383ffff */
.L_x_3455:
[----:B------:R-:W5:Y:S08]  /*8bb0*/  S2UR UR4, SR_CTAID.X ;  /* 0x00000000000479c3 */ /* 0x000f700000002500 */
[----:B------:R-:W5:Y:S08]  /*8bc0*/  LDC R7, c[0x0][0x388] ;  /* 0x0000e200ff077b82 */ /* 0x000f700000000800 */
[----:B------:R-:W1:Y:S08]  /*8bd0*/  LDC.64 R2, c[0x0][0x440] ;  /* 0x00011000ff027b82 */ /* 0x000e700000000a00 */
[----:B------:R-:W2:Y:S01]  /*8be0*/  LDC.64 R4, c[0x0][0x448] ;  /* 0x00011200ff047b82 */ /* 0x000ea20000000a00 */
[----:B-----5:R-:W-:-:S05]  /*8bf0*/  IMAD R7, R7, UR4, RZ ;  /* 0x0000000407077c24 */ /* 0x020fca000f8e02ff */
[----:B------:R-:W-:-:S05]  /*8c00*/  LEA.HI R7, R7, R0, RZ, 0x1e ;  /* 0x0000000007077211 */ /* 0x000fca00078ff0ff */
[----:B-1----:R-:W-:-:S05]  /*8c10*/  IMAD.WIDE.U32 R2, R7, 0x10, R2 ;  /* 0x0000001007027825 */ /* 0x002fca00078e0002 */
[----:B0-----:R-:W-:Y:S01]  /*8c20*/  STG.E.128 desc[UR12][R2.64], R120 ;  /* 0x0000007802007986 */ /* 0x001fe2000c101d0c */
[----:B--2---:R-:W-:-:S05]  /*8c30*/  IMAD.WIDE.U32 R4, R7, 0x10, R4 ;  /* 0x0000001007047825 */ /* 0x004fca00078e0004 */
        /* <DEDUP_REMOVED lines=14> */
.L_x_3526:
        /* <DEDUP_REMOVED lines=14> */
.L_x_14339:


//--------------------- .text._ZN10layer_norm13ln_bwd_kernelINS_13Kernel_traitsIf13__nv_bfloat16S2_S2_fjLj7168ELj1ELj1ELj8ELj8ENS_18Kernel_traits_baseILj7168EfS2_S2_S2_fjLj256EEEEELb1ELb1ELb0ELb0EEEvNS_9BwdParamsE --------------------------
	.section	.text._ZN10layer_norm13ln_bwd_kernelINS_13Kernel_traitsIf13__nv_bfloat16S2_S2_fjLj7168ELj1ELj1ELj8ELj8ENS_18Kernel_traits_baseILj7168EfS2_S2_S2_fjLj256EEEEELb1ELb1ELb0ELb0EEEvNS_9BwdParamsE,"ax",@progbits
	.align	128
        .global         _ZN10layer_norm13ln_bwd_kernelINS_13Kernel_traitsIf13__nv_bfloat16S2_S2_fjLj7168ELj1ELj1ELj8ELj8ENS_18Kernel_traits_baseILj7168EfS2_S2_S2_fjLj256EEEEELb1ELb1ELb0ELb0EEEvNS_9BwdParamsE
        .type           _ZN10layer_norm13ln_bwd_kernelINS_13Kernel_traitsIf13__nv_bfloat16S2_S2_fjLj7168ELj1ELj1ELj8ELj8ENS_18Kernel_traits_baseILj7168EfS2_S2_S2_fjLj256EEEEELb1ELb1ELb0ELb0EEEvNS_9BwdParamsE,@function
        .size           _ZN10layer_norm13ln_bwd_kernelINS_13Kernel_traitsIf13__nv_bfloat16S2_S2_fjLj7168ELj1ELj1ELj8ELj8ENS_18Kernel_traits_baseILj7168EfS2_S2_S2_fjLj256EEEEELb1ELb1ELb0ELb0EEEvNS_9BwdParamsE,(.L_x_14340 - _ZN10layer_norm13ln_bwd_kernelINS_13Kernel_traitsIf13__nv_bfloat16S2_S2_fjLj7168ELj1ELj1ELj8ELj8ENS_18Kernel_traits_baseILj7168EfS2_S2_S2_fjLj256EEEEELb1ELb1ELb0ELb0EEEvNS_9BwdParamsE)
        .other          _ZN10layer_norm13ln_bwd_kernelINS_13Kernel_traitsIf13__nv_bfloat16S2_S2_fjLj7168ELj1ELj1ELj8ELj8ENS_18Kernel_traits_baseILj7168EfS2_S2_S2_fjLj256EEEEELb1ELb1ELb0ELb0EEEvNS_9BwdParamsE,@"STO_CUDA_ENTRY STV_DEFAULT"
_ZN10layer_norm13ln_bwd_kernelINS_13Kernel_traitsIf13__nv_bfloat16S2_S2_fjLj7168ELj1ELj1ELj8ELj8ENS_18Kernel_traits_baseILj7168EfS2_S2_S2_fjLj256EEEEELb1ELb1ELb0ELb0EEEvNS_9BwdParamsE:
.text._ZN10layer_norm13ln_bwd_kernelINS_13Kernel_traitsIf13__nv_bfloat16S2_S2_fjLj7168ELj1ELj1ELj8ELj8ENS_18Kernel_traits_baseILj7168EfS2_S2_S2_fjLj256EEEEELb1ELb1ELb0ELb0EEEvNS_9BwdParamsE:
        /* <DEDUP_REMOVED lines=25> */
[----:B--2---:R-:W5:Y:S02]  /*0190*/  @P6 LDG.E.128 R164, desc[UR12][R2.64] ;  /* 0x0000000c02a46981 */ /* 0x004f64000c1e1d00 */
[----:B------:R-:W1:Y:S01]  /*01a0*/  @P1 LDC.64 R18, c[0x0][0x3d0] ;  /* 0x0000f400ff121b82 */ /* 0x000e620000000a00 */
[C---:B---3--:R-:W-:Y:S01]  /*01b0*/  @P6 IMAD.WIDE.U32 R4, R13.reuse, 0x10, R4 ;  /* 0x000000100d046825 */ /* 0x048fe200078e0004 */
[----:B------:R-:W-:-:S04]  /*01c0*/  @P6 LOP3.LUT R13, R13, 0x100, RZ, 0xfc, !PT ;  /* 0x000001000d0d6812 */ /* 0x000fc800078efcff */
        /* <DEDUP_REMOVED lines=27> */
[----:B------:R-:W-:Y:S01]  /*0380*/  @P3 IADD3 R13, PT, PT, R13, 0x100, RZ ;  /* 0x000001000d0d3810 */ /* 0x000fe20007ffe0ff */
[----:B------:R-:W-:Y:S01]  /*0390*/  UISETP.GE.AND UP0, UPT, UR7, UR4, UPT ;  /* 0x000000040700728c */ /* 0x000fe2000bf06270 */
[----:B------:R-:W-:Y:S02]  /*03a0*/  CS2R R108, SRZ ;  /* 0x00000000006c7805 */ /* 0x000fe4000001ff00 */
[----:B------:R-:W-:Y:S01]  /*03b0*/  CS2R R110, SRZ ;  /* 0x00000000006e7805 */ /* 0x000fe2000001ff00 */
[----:B------:R-:W5:Y:S01]  /*03c0*/  @P3 LDG.E.128 R128, desc[UR12][R28.64] ;  /* 0x0000000c1c803981 */ /* 0x000f62000c1e1d00 */
[----:B------:R-:W2:Y:S01]  /*03d0*/  @P5 LDC.64 R36, c[0x0][0x3e8] ;  /* 0x0000fa00ff245b82 */ /* 0x000ea20000000a00 */
[----:B---3--:R-:W-:Y:S01]  /*03e0*/  @P4 IMAD.WIDE.U32 R30, R13, 0x10, R6 ;  /* 0x000000100d1e4825 */ /* 0x008fe200078e0006 */
[----:B------:R-:W-:-:S02]  /*03f0*/  CS2R R104, SRZ ;  /* 0x0000000000687805 */ /* 0x000fc4000001ff00 */
[----:B------:R-:W-:Y:S02]  /*0400*/  CS2R R106, SRZ ;  /* 0x00000000006a7805 */ /* 0x000fe4000001ff00 */
[----:B------:R-:W-:Y:S02]  /*0410*/  CS2R R100, SRZ ;  /* 0x0000000000647805 */ /* 0x000fe4000001ff00 */
[----:B------:R-:W-:Y:S01]  /*0420*/  CS2R R102, SRZ ;  /* 0x0000000000667805 */ /* 0x000fe2000001ff00 */
[----:B------:R-:W5:Y:S01]  /*0430*/  @P4 LDG.E.128 R124, desc[UR12][R30.64] ;  /* 0x0000000c1e7c4981 */ /* 0x000f62000c1e1d00 */
[C---:B0-----:R-:W-:Y:S01]  /*0440*/  @P4 IMAD.WIDE.U32 R32, R13.reuse, 0x10, R8 ;  /* 0x000000100d204825 */ /* 0x041fe200078e0008 */
[----:B------:R-:W-:Y:S02]  /*0450*/  @P4 IADD3 R13, PT, PT, R13, 0x100, RZ ;  /* 0x000001000d0d4810 */ /* 0x000fe40007ffe0ff */
[----:B------:R-:W-:Y:S02]  /*0460*/  CS2R R96, SRZ ;  /* 0x0000000000607805 */ /* 0x000fe4000001ff00 */
[----:B------:R-:W-:-:S02]  /*0470*/  CS2R R98, SRZ ;  /* 0x0000000000627805 */ /* 0x000fc4000001ff00 */
[----:B------:R-:W-:Y:S01]  /*0480*/  CS2R R92, SRZ ;  /* 0x00000000005c7805 */ /* 0x000fe2000001ff00 */
        /* <DEDUP_REMOVED lines=37> */
[----:B------:R-:W-:Y:S01]  /*06e0*/  CS2R R30, SRZ ;  /* 0x00000000001e7805 */ /* 0x000fe2000001ff00 */
[----:B-1----:R-:W-:Y:S06]  /*06f0*/  BRA.U UP0, `(.L_x_3527) ;  /* 0x000000ad00a87547 */ /* 0x002fec000b800000 */
        /* <DEDUP_REMOVED lines=46> */
[----:B------:R-:W-:Y:S01]  /*09e0*/  UISETP.NE.AND.EX UP0, UPT, UR5, URZ, UPT, UP0 ;  /* 0x000000ff0500728c */ /* 0x000fe2000bf05300 */
[----:B------:R-:W1:Y:S01]  /*09f0*/  LDCU UR6, c[0x0][0x388] ;  /* 0x00007100ff0677ac */ /* 0x000e620008000800 */
[----:B------:R-:W2:Y:S01]  /*0a00*/  LDCU.U8 UR16, c[0x0][0x410] ;  /* 0x00008200ff1077ac */ /* 0x000ea20008000000 */
[----:B------:R-:W3:Y:S01]  /*0a10*/  LDCU UR17, c[0x0][0x400] ;  /* 0x00008000ff1177ac */ /* 0x000ee20008000800 */
[----:B------:R-:W4:Y:S01]  /*0a20*/  LDCU.64 UR18, c[0x0][0x438] ;  /* 0x00008700ff1277ac */ /* 0x000f220008000a00 */
[----:B------:R-:W0:Y:S01]  /*0a30*/  LDCU.64 UR20, c[0x0][0x478] ;  /* 0x00008f00ff1477ac */ /* 0x000e220008000a00 */
[----:B------:R-:W0:Y:S01]  /*0a40*/  LDCU.128 UR8, c[0x0][0x3c0] ;  /* 0x00007800ff0877ac */ /* 0x000e220008000c00 */
[----:B------:R-:W0:Y:S04]  /*0a50*/  LDCU.64 UR24, c[0x0][0x380] ;  /* 0x00007000ff1877ac */ /* 0x000e280008000a00 */
.L_x_3597:
[----:B-1----:R-:W1:Y:S01]  /*0a60*/  @UP0 LDCU.64 UR4, c[0x0][0x3e0] ;  /* 0x00007c00ff0407ac */ /* 0x002e620008000a00 */
[----:B------:R-:W-:Y:S01]  /*0a70*/  PLOP3.LUT P0, PT, PT, PT, UP0, 0x80, 0x8 ;  /* 0x000000000008781c */ /* 0x000fe20003f0f008 */
[----:B0-----:R-:W-:-:S06]  /*0a80*/  UIMAD.WIDE UR14, UR7, 0x4, UR10 ;  /* 0x00000004070e78a5 */ /* 0x001fcc000f8e020a */
[----:B--234-:R-:W-:Y:S02]  /*0a90*/  MOV R170, UR14 ;  /* 0x0000000e00aa7c02 */ /* 0x01cfe40008000f00 */
[----:B------:R-:W-:-:S05]  /*0aa0*/  MOV R171, UR15 ;  /* 0x0000000f00ab7c02 */ /* 0x000fca0008000f00 */
[----:B------:R-:W3:Y:S01]  /*0ab0*/  LDG.E R170, desc[UR12][R170.64] ;  /* 0x0000000caaaa7981 */ /* 0x000ee2000c1e1900 */
[----:B-1----:R-:W-:-:S06]  /*0ac0*/  @UP0 UIMAD.WIDE UR4, UR7, 0x2, UR4 ;  /* 0x00000002070408a5 */ /* 0x002fcc000f8e0204 */
[----:B------:R-:W-:Y:S02]  /*0ad0*/  MOV R168, UR4 ;  /* 0x0000000400a87c02 */ /* 0x000fe40008000f00 */
[----:B------:R-:W-:Y:S01]  /*0ae0*/  MOV R169, UR5 ;  /* 0x0000000500a97c02 */ /* 0x000fe20008000f00 */
[----:B------:R-:W-:-:S04]  /*0af0*/  UIMAD.WIDE UR4, UR7, 0x4, UR8 ;  /* 0x00000004070478a5 */ /* 0x000fc8000f8e0208 */
[----:B------:R-:W4:Y:S02]  /*0b00*/  @P0 LDG.E.U16 R168, desc[UR12][R168.64] ;  /* 0x0000000ca8a80981 */ /* 0x000f24000c1e1500 */
        /* <DEDUP_REMOVED lines=12> */
[C---:B------:R-:W-:Y:S02]  /*0bd0*/  ISETP.GE.U32.AND P1, PT, R10.reuse, 0x300, PT ;  /* 0x000003000a00780c */ /* 0x040fe40003f26070 */
[----:B------:R-:W-:Y:S02]  /*0be0*/  CS2R R178, SRZ ;  /* 0x0000000000b27805 */ /* 0x000fe4000001ff00 */
[----:B------:R-:W-:Y:S02]  /*0bf0*/  ISETP.GE.U32.AND P2, PT, R10, 0x400, PT ;  /* 0x000004000a00780c */ /* 0x000fe40003f46070 */
[----:B------:R-:W-:-:S02]  /*0c00*/  P2R R12, PR, RZ, 0x10 ;  /* 0x00000010ff0c7803 */ /* 0x000fc40000000000 */
[----:B------:R-:W-:Y:S02]  /*0c10*/  ISETP.GE.U32.AND P3, PT, R10, 0x500, PT ;  /* 0x000005000a00780c */ /* 0x000fe40003f66070 */
[----:B---3--:R-:W-:Y:S02]  /*0c20*/  R2UR UR23, R170 ;  /* 0x00000000aa1772ca */ /* 0x008fe400000e0000 */
[----:B----4-:R-:W-:Y:S02]  /*0c30*/  @P0 R2UR UR15, R168 ;  /* 0x00000000a80f02ca */ /* 0x010fe400000e0000 */
[----:B------:R-:W-:-:S04]  /*0c40*/  MOV R168, UR5 ;  /* 0x0000000500a87c02 */ /* 0x000fc80008000f00 */
[----:B0-----:R-:W-:Y:S02]  /*0c50*/  LEA.HI.SX32 R9, R168, R11, 0x1e ;  /* 0x0000000ba8097211 */ /* 0x001fe400078ff2ff */
[----:B------:R-:W-:Y:S02]  /*0c60*/  ISETP.GE.U32.AND P0, PT, R10, 0x200, PT ;  /* 0x000002000a00780c */ /* 0x000fe40003f06070 */
[----:B------:R-:W-:-:S03]  /*0c70*/  P2R R168, PR, RZ, 0x20 ;  /* 0x00000020ffa87803 */ /* 0x000fc60000000000 */
[----:B------:R-:W-:Y:S01]  /*0c80*/  @UP0 USHF.L.U32 UR14, UR15, 0x10, URZ ;  /* 0x000000100f0e0899 */ /* 0x000fe200080006ff */
[----:B------:R-:W-:Y:S02]  /*0c90*/  FSEL R176, R172, RZ, !P5 ;  /* 0x000000ffacb07208 */ /* 0x000fe40006800000 */
[----:B------:R-:W-:Y:S01]  /*0ca0*/  MOV R177, R9 ;  /* 0x0000000900b17202 */ /* 0x000fe20000000f00 */
[----:B------:R-:W-:Y:S08]  /*0cb0*/  @!P4 BRA `(.L_x_3529) ;  /* 0x0000000000e4c947 */ /* 0x000ff00003800000 */
        /* <DEDUP_REMOVED lines=17> */
[----:B----4-:R-:W-:Y:S02]  /*0dd0*/  MOV R13, R16 ;  /* 0x00000010000d7202 */ /* 0x010fe40000000f00 */
[----:B------:R-:W-:Y:S02]  /*0de0*/  SHF.R.U64 R18, R16, 0x10, R17 ;  /* 0x0000001010127819 */ /* 0x000fe40000001211 */
[----:B------:R-:W-:-:S02]  /*0df0*/  MOV R20, R17 ;  /* 0x0000001100147202 */ /* 0x000fc40000000f00 */
[----:B------:R-:W-:Y:S02]  /*0e00*/  SHF.R.U32.HI R172, RZ, 0x10, R17 ;  /* 0x00000010ffac7819 */ /* 0x000fe40000011611 */
[----:B------:R-:W-:Y:S02]  /*0e10*/  SHF.R.U32.HI R16, RZ, 0x10, R15 ;  /* 0x00000010ff107819 */ /* 0x000fe4000001160f */
[----:B------:R-:W-:Y:S01]  /*0e20*/  SHF.L.U32 R17, R15, 0x10, RZ ;  /* 0x000000100f117819 */ /* 0x000fe200000006ff */
[C---:B------:R-:W-:Y:S01]  /*0e30*/  FADD.FTZ R3, -R176.reuse, R3 ;  /* 0x00000003b0037221 */ /* 0x040fe20000010100 */
[----:B------:R-:W-:Y:S02]  /*0e40*/  SHF.L.U32 R15, R173, 0x10, RZ ;  /* 0x00000010ad0f7819 */ /* 0x000fe400000006ff */
[----:B------:R-:W-:Y:S01]  /*0e50*/  SHF.L.U32 R13, R13, 0x10, RZ ;  /* 0x000000100d0d7819 */ /* 0x000fe200000006ff */
[----:B------:R-:W-:Y:S01]  /*0e60*/  FMUL.FTZ R3, R3, UR23 ;  /* 0x0000001703037c20 */ /* 0x000fe20008410000 */
[C---:B------:R-:W-:Y:S01]  /*0e70*/  FADD.FTZ R17, -R176.reuse, R17 ;  /* 0x00000011b0117221 */ /* 0x040fe20000010100 */
[----:B------:R-:W-:Y:S01]  /*0e80*/  FADD.FTZ R14, -R176, R15 ;  /* 0x0000000fb00e7221 */ /* 0x000fe20000010100 */
[----:B------:R-:W-:Y:S01]  /*0e90*/  SHF.L.U32 R18, R18, 0x10, RZ ;  /* 0x0000001012127819 */ /* 0x000fe200000006ff */
[----:B------:R-:W-:Y:S01]  /*0ea0*/  FADD.FTZ R80, R80, R13 ;  /* 0x0000000d50507221 */ /* 0x000fe20000010000 */
[----:B0-----:R-:W-:Y:S01]  /*0eb0*/  SHF.L.U32 R171, R16, 0x10, RZ ;  /* 0x0000001010ab7819 */ /* 0x001fe200000006ff */
[----:B------:R-:W-:Y:S01]  /*0ec0*/  FMUL.FTZ R14, R14, UR23 ;  /* 0x000000170e0e7c20 */ /* 0x000fe20008410000 */
[----:B------:R-:W-:Y:S01]  /*0ed0*/  SHF.L.U32 R169, R20, 0x10, RZ ;  /* 0x0000001014a97819 */ /* 0x000fe200000006ff */
[-C--:B------:R-:W-:Y:S01]  /*0ee0*/  FFMA.FTZ R108, R3, R13.reuse, R108 ;  /* 0x0000000d036c7223 */ /* 0x080fe2000001006c */
[----:B-----5:R-:W-:Y:S01]  /*0ef0*/  FMUL.FTZ R16, R164, R13 ;  /* 0x0000000da4107220 */ /* 0x020fe20000410000 */
[----:B------:R-:W-:Y:S01]  /*0f00*/  FMUL.FTZ R13, R17, UR23 ;  /* 0x00000017110d7c20 */ /* 0x000fe20008410000 */
[----:B------:R-:W-:Y:S01]  /*0f10*/  FADD.FTZ R81, R81, R18 ;  /* 0x0000001251517221 */ /* 0x000fe20000010000 */
[-C--:B------:R-:W-:Y:S01]  /*0f20*/  FFMA.FTZ R109, R14, R18.reuse, R109 ;  /* 0x000000120e6d7223 */ /* 0x080fe2000001006d */
[----:B------:R-:W-:Y:S01]  /*0f30*/  FMUL.FTZ R15, R165, R18 ;  /* 0x00000012a50f7220 */ /* 0x000fe20000410000 */
[----:B------:R-:W-:Y:S01]  /*0f40*/  FADD.FTZ R82, R82, R169 ;  /* 0x000000a952527221 */ /* 0x000fe20000010000 */
[-C--:B------:R-:W-:Y:S01]  /*0f50*/  FFMA.FTZ R110, R13, R169.reuse, R110 ;  /* 0x000000a90d6e7223 */ /* 0x080fe2000001006e */
[----:B------:R-:W-:Y:S01]  /*0f60*/  FMUL.FTZ R18, R166, R169 ;  /* 0x000000a9a6127220 */ /* 0x000fe20000410000 */
[----:B------:R-:W-:Y:S01]  /*0f70*/  FADD.FTZ R20, RZ, R16 ;  /* 0x00000010ff147221 */ /* 0x000fe20000010000 */
[----:B------:R-:W-:Y:S01]  /*0f80*/  FFMA.FTZ R169, R3, R16, RZ ;  /* 0x0000001003a97223 */ /* 0x000fe200000100ff */
[----:B------:R-:W-:Y:S01]  /*0f90*/  SHF.L.U32 R172, R172, 0x10, RZ ;  /* 0x00000010acac7819 */ /* 0x000fe200000006ff */
[----:B------:R-:W-:Y:S01]  /*0fa0*/  FADD.FTZ R170, -R176, R171 ;  /* 0x000000abb0aa7221 */ /* 0x000fe20000010100 */
        /* <DEDUP_REMOVED lines=10> */
.L_x_3529:
[----:B------:R-:W-:Y:S05]  /*1050*/  BSYNC.RECONVERGENT B0 ;  /* 0x0000000000007941 */ /* 0x000fea0003800200 */
.L_x_3528:
        /* <DEDUP_REMOVED lines=17> */
[C-C-:B---3--:R-:W-:Y:S02]  /*1170*/  SHF.R.U64 R174, R22.reuse, 0x10, R23.reuse ;  /* 0x0000001016ae7819 */ /* 0x148fe40000001217 */
[----:B------:R-:W-:Y:S02]  /*1180*/  SHF.L.U32 R19, R22, 0x10, RZ ;  /* 0x0000001016137819 */ /* 0x000fe400000006ff */
[----:B------:R-:W-:Y:S02]  /*1190*/  SHF.R.U32.HI R173, RZ, 0x10, R23 ;  /* 0x00000010ffad7819 */ /* 0x000fe40000011617 */
[----:B----4-:R-:W-:Y:S02]  /*11a0*/  MOV R21, R24 ;  /* 0x0000001800157202 */ /* 0x010fe40000000f00 */
[----:B------:R-:W-:-:S02]  /*11b0*/  SHF.R.U64 R26, R24, 0x10, R25 ;  /* 0x00000010181a7819 */ /* 0x000fc40000001219 */
[----:B------:R-:W-:Y:S02]  /*11c0*/  MOV R172, R25 ;  /* 0x0000001900ac7202 */ /* 0x000fe40000000f00 */
[----:B------:R-:W-:Y:S02]  /*11d0*/  SHF.R.U32.HI R24, RZ, 0x10, R25 ;  /* 0x00000010ff187819 */ /* 0x000fe40000011619 */
[----:B------:R-:W-:Y:S01]  /*11e0*/  SHF.L.U32 R25, R23, 0x10, RZ ;  /* 0x0000001017197819 */ /* 0x000fe200000006ff */
[----:B------:R-:W-:Y:S01]  /*11f0*/  FADD.FTZ R19, -R176, R19 ;  /* 0x00000013b0137221 */ /* 0x000fe20000010100 */
[----:B------:R-:W-:Y:S02]  /*1200*/  SHF.L.U32 R23, R174, 0x10, RZ ;  /* 0x00000010ae177819 */ /* 0x000fe400000006ff */
[----:B------:R-:W-:Y:S01]  /*1210*/  SHF.L.U32 R21, R21, 0x10, RZ ;  /* 0x0000001015157819 */ /* 0x000fe200000006ff */
[----:B------:R-:W-:Y:S01]  /*1220*/  FMUL.FTZ R19, R19, UR23 ;  /* 0x0000001713137c20 */ /* 0x000fe20008410000 */
[C---:B------:R-:W-:Y:S01]  /*1230*/  FADD.FTZ R25, -R176.reuse, R25 ;  /* 0x00000019b0197221 */ /* 0x040fe20000010100 */
[----:B------:R-:W-:Y:S01]  /*1240*/  FADD.FTZ R22, -R176, R23 ;  /* 0x00000017b0167221 */ /* 0x000fe20000010100 */
[----:B-1----:R-:W-:Y:S01]  /*1250*/  SHF.L.U32 R169, R172, 0x10, RZ ;  /* 0x00000010aca97819 */ /* 0x002fe200000006ff */
[----:B------:R-:W-:Y:S01]  /*1260*/  FADD.FTZ R76, R76, R21 ;  /* 0x000000154c4c7221 */ /* 0x000fe20000010000 */
[----:B------:R-:W-:Y:S01]  /*1270*/  SHF.L.U32 R26, R26, 0x10, RZ ;  /* 0x000000101a1a7819 */ /* 0x000fe200000006ff */
[----:B------:R-:W-:Y:S01]  /*1280*/  FMUL.FTZ R22, R22, UR23 ;  /* 0x0000001716167c20 */ /* 0x000fe20008410000 */
[----:B------:R-:W-:Y:S01]  /*1290*/  SHF.L.U32 R172, R24, 0x10, RZ ;  /* 0x0000001018ac7819 */ /* 0x000fe200000006ff */
[-C--:B------:R-:W-:Y:S01]  /*12a0*/  FFMA.FTZ R104, R19, R21.reuse, R104 ;  /* 0x0000001513687223 */ /* 0x080fe20000010068 */
[----:B-----5:R-:W-:Y:S01]  /*12b0*/  FMUL.FTZ R24, R156, R21 ;  /* 0x000000159c187220 */ /* 0x020fe20000410000 */
[----:B------:R-:W-:Y:S01]  /*12c0*/  FMUL.FTZ R21, R25, UR23 ;  /* 0x0000001719157c20 */ /* 0x000fe20008410000 */
[----:B0-----:R-:W-:Y:S01]  /*12d0*/  SHF.L.U32 R171, R173, 0x10, RZ ;  /* 0x00000010adab7819 */ /* 0x001fe200000006ff */
        /* <DEDUP_REMOVED lines=8> */
[----:B------:R-:W-:-:S02]  /*1360*/  FADD.FTZ R184, -R176, R171 ;  /* 0x000000abb0b87221 */ /* 0x000fc40000010100 */
        /* <DEDUP_REMOVED lines=10> */
.L_x_3531:
[----:B------:R-:W-:Y:S05]  /*1410*/  BSYNC.RECONVERGENT B0 ;  /* 0x0000000000007941 */ /* 0x000fea0003800200 */
.L_x_3530:
        /* <DEDUP_REMOVED lines=11> */
[----:B--2---:R-:W-:-:S05]  /*14d0*/  IMAD.WIDE.U32 R172, R177, 0x4, R172 ;  /* 0x00000004b1ac7825 */ /* 0x004fca00078e00ac */
[----:B------:R0:W5:Y:S07]  /*14e0*/  LDG.E R6, desc[UR12][R172.64] ;  /* 0x0000000cac067981 */ /* 0x00016e000c1e1900 */
[----:B------:R-:W1:Y:S02]  /*14f0*/  @P4 LDC.64 R174, c[0x0][0x438] ;  /* 0x00010e00ffae4b82 */ /* 0x000e640000000a00 */
[----:B-1----:R-:W-:-:S05]  /*1500*/  @P4 IMAD.WIDE.U32 R174, R177, 0x8, R174 ;  /* 0x00000008b1ae4825 */ /* 0x002fca00078e00ae */
        /* <DEDUP_REMOVED lines=8> */
[----:B0-----:R-:W-:Y:S02]  /*1590*/  SHF.L.U32 R173, R171, 0x10, RZ ;  /* 0x00000010abad7819 */ /* 0x001fe400000006ff */
[----:B------:R-:W-:Y:S02]  /*15a0*/  SHF.R.U32.HI R182, RZ, 0x10, R169 ;  /* 0x00000010ffb67819 */ /* 0x000fe400000116a9 */
[----:B------:R-:W-:Y:S01]  /*15b0*/  SHF.L.U32 R185, R169, 0x10, RZ ;  /* 0x00000010a9b97819 */ /* 0x000fe200000006ff */
[C---:B------:R-:W-:Y:S01]  /*15c0*/  FADD.FTZ R173, -R176.reuse, R173 ;  /* 0x000000adb0ad7221 */ /* 0x040fe20000010100 */
[----:B------:R-:W-:Y:S01]  /*15d0*/  SHF.L.U32 R169, R27, 0x10, RZ ;  /* 0x000000101ba97819 */ /* 0x000fe200000006ff */
[C---:B------:R-:W-:Y:S01]  /*15e0*/  FADD.FTZ R27, -R176.reuse, R183 ;  /* 0x000000b7b01b7221 */ /* 0x040fe20000010100 */
[----:B------:R-:W-:Y:S01]  /*15f0*/  SHF.L.U32 R168, R181, 0x10, RZ ;  /* 0x00000010b5a87819 */ /* 0x000fe200000006ff */
[----:B------:R-:W-:Y:S01]  /*1600*/  FADD.FTZ R185, -R176, R185 ;  /* 0x000000b9b0b97221 */ /* 0x000fe20000010100 */
[----:B------:R-:W-:Y:S01]  /*1610*/  FMUL.FTZ R186, R173, UR23 ;  /* 0x00000017adba7c20 */ /* 0x000fe20008410000 */
[----:B------:R-:W-:Y:S01]  /*1620*/  FMUL.FTZ R27, R27, UR23 ;  /* 0x000000171b1b7c20 */ /* 0x000fe20008410000 */
[-C--:B-----5:R-:W-:Y:S01]  /*1630*/  FMUL.FTZ R188, R148, R169.reuse ;  /* 0x000000a994bc7220 */ /* 0x0a0fe20000410000 */
[----:B------:R-:W-:Y:S01]  /*1640*/  SHF.L.U32 R171, R180, 0x10, RZ ;  /* 0x00000010b4ab7819 */ /* 0x000fe200000006ff */
[----:B------:R-:W-:Y:S01]  /*1650*/  FMUL.FTZ R185, R185, UR23 ;  /* 0x00000017b9b97c20 */ /* 0x000fe20008410000 */
[----:B------:R-:W-:Y:S01]  /*1660*/  FADD.FTZ R73, R73, R168 ;  /* 0x000000a849497221 */ /* 0x000fe20000010000 */
[-C--:B------:R-:W-:Y:S01]  /*1670*/  FFMA.FTZ R101, R186, R168.reuse, R101 ;  /* 0x000000a8ba657223 */ /* 0x080fe20000010065 */
[----:B------:R-:W-:Y:S01]  /*1680*/  FMUL.FTZ R187, R149, R168 ;  /* 0x000000a895bb7220 */ /* 0x000fe20000410000 */
[----:B-1----:R-:W-:Y:S01]  /*1690*/  SHF.L.U32 R175, R182, 0x10, RZ ;  /* 0x00000010b6af7819 */ /* 0x002fe200000006ff */
        /* <DEDUP_REMOVED lines=9> */
[----:B------:R-:W-:Y:S01]  /*1730*/  FADD.FTZ R175, -R176, R175 ;  /* 0x000000afb0af7221 */ /* 0x000fe20000010100 */
[----:B------:R-:W-:-:S02]  /*1740*/  FFMA.FTZ R168, R186, R187, R169 ;  /* 0x000000bbbaa87223 */ /* 0x000fc400000100a9 */
        /* <DEDUP_REMOVED lines=8> */
.L_x_3533:
[----:B------:R-:W-:Y:S05]  /*17d0*/  BSYNC.RECONVERGENT B0 ;  /* 0x0000000000007941 */ /* 0x000fea0003800200 */
.L_x_3532:
        /* <DEDUP_REMOVED lines=14> */
[----:B--2---:R-:W-:-:S05]  /*18c0*/  IMAD.WIDE.U32 R172, R177, 0x4, R172 ;  /* 0x00000004b1ac7825 */ /* 0x004fca00078e00ac */
[----:B------:R0:W5:Y:S01]  /*18d0*/  LDG.E R5, desc[UR12][R172.64] ;  /* 0x0000000cac057981 */ /* 0x000162000c1e1900 */
        /* <DEDUP_REMOVED lines=9> */
[----:B------:R-:W-:Y:S01]  /*1970*/  SHF.L.U32 R193, R169, 0x10, RZ ;  /* 0x00000010a9c17819 */ /* 0x000fe200000006ff */
[----:B------:R-:W-:Y:S01]  /*1980*/  FADD.FTZ R171, -R176, R171 ;  /* 0x000000abb0ab7221 */ /* 0x000fe20000010100 */
[----:B------:R-:W-:Y:S01]  /*1990*/  SHF.L.U32 R169, R180, 0x10, RZ ;  /* 0x00000010b4a97819 */ /* 0x000fe200000006ff */
[----:B------:R-:W-:Y:S01]  /*19a0*/  FADD.FTZ R191, -R176, R191 ;  /* 0x000000bfb0bf7221 */ /* 0x000fe20000010100 */
[----:B------:R-:W-:Y:S01]  /*19b0*/  SHF.L.U32 R168, R182, 0x10, RZ ;  /* 0x00000010b6a87819 */ /* 0x000fe200000006ff */
[----:B------:R-:W-:-:S02]  /*19c0*/  FMUL.FTZ R194, R171, UR23 ;  /* 0x00000017abc27c20 */ /* 0x000fc40008410000 */
[----:B------:R-:W-:Y:S01]  /*19d0*/  FMUL.FTZ R191, R191, UR23 ;  /* 0x00000017bfbf7c20 */ /* 0x000fe20008410000 */
[-C--:B-----5:R-:W-:Y:S01]  /*19e0*/  FMUL.FTZ R196, R140, R169.reuse ;  /* 0x000000a98cc47220 */ /* 0x0a0fe20000410000 */
[----:B------:R-:W-:Y:S01]  /*19f0*/  FADD.FTZ R69, R69, R168 ;  /* 0x000000a845457221 */ /* 0x000fe20000010000 */
[-C--:B------:R-:W-:Y:S01]  /*1a00*/  FFMA.FTZ R97, R194, R168.reuse, R97 ;  /* 0x000000a8c2617223 */ /* 0x080fe20000010061 */
[----:B------:R-:W-:Y:S01]  /*1a10*/  FMUL.FTZ R195, R141, R168 ;  /* 0x000000a88dc37220 */ /* 0x000fe20000410000 */
[----:B------:R-:W-:Y:S01]  /*1a20*/  SHF.L.U32 R181, R181, 0x10, RZ ;  /* 0x00000010b5b57819 */ /* 0x000fe200000006ff */
[----:B------:R-:W-:Y:S01]  /*1a30*/  FADD.FTZ R68, R68, R169 ;  /* 0x000000a944447221 */ /* 0x000fe20000010000 */
[----:B------:R-:W-:Y:S01]  /*1a40*/  SHF.L.U32 R183, R183, 0x10, RZ ;  /* 0x00000010b7b77819 */ /* 0x000fe200000006ff */
[----:B------:R-:W-:Y:S01]  /*1a50*/  FFMA.FTZ R96, R191, R169, R96 ;  /* 0x000000a9bf607223 */ /* 0x000fe20000010060 */
[----:B------:R-:W-:Y:S01]  /*1a60*/  FADD.FTZ R168, R179, R196 ;  /* 0x000000c4b3a87221 */ /* 0x000fe20000010000 */
[----:B------:R-:W-:Y:S01]  /*1a70*/  FADD.FTZ R193, -R176, R193 ;  /* 0x000000c1b0c17221 */ /* 0x000fe20000010100 */
[----:B------:R-:W-:Y:S01]  /*1a80*/  FFMA.FTZ R169, R191, R196, R178 ;  /* 0x000000c4bfa97223 */ /* 0x000fe200000100b2 */
[----:B0-----:R-:W-:Y:S01]  /*1a90*/  SHF.L.U32 R172, R170, 0x10, RZ ;  /* 0x00000010aaac7819 */ /* 0x001fe200000006ff */
[----:B------:R-:W-:Y:S01]  /*1aa0*/  FADD.FTZ R171, R168, R195 ;  /* 0x000000c3a8ab7221 */ /* 0x000fe20000010000 */
[----:B------:R-:W-:Y:S01]  /*1ab0*/  FMUL.FTZ R193, R193, UR23 ;  /* 0x00000017c1c17c20 */ /* 0x000fe20008410000 */
[----:B------:R-:W-:Y:S01]  /*1ac0*/  FMUL.FTZ R212, R142, R181 ;  /* 0x000000b58ed47220 */ /* 0x000fe20000410000 */
[----:B------:R-:W-:Y:S01]  /*1ad0*/  FADD.FTZ R183, -R176, R183 ;  /* 0x000000b7b0b77221 */ /* 0x000fe20000010100 */
[----:B------:R-:W-:Y:S01]  /*1ae0*/  FFMA.FTZ R168, R194, R195, R169 ;  /* 0x000000c3c2a87223 */ /* 0x000fe200000100a9 */
[----:B------:R-:W-:Y:S01]  /*1af0*/  FMUL.FTZ R197, R143, R172 ;  /* 0x000000ac8fc57220 */ /* 0x000fe20000410000 */
[----:B------:R-:W-:Y:S01]  /*1b00*/  FADD.FTZ R170, R171, R212 ;  /* 0x000000d4abaa7221 */ /* 0x000fe20000010000 */
[----:B------:R-:W-:Y:S01]  /*1b10*/  FMUL.FTZ R214, R183, UR23 ;  /* 0x00000017b7d67c20 */ /* 0x000fe20008410000 */
[C---:B------:R-:W-:Y:S01]  /*1b20*/  FFMA.FTZ R168, R193.reuse, R212, R168 ;  /* 0x000000d4c1a87223 */ /* 0x040fe200000100a8 */
[----:B------:R-:W-:Y:S01]  /*1b30*/  FADD.FTZ R70, R70, R181 ;  /* 0x000000b546467221 */ /* 0x000fe20000010000 */
[----:B------:R-:W-:Y:S01]  /*1b40*/  FFMA.FTZ R98, R193, R181, R98 ;  /* 0x000000b5c1627223 */ /* 0x000fe20000010062 */
[----:B------:R-:W-:Y:S01]  /*1b50*/  FADD.FTZ R71, R71, R172 ;  /* 0x000000ac47477221 */ /* 0x000fe20000010000 */
[----:B------:R-:W-:Y:S01]  /*1b60*/  FFMA.FTZ R99, R214, R172, R99 ;  /* 0x000000acd6637223 */ /* 0x000fe20000010063 */
[----:B------:R-:W-:Y:S01]  /*1b70*/  FADD.FTZ R179, R170, R197 ;  /* 0x000000c5aab37221 */ /* 0x000fe20000010000 */
[----:B------:R-:W-:-:S07]  /*1b80*/  FFMA.FTZ R178, R214, R197, R168 ;  /* 0x000000c5d6b27223 */ /* 0x000fce00000100a8 */
.L_x_3535:
[----:B------:R-:W-:Y:S05]  /*1b90*/  BSYNC.RECONVERGENT B0 ;  /* 0x0000000000007941 */ /* 0x000fea0003800200 */
.L_x_3534:
        /* <DEDUP_REMOVED lines=59> */
.L_x_3537:
[----:B------:R-:W-:Y:S05]  /*1f50*/  BSYNC.RECONVERGENT B0 ;  /* 0x0000000000007941 */ /* 0x000fea0003800200 */
.L_x_3536:
        /* <DEDUP_REMOVED lines=17> */
[----:B------:R-:W-:Y:S02]  /*2070*/  IADD3 R177, PT, PT, R177, 0x100, RZ ;  /* 0x00000100b1b17810 */ /* 0x000fe40007ffe0ff */
[C---:B---3--:R-:W-:Y:S02]  /*2080*/  SHF.R.U64 R182, R168.reuse, 0x10, R169 ;  /* 0x00000010a8b67819 */ /* 0x048fe400000012a9 */
[----:B------:R-:W-:Y:S02]  /*2090*/  SHF.L.U32 R183, R168, 0x10, RZ ;  /* 0x00000010a8b77819 */ /* 0x000fe400000006ff */
[----:B-1----:R-:W-:Y:S02]  /*20a0*/  SHF.L.U32 R173, R182, 0x10, RZ ;  /* 0x00000010b6ad7819 */ /* 0x002fe400000006ff */
[----:B----4-:R-:W-:Y:S02]  /*20b0*/  MOV R180, R170 ;  /* 0x000000aa00b47202 */ /* 0x010fe40000000f00 */
[----:B------:R-:W-:Y:S01]  /*20c0*/  SHF.R.U64 R181, R170, 0x10, R171 ;  /* 0x00000010aab57819 */ /* 0x000fe200000012ab */
[----:B------:R-:W-:Y:S01]  /*20d0*/  FADD.FTZ R173, -R176, R173 ;  /* 0x000000adb0ad7221 */ /* 0x000fe20000010100 */
[----:B------:R-:W-:-:S02]  /*20e0*/  SHF.R.U32.HI R170, RZ, 0x10, R169 ;  /* 0x00000010ffaa7819 */ /* 0x000fc400000116a9 */
[----:B------:R-:W-:Y:S01]  /*20f0*/  SHF.L.U32 R221, R169, 0x10, RZ ;  /* 0x00000010a9dd7819 */ /* 0x000fe200000006ff */
[----:B------:R-:W-:Y:S01]  /*2100*/  FADD.FTZ R183, -R176, R183 ;  /* 0x000000b7b0b77221 */ /* 0x000fe20000010100 */
[----:B------:R-:W-:Y:S01]  /*2110*/  SHF.L.U32 R169, R180, 0x10, RZ ;  /* 0x00000010b4a97819 */ /* 0x000fe200000006ff */
[----:B------:R-:W-:Y:S01]  /*2120*/  FMUL.FTZ R224, R173, UR23 ;  /* 0x00000017ade07c20 */ /* 0x000fe20008410000 */
[----:B0-----:R-:W-:Y:S01]  /*2130*/  MOV R174, R171 ;  /* 0x000000ab00ae7202 */ /* 0x001fe20000000f00 */
[----:B------:R-:W-:Y:S01]  /*2140*/  FADD.FTZ R223, -R176, R221 ;  /* 0x000000ddb0df7221 */ /* 0x000fe20000010100 */
[----:B------:R-:W-:Y:S01]  /*2150*/  SHF.L.U32 R168, R181, 0x10, RZ ;  /* 0x00000010b5a87819 */ /* 0x000fe200000006ff */
[----:B------:R-:W-:Y:S01]  /*2160*/  FMUL.FTZ R221, R183, UR23 ;  /* 0x00000017b7dd7c20 */ /* 0x000fe20008410000 */
[----:B------:R-:W-:Y:S01]  /*2170*/  SHF.R.U32.HI R175, RZ, 0x10, R171 ;  /* 0x00000010ffaf7819 */ /* 0x000fe200000116ab */
[-C--:B-----5:R-:W-:Y:S01]  /*2180*/  FMUL.FTZ R226, R124, R169.reuse ;  /* 0x000000a97ce27220 */ /* 0x0a0fe20000410000 */
[----:B------:R-:W-:Y:S01]  /*2190*/  SHF.L.U32 R171, R174, 0x10, RZ ;  /* 0x00000010aeab7819 */ /* 0x000fe200000006ff */
[----:B------:R-:W-:Y:S01]  /*21a0*/  FMUL.FTZ R223, R223, UR23 ;  /* 0x00000017dfdf7c20 */ /* 0x000fe20008410000 */
[----:B------:R-:W-:Y:S01]  /*21b0*/  SHF.L.U32 R172, R175, 0x10, RZ ;  /* 0x00000010afac7819 */ /* 0x000fe200000006ff */
[----:B------:R-:W-:Y:S01]  /*21c0*/  FADD.FTZ R61, R61, R168 ;  /* 0x000000a83d3d7221 */ /* 0x000fe20000010000 */
[-C--:B------:R-:W-:Y:S01]  /*21d0*/  FFMA.FTZ R89, R224, R168.reuse, R89 ;  /* 0x000000a8e0597223 */ /* 0x080fe20000010059 */
[----:B------:R-:W-:Y:S01]  /*21e0*/  FMUL.FTZ R225, R125, R168 ;  /* 0x000000a87de17220 */ /* 0x000fe20000410000 */
[----:B------:R-:W-:Y:S01]  /*21f0*/  SHF.L.U32 R175, R170, 0x10, RZ ;  /* 0x00000010aaaf7819 */ /* 0x000fe200000006ff */
[----:B------:R-:W-:Y:S01]  /*2200*/  FADD.FTZ R60, R60, R169 ;  /* 0x000000a93c3c7221 */ /* 0x000fe20000010000 */
[----:B------:R-:W-:Y:S01]  /*2210*/  FFMA.FTZ R88, R221, R169, R88 ;  /* 0x000000a9dd587223 */ /* 0x000fe20000010058 */
[----:B------:R-:W-:Y:S01]  /*2220*/  FADD.FTZ R168, R179, R226 ;  /* 0x000000e2b3a87221 */ /* 0x000fe20000010000 */
[----:B------:R-:W-:Y:S01]  /*2230*/  FFMA.FTZ R169, R221, R226, R178 ;  /* 0x000000e2dda97223 */ /* 0x000fe200000100b2 */
[----:B------:R-:W-:Y:S01]  /*2240*/  FADD.FTZ R62, R62, R171 ;  /* 0x000000ab3e3e7221 */ /* 0x000fe20000010000 */
[-C--:B------:R-:W-:Y:S01]  /*2250*/  FFMA.FTZ R90, R223, R171.reuse, R90 ;  /* 0x000000abdf5a7223 */ /* 0x080fe2000001005a */
[----:B------:R-:W-:Y:S01]  /*2260*/  FMUL.FTZ R228, R126, R171 ;  /* 0x000000ab7ee47220 */ /* 0x000fe20000410000 */
[----:B------:R-:W-:Y:S01]  /*2270*/  FADD.FTZ R171, R168, R225 ;  /* 0x000000e1a8ab7221 */ /* 0x000fe20000010000 */
[----:B------:R-:W-:Y:S01]  /*2280*/  FADD.FTZ R175, -R176, R175 ;  /* 0x000000afb0af7221 */ /* 0x000fe20000010100 */
[----:B------:R-:W-:Y:S01]  /*2290*/  FFMA.FTZ R168, R224, R225, R169 ;  /* 0x000000e1e0a87223 */ /* 0x000fe200000100a9 */
[----:B------:R-:W-:Y:S01]  /*22a0*/  FMUL.FTZ R227, R127, R172 ;  /* 0x000000ac7fe37220 */ /* 0x000fe20000410000 */
[----:B------:R-:W-:Y:S01]  /*22b0*/  FADD.FTZ R170, R171, R228 ;  /* 0x000000e4abaa7221 */ /* 0x000fe20000010000 */
[----:B------:R-:W-:Y:S01]  /*22c0*/  FMUL.FTZ R230, R175, UR23 ;  /* 0x00000017afe67c20 */ /* 0x000fe20008410000 */
[----:B------:R-:W-:Y:S01]  /*22d0*/  FFMA.FTZ R168, R223, R228, R168 ;  /* 0x000000e4dfa87223 */ /* 0x000fe200000100a8 */
[----:B------:R-:W-:Y:S01]  /*22e0*/  FADD.FTZ R63, R63, R172 ;  /* 0x000000ac3f3f7221 */ /* 0x000fe20000010000 */
[----:B------:R-:W-:Y:S01]  /*22f0*/  FADD.FTZ R179, R170, R227 ;  /* 0x000000e3aab37221 */ /* 0x000fe20000010000 */
[C---:B------:R-:W-:Y:S01]  /*2300*/  FFMA.FTZ R91, R230.reuse, R172, R91 ;  /* 0x000000ace65b7223 */ /* 0x040fe2000001005b */
[----:B------:R-:W-:-:S07]  /*2310*/  FFMA.FTZ R178, R230, R227, R168 ;  /* 0x000000e3e6b27223 */ /* 0x000fce00000100a8 */
.L_x_3539:
[----:B------:R-:W-:Y:S05]  /*2320*/  BSYNC.RECONVERGENT B0 ;  /* 0x0000000000007941 */ /* 0x000fea0003800200 */
.L_x_3538:
        /* <DEDUP_REMOVED lines=12> */
[----:B------:R-:W0:Y:S01]  /*23f0*/  LDG.E.64 R170, desc[UR12][R170.64] ;  /* 0x0000000caaaa7981 */ /* 0x000e22000c1e1b00 */
[----:B--2---:R-:W-:-:S06]  /*2400*/  IMAD.WIDE.U32 R168, R177, 0x8, R168 ;  /* 0x00000008b1a87825 */ /* 0x004fcc00078e00a8 */
[----:B------:R-:W2:Y:S01]  /*2410*/  LDG.E.64 R168, desc[UR12][R168.64] ;  /* 0x0000000ca8a87981 */ /* 0x000ea2000c1e1b00 */
[----:B-1----:R-:W-:-:S05]  /*2420*/  IMAD.WIDE.U32 R172, R177, 0x4, R172 ;  /* 0x00000004b1ac7825 */ /* 0x002fca00078e00ac */
[----:B------:R1:W5:Y:S01]  /*2430*/  LDG.E R0, desc[UR12][R172.64] ;  /* 0x0000000cac007981 */ /* 0x000362000c1e1900 */
[----:B0-----:R-:W-:Y:S02]  /*2440*/  MOV R174, R170 ;  /* 0x000000aa00ae7202 */ /* 0x001fe40000000f00 */
[--C-:B------:R-:W-:Y:S02]  /*2450*/  SHF.R.U64 R182, R170, 0x10, R171.reuse ;  /* 0x00000010aab67819 */ /* 0x100fe400000012ab */
[----:B------:R-:W-:Y:S02]  /*2460*/  MOV R180, R171 ;  /* 0x000000ab00b47202 */ /* 0x000fe40000000f00 */
[----:B------:R-:W-:Y:S02]  /*2470*/  SHF.R.U32.HI R170, RZ, 0x10, R171 ;  /* 0x00000010ffaa7819 */ /* 0x000fe400000116ab */
[--C-:B--2---:R-:W-:Y:S02]  /*2480*/  SHF.R.U64 R183, R168, 0x10, R169.reuse ;  /* 0x00000010a8b77819 */ /* 0x104fe400000012a9 */
[----:B------:R-:W-:-:S02]  /*2490*/  SHF.R.U32.HI R181, RZ, 0x10, R169 ;  /* 0x00000010ffb57819 */ /* 0x000fc400000116a9 */
[----:B------:R-:W-:Y:S02]  /*24a0*/  SHF.L.U32 R177, R169, 0x10, RZ ;  /* 0x00000010a9b17819 */ /* 0x000fe400000006ff */
[----:B------:R-:W-:Y:S02]  /*24b0*/  SHF.L.U32 R169, R183, 0x10, RZ ;  /* 0x00000010b7a97819 */ /* 0x000fe400000006ff */
[----:B------:R-:W-:-:S03]  /*24c0*/  SHF.L.U32 R175, R168, 0x10, RZ ;  /* 0x00000010a8af7819 */ /* 0x000fc600000006ff */
[----:B------:R-:W-:Y:S01]  /*24d0*/  FADD.FTZ R232, -R176, R169 ;  /* 0x000000a9b0e87221 */ /* 0x000fe20000010100 */
[----:B------:R-:W-:Y:S01]  /*24e0*/  SHF.L.U32 R169, R174, 0x10, RZ ;  /* 0x00000010aea97819 */ /* 0x000fe200000006ff */
[----:B------:R-:W-:Y:S01]  /*24f0*/  FADD.FTZ R175, -R176, R175 ;  /* 0x000000afb0af7221 */ /* 0x000fe20000010100 */
[----:B------:R-:W-:Y:S01]  /*2500*/  SHF.L.U32 R168, R182, 0x10, RZ ;  /* 0x00000010b6a87819 */ /* 0x000fe200000006ff */
[----:B------:R-:W-:Y:S01]  /*2510*/  FADD.FTZ R177, -R176, R177 ;  /* 0x000000b1b0b17221 */ /* 0x000fe20000010100 */
[----:B------:R-:W-:Y:S01]  /*2520*/  FMUL.FTZ R232, R232, UR23 ;  /* 0x00000017e8e87c20 */ /* 0x000fe20008410000 */
[----:B------:R-:W-:Y:S01]  /*2530*/  FMUL.FTZ R229, R175, UR23 ;  /* 0x00000017afe57c20 */ /* 0x000fe20008410000 */
[-C--:B-----5:R-:W-:Y:S01]  /*2540*/  FMUL.FTZ R234, R116, R169.reuse ;  /* 0x000000a974ea7220 */ /* 0x0a0fe20000410000 */
[----:B------:R-:W-:Y:S01]  /*2550*/  SHF.L.U32 R171, R180, 0x10, RZ ;  /* 0x00000010b4ab7819 */ /* 0x000fe200000006ff */
[----:B------:R-:W-:Y:S01]  /*2560*/  FADD.FTZ R57, R57, R168 ;  /* 0x000000a839397221 */ /* 0x000fe20000010000 */
[-C--:B------:R-:W-:Y:S01]  /*2570*/  FFMA.FTZ R85, R232, R168.reuse, R85 ;  /* 0x000000a8e8557223 */ /* 0x080fe20000010055 */
[----:B------:R-:W-:Y:S01]  /*2580*/  FMUL.FTZ R231, R117, R168 ;  /* 0x000000a875e77220 */ /* 0x000fe20000410000 */
[----:B------:R-:W-:Y:S01]  /*2590*/  FMUL.FTZ R233, R177, UR23 ;  /* 0x00000017b1e97c20 */ /* 0x000fe20008410000 */
        /* <DEDUP_REMOVED lines=8> */
[----:B-1----:R-:W-:Y:S01]  /*2620*/  SHF.L.U32 R172, R170, 0x10, RZ ;  /* 0x00000010aaac7819 */ /* 0x002fe200000006ff */
        /* <DEDUP_REMOVED lines=11> */
.L_x_3541:
[----:B------:R-:W-:Y:S05]  /*26e0*/  BSYNC.RECONVERGENT B0 ;  /* 0x0000000000007941 */ /* 0x000fea0003800200 */
.L_x_3540:
        /* <DEDUP_REMOVED lines=31> */
.L_x_3543:
[----:B------:R-:W-:Y:S05]  /*28e0*/  BSYNC.RECONVERGENT B0 ;  /* 0x0000000000007941 */ /* 0x000fea0003800200 */
.L_x_3542:
        /* <DEDUP_REMOVED lines=50> */
[----:B------:R-:W-:Y:S01]  /*2c10*/  LOP3.LUT P6, RZ, R8, 0xff, RZ, 0xc0, !PT ;  /* 0x000000ff08ff7812 */ /* 0x000fe200078cc0ff */
[----:B------:R-:W-:Y:S01]  /*2c20*/  FFMA.FTZ R171, R3, UR4, R176 ;  /* 0x0000000403ab7c23 */ /* 0x000fe200080100b0 */
[----:B------:R-:W-:Y:S01]  /*2c30*/  CS2R R172, SRZ ;  /* 0x0000000000ac7805 */ /* 0x000fe2000001ff00 */
[----:B------:R-:W-:Y:S01]  /*2c40*/  HFMA2 R175, -RZ, RZ, 0, 0 ;  /* 0x00000000ffaf7431 */ /* 0x000fe200000001ff */
[----:B------:R-:W-:Y:S01]  /*2c50*/  MOV R180, RZ ;  /* 0x000000ff00b47202 */ /* 0x000fe20000000f00 */
[----:B------:R-:W-:-:S04]  /*2c60*/  FADD.FTZ R171, R16, -R171 ;  /* 0x800000ab10ab7221 */ /* 0x000fc80000010000 */
[----:B------:R-:W-:-:S04]  /*2c70*/  FMUL.FTZ R171, R171, UR23 ;  /* 0x00000017abab7c20 */ /* 0x000fc80008410000 */
[----:B------:R-:W-:-:S04]  /*2c80*/  FMUL.FTZ R171, R171, UR14 ;  /* 0x0000000eabab7c20 */ /* 0x000fc80008410000 */
[----:B------:R-:W-:-:S04]  /*2c90*/  FMUL.FTZ R171, R171, UR22 ;  /* 0x00000016abab7c20 */ /* 0x000fc80008410000 */
[----:B-----5:R-:W-:-:S05]  /*2ca0*/  FMUL.FTZ R174, R160, R171 ;  /* 0x000000aba0ae7220 */ /* 0x020fca0000410000 */
[----:B------:R-:W-:-:S04]  /*2cb0*/  FSEL R174, R174, RZ, P6 ;  /* 0x000000ffaeae7208 */ /* 0x000fc80003000000 */
[----:B------:R-:W-:Y:S01]  /*2cc0*/  F2F.BF16.F32 R183, R174 ;  /* 0x000000ae00b77304 */ /* 0x000fe20000202000 */
[----:B--2---:R-:W-:-:S04]  /*2cd0*/  @P6 MOV R170, R168 ;  /* 0x000000a800aa6202 */ /* 0x004fc80000000f00 */
[----:B------:R-:W-:-:S05]  /*2ce0*/  @P6 SHF.L.U32 R170, R170, 0x10, RZ ;  /* 0x00000010aaaa6819 */ /* 0x000fca00000006ff */
[----:B------:R-:W-:Y:S01]  /*2cf0*/  @P6 FMUL.FTZ R173, R170, R171 ;  /* 0x000000abaaad6220 */ /* 0x000fe20000410000 */
[----:B------:R-:W-:Y:S01]  /*2d00*/  FFMA.FTZ R170, R14, UR4, R176 ;  /* 0x000000040eaa7c23 */ /* 0x000fe200080100b0 */
[----:B------:R-:W-:Y:S02]  /*2d10*/  LOP3.LUT P6, RZ, R8, 0xff00, RZ, 0xc0, !PT ;  /* 0x0000ff0008ff7812 */ /* 0x000fe400078cc0ff */
[----:B------:R-:W-:Y:S01]  /*2d20*/  FADD.FTZ R52, R52, R173 ;  /* 0x000000ad34347221 */ /* 0x000fe20000010000 */
[----:B------:R-:W-:-:S04]  /*2d30*/  FADD.FTZ R170, R15, -R170 ;  /* 0x800000aa0faa7221 */ /* 0x000fc80000010000 */
[----:B------:R-:W-:-:S04]  /*2d40*/  FMUL.FTZ R170, R170, UR23 ;  /* 0x00000017aaaa7c20 */ /* 0x000fc80008410000 */
[----:B------:R-:W-:Y:S02]  /*2d50*/  FMUL.FTZ R170, R170, UR14 ;  /* 0x0000000eaaaa7c20 */ /* 0x000fe40008410000 */
[----:B------:R-:W-:Y:S02]  /*2d60*/  @P6 SHF.R.U64 R168, R168, 0x10, R169 ;  /* 0x00000010a8a86819 */ /* 0x000fe400000012a9 */
[----:B------:R-:W-:Y:S02]  /*2d70*/  FMUL.FTZ R170, R170, UR22 ;  /* 0x00000016aaaa7c20 */ /* 0x000fe40008410000 */
[----:B------:R-:W-:Y:S02]  /*2d80*/  @P6 SHF.L.U32 R168, R168, 0x10, RZ ;  /* 0x00000010a8a86819 */ /* 0x000fe400000006ff */
[----:B------:R-:W-:-:S03]  /*2d90*/  FMUL.FTZ R171, R161, R170 ;  /* 0x000000aaa1ab7220 */ /* 0x000fc60000410000 */
[----:B------:R-:W-:Y:S02]  /*2da0*/  @P6 FMUL.FTZ R172, R168, R170 ;  /* 0x000000aaa8ac6220 */ /* 0x000fe40000410000 */
[----:B------:R-:W-:Y:S01]  /*2db0*/  FSEL R177, R171, RZ, P6 ;  /* 0x000000ffabb17208 */ /* 0x000fe20003000000 */
[----:B------:R-:W-:Y:S01]  /*2dc0*/  FFMA.FTZ R171, R13, UR4, R176 ;  /* 0x000000040dab7c23 */ /* 0x000fe200080100b0 */
[----:B------:R-:W-:Y:S01]  /*2dd0*/  LOP3.LUT P6, RZ, R8, 0xff0000, RZ, 0xc0, !PT ;  /* 0x00ff000008ff7812 */ /* 0x000fe200078cc0ff */
[----:B------:R-:W-:Y:S02]  /*2de0*/  FADD.FTZ R53, R53, R172 ;  /* 0x000000ac35357221 */ /* 0x000fe40000010000 */
[----:B------:R-:W-:-:S04]  /*2df0*/  FADD.FTZ R171, R18, -R171 ;  /* 0x800000ab12ab7221 */ /* 0x000fc80000010000 */
[----:B------:R-:W-:-:S04]  /*2e00*/  FMUL.FTZ R171, R171, UR23 ;  /* 0x00000017abab7c20 */ /* 0x000fc80008410000 */
[----:B------:R-:W-:Y:S02]  /*2e10*/  FMUL.FTZ R171, R171, UR14 ;  /* 0x0000000eabab7c20 */ /* 0x000fe40008410000 */
[----:B------:R-:W-:Y:S02]  /*2e20*/  @P6 MOV R170, R169 ;  /* 0x000000a900aa6202 */ /* 0x000fe40000000f00 */
[----:B------:R-:W-:Y:S02]  /*2e30*/  FMUL.FTZ R171, R171, UR22 ;  /* 0x00000016abab7c20 */ /* 0x000fe40008410000 */
[----:B------:R-:W-:Y:S02]  /*2e40*/  @P6 SHF.L.U32 R168, R170, 0x10, RZ ;  /* 0x00000010aaa86819 */ /* 0x000fe400000006ff */
[----:B------:R-:W-:-:S03]  /*2e50*/  FMUL.FTZ R170, R162, R171 ;  /* 0x000000aba2aa7220 */ /* 0x000fc60000410000 */
[----:B------:R-:W-:Y:S01]  /*2e60*/  @P6 FMUL.FTZ R175, R168, R171 ;  /* 0x000000aba8af6220 */ /* 0x000fe20000410000 */
[----:B------:R-:W-:Y:S01]  /*2e70*/  FFMA.FTZ R168, R20, UR4, R176 ;  /* 0x0000000414a87c23 */ /* 0x000fe200080100b0 */
[----:B------:R-:W-:Y:S02]  /*2e80*/  FSEL R178, R170, RZ, P6 ;  /* 0x000000ffaab27208 */ /* 0x000fe40003000000 */
[----:B------:R-:W-:Y:S01]  /*2e90*/  ISETP.GE.U32.AND P6, PT, R8, 0x1000000, PT ;  /* 0x010000000800780c */ /* 0x000fe20003fc6070 */
[----:B------:R-:W-:Y:S01]  /*2ea0*/  FADD.FTZ R168, R17, -R168 ;  /* 0x800000a811a87221 */ /* 0x000fe20000010000 */
[----:B------:R-:W-:Y:S02]  /*2eb0*/  FADD.FTZ R54, R54, R175 ;  /* 0x000000af36367221 */ /* 0x000fe40000010000 */
[----:B------:R-:W-:Y:S01]  /*2ec0*/  F2F.BF16.F32 R178, R178 ;  /* 0x000000b200b27304 */ /* 0x000fe20000202000 */
[----:B------:R-:W-:-:S04]  /*2ed0*/  FMUL.FTZ R168, R168, UR23 ;  /* 0x00000017a8a87c20 */ /* 0x000fc80008410000 */
[----:B------:R-:W-:-:S04]  /*2ee0*/  FMUL.FTZ R168, R168, UR14 ;  /* 0x0000000ea8a87c20 */ /* 0x000fc80008410000 */
[----:B------:R-:W-:Y:S01]  /*2ef0*/  @P6 SHF.R.U32.HI R170, RZ, 0x10, R169 ;  /* 0x00000010ffaa6819 */ /* 0x000fe200000116a9 */
[----:B------:R-:W-:-:S03]  /*2f00*/  FMUL.FTZ R169, R168, UR22 ;  /* 0x00000016a8a97c20 */ /* 0x000fc60008410000 */
[----:B------:R-:W-:Y:S01]  /*2f10*/  @P6 SHF.L.U32 R168, R170, 0x10, RZ ;  /* 0x00000010aaa86819 */ /* 0x000fe200000006ff */
[----:B------:R-:W-:-:S04]  /*2f20*/  FMUL.FTZ R170, R163, R169 ;  /* 0x000000a9a3aa7220 */ /* 0x000fc80000410000 */
[----:B------:R-:W-:Y:S01]  /*2f30*/  @P6 FMUL.FTZ R180, R168, R169 ;  /* 0x000000a9a8b46220 */ /* 0x000fe20000410000 */
[----:B------:R-:W-:Y:S01]  /*2f40*/  FSEL R179, R170, RZ, P6 ;  /* 0x000000ffaab37208 */ /* 0x000fe20003000000 */
[----:B------:R-:W0:Y:S01]  /*2f50*/  LDC.64 R168, c[0x0][0x468] ;  /* 0x00011a00ffa87b82 */ /* 0x000e220000000a00 */
[----:B------:R-:W1:Y:S01]  /*2f60*/  F2F.BF16.F32 R170, R177 ;  /* 0x000000b100aa7304 */ /* 0x000e620000202000 */
[----:B------:R-:W-:-:S07]  /*2f70*/  FADD.FTZ R55, R55, R180 ;  /* 0x000000b437377221 */ /* 0x000fce0000010000 */
[----:B------:R-:W2:Y:S01]  /*2f80*/  F2F.BF16.F32 R179, R179 ;  /* 0x000000b300b37304 */ /* 0x000ea20000202000 */
[----:B-1----:R-:W-:-:S03]  /*2f90*/  IMAD.WIDE.U32 R170, R170, 0x10000, RZ ;  /* 0x00010000aaaa7825 */ /* 0x002fc600078e00ff */
[----:B------:R-:W-:Y:S02]  /*2fa0*/  LOP3.LUT R170, R170, R183, RZ, 0xfc, !PT ;  /* 0x000000b7aaaa7212 */ /* 0x000fe400078efcff */
[----:B--2---:R-:W-:Y:S01]  /*2fb0*/  SHF.L.U32 R181, R179, 0x10, RZ ;  /* 0x00000010b3b57819 */ /* 0x004fe200000006ff */
[C---:B0-----:R-:W-:Y:S01]  /*2fc0*/  IMAD.WIDE.U32 R168, R9.reuse, 0x8, R168 ;  /* 0x0000000809a87825 */ /* 0x041fe200078e00a8 */
[----:B------:R-:W-:Y:S02]  /*2fd0*/  IADD3 R9, PT, PT, R9, 0x100, RZ ;  /* 0x0000010009097810 */ /* 0x000fe40007ffe0ff */
[----:B------:R-:W-:-:S05]  /*2fe0*/  LOP3.LUT R171, R171, R181, R178, 0xfe, !PT ;  /* 0x000000b5abab7212 */ /* 0x000fca00078efeb2 */
[----:B------:R0:W-:Y:S02]  /*2ff0*/  STG.E.64 desc[UR12][R168.64], R170 ;  /* 0x000000aaa8007986 */ /* 0x0001e4000c101b0c */
.L_x_3548:
[----:B------:R-:W-:Y:S05]  /*3000*/  BSYNC.RECONVERGENT B1 ;  /* 0x0000000000017941 */ /* 0x000fea0003800200 */
.L_x_3547:
[----:B------:R-:W-:Y:S04]  /*3010*/  BSSY.RECONVERGENT B1, `(.L_x_3549) ;  /* 0x0000044000017945 */ /* 0x000fe80003800200 */
[----:B------:R-:W-:Y:S05]  /*3020*/  @!P0 BRA `(.L_x_3550) ;  /* 0x0000000400088947 */ /* 0x000fea0003800000 */
[----:B0-----:R-:W0:Y:S02]  /*3030*/  LDC.64 R168, c[0x0][0x390] ;  /* 0x0000e400ffa87b82 */ /* 0x001e240000000a00 */
        /* <DEDUP_REMOVED lines=65> */
.L_x_3550:
[----:B------:R-:W-:Y:S05]  /*3450*/  BSYNC.RECONVERGENT B1 ;  /* 0x0000000000017941 */ /* 0x000fea0003800200 */
.L_x_3549:
[----:B------:R-:W-:Y:S04]  /*3460*/  BSSY.RECONVERGENT B1, `(.L_x_3551) ;  /* 0x0000044000017945 */ /* 0x000fe80003800200 */
[----:B------:R-:W-:Y:S05]  /*3470*/  @!P1 BRA `(.L_x_3552) ;  /* 0x0000000400089947 */ /* 0x000fea0003800000 */
[----:B01----:R-:W0:Y:S02]  /*3480*/  LDC.64 R168, c[0x0][0x390] ;  /* 0x0000e400ffa87b82 */ /* 0x003e240000000a00 */
        /* <DEDUP_REMOVED lines=65> */
.L_x_3552:
[----:B------:R-:W-:Y:S05]  /*38a0*/  BSYNC.RECONVERGENT B1 ;  /* 0x0000000000017941 */ /* 0x000fea0003800200 */
.L_x_3551:
[----:B------:R-:W-:Y:S04]  /*38b0*/  BSSY.RECONVERGENT B1, `(.L_x_3553) ;  /* 0x0000044000017945 */ /* 0x000fe80003800200 */
[----:B------:R-:W-:Y:S05]  /*38c0*/  @!P2 BRA `(.L_x_3554) ;  /* 0x000000040008a947 */ /* 0x000fea0003800000 */
[----:B012---:R-:W0:Y:S02]  /*38d0*/  LDC.64 R168, c[0x0][0x390] ;  /* 0x0000e400ffa87b82 */ /* 0x007e240000000a00 */
        /* <DEDUP_REMOVED lines=65> */
.L_x_3554:
[----:B------:R-:W-:Y:S05]  /*3cf0*/  BSYNC.RECONVERGENT B1 ;  /* 0x0000000000017941 */ /* 0x000fea0003800200 */
.L_x_3553:
[----:B------:R-:W-:Y:S04]  /*3d00*/  BSSY.RECONVERGENT B1, `(.L_x_3555) ;  /* 0x0000044000017945 */ /* 0x000fe80003800200 */
[----:B------:R-:W-:Y:S05]  /*3d10*/  @!P3 BRA `(.L_x_3556) ;  /* 0x000000040008b947 */ /* 0x000fea0003800000 */
[----:B0123--:R-:W0:Y:S02]  /*3d20*/  LDC.64 R168, c[0x0][0x390] ;  /* 0x0000e400ffa87b82 */ /* 0x00fe240000000a00 */
        /* <DEDUP_REMOVED lines=65> */
.L_x_3556:
[----:B------:R-:W-:Y:S05]  /*4140*/  BSYNC.RECONVERGENT B1 ;  /* 0x0000000000017941 */ /* 0x000fea0003800200 */
.L_x_3555:
[----:B------:R-:W-:Y:S04]  /*4150*/  BSSY.RECONVERGENT B1, `(.L_x_3557) ;  /* 0x0000044000017945 */ /* 0x000fe80003800200 */
[----:B------:R-:W-:Y:S05]  /*4160*/  @!P4 BRA `(.L_x_3558) ;  /* 0x000000040008c947 */ /* 0x000fea0003800000 */
[----:B01234-:R-:W0:Y:S02]  /*4170*/  LDC.64 R168, c[0x0][0x390] ;  /* 0x0000e400ffa87b82 */ /* 0x01fe240000000a00 */
        /* <DEDUP_REMOVED lines=65> */
.L_x_3558:
[----:B------:R-:W-:Y:S05]  /*4590*/  BSYNC.RECONVERGENT B1 ;  /* 0x0000000000017941 */ /* 0x000fea0003800200 */
.L_x_3557:
[----:B------:R-:W-:Y:S05]  /*45a0*/  @!P5 BRA `(.L_x_3559) ;  /* 0x0000006c00e8d947 */ /* 0x000fea0003800000 */
[----:B01234-:R-:W0:Y:S02]  /*45b0*/  LDC.64 R168, c[0x0][0x390] ;  /* 0x0000e400ffa87b82 */ /* 0x01fe240000000a00 */
[----:B0-----:R-:W-:-:S06]  /*45c0*/  IMAD.WIDE.U32 R168, R9, 0x8, R168 ;  /* 0x0000000809a87825 */ /* 0x001fcc00078e00a8 */
[----:B------:R-:W2:Y:S01]  /*45d0*/  LDG.E.64 R168, desc[UR12][R168.64] ;  /* 0x0000000ca8a87981 */ /* 0x000ea2000c1e1b00 */
[----:B------:R-:W-:Y:S01]  /*45e0*/  LOP3.LUT P6, RZ, R0, 0xff, RZ, 0xc0, !PT ;  /* 0x000000ff00ff7812 */ /* 0x000fe200078cc0ff */
[----:B------:R-:W-:Y:S01]  /*45f0*/  FFMA.FTZ R171, R229, UR4, R176 ;  /* 0x00000004e5ab7c23 */ /* 0x000fe200080100b0 */
[----:B------:R-:W-:Y:S01]  /*4600*/  CS2R R172, SRZ ;  /* 0x0000000000ac7805 */ /* 0x000fe2000001ff00 */
[----:B------:R-:W-:Y:S02]  /*4610*/  HFMA2 R175, -RZ, RZ, 0, 0 ;  /* 0x00000000ffaf7431 */ /* 0x000fe400000001ff */
        /* <DEDUP_REMOVED lines=22> */
[--C-:B------:R-:W-:Y:S01]  /*4780*/  FFMA.FTZ R171, R233, UR4, R176.reuse ;  /* 0x00000004e9ab7c23 */ /* 0x100fe200080100b0 */
[----:B------:R-:W-:Y:S01]  /*4790*/  LOP3.LUT P6, RZ, R0, 0xff0000, RZ, 0xc0, !PT ;  /* 0x00ff000000ff7812 */ /* 0x000fe200078cc0ff */
[----:B------:R-:W-:Y:S01]  /*47a0*/  FFMA.FTZ R176, R238, UR4, R176 ;  /* 0x00000004eeb07c23 */ /* 0x000fe200080100b0 */
[----:B------:R-:W-:Y:S01]  /*47b0*/  FADD.FTZ R29, R29, R172 ;  /* 0x000000ac1d1d7221 */ /* 0x000fe20000010000 */
[----:B------:R-:W-:Y:S02]  /*47c0*/  FADD.FTZ R171, R236, -R171 ;  /* 0x800000abecab7221 */ /* 0x000fe40000010000 */
[----:B------:R-:W-:Y:S02]  /*47d0*/  FADD.FTZ R176, R235, -R176 ;  /* 0x800000b0ebb07221 */ /* 0x000fe40000010000 */
[----:B------:R-:W-:-:S02]  /*47e0*/  FMUL.FTZ R171, R171, UR23 ;  /* 0x00000017abab7c20 */ /* 0x000fc40008410000 */
[----:B------:R-:W-:Y:S02]  /*47f0*/  FMUL.FTZ R176, R176, UR23 ;  /* 0x00000017b0b07c20 */ /* 0x000fe40008410000 */
[----:B------:R-:W-:Y:S02]  /*4800*/  FMUL.FTZ R171, R171, UR14 ;  /* 0x0000000eabab7c20 */ /* 0x000fe40008410000 */
[----:B------:R-:W-:Y:S01]  /*4810*/  @P6 MOV R170, R169 ;  /* 0x000000a900aa6202 */ /* 0x000fe20000000f00 */
[----:B------:R-:W-:Y:S01]  /*4820*/  FMUL.FTZ R176, R176, UR14 ;  /* 0x0000000eb0b07c20 */ /* 0x000fe20008410000 */
[----:B------:R-:W-:Y:S02]  /*4830*/  FMUL.FTZ R171, R171, UR22 ;  /* 0x00000016abab7c20 */ /* 0x000fe40008410000 */
[----:B------:R-:W-:Y:S02]  /*4840*/  @P6 SHF.L.U32 R168, R170, 0x10, RZ ;  /* 0x00000010aaa86819 */ /* 0x000fe400000006ff */
[----:B------:R-:W-:-:S03]  /*4850*/  FMUL.FTZ R170, R114, R171 ;  /* 0x000000ab72aa7220 */ /* 0x000fc60000410000 */
[----:B------:R-:W-:Y:S02]  /*4860*/  @P6 FMUL.FTZ R175, R168, R171 ;  /* 0x000000aba8af6220 */ /* 0x000fe40000410000 */
[----:B------:R-:W-:Y:S01]  /*4870*/  FSEL R178, R170, RZ, P6 ;  /* 0x000000ffaab27208 */ /* 0x000fe20003000000 */
[----:B------:R-:W-:Y:S01]  /*4880*/  FMUL.FTZ R170, R176, UR22 ;  /* 0x00000016b0aa7c20 */ /* 0x000fe20008410000 */
[----:B------:R-:W-:Y:S01]  /*4890*/  ISETP.GE.U32.AND P6, PT, R0, 0x1000000, PT ;  /* 0x010000000000780c */ /* 0x000fe20003fc6070 */
[----:B------:R-:W-:Y:S01]  /*48a0*/  FADD.FTZ R30, R30, R175 ;  /* 0x000000af1e1e7221 */ /* 0x000fe20000010000 */
[----:B------:R-:W-:Y:S02]  /*48b0*/  MOV R176, RZ ;  /* 0x000000ff00b07202 */ /* 0x000fe40000000f00 */
[----:B------:R-:W-:Y:S09]  /*48c0*/  F2F.BF16.F32 R178, R178 ;  /* 0x000000b200b27304 */ /* 0x000ff20000202000 */
[----:B------:R-:W-:Y:S01]  /*48d0*/  @P6 SHF.R.U32.HI R168, RZ, 0x10, R169 ;  /* 0x00000010ffa86819 */ /* 0x000fe200000116a9 */
[----:B------:R-:W-:-:S03]  /*48e0*/  FMUL.FTZ R169, R115, R170 ;  /* 0x000000aa73a97220 */ /* 0x000fc60000410000 */
[----:B------:R-:W-:Y:S02]  /*48f0*/  @P6 SHF.L.U32 R168, R168, 0x10, RZ ;  /* 0x00000010a8a86819 */ /* 0x000fe400000006ff */
[----:B------:R-:W-:-:S03]  /*4900*/  FSEL R179, R169, RZ, P6 ;  /* 0x000000ffa9b37208 */ /* 0x000fc60003000000 */
[----:B------:R-:W-:Y:S02]  /*4910*/  @P6 FMUL.FTZ R176, R170, R168 ;  /* 0x000000a8aab06220 */ /* 0x000fe40000410000 */
[----:B------:R-:W0:Y:S01]  /*4920*/  LDC.64 R168, c[0x0][0x468] ;  /* 0x00011a00ffa87b82 */ /* 0x000e220000000a00 */
[----:B------:R-:W1:Y:S01]  /*4930*/  F2F.BF16.F32 R170, R177 ;  /* 0x000000b100aa7304 */ /* 0x000e620000202000 */
[----:B------:R-:W-:-:S07]  /*4940*/  FADD.FTZ R31, R31, R176 ;  /* 0x000000b01f1f7221 */ /* 0x000fce0000010000 */
[----:B------:R-:W2:Y:S01]  /*4950*/  F2F.BF16.F32 R179, R179 ;  /* 0x000000b300b37304 */ /* 0x000ea20000202000 */
[----:B-1----:R-:W-:-:S03]  /*4960*/  IMAD.WIDE.U32 R170, R170, 0x10000, RZ ;  /* 0x00010000aaaa7825 */ /* 0x002fc600078e00ff */
[----:B------:R-:W-:Y:S02]  /*4970*/  LOP3.LUT R170, R170, R183, RZ, 0xfc, !PT ;  /* 0x000000b7aaaa7212 */ /* 0x000fe400078efcff */
[----:B--2---:R-:W-:Y:S01]  /*4980*/  SHF.L.U32 R181, R179, 0x10, RZ ;  /* 0x00000010b3b57819 */ /* 0x004fe200000006ff */
[----:B0-----:R-:W-:-:S03]  /*4990*/  IMAD.WIDE.U32 R168, R9, 0x8, R168 ;  /* 0x0000000809a87825 */ /* 0x001fc600078e00a8 */
[----:B------:R-:W-:-:S05]  /*49a0*/  LOP3.LUT R171, R171, R181, R178, 0xfe, !PT ;  /* 0x000000b5abab7212 */ /* 0x000fca00078efeb2 */
[----:B------:R0:W-:Y:S01]  /*49b0*/  STG.E.64 desc[UR12][R168.64], R170 ;  /* 0x000000aaa8007986 */ /* 0x0001e2000c101b0c */
[----:B------:R-:W-:Y:S05]  /*49c0*/  BRA `(.L_x_3559) ;  /* 0x0000006800e07947 */ /* 0x000fea0003800000 */
.L_x_3546:
[----:B------:R-:W-:Y:S01]  /*49d0*/  ISETP.NE.AND P6, PT, R12, RZ, PT ;  /* 0x000000ff0c00720c */ /* 0x000fe20003fc5270 */
[----:B------:R-:W-:-:S12]  /*49e0*/  BSSY.RECONVERGENT B1, `(.L_x_3560) ;  /* 0x000004f000017945 */ /* 0x000fd80003800200 */
[----:B------:R-:W-:Y:S05]  /*49f0*/  @!P6 BRA `(.L_x_3561) ;  /* 0x000000040034e947 */ /* 0x000fea0003800000 */
[----:B------:R-:W0:Y:S01]  /*4a00*/  LDC.64 R168, c[0x0][0x390] ;  /* 0x0000e400ffa87b82 */ /* 0x000e220000000a00 */
[----:B------:R-:W-:Y:S01]  /*4a10*/  FFMA.FTZ R171, R3, UR4, R176 ;  /* 0x0000000403ab7c23 */ /* 0x000fe200080100b0 */
[----:B------:R-:W-:Y:S01]  /*4a20*/  LOP3.LUT P6, RZ, R8, 0xff, RZ, 0xc0, !PT ;  /* 0x000000ff08ff7812 */ /* 0x000fe200078cc0ff */
[----:B------:R-:W-:Y:S01]  /*4a30*/  HFMA2 R177, -RZ, RZ, 0, 0 ;  /* 0x00000000ffb17431 */ /* 0x000fe200000001ff */
[----:B------:R-:W-:Y:S01]  /*4a40*/  CS2R R178, SRZ ;  /* 0x0000000000b27805 */ /* 0x000fe2000001ff00 */
[----:B------:R-:W-:-:S03]  /*4a50*/  HFMA2 R180, -RZ, RZ, 0, 0 ;  /* 0x00000000ffb47431 */ /* 0x000fc600000001ff */
[----:B------:R-:W1:Y:S01]  /*4a60*/  LDC.64 R174, c[0x0][0x478] ;  /* 0x00011e00ffae7b82 */ /* 0x000e620000000a00 */
[----:B0-----:R-:W-:-:S06]  /*4a70*/  IMAD.WIDE.U32 R168, R9, 0x8, R168 ;  /* 0x0000000809a87825 */ /* 0x001fcc00078e00a8 */
[----:B------:R-:W2:Y:S01]  /*4a80*/  LDG.E.64 R168, desc[UR12][R168.64] ;  /* 0x0000000ca8a87981 */ /* 0x000ea2000c1e1b00 */
[----:B------:R-:W-:Y:S01]  /*4a90*/  FADD.FTZ R170, R16, -R171 ;  /* 0x800000ab10aa7221 */ /* 0x000fe20000010000 */
[----:B-1----:R-:W-:-:S04]  /*4aa0*/  IMAD.WIDE.U32 R174, R9, 0x8, R174 ;  /* 0x0000000809ae7825 */ /* 0x002fc800078e00ae */
[----:B------:R-:W-:-:S04]  /*4ab0*/  FMUL.FTZ R170, R170, UR23 ;  /* 0x00000017aaaa7c20 */ /* 0x000fc80008410000 */
[----:B------:R-:W-:Y:S01]  /*4ac0*/  FMUL.FTZ R172, R170, UR14 ;  /* 0x0000000eaaac7c20 */ /* 0x000fe20008410000 */
[----:B------:R-:W-:Y:S03]  /*4ad0*/  F2F.BF16.F32 R239, R170 ;  /* 0x000000aa00ef7304 */ /* 0x000fe60000202000 */
[----:B------:R-:W-:-:S04]  /*4ae0*/  FMUL.FTZ R172, R172, UR22 ;  /* 0x00000016acac7c20 */ /* 0x000fc80008410000 */
[----:B-----5:R-:W-:-:S05]  /*4af0*/  FMUL.FTZ R181, R160, R172 ;  /* 0x000000aca0b57220 */ /* 0x020fca0000410000 */
[----:B------:R-:W-:-:S06]  /*4b00*/  FSEL R181, R181, RZ, P6 ;  /* 0x000000ffb5b57208 */ /* 0x000fcc0003000000 */
        /* <DEDUP_REMOVED lines=14> */
[----:B------:R-:W-:Y:S01]  /*4bf0*/  @P6 FMUL.FTZ R178, R171, R168 ;  /* 0x000000a8abb26220 */ /* 0x000fe20000410000 */
[----:B------:R-:W-:Y:S01]  /*4c00*/  FFMA.FTZ R171, R13, UR4, R176 ;  /* 0x000000040dab7c23 */ /* 0x000fe200080100b0 */
[----:B------:R-:W-:Y:S02]  /*4c10*/  FSEL R182, R182, RZ, P6 ;  /* 0x000000ffb6b67208 */ /* 0x000fe40003000000 */
[----:B------:R-:W-:Y:S01]  /*4c20*/  LOP3.LUT P6, RZ, R8, 0xff0000, RZ, 0xc0, !PT ;  /* 0x00ff000008ff7812 */ /* 0x000fe200078cc0ff */
[----:B------:R-:W-:Y:S01]  /*4c30*/  FADD.FTZ R171, R18, -R171 ;  /* 0x800000ab12ab7221 */ /* 0x000fe20000010000 */
[----:B------:R-:W-:Y:S02]  /*4c40*/  FADD.FTZ R53, R53, R178 ;  /* 0x000000b235357221 */ /* 0x000fe40000010000 */
[----:B------:R-:W-:Y:S01]  /*4c50*/  F2F.BF16.F32 R182, R182 ;  /* 0x000000b600b67304 */ /* 0x000fe20000202000 */
[----:B------:R-:W-:-:S04]  /*4c60*/  FMUL.FTZ R240, R171, UR23 ;  /* 0x00000017abf07c20 */ /* 0x000fc80008410000 */
[----:B------:R-:W-:-:S03]  /*4c70*/  FMUL.FTZ R168, R240, UR14 ;  /* 0x0000000ef0a87c20 */ /* 0x000fc60008410000 */
[----:B------:R-:W-:Y:S01]  /*4c80*/  F2F.BF16.F32 R240, R240 ;  /* 0x000000f000f07304 */ /* 0x000fe20000202000 */
[----:B------:R-:W-:Y:S01]  /*4c90*/  @P6 MOV R171, R169 ;  /* 0x000000a900ab6202 */ /* 0x000fe20000000f00 */
[----:B------:R-:W-:-:S03]  /*4ca0*/  FMUL.FTZ R173, R168, UR22 ;  /* 0x00000016a8ad7c20 */ /* 0x000fc60008410000 */
[----:B------:R-:W-:Y:S01]  /*4cb0*/  @P6 SHF.L.U32 R168, R171, 0x10, RZ ;  /* 0x00000010aba86819 */ /* 0x000fe200000006ff */
[----:B------:R-:W-:-:S04]  /*4cc0*/  FMUL.FTZ R183, R162, R173 ;  /* 0x000000ada2b77220 */ /* 0x000fc80000410000 */
[----:B------:R-:W-:Y:S01]  /*4cd0*/  @P6 FMUL.FTZ R179, R173, R168 ;  /* 0x000000a8adb36220 */ /* 0x000fe20000410000 */
[----:B------:R-:W-:Y:S01]  /*4ce0*/  FSEL R183, R183, RZ, P6 ;  /* 0x000000ffb7b77208 */ /* 0x000fe20003000000 */
[----:B------:R-:W-:Y:S01]  /*4cf0*/  FFMA.FTZ R168, R20, UR4, R176 ;  /* 0x0000000414a87c23 */ /* 0x000fe200080100b0 */
[----:B------:R-:W-:Y:S01]  /*4d00*/  ISETP.GE.U32.AND P6, PT, R8, 0x1000000, PT ;  /* 0x010000000800780c */ /* 0x000fe20003fc6070 */
[----:B------:R-:W-:Y:S02]  /*4d10*/  FADD.FTZ R54, R54, R179 ;  /* 0x000000b336367221 */ /* 0x000fe40000010000 */
[----:B------:R-:W-:Y:S01]  /*4d20*/  FADD.FTZ R168, R17, -R168 ;  /* 0x800000a811a87221 */ /* 0x000fe20000010000 */
[----:B------:R-:W-:Y:S03]  /*4d30*/  F2F.BF16.F32 R183, R183 ;  /* 0x000000b700b77304 */ /* 0x000fe60000202000 */
[----:B------:R-:W-:-:S04]  /*4d40*/  FMUL.FTZ R241, R168, UR23 ;  /* 0x00000017a8f17c20 */ /* 0x000fc80008410000 */
[----:B------:R-:W-:Y:S01]  /*4d50*/  FMUL.FTZ R171, R241, UR14 ;  /* 0x0000000ef1ab7c20 */ /* 0x000fe20008410000 */
[----:B------:R-:W0:Y:S01]  /*4d60*/  F2F.BF16.F32 R173, R241 ;  /* 0x000000f100ad7304 */ /* 0x000e220000202000 */
[----:B------:R-:W-:Y:S02]  /*4d70*/  @P6 SHF.R.U32.HI R168, RZ, 0x10, R169 ;  /* 0x00000010ffa86819 */ /* 0x000fe400000116a9 */
[----:B------:R-:W-:Y:S02]  /*4d80*/  FMUL.FTZ R171, R171, UR22 ;  /* 0x00000016abab7c20 */ /* 0x000fe40008410000 */
[----:B------:R-:W-:Y:S02]  /*4d90*/  @P6 SHF.L.U32 R168, R168, 0x10, RZ ;  /* 0x00000010a8a86819 */ /* 0x000fe400000006ff */
[----:B------:R-:W-:-:S03]  /*4da0*/  FMUL.FTZ R237, R163, R171 ;  /* 0x000000aba3ed7220 */ /* 0x000fc60000410000 */
[----:B------:R-:W-:Y:S02]  /*4db0*/  @P6 FMUL.FTZ R180, R171, R168 ;  /* 0x000000a8abb46220 */ /* 0x000fe40000410000 */
[----:B------:R-:W1:Y:S01]  /*4dc0*/  F2F.BF16.F32 R171, R172 ;  /* 0x000000ac00ab7304 */ /* 0x000e620000202000 */
[----:B------:R-:W-:Y:S01]  /*4dd0*/  FSEL R237, R237, RZ, P6 ;  /* 0x000000ffeded7208 */ /* 0x000fe20003000000 */
[----:B------:R-:W2:Y:S01]  /*4de0*/  LDC.64 R168, c[0x0][0x468] ;  /* 0x00011a00ffa87b82 */ /* 0x000ea20000000a00 */
[----:B0-----:R-:W-:Y:S01]  /*4df0*/  SHF.L.U32 R173, R173, 0x10, RZ ;  /* 0x00000010adad7819 */ /* 0x001fe200000006ff */
[----:B------:R-:W-:-:S04]  /*4e00*/  FADD.FTZ R55, R55, R180 ;  /* 0x000000b437377221 */ /* 0x000fc80000010000 */
[----:B------:R-:W0:Y:S01]  /*4e10*/  F2F.BF16.F32 R237, R237 ;  /* 0x000000ed00ed7304 */ /* 0x000e220000202000 */
[----:B-1----:R-:W-:-:S05]  /*4e20*/  IMAD.WIDE.U32 R170, R171, 0x10000, RZ ;  /* 0x00010000abaa7825 */ /* 0x002fca00078e00ff */
[----:B------:R-:W-:Y:S02]  /*4e30*/  LOP3.LUT R173, R171, R173, R240, 0xfe, !PT ;  /* 0x000000adabad7212 */ /* 0x000fe400078efef0 */
[----:B------:R-:W-:Y:S01]  /*4e40*/  LOP3.LUT R172, R170, R239, RZ, 0xfc, !PT ;  /* 0x000000efaaac7212 */ /* 0x000fe200078efcff */
[----:B------:R-:W-:Y:S01]  /*4e50*/  IMAD.WIDE.U32 R170, R182, 0x10000, RZ ;  /* 0x00010000b6aa7825 */ /* 0x000fe200078e00ff */
[----:B0-----:R-:W-:-:S03]  /*4e60*/  SHF.L.U32 R239, R237, 0x10, RZ ;  /* 0x00000010edef7819 */ /* 0x001fc600000006ff */
[----:B--2---:R-:W-:Y:S01]  /*4e70*/  IMAD.WIDE.U32 R168, R9, 0x8, R168 ;  /* 0x0000000809a87825 */ /* 0x004fe200078e00a8 */
[----:B------:R-:W-:Y:S01]  /*4e80*/  LOP3.LUT R171, R171, R239, R183, 0xfe, !PT ;  /* 0x000000efabab7212 */ /* 0x000fe200078efeb7 */
[----:B------:R0:W-:Y:S01]  /*4e90*/  STG.E.64 desc[UR12][R174.64], R172 ;  /* 0x000000acae007986 */ /* 0x0001e2000c101b0c */
[----:B------:R-:W-:Y:S02]  /*4ea0*/  LOP3.LUT R170, R170, R181, RZ, 0xfc, !PT ;  /* 0x000000b5aaaa7212 */ /* 0x000fe400078efcff */
[----:B------:R-:W-:-:S03]  /*4eb0*/  IADD3 R9, PT, PT, R9, 0x100, RZ ;  /* 0x0000010009097810 */ /* 0x000fc60007ffe0ff */
[----:B------:R0:W-:Y:S04]  /*4ec0*/  STG.E.64 desc[UR12][R168.64], R170 ;  /* 0x000000aaa8007986 */ /* 0x0001e8000c101b0c */
.L_x_3561:
[----:B------:R-:W-:Y:S05]  /*4ed0*/  BSYNC.RECONVERGENT B1 ;  /* 0x0000000000017941 */ /* 0x000fea0003800200 */
.L_x_3560:
[----:B------:R-:W-:Y:S04]  /*4ee0*/  BSSY.RECONVERGENT B1, `(.L_x_3562) ;  /* 0x000004f000017945 */ /* 0x000fe80003800200 */
[----:B------:R-:W-:Y:S05]  /*4ef0*/  @!P0 BRA `(.L_x_3563) ;  /* 0x0000000400348947 */ /* 0x000fea0003800000 */
[----:B0-----:R-:W0:Y:S02]  /*4f00*/  LDC.64 R168, c[0x0][0x390] ;  /* 0x0000e400ffa87b82 */ /* 0x001e240000000a00 */
[----:B0-----:R-:W-:-:S06]  /*4f10*/  IMAD.WIDE.U32 R168, R9, 0x8, R168 ;  /* 0x0000000809a87825 */ /* 0x001fcc00078e00a8 */
[----:B------:R-:W2:Y:S01]  /*4f20*/  LDG.E.64 R168, desc[UR12][R168.64] ;  /* 0x0000000ca8a87981 */ /* 0x000ea2000c1e1b00 */
[----:B------:R-:W-:Y:S01]  /*4f30*/  FFMA.FTZ R171, R19, UR4, R176 ;  /* 0x0000000413ab7c23 */ /* 0x000fe200080100b0 */
[----:B------:R-:W-:Y:S01]  /*4f40*/  LOP3.LUT P6, RZ, R7, 0xff, RZ, 0xc0, !PT ;  /* 0x000000ff07ff7812 */ /* 0x000fe200078cc0ff */
[----:B------:R-:W-:Y:S01]  /*4f50*/  HFMA2 R177, -RZ, RZ, 0, 0 ;  /* 0x00000000ffb17431 */ /* 0x000fe200000001ff */
[----:B------:R-:W-:Y:S01]  /*4f60*/  CS2R R178, SRZ ;  /* 0x0000000000b27805 */ /* 0x000fe2000001ff00 */
[----:B------:R-:W-:Y:S01]  /*4f70*/  FADD.FTZ R171, R24, -R171 ;  /* 0x800000ab18ab7221 */ /* 0x000fe20000010000 */
[----:B------:R-:W-:-:S03]  /*4f80*/  HFMA2 R180, -RZ, RZ, 0, 0 ;  /* 0x00000000ffb47431 */ /* 0x000fc600000001ff */
        /* <DEDUP_REMOVED lines=10> */
[--C-:B------:R-:W-:Y:S01]  /*5030*/  FFMA.FTZ R170, R22, UR4, R176.reuse ;  /* 0x0000000416aa7c23 */ /* 0x100fe200080100b0 */
[----:B------:R-:W-:Y:S01]  /*5040*/  LOP3.LUT P6, RZ, R7, 0xff00, RZ, 0xc0, !PT ;  /* 0x0000ff0007ff7812 */ /* 0x000fe200078cc0ff */
[----:B------:R-:W-:Y:S01]  /*5050*/  FFMA.FTZ R171, R21, UR4, R176 ;  /* 0x0000000415ab7c23 */ /* 0x000fe200080100b0 */
[----:B------:R-:W-:Y:S01]  /*5060*/  FADD.FTZ R48, R48, R177 ;  /* 0x000000b130307221 */ /* 0x000fe20000010000 */
[----:B------:R-:W-:Y:S02]  /*5070*/  FADD.FTZ R170, R23, -R170 ;  /* 0x800000aa17aa7221 */ /* 0x000fe40000010000 */
[----:B------:R-:W-:Y:S02]  /*5080*/  FADD.FTZ R171, R26, -R171 ;  /* 0x800000ab1aab7221 */ /* 0x000fe40000010000 */
[----:B------:R-:W-:Y:S02]  /*5090*/  FMUL.FTZ R174, R170, UR23 ;  /* 0x00000017aaae7c20 */ /* 0x000fe40008410000 */
[----:B------:R-:W-:-:S02]  /*50a0*/  FMUL.FTZ R240, R171, UR23 ;  /* 0x00000017abf07c20 */ /* 0x000fc40008410000 */
[----:B------:R-:W-:Y:S01]  /*50b0*/  FMUL.FTZ R170, R174, UR14 ;  /* 0x0000000eaeaa7c20 */ /* 0x000fe20008410000 */
[----:B------:R-:W0:Y:S01]  /*50c0*/  F2F.BF16.F32 R173, R174 ;  /* 0x000000ae00ad7304 */ /* 0x000e220000202000 */
[----:B------:R-:W-:Y:S02]  /*50d0*/  @P6 SHF.R.U64 R168, R168, 0x10, R169 ;  /* 0x00000010a8a86819 */ /* 0x000fe400000012a9 */
[----:B------:R-:W-:Y:S02]  /*50e0*/  FMUL.FTZ R170, R170, UR22 ;  /* 0x00000016aaaa7c20 */ /* 0x000fe40008410000 */
[----:B------:R-:W-:Y:S02]  /*50f0*/  @P6 SHF.L.U32 R168, R168, 0x10, RZ ;  /* 0x00000010a8a86819 */ /* 0x000fe400000006ff */
[----:B------:R-:W-:-:S03]  /*5100*/  FMUL.FTZ R182, R153, R170 ;  /* 0x000000aa99b67220 */ /* 0x000fc60000410000 */
[----:B------:R-:W-:Y:S01]  /*5110*/  @P6 FMUL.FTZ R178, R170, R168 ;  /* 0x000000a8aab26220 */ /* 0x000fe20000410000 */
[----:B------:R-:W-:Y:S01]  /*5120*/  FMUL.FTZ R168, R240, UR14 ;  /* 0x0000000ef0a87c20 */ /* 0x000fe20008410000 */
[----:B------:R-:W-:Y:S01]  /*5130*/  FSEL R182, R182, RZ, P6 ;  /* 0x000000ffb6b67208 */ /* 0x000fe20003000000 */
[----:B------:R-:W-:Y:S01]  /*5140*/  F2F.BF16.F32 R240, R240 ;  /* 0x000000f000f07304 */ /* 0x000fe20000202000 */
[----:B------:R-:W-:Y:S01]  /*5150*/  LOP3.LUT P6, RZ, R7, 0xff0000, RZ, 0xc0, !PT ;  /* 0x00ff000007ff7812 */ /* 0x000fe200078cc0ff */
[----:B------:R-:W-:Y:S01]  /*5160*/  FMUL.FTZ R171, R168, UR22 ;  /* 0x00000016a8ab7c20 */ /* 0x000fe20008410000 */
[----:B0-----:R-:W-:-:S04]  /*5170*/  IMAD.WIDE.U32 R172, R173, 0x10000, RZ ;  /* 0x00010000adac7825 */ /* 0x001fc800078e00ff */
[----:B------:R-:W-:Y:S01]  /*5180*/  FADD.FTZ R49, R49, R178 ;  /* 0x000000b231317221 */ /* 0x000fe20000010000 */
[----:B------:R-:W-:Y:S01]  /*5190*/  FMUL.FTZ R183, R154, R171 ;  /* 0x000000ab9ab77220 */ /* 0x000fe20000410000 */
[----:B------:R-:W-:Y:S01]  /*51a0*/  F2F.BF16.F32 R182, R182 ;  /* 0x000000b600b67304 */ /* 0x000fe20000202000 */
[----:B------:R-:W-:-:S03]  /*51b0*/  LOP3.LUT R174, R172, R239, RZ, 0xfc, !PT ;  /* 0x000000efacae7212 */ /* 0x000fc600078efcff */
[----:B------:R-:W-:Y:S02]  /*51c0*/  FSEL R183, R183, RZ, P6 ;  /* 0x000000ffb7b77208 */ /* 0x000fe40003000000 */
[----:B------:R-:W-:-:S04]  /*51d0*/  @P6 MOV R170, R169 ;  /* 0x000000a900aa6202 */ /* 0x000fc80000000f00 */
[----:B------:R-:W-:Y:S01]  /*51e0*/  F2F.BF16.F32 R183, R183 ;  /* 0x000000b700b77304 */ /* 0x000fe20000202000 */
[----:B------:R-:W-:-:S05]  /*51f0*/  @P6 SHF.L.U32 R168, R170, 0x10, RZ ;  /* 0x00000010aaa86819 */ /* 0x000fca00000006ff */
[----:B------:R-:W-:Y:S01]  /*5200*/  @P6 FMUL.FTZ R179, R171, R168 ;  /* 0x000000a8abb36220 */ /* 0x000fe20000410000 */
[----:B------:R-:W-:Y:S01]  /*5210*/  FFMA.FTZ R168, R184, UR4, R176 ;  /* 0x00000004b8a87c23 */ /* 0x000fe200080100b0 */
[----:B------:R-:W-:Y:S02]  /*5220*/  ISETP.GE.U32.AND P6, PT, R7, 0x1000000, PT ;  /* 0x010000000700780c */ /* 0x000fe40003fc6070 */
[----:B------:R-:W-:Y:S01]  /*5230*/  FADD.FTZ R50, R50, R179 ;  /* 0x000000b332327221 */ /* 0x000fe20000010000 */
[----:B------:R-:W-:-:S04]  /*5240*/  FADD.FTZ R168, R25, -R168 ;  /* 0x800000a819a87221 */ /* 0x000fc80000010000 */
        /* <DEDUP_REMOVED lines=8> */
[----:B------:R-:W-:Y:S01]  /*52d0*/  FSEL R237, R237, RZ, P6 ;  /* 0x000000ffeded7208 */ /* 0x000fe20003000000 */
[----:B------:R-:W1:Y:S01]  /*52e0*/  LDC.64 R170, c[0x0][0x478] ;  /* 0x00011e00ffaa7b82 */ /* 0x000e620000000a00 */
[----:B------:R-:W-:Y:S01]  /*52f0*/  FADD.FTZ R51, R51, R180 ;  /* 0x000000b433337221 */ /* 0x000fe20000010000 */
[----:B0-----:R-:W-:-:S03]  /*5300*/  SHF.L.U32 R175, R175, 0x10, RZ ;  /* 0x00000010afaf7819 */ /* 0x001fc600000006ff */
[----:B------:R-:W0:Y:S01]  /*5310*/  F2F.BF16.F32 R237, R237 ;  /* 0x000000ed00ed7304 */ /* 0x000e220000202000 */
[----:B------:R-:W-:Y:S01]  /*5320*/  LOP3.LUT R175, R173, R175, R240, 0xfe, !PT ;  /* 0x000000afadaf7212 */ /* 0x000fe200078efef0 */
[----:B------:R-:W-:Y:S01]  /*5330*/  IMAD.WIDE.U32 R172, R182, 0x10000, RZ ;  /* 0x00010000b6ac7825 */ /* 0x000fe200078e00ff */
[----:B------:R-:W2:Y:S02]  /*5340*/  LDC.64 R168, c[0x0][0x468] ;  /* 0x00011a00ffa87b82 */ /* 0x000ea40000000a00 */
[----:B------:R-:W-:Y:S02]  /*5350*/  LOP3.LUT R172, R172, R181, RZ, 0xfc, !PT ;  /* 0x000000b5acac7212 */ /* 0x000fe400078efcff */
[----:B0-----:R-:W-:Y:S01]  /*5360*/  SHF.L.U32 R239, R237, 0x10, RZ ;  /* 0x00000010edef7819 */ /* 0x001fe200000006ff */
[----:B-1----:R-:W-:-:S03]  /*5370*/  IMAD.WIDE.U32 R170, R9, 0x8, R170 ;  /* 0x0000000809aa7825 */ /* 0x002fc600078e00aa */
[----:B------:R-:W-:Y:S02]  /*5380*/  LOP3.LUT R173, R173, R239, R183, 0xfe, !PT ;  /* 0x000000efadad7212 */ /* 0x000fe400078efeb7 */
[----:B------:R1:W-:Y:S01]  /*5390*/  STG.E.64 desc[UR12][R170.64], R174 ;  /* 0x000000aeaa007986 */ /* 0x0003e2000c101b0c */
[C---:B--2---:R-:W-:Y:S01]  /*53a0*/  IMAD.WIDE.U32 R168, R9.reuse, 0x8, R168 ;  /* 0x0000000809a87825 */ /* 0x044fe200078e00a8 */
[----:B------:R-:W-:-:S04]  /*53b0*/  IADD3 R9, PT, PT, R9, 0x100, RZ ;  /* 0x0000010009097810 */ /* 0x000fc80007ffe0ff */
[----:B------:R1:W-:Y:S03]  /*53c0*/  STG.E.64 desc[UR12][R168.64], R172 ;  /* 0x000000aca8007986 */ /* 0x0003e6000c101b0c */
.L_x_3563:
[----:B------:R-:W-:Y:S05]  /*53d0*/  BSYNC.RECONVERGENT B1 ;  /* 0x0000000000017941 */ /* 0x000fea0003800200 */
.L_x_3562:
[----:B------:R-:W-:Y:S04]  /*53e0*/  BSSY.RECONVERGENT B1, `(.L_x_3564) ;  /* 0x000004f000017945 */ /* 0x000fe80003800200 */
[----:B------:R-:W-:Y:S05]  /*53f0*/  @!P1 BRA `(.L_x_3565) ;  /* 0x0000000400349947 */ /* 0x000fea0003800000 */
[----:B01----:R-:W0:Y:S02]  /*5400*/  LDC.64 R168, c[0x0][0x390] ;  /* 0x0000e400ffa87b82 */ /* 0x003e240000000a00 */
        /* <DEDUP_REMOVED lines=76> */
.L_x_3565:
[----:B------:R-:W-:Y:S05]  /*58d0*/  BSYNC.RECONVERGENT B1 ;  /* 0x0000000000017941 */ /* 0x000fea0003800200 */
.L_x_3564:
[----:B------:R-:W-:Y:S04]  /*58e0*/  BSSY.RECONVERGENT B1, `(.L_x_3566) ;  /* 0x000004f000017945 */ /* 0x000fe80003800200 */
[----:B------:R-:W-:Y:S05]  /*58f0*/  @!P2 BRA `(.L_x_3567) ;  /* 0x000000040034a947 */ /* 0x000fea0003800000 */
[----:B01-3--:R-:W0:Y:S02]  /*5900*/  LDC.64 R168, c[0x0][0x390] ;  /* 0x0000e400ffa87b82 */ /* 0x00be240000000a00 */
        /* <DEDUP_REMOVED lines=76> */
.L_x_3567:
[----:B------:R-:W-:Y:S05]  /*5dd0*/  BSYNC.RECONVERGENT B1 ;  /* 0x0000000000017941 */ /* 0x000fea0003800200 */
.L_x_3566:
[----:B------:R-:W-:Y:S04]  /*5de0*/  BSSY.RECONVERGENT B1, `(.L_x_3568) ;  /* 0x000004f000017945 */ /* 0x000fe80003800200 */
[----:B------:R-:W-:Y:S05]  /*5df0*/  @!P3 BRA `(.L_x_3569) ;  /* 0x000000040034b947 */ /* 0x000fea0003800000 */
[----:B01-34-:R-:W0:Y:S02]  /*5e00*/  LDC.64 R168, c[0x0][0x390] ;  /* 0x0000e400ffa87b82 */ /* 0x01be240000000a00 */
        /* <DEDUP_REMOVED lines=76> */
.L_x_3569:
[----:B------:R-:W-:Y:S05]  /*62d0*/  BSYNC.RECONVERGENT B1 ;  /* 0x0000000000017941 */ /* 0x000fea0003800200 */
.L_x_3568:
        /* <DEDUP_REMOVED lines=79> */
.L_x_3571:
[----:B------:R-:W-:Y:S05]  /*67d0*/  BSYNC.RECONVERGENT B1 ;  /* 0x0000000000017941 */ /* 0x000fea0003800200 */
.L_x_3570:
[----:B------:R-:W-:Y:S05]  /*67e0*/  @!P5 BRA `(.L_x_3559) ;  /* 0x0000004c0058d947 */ /* 0x000fea0003800000 */
[----:B01-34-:R-:W0:Y:S02]  /*67f0*/  LDC.64 R168, c[0x0][0x390] ;  /* 0x0000e400ffa87b82 */ /* 0x01be240000000a00 */
[----:B0-----:R-:W-:-:S06]  /*6800*/  IMAD.WIDE.U32 R168, R9, 0x8, R168 ;  /* 0x0000000809a87825 */ /* 0x001fcc00078e00a8 */
[----:B------:R-:W2:Y:S01]  /*6810*/  LDG.E.64 R168, desc[UR12][R168.64] ;  /* 0x0000000ca8a87981 */ /* 0x000ea2000c1e1b00 */
[----:B------:R-:W-:Y:S01]  /*6820*/  FFMA.FTZ R170, R238, UR4, R176 ;  /* 0x00000004eeaa7c23 */ /* 0x000fe200080100b0 */
[----:B------:R-:W-:Y:S02]  /*6830*/  ISETP.GE.U32.AND P6, PT, R0, 0x1000000, PT ;  /* 0x010000000000780c */ /* 0x000fe40003fc6070 */
[----:B------:R-:W-:Y:S01]  /*6840*/  CS2R R178, SRZ ;  /* 0x0000000000b27805 */ /* 0x000fe2000001ff00 */
[----:B------:R-:W-:Y:S02]  /*6850*/  HFMA2 R177, -RZ, RZ, 0, 0 ;  /* 0x00000000ffb17431 */ /* 0x000fe400000001ff */
[----:B------:R-:W-:Y:S01]  /*6860*/  FADD.FTZ R170, R235, -R170 ;  /* 0x800000aaebaa7221 */ /* 0x000fe20000010000 */
[----:B------:R-:W-:-:S03]  /*6870*/  MOV R180, RZ ;  /* 0x000000ff00b47202 */ /* 0x000fc60000000f00 */
[----:B------:R-:W-:-:S04]  /*6880*/  FMUL.FTZ R172, R170, UR23 ;  /* 0x00000017aaac7c20 */ /* 0x000fc80008410000 */
[----:B------:R-:W-:Y:S01]  /*6890*/  FMUL.FTZ R171, R172, UR14 ;  /* 0x0000000eacab7c20 */ /* 0x000fe20008410000 */
[----:B------:R-:W0:Y:S03]  /*68a0*/  F2F.BF16.F32 R175, R172 ;  /* 0x000000ac00af7304 */ /* 0x000e260000202000 */
[----:B------:R-:W-:-:S04]  /*68b0*/  FMUL.FTZ R171, R171, UR22 ;  /* 0x00000016abab7c20 */ /* 0x000fc80008410000 */
[----:B-----5:R-:W-:-:S05]  /*68c0*/  FMUL.FTZ R182, R115, R171 ;  /* 0x000000ab73b67220 */ /* 0x020fca0000410000 */
[----:B------:R-:W-:Y:S02]  /*68d0*/  FSEL R182, R182, RZ, P6 ;  /* 0x000000ffb6b67208 */ /* 0x000fe40003000000 */
[----:B0-----:R-:W-:-:S04]  /*68e0*/  SHF.L.U32 R175, R175, 0x10, RZ ;  /* 0x00000010afaf7819 */ /* 0x001fc800000006ff */
[----:B------:R-:W-:Y:S01]  /*68f0*/  F2F.BF16.F32 R182, R182 ;  /* 0x000000b600b67304 */ /* 0x000fe20000202000 */
[----:B--2---:R-:W-:-:S04]  /*6900*/  @P6 SHF.R.U32.HI R170, RZ, 0x10, R169 ;  /* 0x00000010ffaa6819 */ /* 0x004fc800000116a9 */
[----:B------:R-:W-:-:S05]  /*6910*/  @P6 SHF.L.U32 R170, R170, 0x10, RZ ;  /* 0x00000010aaaa6819 */ /* 0x000fca00000006ff */
[----:B------:R-:W-:Y:S01]  /*6920*/  @P6 FMUL.FTZ R178, R171, R170 ;  /* 0x000000aaabb26220 */ /* 0x000fe20000410000 */
[----:B------:R-:W-:Y:S01]  /*6930*/  FFMA.FTZ R171, R229, UR4, R176 ;  /* 0x00000004e5ab7c23 */ /* 0x000fe200080100b0 */
[----:B------:R-:W-:Y:S02]  /*6940*/  LOP3.LUT P6, RZ, R0, 0xff, RZ, 0xc0, !PT ;  /* 0x000000ff00ff7812 */ /* 0x000fe400078cc0ff */
[----:B------:R-:W-:Y:S01]  /*6950*/  FADD.FTZ R31, R31, R178 ;  /* 0x000000b21f1f7221 */ /* 0x000fe20000010000 */
[----:B------:R-:W-:-:S04]  /*6960*/  FADD.FTZ R171, R234, -R171 ;  /* 0x800000abeaab7221 */ /* 0x000fc80000010000 */
[----:B------:R-:W-:-:S04]  /*6970*/  FMUL.FTZ R174, R171, UR23 ;  /* 0x00000017abae7c20 */ /* 0x000fc80008410000 */
[----:B------:R-:W-:Y:S01]  /*6980*/  FMUL.FTZ R171, R174, UR14 ;  /* 0x0000000eaeab7c20 */ /* 0x000fe20008410000 */
[----:B------:R-:W-:Y:S01]  /*6990*/  F2F.BF16.F32 R237, R174 ;  /* 0x000000ae00ed7304 */ /* 0x000fe20000202000 */
[----:B------:R-:W-:Y:S02]  /*69a0*/  @P6 MOV R170, R168 ;  /* 0x000000a800aa6202 */ /* 0x000fe40000000f00 */
[----:B------:R-:W-:Y:S02]  /*69b0*/  FMUL.FTZ R171, R171, UR22 ;  /* 0x00000016abab7c20 */ /* 0x000fe40008410000 */
[----:B------:R-:W-:Y:S02]  /*69c0*/  @P6 SHF.L.U32 R170, R170, 0x10, RZ ;  /* 0x00000010aaaa6819 */ /* 0x000fe400000006ff */
[----:B------:R-:W-:-:S03]  /*69d0*/  FMUL.FTZ R181, R112, R171 ;  /* 0x000000ab70b57220 */ /* 0x000fc60000410000 */
[----:B------:R-:W-:Y:S01]  /*69e0*/  @P6 FMUL.FTZ R177, R171, R170 ;  /* 0x000000aaabb16220 */ /* 0x000fe20000410000 */
[--C-:B------:R-:W-:Y:S01]  /*69f0*/  FFMA.FTZ R170, R232, UR4, R176.reuse ;  /* 0x00000004e8aa7c23 */ /* 0x100fe200080100b0 */
[----:B------:R-:W-:Y:S01]  /*6a00*/  FSEL R181, R181, RZ, P6 ;  /* 0x000000ffb5b57208 */ /* 0x000fe20003000000 */
[----:B------:R-:W-:Y:S01]  /*6a10*/  FFMA.FTZ R171, R233, UR4, R176 ;  /* 0x00000004e9ab7c23 */ /* 0x000fe200080100b0 */
[----:B------:R-:W-:Y:S01]  /*6a20*/  LOP3.LUT P6, RZ, R0, 0xff00, RZ, 0xc0, !PT ;  /* 0x0000ff0000ff7812 */ /* 0x000fe200078cc0ff */
[----:B------:R-:W-:Y:S01]  /*6a30*/  FADD.FTZ R170, R231, -R170 ;  /* 0x800000aae7aa7221 */ /* 0x000fe20000010000 */
[----:B------:R-:W-:Y:S01]  /*6a40*/  FADD.FTZ R28, R28, R177 ;  /* 0x000000b11c1c7221 */ /* 0x000fe20000010000 */
[----:B------:R-:W-:Y:S01]  /*6a50*/  FADD.FTZ R171, R236, -R171 ;  /* 0x800000abecab7221 */ /* 0x000fe20000010000 */
[----:B------:R-:W-:Y:S01]  /*6a60*/  F2F.BF16.F32 R181, R181 ;  /* 0x000000b500b57304 */ /* 0x000fe20000202000 */
[----:B------:R-:W-:Y:S02]  /*6a70*/  FMUL.FTZ R240, R170, UR23 ;  /* 0x00000017aaf07c20 */ /* 0x000fe40008410000 */
[----:B------:R-:W-:-:S02]  /*6a80*/  FMUL.FTZ R239, R171, UR23 ;  /* 0x00000017abef7c20 */ /* 0x000fc40008410000 */
[----:B------:R-:W-:-:S03]  /*6a90*/  FMUL.FTZ R170, R240, UR14 ;  /* 0x0000000ef0aa7c20 */ /* 0x000fc60008410000 */
[----:B------:R-:W0:Y:S01]  /*6aa0*/  F2F.BF16.F32 R173, R240 ;  /* 0x000000f000ad7304 */ /* 0x000e220000202000 */
[----:B------:R-:W-:Y:S01]  /*6ab0*/  @P6 SHF.R.U64 R168, R168, 0x10, R169 ;  /* 0x00000010a8a86819 */ /* 0x000fe200000012a9 */
[----:B------:R-:W-:-:S03]  /*6ac0*/  FMUL.FTZ R170, R170, UR22 ;  /* 0x00000016aaaa7c20 */ /* 0x000fc60008410000 */
[----:B------:R-:W-:Y:S01]  /*6ad0*/  @P6 SHF.L.U32 R168, R168, 0x10, RZ ;  /* 0x00000010a8a86819 */ /* 0x000fe200000006ff */
[----:B------:R-:W-:-:S04]  /*6ae0*/  FMUL.FTZ R183, R113, R170 ;  /* 0x000000aa71b77220 */ /* 0x000fc80000410000 */
[----:B------:R-:W-:Y:S01]  /*6af0*/  @P6 FMUL.FTZ R180, R170, R168 ;  /* 0x000000a8aab46220 */ /* 0x000fe20000410000 */
[----:B------:R-:W-:Y:S01]  /*6b00*/  FSEL R183, R183, RZ, P6 ;  /* 0x000000ffb7b77208 */ /* 0x000fe20003000000 */
[----:B------:R-:W-:Y:S01]  /*6b10*/  FMUL.FTZ R168, R239, UR14 ;  /* 0x0000000eefa87c20 */ /* 0x000fe20008410000 */
[----:B------:R-:W-:Y:S01]  /*6b20*/  LOP3.LUT P6, RZ, R0, 0xff0000, RZ, 0xc0, !PT ;  /* 0x00ff000000ff7812 */ /* 0x000fe200078cc0ff */
[----:B------:R-:W1:Y:S01]  /*6b30*/  LDC.64 R170, c[0x0][0x478] ;  /* 0x00011e00ffaa7b82 */ /* 0x000e620000000a00 */
[----:B------:R-:W2:Y:S01]  /*6b40*/  F2F.BF16.F32 R239, R239 ;  /* 0x000000ef00ef7304 */ /* 0x000ea20000202000 */
[----:B------:R-:W-:Y:S01]  /*6b50*/  FMUL.FTZ R168, R168, UR22 ;  /* 0x00000016a8a87c20 */ /* 0x000fe20008410000 */
[----:B0-----:R-:W-:-:S04]  /*6b60*/  IMAD.WIDE.U32 R172, R173, 0x10000, RZ ;  /* 0x00010000adac7825 */ /* 0x001fc800078e00ff */
[----:B------:R-:W-:Y:S01]  /*6b70*/  FADD.FTZ R29, R29, R180 ;  /* 0x000000b41d1d7221 */ /* 0x000fe20000010000 */
[----:B------:R-:W-:Y:S01]  /*6b80*/  FMUL.FTZ R176, R114, R168 ;  /* 0x000000a872b07220 */ /* 0x000fe20000410000 */
[----:B------:R-:W-:Y:S01]  /*6b90*/  LOP3.LUT R174, R172, R237, RZ, 0xfc, !PT ;  /* 0x000000edacae7212 */ /* 0x000fe200078efcff */
[----:B------:R-:W0:Y:S01]  /*6ba0*/  F2F.BF16.F32 R183, R183 ;  /* 0x000000b700b77304 */ /* 0x000e220000202000 */
[----:B------:R-:W-:Y:S02]  /*6bb0*/  SHF.L.U32 R237, R182, 0x10, RZ ;  /* 0x00000010b6ed7819 */ /* 0x000fe400000006ff */
[----:B------:R-:W-:Y:S02]  /*6bc0*/  @P6 SHF.L.U32 R169, R169, 0x10, RZ ;  /* 0x00000010a9a96819 */ /* 0x000fe400000006ff */
[----:B------:R-:W-:Y:S02]  /*6bd0*/  FSEL R176, R176, RZ, P6 ;  /* 0x000000ffb0b07208 */ /* 0x000fe40003000000 */
[----:B--2---:R-:W-:Y:S01]  /*6be0*/  LOP3.LUT R175, R173, R175, R239, 0xfe, !PT ;  /* 0x000000afadaf7212 */ /* 0x004fe200078efeef */
[----:B------:R-:W-:-:S02]  /*6bf0*/  @P6 FMUL.FTZ R179, R168, R169 ;  /* 0x000000a9a8b36220 */ /* 0x000fc40000410000 */
[----:B------:R-:W2:Y:S01]  /*6c00*/  LDC.64 R168, c[0x0][0x468] ;  /* 0x00011a00ffa87b82 */ /* 0x000ea20000000a00 */
[----:B------:R-:W3:Y:S01]  /*6c10*/  F2F.BF16.F32 R176, R176 ;  /* 0x000000b000b07304 */ /* 0x000ee20000202000 */
[----:B------:R-:W-:Y:S01]  /*6c20*/  FADD.FTZ R30, R30, R179 ;  /* 0x000000b31e1e7221 */ /* 0x000fe20000010000 */
[----:B0-----:R-:W-:-:S04]  /*6c30*/  IMAD.WIDE.U32 R172, R183, 0x10000, RZ ;  /* 0x00010000b7ac7825 */ /* 0x001fc800078e00ff */
[----:B-1----:R-:W-:Y:S01]  /*6c40*/  IMAD.WIDE.U32 R170, R9, 0x8, R170 ;  /* 0x0000000809aa7825 */ /* 0x002fe200078e00aa */
[----:B------:R-:W-:-:S04]  /*6c50*/  LOP3.LUT R172, R172, R181, RZ, 0xfc, !PT ;  /* 0x000000b5acac7212 */ /* 0x000fc800078efcff */
[----:B------:R0:W-:Y:S01]  /*6c60*/  STG.E.64 desc[UR12][R170.64], R174 ;  /* 0x000000aeaa007986 */ /* 0x0001e2000c101b0c */
[----:B---3--:R-:W-:Y:S01]  /*6c70*/  LOP3.LUT R173, R173, R237, R176, 0xfe, !PT ;  /* 0x000000edadad7212 */ /* 0x008fe200078efeb0 */
[----:B--2---:R-:W-:-:S05]  /*6c80*/  IMAD.WIDE.U32 R168, R9, 0x8, R168 ;  /* 0x0000000809a87825 */ /* 0x004fca00078e00a8 */
[----:B------:R0:W-:Y:S01]  /*6c90*/  STG.E.64 desc[UR12][R168.64], R172 ;  /* 0x000000aca8007986 */ /* 0x0001e2000c101b0c */
[----:B------:R-:W-:Y:S05]  /*6ca0*/  BRA `(.L_x_3559) ;  /* 0x0000004800287947 */ /* 0x000fea0003800000 */
.L_x_3545:
        /* <DEDUP_REMOVED lines=9> */
[----:B------:R-:W-:Y:S01]  /*6d40*/  MOV R170, R204 ;  /* 0x000000cc00aa7202 */ /* 0x000fe20000000f00 */
[--C-:B------:R-:W-:Y:S01]  /*6d50*/  FFMA.FTZ R171, R3, UR4, R176.reuse ;  /* 0x0000000403ab7c23 */ /* 0x100fe200080100b0 */
[----:B------:R-:W-:Y:S01]  /*6d60*/  LOP3.LUT P6, RZ, R8, 0xff, RZ, 0xc0, !PT ;  /* 0x000000ff08ff7812 */ /* 0x000fe200078cc0ff */
[----:B------:R-:W-:Y:S01]  /*6d70*/  HFMA2 R173, -RZ, RZ, 0, 0 ;  /* 0x00000000ffad7431 */ /* 0x000fe200000001ff */
[----:B------:R-:W-:Y:S01]  /*6d80*/  SHF.L.U32 R170, R170, 0x10, RZ ;  /* 0x00000010aaaa7819 */ /* 0x000fe200000006ff */
[----:B------:R-:W-:Y:S01]  /*6d90*/  FADD.FTZ R171, R16, -R171 ;  /* 0x800000ab10ab7221 */ /* 0x000fe20000010000 */
[----:B------:R-:W-:Y:S01]  /*6da0*/  FFMA.FTZ R172, R14, UR4, R176 ;  /* 0x000000040eac7c23 */ /* 0x000fe200080100b0 */
[----:B------:R-:W-:Y:S02]  /*6db0*/  MOV R180, RZ ;  /* 0x000000ff00b47202 */ /* 0x000fe40000000f00 */
[----:B------:R-:W-:-:S04]  /*6dc0*/  FFMA.FTZ R170, R171, UR23, R170 ;  /* 0x00000017abaa7c23 */ /* 0x000fc800080100aa */
[----:B------:R-:W-:-:S04]  /*6dd0*/  FMUL.FTZ R170, R170, UR14 ;  /* 0x0000000eaaaa7c20 */ /* 0x000fc80008410000 */
[----:B------:R-:W-:-:S04]  /*6de0*/  FMUL.FTZ R175, R170, UR22 ;  /* 0x00000016aaaf7c20 */ /* 0x000fc80008410000 */
[----:B-----5:R-:W-:-:S05]  /*6df0*/  FMUL.FTZ R174, R160, R175 ;  /* 0x000000afa0ae7220 */ /* 0x020fca0000410000 */
[----:B------:R-:W-:-:S04]  /*6e00*/  FSEL R174, R174, RZ, P6 ;  /* 0x000000ffaeae7208 */ /* 0x000fc80003000000 */
[----:B------:R-:W-:Y:S01]  /*6e10*/  F2F.BF16.F32 R183, R174 ;  /* 0x000000ae00b77304 */ /* 0x000fe20000202000 */
[----:B--2---:R-:W-:-:S04]  /*6e20*/  @P6 MOV R171, R168 ;  /* 0x000000a800ab6202 */ /* 0x004fc80000000f00 */
[----:B------:R-:W-:Y:S01]  /*6e30*/  @P6 SHF.L.U32 R170, R171, 0x10, RZ ;  /* 0x00000010abaa6819 */ /* 0x000fe200000006ff */
[----:B------:R-:W-:Y:S01]  /*6e40*/  FADD.FTZ R171, R15, -R172 ;  /* 0x800000ac0fab7221 */ /* 0x000fe20000010000 */
[----:B------:R-:W-:-:S03]  /*6e50*/  MOV R172, RZ ;  /* 0x000000ff00ac7202 */ /* 0x000fc60000000f00 */
[----:B------:R-:W-:Y:S01]  /*6e60*/  @P6 FMUL.FTZ R173, R175, R170 ;  /* 0x000000aaafad6220 */ /* 0x000fe20000410000 */
[----:B------:R-:W-:Y:S01]  /*6e70*/  SHF.R.U64 R170, R204, 0x10, R205 ;  /* 0x00000010ccaa7819 */ /* 0x000fe200000012cd */
[----:B------:R-:W-:Y:S01]  /*6e80*/  HFMA2 R175, -RZ, RZ, 0, 0 ;  /* 0x00000000ffaf7431 */ /* 0x000fe200000001ff */
[----:B------:R-:W-:Y:S01]  /*6e90*/  LOP3.LUT P6, RZ, R8, 0xff00, RZ, 0xc0, !PT ;  /* 0x0000ff0008ff7812 */ /* 0x000fe200078cc0ff */
[----:B------:R-:W-:Y:S01]  /*6ea0*/  FADD.FTZ R52, R52, R173 ;  /* 0x000000ad34347221 */ /* 0x000fe20000010000 */
[----:B------:R-:W-:-:S05]  /*6eb0*/  SHF.L.U32 R170, R170, 0x10, RZ ;  /* 0x00000010aaaa7819 */ /* 0x000fca00000006ff */
[----:B------:R-:W-:-:S04]  /*6ec0*/  FFMA.FTZ R170, R171, UR23, R170 ;  /* 0x00000017abaa7c23 */ /* 0x000fc800080100aa */
[----:B------:R-:W-:Y:S02]  /*6ed0*/  FMUL.FTZ R170, R170, UR14 ;  /* 0x0000000eaaaa7c20 */ /* 0x000fe40008410000 */
[----:B------:R-:W-:Y:S02]  /*6ee0*/  @P6 SHF.R.U64 R168, R168, 0x10, R169 ;  /* 0x00000010a8a86819 */ /* 0x000fe400000012a9 */
[----:B------:R-:W-:Y:S02]  /*6ef0*/  FMUL.FTZ R171, R170, UR22 ;  /* 0x00000016aaab7c20 */ /* 0x000fe40008410000 */
[----:B------:R-:W-:Y:S02]  /*6f00*/  @P6 SHF.L.U32 R168, R168, 0x10, RZ ;  /* 0x00000010a8a86819 */ /* 0x000fe400000006ff */
[----:B------:R-:W-:-:S03]  /*6f10*/  FMUL.FTZ R170, R161, R171 ;  /* 0x000000aba1aa7220 */ /* 0x000fc60000410000 */
[----:B------:R-:W-:Y:S01]  /*6f20*/  @P6 FMUL.FTZ R172, R171, R168 ;  /* 0x000000a8abac6220 */ /* 0x000fe20000410000 */
[----:B------:R-:W-:Y:S01]  /*6f30*/  MOV R168, R205 ;  /* 0x000000cd00a87202 */ /* 0x000fe20000000f00 */
[----:B------:R-:W-:Y:S01]  /*6f40*/  FFMA.FTZ R171, R13, UR4, R176 ;  /* 0x000000040dab7c23 */ /* 0x000fe200080100b0 */
[----:B------:R-:W-:Y:S01]  /*6f50*/  FSEL R177, R170, RZ, P6 ;  /* 0x000000ffaab17208 */ /* 0x000fe20003000000 */
[----:B------:R-:W-:Y:S01]  /*6f60*/  FADD.FTZ R53, R53, R172 ;  /* 0x000000ac35357221 */ /* 0x000fe20000010000 */
[----:B------:R-:W-:Y:S01]  /*6f70*/  LOP3.LUT P6, RZ, R8, 0xff0000, RZ, 0xc0, !PT ;  /* 0x00ff000008ff7812 */ /* 0x000fe200078cc0ff */
[----:B------:R-:W-:Y:S01]  /*6f80*/  FADD.FTZ R171, R18, -R171 ;  /* 0x800000ab12ab7221 */ /* 0x000fe20000010000 */
[----:B------:R-:W-:-:S05]  /*6f90*/  SHF.L.U32 R168, R168, 0x10, RZ ;  /* 0x00000010a8a87819 */ /* 0x000fca00000006ff */
[----:B------:R-:W-:-:S04]  /*6fa0*/  FFMA.FTZ R168, R171, UR23, R168 ;  /* 0x00000017aba87c23 */ /* 0x000fc800080100a8 */
[----:B------:R-:W-:Y:S02]  /*6fb0*/  FMUL.FTZ R168, R168, UR14 ;  /* 0x0000000ea8a87c20 */ /* 0x000fe40008410000 */
[----:B------:R-:W-:Y:S02]  /*6fc0*/  @P6 MOV R170, R169 ;  /* 0x000000a900aa6202 */ /* 0x000fe40000000f00 */
[----:B------:R-:W-:Y:S02]  /*6fd0*/  FMUL.FTZ R171, R168, UR22 ;  /* 0x00000016a8ab7c20 */ /* 0x000fe40008410000 */
[----:B------:R-:W-:Y:S02]  /*6fe0*/  @P6 SHF.L.U32 R168, R170, 0x10, RZ ;  /* 0x00000010aaa86819 */ /* 0x000fe400000006ff */
[----:B------:R-:W-:-:S03]  /*6ff0*/  FMUL.FTZ R170, R162, R171 ;  /* 0x000000aba2aa7220 */ /* 0x000fc60000410000 */
[----:B------:R-:W-:Y:S01]  /*7000*/  @P6 FMUL.FTZ R175, R171, R168 ;  /* 0x000000a8abaf6220 */ /* 0x000fe20000410000 */
[----:B------:R-:W-:Y:S02]  /*7010*/  SHF.R.U32.HI R168, RZ, 0x10, R205 ;  /* 0x00000010ffa87819 */ /* 0x000fe400000116cd */
[----:B------:R-:W-:Y:S01]  /*7020*/  FSEL R178, R170, RZ, P6 ;  /* 0x000000ffaab27208 */ /* 0x000fe20003000000 */
[----:B------:R-:W-:Y:S01]  /*7030*/  FFMA.FTZ R170, R20, UR4, R176 ;  /* 0x0000000414aa7c23 */ /* 0x000fe200080100b0 */
[----:B------:R-:W-:Y:S01]  /*7040*/  ISETP.GE.U32.AND P6, PT, R8, 0x1000000, PT ;  /* 0x010000000800780c */ /* 0x000fe20003fc6070 */
[----:B------:R-:W-:Y:S01]  /*7050*/  FADD.FTZ R54, R54, R175 ;  /* 0x000000af36367221 */ /* 0x000fe20000010000 */
[----:B------:R-:W-:Y:S01]  /*7060*/  SHF.L.U32 R168, R168, 0x10, RZ ;  /* 0x00000010a8a87819 */ /* 0x000fe200000006ff */
[----:B------:R-:W-:Y:S01]  /*7070*/  FADD.FTZ R171, R17, -R170 ;  /* 0x800000aa11ab7221 */ /* 0x000fe20000010000 */
[----:B------:R-:W-:Y:S03]  /*7080*/  F2F.BF16.F32 R178, R178 ;  /* 0x000000b200b27304 */ /* 0x000fe60000202000 */
[----:B------:R-:W-:-:S04]  /*7090*/  FFMA.FTZ R168, R171, UR23, R168 ;  /* 0x00000017aba87c23 */ /* 0x000fc800080100a8 */
[----:B------:R-:W-:Y:S02]  /*70a0*/  FMUL.FTZ R168, R168, UR14 ;  /* 0x0000000ea8a87c20 */ /* 0x000fe40008410000 */
[----:B------:R-:W-:Y:S02]  /*70b0*/  @P6 SHF.R.U32.HI R169, RZ, 0x10, R169 ;  /* 0x00000010ffa96819 */ /* 0x000fe400000116a9 */
[----:B------:R-:W-:Y:S02]  /*70c0*/  FMUL.FTZ R170, R168, UR22 ;  /* 0x00000016a8aa7c20 */ /* 0x000fe40008410000 */
[----:B------:R-:W-:Y:S02]  /*70d0*/  @P6 SHF.L.U32 R168, R169, 0x10, RZ ;  /* 0x00000010a9a86819 */ /* 0x000fe400000006ff */
[----:B------:R-:W-:-:S03]  /*70e0*/  FMUL.FTZ R169, R163, R170 ;  /* 0x000000aaa3a97220 */ /* 0x000fc60000410000 */
[----:B------:R-:W-:Y:S02]  /*70f0*/  @P6 FMUL.FTZ R180, R170, R168 ;  /* 0x000000a8aab46220 */ /* 0x000fe40000410000 */
[----:B------:R-:W-:Y:S01]  /*7100*/  FSEL R179, R169, RZ, P6 ;  /* 0x000000ffa9b37208 */ /* 0x000fe20003000000 */
[----:B------:R-:W0:Y:S01]  /*7110*/  F2F.BF16.F32 R170, R177 ;  /* 0x000000b100aa7304 */ /* 0x000e220000202000 */
[----:B------:R-:W1:Y:S01]  /*7120*/  LDC.64 R168, c[0x0][0x468] ;  /* 0x00011a00ffa87b82 */ /* 0x000e620000000a00 */
[----:B------:R-:W-:-:S06]  /*7130*/  FADD.FTZ R55, R55, R180 ;  /* 0x000000b437377221 */ /* 0x000fcc0000010000 */
        /* <DEDUP_REMOVED lines=8> */
.L_x_3574:
[----:B------:R-:W-:Y:S05]  /*71c0*/  BSYNC.RECONVERGENT B1 ;  /* 0x0000000000017941 */ /* 0x000fea0003800200 */
.L_x_3573:
[----:B------:R-:W-:Y:S04]  /*71d0*/  BSSY.RECONVERGENT B1, `(.L_x_3575) ;  /* 0x000004d000017945 */ /* 0x000fe80003800200 */
[----:B------:R-:W-:Y:S05]  /*71e0*/  @!P0 BRA `(.L_x_3576) ;  /* 0x00000004002c8947 */ /* 0x000fea0003800000 */
[----:B0-----:R-:W0:Y:S02]  /*71f0*/  LDC.64 R168, c[0x0][0x390] ;  /* 0x0000e400ffa87b82 */ /* 0x001e240000000a00 */
        /* <DEDUP_REMOVED lines=74> */
.L_x_3576:
[----:B------:R-:W-:Y:S05]  /*76a0*/  BSYNC.RECONVERGENT B1 ;  /* 0x0000000000017941 */ /* 0x000fea0003800200 */
.L_x_3575:
[----:B------:R-:W-:Y:S04]  /*76b0*/  BSSY.RECONVERGENT B1, `(.L_x_3577) ;  /* 0x000004d000017945 */ /* 0x000fe80003800200 */
[----:B------:R-:W-:Y:S05]  /*76c0*/  @!P1 BRA `(.L_x_3578) ;  /* 0x00000004002c9947 */ /* 0x000fea0003800000 */
[----:B01----:R-:W0:Y:S02]  /*76d0*/  LDC.64 R168, c[0x0][0x390] ;  /* 0x0000e400ffa87b82 */ /* 0x003e240000000a00 */
        /* <DEDUP_REMOVED lines=74> */
.L_x_3578:
[----:B------:R-:W-:Y:S05]  /*7b80*/  BSYNC.RECONVERGENT B1 ;  /* 0x0000000000017941 */ /* 0x000fea0003800200 */
.L_x_3577:
[----:B------:R-:W-:Y:S04]  /*7b90*/  BSSY.RECONVERGENT B1, `(.L_x_3579) ;  /* 0x000004d000017945 */ /* 0x000fe80003800200 */
[----:B------:R-:W-:Y:S05]  /*7ba0*/  @!P2 BRA `(.L_x_3580) ;  /* 0x00000004002ca947 */ /* 0x000fea0003800000 */
[----:B012---:R-:W0:Y:S02]  /*7bb0*/  LDC.64 R168, c[0x0][0x390] ;  /* 0x0000e400ffa87b82 */ /* 0x007e240000000a00 */
        /* <DEDUP_REMOVED lines=74> */
.L_x_3580:
[----:B------:R-:W-:Y:S05]  /*8060*/  BSYNC.RECONVERGENT B1 ;  /* 0x0000000000017941 */ /* 0x000fea0003800200 */
.L_x_3579:
[----:B------:R-:W-:Y:S04]  /*8070*/  BSSY.RECONVERGENT B1, `(.L_x_3581) ;  /* 0x000004d000017945 */ /* 0x000fe80003800200 */
[----:B------:R-:W-:Y:S05]  /*8080*/  @!P3 BRA `(.L_x_3582) ;  /* 0x00000004002cb947 */ /* 0x000fea0003800000 */
[----:B0123--:R-:W0:Y:S02]  /*8090*/  LDC.64 R168, c[0x0][0x390] ;  /* 0x0000e400ffa87b82 */ /* 0x00fe240000000a00 */
        /* <DEDUP_REMOVED lines=74> */
.L_x_3582:
[----:B------:R-:W-:Y:S05]  /*8540*/  BSYNC.RECONVERGENT B1 ;  /* 0x0000000000017941 */ /* 0x000fea0003800200 */
.L_x_3581:
[----:B------:R-:W-:Y:S04]  /*8550*/  BSSY.RECONVERGENT B1, `(.L_x_3583) ;  /* 0x000004d000017945 */ /* 0x000fe80003800200 */
[----:B------:R-:W-:Y:S05]  /*8560*/  @!P4 BRA `(.L_x_3584) ;  /* 0x00000004002cc947 */ /* 0x000fea0003800000 */
[----:B01234-:R-:W0:Y:S02]  /*8570*/  LDC.64 R168, c[0x0][0x390] ;  /* 0x0000e400ffa87b82 */ /* 0x01fe240000000a00 */
        /* <DEDUP_REMOVED lines=74> */
.L_x_3584:
[----:B------:R-:W-:Y:S05]  /*8a20*/  BSYNC.RECONVERGENT B1 ;  /* 0x0000000000017941 */ /* 0x000fea0003800200 */
.L_x_3583:
        /* <DEDUP_REMOVED lines=10> */
[----:B------:R-:W-:-:S03]  /*8ad0*/  FFMA.FTZ R172, R232, UR4, R176 ;  /* 0x00000004e8ac7c23 */ /* 0x000fc600080100b0 */
        /* <DEDUP_REMOVED lines=24> */
[--C-:B------:R-:W-:Y:S01]  /*8c60*/  FFMA.FTZ R171, R233, UR4, R176.reuse ;  /* 0x00000004e9ab7c23 */ /* 0x100fe200080100b0 */
[----:B------:R-:W-:Y:S01]  /*8c70*/  FSEL R177, R170, RZ, P6 ;  /* 0x000000ffaab17208 */ /* 0x000fe20003000000 */
[----:B------:R-:W-:Y:S01]  /*8c80*/  FFMA.FTZ R176, R238, UR4, R176 ;  /* 0x00000004eeb07c23 */ /* 0x000fe200080100b0 */
[----:B------:R-:W-:Y:S01]  /*8c90*/  LOP3.LUT P6, RZ, R0, 0xff0000, RZ, 0xc0, !PT ;  /* 0x00ff000000ff7812 */ /* 0x000fe200078cc0ff */
[----:B------:R-:W-:Y:S01]  /*8ca0*/  FADD.FTZ R171, R236, -R171 ;  /* 0x800000abecab7221 */ /* 0x000fe20000010000 */
[----:B------:R-:W-:Y:S01]  /*8cb0*/  SHF.L.U32 R168, R168, 0x10, RZ ;  /* 0x00000010a8a87819 */ /* 0x000fe200000006ff */
[----:B------:R-:W-:-:S04]  /*8cc0*/  FADD.FTZ R29, R29, R172 ;  /* 0x000000ac1d1d7221 */ /* 0x000fc80000010000 */
[----:B------:R-:W-:-:S04]  /*8cd0*/  FFMA.FTZ R168, R171, UR23, R168 ;  /* 0x00000017aba87c23 */ /* 0x000fc800080100a8 */
[----:B------:R-:W-:Y:S02]  /*8ce0*/  FMUL.FTZ R168, R168, UR14 ;  /* 0x0000000ea8a87c20 */ /* 0x000fe40008410000 */
[----:B------:R-:W-:Y:S02]  /*8cf0*/  @P6 MOV R170, R169 ;  /* 0x000000a900aa6202 */ /* 0x000fe40000000f00 */
[----:B------:R-:W-:Y:S02]  /*8d00*/  FMUL.FTZ R171, R168, UR22 ;  /* 0x00000016a8ab7c20 */ /* 0x000fe40008410000 */
[----:B------:R-:W-:Y:S02]  /*8d10*/  @P6 SHF.L.U32 R168, R170, 0x10, RZ ;  /* 0x00000010aaa86819 */ /* 0x000fe400000006ff */
[----:B------:R-:W-:-:S03]  /*8d20*/  FMUL.FTZ R170, R114, R171 ;  /* 0x000000ab72aa7220 */ /* 0x000fc60000410000 */
[----:B------:R-:W-:Y:S01]  /*8d30*/  @P6 FMUL.FTZ R175, R171, R168 ;  /* 0x000000a8abaf6220 */ /* 0x000fe20000410000 */
[----:B------:R-:W-:Y:S01]  /*8d40*/  SHF.R.U32.HI R168, RZ, 0x10, R211 ;  /* 0x00000010ffa87819 */ /* 0x000fe200000116d3 */
[----:B------:R-:W-:Y:S01]  /*8d50*/  FADD.FTZ R171, R235, -R176 ;  /* 0x800000b0ebab7221 */ /* 0x000fe20000010000 */
[----:B------:R-:W-:Y:S01]  /*8d60*/  FSEL R178, R170, RZ, P6 ;  /* 0x000000ffaab27208 */ /* 0x000fe20003000000 */
[----:B------:R-:W-:Y:S01]  /*8d70*/  FADD.FTZ R30, R30, R175 ;  /* 0x000000af1e1e7221 */ /* 0x000fe20000010000 */
[----:B------:R-:W-:Y:S02]  /*8d80*/  ISETP.GE.U32.AND P6, PT, R0, 0x1000000, PT ;  /* 0x010000000000780c */ /* 0x000fe40003fc6070 */
[----:B------:R-:W-:Y:S02]  /*8d90*/  SHF.L.U32 R168, R168, 0x10, RZ ;  /* 0x00000010a8a87819 */ /* 0x000fe400000006ff */
[----:B------:R-:W-:Y:S01]  /*8da0*/  MOV R176, RZ ;  /* 0x000000ff00b07202 */ /* 0x000fe20000000f00 */
[----:B------:R-:W-:Y:S02]  /*8db0*/  F2F.BF16.F32 R178, R178 ;  /* 0x000000b200b27304 */ /* 0x000fe40000202000 */
        /* <DEDUP_REMOVED lines=19> */
.L_x_3572:
[----:B------:R-:W-:Y:S01]  /*8ef0*/  ISETP.NE.AND P6, PT, R12, RZ, PT ;  /* 0x000000ff0c00720c */ /* 0x000fe20003fc5270 */
[----:B------:R-:W-:-:S12]  /*8f00*/  BSSY.RECONVERGENT B1, `(.L_x_3585) ;  /* 0x0000057000017945 */ /* 0x000fd80003800200 */
[----:B------:R-:W-:Y:S05]  /*8f10*/  @!P6 BRA `(.L_x_3586) ;  /* 0x000000040054e947 */ /* 0x000fea0003800000 */
[----:B------:R-:W0:Y:S02]  /*8f20*/  LDC.64 R168, c[0x0][0x390] ;  /* 0x0000e400ffa87b82 */ /* 0x000e240000000a00 */
[----:B0-----:R-:W-:-:S06]  /*8f30*/  IMAD.WIDE.U32 R168, R9, 0x8, R168 ;  /* 0x0000000809a87825 */ /* 0x001fcc00078e00a8 */
[----:B------:R-:W2:Y:S01]  /*8f40*/  LDG.E.64 R168, desc[UR12][R168.64] ;  /* 0x0000000ca8a87981 */ /* 0x000ea2000c1e1b00 */
[----:B------:R-:W-:Y:S01]  /*8f50*/  MOV R170, R204 ;  /* 0x000000cc00aa7202 */ /* 0x000fe20000000f00 */
[----:B------:R-:W-:Y:S01]  /*8f60*/  FFMA.FTZ R171, R3, UR4, R176 ;  /* 0x0000000403ab7c23 */ /* 0x000fe200080100b0 */
[----:B------:R-:W-:Y:S01]  /*8f70*/  LOP3.LUT P6, RZ, R8, 0xff, RZ, 0xc0, !PT ;  /* 0x000000ff08ff7812 */ /* 0x000fe200078cc0ff */
[----:B------:R-:W-:Y:S01]  /*8f80*/  HFMA2 R177, -RZ, RZ, 0, 0 ;  /* 0x00000000ffb17431 */ /* 0x000fe200000001ff */
[----:B------:R-:W-:Y:S01]  /*8f90*/  SHF.L.U32 R172, R170, 0x10, RZ ;  /* 0x00000010aaac7819 */ /* 0x000fe200000006ff */
[----:B------:R-:W-:Y:S01]  /*8fa0*/  FADD.FTZ R171, R16, -R171 ;  /* 0x800000ab10ab7221 */ /* 0x000fe20000010000 */
[----:B------:R-:W-:Y:S01]  /*8fb0*/  CS2R R178, SRZ ;  /* 0x0000000000b27805 */ /* 0x000fe2000001ff00 */
[----:B------:R-:W-:Y:S02]  /*8fc0*/  HFMA2 R180, -RZ, RZ, 0, 0 ;  /* 0x00000000ffb47431 */ /* 0x000fe400000001ff */
[----:B------:R-:W-:-:S04]  /*8fd0*/  FFMA.FTZ R172, R171, UR23, R172 ;  /* 0x00000017abac7c23 */ /* 0x000fc800080100ac */
        /* <DEDUP_REMOVED lines=9> */
[----:B------:R-:W-:Y:S01]  /*9070*/  SHF.R.U64 R171, R204, 0x10, R205 ;  /* 0x00000010ccab7819 */ /* 0x000fe200000012cd */
[----:B------:R-:W-:Y:S01]  /*9080*/  FFMA.FTZ R170, R14, UR4, R176 ;  /* 0x000000040eaa7c23 */ /* 0x000fe200080100b0 */
[----:B------:R-:W-:Y:S01]  /*9090*/  LOP3.LUT P6, RZ, R8, 0xff00, RZ, 0xc0, !PT ;  /* 0x0000ff0008ff7812 */ /* 0x000fe200078cc0ff */
[----:B------:R-:W-:Y:S01]  /*90a0*/  FADD.FTZ R52, R52, R177 ;  /* 0x000000b134347221 */ /* 0x000fe20000010000 */
[----:B------:R-:W-:Y:S01]  /*90b0*/  SHF.L.U32 R171, R171, 0x10, RZ ;  /* 0x00000010abab7819 */ /* 0x000fe200000006ff */
[----:B------:R-:W-:-:S04]  /*90c0*/  FADD.FTZ R170, R15, -R170 ;  /* 0x800000aa0faa7221 */ /* 0x000fc80000010000 */
[----:B------:R-:W-:Y:S01]  /*90d0*/  FFMA.FTZ R174, R170, UR23, R171 ;  /* 0x00000017aaae7c23 */ /* 0x000fe200080100ab */
[----:B------:R-:W-:-:S03]  /*90e0*/  FFMA.FTZ R171, R13, UR4, R176 ;  /* 0x000000040dab7c23 */ /* 0x000fc600080100b0 */
[----:B------:R-:W-:Y:S01]  /*90f0*/  FMUL.FTZ R170, R174, UR14 ;  /* 0x0000000eaeaa7c20 */ /* 0x000fe20008410000 */
[----:B------:R-:W-:Y:S01]  /*9100*/  FADD.FTZ R171, R18, -R171 ;  /* 0x800000ab12ab7221 */ /* 0x000fe20000010000 */
[----:B------:R-:W-:Y:S01]  /*9110*/  @P6 SHF.R.U64 R168, R168, 0x10, R169 ;  /* 0x00000010a8a86819 */ /* 0x000fe200000012a9 */
[----:B------:R-:W0:Y:S01]  /*9120*/  F2F.BF16.F32 R173, R174 ;  /* 0x000000ae00ad7304 */ /* 0x000e220000202000 */
[----:B------:R-:W-:Y:S02]  /*9130*/  FMUL.FTZ R170, R170, UR22 ;  /* 0x00000016aaaa7c20 */ /* 0x000fe40008410000 */
[----:B------:R-:W-:Y:S02]  /*9140*/  @P6 SHF.L.U32 R168, R168, 0x10, RZ ;  /* 0x00000010a8a86819 */ /* 0x000fe400000006ff */
[----:B------:R-:W-:-:S03]  /*9150*/  FMUL.FTZ R182, R161, R170 ;  /* 0x000000aaa1b67220 */ /* 0x000fc60000410000 */
[----:B------:R-:W-:Y:S01]  /*9160*/  @P6 FMUL.FTZ R178, R170, R168 ;  /* 0x000000a8aab26220 */ /* 0x000fe20000410000 */
[----:B------:R-:W-:Y:S02]  /*9170*/  MOV R168, R205 ;  /* 0x000000cd00a87202 */ /* 0x000fe40000000f00 */
[----:B------:R-:W-:Y:S01]  /*9180*/  FSEL R182, R182, RZ, P6 ;  /* 0x000000ffb6b67208 */ /* 0x000fe20003000000 */
[----:B------:R-:W-:Y:S01]  /*9190*/  FADD.FTZ R53, R53, R178 ;  /* 0x000000b235357221 */ /* 0x000fe20000010000 */
[----:B------:R-:W-:Y:S02]  /*91a0*/  LOP3.LUT P6, RZ, R8, 0xff0000, RZ, 0xc0, !PT ;  /* 0x00ff000008ff7812 */ /* 0x000fe400078cc0ff */
[----:B------:R-:W-:Y:S01]  /*91b0*/  SHF.L.U32 R168, R168, 0x10, RZ ;  /* 0x00000010a8a87819 */ /* 0x000fe200000006ff */
[----:B0-----:R-:W-:Y:S01]  /*91c0*/  IMAD.WIDE.U32 R172, R173, 0x10000, RZ ;  /* 0x00010000adac7825 */ /* 0x001fe200078e00ff */
[----:B------:R-:W-:Y:S03]  /*91d0*/  F2F.BF16.F32 R182, R182 ;  /* 0x000000b600b67304 */ /* 0x000fe60000202000 */
[----:B------:R-:W-:Y:S01]  /*91e0*/  FFMA.FTZ R240, R171, UR23, R168 ;  /* 0x00000017abf07c23 */ /* 0x000fe200080100a8 */
[----:B------:R-:W-:-:S03]  /*91f0*/  LOP3.LUT R174, R172, R239, RZ, 0xfc, !PT ;  /* 0x000000efacae7212 */ /* 0x000fc600078efcff */
[----:B------:R-:W-:Y:S02]  /*9200*/  FMUL.FTZ R168, R240, UR14 ;  /* 0x0000000ef0a87c20 */ /* 0x000fe40008410000 */
[----:B------:R-:W-:Y:S01]  /*9210*/  @P6 MOV R170, R169 ;  /* 0x000000a900aa6202 */ /* 0x000fe20000000f00 */
[----:B------:R-:W-:Y:S01]  /*9220*/  F2F.BF16.F32 R240, R240 ;  /* 0x000000f000f07304 */ /* 0x000fe20000202000 */
[----:B------:R-:W-:Y:S02]  /*9230*/  FMUL.FTZ R171, R168, UR22 ;  /* 0x00000016a8ab7c20 */ /* 0x000fe40008410000 */
[----:B------:R-:W-:Y:S02]  /*9240*/  @P6 SHF.L.U32 R168, R170, 0x10, RZ ;  /* 0x00000010aaa86819 */ /* 0x000fe400000006ff */
[----:B------:R-:W-:-:S03]  /*9250*/  FMUL.FTZ R170, R162, R171 ;  /* 0x000000aba2aa7220 */ /* 0x000fc60000410000 */
[----:B------:R-:W-:Y:S01]  /*9260*/  @P6 FMUL.FTZ R179, R171, R168 ;  /* 0x000000a8abb36220 */ /* 0x000fe20000410000 */
[----:B------:R-:W-:Y:S01]  /*9270*/  FFMA.FTZ R168, R20, UR4, R176 ;  /* 0x0000000414a87c23 */ /* 0x000fe200080100b0 */
[----:B------:R-:W-:Y:S02]  /*9280*/  FSEL R183, R170, RZ, P6 ;  /* 0x000000ffaab77208 */ /* 0x000fe40003000000 */
[----:B------:R-:W-:Y:S01]  /*9290*/  SHF.R.U32.HI R170, RZ, 0x10, R205 ;  /* 0x00000010ffaa7819 */ /* 0x000fe200000116cd */
[----:B------:R-:W-:Y:S01]  /*92a0*/  FADD.FTZ R168, R17, -R168 ;  /* 0x800000a811a87221 */ /* 0x000fe20000010000 */
[----:B------:R-:W-:Y:S01]  /*92b0*/  ISETP.GE.U32.AND P6, PT, R8, 0x1000000, PT ;  /* 0x010000000800780c */ /* 0x000fe20003fc6070 */
[----:B------:R-:W-:Y:S01]  /*92c0*/  FADD.FTZ R54, R54, R179 ;  /* 0x000000b336367221 */ /* 0x000fe20000010000 */
[----:B------:R-:W-:Y:S01]  /*92d0*/  SHF.L.U32 R171, R170, 0x10, RZ ;  /* 0x00000010aaab7819 */ /* 0x000fe200000006ff */
[----:B------:R-:W-:Y:S04]  /*92e0*/  F2F.BF16.F32 R183, R183 ;  /* 0x000000b700b77304 */ /* 0x000fe80000202000 */
[----:B------:R-:W-:-:S04]  /*92f0*/  FFMA.FTZ R241, R168, UR23, R171 ;  /* 0x00000017a8f17c23 */ /* 0x000fc800080100ab */
        /* <DEDUP_REMOVED lines=23> */
.L_x_3586:
[----:B------:R-:W-:Y:S05]  /*9470*/  BSYNC.RECONVERGENT B1 ;  /* 0x0000000000017941 */ /* 0x000fea0003800200 */
.L_x_3585:
[----:B------:R-:W-:Y:S04]  /*9480*/  BSSY.RECONVERGENT B1, `(.L_x_3587) ;  /* 0x0000057000017945 */ /* 0x000fe80003800200 */
[----:B------:R-:W-:Y:S05]  /*9490*/  @!P0 BRA `(.L_x_3588) ;  /* 0x0000000400548947 */ /* 0x000fea0003800000 */
[----:B0-----:R-:W0:Y:S02]  /*94a0*/  LDC.64 R168, c[0x0][0x390] ;  /* 0x0000e400ffa87b82 */ /* 0x001e240000000a00 */
        /* <DEDUP_REMOVED lines=84> */
.L_x_3588:
[----:B------:R-:W-:Y:S05]  /*99f0*/  BSYNC.RECONVERGENT B1 ;  /* 0x0000000000017941 */ /* 0x000fea0003800200 */
.L_x_3587:
[----:B------:R-:W-:Y:S04]  /*9a00*/  BSSY.RECONVERGENT B1, `(.L_x_3589) ;  /* 0x0000057000017945 */ /* 0x000fe80003800200 */
[----:B------:R-:W-:Y:S05]  /*9a10*/  @!P1 BRA `(.L_x_3590) ;  /* 0x0000000400549947 */ /* 0x000fea0003800000 */
[----:B01----:R-:W0:Y:S02]  /*9a20*/  LDC.64 R168, c[0x0][0x390] ;  /* 0x0000e400ffa87b82 */ /* 0x003e240000000a00 */
        /* <DEDUP_REMOVED lines=84> */
.L_x_3590:
[----:B------:R-:W-:Y:S05]  /*9f70*/  BSYNC.RECONVERGENT B1 ;  /* 0x0000000000017941 */ /* 0x000fea0003800200 */
.L_x_3589:
[----:B------:R-:W-:Y:S04]  /*9f80*/  BSSY.RECONVERGENT B1, `(.L_x_3591) ;  /* 0x0000057000017945 */ /* 0x000fe80003800200 */
[----:B------:R-:W-:Y:S05]  /*9f90*/  @!P2 BRA `(.L_x_3592) ;  /* 0x000000040054a947 */ /* 0x000fea0003800000 */
[----:B01-3--:R-:W0:Y:S02]  /*9fa0*/  LDC.64 R168, c[0x0][0x390] ;  /* 0x0000e400ffa87b82 */ /* 0x00be240000000a00 */
        /* <DEDUP_REMOVED lines=84> */
.L_x_3592:
[----:B------:R-:W-:Y:S05]  /*a4f0*/  BSYNC.RECONVERGENT B1 ;  /* 0x0000000000017941 */ /* 0x000fea0003800200 */
.L_x_3591:
[----:B------:R-:W-:Y:S04]  /*a500*/  BSSY.RECONVERGENT B1, `(.L_x_3593) ;  /* 0x0000057000017945 */ /* 0x000fe80003800200 */
[----:B------:R-:W-:Y:S05]  /*a510*/  @!P3 BRA `(.L_x_3594) ;  /* 0x000000040054b947 */ /* 0x000fea0003800000 */
[----:B01-34-:R-:W0:Y:S02]  /*a520*/  LDC.64 R168, c[0x0][0x390] ;  /* 0x0000e400ffa87b82 */ /* 0x01be240000000a00 */
        /* <DEDUP_REMOVED lines=84> */
.L_x_3594:
[----:B------:R-:W-:Y:S05]  /*aa70*/  BSYNC.RECONVERGENT B1 ;  /* 0x0000000000017941 */ /* 0x000fea0003800200 */
.L_x_3593:
        /* <DEDUP_REMOVED lines=87> */
.L_x_3596:
[----:B------:R-:W-:Y:S05]  /*aff0*/  BSYNC.RECONVERGENT B1 ;  /* 0x0000000000017941 */ /* 0x000fea0003800200 */
.L_x_3595:
        /* <DEDUP_REMOVED lines=10> */
[----:B------:R-:W-:-:S03]  /*b0a0*/  CS2R R178, SRZ ;  /* 0x0000000000b27805 */ /* 0x000fc6000001ff00 */
[----:B------:R-:W-:-:S04]  /*b0b0*/  FFMA.FTZ R172, R171, UR23, R172 ;  /* 0x00000017abac7c23 */ /* 0x000fc800080100ac */
[----:B------:R-:W-:Y:S01]  /*b0c0*/  FMUL.FTZ R171, R172, UR14 ;  /* 0x0000000eacab7c20 */ /* 0x000fe20008410000 */
[----:B------:R-:W-:Y:S03]  /*b0d0*/  F2F.BF16.F32 R237, R172 ;  /* 0x000000ac00ed7304 */ /* 0x000fe60000202000 */
[----:B------:R-:W-:-:S04]  /*b0e0*/  FMUL.FTZ R171, R171, UR22 ;  /* 0x00000016abab7c20 */ /* 0x000fc80008410000 */
[----:B-----5:R-:W-:-:S05]  /*b0f0*/  FMUL.FTZ R180, R112, R171 ;  /* 0x000000ab70b47220 */ /* 0x020fca0000410000 */
[----:B------:R-:W-:-:S04]  /*b100*/  FSEL R180, R180, RZ, P6 ;  /* 0x000000ffb4b47208 */ /* 0x000fc80003000000 */
        /* <DEDUP_REMOVED lines=11> */
[--C-:B------:R-:W-:Y:S01]  /*b1c0*/  FFMA.FTZ R171, R233, UR4, R176.reuse ;  /* 0x00000004e9ab7c23 */ /* 0x100fe200080100b0 */
[----:B------:R-:W-:Y:S02]  /*b1d0*/  FFMA.FTZ R176, R238, UR4, R176 ;  /* 0x00000004eeb07c23 */ /* 0x000fe400080100b0 */
[----:B------:R-:W-:Y:S01]  /*b1e0*/  FMUL.FTZ R170, R174, UR14 ;  /* 0x0000000eaeaa7c20 */ /* 0x000fe20008410000 */
[----:B------:R-:W-:Y:S01]  /*b1f0*/  FADD.FTZ R171, R236, -R171 ;  /* 0x800000abecab7221 */ /* 0x000fe20000010000 */
[----:B------:R-:W-:Y:S01]  /*b200*/  @P6 SHF.R.U64 R168, R168, 0x10, R169 ;  /* 0x00000010a8a86819 */ /* 0x000fe200000012a9 */
[----:B------:R-:W-:Y:S01]  /*b210*/  FADD.FTZ R176, R235, -R176 ;  /* 0x800000b0ebb07221 */ /* 0x000fe20000010000 */
[----:B------:R-:W-:Y:S01]  /*b220*/  FMUL.FTZ R170, R170, UR22 ;  /* 0x00000016aaaa7c20 */ /* 0x000fe20008410000 */
[----:B------:R-:W0:Y:S01]  /*b230*/  F2F.BF16.F32 R173, R174 ;  /* 0x000000ae00ad7304 */ /* 0x000e220000202000 */
[----:B------:R-:W-:-:S02]  /*b240*/  @P6 SHF.L.U32 R168, R168, 0x10, RZ ;  /* 0x00000010a8a86819 */ /* 0x000fc400000006ff */
[----:B------:R-:W-:-:S03]  /*b250*/  FMUL.FTZ R181, R113, R170 ;  /* 0x000000aa71b57220 */ /* 0x000fc60000410000 */
[----:B------:R-:W-:Y:S01]  /*b260*/  @P6 FMUL.FTZ R178, R170, R168 ;  /* 0x000000a8aab26220 */ /* 0x000fe20000410000 */
[----:B------:R-:W-:Y:S02]  /*b270*/  MOV R168, R211 ;  /* 0x000000d300a87202 */ /* 0x000fe40000000f00 */
[----:B------:R-:W-:Y:S01]  /*b280*/  FSEL R181, R181, RZ, P6 ;  /* 0x000000ffb5b57208 */ /* 0x000fe20003000000 */
[----:B------:R-:W-:Y:S01]  /*b290*/  FADD.FTZ R29, R29, R178 ;  /* 0x000000b21d1d7221 */ /* 0x000fe20000010000 */
[----:B------:R-:W-:Y:S02]  /*b2a0*/  LOP3.LUT P6, RZ, R0, 0xff0000, RZ, 0xc0, !PT ;  /* 0x00ff000000ff7812 */ /* 0x000fe400078cc0ff */
[----:B------:R-:W-:Y:S02]  /*b2b0*/  SHF.L.U32 R168, R168, 0x10, RZ ;  /* 0x00000010a8a87819 */ /* 0x000fe400000006ff */
[----:B------:R-:W-:Y:S01]  /*b2c0*/  F2F.BF16.F32 R181, R181 ;  /* 0x000000b500b57304 */ /* 0x000fe20000202000 */
[----:B0-----:R-:W-:-:S04]  /*b2d0*/  IMAD.WIDE.U32 R172, R173, 0x10000, RZ ;  /* 0x00010000adac7825 */ /* 0x001fc800078e00ff */
[----:B------:R-:W-:Y:S01]  /*b2e0*/  FFMA.FTZ R240, R171, UR23, R168 ;  /* 0x00000017abf07c23 */ /* 0x000fe200080100a8 */
[----:B------:R-:W-:-:S03]  /*b2f0*/  LOP3.LUT R174, R172, R237, RZ, 0xfc, !PT ;  /* 0x000000edacae7212 */ /* 0x000fc600078efcff */
[----:B------:R-:W-:Y:S01]  /*b300*/  FMUL.FTZ R168, R240, UR14 ;  /* 0x0000000ef0a87c20 */ /* 0x000fe20008410000 */
[----:B------:R-:W-:Y:S01]  /*b310*/  @P6 MOV R170, R169 ;  /* 0x000000a900aa6202 */ /* 0x000fe20000000f00 */
[----:B------:R-:W-:Y:S02]  /*b320*/  F2F.BF16.F32 R240, R240 ;  /* 0x000000f000f07304 */ /* 0x000fe40000202000 */
[----:B------:R-:W-:Y:S01]  /*b330*/  FMUL.FTZ R171, R168, UR22 ;  /* 0x00000016a8ab7c20 */ /* 0x000fe20008410000 */
[----:B------:R-:W-:-:S03]  /*b340*/  @P6 SHF.L.U32 R168, R170, 0x10, RZ ;  /* 0x00000010aaa86819 */ /* 0x000fc600000006ff */
[----:B------:R-:W-:Y:S02]  /*b350*/  FMUL.FTZ R170, R114, R171 ;  /* 0x000000ab72aa7220 */ /* 0x000fe40000410000 */
[----:B------:R-:W-:Y:S01]  /*b360*/  @P6 FMUL.FTZ R179, R171, R168 ;  /* 0x000000a8abb36220 */ /* 0x000fe20000410000 */
[----:B------:R-:W-:Y:S02]  /*b370*/  SHF.R.U32.HI R168, RZ, 0x10, R211 ;  /* 0x00000010ffa87819 */ /* 0x000fe400000116d3 */
[----:B------:R-:W-:Y:S01]  /*b380*/  FSEL R182, R170, RZ, P6 ;  /* 0x000000ffaab67208 */ /* 0x000fe20003000000 */
[----:B------:R-:W-:Y:S01]  /*b390*/  FADD.FTZ R30, R30, R179 ;  /* 0x000000b31e1e7221 */ /* 0x000fe20000010000 */
[----:B------:R-:W-:Y:S02]  /*b3a0*/  ISETP.GE.U32.AND P6, PT, R0, 0x1000000, PT ;  /* 0x010000000000780c */ /* 0x000fe40003fc6070 */
[----:B------:R-:W-:Y:S02]  /*b3b0*/  SHF.L.U32 R171, R168, 0x10, RZ ;  /* 0x00000010a8ab7819 */ /* 0x000fe400000006ff */
[----:B------:R-:W-:Y:S03]  /*b3c0*/  F2F.BF16.F32 R182, R182 ;  /* 0x000000b600b67304 */ /* 0x000fe60000202000 */
[----:B------:R-:W-:Y:S01]  /*b3d0*/  FFMA.FTZ R241, R176, UR23, R171 ;  /* 0x00000017b0f17c23 */ /* 0x000fe200080100ab */
[----:B------:R-:W-:-:S03]  /*b3e0*/  HFMA2 R176, -RZ, RZ, 0, 0 ;  /* 0x00000000ffb07431 */ /* 0x000fc600000001ff */
        /* <DEDUP_REMOVED lines=20> */
[----:B--2---:R-:W-:-:S05]  /*b530*/  IMAD.WIDE.U32 R168, R9, 0x8, R168 ;  /* 0x0000000809a87825 */ /* 0x004fca00078e00a8 */
[----:B------:R0:W-:Y:S02]  /*b540*/  STG.E.64 desc[UR12][R168.64], R172 ;  /* 0x000000aca8007986 */ /* 0x0001e4000c101b0c */
.L_x_3559:
[----:B------:R-:W-:Y:S05]  /*b550*/  BSYNC.RECONVERGENT B0 ;  /* 0x0000000000007941 */ /* 0x000fea0003800200 */
.L_x_3544:
[----:B------:R-:W-:Y:S02]  /*b560*/  UIADD3 UR7, UPT, UPT, UR7, UR24, URZ ;  /* 0x0000001807077290 */ /* 0x000fe4000fffe0ff */
[----:B------:R-:W-:Y:S02]  /*b570*/  UPLOP3.LUT UP2, UPT, UPT, UPT, UP2, 0x40, 0x4 ;  /* 0x000000000004789c */ /* 0x000fe40003f4e820 */
[----:B------:R-:W-:-:S09]  /*b580*/  UISETP.GE.AND UP1, UPT, UR7, UR25, UPT ;  /* 0x000000190700728c */ /* 0x000fd2000bf26270 */
[----:B------:R-:W-:Y:S05]  /*b590*/  BRA.U !UP1, `(.L_x_3597) ;  /* 0xffffff5509307547 */ /* 0x000fea000b83ffff */
.L_x_3527:
[----:B------:R-:W0:Y:S01]  /*b5a0*/  S2UR UR4, SR_CTAID.X ;  /* 0x00000000000479c3 */ /* 0x000e220000002500 */
[----:B------:R-:W-:Y:S01]  /*b5b0*/  ISETP.NE.AND P6, PT, R12, RZ, PT ;  /* 0x000000ff0c00720c */ /* 0x000fe20003fc5270 */
[----:B------:R-:W-:Y:S01]  /*b5c0*/  BSSY.RECONVERGENT B0, `(.L_x_3598) ;  /* 0x000000f000007945 */ /* 0x000fe20003800200 */
[----:B0-----:R-:W-:-:S06]  /*b5d0*/  UIMAD UR4, UR4, UR6, URZ ;  /* 0x00000006040472a4 */ /* 0x001fcc000f8e02ff */
        /* <DEDUP_REMOVED lines=13> */
.L_x_3599:
[----:B------:R-:W-:Y:S05]  /*b6b0*/  BSYNC.RECONVERGENT B0 ;  /* 0x0000000000007941 */ /* 0x000fea0003800200 */
.L_x_3598:
        /* <DEDUP_REMOVED lines=12> */
.L_x_3601:
[----:B------:R-:W-:Y:S05]  /*b780*/  BSYNC.RECONVERGENT B0 ;  /* 0x0000000000007941 */ /* 0x000fea0003800200 */
.L_x_3600:
        /* <DEDUP_REMOVED lines=12> */
.L_x_3603:
[----:B------:R-:W-:Y:S05]  /*b850*/  BSYNC.RECONVERGENT B0 ;  /* 0x0000000000007941 */ /* 0x000fea0003800200 */
.L_x_3602:
        /* <DEDUP_REMOVED lines=12> */
.L_x_3605:
[----:B------:R-:W-:Y:S05]  /*b920*/  BSYNC.RECONVERGENT B0 ;  /* 0x0000000000007941 */ /* 0x000fea0003800200 */
.L_x_3604:
        /* <DEDUP_REMOVED lines=12> */
.L_x_3607:
[----:B------:R-:W-:Y:S05]  /*b9f0*/  BSYNC.RECONVERGENT B0 ;  /* 0x0000000000007941 */ /* 0x000fea0003800200 */
.L_x_3606:
        /* <DEDUP_REMOVED lines=12> */
.L_x_3609:
[----:B------:R-:W-:Y:S05]  /*bac0*/  BSYNC.RECONVERGENT B0 ;  /* 0x0000000000007941 */ /* 0x000fea0003800200 */
.L_x_3608:
[----:B------:R-:W-:Y:S05]  /*bad0*/  @!P5 EXIT ;  /* 0x000000000000d94d */ /* 0x000fea0003800000 */
[----:B0-----:R-:W0:Y:S08]  /*bae0*/  LDC.64 R2, c[0x0][0x440] ;  /* 0x00011000ff027b82 */ /* 0x001e300000000a00 */
        /* <DEDUP_REMOVED lines=9> */
.L_x_3610:
        /* <DEDUP_REMOVED lines=16> */
.L_x_14340:


//--------------------- .text._ZN10layer_norm13ln_bwd_kernelINS_13Kernel_traitsIf13__nv_bfloat16S2_S2_fjLj7168ELj1ELj1ELj8ELj8ENS_18Kernel_traits_baseILj7168EfS2_S2_S2_fjLj256EEEEELb1ELb1ELb0ELb1EEEvNS_9BwdParamsE --------------------------
	.section	.text._ZN10layer_norm13ln_bwd_kernelINS_13Kernel_traitsIf13__nv_bfloat16S2_S2_fjLj7168ELj1ELj1ELj8ELj8ENS_18Kernel_traits_baseILj7168EfS2_S2_S2_fjLj256EEEEELb1ELb1ELb0ELb1EEEvNS_9BwdParamsE,"ax",@progbits
	.align	128
        .global         _ZN10layer_norm13ln_bwd_kernelINS_13Kernel_traitsIf13__nv_bfloat16S2_S2_fjLj7168ELj1ELj1ELj8ELj8ENS_18Kernel_traits_baseILj7168EfS2_S2_S2_fjLj256EEEEELb1ELb1ELb0ELb1EEEvNS_9BwdParamsE
        .type           _ZN10layer_norm13ln_bwd_kernelINS_13Kernel_traitsIf13__nv_bfloat16S2_S2_fjLj7168ELj1ELj1ELj8ELj8ENS_18Kernel_traits_baseILj7168EfS2_S2_S2_fjLj256EEEEELb1ELb1ELb0ELb1EEEvNS_9BwdParamsE,@function
        .size           _ZN10layer_norm13ln_bwd_kernelINS_13Kernel_traitsIf13__nv_bfloat16S2_S2_fjLj7168ELj1ELj1ELj8ELj8ENS_18Kernel_traits_baseILj7168EfS2_S2_S2_fjLj256EEEEELb1ELb1ELb0ELb1EEEvNS_9BwdParamsE,(.L_x_14341 - _ZN10layer_norm13ln_bwd_kernelINS_13Kernel_traitsIf13__nv_bfloat16S2_S2_fjLj7168ELj1ELj1ELj8ELj8ENS_18Kernel_traits_baseILj7168EfS2_S2_S2_fjLj256EEEEELb1ELb1ELb0ELb1EEEvNS_9BwdParamsE)
        .other          _ZN10layer_norm13ln_bwd_kernelINS_13Kernel_traitsIf13__nv_bfloat16S2_S2_fjLj7168ELj1ELj1ELj8ELj8ENS_18Kernel_traits_baseILj7168EfS2_S2_S2_fjLj256EEEEELb1ELb1ELb0ELb1EEEvNS_9BwdParamsE,@"STO_CUDA_ENTRY STV_DEFAULT"
_ZN10layer_norm13ln_bwd_kernelINS_13Kernel_traitsIf13__nv_bfloat16S2_S2_fjLj7168ELj1ELj1ELj8ELj8ENS_18Kernel_traits_baseILj7168EfS2_S2_S2_fjLj256EEEEELb1ELb1ELb0ELb1EEEvNS_9BwdParamsE:
.text._ZN10layer_norm13ln_bwd_kernelINS_13Kernel_traitsIf13__nv_bfloat16S2_S2_fjLj7168ELj1ELj1ELj8ELj8ENS_18Kernel_traits_baseILj7168EfS2_S2_S2_fjLj256EEEEELb1ELb1ELb0ELb1EEEvNS_9BwdParamsE:
        /* <DEDUP_REMOVED lines=61> */
[----:B------:R-:W-:Y:S01]  /*03d0*/  CS2R R234, SRZ ;  /* 0x0000000000ea7805 */ /* 0x000fe2000001ff00 */
[----:B--2---:R-:W-:Y:S01]  /*03e0*/  UISETP.NE.U32.AND UP0, UPT, UR4, URZ, UPT ;  /* 0x000000ff0400728c */ /* 0x004fe2000bf05070 */
[----:B------:R-:W-:Y:S02]  /*03f0*/  CS2R R232, SRZ ;  /* 0x0000000000e87805 */ /* 0x000fe4000001ff00 */
[----:B------:R-:W-:-:S02]  /*0400*/  CS2R R236, SRZ ;  /* 0x0000000000ec7805 */ /* 0x000fc4000001ff00 */
[----:B------:R-:W-:Y:S02]  /*0410*/  CS2R R220, SRZ ;  /* 0x0000000000dc7805 */ /* 0x000fe4000001ff00 */
[----:B------:R-:W-:Y:S01]  /*0420*/  CS2R R240, SRZ ;  /* 0x0000000000f07805 */ /* 0x000fe2000001ff00 */
[----:B-1----:R-:W-:Y:S01]  /*0430*/  IMAD.WIDE.U32 R2, R251, 0x10, R2 ;  /* 0x00000010fb027825 */ /* 0x002fe200078e0002 */
[----:B------:R-:W-:Y:S02]  /*0440*/  CS2R R238, SRZ ;  /* 0x0000000000ee7805 */ /* 0x000fe4000001ff00 */
[----:B------:R-:W-:Y:S02]  /*0450*/  CS2R R242, SRZ ;  /* 0x0000000000f27805 */ /* 0x000fe4000001ff00 */
[----:B------:R-:W-:Y:S02]  /*0460*/  CS2R R218, SRZ ;  /* 0x0000000000da7805 */ /* 0x000fe4000001ff00 */
[----:B------:R-:W-:Y:S01]  /*0470*/  CS2R R246, SRZ ;  /* 0x0000000000f67805 */ /* 0x000fe2000001ff00 */
[----:B0-----:R-:W5:Y:S01]  /*0480*/  LDG.E.128 R100, desc[UR14][R2.64] ;  /* 0x0000000e02647981 */ /* 0x001f62000c1e1d00 */
[----:B------:R-:W-:-:S02]  /*0490*/  CS2R R244, SRZ ;  /* 0x0000000000f47805 */ /* 0x000fc4000001ff00 */
[----:B------:R-:W-:Y:S01]  /*04a0*/  MOV R250, RZ ;  /* 0x000000ff00fa7202 */ /* 0x000fe20000000f00 */
[----:B---3--:R-:W-:Y:S01]  /*04b0*/  IMAD.WIDE.U32 R4, R251, 0x10, R4 ;  /* 0x00000010fb047825 */ /* 0x008fe200078e0004 */
[----:B------:R-:W5:Y:S01]  /*04c0*/  LDG.E.128 R96, desc[UR14][R2.64+0x1000] ;  /* 0x0010000e02607981 */ /* 0x000f62000c1e1d00 */
[----:B------:R-:W-:Y:S02]  /*04d0*/  CS2R R248, SRZ ;  /* 0x0000000000f87805 */ /* 0x000fe4000001ff00 */
[----:B------:R-:W-:Y:S02]  /*04e0*/  CS2R R216, SRZ ;  /* 0x0000000000d87805 */ /* 0x000fe4000001ff00 */
[----:B------:R-:W-:Y:S01]  /*04f0*/  CS2R R214, SRZ ;  /* 0x0000000000d67805 */ /* 0x000fe2000001ff00 */
[----:B------:R-:W5:Y:S01]  /*0500*/  LDG.E.128 R92, desc[UR14][R2.64+0x2000] ;  /* 0x0020000e025c7981 */ /* 0x000f62000c1e1d00 */
[----:B------:R-:W-:Y:S02]  /*0510*/  CS2R R212, SRZ ;  /* 0x0000000000d47805 */ /* 0x000fe4000001ff00 */
[----:B------:R-:W-:-:S02]  /*0520*/  CS2R R210, SRZ ;  /* 0x0000000000d27805 */ /* 0x000fc4000001ff00 */
[----:B------:R-:W-:Y:S01]  /*0530*/  MOV R207, RZ ;  /* 0x000000ff00cf7202 */ /* 0x000fe20000000f00 */
[----:B------:R-:W5:Y:S01]  /*0540*/  LDG.E.128 R88, desc[UR14][R2.64+0x3000] ;  /* 0x0030000e02587981 */ /* 0x000f62000c1e1d00 */
[----:B------:R-:W-:Y:S02]  /*0550*/  CS2R R196, SRZ ;  /* 0x0000000000c47805 */ /* 0x000fe4000001ff00 */
[----:B------:R-:W-:Y:S02]  /*0560*/  CS2R R194, SRZ ;  /* 0x0000000000c27805 */ /* 0x000fe4000001ff00 */
[----:B------:R-:W-:Y:S01]  /*0570*/  CS2R R192, SRZ ;  /* 0x0000000000c07805 */ /* 0x000fe2000001ff00 */
[----:B------:R-:W5:Y:S01]  /*0580*/  LDG.E.128 R84, desc[UR14][R2.64+0x4000] ;  /* 0x0040000e02547981 */ /* 0x000f62000c1e1d00 */
[----:B------:R-:W-:Y:S02]  /*0590*/  CS2R R190, SRZ ;  /* 0x0000000000be7805 */ /* 0x000fe4000001ff00 */
[----:B------:R-:W-:-:S02]  /*05a0*/  MOV R0, RZ ;  /* 0x000000ff00007202 */ /* 0x000fc40000000f00 */
[----:B------:R-:W-:Y:S01]  /*05b0*/  CS2R R6, SRZ ;  /* 0x0000000000067805 */ /* 0x000fe2000001ff00 */
[----:B------:R-:W5:Y:S01]  /*05c0*/  LDG.E.128 R80, desc[UR14][R2.64+0x5000] ;  /* 0x0050000e02507981 */ /* 0x000f62000c1e1d00 */
[----:B------:R-:W-:Y:S02]  /*05d0*/  CS2R R8, SRZ ;  /* 0x0000000000087805 */ /* 0x000fe4000001ff00 */
[----:B------:R-:W-:Y:S02]  /*05e0*/  CS2R R10, SRZ ;  /* 0x00000000000a7805 */ /* 0x000fe4000001ff00 */
[----:B------:R-:W-:Y:S01]  /*05f0*/  CS2R R12, SRZ ;  /* 0x00000000000c7805 */ /* 0x000fe2000001ff00 */
[----:B------:R0:W5:Y:S01]  /*0600*/  LDG.E.128 R76, desc[UR14][R2.64+0x6000] ;  /* 0x0060000e024c7981 */ /* 0x000162000c1e1d00 */
[----:B------:R-:W-:Y:S02]  /*0610*/  CS2R R14, SRZ ;  /* 0x00000000000e7805 */ /* 0x000fe4000001ff00 */
[----:B------:R-:W-:-:S02]  /*0620*/  CS2R R16, SRZ ;  /* 0x0000000000107805 */ /* 0x000fc4000001ff00 */
[----:B------:R-:W-:Y:S01]  /*0630*/  CS2R R18, SRZ ;  /* 0x0000000000127805 */ /* 0x000fe2000001ff00 */
[----:B------:R-:W5:Y:S01]  /*0640*/  LDG.E.128 R72, desc[UR14][R4.64+0x6000] ;  /* 0x0060000e04487981 */ /* 0x000f62000c1e1d00 */
[----:B------:R-:W-:Y:S02]  /*0650*/  CS2R R20, SRZ ;  /* 0x0000000000147805 */ /* 0x000fe4000001ff00 */
[----:B------:R-:W-:Y:S02]  /*0660*/  CS2R R22, SRZ ;  /* 0x0000000000167805 */ /* 0x000fe4000001ff00 */
[----:B------:R-:W-:Y:S01]  /*0670*/  CS2R R24, SRZ ;  /* 0x0000000000187805 */ /* 0x000fe2000001ff00 */
[----:B------:R-:W5:Y:S01]  /*0680*/  LDG.E.128 R68, desc[UR14][R4.64+0x5000] ;  /* 0x0050000e04447981 */ /* 0x000f62000c1e1d00 */
[----:B------:R-:W-:Y:S02]  /*0690*/  CS2R R26, SRZ ;  /* 0x00000000001a7805 */ /* 0x000fe4000001ff00 */
[----:B0-----:R-:W-:-:S02]  /*06a0*/  CS2R R2, SRZ ;  /* 0x0000000000027805 */ /* 0x001fc4000001ff00 */
[----:B------:R-:W-:Y:S01]  /*06b0*/  CS2R R28, SRZ ;  /* 0x00000000001c7805 */ /* 0x000fe2000001ff00 */
[----:B------:R-:W5:Y:S01]  /*06c0*/  LDG.E.128 R64, desc[UR14][R4.64+0x4000] ;  /* 0x0040000e04407981 */ /* 0x000f62000c1e1d00 */
[----:B------:R-:W-:Y:S02]  /*06d0*/  CS2R R30, SRZ ;  /* 0x00000000001e7805 */ /* 0x000fe4000001ff00 */
[----:B------:R-:W-:Y:S01]  /*06e0*/  CS2R R32, SRZ ;  /* 0x0000000000207805 */ /* 0x000fe2000001ff00 */
[----:B------:R-:W0:Y:S01]  /*06f0*/  LDCU UR17, c[0x0][0x388] ;  /* 0x00007100ff1177ac */ /* 0x000e220008000800 */
[----:B------:R-:W5:Y:S01]  /*0700*/  LDG.E.128 R60, desc[UR14][R4.64+0x3000] ;  /* 0x0030000e043c7981 */ /* 0x000f62000c1e1d00 */
[----:B------:R-:W1:Y:S03]  /*0710*/  LDCU.U8 UR16, c[0x0][0x410] ;  /* 0x00008200ff1077ac */ /* 0x000e660008000000 */
[----:B------:R-:W5:Y:S01]  /*0720*/  LDG.E.128 R56, desc[UR14][R4.64+0x2000] ;  /* 0x0020000e04387981 */ /* 0x000f62000c1e1d00 */
[----:B------:R-:W2:Y:S03]  /*0730*/  LDCU UR20, c[0x0][0x400] ;  /* 0x00008000ff1477ac */ /* 0x000ea60008000800 */
[----:B------:R-:W5:Y:S01]  /*0740*/  LDG.E.128 R52, desc[UR14][R4.64+0x1000] ;  /* 0x0010000e04347981 */ /* 0x000f62000c1e1d00 */
[----:B------:R-:W3:Y:S03]  /*0750*/  LDCU.64 UR22, c[0x0][0x478] ;  /* 0x00008f00ff1677ac */ /* 0x000ee60008000a00 */
[----:B------:R4:W5:Y:S01]  /*0760*/  LDG.E.128 R48, desc[UR14][R4.64] ;  /* 0x0000000e04307981 */ /* 0x000962000c1e1d00 */
[----:B------:R-:W-:Y:S01]  /*0770*/  UISETP.NE.AND.EX UP0, UPT, UR5, URZ, UPT, UP0 ;  /* 0x000000ff0500728c */ /* 0x000fe2000bf05300 */
[----:B------:R-:W0:Y:S01]  /*0780*/  LDCU.128 UR8, c[0x0][0x3c0] ;  /* 0x00007800ff0877ac */ /* 0x000e220008000c00 */
[----:B------:R-:W0:Y:S01]  /*0790*/  LDCU.64 UR18, c[0x0][0x438] ;  /* 0x00008700ff1277ac */ /* 0x000e220008000a00 */
[----:B----4-:R-:W-:Y:S01]  /*07a0*/  CS2R R4, SRZ ;  /* 0x0000000000047805 */ /* 0x010fe2000001ff00 */
[----:B------:R-:W4:Y:S01]  /*07b0*/  LDCU.64 UR24, c[0x0][0x380] ;  /* 0x00007000ff1877ac */ /* 0x000f220008000a00 */
[----:B-12---:R-:W-:-:S06]  /*07c0*/  UMOV UR6, UR7 ;  /* 0x0000000700067c82 */ /* 0x006fcc0008000000 */
.L_x_3616:
[----:B0-----:R-:W-:Y:S01]  /*07d0*/  UIMAD UR4, UR6, UR17, URZ ;  /* 0x00000011060472a4 */ /* 0x001fe2000f8e02ff */
        /* <DEDUP_REMOVED lines=15> */
[----:B------:R-:W-:Y:S01]  /*08d0*/  IADD3 R150, PT, PT, R180, 0x200, RZ ;  /* 0x00000200b4967810 */ /* 0x000fe20007ffe0ff */
[----:B------:R-:W-:Y:S01]  /*08e0*/  IMAD.WIDE.U32 R36, R170, 0x8, R46 ;  /* 0x00000008aa247825 */ /* 0x000fe200078e002e */
[C---:B------:R-:W-:Y:S01]  /*08f0*/  IADD3 R141, PT, PT, R180.reuse, 0x300, RZ ;  /* 0x00000300b48d7810 */ /* 0x040fe20007ffe0ff */
[----:B------:R-:W4:Y:S02]  /*0900*/  LDG.E.64 R34, desc[UR14][R34.64] ;  /* 0x0000000e22227981 */ /* 0x000f24000c1e1b00 */
[C---:B-1----:R-:W-:Y:S01]  /*0910*/  IMAD.WIDE.U32 R104, R180.reuse, 0x8, R122 ;  /* 0x00000008b4687825 */ /* 0x042fe200078e007a */
[----:B------:R-:W-:Y:S01]  /*0920*/  MOV R106, UR4 ;  /* 0x00000004006a7c02 */ /* 0x000fe20008000f00 */
[----:B------:R-:W4:Y:S02]  /*0930*/  LDG.E.64 R36, desc[UR14][R36.64] ;  /* 0x0000000e24247981 */ /* 0x000f24000c1e1b00 */
[--C-:B--2---:R-:W-:Y:S01]  /*0940*/  IMAD.WIDE.U32 R42, R139, 0x8, R46.reuse ;  /* 0x000000088b2a7825 */ /* 0x104fe200078e002e */
[----:B------:R-:W-:Y:S01]  /*0950*/  MOV R107, UR5 ;  /* 0x00000005006b7c02 */ /* 0x000fe20008000f00 */
[----:B------:R-:W2:Y:S01]  /*0960*/  LDG.E.64 R104, desc[UR14][R104.64] ;  /* 0x0000000e68687981 */ /* 0x000ea2000c1e1b00 */
[----:B------:R-:W-:Y:S01]  /*0970*/  IADD3 R132, PT, PT, R180, 0x600, RZ ;  /* 0x00000600b4847810 */ /* 0x000fe20007ffe0ff */
[----:B------:R-:W-:Y:S01]  /*0980*/  IMAD.WIDE.U32 R44, R125, 0x8, R46 ;  /* 0x000000087d2c7825 */ /* 0x000fe200078e002e */
[----:B------:R-:W0:Y:S01]  /*0990*/  S2R R109, SR_CgaCtaId ;  /* 0x00000000006d7919 */ /* 0x000e220000008800 */
[----:B------:R-:W-:-:S02]  /*09a0*/  PLOP3.LUT P0, PT, PT, PT, PT, 0x80, 0x8 ;  /* 0x000000000008781c */ /* 0x000fc40003f0f070 */
[--C-:B------:R-:W-:Y:S01]  /*09b0*/  IMAD.WIDE.U32 R120, R125, 0x8, R122.reuse ;  /* 0x000000087d787825 */ /* 0x100fe200078e007a */
[----:B------:R-:W-:Y:S01]  /*09c0*/  MOV R112, 0x400 ;  /* 0x0000040000707802 */ /* 0x000fe20000000f00 */
[----:B------:R-:W2:Y:S01]  /*09d0*/  LDG.E.64 R42, desc[UR14][R42.64] ;  /* 0x0000000e2a2a7981 */ /* 0x000ea2000c1e1b00 */
[----:B------:R-:W-:Y:S01]  /*09e0*/  ISETP.NE.AND P3, PT, RZ, UR16, PT ;  /* 0x00000010ff007c0c */ /* 0x000fe2000bf65270 */
[--C-:B------:R-:W-:Y:S01]  /*09f0*/  IMAD.WIDE.U32 R114, R150, 0x8, R122.reuse ;  /* 0x0000000896727825 */ /* 0x100fe200078e007a */
[----:B------:R-:W1:Y:S01]  /*0a00*/  @UP0 LDCU.64 UR4, c[0x0][0x3e0] ;  /* 0x00007c00ff0407ac */ /* 0x000e620008000a00 */
[----:B------:R-:W2:Y:S02]  /*0a10*/  LDG.E.64 R44, desc[UR14][R44.64] ;  /* 0x0000000e2c2c7981 */ /* 0x000ea4000c1e1b00 */
[C---:B------:R-:W-:Y:S02]  /*0a20*/  IMAD.WIDE.U32 R116, R141.reuse, 0x8, R122 ;  /* 0x000000088d747825 */ /* 0x040fe400078e007a */
[----:B------:R-:W2:Y:S02]  /*0a30*/  LDG.E.64 R120, desc[UR14][R120.64] ;  /* 0x0000000e78787981 */ /* 0x000ea4000c1e1b00 */
[----:B------:R-:W-:-:S02]  /*0a40*/  IMAD.WIDE.U32 R40, R141, 0x8, R46 ;  /* 0x000000088d287825 */ /* 0x000fc400078e002e */
[----:B------:R-:W2:Y:S02]  /*0a50*/  LDG.E.64 R114, desc[UR14][R114.64] ;  /* 0x0000000e72727981 */ /* 0x000ea4000c1e1b00 */
[--C-:B------:R-:W-:Y:S02]  /*0a60*/  IMAD.WIDE.U32 R118, R139, 0x8, R122.reuse ;  /* 0x000000088b767825 */ /* 0x100fe400078e007a */
[----:B------:R1:W2:Y:S02]  /*0a70*/  LDG.E R126, desc[UR14][R106.64] ;  /* 0x0000000e6a7e7981 */ /* 0x0002a4000c1e1900 */
        /* <DEDUP_REMOVED lines=8> */
[----:B------:R-:W2:Y:S04]  /*0b00*/  LDG.E.64 R38, desc[UR14][R38.64] ;  /* 0x0000000e26267981 */ /* 0x000ea8000c1e1b00 */
[----:B------:R-:W2:Y:S04]  /*0b10*/  LDG.E.64 R110, desc[UR14][R110.64] ;  /* 0x0000000e6e6e7981 */ /* 0x000ea8000c1e1b00 */
[----:B------:R-:W2:Y:S01]  /*0b20*/  LDG.E.64 R46, desc[UR14][R46.64] ;  /* 0x0000000e2e2e7981 */ /* 0x000ea2000c1e1b00 */
[----:B------:R-:W1:Y:S01]  /*0b30*/  S2R R251, SR_TID.X ;  /* 0x0000000000fb7919 */ /* 0x000e620000002100 */
[----:B0-----:R-:W-:-:S04]  /*0b40*/  LEA R112, R109, R112, 0x18 ;  /* 0x000000706d707211 */ /* 0x001fc800078ec0ff */
[----:B------:R-:W-:Y:S02]  /*0b50*/  IADD3 R108, PT, PT, R112, 0x7040, RZ ;  /* 0x00007040706c7810 */ /* 0x000fe40007ffe0ff */
[----:B-1----:R-:W-:-:S13]  /*0b60*/  LOP3.LUT P2, RZ, R251, 0x1f, RZ, 0xc0, !PT ;  /* 0x0000001ffbff7812 */ /* 0x002fda000784c0ff */
[----:B------:R-:W-:Y:S02]  /*0b70*/  @!P2 PLOP3.LUT P0, PT, P1, PT, PT, 0x80, 0x8 ;  /* 0x000000000008a81c */ /* 0x000fe40000f0f070 */
[----:B------:R-:W-:Y:S02]  /*0b80*/  @!P2 SHF.R.U32.HI R106, RZ, 0x2, R251 ;  /* 0x00000002ff6aa819 */ /* 0x000fe400000116fb */
[----:B------:R-:W-:Y:S02]  /*0b90*/  @!P2 MOV R109, R108 ;  /* 0x0000006c006da202 */ /* 0x000fe40000000f00 */
[----:B------:R-:W-:-:S07]  /*0ba0*/  @!P2 LOP3.LUT R106, R106, 0x38, RZ, 0xc0, !PT ;  /* 0x000000386a6aa812 */ /* 0x000fce00078ec0ff */
[----:B------:R-:W-:-:S04]  /*0bb0*/  @!P0 IADD3 R109, PT, PT, R112, 0x7000, RZ ;  /* 0x00007000706d8810 */ /* 0x000fc80007ffe0ff */
[----:B------:R-:W-:Y:S02]  /*0bc0*/  @!P2 IADD3 R106, PT, PT, R106, R109, RZ ;  /* 0x0000006d6a6aa210 */ /* 0x000fe40007ffe0ff */
[----:B---3--:R-:W-:Y:S02]  /*0bd0*/  R2UR UR12, R113 ;  /* 0x00000000710c72ca */ /* 0x008fe400000e0000 */
[----:B----4-:R-:W-:Y:S02]  /*0be0*/  MOV R137, R36 ;  /* 0x0000002400897202 */ /* 0x010fe40000000f00 */
[--C-:B------:R-:W-:Y:S02]  /*0bf0*/  SHF.R.U64 R142, R36, 0x10, R37.reuse ;  /* 0x00000010248e7819 */ /* 0x100fe40000001225 */
[----:B------:R-:W-:Y:S02]  /*0c00*/  MOV R148, R37 ;  /* 0x0000002500947202 */ /* 0x000fe40000000f00 */
[----:B------:R-:W-:-:S02]  /*0c10*/  SHF.R.U32.HI R152, RZ, 0x10, R37 ;  /* 0x00000010ff987819 */ /* 0x000fc40000011625 */
[C---:B--2---:R-:W-:Y:S02]  /*0c20*/  SHF.R.U64 R184, R104.reuse, 0x10, R105 ;  /* 0x0000001068b87819 */ /* 0x044fe40000001269 */
[----:B------:R-:W-:Y:S02]  /*0c30*/  SHF.L.U32 R182, R104, 0x10, RZ ;  /* 0x0000001068b67819 */ /* 0x000fe400000006ff */
[--C-:B------:R-:W-:Y:S02]  /*0c40*/  SHF.R.U64 R37, R42, 0x10, R43.reuse ;  /* 0x000000102a257819 */ /* 0x100fe4000000122b */
[----:B------:R-:W-:Y:S02]  /*0c50*/  MOV R36, R43 ;  /* 0x0000002b00247202 */ /* 0x000fe40000000f00 */
[----:B------:R-:W-:Y:S02]  /*0c60*/  SHF.R.U32.HI R198, RZ, 0x10, R43 ;  /* 0x00000010ffc67819 */ /* 0x000fe4000001162b */
[----:B------:R-:W-:-:S02]  /*0c70*/  MOV R199, R44 ;  /* 0x0000002c00c77202 */ /* 0x000fc40000000f00 */
[----:B------:R-:W-:Y:S02]  /*0c80*/  SHF.R.U64 R200, R44, 0x10, R45 ;  /* 0x000000102cc87819 */ /* 0x000fe4000000122d */
[--C-:B------:R-:W-:Y:S02]  /*0c90*/  SHF.R.U64 R138, R120, 0x10, R121.reuse ;  /* 0x00000010788a7819 */ /* 0x100fe40000001279 */
[----:B------:R-:W-:Y:S02]  /*0ca0*/  SHF.R.U32.HI R43, RZ, 0x10, R121 ;  /* 0x00000010ff2b7819 */ /* 0x000fe40000011679 */
[----:B------:R-:W-:Y:S02]  /*0cb0*/  SHF.L.U32 R140, R121, 0x10, RZ ;  /* 0x00000010798c7819 */ /* 0x000fe400000006ff */
[----:B------:R-:W-:Y:S02]  /*0cc0*/  SHF.L.U32 R44, R115, 0x10, RZ ;  /* 0x00000010732c7819 */ /* 0x000fe400000006ff */
[----:B------:R-:W-:-:S02]  /*0cd0*/  FSEL R121, R126, RZ, !P3 ;  /* 0x000000ff7e797208 */ /* 0x000fc40005800000 */
[----:B------:R-:W-:Y:S02]  /*0ce0*/  MOV R201, R45 ;  /* 0x0000002d00c97202 */ /* 0x000fe40000000f00 */
[----:B------:R-:W-:Y:S02]  /*0cf0*/  SHF.R.U32.HI R202, RZ, 0x10, R45 ;  /* 0x00000010ffca7819 */ /* 0x000fe4000001162d */
[----:B------:R-:W-:Y:S02]  /*0d00*/  SHF.R.U64 R104, R116, 0x10, R117 ;  /* 0x0000001074687819 */ /* 0x000fe40000001275 */
[----:B------:R-:W-:Y:S02]  /*0d10*/  SHF.L.U32 R184, R184, 0x10, RZ ;  /* 0x00000010b8b87819 */ /* 0x000fe400000006ff */
[----:B------:R-:W-:Y:S02]  /*0d20*/  MOV R135, R34 ;  /* 0x0000002200877202 */ /* 0x000fe40000000f00 */
[----:B------:R-:W-:-:S02]  /*0d30*/  SHF.R.U32.HI R45, RZ, 0x10, R115 ;  /* 0x00000010ff2d7819 */ /* 0x000fc40000011673 */
[----:B------:R-:W-:Y:S02]  /*0d40*/  SHF.L.U32 R116, R116, 0x10, RZ ;  /* 0x0000001074747819 */ /* 0x000fe400000006ff */
[----:B------:R-:W-:Y:S02]  /*0d50*/  SHF.R.U64 R134, R34, 0x10, R35 ;  /* 0x0000001022867819 */ /* 0x000fe40000001223 */
[----:B------:R-:W-:Y:S02]  /*0d60*/  MOV R130, R40 ;  /* 0x0000002800827202 */ /* 0x000fe40000000f00 */
[----:B------:R-:W-:Y:S02]  /*0d70*/  SHF.R.U64 R113, R40, 0x10, R41 ;  /* 0x0000001028717819 */ /* 0x000fe40000001229 */
[----:B------:R-:W-:Y:S01]  /*0d80*/  MOV R107, R42 ;  /* 0x0000002a006b7202 */ /* 0x000fe20000000f00 */
[----:B------:R-:W-:Y:S01]  /*0d90*/  FADD.FTZ R143, -R121, R44 ;  /* 0x0000002c798f7221 */ /* 0x000fe20000010100 */
[----:B------:R-:W-:-:S02]  /*0da0*/  SHF.R.U32.HI R40, RZ, 0x10, R105 ;  /* 0x00000010ff287819 */ /* 0x000fc40000011669 */
[----:B------:R-:W-:Y:S02]  /*0db0*/  SHF.L.U32 R34, R105, 0x10, RZ ;  /* 0x0000001069227819 */ /* 0x000fe400000006ff */
[----:B------:R-:W-:Y:S01]  /*0dc0*/  SHF.R.U64 R42, R114, 0x10, R115 ;  /* 0x00000010722a7819 */ /* 0x000fe20000001273 */
[----:B------:R-:W-:Y:S01]  /*0dd0*/  FADD.FTZ R184, -R121, R184 ;  /* 0x000000b879b87221 */ /* 0x000fe20000010100 */
[C---:B------:R-:W-:Y:S02]  /*0de0*/  SHF.R.U64 R105, R118.reuse, 0x10, R119 ;  /* 0x0000001076697819 */ /* 0x040fe40000001277 */
[----:B------:R-:W-:Y:S02]  /*0df0*/  SHF.L.U32 R118, R118, 0x10, RZ ;  /* 0x0000001076767819 */ /* 0x000fe400000006ff */
[----:B------:R-:W-:Y:S01]  /*0e00*/  SHF.L.U32 R44, R45, 0x10, RZ ;  /* 0x000000102d2c7819 */ /* 0x000fe200000006ff */
[----:B------:R-:W-:Y:S01]  /*0e10*/  FADD.FTZ R45, -R121, R116 ;  /* 0x00000074792d7221 */ /* 0x000fe20000010100 */
[----:B------:R-:W-:-:S02]  /*0e20*/  SHF.L.U32 R135, R135, 0x10, RZ ;  /* 0x0000001087877819 */ /* 0x000fc400000006ff */
[----:B------:R-:W-:Y:S02]  /*0e30*/  MOV R128, R35 ;  /* 0x0000002300807202 */ /* 0x000fe40000000f00 */
[----:B------:R-:W-:Y:S02]  /*0e40*/  SHF.R.U32.HI R144, RZ, 0x10, R35 ;  /* 0x00000010ff907819 */ /* 0x000fe40000011623 */
[----:B------:R-:W-:Y:S02]  /*0e50*/  SHF.R.U32.HI R35, RZ, 0x10, R123 ;  /* 0x00000010ff237819 */ /* 0x000fe4000001167b */
[----:B------:R-:W-:Y:S02]  /*0e60*/  SHF.L.U32 R42, R42, 0x10, RZ ;  /* 0x000000102a2a7819 */ /* 0x000fe400000006ff */
[----:B------:R-:W-:Y:S01]  /*0e70*/  SHF.L.U32 R116, R43, 0x10, RZ ;  /* 0x000000102b747819 */ /* 0x000fe200000006ff */
[----:B------:R-:W-:Y:S01]  /*0e80*/  FMUL.FTZ R184, R184, UR12 ;  /* 0x0000000cb8b87c20 */ /* 0x000fe20008410000 */
[----:B------:R-:W-:-:S02]  /*0e90*/  SHF.L.U32 R40, R40, 0x10, RZ ;  /* 0x0000001028287819 */ /* 0x000fc400000006ff */
[----:B------:R-:W-:Y:S01]  /*0ea0*/  SHF.L.U32 R43, R134, 0x10, RZ ;  /* 0x00000010862b7819 */ /* 0x000fe200000006ff */
[----:B------:R-:W-:Y:S01]  /*0eb0*/  FADD.FTZ R126, -R121, R118 ;  /* 0x00000076797e7221 */ /* 0x000fe20000010100 */
[--C-:B------:R-:W-:Y:S01]  /*0ec0*/  SHF.R.U64 R109, R38, 0x10, R39.reuse ;  /* 0x00000010266d7819 */ /* 0x100fe20000001227 */
[----:B-----5:R-:W-:Y:S01]  /*0ed0*/  FMUL.FTZ R185, R100, R135 ;  /* 0x0000008764b97220 */ /* 0x020fe20000410000 */
[----:B------:R-:W-:Y:S02]  /*0ee0*/  MOV R127, R39 ;  /* 0x00000027007f7202 */ /* 0x000fe40000000f00 */
[----:B------:R-:W-:Y:S02]  /*0ef0*/  SHF.R.U32.HI R133, RZ, 0x10, R39 ;  /* 0x00000010ff857819 */ /* 0x000fe40000011627 */
[----:B------:R-:W-:Y:S02]  /*0f00*/  SHF.R.U32.HI R39, RZ, 0x10, R111 ;  /* 0x00000010ff277819 */ /* 0x000fe4000001166f */
[----:B------:R-:W-:Y:S01]  /*0f10*/  SHF.L.U32 R118, R35, 0x10, RZ ;  /* 0x0000001023767819 */ /* 0x000fe200000006ff */
[C---:B------:R-:W-:Y:S01]  /*0f20*/  FADD.FTZ R35, -R121.reuse, R42 ;  /* 0x0000002a79237221 */ /* 0x040fe20000010100 */
[----:B------:R-:W-:Y:S01]  /*0f30*/  MOV R171, R38 ;  /* 0x0000002600ab7202 */ /* 0x000fe20000000f00 */
[----:B------:R-:W-:Y:S01]  /*0f40*/  FADD.FTZ R189, -R121, R40 ;  /* 0x0000002879bd7221 */ /* 0x000fe20000010100 */
[----:B------:R-:W-:Y:S01]  /*0f50*/  MOV R38, R41 ;  /* 0x0000002900267202 */ /* 0x000fe20000000f00 */
[----:B------:R-:W-:Y:S01]  /*0f60*/  FADD.FTZ R4, R43, R4 ;  /* 0x000000042b047221 */ /* 0x000fe20000010000 */
[----:B------:R-:W-:Y:S01]  /*0f70*/  SHF.L.U32 R42, R128, 0x10, RZ ;  /* 0x00000010802a7819 */ /* 0x000fe200000006ff */
[-C--:B------:R-:W-:Y:S01]  /*0f80*/  FFMA.FTZ R32, R184, R43.reuse, R32 ;  /* 0x0000002bb8207223 */ /* 0x080fe20000010020 */
[----:B------:R-:W-:Y:S01]  /*0f90*/  FMUL.FTZ R186, R101, R43 ;  /* 0x0000002b65ba7220 */ /* 0x000fe20000410000 */
[----:B------:R-:W-:Y:S01]  /*0fa0*/  SHF.L.U32 R40, R39, 0x10, RZ ;  /* 0x0000001027287819 */ /* 0x000fe200000006ff */
[----:B------:R-:W-:Y:S01]  /*0fb0*/  FADD.FTZ R43, RZ, R185 ;  /* 0x000000b9ff2b7221 */ /* 0x000fe20000010000 */
[----:B------:R-:W-:-:S02]  /*0fc0*/  SHF.R.U64 R204, R46, 0x10, R47 ;  /* 0x000000102ecc7819 */ /* 0x000fc4000000122f */
[----:B------:R-:W-:Y:S02]  /*0fd0*/  MOV R205, R47 ;  /* 0x0000002f00cd7202 */ /* 0x000fe40000000f00 */
[----:B------:R-:W-:Y:S02]  /*0fe0*/  SHF.R.U32.HI R206, RZ, 0x10, R47 ;  /* 0x00000010ffce7819 */ /* 0x000fe4000001162f */
[----:B------:R-:W-:Y:S02]  /*0ff0*/  SHF.R.U32.HI R47, RZ, 0x10, R119 ;  /* 0x00000010ff2f7819 */ /* 0x000fe40000011677 */
[----:B------:R-:W-:Y:S01]  /*1000*/  SHF.L.U32 R136, R119, 0x10, RZ ;  /* 0x0000001077887819 */ /* 0x000fe200000006ff */
[----:B------:R-:W-:Y:S01]  /*1010*/  FMUL.FTZ R187, R102, R42 ;  /* 0x0000002a66bb7220 */ /* 0x000fe20000410000 */
[----:B------:R-:W-:Y:S02]  /*1020*/  SHF.L.U32 R128, R144, 0x10, RZ ;  /* 0x0000001090807819 */ /* 0x000fe400000006ff */
        /* <DEDUP_REMOVED lines=8> */
[----:B------:R-:W-:-:S02]  /*10b0*/  MOV R203, R46 ;  /* 0x0000002e00cb7202 */ /* 0x000fc40000000f00 */
[C---:B------:R-:W-:Y:S02]  /*10c0*/  SHF.R.U64 R129, R110.reuse, 0x10, R111 ;  /* 0x000000106e817819 */ /* 0x040fe4000000126f */
[----:B------:R-:W-:Y:S02]  /*10d0*/  SHF.L.U32 R178, R110, 0x10, RZ ;  /* 0x000000106eb27819 */ /* 0x000fe400000006ff */
[----:B------:R-:W-:Y:S02]  /*10e0*/  SHF.R.U32.HI R110, RZ, 0x10, R117 ;  /* 0x00000010ff6e7819 */ /* 0x000fe40000011675 */
[----:B------:R-:W-:Y:S01]  /*10f0*/  SHF.L.U32 R46, R117, 0x10, RZ ;  /* 0x00000010752e7819 */ /* 0x000fe200000006ff */
[----:B------:R-:W-:Y:S01]  /*1100*/  FMUL.FTZ R175, R96, R137 ;  /* 0x0000008960af7220 */ /* 0x000fe20000410000 */
[----:B------:R-:W-:Y:S02]  /*1110*/  SHF.L.U32 R142, R142, 0x10, RZ ;  /* 0x000000108e8e7819 */ /* 0x000fe400000006ff */
[----:B------:R-:W-:Y:S01]  /*1120*/  SHF.L.U32 R117, R36, 0x10, RZ ;  /* 0x0000001024757819 */ /* 0x000fe200000006ff */
[----:B------:R-:W-:Y:S01]  /*1130*/  FADD.FTZ R36, R37, R188 ;  /* 0x000000bc25247221 */ /* 0x000fe20000010000 */
[----:B------:R-:W-:Y:S01]  /*1140*/  FADD.FTZ R182, -R121, R182 ;  /* 0x000000b679b67221 */ /* 0x000fe20000010100 */
[----:B------:R-:W-:Y:S01]  /*1150*/  SHF.L.U32 R148, R148, 0x10, RZ ;  /* 0x0000001094947819 */ /* 0x000fe200000006ff */
[----:B------:R-:W-:Y:S01]  /*1160*/  FMUL.FTZ R177, R97, R142 ;  /* 0x0000008e61b17220 */ /* 0x000fe20000410000 */
[----:B------:R-:W-:Y:S01]  /*1170*/  FADD.FTZ R36, R36, R175 ;  /* 0x000000af24247221 */ /* 0x000fe20000010000 */
[----:B------:R-:W-:Y:S01]  /*1180*/  FMUL.FTZ R182, R182, UR12 ;  /* 0x0000000cb6b67c20 */ /* 0x000fe20008410000 */
[----:B------:R-:W-:Y:S01]  /*1190*/  SHF.L.U32 R152, R152, 0x10, RZ ;  /* 0x0000001098987819 */ /* 0x000fe200000006ff */
[----:B------:R-:W-:Y:S01]  /*11a0*/  FMUL.FTZ R174, R98, R148 ;  /* 0x0000009462ae7220 */ /* 0x000fe20000410000 */
[----:B------:R-:W-:Y:S01]  /*11b0*/  FADD.FTZ R43, R36, R177 ;  /* 0x000000b1242b7221 */ /* 0x000fe20000010000 */
[----:B------:R-:W-:Y:S01]  /*11c0*/  FADD.FTZ R183, -R121, R34 ;  /* 0x0000002279b77221 */ /* 0x000fe20000010100 */
[----:B------:R-:W-:Y:S01]  /*11d0*/  SHF.L.U32 R171, R171, 0x10, RZ ;  /* 0x00000010abab7819 */ /* 0x000fe200000006ff */
[----:B------:R-:W-:Y:S01]  /*11e0*/  FFMA.FTZ R37, R182, R185, RZ ;  /* 0x000000b9b6257223 */ /* 0x000fe200000100ff */
[----:B------:R-:W-:Y:S01]  /*11f0*/  SHF.L.U32 R34, R129, 0x10, RZ ;  /* 0x0000001081227819 */ /* 0x000fe200000006ff */
[----:B------:R-:W-:Y:S01]  /*1200*/  FMUL.FTZ R172, R99, R152 ;  /* 0x0000009863ac7220 */ /* 0x000fe20000410000 */
[----:B------:R-:W-:Y:S01]  /*1210*/  FADD.FTZ R43, R43, R174 ;  /* 0x000000ae2b2b7221 */ /* 0x000fe20000010000 */
[----:B------:R-:W-:Y:S01]  /*1220*/  SHF.L.U32 R110, R110, 0x10, RZ ;  /* 0x000000106e6e7819 */ /* 0x000fe200000006ff */
[----:B------:R-:W-:Y:S01]  /*1230*/  FMUL.FTZ R183, R183, UR12 ;  /* 0x0000000cb7b77c20 */ /* 0x000fe20008410000 */
[----:B------:R-:W-:Y:S01]  /*1240*/  SHF.L.U32 R114, R114, 0x10, RZ ;  /* 0x0000001072727819 */ /* 0x000fe200000006ff */
[----:B------:R-:W-:Y:S01]  /*1250*/  FFMA.FTZ R36, R184, R186, R37 ;  /* 0x000000bab8247223 */ /* 0x000fe20000010025 */
[----:B------:R-:W-:Y:S01]  /*1260*/  SHF.L.U32 R120, R120, 0x10, RZ ;  /* 0x0000001078787819 */ /* 0x000fe200000006ff */
[----:B------:R-:W-:Y:S01]  /*1270*/  FMUL.FTZ R155, R92, R171 ;  /* 0x000000ab5c9b7220 */ /* 0x000fe20000410000 */
[----:B------:R-:W-:Y:S01]  /*1280*/  SHF.R.U32.HI R124, RZ, 0x10, R41 ;  /* 0x00000010ff7c7819 */ /* 0x000fe20000011629 */
[----:B------:R-:W-:Y:S01]  /*1290*/  FADD.FTZ R38, R43, R172 ;  /* 0x000000ac2b267221 */ /* 0x000fe20000010000 */
[----:B------:R-:W-:Y:S01]  /*12a0*/  SHF.L.U32 R109, R109, 0x10, RZ ;  /* 0x000000106d6d7819 */ /* 0x000fe200000006ff */
[C---:B------:R-:W-:Y:S01]  /*12b0*/  FADD.FTZ R179, -R121.reuse, R34 ;  /* 0x0000002279b37221 */ /* 0x040fe20000010100 */
[C---:B------:R-:W-:Y:S01]  /*12c0*/  SHF.R.U64 R41, R122.reuse, 0x10, R123 ;  /* 0x000000107a297819 */ /* 0x040fe2000000127b */
[C---:B------:R-:W-:Y:S01]  /*12d0*/  FADD.FTZ R34, -R121.reuse, R110 ;  /* 0x0000006e79227221 */ /* 0x040fe20000010100 */
[C---:B------:R-:W-:Y:S01]  /*12e0*/  FADD.FTZ R178, -R121.reuse, R178 ;  /* 0x000000b279b27221 */ /* 0x040fe20000010100 */
[C---:B------:R-:W-:Y:S01]  /*12f0*/  FADD.FTZ R39, -R121.reuse, R114 ;  /* 0x0000007279277221 */ /* 0x040fe20000010100 */
[C---:B------:R-:W-:Y:S01]  /*1300*/  FADD.FTZ R131, -R121.reuse, R136 ;  /* 0x0000008879837221 */ /* 0x040fe20000010100 */
[----:B------:R-:W-:Y:S01]  /*1310*/  FADD.FTZ R129, -R121, R120 ;  /* 0x0000007879817221 */ /* 0x000fe20000010100 */
[----:B------:R-:W-:Y:S01]  /*1320*/  SHF.L.U32 R110, R127, 0x10, RZ ;  /* 0x000000107f6e7819 */ /* 0x000fe200000006ff */
[----:B------:R-:W-:Y:S01]  /*1330*/  FMUL.FTZ R189, R189, UR12 ;  /* 0x0000000cbdbd7c20 */ /* 0x000fe20008410000 */
[----:B------:R-:W-:Y:S01]  /*1340*/  FFMA.FTZ R36, R183, R187, R36 ;  /* 0x000000bbb7247223 */ /* 0x000fe20000010024 */
        /* <DEDUP_REMOVED lines=9> */
[----:B------:R-:W-:Y:S01]  /*13e0*/  SHF.L.U32 R120, R41, 0x10, RZ ;  /* 0x0000001029787819 */ /* 0x000fe200000006ff */
[----:B------:R-:W-:Y:S01]  /*13f0*/  FMUL.FTZ R178, R178, UR12 ;  /* 0x0000000cb2b27c20 */ /* 0x000fe20008410000 */
[----:B------:R-:W-:Y:S01]  /*1400*/  SHF.L.U32 R111, R133, 0x10, RZ ;  /* 0x00000010856f7819 */ /* 0x000fe200000006ff */
[----:B------:R-:W-:Y:S01]  /*1410*/  FFMA.FTZ R43, R189, R188, R36 ;  /* 0x000000bcbd2b7223 */ /* 0x000fe20000010024 */
[----:B------:R-:W-:Y:S01]  /*1420*/  FADD.FTZ R151, -R121, R46 ;  /* 0x0000002e79977221 */ /* 0x000fe20000010100 */
[----:B------:R-:W-:Y:S01]  /*1430*/  FMUL.FTZ R153, R94, R110 ;  /* 0x0000006e5e997220 */ /* 0x000fe20000410000 */
        /* <DEDUP_REMOVED lines=22> */
[----:B------:R-:W-:Y:S01]  /*15a0*/  FADD.FTZ R3, R42, R3 ;  /* 0x000000032a037221 */ /* 0x000fe20000010000 */
[----:B------:R-:W-:Y:S01]  /*15b0*/  FFMA.FTZ R31, R183, R42, R31 ;  /* 0x0000002ab71f7223 */ /* 0x000fe2000001001f */
        /* <DEDUP_REMOVED lines=44> */
[----:B------:R-:W-:Y:S01]  /*1880*/  SHF.L.U32 R202, R202, 0x10, RZ ;  /* 0x00000010caca7819 */ /* 0x000fe200000006ff */
[----:B------:R-:W-:Y:S01]  /*1890*/  FADD.FTZ R44, R107, R42 ;  /* 0x0000002a6b2c7221 */ /* 0x000fe20000010000 */
[----:B------:R-:W-:Y:S01]  /*18a0*/  FMUL.FTZ R127, R82, R201 ;  /* 0x000000c9527f7220 */ /* 0x000fe20000410000 */
[----:B------:R-:W-:Y:S01]  /*18b0*/  FFMA.FTZ R104, R126, R146, R105 ;  /* 0x000000927e687223 */ /* 0x000fe20000010069 */
[----:B------:R-:W-:Y:S01]  /*18c0*/  SHF.L.U32 R203, R203, 0x10, RZ ;  /* 0x00000010cbcb7819 */ /* 0x000fe200000006ff */
[----:B------:R-:W-:Y:S01]  /*18d0*/  FMUL.FTZ R41, R41, UR12 ;  /* 0x0000000c29297c20 */ /* 0x000fe20008410000 */
        /* <DEDUP_REMOVED lines=25> */
[----:B------:R-:W-:Y:S01]  /*1a70*/  FADD.FTZ R104, R107, R124 ;  /* 0x0000007c6b687221 */ /* 0x000fe20000010000 */
[----:B------:R-:W-:Y:S01]  /*1a80*/  FMUL.FTZ R40, R40, UR12 ;  /* 0x0000000c28287c20 */ /* 0x000fe20008410000 */
[----:B------:R-:W-:-:S03]  /*1a90*/  FFMA.FTZ R107, R140, R127, R105 ;  /* 0x0000007f8c6b7223 */ /* 0x000fc60000010069 */
        /* <DEDUP_REMOVED lines=25> */
[----:B------:R-:W-:Y:S01]  /*1c30*/  ISETP.NE.U32.AND P0, PT, RZ, UR18, PT ;  /* 0x00000012ff007c0c */ /* 0x000fe2000bf05070 */
[----:B0-----:R-:W-:-:S05]  /*1c40*/  FADD.FTZ R252, R252, R104 ;  /* 0x00000068fcfc7221 */ /* 0x001fca0000010000 */
[----:B------:R-:W0:Y:S01]  /*1c50*/  SHFL.DOWN PT, R105, R252, 0x1, 0x1f ;  /* 0x08201f00fc697f89 */ /* 0x000e2200000e0000 */
[----:B------:R-:W-:Y:S01]  /*1c60*/  ISETP.NE.AND.EX P0, PT, RZ, UR19, PT, P0 ;  /* 0x00000013ff007c0c */ /* 0x000fe2000bf05300 */
[----:B-1----:R-:W-:Y:S01]  /*1c70*/  FADD.FTZ R104, R222, R107 ;  /* 0x0000006bde687221 */ /* 0x002fe20000010000 */
[----:B0-----:R-:W-:-:S05]  /*1c80*/  FADD.FTZ R105, R252, R105 ;  /* 0x00000069fc697221 */ /* 0x001fca0000010000 */
[----:B------:R0:W-:Y:S06]  /*1c90*/  @!P2 STS.64 [R106], R104 ;  /* 0x000000686a00a388 */ /* 0x0001ec0000000a00 */
[----:B0-----:R-:W0:Y:S08]  /*1ca0*/  @P0 LDC.64 R104, c[0x0][0x438] ;  /* 0x00010e00ff680b82 */ /* 0x001e300000000a00 */
[----:B------:R-:W1:Y:S01]  /*1cb0*/  @P0 LDC.64 R106, c[0x0][0x438] ;  /* 0x00010e00ff6a0b82 */ /* 0x000e620000000a00 */
[----:B0-----:R-:W-:-:S05]  /*1cc0*/  @P0 IMAD.WIDE.U32 R104, R170, 0x8, R104 ;  /* 0x00000008aa680825 */ /* 0x001fca00078e0068 */
[----:B------:R0:W5:Y:S02]  /*1cd0*/  @P0 LDG.E.64 R158, desc[UR14][R104.64] ;  /* 0x0000000e689e0981 */ /* 0x000164000c1e1b00 */
[----:B0-----:R-:W0:Y:S02]  /*1ce0*/  @P0 LDC.64 R104, c[0x0][0x438] ;  /* 0x00010e00ff680b82 */ /* 0x001e240000000a00 */
[----:B0-----:R-:W-:-:S05]  /*1cf0*/  @P0 IMAD.WIDE.U32 R104, R141, 0x8, R104 ;  /* 0x000000088d680825 */ /* 0x001fca00078e0068 */
[----:B------:R0:W5:Y:S02]  /*1d00*/  @P0 LDG.E.64 R162, desc[UR14][R104.64] ;  /* 0x0000000e68a20981 */ /* 0x000164000c1e1b00 */
[----:B0-----:R-:W0:Y:S01]  /*1d10*/  @P0 LDC.64 R104, c[0x0][0x438] ;  /* 0x00010e00ff680b82 */ /* 0x001e220000000a00 */
[----:B-1----:R-:W-:Y:S01]  /*1d20*/  @P0 IMAD.WIDE.U32 R106, R180, 0x8, R106 ;  /* 0x00000008b46a0825 */ /* 0x002fe200078e006a */
[----:B------:R-:W-:Y:S01]  /*1d30*/  PLOP3.LUT P2, PT, PT, PT, UP0, 0x80, 0x8 ;  /* 0x000000000008781c */ /* 0x000fe20003f4f008 */
[----:B------:R-:W-:-:S03]  /*1d40*/  @UP0 UIMAD.WIDE UR4, UR6, 0x2, UR4 ;  /* 0x00000002060408a5 */ /* 0x000fc6000f8e0204 */
[----:B------:R1:W5:Y:S02]  /*1d50*/  @P0 LDG.E.64 R156, desc[UR14][R106.64] ;  /* 0x0000000e6a9c0981 */ /* 0x000364000c1e1b00 */
[----:B-1----:R-:W1:Y:S01]  /*1d60*/  @P0 LDC.64 R106, c[0x0][0x438] ;  /* 0x00010e00ff6a0b82 */ /* 0x002e620000000a00 */
        /* <DEDUP_REMOVED lines=18> */
[----:B------:R0:W5:Y:S02]  /*1e90*/  LDG.E R171, desc[UR14][R104.64] ;  /* 0x0000000e68ab7981 */ /* 0x000164000c1e1900 */
[----:B0-----:R-:W-:-:S05]  /*1ea0*/  IMAD.WIDE.U32 R104, R150, 0x4, R106 ;  /* 0x0000000496687825 */ /* 0x001fca00078e006a */
[----:B------:R0:W5:Y:S01]  /*1eb0*/  LDG.E R152, desc[UR14][R104.64] ;  /* 0x0000000e68987981 */ /* 0x000162000c1e1900 */
[----:B------:R-:W-:Y:S01]  /*1ec0*/  FADD.FTZ R190, R148, R190 ;  /* 0x000000be94be7221 */ /* 0x000fe20000010000 */
[----:B------:R-:W-:Y:S01]  /*1ed0*/  FFMA.FTZ R27, R176, R148, R27 ;  /* 0x00000094b01b7223 */ /* 0x000fe2000001001b */
[----:B0-----:R-:W-:-:S05]  /*1ee0*/  IMAD.WIDE.U32 R104, R141, 0x4, R106 ;  /* 0x000000048d687825 */ /* 0x001fca00078e006a */
[----:B------:R0:W5:Y:S01]  /*1ef0*/  LDG.E R148, desc[UR14][R104.64] ;  /* 0x0000000e68947981 */ /* 0x000162000c1e1900 */
[----:B------:R-:W-:Y:S01]  /*1f00*/  FADD.FTZ R181, R142, R181 ;  /* 0x000000b58eb57221 */ /* 0x000fe20000010000 */
[----:B------:R-:W-:Y:S01]  /*1f10*/  FFMA.FTZ R28, R179, R142, R28 ;  /* 0x0000008eb31c7223 */ /* 0x000fe2000001001c */
[----:B0-----:R-:W-:-:S05]  /*1f20*/  IMAD.WIDE.U32 R104, R139, 0x4, R106 ;  /* 0x000000048b687825 */ /* 0x001fca00078e006a */
[----:B------:R0:W5:Y:S02]  /*1f30*/  LDG.E R142, desc[UR14][R104.64] ;  /* 0x0000000e688e7981 */ /* 0x000164000c1e1900 */
[----:B0-----:R-:W0:Y:S01]  /*1f40*/  LDC.64 R104, c[0x0][0x3b0] ;  /* 0x0000ec00ff687b82 */ /* 0x001e220000000a00 */
[----:B------:R-:W-:Y:S01]  /*1f50*/  FADD.FTZ R2, R128, R2 ;  /* 0x0000000280027221 */ /* 0x000fe20000010000 */
[----:B------:R-:W-:Y:S01]  /*1f60*/  FFMA.FTZ R30, R189, R128, R30 ;  /* 0x00000080bd1e7223 */ /* 0x000fe2000001001e */
[----:B0-----:R-:W-:-:S04]  /*1f70*/  IMAD.WIDE.U32 R106, R125, 0x4, R104 ;  /* 0x000000047d6a7825 */ /* 0x001fc800078e0068 */
[----:B------:R-:W-:-:S05]  /*1f80*/  IMAD.WIDE.U32 R104, R132, 0x4, R104 ;  /* 0x0000000484687825 */ /* 0x000fca00078e0068 */
[----:B------:R0:W5:Y:S02]  /*1f90*/  LDG.E R128, desc[UR14][R104.64] ;  /* 0x0000000e68807981 */ /* 0x000164000c1e1900 */
[----:B0-----:R-:W0:Y:S01]  /*1fa0*/  @P0 LDC.64 R104, c[0x0][0x438] ;  /* 0x00010e00ff680b82 */ /* 0x001e220000000a00 */
[----:B------:R-:W-:Y:S01]  /*1fb0*/  FADD.FTZ R0, R137, R0 ;  /* 0x0000000089007221 */ /* 0x000fe20000010000 */
[----:B------:R-:W-:Y:S02]  /*1fc0*/  FFMA.FTZ R29, R178, R137, R29 ;  /* 0x00000089b21d7223 */ /* 0x000fe4000001001d */
[----:B------:R-:W5:Y:S01]  /*1fd0*/  LDG.E R137, desc[UR14][R106.64] ;  /* 0x0000000e6a897981 */ /* 0x000f62000c1e1900 */
        /* <DEDUP_REMOVED lines=96> */
[----:B------:R-:W-:Y:S01]  /*25e0*/  FMUL.FTZ R114, R107, UR4 ;  /* 0x000000046b727c20 */ /* 0x000fe20008410000 */
[----:B------:R0:W1:Y:S01]  /*25f0*/  F2F.BF16.F32 R112, R107 ;  /* 0x0000006b00707304 */ /* 0x0000620000202000 */
[----:B------:R-:W-:Y:S01]  /*2600*/  FMUL.FTZ R115, R182, UR4 ;  /* 0x00000004b6737c20 */ /* 0x000fe20008410000 */
[----:B------:R-:W-:Y:S01]  /*2610*/  FMUL.FTZ R119, R110, UR4 ;  /* 0x000000046e777c20 */ /* 0x000fe20008410000 */
[----:B------:R-:W-:Y:S01]  /*2620*/  FMUL.FTZ R114, R114, UR21 ;  /* 0x0000001572727c20 */ /* 0x000fe20008410000 */
[----:B-----5:R-:W-:Y:S01]  /*2630*/  LOP3.LUT P3, RZ, R209, 0xff00, RZ, 0xc0, !PT ;  /* 0x0000ff00d1ff7812 */ /* 0x020fe2000786c0ff */
[----:B------:R-:W-:Y:S01]  /*2640*/  FMUL.FTZ R115, R115, UR21 ;  /* 0x0000001573737c20 */ /* 0x000fe20008410000 */
[----:B------:R-:W-:Y:S01]  /*2650*/  FMUL.FTZ R119, R119, UR21 ;  /* 0x0000001577777c20 */ /* 0x000fe20008410000 */
[----:B------:R-:W-:Y:S01]  /*2660*/  FMUL.FTZ R106, R49, R114 ;  /* 0x00000072316a7220 */ /* 0x000fe20000410000 */
[----:B------:R3:W4:Y:S01]  /*2670*/  F2F.BF16.F32 R109, R182 ;  /* 0x000000b6006d7304 */ /* 0x0007220000202000 */
[----:B0-----:R-:W-:Y:S01]  /*2680*/  FMUL.FTZ R107, R189, UR4 ;  /* 0x00000004bd6b7c20 */ /* 0x001fe20008410000 */
[C---:B------:R-:W-:Y:S01]  /*2690*/  ISETP.GE.U32.AND P5, PT, R209.reuse, 0x1000000, PT ;  /* 0x01000000d100780c */ /* 0x040fe20003fa6070 */
[----:B------:R-:W0:Y:S01]  /*26a0*/  LDC.64 R184, c[0x0][0x478] ;  /* 0x00011e00ffb87b82 */ /* 0x000e220000000a00 */
[----:B------:R-:W-:Y:S01]  /*26b0*/  FSEL R108, R106, RZ, P3 ;  /* 0x000000ff6a6c7208 */ /* 0x000fe20001800000 */
[----:B------:R-:W-:Y:S01]  /*26c0*/  FMUL.FTZ R106, R50, R119 ;  /* 0x00000077326a7220 */ /* 0x000fe20000410000 */
[----:B------:R-:W-:Y:S01]  /*26d0*/  LOP3.LUT P4, RZ, R209, 0xff0000, RZ, 0xc0, !PT ;  /* 0x00ff0000d1ff7812 */ /* 0x000fe2000788c0ff */
[----:B------:R-:W-:Y:S01]  /*26e0*/  FFMA.FTZ R178, R178, UR13, R116 ;  /* 0x0000000db2b27c23 */ /* 0x000fe20008010074 */
[----:B------:R4:W-:Y:S01]  /*26f0*/  F2F.BF16.F32 R118, R110 ;  /* 0x0000006e00767304 */ /* 0x0009e20000202000 */
[----:B---3--:R-:W-:Y:S01]  /*2700*/  FMUL.FTZ R182, R107, UR21 ;  /* 0x000000156bb67c20 */ /* 0x008fe20008410000 */
[----:B------:R-:W-:Y:S01]  /*2710*/  FSEL R111, R106, RZ, P4 ;  /* 0x000000ff6a6f7208 */ /* 0x000fe20002000000 */
[----:B------:R-:W3:Y:S01]  /*2720*/  LDC.64 R186, c[0x0][0x468] ;  /* 0x00011a00ffba7b82 */ /* 0x000ee20000000a00 */
[----:B------:R-:W-:Y:S01]  /*2730*/  LOP3.LUT P0, RZ, R209, 0xff, RZ, 0xc0, !PT ;  /* 0x000000ffd1ff7812 */ /* 0x000fe2000780c0ff */
[----:B-1----:R-:W-:Y:S01]  /*2740*/  IMAD.WIDE.U32 R106, R112, 0x10000, RZ ;  /* 0x00010000706a7825 */ /* 0x002fe200078e00ff */
[----:B------:R-:W-:-:S03]  /*2750*/  LOP3.LUT P2, RZ, R171, 0xff00, RZ, 0xc0, !PT ;  /* 0x0000ff00abff7812 */ /* 0x000fc6000784c0ff */
[----:B------:R-:W-:Y:S01]  /*2760*/  FADD.FTZ R178, R175, -R178 ;  /* 0x800000b2afb27221 */ /* 0x000fe20000010000 */
[----:B------:R-:W1:Y:S01]  /*2770*/  F2F.BF16.F32 R113, R189 ;  /* 0x000000bd00717304 */ /* 0x000e620000202000 */
[----:B----4-:R-:W-:Y:S01]  /*2780*/  FMUL.FTZ R110, R51, R182 ;  /* 0x000000b6336e7220 */ /* 0x010fe20000410000 */
[----:B------:R-:W-:-:S04]  /*2790*/  LOP3.LUT R106, R106, R109, RZ, 0xfc, !PT ;  /* 0x0000006d6a6a7212 */ /* 0x000fc800078efcff */
[----:B------:R-:W-:Y:S01]  /*27a0*/  FSEL R117, R110, RZ, P5 ;  /* 0x000000ff6e757208 */ /* 0x000fe20002800000 */
[----:B------:R-:W-:Y:S01]  /*27b0*/  FMUL.FTZ R110, R48, R115 ;  /* 0x00000073306e7220 */ /* 0x000fe20000410000 */
[----:B------:R-:W4:Y:S04]  /*27c0*/  F2F.BF16.F32 R108, R108 ;  /* 0x0000006c006c7304 */ /* 0x000f280000202000 */
[----:B------:R-:W-:Y:S01]  /*27d0*/  FSEL R112, R110, RZ, P0 ;  /* 0x000000ff6e707208 */ /* 0x000fe20000000000 */
[--C-:B------:R-:W-:Y:S01]  /*27e0*/  FFMA.FTZ R110, R179, UR13, R116.reuse ;  /* 0x0000000db36e7c23 */ /* 0x100fe20008010074 */
[----:B------:R-:W-:Y:S01]  /*27f0*/  FFMA.FTZ R179, R173, UR13, R116 ;  /* 0x0000000dadb37c23 */ /* 0x000fe20008010074 */
[----:B-1----:R-:W-:Y:S01]  /*2800*/  SHF.L.U32 R113, R113, 0x10, RZ ;  /* 0x0000001071717819 */ /* 0x002fe200000006ff */
[----:B------:R-:W1:Y:S01]  /*2810*/  F2F.BF16.F32 R117, R117 ;  /* 0x0000007500757304 */ /* 0x000e620000202000 */
[----:B------:R-:W-:Y:S01]  /*2820*/  FADD.FTZ R177, R177, -R110 ;  /* 0x8000006eb1b17221 */ /* 0x000fe20000010000 */
[----:B------:R-:W-:Y:S01]  /*2830*/  FADD.FTZ R179, R172, -R179 ;  /* 0x800000b3acb37221 */ /* 0x000fe20000010000 */
[----:B------:R-:W-:Y:S01]  /*2840*/  LOP3.LUT R107, R107, R113, R118, 0xfe, !PT ;  /* 0x000000716b6b7212 */ /* 0x000fe200078efe76 */
[----:B------:R-:W-:Y:S01]  /*2850*/  FFMA.FTZ R113, R176, UR13, R116 ;  /* 0x0000000db0717c23 */ /* 0x000fe20008010074 */
[----:B------:R-:W-:Y:S01]  /*2860*/  FMUL.FTZ R173, R177, UR12 ;  /* 0x0000000cb1ad7c20 */ /* 0x000fe20008410000 */
[----:B----4-:R-:W-:-:S02]  /*2870*/  IMAD.WIDE.U32 R108, R108, 0x10000, RZ ;  /* 0x000100006c6c7825 */ /* 0x010fc400078e00ff */
[----:B------:R-:W4:Y:S02]  /*2880*/  F2F.BF16.F32 R111, R111 ;  /* 0x0000006f006f7304 */ /* 0x000f240000202000 */
[----:B------:R-:W-:Y:S01]  /*2890*/  FADD.FTZ R174, R174, -R113 ;  /* 0x80000071aeae7221 */ /* 0x000fe20000010000 */
[----:B-1----:R-:W-:-:S05]  /*28a0*/  SHF.L.U32 R110, R117, 0x10, RZ ;  /* 0x00000010756e7819 */ /* 0x002fca00000006ff */
[----:B------:R3:W1:Y:S01]  /*28b0*/  F2F.BF16.F32 R183, R112 ;  /* 0x0000007000b77304 */ /* 0x0006620000202000 */
[----:B------:R-:W-:Y:S02]  /*28c0*/  HFMA2 R117, -RZ, RZ, 0, 0 ;  /* 0x00000000ff757431 */ /* 0x000fe400000001ff */
[----:B------:R-:W-:Y:S01]  /*28d0*/  FMUL.FTZ R179, R179, UR12 ;  /* 0x0000000cb3b37c20 */ /* 0x000fe20008410000 */
[----:B------:R-:W-:Y:S01]  /*28e0*/  FMUL.FTZ R176, R178, UR12 ;  /* 0x0000000cb2b07c20 */ /* 0x000fe20008410000 */
[----:B----4-:R-:W-:Y:S01]  /*28f0*/  LOP3.LUT R109, R109, R110, R111, 0xfe, !PT ;  /* 0x0000006e6d6d7212 */ /* 0x010fe200078efe6f */
[C---:B0-----:R-:W-:Y:S02]  /*2900*/  IMAD.WIDE.U32 R110, R180.reuse, 0x8, R184 ;  /* 0x00000008b46e7825 */ /* 0x041fe400078e00b8 */
[----:B------:R0:W-:Y:S02]  /*2910*/  F2F.BF16.F32 R177, R173 ;  /* 0x000000ad00b17304 */ /* 0x0001e40000202000 */
[----:B---3--:R-:W-:Y:S01]  /*2920*/  IMAD.WIDE.U32 R112, R180, 0x8, R186 ;  /* 0x00000008b4707825 */ /* 0x008fe200078e00ba */
[----:B------:R3:W-:Y:S01]  /*2930*/  STG.E.64 desc[UR14][R110.64], R106 ;  /* 0x0000006a6e007986 */ /* 0x0007e2000c101b0e */
[----:B-1----:R-:W-:-:S02]  /*2940*/  LOP3.LUT R108, R108, R183, RZ, 0xfc, !PT ;  /* 0x000000b76c6c7212 */ /* 0x002fc400078efcff */
[----:B------:R-:W-:Y:S01]  /*2950*/  FMUL.FTZ R172, R179, UR4 ;  /* 0x00000004b3ac7c20 */ /* 0x000fe20008410000 */
[----:B------:R-:W-:Y:S01]  /*2960*/  LOP3.LUT P6, RZ, R171, 0xff, RZ, 0xc0, !PT ;  /* 0x000000ffabff7812 */ /* 0x000fe200078cc0ff */
[----:B------:R-:W-:Y:S01]  /*2970*/  F2F.BF16.F32 R175, R176 ;  /* 0x000000b000af7304 */ /* 0x000fe20000202000 */
[----:B------:R1:W-:Y:S01]  /*2980*/  STG.E.64 desc[UR14][R112.64], R108 ;  /* 0x0000006c70007986 */ /* 0x0003e2000c101b0e */
[----:B---3--:R-:W-:Y:S01]  /*2990*/  FMUL.FTZ R110, R174, UR12 ;  /* 0x0000000cae6e7c20 */ /* 0x008fe20008410000 */
[----:B------:R-:W-:Y:S01]  /*29a0*/  FMUL.FTZ R174, R173, UR4 ;  /* 0x00000004adae7c20 */ /* 0x000fe20008410000 */
[----:B------:R-:W-:-:S04]  /*29b0*/  IMAD.WIDE.U32 R106, R170, 0x8, R198 ;  /* 0x00000008aa6a7825 */ /* 0x000fc800078e00c6 */
[----:B------:R-:W-:Y:S02]  /*29c0*/  FMUL.FTZ R174, R174, UR21 ;  /* 0x00000015aeae7c20 */ /* 0x000fe40008410000 */
[----:B------:R-:W3:Y:S02]  /*29d0*/  LDG.E.64 R106, desc[UR14][R106.64] ;  /* 0x0000000e6a6a7981 */ /* 0x000ee4000c1e1b00 */
[----:B-1----:R-:W-:Y:S01]  /*29e0*/  FMUL.FTZ R108, R53, R174 ;  /* 0x000000ae356c7220 */ /* 0x002fe20000410000 */
[----:B------:R-:W-:Y:S01]  /*29f0*/  FMUL.FTZ R172, R172, UR21 ;  /* 0x00000015acac7c20 */ /* 0x000fe20008410000 */
[----:B0-----:R-:W-:-:S04]  /*2a00*/  FMUL.FTZ R173, R176, UR4 ;  /* 0x00000004b0ad7c20 */ /* 0x001fc80008410000 */
[----:B------:R-:W-:Y:S01]  /*2a10*/  FMUL.FTZ R173, R173, UR21 ;  /* 0x00000015adad7c20 */ /* 0x000fe20008410000 */
[----:B------:R-:W0:Y:S08]  /*2a20*/  F2F.BF16.F32 R111, R179 ;  /* 0x000000b3006f7304 */ /* 0x000e300000202000 */
[----:B------:R1:W-:Y:S01]  /*2a30*/  F2F.BF16.F32 R113, R110 ;  /* 0x0000006e00717304 */ /* 0x0003e20000202000 */
[----:B--2---:R-:W-:-:S02]  /*2a40*/  @P0 MOV R118, R104 ;  /* 0x0000006800760202 */ /* 0x004fc40000000f00 */
[----:B------:R-:W-:Y:S01]  /*2a50*/  @P3 SHF.R.U64 R109, R104, 0x10, R105 ;  /* 0x00000010686d3819 */ /* 0x000fe20000001269 */
[----:B------:R-:W-:Y:S01]  /*2a60*/  FMUL.FTZ R104, R110, UR4 ;  /* 0x000000046e687c20 */ /* 0x000fe20008410000 */
[----:B------:R-:W-:Y:S02]  /*2a70*/  @P0 SHF.L.U32 R118, R118, 0x10, RZ ;  /* 0x0000001076760819 */ /* 0x000fe400000006ff */
[----:B------:R-:W-:Y:S01]  /*2a80*/  @P3 SHF.L.U32 R109, R109, 0x10, RZ ;  /* 0x000000106d6d3819 */ /* 0x000fe200000006ff */
[----:B------:R-:W-:Y:S02]  /*2a90*/  FMUL.FTZ R104, R104, UR21 ;  /* 0x0000001568687c20 */ /* 0x000fe40008410000 */
[----:B------:R-:W-:Y:S01]  /*2aa0*/  @P0 FMUL.FTZ R117, R115, R118 ;  /* 0x0000007673750220 */ /* 0x000fe20000410000 */
[----:B------:R-:W-:Y:S01]  /*2ab0*/  MOV R118, RZ ;  /* 0x000000ff00767202 */ /* 0x000fe20000000f00 */
[----:B------:R-:W-:Y:S01]  /*2ac0*/  @P3 FMUL.FTZ R118, R114, R109 ;  /* 0x0000006d72763220 */ /* 0x000fe20000410000 */
[----:B------:R-:W-:Y:S01]  /*2ad0*/  FSEL R109, R108, RZ, P2 ;  /* 0x000000ff6c6d7208 */ /* 0x000fe20001000000 */
[----:B------:R-:W-:Y:S01]  /*2ae0*/  FMUL.FTZ R108, R54, R104 ;  /* 0x00000068366c7220 */ /* 0x000fe20000410000 */
[----:B------:R-:W-:-:S02]  /*2af0*/  LOP3.LUT P0, RZ, R171, 0xff0000, RZ, 0xc0, !PT ;  /* 0x00ff0000abff7812 */ /* 0x000fc4000780c0ff */
[----:B------:R-:W-:Y:S02]  /*2b00*/  ISETP.GE.U32.AND P3, PT, R171, 0x1000000, PT ;  /* 0x01000000ab00780c */ /* 0x000fe40003f66070 */
[----:B------:R-:W-:Y:S01]  /*2b10*/  FSEL R112, R108, RZ, P0 ;  /* 0x000000ff6c707208 */ /* 0x000fe20000000000 */
[----:B------:R-:W-:-:S05]  /*2b20*/  FMUL.FTZ R108, R55, R172 ;  /* 0x000000ac376c7220 */ /* 0x000fca0000410000 */
[----:B------:R-:W-:Y:S01]  /*2b30*/  FSEL R115, R108, RZ, P3 ;  /* 0x000000ff6c737208 */ /* 0x000fe20001800000 */
[----:B------:R-:W-:Y:S01]  /*2b40*/  FMUL.FTZ R108, R52, R173 ;  /* 0x000000ad346c7220 */ /* 0x000fe20000410000 */
[----:B------:R-:W-:Y:S04]  /*2b50*/  F2F.BF16.F32 R109, R109 ;  /* 0x0000006d006d7304 */ /* 0x000fe80000202000 */
[----:B------:R-:W-:-:S04]  /*2b60*/  FSEL R114, R108, RZ, P6 ;  /* 0x000000ff6c727208 */ /* 0x000fc80003000000 */
[----:B------:R-:W2:Y:S08]  /*2b70*/  F2F.BF16.F32 R115, R115 ;  /* 0x0000007300737304 */ /* 0x000eb00000202000 */
[----:B------:R-:W4:Y:S01]  /*2b80*/  F2F.BF16.F32 R112, R112 ;  /* 0x0000007000707304 */ /* 0x000f220000202000 */
[----:B0-----:R-:W-:-:S07]  /*2b90*/  SHF.L.U32 R171, R111, 0x10, RZ ;  /* 0x000000106fab7819 */ /* 0x001fce00000006ff */
[----:B------:R-:W0:Y:S01]  /*2ba0*/  F2F.BF16.F32 R179, R114 ;  /* 0x0000007200b37304 */ /* 0x000e220000202000 */
[----:B-1----:R-:W-:Y:S01]  /*2bb0*/  IMAD.WIDE.U32 R110, R177, 0x10000, RZ ;  /* 0x00010000b16e7825 */ /* 0x002fe200078e00ff */
[----:B--2---:R-:W-:-:S03]  /*2bc0*/  SHF.L.U32 R177, R115, 0x10, RZ ;  /* 0x0000001073b17819 */ /* 0x004fc600000006ff */
[----:B------:R-:W-:Y:S01]  /*2bd0*/  IMAD.WIDE.U32 R108, R109, 0x10000, RZ ;  /* 0x000100006d6c7825 */ /* 0x000fe200078e00ff */
[----:B------:R-:W-:Y:S02]  /*2be0*/  LOP3.LUT R111, R111, R171, R113, 0xfe, !PT ;  /* 0x000000ab6f6f7212 */ /* 0x000fe400078efe71 */
[----:B------:R-:W-:Y:S02]  /*2bf0*/  LOP3.LUT R110, R110, R175, RZ, 0xfc, !PT ;  /* 0x000000af6e6e7212 */ /* 0x000fe400078efcff */
[----:B----4-:R-:W-:Y:S01]  /*2c00*/  LOP3.LUT R109, R109, R177, R112, 0xfe, !PT ;  /* 0x000000b16d6d7212 */ /* 0x010fe200078efe70 */
[----:B------:R-:W-:Y:S01]  /*2c10*/  IMAD.WIDE.U32 R112, R170, 0x8, R184 ;  /* 0x00000008aa707825 */ /* 0x000fe200078e00b8 */
[----:B0-----:R-:W-:-:S03]  /*2c20*/  LOP3.LUT R108, R108, R179, RZ, 0xfc, !PT ;  /* 0x000000b36c6c7212 */ /* 0x001fc600078efcff */
[----:B------:R-:W-:-:S04]  /*2c30*/  IMAD.WIDE.U32 R170, R170, 0x8, R186 ;  /* 0x00000008aaaa7825 */ /* 0x000fc800078e00ba */
[----:B------:R-:W-:Y:S01]  /*2c40*/  IMAD.WIDE.U32 R114, R150, 0x8, R198 ;  /* 0x0000000896727825 */ /* 0x000fe200078e00c6 */
[----:B------:R-:W-:Y:S04]  /*2c50*/  STG.E.64 desc[UR14][R112.64], R110 ;  /* 0x0000006e70007986 */ /* 0x000fe8000c101b0e */
[----:B------:R0:W-:Y:S04]  /*2c60*/  STG.E.64 desc[UR14][R170.64], R108 ;  /* 0x0000006caa007986 */ /* 0x0001e8000c101b0e */
[----:B------:R-:W2:Y:S01]  /*2c70*/  LDG.E.64 R114, desc[UR14][R114.64] ;  /* 0x0000000e72727981 */ /* 0x000ea2000c1e1b00 */
[----:B------:R-:W-:-:S04]  /*2c80*/  FFMA.FTZ R35, R35, UR13, R116 ;  /* 0x0000000d23237c23 */ /* 0x000fc80008010074 */
[----:B------:R-:W-:Y:S01]  /*2c90*/  FADD.FTZ R35, R154, -R35 ;  /* 0x800000239a237221 */ /* 0x000fe20000010000 */
[----:B0-----:R-:W-:-:S03]  /*2ca0*/  @P5 SHF.R.U32.HI R109, RZ, 0x10, R105 ;  /* 0x00000010ff6d5819 */ /* 0x001fc60000011669 */
[----:B------:R-:W-:Y:S01]  /*2cb0*/  FMUL.FTZ R108, R35, UR12 ;  /* 0x0000000c236c7c20 */ /* 0x000fe20008410000 */
[----:B------:R-:W-:Y:S02]  /*2cc0*/  @P5 SHF.L.U32 R109, R109, 0x10, RZ ;  /* 0x000000106d6d5819 */ /* 0x000fe400000006ff */
[----:B------:R-:W-:Y:S02]  /*2cd0*/  CS2R R112, SRZ ;  /* 0x0000000000707805 */ /* 0x000fe4000001ff00 */
[----:B------:R-:W-:Y:S01]  /*2ce0*/  @P4 MOV R110, R105 ;  /* 0x00000069006e4202 */ /* 0x000fe20000000f00 */
[----:B------:R-:W-:Y:S01]  /*2cf0*/  @P5 FMUL.FTZ R112, R182, R109 ;  /* 0x0000006db6705220 */ /* 0x000fe20000410000 */
[----:B------:R-:W-:Y:S01]  /*2d00*/  FMUL.FTZ R109, R108, UR4 ;  /* 0x000000046c6d7c20 */ /* 0x000fe20008410000 */
[----:B------:R-:W-:Y:S02]  /*2d10*/  HFMA2 R35, -RZ, RZ, 0, 0 ;  /* 0x00000000ff237431 */ /* 0x000fe400000001ff */
[--C-:B------:R-:W-:Y:S01]  /*2d20*/  FFMA.FTZ R147, R147, UR13, R116.reuse ;  /* 0x0000000d93937c23 */ /* 0x100fe20008010074 */
[----:B------:R-:W-:Y:S01]  /*2d30*/  @P4 SHF.L.U32 R110, R110, 0x10, RZ ;  /* 0x000000106e6e4819 */ /* 0x000fe200000006ff */
[----:B------:R0:W1:Y:S01]  /*2d40*/  F2F.BF16.F32 R105, R108 ;  /* 0x0000006c00697304 */ /* 0x0000620000202000 */
[----:B------:R-:W-:Y:S01]  /*2d50*/  FFMA.FTZ R176, R39, UR13, R116 ;  /* 0x0000000d27b07c23 */ /* 0x000fe20008010074 */
[----:B------:R-:W-:-:S02]  /*2d60*/  FADD.FTZ R147, R130, -R147 ;  /* 0x8000009382937221 */ /* 0x000fc40000010000 */
[----:B------:R-:W-:Y:S01]  /*2d70*/  @P4 FMUL.FTZ R35, R119, R110 ;  /* 0x0000006e77234220 */ /* 0x000fe20000410000 */
[----:B0-----:R-:W-:Y:S01]  /*2d80*/  FMUL.FTZ R108, R109, UR21 ;  /* 0x000000156d6c7c20 */ /* 0x001fe20008410000 */
[----:B------:R-:W-:Y:S01]  /*2d90*/  LOP3.LUT P4, RZ, R152, 0xff00, RZ, 0xc0, !PT ;  /* 0x0000ff0098ff7812 */ /* 0x000fe2000788c0ff */
[----:B------:R-:W-:Y:S02]  /*2da0*/  FADD.FTZ R39, R155, -R176 ;  /* 0x800000b09b277221 */ /* 0x000fe40000010000 */
[----:B------:R-:W-:Y:S01]  /*2db0*/  FMUL.FTZ R130, R57, R108 ;  /* 0x0000006c39827220 */ /* 0x000fe20000410000 */
[----:B---3--:R-:W-:Y:S01]  /*2dc0*/  @P6 MOV R109, R106 ;  /* 0x0000006a006d6202 */ /* 0x008fe20000000f00 */
[----:B------:R-:W-:Y:S01]  /*2dd0*/  FFMA.FTZ R176, R143, UR13, R116 ;  /* 0x0000000d8fb07c23 */ /* 0x000fe20008010074 */
[----:B------:R-:W-:Y:S02]  /*2de0*/  @P2 SHF.R.U64 R154, R106, 0x10, R107 ;  /* 0x000000106a9a2819 */ /* 0x000fe4000000126b */
[----:B------:R-:W-:Y:S01]  /*2df0*/  FSEL R106, R130, RZ, P4 ;  /* 0x000000ff826a7208 */ /* 0x000fe20002000000 */
[----:B------:R-:W-:Y:S01]  /*2e00*/  FADD.FTZ R176, R153, -R176 ;  /* 0x800000b099b07221 */ /* 0x000fe20000010000 */
[----:B------:R-:W-:Y:S01]  /*2e10*/  @P6 SHF.L.U32 R130, R109, 0x10, RZ ;  /* 0x000000106d826819 */ /* 0x000fe200000006ff */
[----:B------:R-:W-:Y:S01]  /*2e20*/  FMUL.FTZ R147, R147, UR12 ;  /* 0x0000000c93937c20 */ /* 0x000fe20008410000 */
[----:B------:R-:W-:Y:S01]  /*2e30*/  @P2 SHF.L.U32 R109, R154, 0x10, RZ ;  /* 0x000000109a6d2819 */ /* 0x000fe200000006ff */
[----:B------:R-:W-:Y:S01]  /*2e40*/  FMUL.FTZ R39, R39, UR12 ;  /* 0x0000000c27277c20 */ /* 0x000fe20008410000 */
[----:B------:R-:W-:Y:S01]  /*2e50*/  FMUL.FTZ R176, R176, UR12 ;  /* 0x0000000cb0b07c20 */ /* 0x000fe20008410000 */
[----:B------:R-:W-:Y:S01]  /*2e60*/  MOV R119, RZ ;  /* 0x000000ff00777202 */ /* 0x000fe20000000f00 */
[----:B------:R-:W-:Y:S01]  /*2e70*/  FMUL.FTZ R155, R147, UR4 ;  /* 0x00000004939b7c20 */ /* 0x000fe20008410000 */
[----:B------:R-:W-:Y:S01]  /*2e80*/  @P2 FMUL.FTZ R119, R174, R109 ;  /* 0x0000006dae772220 */ /* 0x000fe20000410000 */
[----:B------:R-:W-:Y:S01]  /*2e90*/  FMUL.FTZ R109, R39, UR4 ;  /* 0x00000004276d7c20 */ /* 0x000fe20008410000 */
[----:B------:R0:W3:Y:S01]  /*2ea0*/  F2F.BF16.F32 R110, R147 ;  /* 0x00000093006e7304 */ /* 0x0000e20000202000 */
[----:B------:R-:W-:Y:S01]  /*2eb0*/  FMUL.FTZ R143, R176, UR4 ;  /* 0x00000004b08f7c20 */ /* 0x000fe20008410000 */
[----:B------:R-:W-:Y:S01]  /*2ec0*/  FFMA.FTZ R171, R45, UR13, R116 ;  /* 0x0000000d2dab7c23 */ /* 0x000fe20008010074 */
[----:B------:R-:W-:Y:S01]  /*2ed0*/  FMUL.FTZ R109, R109, UR21 ;  /* 0x000000156d6d7c20 */ /* 0x000fe20008410000 */
[----:B------:R-:W-:Y:S01]  /*2ee0*/  @P6 FMUL.FTZ R113, R130, R173 ;  /* 0x000000ad82716220 */ /* 0x000fe20000410000 */
[----:B------:R-:W-:Y:S01]  /*2ef0*/  FMUL.FTZ R143, R143, UR21 ;  /* 0x000000158f8f7c20 */ /* 0x000fe20008410000 */
[----:B0-----:R-:W-:-:S02]  /*2f00*/  FMUL.FTZ R147, R155, UR21 ;  /* 0x000000159b937c20 */ /* 0x001fc40008410000 */
[----:B------:R0:W-:Y:S01]  /*2f10*/  F2F.BF16.F32 R153, R39 ;  /* 0x0000002700997304 */ /* 0x0001e20000202000 */
[----:B------:R-:W-:Y:S01]  /*2f20*/  ISETP.GE.U32.AND P6, PT, R152, 0x1000000, PT ;  /* 0x010000009800780c */ /* 0x000fe20003fc6070 */
[----:B------:R-:W-:Y:S01]  /*2f30*/  FADD.FTZ R171, R38, -R171 ;  /* 0x800000ab26ab7221 */ /* 0x000fe20000010000 */
[----:B------:R-:W-:Y:S01]  /*2f40*/  FFMA.FTZ R149, R149, UR13, R116 ;  /* 0x0000000d95957c23 */ /* 0x000fe20008010074 */
[----:B------:R-:W-:Y:S01]  /*2f50*/  FMUL.FTZ R38, R56, R109 ;  /* 0x0000006d38267220 */ /* 0x000fe20000410000 */
[----:B------:R-:W-:Y:S01]  /*2f60*/  LOP3.LUT P2, RZ, R152, 0xff, RZ, 0xc0, !PT ;  /* 0x000000ff98ff7812 */ /* 0x000fe2000784c0ff */
[----:B0-----:R-:W-:Y:S01]  /*2f70*/  FMUL.FTZ R39, R59, R147 ;  /* 0x000000933b277220 */ /* 0x001fe20000410000 */
[----:B------:R-:W-:Y:S01]  /*2f80*/  FMUL.FTZ R154, R58, R143 ;  /* 0x0000008f3a9a7220 */ /* 0x000fe20000410000 */
[----:B------:R-:W-:Y:S01]  /*2f90*/  LOP3.LUT P5, RZ, R152, 0xff0000, RZ, 0xc0, !PT ;  /* 0x00ff000098ff7812 */ /* 0x000fe200078ac0ff */
[----:B------:R-:W-:Y:S02]  /*2fa0*/  FADD.FTZ R170, R36, -R149 ;  /* 0x8000009524aa7221 */ /* 0x000fe40000010000 */
[----:B------:R-:W-:Y:S01]  /*2fb0*/  FSEL R45, R39, RZ, P6 ;  /* 0x000000ff272d7208 */ /* 0x000fe20003000000 */
[----:B------:R-:W0:Y:S01]  /*2fc0*/  F2F.BF16.F32 R111, R176 ;  /* 0x000000b0006f7304 */ /* 0x000e220000202000 */
[----:B------:R-:W-:-:S02]  /*2fd0*/  FSEL R149, R38, RZ, P2 ;  /* 0x000000ff26957208 */ /* 0x000fc40001000000 */
[----:B------:R-:W-:-:S05]  /*2fe0*/  FSEL R154, R154, RZ, P5 ;  /* 0x000000ff9a9a7208 */ /* 0x000fca0002800000 */
[----:B------:R-:W4:Y:S08]  /*2ff0*/  F2F.BF16.F32 R106, R106 ;  /* 0x0000006a006a7304 */ /* 0x000f300000202000 */
[----:B------:R-:W4:Y:S01]  /*3000*/  F2F.BF16.F32 R152, R45 ;  /* 0x0000002d00987304 */ /* 0x000f220000202000 */
[--C-:B------:R-:W-:Y:S01]  /*3010*/  FFMA.FTZ R36, R151, UR13, R116.reuse ;  /* 0x0000000d97247c23 */ /* 0x100fe20008010074 */
[----:B------:R-:W-:Y:S01]  /*3020*/  FFMA.FTZ R130, R34, UR13, R116 ;  /* 0x0000000d22827c23 */ /* 0x000fe20008010074 */
[----:B-1----:R-:W-:-:S05]  /*3030*/  IMAD.WIDE.U32 R38, R105, 0x10000, RZ ;  /* 0x0001000069267825 */ /* 0x002fca00078e00ff */
[----:B------:R1:W4:Y:S01]  /*3040*/  F2F.BF16.F32 R155, R154 ;  /* 0x0000009a009b7304 */ /* 0x0003220000202000 */
[----:B---3--:R-:W-:-:S07]  /*3050*/  SHF.L.U32 R110, R110, 0x10, RZ ;  /* 0x000000106e6e7819 */ /* 0x008fce00000006ff */
[----:B------:R-:W3:Y:S01]  /*3060*/  F2F.BF16.F32 R149, R149 ;  /* 0x0000009500957304 */ /* 0x000ee20000202000 */
[----:B------:R-:W-:Y:S01]  /*3070*/  @P0 MOV R105, R107 ;  /* 0x0000006b00690202 */ /* 0x000fe20000000f00 */
[----:B-1----:R-:W-:Y:S01]  /*3080*/  FADD.FTZ R154, R123, -R36 ;  /* 0x800000247b9a7221 */ /* 0x002fe20000010000 */
[----:B------:R-:W-:Y:S01]  /*3090*/  FADD.FTZ R130, R37, -R130 ;  /* 0x8000008225827221 */ /* 0x000fe20000010000 */
[----:B0-----:R-:W-:Y:S01]  /*30a0*/  LOP3.LUT R37, R39, R110, R111, 0xfe, !PT ;  /* 0x0000006e27257212 */ /* 0x001fe200078efe6f */
[----:B------:R-:W-:Y:S01]  /*30b0*/  HFMA2 R45, -RZ, RZ, 0, 0 ;  /* 0x00000000ff2d7431 */ /* 0x000fe200000001ff */
[----:B------:R-:W-:Y:S01]  /*30c0*/  LOP3.LUT R36, R38, R153, RZ, 0xfc, !PT ;  /* 0x0000009926247212 */ /* 0x000fe200078efcff */
[----:B----4-:R-:W-:Y:S01]  /*30d0*/  IMAD.WIDE.U32 R38, R106, 0x10000, RZ ;  /* 0x000100006a267825 */ /* 0x010fe200078e00ff */
[----:B------:R-:W-:Y:S02]  /*30e0*/  SHF.L.U32 R152, R152, 0x10, RZ ;  /* 0x0000001098987819 */ /* 0x000fe400000006ff */
[----:B------:R-:W-:-:S02]  /*30f0*/  @P0 SHF.L.U32 R105, R105, 0x10, RZ ;  /* 0x0000001069690819 */ /* 0x000fc400000006ff */
[----:B------:R-:W-:Y:S02]  /*3100*/  @P3 SHF.R.U32.HI R123, RZ, 0x10, R107 ;  /* 0x00000010ff7b3819 */ /* 0x000fe4000001166b */
[----:B------:R-:W-:Y:S01]  /*3110*/  LOP3.LUT R107, R39, R152, R155, 0xfe, !PT ;  /* 0x00000098276b7212 */ /* 0x000fe200078efe9b */
[----:B------:R-:W-:Y:S01]  /*3120*/  @P0 FMUL.FTZ R45, R104, R105 ;  /* 0x00000069682d0220 */ /* 0x000fe20000410000 */
[----:B---3--:R-:W-:Y:S01]  /*3130*/  LOP3.LUT R106, R38, R149, RZ, 0xfc, !PT ;  /* 0x00000095266a7212 */ /* 0x008fe200078efcff */
[----:B------:R-:W-:Y:S01]  /*3140*/  IMAD.WIDE.U32 R38, R150, 0x8, R184 ;  /* 0x0000000896267825 */ /* 0x000fe200078e00b8 */
[----:B------:R-:W-:-:S03]  /*3150*/  @P3 SHF.L.U32 R123, R123, 0x10, RZ ;  /* 0x000000107b7b3819 */ /* 0x000fc600000006ff */
[----:B------:R-:W-:Y:S01]  /*3160*/  FMUL.FTZ R154, R154, UR12 ;  /* 0x0000000c9a9a7c20 */ /* 0x000fe20008410000 */
[----:B------:R-:W-:-:S04]  /*3170*/  IMAD.WIDE.U32 R104, R141, 0x8, R198 ;  /* 0x000000088d687825 */ /* 0x000fc800078e00c6 */
[----:B------:R-:W-:Y:S01]  /*3180*/  FMUL.FTZ R155, R130, UR12 ;  /* 0x0000000c829b7c20 */ /* 0x000fe20008410000 */
[----:B------:R-:W-:Y:S01]  /*3190*/  IMAD.WIDE.U32 R150, R150, 0x8, R186 ;  /* 0x0000000896967825 */ /* 0x000fe200078e00ba */
[----:B------:R-:W-:Y:S01]  /*31a0*/  MOV R34, RZ ;  /* 0x000000ff00227202 */ /* 0x000fe20000000f00 */
[----:B------:R-:W-:Y:S02]  /*31b0*/  STG.E.64 desc[UR14][R38.64], R36 ;  /* 0x0000002426007986 */ /* 0x000fe4000c101b0e */
[----:B------:R-:W-:Y:S01]  /*31c0*/  @P3 FMUL.FTZ R34, R172, R123 ;  /* 0x0000007bac223220 */ /* 0x000fe20000410000 */
[----:B------:R-:W-:Y:S01]  /*31d0*/  FMUL.FTZ R170, R170, UR12 ;  /* 0x0000000caaaa7c20 */ /* 0x000fe20008410000 */
[----:B------:R-:W-:Y:S01]  /*31e0*/  HFMA2 R123, -RZ, RZ, 0, 0 ;  /* 0x00000000ff7b7431 */ /* 0x000fe200000001ff */
[----:B------:R0:W-:Y:S04]  /*31f0*/  STG.E.64 desc[UR14][R150.64], R106 ;  /* 0x0000006a96007986 */ /* 0x0001e8000c101b0e */
[----:B------:R-:W3:Y:S01]  /*3200*/  LDG.E.64 R104, desc[UR14][R104.64] ;  /* 0x0000000e68687981 */ /* 0x000ee2000c1e1b00 */
[----:B------:R-:W-:Y:S01]  /*3210*/  FMUL.FTZ R152, R170, UR4 ;  /* 0x00000004aa987c20 */ /* 0x000fe20008410000 */
[----:B------:R-:W-:-:S03]  /*3220*/  FMUL.FTZ R110, R171, UR12 ;  /* 0x0000000cab6e7c20 */ /* 0x000fc60008410000 */
[----:B------:R-:W-:Y:S01]  /*3230*/  FMUL.FTZ R152, R152, UR21 ;  /* 0x0000001598987c20 */ /* 0x000fe20008410000 */
[----:B0-----:R-:W-:-:S03]  /*3240*/  FMUL.FTZ R150, R155, UR4 ;  /* 0x000000049b967c20 */ /* 0x001fc60008410000 */
[----:B------:R-:W-:Y:S01]  /*3250*/  FMUL.FTZ R36, R61, R152 ;  /* 0x000000983d247220 */ /* 0x000fe20000410000 */
[----:B------:R-:W-:Y:S01]  /*3260*/  FMUL.FTZ R150, R150, UR21 ;  /* 0x0000001596967c20 */ /* 0x000fe20008410000 */
[----:B------:R-:W-:Y:S01]  /*3270*/  LOP3.LUT P0, RZ, R148, 0xff00, RZ, 0xc0, !PT ;  /* 0x0000ff0094ff7812 */ /* 0x000fe2000780c0ff */
[----:B------:R-:W-:Y:S01]  /*3280*/  FMUL.FTZ R151, R110, UR4 ;  /* 0x000000046e977c20 */ /* 0x000fe20008410000 */
[----:B------:R-:W-:Y:S02]  /*3290*/  ISETP.GE.U32.AND P3, PT, R148, 0x1000000, PT ;  /* 0x010000009400780c */ /* 0x000fe40003f66070 */
[----:B------:R-:W-:Y:S01]  /*32a0*/  FSEL R36, R36, RZ, P0 ;  /* 0x000000ff24247208 */ /* 0x000fe20000000000 */
[----:B------:R-:W-:Y:S01]  /*32b0*/  FMUL.FTZ R151, R151, UR21 ;  /* 0x0000001597977c20 */ /* 0x000fe20008410000 */
[----:B------:R-:W-:Y:S08]  /*32c0*/  F2F.BF16.F32 R153, R170 ;  /* 0x000000aa00997304 */ /* 0x000ff00000202000 */
[----:B------:R-:W0:Y:S08]  /*32d0*/  F2F.BF16.F32 R107, R155 ;  /* 0x0000009b006b7304 */ /* 0x000e300000202000 */
[----:B------:R-:W-:Y:S08]  /*32e0*/  F2F.BF16.F32 R111, R110 ;  /* 0x0000006e006f7304 */ /* 0x000ff00000202000 */
[----:B------:R-:W-:Y:S01]  /*32f0*/  F2F.BF16.F32 R171, R154 ;  /* 0x0000009a00ab7304 */ /* 0x000fe20000202000 */
[----:B0-----:R-:W-:-:S02]  /*3300*/  SHF.L.U32 R107, R107, 0x10, RZ ;  /* 0x000000106b6b7819 */ /* 0x001fc400000006ff */
[----:B--2---:R-:W-:-:S04]  /*3310*/  @P2 MOV R149, R114 ;  /* 0x0000007200952202 */ /* 0x004fc80000000f00 */
[----:B------:R-:W-:Y:S01]  /*3320*/  @P2 SHF.L.U32 R130, R149, 0x10, RZ ;  /* 0x0000001095822819 */ /* 0x000fe200000006ff */
[----:B------:R-:W-:-:S04]  /*3330*/  FMUL.FTZ R149, R154, UR4 ;  /* 0x000000049a957c20 */ /* 0x000fc80008410000 */
[----:B------:R-:W-:Y:S01]  /*3340*/  FMUL.FTZ R149, R149, UR21 ;  /* 0x0000001595957c20 */ /* 0x000fe20008410000 */
[----:B------:R-:W-:Y:S01]  /*3350*/  @P2 FMUL.FTZ R123, R109, R130 ;  /* 0x000000826d7b2220 */ /* 0x000fe20000410000 */
[----:B------:R-:W-:Y:S02]  /*3360*/  LOP3.LUT P2, RZ, R148, 0xff0000, RZ, 0xc0, !PT ;  /* 0x00ff000094ff7812 */ /* 0x000fe4000784c0ff */
[----:B------:R-:W-:Y:S01]  /*3370*/  FMUL.FTZ R37, R62, R149 ;  /* 0x000000953e257220 */ /* 0x000fe20000410000 */
[----:B------:R-:W-:-:S04]  /*3380*/  @P4 SHF.R.U64 R38, R114, 0x10, R115 ;  /* 0x0000001072264819 */ /* 0x000fc80000001273 */
[----:B------:R-:W-:Y:S02]  /*3390*/  FSEL R106, R37, RZ, P2 ;  /* 0x000000ff256a7208 */ /* 0x000fe40001000000 */
[----:B------:R-:W-:Y:S01]  /*33a0*/  @P4 SHF.L.U32 R37, R38, 0x10, RZ ;  /* 0x0000001026254819 */ /* 0x000fe200000006ff */
[----:B------:R-:W-:Y:S01]  /*33b0*/  FMUL.FTZ R38, R63, R150 ;  /* 0x000000963f267220 */ /* 0x000fe20000410000 */
[----:B------:R-:W-:-:S03]  /*33c0*/  MOV R130, RZ ;  /* 0x000000ff00827202 */ /* 0x000fc60000000f00 */
[----:B------:R-:W-:Y:S01]  /*33d0*/  @P4 FMUL.FTZ R130, R108, R37 ;  /* 0x000000256c824220 */ /* 0x000fe20000410000 */
[----:B------:R-:W-:Y:S01]  /*33e0*/  FSEL R108, R38, RZ, P3 ;  /* 0x000000ff266c7208 */ /* 0x000fe20001800000 */
[----:B------:R0:W1:Y:S01]  /*33f0*/  F2F.BF16.F32 R109, R36 ;  /* 0x00000024006d7304 */ /* 0x0000620000202000 */
[----:B------:R-:W-:Y:S01]  /*3400*/  LOP3.LUT P4, RZ, R148, 0xff, RZ, 0xc0, !PT ;  /* 0x000000ff94ff7812 */ /* 0x000fe2000788c0ff */
[----:B0-----:R-:W-:-:S06]  /*3410*/  FMUL.FTZ R36, R60, R151 ;  /* 0x000000973c247220 */ /* 0x001fcc0000410000 */
[----:B------:R-:W0:Y:S01]  /*3420*/  F2F.BF16.F32 R108, R108 ;  /* 0x0000006c006c7304 */ /* 0x000e220000202000 */
[----:B------:R-:W-:-:S07]  /*3430*/  FSEL R110, R36, RZ, P4 ;  /* 0x000000ff246e7208 */ /* 0x000fce0002000000 */
[----:B------:R-:W2:Y:S08]  /*3440*/  F2F.BF16.F32 R106, R106 ;  /* 0x0000006a006a7304 */ /* 0x000eb00000202000 */
[----:B------:R-:W4:Y:S01]  /*3450*/  F2F.BF16.F32 R155, R110 ;  /* 0x0000006e009b7304 */ /* 0x000f220000202000 */
[----:B------:R-:W-:-:S04]  /*3460*/  IMAD.WIDE.U32 R38, R153, 0x10000, RZ ;  /* 0x0001000099267825 */ /* 0x000fc800078e00ff */
[----:B-1----:R-:W-:Y:S01]  /*3470*/  IMAD.WIDE.U32 R36, R109, 0x10000, RZ ;  /* 0x000100006d247825 */ /* 0x002fe200078e00ff */
[----:B0-----:R-:W-:Y:S02]  /*3480*/  SHF.L.U32 R109, R108, 0x10, RZ ;  /* 0x000000106c6d7819 */ /* 0x001fe400000006ff */
[----:B------:R-:W-:Y:S02]  /*3490*/  LOP3.LUT R39, R39, R107, R171, 0xfe, !PT ;  /* 0x0000006b27277212 */ /* 0x000fe400078efeab */
[----:B--2---:R-:W-:Y:S01]  /*34a0*/  LOP3.LUT R37, R37, R109, R106, 0xfe, !PT ;  /* 0x0000006d25257212 */ /* 0x004fe200078efe6a */
[C---:B------:R-:W-:Y:S01]  /*34b0*/  IMAD.WIDE.U32 R106, R141.reuse, 0x8, R184 ;  /* 0x000000088d6a7825 */ /* 0x040fe200078e00b8 */
[----:B------:R-:W-:Y:S02]  /*34c0*/  LOP3.LUT R38, R38, R111, RZ, 0xfc, !PT ;  /* 0x0000006f26267212 */ /* 0x000fe400078efcff */
[----:B----4-:R-:W-:Y:S01]  /*34d0*/  LOP3.LUT R36, R36, R155, RZ, 0xfc, !PT ;  /* 0x0000009b24247212 */ /* 0x010fe200078efcff */
[----:B------:R-:W-:-:S04]  /*34e0*/  IMAD.WIDE.U32 R108, R141, 0x8, R186 ;  /* 0x000000088d6c7825 */ /* 0x000fc800078e00ba */
[----:B------:R-:W-:Y:S01]  /*34f0*/  IMAD.WIDE.U32 R110, R139, 0x8, R198 ;  /* 0x000000088b6e7825 */ /* 0x000fe200078e00c6 */
[----:B------:R0:W-:Y:S04]  /*3500*/  STG.E.64 desc[UR14][R106.64], R38 ;  /* 0x000000266a007986 */ /* 0x0001e8000c101b0e */
[----:B------:R1:W-:Y:S04]  /*3510*/  STG.E.64 desc[UR14][R108.64], R36 ;  /* 0x000000246c007986 */ /* 0x0003e8000c101b0e */
[----:B------:R-:W2:Y:S01]  /*3520*/  LDG.E.64 R110, desc[UR14][R110.64] ;  /* 0x0000000e6e6e7981 */ /* 0x000ea2000c1e1b00 */
[----:B------:R-:W-:-:S04]  /*3530*/  FFMA.FTZ R114, R41, UR13, R116 ;  /* 0x0000000d29727c23 */ /* 0x000fc80008010074 */
[----:B------:R-:W-:Y:S01]  /*3540*/  FADD.FTZ R114, R145, -R114 ;  /* 0x8000007291727221 */ /* 0x000fe20000010000 */
[----:B0-----:R-:W-:-:S03]  /*3550*/  @P5 MOV R38, R115 ;  /* 0x0000007300265202 */ /* 0x001fc60000000f00 */
[----:B------:R-:W-:Y:S01]  /*3560*/  FMUL.FTZ R114, R114, UR12 ;  /* 0x0000000c72727c20 */ /* 0x000fe20008410000 */
[----:B------:R-:W-:-:S03]  /*3570*/  FFMA.FTZ R136, R136, UR13, R116 ;  /* 0x0000000d88887c23 */ /* 0x000fc60008010074 */
[----:B-1----:R-:W-:Y:S01]  /*3580*/  FMUL.FTZ R108, R114, UR4 ;  /* 0x00000004726c7c20 */ /* 0x002fe20008410000 */
[----:B------:R-:W-:Y:S02]  /*3590*/  @P5 SHF.L.U32 R38, R38, 0x10, RZ ;  /* 0x0000001026265819 */ /* 0x000fe400000006ff */
[----:B------:R-:W-:Y:S01]  /*35a0*/  CS2R R36, SRZ ;  /* 0x0000000000247805 */ /* 0x000fe2000001ff00 */
[----:B------:R-:W-:Y:S01]  /*35b0*/  FMUL.FTZ R108, R108, UR21 ;  /* 0x000000156c6c7c20 */ /* 0x000fe20008410000 */
[----:B------:R-:W-:Y:S01]  /*35c0*/  FADD.FTZ R136, R47, -R136 ;  /* 0x800000882f887221 */ /* 0x000fe20000010000 */
[----:B------:R-:W-:Y:S01]  /*35d0*/  @P5 FMUL.FTZ R36, R143, R38 ;  /* 0x000000268f245220 */ /* 0x000fe20000410000 */
[--C-:B------:R-:W-:Y:S01]  /*35e0*/  FFMA.FTZ R141, R126, UR13, R116.reuse ;  /* 0x0000000d7e8d7c23 */ /* 0x100fe20008010074 */
[----:B------:R-:W-:Y:S01]  /*35f0*/  FMUL.FTZ R39, R65, R108 ;  /* 0x0000006c41277220 */ /* 0x000fe20000410000 */
[----:B------:R-:W-:Y:S01]  /*3600*/  FFMA.FTZ R131, R131, UR13, R116 ;  /* 0x0000000d83837c23 */ /* 0x000fe20008010074 */
[----:B------:R-:W-:Y:S01]  /*3610*/  LOP3.LUT P5, RZ, R142, 0xff00, RZ, 0xc0, !PT ;  /* 0x0000ff008eff7812 */ /* 0x000fe200078ac0ff */
[----:B------:R-:W-:Y:S01]  /*3620*/  FMUL.FTZ R136, R136, UR12 ;  /* 0x0000000c88887c20 */ /* 0x000fe20008410000 */
[----:B------:R-:W-:Y:S01]  /*3630*/  @P6 SHF.R.U32.HI R106, RZ, 0x10, R115 ;  /* 0x00000010ff6a6819 */ /* 0x000fe20000011673 */
[----:B------:R-:W-:Y:S01]  /*3640*/  FADD.FTZ R141, R146, -R141 ;  /* 0x8000008d928d7221 */ /* 0x000fe20000010000 */
[----:B------:R-:W-:Y:S01]  /*3650*/  FADD.FTZ R131, R144, -R131 ;  /* 0x8000008390837221 */ /* 0x000fe20000010000 */
[----:B------:R-:W-:Y:S01]  /*3660*/  HFMA2 R47, -RZ, RZ, 0, 0 ;  /* 0x00000000ff2f7431 */ /* 0x000fe200000001ff */
[----:B------:R-:W-:Y:S01]  /*3670*/  @P6 SHF.L.U32 R106, R106, 0x10, RZ ;  /* 0x000000106a6a6819 */ /* 0x000fe200000006ff */
[----:B------:R-:W-:Y:S01]  /*3680*/  FMUL.FTZ R141, R141, UR12 ;  /* 0x0000000c8d8d7c20 */ /* 0x000fe20008410000 */
[----:B------:R-:W-:Y:S01]  /*3690*/  FMUL.FTZ R131, R131, UR12 ;  /* 0x0000000c83837c20 */ /* 0x000fe20008410000 */
[----:B------:R-:W-:Y:S02]  /*36a0*/  F2F.BF16.F32 R143, R136 ;  /* 0x00000088008f7304 */ /* 0x000fe40000202000 */
[----:B------:R-:W-:Y:S01]  /*36b0*/  @P6 FMUL.FTZ R37, R147, R106 ;  /* 0x0000006a93256220 */ /* 0x000fe20000410000 */
[----:B------:R-:W-:Y:S01]  /*36c0*/  FMUL.FTZ R106, R131, UR4 ;  /* 0x00000004836a7c20 */ /* 0x000fe20008410000 */
[----:B------:R-:W-:-:S04]  /*36d0*/  FMUL.FTZ R109, R141, UR4 ;  /* 0x000000048d6d7c20 */ /* 0x000fc80008410000 */
[----:B------:R0:W1:Y:S01]  /*36e0*/  F2F.BF16.F32 R144, R114 ;  /* 0x0000007200907304 */ /* 0x0000620000202000 */
[----:B------:R-:W-:Y:S01]  /*36f0*/  FMUL.FTZ R109, R109, UR21 ;  /* 0x000000156d6d7c20 */ /* 0x000fe20008410000 */
[----:B------:R-:W-:Y:S01]  /*3700*/  FFMA.FTZ R126, R129, UR13, R116 ;  /* 0x0000000d817e7c23 */ /* 0x000fe20008010074 */
[----:B0-----:R-:W-:Y:S02]  /*3710*/  MOV R114, RZ ;  /* 0x000000ff00727202 */ /* 0x001fe40000000f00 */
[----:B---3--:R-:W-:Y:S02]  /*3720*/  @P0 SHF.R.U64 R107, R104, 0x10, R105 ;  /* 0x00000010686b0819 */ /* 0x008fe40000001269 */
[----:B------:R-:W-:Y:S02]  /*3730*/  @P4 MOV R38, R104 ;  /* 0x0000006800264202 */ /* 0x000fe40000000f00 */
[----:B------:R-:W-:Y:S02]  /*3740*/  FSEL R104, R39, RZ, P5 ;  /* 0x000000ff27687208 */ /* 0x000fe40002800000 */
[----:B------:R-:W-:Y:S01]  /*3750*/  @P0 SHF.L.U32 R39, R107, 0x10, RZ ;  /* 0x000000106b270819 */ /* 0x000fe200000006ff */
[----:B------:R-:W-:Y:S01]  /*3760*/  FMUL.FTZ R107, R136, UR4 ;  /* 0x00000004886b7c20 */ /* 0x000fe20008410000 */
[----:B------:R-:W-:-:S03]  /*3770*/  @P4 SHF.L.U32 R38, R38, 0x10, RZ ;  /* 0x0000001026264819 */ /* 0x000fc600000006ff */
[----:B------:R-:W-:Y:S01]  /*3780*/  FMUL.FTZ R136, R107, UR21 ;  /* 0x000000156b887c20 */ /* 0x000fe20008410000 */
[----:B------:R-:W-:Y:S01]  /*3790*/  @P0 FMUL.FTZ R114, R152, R39 ;  /* 0x0000002798720220 */ /* 0x000fe20000410000 */
[----:B------:R-:W-:Y:S01]  /*37a0*/  @P4 FMUL.FTZ R47, R151, R38 ;  /* 0x00000026972f4220 */ /* 0x000fe20000410000 */
[----:B------:R0:W-:Y:S01]  /*37b0*/  F2F.BF16.F32 R146, R131 ;  /* 0x0000008300927304 */ /* 0x0001e20000202000 */
[----:B------:R-:W-:Y:S01]  /*37c0*/  FMUL.FTZ R38, R67, R136 ;  /* 0x0000008843267220 */ /* 0x000fe20000410000 */
[C---:B------:R-:W-:Y:S02]  /*37d0*/  ISETP.GE.U32.AND P0, PT, R142.reuse, 0x1000000, PT ;  /* 0x010000008e00780c */ /* 0x040fe40003f06070 */
[----:B------:R-:W-:Y:S01]  /*37e0*/  LOP3.LUT P6, RZ, R142, 0xff0000, RZ, 0xc0, !PT ;  /* 0x00ff00008eff7812 */ /* 0x000fe200078cc0ff */
[----:B0-----:R-:W-:-:S03]  /*37f0*/  FMUL.FTZ R131, R106, UR21 ;  /* 0x000000156a837c20 */ /* 0x001fc60008410000 */
[----:B------:R0:W-:Y:S01]  /*3800*/  F2F.BF16.F32 R145, R104 ;  /* 0x0000006800917304 */ /* 0x0001e20000202000 */
[----:B------:R-:W-:Y:S01]  /*3810*/  LOP3.LUT P4, RZ, R142, 0xff, RZ, 0xc0, !PT ;  /* 0x000000ff8eff7812 */ /* 0x000fe2000788c0ff */
[----:B------:R-:W-:Y:S01]  /*3820*/  FMUL.FTZ R106, R66, R131 ;  /* 0x00000083426a7220 */ /* 0x000fe20000410000 */
[----:B------:R-:W-:Y:S01]  /*3830*/  FADD.FTZ R126, R43, -R126 ;  /* 0x8000007e2b7e7221 */ /* 0x000fe20000010000 */
[----:B0-----:R-:W-:Y:S01]  /*3840*/  FSEL R104, R38, RZ, P0 ;  /* 0x000000ff26687208 */ /* 0x001fe20000000000 */
[----:B------:R-:W-:-:S03]  /*3850*/  FMUL.FTZ R38, R64, R109 ;  /* 0x0000006d40267220 */ /* 0x000fc60000410000 */
[----:B------:R-:W0:Y:S01]  /*3860*/  F2F.BF16.F32 R41, R141 ;  /* 0x0000008d00297304 */ /* 0x000e220000202000 */
[--C-:B------:R-:W-:Y:S01]  /*3870*/  FFMA.FTZ R140, R140, UR13, R116.reuse ;  /* 0x0000000d8c8c7c23 */ /* 0x100fe20008010074 */
[----:B------:R-:W-:Y:S02]  /*3880*/  FSEL R106, R106, RZ, P6 ;  /* 0x000000ff6a6a7208 */ /* 0x000fe40003000000 */
[----:B------:R-:W-:Y:S01]  /*3890*/  FSEL R43, R38, RZ, P4 ;  /* 0x000000ff262b7208 */ /* 0x000fe20002000000 */
[----:B------:R-:W-:-:S03]  /*38a0*/  FFMA.FTZ R39, R138, UR13, R116 ;  /* 0x0000000d8a277c23 */ /* 0x000fc60008010074 */
[----:B------:R-:W3:Y:S01]  /*38b0*/  F2F.BF16.F32 R104, R104 ;  /* 0x0000006800687304 */ /* 0x000ee20000202000 */
[----:B------:R-:W-:Y:S01]  /*38c0*/  FADD.FTZ R140, R127, -R140 ;  /* 0x8000008c7f8c7221 */ /* 0x000fe20000010000 */
[----:B------:R-:W-:Y:S01]  /*38d0*/  FADD.FTZ R107, R42, -R39 ;  /* 0x800000272a6b7221 */ /* 0x000fe20000010000 */
[----:B-1----:R-:W-:-:S05]  /*38e0*/  IMAD.WIDE.U32 R38, R144, 0x10000, RZ ;  /* 0x0001000090267825 */ /* 0x002fca00078e00ff */
[----:B------:R1:W4:Y:S01]  /*38f0*/  F2F.BF16.F32 R141, R106 ;  /* 0x0000006a008d7304 */ /* 0x0003220000202000 */
[----:B------:R-:W-:-:S07]  /*3900*/  FFMA.FTZ R115, R40, UR13, R116 ;  /* 0x0000000d28737c23 */ /* 0x000fce0008010074 */
[----:B------:R4:W4:Y:S01]  /*3910*/  F2F.BF16.F32 R127, R43 ;  /* 0x0000002b007f7304 */ /* 0x0009220000202000 */
[----:B------:R-:W-:Y:S02]  /*3920*/  @P2 MOV R42, R105 ;  /* 0x00000069002a2202 */ /* 0x000fe40000000f00 */
[----:B-1----:R-:W-:Y:S02]  /*3930*/  @P3 SHF.R.U32.HI R106, RZ, 0x10, R105 ;  /* 0x00000010ff6a3819 */ /* 0x002fe40000011669 */
[----:B------:R-:W-:Y:S01]  /*3940*/  SHF.L.U32 R129, R143, 0x10, RZ ;  /* 0x000000108f817819 */ /* 0x000fe200000006ff */
[----:B------:R-:W-:Y:S01]  /*3950*/  FADD.FTZ R143, R44, -R115 ;  /* 0x800000732c8f7221 */ /* 0x000fe20000010000 */
[----:B0-----:R-:W-:Y:S01]  /*3960*/  LOP3.LUT R38, R38, R41, RZ, 0xfc, !PT ;  /* 0x0000002926267212 */ /* 0x001fe200078efcff */
[----:B------:R-:W-:Y:S02]  /*3970*/  HFMA2 R44, -RZ, RZ, 0, 0 ;  /* 0x00000000ff2c7431 */ /* 0x000fe400000001ff */
[----:B------:R-:W-:Y:S01]  /*3980*/  IMAD.WIDE.U32 R40, R145, 0x10000, RZ ;  /* 0x0001000091287825 */ /* 0x000fe200078e00ff */
[----:B---3--:R-:W-:-:S02]  /*3990*/  SHF.L.U32 R105, R104, 0x10, RZ ;  /* 0x0000001068697819 */ /* 0x008fc400000006ff */
[----:B------:R-:W-:Y:S02]  /*39a0*/  @P2 SHF.L.U32 R42, R42, 0x10, RZ ;  /* 0x000000102a2a2819 */ /* 0x000fe400000006ff */
[----:B----4-:R-:W-:Y:S02]  /*39b0*/  @P3 SHF.L.U32 R43, R106, 0x10, RZ ;  /* 0x000000106a2b3819 */ /* 0x010fe400000006ff */
[----:B------:R-:W-:Y:S01]  /*39c0*/  LOP3.LUT R39, R39, R129, R146, 0xfe, !PT ;  /* 0x0000008127277212 */ /* 0x000fe200078efe92 */
[----:B------:R-:W-:Y:S01]  /*39d0*/  @P2 FMUL.FTZ R44, R149, R42 ;  /* 0x0000002a952c2220 */ /* 0x000fe20000410000 */
[----:B------:R-:W-:Y:S01]  /*39e0*/  MOV R115, RZ ;  /* 0x000000ff00737202 */ /* 0x000fe20000000f00 */
[----:B------:R-:W-:Y:S01]  /*39f0*/  @P3 FMUL.FTZ R115, R150, R43 ;  /* 0x0000002b96733220 */ /* 0x000fe20000410000 */
[----:B------:R-:W-:Y:S01]  /*3a00*/  LOP3.LUT R105, R41, R105, R141, 0xfe, !PT ;  /* 0x0000006929697212 */ /* 0x000fe200078efe8d */
[----:B------:R-:W-:Y:S01]  /*3a10*/  FMUL.FTZ R129, R107, UR12 ;  /* 0x0000000c6b817c20 */ /* 0x000fe20008410000 */
[----:B------:R-:W-:Y:S01]  /*3a20*/  LOP3.LUT R104, R40, R127, RZ, 0xfc, !PT ;  /* 0x0000007f28687212 */ /* 0x000fe200078efcff */
[----:B------:R-:W-:-:S04]  /*3a30*/  IMAD.WIDE.U32 R40, R139, 0x8, R184 ;  /* 0x000000088b287825 */ /* 0x000fc800078e00b8 */
[----:B------:R-:W-:-:S04]  /*3a40*/  IMAD.WIDE.U32 R42, R125, 0x8, R198 ;  /* 0x000000087d2a7825 */ /* 0x000fc800078e00c6 */
[----:B------:R-:W-:-:S04]  /*3a50*/  IMAD.WIDE.U32 R106, R139, 0x8, R186 ;  /* 0x000000088b6a7825 */ /* 0x000fc800078e00ba */
[----:B------:R-:W-:Y:S01]  /*3a60*/  FMUL.FTZ R139, R140, UR12 ;  /* 0x0000000c8c8b7c20 */ /* 0x000fe20008410000 */
[----:B------:R0:W-:Y:S01]  /*3a70*/  STG.E.64 desc[UR14][R40.64], R38 ;  /* 0x0000002628007986 */ /* 0x0001e2000c101b0e */
[----:B------:R1:W-:Y:S01]  /*3a80*/  F2F.BF16.F32 R144, R129 ;  /* 0x0000008100907304 */ /* 0x0003e20000202000 */
[----:B------:R-:W-:Y:S02]  /*3a90*/  FMUL.FTZ R138, R129, UR4 ;  /* 0x00000004818a7c20 */ /* 0x000fe40008410000 */
[----:B------:R3:W-:Y:S01]  /*3aa0*/  STG.E.64 desc[UR14][R106.64], R104 ;  /* 0x000000686a007986 */ /* 0x0007e2000c101b0e */
[----:B------:R-:W-:Y:S01]  /*3ab0*/  FMUL.FTZ R143, R143, UR12 ;  /* 0x0000000c8f8f7c20 */ /* 0x000fe20008410000 */
[----:B------:R-:W-:Y:S02]  /*3ac0*/  FMUL.FTZ R142, R126, UR12 ;  /* 0x0000000c7e8e7c20 */ /* 0x000fe40008410000 */
[----:B------:R-:W4:Y:S01]  /*3ad0*/  LDG.E.64 R42, desc[UR14][R42.64] ;  /* 0x0000000e2a2a7981 */ /* 0x000f22000c1e1b00 */
[----:B-1----:R-:W-:Y:S01]  /*3ae0*/  FMUL.FTZ R129, R139, UR4 ;  /* 0x000000048b817c20 */ /* 0x002fe20008410000 */
[----:B------:R-:W-:-:S02]  /*3af0*/  HFMA2 R126, -RZ, RZ, 0, 0 ;  /* 0x00000000ff7e7431 */ /* 0x000fc400000001ff */
[----:B------:R-:W-:Y:S01]  /*3b00*/  FMUL.FTZ R138, R138, UR21 ;  /* 0x000000158a8a7c20 */ /* 0x000fe20008410000 */
[----:B------:R-:W-:Y:S01]  /*3b10*/  FMUL.FTZ R129, R129, UR21 ;  /* 0x0000001581817c20 */ /* 0x000fe20008410000 */
[----:B0-----:R-:W-:Y:S02]  /*3b20*/  FMUL.FTZ R40, R143, UR4 ;  /* 0x000000048f287c20 */ /* 0x001fe40008410000 */
[----:B------:R-:W-:Y:S01]  /*3b30*/  FMUL.FTZ R38, R69, R138 ;  /* 0x0000008a45267220 */ /* 0x000fe20000410000 */
[----:B------:R-:W-:Y:S01]  /*3b40*/  FMUL.FTZ R39, R70, R129 ;  /* 0x0000008146277220 */ /* 0x000fe20000410000 */
[----:B------:R0:W-:Y:S01]  /*3b50*/  F2F.BF16.F32 R145, R139 ;  /* 0x0000008b00917304 */ /* 0x0001e20000202000 */
[C---:B------:R-:W-:Y:S02]  /*3b60*/  LOP3.LUT P2, RZ, R137.reuse, 0xff00, RZ, 0xc0, !PT ;  /* 0x0000ff0089ff7812 */ /* 0x040fe4000784c0ff */
[----:B------:R-:W-:Y:S02]  /*3b70*/  ISETP.GE.U32.AND P3, PT, R137, 0x1000000, PT ;  /* 0x010000008900780c */ /* 0x000fe40003f66070 */
[----:B------:R-:W-:Y:S01]  /*3b80*/  FSEL R38, R38, RZ, P2 ;  /* 0x000000ff26267208 */ /* 0x000fe20001000000 */
[----:B0-----:R-:W-:-:S03]  /*3b90*/  FMUL.FTZ R139, R142, UR4 ;  /* 0x000000048e8b7c20 */ /* 0x001fc60008410000 */
[----:B---3--:R0:W-:Y:S01]  /*3ba0*/  F2F.BF16.F32 R107, R38 ;  /* 0x00000026006b7304 */ /* 0x0081e20000202000 */
[----:B------:R-:W-:-:S04]  /*3bb0*/  FMUL.FTZ R139, R139, UR21 ;  /* 0x000000158b8b7c20 */ /* 0x000fc80008410000 */
[----:B0-----:R-:W-:-:S03]  /*3bc0*/  FMUL.FTZ R38, R68, R139 ;  /* 0x0000008b44267220 */ /* 0x001fc60000410000 */
[----:B------:R-:W0:Y:S08]  /*3bd0*/  F2F.BF16.F32 R105, R143 ;  /* 0x0000008f00697304 */ /* 0x000e300000202000 */
[----:B------:R-:W-:Y:S01]  /*3be0*/  F2F.BF16.F32 R141, R142 ;  /* 0x0000008e008d7304 */ /* 0x000fe20000202000 */
[----:B0-----:R-:W-:Y:S02]  /*3bf0*/  SHF.L.U32 R105, R105, 0x10, RZ ;  /* 0x0000001069697819 */ /* 0x001fe400000006ff */
[----:B--2---:R-:W-:-:S04]  /*3c00*/  @P4 MOV R127, R110 ;  /* 0x0000006e007f4202 */ /* 0x004fc80000000f00 */
[----:B------:R-:W-:Y:S02]  /*3c10*/  @P4 SHF.L.U32 R140, R127, 0x10, RZ ;  /* 0x000000107f8c4819 */ /* 0x000fe400000006ff */
[----:B------:R-:W-:Y:S01]  /*3c20*/  @P5 SHF.R.U64 R41, R110, 0x10, R111 ;  /* 0x000000106e295819 */ /* 0x000fe2000000126f */
[----:B------:R-:W-:Y:S02]  /*3c30*/  FMUL.FTZ R110, R40, UR21 ;  /* 0x00000015286e7c20 */ /* 0x000fe40008410000 */
[----:B------:R-:W-:Y:S01]  /*3c40*/  @P4 FMUL.FTZ R126, R109, R140 ;  /* 0x0000008c6d7e4220 */ /* 0x000fe20000410000 */
[----:B------:R-:W-:Y:S01]  /*3c50*/  LOP3.LUT P4, RZ, R137, 0xff0000, RZ, 0xc0, !PT ;  /* 0x00ff000089ff7812 */ /* 0x000fe2000788c0ff */
[----:B------:R-:W-:-:S03]  /*3c60*/  FMUL.FTZ R40, R71, R110 ;  /* 0x0000006e47287220 */ /* 0x000fc60000410000 */
[----:B------:R-:W-:Y:S02]  /*3c70*/  FSEL R104, R39, RZ, P4 ;  /* 0x000000ff27687208 */ /* 0x000fe40002000000 */
[----:B------:R-:W-:Y:S02]  /*3c80*/  @P5 SHF.L.U32 R39, R41, 0x10, RZ ;  /* 0x0000001029275819 */ /* 0x000fe400000006ff */
[----:B------:R-:W-:Y:S02]  /*3c90*/  FSEL R106, R40, RZ, P3 ;  /* 0x000000ff286a7208 */ /* 0x000fe40001800000 */
[----:B------:R-:W-:Y:S01]  /*3ca0*/  MOV R127, RZ ;  /* 0x000000ff007f7202 */ /* 0x000fe20000000f00 */
[----:B------:R-:W-:Y:S01]  /*3cb0*/  @P5 FMUL.FTZ R127, R108, R39 ;  /* 0x000000276c7f5220 */ /* 0x000fe20000410000 */
[----:B------:R-:W-:Y:S02]  /*3cc0*/  LOP3.LUT P5, RZ, R137, 0xff, RZ, 0xc0, !PT ;  /* 0x000000ff89ff7812 */ /* 0x000fe400078ac0ff */
[----:B------:R-:W0:Y:S02]  /*3cd0*/  F2F.BF16.F32 R106, R106 ;  /* 0x0000006a006a7304 */ /* 0x000e240000202000 */
[----:B------:R-:W-:-:S06]  /*3ce0*/  FSEL R108, R38, RZ, P5 ;  /* 0x000000ff266c7208 */ /* 0x000fcc0002800000 */
[----:B------:R-:W1:Y:S08]  /*3cf0*/  F2F.BF16.F32 R104, R104 ;  /* 0x0000006800687304 */ /* 0x000e700000202000 */
[----:B------:R-:W2:Y:S01]  /*3d00*/  F2F.BF16.F32 R109, R108 ;  /* 0x0000006c006d7304 */ /* 0x000ea20000202000 */
[----:B------:R-:W-:-:S04]  /*3d10*/  IMAD.WIDE.U32 R40, R144, 0x10000, RZ ;  /* 0x0001000090287825 */ /* 0x000fc800078e00ff */
[----:B------:R-:W-:Y:S01]  /*3d20*/  IMAD.WIDE.U32 R38, R107, 0x10000, RZ ;  /* 0x000100006b267825 */ /* 0x000fe200078e00ff */
[----:B0-----:R-:W-:Y:S02]  /*3d30*/  SHF.L.U32 R107, R106, 0x10, RZ ;  /* 0x000000106a6b7819 */ /* 0x001fe400000006ff */
[----:B------:R-:W-:Y:S02]  /*3d40*/  LOP3.LUT R41, R41, R105, R145, 0xfe, !PT ;  /* 0x0000006929297212 */ /* 0x000fe400078efe91 */
[----:B-1----:R-:W-:Y:S01]  /*3d50*/  LOP3.LUT R39, R39, R107, R104, 0xfe, !PT ;  /* 0x0000006b27277212 */ /* 0x002fe200078efe68 */
[C---:B------:R-:W-:Y:S01]  /*3d60*/  IMAD.WIDE.U32 R104, R125.reuse, 0x8, R184 ;  /* 0x000000087d687825 */ /* 0x040fe200078e00b8 */
[----:B------:R-:W-:Y:S02]  /*3d70*/  LOP3.LUT R40, R40, R141, RZ, 0xfc, !PT ;  /* 0x0000008d28287212 */ /* 0x000fe400078efcff */
[----:B--2---:R-:W-:Y:S01]  /*3d80*/  LOP3.LUT R38, R38, R109, RZ, 0xfc, !PT ;  /* 0x0000006d26267212 */ /* 0x004fe200078efcff */
[----:B------:R-:W-:-:S04]  /*3d90*/  IMAD.WIDE.U32 R106, R125, 0x8, R186 ;  /* 0x000000087d6a7825 */ /* 0x000fc800078e00ba */
[----:B------:R-:W-:Y:S01]  /*3da0*/  IMAD.WIDE.U32 R108, R132, 0x8, R198 ;  /* 0x00000008846c7825 */ /* 0x000fe200078e00c6 */
[----:B------:R-:W-:Y:S04]  /*3db0*/  STG.E.64 desc[UR14][R104.64], R40 ;  /* 0x0000002868007986 */ /* 0x000fe8000c101b0e */
[----:B------:R0:W-:Y:S04]  /*3dc0*/  STG.E.64 desc[UR14][R106.64], R38 ;  /* 0x000000266a007986 */ /* 0x0001e8000c101b0e */
[----:B------:R-:W2:Y:S01]  /*3dd0*/  LDG.E.64 R108, desc[UR14][R108.64] ;  /* 0x0000000e6c6c7981 */ /* 0x000ea2000c1e1b00 */
[----:B------:R-:W-:Y:S01]  /*3de0*/  FFMA.FTZ R125, R120, UR13, R116 ;  /* 0x0000000d787d7c23 */ /* 0x000fe20008010074 */
[----:B------:R-:W-:-:S03]  /*3df0*/  @P6 MOV R120, R111 ;  /* 0x0000006f00786202 */ /* 0x000fc60000000f00 */
[----:B------:R-:W-:Y:S01]  /*3e00*/  FADD.FTZ R125, R134, -R125 ;  /* 0x8000007d867d7221 */ /* 0x000fe20000010000 */
[--C-:B------:R-:W-:Y:S01]  /*3e10*/  FFMA.FTZ R134, R46, UR13, R116.reuse ;  /* 0x0000000d2e867c23 */ /* 0x100fe20008010074 */
[----:B------:R-:W-:Y:S02]  /*3e20*/  HFMA2 R46, -RZ, RZ, 0, 0 ;  /* 0x00000000ff2e7431 */ /* 0x000fe400000001ff */
[----:B------:R-:W-:Y:S01]  /*3e30*/  FFMA.FTZ R121, R121, UR13, R116 ;  /* 0x0000000d79797c23 */ /* 0x000fe20008010074 */
[----:B0-----:R-:W-:Y:S01]  /*3e40*/  @P6 SHF.L.U32 R38, R120, 0x10, RZ ;  /* 0x0000001078266819 */ /* 0x001fe200000006ff */
[----:B------:R-:W-:Y:S01]  /*3e50*/  FADD.FTZ R134, R133, -R134 ;  /* 0x8000008685867221 */ /* 0x000fe20000010000 */
[----:B------:R-:W-:Y:S01]  /*3e60*/  @P0 SHF.R.U32.HI R39, RZ, 0x10, R111 ;  /* 0x00000010ff270819 */ /* 0x000fe2000001166f */
[----:B------:R-:W-:Y:S02]  /*3e70*/  FADD.FTZ R121, R124, -R121 ;  /* 0x800000797c797221 */ /* 0x000fe40000010000 */
[----:B------:R-:W-:Y:S01]  /*3e80*/  FMUL.FTZ R134, R134, UR12 ;  /* 0x0000000c86867c20 */ /* 0x000fe20008410000 */
[----:B------:R-:W-:Y:S01]  /*3e90*/  @P6 FMUL.FTZ R46, R131, R38 ;  /* 0x00000026832e6220 */ /* 0x000fe20000410000 */
[----:B------:R-:W-:Y:S01]  /*3ea0*/  FFMA.FTZ R122, R122, UR13, R116 ;  /* 0x0000000d7a7a7c23 */ /* 0x000fe20008010074 */
[----:B------:R-:W-:Y:S01]  /*3eb0*/  @P0 SHF.L.U32 R39, R39, 0x10, RZ ;  /* 0x0000001027270819 */ /* 0x000fe200000006ff */
[----:B------:R-:W-:Y:S01]  /*3ec0*/  FMUL.FTZ R41, R134, UR4 ;  /* 0x0000000486297c20 */ /* 0x000fe20008410000 */
[----:B------:R-:W-:Y:S01]  /*3ed0*/  FMUL.FTZ R121, R121, UR12 ;  /* 0x0000000c79797c20 */ /* 0x000fe20008410000 */
[----:B------:R-:W-:Y:S01]  /*3ee0*/  FADD.FTZ R122, R135, -R122 ;  /* 0x8000007a877a7221 */ /* 0x000fe20000010000 */
[----:B------:R0:W-:Y:S01]  /*3ef0*/  F2F.BF16.F32 R131, R134 ;  /* 0x0000008600837304 */ /* 0x0001e20000202000 */
[----:B------:R-:W-:Y:S01]  /*3f00*/  MOV R111, RZ ;  /* 0x000000ff006f7202 */ /* 0x000fe20000000f00 */
[----:B------:R-:W-:Y:S01]  /*3f10*/  FMUL.FTZ R125, R125, UR12 ;  /* 0x0000000c7d7d7c20 */ /* 0x000fe20008410000 */
[----:B------:R-:W-:Y:S01]  /*3f20*/  CS2R R106, SRZ ;  /* 0x00000000006a7805 */ /* 0x000fe2000001ff00 */
[----:B------:R-:W-:Y:S01]  /*3f30*/  @P0 FMUL.FTZ R111, R136, R39 ;  /* 0x00000027886f0220 */ /* 0x000fe20000410000 */
[----:B------:R-:W-:Y:S01]  /*3f40*/  FMUL.FTZ R39, R121, UR4 ;  /* 0x0000000479277c20 */ /* 0x000fe20008410000 */
[----:B------:R-:W-:Y:S01]  /*3f50*/  FMUL.FTZ R122, R122, UR12 ;  /* 0x0000000c7a7a7c20 */ /* 0x000fe20008410000 */
[----:B0-----:R-:W-:Y:S01]  /*3f60*/  FMUL.FTZ R134, R41, UR21 ;  /* 0x0000001529867c20 */ /* 0x001fe20008410000 */
[----:B------:R-:W-:Y:S01]  /*3f70*/  FMUL.FTZ R116, R125, UR4 ;  /* 0x000000047d747c20 */ /* 0x000fe20008410000 */
[----:B------:R-:W-:Y:S01]  /*3f80*/  FMUL.FTZ R136, R39, UR21 ;  /* 0x0000001527887c20 */ /* 0x000fe20008410000 */
[----:B------:R0:W-:Y:S02]  /*3f90*/  F2F.BF16.F32 R135, R122 ;  /* 0x0000007a00877304 */ /* 0x0001e40000202000 */
[----:B------:R-:W-:Y:S01]  /*3fa0*/  FMUL.FTZ R116, R116, UR21 ;  /* 0x0000001574747c20 */ /* 0x000fe20008410000 */
[----:B------:R-:W-:Y:S01]  /*3fb0*/  ISETP.GE.U32.AND P0, PT, R128, 0x1000000, PT ;  /* 0x010000008000780c */ /* 0x000fe20003f06070 */
[----:B0-----:R-:W-:-:S02]  /*3fc0*/  FMUL.FTZ R122, R122, UR4 ;  /* 0x000000047a7a7c20 */ /* 0x001fc40008410000 */
[----:B------:R-:W-:Y:S01]  /*3fd0*/  FMUL.FTZ R40, R73, R116 ;  /* 0x0000007449287220 */ /* 0x000fe20000410000 */
[----:B------:R-:W-:Y:S01]  /*3fe0*/  LOP3.LUT P6, RZ, R128, 0xff00, RZ, 0xc0, !PT ;  /* 0x0000ff0080ff7812 */ /* 0x000fe200078cc0ff */
[----:B------:R-:W-:-:S03]  /*3ff0*/  FMUL.FTZ R137, R122, UR21 ;  /* 0x000000157a897c20 */ /* 0x000fc60008410000 */
[----:B------:R-:W-:Y:S01]  /*4000*/  FSEL R40, R40, RZ, P6 ;  /* 0x000000ff28287208 */ /* 0x000fe20003000000 */
[----:B------:R-:W0:Y:S08]  /*4010*/  F2F.BF16.F32 R120, R125 ;  /* 0x0000007d00787304 */ /* 0x000e300000202000 */
[----:B------:R-:W1:Y:S08]  /*4020*/  F2F.BF16.F32 R125, R121 ;  /* 0x00000079007d7304 */ /* 0x000e700000202000 */
[----:B------:R0:W-:Y:S01]  /*4030*/  F2F.BF16.F32 R124, R40 ;  /* 0x00000028007c7304 */ /* 0x0001e20000202000 */
[----:B----4-:R-:W-:-:S04]  /*4040*/  @P5 MOV R38, R42 ;  /* 0x0000002a00265202 */ /* 0x010fc80000000f00 */
[----:B------:R-:W-:-:S05]  /*4050*/  @P5 SHF.L.U32 R38, R38, 0x10, RZ ;  /* 0x0000001026265819 */ /* 0x000fca00000006ff */
[----:B------:R-:W-:Y:S01]  /*4060*/  @P5 FMUL.FTZ R107, R139, R38 ;  /* 0x000000268b6b5220 */ /* 0x000fe20000410000 */
[----:B------:R-:W-:Y:S01]  /*4070*/  FMUL.FTZ R38, R74, R134 ;  /* 0x000000864a267220 */ /* 0x000fe20000410000 */
[----:B------:R-:W-:Y:S02]  /*4080*/  LOP3.LUT P5, RZ, R128, 0xff0000, RZ, 0xc0, !PT ;  /* 0x00ff000080ff7812 */ /* 0x000fe400078ac0ff */
[----:B------:R-:W-:Y:S02]  /*4090*/  @P2 SHF.R.U64 R39, R42, 0x10, R43 ;  /* 0x000000102a272819 */ /* 0x000fe4000000122b */
[----:B------:R-:W-:Y:S01]  /*40a0*/  FSEL R104, R38, RZ, P5 ;  /* 0x000000ff26687208 */ /* 0x000fe20002800000 */
[----:B------:R-:W-:Y:S01]  /*40b0*/  FMUL.FTZ R38, R75, R136 ;  /* 0x000000884b267220 */ /* 0x000fe20000410000 */
[----:B------:R-:W-:-:S04]  /*40c0*/  @P2 SHF.L.U32 R39, R39, 0x10, RZ ;  /* 0x0000001027272819 */ /* 0x000fc800000006ff */
[----:B------:R-:W-:Y:S01]  /*40d0*/  FSEL R42, R38, RZ, P0 ;  /* 0x000000ff262a7208 */ /* 0x000fe20000000000 */
[----:B------:R-:W-:Y:S01]  /*40e0*/  @P2 FMUL.FTZ R106, R138, R39 ;  /* 0x000000278a6a2220 */ /* 0x000fe20000410000 */
[----:B------:R-:W-:Y:S01]  /*40f0*/  FMUL.FTZ R38, R72, R137 ;  /* 0x0000008948267220 */ /* 0x000fe20000410000 */
[----:B------:R-:W-:-:S04]  /*4100*/  LOP3.LUT P2, RZ, R128, 0xff, RZ, 0xc0, !PT ;  /* 0x000000ff80ff7812 */ /* 0x000fc8000784c0ff */
[----:B------:R-:W-:Y:S01]  /*4110*/  FSEL R105, R38, RZ, P2 ;  /* 0x000000ff26697208 */ /* 0x000fe20001000000 */
[----:B------:R-:W3:Y:S08]  /*4120*/  F2F.BF16.F32 R42, R42 ;  /* 0x0000002a002a7304 */ /* 0x000ef00000202000 */
[----:B------:R-:W4:Y:S08]  /*4130*/  F2F.BF16.F32 R105, R105 ;  /* 0x0000006900697304 */ /* 0x000f300000202000 */
[----:B------:R4:W4:Y:S01]  /*4140*/  F2F.BF16.F32 R133, R104 ;  /* 0x0000006800857304 */ /* 0x0009220000202000 */
[----:B0-----:R-:W-:Y:S01]  /*4150*/  IMAD.WIDE.U32 R40, R120, 0x10000, RZ ;  /* 0x0001000078287825 */ /* 0x001fe200078e00ff */
[----:B-1----:R-:W-:-:S02]  /*4160*/  SHF.L.U32 R121, R125, 0x10, RZ ;  /* 0x000000107d797819 */ /* 0x002fc400000006ff */
[----:B---3--:R-:W-:Y:S01]  /*4170*/  SHF.L.U32 R125, R42, 0x10, RZ ;  /* 0x000000102a7d7819 */ /* 0x008fe200000006ff */
[----:B------:R-:W-:Y:S01]  /*4180*/  IMAD.WIDE.U32 R38, R124, 0x10000, RZ ;  /* 0x000100007c267825 */ /* 0x000fe200078e00ff */
[----:B----4-:R-:W-:Y:S02]  /*4190*/  @P4 MOV R104, R43 ;  /* 0x0000002b00684202 */ /* 0x010fe40000000f00 */
[----:B------:R-:W-:Y:S02]  /*41a0*/  LOP3.LUT R41, R41, R121, R131, 0xfe, !PT ;  /* 0x0000007929297212 */ /* 0x000fe400078efe83 */
[----:B------:R-:W-:Y:S02]  /*41b0*/  @P4 SHF.L.U32 R42, R104, 0x10, RZ ;  /* 0x00000010682a4819 */ /* 0x000fe400000006ff */
[----:B------:R-:W-:Y:S02]  /*41c0*/  CS2R R120, SRZ ;  /* 0x0000000000787805 */ /* 0x000fe4000001ff00 */
[----:B------:R-:W-:Y:S01]  /*41d0*/  LOP3.LUT R38, R38, R105, RZ, 0xfc, !PT ;  /* 0x0000006926267212 */ /* 0x000fe200078efcff */
[----:B------:R-:W-:Y:S01]  /*41e0*/  IMAD.WIDE.U32 R104, R132, 0x8, R184 ;  /* 0x0000000884687825 */ /* 0x000fe200078e00b8 */
[----:B------:R-:W-:-:S03]  /*41f0*/  LOP3.LUT R40, R40, R135, RZ, 0xfc, !PT ;  /* 0x0000008728287212 */ /* 0x000fc600078efcff */
[----:B------:R-:W-:Y:S01]  /*4200*/  @P4 FMUL.FTZ R121, R129, R42 ;  /* 0x0000002a81794220 */ /* 0x000fe20000410000 */
[----:B------:R-:W-:Y:S01]  /*4210*/  LOP3.LUT R39, R39, R125, R133, 0xfe, !PT ;  /* 0x0000007d27277212 */ /* 0x000fe200078efe85 */
[----:B------:R-:W-:Y:S01]  /*4220*/  IMAD.WIDE.U32 R132, R132, 0x8, R186 ;  /* 0x0000000884847825 */ /* 0x000fe200078e00ba */
[----:B------:R-:W-:Y:S01]  /*4230*/  @P3 SHF.R.U32.HI R131, RZ, 0x10, R43 ;  /* 0x00000010ff833819 */ /* 0x000fe2000001162b */
[----:B------:R0:W-:Y:S02]  /*4240*/  STG.E.64 desc[UR14][R104.64], R40 ;  /* 0x0000002868007986 */ /* 0x0001e4000c101b0e */
[----:B------:R-:W-:Y:S02]  /*4250*/  HFMA2 R122, -RZ, RZ, 0, 0 ;  /* 0x00000000ff7a7431 */ /* 0x000fe400000001ff */
[----:B------:R1:W-:Y:S01]  /*4260*/  STG.E.64 desc[UR14][R132.64], R38 ;  /* 0x0000002684007986 */ /* 0x0003e2000c101b0e */
[----:B------:R-:W-:Y:S02]  /*4270*/  CS2R R124, SRZ ;  /* 0x00000000007c7805 */ /* 0x000fe4000001ff00 */
        /* <DEDUP_REMOVED lines=8> */
[----:B------:R-:W-:Y:S02]  /*4300*/  @P5 SHF.L.U32 R43, R43, 0x10, RZ ;  /* 0x000000102b2b5819 */ /* 0x000fe400000006ff */
[----:B------:R-:W-:Y:S01]  /*4310*/  @P0 SHF.L.U32 R38, R108, 0x10, RZ ;  /* 0x000000106c260819 */ /* 0x000fe200000006ff */
[----:B------:R-:W-:Y:S01]  /*4320*/  @P2 FMUL.FTZ R122, R137, R42 ;  /* 0x0000002a897a2220 */ /* 0x000fe20000410000 */
[----:B------:R-:W-:Y:S01]  /*4330*/  MOV R109, RZ ;  /* 0x000000ff006d7202 */ /* 0x000fe20000000f00 */
[----:B------:R-:W-:Y:S01]  /*4340*/  @P6 FMUL.FTZ R109, R116, R39 ;  /* 0x00000027746d6220 */ /* 0x000fe20000410000 */
[----:B------:R-:W-:Y:S01]  /*4350*/  @P5 FMUL.FTZ R124, R134, R43 ;  /* 0x0000002b867c5220 */ /* 0x000fe20000410000 */
[----:B------:R-:W-:Y:S01]  /*4360*/  @P0 FMUL.FTZ R125, R136, R38 ;  /* 0x00000026887d0220 */ /* 0x000fe20000410000 */
[----:B------:R-:W-:Y:S06]  /*4370*/  BRA `(.L_x_3614) ;  /* 0x0000005800847947 */ /* 0x000fec0003800000 */
.L_x_3613:
        /* <DEDUP_REMOVED lines=16> */
[----:B------:R-:W-:Y:S01]  /*4480*/  FMUL.FTZ R115, R106, UR4 ;  /* 0x000000046a737c20 */ /* 0x000fe20008410000 */
[----:B------:R-:W-:Y:S01]  /*4490*/  FMUL.FTZ R114, R189, UR4 ;  /* 0x00000004bd727c20 */ /* 0x000fe20008410000 */
[----:B-----5:R-:W-:Y:S01]  /*44a0*/  LOP3.LUT P6, RZ, R209, 0xff00, RZ, 0xc0, !PT ;  /* 0x0000ff00d1ff7812 */ /* 0x020fe200078cc0ff */
[----:B------:R-:W-:Y:S01]  /*44b0*/  FMUL.FTZ R112, R107, UR21 ;  /* 0x000000156b707c20 */ /* 0x000fe20008410000 */
[----:B------:R-:W-:Y:S01]  /*44c0*/  FMUL.FTZ R115, R115, UR21 ;  /* 0x0000001573737c20 */ /* 0x000fe20008410000 */
[----:B------:R-:W-:Y:S01]  /*44d0*/  FMUL.FTZ R114, R114, UR21 ;  /* 0x0000001572727c20 */ /* 0x000fe20008410000 */
[----:B------:R-:W-:Y:S01]  /*44e0*/  FMUL.FTZ R113, R182, UR4 ;  /* 0x00000004b6717c20 */ /* 0x000fe20008410000 */
[----:B------:R-:W-:Y:S01]  /*44f0*/  FMUL.FTZ R106, R49, R112 ;  /* 0x00000070316a7220 */ /* 0x000fe20000410000 */
[----:B------:R-:W-:Y:S01]  /*4500*/  LOP3.LUT P5, RZ, R209, 0xff0000, RZ, 0xc0, !PT ;  /* 0x00ff0000d1ff7812 */ /* 0x000fe200078ac0ff */
[----:B------:R-:W-:Y:S01]  /*4510*/  FMUL.FTZ R109, R51, R114 ;  /* 0x00000072336d7220 */ /* 0x000fe20000410000 */
[----:B------:R-:W-:Y:S01]  /*4520*/  FMUL.FTZ R113, R113, UR21 ;  /* 0x0000001571717c20 */ /* 0x000fe20008410000 */
[----:B------:R-:W-:Y:S01]  /*4530*/  ISETP.GE.U32.AND P4, PT, R209, 0x1000000, PT ;  /* 0x01000000d100780c */ /* 0x000fe20003f86070 */
[----:B------:R-:W0:Y:S01]  /*4540*/  LDC.64 R182, c[0x0][0x468] ;  /* 0x00011a00ffb67b82 */ /* 0x000e220000000a00 */
[----:B------:R-:W-:Y:S01]  /*4550*/  FSEL R107, R106, RZ, P6 ;  /* 0x000000ff6a6b7208 */ /* 0x000fe20003000000 */
[----:B------:R-:W-:Y:S01]  /*4560*/  FMUL.FTZ R106, R50, R115 ;  /* 0x00000073326a7220 */ /* 0x000fe20000410000 */
[----:B------:R-:W-:Y:S01]  /*4570*/  FSEL R118, R109, RZ, P4 ;  /* 0x000000ff6d767208 */ /* 0x000fe20002000000 */
[----:B------:R-:W-:Y:S01]  /*4580*/  IMAD.WIDE.U32 R110, R170, 0x8, R198 ;  /* 0x00000008aa6e7825 */ /* 0x000fe200078e00c6 */
[----:B------:R-:W-:-:S03]  /*4590*/  LOP3.LUT P0, RZ, R209, 0xff, RZ, 0xc0, !PT ;  /* 0x000000ffd1ff7812 */ /* 0x000fc6000780c0ff */
[----:B------:R-:W-:Y:S01]  /*45a0*/  FFMA.FTZ R178, R178, UR13, R116 ;  /* 0x0000000db2b27c23 */ /* 0x000fe20008010074 */
[----:B------:R-:W-:Y:S01]  /*45b0*/  FSEL R108, R106, RZ, P5 ;  /* 0x000000ff6a6c7208 */ /* 0x000fe20002800000 */
[----:B------:R-:W-:Y:S01]  /*45c0*/  FMUL.FTZ R106, R48, R113 ;  /* 0x00000071306a7220 */ /* 0x000fe20000410000 */
[----:B------:R-:W1:Y:S04]  /*45d0*/  F2F.BF16.F32 R107, R107 ;  /* 0x0000006b006b7304 */ /* 0x000e680000202000 */
[----:B------:R-:W-:-:S04]  /*45e0*/  FSEL R117, R106, RZ, P0 ;  /* 0x000000ff6a757208 */ /* 0x000fc80000000000 */
[----:B------:R-:W3:Y:S01]  /*45f0*/  F2F.BF16.F32 R118, R118 ;  /* 0x0000007600767304 */ /* 0x000ee20000202000 */
[----:B-1----:R-:W-:-:S07]  /*4600*/  IMAD.WIDE.U32 R106, R107, 0x10000, RZ ;  /* 0x000100006b6a7825 */ /* 0x002fce00078e00ff */
[----:B------:R-:W1:Y:S01]  /*4610*/  F2F.BF16.F32 R108, R108 ;  /* 0x0000006c006c7304 */ /* 0x000e620000202000 */
[----:B---3--:R-:W-:-:S07]  /*4620*/  SHF.L.U32 R109, R118, 0x10, RZ ;  /* 0x00000010766d7819 */ /* 0x008fce00000006ff */
[----:B------:R-:W3:Y:S01]  /*4630*/  F2F.BF16.F32 R117, R117 ;  /* 0x0000007500757304 */ /* 0x000ee20000202000 */
[----:B-1----:R-:W-:Y:S01]  /*4640*/  LOP3.LUT R107, R107, R109, R108, 0xfe, !PT ;  /* 0x0000006d6b6b7212 */ /* 0x002fe200078efe6c */
[----:B0-----:R-:W-:-:S04]  /*4650*/  IMAD.WIDE.U32 R108, R180, 0x8, R182 ;  /* 0x00000008b46c7825 */ /* 0x001fc800078e00b6 */
[----:B------:R-:W-:Y:S01]  /*4660*/  FFMA.FTZ R180, R179, UR13, R116 ;  /* 0x0000000db3b47c23 */ /* 0x000fe20008010074 */
[----:B---3--:R-:W-:-:S05]  /*4670*/  LOP3.LUT R106, R106, R117, RZ, 0xfc, !PT ;  /* 0x000000756a6a7212 */ /* 0x008fca00078efcff */
[----:B------:R0:W-:Y:S04]  /*4680*/  STG.E.64 desc[UR14][R108.64], R106 ;  /* 0x0000006a6c007986 */ /* 0x0001e8000c101b0e */
[----:B------:R-:W3:Y:S01]  /*4690*/  LDG.E.64 R110, desc[UR14][R110.64] ;  /* 0x0000000e6e6e7981 */ /* 0x000ee2000c1e1b00 */
[----:B------:R-:W-:Y:S01]  /*46a0*/  FADD.FTZ R180, R177, -R180 ;  /* 0x800000b4b1b47221 */ /* 0x000fe20000010000 */
[--C-:B------:R-:W-:Y:S01]  /*46b0*/  FFMA.FTZ R173, R173, UR13, R116.reuse ;  /* 0x0000000dadad7c23 */ /* 0x100fe20008010074 */
[----:B------:R-:W-:Y:S01]  /*46c0*/  FFMA.FTZ R119, R176, UR13, R116 ;  /* 0x0000000db0777c23 */ /* 0x000fe20008010074 */
[----:B------:R-:W-:Y:S02]  /*46d0*/  HFMA2 R117, -RZ, RZ, 0, 0 ;  /* 0x00000000ff757431 */ /* 0x000fe400000001ff */
[----:B------:R-:W-:Y:S01]  /*46e0*/  FMUL.FTZ R180, R180, UR12 ;  /* 0x0000000cb4b47c20 */ /* 0x000fe20008410000 */
[----:B------:R-:W-:Y:S01]  /*46f0*/  FADD.FTZ R173, R172, -R173 ;  /* 0x800000adacad7221 */ /* 0x000fe20000010000 */
[----:B------:R-:W-:Y:S01]  /*4700*/  FADD.FTZ R119, R174, -R119 ;  /* 0x80000077ae777221 */ /* 0x000fe20000010000 */
[----:B------:R-:W-:Y:S01]  /*4710*/  FADD.FTZ R178, R175, -R178 ;  /* 0x800000b2afb27221 */ /* 0x000fe20000010000 */
[----:B------:R-:W-:Y:S01]  /*4720*/  FMUL.FTZ R180, R180, UR4 ;  /* 0x00000004b4b47c20 */ /* 0x000fe20008410000 */
[----:B0-----:R-:W-:Y:S01]  /*4730*/  FMUL.FTZ R107, R173, UR12 ;  /* 0x0000000cad6b7c20 */ /* 0x001fe20008410000 */
[----:B------:R-:W-:Y:S01]  /*4740*/  FMUL.FTZ R119, R119, UR12 ;  /* 0x0000000c77777c20 */ /* 0x000fe20008410000 */
[----:B------:R-:W-:Y:S01]  /*4750*/  FMUL.FTZ R178, R178, UR12 ;  /* 0x0000000cb2b27c20 */ /* 0x000fe20008410000 */
[----:B------:R-:W-:Y:S01]  /*4760*/  FMUL.FTZ R172, R180, UR21 ;  /* 0x00000015b4ac7c20 */ /* 0x000fe20008410000 */
[----:B------:R-:W-:Y:S01]  /*4770*/  FMUL.FTZ R109, R107, UR4 ;  /* 0x000000046b6d7c20 */ /* 0x000fe20008410000 */
[----:B------:R-:W-:Y:S01]  /*4780*/  FMUL.FTZ R119, R119, UR4 ;  /* 0x0000000477777c20 */ /* 0x000fe20008410000 */
[----:B------:R-:W-:Y:S01]  /*4790*/  ISETP.GE.U32.AND P3, PT, R171, 0x1000000, PT ;  /* 0x01000000ab00780c */ /* 0x000fe20003f66070 */
[----:B------:R-:W-:Y:S01]  /*47a0*/  FMUL.FTZ R106, R53, R172 ;  /* 0x000000ac356a7220 */ /* 0x000fe20000410000 */
[----:B------:R-:W-:Y:S01]  /*47b0*/  LOP3.LUT P2, RZ, R171, 0xff0000, RZ, 0xc0, !PT ;  /* 0x00ff0000abff7812 */ /* 0x000fe2000784c0ff */
[----:B------:R-:W-:Y:S01]  /*47c0*/  FMUL.FTZ R173, R119, UR21 ;  /* 0x0000001577ad7c20 */ /* 0x000fe20008410000 */
[----:B------:R-:W-:-:S04]  /*47d0*/  FMUL.FTZ R119, R178, UR4 ;  /* 0x00000004b2777c20 */ /* 0x000fc80008410000 */
[----:B------:R-:W-:Y:S01]  /*47e0*/  FMUL.FTZ R119, R119, UR21 ;  /* 0x0000001577777c20 */ /* 0x000fe20008410000 */
[----:B--2---:R-:W-:Y:S02]  /*47f0*/  @P0 MOV R118, R104 ;  /* 0x0000006800760202 */ /* 0x004fe40000000f00 */
[----:B------:R-:W-:Y:S01]  /*4800*/  @P6 SHF.R.U64 R107, R104, 0x10, R105 ;  /* 0x00000010686b6819 */ /* 0x000fe20000001269 */
[----:B------:R-:W-:Y:S01]  /*4810*/  FMUL.FTZ R104, R109, UR21 ;  /* 0x000000156d687c20 */ /* 0x000fe20008410000 */
[----:B------:R-:W-:Y:S02]  /*4820*/  @P0 SHF.L.U32 R118, R118, 0x10, RZ ;  /* 0x0000001076760819 */ /* 0x000fe400000006ff */
[----:B------:R-:W-:-:S03]  /*4830*/  @P6 SHF.L.U32 R107, R107, 0x10, RZ ;  /* 0x000000106b6b6819 */ /* 0x000fc600000006ff */
[----:B------:R-:W-:Y:S01]  /*4840*/  @P0 FMUL.FTZ R117, R113, R118 ;  /* 0x0000007671750220 */ /* 0x000fe20000410000 */
[----:B------:R-:W-:Y:S01]  /*4850*/  LOP3.LUT P0, RZ, R171, 0xff00, RZ, 0xc0, !PT ;  /* 0x0000ff00abff7812 */ /* 0x000fe2000780c0ff */
[----:B------:R-:W-:Y:S01]  /*4860*/  FMUL.FTZ R113, R55, R104 ;  /* 0x0000006837717220 */ /* 0x000fe20000410000 */
[----:B------:R-:W-:Y:S01]  /*4870*/  MOV R118, RZ ;  /* 0x000000ff00767202 */ /* 0x000fe20000000f00 */
[----:B------:R-:W-:Y:S01]  /*4880*/  @P6 FMUL.FTZ R118, R112, R107 ;  /* 0x0000006b70766220 */ /* 0x000fe20000410000 */
[----:B------:R-:W-:Y:S01]  /*4890*/  FSEL R108, R106, RZ, P0 ;  /* 0x000000ff6a6c7208 */ /* 0x000fe20000000000 */
[----:B------:R-:W-:Y:S01]  /*48a0*/  FMUL.FTZ R106, R54, R173 ;  /* 0x000000ad366a7220 */ /* 0x000fe20000410000 */
[----:B------:R-:W-:Y:S02]  /*48b0*/  FSEL R113, R113, RZ, P3 ;  /* 0x000000ff71717208 */ /* 0x000fe40001800000 */
[----:B------:R-:W-:Y:S02]  /*48c0*/  LOP3.LUT P6, RZ, R171, 0xff, RZ, 0xc0, !PT ;  /* 0x000000ffabff7812 */ /* 0x000fe400078cc0ff */
[----:B------:R-:W-:Y:S01]  /*48d0*/  FSEL R109, R106, RZ, P2 ;  /* 0x000000ff6a6d7208 */ /* 0x000fe20001000000 */
[----:B------:R-:W-:Y:S01]  /*48e0*/  FMUL.FTZ R106, R52, R119 ;  /* 0x00000077346a7220 */ /* 0x000fe20000410000 */
[----:B------:R-:W0:Y:S04]  /*48f0*/  F2F.BF16.F32 R108, R108 ;  /* 0x0000006c006c7304 */ /* 0x000e280000202000 */
[----:B------:R-:W-:-:S04]  /*4900*/  FSEL R112, R106, RZ, P6 ;  /* 0x000000ff6a707208 */ /* 0x000fc80003000000 */
        /* <DEDUP_REMOVED lines=8> */
[----:B-1----:R-:W-:-:S05]  /*4990*/  LOP3.LUT R106, R106, R175, RZ, 0xfc, !PT ;  /* 0x000000af6a6a7212 */ /* 0x002fca00078efcff */
[----:B------:R0:W-:Y:S04]  /*49a0*/  STG.E.64 desc[UR14][R170.64], R106 ;  /* 0x0000006aaa007986 */ /* 0x0001e8000c101b0e */
[----:B------:R-:W2:Y:S01]  /*49b0*/  LDG.E.64 R108, desc[UR14][R108.64] ;  /* 0x0000000e6c6c7981 */ /* 0x000ea2000c1e1b00 */
[--C-:B------:R-:W-:Y:S01]  /*49c0*/  FFMA.FTZ R35, R35, UR13, R116.reuse ;  /* 0x0000000d23237c23 */ /* 0x100fe20008010074 */
[--C-:B------:R-:W-:Y:S01]  /*49d0*/  FFMA.FTZ R174, R39, UR13, R116.reuse ;  /* 0x0000000d27ae7c23 */ /* 0x100fe20008010074 */
[----:B------:R-:W-:Y:S01]  /*49e0*/  FFMA.FTZ R112, R143, UR13, R116 ;  /* 0x0000000d8f707c23 */ /* 0x000fe20008010074 */
[----:B------:R-:W-:Y:S01]  /*49f0*/  @P5 MOV R39, R105 ;  /* 0x0000006900275202 */ /* 0x000fe20000000f00 */
[----:B------:R-:W-:Y:S01]  /*4a00*/  FADD.FTZ R154, R154, -R35 ;  /* 0x800000239a9a7221 */ /* 0x000fe20000010000 */
[----:B------:R-:W-:-:S02]  /*4a10*/  HFMA2 R35, -RZ, RZ, 0, 0 ;  /* 0x00000000ff237431 */ /* 0x000fc400000001ff */
[----:B------:R-:W-:Y:S01]  /*4a20*/  FADD.FTZ R153, R153, -R112 ;  /* 0x8000007099997221 */ /* 0x000fe20000010000 */
[----:B------:R-:W-:Y:S01]  /*4a30*/  FFMA.FTZ R147, R147, UR13, R116 ;  /* 0x0000000d93937c23 */ /* 0x000fe20008010074 */
[----:B------:R-:W-:Y:S01]  /*4a40*/  FMUL.FTZ R154, R154, UR12 ;  /* 0x0000000c9a9a7c20 */ /* 0x000fe20008410000 */
[----:B0-----:R-:W-:Y:S01]  /*4a50*/  @P4 SHF.R.U32.HI R107, RZ, 0x10, R105 ;  /* 0x00000010ff6b4819 */ /* 0x001fe20000011669 */
[----:B------:R-:W-:Y:S01]  /*4a60*/  FMUL.FTZ R153, R153, UR12 ;  /* 0x0000000c99997c20 */ /* 0x000fe20008410000 */
[----:B------:R-:W-:Y:S01]  /*4a70*/  @P5 SHF.L.U32 R106, R39, 0x10, RZ ;  /* 0x00000010276a5819 */ /* 0x000fe200000006ff */
[----:B------:R-:W-:Y:S01]  /*4a80*/  FMUL.FTZ R154, R154, UR4 ;  /* 0x000000049a9a7c20 */ /* 0x000fe20008410000 */
[----:B------:R-:W-:Y:S01]  /*4a90*/  @P4 SHF.L.U32 R39, R107, 0x10, RZ ;  /* 0x000000106b274819 */ /* 0x000fe200000006ff */
[----:B------:R-:W-:Y:S01]  /*4aa0*/  FADD.FTZ R147, R130, -R147 ;  /* 0x8000009382937221 */ /* 0x000fe20000010000 */
[----:B------:R-:W-:Y:S01]  /*4ab0*/  CS2R R112, SRZ ;  /* 0x0000000000707805 */ /* 0x000fe2000001ff00 */
[----:B------:R-:W-:Y:S01]  /*4ac0*/  @P5 FMUL.FTZ R35, R115, R106 ;  /* 0x0000006a73235220 */ /* 0x000fe20000410000 */
[----:B------:R-:W-:Y:S01]  /*4ad0*/  FMUL.FTZ R106, R154, UR21 ;  /* 0x000000159a6a7c20 */ /* 0x000fe20008410000 */
[----:B------:R-:W-:Y:S01]  /*4ae0*/  FMUL.FTZ R115, R153, UR4 ;  /* 0x0000000499737c20 */ /* 0x000fe20008410000 */
[----:B------:R-:W-:Y:S01]  /*4af0*/  @P4 FMUL.FTZ R112, R114, R39 ;  /* 0x0000002772704220 */ /* 0x000fe20000410000 */
[----:B------:R-:W-:Y:S01]  /*4b00*/  FMUL.FTZ R147, R147, UR12 ;  /* 0x0000000c93937c20 */ /* 0x000fe20008410000 */
[----:B------:R-:W-:Y:S01]  /*4b10*/  FMUL.FTZ R39, R57, R106 ;  /* 0x0000006a39277220 */ /* 0x000fe20000410000 */
[----:B---3--:R-:W-:Y:S01]  /*4b20*/  @P6 MOV R105, R110 ;  /* 0x0000006e00696202 */ /* 0x008fe20000000f00 */
[----:B------:R-:W-:Y:S01]  /*4b30*/  FADD.FTZ R174, R155, -R174 ;  /* 0x800000ae9bae7221 */ /* 0x000fe20000010000 */
[----:B------:R-:W-:Y:S01]  /*4b40*/  LOP3.LUT P4, RZ, R152, 0xff00, RZ, 0xc0, !PT ;  /* 0x0000ff0098ff7812 */ /* 0x000fe2000788c0ff */
[----:B------:R-:W-:Y:S01]  /*4b50*/  FMUL.FTZ R115, R115, UR21 ;  /* 0x0000001573737c20 */ /* 0x000fe20008410000 */
[----:B------:R-:W-:Y:S01]  /*4b60*/  FMUL.FTZ R147, R147, UR4 ;  /* 0x0000000493937c20 */ /* 0x000fe20008410000 */
[----:B------:R-:W-:Y:S01]  /*4b70*/  @P6 SHF.L.U32 R130, R105, 0x10, RZ ;  /* 0x0000001069826819 */ /* 0x000fe200000006ff */
[----:B------:R-:W-:Y:S01]  /*4b80*/  FMUL.FTZ R174, R174, UR12 ;  /* 0x0000000caeae7c20 */ /* 0x000fe20008410000 */
[----:B------:R-:W-:Y:S01]  /*4b90*/  FSEL R107, R39, RZ, P4 ;  /* 0x000000ff276b7208 */ /* 0x000fe20002000000 */
[----:B------:R-:W-:Y:S01]  /*4ba0*/  FMUL.FTZ R39, R58, R115 ;  /* 0x000000733a277220 */ /* 0x000fe20000410000 */
[----:B------:R-:W-:Y:S01]  /*4bb0*/  LOP3.LUT P5, RZ, R152, 0xff0000, RZ, 0xc0, !PT ;  /* 0x00ff000098ff7812 */ /* 0x000fe200078ac0ff */
[----:B------:R-:W-:Y:S01]  /*4bc0*/  @P6 FMUL.FTZ R113, R119, R130 ;  /* 0x0000008277716220 */ /* 0x000fe20000410000 */
[----:B------:R-:W-:Y:S01]  /*4bd0*/  @P0 SHF.R.U64 R105, R110, 0x10, R111 ;  /* 0x000000106e690819 */ /* 0x000fe2000000126f */
[----:B------:R-:W-:Y:S01]  /*4be0*/  FMUL.FTZ R110, R147, UR21 ;  /* 0x00000015936e7c20 */ /* 0x000fe20008410000 */
[----:B------:R-:W-:Y:S01]  /*4bf0*/  FMUL.FTZ R174, R174, UR4 ;  /* 0x00000004aeae7c20 */ /* 0x000fe20008410000 */
[----:B------:R-:W-:Y:S01]  /*4c00*/  HFMA2 R119, -RZ, RZ, 0, 0 ;  /* 0x00000000ff777431 */ /* 0x000fe200000001ff */
[----:B------:R-:W-:Y:S01]  /*4c10*/  FSEL R130, R39, RZ, P5 ;  /* 0x000000ff27827208 */ /* 0x000fe20002800000 */
[----:B------:R-:W-:Y:S01]  /*4c20*/  FMUL.FTZ R114, R59, R110 ;  /* 0x0000006e3b727220 */ /* 0x000fe20000410000 */
[----:B------:R-:W-:Y:S01]  /*4c30*/  @P0 SHF.L.U32 R39, R105, 0x10, RZ ;  /* 0x0000001069270819 */ /* 0x000fe200000006ff */
[----:B------:R-:W-:Y:S01]  /*4c40*/  FMUL.FTZ R105, R174, UR21 ;  /* 0x00000015ae697c20 */ /* 0x000fe20008410000 */
[----:B------:R-:W-:Y:S01]  /*4c50*/  ISETP.GE.U32.AND P6, PT, R152, 0x1000000, PT ;  /* 0x010000009800780c */ /* 0x000fe20003fc6070 */
[----:B------:R0:W1:Y:S01]  /*4c60*/  F2F.BF16.F32 R153, R107 ;  /* 0x0000006b00997304 */ /* 0x0000620000202000 */
[--C-:B------:R-:W-:Y:S01]  /*4c70*/  FFMA.FTZ R149, R149, UR13, R116.reuse ;  /* 0x0000000d95957c23 */ /* 0x100fe20008010074 */
[----:B------:R-:W-:Y:S01]  /*4c80*/  @P0 FMUL.FTZ R119, R172, R39 ;  /* 0x00000027ac770220 */ /* 0x000fe20000410000 */
[----:B------:R-:W-:Y:S01]  /*4c90*/  FSEL R143, R114, RZ, P6 ;  /* 0x000000ff728f7208 */ /* 0x000fe20003000000 */
[----:B------:R-:W-:Y:S01]  /*4ca0*/  FMUL.FTZ R39, R56, R105 ;  /* 0x0000006938277220 */ /* 0x000fe20000410000 */
[----:B------:R-:W-:Y:S01]  /*4cb0*/  LOP3.LUT P0, RZ, R152, 0xff, RZ, 0xc0, !PT ;  /* 0x000000ff98ff7812 */ /* 0x000fe2000780c0ff */
[--C-:B------:R-:W-:Y:S01]  /*4cc0*/  FFMA.FTZ R34, R34, UR13, R116.reuse ;  /* 0x0000000d22227c23 */ /* 0x100fe20008010074 */
[----:B------:R-:W-:Y:S01]  /*4cd0*/  FADD.FTZ R149, R36, -R149 ;  /* 0x8000009524957221 */ /* 0x000fe20000010000 */
[----:B------:R-:W-:Y:S01]  /*4ce0*/  F2F.BF16.F32 R130, R130 ;  /* 0x0000008200827304 */ /* 0x000fe20000202000 */
[----:B------:R-:W-:Y:S01]  /*4cf0*/  FSEL R114, R39, RZ, P0 ;  /* 0x000000ff27727208 */ /* 0x000fe20000000000 */
[--C-:B0-----:R-:W-:Y:S01]  /*4d00*/  FFMA.FTZ R107, R45, UR13, R116.reuse ;  /* 0x0000000d2d6b7c23 */ /* 0x101fe20008010074 */
[----:B------:R-:W-:Y:S01]  /*4d10*/  FFMA.FTZ R152, R151, UR13, R116 ;  /* 0x0000000d97987c23 */ /* 0x000fe20008010074 */
[----:B------:R-:W-:-:S04]  /*4d20*/  IMAD.WIDE.U32 R150, R150, 0x8, R182 ;  /* 0x0000000896967825 */ /* 0x000fc800078e00b6 */
[----:B------:R-:W-:Y:S01]  /*4d30*/  FADD.FTZ R107, R38, -R107 ;  /* 0x8000006b266b7221 */ /* 0x000fe20000010000 */
[----:B------:R-:W-:Y:S01]  /*4d40*/  FADD.FTZ R152, R123, -R152 ;  /* 0x800000987b987221 */ /* 0x000fe20000010000 */
[----:B------:R-:W0:Y:S01]  /*4d50*/  F2F.BF16.F32 R143, R143 ;  /* 0x0000008f008f7304 */ /* 0x000e220000202000 */
[----:B-1----:R-:W-:-:S07]  /*4d60*/  IMAD.WIDE.U32 R38, R153, 0x10000, RZ ;  /* 0x0001000099267825 */ /* 0x002fce00078e00ff */
[----:B------:R1:W3:Y:S01]  /*4d70*/  F2F.BF16.F32 R147, R114 ;  /* 0x0000007200937304 */ /* 0x0002e20000202000 */
[----:B0-----:R-:W-:Y:S01]  /*4d80*/  SHF.L.U32 R45, R143, 0x10, RZ ;  /* 0x000000108f2d7819 */ /* 0x001fe200000006ff */
[----:B------:R-:W-:Y:S01]  /*4d90*/  FADD.FTZ R143, R37, -R34 ;  /* 0x80000022258f7221 */ /* 0x000fe20000010000 */
[----:B-1----:R-:W-:Y:S02]  /*4da0*/  @P2 MOV R114, R111 ;  /* 0x0000006f00722202 */ /* 0x002fe40000000f00 */
[----:B------:R-:W-:Y:S02]  /*4db0*/  LOP3.LUT R37, R39, R45, R130, 0xfe, !PT ;  /* 0x0000002d27257212 */ /* 0x000fe400078efe82 */
[----:B------:R-:W-:Y:S02]  /*4dc0*/  @P3 SHF.R.U32.HI R111, RZ, 0x10, R111 ;  /* 0x00000010ff6f3819 */ /* 0x000fe4000001166f */
[----:B---3--:R-:W-:Y:S01]  /*4dd0*/  LOP3.LUT R36, R38, R147, RZ, 0xfc, !PT ;  /* 0x0000009326247212 */ /* 0x008fe200078efcff */
[----:B------:R-:W-:-:S04]  /*4de0*/  IMAD.WIDE.U32 R38, R141, 0x8, R198 ;  /* 0x000000088d267825 */ /* 0x000fc800078e00c6 */
[----:B------:R0:W-:Y:S04]  /*4df0*/  STG.E.64 desc[UR14][R150.64], R36 ;  /* 0x0000002496007986 */ /* 0x0001e8000c101b0e */
[----:B------:R-:W3:Y:S01]  /*4e00*/  LDG.E.64 R38, desc[UR14][R38.64] ;  /* 0x0000000e26267981 */ /* 0x000ee2000c1e1b00 */
[----:B------:R-:W-:Y:S01]  /*4e10*/  @P3 SHF.L.U32 R111, R111, 0x10, RZ ;  /* 0x000000106f6f3819 */ /* 0x000fe200000006ff */
[----:B------:R-:W-:Y:S01]  /*4e20*/  FMUL.FTZ R152, R152, UR12 ;  /* 0x0000000c98987c20 */ /* 0x000fe20008410000 */
[----:B------:R-:W-:Y:S01]  /*4e30*/  MOV R34, RZ ;  /* 0x000000ff00227202 */ /* 0x000fe20000000f00 */
[----:B------:R-:W-:Y:S01]  /*4e40*/  FMUL.FTZ R149, R149, UR12 ;  /* 0x0000000c95957c20 */ /* 0x000fe20008410000 */
[----:B------:R-:W-:Y:S02]  /*4e50*/  HFMA2 R123, -RZ, RZ, 0, 0 ;  /* 0x00000000ff7b7431 */ /* 0x000fe400000001ff */
[----:B------:R-:W-:Y:S01]  /*4e60*/  @P3 FMUL.FTZ R34, R104, R111 ;  /* 0x0000006f68223220 */ /* 0x000fe20000410000 */
[----:B------:R-:W-:Y:S01]  /*4e70*/  FMUL.FTZ R111, R152, UR4 ;  /* 0x00000004986f7c20 */ /* 0x000fe20008410000 */
[----:B------:R-:W-:Y:S01]  /*4e80*/  FMUL.FTZ R149, R149, UR4 ;  /* 0x0000000495957c20 */ /* 0x000fe20008410000 */
[----:B------:R-:W-:Y:S01]  /*4e90*/  FMUL.FTZ R143, R143, UR12 ;  /* 0x0000000c8f8f7c20 */ /* 0x000fe20008410000 */
[----:B------:R-:W-:-:S02]  /*4ea0*/  HFMA2 R45, -RZ, RZ, 0, 0 ;  /* 0x00000000ff2d7431 */ /* 0x000fc400000001ff */
[----:B------:R-:W-:Y:S01]  /*4eb0*/  FMUL.FTZ R111, R111, UR21 ;  /* 0x000000156f6f7c20 */ /* 0x000fe20008410000 */
[----:B------:R-:W-:Y:S01]  /*4ec0*/  @P2 SHF.L.U32 R114, R114, 0x10, RZ ;  /* 0x0000001072722819 */ /* 0x000fe200000006ff */
[----:B0-----:R-:W-:Y:S01]  /*4ed0*/  FMUL.FTZ R150, R149, UR21 ;  /* 0x0000001595967c20 */ /* 0x001fe20008410000 */
[----:B------:R-:W-:Y:S01]  /*4ee0*/  FMUL.FTZ R143, R143, UR4 ;  /* 0x000000048f8f7c20 */ /* 0x000fe20008410000 */
[----:B------:R-:W-:Y:S01]  /*4ef0*/  FMUL.FTZ R37, R62, R111 ;  /* 0x0000006f3e257220 */ /* 0x000fe20000410000 */
[C---:B------:R-:W-:Y:S01]  /*4f00*/  LOP3.LUT P3, RZ, R148.reuse, 0xff0000, RZ, 0xc0, !PT ;  /* 0x00ff000094ff7812 */ /* 0x040fe2000786c0ff */
[----:B------:R-:W-:Y:S01]  /*4f10*/  FMUL.FTZ R107, R107, UR12 ;  /* 0x0000000c6b6b7c20 */ /* 0x000fe20008410000 */
[----:B------:R-:W-:Y:S01]  /*4f20*/  @P2 FMUL.FTZ R45, R173, R114 ;  /* 0x00000072ad2d2220 */ /* 0x000fe20000410000 */
[----:B------:R-:W-:Y:S01]  /*4f30*/  FMUL.FTZ R36, R61, R150 ;  /* 0x000000963d247220 */ /* 0x000fe20000410000 */
[----:B------:R-:W-:Y:S01]  /*4f40*/  LOP3.LUT P2, RZ, R148, 0xff00, RZ, 0xc0, !PT ;  /* 0x0000ff0094ff7812 */ /* 0x000fe2000784c0ff */
[----:B------:R-:W-:Y:S01]  /*4f50*/  FMUL.FTZ R107, R107, UR4 ;  /* 0x000000046b6b7c20 */ /* 0x000fe20008410000 */
[----:B------:R-:W-:-:S02]  /*4f60*/  FSEL R104, R37, RZ, P3 ;  /* 0x000000ff25687208 */ /* 0x000fc40001800000 */
[----:B------:R-:W-:-:S04]  /*4f70*/  FSEL R36, R36, RZ, P2 ;  /* 0x000000ff24247208 */ /* 0x000fc80001000000 */
[----:B------:R0:W1:Y:S08]  /*4f80*/  F2F.BF16.F32 R149, R36 ;  /* 0x0000002400957304 */ /* 0x0000700000202000 */
[----:B------:R-:W-:Y:S01]  /*4f90*/  F2F.BF16.F32 R104, R104 ;  /* 0x0000006800687304 */ /* 0x000fe20000202000 */
[----:B--2---:R-:W-:-:S04]  /*4fa0*/  @P0 MOV R130, R108 ;  /* 0x0000006c00820202 */ /* 0x004fc80000000f00 */
[----:B------:R-:W-:-:S05]  /*4fb0*/  @P0 SHF.L.U32 R130, R130, 0x10, RZ ;  /* 0x0000001082820819 */ /* 0x000fca00000006ff */
[----:B------:R-:W-:Y:S01]  /*4fc0*/  @P0 FMUL.FTZ R123, R105, R130 ;  /* 0x00000082697b0220 */ /* 0x000fe20000410000 */
[----:B------:R-:W-:Y:S01]  /*4fd0*/  @P4 SHF.R.U64 R105, R108, 0x10, R109 ;  /* 0x000000106c694819 */ /* 0x000fe2000000126d */
[----:B------:R-:W-:Y:S01]  /*4fe0*/  FMUL.FTZ R108, R143, UR21 ;  /* 0x000000158f6c7c20 */ /* 0x000fe20008410000 */
[----:B------:R-:W-:Y:S01]  /*4ff0*/  ISETP.GE.U32.AND P0, PT, R148, 0x1000000, PT ;  /* 0x010000009400780c */ /* 0x000fe20003f06070 */
[----:B------:R-:W-:Y:S01]  /*5000*/  FMUL.FTZ R143, R107, UR21 ;  /* 0x000000156b8f7c20 */ /* 0x000fe20008410000 */
[----:B------:R-:W-:Y:S01]  /*5010*/  @P4 SHF.L.U32 R37, R105, 0x10, RZ ;  /* 0x0000001069254819 */ /* 0x000fe200000006ff */
[----:B------:R-:W-:Y:S01]  /*5020*/  FMUL.FTZ R105, R63, R108 ;  /* 0x0000006c3f697220 */ /* 0x000fe20000410000 */
[----:B------:R-:W-:Y:S01]  /*5030*/  MOV R130, RZ ;  /* 0x000000ff00827202 */ /* 0x000fe20000000f00 */
[----:B0-----:R-:W-:Y:S02]  /*5040*/  FMUL.FTZ R36, R60, R143 ;  /* 0x0000008f3c247220 */ /* 0x001fe40000410000 */
[----:B------:R-:W-:Y:S01]  /*5050*/  @P4 FMUL.FTZ R130, R106, R37 ;  /* 0x000000256a824220 */ /* 0x000fe20000410000 */
[----:B------:R-:W-:-:S02]  /*5060*/  FSEL R147, R105, RZ, P0 ;  /* 0x000000ff69937208 */ /* 0x000fc40000000000 */
[----:B------:R-:W-:-:S04]  /*5070*/  LOP3.LUT P4, RZ, R148, 0xff, RZ, 0xc0, !PT ;  /* 0x000000ff94ff7812 */ /* 0x000fc8000788c0ff */
[----:B------:R-:W0:Y:S01]  /*5080*/  F2F.BF16.F32 R147, R147 ;  /* 0x0000009300937304 */ /* 0x000e220000202000 */
[----:B------:R-:W-:Y:S01]  /*5090*/  FSEL R114, R36, RZ, P4 ;  /* 0x000000ff24727208 */ /* 0x000fe20002000000 */
[----:B-1----:R-:W-:-:S06]  /*50a0*/  IMAD.WIDE.U32 R36, R149, 0x10000, RZ ;  /* 0x0001000095247825 */ /* 0x002fcc00078e00ff */
[----:B------:R-:W1:Y:S01]  /*50b0*/  F2F.BF16.F32 R107, R114 ;  /* 0x00000072006b7304 */ /* 0x000e620000202000 */
[----:B0-----:R-:W-:-:S04]  /*50c0*/  SHF.L.U32 R105, R147, 0x10, RZ ;  /* 0x0000001093697819 */ /* 0x001fc800000006ff */
[----:B------:R-:W-:Y:S01]  /*50d0*/  LOP3.LUT R37, R37, R105, R104, 0xfe, !PT ;  /* 0x0000006925257212 */ /* 0x000fe200078efe68 */
[----:B------:R-:W-:Y:S01]  /*50e0*/  IMAD.WIDE.U32 R104, R141, 0x8, R182 ;  /* 0x000000088d687825 */ /* 0x000fe200078e00b6 */
[----:B-1----:R-:W-:-:S03]  /*50f0*/  LOP3.LUT R36, R36, R107, RZ, 0xfc, !PT ;  /* 0x0000006b24247212 */ /* 0x002fc600078efcff */
[----:B------:R-:W-:Y:S02]  /*5100*/  IMAD.WIDE.U32 R106, R139, 0x8, R198 ;  /* 0x000000088b6a7825 */ /* 0x000fe400078e00c6 */
[----:B------:R0:W-:Y:S04]  /*5110*/  STG.E.64 desc[UR14][R104.64], R36 ;  /* 0x0000002468007986 */ /* 0x0001e8000c101b0e */
[----:B------:R-:W2:Y:S01]  /*5120*/  LDG.E.64 R106, desc[UR14][R106.64] ;  /* 0x0000000e6a6a7981 */ /* 0x000ea2000c1e1b00 */
[--C-:B------:R-:W-:Y:S01]  /*5130*/  FFMA.FTZ R141, R126, UR13, R116.reuse ;  /* 0x0000000d7e8d7c23 */ /* 0x100fe20008010074 */
[--C-:B------:R-:W-:Y:S01]  /*5140*/  FFMA.FTZ R126, R41, UR13, R116.reuse ;  /* 0x0000000d297e7c23 */ /* 0x100fe20008010074 */
[--C-:B------:R-:W-:Y:S01]  /*5150*/  FFMA.FTZ R136, R136, UR13, R116.reuse ;  /* 0x0000000d88887c23 */ /* 0x100fe20008010074 */
[----:B------:R-:W-:Y:S01]  /*5160*/  FFMA.FTZ R131, R131, UR13, R116 ;  /* 0x0000000d83837c23 */ /* 0x000fe20008010074 */
[----:B------:R-:W-:Y:S01]  /*5170*/  @P5 MOV R41, R109 ;  /* 0x0000006d00295202 */ /* 0x000fe20000000f00 */
[----:B------:R-:W-:Y:S01]  /*5180*/  FADD.FTZ R126, R145, -R126 ;  /* 0x8000007e917e7221 */ /* 0x000fe20000010000 */
[----:B------:R-:W-:Y:S01]  /*5190*/  FADD.FTZ R136, R47, -R136 ;  /* 0x800000882f887221 */ /* 0x000fe20000010000 */
[----:B------:R-:W-:Y:S01]  /*51a0*/  @P6 SHF.R.U32.HI R47, RZ, 0x10, R109 ;  /* 0x00000010ff2f6819 */ /* 0x000fe2000001166d */
[----:B------:R-:W-:Y:S01]  /*51b0*/  FADD.FTZ R131, R144, -R131 ;  /* 0x8000008390837221 */ /* 0x000fe20000010000 */
[----:B------:R-:W-:Y:S01]  /*51c0*/  FMUL.FTZ R126, R126, UR12 ;  /* 0x0000000c7e7e7c20 */ /* 0x000fe20008410000 */
[----:B0-----:R-:W-:-:S02]  /*51d0*/  @P5 SHF.L.U32 R104, R41, 0x10, RZ ;  /* 0x0000001029685819 */ /* 0x001fc400000006ff */
[----:B------:R-:W-:Y:S02]  /*51e0*/  CS2R R36, SRZ ;  /* 0x0000000000247805 */ /* 0x000fe4000001ff00 */
[----:B------:R-:W-:Y:S01]  /*51f0*/  @P6 SHF.L.U32 R41, R47, 0x10, RZ ;  /* 0x000000102f296819 */ /* 0x000fe200000006ff */
[----:B------:R-:W-:Y:S01]  /*5200*/  FMUL.FTZ R126, R126, UR4 ;  /* 0x000000047e7e7c20 */ /* 0x000fe20008410000 */
[----:B------:R-:W-:Y:S02]  /*5210*/  HFMA2 R47, -RZ, RZ, 0, 0 ;  /* 0x00000000ff2f7431 */ /* 0x000fe400000001ff */
[----:B------:R-:W-:Y:S01]  /*5220*/  FMUL.FTZ R131, R131, UR12 ;  /* 0x0000000c83837c20 */ /* 0x000fe20008410000 */
[----:B------:R-:W-:Y:S01]  /*5230*/  @P5 FMUL.FTZ R36, R115, R104 ;  /* 0x0000006873245220 */ /* 0x000fe20000410000 */
[----:B------:R-:W-:Y:S01]  /*5240*/  FMUL.FTZ R104, R126, UR21 ;  /* 0x000000157e687c20 */ /* 0x000fe20008410000 */
[----:B------:R-:W-:Y:S01]  /*5250*/  @P6 FMUL.FTZ R37, R110, R41 ;  /* 0x000000296e256220 */ /* 0x000fe20000410000 */
[----:B------:R-:W-:Y:S01]  /*5260*/  FMUL.FTZ R109, R131, UR4 ;  /* 0x00000004836d7c20 */ /* 0x000fe20008410000 */
[----:B------:R-:W-:Y:S01]  /*5270*/  FADD.FTZ R141, R146, -R141 ;  /* 0x8000008d928d7221 */ /* 0x000fe20000010000 */
[----:B------:R-:W-:Y:S01]  /*5280*/  FMUL.FTZ R41, R65, R104 ;  /* 0x0000006841297220 */ /* 0x000fe20000410000 */
[----:B------:R-:W-:Y:S01]  /*5290*/  LOP3.LUT P5, RZ, R142, 0xff0000, RZ, 0xc0, !PT ;  /* 0x00ff00008eff7812 */ /* 0x000fe200078ac0ff */
[----:B------:R-:W-:Y:S01]  /*52a0*/  FMUL.FTZ R109, R109, UR21 ;  /* 0x000000156d6d7c20 */ /* 0x000fe20008410000 */
[----:B------:R-:W-:Y:S01]  /*52b0*/  FMUL.FTZ R141, R141, UR12 ;  /* 0x0000000c8d8d7c20 */ /* 0x000fe20008410000 */
[----:B------:R-:W-:Y:S01]  /*52c0*/  FMUL.FTZ R136, R136, UR12 ;  /* 0x0000000c88887c20 */ /* 0x000fe20008410000 */
[----:B------:R-:W-:Y:S01]  /*52d0*/  ISETP.GE.U32.AND P6, PT, R142, 0x1000000, PT ;  /* 0x010000008e00780c */ /* 0x000fe20003fc6070 */
[--C-:B------:R-:W-:Y:S01]  /*52e0*/  FFMA.FTZ R140, R140, UR13, R116.reuse ;  /* 0x0000000d8c8c7c23 */ /* 0x100fe20008010074 */
[----:B------:R-:W-:Y:S01]  /*52f0*/  FMUL.FTZ R141, R141, UR4 ;  /* 0x000000048d8d7c20 */ /* 0x000fe20008410000 */
[----:B------:R-:W-:Y:S01]  /*5300*/  FMUL.FTZ R110, R136, UR4 ;  /* 0x00000004886e7c20 */ /* 0x000fe20008410000 */
[--C-:B------:R-:W-:Y:S01]  /*5310*/  FFMA.FTZ R136, R129, UR13, R116.reuse ;  /* 0x0000000d81887c23 */ /* 0x100fe20008010074 */
[----:B------:R-:W-:Y:S01]  /*5320*/  FFMA.FTZ R129, R138, UR13, R116 ;  /* 0x0000000d8a817c23 */ /* 0x000fe20008010074 */
[----:B---3--:R-:W-:Y:S01]  /*5330*/  @P4 MOV R105, R38 ;  /* 0x0000002600694202 */ /* 0x008fe20000000f00 */
[----:B------:R-:W-:Y:S01]  /*5340*/  FMUL.FTZ R141, R141, UR21 ;  /* 0x000000158d8d7c20 */ /* 0x000fe20008410000 */
[----:B------:R-:W-:Y:S01]  /*5350*/  @P2 SHF.R.U64 R38, R38, 0x10, R39 ;  /* 0x0000001026262819 */ /* 0x000fe20000001227 */
[----:B------:R-:W-:Y:S01]  /*5360*/  FMUL.FTZ R110, R110, UR21 ;  /* 0x000000156e6e7c20 */ /* 0x000fe20008410000 */
[----:B------:R-:W-:Y:S01]  /*5370*/  @P4 SHF.L.U32 R114, R105, 0x10, RZ ;  /* 0x0000001069724819 */ /* 0x000fe200000006ff */
[----:B------:R-:W-:Y:S01]  /*5380*/  FADD.FTZ R129, R42, -R129 ;  /* 0x800000812a817221 */ /* 0x000fe20000010000 */
[----:B------:R-:W-:Y:S01]  /*5390*/  FADD.FTZ R140, R127, -R140 ;  /* 0x8000008c7f8c7221 */ /* 0x000fe20000010000 */
[----:B------:R-:W-:-:S02]  /*53a0*/  FMUL.FTZ R126, R67, R110 ;  /* 0x0000006e437e7220 */ /* 0x000fc40000410000 */
[----:B------:R-:W-:Y:S01]  /*53b0*/  @P4 FMUL.FTZ R47, R143, R114 ;  /* 0x000000728f2f4220 */ /* 0x000fe20000410000 */
[----:B------:R-:W-:Y:S01]  /*53c0*/  LOP3.LUT P4, RZ, R142, 0xff00, RZ, 0xc0, !PT ;  /* 0x0000ff008eff7812 */ /* 0x000fe2000788c0ff */
[----:B------:R-:W-:Y:S01]  /*53d0*/  FFMA.FTZ R143, R40, UR13, R116 ;  /* 0x0000000d288f7c23 */ /* 0x000fe20008010074 */
[----:B------:R-:W-:Y:S01]  /*53e0*/  MOV R114, RZ ;  /* 0x000000ff00727202 */ /* 0x000fe20000000f00 */
[----:B------:R-:W-:Y:S01]  /*53f0*/  FMUL.FTZ R129, R129, UR12 ;  /* 0x0000000c81817c20 */ /* 0x000fe20008410000 */
[----:B------:R-:W-:Y:S01]  /*5400*/  FSEL R105, R41, RZ, P4 ;  /* 0x000000ff29697208 */ /* 0x000fe20002000000 */
[----:B------:R-:W-:Y:S01]  /*5410*/  FMUL.FTZ R41, R66, R109 ;  /* 0x0000006d42297220 */ /* 0x000fe20000410000 */
[----:B------:R-:W-:Y:S01]  /*5420*/  FSEL R126, R126, RZ, P6 ;  /* 0x000000ff7e7e7208 */ /* 0x000fe20003000000 */
[----:B------:R-:W-:Y:S01]  /*5430*/  FADD.FTZ R143, R44, -R143 ;  /* 0x8000008f2c8f7221 */ /* 0x000fe20000010000 */
[----:B------:R-:W0:Y:S01]  /*5440*/  F2F.BF16.F32 R131, R105 ;  /* 0x0000006900837304 */ /* 0x000e220000202000 */
[----:B------:R-:W-:Y:S01]  /*5450*/  HFMA2 R44, -RZ, RZ, 0, 0 ;  /* 0x00000000ff2c7431 */ /* 0x000fe200000001ff */
[----:B------:R-:W-:-:S02]  /*5460*/  FSEL R115, R41, RZ, P5 ;  /* 0x000000ff29737208 */ /* 0x000fc40002800000 */
[----:B------:R-:W-:Y:S01]  /*5470*/  @P2 SHF.L.U32 R41, R38, 0x10, RZ ;  /* 0x0000001026292819 */ /* 0x000fe200000006ff */
[----:B------:R-:W-:-:S03]  /*5480*/  FMUL.FTZ R38, R64, R141 ;  /* 0x0000008d40267220 */ /* 0x000fc60000410000 */
[----:B------:R-:W1:Y:S01]  /*5490*/  F2F.BF16.F32 R126, R126 ;  /* 0x0000007e007e7304 */ /* 0x000e620000202000 */
[----:B------:R-:W-:Y:S01]  /*54a0*/  @P2 FMUL.FTZ R114, R150, R41 ;  /* 0x0000002996722220 */ /* 0x000fe20000410000 */
[----:B------:R-:W-:Y:S01]  /*54b0*/  LOP3.LUT P2, RZ, R142, 0xff, RZ, 0xc0, !PT ;  /* 0x000000ff8eff7812 */ /* 0x000fe2000784c0ff */
[----:B------:R-:W-:-:S03]  /*54c0*/  FADD.FTZ R142, R43, -R136 ;  /* 0x800000882b8e7221 */ /* 0x000fc60000010000 */
[----:B------:R-:W-:Y:S01]  /*54d0*/  FSEL R38, R38, RZ, P2 ;  /* 0x000000ff26267208 */ /* 0x000fe20001000000 */
[----:B0-----:R-:W-:Y:S01]  /*54e0*/  IMAD.WIDE.U32 R40, R131, 0x10000, RZ ;  /* 0x0001000083287825 */ /* 0x001fe200078e00ff */
[----:B------:R-:W0:Y:S03]  /*54f0*/  F2F.BF16.F32 R115, R115 ;  /* 0x0000007300737304 */ /* 0x000e260000202000 */
[----:B------:R-:W-:Y:S01]  /*5500*/  FMUL.FTZ R129, R129, UR4 ;  /* 0x0000000481817c20 */ /* 0x000fe20008410000 */
[----:B------:R-:W-:Y:S01]  /*5510*/  FMUL.FTZ R140, R140, UR12 ;  /* 0x0000000c8c8c7c20 */ /* 0x000fe20008410000 */
[----:B-1----:R-:W-:-:S03]  /*5520*/  SHF.L.U32 R43, R126, 0x10, RZ ;  /* 0x000000107e2b7819 */ /* 0x002fc600000006ff */
[----:B------:R-:W1:Y:S01]  /*5530*/  F2F.BF16.F32 R105, R38 ;  /* 0x0000002600697304 */ /* 0x000e620000202000 */
[----:B------:R-:W-:Y:S01]  /*5540*/  @P0 SHF.R.U32.HI R126, RZ, 0x10, R39 ;  /* 0x00000010ff7e0819 */ /* 0x000fe20000011627 */
[----:B------:R-:W-:Y:S01]  /*5550*/  FMUL.FTZ R143, R143, UR12 ;  /* 0x0000000c8f8f7c20 */ /* 0x000fe20008410000 */
[----:B0-----:R-:W-:Y:S01]  /*5560*/  LOP3.LUT R41, R41, R43, R115, 0xfe, !PT ;  /* 0x0000002b29297212 */ /* 0x001fe200078efe73 */
[----:B------:R-:W-:Y:S01]  /*5570*/  IMAD.WIDE.U32 R42, R139, 0x8, R182 ;  /* 0x000000088b2a7825 */ /* 0x000fe200078e00b6 */
[----:B------:R-:W-:Y:S02]  /*5580*/  MOV R115, RZ ;  /* 0x000000ff00737202 */ /* 0x000fe40000000f00 */
[----:B-1----:R-:W-:Y:S02]  /*5590*/  LOP3.LUT R40, R40, R105, RZ, 0xfc, !PT ;  /* 0x0000006928287212 */ /* 0x002fe400078efcff */
[----:B------:R-:W-:Y:S01]  /*55a0*/  @P3 MOV R105, R39 ;  /* 0x0000002700693202 */ /* 0x000fe20000000f00 */
[----:B------:R-:W-:-:S02]  /*55b0*/  IMAD.WIDE.U32 R38, R125, 0x8, R198 ;  /* 0x000000087d267825 */ /* 0x000fc400078e00c6 */
[----:B------:R0:W-:Y:S01]  /*55c0*/  STG.E.64 desc[UR14][R42.64], R40 ;  /* 0x000000282a007986 */ /* 0x0001e2000c101b0e */
[----:B------:R-:W-:Y:S02]  /*55d0*/  @P3 SHF.L.U32 R136, R105, 0x10, RZ ;  /* 0x0000001069883819 */ /* 0x000fe400000006ff */
[----:B------:R-:W-:Y:S01]  /*55e0*/  @P0 SHF.L.U32 R105, R126, 0x10, RZ ;  /* 0x000000107e690819 */ /* 0x000fe200000006ff */
[----:B------:R-:W3:Y:S01]  /*55f0*/  LDG.E.64 R38, desc[UR14][R38.64] ;  /* 0x0000000e26267981 */ /* 0x000ee2000c1e1b00 */
[----:B------:R-:W-:Y:S02]  /*5600*/  HFMA2 R126, -RZ, RZ, 0, 0 ;  /* 0x00000000ff7e7431 */ /* 0x000fe400000001ff */
[----:B------:R-:W-:Y:S01]  /*5610*/  @P3 FMUL.FTZ R44, R111, R136 ;  /* 0x000000886f2c3220 */ /* 0x000fe20000410000 */
[----:B------:R-:W-:Y:S01]  /*5620*/  FMUL.FTZ R136, R129, UR21 ;  /* 0x0000001581887c20 */ /* 0x000fe20008410000 */
[----:B------:R-:W-:Y:S01]  /*5630*/  FMUL.FTZ R129, R140, UR4 ;  /* 0x000000048c817c20 */ /* 0x000fe20008410000 */
[----:B------:R-:W-:Y:S01]  /*5640*/  @P0 FMUL.FTZ R115, R108, R105 ;  /* 0x000000696c730220 */ /* 0x000fe20000410000 */
[----:B------:R-:W-:Y:S01]  /*5650*/  FMUL.FTZ R108, R143, UR4 ;  /* 0x000000048f6c7c20 */ /* 0x000fe20008410000 */
[----:B------:R-:W-:Y:S01]  /*5660*/  LOP3.LUT P0, RZ, R137, 0xff0000, RZ, 0xc0, !PT ;  /* 0x00ff000089ff7812 */ /* 0x000fe2000780c0ff */
[----:B------:R-:W-:Y:S01]  /*5670*/  FMUL.FTZ R129, R129, UR21 ;  /* 0x0000001581817c20 */ /* 0x000fe20008410000 */
[----:B------:R-:W-:Y:S01]  /*5680*/  FMUL.FTZ R142, R142, UR12 ;  /* 0x0000000c8e8e7c20 */ /* 0x000fe20008410000 */
[----:B0-----:R-:W-:Y:S01]  /*5690*/  FMUL.FTZ R40, R69, R136 ;  /* 0x0000008845287220 */ /* 0x001fe20000410000 */
[----:B------:R-:W-:Y:S01]  /*56a0*/  FMUL.FTZ R108, R108, UR21 ;  /* 0x000000156c6c7c20 */ /* 0x000fe20008410000 */
[----:B------:R-:W-:Y:S01]  /*56b0*/  FMUL.FTZ R41, R70, R129 ;  /* 0x0000008146297220 */ /* 0x000fe20000410000 */
[----:B------:R-:W-:Y:S01]  /*56c0*/  LOP3.LUT P3, RZ, R137, 0xff00, RZ, 0xc0, !PT ;  /* 0x0000ff0089ff7812 */ /* 0x000fe2000786c0ff */
[----:B------:R-:W-:-:S03]  /*56d0*/  FMUL.FTZ R142, R142, UR4 ;  /* 0x000000048e8e7c20 */ /* 0x000fc60008410000 */
[----:B------:R-:W-:Y:S01]  /*56e0*/  FSEL R42, R41, RZ, P0 ;  /* 0x000000ff292a7208 */ /* 0x000fe20000000000 */
[----:B------:R-:W-:Y:S01]  /*56f0*/  FMUL.FTZ R139, R142, UR21 ;  /* 0x000000158e8b7c20 */ /* 0x000fe20008410000 */
[----:B------:R-:W-:-:S04]  /*5700*/  FSEL R40, R40, RZ, P3 ;  /* 0x000000ff28287208 */ /* 0x000fc80001800000 */
[----:B------:R0:W1:Y:S08]  /*5710*/  F2F.BF16.F32 R131, R40 ;  /* 0x0000002800837304 */ /* 0x0000700000202000 */
[----:B------:R-:W-:Y:S01]  /*5720*/  F2F.BF16.F32 R42, R42 ;  /* 0x0000002a002a7304 */ /* 0x000fe20000202000 */
[----:B0-----:R-:W-:Y:S01]  /*5730*/  FMUL.FTZ R40, R68, R139 ;  /* 0x0000008b44287220 */ /* 0x001fe20000410000 */
[----:B--2---:R-:W-:-:S02]  /*5740*/  @P2 MOV R127, R106 ;  /* 0x0000006a007f2202 */ /* 0x004fc40000000f00 */
[----:B------:R-:W-:Y:S02]  /*5750*/  @P4 SHF.R.U64 R43, R106, 0x10, R107 ;  /* 0x000000106a2b4819 */ /* 0x000fe4000000126b */
[----:B------:R-:W-:Y:S02]  /*5760*/  @P2 SHF.L.U32 R127, R127, 0x10, RZ ;  /* 0x000000107f7f2819 */ /* 0x000fe400000006ff */
[----:B------:R-:W-:Y:S01]  /*5770*/  @P4 SHF.L.U32 R41, R43, 0x10, RZ ;  /* 0x000000102b294819 */ /* 0x000fe200000006ff */
[----:B------:R-:W-:Y:S02]  /*5780*/  FMUL.FTZ R43, R71, R108 ;  /* 0x0000006c472b7220 */ /* 0x000fe40000410000 */
[----:B------:R-:W-:Y:S01]  /*5790*/  @P2 FMUL.FTZ R126, R141, R127 ;  /* 0x0000007f8d7e2220 */ /* 0x000fe20000410000 */
[----:B------:R-:W-:Y:S02]  /*57a0*/  ISETP.GE.U32.AND P2, PT, R137, 0x1000000, PT ;  /* 0x010000008900780c */ /* 0x000fe40003f46070 */
[----:B------:R-:W-:Y:S01]  /*57b0*/  MOV R127, RZ ;  /* 0x000000ff007f7202 */ /* 0x000fe20000000f00 */
        /* <DEDUP_REMOVED lines=18> */
[----:B------:R-:W-:Y:S01]  /*58e0*/  FADD.FTZ R133, R133, -R46 ;  /* 0x8000002e85857221 */ /* 0x000fe20000010000 */
[----:B------:R-:W-:Y:S01]  /*58f0*/  FADD.FTZ R134, R134, -R111 ;  /* 0x8000006f86867221 */ /* 0x000fe20000010000 */
[----:B------:R-:W-:Y:S01]  /*5900*/  @P5 MOV R116, R107 ;  /* 0x0000006b00745202 */ /* 0x000fe20000000f00 */
[----:B------:R-:W-:Y:S01]  /*5910*/  FADD.FTZ R121, R124, -R121 ;  /* 0x800000797c797221 */ /* 0x000fe20000010000 */
[----:B------:R-:W-:Y:S01]  /*5920*/  FMUL.FTZ R133, R133, UR12 ;  /* 0x0000000c85857c20 */ /* 0x000fe20008410000 */
[----:B0-----:R-:W-:Y:S01]  /*5930*/  @P6 SHF.R.U32.HI R41, RZ, 0x10, R107 ;  /* 0x00000010ff296819 */ /* 0x001fe2000001166b */
[----:B------:R-:W-:-:S02]  /*5940*/  HFMA2 R46, -RZ, RZ, 0, 0 ;  /* 0x00000000ff2e7431 */ /* 0x000fc400000001ff */
[----:B------:R-:W-:Y:S01]  /*5950*/  FADD.FTZ R122, R135, -R122 ;  /* 0x8000007a877a7221 */ /* 0x000fe20000010000 */
[----:B------:R-:W-:Y:S01]  /*5960*/  FMUL.FTZ R133, R133, UR4 ;  /* 0x0000000485857c20 */ /* 0x000fe20008410000 */
        /* <DEDUP_REMOVED lines=8> */
[----:B------:R-:W-:Y:S01]  /*59f0*/  @P5 FMUL.FTZ R46, R109, R116 ;  /* 0x000000746d2e5220 */ /* 0x000fe20000410000 */
[----:B------:R-:W-:Y:S01]  /*5a00*/  FMUL.FTZ R121, R121, UR4 ;  /* 0x0000000479797c20 */ /* 0x000fe20008410000 */
[----:B------:R-:W-:Y:S01]  /*5a10*/  FMUL.FTZ R41, R74, R135 ;  /* 0x000000874a297220 */ /* 0x000fe20000410000 */
[----:B------:R-:W-:Y:S01]  /*5a20*/  LOP3.LUT P5, RZ, R128, 0xff0000, RZ, 0xc0, !PT ;  /* 0x00ff000080ff7812 */ /* 0x000fe200078ac0ff */
[----:B------:R-:W-:Y:S01]  /*5a30*/  FMUL.FTZ R134, R134, UR21 ;  /* 0x0000001586867c20 */ /* 0x000fe20008410000 */
[----:B------:R-:W-:Y:S01]  /*5a40*/  FMUL.FTZ R122, R122, UR12 ;  /* 0x0000000c7a7a7c20 */ /* 0x000fe20008410000 */
[----:B------:R-:W-:Y:S01]  /*5a50*/  CS2R R106, SRZ ;  /* 0x00000000006a7805 */ /* 0x000fe2000001ff00 */
[----:B------:R-:W-:Y:S01]  /*5a60*/  FMUL.FTZ R116, R121, UR21 ;  /* 0x0000001579747c20 */ /* 0x000fe20008410000 */
[----:B------:R-:W-:Y:S01]  /*5a70*/  FSEL R42, R41, RZ, P5 ;  /* 0x000000ff292a7208 */ /* 0x000fe20002800000 */
[----:B------:R-:W-:Y:S01]  /*5a80*/  FMUL.FTZ R122, R122, UR4 ;  /* 0x000000047a7a7c20 */ /* 0x000fe20008410000 */
[----:B------:R-:W-:Y:S01]  /*5a90*/  LOP3.LUT P6, RZ, R128, 0xff00, RZ, 0xc0, !PT ;  /* 0x0000ff0080ff7812 */ /* 0x000fe200078cc0ff */
[----:B------:R-:W-:Y:S01]  /*5aa0*/  IMAD.WIDE.U32 R132, R132, 0x8, R182 ;  /* 0x0000000884847825 */ /* 0x000fe200078e00b6 */
[----:B------:R0:W-:Y:S03]  /*5ab0*/  F2F.BF16.F32 R110, R42 ;  /* 0x0000002a006e7304 */ /* 0x0001e60000202000 */
[----:B------:R-:W-:Y:S01]  /*5ac0*/  FMUL.FTZ R131, R122, UR21 ;  /* 0x000000157a837c20 */ /* 0x000fe20008410000 */
[----:B------:R-:W-:Y:S01]  /*5ad0*/  HFMA2 R122, -RZ, RZ, 0, 0 ;  /* 0x00000000ff7a7431 */ /* 0x000fe200000001ff */
[----:B------:R-:W-:-:S02]  /*5ae0*/  CS2R R124, SRZ ;  /* 0x00000000007c7805 */ /* 0x000fc4000001ff00 */
[----:B---3--:R-:W-:Y:S02]  /*5af0*/  @P4 MOV R40, R38 ;  /* 0x0000002600284202 */ /* 0x008fe40000000f00 */
[----:B------:R-:W-:Y:S01]  /*5b00*/  @P3 SHF.R.U64 R41, R38, 0x10, R39 ;  /* 0x0000001026293819 */ /* 0x000fe20000001227 */
[----:B------:R-:W-:Y:S01]  /*5b10*/  FMUL.FTZ R38, R75, R116 ;  /* 0x000000744b267220 */ /* 0x000fe20000410000 */
[----:B------:R-:W-:Y:S02]  /*5b20*/  @P4 SHF.L.U32 R40, R40, 0x10, RZ ;  /* 0x0000001028284819 */ /* 0x000fe400000006ff */
[----:B------:R-:W-:Y:S02]  /*5b30*/  @P3 SHF.L.U32 R41, R41, 0x10, RZ ;  /* 0x0000001029293819 */ /* 0x000fe400000006ff */
[----:B0-----:R-:W-:Y:S01]  /*5b40*/  @P0 MOV R42, R39 ;  /* 0x00000027002a0202 */ /* 0x001fe20000000f00 */
[----:B------:R-:W-:Y:S01]  /*5b50*/  @P4 FMUL.FTZ R107, R139, R40 ;  /* 0x000000288b6b4220 */ /* 0x000fe20000410000 */
[----:B------:R-:W-:Y:S01]  /*5b60*/  FMUL.FTZ R40, R73, R134 ;  /* 0x0000008649287220 */ /* 0x000fe20000410000 */
[----:B------:R-:W-:Y:S01]  /*5b70*/  ISETP.GE.U32.AND P4, PT, R128, 0x1000000, PT ;  /* 0x010000008000780c */ /* 0x000fe20003f86070 */
[----:B------:R-:W-:Y:S01]  /*5b80*/  @P3 FMUL.FTZ R106, R136, R41 ;  /* 0x00000029886a3220 */ /* 0x000fe20000410000 */
[----:B------:R-:W-:-:S02]  /*5b90*/  LOP3.LUT P3, RZ, R128, 0xff, RZ, 0xc0, !PT ;  /* 0x000000ff80ff7812 */ /* 0x000fc4000786c0ff */
[----:B------:R-:W-:Y:S02]  /*5ba0*/  FSEL R40, R40, RZ, P6 ;  /* 0x000000ff28287208 */ /* 0x000fe40003000000 */
[----:B------:R-:W-:Y:S01]  /*5bb0*/  FSEL R109, R38, RZ, P4 ;  /* 0x000000ff266d7208 */ /* 0x000fe20002000000 */
[----:B------:R-:W-:Y:S01]  /*5bc0*/  FMUL.FTZ R38, R72, R131 ;  /* 0x0000008348267220 */ /* 0x000fe20000410000 */
[----:B------:R-:W-:Y:S02]  /*5bd0*/  @P2 SHF.R.U32.HI R39, RZ, 0x10, R39 ;  /* 0x00000010ff272819 */ /* 0x000fe40000011627 */
[----:B------:R-:W0:Y:S02]  /*5be0*/  F2F.BF16.F32 R40, R40 ;  /* 0x0000002800287304 */ /* 0x000e240000202000 */
[----:B------:R-:W-:Y:S02]  /*5bf0*/  FSEL R43, R38, RZ, P3 ;  /* 0x000000ff262b7208 */ /* 0x000fe40001800000 */
[----:B------:R-:W-:-:S02]  /*5c00*/  @P0 SHF.L.U32 R38, R42, 0x10, RZ ;  /* 0x000000102a260819 */ /* 0x000fc400000006ff */
[----:B------:R-:W-:Y:S02]  /*5c10*/  @P2 SHF.L.U32 R39, R39, 0x10, RZ ;  /* 0x0000001027272819 */ /* 0x000fe400000006ff */
[----:B------:R-:W1:Y:S01]  /*5c20*/  F2F.BF16.F32 R109, R109 ;  /* 0x0000006d006d7304 */ /* 0x000e620000202000 */
[----:B0-----:R-:W-:-:S07]  /*5c30*/  IMAD.WIDE.U32 R40, R40, 0x10000, RZ ;  /* 0x0001000028287825 */ /* 0x001fce00078e00ff */
[----:B------:R-:W0:Y:S01]  /*5c40*/  F2F.BF16.F32 R43, R43 ;  /* 0x0000002b002b7304 */ /* 0x000e220000202000 */
[----:B-1----:R-:W-:Y:S02]  /*5c50*/  SHF.L.U32 R121, R109, 0x10, RZ ;  /* 0x000000106d797819 */ /* 0x002fe400000006ff */
[----:B------:R-:W-:Y:S02]  /*5c60*/  MOV R109, RZ ;  /* 0x000000ff006d7202 */ /* 0x000fe40000000f00 */
[----:B------:R-:W-:Y:S02]  /*5c70*/  LOP3.LUT R41, R41, R121, R110, 0xfe, !PT ;  /* 0x0000007929297212 */ /* 0x000fe400078efe6e */
[----:B------:R-:W-:Y:S02]  /*5c80*/  CS2R R120, SRZ ;  /* 0x0000000000787805 */ /* 0x000fe4000001ff00 */
[----:B------:R-:W-:Y:S01]  /*5c90*/  @P0 FMUL.FTZ R121, R129, R38 ;  /* 0x0000002681790220 */ /* 0x000fe20000410000 */
[----:B0-----:R-:W-:Y:S01]  /*5ca0*/  LOP3.LUT R40, R40, R43, RZ, 0xfc, !PT ;  /* 0x0000002b28287212 */ /* 0x001fe200078efcff */
[----:B------:R-:W-:-:S04]  /*5cb0*/  @P2 FMUL.FTZ R120, R108, R39 ;  /* 0x000000276c782220 */ /* 0x000fc80000410000 */
[----:B------:R0:W-:Y:S01]  /*5cc0*/  STG.E.64 desc[UR14][R132.64], R40 ;  /* 0x0000002884007986 */ /* 0x0001e2000c101b0e */
[----:B--2---:R-:W-:Y:S02]  /*5cd0*/  @P3 MOV R38, R104 ;  /* 0x0000006800263202 */ /* 0x004fe40000000f00 */
[--C-:B------:R-:W-:Y:S02]  /*5ce0*/  @P6 SHF.R.U64 R104, R104, 0x10, R105.reuse ;  /* 0x0000001068686819 */ /* 0x100fe40000001269 */
[----:B------:R-:W-:Y:S02]  /*5cf0*/  @P5 MOV R42, R105 ;  /* 0x00000069002a5202 */ /* 0x000fe40000000f00 */
[----:B------:R-:W-:Y:S02]  /*5d00*/  @P4 SHF.R.U32.HI R43, RZ, 0x10, R105 ;  /* 0x00000010ff2b4819 */ /* 0x000fe40000011669 */
[----:B------:R-:W-:Y:S02]  /*5d10*/  @P3 SHF.L.U32 R38, R38, 0x10, RZ ;  /* 0x0000001026263819 */ /* 0x000fe400000006ff */
[----:B0-----:R-:W-:-:S02]  /*5d20*/  @P6 SHF.L.U32 R40, R104, 0x10, RZ ;  /* 0x0000001068286819 */ /* 0x001fc400000006ff */
[----:B------:R-:W-:Y:S01]  /*5d30*/  @P5 SHF.L.U32 R42, R42, 0x10, RZ ;  /* 0x000000102a2a5819 */ /* 0x000fe200000006ff */
[----:B------:R-:W-:Y:S01]  /*5d40*/  @P3 FMUL.FTZ R122, R131, R38 ;  /* 0x00000026837a3220 */ /* 0x000fe20000410000 */
[----:B------:R-:W-:Y:S01]  /*5d50*/  @P4 SHF.L.U32 R41, R43, 0x10, RZ ;  /* 0x000000102b294819 */ /* 0x000fe200000006ff */
[----:B------:R-:W-:Y:S02]  /*5d60*/  @P6 FMUL.FTZ R109, R134, R40 ;  /* 0x00000028866d6220 */ /* 0x000fe40000410000 */
[----:B------:R-:W-:Y:S02]  /*5d70*/  @P5 FMUL.FTZ R124, R135, R42 ;  /* 0x0000002a877c5220 */ /* 0x000fe40000410000 */
[----:B------:R-:W-:Y:S01]  /*5d80*/  @P4 FMUL.FTZ R125, R116, R41 ;  /* 0x00000029747d4220 */ /* 0x000fe20000410000 */
[----:B------:R-:W-:Y:S06]  /*5d90*/  BRA `(.L_x_3614) ;  /* 0x0000003c00fc7947 */ /* 0x000fec0003800000 */
.L_x_3612:
        /* <DEDUP_REMOVED lines=8> */
[--C-:B------:R-:W-:Y:S01]  /*5e20*/  FFMA.FTZ R108, R183, UR13, R116.reuse ;  /* 0x0000000db76c7c23 */ /* 0x100fe20008010074 */
[----:B------:R-:W-:Y:S01]  /*5e30*/  FFMA.FTZ R189, R189, UR13, R116 ;  /* 0x0000000dbdbd7c23 */ /* 0x000fe20008010074 */
[----:B------:R-:W-:Y:S01]  /*5e40*/  SHF.L.U32 R106, R106, 0x10, RZ ;  /* 0x000000106a6a7819 */ /* 0x000fe200000006ff */
[----:B------:R-:W-:Y:S01]  /*5e50*/  FADD.FTZ R109, R186, -R107 ;  /* 0x8000006bba6d7221 */ /* 0x000fe20000010000 */
[----:B------:R-:W-:Y:S01]  /*5e60*/  MOV R107, R157 ;  /* 0x0000009d006b7202 */ /* 0x000fe20000000f00 */
[----:B------:R-:W-:Y:S01]  /*5e70*/  FADD.FTZ R110, R187, -R108 ;  /* 0x8000006cbb6e7221 */ /* 0x000fe20000010000 */
[----:B------:R-:W-:Y:S01]  /*5e80*/  SHF.R.U32.HI R108, RZ, 0x10, R157 ;  /* 0x00000010ff6c7819 */ /* 0x000fe2000001169d */
[----:B------:R-:W-:Y:S01]  /*5e90*/  FFMA.FTZ R106, R109, UR12, R106 ;  /* 0x0000000c6d6a7c23 */ /* 0x000fe2000801006a */
[----:B------:R-:W-:Y:S01]  /*5ea0*/  SHF.L.U32 R107, R107, 0x10, RZ ;  /* 0x000000106b6b7819 */ /* 0x000fe200000006ff */
[----:B------:R-:W-:Y:S01]  /*5eb0*/  FADD.FTZ R189, R188, -R189 ;  /* 0x800000bdbcbd7221 */ /* 0x000fe20000010000 */
[----:B------:R-:W-:Y:S01]  /*5ec0*/  SHF.L.U32 R108, R108, 0x10, RZ ;  /* 0x000000106c6c7819 */ /* 0x000fe200000006ff */
[----:B------:R-:W-:Y:S01]  /*5ed0*/  FMUL.FTZ R106, R106, UR4 ;  /* 0x000000046a6a7c20 */ /* 0x000fe20008410000 */
[----:B------:R-:W-:Y:S01]  /*5ee0*/  FFMA.FTZ R182, R182, UR13, R116 ;  /* 0x0000000db6b67c23 */ /* 0x000fe20008010074 */
[----:B------:R-:W-:Y:S01]  /*5ef0*/  FFMA.FTZ R107, R110, UR12, R107 ;  /* 0x0000000c6e6b7c23 */ /* 0x000fe2000801006b */
[----:B------:R-:W-:Y:S01]  /*5f00*/  LOP3.LUT P5, RZ, R209, 0xff00, RZ, 0xc0, !PT ;  /* 0x0000ff00d1ff7812 */ /* 0x000fe200078ac0ff */
[----:B------:R-:W-:Y:S01]  /*5f10*/  FMUL.FTZ R110, R106, UR21 ;  /* 0x000000156a6e7c20 */ /* 0x000fe20008410000 */
[----:B------:R-:W-:Y:S01]  /*5f20*/  MOV R106, R156 ;  /* 0x0000009c006a7202 */ /* 0x000fe20000000f00 */
[----:B------:R-:W-:Y:S01]  /*5f30*/  FFMA.FTZ R108, R189, UR12, R108 ;  /* 0x0000000cbd6c7c23 */ /* 0x000fe2000801006c */
[----:B------:R-:W-:Y:S01]  /*5f40*/  FADD.FTZ R185, R185, -R182 ;  /* 0x800000b6b9b97221 */ /* 0x000fe20000010000 */
[----:B------:R-:W-:Y:S01]  /*5f50*/  FMUL.FTZ R113, R107, UR4 ;  /* 0x000000046b717c20 */ /* 0x000fe20008410000 */
[----:B------:R-:W-:Y:S01]  /*5f60*/  SHF.L.U32 R106, R106, 0x10, RZ ;  /* 0x000000106a6a7819 */ /* 0x000fe200000006ff */
[----:B------:R-:W-:Y:S01]  /*5f70*/  FMUL.FTZ R114, R108, UR4 ;  /* 0x000000046c727c20 */ /* 0x000fe20008410000 */
[----:B------:R-:W-:Y:S01]  /*5f80*/  FMUL.FTZ R107, R49, R110 ;  /* 0x0000006e316b7220 */ /* 0x000fe20000410000 */
[----:B------:R-:W-:Y:S01]  /*5f90*/  FMUL.FTZ R113, R113, UR21 ;  /* 0x0000001571717c20 */ /* 0x000fe20008410000 */
[----:B------:R-:W-:Y:S01]  /*5fa0*/  ISETP.GE.U32.AND P6, PT, R209, 0x1000000, PT ;  /* 0x01000000d100780c */ /* 0x000fe20003fc6070 */
[----:B------:R-:W-:Y:S01]  /*5fb0*/  FFMA.FTZ R106, R185, UR12, R106 ;  /* 0x0000000cb96a7c23 */ /* 0x000fe2000801006a */
[----:B------:R-:W-:Y:S01]  /*5fc0*/  FMUL.FTZ R114, R114, UR21 ;  /* 0x0000001572727c20 */ /* 0x000fe20008410000 */
[----:B------:R-:W-:Y:S01]  /*5fd0*/  FSEL R107, R107, RZ, P5 ;  /* 0x000000ff6b6b7208 */ /* 0x000fe20002800000 */
[----:B------:R-:W-:Y:S01]  /*5fe0*/  FMUL.FTZ R108, R50, R113 ;  /* 0x00000071326c7220 */ /* 0x000fe20000410000 */
[----:B------:R-:W-:Y:S01]  /*5ff0*/  FMUL.FTZ R106, R106, UR4 ;  /* 0x000000046a6a7c20 */ /* 0x000fe20008410000 */
[----:B------:R-:W-:Y:S01]  /*6000*/  FMUL.FTZ R109, R51, R114 ;  /* 0x00000072336d7220 */ /* 0x000fe20000410000 */
[C---:B------:R-:W-:Y:S01]  /*6010*/  LOP3.LUT P4, RZ, R209.reuse, 0xff0000, RZ, 0xc0, !PT ;  /* 0x00ff0000d1ff7812 */ /* 0x040fe2000788c0ff */
[----:B------:R-:W0:Y:S01]  /*6020*/  LDC.64 R182, c[0x0][0x468] ;  /* 0x00011a00ffb67b82 */ /* 0x000e220000000a00 */
[----:B------:R-:W-:Y:S01]  /*6030*/  FMUL.FTZ R111, R106, UR21 ;  /* 0x000000156a6f7c20 */ /* 0x000fe20008410000 */
[----:B------:R-:W-:Y:S01]  /*6040*/  LOP3.LUT P0, RZ, R209, 0xff, RZ, 0xc0, !PT ;  /* 0x000000ffd1ff7812 */ /* 0x000fe2000780c0ff */
[----:B------:R-:W1:Y:S01]  /*6050*/  F2F.BF16.F32 R107, R107 ;  /* 0x0000006b006b7304 */ /* 0x000e620000202000 */
[----:B------:R-:W-:Y:S01]  /*6060*/  FSEL R115, R109, RZ, P6 ;  /* 0x000000ff6d737208 */ /* 0x000fe20003000000 */
[----:B------:R-:W-:Y:S01]  /*6070*/  FMUL.FTZ R106, R48, R111 ;  /* 0x0000006f306a7220 */ /* 0x000fe20000410000 */
[----:B------:R-:W-:Y:S01]  /*6080*/  FSEL R108, R108, RZ, P4 ;  /* 0x000000ff6c6c7208 */ /* 0x000fe20002000000 */
[--C-:B------:R-:W-:Y:S01]  /*6090*/  FFMA.FTZ R118, R179, UR13, R116.reuse ;  /* 0x0000000db3767c23 */ /* 0x100fe20008010074 */
[--C-:B------:R-:W-:Y:S01]  /*60a0*/  FFMA.FTZ R173, R173, UR13, R116.reuse ;  /* 0x0000000dadad7c23 */ /* 0x100fe20008010074 */
[----:B------:R-:W-:Y:S01]  /*60b0*/  FFMA.FTZ R178, R178, UR13, R116 ;  /* 0x0000000db2b27c23 */ /* 0x000fe20008010074 */
[----:B------:R-:W-:Y:S01]  /*60c0*/  FSEL R112, R106, RZ, P0 ;  /* 0x000000ff6a707208 */ /* 0x000fe20000000000 */
[----:B------:R-:W3:Y:S01]  /*60d0*/  F2F.BF16.F32 R115, R115 ;  /* 0x0000007300737304 */ /* 0x000ee20000202000 */
[----:B------:R-:W-:Y:S01]  /*60e0*/  FADD.FTZ R177, R177, -R118 ;  /* 0x80000076b1b17221 */ /* 0x000fe20000010000 */
[----:B-1----:R-:W-:-:S06]  /*60f0*/  IMAD.WIDE.U32 R106, R107, 0x10000, RZ ;  /* 0x000100006b6a7825 */ /* 0x002fcc00078e00ff */
[----:B------:R-:W1:Y:S01]  /*6100*/  F2F.BF16.F32 R108, R108 ;  /* 0x0000006c006c7304 */ /* 0x000e620000202000 */
[----:B---3--:R-:W-:-:S07]  /*6110*/  SHF.L.U32 R109, R115, 0x10, RZ ;  /* 0x00000010736d7819 */ /* 0x008fce00000006ff */
[----:B------:R-:W3:Y:S01]  /*6120*/  F2F.BF16.F32 R117, R112 ;  /* 0x0000007000757304 */ /* 0x000ee20000202000 */
[----:B------:R-:W-:Y:S01]  /*6130*/  FFMA.FTZ R115, R176, UR13, R116 ;  /* 0x0000000db0737c23 */ /* 0x000fe20008010074 */
[----:B-1----:R-:W-:Y:S01]  /*6140*/  LOP3.LUT R107, R107, R109, R108, 0xfe, !PT ;  /* 0x0000006d6b6b7212 */ /* 0x002fe200078efe6c */
[----:B0-----:R-:W-:Y:S01]  /*6150*/  IMAD.WIDE.U32 R108, R180, 0x8, R182 ;  /* 0x00000008b46c7825 */ /* 0x001fe200078e00b6 */
[----:B---3--:R-:W-:Y:S02]  /*6160*/  LOP3.LUT R106, R106, R117, RZ, 0xfc, !PT ;  /* 0x000000756a6a7212 */ /* 0x008fe400078efcff */
[----:B------:R-:W-:-:S03]  /*6170*/  SHF.R.U64 R117, R158, 0x10, R159 ;  /* 0x000000109e757819 */ /* 0x000fc6000000129f */
[----:B------:R0:W-:Y:S01]  /*6180*/  STG.E.64 desc[UR14][R108.64], R106 ;  /* 0x0000006a6c007986 */ /* 0x0001e2000c101b0e */
[----:B------:R-:W-:Y:S01]  /*6190*/  SHF.L.U32 R112, R117, 0x10, RZ ;  /* 0x0000001075707819 */ /* 0x000fe200000006ff */
[----:B------:R-:W-:Y:S01]  /*61a0*/  FADD.FTZ R174, R174, -R115 ;  /* 0x80000073aeae7221 */ /* 0x000fe20000010000 */
[----:B------:R-:W-:Y:S02]  /*61b0*/  MOV R115, R159 ;  /* 0x0000009f00737202 */ /* 0x000fe40000000f00 */
[----:B------:R-:W-:Y:S01]  /*61c0*/  SHF.R.U32.HI R118, RZ, 0x10, R159 ;  /* 0x00000010ff767819 */ /* 0x000fe2000001169f */
[----:B------:R-:W-:Y:S01]  /*61d0*/  FFMA.FTZ R112, R177, UR12, R112 ;  /* 0x0000000cb1707c23 */ /* 0x000fe20008010070 */
[----:B------:R-:W-:Y:S01]  /*61e0*/  SHF.L.U32 R115, R115, 0x10, RZ ;  /* 0x0000001073737819 */ /* 0x000fe200000006ff */
[----:B0-----:R-:W-:Y:S01]  /*61f0*/  IMAD.WIDE.U32 R106, R170, 0x8, R198 ;  /* 0x00000008aa6a7825 */ /* 0x001fe200078e00c6 */
[----:B------:R-:W-:-:S03]  /*6200*/  MOV R108, R158 ;  /* 0x0000009e006c7202 */ /* 0x000fc60000000f00 */
[----:B------:R-:W-:Y:S01]  /*6210*/  FMUL.FTZ R112, R112, UR4 ;  /* 0x0000000470707c20 */ /* 0x000fe20008410000 */
[----:B------:R-:W-:Y:S01]  /*6220*/  SHF.L.U32 R118, R118, 0x10, RZ ;  /* 0x0000001076767819 */ /* 0x000fe200000006ff */
[----:B------:R-:W-:Y:S01]  /*6230*/  FADD.FTZ R173, R172, -R173 ;  /* 0x800000adacad7221 */ /* 0x000fe20000010000 */
[----:B------:R-:W-:Y:S01]  /*6240*/  SHF.L.U32 R109, R108, 0x10, RZ ;  /* 0x000000106c6d7819 */ /* 0x000fe200000006ff */
[----:B------:R-:W3:Y:S01]  /*6250*/  LDG.E.64 R106, desc[UR14][R106.64] ;  /* 0x0000000e6a6a7981 */ /* 0x000ee2000c1e1b00 */
[----:B------:R-:W-:Y:S02]  /*6260*/  HFMA2 R117, -RZ, RZ, 0, 0 ;  /* 0x00000000ff757431 */ /* 0x000fe400000001ff */
[----:B------:R-:W-:Y:S01]  /*6270*/  FMUL.FTZ R172, R112, UR21 ;  /* 0x0000001570ac7c20 */ /* 0x000fe20008410000 */
[----:B------:R-:W-:Y:S01]  /*6280*/  FFMA.FTZ R115, R174, UR12, R115 ;  /* 0x0000000cae737c23 */ /* 0x000fe20008010073 */
[----:B------:R-:W-:Y:S01]  /*6290*/  FFMA.FTZ R112, R173, UR12, R118 ;  /* 0x0000000cad707c23 */ /* 0x000fe20008010076 */
[----:B------:R-:W-:Y:S01]  /*62a0*/  FADD.FTZ R178, R175, -R178 ;  /* 0x800000b2afb27221 */ /* 0x000fe20000010000 */
[----:B------:R-:W-:-:S02]  /*62b0*/  HFMA2 R118, -RZ, RZ, 0, 0 ;  /* 0x00000000ff767431 */ /* 0x000fc400000001ff */
[----:B------:R-:W-:Y:S01]  /*62c0*/  FMUL.FTZ R115, R115, UR4 ;  /* 0x0000000473737c20 */ /* 0x000fe20008410000 */
[----:B------:R-:W-:Y:S01]  /*62d0*/  FMUL.FTZ R112, R112, UR4 ;  /* 0x0000000470707c20 */ /* 0x000fe20008410000 */
[----:B------:R-:W-:Y:S01]  /*62e0*/  FFMA.FTZ R109, R178, UR12, R109 ;  /* 0x0000000cb26d7c23 */ /* 0x000fe2000801006d */
[----:B------:R-:W-:Y:S01]  /*62f0*/  LOP3.LUT P2, RZ, R171, 0xff0000, RZ, 0xc0, !PT ;  /* 0x00ff0000abff7812 */ /* 0x000fe2000784c0ff */
[----:B------:R-:W-:Y:S01]  /*6300*/  FMUL.FTZ R115, R115, UR21 ;  /* 0x0000001573737c20 */ /* 0x000fe20008410000 */
[----:B------:R-:W-:Y:S01]  /*6310*/  ISETP.GE.U32.AND P3, PT, R171, 0x1000000, PT ;  /* 0x01000000ab00780c */ /* 0x000fe20003f66070 */
[----:B------:R-:W-:-:S04]  /*6320*/  FMUL.FTZ R119, R109, UR4 ;  /* 0x000000046d777c20 */ /* 0x000fc80008410000 */
[----:B------:R-:W-:Y:S01]  /*6330*/  FMUL.FTZ R119, R119, UR21 ;  /* 0x0000001577777c20 */ /* 0x000fe20008410000 */
[----:B--2---:R-:W-:Y:S02]  /*6340*/  @P0 MOV R108, R104 ;  /* 0x00000068006c0202 */ /* 0x004fe40000000f00 */
[----:B------:R-:W-:Y:S01]  /*6350*/  @P5 SHF.R.U64 R173, R104, 0x10, R105 ;  /* 0x0000001068ad5819 */ /* 0x000fe20000001269 */
[----:B------:R-:W-:Y:S01]  /*6360*/  FMUL.FTZ R104, R112, UR21 ;  /* 0x0000001570687c20 */ /* 0x000fe20008410000 */
[----:B------:R-:W-:Y:S02]  /*6370*/  @P0 SHF.L.U32 R108, R108, 0x10, RZ ;  /* 0x000000106c6c0819 */ /* 0x000fe400000006ff */
[----:B------:R-:W-:Y:S01]  /*6380*/  @P5 SHF.L.U32 R109, R173, 0x10, RZ ;  /* 0x00000010ad6d5819 */ /* 0x000fe200000006ff */
[----:B------:R-:W-:Y:S02]  /*6390*/  FMUL.FTZ R112, R55, R104 ;  /* 0x0000006837707220 */ /* 0x000fe40000410000 */
[----:B------:R-:W-:Y:S01]  /*63a0*/  @P0 FMUL.FTZ R117, R111, R108 ;  /* 0x0000006c6f750220 */ /* 0x000fe20000410000 */
[----:B------:R-:W-:Y:S01]  /*63b0*/  FMUL.FTZ R108, R53, R172 ;  /* 0x000000ac356c7220 */ /* 0x000fe20000410000 */
[----:B------:R-:W-:Y:S01]  /*63c0*/  LOP3.LUT P0, RZ, R171, 0xff00, RZ, 0xc0, !PT ;  /* 0x0000ff00abff7812 */ /* 0x000fe2000780c0ff */
[----:B------:R-:W-:Y:S01]  /*63d0*/  @P5 FMUL.FTZ R118, R110, R109 ;  /* 0x0000006d6e765220 */ /* 0x000fe20000410000 */
[----:B------:R-:W-:-:S02]  /*63e0*/  FSEL R174, R112, RZ, P3 ;  /* 0x000000ff70ae7208 */ /* 0x000fc40001800000 */
[----:B------:R-:W-:Y:S01]  /*63f0*/  FSEL R111, R108, RZ, P0 ;  /* 0x000000ff6c6f7208 */ /* 0x000fe20000000000 */
[----:B------:R-:W-:Y:S01]  /*6400*/  FMUL.FTZ R108, R54, R115 ;  /* 0x00000073366c7220 */ /* 0x000fe20000410000 */
[----:B------:R-:W-:Y:S02]  /*6410*/  LOP3.LUT P5, RZ, R171, 0xff, RZ, 0xc0, !PT ;  /* 0x000000ffabff7812 */ /* 0x000fe400078ac0ff */
[----:B------:R-:W-:Y:S02]  /*6420*/  F2F.BF16.F32 R174, R174 ;  /* 0x000000ae00ae7304 */ /* 0x000fe40000202000 */
[----:B------:R-:W-:Y:S01]  /*6430*/  FSEL R173, R108, RZ, P2 ;  /* 0x000000ff6cad7208 */ /* 0x000fe20001000000 */
[----:B------:R-:W-:-:S05]  /*6440*/  FMUL.FTZ R108, R52, R119 ;  /* 0x00000077346c7220 */ /* 0x000fca0000410000 */
[----:B------:R-:W0:Y:S01]  /*6450*/  F2F.BF16.F32 R111, R111 ;  /* 0x0000006f006f7304 */ /* 0x000e220000202000 */
[----:B------:R-:W-:-:S07]  /*6460*/  FSEL R112, R108, RZ, P5 ;  /* 0x000000ff6c707208 */ /* 0x000fce0002800000 */
[----:B------:R-:W1:Y:S01]  /*6470*/  F2F.BF16.F32 R173, R173 ;  /* 0x000000ad00ad7304 */ /* 0x000e620000202000 */
[----:B0-----:R-:W-:-:S07]  /*6480*/  IMAD.WIDE.U32 R108, R111, 0x10000, RZ ;  /* 0x000100006f6c7825 */ /* 0x001fce00078e00ff */
[----:B------:R-:W0:Y:S01]  /*6490*/  F2F.BF16.F32 R171, R112 ;  /* 0x0000007000ab7304 */ /* 0x000e220000202000 */
[----:B------:R-:W-:-:S04]  /*64a0*/  SHF.L.U32 R111, R174, 0x10, RZ ;  /* 0x00000010ae6f7819 */ /* 0x000fc800000006ff */
[----:B-1----:R-:W-:Y:S01]  /*64b0*/  LOP3.LUT R109, R109, R111, R173, 0xfe, !PT ;  /* 0x0000006f6d6d7212 */ /* 0x002fe200078efead */
[----:B------:R-:W-:Y:S01]  /*64c0*/  IMAD.WIDE.U32 R110, R150, 0x8, R198 ;  /* 0x00000008966e7825 */ /* 0x000fe200078e00c6 */
[----:B0-----:R-:W-:-:S03]  /*64d0*/  LOP3.LUT R108, R108, R171, RZ, 0xfc, !PT ;  /* 0x000000ab6c6c7212 */ /* 0x001fc600078efcff */
[----:B------:R-:W-:-:S05]  /*64e0*/  IMAD.WIDE.U32 R170, R170, 0x8, R182 ;  /* 0x00000008aaaa7825 */ /* 0x000fca00078e00b6 */
[----:B------:R0:W-:Y:S04]  /*64f0*/  STG.E.64 desc[UR14][R170.64], R108 ;  /* 0x0000006caa007986 */ /* 0x0001e8000c101b0e */
[----:B------:R-:W2:Y:S01]  /*6500*/  LDG.E.64 R110, desc[UR14][R110.64] ;  /* 0x0000000e6e6e7981 */ /* 0x000ea2000c1e1b00 */
[--C-:B------:R-:W-:Y:S01]  /*6510*/  FFMA.FTZ R35, R35, UR13, R116.reuse ;  /* 0x0000000d23237c23 */ /* 0x100fe20008010074 */
[--C-:B------:R-:W-:Y:S01]  /*6520*/  FFMA.FTZ R174, R39, UR13, R116.reuse ;  /* 0x0000000d27ae7c23 */ /* 0x100fe20008010074 */
[----:B------:R-:W-:Y:S01]  /*6530*/  SHF.R.U64 R39, R160, 0x10, R161 ;  /* 0x00000010a0277819 */ /* 0x000fe200000012a1 */
[--C-:B------:R-:W-:Y:S01]  /*6540*/  FFMA.FTZ R112, R143, UR13, R116.reuse ;  /* 0x0000000d8f707c23 */ /* 0x100fe20008010074 */
[----:B------:R-:W-:Y:S01]  /*6550*/  FADD.FTZ R154, R154, -R35 ;  /* 0x800000239a9a7221 */ /* 0x000fe20000010000 */
[----:B------:R-:W-:Y:S01]  /*6560*/  MOV R35, R160 ;  /* 0x000000a000237202 */ /* 0x000fe20000000f00 */
[----:B------:R-:W-:Y:S01]  /*6570*/  FFMA.FTZ R147, R147, UR13, R116 ;  /* 0x0000000d93937c23 */ /* 0x000fe20008010074 */
[----:B------:R-:W-:Y:S01]  /*6580*/  SHF.L.U32 R39, R39, 0x10, RZ ;  /* 0x0000001027277819 */ /* 0x000fe200000006ff */
[----:B------:R-:W-:Y:S01]  /*6590*/  FADD.FTZ R174, R155, -R174 ;  /* 0x800000ae9bae7221 */ /* 0x000fe20000010000 */
[----:B0-----:R-:W-:Y:S01]  /*65a0*/  MOV R108, R161 ;  /* 0x000000a1006c7202 */ /* 0x001fe20000000f00 */
[----:B------:R-:W-:Y:S01]  /*65b0*/  FADD.FTZ R143, R153, -R112 ;  /* 0x80000070998f7221 */ /* 0x000fe20000010000 */
[----:B------:R-:W-:Y:S01]  /*65c0*/  SHF.L.U32 R35, R35, 0x10, RZ ;  /* 0x0000001023237819 */ /* 0x000fe200000006ff */
[----:B------:R-:W-:Y:S01]  /*65d0*/  FFMA.FTZ R109, R154, UR12, R39 ;  /* 0x0000000c9a6d7c23 */ /* 0x000fe20008010027 */
[----:B------:R-:W-:Y:S01]  /*65e0*/  SHF.L.U32 R108, R108, 0x10, RZ ;  /* 0x000000106c6c7819 */ /* 0x000fe200000006ff */
[----:B------:R-:W-:Y:S01]  /*65f0*/  FADD.FTZ R147, R130, -R147 ;  /* 0x8000009382937221 */ /* 0x000fe20000010000 */
[----:B------:R-:W-:Y:S01]  /*6600*/  SHF.R.U32.HI R112, RZ, 0x10, R161 ;  /* 0x00000010ff707819 */ /* 0x000fe200000116a1 */
[----:B------:R-:W-:Y:S01]  /*6610*/  FFMA.FTZ R130, R174, UR12, R35 ;  /* 0x0000000cae827c23 */ /* 0x000fe20008010023 */
[----:B------:R-:W-:Y:S01]  /*6620*/  @P4 MOV R39, R105 ;  /* 0x0000006900274202 */ /* 0x000fe20000000f00 */
[----:B------:R-:W-:Y:S01]  /*6630*/  FFMA.FTZ R143, R143, UR12, R108 ;  /* 0x0000000c8f8f7c23 */ /* 0x000fe2000801006c */
[----:B------:R-:W-:Y:S01]  /*6640*/  @P6 SHF.R.U32.HI R105, RZ, 0x10, R105 ;  /* 0x00000010ff696819 */ /* 0x000fe20000011669 */
[----:B------:R-:W-:Y:S01]  /*6650*/  HFMA2 R35, -RZ, RZ, 0, 0 ;  /* 0x00000000ff237431 */ /* 0x000fe200000001ff */
[----:B------:R-:W-:Y:S01]  /*6660*/  SHF.L.U32 R112, R112, 0x10, RZ ;  /* 0x0000001070707819 */ /* 0x000fe200000006ff */
[----:B------:R-:W-:Y:S01]  /*6670*/  FMUL.FTZ R109, R109, UR4 ;  /* 0x000000046d6d7c20 */ /* 0x000fe20008410000 */
[----:B------:R-:W-:-:S02]  /*6680*/  @P4 SHF.L.U32 R108, R39, 0x10, RZ ;  /* 0x00000010276c4819 */ /* 0x000fc400000006ff */
[----:B------:R-:W-:Y:S01]  /*6690*/  @P6 SHF.L.U32 R39, R105, 0x10, RZ ;  /* 0x0000001069276819 */ /* 0x000fe200000006ff */
[----:B------:R-:W-:Y:S01]  /*66a0*/  FFMA.FTZ R147, R147, UR12, R112 ;  /* 0x0000000c93937c23 */ /* 0x000fe20008010070 */
[----:B------:R-:W-:Y:S01]  /*66b0*/  FMUL.FTZ R154, R109, UR21 ;  /* 0x000000156d9a7c20 */ /* 0x000fe20008410000 */
[----:B------:R-:W-:Y:S01]  /*66c0*/  @P4 FMUL.FTZ R35, R113, R108 ;  /* 0x0000006c71234220 */ /* 0x000fe20000410000 */
[----:B------:R-:W-:Y:S01]  /*66d0*/  CS2R R112, SRZ ;  /* 0x0000000000707805 */ /* 0x000fe2000001ff00 */
[----:B------:R-:W-:Y:S01]  /*66e0*/  FMUL.FTZ R109, R143, UR4 ;  /* 0x000000048f6d7c20 */ /* 0x000fe20008410000 */
[----:B------:R-:W-:Y:S01]  /*66f0*/  @P6 FMUL.FTZ R112, R114, R39 ;  /* 0x0000002772706220 */ /* 0x000fe20000410000 */
[----:B------:R-:W-:Y:S01]  /*6700*/  FMUL.FTZ R39, R57, R154 ;  /* 0x0000009a39277220 */ /* 0x000fe20000410000 */
[----:B---3--:R-:W-:Y:S01]  /*6710*/  @P5 MOV R105, R106 ;  /* 0x0000006a00695202 */ /* 0x008fe20000000f00 */
[----:B------:R-:W-:Y:S01]  /*6720*/  FMUL.FTZ R109, R109, UR21 ;  /* 0x000000156d6d7c20 */ /* 0x000fe20008410000 */
[----:B------:R-:W-:-:S02]  /*6730*/  LOP3.LUT P4, RZ, R152, 0xff00, RZ, 0xc0, !PT ;  /* 0x0000ff0098ff7812 */ /* 0x000fc4000788c0ff */
[----:B------:R-:W-:Y:S01]  /*6740*/  @P5 SHF.L.U32 R108, R105, 0x10, RZ ;  /* 0x00000010696c5819 */ /* 0x000fe200000006ff */
[----:B------:R-:W-:Y:S01]  /*6750*/  FMUL.FTZ R105, R130, UR4 ;  /* 0x0000000482697c20 */ /* 0x000fe20008410000 */
[----:B------:R-:W-:Y:S01]  /*6760*/  FSEL R114, R39, RZ, P4 ;  /* 0x000000ff27727208 */ /* 0x000fe20002000000 */
[----:B------:R-:W-:Y:S01]  /*6770*/  FMUL.FTZ R39, R58, R109 ;  /* 0x0000006d3a277220 */ /* 0x000fe20000410000 */
[----:B------:R-:W-:Y:S01]  /*6780*/  LOP3.LUT P6, RZ, R152, 0xff0000, RZ, 0xc0, !PT ;  /* 0x00ff000098ff7812 */ /* 0x000fe200078cc0ff */
[----:B------:R-:W-:Y:S01]  /*6790*/  @P5 FMUL.FTZ R113, R119, R108 ;  /* 0x0000006c77715220 */ /* 0x000fe20000410000 */
[----:B------:R-:W-:Y:S01]  /*67a0*/  @P0 SHF.R.U64 R143, R106, 0x10, R107 ;  /* 0x000000106a8f0819 */ /* 0x000fe2000000126b */
[----:B------:R-:W-:Y:S01]  /*67b0*/  HFMA2 R119, -RZ, RZ, 0, 0 ;  /* 0x00000000ff777431 */ /* 0x000fe200000001ff */
[----:B------:R-:W-:Y:S01]  /*67c0*/  FSEL R106, R39, RZ, P6 ;  /* 0x000000ff276a7208 */ /* 0x000fe20003000000 */
[----:B------:R-:W-:Y:S01]  /*67d0*/  FMUL.FTZ R108, R147, UR4 ;  /* 0x00000004936c7c20 */ /* 0x000fe20008410000 */
[----:B------:R-:W-:Y:S01]  /*67e0*/  @P0 SHF.L.U32 R39, R143, 0x10, RZ ;  /* 0x000000108f270819 */ /* 0x000fe200000006ff */
[----:B------:R-:W-:Y:S01]  /*67f0*/  FMUL.FTZ R105, R105, UR21 ;  /* 0x0000001569697c20 */ /* 0x000fe20008410000 */
[----:B------:R-:W-:Y:S01]  /*6800*/  ISETP.GE.U32.AND P5, PT, R152, 0x1000000, PT ;  /* 0x010000009800780c */ /* 0x000fe20003fa6070 */
[----:B------:R-:W-:Y:S01]  /*6810*/  FMUL.FTZ R108, R108, UR21 ;  /* 0x000000156c6c7c20 */ /* 0x000fe20008410000 */
[--C-:B------:R-:W-:Y:S01]  /*6820*/  FFMA.FTZ R143, R45, UR13, R116.reuse ;  /* 0x0000000d2d8f7c23 */ /* 0x100fe20008010074 */
[----:B------:R-:W-:Y:S01]  /*6830*/  @P0 FMUL.FTZ R119, R172, R39 ;  /* 0x00000027ac770220 */ /* 0x000fe20000410000 */
[----:B------:R-:W-:Y:S01]  /*6840*/  FMUL.FTZ R39, R56, R105 ;  /* 0x0000006938277220 */ /* 0x000fe20000410000 */
[----:B------:R-:W-:Y:S01]  /*6850*/  LOP3.LUT P0, RZ, R152, 0xff, RZ, 0xc0, !PT ;  /* 0x000000ff98ff7812 */ /* 0x000fe2000780c0ff */
[----:B------:R-:W-:Y:S01]  /*6860*/  FMUL.FTZ R130, R59, R108 ;  /* 0x0000006c3b827220 */ /* 0x000fe20000410000 */
[----:B------:R-:W-:Y:S01]  /*6870*/  F2F.BF16.F32 R114, R114 ;  /* 0x0000007200727304 */ /* 0x000fe20000202000 */
[--C-:B------:R-:W-:Y:S01]  /*6880*/  FFMA.FTZ R152, R34, UR13, R116.reuse ;  /* 0x0000000d22987c23 */ /* 0x100fe20008010074 */
[----:B------:R-:W-:Y:S01]  /*6890*/  FSEL R45, R39, RZ, P0 ;  /* 0x000000ff272d7208 */ /* 0x000fe20000000000 */
[----:B------:R-:W-:Y:S01]  /*68a0*/  FFMA.FTZ R39, R149, UR13, R116 ;  /* 0x0000000d95277c23 */ /* 0x000fe20008010074 */
[----:B------:R-:W-:Y:S01]  /*68b0*/  FSEL R130, R130, RZ, P5 ;  /* 0x000000ff82827208 */ /* 0x000fe20002800000 */
[----:B------:R-:W-:Y:S01]  /*68c0*/  FADD.FTZ R149, R38, -R143 ;  /* 0x8000008f26957221 */ /* 0x000fe20000010000 */
[----:B------:R-:W-:Y:S01]  /*68d0*/  SHF.R.U64 R38, R162, 0x10, R163 ;  /* 0x00000010a2267819 */ /* 0x000fe200000012a3 */
[----:B------:R-:W-:Y:S01]  /*68e0*/  FADD.FTZ R152, R37, -R152 ;  /* 0x8000009825987221 */ /* 0x000fe20000010000 */
[----:B------:R-:W-:Y:S02]  /*68f0*/  F2F.BF16.F32 R45, R45 ;  /* 0x0000002d002d7304 */ /* 0x000fe40000202000 */
[----:B------:R-:W-:-:S06]  /*6900*/  SHF.L.U32 R34, R38, 0x10, RZ ;  /* 0x0000001026227819 */ /* 0x000fcc00000006ff */
[----:B------:R-:W0:Y:S08]  /*6910*/  F2F.BF16.F32 R130, R130 ;  /* 0x0000008200827304 */ /* 0x000e300000202000 */
[----:B------:R1:W3:Y:S01]  /*6920*/  F2F.BF16.F32 R147, R106 ;  /* 0x0000006a00937304 */ /* 0x0002e20000202000 */
[----:B0-----:R-:W-:Y:S01]  /*6930*/  SHF.L.U32 R143, R130, 0x10, RZ ;  /* 0x00000010828f7819 */ /* 0x001fe200000006ff */
[----:B-1----:R-:W-:Y:S01]  /*6940*/  FFMA.FTZ R106, R151, UR13, R116 ;  /* 0x0000000d976a7c23 */ /* 0x002fe20008010074 */
[----:B------:R-:W-:Y:S01]  /*6950*/  FADD.FTZ R151, R36, -R39 ;  /* 0x8000002724977221 */ /* 0x000fe20000010000 */
[----:B------:R-:W-:Y:S01]  /*6960*/  MOV R36, R162 ;  /* 0x000000a200247202 */ /* 0x000fe20000000f00 */
[----:B------:R-:W-:-:S04]  /*6970*/  IMAD.WIDE.U32 R38, R114, 0x10000, RZ ;  /* 0x0001000072267825 */ /* 0x000fc800078e00ff */
[----:B------:R-:W-:Y:S01]  /*6980*/  FADD.FTZ R153, R123, -R106 ;  /* 0x8000006a7b997221 */ /* 0x000fe20000010000 */
[----:B------:R-:W-:Y:S01]  /*6990*/  FFMA.FTZ R123, R151, UR12, R34 ;  /* 0x0000000c977b7c23 */ /* 0x000fe20008010022 */
[----:B------:R-:W-:Y:S01]  /*69a0*/  MOV R34, R163 ;  /* 0x000000a300227202 */ /* 0x000fe20000000f00 */
[----:B------:R-:W-:Y:S01]  /*69b0*/  IMAD.WIDE.U32 R150, R150, 0x8, R182 ;  /* 0x0000000896967825 */ /* 0x000fe200078e00b6 */
[----:B------:R-:W-:Y:S02]  /*69c0*/  SHF.L.U32 R106, R36, 0x10, RZ ;  /* 0x00000010246a7819 */ /* 0x000fe400000006ff */
[----:B------:R-:W-:Y:S02]  /*69d0*/  LOP3.LUT R36, R38, R45, RZ, 0xfc, !PT ;  /* 0x0000002d26247212 */ /* 0x000fe400078efcff */
[----:B------:R-:W-:Y:S02]  /*69e0*/  SHF.R.U32.HI R45, RZ, 0x10, R163 ;  /* 0x00000010ff2d7819 */ /* 0x000fe400000116a3 */
[----:B---3--:R-:W-:Y:S01]  /*69f0*/  LOP3.LUT R37, R39, R143, R147, 0xfe, !PT ;  /* 0x0000008f27257212 */ /* 0x008fe200078efe93 */
[----:B------:R-:W-:Y:S01]  /*6a00*/  FMUL.FTZ R130, R123, UR4 ;  /* 0x000000047b827c20 */ /* 0x000fe20008410000 */
[----:B------:R-:W-:Y:S01]  /*6a10*/  SHF.L.U32 R34, R34, 0x10, RZ ;  /* 0x0000001022227819 */ /* 0x000fe200000006ff */
[----:B------:R-:W-:Y:S01]  /*6a20*/  IMAD.WIDE.U32 R38, R141, 0x8, R198 ;  /* 0x000000088d267825 */ /* 0x000fe200078e00c6 */
[----:B------:R-:W-:Y:S01]  /*6a30*/  SHF.L.U32 R45, R45, 0x10, RZ ;  /* 0x000000102d2d7819 */ /* 0x000fe200000006ff */
[----:B------:R0:W-:Y:S02]  /*6a40*/  STG.E.64 desc[UR14][R150.64], R36 ;  /* 0x0000002496007986 */ /* 0x0001e4000c101b0e */
[----:B------:R-:W-:Y:S01]  /*6a50*/  FFMA.FTZ R106, R149, UR12, R106 ;  /* 0x0000000c956a7c23 */ /* 0x000fe2000801006a */
[----:B------:R-:W-:Y:S01]  /*6a60*/  FFMA.FTZ R143, R153, UR12, R34 ;  /* 0x0000000c998f7c23 */ /* 0x000fe20008010022 */
[----:B------:R-:W-:Y:S01]  /*6a70*/  @P2 MOV R34, R107 ;  /* 0x0000006b00222202 */ /* 0x000fe20000000f00 */
[----:B------:R-:W-:Y:S01]  /*6a80*/  FFMA.FTZ R147, R152, UR12, R45 ;  /* 0x0000000c98937c23 */ /* 0x000fe2000801002d */
[----:B------:R-:W-:Y:S01]  /*6a90*/  HFMA2 R45, -RZ, RZ, 0, 0 ;  /* 0x00000000ff2d7431 */ /* 0x000fe200000001ff */
[----:B------:R-:W3:Y:S01]  /*6aa0*/  LDG.E.64 R38, desc[UR14][R38.64] ;  /* 0x0000000e26267981 */ /* 0x000ee2000c1e1b00 */
[----:B------:R-:W-:Y:S01]  /*6ab0*/  @P2 SHF.L.U32 R114, R34, 0x10, RZ ;  /* 0x0000001022722819 */ /* 0x000fe200000006ff */
[----:B------:R-:W-:-:S02]  /*6ac0*/  HFMA2 R123, -RZ, RZ, 0, 0 ;  /* 0x00000000ff7b7431 */ /* 0x000fc400000001ff */
[----:B------:R-:W-:Y:S01]  /*6ad0*/  FMUL.FTZ R143, R143, UR4 ;  /* 0x000000048f8f7c20 */ /* 0x000fe20008410000 */
[----:B------:R-:W-:Y:S01]  /*6ae0*/  @P3 SHF.R.U32.HI R107, RZ, 0x10, R107 ;  /* 0x00000010ff6b3819 */ /* 0x000fe2000001166b */
[----:B------:R-:W-:Y:S01]  /*6af0*/  FMUL.FTZ R147, R147, UR4 ;  /* 0x0000000493937c20 */ /* 0x000fe20008410000 */
[----:B------:R-:W-:Y:S01]  /*6b00*/  @P2 FMUL.FTZ R45, R115, R114 ;  /* 0x00000072732d2220 */ /* 0x000fe20000410000 */
[----:B------:R-:W-:Y:S01]  /*6b10*/  LOP3.LUT P2, RZ, R148, 0xff00, RZ, 0xc0, !PT ;  /* 0x0000ff0094ff7812 */ /* 0x000fe2000784c0ff */
[----:B0-----:R-:W-:Y:S01]  /*6b20*/  FMUL.FTZ R150, R130, UR21 ;  /* 0x0000001582967c20 */ /* 0x001fe20008410000 */
[----:B------:R-:W-:Y:S01]  /*6b30*/  FMUL.FTZ R143, R143, UR21 ;  /* 0x000000158f8f7c20 */ /* 0x000fe20008410000 */
[----:B------:R-:W-:Y:S01]  /*6b40*/  @P3 SHF.L.U32 R107, R107, 0x10, RZ ;  /* 0x000000106b6b3819 */ /* 0x000fe200000006ff */
[----:B------:R-:W-:Y:S01]  /*6b50*/  FMUL.FTZ R106, R106, UR4 ;  /* 0x000000046a6a7c20 */ /* 0x000fe20008410000 */
[----:B------:R-:W-:Y:S01]  /*6b60*/  FMUL.FTZ R37, R61, R150 ;  /* 0x000000963d257220 */ /* 0x000fe20000410000 */
[----:B------:R-:W-:-:S02]  /*6b70*/  MOV R34, RZ ;  /* 0x000000ff00227202 */ /* 0x000fc40000000f00 */
[----:B------:R-:W-:Y:S01]  /*6b80*/  @P3 FMUL.FTZ R34, R104, R107 ;  /* 0x0000006b68223220 */ /* 0x000fe20000410000 */
[----:B------:R-:W-:Y:S01]  /*6b90*/  ISETP.GE.U32.AND P3, PT, R148, 0x1000000, PT ;  /* 0x010000009400780c */ /* 0x000fe20003f66070 */
[----:B------:R-:W-:Y:S01]  /*6ba0*/  FMUL.FTZ R115, R106, UR21 ;  /* 0x000000156a737c20 */ /* 0x000fe20008410000 */
[----:B------:R-:W-:Y:S02]  /*6bb0*/  MOV R130, RZ ;  /* 0x000000ff00827202 */ /* 0x000fe40000000f00 */
[----:B--2---:R-:W-:-:S04]  /*6bc0*/  @P0 MOV R36, R110 ;  /* 0x0000006e00240202 */ /* 0x004fc80000000f00 */
[----:B------:R-:W-:-:S05]  /*6bd0*/  @P0 SHF.L.U32 R36, R36, 0x10, RZ ;  /* 0x0000001024240819 */ /* 0x000fca00000006ff */
[----:B------:R-:W-:Y:S01]  /*6be0*/  @P0 FMUL.FTZ R123, R105, R36 ;  /* 0x00000024697b0220 */ /* 0x000fe20000410000 */
[----:B------:R-:W-:Y:S01]  /*6bf0*/  FSEL R36, R37, RZ, P2 ;  /* 0x000000ff25247208 */ /* 0x000fe20001000000 */
[----:B------:R-:W-:Y:S01]  /*6c00*/  FMUL.FTZ R37, R62, R143 ;  /* 0x0000008f3e257220 */ /* 0x000fe20000410000 */
[----:B------:R-:W-:Y:S02]  /*6c10*/  LOP3.LUT P0, RZ, R148, 0xff0000, RZ, 0xc0, !PT ;  /* 0x00ff000094ff7812 */ /* 0x000fe4000780c0ff */
[----:B------:R-:W-:Y:S01]  /*6c20*/  @P4 SHF.R.U64 R105, R110, 0x10, R111 ;  /* 0x000000106e694819 */ /* 0x000fe2000000126f */
[----:B------:R-:W-:Y:S01]  /*6c30*/  FMUL.FTZ R110, R147, UR21 ;  /* 0x00000015936e7c20 */ /* 0x000fe20008410000 */
[----:B------:R-:W-:Y:S01]  /*6c40*/  FSEL R104, R37, RZ, P0 ;  /* 0x000000ff25687208 */ /* 0x000fe20000000000 */
[----:B------:R0:W1:Y:S01]  /*6c50*/  F2F.BF16.F32 R149, R36 ;  /* 0x0000002400957304 */ /* 0x0000620000202000 */
[----:B------:R-:W-:Y:S01]  /*6c60*/  @P4 SHF.L.U32 R37, R105, 0x10, RZ ;  /* 0x0000001069254819 */ /* 0x000fe200000006ff */
[----:B------:R-:W-:-:S04]  /*6c70*/  FMUL.FTZ R105, R63, R110 ;  /* 0x0000006e3f697220 */ /* 0x000fc80000410000 */
[----:B------:R-:W-:Y:S01]  /*6c80*/  @P4 FMUL.FTZ R130, R154, R37 ;  /* 0x000000259a824220 */ /* 0x000fe20000410000 */
[----:B------:R-:W-:Y:S01]  /*6c90*/  FSEL R147, R105, RZ, P3 ;  /* 0x000000ff69937208 */ /* 0x000fe20001800000 */
[----:B------:R-:W-:Y:S01]  /*6ca0*/  F2F.BF16.F32 R104, R104 ;  /* 0x0000006800687304 */ /* 0x000fe20000202000 */
[----:B0-----:R-:W-:Y:S01]  /*6cb0*/  FMUL.FTZ R36, R60, R115 ;  /* 0x000000733c247220 */ /* 0x001fe20000410000 */
[----:B------:R-:W-:-:S04]  /*6cc0*/  LOP3.LUT P4, RZ, R148, 0xff, RZ, 0xc0, !PT ;  /* 0x000000ff94ff7812 */ /* 0x000fc8000788c0ff */
[----:B------:R-:W-:Y:S01]  /*6cd0*/  FSEL R114, R36, RZ, P4 ;  /* 0x000000ff24727208 */ /* 0x000fe20002000000 */
[----:B-1----:R-:W-:Y:S01]  /*6ce0*/  IMAD.WIDE.U32 R36, R149, 0x10000, RZ ;  /* 0x0001000095247825 */ /* 0x002fe200078e00ff */
[----:B------:R-:W0:Y:S08]  /*6cf0*/  F2F.BF16.F32 R147, R147 ;  /* 0x0000009300937304 */ /* 0x000e300000202000 */
        /* <DEDUP_REMOVED lines=16> */
[----:B------:R-:W-:Y:S01]  /*6e00*/  FADD.FTZ R144, R144, -R131 ;  /* 0x8000008390907221 */ /* 0x000fe20000010000 */
[----:B0-----:R-:W-:Y:S01]  /*6e10*/  SHF.R.U64 R37, R164, 0x10, R165 ;  /* 0x00000010a4257819 */ /* 0x001fe200000012a5 */
[----:B------:R-:W-:Y:S01]  /*6e20*/  FADD.FTZ R146, R145, -R146 ;  /* 0x8000009291927221 */ /* 0x000fe20000010000 */
[----:B------:R-:W-:Y:S01]  /*6e30*/  FFMA.FTZ R126, R126, UR12, R41 ;  /* 0x0000000c7e7e7c23 */ /* 0x000fe20008010029 */
[----:B------:R-:W-:Y:S01]  /*6e40*/  MOV R36, R165 ;  /* 0x000000a500247202 */ /* 0x000fe20000000f00 */
[----:B------:R-:W-:Y:S01]  /*6e50*/  FFMA.FTZ R140, R140, UR13, R116 ;  /* 0x0000000d8c8c7c23 */ /* 0x000fe20008010074 */
[----:B------:R-:W-:-:S02]  /*6e60*/  SHF.L.U32 R41, R37, 0x10, RZ ;  /* 0x0000001025297819 */ /* 0x000fc400000006ff */
[----:B------:R-:W-:Y:S01]  /*6e70*/  @P6 MOV R37, R111 ;  /* 0x0000006f00256202 */ /* 0x000fe20000000f00 */
[----:B------:R-:W-:Y:S01]  /*6e80*/  FADD.FTZ R140, R127, -R140 ;  /* 0x8000008c7f8c7221 */ /* 0x000fe20000010000 */
[----:B------:R-:W-:Y:S01]  /*6e90*/  SHF.L.U32 R47, R36, 0x10, RZ ;  /* 0x00000010242f7819 */ /* 0x000fe200000006ff */
[----:B------:R-:W-:Y:S01]  /*6ea0*/  FFMA.FTZ R41, R146, UR12, R41 ;  /* 0x0000000c92297c23 */ /* 0x000fe20008010029 */
[----:B------:R-:W-:Y:S01]  /*6eb0*/  SHF.R.U32.HI R105, RZ, 0x10, R165 ;  /* 0x00000010ff697819 */ /* 0x000fe200000116a5 */
[----:B------:R-:W-:Y:S01]  /*6ec0*/  HFMA2 R36, -RZ, RZ, 0, 0 ;  /* 0x00000000ff247431 */ /* 0x000fe200000001ff */
[----:B------:R-:W-:Y:S01]  /*6ed0*/  @P6 SHF.L.U32 R104, R37, 0x10, RZ ;  /* 0x0000001025686819 */ /* 0x000fe200000006ff */
[----:B------:R-:W-:Y:S01]  /*6ee0*/  FFMA.FTZ R131, R144, UR12, R47 ;  /* 0x0000000c90837c23 */ /* 0x000fe2000801002f */
[----:B------:R-:W-:Y:S01]  /*6ef0*/  FMUL.FTZ R41, R41, UR4 ;  /* 0x0000000429297c20 */ /* 0x000fe20008410000 */
[----:B------:R-:W-:Y:S01]  /*6f00*/  SHF.L.U32 R105, R105, 0x10, RZ ;  /* 0x0000001069697819 */ /* 0x000fe200000006ff */
[----:B------:R-:W-:Y:S01]  /*6f10*/  HFMA2 R47, -RZ, RZ, 0, 0 ;  /* 0x00000000ff2f7431 */ /* 0x000fe200000001ff */
[----:B------:R-:W-:Y:S01]  /*6f20*/  @P5 SHF.R.U32.HI R111, RZ, 0x10, R111 ;  /* 0x00000010ff6f5819 */ /* 0x000fe2000001166f */
[----:B------:R-:W-:Y:S01]  /*6f30*/  @P6 FMUL.FTZ R36, R109, R104 ;  /* 0x000000686d246220 */ /* 0x000fe20000410000 */
[----:B------:R-:W-:Y:S01]  /*6f40*/  FMUL.FTZ R104, R41, UR21 ;  /* 0x0000001529687c20 */ /* 0x000fe20008410000 */
[----:B------:R-:W-:Y:S01]  /*6f50*/  FMUL.FTZ R109, R131, UR4 ;  /* 0x00000004836d7c20 */ /* 0x000fe20008410000 */
[----:B------:R-:W-:Y:S01]  /*6f60*/  @P5 SHF.L.U32 R41, R111, 0x10, RZ ;  /* 0x000000106f295819 */ /* 0x000fe200000006ff */
[----:B------:R-:W-:Y:S01]  /*6f70*/  FFMA.FTZ R136, R136, UR12, R105 ;  /* 0x0000000c88887c23 */ /* 0x000fe20008010069 */
[----:B------:R-:W-:Y:S01]  /*6f80*/  MOV R37, RZ ;  /* 0x000000ff00257202 */ /* 0x000fe20000000f00 */
[----:B------:R-:W-:Y:S01]  /*6f90*/  FMUL.FTZ R109, R109, UR21 ;  /* 0x000000156d6d7c20 */ /* 0x000fe20008410000 */
[----:B------:R-:W-:Y:S01]  /*6fa0*/  LOP3.LUT P6, RZ, R142, 0xff00, RZ, 0xc0, !PT ;  /* 0x0000ff008eff7812 */ /* 0x000fe200078cc0ff */
[----:B------:R-:W-:Y:S01]  /*6fb0*/  @P5 FMUL.FTZ R37, R108, R41 ;  /* 0x000000296c255220 */ /* 0x000fe20000410000 */
[----:B------:R-:W-:Y:S01]  /*6fc0*/  FMUL.FTZ R108, R136, UR4 ;  /* 0x00000004886c7c20 */ /* 0x000fe20008410000 */
[----:B------:R-:W-:Y:S01]  /*6fd0*/  FMUL.FTZ R41, R66, R109 ;  /* 0x0000006d42297220 */ /* 0x000fe20000410000 */
[----:B------:R-:W-:-:S02]  /*6fe0*/  LOP3.LUT P5, RZ, R142, 0xff0000, RZ, 0xc0, !PT ;  /* 0x00ff00008eff7812 */ /* 0x000fc400078ac0ff */
[----:B------:R-:W-:Y:S01]  /*6ff0*/  FMUL.FTZ R108, R108, UR21 ;  /* 0x000000156c6c7c20 */ /* 0x000fe20008410000 */
[----:B---3--:R-:W-:Y:S02]  /*7000*/  @P4 MOV R105, R38 ;  /* 0x0000002600694202 */ /* 0x008fe40000000f00 */
[----:B------:R-:W-:Y:S02]  /*7010*/  @P2 SHF.R.U64 R38, R38, 0x10, R39 ;  /* 0x0000001026262819 */ /* 0x000fe40000001227 */
[----:B------:R-:W-:Y:S01]  /*7020*/  @P4 SHF.L.U32 R114, R105, 0x10, RZ ;  /* 0x0000001069724819 */ /* 0x000fe200000006ff */
[----:B------:R-:W-:-:S04]  /*7030*/  FMUL.FTZ R105, R65, R104 ;  /* 0x0000006841697220 */ /* 0x000fc80000410000 */
[----:B------:R-:W-:Y:S01]  /*7040*/  @P4 FMUL.FTZ R47, R115, R114 ;  /* 0x00000072732f4220 */ /* 0x000fe20000410000 */
[----:B------:R-:W-:Y:S02]  /*7050*/  FSEL R115, R41, RZ, P5 ;  /* 0x000000ff29737208 */ /* 0x000fe40002800000 */
[----:B------:R-:W-:Y:S01]  /*7060*/  @P2 SHF.L.U32 R41, R38, 0x10, RZ ;  /* 0x0000001026292819 */ /* 0x000fe200000006ff */
[----:B------:R-:W-:Y:S01]  /*7070*/  FMUL.FTZ R38, R67, R108 ;  /* 0x0000006c43267220 */ /* 0x000fe20000410000 */
[----:B------:R-:W-:Y:S01]  /*7080*/  FSEL R111, R105, RZ, P6 ;  /* 0x000000ff696f7208 */ /* 0x000fe20003000000 */
[----:B------:R-:W-:Y:S01]  /*7090*/  FMUL.FTZ R105, R126, UR4 ;  /* 0x000000047e697c20 */ /* 0x000fe20008410000 */
[----:B------:R-:W-:Y:S01]  /*70a0*/  ISETP.GE.U32.AND P4, PT, R142, 0x1000000, PT ;  /* 0x010000008e00780c */ /* 0x000fe20003f86070 */
[----:B------:R-:W-:Y:S01]  /*70b0*/  F2F.BF16.F32 R126, R115 ;  /* 0x00000073007e7304 */ /* 0x000fe20000202000 */
[----:B------:R-:W-:Y:S01]  /*70c0*/  MOV R114, RZ ;  /* 0x000000ff00727202 */ /* 0x000fe20000000f00 */
[----:B------:R-:W-:Y:S01]  /*70d0*/  @P2 FMUL.FTZ R114, R150, R41 ;  /* 0x0000002996722220 */ /* 0x000fe20000410000 */
[----:B------:R-:W-:Y:S01]  /*70e0*/  FSEL R41, R38, RZ, P4 ;  /* 0x000000ff26297208 */ /* 0x000fe20002000000 */
[----:B------:R-:W-:Y:S01]  /*70f0*/  FMUL.FTZ R105, R105, UR21 ;  /* 0x0000001569697c20 */ /* 0x000fe20008410000 */
[----:B------:R-:W-:Y:S01]  /*7100*/  LOP3.LUT P2, RZ, R142, 0xff, RZ, 0xc0, !PT ;  /* 0x000000ff8eff7812 */ /* 0x000fe2000784c0ff */
[--C-:B------:R-:W-:Y:S01]  /*7110*/  FFMA.FTZ R142, R129, UR13, R116.reuse ;  /* 0x0000000d818e7c23 */ /* 0x100fe20008010074 */
[----:B------:R-:W-:Y:S01]  /*7120*/  FFMA.FTZ R129, R138, UR13, R116 ;  /* 0x0000000d8a817c23 */ /* 0x000fe20008010074 */
[----:B------:R-:W0:Y:S01]  /*7130*/  F2F.BF16.F32 R136, R111 ;  /* 0x0000006f00887304 */ /* 0x000e220000202000 */
[----:B------:R-:W-:Y:S01]  /*7140*/  FMUL.FTZ R38, R64, R105 ;  /* 0x0000006940267220 */ /* 0x000fe20000410000 */
[----:B------:R-:W-:Y:S01]  /*7150*/  FADD.FTZ R131, R43, -R142 ;  /* 0x8000008e2b837221 */ /* 0x000fe20000010000 */
[----:B------:R-:W-:Y:S01]  /*7160*/  FADD.FTZ R129, R42, -R129 ;  /* 0x800000812a817221 */ /* 0x000fe20000010000 */
[----:B------:R-:W-:Y:S01]  /*7170*/  MOV R42, R166 ;  /* 0x000000a6002a7202 */ /* 0x000fe20000000f00 */
[----:B------:R-:W-:Y:S01]  /*7180*/  FFMA.FTZ R43, R40, UR13, R116 ;  /* 0x0000000d282b7c23 */ /* 0x000fe20008010074 */
[----:B------:R-:W-:-:S02]  /*7190*/  FSEL R38, R38, RZ, P2 ;  /* 0x000000ff26267208 */ /* 0x000fc40001000000 */
[----:B------:R1:W3:Y:S01]  /*71a0*/  F2F.BF16.F32 R111, R41 ;  /* 0x00000029006f7304 */ /* 0x0002e20000202000 */
[----:B------:R-:W-:Y:S01]  /*71b0*/  SHF.L.U32 R40, R42, 0x10, RZ ;  /* 0x000000102a287819 */ /* 0x000fe200000006ff */
[----:B------:R-:W-:Y:S01]  /*71c0*/  FADD.FTZ R141, R44, -R43 ;  /* 0x8000002b2c8d7221 */ /* 0x000fe20000010000 */
[--C-:B------:R-:W-:Y:S02]  /*71d0*/  SHF.R.U64 R42, R166, 0x10, R167.reuse ;  /* 0x00000010a62a7819 */ /* 0x100fe400000012a7 */
[----:B------:R-:W-:Y:S01]  /*71e0*/  SHF.R.U32.HI R44, RZ, 0x10, R167 ;  /* 0x00000010ff2c7819 */ /* 0x000fe200000116a7 */
[----:B------:R-:W-:Y:S01]  /*71f0*/  FFMA.FTZ R131, R131, UR12, R40 ;  /* 0x0000000c83837c23 */ /* 0x000fe20008010028 */
[----:B------:R-:W-:Y:S01]  /*7200*/  SHF.L.U32 R42, R42, 0x10, RZ ;  /* 0x000000102a2a7819 */ /* 0x000fe200000006ff */
[----:B------:R4:W4:Y:S01]  /*7210*/  F2F.BF16.F32 R115, R38 ;  /* 0x0000002600737304 */ /* 0x0009220000202000 */
[----:B-1----:R-:W-:-:S03]  /*7220*/  MOV R41, R167 ;  /* 0x000000a700297202 */ /* 0x002fc60000000f00 */
[----:B------:R-:W-:Y:S01]  /*7230*/  FFMA.FTZ R127, R129, UR12, R42 ;  /* 0x0000000c817f7c23 */ /* 0x000fe2000801002a */
[----:B------:R-:W-:Y:S01]  /*7240*/  SHF.L.U32 R43, R41, 0x10, RZ ;  /* 0x00000010292b7819 */ /* 0x000fe200000006ff */
[----:B0-----:R-:W-:Y:S01]  /*7250*/  IMAD.WIDE.U32 R40, R136, 0x10000, RZ ;  /* 0x0001000088287825 */ /* 0x001fe200078e00ff */
[----:B---3--:R-:W-:-:S03]  /*7260*/  SHF.L.U32 R111, R111, 0x10, RZ ;  /* 0x000000106f6f7819 */ /* 0x008fc600000006ff */
[----:B------:R-:W-:Y:S01]  /*7270*/  FMUL.FTZ R136, R127, UR4 ;  /* 0x000000047f887c20 */ /* 0x000fe20008410000 */
[----:B----4-:R-:W-:Y:S01]  /*7280*/  SHF.L.U32 R38, R44, 0x10, RZ ;  /* 0x000000102c267819 */ /* 0x010fe200000006ff */
[----:B------:R-:W-:Y:S01]  /*7290*/  HFMA2 R44, -RZ, RZ, 0, 0 ;  /* 0x00000000ff2c7431 */ /* 0x000fe200000001ff */
[----:B------:R-:W-:Y:S01]  /*72a0*/  LOP3.LUT R41, R41, R111, R126, 0xfe, !PT ;  /* 0x0000006f29297212 */ /* 0x000fe200078efe7e */
[----:B------:R-:W-:Y:S01]  /*72b0*/  FFMA.FTZ R129, R140, UR12, R43 ;  /* 0x0000000c8c817c23 */ /* 0x000fe2000801002b */
[----:B------:R-:W-:Y:S01]  /*72c0*/  @P0 MOV R111, R39 ;  /* 0x00000027006f0202 */ /* 0x000fe20000000f00 */
[----:B------:R-:W-:Y:S01]  /*72d0*/  IMAD.WIDE.U32 R42, R139, 0x8, R182 ;  /* 0x000000088b2a7825 */ /* 0x000fe200078e00b6 */
[----:B------:R-:W-:-:S03]  /*72e0*/  LOP3.LUT R40, R40, R115, RZ, 0xfc, !PT ;  /* 0x0000007328287212 */ /* 0x000fc600078efcff */
[----:B------:R-:W-:Y:S01]  /*72f0*/  FMUL.FTZ R136, R136, UR21 ;  /* 0x0000001588887c20 */ /* 0x000fe20008410000 */
[----:B------:R-:W-:Y:S01]  /*7300*/  @P0 SHF.L.U32 R126, R111, 0x10, RZ ;  /* 0x000000106f7e0819 */ /* 0x000fe200000006ff */
[----:B------:R-:W-:Y:S01]  /*7310*/  FFMA.FTZ R138, R141, UR12, R38 ;  /* 0x0000000c8d8a7c23 */ /* 0x000fe20008010026 */
[----:B------:R-:W-:Y:S01]  /*7320*/  @P3 SHF.R.U32.HI R139, RZ, 0x10, R39 ;  /* 0x00000010ff8b3819 */ /* 0x000fe20000011627 */
[----:B------:R0:W-:Y:S01]  /*7330*/  STG.E.64 desc[UR14][R42.64], R40 ;  /* 0x000000282a007986 */ /* 0x0001e2000c101b0e */
[----:B------:R-:W-:Y:S01]  /*7340*/  FMUL.FTZ R129, R129, UR4 ;  /* 0x0000000481817c20 */ /* 0x000fe20008410000 */
[----:B------:R-:W-:Y:S01]  /*7350*/  @P0 FMUL.FTZ R44, R143, R126 ;  /* 0x0000007e8f2c0220 */ /* 0x000fe20000410000 */
[----:B------:R-:W-:Y:S01]  /*7360*/  HFMA2 R126, -RZ, RZ, 0, 0 ;  /* 0x00000000ff7e7431 */ /* 0x000fe200000001ff */
[----:B------:R-:W-:Y:S01]  /*7370*/  @P3 SHF.L.U32 R111, R139, 0x10, RZ ;  /* 0x000000108b6f3819 */ /* 0x000fe200000006ff */
[----:B------:R-:W-:Y:S01]  /*7380*/  FMUL.FTZ R129, R129, UR21 ;  /* 0x0000001581817c20 */ /* 0x000fe20008410000 */
[----:B------:R-:W-:Y:S01]  /*7390*/  LOP3.LUT P0, RZ, R137, 0xff00, RZ, 0xc0, !PT ;  /* 0x0000ff0089ff7812 */ /* 0x000fe2000780c0ff */
[----:B------:R-:W-:Y:S01]  /*73a0*/  IMAD.WIDE.U32 R38, R125, 0x8, R198 ;  /* 0x000000087d267825 */ /* 0x000fe200078e00c6 */
[----:B------:R-:W-:-:S03]  /*73b0*/  MOV R115, RZ ;  /* 0x000000ff00737202 */ /* 0x000fc60000000f00 */
[----:B------:R-:W-:Y:S01]  /*73c0*/  @P3 FMUL.FTZ R115, R110, R111 ;  /* 0x0000006f6e733220 */ /* 0x000fe20000410000 */
[----:B0-----:R-:W-:Y:S01]  /*73d0*/  FMUL.FTZ R41, R69, R136 ;  /* 0x0000008845297220 */ /* 0x001fe20000410000 */
[----:B------:R-:W-:Y:S01]  /*73e0*/  FMUL.FTZ R110, R138, UR4 ;  /* 0x000000048a6e7c20 */ /* 0x000fe20008410000 */
[----:B------:R-:W-:Y:S01]  /*73f0*/  LOP3.LUT P3, RZ, R137, 0xff0000, RZ, 0xc0, !PT ;  /* 0x00ff000089ff7812 */ /* 0x000fe2000786c0ff */
[----:B------:R-:W3:Y:S01]  /*7400*/  LDG.E.64 R38, desc[UR14][R38.64] ;  /* 0x0000000e26267981 */ /* 0x000ee2000c1e1b00 */
[----:B------:R-:W-:Y:S01]  /*7410*/  FMUL.FTZ R131, R131, UR4 ;  /* 0x0000000483837c20 */ /* 0x000fe20008410000 */
[----:B------:R-:W-:-:S03]  /*7420*/  FMUL.FTZ R110, R110, UR21 ;  /* 0x000000156e6e7c20 */ /* 0x000fc60008410000 */
[----:B------:R-:W-:Y:S01]  /*7430*/  FMUL.FTZ R131, R131, UR21 ;  /* 0x0000001583837c20 */ /* 0x000fe20008410000 */
[----:B--2---:R-:W-:Y:S02]  /*7440*/  @P2 MOV R127, R106 ;  /* 0x0000006a007f2202 */ /* 0x004fe40000000f00 */
[----:B------:R-:W-:Y:S02]  /*7450*/  @P6 SHF.R.U64 R43, R106, 0x10, R107 ;  /* 0x000000106a2b6819 */ /* 0x000fe4000000126b */
[----:B------:R-:W-:Y:S02]  /*7460*/  @P2 SHF.L.U32 R40, R127, 0x10, RZ ;  /* 0x000000107f282819 */ /* 0x000fe400000006ff */
[----:B------:R-:W-:-:S03]  /*7470*/  MOV R127, RZ ;  /* 0x000000ff007f7202 */ /* 0x000fc60000000f00 */
[----:B------:R-:W-:Y:S01]  /*7480*/  @P2 FMUL.FTZ R126, R105, R40 ;  /* 0x00000028697e2220 */ /* 0x000fe20000410000 */
[----:B------:R-:W-:Y:S01]  /*7490*/  FSEL R40, R41, RZ, P0 ;  /* 0x000000ff29287208 */ /* 0x000fe20000000000 */
[----:B------:R-:W-:Y:S01]  /*74a0*/  FMUL.FTZ R41, R70, R129 ;  /* 0x0000008146297220 */ /* 0x000fe20000410000 */
[----:B------:R-:W-:Y:S02]  /*74b0*/  ISETP.GE.U32.AND P2, PT, R137, 0x1000000, PT ;  /* 0x010000008900780c */ /* 0x000fe40003f46070 */
[----:B------:R0:W1:Y:S02]  /*74c0*/  F2F.BF16.F32 R138, R40 ;  /* 0x00000028008a7304 */ /* 0x0000640000202000 */
[----:B------:R-:W-:Y:S02]  /*74d0*/  FSEL R42, R41, RZ, P3 ;  /* 0x000000ff292a7208 */ /* 0x000fe40001800000 */
[----:B------:R-:W-:Y:S01]  /*74e0*/  @P6 SHF.L.U32 R41, R43, 0x10, RZ ;  /* 0x000000102b296819 */ /* 0x000fe200000006ff */
[----:B------:R-:W-:-:S03]  /*74f0*/  FMUL.FTZ R43, R71, R110 ;  /* 0x0000006e472b7220 */ /* 0x000fc60000410000 */
[----:B------:R-:W-:Y:S01]  /*7500*/  F2F.BF16.F32 R42, R42 ;  /* 0x0000002a002a7304 */ /* 0x000fe20000202000 */
[----:B------:R-:W-:Y:S01]  /*7510*/  @P6 FMUL.FTZ R127, R104, R41 ;  /* 0x00000029687f6220 */ /* 0x000fe20000410000 */
[----:B------:R-:W-:Y:S01]  /*7520*/  FSEL R111, R43, RZ, P2 ;  /* 0x000000ff2b6f7208 */ /* 0x000fe20001000000 */
[----:B0-----:R-:W-:Y:S01]  /*7530*/  FMUL.FTZ R40, R68, R131 ;  /* 0x0000008344287220 */ /* 0x001fe20000410000 */
        /* <DEDUP_REMOVED lines=12> */
[----:B------:R-:W-:Y:S01]  /*7600*/  MOV R106, R168 ;  /* 0x000000a8006a7202 */ /* 0x000fe20000000f00 */
[--C-:B------:R-:W-:Y:S01]  /*7610*/  FFMA.FTZ R111, R120, UR13, R116.reuse ;  /* 0x0000000d786f7c23 */ /* 0x100fe20008010074 */
[--C-:B------:R-:W-:Y:S01]  /*7620*/  FFMA.FTZ R120, R46, UR13, R116.reuse ;  /* 0x0000000d2e787c23 */ /* 0x100fe20008010074 */
[--C-:B------:R-:W-:Y:S01]  /*7630*/  FFMA.FTZ R122, R122, UR13, R116.reuse ;  /* 0x0000000d7a7a7c23 */ /* 0x100fe20008010074 */
[----:B------:R-:W-:Y:S01]  /*7640*/  SHF.L.U32 R46, R106, 0x10, RZ ;  /* 0x000000106a2e7819 */ /* 0x000fe200000006ff */
[----:B------:R-:W-:Y:S01]  /*7650*/  FFMA.FTZ R121, R121, UR13, R116 ;  /* 0x0000000d79797c23 */ /* 0x000fe20008010074 */
[----:B------:R-:W-:Y:S01]  /*7660*/  SHF.R.U32.HI R106, RZ, 0x10, R169 ;  /* 0x00000010ff6a7819 */ /* 0x000fe200000116a9 */
[----:B------:R-:W-:Y:S01]  /*7670*/  FADD.FTZ R134, R134, -R111 ;  /* 0x8000006f86867221 */ /* 0x000fe20000010000 */
[----:B------:R-:W-:Y:S01]  /*7680*/  FADD.FTZ R135, R135, -R122 ;  /* 0x8000007a87877221 */ /* 0x000fe20000010000 */
[----:B0-----:R-:W-:Y:S01]  /*7690*/  SHF.R.U64 R41, R168, 0x10, R169 ;  /* 0x00000010a8297819 */ /* 0x001fe200000012a9 */
[----:B------:R-:W-:Y:S01]  /*76a0*/  FADD.FTZ R121, R124, -R121 ;  /* 0x800000797c797221 */ /* 0x000fe20000010000 */
[----:B------:R-:W-:Y:S01]  /*76b0*/  SHF.L.U32 R106, R106, 0x10, RZ ;  /* 0x000000106a6a7819 */ /* 0x000fe200000006ff */
[----:B------:R-:W-:Y:S01]  /*76c0*/  FFMA.FTZ R42, R135, UR12, R46 ;  /* 0x0000000c872a7c23 */ /* 0x000fe2000801002e */
[----:B------:R-:W-:Y:S01]  /*76d0*/  SHF.L.U32 R41, R41, 0x10, RZ ;  /* 0x0000001029297819 */ /* 0x000fe200000006ff */
[----:B------:R-:W-:Y:S01]  /*76e0*/  HFMA2 R46, -RZ, RZ, 0, 0 ;  /* 0x00000000ff2e7431 */ /* 0x000fe200000001ff */
[----:B------:R-:W-:Y:S01]  /*76f0*/  MOV R43, R169 ;  /* 0x000000a9002b7202 */ /* 0x000fe20000000f00 */
[----:B------:R-:W-:Y:S01]  /*7700*/  FFMA.FTZ R116, R121, UR12, R106 ;  /* 0x0000000c79747c23 */ /* 0x000fe2000801006a */
[----:B------:R-:W-:Y:S01]  /*7710*/  @P5 MOV R40, R107 ;  /* 0x0000006b00285202 */ /* 0x000fe20000000f00 */
[----:B------:R-:W-:Y:S01]  /*7720*/  FFMA.FTZ R41, R134, UR12, R41 ;  /* 0x0000000c86297c23 */ /* 0x000fe20008010029 */
[----:B------:R-:W-:Y:S01]  /*7730*/  SHF.L.U32 R43, R43, 0x10, RZ ;  /* 0x000000102b2b7819 */ /* 0x000fe200000006ff */
[----:B------:R-:W-:Y:S01]  /*7740*/  FADD.FTZ R120, R133, -R120 ;  /* 0x8000007885787221 */ /* 0x000fe20000010000 */
[----:B------:R-:W-:Y:S01]  /*7750*/  @P5 SHF.L.U32 R40, R40, 0x10, RZ ;  /* 0x0000001028285819 */ /* 0x000fe200000006ff */
[----:B------:R-:W-:Y:S01]  /*7760*/  FMUL.FTZ R41, R41, UR4 ;  /* 0x0000000429297c20 */ /* 0x000fe20008410000 */
[----:B------:R-:W-:Y:S01]  /*7770*/  @P4 SHF.R.U32.HI R106, RZ, 0x10, R107 ;  /* 0x00000010ff6a4819 */ /* 0x000fe2000001166b */
[----:B------:R-:W-:Y:S01]  /*7780*/  FFMA.FTZ R43, R120, UR12, R43 ;  /* 0x0000000c782b7c23 */ /* 0x000fe2000801002b */
[----:B------:R-:W-:Y:S01]  /*7790*/  FMUL.FTZ R116, R116, UR4 ;  /* 0x0000000474747c20 */ /* 0x000fe20008410000 */
[----:B------:R-:W-:Y:S01]  /*77a0*/  FMUL.FTZ R134, R41, UR21 ;  /* 0x0000001529867c20 */ /* 0x000fe20008410000 */
[----:B------:R-:W-:Y:S01]  /*77b0*/  @P5 FMUL.FTZ R46, R109, R40 ;  /* 0x000000286d2e5220 */ /* 0x000fe20000410000 */
[----:B------:R-:W-:Y:S01]  /*77c0*/  @P4 SHF.L.U32 R41, R106, 0x10, RZ ;  /* 0x000000106a294819 */ /* 0x000fe200000006ff */
[----:B------:R-:W-:Y:S01]  /*77d0*/  HFMA2 R107, -RZ, RZ, 0, 0 ;  /* 0x00000000ff6b7431 */ /* 0x000fe200000001ff */
[----:B------:R-:W-:Y:S01]  /*77e0*/  MOV R111, RZ ;  /* 0x000000ff006f7202 */ /* 0x000fe20000000f00 */
[----:B------:R-:W-:Y:S01]  /*77f0*/  FMUL.FTZ R106, R43, UR4 ;  /* 0x000000042b6a7c20 */ /* 0x000fe20008410000 */
[----:B------:R-:W-:Y:S01]  /*7800*/  FMUL.FTZ R116, R116, UR21 ;  /* 0x0000001574747c20 */ /* 0x000fe20008410000 */
[----:B------:R-:W-:Y:S01]  /*7810*/  @P4 FMUL.FTZ R111, R108, R41 ;  /* 0x000000296c6f4220 */ /* 0x000fe20000410000 */
[----:B------:R-:W-:Y:S01]  /*7820*/  FMUL.FTZ R42, R42, UR4 ;  /* 0x000000042a2a7c20 */ /* 0x000fe20008410000 */
[----:B------:R-:W-:Y:S01]  /*7830*/  FMUL.FTZ R135, R106, UR21 ;  /* 0x000000156a877c20 */ /* 0x000fe20008410000 */
[----:B------:R-:W-:Y:S01]  /*7840*/  FMUL.FTZ R43, R73, R134 ;  /* 0x00000086492b7220 */ /* 0x000fe20000410000 */
[----:B------:R-:W-:Y:S01]  /*7850*/  ISETP.GE.U32.AND P4, PT, R128, 0x1000000, PT ;  /* 0x010000008000780c */ /* 0x000fe20003f86070 */
[----:B------:R-:W-:Y:S01]  /*7860*/  IMAD.WIDE.U32 R132, R132, 0x8, R182 ;  /* 0x0000000884847825 */ /* 0x000fe200078e00b6 */
[----:B------:R-:W-:-:S03]  /*7870*/  LOP3.LUT P5, RZ, R128, 0xff00, RZ, 0xc0, !PT ;  /* 0x0000ff0080ff7812 */ /* 0x000fc600078ac0ff */
[----:B------:R-:W-:Y:S01]  /*7880*/  HFMA2 R122, -RZ, RZ, 0, 0 ;  /* 0x00000000ff7a7431 */ /* 0x000fe200000001ff */
[----:B------:R-:W-:Y:S02]  /*7890*/  MOV R106, RZ ;  /* 0x000000ff006a7202 */ /* 0x000fe40000000f00 */
[----:B------:R-:W-:Y:S02]  /*78a0*/  CS2R R124, SRZ ;  /* 0x00000000007c7805 */ /* 0x000fe4000001ff00 */
[----:B------:R-:W-:-:S04]  /*78b0*/  FSEL R43, R43, RZ, P5 ;  /* 0x000000ff2b2b7208 */ /* 0x000fc80002800000 */
[----:B------:R-:W0:Y:S01]  /*78c0*/  F2F.BF16.F32 R120, R43 ;  /* 0x0000002b00787304 */ /* 0x000e220000202000 */
[----:B---3--:R-:W-:Y:S02]  /*78d0*/  @P6 MOV R40, R38 ;  /* 0x0000002600286202 */ /* 0x008fe40000000f00 */
[----:B------:R-:W-:Y:S01]  /*78e0*/  @P0 SHF.R.U64 R41, R38, 0x10, R39 ;  /* 0x0000001026290819 */ /* 0x000fe20000001227 */
[----:B------:R-:W-:Y:S01]  /*78f0*/  FMUL.FTZ R38, R75, R116 ;  /* 0x000000744b267220 */ /* 0x000fe20000410000 */
[----:B------:R-:W-:Y:S02]  /*7900*/  @P6 SHF.L.U32 R40, R40, 0x10, RZ ;  /* 0x0000001028286819 */ /* 0x000fe400000006ff */
[----:B------:R-:W-:Y:S02]  /*7910*/  @P0 SHF.L.U32 R41, R41, 0x10, RZ ;  /* 0x0000001029290819 */ /* 0x000fe400000006ff */
[----:B------:R-:W-:Y:S01]  /*7920*/  FSEL R109, R38, RZ, P4 ;  /* 0x000000ff266d7208 */ /* 0x000fe20002000000 */
[----:B------:R-:W-:Y:S01]  /*7930*/  @P6 FMUL.FTZ R107, R131, R40 ;  /* 0x00000028836b6220 */ /* 0x000fe20000410000 */
[----:B------:R-:W-:Y:S01]  /*7940*/  FMUL.FTZ R131, R42, UR21 ;  /* 0x000000152a837c20 */ /* 0x000fe20008410000 */
[----:B------:R-:W-:Y:S01]  /*7950*/  FMUL.FTZ R40, R74, R135 ;  /* 0x000000874a287220 */ /* 0x000fe20000410000 */
[----:B------:R-:W-:Y:S01]  /*7960*/  LOP3.LUT P6, RZ, R128, 0xff0000, RZ, 0xc0, !PT ;  /* 0x00ff000080ff7812 */ /* 0x000fe200078cc0ff */
[----:B------:R-:W-:Y:S01]  /*7970*/  @P0 FMUL.FTZ R106, R136, R41 ;  /* 0x00000029886a0220 */ /* 0x000fe20000410000 */
[----:B------:R-:W-:Y:S01]  /*7980*/  FMUL.FTZ R38, R72, R131 ;  /* 0x0000008348267220 */ /* 0x000fe20000410000 */
[----:B------:R-:W-:Y:S01]  /*7990*/  LOP3.LUT P0, RZ, R128, 0xff, RZ, 0xc0, !PT ;  /* 0x000000ff80ff7812 */ /* 0x000fe2000780c0ff */
[----:B------:R-:W1:Y:S01]  /*79a0*/  F2F.BF16.F32 R109, R109 ;  /* 0x0000006d006d7304 */ /* 0x000e620000202000 */
[----:B------:R-:W-:Y:S01]  /*79b0*/  FSEL R108, R40, RZ, P6 ;  /* 0x000000ff286c7208 */ /* 0x000fe20003000000 */
[----:B0-----:R-:W-:Y:S01]  /*79c0*/  IMAD.WIDE.U32 R40, R120, 0x10000, RZ ;  /* 0x0001000078287825 */ /* 0x001fe200078e00ff */
[----:B------:R-:W-:-:S02]  /*79d0*/  FSEL R43, R38, RZ, P0 ;  /* 0x000000ff262b7208 */ /* 0x000fc40000000000 */
[----:B------:R-:W-:Y:S02]  /*79e0*/  @P3 MOV R42, R39 ;  /* 0x00000027002a3202 */ /* 0x000fe40000000f00 */
[----:B------:R-:W-:Y:S01]  /*79f0*/  @P2 SHF.R.U32.HI R39, RZ, 0x10, R39 ;  /* 0x00000010ff272819 */ /* 0x000fe20000011627 */
[----:B------:R-:W0:Y:S01]  /*7a00*/  F2F.BF16.F32 R108, R108 ;  /* 0x0000006c006c7304 */ /* 0x000e220000202000 */
[----:B------:R-:W-:Y:S02]  /*7a10*/  @P3 SHF.L.U32 R38, R42, 0x10, RZ ;  /* 0x000000102a263819 */ /* 0x000fe400000006ff */
[----:B------:R-:W-:Y:S02]  /*7a20*/  @P2 SHF.L.U32 R39, R39, 0x10, RZ ;  /* 0x0000001027272819 */ /* 0x000fe400000006ff */
[----:B-1----:R-:W-:-:S03]  /*7a30*/  SHF.L.U32 R121, R109, 0x10, RZ ;  /* 0x000000106d797819 */ /* 0x002fc600000006ff */
[----:B------:R-:W1:Y:S01]  /*7a40*/  F2F.BF16.F32 R43, R43 ;  /* 0x0000002b002b7304 */ /* 0x000e620000202000 */
[----:B------:R-:W-:Y:S02]  /*7a50*/  MOV R109, RZ ;  /* 0x000000ff006d7202 */ /* 0x000fe40000000f00 */
[----:B0-----:R-:W-:Y:S02]  /*7a60*/  LOP3.LUT R41, R41, R121, R108, 0xfe, !PT ;  /* 0x0000007929297212 */ /* 0x001fe400078efe6c */
[----:B------:R-:W-:Y:S02]  /*7a70*/  CS2R R120, SRZ ;  /* 0x0000000000787805 */ /* 0x000fe4000001ff00 */
[----:B------:R-:W-:Y:S01]  /*7a80*/  @P3 FMUL.FTZ R121, R129, R38 ;  /* 0x0000002681793220 */ /* 0x000fe20000410000 */
[----:B------:R-:W-:Y:S01]  /*7a90*/  @P2 FMUL.FTZ R120, R110, R39 ;  /* 0x000000276e782220 */ /* 0x000fe20000410000 */
[----:B-1----:R-:W-:-:S05]  /*7aa0*/  LOP3.LUT R40, R40, R43, RZ, 0xfc, !PT ;  /* 0x0000002b28287212 */ /* 0x002fca00078efcff */
        /* <DEDUP_REMOVED lines=14> */
.L_x_3615:
        /* <DEDUP_REMOVED lines=9> */
[--C-:B------:R-:W-:Y:S01]  /*7c20*/  FFMA.FTZ R110, R183, UR13, R116.reuse ;  /* 0x0000000db76e7c23 */ /* 0x100fe20008010074 */
[----:B------:R-:W-:Y:S01]  /*7c30*/  FADD.FTZ R189, R188, -R189 ;  /* 0x800000bdbcbd7221 */ /* 0x000fe20000010000 */
[----:B------:R-:W-:Y:S01]  /*7c40*/  FFMA.FTZ R182, R182, UR13, R116 ;  /* 0x0000000db6b67c23 */ /* 0x000fe20008010074 */
[----:B------:R-:W-:Y:S01]  /*7c50*/  FFMA.FTZ R108, R107, UR12, R106 ;  /* 0x0000000c6b6c7c23 */ /* 0x000fe2000801006a */
[----:B------:R-:W-:Y:S01]  /*7c60*/  SHF.L.U32 R107, R109, 0x10, RZ ;  /* 0x000000106d6b7819 */ /* 0x000fe200000006ff */
[----:B------:R-:W-:Y:S01]  /*7c70*/  FADD.FTZ R110, R187, -R110 ;  /* 0x8000006ebb6e7221 */ /* 0x000fe20000010000 */
[----:B------:R-:W-:Y:S01]  /*7c80*/  SHF.R.U32.HI R109, RZ, 0x10, R157 ;  /* 0x00000010ff6d7819 */ /* 0x000fe2000001169d */
[----:B------:R-:W0:Y:S01]  /*7c90*/  F2F.BF16.F32 R106, R108 ;  /* 0x0000006c006a7304 */ /* 0x000e220000202000 */
[----:B------:R-:W-:Y:S01]  /*7ca0*/  FADD.FTZ R182, R185, -R182 ;  /* 0x800000b6b9b67221 */ /* 0x000fe20000010000 */
[----:B------:R-:W-:Y:S01]  /*7cb0*/  FFMA.FTZ R114, R110, UR12, R107 ;  /* 0x0000000c6e727c23 */ /* 0x000fe2000801006b */
[----:B------:R-:W-:Y:S01]  /*7cc0*/  SHF.L.U32 R112, R109, 0x10, RZ ;  /* 0x000000106d707819 */ /* 0x000fe200000006ff */
[----:B------:R-:W1:Y:S01]  /*7cd0*/  LDC.64 R186, c[0x0][0x478] ;  /* 0x00011e00ffba7b82 */ /* 0x000e620000000a00 */
[----:B------:R-:W-:-:S02]  /*7ce0*/  MOV R107, R156 ;  /* 0x0000009c006b7202 */ /* 0x000fc40000000f00 */
[----:B------:R-:W-:Y:S01]  /*7cf0*/  LOP3.LUT P4, RZ, R209, 0xff0000, RZ, 0xc0, !PT ;  /* 0x00ff0000d1ff7812 */ /* 0x000fe2000788c0ff */
[----:B------:R-:W-:Y:S01]  /*7d00*/  FFMA.FTZ R189, R189, UR12, R112 ;  /* 0x0000000cbdbd7c23 */ /* 0x000fe20008010070 */
[----:B------:R-:W-:Y:S01]  /*7d10*/  F2F.BF16.F32 R110, R114 ;  /* 0x00000072006e7304 */ /* 0x000fe20000202000 */
[----:B------:R-:W-:Y:S01]  /*7d20*/  SHF.L.U32 R107, R107, 0x10, RZ ;  /* 0x000000106b6b7819 */ /* 0x000fe200000006ff */
[----:B------:R-:W-:Y:S01]  /*7d30*/  FMUL.FTZ R112, R108, UR4 ;  /* 0x000000046c707c20 */ /* 0x000fe20008410000 */
[----:B------:R-:W-:Y:S01]  /*7d40*/  FMUL.FTZ R119, R189, UR4 ;  /* 0x00000004bd777c20 */ /* 0x000fe20008410000 */
[----:B------:R-:W-:Y:S01]  /*7d50*/  LOP3.LUT P2, RZ, R209, 0xff00, RZ, 0xc0, !PT ;  /* 0x0000ff00d1ff7812 */ /* 0x000fe2000784c0ff */
[----:B------:R-:W3:Y:S01]  /*7d60*/  LDC.64 R184, c[0x0][0x468] ;  /* 0x00011a00ffb87b82 */ /* 0x000ee20000000a00 */
[----:B------:R-:W-:Y:S01]  /*7d70*/  FFMA.FTZ R113, R182, UR12, R107 ;  /* 0x0000000cb6717c23 */ /* 0x000fe2000801006b */
[----:B------:R-:W-:Y:S01]  /*7d80*/  FMUL.FTZ R182, R114, UR4 ;  /* 0x0000000472b67c20 */ /* 0x000fe20008410000 */
[----:B------:R-:W4:Y:S01]  /*7d90*/  F2F.BF16.F32 R109, R189 ;  /* 0x000000bd006d7304 */ /* 0x000f220000202000 */
[----:B0-----:R-:W-:-:S04]  /*7da0*/  IMAD.WIDE.U32 R106, R106, 0x10000, RZ ;  /* 0x000100006a6a7825 */ /* 0x001fc800078e00ff */
[----:B------:R-:W-:Y:S01]  /*7db0*/  FMUL.FTZ R112, R112, UR21 ;  /* 0x0000001570707c20 */ /* 0x000fe20008410000 */
[----:B------:R-:W-:Y:S01]  /*7dc0*/  FMUL.FTZ R182, R182, UR21 ;  /* 0x00000015b6b67c20 */ /* 0x000fe20008410000 */
[----:B------:R-:W-:Y:S01]  /*7dd0*/  FMUL.FTZ R119, R119, UR21 ;  /* 0x0000001577777c20 */ /* 0x000fe20008410000 */
[----:B------:R-:W-:Y:S01]  /*7de0*/  ISETP.GE.U32.AND P5, PT, R209, 0x1000000, PT ;  /* 0x01000000d100780c */ /* 0x000fe20003fa6070 */
[----:B------:R-:W-:Y:S01]  /*7df0*/  FMUL.FTZ R108, R49, R112 ;  /* 0x00000070316c7220 */ /* 0x000fe20000410000 */
[----:B------:R-:W-:Y:S01]  /*7e00*/  LOP3.LUT P0, RZ, R209, 0xff, RZ, 0xc0, !PT ;  /* 0x000000ffd1ff7812 */ /* 0x000fe2000780c0ff */
[----:B------:R0:W0:Y:S03]  /*7e10*/  F2F.BF16.F32 R111, R113 ;  /* 0x00000071006f7304 */ /* 0x0000260000202000 */
[----:B------:R-:W-:Y:S02]  /*7e20*/  FSEL R108, R108, RZ, P2 ;  /* 0x000000ff6c6c7208 */ /* 0x000fe40001000000 */
[----:B----4-:R-:W-:-:S03]  /*7e30*/  SHF.L.U32 R109, R109, 0x10, RZ ;  /* 0x000000106d6d7819 */ /* 0x010fc600000006ff */
[----:B------:R4:W3:Y:S01]  /*7e40*/  F2F.BF16.F32 R115, R108 ;  /* 0x0000006c00737304 */ /* 0x0008e20000202000 */
[----:B0-----:R-:W-:Y:S01]  /*7e50*/  FMUL.FTZ R113, R113, UR4 ;  /* 0x0000000471717c20 */ /* 0x001fe20008410000 */
[----:B------:R-:W-:Y:S01]  /*7e60*/  LOP3.LUT R107, R107, R109, R110, 0xfe, !PT ;  /* 0x0000006d6b6b7212 */ /* 0x000fe200078efe6e */
[----:B------:R-:W-:Y:S02]  /*7e70*/  FMUL.FTZ R109, R50, R182 ;  /* 0x000000b6326d7220 */ /* 0x000fe40000410000 */
[----:B------:R-:W-:Y:S01]  /*7e80*/  FMUL.FTZ R113, R113, UR21 ;  /* 0x0000001571717c20 */ /* 0x000fe20008410000 */
[----:B------:R-:W-:Y:S02]  /*7e90*/  LOP3.LUT R106, R106, R111, RZ, 0xfc, !PT ;  /* 0x0000006f6a6a7212 */ /* 0x000fe400078efcff */
[----:B------:R-:W-:Y:S01]  /*7ea0*/  FSEL R110, R109, RZ, P4 ;  /* 0x000000ff6d6e7208 */ /* 0x000fe20002000000 */
[----:B------:R-:W-:Y:S01]  /*7eb0*/  FMUL.FTZ R109, R51, R119 ;  /* 0x00000077336d7220 */ /* 0x000fe20000410000 */
[----:B----4-:R-:W-:-:S04]  /*7ec0*/  FMUL.FTZ R108, R48, R113 ;  /* 0x00000071306c7220 */ /* 0x010fc80000410000 */
[----:B------:R-:W-:Y:S01]  /*7ed0*/  FSEL R111, R109, RZ, P5 ;  /* 0x000000ff6d6f7208 */ /* 0x000fe20002800000 */
[----:B------:R-:W-:Y:S01]  /*7ee0*/  F2F.BF16.F32 R110, R110 ;  /* 0x0000006e006e7304 */ /* 0x000fe20000202000 */
[----:B------:R-:W-:Y:S01]  /*7ef0*/  FSEL R114, R108, RZ, P0 ;  /* 0x000000ff6c727208 */ /* 0x000fe20000000000 */
[----:B-1----:R-:W-:-:S05]  /*7f00*/  IMAD.WIDE.U32 R108, R180, 0x8, R186 ;  /* 0x00000008b46c7825 */ /* 0x002fca00078e00ba */
[----:B------:R3:W-:Y:S01]  /*7f10*/  STG.E.64 desc[UR14][R108.64], R106 ;  /* 0x0000006a6c007986 */ /* 0x0007e2000c101b0e */
[----:B------:R-:W0:Y:S08]  /*7f20*/  F2F.BF16.F32 R111, R111 ;  /* 0x0000006f006f7304 */ /* 0x000e300000202000 */
[----:B------:R-:W1:Y:S01]  /*7f30*/  F2F.BF16.F32 R117, R114 ;  /* 0x0000007200757304 */ /* 0x000e620000202000 */
[----:B---3--:R-:W-:Y:S01]  /*7f40*/  IMAD.WIDE.U32 R106, R115, 0x10000, RZ ;  /* 0x00010000736a7825 */ /* 0x008fe200078e00ff */
[----:B0-----:R-:W-:-:S03]  /*7f50*/  SHF.L.U32 R115, R111, 0x10, RZ ;  /* 0x000000106f737819 */ /* 0x001fc600000006ff */
[----:B------:R-:W-:Y:S01]  /*7f60*/  FFMA.FTZ R178, R178, UR13, R116 ;  /* 0x0000000db2b27c23 */ /* 0x000fe20008010074 */
[----:B------:R-:W-:Y:S01]  /*7f70*/  IMAD.WIDE.U32 R108, R180, 0x8, R184 ;  /* 0x00000008b46c7825 */ /* 0x000fe200078e00b8 */
[----:B------:R-:W-:-:S03]  /*7f80*/  LOP3.LUT R107, R107, R115, R110, 0xfe, !PT ;  /* 0x000000736b6b7212 */ /* 0x000fc600078efe6e */
[----:B------:R-:W-:Y:S01]  /*7f90*/  FFMA.FTZ R118, R179, UR13, R116 ;  /* 0x0000000db3767c23 */ /* 0x000fe20008010074 */
[----:B------:R-:W-:Y:S01]  /*7fa0*/  IMAD.WIDE.U32 R110, R170, 0x8, R198 ;  /* 0x00000008aa6e7825 */ /* 0x000fe200078e00c6 */
[----:B-1----:R-:W-:Y:S02]  /*7fb0*/  LOP3.LUT R106, R106, R117, RZ, 0xfc, !PT ;  /* 0x000000756a6a7212 */ /* 0x002fe400078efcff */
[----:B------:R-:W-:Y:S01]  /*7fc0*/  SHF.R.U64 R117, R158, 0x10, R159 ;  /* 0x000000109e757819 */ /* 0x000fe2000000129f */
[----:B------:R-:W-:Y:S01]  /*7fd0*/  FADD.FTZ R114, R175, -R178 ;  /* 0x800000b2af727221 */ /* 0x000fe20000010000 */
[----:B------:R-:W-:Y:S01]  /*7fe0*/  FFMA.FTZ R175, R176, UR13, R116 ;  /* 0x0000000db0af7c23 */ /* 0x000fe20008010074 */
[----:B------:R0:W-:Y:S01]  /*7ff0*/  STG.E.64 desc[UR14][R108.64], R106 ;  /* 0x0000006a6c007986 */ /* 0x0001e2000c101b0e */
[----:B------:R-:W-:Y:S01]  /*8000*/  SHF.L.U32 R117, R117, 0x10, RZ ;  /* 0x0000001075757819 */ /* 0x000fe200000006ff */
[----:B------:R-:W-:Y:S01]  /*8010*/  FADD.FTZ R118, R177, -R118 ;  /* 0x80000076b1767221 */ /* 0x000fe20000010000 */
[----:B------:R-:W-:Y:S01]  /*8020*/  FADD.FTZ R175, R174, -R175 ;  /* 0x800000afaeaf7221 */ /* 0x000fe20000010000 */
[----:B------:R-:W-:Y:S01]  /*8030*/  FFMA.FTZ R173, R173, UR13, R116 ;  /* 0x0000000dadad7c23 */ /* 0x000fe20008010074 */
[----:B------:R-:W-:Y:S01]  /*8040*/  MOV R115, R158 ;  /* 0x0000009e00737202 */ /* 0x000fe20000000f00 */
[----:B------:R-:W-:Y:S01]  /*8050*/  FFMA.FTZ R118, R118, UR12, R117 ;  /* 0x0000000c76767c23 */ /* 0x000fe20008010075 */
[----:B0-----:R0:W3:Y:S01]  /*8060*/  LDG.E.64 R106, desc[UR14][R110.64] ;  /* 0x0000000e6e6a7981 */ /* 0x0010e2000c1e1b00 */
[----:B------:R-:W-:Y:S01]  /*8070*/  MOV R108, R159 ;  /* 0x0000009f006c7202 */ /* 0x000fe20000000f00 */
[----:B------:R-:W-:Y:S01]  /*8080*/  HFMA2 R117, -RZ, RZ, 0, 0 ;  /* 0x00000000ff757431 */ /* 0x000fe200000001ff */
[----:B------:R-:W-:Y:S01]  /*8090*/  SHF.R.U32.HI R109, RZ, 0x10, R159 ;  /* 0x00000010ff6d7819 */ /* 0x000fe2000001169f */
[----:B------:R-:W-:Y:S01]  /*80a0*/  FADD.FTZ R173, R172, -R173 ;  /* 0x800000adacad7221 */ /* 0x000fe20000010000 */
[----:B------:R-:W-:-:S02]  /*80b0*/  SHF.L.U32 R174, R108, 0x10, RZ ;  /* 0x000000106cae7819 */ /* 0x000fc400000006ff */
[----:B------:R-:W-:Y:S02]  /*80c0*/  SHF.L.U32 R176, R109, 0x10, RZ ;  /* 0x000000106db07819 */ /* 0x000fe400000006ff */
[----:B------:R-:W-:Y:S01]  /*80d0*/  SHF.L.U32 R115, R115, 0x10, RZ ;  /* 0x0000001073737819 */ /* 0x000fe200000006ff */
[----:B0-----:R-:W-:Y:S01]  /*80e0*/  FMUL.FTZ R111, R118, UR4 ;  /* 0x00000004766f7c20 */ /* 0x001fe20008410000 */
[----:B------:R-:W-:Y:S01]  /*80f0*/  FFMA.FTZ R174, R175, UR12, R174 ;  /* 0x0000000cafae7c23 */ /* 0x000fe200080100ae */
[----:B------:R-:W-:Y:S01]  /*8100*/  FFMA.FTZ R176, R173, UR12, R176 ;  /* 0x0000000cadb07c23 */ /* 0x000fe200080100b0 */
[----:B------:R0:W1:Y:S01]  /*8110*/  F2F.BF16.F32 R110, R118 ;  /* 0x00000076006e7304 */ /* 0x0000620000202000 */
[----:B------:R-:W-:Y:S01]  /*8120*/  FFMA.FTZ R114, R114, UR12, R115 ;  /* 0x0000000c72727c23 */ /* 0x000fe20008010073 */
[----:B------:R-:W-:Y:S01]  /*8130*/  FMUL.FTZ R172, R174, UR4 ;  /* 0x00000004aeac7c20 */ /* 0x000fe20008410000 */
[----:B------:R-:W-:Y:S01]  /*8140*/  FMUL.FTZ R173, R176, UR4 ;  /* 0x00000004b0ad7c20 */ /* 0x000fe20008410000 */
[----:B------:R-:W-:Y:S01]  /*8150*/  ISETP.GE.U32.AND P6, PT, R171, 0x1000000, PT ;  /* 0x01000000ab00780c */ /* 0x000fe20003fc6070 */
[----:B------:R-:W-:Y:S01]  /*8160*/  FMUL.FTZ R175, R114, UR4 ;  /* 0x0000000472af7c20 */ /* 0x000fe20008410000 */
[----:B------:R-:W-:Y:S01]  /*8170*/  FMUL.FTZ R172, R172, UR21 ;  /* 0x00000015acac7c20 */ /* 0x000fe20008410000 */
[----:B------:R-:W-:Y:S01]  /*8180*/  FMUL.FTZ R173, R173, UR21 ;  /* 0x00000015adad7c20 */ /* 0x000fe20008410000 */
[----:B------:R-:W-:Y:S01]  /*8190*/  F2F.BF16.F32 R177, R174 ;  /* 0x000000ae00b17304 */ /* 0x000fe20000202000 */
[----:B0-----:R-:W-:Y:S01]  /*81a0*/  MOV R118, RZ ;  /* 0x000000ff00767202 */ /* 0x001fe20000000f00 */
[----:B------:R-:W-:Y:S01]  /*81b0*/  FMUL.FTZ R175, R175, UR21 ;  /* 0x00000015afaf7c20 */ /* 0x000fe20008410000 */
[----:B------:R-:W-:-:S05]  /*81c0*/  LOP3.LUT P3, RZ, R171, 0xff, RZ, 0xc0, !PT ;  /* 0x000000ffabff7812 */ /* 0x000fca000786c0ff */
[----:B------:R-:W0:Y:S01]  /*81d0*/  F2F.BF16.F32 R115, R114 ;  /* 0x0000007200737304 */ /* 0x000e220000202000 */
[----:B--2---:R-:W-:Y:S02]  /*81e0*/  @P0 MOV R108, R104 ;  /* 0x00000068006c0202 */ /* 0x004fe40000000f00 */
[----:B------:R-:W-:Y:S01]  /*81f0*/  @P2 SHF.R.U64 R109, R104, 0x10, R105 ;  /* 0x00000010686d2819 */ /* 0x000fe20000001269 */
[----:B------:R-:W-:Y:S01]  /*8200*/  FMUL.FTZ R104, R111, UR21 ;  /* 0x000000156f687c20 */ /* 0x000fe20008410000 */
[----:B------:R-:W-:Y:S01]  /*8210*/  @P0 SHF.L.U32 R108, R108, 0x10, RZ ;  /* 0x000000106c6c0819 */ /* 0x000fe200000006ff */
[----:B-1----:R-:W-:Y:S01]  /*8220*/  IMAD.WIDE.U32 R110, R110, 0x10000, RZ ;  /* 0x000100006e6e7825 */ /* 0x002fe200078e00ff */
[----:B------:R-:W-:-:S03]  /*8230*/  @P2 SHF.L.U32 R109, R109, 0x10, RZ ;  /* 0x000000106d6d2819 */ /* 0x000fc600000006ff */
[----:B------:R-:W-:Y:S01]  /*8240*/  @P0 FMUL.FTZ R117, R113, R108 ;  /* 0x0000006c71750220 */ /* 0x000fe20000410000 */
[----:B------:R-:W-:Y:S01]  /*8250*/  FMUL.FTZ R108, R53, R104 ;  /* 0x00000068356c7220 */ /* 0x000fe20000410000 */
[C---:B------:R-:W-:Y:S01]  /*8260*/  LOP3.LUT P0, RZ, R171.reuse, 0xff00, RZ, 0xc0, !PT ;  /* 0x0000ff00abff7812 */ /* 0x040fe2000780c0ff */
[----:B------:R-:W-:Y:S01]  /*8270*/  @P2 FMUL.FTZ R118, R112, R109 ;  /* 0x0000006d70762220 */ /* 0x000fe20000410000 */
[----:B------:R-:W-:Y:S01]  /*8280*/  LOP3.LUT P2, RZ, R171, 0xff0000, RZ, 0xc0, !PT ;  /* 0x00ff0000abff7812 */ /* 0x000fe2000784c0ff */
[----:B------:R-:W1:Y:S01]  /*8290*/  F2F.BF16.F32 R113, R176 ;  /* 0x000000b000717304 */ /* 0x000e620000202000 */
[----:B------:R-:W-:Y:S01]  /*82a0*/  FSEL R109, R108, RZ, P0 ;  /* 0x000000ff6c6d7208 */ /* 0x000fe20000000000 */
[----:B------:R-:W-:Y:S01]  /*82b0*/  FMUL.FTZ R108, R54, R172 ;  /* 0x000000ac366c7220 */ /* 0x000fe20000410000 */
[----:B0-----:R-:W-:-:S04]  /*82c0*/  LOP3.LUT R110, R110, R115, RZ, 0xfc, !PT ;  /* 0x000000736e6e7212 */ /* 0x001fc800078efcff */
[----:B------:R-:W-:Y:S01]  /*82d0*/  FSEL R112, R108, RZ, P2 ;  /* 0x000000ff6c707208 */ /* 0x000fe20001000000 */
[----:B------:R-:W-:Y:S01]  /*82e0*/  FMUL.FTZ R108, R55, R173 ;  /* 0x000000ad376c7220 */ /* 0x000fe20000410000 */
[----:B------:R-:W0:Y:S04]  /*82f0*/  F2F.BF16.F32 R109, R109 ;  /* 0x0000006d006d7304 */ /* 0x000e280000202000 */
[----:B------:R-:W-:Y:S01]  /*8300*/  FSEL R174, R108, RZ, P6 ;  /* 0x000000ff6cae7208 */ /* 0x000fe20003000000 */
[----:B------:R-:W-:Y:S01]  /*8310*/  FMUL.FTZ R108, R52, R175 ;  /* 0x000000af346c7220 */ /* 0x000fe20000410000 */
[----:B-1----:R-:W-:Y:S02]  /*8320*/  SHF.L.U32 R113, R113, 0x10, RZ ;  /* 0x0000001071717819 */ /* 0x002fe400000006ff */
[----:B------:R-:W-:Y:S02]  /*8330*/  F2F.BF16.F32 R112, R112 ;  /* 0x0000007000707304 */ /* 0x000fe40000202000 */
[----:B------:R-:W-:-:S02]  /*8340*/  FSEL R114, R108, RZ, P3 ;  /* 0x000000ff6c727208 */ /* 0x000fc40001800000 */
[----:B------:R-:W-:Y:S01]  /*8350*/  LOP3.LUT R111, R111, R113, R177, 0xfe, !PT ;  /* 0x000000716f6f7212 */ /* 0x000fe200078efeb1 */
[----:B0-----:R-:W-:-:S03]  /*8360*/  IMAD.WIDE.U32 R108, R109, 0x10000, RZ ;  /* 0x000100006d6c7825 */ /* 0x001fc600078e00ff */
[----:B------:R-:W0:Y:S08]  /*8370*/  F2F.BF16.F32 R174, R174 ;  /* 0x000000ae00ae7304 */ /* 0x000e300000202000 */
[----:B------:R1:W2:Y:S01]  /*8380*/  F2F.BF16.F32 R179, R114 ;  /* 0x0000007200b37304 */ /* 0x0002a20000202000 */
[----:B0-----:R-:W-:Y:S01]  /*8390*/  SHF.L.U32 R171, R174, 0x10, RZ ;  /* 0x00000010aeab7819 */ /* 0x001fe200000006ff */
[----:B-1----:R-:W-:-:S03]  /*83a0*/  IMAD.WIDE.U32 R114, R150, 0x8, R198 ;  /* 0x0000000896727825 */ /* 0x002fc600078e00c6 */
[----:B------:R-:W-:Y:S01]  /*83b0*/  LOP3.LUT R109, R109, R171, R112, 0xfe, !PT ;  /* 0x000000ab6d6d7212 */ /* 0x000fe200078efe70 */
[----:B------:R-:W-:Y:S01]  /*83c0*/  IMAD.WIDE.U32 R112, R170, 0x8, R186 ;  /* 0x00000008aa707825 */ /* 0x000fe200078e00ba */
[----:B--2---:R-:W-:-:S03]  /*83d0*/  LOP3.LUT R108, R108, R179, RZ, 0xfc, !PT ;  /* 0x000000b36c6c7212 */ /* 0x004fc600078efcff */
[----:B------:R-:W-:Y:S01]  /*83e0*/  IMAD.WIDE.U32 R170, R170, 0x8, R184 ;  /* 0x00000008aaaa7825 */ /* 0x000fe200078e00b8 */
[----:B------:R-:W-:Y:S04]  /*83f0*/  STG.E.64 desc[UR14][R112.64], R110 ;  /* 0x0000006e70007986 */ /* 0x000fe8000c101b0e */
[----:B------:R0:W-:Y:S04]  /*8400*/  STG.E.64 desc[UR14][R170.64], R108 ;  /* 0x0000006caa007986 */ /* 0x0001e8000c101b0e */
[----:B------:R-:W2:Y:S01]  /*8410*/  LDG.E.64 R114, desc[UR14][R114.64] ;  /* 0x0000000e72727981 */ /* 0x000ea2000c1e1b00 */
[--C-:B------:R-:W-:Y:S01]  /*8420*/  FFMA.FTZ R174, R39, UR13, R116.reuse ;  /* 0x0000000d27ae7c23 */ /* 0x100fe20008010074 */
[----:B------:R-:W-:Y:S01]  /*8430*/  MOV R39, R160 ;  /* 0x000000a000277202 */ /* 0x000fe20000000f00 */
[----:B------:R-:W-:Y:S01]  /*8440*/  FFMA.FTZ R178, R143, UR13, R116 ;  /* 0x0000000d8fb27c23 */ /* 0x000fe20008010074 */
[----:B------:R-:W-:Y:S01]  /*8450*/  SHF.R.U64 R176, R160, 0x10, R161 ;  /* 0x00000010a0b07819 */ /* 0x000fe200000012a1 */
[----:B------:R-:W-:Y:S01]  /*8460*/  FADD.FTZ R174, R155, -R174 ;  /* 0x800000ae9bae7221 */ /* 0x000fe20000010000 */
[--C-:B------:R-:W-:Y:S01]  /*8470*/  FFMA.FTZ R155, R35, UR13, R116.reuse ;  /* 0x0000000d239b7c23 */ /* 0x100fe20008010074 */
[----:B------:R-:W-:Y:S01]  /*8480*/  SHF.L.U32 R35, R39, 0x10, RZ ;  /* 0x0000001027237819 */ /* 0x000fe200000006ff */
[----:B------:R-:W-:Y:S01]  /*8490*/  FFMA.FTZ R147, R147, UR13, R116 ;  /* 0x0000000d93937c23 */ /* 0x000fe20008010074 */
[----:B------:R-:W-:Y:S01]  /*84a0*/  SHF.L.U32 R176, R176, 0x10, RZ ;  /* 0x00000010b0b07819 */ /* 0x000fe200000006ff */
[----:B------:R-:W-:Y:S01]  /*84b0*/  FADD.FTZ R155, R154, -R155 ;  /* 0x8000009b9a9b7221 */ /* 0x000fe20000010000 */
[----:B0-----:R-:W-:Y:S01]  /*84c0*/  @P4 MOV R109, R105 ;  /* 0x00000069006d4202 */ /* 0x001fe20000000f00 */
[----:B------:R-:W-:Y:S01]  /*84d0*/  FFMA.FTZ R108, R174, UR12, R35 ;  /* 0x0000000cae6c7c23 */ /* 0x000fe20008010023 */
[----:B------:R-:W-:Y:S01]  /*84e0*/  MOV R35, R161 ;  /* 0x000000a100237202 */ /* 0x000fe20000000f00 */
[----:B------:R-:W-:Y:S01]  /*84f0*/  FFMA.FTZ R155, R155, UR12, R176 ;  /* 0x0000000c9b9b7c23 */ /* 0x000fe200080100b0 */
[----:B------:R-:W-:Y:S01]  /*8500*/  SHF.R.U32.HI R112, RZ, 0x10, R161 ;  /* 0x00000010ff707819 */ /* 0x000fe200000116a1 */
[----:B------:R-:W-:Y:S01]  /*8510*/  FADD.FTZ R178, R153, -R178 ;  /* 0x800000b299b27221 */ /* 0x000fe20000010000 */
[----:B------:R-:W-:Y:S01]  /*8520*/  SHF.L.U32 R111, R35, 0x10, RZ ;  /* 0x00000010236f7819 */ /* 0x000fe200000006ff */
[----:B------:R-:W-:Y:S01]  /*8530*/  HFMA2 R35, -RZ, RZ, 0, 0 ;  /* 0x00000000ff237431 */ /* 0x000fe200000001ff */
[----:B------:R-:W-:Y:S01]  /*8540*/  @P5 SHF.R.U32.HI R110, RZ, 0x10, R105 ;  /* 0x00000010ff6e5819 */ /* 0x000fe20000011669 */
[----:B------:R-:W-:Y:S01]  /*8550*/  FADD.FTZ R147, R130, -R147 ;  /* 0x8000009382937221 */ /* 0x000fe20000010000 */
[----:B------:R-:W-:Y:S01]  /*8560*/  @P4 SHF.L.U32 R109, R109, 0x10, RZ ;  /* 0x000000106d6d4819 */ /* 0x000fe200000006ff */
[----:B------:R-:W-:Y:S01]  /*8570*/  FMUL.FTZ R154, R155, UR4 ;  /* 0x000000049b9a7c20 */ /* 0x000fe20008410000 */
[----:B------:R-:W-:Y:S01]  /*8580*/  SHF.L.U32 R112, R112, 0x10, RZ ;  /* 0x0000001070707819 */ /* 0x000fe200000006ff */
[----:B------:R-:W-:Y:S01]  /*8590*/  FFMA.FTZ R178, R178, UR12, R111 ;  /* 0x0000000cb2b27c23 */ /* 0x000fe2000801006f */
[----:B------:R-:W-:Y:S01]  /*85a0*/  @P5 SHF.L.U32 R110, R110, 0x10, RZ ;  /* 0x000000106e6e5819 */ /* 0x000fe200000006ff */
[----:B------:R-:W-:Y:S01]  /*85b0*/  @P4 FMUL.FTZ R35, R182, R109 ;  /* 0x0000006db6234220 */ /* 0x000fe20000410000 */
[----:B------:R-:W-:Y:S01]  /*85c0*/  FMUL.FTZ R154, R154, UR21 ;  /* 0x000000159a9a7c20 */ /* 0x000fe20008410000 */
[----:B------:R-:W-:Y:S01]  /*85d0*/  FFMA.FTZ R143, R147, UR12, R112 ;  /* 0x0000000c938f7c23 */ /* 0x000fe20008010070 */
[----:B------:R-:W-:Y:S01]  /*85e0*/  CS2R R112, SRZ ;  /* 0x0000000000707805 */ /* 0x000fe2000001ff00 */
[----:B------:R-:W-:Y:S01]  /*85f0*/  FMUL.FTZ R147, R178, UR4 ;  /* 0x00000004b2937c20 */ /* 0x000fe20008410000 */
[----:B------:R-:W-:Y:S01]  /*8600*/  @P5 FMUL.FTZ R112, R119, R110 ;  /* 0x0000006e77705220 */ /* 0x000fe20000410000 */
[C---:B------:R-:W-:Y:S01]  /*8610*/  LOP3.LUT P4, RZ, R152.reuse, 0xff00, RZ, 0xc0, !PT ;  /* 0x0000ff0098ff7812 */ /* 0x040fe2000788c0ff */
[----:B------:R-:W-:Y:S01]  /*8620*/  FMUL.FTZ R170, R143, UR4 ;  /* 0x000000048faa7c20 */ /* 0x000fe20008410000 */
[----:B------:R-:W-:Y:S01]  /*8630*/  FMUL.FTZ R147, R147, UR21 ;  /* 0x0000001593937c20 */ /* 0x000fe20008410000 */
[----:B------:R-:W-:Y:S01]  /*8640*/  F2F.BF16.F32 R105, R155 ;  /* 0x0000009b00697304 */ /* 0x000fe20000202000 */
[----:B------:R-:W-:Y:S01]  /*8650*/  LOP3.LUT P5, RZ, R152, 0xff0000, RZ, 0xc0, !PT ;  /* 0x00ff000098ff7812 */ /* 0x000fe200078ac0ff */
[----:B------:R-:W-:Y:S01]  /*8660*/  FMUL.FTZ R153, R108, UR4 ;  /* 0x000000046c997c20 */ /* 0x000fe20008410000 */
[----:B------:R-:W-:-:S02]  /*8670*/  HFMA2 R119, -RZ, RZ, 0, 0 ;  /* 0x00000000ff777431 */ /* 0x000fc400000001ff */
[----:B------:R-:W-:Y:S01]  /*8680*/  FFMA.FTZ R149, R149, UR13, R116 ;  /* 0x0000000d95957c23 */ /* 0x000fe20008010074 */
[----:B---3--:R-:W-:Y:S01]  /*8690*/  @P3 MOV R109, R106 ;  /* 0x0000006a006d3202 */ /* 0x008fe20000000f00 */
[----:B------:R-:W-:Y:S01]  /*86a0*/  FMUL.FTZ R153, R153, UR21 ;  /* 0x0000001599997c20 */ /* 0x000fe20008410000 */
[----:B------:R-:W-:Y:S01]  /*86b0*/  @P0 SHF.R.U64 R106, R106, 0x10, R107 ;  /* 0x000000106a6a0819 */ /* 0x000fe2000000126b */
[----:B------:R0:W1:Y:S01]  /*86c0*/  F2F.BF16.F32 R155, R143 ;  /* 0x0000008f009b7304 */ /* 0x0000620000202000 */
[----:B------:R-:W-:Y:S01]  /*86d0*/  @P3 SHF.L.U32 R110, R109, 0x10, RZ ;  /* 0x000000106d6e3819 */ /* 0x000fe200000006ff */
[----:B------:R-:W-:-:S04]  /*86e0*/  FMUL.FTZ R109, R57, R154 ;  /* 0x0000009a396d7220 */ /* 0x000fc80000410000 */
[----:B------:R-:W-:Y:S01]  /*86f0*/  @P3 FMUL.FTZ R113, R175, R110 ;  /* 0x0000006eaf713220 */ /* 0x000fe20000410000 */
[----:B------:R-:W-:Y:S01]  /*8700*/  FSEL R110, R109, RZ, P4 ;  /* 0x000000ff6d6e7208 */ /* 0x000fe20002000000 */
[----:B------:R-:W-:Y:S01]  /*8710*/  FMUL.FTZ R109, R58, R147 ;  /* 0x000000933a6d7220 */ /* 0x000fe20000410000 */
[----:B0-----:R-:W-:Y:S01]  /*8720*/  FMUL.FTZ R143, R170, UR21 ;  /* 0x00000015aa8f7c20 */ /* 0x001fe20008410000 */
[----:B------:R0:W3:Y:S01]  /*8730*/  F2F.BF16.F32 R39, R108 ;  /* 0x0000006c00277304 */ /* 0x0000e20000202000 */
[----:B------:R-:W-:-:S07]  /*8740*/  ISETP.GE.U32.AND P3, PT, R152, 0x1000000, PT ;  /* 0x010000009800780c */ /* 0x000fce0003f66070 */
[----:B------:R4:W-:Y:S01]  /*8750*/  F2F.BF16.F32 R130, R110 ;  /* 0x0000006e00827304 */ /* 0x0009e20000202000 */
[----:B0-----:R-:W-:Y:S02]  /*8760*/  FSEL R108, R109, RZ, P5 ;  /* 0x000000ff6d6c7208 */ /* 0x001fe40002800000 */
[----:B------:R-:W-:Y:S01]  /*8770*/  @P0 SHF.L.U32 R109, R106, 0x10, RZ ;  /* 0x000000106a6d0819 */ /* 0x000fe200000006ff */
[----:B------:R-:W-:-:S04]  /*8780*/  FMUL.FTZ R106, R59, R143 ;  /* 0x0000008f3b6a7220 */ /* 0x000fc80000410000 */
[----:B------:R-:W-:Y:S01]  /*8790*/  @P0 FMUL.FTZ R119, R104, R109 ;  /* 0x0000006d68770220 */ /* 0x000fe20000410000 */
[----:B----4-:R-:W-:Y:S01]  /*87a0*/  FSEL R110, R106, RZ, P3 ;  /* 0x000000ff6a6e7208 */ /* 0x010fe20001800000 */
[----:B------:R-:W-:Y:S01]  /*87b0*/  FMUL.FTZ R104, R56, R153 ;  /* 0x0000009938687220 */ /* 0x000fe20000410000 */
[----:B------:R-:W-:Y:S01]  /*87c0*/  LOP3.LUT P0, RZ, R152, 0xff, RZ, 0xc0, !PT ;  /* 0x000000ff98ff7812 */ /* 0x000fe2000780c0ff */
[----:B------:R-:W0:Y:S01]  /*87d0*/  F2F.BF16.F32 R111, R178 ;  /* 0x000000b2006f7304 */ /* 0x000e220000202000 */
[----:B------:R-:W-:Y:S01]  /*87e0*/  FFMA.FTZ R109, R45, UR13, R116 ;  /* 0x0000000d2d6d7c23 */ /* 0x000fe20008010074 */
[----:B-1----:R-:W-:Y:S02]  /*87f0*/  SHF.L.U32 R45, R155, 0x10, RZ ;  /* 0x000000109b2d7819 */ /* 0x002fe400000006ff */
[----:B------:R-:W-:Y:S01]  /*8800*/  FSEL R106, R104, RZ, P0 ;  /* 0x000000ff686a7208 */ /* 0x000fe20000000000 */
[----:B------:R-:W-:-:S04]  /*8810*/  IMAD.WIDE.U32 R104, R105, 0x10000, RZ ;  /* 0x0001000069687825 */ /* 0x000fc800078e00ff */
[----:B------:R-:W-:Y:S01]  /*8820*/  FADD.FTZ R152, R38, -R109 ;  /* 0x8000006d26987221 */ /* 0x000fe20000010000 */
[----:B------:R-:W1:Y:S01]  /*8830*/  F2F.BF16.F32 R110, R110 ;  /* 0x0000006e006e7304 */ /* 0x000e620000202000 */
[----:B---3--:R-:W-:Y:S01]  /*8840*/  LOP3.LUT R104, R104, R39, RZ, 0xfc, !PT ;  /* 0x0000002768687212 */ /* 0x008fe200078efcff */
[----:B------:R-:W-:Y:S01]  /*8850*/  IMAD.WIDE.U32 R38, R150, 0x8, R186 ;  /* 0x0000000896267825 */ /* 0x000fe200078e00ba */
[----:B0-----:R-:W-:-:S05]  /*8860*/  LOP3.LUT R105, R105, R45, R111, 0xfe, !PT ;  /* 0x0000002d69697212 */ /* 0x001fca00078efe6f */
[----:B------:R0:W3:Y:S01]  /*8870*/  F2F.BF16.F32 R170, R108 ;  /* 0x0000006c00aa7304 */ /* 0x0000e20000202000 */
[----:B------:R-:W-:Y:S01]  /*8880*/  MOV R45, R162 ;  /* 0x000000a2002d7202 */ /* 0x000fe20000000f00 */
[----:B------:R-:W-:Y:S01]  /*8890*/  FFMA.FTZ R34, R34, UR13, R116 ;  /* 0x0000000d22227c23 */ /* 0x000fe20008010074 */
[----:B------:R-:W-:Y:S01]  /*88a0*/  FADD.FTZ R149, R36, -R149 ;  /* 0x8000009524957221 */ /* 0x000fe20000010000 */
[----:B------:R4:W-:Y:S01]  /*88b0*/  STG.E.64 desc[UR14][R38.64], R104 ;  /* 0x0000006826007986 */ /* 0x0009e2000c101b0e */
[----:B-1----:R-:W-:-:S03]  /*88c0*/  SHF.L.U32 R155, R110, 0x10, RZ ;  /* 0x000000106e9b7819 */ /* 0x002fc600000006ff */
[----:B------:R1:W4:Y:S01]  /*88d0*/  F2F.BF16.F32 R171, R106 ;  /* 0x0000006a00ab7304 */ /* 0x0003220000202000 */
[----:B0-----:R-:W-:Y:S01]  /*88e0*/  IMAD.WIDE.U32 R108, R130, 0x10000, RZ ;  /* 0x00010000826c7825 */ /* 0x001fe200078e00ff */
[----:B------:R-:W-:-:S03]  /*88f0*/  SHF.L.U32 R45, R45, 0x10, RZ ;  /* 0x000000102d2d7819 */ /* 0x000fc600000006ff */
[----:B------:R-:W-:Y:S01]  /*8900*/  IMAD.WIDE.U32 R110, R150, 0x8, R184 ;  /* 0x00000008966e7825 */ /* 0x000fe200078e00b8 */
[----:B---3--:R-:W-:Y:S02]  /*8910*/  LOP3.LUT R109, R109, R155, R170, 0xfe, !PT ;  /* 0x0000009b6d6d7212 */ /* 0x008fe400078efeaa */
[----:B-1----:R-:W-:Y:S01]  /*8920*/  SHF.R.U64 R106, R162, 0x10, R163 ;  /* 0x00000010a26a7819 */ /* 0x002fe200000012a3 */
[----:B------:R-:W-:Y:S01]  /*8930*/  FFMA.FTZ R36, R152, UR12, R45 ;  /* 0x0000000c98247c23 */ /* 0x000fe2000801002d */
[----:B----4-:R-:W-:Y:S01]  /*8940*/  IMAD.WIDE.U32 R38, R141, 0x8, R198 ;  /* 0x000000088d267825 */ /* 0x010fe200078e00c6 */
[----:B------:R-:W-:Y:S02]  /*8950*/  LOP3.LUT R108, R108, R171, RZ, 0xfc, !PT ;  /* 0x000000ab6c6c7212 */ /* 0x000fe400078efcff */
[----:B------:R-:W-:Y:S02]  /*8960*/  SHF.L.U32 R106, R106, 0x10, RZ ;  /* 0x000000106a6a7819 */ /* 0x000fe400000006ff */
[----:B------:R-:W-:Y:S01]  /*8970*/  SHF.R.U32.HI R45, RZ, 0x10, R163 ;  /* 0x00000010ff2d7819 */ /* 0x000fe200000116a3 */
[----:B------:R0:W-:Y:S01]  /*8980*/  STG.E.64 desc[UR14][R110.64], R108 ;  /* 0x0000006c6e007986 */ /* 0x0001e2000c101b0e */
[----:B------:R-:W-:Y:S01]  /*8990*/  FFMA.FTZ R130, R151, UR13, R116 ;  /* 0x0000000d97827c23 */ /* 0x000fe20008010074 */
[----:B------:R-:W-:Y:S01]  /*89a0*/  FFMA.FTZ R149, R149, UR12, R106 ;  /* 0x0000000c95957c23 */ /* 0x000fe2000801006a */
[----:B------:R-:W-:Y:S01]  /*89b0*/  @P6 SHF.R.U32.HI R106, RZ, 0x10, R107 ;  /* 0x00000010ff6a6819 */ /* 0x000fe2000001166b */
[----:B------:R-:W3:Y:S01]  /*89c0*/  LDG.E.64 R38, desc[UR14][R38.64] ;  /* 0x0000000e26267981 */ /* 0x000ee2000c1e1b00 */
[----:B------:R-:W-:Y:S01]  /*89d0*/  FADD.FTZ R130, R123, -R130 ;  /* 0x800000827b827221 */ /* 0x000fe20000010000 */
[----:B------:R-:W-:Y:S01]  /*89e0*/  FMUL.FTZ R152, R149, UR4 ;  /* 0x0000000495987c20 */ /* 0x000fe20008410000 */
[----:B------:R-:W-:Y:S01]  /*89f0*/  @P6 SHF.L.U32 R106, R106, 0x10, RZ ;  /* 0x000000106a6a6819 */ /* 0x000fe200000006ff */
[----:B------:R1:W-:Y:S01]  /*8a00*/  F2F.BF16.F32 R104, R149 ;  /* 0x0000009500687304 */ /* 0x0003e20000202000 */
[----:B------:R-:W-:-:S02]  /*8a10*/  HFMA2 R123, -RZ, RZ, 0, 0 ;  /* 0x00000000ff7b7431 */ /* 0x000fc400000001ff */
[----:B------:R-:W-:Y:S01]  /*8a20*/  FMUL.FTZ R152, R152, UR21 ;  /* 0x0000001598987c20 */ /* 0x000fe20008410000 */
[----:B------:R-:W-:Y:S01]  /*8a30*/  FMUL.FTZ R151, R36, UR4 ;  /* 0x0000000424977c20 */ /* 0x000fe20008410000 */
[----:B0-----:R-:W-:Y:S01]  /*8a40*/  FADD.FTZ R108, R37, -R34 ;  /* 0x80000022256c7221 */ /* 0x001fe20000010000 */
[----:B------:R-:W-:Y:S02]  /*8a50*/  MOV R37, R163 ;  /* 0x000000a300257202 */ /* 0x000fe40000000f00 */
[----:B------:R0:W-:Y:S01]  /*8a60*/  F2F.BF16.F32 R109, R36 ;  /* 0x00000024006d7304 */ /* 0x0001e20000202000 */
[----:B------:R-:W-:Y:S01]  /*8a70*/  @P2 MOV R34, R107 ;  /* 0x0000006b00222202 */ /* 0x000fe20000000f00 */
[----:B------:R-:W-:Y:S01]  /*8a80*/  FMUL.FTZ R151, R151, UR21 ;  /* 0x0000001597977c20 */ /* 0x000fe20008410000 */
[----:B------:R-:W-:Y:S01]  /*8a90*/  SHF.L.U32 R107, R45, 0x10, RZ ;  /* 0x000000102d6b7819 */ /* 0x000fe200000006ff */
[----:B------:R-:W-:Y:S01]  /*8aa0*/  HFMA2 R45, -RZ, RZ, 0, 0 ;  /* 0x00000000ff2d7431 */ /* 0x000fe200000001ff */
[----:B------:R-:W-:-:S02]  /*8ab0*/  SHF.L.U32 R105, R37, 0x10, RZ ;  /* 0x0000001025697819 */ /* 0x000fc400000006ff */
[----:B------:R-:W-:Y:S01]  /*8ac0*/  @P2 SHF.L.U32 R37, R34, 0x10, RZ ;  /* 0x0000001022252819 */ /* 0x000fe200000006ff */
[----:B------:R-:W-:Y:S01]  /*8ad0*/  FFMA.FTZ R108, R108, UR12, R107 ;  /* 0x0000000c6c6c7c23 */ /* 0x000fe2000801006b */
[----:B------:R-:W-:Y:S01]  /*8ae0*/  MOV R34, RZ ;  /* 0x000000ff00227202 */ /* 0x000fe20000000f00 */
[----:B------:R-:W-:Y:S01]  /*8af0*/  FFMA.FTZ R105, R130, UR12, R105 ;  /* 0x0000000c82697c23 */ /* 0x000fe20008010069 */
[----:B------:R-:W-:Y:S01]  /*8b00*/  @P6 FMUL.FTZ R34, R173, R106 ;  /* 0x0000006aad226220 */ /* 0x000fe20000410000 */
[----:B------:R-:W-:Y:S01]  /*8b10*/  @P2 FMUL.FTZ R45, R172, R37 ;  /* 0x00000025ac2d2220 */ /* 0x000fe20000410000 */
[----:B------:R-:W-:Y:S01]  /*8b20*/  LOP3.LUT P6, RZ, R148, 0xff00, RZ, 0xc0, !PT ;  /* 0x0000ff0094ff7812 */ /* 0x000fe200078cc0ff */
[----:B-1----:R-:W-:Y:S01]  /*8b30*/  FMUL.FTZ R149, R105, UR4 ;  /* 0x0000000469957c20 */ /* 0x002fe20008410000 */
[----:B------:R-:W-:Y:S01]  /*8b40*/  FMUL.FTZ R150, R108, UR4 ;  /* 0x000000046c967c20 */ /* 0x000fe20008410000 */
[----:B------:R-:W-:Y:S01]  /*8b50*/  F2F.BF16.F32 R155, R105 ;  /* 0x00000069009b7304 */ /* 0x000fe20000202000 */
[----:B------:R-:W-:Y:S01]  /*8b60*/  ISETP.GE.U32.AND P2, PT, R148, 0x1000000, PT ;  /* 0x010000009400780c */ /* 0x000fe20003f46070 */
[----:B------:R-:W-:Y:S01]  /*8b70*/  FMUL.FTZ R149, R149, UR21 ;  /* 0x0000001595957c20 */ /* 0x000fe20008410000 */
[----:B------:R-:W-:Y:S01]  /*8b80*/  FMUL.FTZ R150, R150, UR21 ;  /* 0x0000001596967c20 */ /* 0x000fe20008410000 */
[----:B------:R-:W-:-:S03]  /*8b90*/  MOV R130, RZ ;  /* 0x000000ff00827202 */ /* 0x000fc60000000f00 */
[----:B0-----:R-:W-:Y:S01]  /*8ba0*/  FMUL.FTZ R36, R63, R150 ;  /* 0x000000963f247220 */ /* 0x001fe20000410000 */
[----:B------:R0:W1:Y:S04]  /*8bb0*/  F2F.BF16.F32 R170, R108 ;  /* 0x0000006c00aa7304 */ /* 0x0000680000202000 */
[----:B0-----:R-:W-:Y:S01]  /*8bc0*/  FSEL R108, R36, RZ, P2 ;  /* 0x000000ff246c7208 */ /* 0x001fe20001000000 */
[----:B------:R-:W-:-:S05]  /*8bd0*/  FMUL.FTZ R36, R60, R151 ;  /* 0x000000973c247220 */ /* 0x000fca0000410000 */
[----:B------:R-:W-:Y:S01]  /*8be0*/  F2F.BF16.F32 R108, R108 ;  /* 0x0000006c006c7304 */ /* 0x000fe20000202000 */
[----:B--2---:R-:W-:Y:S02]  /*8bf0*/  @P0 MOV R37, R114 ;  /* 0x0000007200250202 */ /* 0x004fe40000000f00 */
[----:B------:R-:W-:Y:S02]  /*8c00*/  @P4 SHF.R.U64 R107, R114, 0x10, R115 ;  /* 0x00000010726b4819 */ /* 0x000fe40000001273 */
[----:B------:R-:W-:Y:S01]  /*8c10*/  @P0 SHF.L.U32 R106, R37, 0x10, RZ ;  /* 0x00000010256a0819 */ /* 0x000fe200000006ff */
[----:B------:R-:W-:-:S04]  /*8c20*/  FMUL.FTZ R37, R61, R152 ;  /* 0x000000983d257220 */ /* 0x000fc80000410000 */
[----:B------:R-:W-:Y:S01]  /*8c30*/  @P0 FMUL.FTZ R123, R153, R106 ;  /* 0x0000006a997b0220 */ /* 0x000fe20000410000 */
[----:B------:R-:W-:Y:S01]  /*8c40*/  FSEL R105, R37, RZ, P6 ;  /* 0x000000ff25697208 */ /* 0x000fe20003000000 */
[----:B------:R-:W-:Y:S01]  /*8c50*/  FMUL.FTZ R37, R62, R149 ;  /* 0x000000953e257220 */ /* 0x000fe20000410000 */
[----:B------:R-:W-:Y:S02]  /*8c60*/  LOP3.LUT P0, RZ, R148, 0xff0000, RZ, 0xc0, !PT ;  /* 0x00ff000094ff7812 */ /* 0x000fe4000780c0ff */
[----:B------:R0:W2:Y:S02]  /*8c70*/  F2F.BF16.F32 R111, R105 ;  /* 0x00000069006f7304 */ /* 0x0000a40000202000 */
[----:B------:R-:W-:Y:S02]  /*8c80*/  FSEL R106, R37, RZ, P0 ;  /* 0x000000ff256a7208 */ /* 0x000fe40000000000 */
[----:B------:R-:W-:Y:S02]  /*8c90*/  @P4 SHF.L.U32 R37, R107, 0x10, RZ ;  /* 0x000000106b254819 */ /* 0x000fe400000006ff */
[----:B-1----:R-:W-:-:S02]  /*8ca0*/  SHF.L.U32 R107, R170, 0x10, RZ ;  /* 0x00000010aa6b7819 */ /* 0x002fc400000006ff */
[----:B------:R-:W1:Y:S01]  /*8cb0*/  F2F.BF16.F32 R106, R106 ;  /* 0x0000006a006a7304 */ /* 0x000e620000202000 */
[----:B------:R-:W-:Y:S01]  /*8cc0*/  @P4 FMUL.FTZ R130, R154, R37 ;  /* 0x000000259a824220 */ /* 0x000fe20000410000 */
[----:B------:R-:W-:Y:S01]  /*8cd0*/  LOP3.LUT P4, RZ, R148, 0xff, RZ, 0xc0, !PT ;  /* 0x000000ff94ff7812 */ /* 0x000fe2000788c0ff */
[----:B0-----:R-:W-:-:S03]  /*8ce0*/  IMAD.WIDE.U32 R104, R104, 0x10000, RZ ;  /* 0x0001000068687825 */ /* 0x001fc600078e00ff */
[----:B------:R-:W-:Y:S01]  /*8cf0*/  FSEL R110, R36, RZ, P4 ;  /* 0x000000ff246e7208 */ /* 0x000fe20002000000 */
[----:B--2---:R-:W-:Y:S01]  /*8d00*/  IMAD.WIDE.U32 R36, R111, 0x10000, RZ ;  /* 0x000100006f247825 */ /* 0x004fe200078e00ff */
[----:B------:R-:W-:Y:S02]  /*8d10*/  SHF.L.U32 R111, R108, 0x10, RZ ;  /* 0x000000106c6f7819 */ /* 0x000fe400000006ff */
[----:B------:R0:W2:Y:S01]  /*8d20*/  F2F.BF16.F32 R153, R110 ;  /* 0x0000006e00997304 */ /* 0x0000a20000202000 */
[----:B------:R-:W-:Y:S02]  /*8d30*/  LOP3.LUT R105, R105, R107, R155, 0xfe, !PT ;  /* 0x0000006b69697212 */ /* 0x000fe400078efe9b */
[----:B------:R-:W-:Y:S01]  /*8d40*/  LOP3.LUT R104, R104, R109, RZ, 0xfc, !PT ;  /* 0x0000006d68687212 */ /* 0x000fe200078efcff */
[----:B------:R-:W-:Y:S01]  /*8d50*/  IMAD.WIDE.U32 R108, R141, 0x8, R184 ;  /* 0x000000088d6c7825 */ /* 0x000fe200078e00b8 */
[----:B-1----:R-:W-:-:S03]  /*8d60*/  LOP3.LUT R37, R37, R111, R106, 0xfe, !PT ;  /* 0x0000006f25257212 */ /* 0x002fc600078efe6a */
[----:B------:R-:W-:-:S04]  /*8d70*/  IMAD.WIDE.U32 R106, R141, 0x8, R186 ;  /* 0x000000088d6a7825 */ /* 0x000fc800078e00ba */
[----:B0-----:R-:W-:Y:S01]  /*8d80*/  IMAD.WIDE.U32 R110, R139, 0x8, R198 ;  /* 0x000000088b6e7825 */ /* 0x001fe200078e00c6 */
[----:B------:R0:W-:Y:S01]  /*8d90*/  STG.E.64 desc[UR14][R106.64], R104 ;  /* 0x000000686a007986 */ /* 0x0001e2000c101b0e */
[----:B--2---:R-:W-:-:S05]  /*8da0*/  LOP3.LUT R36, R36, R153, RZ, 0xfc, !PT ;  /* 0x0000009924247212 */ /* 0x004fca00078efcff */
[----:B------:R1:W-:Y:S04]  /*8db0*/  STG.E.64 desc[UR14][R108.64], R36 ;  /* 0x000000246c007986 */ /* 0x0003e8000c101b0e */
[----:B------:R-:W2:Y:S01]  /*8dc0*/  LDG.E.64 R110, desc[UR14][R110.64] ;  /* 0x0000000e6e6e7981 */ /* 0x000ea2000c1e1b00 */
[--C-:B------:R-:W-:Y:S01]  /*8dd0*/  FFMA.FTZ R114, R41, UR13, R116.reuse ;  /* 0x0000000d29727c23 */ /* 0x100fe20008010074 */
[----:B------:R-:W-:Y:S01]  /*8de0*/  MOV R41, R164 ;  /* 0x000000a400297202 */ /* 0x000fe20000000f00 */
[--C-:B------:R-:W-:Y:S01]  /*8df0*/  FFMA.FTZ R141, R126, UR13, R116.reuse ;  /* 0x0000000d7e8d7c23 */ /* 0x100fe20008010074 */
[----:B------:R-:W-:Y:S01]  /*8e00*/  FFMA.FTZ R136, R136, UR13, R116 ;  /* 0x0000000d88887c23 */ /* 0x000fe20008010074 */
[----:B------:R-:W-:Y:S01]  /*8e10*/  FADD.FTZ R114, R145, -R114 ;  /* 0x8000007291727221 */ /* 0x000fe20000010000 */
[----:B0-----:R-:W-:Y:S01]  /*8e20*/  SHF.L.U32 R106, R41, 0x10, RZ ;  /* 0x00000010296a7819 */ /* 0x001fe200000006ff */
[----:B------:R-:W-:Y:S01]  /*8e30*/  FADD.FTZ R141, R146, -R141 ;  /* 0x8000008d928d7221 */ /* 0x000fe20000010000 */
[----:B------:R-:W-:Y:S01]  /*8e40*/  FADD.FTZ R136, R47, -R136 ;  /* 0x800000882f887221 */ /* 0x000fe20000010000 */
[----:B------:R-:W-:Y:S01]  /*8e50*/  MOV R47, R165 ;  /* 0x000000a5002f7202 */ /* 0x000fe20000000f00 */
[----:B------:R-:W-:Y:S01]  /*8e60*/  FFMA.FTZ R131, R131, UR13, R116 ;  /* 0x0000000d83837c23 */ /* 0x000fe20008010074 */
[----:B-1----:R-:W-:Y:S01]  /*8e70*/  SHF.R.U64 R36, R164, 0x10, R165 ;  /* 0x00000010a4247819 */ /* 0x002fe200000012a5 */
[----:B------:R-:W-:Y:S01]  /*8e80*/  FFMA.FTZ R141, R141, UR12, R106 ;  /* 0x0000000c8d8d7c23 */ /* 0x000fe2000801006a */
[----:B------:R-:W-:Y:S01]  /*8e90*/  SHF.L.U32 R108, R47, 0x10, RZ ;  /* 0x000000102f6c7819 */ /* 0x000fe200000006ff */
[----:B------:R-:W-:Y:S01]  /*8ea0*/  HFMA2 R47, -RZ, RZ, 0, 0 ;  /* 0x00000000ff2f7431 */ /* 0x000fe200000001ff */
[----:B------:R-:W-:Y:S01]  /*8eb0*/  SHF.L.U32 R41, R36, 0x10, RZ ;  /* 0x0000001024297819 */ /* 0x000fe200000006ff */
[----:B------:R-:W-:Y:S01]  /*8ec0*/  HFMA2 R36, -RZ, RZ, 0, 0 ;  /* 0x00000000ff247431 */ /* 0x000fe200000001ff */
[----:B------:R-:W-:Y:S01]  /*8ed0*/  @P5 MOV R37, R115 ;  /* 0x0000007300255202 */ /* 0x000fe20000000f00 */
[----:B------:R-:W-:Y:S01]  /*8ee0*/  FADD.FTZ R131, R144, -R131 ;  /* 0x8000008390837221 */ /* 0x000fe20000010000 */
[----:B------:R-:W-:Y:S01]  /*8ef0*/  FFMA.FTZ R140, R140, UR13, R116 ;  /* 0x0000000d8c8c7c23 */ /* 0x000fe20008010074 */
[----:B------:R-:W-:Y:S01]  /*8f00*/  FFMA.FTZ R106, R114, UR12, R41 ;  /* 0x0000000c726a7c23 */ /* 0x000fe20008010029 */
[----:B------:R-:W-:Y:S01]  /*8f10*/  @P5 SHF.L.U32 R104, R37, 0x10, RZ ;  /* 0x0000001025685819 */ /* 0x000fe200000006ff */
[----:B------:R-:W-:Y:S01]  /*8f20*/  FFMA.FTZ R108, R131, UR12, R108 ;  /* 0x0000000c836c7c23 */ /* 0x000fe2000801006c */
[----:B------:R-:W-:Y:S01]  /*8f30*/  @P3 SHF.R.U32.HI R114, RZ, 0x10, R115 ;  /* 0x00000010ff723819 */ /* 0x000fe20000011673 */
[----:B------:R-:W-:Y:S01]  /*8f40*/  FFMA.FTZ R126, R129, UR13, R116 ;  /* 0x0000000d817e7c23 */ /* 0x000fe20008010074 */
[----:B------:R-:W-:Y:S01]  /*8f50*/  MOV R37, RZ ;  /* 0x000000ff00257202 */ /* 0x000fe20000000f00 */
[----:B------:R-:W-:Y:S01]  /*8f60*/  @P5 FMUL.FTZ R36, R147, R104 ;  /* 0x0000006893245220 */ /* 0x000fe20000410000 */
[----:B------:R-:W-:Y:S01]  /*8f70*/  @P3 SHF.L.U32 R104, R114, 0x10, RZ ;  /* 0x0000001072683819 */ /* 0x000fe200000006ff */
[----:B------:R-:W-:Y:S01]  /*8f80*/  FMUL.FTZ R129, R108, UR4 ;  /* 0x000000046c817c20 */ /* 0x000fe20008410000 */
[----:B------:R-:W-:Y:S01]  /*8f90*/  FADD.FTZ R140, R127, -R140 ;  /* 0x8000008c7f8c7221 */ /* 0x000fe20000010000 */
[--C-:B------:R-:W-:Y:S01]  /*8fa0*/  FFMA.FTZ R127, R40, UR13, R116.reuse ;  /* 0x0000000d287f7c23 */ /* 0x100fe20008010074 */
[----:B------:R-:W-:Y:S01]  /*8fb0*/  MOV R114, RZ ;  /* 0x000000ff00727202 */ /* 0x000fe20000000f00 */
[----:B------:R-:W-:Y:S01]  /*8fc0*/  @P3 FMUL.FTZ R37, R143, R104 ;  /* 0x000000688f253220 */ /* 0x000fe20000410000 */
[----:B------:R-:W-:Y:S01]  /*8fd0*/  LOP3.LUT P3, RZ, R142, 0xff00, RZ, 0xc0, !PT ;  /* 0x0000ff008eff7812 */ /* 0x000fe2000786c0ff */
[----:B------:R-:W-:Y:S01]  /*8fe0*/  FFMA.FTZ R143, R138, UR13, R116 ;  /* 0x0000000d8a8f7c23 */ /* 0x000fe20008010074 */
[----:B------:R-:W-:Y:S01]  /*8ff0*/  FMUL.FTZ R129, R129, UR21 ;  /* 0x0000001581817c20 */ /* 0x000fe20008410000 */
[----:B------:R-:W-:Y:S01]  /*9000*/  F2F.BF16.F32 R105, R141 ;  /* 0x0000008d00697304 */ /* 0x000fe20000202000 */
[----:B------:R-:W-:Y:S01]  /*9010*/  FADD.FTZ R131, R43, -R126 ;  /* 0x8000007e2b837221 */ /* 0x000fe20000010000 */
[----:B------:R-:W-:Y:S01]  /*9020*/  FADD.FTZ R143, R42, -R143 ;  /* 0x8000008f2a8f7221 */ /* 0x000fe20000010000 */
[----:B------:R-:W-:Y:S01]  /*9030*/  FMUL.FTZ R43, R66, R129 ;  /* 0x00000081422b7220 */ /* 0x000fe20000410000 */
[----:B------:R-:W-:-:S02]  /*9040*/  MOV R42, R166 ;  /* 0x000000a6002a7202 */ /* 0x000fc40000000f00 */
[----:B------:R-:W-:Y:S02]  /*9050*/  LOP3.LUT P5, RZ, R142, 0xff0000, RZ, 0xc0, !PT ;  /* 0x00ff00008eff7812 */ /* 0x000fe400078ac0ff */
[----:B------:R-:W-:Y:S02]  /*9060*/  MOV R138, R167 ;  /* 0x000000a7008a7202 */ /* 0x000fe40000000f00 */
[----:B------:R-:W-:-:S04]  /*9070*/  FSEL R43, R43, RZ, P5 ;  /* 0x000000ff2b2b7208 */ /* 0x000fc80002800000 */
[----:B------:R0:W-:Y:S02]  /*9080*/  F2F.BF16.F32 R126, R43 ;  /* 0x0000002b007e7304 */ /* 0x0001e40000202000 */
[----:B0-----:R-:W-:Y:S02]  /*9090*/  SHF.L.U32 R43, R138, 0x10, RZ ;  /* 0x000000108a2b7819 */ /* 0x001fe400000006ff */
[----:B---3--:R-:W-:Y:S02]  /*90a0*/  @P4 MOV R41, R38 ;  /* 0x0000002600294202 */ /* 0x008fe40000000f00 */
[----:B------:R-:W-:Y:S02]  /*90b0*/  @P6 SHF.R.U64 R107, R38, 0x10, R39 ;  /* 0x00000010266b6819 */ /* 0x000fe40000001227 */
[----:B------:R-:W-:Y:S02]  /*90c0*/  @P4 SHF.L.U32 R38, R41, 0x10, RZ ;  /* 0x0000001029264819 */ /* 0x000fe400000006ff */
[----:B------:R0:W-:Y:S01]  /*90d0*/  F2F.BF16.F32 R41, R106 ;  /* 0x0000006a00297304 */ /* 0x0001e20000202000 */
[----:B------:R-:W-:-:S02]  /*90e0*/  @P6 SHF.L.U32 R107, R107, 0x10, RZ ;  /* 0x000000106b6b6819 */ /* 0x000fc400000006ff */
[----:B------:R-:W-:Y:S01]  /*90f0*/  @P4 FMUL.FTZ R47, R151, R38 ;  /* 0x00000026972f4220 */ /* 0x000fe20000410000 */
[----:B------:R-:W-:Y:S02]  /*9100*/  SHF.R.U32.HI R38, RZ, 0x10, R165 ;  /* 0x00000010ff267819 */ /* 0x000fe400000116a5 */
[----:B------:R-:W-:Y:S01]  /*9110*/  ISETP.GE.U32.AND P4, PT, R142, 0x1000000, PT ;  /* 0x010000008e00780c */ /* 0x000fe20003f86070 */
[----:B------:R-:W-:Y:S01]  /*9120*/  @P6 FMUL.FTZ R114, R152, R107 ;  /* 0x0000006b98726220 */ /* 0x000fe20000410000 */
[----:B------:R-:W-:Y:S01]  /*9130*/  SHF.L.U32 R109, R38, 0x10, RZ ;  /* 0x00000010266d7819 */ /* 0x000fe200000006ff */
[----:B------:R-:W-:Y:S01]  /*9140*/  FMUL.FTZ R38, R106, UR4 ;  /* 0x000000046a267c20 */ /* 0x000fe20008410000 */
[----:B------:R-:W-:Y:S01]  /*9150*/  LOP3.LUT P6, RZ, R142, 0xff, RZ, 0xc0, !PT ;  /* 0x000000ff8eff7812 */ /* 0x000fe200078cc0ff */
[----:B------:R1:W-:Y:S01]  /*9160*/  F2F.BF16.F32 R107, R108 ;  /* 0x0000006c006b7304 */ /* 0x0003e20000202000 */
[----:B------:R-:W-:Y:S01]  /*9170*/  SHF.R.U32.HI R142, RZ, 0x10, R167 ;  /* 0x00000010ff8e7819 */ /* 0x000fe200000116a7 */
[----:B------:R-:W-:Y:S01]  /*9180*/  FFMA.FTZ R109, R136, UR12, R109 ;  /* 0x0000000c886d7c23 */ /* 0x000fe2000801006d */
[----:B0-----:R-:W-:-:S02]  /*9190*/  FMUL.FTZ R106, R38, UR21 ;  /* 0x00000015266a7c20 */ /* 0x001fc40008410000 */
[----:B------:R-:W-:Y:S01]  /*91a0*/  SHF.L.U32 R138, R142, 0x10, RZ ;  /* 0x000000108e8a7819 */ /* 0x000fe200000006ff */
[----:B------:R-:W-:Y:S01]  /*91b0*/  FMUL.FTZ R136, R109, UR4 ;  /* 0x000000046d887c20 */ /* 0x000fe20008410000 */
[----:B------:R-:W-:Y:S01]  /*91c0*/  FMUL.FTZ R38, R65, R106 ;  /* 0x0000006a41267220 */ /* 0x000fe20000410000 */
[----:B------:R0:W3:Y:S01]  /*91d0*/  F2F.BF16.F32 R104, R109 ;  /* 0x0000006d00687304 */ /* 0x0000e20000202000 */
[----:B-1----:R-:W-:Y:S01]  /*91e0*/  SHF.L.U32 R108, R42, 0x10, RZ ;  /* 0x000000102a6c7819 */ /* 0x002fe200000006ff */
[----:B------:R-:W-:Y:S01]  /*91f0*/  FMUL.FTZ R136, R136, UR21 ;  /* 0x0000001588887c20 */ /* 0x000fe20008410000 */
[----:B------:R-:W-:Y:S01]  /*9200*/  FFMA.FTZ R142, R140, UR12, R43 ;  /* 0x0000000c8c8e7c23 */ /* 0x000fe2000801002b */
[----:B------:R-:W-:Y:S02]  /*9210*/  FSEL R38, R38, RZ, P3 ;  /* 0x000000ff26267208 */ /* 0x000fe40001800000 */
[----:B------:R-:W-:Y:S01]  /*9220*/  FMUL.FTZ R40, R67, R136 ;  /* 0x0000008843287220 */ /* 0x000fe20000410000 */
[----:B------:R-:W-:Y:S01]  /*9230*/  FFMA.FTZ R108, R131, UR12, R108 ;  /* 0x0000000c836c7c23 */ /* 0x000fe2000801006c */
[----:B------:R1:W4:Y:S01]  /*9240*/  F2F.BF16.F32 R115, R38 ;  /* 0x0000002600737304 */ /* 0x0003220000202000 */
[----:B0-----:R-:W-:Y:S01]  /*9250*/  FMUL.FTZ R109, R141, UR4 ;  /* 0x000000048d6d7c20 */ /* 0x001fe20008410000 */
[----:B------:R-:W-:Y:S01]  /*9260*/  FADD.FTZ R141, R44, -R127 ;  /* 0x8000007f2c8d7221 */ /* 0x000fe20000010000 */
[----:B------:R-:W-:-:S02]  /*9270*/  FSEL R40, R40, RZ, P4 ;  /* 0x000000ff28287208 */ /* 0x000fc40002000000 */
[----:B------:R-:W-:Y:S01]  /*9280*/  FMUL.FTZ R109, R109, UR21 ;  /* 0x000000156d6d7c20 */ /* 0x000fe20008410000 */
[----:B------:R-:W-:Y:S01]  /*9290*/  SHF.R.U64 R127, R166, 0x10, R167 ;  /* 0x00000010a67f7819 */ /* 0x000fe200000012a7 */
[----:B------:R-:W-:Y:S01]  /*92a0*/  FFMA.FTZ R144, R141, UR12, R138 ;  /* 0x0000000c8d907c23 */ /* 0x000fe2000801008a */
[----:B------:R0:W0:Y:S01]  /*92b0*/  F2F.BF16.F32 R44, R40 ;  /* 0x00000028002c7304 */ /* 0x0000220000202000 */
[----:B-1----:R-:W-:Y:S01]  /*92c0*/  FMUL.FTZ R38, R64, R109 ;  /* 0x0000006d40267220 */ /* 0x002fe20000410000 */
[----:B------:R-:W-:Y:S02]  /*92d0*/  SHF.L.U32 R42, R127, 0x10, RZ ;  /* 0x000000107f2a7819 */ /* 0x000fe400000006ff */
[----:B---3--:R-:W-:Y:S02]  /*92e0*/  SHF.L.U32 R104, R104, 0x10, RZ ;  /* 0x0000001068687819 */ /* 0x008fe400000006ff */
[----:B------:R-:W-:Y:S01]  /*92f0*/  FSEL R38, R38, RZ, P6 ;  /* 0x000000ff26267208 */ /* 0x000fe20003000000 */
[----:B------:R-:W-:Y:S01]  /*9300*/  FFMA.FTZ R143, R143, UR12, R42 ;  /* 0x0000000c8f8f7c23 */ /* 0x000fe2000801002a */
[----:B----4-:R-:W-:-:S02]  /*9310*/  IMAD.WIDE.U32 R42, R115, 0x10000, RZ ;  /* 0x00010000732a7825 */ /* 0x010fc400078e00ff */
[----:B------:R1:W3:Y:S02]  /*9320*/  F2F.BF16.F32 R127, R38 ;  /* 0x00000026007f7304 */ /* 0x0002e40000202000 */
[----:B0-----:R-:W-:Y:S01]  /*9330*/  IMAD.WIDE.U32 R40, R41, 0x10000, RZ ;  /* 0x0001000029287825 */ /* 0x001fe200078e00ff */
[----:B------:R-:W-:-:S03]  /*9340*/  SHF.L.U32 R115, R44, 0x10, RZ ;  /* 0x000000102c737819 */ /* 0x000fc600000006ff */
[----:B------:R-:W-:Y:S01]  /*9350*/  HFMA2 R44, -RZ, RZ, 0, 0 ;  /* 0x00000000ff2c7431 */ /* 0x000fe200000001ff */
[----:B------:R-:W-:Y:S01]  /*9360*/  LOP3.LUT R41, R41, R104, R107, 0xfe, !PT ;  /* 0x0000006829297212 */ /* 0x000fe200078efe6b */
[----:B------:R-:W-:Y:S01]  /*9370*/  FMUL.FTZ R138, R143, UR4 ;  /* 0x000000048f8a7c20 */ /* 0x000fe20008410000 */
[----:B------:R-:W-:Y:S01]  /*9380*/  @P0 MOV R104, R39 ;  /* 0x0000002700680202 */ /* 0x000fe20000000f00 */
[----:B------:R-:W-:Y:S01]  /*9390*/  F2F.BF16.F32 R140, R143 ;  /* 0x0000008f008c7304 */ /* 0x000fe20000202000 */
[----:B------:R-:W-:Y:S02]  /*93a0*/  LOP3.LUT R40, R40, R105, RZ, 0xfc, !PT ;  /* 0x0000006928287212 */ /* 0x000fe400078efcff */
[----:B-1----:R-:W-:Y:S01]  /*93b0*/  @P0 SHF.L.U32 R38, R104, 0x10, RZ ;  /* 0x0000001068260819 */ /* 0x002fe200000006ff */
[----:B------:R-:W-:Y:S01]  /*93c0*/  IMAD.WIDE.U32 R104, R139, 0x8, R186 ;  /* 0x000000088b687825 */ /* 0x000fe200078e00ba */
[----:B---3--:R-:W-:Y:S02]  /*93d0*/  LOP3.LUT R42, R42, R127, RZ, 0xfc, !PT ;  /* 0x0000007f2a2a7212 */ /* 0x008fe400078efcff */
[----:B------:R-:W-:Y:S01]  /*93e0*/  @P2 SHF.R.U32.HI R127, RZ, 0x10, R39 ;  /* 0x00000010ff7f2819 */ /* 0x000fe20000011627 */
[----:B------:R-:W-:Y:S01]  /*93f0*/  @P0 FMUL.FTZ R44, R149, R38 ;  /* 0x00000026952c0220 */ /* 0x000fe20000410000 */
[----:B------:R0:W-:Y:S01]  /*9400*/  STG.E.64 desc[UR14][R104.64], R40 ;  /* 0x0000002868007986 */ /* 0x0001e2000c101b0e */
[----:B------:R-:W-:Y:S01]  /*9410*/  LOP3.LUT R43, R43, R115, R126, 0xfe, !PT ;  /* 0x000000732b2b7212 */ /* 0x000fe200078efe7e */
[----:B------:R-:W-:Y:S01]  /*9420*/  IMAD.WIDE.U32 R38, R139, 0x8, R184 ;  /* 0x000000088b267825 */ /* 0x000fe200078e00b8 */
[----:B------:R-:W-:Y:S01]  /*9430*/  @P2 SHF.L.U32 R127, R127, 0x10, RZ ;  /* 0x000000107f7f2819 */ /* 0x000fe200000006ff */
[----:B------:R-:W-:Y:S01]  /*9440*/  F2F.BF16.F32 R107, R108 ;  /* 0x0000006c006b7304 */ /* 0x000fe20000202000 */
[----:B------:R-:W-:-:S02]  /*9450*/  MOV R115, RZ ;  /* 0x000000ff00737202 */ /* 0x000fc40000000f00 */
[----:B------:R1:W-:Y:S01]  /*9460*/  STG.E.64 desc[UR14][R38.64], R42 ;  /* 0x0000002a26007986 */ /* 0x0003e2000c101b0e */
[----:B------:R-:W-:Y:S01]  /*9470*/  @P2 FMUL.FTZ R115, R150, R127 ;  /* 0x0000007f96732220 */ /* 0x000fe20000410000 */
[----:B------:R-:W-:Y:S01]  /*9480*/  CS2R R126, SRZ ;  /* 0x00000000007e7805 */ /* 0x000fe2000001ff00 */
[----:B0-----:R-:W-:-:S04]  /*9490*/  IMAD.WIDE.U32 R40, R125, 0x8, R198 ;  /* 0x000000087d287825 */ /* 0x001fc800078e00c6 */
[----:B------:R-:W-:Y:S01]  /*94a0*/  FMUL.FTZ R138, R138, UR21 ;  /* 0x000000158a8a7c20 */ /* 0x000fe20008410000 */
[----:B-1----:R-:W-:Y:S01]  /*94b0*/  FMUL.FTZ R43, R144, UR4 ;  /* 0x00000004902b7c20 */ /* 0x002fe20008410000 */
[----:B------:R0:W3:Y:S01]  /*94c0*/  LDG.E.64 R38, desc[UR14][R40.64] ;  /* 0x0000000e28267981 */ /* 0x0000e2000c1e1b00 */
[----:B------:R-:W-:Y:S01]  /*94d0*/  FMUL.FTZ R139, R108, UR4 ;  /* 0x000000046c8b7c20 */ /* 0x000fe20008410000 */
[----:B------:R-:W-:Y:S01]  /*94e0*/  FMUL.FTZ R42, R69, R138 ;  /* 0x0000008a452a7220 */ /* 0x000fe20000410000 */
[C---:B------:R-:W-:Y:S01]  /*94f0*/  ISETP.GE.U32.AND P2, PT, R137.reuse, 0x1000000, PT ;  /* 0x010000008900780c */ /* 0x040fe20003f46070 */
[----:B------:R-:W1:Y:S01]  /*9500*/  F2F.BF16.F32 R105, R144 ;  /* 0x0000009000697304 */ /* 0x000e620000202000 */
[----:B------:R-:W-:Y:S01]  /*9510*/  LOP3.LUT P0, RZ, R137, 0xff00, RZ, 0xc0, !PT ;  /* 0x0000ff0089ff7812 */ /* 0x000fe2000780c0ff */
[----:B------:R-:W-:-:S03]  /*9520*/  FMUL.FTZ R139, R139, UR21 ;  /* 0x000000158b8b7c20 */ /* 0x000fc60008410000 */
[----:B------:R-:W-:-:S03]  /*9530*/  FSEL R42, R42, RZ, P0 ;  /* 0x000000ff2a2a7208 */ /* 0x000fc60000000000 */
[----:B------:R-:W-:Y:S01]  /*9540*/  F2F.BF16.F32 R141, R142 ;  /* 0x0000008e008d7304 */ /* 0x000fe20000202000 */
[----:B-1----:R-:W-:Y:S02]  /*9550*/  SHF.L.U32 R105, R105, 0x10, RZ ;  /* 0x0000001069697819 */ /* 0x002fe400000006ff */
[----:B--2---:R-:W-:Y:S02]  /*9560*/  @P6 MOV R131, R110 ;  /* 0x0000006e00836202 */ /* 0x004fe40000000f00 */
[----:B0-----:R-:W-:Y:S01]  /*9570*/  @P3 SHF.R.U64 R41, R110, 0x10, R111 ;  /* 0x000000106e293819 */ /* 0x001fe2000000126f */
[----:B------:R-:W-:Y:S01]  /*9580*/  FMUL.FTZ R110, R43, UR21 ;  /* 0x000000152b6e7c20 */ /* 0x000fe20008410000 */
[----:B------:R-:W-:Y:S01]  /*9590*/  @P6 SHF.L.U32 R104, R131, 0x10, RZ ;  /* 0x0000001083686819 */ /* 0x000fe200000006ff */
[----:B------:R-:W-:Y:S01]  /*95a0*/  FMUL.FTZ R131, R142, UR4 ;  /* 0x000000048e837c20 */ /* 0x000fe20008410000 */
[----:B------:R-:W-:-:S03]  /*95b0*/  @P3 SHF.L.U32 R41, R41, 0x10, RZ ;  /* 0x0000001029293819 */ /* 0x000fc600000006ff */
[----:B------:R-:W-:Y:S01]  /*95c0*/  FMUL.FTZ R131, R131, UR21 ;  /* 0x0000001583837c20 */ /* 0x000fe20008410000 */
[----:B------:R-:W-:Y:S01]  /*95d0*/  @P6 FMUL.FTZ R126, R109, R104 ;  /* 0x000000686d7e6220 */ /* 0x000fe20000410000 */
[C---:B------:R-:W-:Y:S01]  /*95e0*/  LOP3.LUT P6, RZ, R137.reuse, 0xff0000, RZ, 0xc0, !PT ;  /* 0x00ff000089ff7812 */ /* 0x040fe200078cc0ff */
[----:B------:R-:W-:Y:S01]  /*95f0*/  @P3 FMUL.FTZ R127, R106, R41 ;  /* 0x000000296a7f3220 */ /* 0x000fe20000410000 */
[----:B------:R-:W-:Y:S01]  /*9600*/  FMUL.FTZ R40, R70, R131 ;  /* 0x0000008346287220 */ /* 0x000fe20000410000 */
[----:B------:R-:W-:Y:S01]  /*9610*/  LOP3.LUT P3, RZ, R137, 0xff, RZ, 0xc0, !PT ;  /* 0x000000ff89ff7812 */ /* 0x000fe2000786c0ff */
[----:B------:R0:W1:Y:S03]  /*9620*/  F2F.BF16.F32 R109, R42 ;  /* 0x0000002a006d7304 */ /* 0x0000660000202000 */
[----:B------:R-:W-:Y:S01]  /*9630*/  FSEL R104, R40, RZ, P6 ;  /* 0x000000ff28687208 */ /* 0x000fe20003000000 */
[----:B------:R-:W-:-:S05]  /*9640*/  FMUL.FTZ R40, R71, R110 ;  /* 0x0000006e47287220 */ /* 0x000fca0000410000 */
[----:B------:R-:W-:Y:S01]  /*9650*/  FSEL R106, R40, RZ, P2 ;  /* 0x000000ff286a7208 */ /* 0x000fe20001000000 */
[----:B------:R-:W-:Y:S01]  /*9660*/  FMUL.FTZ R40, R68, R139 ;  /* 0x0000008b44287220 */ /* 0x000fe20000410000 */
[----:B------:R-:W-:Y:S01]  /*9670*/  F2F.BF16.F32 R104, R104 ;  /* 0x0000006800687304 */ /* 0x000fe20000202000 */
[----:B0-----:R-:W-:-:S03]  /*9680*/  IMAD.WIDE.U32 R42, R140, 0x10000, RZ ;  /* 0x000100008c2a7825 */ /* 0x001fc600078e00ff */
[----:B------:R-:W-:Y:S01]  /*9690*/  FSEL R108, R40, RZ, P3 ;  /* 0x000000ff286c7208 */ /* 0x000fe20001800000 */
[----:B-1----:R-:W-:Y:S01]  /*96a0*/  IMAD.WIDE.U32 R40, R109, 0x10000, RZ ;  /* 0x000100006d287825 */ /* 0x002fe200078e00ff */
[----:B------:R-:W-:Y:S02]  /*96b0*/  LOP3.LUT R43, R43, R105, R141, 0xfe, !PT ;  /* 0x000000692b2b7212 */ /* 0x000fe400078efe8d */
[----:B------:R-:W0:Y:S01]  /*96c0*/  F2F.BF16.F32 R106, R106 ;  /* 0x0000006a006a7304 */ /* 0x000e220000202000 */
[----:B------:R-:W-:-:S07]  /*96d0*/  LOP3.LUT R42, R42, R107, RZ, 0xfc, !PT ;  /* 0x0000006b2a2a7212 */ /* 0x000fce00078efcff */
[----:B------:R-:W1:Y:S01]  /*96e0*/  F2F.BF16.F32 R137, R108 ;  /* 0x0000006c00897304 */ /* 0x000e620000202000 */
[----:B0-----:R-:W-:Y:S01]  /*96f0*/  SHF.L.U32 R109, R106, 0x10, RZ ;  /* 0x000000106a6d7819 */ /* 0x001fe200000006ff */
[----:B------:R-:W-:-:S03]  /*9700*/  IMAD.WIDE.U32 R106, R125, 0x8, R184 ;  /* 0x000000087d6a7825 */ /* 0x000fc600078e00b8 */
[----:B------:R-:W-:Y:S01]  /*9710*/  LOP3.LUT R41, R41, R109, R104, 0xfe, !PT ;  /* 0x0000006d29297212 */ /* 0x000fe200078efe68 */
[----:B------:R-:W-:Y:S01]  /*9720*/  IMAD.WIDE.U32 R104, R125, 0x8, R186 ;  /* 0x000000087d687825 */ /* 0x000fe200078e00ba */
[----:B-1----:R-:W-:-:S03]  /*9730*/  LOP3.LUT R40, R40, R137, RZ, 0xfc, !PT ;  /* 0x0000008928287212 */ /* 0x002fc600078efcff */
[----:B------:R-:W-:Y:S01]  /*9740*/  IMAD.WIDE.U32 R108, R132, 0x8, R198 ;  /* 0x00000008846c7825 */ /* 0x000fe200078e00c6 */
[----:B------:R0:W-:Y:S04]  /*9750*/  STG.E.64 desc[UR14][R104.64], R42 ;  /* 0x0000002a68007986 */ /* 0x0001e8000c101b0e */
[----:B------:R1:W-:Y:S04]  /*9760*/  STG.E.64 desc[UR14][R106.64], R40 ;  /* 0x000000286a007986 */ /* 0x0003e8000c101b0e */
[----:B------:R-:W2:Y:S01]  /*9770*/  LDG.E.64 R108, desc[UR14][R108.64] ;  /* 0x0000000e6c6c7981 */ /* 0x000ea2000c1e1b00 */
[--C-:B------:R-:W-:Y:S01]  /*9780*/  FFMA.FTZ R137, R120, UR13, R116.reuse ;  /* 0x0000000d78897c23 */ /* 0x100fe20008010074 */
[--C-:B------:R-:W-:Y:S01]  /*9790*/  FFMA.FTZ R120, R46, UR13, R116.reuse ;  /* 0x0000000d2e787c23 */ /* 0x100fe20008010074 */
[----:B------:R-:W-:Y:S01]  /*97a0*/  SHF.R.U64 R46, R168, 0x10, R169 ;  /* 0x00000010a82e7819 */ /* 0x000fe200000012a9 */
[----:B------:R-:W-:Y:S01]  /*97b0*/  FFMA.FTZ R141, R121, UR13, R116 ;  /* 0x0000000d798d7c23 */ /* 0x000fe20008010074 */
[----:B------:R-:W-:Y:S01]  /*97c0*/  FADD.FTZ R137, R134, -R137 ;  /* 0x8000008986897221 */ /* 0x000fe20000010000 */
[----:B------:R-:W-:Y:S01]  /*97d0*/  FADD.FTZ R120, R133, -R120 ;  /* 0x8000007885787221 */ /* 0x000fe20000010000 */
[----:B------:R-:W-:Y:S01]  /*97e0*/  SHF.L.U32 R46, R46, 0x10, RZ ;  /* 0x000000102e2e7819 */ /* 0x000fe200000006ff */
[----:B------:R-:W-:Y:S01]  /*97f0*/  FADD.FTZ R141, R124, -R141 ;  /* 0x8000008d7c8d7221 */ /* 0x000fe20000010000 */
[----:B0-----:R-:W-:Y:S01]  /*9800*/  SHF.R.U32.HI R42, RZ, 0x10, R169 ;  /* 0x00000010ff2a7819 */ /* 0x001fe200000116a9 */
[----:B------:R-:W-:Y:S01]  /*9810*/  FFMA.FTZ R122, R122, UR13, R116 ;  /* 0x0000000d7a7a7c23 */ /* 0x000fe20008010074 */
[----:B-1----:R-:W-:Y:S01]  /*9820*/  MOV R41, R169 ;  /* 0x000000a900297202 */ /* 0x002fe20000000f00 */
[----:B------:R-:W-:Y:S01]  /*9830*/  FFMA.FTZ R137, R137, UR12, R46 ;  /* 0x0000000c89897c23 */ /* 0x000fe2000801002e */
[----:B------:R-:W-:Y:S01]  /*9840*/  @P5 MOV R40, R111 ;  /* 0x0000006f00285202 */ /* 0x000fe20000000f00 */
[----:B------:R-:W-:Y:S01]  /*9850*/  HFMA2 R46, -RZ, RZ, 0, 0 ;  /* 0x00000000ff2e7431 */ /* 0x000fe200000001ff */
[----:B------:R-:W-:Y:S01]  /*9860*/  SHF.L.U32 R41, R41, 0x10, RZ ;  /* 0x0000001029297819 */ /* 0x000fe200000006ff */
[----:B------:R-:W-:Y:S01]  /*9870*/  FADD.FTZ R122, R135, -R122 ;  /* 0x8000007a877a7221 */ /* 0x000fe20000010000 */
[----:B------:R-:W-:Y:S01]  /*9880*/  SHF.L.U32 R42, R42, 0x10, RZ ;  /* 0x000000102a2a7819 */ /* 0x000fe200000006ff */
[----:B------:R-:W-:Y:S01]  /*9890*/  FMUL.FTZ R116, R137, UR4 ;  /* 0x0000000489747c20 */ /* 0x000fe20008410000 */
[----:B------:R-:W-:Y:S01]  /*98a0*/  MOV R125, R168 ;  /* 0x000000a8007d7202 */ /* 0x000fe20000000f00 */
[----:B------:R-:W-:Y:S01]  /*98b0*/  FFMA.FTZ R120, R120, UR12, R41 ;  /* 0x0000000c78787c23 */ /* 0x000fe20008010029 */
[----:B------:R-:W-:Y:S01]  /*98c0*/  @P4 SHF.R.U32.HI R41, RZ, 0x10, R111 ;  /* 0x00000010ff294819 */ /* 0x000fe2000001166f */
[----:B------:R-:W-:Y:S01]  /*98d0*/  FFMA.FTZ R141, R141, UR12, R42 ;  /* 0x0000000c8d8d7c23 */ /* 0x000fe2000801002a */
[----:B------:R-:W-:Y:S01]  /*98e0*/  @P5 SHF.L.U32 R40, R40, 0x10, RZ ;  /* 0x0000001028285819 */ /* 0x000fe200000006ff */
[----:B------:R-:W-:Y:S01]  /*98f0*/  FMUL.FTZ R116, R116, UR21 ;  /* 0x0000001574747c20 */ /* 0x000fe20008410000 */
[----:B------:R-:W-:-:S02]  /*9900*/  @P4 SHF.L.U32 R41, R41, 0x10, RZ ;  /* 0x0000001029294819 */ /* 0x000fc400000006ff */
[----:B------:R-:W-:Y:S02]  /*9910*/  CS2R R106, SRZ ;  /* 0x00000000006a7805 */ /* 0x000fe4000001ff00 */
[----:B------:R-:W-:Y:S01]  /*9920*/  SHF.L.U32 R121, R125, 0x10, RZ ;  /* 0x000000107d797819 */ /* 0x000fe200000006ff */
[----:B------:R-:W-:Y:S01]  /*9930*/  @P5 FMUL.FTZ R46, R129, R40 ;  /* 0x00000028812e5220 */ /* 0x000fe20000410000 */
[----:B------:R-:W-:Y:S01]  /*9940*/  MOV R111, RZ ;  /* 0x000000ff006f7202 */ /* 0x000fe20000000f00 */
[----:B------:R-:W-:Y:S01]  /*9950*/  @P4 FMUL.FTZ R111, R136, R41 ;  /* 0x00000029886f4220 */ /* 0x000fe20000410000 */
[----:B------:R-:W-:Y:S01]  /*9960*/  FMUL.FTZ R41, R141, UR4 ;  /* 0x000000048d297c20 */ /* 0x000fe20008410000 */
[----:B------:R-:W-:Y:S01]  /*9970*/  FFMA.FTZ R105, R122, UR12, R121 ;  /* 0x0000000c7a697c23 */ /* 0x000fe20008010079 */
[----:B------:R-:W-:Y:S01]  /*9980*/  FMUL.FTZ R42, R73, R116 ;  /* 0x00000074492a7220 */ /* 0x000fe20000410000 */
[----:B------:R-:W-:Y:S01]  /*9990*/  LOP3.LUT P5, RZ, R128, 0xff00, RZ, 0xc0, !PT ;  /* 0x0000ff0080ff7812 */ /* 0x000fe200078ac0ff */
[----:B------:R-:W-:Y:S01]  /*99a0*/  FMUL.FTZ R134, R41, UR21 ;  /* 0x0000001529867c20 */ /* 0x000fe20008410000 */
[----:B------:R0:W-:Y:S01]  /*99b0*/  F2F.BF16.F32 R133, R105 ;  /* 0x0000006900857304 */ /* 0x0001e20000202000 */
[----:B------:R-:W-:Y:S01]  /*99c0*/  FMUL.FTZ R104, R120, UR4 ;  /* 0x0000000478687c20 */ /* 0x000fe20008410000 */
[----:B------:R-:W-:-:S02]  /*99d0*/  FSEL R42, R42, RZ, P5 ;  /* 0x000000ff2a2a7208 */ /* 0x000fc40002800000 */
[----:B------:R-:W-:-:S04]  /*99e0*/  LOP3.LUT P4, RZ, R128, 0xff0000, RZ, 0xc0, !PT ;  /* 0x00ff000080ff7812 */ /* 0x000fc8000788c0ff */
[----:B------:R-:W-:Y:S01]  /*99f0*/  F2F.BF16.F32 R122, R120 ;  /* 0x00000078007a7304 */ /* 0x000fe20000202000 */
[----:B0-----:R-:W-:-:S04]  /*9a00*/  FMUL.FTZ R105, R105, UR4 ;  /* 0x0000000469697c20 */ /* 0x001fc80008410000 */
[----:B------:R-:W-:-:S03]  /*9a10*/  FMUL.FTZ R135, R105, UR21 ;  /* 0x0000001569877c20 */ /* 0x000fc60008410000 */
[----:B------:R0:W-:Y:S08]  /*9a20*/  F2F.BF16.F32 R43, R137 ;  /* 0x00000089002b7304 */ /* 0x0001f00000202000 */
[----:B------:R-:W1:Y:S01]  /*9a30*/  F2F.BF16.F32 R121, R141 ;  /* 0x0000008d00797304 */ /* 0x000e620000202000 */
[----:B0-----:R-:W-:-:S07]  /*9a40*/  FMUL.FTZ R137, R104, UR21 ;  /* 0x0000001568897c20 */ /* 0x001fce0008410000 */
[----:B------:R0:W-:Y:S01]  /*9a50*/  F2F.BF16.F32 R104, R42 ;  /* 0x0000002a00687304 */ /* 0x0001e20000202000 */
[----:B-1----:R-:W-:Y:S01]  /*9a60*/  SHF.L.U32 R121, R121, 0x10, RZ ;  /* 0x0000001079797819 */ /* 0x002fe200000006ff */
[----:B0-----:R-:W-:-:S05]  /*9a70*/  IMAD.WIDE.U32 R42, R43, 0x10000, RZ ;  /* 0x000100002b2a7825 */ /* 0x001fca00078e00ff */
[----:B------:R-:W-:Y:S01]  /*9a80*/  LOP3.LUT R43, R43, R121, R122, 0xfe, !PT ;  /* 0x000000792b2b7212 */ /* 0x000fe200078efe7a */
[----:B------:R-:W-:Y:S01]  /*9a90*/  HFMA2 R122, -RZ, RZ, 0, 0 ;  /* 0x00000000ff7a7431 */ /* 0x000fe200000001ff */
[----:B------:R-:W-:Y:S02]  /*9aa0*/  LOP3.LUT R42, R42, R133, RZ, 0xfc, !PT ;  /* 0x000000852a2a7212 */ /* 0x000fe400078efcff */
[----:B---3--:R-:W-:Y:S02]  /*9ab0*/  @P3 MOV R40, R38 ;  /* 0x0000002600283202 */ /* 0x008fe40000000f00 */
[----:B------:R-:W-:Y:S01]  /*9ac0*/  @P0 SHF.R.U64 R41, R38, 0x10, R39 ;  /* 0x0000001026290819 */ /* 0x000fe20000001227 */
[----:B------:R-:W-:Y:S01]  /*9ad0*/  FMUL.FTZ R38, R75, R134 ;  /* 0x000000864b267220 */ /* 0x000fe20000410000 */
[----:B------:R-:W-:Y:S02]  /*9ae0*/  @P3 SHF.L.U32 R40, R40, 0x10, RZ ;  /* 0x0000001028283819 */ /* 0x000fe400000006ff */
[----:B------:R-:W-:-:S03]  /*9af0*/  @P0 SHF.L.U32 R41, R41, 0x10, RZ ;  /* 0x0000001029290819 */ /* 0x000fc600000006ff */
[----:B------:R-:W-:Y:S01]  /*9b00*/  @P3 FMUL.FTZ R107, R139, R40 ;  /* 0x000000288b6b3220 */ /* 0x000fe20000410000 */
[----:B------:R-:W-:Y:S01]  /*9b10*/  ISETP.GE.U32.AND P3, PT, R128, 0x1000000, PT ;  /* 0x010000008000780c */ /* 0x000fe20003f66070 */
[----:B------:R-:W-:Y:S01]  /*9b20*/  @P0 FMUL.FTZ R106, R138, R41 ;  /* 0x000000298a6a0220 */ /* 0x000fe20000410000 */
[----:B------:R-:W-:Y:S01]  /*9b30*/  LOP3.LUT P0, RZ, R128, 0xff, RZ, 0xc0, !PT ;  /* 0x000000ff80ff7812 */ /* 0x000fe2000780c0ff */
[----:B------:R-:W-:Y:S01]  /*9b40*/  FMUL.FTZ R40, R74, R137 ;  /* 0x000000894a287220 */ /* 0x000fe20000410000 */
[----:B------:R-:W-:Y:S01]  /*9b50*/  FSEL R120, R38, RZ, P3 ;  /* 0x000000ff26787208 */ /* 0x000fe20001800000 */
[----:B------:R-:W-:-:S03]  /*9b60*/  FMUL.FTZ R38, R72, R135 ;  /* 0x0000008748267220 */ /* 0x000fc60000410000 */
[----:B------:R-:W-:Y:S02]  /*9b70*/  FSEL R40, R40, RZ, P4 ;  /* 0x000000ff28287208 */ /* 0x000fe40002000000 */
[----:B------:R-:W-:Y:S01]  /*9b80*/  FSEL R105, R38, RZ, P0 ;  /* 0x000000ff26697208 */ /* 0x000fe20000000000 */
[----:B------:R-:W0:Y:S08]  /*9b90*/  F2F.BF16.F32 R120, R120 ;  /* 0x0000007800787304 */ /* 0x000e300000202000 */
[----:B------:R-:W1:Y:S01]  /*9ba0*/  F2F.BF16.F32 R105, R105 ;  /* 0x0000006900697304 */ /* 0x000e620000202000 */
[----:B0-----:R-:W-:-:S07]  /*9bb0*/  SHF.L.U32 R125, R120, 0x10, RZ ;  /* 0x00000010787d7819 */ /* 0x001fce00000006ff */
[----:B------:R0:W3:Y:S01]  /*9bc0*/  F2F.BF16.F32 R124, R40 ;  /* 0x00000028007c7304 */ /* 0x0000e20000202000 */
[----:B------:R-:W-:Y:S01]  /*9bd0*/  CS2R R120, SRZ ;  /* 0x0000000000787805 */ /* 0x000fe2000001ff00 */
[----:B0-----:R-:W-:Y:S01]  /*9be0*/  IMAD.WIDE.U32 R40, R104, 0x10000, RZ ;  /* 0x0001000068287825 */ /* 0x001fe200078e00ff */
[----:B------:R-:W-:Y:S02]  /*9bf0*/  @P6 MOV R104, R39 ;  /* 0x0000002700686202 */ /* 0x000fe40000000f00 */
[----:B------:R-:W-:Y:S02]  /*9c00*/  @P2 SHF.R.U32.HI R39, RZ, 0x10, R39 ;  /* 0x00000010ff272819 */ /* 0x000fe40000011627 */
[----:B------:R-:W-:Y:S02]  /*9c10*/  @P6 SHF.L.U32 R38, R104, 0x10, RZ ;  /* 0x0000001068266819 */ /* 0x000fe400000006ff */
[----:B-1----:R-:W-:Y:S01]  /*9c20*/  LOP3.LUT R40, R40, R105, RZ, 0xfc, !PT ;  /* 0x0000006928287212 */ /* 0x002fe200078efcff */
[----:B------:R-:W-:Y:S01]  /*9c30*/  IMAD.WIDE.U32 R104, R132, 0x8, R186 ;  /* 0x0000000884687825 */ /* 0x000fe200078e00ba */
[----:B---3--:R-:W-:-:S03]  /*9c40*/  LOP3.LUT R41, R41, R125, R124, 0xfe, !PT ;  /* 0x0000007d29297212 */ /* 0x008fc600078efe7c */
[----:B------:R-:W-:Y:S01]  /*9c50*/  @P6 FMUL.FTZ R121, R131, R38 ;  /* 0x0000002683796220 */ /* 0x000fe20000410000 */
[----:B------:R-:W-:Y:S01]  /*9c60*/  @P2 SHF.L.U32 R39, R39, 0x10, RZ ;  /* 0x0000001027272819 */ /* 0x000fe200000006ff */
[----:B------:R-:W-:Y:S01]  /*9c70*/  IMAD.WIDE.U32 R132, R132, 0x8, R184 ;  /* 0x0000000884847825 */ /* 0x000fe200078e00b8 */
[----:B------:R-:W-:Y:S01]  /*9c80*/  STG.E.64 desc[UR14][R104.64], R42 ;  /* 0x0000002a68007986 */ /* 0x000fe2000c101b0e */
[----:B------:R-:W-:Y:S02]  /*9c90*/  CS2R R124, SRZ ;  /* 0x00000000007c7805 */ /* 0x000fe4000001ff00 */
[----:B------:R-:W-:Y:S01]  /*9ca0*/  @P2 FMUL.FTZ R120, R110, R39 ;  /* 0x000000276e782220 */ /* 0x000fe20000410000 */
[----:B------:R0:W-:Y:S01]  /*9cb0*/  STG.E.64 desc[UR14][R132.64], R40 ;  /* 0x0000002884007986 */ /* 0x0001e2000c101b0e */
[----:B--2---:R-:W-:Y:S02]  /*9cc0*/  @P0 MOV R38, R108 ;  /* 0x0000006c00260202 */ /* 0x004fe40000000f00 */
[----:B------:R-:W-:-:S02]  /*9cd0*/  @P5 SHF.R.U64 R129, R108, 0x10, R109 ;  /* 0x000000106c815819 */ /* 0x000fc4000000126d */
[----:B------:R-:W-:Y:S02]  /*9ce0*/  @P4 MOV R128, R109 ;  /* 0x0000006d00804202 */ /* 0x000fe40000000f00 */
[----:B------:R-:W-:Y:S02]  /*9cf0*/  @P3 SHF.R.U32.HI R108, RZ, 0x10, R109 ;  /* 0x00000010ff6c3819 */ /* 0x000fe4000001166d */
[----:B------:R-:W-:Y:S02]  /*9d00*/  @P0 SHF.L.U32 R38, R38, 0x10, RZ ;  /* 0x0000001026260819 */ /* 0x000fe400000006ff */
[----:B0-----:R-:W-:Y:S02]  /*9d10*/  @P5 SHF.L.U32 R41, R129, 0x10, RZ ;  /* 0x0000001081295819 */ /* 0x001fe400000006ff */
[----:B------:R-:W-:Y:S01]  /*9d20*/  @P4 SHF.L.U32 R128, R128, 0x10, RZ ;  /* 0x0000001080804819 */ /* 0x000fe200000006ff */
[----:B------:R-:W-:Y:S01]  /*9d30*/  @P0 FMUL.FTZ R122, R135, R38 ;  /* 0x00000026877a0220 */ /* 0x000fe20000410000 */
[----:B------:R-:W-:-:S02]  /*9d40*/  @P3 SHF.L.U32 R40, R108, 0x10, RZ ;  /* 0x000000106c283819 */ /* 0x000fc400000006ff */
[----:B------:R-:W-:Y:S01]  /*9d50*/  MOV R109, RZ ;  /* 0x000000ff006d7202 */ /* 0x000fe20000000f00 */
[----:B------:R-:W-:Y:S01]  /*9d60*/  @P5 FMUL.FTZ R109, R116, R41 ;  /* 0x00000029746d5220 */ /* 0x000fe20000410000 */
[----:B------:R-:W-:Y:S01]  /*9d70*/  @P4 FMUL.FTZ R124, R137, R128 ;  /* 0x00000080897c4220 */ /* 0x000fe20000410000 */
[----:B------:R-:W-:-:S07]  /*9d80*/  @P3 FMUL.FTZ R125, R134, R40 ;  /* 0x00000028867d3220 */ /* 0x000fce0000410000 */
.L_x_3614:
        /* <DEDUP_REMOVED lines=101> */
.L_x_3611:
        /* <DEDUP_REMOVED lines=31> */
.L_x_3617:
        /* <DEDUP_REMOVED lines=11> */
.L_x_14341:


//--------------------- .text._ZN10layer_norm22ln_bwd_finalize_kernelINS_22Kernel_traits_finalizeILj7168Ef13__nv_bfloat16S2_S2_fjLb1ELj1024ELj4ENS_18Kernel_traits_baseILj7168EfS2_S2_S2_fjLj1024EEEEELb1ELb0EEEvNS_9BwdParamsE --------------------------
	.section	.text._ZN10layer_norm22ln_bwd_finalize_kernelINS_22Kernel_traits_finalizeILj7168Ef13__nv_bfloat16S2_S2_fjLb1ELj1024ELj4ENS_18Kernel_traits_baseILj7168EfS2_S2_S2_fjLj1024EEEEELb1ELb0EEEvNS_9BwdParamsE,"ax",@progbits
	.align	128
        .global         _ZN10layer_norm22ln_bwd_finalize_kernelINS_22Kernel_traits_finalizeILj7168Ef13__nv_bfloat16S2_S2_fjLb1ELj1024ELj4ENS_18Kernel_traits_baseILj7168EfS2_S2_S2_fjLj1024EEEEELb1ELb0EEEvNS_9BwdParamsE
        .type           _ZN10layer_norm22ln_bwd_finalize_kernelINS_22Kernel_traits_finalizeILj7168Ef13__nv_bfloat16S2_S2_fjLb1ELj1024ELj4ENS_18Kernel_traits_baseILj7168EfS2_S2_S2_fjLj1024EEEEELb1ELb0EEEvNS_9BwdParamsE,@function
        .size           _ZN10layer_norm22ln_bwd_finalize_kernelINS_22Kernel_traits_finalizeILj7168Ef13__nv_bfloat16S2_S2_fjLb1ELj1024ELj4ENS_18Kernel_traits_baseILj7168EfS2_S2_S2_fjLj1024EEEEELb1ELb0EEEvNS_9BwdParamsE,(.L_x_14342 - _ZN10layer_norm22ln_bwd_finalize_kernelINS_22Kernel_traits_finalizeILj7168Ef13__nv_bfloat16S2_S2_fjLb1ELj1024ELj4ENS_18Kernel_traits_baseILj7168EfS2_S2_S2_fjLj1024EEEEELb1ELb0EEEvNS_9BwdParamsE)
        .other          _ZN10layer_norm22ln_bwd_finalize_kernelINS_22Kernel_traits_finalizeILj7168Ef13__nv_bfloat16S2_S2_fjLb1ELj1024ELj4ENS_18Kernel_traits_baseILj7168EfS2_S2_S2_fjLj1024EEEEELb1ELb0EEEvNS_9BwdParamsE,@"STO_CUDA_ENTRY STV_DEFAULT"
_ZN10layer_norm22ln_bwd_finalize_kernelINS_22Kernel_traits_finalizeILj7168Ef13__nv_bfloat16S2_S2_fjLb1ELj1024ELj4ENS_18Kernel_traits_baseILj7168EfS2_S2_S2_fjLj1024EEEEELb1ELb0EEEvNS_9BwdParamsE:
.text._ZN10layer_norm22ln_bwd_finalize_kernelINS_22Kernel_traits_finalizeILj7168Ef13__nv_bfloat16S2_S2_fjLb1ELj1024ELj4ENS_18Kernel_traits_baseILj7168EfS2_S2_S2_fjLj1024EEEEELb1ELb0EEEvNS_9BwdParamsE:
        /* <DEDUP_REMOVED lines=23> */
[----:B------:R-:W-:Y:S02]  /*0170*/  MOV R18, RZ ;  /* 0x000000ff00127202 */ /* 0x000fe40000000f00 */
[----:B------:R-:W-:Y:S02]  /*0180*/  IADD3 R9, PT, PT, R9, R8, RZ ;  /* 0x0000000809097210 */ /* 0x000fe40007ffe0ff */
[----:B------:R-:W-:-:S02]  /*0190*/  MOV R8, R5 ;  /* 0x0000000500087202 */ /* 0x000fc40000000f00 */
[C---:B------:R-:W-:Y:S02]  /*01a0*/  ISETP.GE.U32.AND P0, PT, R9.reuse, 0xe0, PT ;  /* 0x000000e00900780c */ /* 0x040fe40003f06070 */
[----:B------:R-:W-:Y:S02]  /*01b0*/  MOV R28, RZ ;  /* 0x000000ff001c7202 */ /* 0x000fe40000000f00 */
[----:B------:R-:W-:Y:S02]  /*01c0*/  MOV R7, RZ ;  /* 0x000000ff00077202 */ /* 0x000fe40000000f00 */
[----:B------:R-:W-:-:S07]  /*01d0*/  LEA.HI R10, R9, 0x1, RZ, 0x1b ;  /* 0x00000001090a7811 */ /* 0x000fce00078fd8ff */
[----:B------:R-:W-:Y:S05]  /*01e0*/  @!P0 BRA `(.L_x_3621) ;  /* 0x0000000400c48947 */ /* 0x000fea0003800000 */
        /* <DEDUP_REMOVED lines=13> */
[----:B------:R-:W-:Y:S01]  /*02c0*/  IADD3 R22, PT, PT, R6, R13, RZ ;  /* 0x0000000d06167210 */ /* 0x000fe20007ffe0ff */
        /* <DEDUP_REMOVED lines=11> */
[----:B------:R-:W-:-:S07]  /*0380*/  IADD3 R24, PT, PT, R6, R15, RZ ;  /* 0x0000000f06187210 */ /* 0x000fce0007ffe0ff */
.L_x_3622:
[----:B------:R-:W0:Y:S02]  /*0390*/  LDC.64 R14, c[0x0][0x440] ;  /* 0x00011000ff0e7b82 */ /* 0x000e240000000a00 */
[----:B0-----:R-:W-:-:S04]  /*03a0*/  IMAD.WIDE.U32 R20, R11, 0x4, R14 ;  /* 0x000000040b147825 */ /* 0x001fc800078e000e */
[--C-:B------:R-:W-:Y:S02]  /*03b0*/  IMAD.WIDE.U32 R16, R23, 0x4, R14.reuse ;  /* 0x0000000417107825 */ /* 0x100fe400078e000e */
[----:B------:R-:W2:Y:S04]  /*03c0*/  LDG.E R20, desc[UR6][R20.64] ;  /* 0x0000000614147981 */ /* 0x000ea8000c1e1900 */
[----:B------:R0:W3:Y:S02]  /*03d0*/  LDG.E R12, desc[UR6][R16.64] ;  /* 0x00000006100c7981 */ /* 0x0000e4000c1e1900 */
[----:B0-----:R-:W-:-:S05]  /*03e0*/  IMAD.WIDE.U32 R16, R13, 0x4, R14 ;  /* 0x000000040d107825 */ /* 0x001fca00078e000e */
[----:B------:R0:W4:Y:S02]  /*03f0*/  LDG.E R19, desc[UR6][R16.64] ;  /* 0x0000000610137981 */ /* 0x000124000c1e1900 */
[----:B0-----:R-:W-:-:S04]  /*0400*/  IMAD.WIDE.U32 R16, R22, 0x4, R14 ;  /* 0x0000000416107825 */ /* 0x001fc800078e000e */
[----:B--2---:R-:W-:Y:S01]  /*0410*/  FADD.FTZ R7, R20, R7 ;  /* 0x0000000714077221 */ /* 0x004fe20000010000 */
[----:B------:R-:W-:-:S04]  /*0420*/  IMAD.WIDE.U32 R20, R24, 0x4, R14 ;  /* 0x0000000418147825 */ /* 0x000fc800078e000e */
[----:B---3--:R-:W-:Y:S02]  /*0430*/  FADD.FTZ R7, R7, R12 ;  /* 0x0000000c07077221 */ /* 0x008fe40000010000 */
[----:B------:R0:W2:Y:S02]  /*0440*/  LDG.E R12, desc[UR6][R20.64] ;  /* 0x00000006140c7981 */ /* 0x0000a4000c1e1900 */
[----:B----4-:R-:W-:Y:S02]  /*0450*/  FADD.FTZ R7, R7, R19 ;  /* 0x0000001307077221 */ /* 0x010fe40000010000 */
[----:B------:R1:W3:Y:S01]  /*0460*/  LDG.E R19, desc[UR6][R16.64] ;  /* 0x0000000610137981 */ /* 0x0002e2000c1e1900 */
[----:B0-----:R-:W-:-:S04]  /*0470*/  IMAD.WIDE.U32 R20, R25, 0x4, R14 ;  /* 0x0000000419147825 */ /* 0x001fc800078e000e */
[----:B-1----:R-:W-:-:S04]  /*0480*/  IMAD.WIDE.U32 R16, R27, 0x4, R14 ;  /* 0x000000041b107825 */ /* 0x002fc800078e000e */
[----:B--2---:R-:W-:Y:S02]  /*0490*/  FADD.FTZ R7, R7, R12 ;  /* 0x0000000c07077221 */ /* 0x004fe40000010000 */
[----:B------:R-:W2:Y:S02]  /*04a0*/  LDG.E R12, desc[UR6][R20.64] ;  /* 0x00000006140c7981 */ /* 0x000ea4000c1e1900 */
[----:B---3--:R-:W-:Y:S02]  /*04b0*/  FADD.FTZ R19, R7, R19 ;  /* 0x0000001307137221 */ /* 0x008fe40000010000 */
[----:B------:R0:W3:Y:S02]  /*04c0*/  LDG.E R7, desc[UR6][R16.64] ;  /* 0x0000000610077981 */ /* 0x0000e4000c1e1900 */
[----:B0-----:R-:W0:Y:S01]  /*04d0*/  LDC.64 R16, c[0x0][0x448] ;  /* 0x00011200ff107b82 */ /* 0x001e220000000a00 */
[----:B------:R-:W-:-:S04]  /*04e0*/  IMAD.WIDE.U32 R20, R29, 0x4, R14 ;  /* 0x000000041d147825 */ /* 0x000fc800078e000e */
[----:B0-----:R-:W-:-:S06]  /*04f0*/  IMAD.WIDE.U32 R14, R11, 0x4, R16 ;  /* 0x000000040b0e7825 */ /* 0x001fcc00078e0010 */
[----:B------:R-:W4:Y:S01]  /*0500*/  LDG.E R15, desc[UR6][R14.64] ;  /* 0x000000060e0f7981 */ /* 0x000f22000c1e1900 */
[----:B--2---:R-:W-:-:S03]  /*0510*/  FADD.FTZ R19, R19, R12 ;  /* 0x0000000c13137221 */ /* 0x004fc60000010000 */
[----:B------:R0:W2:Y:S02]  /*0520*/  LDG.E R12, desc[UR6][R20.64] ;  /* 0x00000006140c7981 */ /* 0x0000a4000c1e1900 */
[----:B0-----:R-:W-:-:S04]  /*0530*/  IMAD.WIDE.U32 R20, R23, 0x4, R16 ;  /* 0x0000000417147825 */ /* 0x001fc800078e0010 */
[----:B---3--:R-:W-:Y:S02]  /*0540*/  FADD.FTZ R7, R19, R7 ;  /* 0x0000000713077221 */ /* 0x008fe40000010000 */
[----:B------:R-:W3:Y:S01]  /*0550*/  LDG.E R19, desc[UR6][R20.64] ;  /* 0x0000000614137981 */ /* 0x000ee2000c1e1900 */
[----:B----4-:R-:W-:Y:S01]  /*0560*/  FADD.FTZ R28, R15, R28 ;  /* 0x0000001c0f1c7221 */ /* 0x010fe20000010000 */
[----:B------:R-:W-:-:S04]  /*0570*/  IMAD.WIDE.U32 R14, R13, 0x4, R16 ;  /* 0x000000040d0e7825 */ /* 0x000fc800078e0010 */
[----:B---3--:R-:W-:Y:S02]  /*0580*/  FADD.FTZ R19, R28, R19 ;  /* 0x000000131c137221 */ /* 0x008fe40000010000 */
[----:B------:R-:W3:Y:S01]  /*0590*/  LDG.E R28, desc[UR6][R14.64] ;  /* 0x000000060e1c7981 */ /* 0x000ee2000c1e1900 */
        /* <DEDUP_REMOVED lines=8> */
[----:B------:R0:W3:Y:S01]  /*0620*/  LDG.E R19, desc[UR6][R20.64] ;  /* 0x0000000614137981 */ /* 0x0000e2000c1e1900 */
[----:B------:R-:W-:-:S04]  /*0630*/  IMAD.WIDE.U32 R14, R27, 0x4, R16 ;  /* 0x000000041b0e7825 */ /* 0x000fc800078e0010 */
[----:B0-----:R-:W-:-:S04]  /*0640*/  IMAD.WIDE.U32 R20, R29, 0x4, R16 ;  /* 0x000000041d147825 */ /* 0x001fc800078e0010 */
[----:B---3--:R-:W-:Y:S02]  /*0650*/  FADD.FTZ R28, R28, R19 ;  /* 0x000000131c1c7221 */ /* 0x008fe40000010000 */
[----:B------:R0:W3:Y:S02]  /*0660*/  LDG.E R19, desc[UR6][R14.64] ;  /* 0x000000060e137981 */ /* 0x0000e4000c1e1900 */
[----:B0-----:R-:W0:Y:S02]  /*0670*/  LDC.64 R14, c[0x0][0x460] ;  /* 0x00011800ff0e7b82 */ /* 0x001e240000000a00 */
[----:B0-----:R-:W-:-:S06]  /*0680*/  IMAD.WIDE.U32 R16, R11, 0x4, R14 ;  /* 0x000000040b107825 */ /* 0x001fcc00078e000e */
[----:B------:R-:W4:Y:S01]  /*0690*/  LDG.E R17, desc[UR6][R16.64] ;  /* 0x0000000610117981 */ /* 0x000f22000c1e1900 */
[----:B---3--:R-:W-:Y:S01]  /*06a0*/  FADD.FTZ R28, R28, R19 ;  /* 0x000000131c1c7221 */ /* 0x008fe20000010000 */
[----:B----4-:R-:W-:Y:S01]  /*06b0*/  FADD.FTZ R17, R17, R18 ;  /* 0x0000001211117221 */ /* 0x010fe20000010000 */
[----:B------:R-:W-:-:S06]  /*06c0*/  IMAD.WIDE.U32 R18, R23, 0x4, R14 ;  /* 0x0000000417127825 */ /* 0x000fcc00078e000e */
[----:B------:R-:W3:Y:S01]  /*06d0*/  LDG.E R18, desc[UR6][R18.64] ;  /* 0x0000000612127981 */ /* 0x000ee2000c1e1900 */
[----:B--2---:R-:W-:-:S03]  /*06e0*/  FADD.FTZ R7, R7, R12 ;  /* 0x0000000c07077221 */ /* 0x004fc60000010000 */
[----:B------:R0:W2:Y:S02]  /*06f0*/  LDG.E R12, desc[UR6][R20.64] ;  /* 0x00000006140c7981 */ /* 0x0000a4000c1e1900 */
[----:B0-----:R-:W-:-:S06]  /*0700*/  IMAD.WIDE.U32 R20, R13, 0x4, R14 ;  /* 0x000000040d147825 */ /* 0x001fcc00078e000e */
[----:B------:R-:W4:Y:S01]  /*0710*/  LDG.E R20, desc[UR6][R20.64] ;  /* 0x0000000614147981 */ /* 0x000f22000c1e1900 */
[----:B---3--:R-:W-:Y:S01]  /*0720*/  FADD.FTZ R17, R17, R18 ;  /* 0x0000001211117221 */ /* 0x008fe20000010000 */
[----:B------:R-:W-:-:S06]  /*0730*/  IMAD.WIDE.U32 R18, R24, 0x4, R14 ;  /* 0x0000000418127825 */ /* 0x000fcc00078e000e */
[----:B------:R-:W3:Y:S01]  /*0740*/  LDG.E R18, desc[UR6][R18.64] ;  /* 0x0000000612127981 */ /* 0x000ee2000c1e1900 */
[----:B----4-:R-:W-:-:S04]  /*0750*/  FADD.FTZ R17, R17, R20 ;  /* 0x0000001411117221 */ /* 0x010fc80000010000 */
[----:B---3--:R-:W-:Y:S01]  /*0760*/  FADD.FTZ R20, R17, R18 ;  /* 0x0000001211147221 */ /* 0x008fe20000010000 */
[----:B------:R-:W-:-:S06]  /*0770*/  IMAD.WIDE.U32 R16, R22, 0x4, R14 ;  /* 0x0000000416107825 */ /* 0x000fcc00078e000e */
[----:B------:R-:W3:Y:S01]  /*0780*/  LDG.E R17, desc[UR6][R16.64] ;  /* 0x0000000610117981 */ /* 0x000ee2000c1e1900 */
[----:B------:R-:W-:-:S06]  /*0790*/  IMAD.WIDE.U32 R18, R25, 0x4, R14 ;  /* 0x0000000419127825 */ /* 0x000fcc00078e000e */
[----:B------:R-:W4:Y:S01]  /*07a0*/  LDG.E R19, desc[UR6][R18.64] ;  /* 0x0000000612137981 */ /* 0x000f22000c1e1900 */
[----:B------:R-:W-:Y:S01]  /*07b0*/  IADD3 R26, PT, PT, R26, 0x8, RZ ;  /* 0x000000081a1a7810 */ /* 0x000fe20007ffe0ff */
[----:B---3--:R-:W-:Y:S01]  /*07c0*/  FADD.FTZ R16, R20, R17 ;  /* 0x0000001114107221 */ /* 0x008fe20000010000 */
[----:B------:R-:W-:-:S04]  /*07d0*/  IMAD.WIDE.U32 R20, R27, 0x4, R14 ;  /* 0x000000041b147825 */ /* 0x000fc800078e000e */
[----:B------:R-:W-:Y:S02]  /*07e0*/  IMAD.WIDE.U32 R14, R29, 0x4, R14 ;  /* 0x000000041d0e7825 */ /* 0x000fe400078e000e */
[----:B------:R-:W3:Y:S04]  /*07f0*/  LDG.E R21, desc[UR6][R20.64] ;  /* 0x0000000614157981 */ /* 0x000ee8000c1e1900 */
[----:B------:R-:W5:Y:S01]  /*0800*/  LDG.E R15, desc[UR6][R14.64] ;  /* 0x000000060e0f7981 */ /* 0x000f62000c1e1900 */
[----:B------:R-:W-:Y:S01]  /*0810*/  ISETP.NE.AND P0, PT, R26, RZ, PT ;  /* 0x000000ff1a00720c */ /* 0x000fe20003f05270 */
[----:B----4-:R-:W-:Y:S01]  /*0820*/  FADD.FTZ R16, R16, R19 ;  /* 0x0000001310107221 */ /* 0x010fe20000010000 */
[----:B--2---:R-:W-:Y:S01]  /*0830*/  FADD.FTZ R28, R28, R12 ;  /* 0x0000000c1c1c7221 */ /* 0x004fe20000010000 */
[----:B------:R-:W-:-:S02]  /*0840*/  IADD3 R8, PT, PT, R8, 0x100, RZ ;  /* 0x0000010008087810 */ /* 0x000fc40007ffe0ff */
[C---:B------:R-:W-:Y:S02]  /*0850*/  LEA R11, R4.reuse, R11, 0x8 ;  /* 0x0000000b040b7211 */ /* 0x040fe400078e40ff */
[C---:B------:R-:W-:Y:S02]  /*0860*/  LEA R23, R4.reuse, R23, 0x8 ;  /* 0x0000001704177211 */ /* 0x040fe400078e40ff */
[C---:B------:R-:W-:Y:S02]  /*0870*/  LEA R13, R4.reuse, R13, 0x8 ;  /* 0x0000000d040d7211 */ /* 0x040fe400078e40ff */
[C---:B------:R-:W-:Y:S02]  /*0880*/  LEA R24, R4.reuse, R24, 0x8 ;  /* 0x0000001804187211 */ /* 0x040fe400078e40ff */
[C---:B------:R-:W-:Y:S02]  /*0890*/  LEA R22, R4.reuse, R22, 0x8 ;  /* 0x0000001604167211 */ /* 0x040fe400078e40ff */
[----:B------:R-:W-:-:S02]  /*08a0*/  LEA R25, R4, R25, 0x8 ;  /* 0x0000001904197211 */ /* 0x000fc400078e40ff */
[C---:B------:R-:W-:Y:S02]  /*08b0*/  LEA R27, R4.reuse, R27, 0x8 ;  /* 0x0000001b041b7211 */ /* 0x040fe400078e40ff */
[----:B------:R-:W-:Y:S01]  /*08c0*/  LEA R29, R4, R29, 0x8 ;  /* 0x0000001d041d7211 */ /* 0x000fe200078e40ff */
[----:B---3--:R-:W-:-:S04]  /*08d0*/  FADD.FTZ R16, R16, R21 ;  /* 0x0000001510107221 */ /* 0x008fc80000010000 */
[----:B-----5:R-:W-:Y:S01]  /*08e0*/  FADD.FTZ R18, R16, R15 ;  /* 0x0000000f10127221 */ /* 0x020fe20000010000 */
[----:B------:R-:W-:Y:S06]  /*08f0*/  @P0 BRA `(.L_x_3622) ;  /* 0xfffffff800a40947 */ /* 0x000fec000383ffff */
.L_x_3621:
[----:B------:R-:W-:Y:S05]  /*0900*/  BSYNC.RECONVERGENT B1 ;  /* 0x0000000000017941 */ /* 0x000fea0003800200 */
.L_x_3620:
        /* <DEDUP_REMOVED lines=15> */
[----:B------:R0:W2:Y:S02]  /*0a00*/  LDG.E R26, desc[UR6][R26.64] ;  /* 0x000000061a1a7981 */ /* 0x0000a4000c1e1900 */
[CC--:B0-----:R-:W-:Y:S02]  /*0a10*/  LEA R27, R4.reuse, R19.reuse, 0x5 ;  /* 0x00000013041b7211 */ /* 0x0c1fe400078e28ff */
[----:B------:R-:W-:-:S03]  /*0a20*/  LEA R19, R4, R19, 0x6 ;  /* 0x0000001304137211 */ /* 0x000fc600078e30ff */
[----:B------:R-:W-:-:S05]  /*0a30*/  IMAD.WIDE.U32 R24, R27, 0x4, R10 ;  /* 0x000000041b187825 */ /* 0x000fca00078e000a */
[----:B------:R0:W5:Y:S02]  /*0a40*/  LDG.E R16, desc[UR6][R24.64] ;  /* 0x0000000618107981 */ /* 0x000164000c1e1900 */
[----:B0-----:R-:W-:-:S04]  /*0a50*/  IMAD.WIDE.U32 R24, R27, 0x4, R14 ;  /* 0x000000041b187825 */ /* 0x001fc800078e000e */
[----:B---3--:R-:W-:Y:S01]  /*0a60*/  FADD.FTZ R28, R28, R21 ;  /* 0x000000151c1c7221 */ /* 0x008fe20000010000 */
[----:B------:R-:W-:-:S06]  /*0a70*/  IMAD.WIDE.U32 R20, R19, 0x4, R10 ;  /* 0x0000000413147825 */ /* 0x000fcc00078e000a */
[----:B------:R-:W3:Y:S04]  /*0a80*/  LDG.E R20, desc[UR6][R20.64] ;  /* 0x0000000614147981 */ /* 0x000ee8000c1e1900 */
[----:B------:R4:W3:Y:S01]  /*0a90*/  LDG.E R21, desc[UR6][R24.64] ;  /* 0x0000000618157981 */ /* 0x0008e2000c1e1900 */
[----:B--2---:R-:W-:Y:S01]  /*0aa0*/  FADD.FTZ R7, R7, R26 ;  /* 0x0000001a07077221 */ /* 0x004fe20000010000 */
[----:B------:R-:W-:-:S04]  /*0ab0*/  IMAD.WIDE.U32 R26, R27, 0x4, R12 ;  /* 0x000000041b1a7825 */ /* 0x000fc800078e000c */
[----:B----4-:R-:W-:Y:S01]  /*0ac0*/  FADD.FTZ R24, R18, R23 ;  /* 0x0000001712187221 */ /* 0x010fe20000010000 */
[----:B------:R-:W-:Y:S01]  /*0ad0*/  IMAD.WIDE.U32 R22, R19, 0x4, R14 ;  /* 0x0000000413167825 */ /* 0x000fe200078e000e */
[----:B------:R-:W-:-:S03]  /*0ae0*/  LEA R25, R4, R19, 0x5 ;  /* 0x0000001304197211 */ /* 0x000fc600078e28ff */
[----:B------:R-:W-:Y:S02]  /*0af0*/  IMAD.WIDE.U32 R18, R19, 0x4, R12 ;  /* 0x0000000413127825 */ /* 0x000fe400078e000c */
[----:B------:R-:W2:Y:S02]  /*0b00*/  LDG.E R22, desc[UR6][R22.64] ;  /* 0x0000000616167981 */ /* 0x000ea4000c1e1900 */
[C---:B------:R-:W-:Y:S02]  /*0b10*/  IMAD.WIDE.U32 R10, R25.reuse, 0x4, R10 ;  /* 0x00000004190a7825 */ /* 0x040fe400078e000a */
[----:B------:R-:W4:Y:S02]  /*0b20*/  LDG.E R18, desc[UR6][R18.64] ;  /* 0x0000000612127981 */ /* 0x000f24000c1e1900 */
[C---:B------:R-:W-:Y:S02]  /*0b30*/  IMAD.WIDE.U32 R14, R25.reuse, 0x4, R14 ;  /* 0x00000004190e7825 */ /* 0x040fe400078e000e */
[----:B------:R-:W4:Y:S02]  /*0b40*/  LDG.E R10, desc[UR6][R10.64] ;  /* 0x000000060a0a7981 */ /* 0x000f24000c1e1900 */
[----:B------:R-:W-:-:S02]  /*0b50*/  IMAD.WIDE.U32 R12, R25, 0x4, R12 ;  /* 0x00000004190c7825 */ /* 0x000fc400078e000c */
[----:B------:R-:W4:Y:S04]  /*0b60*/  LDG.E R23, desc[UR6][R26.64] ;  /* 0x000000061a177981 */ /* 0x000f28000c1e1900 */
[----:B------:R-:W4:Y:S04]  /*0b70*/  LDG.E R14, desc[UR6][R14.64] ;  /* 0x000000060e0e7981 */ /* 0x000f28000c1e1900 */
[----:B------:R-:W4:Y:S01]  /*0b80*/  LDG.E R12, desc[UR6][R12.64] ;  /* 0x000000060c0c7981 */ /* 0x000f22000c1e1900 */
[----:B-----5:R-:W-:Y:S01]  /*0b90*/  FADD.FTZ R7, R7, R16 ;  /* 0x0000001007077221 */ /* 0x020fe20000010000 */
[----:B------:R-:W-:-:S03]  /*0ba0*/  IADD3 R8, PT, PT, R8, 0x80, RZ ;  /* 0x0000008008087810 */ /* 0x000fc60007ffe0ff */
[----:B---3--:R-:W-:Y:S01]  /*0bb0*/  FADD.FTZ R7, R7, R20 ;  /* 0x0000001407077221 */ /* 0x008fe20000010000 */
[----:B------:R-:W-:-:S04]  /*0bc0*/  FADD.FTZ R21, R28, R21 ;  /* 0x000000151c157221 */ /* 0x000fc80000010000 */
[----:B--2---:R-:W-:Y:S01]  /*0bd0*/  FADD.FTZ R21, R21, R22 ;  /* 0x0000001615157221 */ /* 0x004fe20000010000 */
[----:B----4-:R-:W-:-:S04]  /*0be0*/  FADD.FTZ R23, R24, R23 ;  /* 0x0000001718177221 */ /* 0x010fc80000010000 */
[----:B------:R-:W-:Y:S01]  /*0bf0*/  FADD.FTZ R23, R23, R18 ;  /* 0x0000001217177221 */ /* 0x000fe20000010000 */
[----:B------:R-:W-:Y:S01]  /*0c00*/  FADD.FTZ R7, R7, R10 ;  /* 0x0000000a07077221 */ /* 0x000fe20000010000 */
[----:B------:R-:W-:Y:S02]  /*0c10*/  FADD.FTZ R28, R21, R14 ;  /* 0x0000000e151c7221 */ /* 0x000fe40000010000 */
[----:B------:R-:W-:-:S07]  /*0c20*/  FADD.FTZ R18, R23, R12 ;  /* 0x0000000c17127221 */ /* 0x000fce0000010000 */
.L_x_3624:
[----:B------:R-:W-:Y:S05]  /*0c30*/  BSYNC.RECONVERGENT B1 ;  /* 0x0000000000017941 */ /* 0x000fea0003800200 */
.L_x_3623:
        /* <DEDUP_REMOVED lines=29> */
.L_x_3626:
[----:B------:R-:W-:Y:S05]  /*0e10*/  BSYNC.RECONVERGENT B1 ;  /* 0x0000000000017941 */ /* 0x000fea0003800200 */
.L_x_3625:
        /* <DEDUP_REMOVED lines=14> */
.L_x_3619:
[----:B------:R-:W-:Y:S05]  /*0f00*/  BSYNC.RECONVERGENT B0 ;  /* 0x0000000000007941 */ /* 0x000fea0003800200 */
.L_x_3618:
        /* <DEDUP_REMOVED lines=30> */
[----:B--2---:R-:W-:-:S03]  /*10f0*/  FADD.FTZ R16, R15, R16 ;  /* 0x000000100f107221 */ /* 0x004fc60000010000 */
[----:B------:R-:W1:Y:S01]  /*1100*/  SHFL.BFLY PT, R3, R12, 0x4, 0x1f ;  /* 0x0c801f000c037f89 */ /* 0x000e6200000e0000 */
[----:B------:R-:W-:-:S03]  /*1110*/  LOP3.LUT R15, R0, 0x7ffffff0, RZ, 0xc0, !PT ;  /* 0x7ffffff0000f7812 */ /* 0x000fc600078ec0ff */
[----:B------:R-:W2:Y:S01]  /*1120*/  SHFL.BFLY PT, R9, R16, 0x4, 0x1f ;  /* 0x0c801f0010097f89 */ /* 0x000ea200000e0000 */
[----:B------:R-:W-:Y:S01]  /*1130*/  IADD3 R0, PT, PT, R6, R15, RZ ;  /* 0x0000000f06007210 */ /* 0x000fe20007ffe0ff */
        /* <DEDUP_REMOVED lines=8> */
[----:B------:R-:W-:Y:S01]  /*11c0*/  SHF.L.U32 R3, R0, 0x1, RZ ;  /* 0x0000000100037819 */ /* 0x000fe200000006ff */
[----:B--2---:R-:W-:-:S03]  /*11d0*/  FADD.FTZ R12, R11, R10 ;  /* 0x0000000a0b0c7221 */ /* 0x004fc60000010000 */
[----:B------:R-:W0:Y:S01]  /*11e0*/  SHFL.BFLY PT, R7, R2, 0x10, 0x1f ;  /* 0x0e001f0002077f89 */ /* 0x000e2200000e0000 */
[----:B------:R-:W-:Y:S02]  /*11f0*/  ISETP.GE.U32.AND P1, PT, R3, R4, PT ;  /* 0x000000040300720c */ /* 0x000fe40003f26070 */
[----:B------:R-:W-:Y:S01]  /*1200*/  @!P0 LEA R4, R5, UR4, 0x2 ;  /* 0x0000000405048c11 */ /* 0x000fe2000f8e10ff */
        /* <DEDUP_REMOVED lines=23> */
[----:B0-----:R-:W-:Y:S04]  /*1380*/  STG.E.64 desc[UR6][R8.64], R6 ;  /* 0x0000000608007986 */ /* 0x001fe8000c101b06 */
[----:B--2---:R-:W-:Y:S04]  /*1390*/  STG.E.64 desc[UR6][R10.64], R4 ;  /* 0x000000040a007986 */ /* 0x004fe8000c101b06 */
[----:B----4-:R-:W-:Y:S01]  /*13a0*/  STG.E.64 desc[UR6][R12.64], R2 ;  /* 0x000000020c007986 */ /* 0x010fe2000c101b06 */
[----:B------:R-:W-:Y:S05]  /*13b0*/  EXIT ;  /* 0x000000000000794d */ /* 0x000fea0003800000 */
.L_x_3627:
        /* <DEDUP_REMOVED lines=12> */
.L_x_14342:


//--------------------- .text._ZN10layer_norm13ln_bwd_kernelINS_13Kernel_traitsIf13__nv_bfloat16S2_S2_fjLj7168ELj1ELj1ELj8ELj8ENS_18Kernel_traits_baseILj7168EfS2_S2_S2_fjLj256EEEEELb1ELb1ELb1ELb0EEEvNS_9BwdParamsE --------------------------
	.section	.text._ZN10layer_norm13ln_bwd_kernelINS_13Kernel_traitsIf13__nv_bfloat16S2_S2_fjLj7168ELj1ELj1ELj8ELj8ENS_18Kernel_traits_baseILj7168EfS2_S2_S2_fjLj256EEEEELb1ELb1ELb1ELb0EEEvNS_9BwdParamsE,"ax",@progbits
	.align	128
        .global         _ZN10layer_norm13ln_bwd_kernelINS_13Kernel_traitsIf13__nv_bfloat16S2_S2_fjLj7168ELj1ELj1ELj8ELj8ENS_18Kernel_traits_baseILj7168EfS2_S2_S2_fjLj256EEEEELb1ELb1ELb1ELb0EEEvNS_9BwdParamsE
        .type           _ZN10layer_norm13ln_bwd_kernelINS_13Kernel_traitsIf13__nv_bfloat16S2_S2_fjLj7168ELj1ELj1ELj8ELj8ENS_18Kernel_traits_baseILj7168EfS2_S2_S2_fjLj256EEEEELb1ELb1ELb1ELb0EEEvNS_9BwdParamsE,@function
        .size           _ZN10layer_norm13ln_bwd_kernelINS_13Kernel_traitsIf13__nv_bfloat16S2_S2_fjLj7168ELj1ELj1ELj8ELj8ENS_18Kernel_traits_baseILj7168EfS2_S2_S2_fjLj256EEEEELb1ELb1ELb1ELb0EEEvNS_9BwdParamsE,(.L_x_14343 - _ZN10layer_norm13ln_bwd_kernelINS_13Kernel_traitsIf13__nv_bfloat16S2_S2_fjLj7168ELj1ELj1ELj8ELj8ENS_18Kernel_traits_baseILj7168EfS2_S2_S2_fjLj256EEEEELb1ELb1ELb1ELb0EEEvNS_9BwdParamsE)
        .other          _ZN10layer_norm13ln_bwd_kernelINS_13Kernel_traitsIf13__nv_bfloat16S2_S2_fjLj7168ELj1ELj1ELj8ELj8ENS_18Kernel_traits_baseILj7168EfS2_S2_S2_fjLj256EEEEELb1ELb1ELb1ELb0EEEvNS_9BwdParamsE,@"STO_CUDA_ENTRY STV_DEFAULT"
_ZN10layer_norm13ln_bwd_kernelINS_13Kernel_traitsIf13__nv_bfloat16S2_S2_fjLj7168ELj1ELj1ELj8ELj8ENS_18Kernel_traits_baseILj7168EfS2_S2_S2_fjLj256EEEEELb1ELb1ELb1ELb0EEEvNS_9BwdParamsE:
.text._ZN10layer_norm13ln_bwd_kernelINS_13Kernel_traitsIf13__nv_bfloat16S2_S2_fjLj7168ELj1ELj1ELj8ELj8ENS_18Kernel_traits_baseILj7168EfS2_S2_S2_fjLj256EEEEELb1ELb1ELb1ELb0EEEvNS_9BwdParamsE:
        /* <DEDUP_REMOVED lines=29> */
[----:B--2---:R-:W5:Y:S02]  /*01d0*/  @P0 LDG.E.128 R164, desc[UR20][R4.64] ;  /* 0x0000001404a40981 */ /* 0x004f64000c1e1d00 */
[----:B------:R-:W1:Y:S01]  /*01e0*/  @P2 LDC.64 R18, c[0x0][0x3d0] ;  /* 0x0000f400ff122b82 */ /* 0x000e620000000a00 */
[C---:B---3--:R-:W-:Y:S01]  /*01f0*/  @P0 IMAD.WIDE.U32 R6, R39.reuse, 0x10, R6 ;  /* 0x0000001027060825 */ /* 0x048fe200078e0006 */
[----:B------:R-:W-:-:S04]  /*0200*/  @P0 LOP3.LUT R39, R39, 0x100, RZ, 0xfc, !PT ;  /* 0x0000010027270812 */ /* 0x000fc800078efcff */
[----:B------:R-:W5:Y:S02]  /*0210*/  @P0 LDG.E.128 R160, desc[UR20][R6.64] ;  /* 0x0000001406a00981 */ /* 0x000f64000c1e1d00 */
[----:B------:R-:W2:Y:S01]  /*0220*/  @P2 LDC.64 R20, c[0x0][0x3e8] ;  /* 0x0000fa00ff142b82 */ /* 0x000ea20000000a00 */
[----:B0-----:R-:W-:-:S05]  /*0230*/  @P1 IMAD.WIDE.U32 R12, R39, 0x10, R8 ;  /* 0x00000010270c1825 */ /* 0x001fca00078e0008 */
[----:B------:R-:W5:Y:S02]  /*0240*/  @P1 LDG.E.128 R156, desc[UR20][R12.64] ;  /* 0x000000140c9c1981 */ /* 0x000f64000c1e1d00 */
[----:B------:R-:W0:Y:S01]  /*0250*/  @P3 LDC.64 R22, c[0x0][0x3d0] ;  /* 0x0000f400ff163b82 */ /* 0x000e220000000a00 */
[C---:B----4-:R-:W-:Y:S01]  /*0260*/  @P1 IMAD.WIDE.U32 R16, R39.reuse, 0x10, R10 ;  /* 0x0000001027101825 */ /* 0x050fe200078e000a */
[----:B------:R-:W-:-:S04]  /*0270*/  @P1 IADD3 R39, PT, PT, R39, 0x100, RZ ;  /* 0x0000010027271810 */ /* 0x000fc80007ffe0ff */
[----:B------:R-:W5:Y:S02]  /*0280*/  @P1 LDG.E.128 R152, desc[UR20][R16.64] ;  /* 0x0000001410981981 */ /* 0x000f64000c1e1d00 */
[----:B------:R-:W3:Y:S01]  /*0290*/  @P3 LDC.64 R24, c[0x0][0x3e8] ;  /* 0x0000fa00ff183b82 */ /* 0x000ee20000000a00 */
[----:B-1----:R-:W-:-:S05]  /*02a0*/  @P2 IMAD.WIDE.U32 R18, R39, 0x10, R18 ;  /* 0x0000001027122825 */ /* 0x002fca00078e0012 */
[----:B------:R-:W5:Y:S02]  /*02b0*/  @P2 LDG.E.128 R148, desc[UR20][R18.64] ;  /* 0x0000001412942981 */ /* 0x000f64000c1e1d00 */
[----:B------:R-:W1:Y:S01]  /*02c0*/  @P4 LDC.64 R26, c[0x0][0x3d0] ;  /* 0x0000f400ff1a4b82 */ /* 0x000e620000000a00 */
[C---:B--2---:R-:W-:Y:S01]  /*02d0*/  @P2 IMAD.WIDE.U32 R20, R39.reuse, 0x10, R20 ;  /* 0x0000001027142825 */ /* 0x044fe200078e0014 */
[----:B------:R-:W-:-:S04]  /*02e0*/  @P2 IADD3 R39, PT, PT, R39, 0x100, RZ ;  /* 0x0000010027272810 */ /* 0x000fc80007ffe0ff */
[----:B------:R-:W5:Y:S02]  /*02f0*/  @P2 LDG.E.128 R144, desc[UR20][R20.64] ;  /* 0x0000001414902981 */ /* 0x000f64000c1e1d00 */
[----:B------:R-:W2:Y:S01]  /*0300*/  @P4 LDC.64 R28, c[0x0][0x3e8] ;  /* 0x0000fa00ff1c4b82 */ /* 0x000ea20000000a00 */
[----:B0-----:R-:W-:-:S05]  /*0310*/  @P3 IMAD.WIDE.U32 R22, R39, 0x10, R22 ;  /* 0x0000001027163825 */ /* 0x001fca00078e0016 */
[----:B------:R-:W5:Y:S02]  /*0320*/  @P3 LDG.E.128 R140, desc[UR20][R22.64] ;  /* 0x00000014168c3981 */ /* 0x000f64000c1e1d00 */
[----:B------:R-:W0:Y:S01]  /*0330*/  @P5 LDC.64 R8, c[0x0][0x3d0] ;  /* 0x0000f400ff085b82 */ /* 0x000e220000000a00 */
[C---:B---3--:R-:W-:Y:S01]  /*0340*/  @P3 IMAD.WIDE.U32 R24, R39.reuse, 0x10, R24 ;  /* 0x0000001027183825 */ /* 0x048fe200078e0018 */
[----:B------:R-:W-:-:S04]  /*0350*/  @P3 IADD3 R39, PT, PT, R39, 0x100, RZ ;  /* 0x0000010027273810 */ /* 0x000fc80007ffe0ff */
[----:B------:R-:W5:Y:S02]  /*0360*/  @P3 LDG.E.128 R136, desc[UR20][R24.64] ;  /* 0x0000001418883981 */ /* 0x000f64000c1e1d00 */
[----:B------:R-:W3:Y:S01]  /*0370*/  @P5 LDC.64 R10, c[0x0][0x3e8] ;  /* 0x0000fa00ff0a5b82 */ /* 0x000ee20000000a00 */
[----:B-1----:R-:W-:-:S05]  /*0380*/  @P4 IMAD.WIDE.U32 R26, R39, 0x10, R26 ;  /* 0x00000010271a4825 */ /* 0x002fca00078e001a */
[----:B------:R-:W5:Y:S02]  /*0390*/  @P4 LDG.E.128 R132, desc[UR20][R26.64] ;  /* 0x000000141a844981 */ /* 0x000f64000c1e1d00 */
[----:B------:R-:W1:Y:S01]  /*03a0*/  @P6 LDC.64 R34, c[0x0][0x3d0] ;  /* 0x0000f400ff226b82 */ /* 0x000e620000000a00 */
[----:B--2---:R-:W-:-:S04]  /*03b0*/  @P4 IMAD.WIDE.U32 R28, R39, 0x10, R28 ;  /* 0x00000010271c4825 */ /* 0x004fc800078e001c */
[----:B------:R-:W-:Y:S01]  /*03c0*/  @P4 VIADD R39, R39, 0x100 ;  /* 0x0000010027274836 */ /* 0x000fe20000000000 */
[----:B------:R-:W5:Y:S02]  /*03d0*/  @P4 LDG.E.128 R128, desc[UR20][R28.64] ;  /* 0x000000141c804981 */ /* 0x000f64000c1e1d00 */
[----:B------:R-:W2:Y:S01]  /*03e0*/  @P6 LDC.64 R36, c[0x0][0x3e8] ;  /* 0x0000fa00ff246b82 */ /* 0x000ea20000000a00 */
[C---:B0-----:R-:W-:Y:S01]  /*03f0*/  @P5 IMAD.WIDE.U32 R30, R39.reuse, 0x10, R8 ;  /* 0x00000010271e5825 */ /* 0x041fe200078e0008 */
[----:B------:R-:W-:Y:S02]  /*0400*/  CS2R R104, SRZ ;  /* 0x0000000000687805 */ /* 0x000fe4000001ff00 */
[----:B------:R-:W-:Y:S02]  /*0410*/  CS2R R106, SRZ ;  /* 0x00000000006a7805 */ /* 0x000fe4000001ff00 */
[----:B------:R-:W-:Y:S02]  /*0420*/  CS2R R100, SRZ ;  /* 0x0000000000647805 */ /* 0x000fe4000001ff00 */
[----:B------:R-:W-:Y:S01]  /*0430*/  CS2R R102, SRZ ;  /* 0x0000000000667805 */ /* 0x000fe2000001ff00 */
[----:B------:R-:W5:Y:S01]  /*0440*/  @P5 LDG.E.128 R124, desc[UR20][R30.64] ;  /* 0x000000141e7c5981 */ /* 0x000f62000c1e1d00 */
[C---:B---3--:R-:W-:Y:S01]  /*0450*/  @P5 IMAD.WIDE.U32 R32, R39.reuse, 0x10, R10 ;  /* 0x0000001027205825 */ /* 0x048fe200078e000a */
[----:B------:R-:W-:-:S02]  /*0460*/  @P5 IADD3 R39, PT, PT, R39, 0x100, RZ ;  /* 0x0000010027275810 */ /* 0x000fc40007ffe0ff */
[----:B------:R-:W-:Y:S02]  /*0470*/  CS2R R96, SRZ ;  /* 0x0000000000607805 */ /* 0x000fe4000001ff00 */
[----:B------:R-:W-:Y:S02]  /*0480*/  CS2R R98, SRZ ;  /* 0x0000000000627805 */ /* 0x000fe4000001ff00 */
        /* <DEDUP_REMOVED lines=92> */
.L_x_3793:
[----:B0-----:R-:W-:Y:S02]  /*0a50*/  UIMAD.WIDE UR6, UR28, 0x4, UR14 ;  /* 0x000000041c0678a5 */ /* 0x001fe4000f8e020e */
[----:B------:R-:W-:-:S04]  /*0a60*/  UIMAD.WIDE UR8, UR28, 0x4, UR12 ;  /* 0x000000041c0878a5 */ /* 0x000fc8000f8e020c */
[----:B-1234-:R-:W-:Y:S02]  /*0a70*/  MOV R172, UR6 ;  /* 0x0000000600ac7c02 */ /* 0x01efe40008000f00 */
[----:B------:R-:W-:Y:S01]  /*0a80*/  MOV R173, UR7 ;  /* 0x0000000700ad7c02 */ /* 0x000fe20008000f00 */
[----:B------:R-:W-:-:S04]  /*0a90*/  UIMAD.WIDE UR6, UR28, 0x4, UR18 ;  /* 0x000000041c0678a5 */ /* 0x000fc8000f8e0212 */
[----:B------:R-:W2:Y:S01]  /*0aa0*/  LDG.E R172, desc[UR20][R172.64] ;  /* 0x00000014acac7981 */ /* 0x000ea2000c1e1900 */
[----:B------:R-:W-:Y:S01]  /*0ab0*/  IMAD.U32 R168, RZ, RZ, UR8 ;  /* 0x00000008ffa87e24 */ /* 0x000fe2000f8e00ff */
        /* <DEDUP_REMOVED lines=16> */
[----:B------:R-:W-:Y:S01]  /*0bc0*/  HFMA2 R171, -RZ, RZ, 0, 0 ;  /* 0x00000000ffab7431 */ /* 0x000fe200000001ff */
[----:B-1----:R-:W-:Y:S01]  /*0bd0*/  ISETP.NE.AND P5, PT, RZ, UR29, PT ;  /* 0x0000001dff007c0c */ /* 0x002fe2000bfa5270 */
[----:B------:R-:W1:Y:S01]  /*0be0*/  S2R R2, SR_TID.X ;  /* 0x0000000000027919 */ /* 0x000e620000002100 */
[----:B------:R-:W-:Y:S01]  /*0bf0*/  BSSY.RECONVERGENT B1, `(.L_x_3631) ;  /* 0x0000058000017945 */ /* 0x000fe20003800200 */
[----:B------:R-:W-:Y:S02]  /*0c00*/  ISETP.GE.U32.AND P1, PT, R3, 0x200, PT ;  /* 0x000002000300780c */ /* 0x000fe40003f26070 */
[----:B------:R-:W-:Y:S02]  /*0c10*/  CS2R R174, SRZ ;  /* 0x0000000000ae7805 */ /* 0x000fe4000001ff00 */
[----:B------:R-:W-:-:S02]  /*0c20*/  PLOP3.LUT P0, PT, PT, PT, UP3, 0x80, 0x8 ;  /* 0x000000000008781c */ /* 0x000fc40003f0f038 */
[C---:B------:R-:W-:Y:S01]  /*0c30*/  ISETP.GE.U32.AND P2, PT, R3.reuse, 0x300, PT ;  /* 0x000003000300780c */ /* 0x040fe20003f46070 */
[----:B------:R-:W-:Y:S01]  /*0c40*/  @UP3 UIADD3 UR6, UPT, UPT, UR11, -0x1, URZ ;  /* 0xffffffff0b063890 */ /* 0x000fe2000fffe0ff */
[C---:B------:R-:W-:Y:S02]  /*0c50*/  ISETP.GE.U32.AND P3, PT, R3.reuse, 0x400, PT ;  /* 0x000004000300780c */ /* 0x040fe40003f66070 */
        /* <DEDUP_REMOVED lines=8> */
[----:B-1----:R-:W-:Y:S01]  /*0ce0*/  @P0 LEA.HI.SX32 R171, R173, R2, 0x1e ;  /* 0x00000002adab0211 */ /* 0x002fe200078ff2ff */
[----:B------:R-:W-:Y:S01]  /*0cf0*/  USHF.R.S32.HI UR7, URZ, 0x1f, UR6 ;  /* 0x0000001fff077899 */ /* 0x000fe20008011406 */
[----:B------:R-:W-:Y:S01]  /*0d00*/  ISETP.GE.U32.AND P0, PT, R3, 0x100, PT ;  /* 0x000001000300780c */ /* 0x000fe20003f06070 */
[----:B------:R-:W-:Y:S02]  /*0d10*/  USHF.R.S32.HI UR9, URZ, 0x1f, UR8 ;  /* 0x0000001fff097899 */ /* 0x000fe40008011408 */
[----:B------:R-:W-:Y:S02]  /*0d20*/  ULEA.HI UR7, UR7, UR6, URZ, 0x2 ;  /* 0x0000000607077291 */ /* 0x000fe4000f8f10ff */
[----:B------:R-:W-:-:S04]  /*0d30*/  ULEA.HI UR9, UR9, UR8, URZ, 0x2 ;  /* 0x0000000809097291 */ /* 0x000fc8000f8f10ff */
[----:B0-----:R-:W-:Y:S02]  /*0d40*/  IMAD.U32 R169, RZ, RZ, UR7 ;  /* 0x00000007ffa97e24 */ /* 0x001fe4000f8e00ff */
[----:B------:R-:W-:-:S03]  /*0d50*/  MOV R173, UR9 ;  /* 0x0000000900ad7c02 */ /* 0x000fc60008000f00 */
[-C--:B------:R-:W-:Y:S02]  /*0d60*/  LEA.HI.SX32 R246, R169, R2.reuse, 0x1e ;  /* 0x00000002a9f67211 */ /* 0x080fe400078ff2ff */
        /* <DEDUP_REMOVED lines=20> */
[----:B------:R-:W-:Y:S02]  /*0eb0*/  IADD3 R173, PT, PT, R173, 0x100, RZ ;  /* 0x00000100adad7810 */ /* 0x000fe40007ffe0ff */
[----:B------:R-:W-:Y:S02]  /*0ec0*/  IADD3 R172, PT, PT, R172, 0x100, RZ ;  /* 0x00000100acac7810 */ /* 0x000fe40007ffe0ff */
[----:B---3--:R-:W-:Y:S02]  /*0ed0*/  MOV R180, R174 ;  /* 0x000000ae00b47202 */ /* 0x008fe40000000f00 */
[----:B------:R-:W-:Y:S02]  /*0ee0*/  SHF.R.U64 R240, R174, 0x10, R175 ;  /* 0x00000010aef07819 */ /* 0x000fe400000012af */
[----:B------:R-:W-:-:S02]  /*0ef0*/  MOV R182, R175 ;  /* 0x000000af00b67202 */ /* 0x000fc40000000f00 */
[----:B------:R-:W-:Y:S02]  /*0f00*/  SHF.R.U32.HI R174, RZ, 0x10, R175 ;  /* 0x00000010ffae7819 */ /* 0x000fe400000116af */
[C---:B----4-:R-:W-:Y:S02]  /*0f10*/  SHF.L.U32 R175, R168.reuse, 0x10, RZ ;  /* 0x00000010a8af7819 */ /* 0x050fe400000006ff */
[--C-:B------:R-:W-:Y:S01]  /*0f20*/  SHF.R.U64 R183, R168, 0x10, R169.reuse ;  /* 0x00000010a8b77819 */ /* 0x100fe200000012a9 */
[----:B------:R-:W-:Y:S01]  /*0f30*/  IMAD.U32 R181, R169, 0x10000, RZ ;  /* 0x00010000a9b57824 */ /* 0x000fe200078e00ff */
[----:B------:R-:W-:Y:S01]  /*0f40*/  SHF.R.U32.HI R168, RZ, 0x10, R169 ;  /* 0x00000010ffa87819 */ /* 0x000fe200000116a9 */
[----:B------:R-:W-:Y:S01]  /*0f50*/  FADD.FTZ R175, -R170, R175 ;  /* 0x000000afaaaf7221 */ /* 0x000fe20000010100 */
[----:B------:R-:W-:Y:S02]  /*0f60*/  SHF.L.U32 R169, R183, 0x10, RZ ;  /* 0x00000010b7a97819 */ /* 0x000fe400000006ff */
[----:B------:R-:W-:Y:S01]  /*0f70*/  SHF.L.U32 R243, R180, 0x10, RZ ;  /* 0x00000010b4f37819 */ /* 0x000fe200000006ff */
[----:B------:R-:W-:Y:S01]  /*0f80*/  FMUL.FTZ R245, R175, UR31 ;  /* 0x0000001faff57c20 */ /* 0x000fe20008410000 */
[----:B------:R-:W-:Y:S01]  /*0f90*/  SHF.L.U32 R175, R168, 0x10, RZ ;  /* 0x00000010a8af7819 */ /* 0x000fe200000006ff */
[----:B------:R-:W-:Y:S01]  /*0fa0*/  FADD.FTZ R169, -R170, R169 ;  /* 0x000000a9aaa97221 */ /* 0x000fe20000010100 */
[----:B------:R-:W-:Y:S01]  /*0fb0*/  SHF.L.U32 R240, R240, 0x10, RZ ;  /* 0x00000010f0f07819 */ /* 0x000fe200000006ff */
[----:B------:R-:W-:Y:S01]  /*0fc0*/  FADD.FTZ R181, -R170, R181 ;  /* 0x000000b5aab57221 */ /* 0x000fe20000010100 */
[----:B------:R-:W-:Y:S01]  /*0fd0*/  FADD.FTZ R80, R80, R243 ;  /* 0x000000f350507221 */ /* 0x000fe20000010000 */
[----:B------:R-:W-:Y:S01]  /*0fe0*/  FMUL.FTZ R242, R169, UR31 ;  /* 0x0000001fa9f27c20 */ /* 0x000fe20008410000 */
[-C--:B------:R-:W-:Y:S01]  /*0ff0*/  FFMA.FTZ R108, R245, R243.reuse, R108 ;  /* 0x000000f3f56c7223 */ /* 0x080fe2000001006c */
[----:B------:R-:W-:Y:S01]  /*1000*/  FADD.FTZ R175, -R170, R175 ;  /* 0x000000afaaaf7221 */ /* 0x000fe20000010100 */
[----:B-----5:R-:W-:Y:S01]  /*1010*/  FMUL.FTZ R243, R164, R243 ;  /* 0x000000f3a4f37220 */ /* 0x020fe20000410000 */
[----:B------:R-:W-:Y:S01]  /*1020*/  SHF.L.U32 R239, R182, 0x10, RZ ;  /* 0x00000010b6ef7819 */ /* 0x000fe200000006ff */
[----:B------:R-:W-:Y:S01]  /*1030*/  FMUL.FTZ R241, R181, UR31 ;  /* 0x0000001fb5f17c20 */ /* 0x000fe20008410000 */
[----:B------:R-:W-:Y:S01]  /*1040*/  FADD.FTZ R81, R81, R240 ;  /* 0x000000f051517221 */ /* 0x000fe20000010000 */
[-C--:B------:R-:W-:Y:S01]  /*1050*/  FFMA.FTZ R109, R242, R240.reuse, R109 ;  /* 0x000000f0f26d7223 */ /* 0x080fe2000001006d */
[----:B------:R-:W-:Y:S01]  /*1060*/  FMUL.FTZ R238, R175, UR31 ;  /* 0x0000001fafee7c20 */ /* 0x000fe20008410000 */
[----:B------:R-:W-:Y:S01]  /*1070*/  FMUL.FTZ R240, R165, R240 ;  /* 0x000000f0a5f07220 */ /* 0x000fe20000410000 */
[----:B------:R-:W-:Y:S01]  /*1080*/  FADD.FTZ R169, RZ, R243 ;  /* 0x000000f3ffa97221 */ /* 0x000fe20000010000 */
[----:B------:R-:W-:Y:S01]  /*1090*/  FFMA.FTZ R175, R245, R243, RZ ;  /* 0x000000f3f5af7223 */ /* 0x000fe200000100ff */
[----:B0-----:R-:W-:-:S02]  /*10a0*/  IMAD.U32 R176, R174, 0x10000, RZ ;  /* 0x00010000aeb07824 */ /* 0x001fc400078e00ff */
[----:B------:R-:W-:Y:S01]  /*10b0*/  FADD.FTZ R82, R82, R239 ;  /* 0x000000ef52527221 */ /* 0x000fe20000010000 */
[-C--:B------:R-:W-:Y:S01]  /*10c0*/  FFMA.FTZ R110, R241, R239.reuse, R110 ;  /* 0x000000eff16e7223 */ /* 0x080fe2000001006e */
[----:B------:R-:W-:Y:S01]  /*10d0*/  FMUL.FTZ R239, R166, R239 ;  /* 0x000000efa6ef7220 */ /* 0x000fe20000410000 */
[----:B------:R-:W-:Y:S01]  /*10e0*/  FADD.FTZ R168, R169, R240 ;  /* 0x000000f0a9a87221 */ /* 0x000fe20000010000 */
[----:B------:R-:W-:Y:S01]  /*10f0*/  FFMA.FTZ R174, R242, R240, R175 ;  /* 0x000000f0f2ae7223 */ /* 0x000fe200000100af */
[-C--:B------:R-:W-:Y:S02]  /*1100*/  FMUL.FTZ R237, R167, R176.reuse ;  /* 0x000000b0a7ed7220 */ /* 0x080fe40000410000 */
[----:B------:R-:W-:Y:S01]  /*1110*/  FADD.FTZ R168, R168, R239 ;  /* 0x000000efa8a87221 */ /* 0x000fe20000010000 */
[----:B------:R-:W-:Y:S01]  /*1120*/  FFMA.FTZ R169, R241, R239, R174 ;  /* 0x000000eff1a97223 */ /* 0x000fe200000100ae */
[----:B------:R-:W-:Y:S01]  /*1130*/  FADD.FTZ R83, R83, R176 ;  /* 0x000000b053537221 */ /* 0x000fe20000010000 */
[----:B------:R-:W-:Y:S01]  /*1140*/  FFMA.FTZ R111, R238, R176, R111 ;  /* 0x000000b0ee6f7223 */ /* 0x000fe2000001006f */
[----:B------:R-:W-:Y:S01]  /*1150*/  FADD.FTZ R175, R168, R237 ;  /* 0x000000eda8af7221 */ /* 0x000fe20000010000 */
[----:B------:R-:W-:-:S07]  /*1160*/  FFMA.FTZ R174, R238, R237, R169 ;  /* 0x000000edeeae7223 */ /* 0x000fce00000100a9 */
.L_x_3632:
[----:B------:R-:W-:Y:S05]  /*1170*/  BSYNC.RECONVERGENT B1 ;  /* 0x0000000000017941 */ /* 0x000fea0003800200 */
.L_x_3631:
[----:B------:R-:W-:Y:S04]  /*1180*/  BSSY.RECONVERGENT B1, `(.L_x_3633) ;  /* 0x000003d000017945 */ /* 0x000fe80003800200 */
[----:B------:R-:W-:Y:S05]  /*1190*/  @!P1 BRA `(.L_x_3634) ;  /* 0x0000000000ec9947 */ /* 0x000fea0003800000 */
[----:B------:R-:W0:Y:S01]  /*11a0*/  LDC.64 R176, c[0x0][0x428] ;  /* 0x00010a00ffb07b82 */ /* 0x000e220000000a00 */
[----:B------:R-:W-:-:S07]  /*11b0*/  ISETP.NE.U32.AND P6, PT, RZ, UR24, PT ;  /* 0x00000018ff007c0c */ /* 0x000fce000bfc5070 */
[----:B------:R-:W1:Y:S08]  /*11c0*/  LDC.64 R168, c[0x0][0x3a8] ;  /* 0x0000ea00ffa87b82 */ /* 0x000e700000000a00 */
        /* <DEDUP_REMOVED lines=12> */
[----:B------:R-:W-:Y:S02]  /*1290*/  IADD3 R173, PT, PT, R173, 0x100, RZ ;  /* 0x00000100adad7810 */ /* 0x000fe40007ffe0ff */
[----:B------:R-:W-:Y:S02]  /*12a0*/  IADD3 R172, PT, PT, R172, 0x100, RZ ;  /* 0x00000100acac7810 */ /* 0x000fe40007ffe0ff */
[--C-:B---3--:R-:W-:Y:S02]  /*12b0*/  SHF.R.U64 R184, R176, 0x10, R177.reuse ;  /* 0x00000010b0b87819 */ /* 0x108fe400000012b1 */
[----:B------:R-:W-:Y:S02]  /*12c0*/  MOV R182, R177 ;  /* 0x000000b100b67202 */ /* 0x000fe40000000f00 */
[----:B------:R-:W-:-:S02]  /*12d0*/  SHF.R.U32.HI R183, RZ, 0x10, R177 ;  /* 0x00000010ffb77819 */ /* 0x000fc400000116b1 */
[C-C-:B----4-:R-:W-:Y:S01]  /*12e0*/  SHF.R.U64 R177, R168.reuse, 0x10, R169.reuse ;  /* 0x00000010a8b17819 */ /* 0x150fe200000012a9 */
[----:B------:R-:W-:Y:S01]  /*12f0*/  IMAD.U32 R233, R168, 0x10000, RZ ;  /* 0x00010000a8e97824 */ /* 0x000fe200078e00ff */
[----:B------:R-:W-:Y:S02]  /*1300*/  MOV R27, R176 ;  /* 0x000000b0001b7202 */ /* 0x000fe40000000f00 */
[----:B-1----:R-:W-:Y:S02]  /*1310*/  SHF.L.U32 R179, R177, 0x10, RZ ;  /* 0x00000010b1b37819 */ /* 0x002fe400000006ff */
[----:B------:R-:W-:Y:S02]  /*1320*/  SHF.R.U32.HI R185, RZ, 0x10, R169 ;  /* 0x00000010ffb97819 */ /* 0x000fe400000116a9 */
[----:B------:R-:W-:Y:S01]  /*1330*/  SHF.L.U32 R235, R169, 0x10, RZ ;  /* 0x00000010a9eb7819 */ /* 0x000fe200000006ff */
[C---:B------:R-:W-:Y:S01]  /*1340*/  FADD.FTZ R179, -R170.reuse, R179 ;  /* 0x000000b3aab37221 */ /* 0x040fe20000010100 */
[----:B------:R-:W-:Y:S01]  /*1350*/  SHF.L.U32 R169, R27, 0x10, RZ ;  /* 0x000000101ba97819 */ /* 0x000fe200000006ff */
[----:B------:R-:W-:Y:S01]  /*1360*/  FADD.FTZ R27, -R170, R233 ;  /* 0x000000e9aa1b7221 */ /* 0x000fe20000010100 */
[----:B------:R-:W-:Y:S01]  /*1370*/  SHF.L.U32 R176, R184, 0x10, RZ ;  /* 0x00000010b8b07819 */ /* 0x000fe200000006ff */
[----:B------:R-:W-:Y:S01]  /*1380*/  FADD.FTZ R235, -R170, R235 ;  /* 0x000000ebaaeb7221 */ /* 0x000fe20000010100 */
[----:B0-----:R-:W-:Y:S01]  /*1390*/  SHF.L.U32 R181, R185, 0x10, RZ ;  /* 0x00000010b9b57819 */ /* 0x001fe200000006ff */
[----:B------:R-:W-:Y:S01]  /*13a0*/  FMUL.FTZ R27, R27, UR31 ;  /* 0x0000001f1b1b7c20 */ /* 0x000fe20008410000 */
[----:B------:R-:W-:Y:S01]  /*13b0*/  FMUL.FTZ R184, R179, UR31 ;  /* 0x0000001fb3b87c20 */ /* 0x000fe20008410000 */
[-C--:B-----5:R-:W-:Y:S01]  /*13c0*/  FMUL.FTZ R236, R156, R169.reuse ;  /* 0x000000a99cec7220 */ /* 0x0a0fe20000410000 */
[----:B------:R-:W-:Y:S01]  /*13d0*/  FMUL.FTZ R185, R235, UR31 ;  /* 0x0000001febb97c20 */ /* 0x000fe20008410000 */
[----:B------:R-:W-:Y:S01]  /*13e0*/  FADD.FTZ R76, R76, R169 ;  /* 0x000000a94c4c7221 */ /* 0x000fe20000010000 */
[----:B------:R-:W-:Y:S01]  /*13f0*/  FFMA.FTZ R104, R27, R169, R104 ;  /* 0x000000a91b687223 */ /* 0x000fe20000010068 */
[----:B------:R-:W-:Y:S01]  /*1400*/  FADD.FTZ R77, R77, R176 ;  /* 0x000000b04d4d7221 */ /* 0x000fe20000010000 */
[-C--:B------:R-:W-:Y:S01]  /*1410*/  FFMA.FTZ R105, R184, R176.reuse, R105 ;  /* 0x000000b0b8697223 */ /* 0x080fe20000010069 */
[----:B------:R-:W-:Y:S01]  /*1420*/  FMUL.FTZ R235, R157, R176 ;  /* 0x000000b09deb7220 */ /* 0x000fe20000410000 */
[----:B------:R-:W-:Y:S01]  /*1430*/  FADD.FTZ R181, -R170, R181 ;  /* 0x000000b5aab57221 */ /* 0x000fe20000010100 */
[----:B------:R-:W-:-:S02]  /*1440*/  IMAD.U32 R177, R182, 0x10000, RZ ;  /* 0x00010000b6b17824 */ /* 0x000fc400078e00ff */
[----:B------:R-:W-:Y:S01]  /*1450*/  FADD.FTZ R176, R175, R236 ;  /* 0x000000ecafb07221 */ /* 0x000fe20000010000 */
[----:B------:R-:W-:Y:S01]  /*1460*/  FFMA.FTZ R169, R27, R236, R174 ;  /* 0x000000ec1ba97223 */ /* 0x000fe200000100ae */
[----:B------:R-:W-:Y:S01]  /*1470*/  SHF.L.U32 R168, R183, 0x10, RZ ;  /* 0x00000010b7a87819 */ /* 0x000fe200000006ff */
[----:B------:R-:W-:Y:S01]  /*1480*/  FMUL.FTZ R186, R181, UR31 ;  /* 0x0000001fb5ba7c20 */ /* 0x000fe20008410000 */
        /* <DEDUP_REMOVED lines=11> */
[----:B------:R-:W-:-:S07]  /*1540*/  FFMA.FTZ R174, R186, R233, R169 ;  /* 0x000000e9baae7223 */ /* 0x000fce00000100a9 */
.L_x_3634:
[----:B------:R-:W-:Y:S05]  /*1550*/  BSYNC.RECONVERGENT B1 ;  /* 0x0000000000017941 */ /* 0x000fea0003800200 */
.L_x_3633:
[----:B------:R-:W-:Y:S04]  /*1560*/  BSSY.RECONVERGENT B1, `(.L_x_3635) ;  /* 0x000003d000017945 */ /* 0x000fe80003800200 */
[----:B------:R-:W-:Y:S05]  /*1570*/  @!P2 BRA `(.L_x_3636) ;  /* 0x0000000000eca947 */ /* 0x000fea0003800000 */
[----:B------:R-:W0:Y:S01]  /*1580*/  LDC.64 R168, c[0x0][0x3a8] ;  /* 0x0000ea00ffa87b82 */ /* 0x000e220000000a00 */
[----:B------:R-:W-:-:S07]  /*1590*/  ISETP.NE.U32.AND P6, PT, RZ, UR24, PT ;  /* 0x00000018ff007c0c */ /* 0x000fce000bfc5070 */
[----:B------:R-:W1:Y:S01]  /*15a0*/  LDC.64 R176, c[0x0][0x428] ;  /* 0x00010a00ffb07b82 */ /* 0x000e620000000a00 */
[----:B------:R-:W-:-:S07]  /*15b0*/  ISETP.NE.AND.EX P6, PT, RZ, UR25, PT, P6 ;  /* 0x00000019ff007c0c */ /* 0x000fce000bfc5360 */
[----:B------:R-:W2:Y:S01]  /*15c0*/  LDC.64 R178, c[0x0][0x3b0] ;  /* 0x0000ec00ffb27b82 */ /* 0x000ea20000000a00 */
[----:B0-----:R-:W-:-:S07]  /*15d0*/  IMAD.WIDE.U32 R168, R172, 0x8, R168 ;  /* 0x00000008aca87825 */ /* 0x001fce00078e00a8 */
        /* <DEDUP_REMOVED lines=11> */
[C---:B---3--:R-:W-:Y:S02]  /*1690*/  SHF.R.U64 R188, R168.reuse, 0x10, R169 ;  /* 0x00000010a8bc7819 */ /* 0x048fe400000012a9 */
[----:B------:R-:W-:-:S03]  /*16a0*/  SHF.L.U32 R229, R168, 0x10, RZ ;  /* 0x00000010a8e57819 */ /* 0x000fc600000006ff */
[----:B0-----:R-:W-:Y:S01]  /*16b0*/  IMAD.U32 R179, R188, 0x10000, RZ ;  /* 0x00010000bcb37824 */ /* 0x001fe200078e00ff */
[--C-:B----4-:R-:W-:Y:S01]  /*16c0*/  SHF.R.U64 R187, R176, 0x10, R177.reuse ;  /* 0x00000010b0bb7819 */ /* 0x110fe200000012b1 */
[--C-:B------:R-:W-:Y:S01]  /*16d0*/  IMAD.MOV.U32 R183, RZ, RZ, R177.reuse ;  /* 0x000000ffffb77224 */ /* 0x100fe200078e00b1 */
[----:B------:R-:W-:Y:S02]  /*16e0*/  MOV R182, R176 ;  /* 0x000000b000b67202 */ /* 0x000fe40000000f00 */
[----:B------:R-:W-:Y:S02]  /*16f0*/  SHF.R.U32.HI R177, RZ, 0x10, R177 ;  /* 0x00000010ffb17819 */ /* 0x000fe400000116b1 */
[----:B------:R-:W-:Y:S01]  /*1700*/  SHF.L.U32 R231, R169, 0x10, RZ ;  /* 0x00000010a9e77819 */ /* 0x000fe200000006ff */
[C---:B------:R-:W-:Y:S01]  /*1710*/  FADD.FTZ R179, -R170.reuse, R179 ;  /* 0x000000b3aab37221 */ /* 0x040fe20000010100 */
[----:B------:R-:W-:Y:S02]  /*1720*/  SHF.R.U32.HI R189, RZ, 0x10, R169 ;  /* 0x00000010ffbd7819 */ /* 0x000fe400000116a9 */
[----:B------:R-:W-:Y:S01]  /*1730*/  SHF.L.U32 R176, R187, 0x10, RZ ;  /* 0x00000010bbb07819 */ /* 0x000fe200000006ff */
[----:B------:R-:W-:Y:S01]  /*1740*/  FADD.FTZ R187, -R170, R229 ;  /* 0x000000e5aabb7221 */ /* 0x000fe20000010100 */
[----:B------:R-:W-:Y:S01]  /*1750*/  SHF.L.U32 R169, R182, 0x10, RZ ;  /* 0x00000010b6a97819 */ /* 0x000fe200000006ff */
[----:B------:R-:W-:Y:S01]  /*1760*/  FADD.FTZ R231, -R170, R231 ;  /* 0x000000e7aae77221 */ /* 0x000fe20000010100 */
[----:B------:R-:W-:Y:S01]  /*1770*/  SHF.L.U32 R168, R177, 0x10, RZ ;  /* 0x00000010b1a87819 */ /* 0x000fe200000006ff */
[----:B------:R-:W-:Y:S01]  /*1780*/  FMUL.FTZ R187, R187, UR31 ;  /* 0x0000001fbbbb7c20 */ /* 0x000fe20008410000 */
[----:B------:R-:W-:Y:S01]  /*1790*/  SHF.L.U32 R177, R189, 0x10, RZ ;  /* 0x00000010bdb17819 */ /* 0x000fe200000006ff */
[----:B------:R-:W-:Y:S01]  /*17a0*/  FMUL.FTZ R188, R179, UR31 ;  /* 0x0000001fb3bc7c20 */ /* 0x000fe20008410000 */
[-C--:B-----5:R-:W-:Y:S01]  /*17b0*/  FMUL.FTZ R232, R148, R169.reuse ;  /* 0x000000a994e87220 */ /* 0x0a0fe20000410000 */
[----:B------:R-:W-:Y:S01]  /*17c0*/  FMUL.FTZ R189, R231, UR31 ;  /* 0x0000001fe7bd7c20 */ /* 0x000fe20008410000 */
[----:B------:R-:W-:Y:S01]  /*17d0*/  SHF.L.U32 R183, R183, 0x10, RZ ;  /* 0x00000010b7b77819 */ /* 0x000fe200000006ff */
[----:B------:R-:W-:Y:S01]  /*17e0*/  FADD.FTZ R72, R72, R169 ;  /* 0x000000a948487221 */ /* 0x000fe20000010000 */
[----:B------:R-:W-:Y:S01]  /*17f0*/  FFMA.FTZ R100, R187, R169, R100 ;  /* 0x000000a9bb647223 */ /* 0x000fe20000010064 */
[----:B------:R-:W-:Y:S01]  /*1800*/  FADD.FTZ R73, R73, R176 ;  /* 0x000000b049497221 */ /* 0x000fe20000010000 */
[-C--:B------:R-:W-:Y:S01]  /*1810*/  FFMA.FTZ R101, R188, R176.reuse, R101 ;  /* 0x000000b0bc657223 */ /* 0x080fe20000010065 */
        /* <DEDUP_REMOVED lines=17> */
.L_x_3636:
[----:B------:R-:W-:Y:S05]  /*1930*/  BSYNC.RECONVERGENT B1 ;  /* 0x0000000000017941 */ /* 0x000fea0003800200 */
.L_x_3635:
        /* <DEDUP_REMOVED lines=16> */
[----:B------:R-:W-:Y:S01]  /*1a40*/  IADD3 R171, PT, PT, R171, 0x100, RZ ;  /* 0x00000100abab7810 */ /* 0x000fe20007ffe0ff */
[----:B------:R-:W-:Y:S01]  /*1a50*/  VIADD R172, R172, 0x100 ;  /* 0x00000100acac7836 */ /* 0x000fe20000000000 */
[----:B------:R-:W-:Y:S02]  /*1a60*/  IADD3 R173, PT, PT, R173, 0x100, RZ ;  /* 0x00000100adad7810 */ /* 0x000fe40007ffe0ff */
[C---:B---3--:R-:W-:Y:S02]  /*1a70*/  SHF.R.U64 R222, R168.reuse, 0x10, R169 ;  /* 0x00000010a8de7819 */ /* 0x048fe400000012a9 */
[----:B------:R-:W-:Y:S02]  /*1a80*/  SHF.L.U32 R225, R168, 0x10, RZ ;  /* 0x00000010a8e17819 */ /* 0x000fe400000006ff */
[----:B0-----:R-:W-:Y:S02]  /*1a90*/  SHF.L.U32 R179, R222, 0x10, RZ ;  /* 0x00000010deb37819 */ /* 0x001fe400000006ff */
[----:B----4-:R-:W-:Y:S01]  /*1aa0*/  SHF.R.U64 R221, R176, 0x10, R177 ;  /* 0x00000010b0dd7819 */ /* 0x010fe200000012b1 */
[----:B------:R-:W-:Y:S01]  /*1ab0*/  IMAD.MOV.U32 R182, RZ, RZ, R176 ;  /* 0x000000ffffb67224 */ /* 0x000fe200078e00b0 */
[----:B------:R-:W-:-:S02]  /*1ac0*/  MOV R183, R177 ;  /* 0x000000b100b77202 */ /* 0x000fc40000000f00 */
[----:B------:R-:W-:Y:S01]  /*1ad0*/  SHF.R.U32.HI R177, RZ, 0x10, R177 ;  /* 0x00000010ffb17819 */ /* 0x000fe200000116b1 */
[----:B------:R-:W-:Y:S01]  /*1ae0*/  IMAD.U32 R176, R221, 0x10000, RZ ;  /* 0x00010000ddb07824 */ /* 0x000fe200078e00ff */
[----:B------:R-:W-:Y:S01]  /*1af0*/  SHF.L.U32 R227, R169, 0x10, RZ ;  /* 0x00000010a9e37819 */ /* 0x000fe200000006ff */
[C---:B------:R-:W-:Y:S01]  /*1b00*/  FADD.FTZ R221, -R170.reuse, R225 ;  /* 0x000000e1aadd7221 */ /* 0x040fe20000010100 */
[----:B------:R-:W-:Y:S01]  /*1b10*/  SHF.R.U32.HI R223, RZ, 0x10, R169 ;  /* 0x00000010ffdf7819 */ /* 0x000fe200000116a9 */
        /* <DEDUP_REMOVED lines=31> */
.L_x_3638:
[----:B------:R-:W-:Y:S05]  /*1d10*/  BSYNC.RECONVERGENT B1 ;  /* 0x0000000000017941 */ /* 0x000fea0003800200 */
.L_x_3637:
        /* <DEDUP_REMOVED lines=22> */
[----:B----4-:R-:W-:-:S02]  /*1e80*/  SHF.R.U64 R191, R176, 0x10, R177 ;  /* 0x00000010b0bf7819 */ /* 0x010fc400000012b1 */
[----:B------:R-:W-:Y:S02]  /*1e90*/  MOV R182, R176 ;  /* 0x000000b000b67202 */ /* 0x000fe40000000f00 */
[----:B------:R-:W-:Y:S02]  /*1ea0*/  MOV R183, R177 ;  /* 0x000000b100b77202 */ /* 0x000fe40000000f00 */
[----:B------:R-:W-:Y:S01]  /*1eb0*/  SHF.R.U32.HI R177, RZ, 0x10, R177 ;  /* 0x00000010ffb17819 */ /* 0x000fe200000116b1 */
[C---:B------:R-:W-:Y:S01]  /*1ec0*/  FADD.FTZ R179, -R170.reuse, R179 ;  /* 0x000000b3aab37221 */ /* 0x040fe20000010100 */
[----:B------:R-:W-:Y:S02]  /*1ed0*/  SHF.R.U32.HI R193, RZ, 0x10, R169 ;  /* 0x00000010ffc17819 */ /* 0x000fe400000116a9 */
[----:B------:R-:W-:Y:S01]  /*1ee0*/  SHF.L.U32 R176, R191, 0x10, RZ ;  /* 0x00000010bfb07819 */ /* 0x000fe200000006ff */
[----:B------:R-:W-:Y:S01]  /*1ef0*/  FADD.FTZ R191, -R170, R195 ;  /* 0x000000c3aabf7221 */ /* 0x000fe20000010100 */
[----:B------:R-:W-:Y:S01]  /*1f00*/  SHF.L.U32 R197, R169, 0x10, RZ ;  /* 0x00000010a9c57819 */ /* 0x000fe200000006ff */
[----:B------:R-:W-:Y:S01]  /*1f10*/  IMAD.U32 R169, R182, 0x10000, RZ ;  /* 0x00010000b6a97824 */ /* 0x000fe200078e00ff */
[----:B------:R-:W-:Y:S01]  /*1f20*/  SHF.L.U32 R168, R177, 0x10, RZ ;  /* 0x00000010b1a87819 */ /* 0x000fe200000006ff */
[----:B------:R-:W-:Y:S01]  /*1f30*/  FMUL.FTZ R191, R191, UR31 ;  /* 0x0000001fbfbf7c20 */ /* 0x000fe20008410000 */
[----:B------:R-:W-:Y:S01]  /*1f40*/  SHF.L.U32 R177, R193, 0x10, RZ ;  /* 0x00000010c1b17819 */ /* 0x000fe200000006ff */
[----:B------:R-:W-:Y:S01]  /*1f50*/  FMUL.FTZ R192, R179, UR31 ;  /* 0x0000001fb3c07c20 */ /* 0x000fe20008410000 */
[-C--:B-----5:R-:W-:Y:S01]  /*1f60*/  FMUL.FTZ R194, R132, R169.reuse ;  /* 0x000000a984c27220 */ /* 0x0a0fe20000410000 */
[----:B------:R-:W-:Y:S01]  /*1f70*/  SHF.L.U32 R183, R183, 0x10, RZ ;  /* 0x00000010b7b77819 */ /* 0x000fe200000006ff */
[----:B------:R-:W-:Y:S01]  /*1f80*/  FADD.FTZ R64, R64, R169 ;  /* 0x000000a940407221 */ /* 0x000fe20000010000 */
[----:B------:R-:W-:Y:S01]  /*1f90*/  FFMA.FTZ R92, R191, R169, R92 ;  /* 0x000000a9bf5c7223 */ /* 0x000fe2000001005c */
[----:B------:R-:W-:Y:S01]  /*1fa0*/  FADD.FTZ R65, R65, R176 ;  /* 0x000000b041417221 */ /* 0x000fe20000010000 */
[-C--:B------:R-:W-:Y:S01]  /*1fb0*/  FFMA.FTZ R93, R192, R176.reuse, R93 ;  /* 0x000000b0c05d7223 */ /* 0x080fe2000001005d */
[----:B------:R-:W-:Y:S01]  /*1fc0*/  FMUL.FTZ R195, R133, R176 ;  /* 0x000000b085c37220 */ /* 0x000fe20000410000 */
[C---:B------:R-:W-:Y:S01]  /*1fd0*/  FADD.FTZ R177, -R170.reuse, R177 ;  /* 0x000000b1aab17221 */ /* 0x040fe20000010100 */
[----:B------:R-:W-:Y:S01]  /*1fe0*/  FADD.FTZ R197, -R170, R197 ;  /* 0x000000c5aac57221 */ /* 0x000fe20000010100 */
[----:B------:R-:W-:Y:S01]  /*1ff0*/  FADD.FTZ R176, R175, R194 ;  /* 0x000000c2afb07221 */ /* 0x000fe20000010000 */
[----:B------:R-:W-:Y:S01]  /*2000*/  FFMA.FTZ R169, R191, R194, R174 ;  /* 0x000000c2bfa97223 */ /* 0x000fe200000100ae */
[----:B------:R-:W-:Y:S01]  /*2010*/  FMUL.FTZ R212, R177, UR31 ;  /* 0x0000001fb1d47c20 */ /* 0x000fe20008410000 */
        /* <DEDUP_REMOVED lines=13> */
.L_x_3640:
[----:B------:R-:W-:Y:S05]  /*20f0*/  BSYNC.RECONVERGENT B1 ;  /* 0x0000000000017941 */ /* 0x000fea0003800200 */
.L_x_3639:
        /* <DEDUP_REMOVED lines=16> */
[----:B------:R-:W-:Y:S01]  /*2200*/  VIADD R171, R171, 0x100 ;  /* 0x00000100abab7836 */ /* 0x000fe20000000000 */
[----:B------:R-:W-:Y:S02]  /*2210*/  IADD3 R173, PT, PT, R173, 0x100, RZ ;  /* 0x00000100adad7810 */ /* 0x000fe40007ffe0ff */
[----:B------:R-:W-:Y:S02]  /*2220*/  IADD3 R172, PT, PT, R172, 0x100, RZ ;  /* 0x00000100acac7810 */ /* 0x000fe40007ffe0ff */
[C---:B---3--:R-:W-:Y:S02]  /*2230*/  SHF.R.U64 R214, R168.reuse, 0x10, R169 ;  /* 0x00000010a8d67819 */ /* 0x048fe400000012a9 */
[----:B------:R-:W-:Y:S02]  /*2240*/  SHF.L.U32 R217, R168, 0x10, RZ ;  /* 0x00000010a8d97819 */ /* 0x000fe400000006ff */
[----:B0-----:R-:W-:-:S02]  /*2250*/  SHF.L.U32 R179, R214, 0x10, RZ ;  /* 0x00000010d6b37819 */ /* 0x001fc400000006ff */
[----:B----4-:R-:W-:Y:S02]  /*2260*/  SHF.R.U64 R213, R176, 0x10, R177 ;  /* 0x00000010b0d57819 */ /* 0x010fe400000012b1 */
[----:B------:R-:W-:Y:S02]  /*2270*/  MOV R182, R176 ;  /* 0x000000b000b67202 */ /* 0x000fe40000000f00 */
[----:B------:R-:W-:Y:S01]  /*2280*/  MOV R183, R177 ;  /* 0x000000b100b77202 */ /* 0x000fe20000000f00 */
[----:B------:R-:W-:Y:S01]  /*2290*/  FADD.FTZ R179, -R170, R179 ;  /* 0x000000b3aab37221 */ /* 0x000fe20000010100 */
[----:B------:R-:W-:Y:S02]  /*22a0*/  SHF.R.U32.HI R177, RZ, 0x10, R177 ;  /* 0x00000010ffb17819 */ /* 0x000fe400000116b1 */
[----:B------:R-:W-:Y:S02]  /*22b0*/  SHF.R.U32.HI R215, RZ, 0x10, R169 ;  /* 0x00000010ffd77819 */ /* 0x000fe400000116a9 */
[----:B------:R-:W-:-:S02]  /*22c0*/  SHF.L.U32 R219, R169, 0x10, RZ ;  /* 0x00000010a9db7819 */ /* 0x000fc400000006ff */
[----:B------:R-:W-:Y:S01]  /*22d0*/  SHF.L.U32 R176, R213, 0x10, RZ ;  /* 0x00000010d5b07819 */ /* 0x000fe200000006ff */
[----:B------:R-:W-:Y:S01]  /*22e0*/  FADD.FTZ R213, -R170, R217 ;  /* 0x000000d9aad57221 */ /* 0x000fe20000010100 */
[----:B------:R-:W-:Y:S01]  /*22f0*/  SHF.L.U32 R169, R182, 0x10, RZ ;  /* 0x00000010b6a97819 */ /* 0x000fe200000006ff */
[----:B------:R-:W-:Y:S01]  /*2300*/  FMUL.FTZ R214, R179, UR31 ;  /* 0x0000001fb3d67c20 */ /* 0x000fe20008410000 */
[----:B------:R-:W-:Y:S01]  /*2310*/  SHF.L.U32 R168, R177, 0x10, RZ ;  /* 0x00000010b1a87819 */ /* 0x000fe200000006ff */
[----:B------:R-:W-:Y:S01]  /*2320*/  FMUL.FTZ R213, R213, UR31 ;  /* 0x0000001fd5d57c20 */ /* 0x000fe20008410000 */
[----:B------:R-:W-:Y:S02]  /*2330*/  IMAD.U32 R177, R215, 0x10000, RZ ;  /* 0x00010000d7b17824 */ /* 0x000fe400078e00ff */
        /* <DEDUP_REMOVED lines=25> */
.L_x_3642:
[----:B------:R-:W-:Y:S05]  /*24d0*/  BSYNC.RECONVERGENT B1 ;  /* 0x0000000000017941 */ /* 0x000fea0003800200 */
.L_x_3641:
        /* <DEDUP_REMOVED lines=11> */
[----:B------:R0:W5:Y:S05]  /*2590*/  @P6 LDG.E.64 R210, desc[UR20][R22.64] ;  /* 0x0000001416d26981 */ /* 0x00016a000c1e1b00 */
[----:B------:R-:W0:Y:S01]  /*25a0*/  LDG.E.64 R20, desc[UR20][R20.64] ;  /* 0x0000001414147981 */ /* 0x000e22000c1e1b00 */
[----:B-1----:R-:W-:Y:S02]  /*25b0*/  IMAD.WIDE.U32 R18, R172, 0x8, R16 ;  /* 0x00000008ac127825 */ /* 0x002fe400078e0010 */
[----:B------:R-:W1:Y:S04]  /*25c0*/  LDC.64 R16, c[0x0][0x3b0] ;  /* 0x0000ec00ff107b82 */ /* 0x000e680000000a00 */
[----:B------:R-:W2:Y:S01]  /*25d0*/  LDG.E.64 R18, desc[UR20][R18.64] ;  /* 0x0000001412127981 */ /* 0x000ea2000c1e1b00 */
[----:B-1----:R-:W-:-:S06]  /*25e0*/  IMAD.WIDE.U32 R16, R171, 0x4, R16 ;  /* 0x00000004ab107825 */ /* 0x002fcc00078e0010 */
[----:B------:R1:W5:Y:S01]  /*25f0*/  LDG.E R16, desc[UR20][R16.64] ;  /* 0x0000001410107981 */ /* 0x000362000c1e1900 */
[--C-:B0-----:R-:W-:Y:S02]  /*2600*/  SHF.R.U64 R22, R20, 0x10, R21.reuse ;  /* 0x0000001014167819 */ /* 0x101fe40000001215 */
[----:B------:R-:W-:Y:S02]  /*2610*/  MOV R168, R21 ;  /* 0x0000001500a87202 */ /* 0x000fe40000000f00 */
[----:B------:R-:W-:Y:S02]  /*2620*/  SHF.R.U32.HI R171, RZ, 0x10, R21 ;  /* 0x00000010ffab7819 */ /* 0x000fe40000011615 */
[----:B------:R-:W-:Y:S02]  /*2630*/  MOV R24, R20 ;  /* 0x0000001400187202 */ /* 0x000fe40000000f00 */
[----:B------:R-:W-:Y:S02]  /*2640*/  SHF.L.U32 R22, R22, 0x10, RZ ;  /* 0x0000001016167819 */ /* 0x000fe400000006ff */
[C---:B--2---:R-:W-:Y:S01]  /*2650*/  SHF.R.U64 R172, R18.reuse, 0x10, R19 ;  /* 0x0000001012ac7819 */ /* 0x044fe20000001213 */
[----:B------:R-:W-:Y:S01]  /*2660*/  IMAD.U32 R21, R19, 0x10000, RZ ;  /* 0x0001000013157824 */ /* 0x000fe200078e00ff */
[----:B------:R-:W-:-:S02]  /*2670*/  SHF.L.U32 R23, R18, 0x10, RZ ;  /* 0x0000001012177819 */ /* 0x000fc400000006ff */
[----:B------:R-:W-:Y:S02]  /*2680*/  SHF.R.U32.HI R169, RZ, 0x10, R19 ;  /* 0x00000010ffa97819 */ /* 0x000fe40000011613 */
[----:B------:R-:W-:Y:S01]  /*2690*/  SHF.L.U32 R19, R172, 0x10, RZ ;  /* 0x00000010ac137819 */ /* 0x000fe200000006ff */
[C---:B-1----:R-:W-:Y:S01]  /*26a0*/  FADD.FTZ R17, -R170.reuse, R23 ;  /* 0x00000017aa117221 */ /* 0x042fe20000010100 */
[----:B------:R-:W-:-:S03]  /*26b0*/  FADD.FTZ R21, -R170, R21 ;  /* 0x00000015aa157221 */ /* 0x000fc60000010100 */
[----:B------:R-:W-:Y:S01]  /*26c0*/  FADD.FTZ R18, -R170, R19 ;  /* 0x00000013aa127221 */ /* 0x000fe20000010100 */
[----:B------:R-:W-:Y:S01]  /*26d0*/  SHF.L.U32 R19, R24, 0x10, RZ ;  /* 0x0000001018137819 */ /* 0x000fe200000006ff */
[----:B------:R-:W-:Y:S01]  /*26e0*/  FMUL.FTZ R17, R17, UR31 ;  /* 0x0000001f11117c20 */ /* 0x000fe20008410000 */
[----:B------:R-:W-:Y:S01]  /*26f0*/  SHF.L.U32 R169, R169, 0x10, RZ ;  /* 0x00000010a9a97819 */ /* 0x000fe200000006ff */
[----:B------:R-:W-:Y:S01]  /*2700*/  FMUL.FTZ R18, R18, UR31 ;  /* 0x0000001f12127c20 */ /* 0x000fe20008410000 */
[----:B------:R-:W-:Y:S01]  /*2710*/  SHF.L.U32 R23, R168, 0x10, RZ ;  /* 0x00000010a8177819 */ /* 0x000fe200000006ff */
[----:B------:R-:W-:Y:S01]  /*2720*/  FADD.FTZ R56, R56, R19 ;  /* 0x0000001338387221 */ /* 0x000fe20000010000 */
[-C--:B------:R-:W-:Y:S01]  /*2730*/  FFMA.FTZ R84, R17, R19.reuse, R84 ;  /* 0x0000001311547223 */ /* 0x080fe20000010054 */
[----:B-----5:R-:W-:Y:S01]  /*2740*/  FMUL.FTZ R20, R116, R19 ;  /* 0x0000001374147220 */ /* 0x020fe20000410000 */
[----:B------:R-:W-:Y:S01]  /*2750*/  FMUL.FTZ R19, R21, UR31 ;  /* 0x0000001f15137c20 */ /* 0x000fe20008410000 */
[----:B------:R-:W-:Y:S01]  /*2760*/  FADD.FTZ R169, -R170, R169 ;  /* 0x000000a9aaa97221 */ /* 0x000fe20000010100 */
        /* <DEDUP_REMOVED lines=8> */
[----:B------:R-:W-:-:S02]  /*27f0*/  IMAD.U32 R170, R171, 0x10000, RZ ;  /* 0x00010000abaa7824 */ /* 0x000fc400078e00ff */
[----:B------:R-:W-:Y:S01]  /*2800*/  FMUL.FTZ R24, R169, UR31 ;  /* 0x0000001fa9187c20 */ /* 0x000fe20008410000 */
        /* <DEDUP_REMOVED lines=10> */
.L_x_3630:
        /* <DEDUP_REMOVED lines=48> */
[----:B------:R-:W-:Y:S02]  /*2bb0*/  ISETP.GE.U32.AND P6, PT, R3, 0x700, PT ;  /* 0x000007000300780c */ /* 0x000fe40003fc6070 */
[----:B---3--:R-:W-:Y:S02]  /*2bc0*/  CS2R R174, SRZ ;  /* 0x0000000000ae7805 */ /* 0x008fe4000001ff00 */
[----:B------:R-:W-:Y:S02]  /*2bd0*/  LOP3.LUT R15, R15, 0xfffffffd, RZ, 0xc0, !PT ;  /* 0xfffffffd0f0f7812 */ /* 0x000fe400078ec0ff */
[----:B------:R-:W-:-:S07]  /*2be0*/  @P5 IADD3 R181, PT, PT, R181, 0x100, RZ ;  /* 0x00000100b5b55810 */ /* 0x000fce0007ffe0ff */
[----:B------:R-:W-:Y:S01]  /*2bf0*/  @P6 LOP3.LUT R15, R15, 0x2, RZ, 0xfc, !PT ;  /* 0x000000020f0f6812 */ /* 0x000fe200078efcff */
[----:B0-----:R-:W-:Y:S06]  /*2c00*/  @!P6 BRA `(.L_x_3643) ;  /* 0x000000040010e947 */ /* 0x001fec0003800000 */
[----:B------:R-:W0:Y:S02]  /*2c10*/  LDC.64 R168, c[0x0][0x3b0] ;  /* 0x0000ec00ffa87b82 */ /* 0x000e240000000a00 */
[----:B0-----:R-:W-:-:S05]  /*2c20*/  IMAD.WIDE.U32 R168, R181, 0x4, R168 ;  /* 0x00000004b5a87825 */ /* 0x001fca00078e00a8 */
[----:B------:R2:W5:Y:S01]  /*2c30*/  LDG.E R16, desc[UR20][R168.64] ;  /* 0x00000014a8107981 */ /* 0x000562000c1e1900 */
[----:B------:R-:W-:Y:S05]  /*2c40*/  BRA `(.L_x_3643) ;  /* 0x0000000400007947 */ /* 0x000fea0003800000 */
.L_x_3644:
        /* <DEDUP_REMOVED lines=36> */
[C---:B-1----:R-:W-:Y:S01]  /*2e90*/  @P5 IMAD.WIDE.U32 R170, R181.reuse, 0x4, R170 ;  /* 0x00000004b5aa5825 */ /* 0x042fe200078e00aa */
[----:B------:R-:W-:Y:S01]  /*2ea0*/  @P5 IADD3 R181, PT, PT, R181, 0x100, RZ ;  /* 0x00000100b5b55810 */ /* 0x000fe20007ffe0ff */
[----:B------:R-:W5:Y:S04]  /*2eb0*/  @P0 LDG.E.64 R206, desc[UR20][R182.64] ;  /* 0x00000014b6ce0981 */ /* 0x000f68000c1e1b00 */
[----:B------:R1:W5:Y:S01]  /*2ec0*/  @P5 LDG.E R0, desc[UR20][R170.64] ;  /* 0x00000014aa005981 */ /* 0x000362000c1e1900 */
[----:B----4-:R-:W-:Y:S01]  /*2ed0*/  @P6 IMAD.WIDE.U32 R168, R181, 0x4, R168 ;  /* 0x00000004b5a86825 */ /* 0x010fe200078e00a8 */
[----:B0-----:R-:W0:Y:S04]  /*2ee0*/  @P4 LDC.64 R172, c[0x0][0x438] ;  /* 0x00010e00ffac4b82 */ /* 0x001e280000000a00 */
[----:B------:R4:W5:Y:S01]  /*2ef0*/  @P6 LDG.E R16, desc[UR20][R168.64] ;  /* 0x00000014a8106981 */ /* 0x000962000c1e1900 */
[----:B---3--:R-:W-:-:S03]  /*2f00*/  @P1 IMAD.WIDE.U32 R180, R179, 0x8, R174 ;  /* 0x00000008b3b41825 */ /* 0x008fc600078e00ae */
[----:B-1----:R-:W1:Y:S01]  /*2f10*/  @P5 LDC.64 R170, c[0x0][0x438] ;  /* 0x00010e00ffaa5b82 */ /* 0x002e620000000a00 */
[----:B------:R-:W-:Y:S01]  /*2f20*/  @P1 VIADD R179, R179, 0x100 ;  /* 0x00000100b3b31836 */ /* 0x000fe20000000000 */
[----:B------:R-:W5:Y:S06]  /*2f30*/  @P1 LDG.E.64 R204, desc[UR20][R180.64] ;  /* 0x00000014b4cc1981 */ /* 0x000f6c000c1e1b00 */
[----:B------:R-:W3:Y:S01]  /*2f40*/  @P3 LDC.64 R174, c[0x0][0x438] ;  /* 0x00010e00ffae3b82 */ /* 0x000ee20000000a00 */
[C---:B--2---:R-:W-:Y:S01]  /*2f50*/  @P2 IMAD.WIDE.U32 R176, R179.reuse, 0x8, R176 ;  /* 0x00000008b3b02825 */ /* 0x044fe200078e00b0 */
[----:B------:R-:W-:-:S04]  /*2f60*/  @P2 IADD3 R179, PT, PT, R179, 0x100, RZ ;  /* 0x00000100b3b32810 */ /* 0x000fc80007ffe0ff */
[----:B------:R-:W5:Y:S02]  /*2f70*/  @P2 LDG.E.64 R202, desc[UR20][R176.64] ;  /* 0x00000014b0ca2981 */ /* 0x000f64000c1e1b00 */
[----:B----4-:R-:W2:Y:S01]  /*2f80*/  @P6 LDC.64 R168, c[0x0][0x438] ;  /* 0x00010e00ffa86b82 */ /* 0x010ea20000000a00 */
[C---:B---3--:R-:W-:Y:S01]  /*2f90*/  @P3 IMAD.WIDE.U32 R174, R179.reuse, 0x8, R174 ;  /* 0x00000008b3ae3825 */ /* 0x048fe200078e00ae */
[----:B------:R-:W-:-:S04]  /*2fa0*/  @P3 IADD3 R179, PT, PT, R179, 0x100, RZ ;  /* 0x00000100b3b33810 */ /* 0x000fc80007ffe0ff */
[----:B------:R3:W5:Y:S01]  /*2fb0*/  @P3 LDG.E.64 R200, desc[UR20][R174.64] ;  /* 0x00000014aec83981 */ /* 0x000762000c1e1b00 */
        /* <DEDUP_REMOVED lines=8> */
[----:B---3--:R-:W-:-:S07]  /*3040*/  CS2R R174, SRZ ;  /* 0x0000000000ae7805 */ /* 0x008fce000001ff00 */
.L_x_3643:
[----:B-1----:R-:W-:Y:S05]  /*3050*/  BSYNC.RECONVERGENT B0 ;  /* 0x0000000000007941 */ /* 0x002fea0003800200 */
.L_x_3629:
        /* <DEDUP_REMOVED lines=31> */
.L_x_3646:
[----:B------:R-:W-:Y:S05]  /*3250*/  BSYNC.RECONVERGENT B0 ;  /* 0x0000000000007941 */ /* 0x000fea0003800200 */
.L_x_3645:
        /* <DEDUP_REMOVED lines=9> */
[----:B0-----:R-:W-:Y:S01]  /*32f0*/  IMAD.U32 R169, RZ, RZ, UR6 ;  /* 0x00000006ffa97e24 */ /* 0x001fe2000f8e00ff */
[----:B------:R-:W-:Y:S02]  /*3300*/  UMOV UR6, 0x400 ;  /* 0x0000040000067882 */ /* 0x000fe40000000000 */
[----:B-1----:R-:W-:Y:S02]  /*3310*/  ULEA UR6, UR7, UR6, 0x18 ;  /* 0x0000000607067291 */ /* 0x002fe4000f8ec0ff */
[----:B------:R-:W-:Y:S02]  /*3320*/  @P6 LEA.HI.SX32 R250, R169, R2, 0x1e ;  /* 0x00000002a9fa6211 */ /* 0x000fe400078ff2ff */
[----:B------:R-:W-:Y:S01]  /*3330*/  ISETP.NE.AND P6, PT, RZ, UR29, PT ;  /* 0x0000001dff007c0c */ /* 0x000fe2000bfc5270 */
[----:B------:R-:W-:Y:S02]  /*3340*/  UIADD3 UR7, UPT, UPT, UR6, 0x7040, URZ ;  /* 0x0000704006077890 */ /* 0x000fe4000fffe0ff */
[----:B------:R-:W-:-:S02]  /*3350*/  @!UP1 UIADD3 UR7, UPT, UPT, UR6, 0x7000, URZ ;  /* 0x0000700006079890 */ /* 0x000fc4000fffe0ff */
[----:B------:R-:W-:Y:S02]  /*3360*/  UIADD3 UR8, UPT, UPT, UR6, 0x7060, URZ ;  /* 0x0000706006087890 */ /* 0x000fe4000fffe0ff */
[----:B------:R-:W-:Y:S02]  /*3370*/  @!UP1 UIADD3 UR8, UPT, UPT, UR6, 0x7020, URZ ;  /* 0x0000702006089890 */ /* 0x000fe4000fffe0ff */
[----:B------:R-:W-:Y:S02]  /*3380*/  UIADD3 UR9, UPT, UPT, UR6, 0x7070, URZ ;  /* 0x0000707006097890 */ /* 0x000fe4000fffe0ff */
[----:B------:R-:W-:Y:S01]  /*3390*/  @!UP1 UIADD3 UR9, UPT, UPT, UR6, 0x7030, URZ ;  /* 0x0000703006099890 */ /* 0x000fe2000fffe0ff */
[----:B------:R-:W0:Y:S01]  /*33a0*/  LDS.128 R168, [UR7] ;  /* 0x00000007ffa87984 */ /* 0x000e220008000c00 */
[----:B------:R-:W-:Y:S02]  /*33b0*/  UIADD3 UR7, UPT, UPT, UR6, 0x7050, URZ ;  /* 0x0000705006077890 */ /* 0x000fe4000fffe0ff */
        /* <DEDUP_REMOVED lines=35> */
.L_x_3649:
        /* <DEDUP_REMOVED lines=13> */
[----:B------:R-:W-:-:S06]  /*36c0*/  FMUL.FTZ R169, R168, UR22 ;  /* 0x00000016a8a97c20 */ /* 0x000fcc0008410000 */
[----:B------:R-:W-:-:S05]  /*36d0*/  @P6 SHF.L.U32 R168, R244, 0x10, RZ ;  /* 0x00000010f4a86819 */ /* 0x000fca00000006ff */
[----:B------:R-:W-:Y:S01]  /*36e0*/  @P6 FMUL.FTZ R25, R169, R168 ;  /* 0x000000a8a9196220 */ /* 0x000fe20000410000 */
[----:B------:R-:W-:-:S03]  /*36f0*/  FMUL.FTZ R168, R160, R169 ;  /* 0x000000a9a0a87220 */ /* 0x000fc60000410000 */
[----:B------:R-:W-:Y:S02]  /*3700*/  FADD.FTZ R52, R52, R25 ;  /* 0x0000001934347221 */ /* 0x000fe40000010000 */
[----:B------:R-:W-:-:S04]  /*3710*/  FSEL R168, R168, RZ, P6 ;  /* 0x000000ffa8a87208 */ /* 0x000fc80003000000 */
[----:B------:R-:W-:-:S04]  /*3720*/  F2FP.BF16.F32.PACK_AB R168, RZ, R168 ;  /* 0x000000a8ffa8723e */ /* 0x000fc800000010ff */
[----:B------:R-:W-:-:S07]  /*3730*/  PRMT R25, R168, 0x7610, R25 ;  /* 0x00007610a8197816 */ /* 0x000fce0000000019 */
.L_x_3652:
        /* <DEDUP_REMOVED lines=17> */
.L_x_3653:
        /* <DEDUP_REMOVED lines=12> */
[----:B------:R-:W-:-:S03]  /*3910*/  FMUL.FTZ R14, R162, R171 ;  /* 0x000000aba20e7220 */ /* 0x000fc60000410000 */
[----:B------:R-:W-:Y:S02]  /*3920*/  FADD.FTZ R54, R54, R169 ;  /* 0x000000a936367221 */ /* 0x000fe40000010000 */
[----:B------:R-:W-:-:S04]  /*3930*/  FSEL R14, R14, RZ, P6 ;  /* 0x000000ff0e0e7208 */ /* 0x000fc80003000000 */
[----:B------:R-:W-:-:S07]  /*3940*/  F2FP.BF16.F32.PACK_AB R14, RZ, R14 ;  /* 0x0000000eff0e723e */ /* 0x000fce00000010ff */
.L_x_3654:
[----:B------:R-:W-:Y:S05]  /*3950*/  BRA.U !UP3, `(.L_x_3655) ;  /* 0x0000000d0b9c7547 */ /* 0x000fea000b800000 */
[----:B------:R-:W-:Y:S01]  /*3960*/  FFMA.FTZ R168, R238, UR6, R170 ;  /* 0x00000006eea87c23 */ /* 0x000fe200080100aa */
[----:B------:R-:W-:-:S03]  /*3970*/  ISETP.LT.AND P6, PT, RZ, UR32, PT ;  /* 0x00000020ff007c0c */ /* 0x000fc6000bfc1270 */
[----:B------:R-:W-:-:S04]  /*3980*/  FADD.FTZ R168, R237, -R168 ;  /* 0x800000a8eda87221 */ /* 0x000fc80000010000 */
[----:B------:R-:W-:-:S05]  /*3990*/  FMUL.FTZ R168, R168, UR31 ;  /* 0x0000001fa8a87c20 */ /* 0x000fca0008410000 */
[----:B------:R-:W-:Y:S02]  /*39a0*/  FSEL R168, R168, RZ, P6 ;  /* 0x000000ffa8a87208 */ /* 0x000fe40003000000 */
[----:B-----5:R-:W-:-:S03]  /*39b0*/  ISETP.GE.U32.AND P6, PT, R9, 0x1000000, PT ;  /* 0x010000000900780c */ /* 0x020fc60003fc6070 */
[----:B------:R-:W-:-:S04]  /*39c0*/  FMUL.FTZ R168, R168, UR23 ;  /* 0x00000017a8a87c20 */ /* 0x000fc80008410000 */
[----:B------:R-:W-:Y:S01]  /*39d0*/  FMUL.FTZ R172, R168, UR22 ;  /* 0x00000016a8ac7c20 */ /* 0x000fe20008410000 */
[----:B------:R-:W-:-:S05]  /*39e0*/  HFMA2 R168, -RZ, RZ, 0, 0 ;  /* 0x00000000ffa87431 */ /* 0x000fca00000001ff */
[----:B------:R-:W-:-:S05]  /*39f0*/  @P6 SHF.L.U32 R7, R247, 0x10, RZ ;  /* 0x00000010f7076819 */ /* 0x000fca00000006ff */
[----:B------:R-:W-:Y:S01]  /*3a00*/  @P6 FMUL.FTZ R168, R172, R7 ;  /* 0x00000007aca86220 */ /* 0x000fe20000410000 */
[----:B------:R-:W-:-:S03]  /*3a10*/  FMUL.FTZ R7, R163, R172 ;  /* 0x000000aca3077220 */ /* 0x000fc60000410000 */
[----:B------:R-:W-:Y:S02]  /*3a20*/  FADD.FTZ R55, R55, R168 ;  /* 0x000000a837377221 */ /* 0x000fe40000010000 */
[----:B------:R-:W-:-:S04]  /*3a30*/  FSEL R7, R7, RZ, P6 ;  /* 0x000000ff07077208 */ /* 0x000fc80003000000 */
[----:B------:R-:W-:Y:S01]  /*3a40*/  F2FP.BF16.F32.PACK_AB R7, RZ, R7 ;  /* 0x00000007ff07723e */ /* 0x000fe200000010ff */
[----:B------:R-:W-:Y:S06]  /*3a50*/  BRA `(.L_x_3655) ;  /* 0x0000000c005c7947 */ /* 0x000fec0003800000 */
.L_x_3651:
        /* <DEDUP_REMOVED lines=22> */
[----:B------:R-:W-:-:S03]  /*3bc0*/  MOV R25, RZ ;  /* 0x000000ff00197202 */ /* 0x000fc60000000f00 */
[----:B------:R-:W-:-:S08]  /*3bd0*/  FMUL.FTZ R169, R8, UR22 ;  /* 0x0000001608a97c20 */ /* 0x000fd00008410000 */
[----:B------:R-:W-:-:S05]  /*3be0*/  @P6 SHF.L.U32 R8, R244, 0x10, RZ ;  /* 0x00000010f4086819 */ /* 0x000fca00000006ff */
[-C--:B------:R-:W-:Y:S01]  /*3bf0*/  @P6 FMUL.FTZ R25, R8, R169.reuse ;  /* 0x000000a908196220 */ /* 0x080fe20000410000 */
[----:B------:R-:W-:-:S03]  /*3c00*/  FMUL.FTZ R8, R160, R169 ;  /* 0x000000a9a0087220 */ /* 0x000fc60000410000 */
[----:B------:R-:W-:Y:S02]  /*3c10*/  FADD.FTZ R52, R52, R25 ;  /* 0x0000001934347221 */ /* 0x000fe40000010000 */
[----:B------:R-:W-:-:S04]  /*3c20*/  FSEL R8, R8, RZ, P6 ;  /* 0x000000ff08087208 */ /* 0x000fc80003000000 */
[----:B------:R-:W-:-:S04]  /*3c30*/  F2FP.BF16.F32.PACK_AB R8, RZ, R8 ;  /* 0x00000008ff08723e */ /* 0x000fc800000010ff */
[----:B------:R-:W-:-:S07]  /*3c40*/  PRMT R25, R8, 0x7610, R25 ;  /* 0x0000761008197816 */ /* 0x000fce0000000019 */
.L_x_3656:
[----:B------:R-:W-:Y:S05]  /*3c50*/  BRA.U !UP3, `(.L_x_3657) ;  /* 0x000000010b287547 */ /* 0x000fea000b800000 */
[----:B-----5:R-:W-:Y:S01]  /*3c60*/  LOP3.LUT P6, RZ, R9, 0xff00, RZ, 0xc0, !PT ;  /* 0x0000ff0009ff7812 */ /* 0x020fe200078cc0ff */
[----:B------:R-:W-:-:S04]  /*3c70*/  FMUL.FTZ R8, R171, UR23 ;  /* 0x00000017ab087c20 */ /* 0x000fc80008410000 */
[----:B------:R-:W-:Y:S01]  /*3c80*/  FMUL.FTZ R26, R8, UR22 ;  /* 0x00000016081a7c20 */ /* 0x000fe20008410000 */
[----:B------:R-:W-:-:S07]  /*3c90*/  HFMA2 R8, -RZ, RZ, 0, 0 ;  /* 0x00000000ff087431 */ /* 0x000fce00000001ff */
[----:B------:R-:W-:-:S04]  /*3ca0*/  @P6 IMAD.U32 R169, R249, 0x10000, RZ ;  /* 0x00010000f9a96824 */ /* 0x000fc800078e00ff */
[-C--:B------:R-:W-:Y:S01]  /*3cb0*/  @P6 FMUL.FTZ R8, R169, R26.reuse ;  /* 0x0000001aa9086220 */ /* 0x080fe20000410000 */
[----:B------:R-:W-:-:S03]  /*3cc0*/  FMUL.FTZ R26, R161, R26 ;  /* 0x0000001aa11a7220 */ /* 0x000fc60000410000 */
[----:B------:R-:W-:Y:S02]  /*3cd0*/  FADD.FTZ R53, R53, R8 ;  /* 0x0000000835357221 */ /* 0x000fe40000010000 */
[----:B------:R-:W-:-:S04]  /*3ce0*/  FSEL R26, R26, RZ, P6 ;  /* 0x000000ff1a1a7208 */ /* 0x000fc80003000000 */
[----:B------:R-:W-:-:S07]  /*3cf0*/  F2FP.BF16.F32.PACK_AB R26, RZ, R26 ;  /* 0x0000001aff1a723e */ /* 0x000fce00000010ff */
.L_x_3657:
[----:B------:R-:W-:Y:S05]  /*3d00*/  BRA.U !UP3, `(.L_x_3658) ;  /* 0x000000010b2c7547 */ /* 0x000fea000b800000 */
        /* <DEDUP_REMOVED lines=11> */
.L_x_3658:
[----:B------:R-:W-:Y:S02]  /*3dc0*/  F2FP.BF16.F32.PACK_AB R5, RZ, R5 ;  /* 0x00000005ff05723e */ /* 0x000fe400000010ff */
[----:B------:R-:W-:Y:S01]  /*3dd0*/  F2FP.BF16.F32.PACK_AB R8, RZ, R168 ;  /* 0x000000a8ff08723e */ /* 0x000fe200000010ff */
[----:B------:R-:W-:Y:S06]  /*3de0*/  BRA.U !UP3, `(.L_x_3655) ;  /* 0x000000090b787547 */ /* 0x000fec000b800000 */
[----:B-----5:R-:W-:Y:S01]  /*3df0*/  ISETP.GE.U32.AND P6, PT, R9, 0x1000000, PT ;  /* 0x010000000900780c */ /* 0x020fe20003fc6070 */
[----:B------:R-:W-:-:S04]  /*3e00*/  FMUL.FTZ R168, R168, UR23 ;  /* 0x00000017a8a87c20 */ /* 0x000fc80008410000 */
[----:B------:R-:W-:Y:S01]  /*3e10*/  FMUL.FTZ R172, R168, UR22 ;  /* 0x00000016a8ac7c20 */ /* 0x000fe20008410000 */
[----:B------:R-:W-:-:S07]  /*3e20*/  HFMA2 R168, -RZ, RZ, 0, 0 ;  /* 0x00000000ffa87431 */ /* 0x000fce00000001ff */
[----:B------:R-:W-:-:S05]  /*3e30*/  @P6 SHF.L.U32 R7, R247, 0x10, RZ ;  /* 0x00000010f7076819 */ /* 0x000fca00000006ff */
[-C--:B------:R-:W-:Y:S01]  /*3e40*/  @P6 FMUL.FTZ R168, R7, R172.reuse ;  /* 0x000000ac07a86220 */ /* 0x080fe20000410000 */
[----:B------:R-:W-:-:S03]  /*3e50*/  FMUL.FTZ R7, R163, R172 ;  /* 0x000000aca3077220 */ /* 0x000fc60000410000 */
[----:B------:R-:W-:Y:S02]  /*3e60*/  FADD.FTZ R55, R55, R168 ;  /* 0x000000a837377221 */ /* 0x000fe40000010000 */
[----:B------:R-:W-:-:S04]  /*3e70*/  FSEL R7, R7, RZ, P6 ;  /* 0x000000ff07077208 */ /* 0x000fc80003000000 */
[----:B------:R-:W-:Y:S01]  /*3e80*/  F2FP.BF16.F32.PACK_AB R7, RZ, R7 ;  /* 0x00000007ff07723e */ /* 0x000fe200000010ff */
[----:B------:R-:W-:Y:S06]  /*3e90*/  BRA `(.L_x_3655) ;  /* 0x00000008004c7947 */ /* 0x000fec0003800000 */
.L_x_3650:
[----:B------:R-:W-:-:S04]  /*3ea0*/  UISETP.NE.U32.AND UP0, UPT, UR4, URZ, UPT ;  /* 0x000000ff0400728c */ /* 0x000fc8000bf05070 */
[----:B------:R-:W-:-:S09]  /*3eb0*/  UISETP.NE.AND.EX UP0, UPT, UR5, URZ, UPT, UP0 ;  /* 0x000000ff0500728c */ /* 0x000fd2000bf05300 */
[----:B------:R-:W-:Y:S05]  /*3ec0*/  BRA.U UP0, `(.L_x_3659) ;  /* 0x0000000500207547 */ /* 0x000fea000b800000 */
[----:B------:R-:W-:Y:S01]  /*3ed0*/  ISETP.LT.AND P6, PT, RZ, UR32, PT ;  /* 0x00000020ff007c0c */ /* 0x000fe2000bfc1270 */
[----:B------:R-:W-:-:S12]  /*3ee0*/  BRA.U !UP3, `(.L_x_3660) ;  /* 0x000000010b447547 */ /* 0x000fd8000b800000 */
[----:B------:R-:W-:Y:S01]  /*3ef0*/  @P6 FFMA.FTZ R168, R245, UR6, R170 ;  /* 0x00000006f5a86c23 */ /* 0x000fe200080100aa */
        /* <DEDUP_REMOVED lines=8> */
[----:B------:R-:W-:-:S03]  /*3f80*/  IMAD.MOV.U32 R25, RZ, RZ, RZ ;  /* 0x000000ffff197224 */ /* 0x000fc600078e00ff */
[-C--:B------:R-:W-:Y:S01]  /*3f90*/  @P0 FMUL.FTZ R25, R168, R169.reuse ;  /* 0x000000a9a8190220 */ /* 0x080fe20000410000 */
[----:B------:R-:W-:-:S03]  /*3fa0*/  FMUL.FTZ R168, R160, R169 ;  /* 0x000000a9a0a87220 */ /* 0x000fc60000410000 */
[----:B------:R-:W-:Y:S02]  /*3fb0*/  FADD.FTZ R52, R52, R25 ;  /* 0x0000001934347221 */ /* 0x000fe40000010000 */
[----:B------:R-:W-:Y:S02]  /*3fc0*/  FSEL R168, R168, RZ, P0 ;  /* 0x000000ffa8a87208 */ /* 0x000fe40000000000 */
[----:B------:R-:W-:Y:S02]  /*3fd0*/  ISETP.NE.AND P0, PT, R171, RZ, PT ;  /* 0x000000ffab00720c */ /* 0x000fe40003f05270 */
[----:B------:R-:W-:-:S04]  /*3fe0*/  F2FP.BF16.F32.PACK_AB R168, RZ, R168 ;  /* 0x000000a8ffa8723e */ /* 0x000fc800000010ff */
[----:B------:R-:W-:-:S07]  /*3ff0*/  PRMT R25, R168, 0x7610, R25 ;  /* 0x00007610a8197816 */ /* 0x000fce0000000019 */
.L_x_3660:
[----:B------:R-:W-:Y:S05]  /*4000*/  BRA.U !UP3, `(.L_x_3661) ;  /* 0x000000010b487547 */ /* 0x000fea000b800000 */
[----:B-----5:R-:W-:Y:S01]  /*4010*/  SHF.R.U64 R26, R206, 0x10, R207 ;  /* 0x00000010ce1a7819 */ /* 0x020fe200000012cf */
[----:B------:R-:W-:Y:S01]  /*4020*/  @P6 FFMA.FTZ R169, R242, UR6, R170 ;  /* 0x00000006f2a96c23 */ /* 0x000fe200080100aa */
[----:B------:R-:W-:Y:S02]  /*4030*/  P2R R171, PR, RZ, 0x1 ;  /* 0x00000001ffab7803 */ /* 0x000fe40000000000 */
[----:B------:R-:W-:Y:S01]  /*4040*/  LOP3.LUT P0, RZ, R9, 0xff00, RZ, 0xc0, !PT ;  /* 0x0000ff0009ff7812 */ /* 0x000fe2000780c0ff */
[----:B------:R-:W-:Y:S01]  /*4050*/  @P6 FADD.FTZ R169, R240, -R169 ;  /* 0x800000a9f0a96221 */ /* 0x000fe20000010000 */
[----:B------:R-:W-:-:S05]  /*4060*/  SHF.L.U32 R26, R26, 0x10, RZ ;  /* 0x000000101a1a7819 */ /* 0x000fca00000006ff */
[----:B------:R-:W-:-:S04]  /*4070*/  @P6 FFMA.FTZ R26, R169, UR31, R26 ;  /* 0x0000001fa91a6c23 */ /* 0x000fc8000801001a */
[----:B------:R-:W-:Y:S02]  /*4080*/  FMUL.FTZ R26, R26, UR23 ;  /* 0x000000171a1a7c20 */ /* 0x000fe40008410000 */
[----:B------:R-:W-:Y:S02]  /*4090*/  @P0 SHF.L.U32 R169, R249, 0x10, RZ ;  /* 0x00000010f9a90819 */ /* 0x000fe400000006ff */
[----:B------:R-:W-:Y:S01]  /*40a0*/  FMUL.FTZ R168, R26, UR22 ;  /* 0x000000161aa87c20 */ /* 0x000fe20008410000 */
[----:B------:R-:W-:-:S03]  /*40b0*/  MOV R26, RZ ;  /* 0x000000ff001a7202 */ /* 0x000fc60000000f00 */
[-C--:B------:R-:W-:Y:S01]  /*40c0*/  @P0 FMUL.FTZ R26, R169, R168.reuse ;  /* 0x000000a8a91a0220 */ /* 0x080fe20000410000 */
[----:B------:R-:W-:-:S03]  /*40d0*/  FMUL.FTZ R168, R161, R168 ;  /* 0x000000a8a1a87220 */ /* 0x000fc60000410000 */
[----:B------:R-:W-:Y:S02]  /*40e0*/  FADD.FTZ R53, R53, R26 ;  /* 0x0000001a35357221 */ /* 0x000fe40000010000 */
[----:B------:R-:W-:Y:S02]  /*40f0*/  FSEL R168, R168, RZ, P0 ;  /* 0x000000ffa8a87208 */ /* 0x000fe40000000000 */
[----:B------:R-:W-:Y:S02]  /*4100*/  ISETP.NE.AND P0, PT, R171, RZ, PT ;  /* 0x000000ffab00720c */ /* 0x000fe40003f05270 */
[----:B------:R-:W-:-:S04]  /*4110*/  F2FP.BF16.F32.PACK_AB R168, RZ, R168 ;  /* 0x000000a8ffa8723e */ /* 0x000fc800000010ff */
[----:B------:R-:W-:-:S07]  /*4120*/  PRMT R26, R168, 0x7610, R26 ;  /* 0x00007610a81a7816 */ /* 0x000fce000000001a */
.L_x_3661:
[----:B------:R-:W-:Y:S05]  /*4130*/  BRA.U !UP3, `(.L_x_3662) ;  /* 0x000000010b407547 */ /* 0x000fea000b800000 */
[----:B------:R-:W-:Y:S01]  /*4140*/  @P6 FFMA.FTZ R14, R241, UR6, R170 ;  /* 0x00000006f10e6c23 */ /* 0x000fe200080100aa */
[----:B------:R-:W-:Y:S02]  /*4150*/  P2R R168, PR, RZ, 0x1 ;  /* 0x00000001ffa87803 */ /* 0x000fe40000000000 */
[----:B-----5:R-:W-:Y:S01]  /*4160*/  LOP3.LUT P0, RZ, R9, 0xff0000, RZ, 0xc0, !PT ;  /* 0x00ff000009ff7812 */ /* 0x020fe2000780c0ff */
[----:B------:R-:W-:Y:S01]  /*4170*/  @P6 FADD.FTZ R169, R239, -R14 ;  /* 0x8000000eefa96221 */ /* 0x000fe20000010000 */
[----:B------:R-:W-:-:S05]  /*4180*/  SHF.L.U32 R14, R207, 0x10, RZ ;  /* 0x00000010cf0e7819 */ /* 0x000fca00000006ff */
[----:B------:R-:W-:Y:S01]  /*4190*/  @P6 FFMA.FTZ R14, R169, UR31, R14 ;  /* 0x0000001fa90e6c23 */ /* 0x000fe2000801000e */
[----:B------:R-:W-:-:S03]  /*41a0*/  IMAD.MOV.U32 R169, RZ, RZ, RZ ;  /* 0x000000ffffa97224 */ /* 0x000fc600078e00ff */
[----:B------:R-:W-:-:S04]  /*41b0*/  FMUL.FTZ R14, R14, UR23 ;  /* 0x000000170e0e7c20 */ /* 0x000fc80008410000 */
[----:B------:R-:W-:Y:S01]  /*41c0*/  FMUL.FTZ R171, R14, UR22 ;  /* 0x000000160eab7c20 */ /* 0x000fe20008410000 */
[----:B------:R-:W-:-:S05]  /*41d0*/  @P0 SHF.L.U32 R14, R248, 0x10, RZ ;  /* 0x00000010f80e0819 */ /* 0x000fca00000006ff */
[-C--:B------:R-:W-:Y:S01]  /*41e0*/  @P0 FMUL.FTZ R169, R14, R171.reuse ;  /* 0x000000ab0ea90220 */ /* 0x080fe20000410000 */
[----:B------:R-:W-:-:S03]  /*41f0*/  FMUL.FTZ R14, R162, R171 ;  /* 0x000000aba20e7220 */ /* 0x000fc60000410000 */
[----:B------:R-:W-:Y:S02]  /*4200*/  FADD.FTZ R54, R54, R169 ;  /* 0x000000a936367221 */ /* 0x000fe40000010000 */
[----:B------:R-:W-:Y:S02]  /*4210*/  FSEL R14, R14, RZ, P0 ;  /* 0x000000ff0e0e7208 */ /* 0x000fe40000000000 */
[----:B------:R-:W-:Y:S02]  /*4220*/  ISETP.NE.AND P0, PT, R168, RZ, PT ;  /* 0x000000ffa800720c */ /* 0x000fe40003f05270 */
[----:B------:R-:W-:-:S11]  /*4230*/  F2FP.BF16.F32.PACK_AB R14, RZ, R14 ;  /* 0x0000000eff0e723e */ /* 0x000fd600000010ff */
.L_x_3662:
        /* <DEDUP_REMOVED lines=10> */
[----:B------:R-:W-:-:S05]  /*42e0*/  @P6 SHF.L.U32 R7, R247, 0x10, RZ ;  /* 0x00000010f7076819 */ /* 0x000fca00000006ff */
[-C--:B------:R-:W-:Y:S01]  /*42f0*/  @P6 FMUL.FTZ R168, R7, R172.reuse ;  /* 0x000000ac07a86220 */ /* 0x080fe20000410000 */
[----:B------:R-:W-:-:S03]  /*4300*/  FMUL.FTZ R7, R163, R172 ;  /* 0x000000aca3077220 */ /* 0x000fc60000410000 */
[----:B------:R-:W-:Y:S02]  /*4310*/  FADD.FTZ R55, R55, R168 ;  /* 0x000000a837377221 */ /* 0x000fe40000010000 */
[----:B------:R-:W-:-:S04]  /*4320*/  FSEL R7, R7, RZ, P6 ;  /* 0x000000ff07077208 */ /* 0x000fc80003000000 */
[----:B------:R-:W-:Y:S01]  /*4330*/  F2FP.BF16.F32.PACK_AB R7, RZ, R7 ;  /* 0x00000007ff07723e */ /* 0x000fe200000010ff */
[----:B------:R-:W-:Y:S06]  /*4340*/  BRA `(.L_x_3655) ;  /* 0x0000000400207947 */ /* 0x000fec0003800000 */
.L_x_3659:
[----:B------:R-:W-:Y:S02]  /*4350*/  PLOP3.LUT P6, PT, PT, PT, UP2, 0x80, 0x8 ;  /* 0x000000000008781c */ /* 0x000fe40003fcf028 */
[C---:B-----5:R-:W-:Y:S02]  /*4360*/  SHF.L.U32 R8, R206.reuse, 0x10, RZ ;  /* 0x00000010ce087819 */ /* 0x060fe400000006ff */
[--C-:B------:R-:W-:Y:S02]  /*4370*/  SHF.R.U64 R169, R206, 0x10, R207.reuse ;  /* 0x00000010cea97819 */ /* 0x100fe400000012cf */
[----:B------:R-:W-:-:S03]  /*4380*/  SHF.R.U32.HI R168, RZ, 0x10, R207 ;  /* 0x00000010ffa87819 */ /* 0x000fc600000116cf */
[----:B------:R-:W-:Y:S01]  /*4390*/  IMAD.U32 R169, R169, 0x10000, RZ ;  /* 0x00010000a9a97824 */ /* 0x000fe200078e00ff */
[----:B------:R-:W-:-:S03]  /*43a0*/  SHF.L.U32 R168, R168, 0x10, RZ ;  /* 0x00000010a8a87819 */ /* 0x000fc600000006ff */
[----:B------:R-:W-:Y:S01]  /*43b0*/  @P6 FFMA.FTZ R4, R245, UR6, R170 ;  /* 0x00000006f5046c23 */ /* 0x000fe200080100aa */
[----:B------:R-:W-:-:S13]  /*43c0*/  PLOP3.LUT P6, PT, PT, PT, UP2, 0x80, 0x8 ;  /* 0x000000000008781c */ /* 0x000fda0003fcf028 */
[----:B------:R-:W-:Y:S01]  /*43d0*/  @P6 FADD.FTZ R5, R243, -R4 ;  /* 0x80000004f3056221 */ /* 0x000fe20000010000 */
[----:B------:R-:W-:-:S13]  /*43e0*/  PLOP3.LUT P6, PT, PT, PT, UP2, 0x80, 0x8 ;  /* 0x000000000008781c */ /* 0x000fda0003fcf028 */
[----:B------:R-:W-:Y:S01]  /*43f0*/  @P6 FFMA.FTZ R8, R5, UR31, R8 ;  /* 0x0000001f05086c23 */ /* 0x000fe20008010008 */
[----:B------:R-:W-:-:S13]  /*4400*/  ISETP.LT.AND P6, PT, RZ, UR32, PT ;  /* 0x00000020ff007c0c */ /* 0x000fda000bfc1270 */
[--C-:B------:R-:W-:Y:S01]  /*4410*/  @P6 FFMA.FTZ R5, R242, UR6, R170.reuse ;  /* 0x00000006f2056c23 */ /* 0x100fe200080100aa */
[----:B------:R-:W-:-:S03]  /*4420*/  @P6 FFMA.FTZ R6, R238, UR6, R170 ;  /* 0x00000006ee066c23 */ /* 0x000fc600080100aa */
[----:B------:R-:W-:Y:S01]  /*4430*/  @P6 FADD.FTZ R4, R240, -R5 ;  /* 0x80000005f0046221 */ /* 0x000fe20000010000 */
[----:B------:R-:W-:Y:S01]  /*4440*/  SHF.L.U32 R5, R207, 0x10, RZ ;  /* 0x00000010cf057819 */ /* 0x000fe200000006ff */
[----:B------:R-:W-:Y:S02]  /*4450*/  @P6 FADD.FTZ R171, R237, -R6 ;  /* 0x80000006edab6221 */ /* 0x000fe40000010000 */
[----:B------:R-:W-:Y:S01]  /*4460*/  @P6 FFMA.FTZ R169, R4, UR31, R169 ;  /* 0x0000001f04a96c23 */ /* 0x000fe200080100a9 */
[----:B------:R-:W-:Y:S01]  /*4470*/  @P6 FFMA.FTZ R4, R241, UR6, R170 ;  /* 0x00000006f1046c23 */ /* 0x000fe200080100aa */
[----:B------:R-:W-:-:S03]  /*4480*/  @P6 FFMA.FTZ R168, R171, UR31, R168 ;  /* 0x0000001faba86c23 */ /* 0x000fc600080100a8 */
[----:B------:R-:W-:Y:S01]  /*4490*/  @P6 FADD.FTZ R4, R239, -R4 ;  /* 0x80000004ef046221 */ /* 0x000fe20000010000 */
[----:B------:R-:W-:-:S03]  /*44a0*/  F2FP.BF16.F32.PACK_AB R6, RZ, R169 ;  /* 0x000000a9ff06723e */ /* 0x000fc600000010ff */
[----:B------:R-:W-:Y:S01]  /*44b0*/  @P6 FFMA.FTZ R5, R4, UR31, R5 ;  /* 0x0000001f04056c23 */ /* 0x000fe20008010005 */
[----:B------:R-:W-:Y:S01]  /*44c0*/  F2FP.BF16.F32.PACK_AB R4, RZ, R8 ;  /* 0x00000008ff04723e */ /* 0x000fe200000010ff */
[----:B------:R-:W-:Y:S06]  /*44d0*/  BRA.U !UP3, `(.L_x_3663) ;  /* 0x000000010b2c7547 */ /* 0x000fec000b800000 */
[----:B------:R-:W-:Y:S01]  /*44e0*/  LOP3.LUT P6, RZ, R9, 0xff, RZ, 0xc0, !PT ;  /* 0x000000ff09ff7812 */ /* 0x000fe200078cc0ff */
        /* <DEDUP_REMOVED lines=10> */
.L_x_3663:
[----:B------:R-:W-:Y:S05]  /*4590*/  BRA.U !UP3, `(.L_x_3664) ;  /* 0x000000010b287547 */ /* 0x000fea000b800000 */
[----:B------:R-:W-:Y:S01]  /*45a0*/  LOP3.LUT P6, RZ, R9, 0xff00, RZ, 0xc0, !PT ;  /* 0x0000ff0009ff7812 */ /* 0x000fe200078cc0ff */
[----:B------:R-:W-:Y:S01]  /*45b0*/  FMUL.FTZ R169, R169, UR23 ;  /* 0x00000017a9a97c20 */ /* 0x000fe20008410000 */
[----:B------:R-:W-:-:S03]  /*45c0*/  HFMA2 R8, -RZ, RZ, 0, 0 ;  /* 0x00000000ff087431 */ /* 0x000fc600000001ff */
[----:B------:R-:W-:-:S08]  /*45d0*/  FMUL.FTZ R26, R169, UR22 ;  /* 0x00000016a91a7c20 */ /* 0x000fd00008410000 */
[----:B------:R-:W-:-:S04]  /*45e0*/  @P6 IMAD.U32 R169, R249, 0x10000, RZ ;  /* 0x00010000f9a96824 */ /* 0x000fc800078e00ff */
[-C--:B------:R-:W-:Y:S01]  /*45f0*/  @P6 FMUL.FTZ R8, R169, R26.reuse ;  /* 0x0000001aa9086220 */ /* 0x080fe20000410000 */
[----:B------:R-:W-:-:S03]  /*4600*/  FMUL.FTZ R26, R161, R26 ;  /* 0x0000001aa11a7220 */ /* 0x000fc60000410000 */
[----:B------:R-:W-:Y:S02]  /*4610*/  FADD.FTZ R53, R53, R8 ;  /* 0x0000000835357221 */ /* 0x000fe40000010000 */
[----:B------:R-:W-:-:S04]  /*4620*/  FSEL R26, R26, RZ, P6 ;  /* 0x000000ff1a1a7208 */ /* 0x000fc80003000000 */
[----:B------:R-:W-:-:S07]  /*4630*/  F2FP.BF16.F32.PACK_AB R26, RZ, R26 ;  /* 0x0000001aff1a723e */ /* 0x000fce00000010ff */
.L_x_3664:
[----:B------:R-:W-:Y:S05]  /*4640*/  BRA.U !UP3, `(.L_x_3665) ;  /* 0x000000010b2c7547 */ /* 0x000fea000b800000 */
        /* <DEDUP_REMOVED lines=11> */
.L_x_3665:
[----:B------:R-:W-:Y:S02]  /*4700*/  F2FP.BF16.F32.PACK_AB R5, RZ, R5 ;  /* 0x00000005ff05723e */ /* 0x000fe400000010ff */
[----:B------:R-:W-:Y:S01]  /*4710*/  F2FP.BF16.F32.PACK_AB R8, RZ, R168 ;  /* 0x000000a8ff08723e */ /* 0x000fe200000010ff */
[----:B------:R-:W-:Y:S06]  /*4720*/  BRA.U !UP3, `(.L_x_3655) ;  /* 0x000000010b287547 */ /* 0x000fec000b800000 */
[----:B------:R-:W-:Y:S01]  /*4730*/  ISETP.GE.U32.AND P6, PT, R9, 0x1000000, PT ;  /* 0x010000000900780c */ /* 0x000fe20003fc6070 */
        /* <DEDUP_REMOVED lines=8> */
[----:B------:R-:W-:-:S07]  /*47c0*/  F2FP.BF16.F32.PACK_AB R7, RZ, R7 ;  /* 0x00000007ff07723e */ /* 0x000fce00000010ff */
.L_x_3655:
        /* <DEDUP_REMOVED lines=11> */
.L_x_3666:
        /* <DEDUP_REMOVED lines=9> */
.L_x_3667:
[----:B------:R-:W-:Y:S01]  /*4910*/  IADD3 R246, PT, PT, R246, 0x100, RZ ;  /* 0x00000100f6f67810 */ /* 0x000fe20007ffe0ff */
[----:B------:R-:W-:-:S07]  /*4920*/  VIADD R250, R250, 0x100 ;  /* 0x00000100fafa7836 */ /* 0x000fce0000000000 */
.L_x_3648:
[----:B------:R-:W-:Y:S05]  /*4930*/  BSYNC.RECONVERGENT B0 ;  /* 0x0000000000007941 */ /* 0x000fea0003800200 */
.L_x_3647:
        /* <DEDUP_REMOVED lines=12> */
.L_x_3670:
[----:B------:R-:W-:Y:S05]  /*4a00*/  BRA.U !UP0, `(.L_x_3671) ;  /* 0x0000000908507547 */ /* 0x000fea000b800000 */
[----:B------:R-:W-:-:S04]  /*4a10*/  UISETP.NE.U32.AND UP0, UPT, UR4, URZ, UPT ;  /* 0x000000ff0400728c */ /* 0x000fc8000bf05070 */
[----:B------:R-:W-:-:S09]  /*4a20*/  UISETP.NE.AND.EX UP0, UPT, UR5, URZ, UPT, UP0 ;  /* 0x000000ff0500728c */ /* 0x000fd2000bf05300 */
[----:B------:R-:W-:Y:S05]  /*4a30*/  BRA.U !UP0, `(.L_x_3672) ;  /* 0x0000000508247547 */ /* 0x000fea000b800000 */
[----:B------:R-:W-:Y:S02]  /*4a40*/  ISETP.LT.AND P6, PT, RZ, UR32, PT ;  /* 0x00000020ff007c0c */ /* 0x000fe4000bfc1270 */
[C-C-:B-----5:R-:W-:Y:S02]  /*4a50*/  SHF.R.U64 R8, R204.reuse, 0x10, R205.reuse ;  /* 0x00000010cc087819 */ /* 0x160fe400000012cd */
[----:B01----:R-:W-:Y:S02]  /*4a60*/  SHF.L.U32 R169, R204, 0x10, RZ ;  /* 0x00000010cca97819 */ /* 0x003fe400000006ff */
[----:B------:R-:W-:Y:S02]  /*4a70*/  SHF.L.U32 R8, R8, 0x10, RZ ;  /* 0x0000001008087819 */ /* 0x000fe400000006ff */
[----:B------:R-:W-:-:S04]  /*4a80*/  SHF.R.U32.HI R168, RZ, 0x10, R205 ;  /* 0x00000010ffa87819 */ /* 0x000fc800000116cd */
[----:B------:R-:W-:Y:S01]  /*4a90*/  SHF.L.U32 R168, R168, 0x10, RZ ;  /* 0x00000010a8a87819 */ /* 0x000fe200000006ff */
[--C-:B------:R-:W-:Y:S01]  /*4aa0*/  @P6 FFMA.FTZ R5, R27, UR6, R170.reuse ;  /* 0x000000061b056c23 */ /* 0x100fe200080100aa */
[----:B------:R-:W-:-:S03]  /*4ab0*/  @P6 FFMA.FTZ R6, R184, UR6, R170 ;  /* 0x00000006b8066c23 */ /* 0x000fc600080100aa */
[----:B------:R-:W-:Y:S01]  /*4ac0*/  @P6 FADD.FTZ R4, R236, -R5 ;  /* 0x80000005ec046221 */ /* 0x000fe20000010000 */
[----:B------:R-:W-:Y:S01]  /*4ad0*/  @P6 FADD.FTZ R5, R235, -R6 ;  /* 0x80000006eb056221 */ /* 0x000fe20000010000 */
[----:B------:R-:W-:Y:S02]  /*4ae0*/  @P6 FFMA.FTZ R6, R186, UR6, R170 ;  /* 0x00000006ba066c23 */ /* 0x000fe400080100aa */
[----:B------:R-:W-:Y:S01]  /*4af0*/  @P6 FFMA.FTZ R169, R4, UR31, R169 ;  /* 0x0000001f04a96c23 */ /* 0x000fe200080100a9 */
[----:B------:R-:W-:Y:S01]  /*4b00*/  @P6 FFMA.FTZ R8, R5, UR31, R8 ;  /* 0x0000001f05086c23 */ /* 0x000fe20008010008 */
[----:B------:R-:W-:Y:S01]  /*4b10*/  @P6 FFMA.FTZ R5, R185, UR6, R170 ;  /* 0x00000006b9056c23 */ /* 0x000fe200080100aa */
[----:B------:R-:W-:Y:S01]  /*4b20*/  SHF.L.U32 R4, R205, 0x10, RZ ;  /* 0x00000010cd047819 */ /* 0x000fe200000006ff */
[----:B------:R-:W-:Y:S02]  /*4b30*/  @P6 FADD.FTZ R171, R233, -R6 ;  /* 0x80000006e9ab6221 */ /* 0x000fe40000010000 */
[----:B------:R-:W-:Y:S01]  /*4b40*/  @P6 FADD.FTZ R5, R234, -R5 ;  /* 0x80000005ea056221 */ /* 0x000fe20000010000 */
[----:B------:R-:W-:Y:S01]  /*4b50*/  F2FP.BF16.F32.PACK_AB R6, RZ, R8 ;  /* 0x00000008ff06723e */ /* 0x000fe200000010ff */
[----:B------:R-:W-:-:S02]  /*4b60*/  @P6 FFMA.FTZ R168, R171, UR31, R168 ;  /* 0x0000001faba86c23 */ /* 0x000fc400080100a8 */
[----:B------:R-:W-:Y:S01]  /*4b70*/  @P6 FFMA.FTZ R4, R5, UR31, R4 ;  /* 0x0000001f05046c23 */ /* 0x000fe20008010004 */
[----:B------:R-:W-:Y:S01]  /*4b80*/  F2FP.BF16.F32.PACK_AB R5, RZ, R169 ;  /* 0x000000a9ff05723e */ /* 0x000fe200000010ff */
[----:B------:R-:W-:Y:S06]  /*4b90*/  BRA.U !UP3, `(.L_x_3673) ;  /* 0x000000010b2c7547 */ /* 0x000fec000b800000 */
[----:B------:R-:W-:Y:S01]  /*4ba0*/  LOP3.LUT P6, RZ, R10, 0xff, RZ, 0xc0, !PT ;  /* 0x000000ff0aff7812 */ /* 0x000fe200078cc0ff */
[----:B------:R-:W-:Y:S01]  /*4bb0*/  FMUL.FTZ R169, R169, UR23 ;  /* 0x00000017a9a97c20 */ /* 0x000fe20008410000 */
[----:B------:R-:W-:-:S03]  /*4bc0*/  MOV R25, RZ ;  /* 0x000000ff00197202 */ /* 0x000fc60000000f00 */
[----:B------:R-:W-:-:S08]  /*4bd0*/  FMUL.FTZ R169, R169, UR22 ;  /* 0x00000016a9a97c20 */ /* 0x000fd00008410000 */
[----:B------:R-:W-:-:S04]  /*4be0*/  @P6 IMAD.U32 R172, R244, 0x10000, RZ ;  /* 0x00010000f4ac6824 */ /* 0x000fc800078e00ff */
[-C--:B------:R-:W-:Y:S01]  /*4bf0*/  @P6 FMUL.FTZ R25, R172, R169.reuse ;  /* 0x000000a9ac196220 */ /* 0x080fe20000410000 */
[----:B------:R-:W-:-:S03]  /*4c00*/  FMUL.FTZ R169, R152, R169 ;  /* 0x000000a998a97220 */ /* 0x000fc60000410000 */
[----:B------:R-:W-:Y:S02]  /*4c10*/  FADD.FTZ R48, R48, R25 ;  /* 0x0000001930307221 */ /* 0x000fe40000010000 */
[----:B------:R-:W-:-:S04]  /*4c20*/  FSEL R169, R169, RZ, P6 ;  /* 0x000000ffa9a97208 */ /* 0x000fc80003000000 */
[----:B------:R-:W-:-:S04]  /*4c30*/  F2FP.BF16.F32.PACK_AB R169, RZ, R169 ;  /* 0x000000a9ffa9723e */ /* 0x000fc800000010ff */
[----:B------:R-:W-:-:S07]  /*4c40*/  PRMT R25, R169, 0x7610, R25 ;  /* 0x00007610a9197816 */ /* 0x000fce0000000019 */
.L_x_3673:
[----:B------:R-:W-:Y:S05]  /*4c50*/  BRA.U !UP3, `(.L_x_3674) ;  /* 0x000000010b287547 */ /* 0x000fea000b800000 */
[----:B------:R-:W-:Y:S01]  /*4c60*/  LOP3.LUT P6, RZ, R10, 0xff00, RZ, 0xc0, !PT ;  /* 0x0000ff000aff7812 */ /* 0x000fe200078cc0ff */
        /* <DEDUP_REMOVED lines=9> */
.L_x_3674:
        /* <DEDUP_REMOVED lines=12> */
.L_x_3675:
[----:B------:R-:W-:Y:S02]  /*4dc0*/  F2FP.BF16.F32.PACK_AB R8, RZ, R4 ;  /* 0x00000004ff08723e */ /* 0x000fe400000010ff */
[----:B------:R-:W-:Y:S02]  /*4dd0*/  F2FP.BF16.F32.PACK_AB R169, RZ, R168 ;  /* 0x000000a8ffa9723e */ /* 0x000fe400000010ff */
[----:B------:R-:W-:Y:S02]  /*4de0*/  PRMT R4, R5, 0x7610, R4 ;  /* 0x0000761005047816 */ /* 0x000fe40000000004 */
[----:B------:R-:W-:Y:S02]  /*4df0*/  PRMT R5, R8, 0x7610, R5 ;  /* 0x0000761008057816 */ /* 0x000fe40000000005 */
[----:B------:R-:W-:Y:S01]  /*4e00*/  PRMT R8, R169, 0x7610, R8 ;  /* 0x00007610a9087816 */ /* 0x000fe20000000008 */
        /* <DEDUP_REMOVED lines=12> */
.L_x_3672:
[----:B------:R-:W-:Y:S01]  /*4ed0*/  ISETP.LT.AND P6, PT, RZ, UR32, PT ;  /* 0x00000020ff007c0c */ /* 0x000fe2000bfc1270 */
[----:B------:R-:W-:-:S12]  /*4ee0*/  BRA.U !UP3, `(.L_x_3677) ;  /* 0x000000010b447547 */ /* 0x000fd8000b800000 */
[----:B------:R-:W-:Y:S01]  /*4ef0*/  @P6 FFMA.FTZ R25, R27, UR6, R170 ;  /* 0x000000061b196c23 */ /* 0x000fe200080100aa */
[----:B------:R-:W-:Y:S02]  /*4f00*/  P2R R171, PR, RZ, 0x1 ;  /* 0x00000001ffab7803 */ /* 0x000fe40000000000 */
[----:B-----5:R-:W-:Y:S01]  /*4f10*/  LOP3.LUT P0, RZ, R10, 0xff, RZ, 0xc0, !PT ;  /* 0x000000ff0aff7812 */ /* 0x020fe2000780c0ff */
[----:B01----:R-:W-:Y:S01]  /*4f20*/  @P6 FADD.FTZ R168, R236, -R25 ;  /* 0x80000019eca86221 */ /* 0x003fe20000010000 */
[----:B------:R-:W-:-:S04]  /*4f30*/  IMAD.U32 R25, R204, 0x10000, RZ ;  /* 0x00010000cc197824 */ /* 0x000fc800078e00ff */
[----:B------:R-:W-:-:S04]  /*4f40*/  @P6 FFMA.FTZ R25, R168, UR31, R25 ;  /* 0x0000001fa8196c23 */ /* 0x000fc80008010019 */
[----:B------:R-:W-:-:S03]  /*4f50*/  FMUL.FTZ R25, R25, UR23 ;  /* 0x0000001719197c20 */ /* 0x000fc60008410000 */
[----:B------:R-:W-:Y:S01]  /*4f60*/  @P0 SHF.L.U32 R168, R244, 0x10, RZ ;  /* 0x00000010f4a80819 */ /* 0x000fe200000006ff */
        /* <DEDUP_REMOVED lines=9> */
.L_x_3677:
[----:B------:R-:W-:Y:S05]  /*5000*/  BRA.U !UP3, `(.L_x_3678) ;  /* 0x000000010b487547 */ /* 0x000fea000b800000 */
[----:B-----5:R-:W-:Y:S01]  /*5010*/  SHF.R.U64 R26, R204, 0x10, R205 ;  /* 0x00000010cc1a7819 */ /* 0x020fe200000012cd */
[----:B01----:R-:W-:Y:S01]  /*5020*/  @P6 FFMA.FTZ R168, R184, UR6, R170 ;  /* 0x00000006b8a86c23 */ /* 0x003fe200080100aa */
[----:B------:R-:W-:Y:S02]  /*5030*/  P2R R171, PR, RZ, 0x1 ;  /* 0x00000001ffab7803 */ /* 0x000fe40000000000 */
[----:B------:R-:W-:Y:S01]  /*5040*/  SHF.L.U32 R26, R26, 0x10, RZ ;  /* 0x000000101a1a7819 */ /* 0x000fe200000006ff */
[----:B------:R-:W-:Y:S01]  /*5050*/  @P6 FADD.FTZ R169, R235, -R168 ;  /* 0x800000a8eba96221 */ /* 0x000fe20000010000 */
[----:B------:R-:W-:-:S03]  /*5060*/  LOP3.LUT P0, RZ, R10, 0xff00, RZ, 0xc0, !PT ;  /* 0x0000ff000aff7812 */ /* 0x000fc6000780c0ff */
[----:B------:R-:W-:-:S04]  /*5070*/  @P6 FFMA.FTZ R26, R169, UR31, R26 ;  /* 0x0000001fa91a6c23 */ /* 0x000fc8000801001a */
[----:B------:R-:W-:-:S04]  /*5080*/  FMUL.FTZ R26, R26, UR23 ;  /* 0x000000171a1a7c20 */ /* 0x000fc80008410000 */
[----:B------:R-:W-:Y:S01]  /*5090*/  FMUL.FTZ R168, R26, UR22 ;  /* 0x000000161aa87c20 */ /* 0x000fe20008410000 */
[----:B------:R-:W-:Y:S01]  /*50a0*/  HFMA2 R26, -RZ, RZ, 0, 0 ;  /* 0x00000000ff1a7431 */ /* 0x000fe200000001ff */
[----:B------:R-:W-:-:S05]  /*50b0*/  @P0 SHF.L.U32 R169, R249, 0x10, RZ ;  /* 0x00000010f9a90819 */ /* 0x000fca00000006ff */
[-C--:B------:R-:W-:Y:S01]  /*50c0*/  @P0 FMUL.FTZ R26, R169, R168.reuse ;  /* 0x000000a8a91a0220 */ /* 0x080fe20000410000 */
[----:B------:R-:W-:-:S03]  /*50d0*/  FMUL.FTZ R168, R153, R168 ;  /* 0x000000a899a87220 */ /* 0x000fc60000410000 */
[----:B------:R-:W-:Y:S02]  /*50e0*/  FADD.FTZ R49, R49, R26 ;  /* 0x0000001a31317221 */ /* 0x000fe40000010000 */
[----:B------:R-:W-:Y:S02]  /*50f0*/  FSEL R168, R168, RZ, P0 ;  /* 0x000000ffa8a87208 */ /* 0x000fe40000000000 */
[----:B------:R-:W-:Y:S02]  /*5100*/  ISETP.NE.AND P0, PT, R171, RZ, PT ;  /* 0x000000ffab00720c */ /* 0x000fe40003f05270 */
[----:B------:R-:W-:-:S04]  /*5110*/  F2FP.BF16.F32.PACK_AB R168, RZ, R168 ;  /* 0x000000a8ffa8723e */ /* 0x000fc800000010ff */
[----:B------:R-:W-:-:S07]  /*5120*/  PRMT R26, R168, 0x7610, R26 ;  /* 0x00007610a81a7816 */ /* 0x000fce000000001a */
.L_x_3678:
[----:B------:R-:W-:Y:S05]  /*5130*/  BRA.U !UP3, `(.L_x_3679) ;  /* 0x000000010b407547 */ /* 0x000fea000b800000 */
[----:B01----:R-:W-:Y:S01]  /*5140*/  @P6 FFMA.FTZ R169, R185, UR6, R170 ;  /* 0x00000006b9a96c23 */ /* 0x003fe200080100aa */
[----:B------:R-:W-:Y:S02]  /*5150*/  P2R R168, PR, RZ, 0x1 ;  /* 0x00000001ffa87803 */ /* 0x000fe40000000000 */
[----:B-----5:R-:W-:Y:S01]  /*5160*/  SHF.L.U32 R14, R205, 0x10, RZ ;  /* 0x00000010cd0e7819 */ /* 0x020fe200000006ff */
[----:B------:R-:W-:Y:S01]  /*5170*/  @P6 FADD.FTZ R169, R234, -R169 ;  /* 0x800000a9eaa96221 */ /* 0x000fe20000010000 */
[----:B------:R-:W-:-:S03]  /*5180*/  LOP3.LUT P0, RZ, R10, 0xff0000, RZ, 0xc0, !PT ;  /* 0x00ff00000aff7812 */ /* 0x000fc6000780c0ff */
[----:B------:R-:W-:Y:S01]  /*5190*/  @P6 FFMA.FTZ R14, R169, UR31, R14 ;  /* 0x0000001fa90e6c23 */ /* 0x000fe2000801000e */
[----:B------:R-:W-:-:S03]  /*51a0*/  IMAD.MOV.U32 R169, RZ, RZ, RZ ;  /* 0x000000ffffa97224 */ /* 0x000fc600078e00ff */
[----:B------:R-:W-:-:S04]  /*51b0*/  FMUL.FTZ R14, R14, UR23 ;  /* 0x000000170e0e7c20 */ /* 0x000fc80008410000 */
[----:B------:R-:W-:Y:S02]  /*51c0*/  FMUL.FTZ R171, R14, UR22 ;  /* 0x000000160eab7c20 */ /* 0x000fe40008410000 */
[----:B------:R-:W-:-:S05]  /*51d0*/  @P0 SHF.L.U32 R14, R248, 0x10, RZ ;  /* 0x00000010f80e0819 */ /* 0x000fca00000006ff */
[-C--:B------:R-:W-:Y:S01]  /*51e0*/  @P0 FMUL.FTZ R169, R14, R171.reuse ;  /* 0x000000ab0ea90220 */ /* 0x080fe20000410000 */
[----:B------:R-:W-:-:S03]  /*51f0*/  FMUL.FTZ R14, R154, R171 ;  /* 0x000000ab9a0e7220 */ /* 0x000fc60000410000 */
[----:B------:R-:W-:Y:S02]  /*5200*/  FADD.FTZ R50, R50, R169 ;  /* 0x000000a932327221 */ /* 0x000fe40000010000 */
[----:B------:R-:W-:Y:S02]  /*5210*/  FSEL R14, R14, RZ, P0 ;  /* 0x000000ff0e0e7208 */ /* 0x000fe40000000000 */
[----:B------:R-:W-:Y:S02]  /*5220*/  ISETP.NE.AND P0, PT, R168, RZ, PT ;  /* 0x000000ffa800720c */ /* 0x000fe40003f05270 */
[----:B------:R-:W-:-:S11]  /*5230*/  F2FP.BF16.F32.PACK_AB R14, RZ, R14 ;  /* 0x0000000eff0e723e */ /* 0x000fd600000010ff */
.L_x_3679:
[----:B------:R-:W-:Y:S05]  /*5240*/  BRA.U !UP3, `(.L_x_3676) ;  /* 0x000000090b707547 */ /* 0x000fea000b800000 */
[----:B-----5:R-:W-:Y:S01]  /*5250*/  SHF.R.U32.HI R7, RZ, 0x10, R205 ;  /* 0x00000010ff077819 */ /* 0x020fe200000116cd */
[----:B01----:R-:W-:-:S03]  /*5260*/  @P6 FFMA.FTZ R168, R186, UR6, R170 ;  /* 0x00000006baa86c23 */ /* 0x003fc600080100aa */
[----:B------:R-:W-:Y:S01]  /*5270*/  SHF.L.U32 R7, R7, 0x10, RZ ;  /* 0x0000001007077819 */ /* 0x000fe200000006ff */
[----:B------:R-:W-:-:S04]  /*5280*/  @P6 FADD.FTZ R168, R233, -R168 ;  /* 0x800000a8e9a86221 */ /* 0x000fc80000010000 */
[----:B------:R-:W-:Y:S01]  /*5290*/  @P6 FFMA.FTZ R7, R168, UR31, R7 ;  /* 0x0000001fa8076c23 */ /* 0x000fe20008010007 */
[----:B------:R-:W-:Y:S02]  /*52a0*/  ISETP.GE.U32.AND P6, PT, R10, 0x1000000, PT ;  /* 0x010000000a00780c */ /* 0x000fe40003fc6070 */
[----:B------:R-:W-:Y:S01]  /*52b0*/  MOV R168, RZ ;  /* 0x000000ff00a87202 */ /* 0x000fe20000000f00 */
        /* <DEDUP_REMOVED lines=9> */
.L_x_3671:
[----:B------:R-:W-:-:S04]  /*5350*/  UISETP.NE.U32.AND UP0, UPT, UR4, URZ, UPT ;  /* 0x000000ff0400728c */ /* 0x000fc8000bf05070 */
[----:B------:R-:W-:-:S09]  /*5360*/  UISETP.NE.AND.EX UP0, UPT, UR5, URZ, UPT, UP0 ;  /* 0x000000ff0500728c */ /* 0x000fd2000bf05300 */
[----:B------:R-:W-:Y:S05]  /*5370*/  BRA.U !UP0, `(.L_x_3680) ;  /* 0x00000005081c7547 */ /* 0x000fea000b800000 */
[--C-:B------:R-:W-:Y:S01]  /*5380*/  FFMA.FTZ R5, R27, UR6, R170.reuse ;  /* 0x000000061b057c23 */ /* 0x100fe200080100aa */
[--C-:B------:R-:W-:Y:S01]  /*5390*/  FFMA.FTZ R6, R184, UR6, R170.reuse ;  /* 0x00000006b8067c23 */ /* 0x100fe200080100aa */
[--C-:B01----:R-:W-:Y:S01]  /*53a0*/  FFMA.FTZ R169, R185, UR6, R170.reuse ;  /* 0x00000006b9a97c23 */ /* 0x103fe200080100aa */
        /* <DEDUP_REMOVED lines=28> */
.L_x_3681:
[----:B------:R-:W-:Y:S05]  /*5570*/  BRA.U !UP3, `(.L_x_3682) ;  /* 0x000000010b287547 */ /* 0x000fea000b800000 */
[----:B-----5:R-:W-:Y:S01]  /*5580*/  LOP3.LUT P6, RZ, R10, 0xff00, RZ, 0xc0, !PT ;  /* 0x0000ff000aff7812 */ /* 0x020fe200078cc0ff */
[----:B------:R-:W-:-:S04]  /*5590*/  FMUL.FTZ R8, R171, UR23 ;  /* 0x00000017ab087c20 */ /* 0x000fc80008410000 */
[----:B------:R-:W-:Y:S01]  /*55a0*/  FMUL.FTZ R26, R8, UR22 ;  /* 0x00000016081a7c20 */ /* 0x000fe20008410000 */
[----:B------:R-:W-:-:S07]  /*55b0*/  IMAD.MOV.U32 R8, RZ, RZ, RZ ;  /* 0x000000ffff087224 */ /* 0x000fce00078e00ff */
[----:B------:R-:W-:-:S05]  /*55c0*/  @P6 SHF.L.U32 R169, R249, 0x10, RZ ;  /* 0x00000010f9a96819 */ /* 0x000fca00000006ff */
[-C--:B------:R-:W-:Y:S01]  /*55d0*/  @P6 FMUL.FTZ R8, R169, R26.reuse ;  /* 0x0000001aa9086220 */ /* 0x080fe20000410000 */
[----:B------:R-:W-:-:S03]  /*55e0*/  FMUL.FTZ R26, R153, R26 ;  /* 0x0000001a991a7220 */ /* 0x000fc60000410000 */
[----:B------:R-:W-:Y:S02]  /*55f0*/  FADD.FTZ R49, R49, R8 ;  /* 0x0000000831317221 */ /* 0x000fe40000010000 */
[----:B------:R-:W-:-:S04]  /*5600*/  FSEL R26, R26, RZ, P6 ;  /* 0x000000ff1a1a7208 */ /* 0x000fc80003000000 */
[----:B------:R-:W-:-:S07]  /*5610*/  F2FP.BF16.F32.PACK_AB R26, RZ, R26 ;  /* 0x0000001aff1a723e */ /* 0x000fce00000010ff */
.L_x_3682:
        /* <DEDUP_REMOVED lines=12> */
.L_x_3683:
[----:B------:R-:W-:Y:S02]  /*56e0*/  F2FP.BF16.F32.PACK_AB R8, RZ, R4 ;  /* 0x00000004ff08723e */ /* 0x000fe400000010ff */
[----:B------:R-:W-:Y:S02]  /*56f0*/  F2FP.BF16.F32.PACK_AB R169, RZ, R168 ;  /* 0x000000a8ffa9723e */ /* 0x000fe400000010ff */
[----:B------:R-:W-:Y:S02]  /*5700*/  PRMT R4, R5, 0x7610, R4 ;  /* 0x0000761005047816 */ /* 0x000fe40000000004 */
[----:B------:R-:W-:Y:S02]  /*5710*/  PRMT R5, R8, 0x7610, R5 ;  /* 0x0000761008057816 */ /* 0x000fe40000000005 */
[----:B------:R-:W-:Y:S01]  /*5720*/  PRMT R8, R169, 0x7610, R8 ;  /* 0x00007610a9087816 */ /* 0x000fe20000000008 */
        /* <DEDUP_REMOVED lines=12> */
.L_x_3680:
[----:B------:R-:W-:Y:S05]  /*57f0*/  BRA.U !UP3, `(.L_x_3684) ;  /* 0x000000010b407547 */ /* 0x000fea000b800000 */
[----:B------:R-:W-:Y:S01]  /*5800*/  FFMA.FTZ R25, R27, UR6, R170 ;  /* 0x000000061b197c23 */ /* 0x000fe200080100aa */
[----:B------:R-:W-:-:S03]  /*5810*/  ISETP.LT.AND P6, PT, RZ, UR32, PT ;  /* 0x00000020ff007c0c */ /* 0x000fc6000bfc1270 */
[----:B------:R-:W-:-:S04]  /*5820*/  FADD.FTZ R25, R236, -R25 ;  /* 0x80000019ec197221 */ /* 0x000fc80000010000 */
[----:B------:R-:W-:-:S05]  /*5830*/  FMUL.FTZ R25, R25, UR31 ;  /* 0x0000001f19197c20 */ /* 0x000fca0008410000 */
[----:B------:R-:W-:Y:S02]  /*5840*/  FSEL R25, R25, RZ, P6 ;  /* 0x000000ff19197208 */ /* 0x000fe40003000000 */
[----:B-----5:R-:W-:-:S03]  /*5850*/  LOP3.LUT P6, RZ, R10, 0xff, RZ, 0xc0, !PT ;  /* 0x000000ff0aff7812 */ /* 0x020fc600078cc0ff */
[----:B------:R-:W-:-:S04]  /*5860*/  FMUL.FTZ R25, R25, UR23 ;  /* 0x0000001719197c20 */ /* 0x000fc80008410000 */
[----:B01----:R-:W-:Y:S01]  /*5870*/  FMUL.FTZ R169, R25, UR22 ;  /* 0x0000001619a97c20 */ /* 0x003fe20008410000 */
[----:B------:R-:W-:-:S05]  /*5880*/  MOV R25, RZ ;  /* 0x000000ff00197202 */ /* 0x000fca0000000f00 */
[----:B------:R-:W-:-:S04]  /*5890*/  @P6 IMAD.U32 R168, R244, 0x10000, RZ ;  /* 0x00010000f4a86824 */ /* 0x000fc800078e00ff */
[-C--:B------:R-:W-:Y:S01]  /*58a0*/  @P6 FMUL.FTZ R25, R168, R169.reuse ;  /* 0x000000a9a8196220 */ /* 0x080fe20000410000 */
[----:B------:R-:W-:-:S03]  /*58b0*/  FMUL.FTZ R168, R152, R169 ;  /* 0x000000a998a87220 */ /* 0x000fc60000410000 */
[----:B------:R-:W-:Y:S02]  /*58c0*/  FADD.FTZ R48, R48, R25 ;  /* 0x0000001930307221 */ /* 0x000fe40000010000 */
[----:B------:R-:W-:-:S04]  /*58d0*/  FSEL R168, R168, RZ, P6 ;  /* 0x000000ffa8a87208 */ /* 0x000fc80003000000 */
[----:B------:R-:W-:-:S04]  /*58e0*/  F2FP.BF16.F32.PACK_AB R168, RZ, R168 ;  /* 0x000000a8ffa8723e */ /* 0x000fc800000010ff */
[----:B------:R-:W-:-:S07]  /*58f0*/  PRMT R25, R168, 0x7610, R25 ;  /* 0x00007610a8197816 */ /* 0x000fce0000000019 */
.L_x_3684:
        /* <DEDUP_REMOVED lines=9> */
[----:B------:R-:W-:-:S05]  /*5990*/  HFMA2 R26, -RZ, RZ, 0, 0 ;  /* 0x00000000ff1a7431 */ /* 0x000fca00000001ff */
[----:B------:R-:W-:-:S05]  /*59a0*/  @P6 SHF.L.U32 R169, R249, 0x10, RZ ;  /* 0x00000010f9a96819 */ /* 0x000fca00000006ff */
[-C--:B------:R-:W-:Y:S01]  /*59b0*/  @P6 FMUL.FTZ R26, R169, R168.reuse ;  /* 0x000000a8a91a6220 */ /* 0x080fe20000410000 */
[----:B------:R-:W-:-:S03]  /*59c0*/  FMUL.FTZ R168, R153, R168 ;  /* 0x000000a899a87220 */ /* 0x000fc60000410000 */
[----:B------:R-:W-:Y:S02]  /*59d0*/  FADD.FTZ R49, R49, R26 ;  /* 0x0000001a31317221 */ /* 0x000fe40000010000 */
[----:B------:R-:W-:-:S04]  /*59e0*/  FSEL R168, R168, RZ, P6 ;  /* 0x000000ffa8a87208 */ /* 0x000fc80003000000 */
[----:B------:R-:W-:-:S04]  /*59f0*/  F2FP.BF16.F32.PACK_AB R168, RZ, R168 ;  /* 0x000000a8ffa8723e */ /* 0x000fc800000010ff */
[----:B------:R-:W-:-:S07]  /*5a00*/  PRMT R26, R168, 0x7610, R26 ;  /* 0x00007610a81a7816 */ /* 0x000fce000000001a */
.L_x_3685:
[----:B------:R-:W-:Y:S05]  /*5a10*/  BRA.U !UP3, `(.L_x_3686) ;  /* 0x000000010b3c7547 */ /* 0x000fea000b800000 */
[----:B01----:R-:W-:Y:S01]  /*5a20*/  FFMA.FTZ R169, R185, UR6, R170 ;  /* 0x00000006b9a97c23 */ /* 0x003fe200080100aa */
[----:B------:R-:W-:-:S03]  /*5a30*/  ISETP.LT.AND P6, PT, RZ, UR32, PT ;  /* 0x00000020ff007c0c */ /* 0x000fc6000bfc1270 */
[----:B------:R-:W-:-:S04]  /*5a40*/  FADD.FTZ R169, R234, -R169 ;  /* 0x800000a9eaa97221 */ /* 0x000fc80000010000 */
[----:B------:R-:W-:Y:S01]  /*5a50*/  FMUL.FTZ R14, R169, UR31 ;  /* 0x0000001fa90e7c20 */ /* 0x000fe20008410000 */
[----:B------:R-:W-:-:S04]  /*5a60*/  MOV R169, RZ ;  /* 0x000000ff00a97202 */ /* 0x000fc80000000f00 */
[----:B------:R-:W-:Y:S02]  /*5a70*/  FSEL R14, R14, RZ, P6 ;  /* 0x000000ff0e0e7208 */ /* 0x000fe40003000000 */
[----:B-----5:R-:W-:-:S03]  /*5a80*/  LOP3.LUT P6, RZ, R10, 0xff0000, RZ, 0xc0, !PT ;  /* 0x00ff00000aff7812 */ /* 0x020fc600078cc0ff */
[----:B------:R-:W-:-:S04]  /*5a90*/  FMUL.FTZ R14, R14, UR23 ;  /* 0x000000170e0e7c20 */ /* 0x000fc80008410000 */
[----:B------:R-:W-:-:S06]  /*5aa0*/  FMUL.FTZ R171, R14, UR22 ;  /* 0x000000160eab7c20 */ /* 0x000fcc0008410000 */
[----:B------:R-:W-:-:S05]  /*5ab0*/  @P6 SHF.L.U32 R14, R248, 0x10, RZ ;  /* 0x00000010f80e6819 */ /* 0x000fca00000006ff */
[-C--:B------:R-:W-:Y:S01]  /*5ac0*/  @P6 FMUL.FTZ R169, R14, R171.reuse ;  /* 0x000000ab0ea96220 */ /* 0x080fe20000410000 */
[----:B------:R-:W-:-:S03]  /*5ad0*/  FMUL.FTZ R14, R154, R171 ;  /* 0x000000ab9a0e7220 */ /* 0x000fc60000410000 */
[----:B------:R-:W-:Y:S02]  /*5ae0*/  FADD.FTZ R50, R50, R169 ;  /* 0x000000a932327221 */ /* 0x000fe40000010000 */
[----:B------:R-:W-:-:S04]  /*5af0*/  FSEL R14, R14, RZ, P6 ;  /* 0x000000ff0e0e7208 */ /* 0x000fc80003000000 */
[----:B------:R-:W-:-:S07]  /*5b00*/  F2FP.BF16.F32.PACK_AB R14, RZ, R14 ;  /* 0x0000000eff0e723e */ /* 0x000fce00000010ff */
.L_x_3686:
[----:B------:R-:W-:Y:S05]  /*5b10*/  BRA.U !UP3, `(.L_x_3676) ;  /* 0x000000010b3c7547 */ /* 0x000fea000b800000 */
[----:B01----:R-:W-:Y:S01]  /*5b20*/  FFMA.FTZ R168, R186, UR6, R170 ;  /* 0x00000006baa87c23 */ /* 0x003fe200080100aa */
[----:B------:R-:W-:-:S03]  /*5b30*/  ISETP.LT.AND P6, PT, RZ, UR32, PT ;  /* 0x00000020ff007c0c */ /* 0x000fc6000bfc1270 */
[----:B------:R-:W-:-:S04]  /*5b40*/  FADD.FTZ R168, R233, -R168 ;  /* 0x800000a8e9a87221 */ /* 0x000fc80000010000 */
[----:B------:R-:W-:Y:S01]  /*5b50*/  FMUL.FTZ R7, R168, UR31 ;  /* 0x0000001fa8077c20 */ /* 0x000fe20008410000 */
[----:B------:R-:W-:-:S04]  /*5b60*/  HFMA2 R168, -RZ, RZ, 0, 0 ;  /* 0x00000000ffa87431 */ /* 0x000fc800000001ff */
[----:B------:R-:W-:Y:S02]  /*5b70*/  FSEL R7, R7, RZ, P6 ;  /* 0x000000ff07077208 */ /* 0x000fe40003000000 */
[----:B-----5:R-:W-:-:S03]  /*5b80*/  ISETP.GE.U32.AND P6, PT, R10, 0x1000000, PT ;  /* 0x010000000a00780c */ /* 0x020fc60003fc6070 */
        /* <DEDUP_REMOVED lines=8> */
.L_x_3676:
        /* <DEDUP_REMOVED lines=9> */
.L_x_3687:
        /* <DEDUP_REMOVED lines=9> */
.L_x_3688:
[----:B------:R-:W-:Y:S01]  /*5d30*/  VIADD R246, R246, 0x100 ;  /* 0x00000100f6f67836 */ /* 0x000fe20000000000 */
[----:B------:R-:W-:-:S07]  /*5d40*/  IADD3 R250, PT, PT, R250, 0x100, RZ ;  /* 0x00000100fafa7810 */ /* 0x000fce0007ffe0ff */
.L_x_3669:
[----:B------:R-:W-:Y:S05]  /*5d50*/  BSYNC.RECONVERGENT B0 ;  /* 0x0000000000007941 */ /* 0x000fea0003800200 */
.L_x_3668:
        /* <DEDUP_REMOVED lines=12> */
.L_x_3691:
[----:B------:R-:W-:Y:S05]  /*5e20*/  BRA.U !UP0, `(.L_x_3692) ;  /* 0x0000000908507547 */ /* 0x000fea000b800000 */
[----:B------:R-:W-:-:S04]  /*5e30*/  UISETP.NE.U32.AND UP0, UPT, UR4, URZ, UPT ;  /* 0x000000ff0400728c */ /* 0x000fc8000bf05070 */
[----:B------:R-:W-:-:S09]  /*5e40*/  UISETP.NE.AND.EX UP0, UPT, UR5, URZ, UPT, UP0 ;  /* 0x000000ff0500728c */ /* 0x000fd2000bf05300 */
[----:B------:R-:W-:Y:S05]  /*5e50*/  BRA.U !UP0, `(.L_x_3693) ;  /* 0x0000000508247547 */ /* 0x000fea000b800000 */
[----:B------:R-:W-:Y:S02]  /*5e60*/  ISETP.LT.AND P6, PT, RZ, UR32, PT ;  /* 0x00000020ff007c0c */ /* 0x000fe4000bfc1270 */
[C-C-:B-----5:R-:W-:Y:S02]  /*5e70*/  SHF.R.U64 R8, R202.reuse, 0x10, R203.reuse ;  /* 0x00000010ca087819 */ /* 0x160fe400000012cb */
[----:B0123--:R-:W-:Y:S02]  /*5e80*/  SHF.L.U32 R169, R202, 0x10, RZ ;  /* 0x00000010caa97819 */ /* 0x00ffe400000006ff */
        /* <DEDUP_REMOVED lines=30> */
.L_x_3694:
        /* <DEDUP_REMOVED lines=11> */
.L_x_3695:
        /* <DEDUP_REMOVED lines=12> */
.L_x_3696:
        /* <DEDUP_REMOVED lines=17> */
.L_x_3693:
[----:B------:R-:W-:Y:S01]  /*62f0*/  ISETP.LT.AND P6, PT, RZ, UR32, PT ;  /* 0x00000020ff007c0c */ /* 0x000fe2000bfc1270 */
[----:B------:R-:W-:-:S12]  /*6300*/  BRA.U !UP3, `(.L_x_3698) ;  /* 0x000000010b447547 */ /* 0x000fd8000b800000 */
[----:B------:R-:W-:Y:S01]  /*6310*/  @P6 FFMA.FTZ R25, R187, UR6, R170 ;  /* 0x00000006bb196c23 */ /* 0x000fe200080100aa */
[----:B------:R-:W-:Y:S02]  /*6320*/  P2R R171, PR, RZ, 0x1 ;  /* 0x00000001ffab7803 */ /* 0x000fe40000000000 */
[----:B-----5:R-:W-:Y:S01]  /*6330*/  LOP3.LUT P0, RZ, R11, 0xff, RZ, 0xc0, !PT ;  /* 0x000000ff0bff7812 */ /* 0x020fe2000780c0ff */
[----:B0123--:R-:W-:Y:S01]  /*6340*/  @P6 FADD.FTZ R168, R232, -R25 ;  /* 0x80000019e8a86221 */ /* 0x00ffe20000010000 */
        /* <DEDUP_REMOVED lines=13> */
.L_x_3698:
[----:B------:R-:W-:Y:S05]  /*6420*/  BRA.U !UP3, `(.L_x_3699) ;  /* 0x000000010b487547 */ /* 0x000fea000b800000 */
[----:B-----5:R-:W-:Y:S01]  /*6430*/  SHF.R.U64 R26, R202, 0x10, R203 ;  /* 0x00000010ca1a7819 */ /* 0x020fe200000012cb */
[----:B0123--:R-:W-:Y:S01]  /*6440*/  @P6 FFMA.FTZ R168, R188, UR6, R170 ;  /* 0x00000006bca86c23 */ /* 0x00ffe200080100aa */
        /* <DEDUP_REMOVED lines=16> */
.L_x_3699:
[----:B------:R-:W-:Y:S05]  /*6550*/  BRA.U !UP3, `(.L_x_3700) ;  /* 0x000000010b407547 */ /* 0x000fea000b800000 */
[----:B0123--:R-:W-:Y:S01]  /*6560*/  @P6 FFMA.FTZ R169, R189, UR6, R170 ;  /* 0x00000006bda96c23 */ /* 0x00ffe200080100aa */
        /* <DEDUP_REMOVED lines=15> */
.L_x_3700:
[----:B------:R-:W-:Y:S05]  /*6660*/  BRA.U !UP3, `(.L_x_3697) ;  /* 0x000000090b707547 */ /* 0x000fea000b800000 */
[----:B-----5:R-:W-:Y:S01]  /*6670*/  SHF.R.U32.HI R7, RZ, 0x10, R203 ;  /* 0x00000010ff077819 */ /* 0x020fe200000116cb */
[----:B0123--:R-:W-:-:S03]  /*6680*/  @P6 FFMA.FTZ R168, R190, UR6, R170 ;  /* 0x00000006bea86c23 */ /* 0x00ffc600080100aa */
        /* <DEDUP_REMOVED lines=14> */
.L_x_3692:
[----:B------:R-:W-:-:S04]  /*6770*/  UISETP.NE.U32.AND UP0, UPT, UR4, URZ, UPT ;  /* 0x000000ff0400728c */ /* 0x000fc8000bf05070 */
[----:B------:R-:W-:-:S09]  /*6780*/  UISETP.NE.AND.EX UP0, UPT, UR5, URZ, UPT, UP0 ;  /* 0x000000ff0500728c */ /* 0x000fd2000bf05300 */
[----:B------:R-:W-:Y:S05]  /*6790*/  BRA.U !UP0, `(.L_x_3701) ;  /* 0x00000005081c7547 */ /* 0x000fea000b800000 */
[--C-:B------:R-:W-:Y:S01]  /*67a0*/  FFMA.FTZ R5, R187, UR6, R170.reuse ;  /* 0x00000006bb057c23 */ /* 0x100fe200080100aa */
[--C-:B------:R-:W-:Y:S01]  /*67b0*/  FFMA.FTZ R6, R188, UR6, R170.reuse ;  /* 0x00000006bc067c23 */ /* 0x100fe200080100aa */
[--C-:B0123--:R-:W-:Y:S01]  /*67c0*/  FFMA.FTZ R169, R189, UR6, R170.reuse ;  /* 0x00000006bda97c23 */ /* 0x10ffe200080100aa */
        /* <DEDUP_REMOVED lines=28> */
.L_x_3702:
        /* <DEDUP_REMOVED lines=11> */
.L_x_3703:
        /* <DEDUP_REMOVED lines=12> */
.L_x_3704:
        /* <DEDUP_REMOVED lines=17> */
.L_x_3701:
        /* <DEDUP_REMOVED lines=8> */
[----:B0123--:R-:W-:Y:S01]  /*6c90*/  FMUL.FTZ R169, R25, UR22 ;  /* 0x0000001619a97c20 */ /* 0x00ffe20008410000 */
        /* <DEDUP_REMOVED lines=8> */
.L_x_3705:
        /* <DEDUP_REMOVED lines=17> */
.L_x_3706:
[----:B------:R-:W-:Y:S05]  /*6e30*/  BRA.U !UP3, `(.L_x_3707) ;  /* 0x000000010b3c7547 */ /* 0x000fea000b800000 */
[----:B0123--:R-:W-:Y:S01]  /*6e40*/  FFMA.FTZ R169, R189, UR6, R170 ;  /* 0x00000006bda97c23 */ /* 0x00ffe200080100aa */
        /* <DEDUP_REMOVED lines=14> */
.L_x_3707:
[----:B------:R-:W-:Y:S05]  /*6f30*/  BRA.U !UP3, `(.L_x_3697) ;  /* 0x000000010b3c7547 */ /* 0x000fea000b800000 */
[----:B0123--:R-:W-:Y:S01]  /*6f40*/  FFMA.FTZ R168, R190, UR6, R170 ;  /* 0x00000006bea87c23 */ /* 0x00ffe200080100aa */
        /* <DEDUP_REMOVED lines=14> */
.L_x_3697:
        /* <DEDUP_REMOVED lines=9> */
.L_x_3708:
        /* <DEDUP_REMOVED lines=9> */
.L_x_3709:
[----:B------:R-:W-:Y:S01]  /*7150*/  VIADD R246, R246, 0x100 ;  /* 0x00000100f6f67836 */ /* 0x000fe20000000000 */
[----:B------:R-:W-:-:S07]  /*7160*/  IADD3 R250, PT, PT, R250, 0x100, RZ ;  /* 0x00000100fafa7810 */ /* 0x000fce0007ffe0ff */
.L_x_3690:
[----:B------:R-:W-:Y:S05]  /*7170*/  BSYNC.RECONVERGENT B0 ;  /* 0x0000000000007941 */ /* 0x000fea0003800200 */
.L_x_3689:
        /* <DEDUP_REMOVED lines=12> */
.L_x_3712:
[----:B------:R-:W-:Y:S05]  /*7240*/  BRA.U !UP0, `(.L_x_3713) ;  /* 0x0000000908507547 */ /* 0x000fea000b800000 */
[----:B------:R-:W-:-:S04]  /*7250*/  UISETP.NE.U32.AND UP0, UPT, UR4, URZ, UPT ;  /* 0x000000ff0400728c */ /* 0x000fc8000bf05070 */
[----:B------:R-:W-:-:S09]  /*7260*/  UISETP.NE.AND.EX UP0, UPT, UR5, URZ, UPT, UP0 ;  /* 0x000000ff0500728c */ /* 0x000fd2000bf05300 */
[----:B------:R-:W-:Y:S05]  /*7270*/  BRA.U !UP0, `(.L_x_3714) ;  /* 0x0000000508247547 */ /* 0x000fea000b800000 */
[----:B------:R-:W-:Y:S02]  /*7280*/  ISETP.LT.AND P6, PT, RZ, UR32, PT ;  /* 0x00000020ff007c0c */ /* 0x000fe4000bfc1270 */
[C-C-:B-----5:R-:W-:Y:S02]  /*7290*/  SHF.R.U64 R8, R200.reuse, 0x10, R201.reuse ;  /* 0x00000010c8087819 */ /* 0x160fe400000012c9 */
[----:B01234-:R-:W-:Y:S02]  /*72a0*/  SHF.L.U32 R169, R200, 0x10, RZ ;  /* 0x00000010c8a97819 */ /* 0x01ffe400000006ff */
        /* <DEDUP_REMOVED lines=30> */
.L_x_3715:
        /* <DEDUP_REMOVED lines=11> */
.L_x_3716:
        /* <DEDUP_REMOVED lines=12> */
.L_x_3717:
        /* <DEDUP_REMOVED lines=17> */
.L_x_3714:
[----:B------:R-:W-:Y:S01]  /*7710*/  ISETP.LT.AND P6, PT, RZ, UR32, PT ;  /* 0x00000020ff007c0c */ /* 0x000fe2000bfc1270 */
[----:B------:R-:W-:-:S12]  /*7720*/  BRA.U !UP3, `(.L_x_3719) ;  /* 0x000000010b447547 */ /* 0x000fd8000b800000 */
[----:B------:R-:W-:Y:S01]  /*7730*/  @P6 FFMA.FTZ R25, R221, UR6, R170 ;  /* 0x00000006dd196c23 */ /* 0x000fe200080100aa */
[----:B------:R-:W-:Y:S02]  /*7740*/  P2R R171, PR, RZ, 0x1 ;  /* 0x00000001ffab7803 */ /* 0x000fe40000000000 */
[----:B-----5:R-:W-:Y:S01]  /*7750*/  LOP3.LUT P0, RZ, R12, 0xff, RZ, 0xc0, !PT ;  /* 0x000000ff0cff7812 */ /* 0x020fe2000780c0ff */
[----:B01234-:R-:W-:Y:S01]  /*7760*/  @P6 FADD.FTZ R168, R228, -R25 ;  /* 0x80000019e4a86221 */ /* 0x01ffe20000010000 */
        /* <DEDUP_REMOVED lines=13> */
.L_x_3719:
[----:B------:R-:W-:Y:S05]  /*7840*/  BRA.U !UP3, `(.L_x_3720) ;  /* 0x000000010b487547 */ /* 0x000fea000b800000 */
[----:B-----5:R-:W-:Y:S01]  /*7850*/  SHF.R.U64 R26, R200, 0x10, R201 ;  /* 0x00000010c81a7819 */ /* 0x020fe200000012c9 */
[----:B01234-:R-:W-:Y:S01]  /*7860*/  @P6 FFMA.FTZ R168, R222, UR6, R170 ;  /* 0x00000006dea86c23 */ /* 0x01ffe200080100aa */
        /* <DEDUP_REMOVED lines=16> */
.L_x_3720:
[----:B------:R-:W-:Y:S05]  /*7970*/  BRA.U !UP3, `(.L_x_3721) ;  /* 0x000000010b407547 */ /* 0x000fea000b800000 */
[----:B01234-:R-:W-:Y:S01]  /*7980*/  @P6 FFMA.FTZ R169, R223, UR6, R170 ;  /* 0x00000006dfa96c23 */ /* 0x01ffe200080100aa */
        /* <DEDUP_REMOVED lines=15> */
.L_x_3721:
[----:B------:R-:W-:Y:S05]  /*7a80*/  BRA.U !UP3, `(.L_x_3718) ;  /* 0x000000090b707547 */ /* 0x000fea000b800000 */
[----:B-----5:R-:W-:Y:S01]  /*7a90*/  SHF.R.U32.HI R7, RZ, 0x10, R201 ;  /* 0x00000010ff077819 */ /* 0x020fe200000116c9 */
[----:B01234-:R-:W-:-:S03]  /*7aa0*/  @P6 FFMA.FTZ R168, R224, UR6, R170 ;  /* 0x00000006e0a86c23 */ /* 0x01ffc600080100aa */
        /* <DEDUP_REMOVED lines=14> */
.L_x_3713:
[----:B------:R-:W-:-:S04]  /*7b90*/  UISETP.NE.U32.AND UP0, UPT, UR4, URZ, UPT ;  /* 0x000000ff0400728c */ /* 0x000fc8000bf05070 */
[----:B------:R-:W-:-:S09]  /*7ba0*/  UISETP.NE.AND.EX UP0, UPT, UR5, URZ, UPT, UP0 ;  /* 0x000000ff0500728c */ /* 0x000fd2000bf05300 */
[----:B------:R-:W-:Y:S05]  /*7bb0*/  BRA.U !UP0, `(.L_x_3722) ;  /* 0x00000005081c7547 */ /* 0x000fea000b800000 */
[--C-:B------:R-:W-:Y:S01]  /*7bc0*/  FFMA.FTZ R5, R221, UR6, R170.reuse ;  /* 0x00000006dd057c23 */ /* 0x100fe200080100aa */
[--C-:B------:R-:W-:Y:S01]  /*7bd0*/  FFMA.FTZ R6, R222, UR6, R170.reuse ;  /* 0x00000006de067c23 */ /* 0x100fe200080100aa */
[--C-:B01234-:R-:W-:Y:S01]  /*7be0*/  FFMA.FTZ R169, R223, UR6, R170.reuse ;  /* 0x00000006dfa97c23 */ /* 0x11ffe200080100aa */
        /* <DEDUP_REMOVED lines=28> */
.L_x_3723:
        /* <DEDUP_REMOVED lines=11> */
.L_x_3724:
        /* <DEDUP_REMOVED lines=12> */
.L_x_3725:
        /* <DEDUP_REMOVED lines=17> */
.L_x_3722:
        /* <DEDUP_REMOVED lines=8> */
[----:B01234-:R-:W-:Y:S01]  /*80b0*/  FMUL.FTZ R169, R25, UR22 ;  /* 0x0000001619a97c20 */ /* 0x01ffe20008410000 */
        /* <DEDUP_REMOVED lines=8> */
.L_x_3726:
        /* <DEDUP_REMOVED lines=17> */
.L_x_3727:
[----:B------:R-:W-:Y:S05]  /*8250*/  BRA.U !UP3, `(.L_x_3728) ;  /* 0x000000010b3c7547 */ /* 0x000fea000b800000 */
[----:B01234-:R-:W-:Y:S01]  /*8260*/  FFMA.FTZ R169, R223, UR6, R170 ;  /* 0x00000006dfa97c23 */ /* 0x01ffe200080100aa */
        /* <DEDUP_REMOVED lines=14> */
.L_x_3728:
[----:B------:R-:W-:Y:S05]  /*8350*/  BRA.U !UP3, `(.L_x_3718) ;  /* 0x000000010b3c7547 */ /* 0x000fea000b800000 */
[----:B01234-:R-:W-:Y:S01]  /*8360*/  FFMA.FTZ R168, R224, UR6, R170 ;  /* 0x00000006e0a87c23 */ /* 0x01ffe200080100aa */
        /* <DEDUP_REMOVED lines=14> */
.L_x_3718:
        /* <DEDUP_REMOVED lines=9> */
.L_x_3729:
        /* <DEDUP_REMOVED lines=9> */
.L_x_3730:
[----:B------:R-:W-:Y:S01]  /*8570*/  VIADD R246, R246, 0x100 ;  /* 0x00000100f6f67836 */ /* 0x000fe20000000000 */
[----:B------:R-:W-:-:S07]  /*8580*/  IADD3 R250, PT, PT, R250, 0x100, RZ ;  /* 0x00000100fafa7810 */ /* 0x000fce0007ffe0ff */
.L_x_3711:
[----:B------:R-:W-:Y:S05]  /*8590*/  BSYNC.RECONVERGENT B0 ;  /* 0x0000000000007941 */ /* 0x000fea0003800200 */
.L_x_3710:
        /* <DEDUP_REMOVED lines=12> */
.L_x_3733:
        /* <DEDUP_REMOVED lines=37> */
.L_x_3736:
        /* <DEDUP_REMOVED lines=11> */
.L_x_3737:
        /* <DEDUP_REMOVED lines=12> */
.L_x_3738:
        /* <DEDUP_REMOVED lines=17> */
.L_x_3735:
        /* <DEDUP_REMOVED lines=19> */
.L_x_3740:
        /* <DEDUP_REMOVED lines=19> */
.L_x_3741:
        /* <DEDUP_REMOVED lines=17> */
.L_x_3742:
        /* <DEDUP_REMOVED lines=17> */
.L_x_3734:
        /* <DEDUP_REMOVED lines=34> */
.L_x_3744:
        /* <DEDUP_REMOVED lines=11> */
.L_x_3745:
        /* <DEDUP_REMOVED lines=12> */
.L_x_3746:
        /* <DEDUP_REMOVED lines=17> */
.L_x_3743:
        /* <DEDUP_REMOVED lines=17> */
.L_x_3747:
        /* <DEDUP_REMOVED lines=17> */
.L_x_3748:
        /* <DEDUP_REMOVED lines=16> */
.L_x_3749:
        /* <DEDUP_REMOVED lines=16> */
.L_x_3739:
        /* <DEDUP_REMOVED lines=9> */
.L_x_3750:
        /* <DEDUP_REMOVED lines=9> */
.L_x_3751:
[----:B------:R-:W-:Y:S01]  /*9990*/  VIADD R246, R246, 0x100 ;  /* 0x00000100f6f67836 */ /* 0x000fe20000000000 */
[----:B------:R-:W-:-:S07]  /*99a0*/  IADD3 R250, PT, PT, R250, 0x100, RZ ;  /* 0x00000100fafa7810 */ /* 0x000fce0007ffe0ff */
.L_x_3732:
[----:B------:R-:W-:Y:S05]  /*99b0*/  BSYNC.RECONVERGENT B0 ;  /* 0x0000000000007941 */ /* 0x000fea0003800200 */
.L_x_3731:
        /* <DEDUP_REMOVED lines=12> */
.L_x_3754:
        /* <DEDUP_REMOVED lines=37> */
.L_x_3757:
        /* <DEDUP_REMOVED lines=11> */
.L_x_3758:
        /* <DEDUP_REMOVED lines=12> */
.L_x_3759:
        /* <DEDUP_REMOVED lines=17> */
.L_x_3756:
        /* <DEDUP_REMOVED lines=19> */
.L_x_3761:
        /* <DEDUP_REMOVED lines=19> */
.L_x_3762:
        /* <DEDUP_REMOVED lines=17> */
.L_x_3763:
        /* <DEDUP_REMOVED lines=17> */
.L_x_3755:
        /* <DEDUP_REMOVED lines=34> */
.L_x_3765:
        /* <DEDUP_REMOVED lines=11> */
.L_x_3766:
        /* <DEDUP_REMOVED lines=12> */
.L_x_3767:
        /* <DEDUP_REMOVED lines=17> */
.L_x_3764:
        /* <DEDUP_REMOVED lines=17> */
.L_x_3768:
        /* <DEDUP_REMOVED lines=17> */
.L_x_3769:
        /* <DEDUP_REMOVED lines=16> */
.L_x_3770:
        /* <DEDUP_REMOVED lines=16> */
.L_x_3760:
        /* <DEDUP_REMOVED lines=9> */
.L_x_3771:
        /* <DEDUP_REMOVED lines=9> */
.L_x_3772:
[----:B------:R-:W-:Y:S01]  /*adb0*/  VIADD R246, R246, 0x100 ;  /* 0x00000100f6f67836 */ /* 0x000fe20000000000 */
[----:B------:R-:W-:-:S07]  /*adc0*/  IADD3 R250, PT, PT, R250, 0x100, RZ ;  /* 0x00000100fafa7810 */ /* 0x000fce0007ffe0ff */
.L_x_3753:
[----:B------:R-:W-:Y:S05]  /*add0*/  BSYNC.RECONVERGENT B0 ;  /* 0x0000000000007941 */ /* 0x000fea0003800200 */
.L_x_3752:
        /* <DEDUP_REMOVED lines=13> */
.L_x_3775:
        /* <DEDUP_REMOVED lines=13> */
[----:B------:R-:W-:-:S03]  /*af80*/  @P6 FADD.FTZ R5, R21, -R6 ;  /* 0x8000000615056221 */ /* 0x000fc60000010000 */
[----:B------:R-:W-:Y:S01]  /*af90*/  @P6 FFMA.FTZ R169, R4, UR31, R169 ;  /* 0x0000001f04a96c23 */ /* 0x000fe200080100a9 */
[----:B------:R-:W-:Y:S01]  /*afa0*/  @P6 FFMA.FTZ R8, R5, UR31, R8 ;  /* 0x0000001f05086c23 */ /* 0x000fe20008010008 */
[--C-:B------:R-:W-:Y:S01]  /*afb0*/  @P6 FFMA.FTZ R5, R19, UR6, R170.reuse ;  /* 0x0000000613056c23 */ /* 0x100fe200080100aa */
[----:B------:R-:W-:Y:S01]  /*afc0*/  @P6 FFMA.FTZ R170, R24, UR6, R170 ;  /* 0x0000000618aa6c23 */ /* 0x000fe200080100aa */
[----:B------:R-:W-:Y:S02]  /*afd0*/  SHF.L.U32 R4, R211, 0x10, RZ ;  /* 0x00000010d3047819 */ /* 0x000fe400000006ff */
[----:B------:R-:W-:Y:S01]  /*afe0*/  @P6 FADD.FTZ R5, R22, -R5 ;  /* 0x8000000516056221 */ /* 0x000fe20000010000 */
[----:B------:R-:W-:Y:S01]  /*aff0*/  @P6 FADD.FTZ R171, R23, -R170 ;  /* 0x800000aa17ab6221 */ /* 0x000fe20000010000 */
[----:B------:R-:W-:Y:S02]  /*b000*/  F2FP.BF16.F32.PACK_AB R6, RZ, R8 ;  /* 0x00000008ff06723e */ /* 0x000fe400000010ff */
[----:B------:R-:W-:Y:S01]  /*b010*/  @P6 FFMA.FTZ R4, R5, UR31, R4 ;  /* 0x0000001f05046c23 */ /* 0x000fe20008010004 */
        /* <DEDUP_REMOVED lines=14> */
.L_x_3778:
[----:B------:R-:W-:Y:S05]  /*b100*/  BRA.U !UP3, `(.L_x_3779) ;  /* 0x000000010b2c7547 */ /* 0x000fea000b800000 */
[----:B------:R-:W-:Y:S01]  /*b110*/  LOP3.LUT P6, RZ, R16, 0xff00, RZ, 0xc0, !PT ;  /* 0x0000ff0010ff7812 */ /* 0x000fe200078cc0ff */
[----:B------:R-:W-:Y:S01]  /*b120*/  FMUL.FTZ R8, R8, UR23 ;  /* 0x0000001708087c20 */ /* 0x000fe20008410000 */
[----:B------:R-:W-:-:S03]  /*b130*/  HFMA2 R26, -RZ, RZ, 0, 0 ;  /* 0x00000000ff1a7431 */ /* 0x000fc600000001ff */
[----:B------:R-:W-:-:S04]  /*b140*/  FMUL.FTZ R170, R8, UR22 ;  /* 0x0000001608aa7c20 */ /* 0x000fc80008410000 */
[----:B------:R-:W-:-:S04]  /*b150*/  FMUL.FTZ R8, R113, R170 ;  /* 0x000000aa71087220 */ /* 0x000fc80000410000 */
[----:B------:R-:W-:Y:S02]  /*b160*/  @P6 SHF.L.U32 R169, R249, 0x10, RZ ;  /* 0x00000010f9a96819 */ /* 0x000fe400000006ff */
[----:B------:R-:W-:-:S03]  /*b170*/  FSEL R8, R8, RZ, P6 ;  /* 0x000000ff08087208 */ /* 0x000fc60003000000 */
[----:B------:R-:W-:Y:S01]  /*b180*/  @P6 FMUL.FTZ R26, R169, R170 ;  /* 0x000000aaa91a6220 */ /* 0x000fe20000410000 */
[----:B------:R-:W-:-:S03]  /*b190*/  F2FP.BF16.F32.PACK_AB R8, RZ, R8 ;  /* 0x00000008ff08723e */ /* 0x000fc600000010ff */
[--C-:B------:R-:W-:Y:S01]  /*b1a0*/  FADD.FTZ R29, R29, R26.reuse ;  /* 0x0000001a1d1d7221 */ /* 0x100fe20000010000 */
[----:B------:R-:W-:-:S07]  /*b1b0*/  PRMT R26, R8, 0x7610, R26 ;  /* 0x00007610081a7816 */ /* 0x000fce000000001a */
.L_x_3779:
[----:B------:R-:W-:Y:S05]  /*b1c0*/  BRA.U !UP3, `(.L_x_3780) ;  /* 0x000000010b2c7547 */ /* 0x000fea000b800000 */
[----:B------:R-:W-:Y:S01]  /*b1d0*/  LOP3.LUT P6, RZ, R16, 0xff0000, RZ, 0xc0, !PT ;  /* 0x00ff000010ff7812 */ /* 0x000fe200078cc0ff */
[----:B------:R-:W-:Y:S01]  /*b1e0*/  FMUL.FTZ R8, R4, UR23 ;  /* 0x0000001704087c20 */ /* 0x000fe20008410000 */
[----:B------:R-:W-:-:S03]  /*b1f0*/  MOV R169, RZ ;  /* 0x000000ff00a97202 */ /* 0x000fc60000000f00 */
[----:B------:R-:W-:-:S04]  /*b200*/  FMUL.FTZ R171, R8, UR22 ;  /* 0x0000001608ab7c20 */ /* 0x000fc80008410000 */
[----:B------:R-:W-:-:S04]  /*b210*/  FMUL.FTZ R8, R114, R171 ;  /* 0x000000ab72087220 */ /* 0x000fc80000410000 */
[----:B------:R-:W-:Y:S02]  /*b220*/  @P6 SHF.L.U32 R14, R248, 0x10, RZ ;  /* 0x00000010f80e6819 */ /* 0x000fe400000006ff */
[----:B------:R-:W-:-:S03]  /*b230*/  FSEL R8, R8, RZ, P6 ;  /* 0x000000ff08087208 */ /* 0x000fc60003000000 */
[----:B------:R-:W-:Y:S01]  /*b240*/  @P6 FMUL.FTZ R169, R14, R171 ;  /* 0x000000ab0ea96220 */ /* 0x000fe20000410000 */
[----:B------:R-:W-:-:S03]  /*b250*/  F2FP.BF16.F32.PACK_AB R8, RZ, R8 ;  /* 0x00000008ff08723e */ /* 0x000fc600000010ff */
[----:B------:R-:W-:Y:S01]  /*b260*/  FADD.FTZ R30, R30, R169 ;  /* 0x000000a91e1e7221 */ /* 0x000fe20000010000 */
[----:B------:R-:W-:-:S07]  /*b270*/  PRMT R14, R8, 0x7610, R14 ;  /* 0x00007610080e7816 */ /* 0x000fce000000000e */
.L_x_3780:
        /* <DEDUP_REMOVED lines=17> */
.L_x_3777:
        /* <DEDUP_REMOVED lines=19> */
.L_x_3782:
        /* <DEDUP_REMOVED lines=19> */
.L_x_3783:
        /* <DEDUP_REMOVED lines=17> */
.L_x_3784:
[----:B------:R-:W-:Y:S05]  /*b700*/  BRA.U !UP3, `(.L_x_3781) ;  /* 0x000000090b787547 */ /* 0x000fea000b800000 */
[----:B-----5:R-:W-:Y:S01]  /*b710*/  SHF.R.U32.HI R7, RZ, 0x10, R211 ;  /* 0x00000010ff077819 */ /* 0x020fe200000116d3 */
[----:B------:R-:W-:Y:S01]  /*b720*/  @P6 FFMA.FTZ R170, R24, UR6, R170 ;  /* 0x0000000618aa6c23 */ /* 0x000fe200080100aa */
[----:B01234-:R-:W-:Y:S02]  /*b730*/  MOV R168, RZ ;  /* 0x000000ff00a87202 */ /* 0x01ffe40000000f00 */
[----:B------:R-:W-:Y:S01]  /*b740*/  SHF.L.U32 R7, R7, 0x10, RZ ;  /* 0x0000001007077819 */ /* 0x000fe200000006ff */
[----:B------:R-:W-:-:S04]  /*b750*/  @P6 FADD.FTZ R170, R23, -R170 ;  /* 0x800000aa17aa6221 */ /* 0x000fc80000010000 */
[----:B------:R-:W-:Y:S01]  /*b760*/  @P6 FFMA.FTZ R7, R170, UR31, R7 ;  /* 0x0000001faa076c23 */ /* 0x000fe20008010007 */
[----:B------:R-:W-:-:S03]  /*b770*/  ISETP.GE.U32.AND P6, PT, R16, 0x1000000, PT ;  /* 0x010000001000780c */ /* 0x000fc60003fc6070 */
        /* <DEDUP_REMOVED lines=9> */
.L_x_3776:
        /* <DEDUP_REMOVED lines=34> */
.L_x_3786:
[----:B------:R-:W-:Y:S05]  /*ba30*/  BRA.U !UP3, `(.L_x_3787) ;  /* 0x000000010b2c7547 */ /* 0x000fea000b800000 */
[----:B-----5:R-:W-:Y:S01]  /*ba40*/  LOP3.LUT P6, RZ, R16, 0xff00, RZ, 0xc0, !PT ;  /* 0x0000ff0010ff7812 */ /* 0x020fe200078cc0ff */
[----:B------:R-:W-:Y:S01]  /*ba50*/  FMUL.FTZ R8, R170, UR23 ;  /* 0x00000017aa087c20 */ /* 0x000fe20008410000 */
[----:B------:R-:W-:-:S03]  /*ba60*/  IMAD.MOV.U32 R26, RZ, RZ, RZ ;  /* 0x000000ffff1a7224 */ /* 0x000fc600078e00ff */
        /* <DEDUP_REMOVED lines=8> */
.L_x_3787:
[----:B------:R-:W-:Y:S05]  /*baf0*/  BRA.U !UP3, `(.L_x_3788) ;  /* 0x000000010b2c7547 */ /* 0x000fea000b800000 */
[----:B-----5:R-:W-:Y:S01]  /*bb00*/  LOP3.LUT P6, RZ, R16, 0xff0000, RZ, 0xc0, !PT ;  /* 0x00ff000010ff7812 */ /* 0x020fe200078cc0ff */
        /* <DEDUP_REMOVED lines=10> */
.L_x_3788:
        /* <DEDUP_REMOVED lines=17> */
.L_x_3785:
        /* <DEDUP_REMOVED lines=17> */
.L_x_3789:
        /* <DEDUP_REMOVED lines=17> */
.L_x_3790:
        /* <DEDUP_REMOVED lines=16> */
.L_x_3791:
[----:B------:R-:W-:Y:S05]  /*bfe0*/  BRA.U !UP3, `(.L_x_3781) ;  /* 0x000000010b407547 */ /* 0x000fea000b800000 */
[----:B------:R-:W-:Y:S01]  /*bff0*/  FFMA.FTZ R170, R24, UR6, R170 ;  /* 0x0000000618aa7c23 */ /* 0x000fe200080100aa */
[----:B------:R-:W-:Y:S01]  /*c000*/  UISETP.GT.AND UP2, UPT, UR32, URZ, UPT ;  /* 0x000000ff2000728c */ /* 0x000fe2000bf44270 */
[----:B01234-:R-:W-:Y:S02]  /*c010*/  HFMA2 R168, -RZ, RZ, 0, 0 ;  /* 0x00000000ffa87431 */ /* 0x01ffe400000001ff */
[----:B------:R-:W-:-:S03]  /*c020*/  FADD.FTZ R170, R23, -R170 ;  /* 0x800000aa17aa7221 */ /* 0x000fc60000010000 */
[----:B------:R-:W-:Y:S01]  /*c030*/  PLOP3.LUT P6, PT, PT, PT, UP2, 0x80, 0x8 ;  /* 0x000000000008781c */ /* 0x000fe20003fcf028 */
[----:B------:R-:W-:-:S05]  /*c040*/  FMUL.FTZ R7, R170, UR31 ;  /* 0x0000001faa077c20 */ /* 0x000fca0008410000 */
        /* <DEDUP_REMOVED lines=10> */
.L_x_3781:
        /* <DEDUP_REMOVED lines=9> */
.L_x_3792:
        /* <DEDUP_REMOVED lines=9> */
.L_x_3774:
[----:B------:R-:W-:Y:S05]  /*c210*/  BSYNC.RECONVERGENT B0 ;  /* 0x0000000000007941 */ /* 0x000fea0003800200 */
.L_x_3773:
[----:B------:R-:W-:Y:S02]  /*c220*/  UIADD3 UR28, UPT, UPT, UR28, UR26, URZ ;  /* 0x0000001a1c1c7290 */ /* 0x000fe4000fffe0ff */
[----:B------:R-:W-:Y:S02]  /*c230*/  UPLOP3.LUT UP1, UPT, UPT, UPT, UP1, 0x40, 0x4 ;  /* 0x000000000004789c */ /* 0x000fe40003f2e810 */
[----:B------:R-:W-:-:S09]  /*c240*/  UISETP.GE.AND UP0, UPT, UR28, UR27, UPT ;  /* 0x0000001b1c00728c */ /* 0x000fd2000bf06270 */
[----:B------:R-:W-:Y:S05]  /*c250*/  BRA.U !UP0, `(.L_x_3793) ;  /* 0xffffff4508fc7547 */ /* 0x000fea000b83ffff */
.L_x_3628:
[----:B------:R-:W0:Y:S01]  /*c260*/  S2UR UR4, SR_CTAID.X ;  /* 0x00000000000479c3 */ /* 0x000e220000002500 */
[----:B------:R-:W-:Y:S01]  /*c270*/  BSSY.RECONVERGENT B0, `(.L_x_3794) ;  /* 0x000000f000007945 */ /* 0x000fe20003800200 */
[----:B0-----:R-:W-:-:S06]  /*c280*/  UIMAD UR4, UR4, UR10, URZ ;  /* 0x0000000a040472a4 */ /* 0x001fcc000f8e02ff */
[----:B-----5:R-:W-:-:S05]  /*c290*/  IMAD.U32 R9, RZ, RZ, UR4 ;  /* 0x00000004ff097e24 */ /* 0x020fca000f8e00ff */
        /* <DEDUP_REMOVED lines=12> */
.L_x_3795:
[----:B------:R-:W-:Y:S05]  /*c360*/  BSYNC.RECONVERGENT B0 ;  /* 0x0000000000007941 */ /* 0x000fea0003800200 */
.L_x_3794:
        /* <DEDUP_REMOVED lines=12> */
.L_x_3797:
[----:B------:R-:W-:Y:S05]  /*c430*/  BSYNC.RECONVERGENT B0 ;  /* 0x0000000000007941 */ /* 0x000fea0003800200 */
.L_x_3796:
        /* <DEDUP_REMOVED lines=12> */
.L_x_3799:
[----:B------:R-:W-:Y:S05]  /*c500*/  BSYNC.RECONVERGENT B0 ;  /* 0x0000000000007941 */ /* 0x000fea0003800200 */
.L_x_3798:
        /* <DEDUP_REMOVED lines=12> */
.L_x_3801:
[----:B------:R-:W-:Y:S05]  /*c5d0*/  BSYNC.RECONVERGENT B0 ;  /* 0x0000000000007941 */ /* 0x000fea0003800200 */
.L_x_3800:
        /* <DEDUP_REMOVED lines=12> */
.L_x_3803:
[----:B------:R-:W-:Y:S05]  /*c6a0*/  BSYNC.RECONVERGENT B0 ;  /* 0x0000000000007941 */ /* 0x000fea0003800200 */
.L_x_3802:
        /* <DEDUP_REMOVED lines=12> */
.L_x_3805:
[----:B------:R-:W-:Y:S05]  /*c770*/  BSYNC.RECONVERGENT B0 ;  /* 0x0000000000007941 */ /* 0x000fea0003800200 */
.L_x_3804:
[----:B------:R-:W-:-:S13]  /*c780*/  LOP3.LUT P0, RZ, R15, 0x2, RZ, 0xc0, !PT ;  /* 0x000000020fff7812 */ /* 0x000fda000780c0ff */
        /* <DEDUP_REMOVED lines=11> */
.L_x_3806:
        /* <DEDUP_REMOVED lines=12> */
.L_x_14343:


//--------------------- .text._ZN10layer_norm22ln_bwd_finalize_kernelINS_22Kernel_traits_finalizeILj7168Ef13__nv_bfloat16S2_S2_fjLb1ELj1024ELj4ENS_18Kernel_traits_baseILj7168EfS2_S2_S2_fjLj1024EEEEELb1ELb1EEEvNS_9BwdParamsE --------------------------
	.section	.text._ZN10layer_norm22ln_bwd_finalize_kernelINS_22Kernel_traits_finalizeILj7168Ef13__nv_bfloat16S2_S2_fjLb1ELj1024ELj4ENS_18Kernel_traits_baseILj7168EfS2_S2_S2_fjLj1024EEEEELb1ELb1EEEvNS_9BwdParamsE,"ax",@progbits
	.align	128
        .global         _ZN10layer_norm22ln_bwd_finalize_kernelINS_22Kernel_traits_finalizeILj7168Ef13__nv_bfloat16S2_S2_fjLb1ELj1024ELj4ENS_18Kernel_traits_baseILj7168EfS2_S2_S2_fjLj1024EEEEELb1ELb1EEEvNS_9BwdParamsE
        .type           _ZN10layer_norm22ln_bwd_finalize_kernelINS_22Kernel_traits_finalizeILj7168Ef13__nv_bfloat16S2_S2_fjLb1ELj1024ELj4ENS_18Kernel_traits_baseILj7168EfS2_S2_S2_fjLj1024EEEEELb1ELb1EEEvNS_9BwdParamsE,@function
        .size           _ZN10layer_norm22ln_bwd_finalize_kernelINS_22Kernel_traits_finalizeILj7168Ef13__nv_bfloat16S2_S2_fjLb1ELj1024ELj4ENS_18Kernel_traits_baseILj7168EfS2_S2_S2_fjLj1024EEEEELb1ELb1EEEvNS_9BwdParamsE,(.L_x_14344 - _ZN10layer_norm22ln_bwd_finalize_kernelINS_22Kernel_traits_finalizeILj7168Ef13__nv_bfloat16S2_S2_fjLb1ELj1024ELj4ENS_18Kernel_traits_baseILj7168EfS2_S2_S2_fjLj1024EEEEELb1ELb1EEEvNS_9BwdParamsE)
        .other          _ZN10layer_norm22ln_bwd_finalize_kernelINS_22Kernel_traits_finalizeILj7168Ef13__nv_bfloat16S2_S2_fjLb1ELj1024ELj4ENS_18Kernel_traits_baseILj7168EfS2_S2_S2_fjLj1024EEEEELb1ELb1EEEvNS_9BwdParamsE,@"STO_CUDA_ENTRY STV_DEFAULT"
_ZN10layer_norm22ln_bwd_finalize_kernelINS_22Kernel_traits_finalizeILj7168Ef13__nv_bfloat16S2_S2_fjLb1ELj1024ELj4ENS_18Kernel_traits_baseILj7168EfS2_S2_S2_fjLj1024EEEEELb1ELb1EEEvNS_9BwdParamsE:
.text._ZN10layer_norm22ln_bwd_finalize_kernelINS_22Kernel_traits_finalizeILj7168Ef13__nv_bfloat16S2_S2_fjLb1ELj1024ELj4ENS_18Kernel_traits_baseILj7168EfS2_S2_S2_fjLj1024EEEEELb1ELb1EEEvNS_9BwdParamsE:
        /* <DEDUP_REMOVED lines=42> */
[-CC-:B------:R-:W-:Y:S01]  /*02a0*/  IMAD R23, R14, R12.reuse, R9.reuse ;  /* 0x0000000c0e177224 */ /* 0x180fe200078e0209 */
[C---:B------:R-:W-:Y:S01]  /*02b0*/  IADD3 R29, PT, PT, R4.reuse, R11, RZ ;  /* 0x0000000b041d7210 */ /* 0x040fe20007ffe0ff */
[-CC-:B------:R-:W-:Y:S01]  /*02c0*/  IMAD R15, R15, R12.reuse, R9.reuse ;  /* 0x0000000c0f0f7224 */ /* 0x180fe200078e0209 */
[----:B------:R-:W-:Y:S01]  /*02d0*/  IADD3 R24, PT, PT, R4, R13, RZ ;  /* 0x0000000d04187210 */ /* 0x000fe20007ffe0ff */
[-CC-:B------:R-:W-:Y:S01]  /*02e0*/  IMAD R27, R16, R12.reuse, R9.reuse ;  /* 0x0000000c101b7224 */ /* 0x180fe200078e0209 */
[C---:B------:R-:W-:Y:S01]  /*02f0*/  IADD3 R23, PT, PT, R4.reuse, R23, RZ ;  /* 0x0000001704177210 */ /* 0x040fe20007ffe0ff */
[-CC-:B------:R-:W-:Y:S01]  /*0300*/  IMAD R17, R17, R12.reuse, R9.reuse ;  /* 0x0000000c11117224 */ /* 0x180fe200078e0209 */
[C---:B------:R-:W-:Y:S01]  /*0310*/  IADD3 R25, PT, PT, R4.reuse, R15, RZ ;  /* 0x0000000f04197210 */ /* 0x040fe20007ffe0ff */
[-CC-:B------:R-:W-:Y:S01]  /*0320*/  IMAD R19, R19, R12.reuse, R9.reuse ;  /* 0x0000000c13137224 */ /* 0x180fe200078e0209 */
[C---:B------:R-:W-:Y:S01]  /*0330*/  IADD3 R27, PT, PT, R4.reuse, R27, RZ ;  /* 0x0000001b041b7210 */ /* 0x040fe20007ffe0ff */
[----:B------:R-:W-:Y:S01]  /*0340*/  IMAD R9, R5, R12, R9 ;  /* 0x0000000c05097224 */ /* 0x000fe200078e0209 */
[----:B------:R-:W-:-:S02]  /*0350*/  IADD3 R13, PT, PT, R4, R17, RZ ;  /* 0x00000011040d7210 */ /* 0x000fc40007ffe0ff */
[C---:B------:R-:W-:Y:S02]  /*0360*/  IADD3 R22, PT, PT, R4.reuse, R19, RZ ;  /* 0x0000001304167210 */ /* 0x040fe40007ffe0ff */
[----:B------:R-:W-:-:S07]  /*0370*/  IADD3 R9, PT, PT, R4, R9, RZ ;  /* 0x0000000904097210 */ /* 0x000fce0007ffe0ff */
.L_x_3811:
        /* <DEDUP_REMOVED lines=87> */
.L_x_3810:
[----:B------:R-:W-:Y:S05]  /*08f0*/  BSYNC.RECONVERGENT B1 ;  /* 0x0000000000017941 */ /* 0x000fea0003800200 */
.L_x_3809:
        /* <DEDUP_REMOVED lines=11> */
[----:B-1----:R-:W-:-:S05]  /*09b0*/  IMAD.WIDE.U32 R22, R19, 0x4, R12 ;  /* 0x0000000413167825 */ /* 0x002fca00078e000c */
[----:B------:R1:W3:Y:S01]  /*09c0*/  LDG.E R11, desc[UR6][R22.64] ;  /* 0x00000006160b7981 */ /* 0x0002e2000c1e1900 */
[----:B--2---:R-:W-:-:S05]  /*09d0*/  IMAD.WIDE.U32 R24, R19, 0x4, R14 ;  /* 0x0000000413187825 */ /* 0x004fca00078e000e */
[----:B------:R2:W4:Y:S01]  /*09e0*/  LDG.E R27, desc[UR6][R24.64] ;  /* 0x00000006181b7981 */ /* 0x000522000c1e1900 */
[CC--:B-1----:R-:W-:Y:S01]  /*09f0*/  LEA R23, R26.reuse, R19.reuse, 0x5 ;  /* 0x000000131a177211 */ /* 0x0c2fe200078e28ff */
[----:B0-----:R-:W-:Y:S01]  /*0a00*/  IMAD.WIDE.U32 R20, R19, 0x4, R16 ;  /* 0x0000000413147825 */ /* 0x001fe200078e0010 */
[----:B------:R-:W-:-:S04]  /*0a10*/  LEA R19, R26, R19, 0x6 ;  /* 0x000000131a137211 */ /* 0x000fc800078e30ff */
[----:B------:R0:W5:Y:S01]  /*0a20*/  LDG.E R29, desc[UR6][R20.64] ;  /* 0x00000006141d7981 */ /* 0x000162000c1e1900 */
[----:B--2---:R-:W-:-:S04]  /*0a30*/  IMAD.WIDE.U32 R24, R23, 0x4, R12 ;  /* 0x0000000417187825 */ /* 0x004fc800078e000c */
[----:B0-----:R-:W-:-:S05]  /*0a40*/  IMAD.WIDE.U32 R20, R19, 0x4, R12 ;  /* 0x0000000413147825 */ /* 0x001fca00078e000c */
[----:B------:R0:W2:Y:S02]  /*0a50*/  LDG.E R9, desc[UR6][R20.64] ;  /* 0x0000000614097981 */ /* 0x0000a4000c1e1900 */
[----:B0-----:R-:W-:-:S06]  /*0a60*/  IMAD.WIDE.U32 R20, R23, 0x4, R16 ;  /* 0x0000000417147825 */ /* 0x001fcc00078e0010 */
[----:B------:R-:W2:Y:S01]  /*0a70*/  LDG.E R21, desc[UR6][R20.64] ;  /* 0x0000000614157981 */ /* 0x000ea2000c1e1900 */
[----:B---3--:R-:W-:-:S03]  /*0a80*/  FADD.FTZ R11, R6, R11 ;  /* 0x0000000b060b7221 */ /* 0x008fc60000010000 */
[----:B------:R0:W3:Y:S02]  /*0a90*/  LDG.E R6, desc[UR6][R24.64] ;  /* 0x0000000618067981 */ /* 0x0000e4000c1e1900 */
[----:B0-----:R-:W-:-:S04]  /*0aa0*/  IMAD.WIDE.U32 R24, R19, 0x4, R16 ;  /* 0x0000000413187825 */ /* 0x001fc800078e0010 */
[----:B----4-:R-:W-:Y:S01]  /*0ab0*/  FADD.FTZ R22, R18, R27 ;  /* 0x0000001b12167221 */ /* 0x010fe20000010000 */
[----:B------:R0:W4:Y:S02]  /*0ac0*/  LDG.E R20, desc[UR6][R24.64] ;  /* 0x0000000618147981 */ /* 0x000124000c1e1900 */
[----:B0-----:R-:W-:Y:S01]  /*0ad0*/  IMAD.WIDE.U32 R24, R23, 0x4, R14 ;  /* 0x0000000417187825 */ /* 0x001fe200078e000e */
[----:B------:R-:W-:-:S03]  /*0ae0*/  LEA R23, R26, R19, 0x5 ;  /* 0x000000131a177211 */ /* 0x000fc600078e28ff */
[----:B------:R-:W-:Y:S02]  /*0af0*/  IMAD.WIDE.U32 R18, R19, 0x4, R14 ;  /* 0x0000000413127825 */ /* 0x000fe400078e000e */
[----:B------:R-:W4:Y:S02]  /*0b00*/  LDG.E R25, desc[UR6][R24.64] ;  /* 0x0000000618197981 */ /* 0x000f24000c1e1900 */
[C---:B------:R-:W-:Y:S02]  /*0b10*/  IMAD.WIDE.U32 R12, R23.reuse, 0x4, R12 ;  /* 0x00000004170c7825 */ /* 0x040fe400078e000c */
[----:B------:R-:W4:Y:S02]  /*0b20*/  LDG.E R18, desc[UR6][R18.64] ;  /* 0x0000000612127981 */ /* 0x000f24000c1e1900 */
[C---:B------:R-:W-:Y:S02]  /*0b30*/  IMAD.WIDE.U32 R16, R23.reuse, 0x4, R16 ;  /* 0x0000000417107825 */ /* 0x040fe400078e0010 */
[----:B------:R-:W4:Y:S02]  /*0b40*/  LDG.E R12, desc[UR6][R12.64] ;  /* 0x000000060c0c7981 */ /* 0x000f24000c1e1900 */
[----:B------:R-:W-:-:S02]  /*0b50*/  IMAD.WIDE.U32 R14, R23, 0x4, R14 ;  /* 0x00000004170e7825 */ /* 0x000fc400078e000e */
[----:B------:R-:W4:Y:S04]  /*0b60*/  LDG.E R17, desc[UR6][R16.64] ;  /* 0x0000000610117981 */ /* 0x000f28000c1e1900 */
[----:B------:R-:W4:Y:S01]  /*0b70*/  LDG.E R14, desc[UR6][R14.64] ;  /* 0x000000060e0e7981 */ /* 0x000f22000c1e1900 */
[----:B-----5:R-:W-:-:S04]  /*0b80*/  FADD.FTZ R28, R28, R29 ;  /* 0x0000001d1c1c7221 */ /* 0x020fc80000010000 */
[----:B--2---:R-:W-:Y:S01]  /*0b90*/  FADD.FTZ R21, R28, R21 ;  /* 0x000000151c157221 */ /* 0x004fe20000010000 */
[----:B------:R-:W-:Y:S01]  /*0ba0*/  IADD3 R8, PT, PT, R8, 0x80, RZ ;  /* 0x0000008008087810 */ /* 0x000fe20007ffe0ff */
[----:B---3--:R-:W-:-:S04]  /*0bb0*/  FADD.FTZ R6, R11, R6 ;  /* 0x000000060b067221 */ /* 0x008fc80000010000 */
[----:B------:R-:W-:Y:S01]  /*0bc0*/  FADD.FTZ R9, R6, R9 ;  /* 0x0000000906097221 */ /* 0x000fe20000010000 */
[----:B----4-:R-:W-:Y:S01]  /*0bd0*/  FADD.FTZ R20, R21, R20 ;  /* 0x0000001415147221 */ /* 0x010fe20000010000 */
[----:B------:R-:W-:-:S04]  /*0be0*/  FADD.FTZ R25, R22, R25 ;  /* 0x0000001916197221 */ /* 0x000fc80000010000 */
[----:B------:R-:W-:Y:S01]  /*0bf0*/  FADD.FTZ R25, R25, R18 ;  /* 0x0000001219197221 */ /* 0x000fe20000010000 */
[----:B------:R-:W-:Y:S01]  /*0c00*/  FADD.FTZ R6, R9, R12 ;  /* 0x0000000c09067221 */ /* 0x000fe20000010000 */
[----:B------:R-:W-:Y:S02]  /*0c10*/  FADD.FTZ R28, R20, R17 ;  /* 0x00000011141c7221 */ /* 0x000fe40000010000 */
[----:B------:R-:W-:-:S07]  /*0c20*/  FADD.FTZ R18, R25, R14 ;  /* 0x0000000e19127221 */ /* 0x000fce0000010000 */
.L_x_3813:
[----:B------:R-:W-:Y:S05]  /*0c30*/  BSYNC.RECONVERGENT B1 ;  /* 0x0000000000017941 */ /* 0x000fea0003800200 */
.L_x_3812:
        /* <DEDUP_REMOVED lines=30> */
.L_x_3815:
[----:B------:R-:W-:Y:S05]  /*0e20*/  BSYNC.RECONVERGENT B1 ;  /* 0x0000000000017941 */ /* 0x000fea0003800200 */
.L_x_3814:
        /* <DEDUP_REMOVED lines=15> */
.L_x_3808:
[----:B------:R-:W-:Y:S05]  /*0f20*/  BSYNC.RECONVERGENT B0 ;  /* 0x0000000000007941 */ /* 0x000fea0003800200 */
.L_x_3807:
[----:B------:R-:W0:Y:S01]  /*0f30*/  S2UR UR5, SR_CgaCtaId ;  /* 0x00000000000579c3 */ /* 0x000e220000008800 */
[----:B------:R-:W-:Y:S01]  /*0f40*/  UMOV UR4, 0x400 ;  /* 0x0000040000047882 */ /* 0x000fe20000000000 */
[--C-:B------:R-:W-:Y:S02]  /*0f50*/  LOP3.LUT R3, R5, 0x1f, R2.reuse, 0x78, !PT ;  /* 0x0000001f05037812 */ /* 0x100fe400078e7802 */
[C---:B------:R-:W-:Y:S02]  /*0f60*/  SHF.L.U32 R8, R4.reuse, 0x7, RZ ;  /* 0x0000000704087819 */ /* 0x040fe400000006ff */
[C---:B------:R-:W-:Y:S02]  /*0f70*/  LOP3.LUT R2, R3.reuse, 0x3e0, R2, 0xf8, !PT ;  /* 0x000003e003027812 */ /* 0x040fe400078ef802 */
[----:B------:R-:W-:Y:S02]  /*0f80*/  SHF.L.U32 R7, R3, 0x2, RZ ;  /* 0x0000000203077819 */ /* 0x000fe400000006ff */
[----:B------:R-:W-:-:S02]  /*0f90*/  ISETP.NE.AND P1, PT, R4, RZ, PT ;  /* 0x000000ff0400720c */ /* 0x000fc40003f25270 */
[----:B------:R-:W-:Y:S02]  /*0fa0*/  LOP3.LUT R7, R8, R7, RZ, 0xfc, !PT ;  /* 0x0000000708077212 */ /* 0x000fe400078efcff */
[----:B------:R-:W-:-:S04]  /*0fb0*/  ISETP.GT.U32.AND P0, PT, R4, 0xf, PT ;  /* 0x0000000f0400780c */ /* 0x000fc80003f04070 */
[----:B------:R-:W-:Y:S01]  /*0fc0*/  ISETP.NE.OR P0, PT, R5, 0x1f, P0 ;  /* 0x0000001f0500780c */ /* 0x000fe20000705670 */
[----:B0-----:R-:W-:-:S06]  /*0fd0*/  ULEA UR4, UR5, UR4, 0x18 ;  /* 0x0000000405047291 */ /* 0x001fcc000f8ec0ff */
[----:B------:R-:W-:Y:S02]  /*0fe0*/  LEA R3, R2, UR4, 0x2 ;  /* 0x0000000402037c11 */ /* 0x000fe4000f8e10ff */
[----:B------:R-:W-:-:S03]  /*0ff0*/  @!P1 LEA R5, R5, UR4, 0x2 ;  /* 0x0000000405059c11 */ /* 0x000fc6000f8e10ff */
        /* <DEDUP_REMOVED lines=42> */
[----:B------:R-:W-:Y:S01]  /*12a0*/  LEA R16, R4, UR4, 0x3 ;  /* 0x0000000404107c11 */ /* 0x000fe2000f8e18ff */
[----:B0-----:R-:W0:Y:S01]  /*12b0*/  LDC.64 R10, c[0x0][0x488] ;  /* 0x00012200ff0a7b82 */ /* 0x001e220000000a00 */
        /* <DEDUP_REMOVED lines=11> */
[----:B-1----:R-:W-:Y:S04]  /*1370*/  STG.E.64 desc[UR6][R4.64], R2 ;  /* 0x0000000204007986 */ /* 0x002fe8000c101b06 */
[----:B--2---:R-:W-:Y:S04]  /*1380*/  STG.E.64 desc[UR6][R10.64], R6 ;  /* 0x000000060a007986 */ /* 0x004fe8000c101b06 */
[----:B----4-:R-:W-:Y:S01]  /*1390*/  STG.E.64 desc[UR6][R12.64], R8 ;  /* 0x000000080c007986 */ /* 0x010fe2000c101b06 */
[----:B------:R-:W-:Y:S05]  /*13a0*/  EXIT ;  /* 0x000000000000794d */ /* 0x000fea0003800000 */
.L_x_3816:
        /* <DEDUP_REMOVED lines=13> */
.L_x_14344:


//--------------------- .text._ZN10layer_norm13ln_bwd_kernelINS_13Kernel_traitsIf13__nv_bfloat16S2_S2_fjLj7168ELj1ELj1ELj8ELj8ENS_18Kernel_traits_baseILj7168EfS2_S2_S2_fjLj256EEEEELb1ELb1ELb1ELb1EEEvNS_9BwdParamsE --------------------------
	.section	.text._ZN10layer_norm13ln_bwd_kernelINS_13Kernel_traitsIf13__nv_bfloat16S2_S2_fjLj7168ELj1ELj1ELj8ELj8ENS_18Kernel_traits_baseILj7168EfS2_S2_S2_fjLj256EEEEELb1ELb1ELb1ELb1EEEvNS_9BwdParamsE,"ax",@progbits
	.align	128
        .global         _ZN10layer_norm13ln_bwd_kernelINS_13Kernel_traitsIf13__nv_bfloat16S2_S2_fjLj7168ELj1ELj1ELj8ELj8ENS_18Kernel_traits_baseILj7168EfS2_S2_S2_fjLj256EEEEELb1ELb1ELb1ELb1EEEvNS_9BwdParamsE
        .type           _ZN10layer_norm13ln_bwd_kernelINS_13Kernel_traitsIf13__nv_bfloat16S2_S2_fjLj7168ELj1ELj1ELj8ELj8ENS_18Kernel_traits_baseILj7168EfS2_S2_S2_fjLj256EEEEELb1ELb1ELb1ELb1EEEvNS_9BwdParamsE,@function
        .size           _ZN10layer_norm13ln_bwd_kernelINS_13Kernel_traitsIf13__nv_bfloat16S2_S2_fjLj7168ELj1ELj1ELj8ELj8ENS_18Kernel_traits_baseILj7168EfS2_S2_S2_fjLj256EEEEELb1ELb1ELb1ELb1EEEvNS_9BwdParamsE,(.L_x_14345 - _ZN10layer_norm13ln_bwd_kernelINS_13Kernel_traitsIf13__nv_bfloat16S2_S2_fjLj7168ELj1ELj1ELj8ELj8ENS_18Kernel_traits_baseILj7168EfS2_S2_S2_fjLj256EEEEELb1ELb1ELb1ELb1EEEvNS_9BwdParamsE)
        .other          _ZN10layer_norm13ln_bwd_kernelINS_13Kernel_traitsIf13__nv_bfloat16S2_S2_fjLj7168ELj1ELj1ELj8ELj8ENS_18Kernel_traits_baseILj7168EfS2_S2_S2_fjLj256EEEEELb1ELb1ELb1ELb1EEEvNS_9BwdParamsE,@"STO_CUDA_ENTRY STV_DEFAULT"
_ZN10layer_norm13ln_bwd_kernelINS_13Kernel_traitsIf13__nv_bfloat16S2_S2_fjLj7168ELj1ELj1ELj8ELj8ENS_18Kernel_traits_baseILj7168EfS2_S2_S2_fjLj256EEEEELb1ELb1ELb1ELb1EEEvNS_9BwdParamsE:
.text._ZN10layer_norm13ln_bwd_kernelINS_13Kernel_traitsIf13__nv_bfloat16S2_S2_fjLj7168ELj1ELj1ELj8ELj8ENS_18Kernel_traits_baseILj7168EfS2_S2_S2_fjLj256EEEEELb1ELb1ELb1ELb1EEEvNS_9BwdParamsE:
        /* <DEDUP_REMOVED lines=76> */
.L_x_3955:
[----:B------:R-:W1:Y:S08]  /*04c0*/  LDC.64 R170, c[0x0][0x3f8] ;  /* 0x0000fe00ffaa7b82 */ /* 0x000e700000000a00 */
[----:B-----5:R-:W2:Y:S08]  /*04d0*/  LDC.64 R236, c[0x0][0x3c8] ;  /* 0x0000f200ffec7b82 */ /* 0x020eb00000000a00 */
[----:B------:R-:W3:Y:S01]  /*04e0*/  LDC.64 R168, c[0x0][0x3f0] ;  /* 0x0000fc00ffa87b82 */ /* 0x000ee20000000a00 */
[----:B-1----:R-:W-:-:S07]  /*04f0*/  IMAD.WIDE R172, R234, 0x4, R170 ;  /* 0x00000004eaac7825 */ /* 0x002fce00078e02aa */
[----:B------:R-:W1:Y:S01]  /*0500*/  LDC.64 R170, c[0x0][0x3c0] ;  /* 0x0000f000ffaa7b82 */ /* 0x000e620000000a00 */
[----:B------:R-:W4:Y:S01]  /*0510*/  LDG.E R235, desc[UR12][R172.64] ;  /* 0x0000000caceb7981 */ /* 0x000f22000c1e1900 */
[----:B--2---:R-:W-:-:S06]  /*0520*/  IMAD.WIDE R236, R234, 0x4, R236 ;  /* 0x00000004eaec7825 */ /* 0x004fcc00078e02ec */
[----:B-----5:R2:W5:Y:S01]  /*0530*/  LDG.E R236, desc[UR12][R236.64] ;  /* 0x0000000cecec7981 */ /* 0x020562000c1e1900 */
[----:B---3--:R-:W-:-:S06]  /*0540*/  IMAD.WIDE R168, R234, 0x4, R168 ;  /* 0x00000004eaa87825 */ /* 0x008fcc00078e02a8 */
[----:B------:R2:W5:Y:S01]  /*0550*/  LDG.E R168, desc[UR12][R168.64] ;  /* 0x0000000ca8a87981 */ /* 0x000562000c1e1900 */
[----:B----4-:R-:W-:-:S13]  /*0560*/  ISETP.GE.AND P2, PT, R235, 0x1, PT ;  /* 0x00000001eb00780c */ /* 0x010fda0003f46270 */
[----:B-12---:R-:W-:Y:S05]  /*0570*/  @!P2 BRA `(.L_x_3818) ;  /* 0x00000018004ca947 */ /* 0x006fea0003800000 */
[----:B------:R-:W1:Y:S01]  /*0580*/  LDC R19, c[0x0][0x388] ;  /* 0x0000e200ff137b82 */ /* 0x000e620000000800 */
[----:B------:R-:W-:-:S07]  /*0590*/  IADD3 R0, PT, PT, R235, -0x1, RZ ;  /* 0xffffffffeb007810 */ /* 0x000fce0007ffe0ff */
[----:B------:R-:W2:Y:S08]  /*05a0*/  LDC.64 R6, c[0x0][0x428] ;  /* 0x00010a00ff067b82 */ /* 0x000eb00000000a00 */
[----:B------:R-:W3:Y:S01]  /*05b0*/  LDC.64 R16, c[0x0][0x3a8] ;  /* 0x0000ea00ff107b82 */ /* 0x000ee20000000a00 */
[----:B-1----:R-:W-:Y:S02]  /*05c0*/  IMAD R0, R0, R19, RZ ;  /* 0x0000001300007224 */ /* 0x002fe400078e02ff */
[----:B------:R-:W-:Y:S01]  /*05d0*/  IMAD.WIDE R170, R234, 0x4, R170 ;  /* 0x00000004eaaa7825 */ /* 0x000fe200078e02aa */
[----:B-----5:R-:W-:-:S04]  /*05e0*/  ISETP.GE.AND P1, PT, R168, 0x1, PT ;  /* 0x00000001a800780c */ /* 0x020fc80003f26270 */
[----:B------:R-:W1:Y:S01]  /*05f0*/  LDC.64 R180, c[0x0][0x3b0] ;  /* 0x0000ec00ffb47b82 */ /* 0x000e620000000a00 */
[----:B0-----:R-:W-:Y:S01]  /*0600*/  SHF.R.S32.HI R3, RZ, 0x1f, R0 ;  /* 0x0000001fff037819 */ /* 0x001fe20000011400 */
[----:B------:R0:W4:Y:S03]  /*0610*/  LDG.E R169, desc[UR12][R170.64] ;  /* 0x0000000caaa97981 */ /* 0x000126000c1e1900 */
[----:B------:R-:W-:-:S04]  /*0620*/  LEA.HI R0, R3, R0, RZ, 0x2 ;  /* 0x0000000003007211 */ /* 0x000fc800078f10ff */
[----:B------:R-:W-:Y:S01]  /*0630*/  LEA.HI.SX32 R13, R0, R225, 0x1e ;  /* 0x000000e1000d7211 */ /* 0x000fe200078ff2ff */
[----:B------:R-:W-:-:S03]  /*0640*/  IMAD R0, R234, R19, RZ ;  /* 0x00000013ea007224 */ /* 0x000fc600078e02ff */
[C---:B------:R-:W-:Y:S01]  /*0650*/  IADD3 R21, PT, PT, R13.reuse, 0x100, RZ ;  /* 0x000001000d157810 */ /* 0x040fe20007ffe0ff */
[----:B--2---:R-:W-:Y:S01]  /*0660*/  IMAD.WIDE.U32 R22, R13, 0x8, R6 ;  /* 0x000000080d167825 */ /* 0x004fe200078e0006 */
[----:B------:R-:W-:-:S04]  /*0670*/  SHF.R.S32.HI R9, RZ, 0x1f, R0 ;  /* 0x0000001fff097819 */ /* 0x000fc80000011400 */
[----:B------:R-:W-:Y:S02]  /*0680*/  LEA.HI R0, R9, R0, RZ, 0x2 ;  /* 0x0000000009007211 */ /* 0x000fe400078f10ff */
[C---:B------:R-:W-:Y:S02]  /*0690*/  IADD3 R11, PT, PT, R13.reuse, 0x200, RZ ;  /* 0x000002000d0b7810 */ /* 0x040fe40007ffe0ff */
[C---:B------:R-:W-:Y:S02]  /*06a0*/  IADD3 R5, PT, PT, R13.reuse, 0x300, RZ ;  /* 0x000003000d057810 */ /* 0x040fe40007ffe0ff */
[C---:B------:R-:W-:Y:S02]  /*06b0*/  IADD3 R3, PT, PT, R13.reuse, 0x400, RZ ;  /* 0x000004000d037810 */ /* 0x040fe40007ffe0ff */
[----:B------:R-:W-:Y:S01]  /*06c0*/  IADD3 R15, PT, PT, R13, 0x500, RZ ;  /* 0x000005000d0f7810 */ /* 0x000fe20007ffe0ff */
[--C-:B------:R-:W-:Y:S01]  /*06d0*/  IMAD.WIDE.U32 R20, R21, 0x8, R6.reuse ;  /* 0x0000000815147825 */ /* 0x100fe200078e0006 */
[----:B------:R-:W-:Y:S01]  /*06e0*/  LEA.HI.SX32 R249, R0, R225, 0x1e ;  /* 0x000000e100f97211 */ /* 0x000fe200078ff2ff */
[----:B------:R-:W2:Y:S01]  /*06f0*/  LDG.E.64 R22, desc[UR12][R22.64] ;  /* 0x0000000c16167981 */ /* 0x000ea2000c1e1b00 */
[----:B------:R-:W-:Y:S01]  /*0700*/  IADD3 R9, PT, PT, R13, 0x600, RZ ;  /* 0x000006000d097810 */ /* 0x000fe20007ffe0ff */
[--C-:B------:R-:W-:Y:S01]  /*0710*/  IMAD.WIDE.U32 R10, R11, 0x8, R6.reuse ;  /* 0x000000080b0a7825 */ /* 0x100fe200078e0006 */
[C---:B------:R-:W-:Y:S01]  /*0720*/  IADD3 R223, PT, PT, R249.reuse, 0x100, RZ ;  /* 0x00000100f9df7810 */ /* 0x040fe20007ffe0ff */
[----:B------:R-:W2:Y:S01]  /*0730*/  LDG.E.64 R20, desc[UR12][R20.64] ;  /* 0x0000000c14147981 */ /* 0x000ea2000c1e1b00 */
[----:B------:R-:W-:Y:S01]  /*0740*/  IADD3 R219, PT, PT, R249, 0x300, RZ ;  /* 0x00000300f9db7810 */ /* 0x000fe20007ffe0ff */
[--C-:B------:R-:W-:Y:S01]  /*0750*/  IMAD.WIDE.U32 R4, R5, 0x8, R6.reuse ;  /* 0x0000000805047825 */ /* 0x100fe200078e0006 */
[C---:B------:R-:W-:Y:S01]  /*0760*/  IADD3 R217, PT, PT, R249.reuse, 0x400, RZ ;  /* 0x00000400f9d97810 */ /* 0x040fe20007ffe0ff */
[----:B------:R-:W2:Y:S01]  /*0770*/  LDG.E.64 R10, desc[UR12][R10.64] ;  /* 0x0000000c0a0a7981 */ /* 0x000ea2000c1e1b00 */
[----:B------:R-:W-:Y:S01]  /*0780*/  IADD3 R215, PT, PT, R249, 0x500, RZ ;  /* 0x00000500f9d77810 */ /* 0x000fe20007ffe0ff */
[----:B------:R-:W-:-:S04]  /*0790*/  IMAD.WIDE.U32 R2, R3, 0x8, R6 ;  /* 0x0000000803027825 */ /* 0x000fc800078e0006 */
[--C-:B------:R-:W-:Y:S01]  /*07a0*/  IMAD.WIDE.U32 R14, R15, 0x8, R6.reuse ;  /* 0x000000080f0e7825 */ /* 0x100fe200078e0006 */
[----:B------:R-:W-:Y:S01]  /*07b0*/  IADD3 R221, PT, PT, R249, 0x200, RZ ;  /* 0x00000200f9dd7810 */ /* 0x000fe20007ffe0ff */
[----:B------:R-:W2:Y:S02]  /*07c0*/  LDG.E.64 R4, desc[UR12][R4.64] ;  /* 0x0000000c04047981 */ /* 0x000ea4000c1e1b00 */
[----:B------:R-:W-:Y:S01]  /*07d0*/  IMAD.WIDE.U32 R6, R9, 0x8, R6 ;  /* 0x0000000809067825 */ /* 0x000fe200078e0006 */
[----:B------:R-:W-:Y:S01]  /*07e0*/  IADD3 R213, PT, PT, R249, 0x600, RZ ;  /* 0x00000600f9d57810 */ /* 0x000fe20007ffe0ff */
[----:B------:R-:W2:Y:S02]  /*07f0*/  LDG.E.64 R2, desc[UR12][R2.64] ;  /* 0x0000000c02027981 */ /* 0x000ea4000c1e1b00 */
[--C-:B---3--:R-:W-:Y:S02]  /*0800*/  IMAD.WIDE.U32 R8, R223, 0x8, R16.reuse ;  /* 0x00000008df087825 */ /* 0x108fe400078e0010 */
        /* <DEDUP_REMOVED lines=11> */
[----:B------:R-:W-:Y:S02]  /*08c0*/  IMAD.WIDE.U32 R176, R213, 0x8, R16 ;  /* 0x00000008d5b07825 */ /* 0x000fe400078e0010 */
[----:B------:R-:W3:Y:S04]  /*08d0*/  LDG.E.64 R172, desc[UR12][R172.64] ;  /* 0x0000000cacac7981 */ /* 0x000ee8000c1e1b00 */
[----:B------:R-:W3:Y:S04]  /*08e0*/  LDG.E.64 R176, desc[UR12][R176.64] ;  /* 0x0000000cb0b07981 */ /* 0x000ee8000c1e1b00 */
[----:B------:R-:W3:Y:S01]  /*08f0*/  LDG.E.64 R14, desc[UR12][R14.64] ;  /* 0x0000000c0e0e7981 */ /* 0x000ee2000c1e1b00 */
[----:B------:R-:W-:-:S02]  /*0900*/  MOV R248, UR7 ;  /* 0x0000000700f87c02 */ /* 0x000fc40008000f00 */
[----:B------:R-:W-:Y:S02]  /*0910*/  ISETP.NE.U32.AND P0, PT, RZ, UR6, PT ;  /* 0x00000006ff007c0c */ /* 0x000fe4000bf05070 */
[----:B------:R-:W-:Y:S02]  /*0920*/  @P1 IADD3 R0, PT, PT, R168, -0x1, RZ ;  /* 0xffffffffa8001810 */ /* 0x000fe40007ffe0ff */
[----:B------:R-:W-:-:S03]  /*0930*/  ISETP.NE.AND.EX P0, PT, R248, RZ, PT, P0 ;  /* 0x000000fff800720c */ /* 0x000fc60003f05300 */
[----:B------:R-:W-:-:S05]  /*0940*/  @P1 IMAD R0, R0, R19, RZ ;  /* 0x0000001300001224 */ /* 0x000fca00078e02ff */
[----:B------:R-:W-:-:S04]  /*0950*/  @P1 SHF.R.S32.HI R17, RZ, 0x1f, R0 ;  /* 0x0000001fff111819 */ /* 0x000fc80000011400 */
[----:B------:R-:W-:Y:S01]  /*0960*/  @P1 LEA.HI R0, R17, R0, RZ, 0x2 ;  /* 0x0000000011001211 */ /* 0x000fe200078f10ff */
[----:B------:R-:W1:Y:S08]  /*0970*/  @P0 LDC.64 R186, c[0x0][0x438] ;  /* 0x00010e00ffba0b82 */ /* 0x000e700000000a00 */
[----:B------:R-:W1:Y:S08]  /*0980*/  @P0 LDC.64 R16, c[0x0][0x438] ;  /* 0x00010e00ff100b82 */ /* 0x000e700000000a00 */
[----:B------:R-:W1:Y:S08]  /*0990*/  @P0 LDC.64 R18, c[0x0][0x438] ;  /* 0x00010e00ff120b82 */ /* 0x000e700000000a00 */
[----:B------:R-:W1:Y:S08]  /*09a0*/  @P0 LDC.64 R24, c[0x0][0x438] ;  /* 0x00010e00ff180b82 */ /* 0x000e700000000a00 */
[----:B0-----:R-:W0:Y:S08]  /*09b0*/  @P0 LDC.64 R170, c[0x0][0x438] ;  /* 0x00010e00ffaa0b82 */ /* 0x001e300000000a00 */
[----:B------:R-:W0:Y:S08]  /*09c0*/  @P0 LDC.64 R192, c[0x0][0x438] ;  /* 0x00010e00ffc00b82 */ /* 0x000e300000000a00 */
[----:B------:R-:W0:Y:S01]  /*09d0*/  @P0 LDC.64 R208, c[0x0][0x438] ;  /* 0x00010e00ffd00b82 */ /* 0x000e220000000a00 */
[----:B------:R-:W-:Y:S01]  /*09e0*/  IMAD.MOV.U32 R183, RZ, RZ, RZ ;  /* 0x000000ffffb77224 */ /* 0x000fe200078e00ff */
[----:B------:R-:W-:Y:S01]  /*09f0*/  @P1 LEA.HI.SX32 R183, R0, R225, 0x1e ;  /* 0x000000e100b71211 */ /* 0x000fe200078ff2ff */
[----:B-1----:R-:W-:-:S03]  /*0a00*/  @P0 IMAD.WIDE.U32 R186, R249, 0x8, R186 ;  /* 0x00000008f9ba0825 */ /* 0x002fc600078e00ba */
[----:B------:R-:W-:Y:S01]  /*0a10*/  IADD3 R185, PT, PT, R183, 0x300, RZ ;  /* 0x00000300b7b97810 */ /* 0x000fe20007ffe0ff */
[----:B------:R-:W-:Y:S01]  /*0a20*/  @P0 IMAD.WIDE.U32 R16, R223, 0x8, R16 ;  /* 0x00000008df100825 */ /* 0x000fe200078e0010 */
[----:B------:R-:W5:Y:S03]  /*0a30*/  @P0 LDG.E.64 R206, desc[UR12][R186.64] ;  /* 0x0000000cbace0981 */ /* 0x000f66000c1e1b00 */
[----:B------:R-:W-:Y:S01]  /*0a40*/  @P0 IMAD.WIDE.U32 R18, R221, 0x8, R18 ;  /* 0x00000008dd120825 */ /* 0x000fe200078e0012 */
[----:B------:R-:W5:Y:S03]  /*0a50*/  @P0 LDG.E.64 R204, desc[UR12][R16.64] ;  /* 0x0000000c10cc0981 */ /* 0x000f66000c1e1b00 */
[----:B------:R-:W-:Y:S01]  /*0a60*/  @P0 IMAD.WIDE.U32 R24, R219, 0x8, R24 ;  /* 0x00000008db180825 */ /* 0x000fe200078e0018 */
[----:B------:R-:W5:Y:S03]  /*0a70*/  @P0 LDG.E.64 R202, desc[UR12][R18.64] ;  /* 0x0000000c12ca0981 */ /* 0x000f66000c1e1b00 */
[----:B0-----:R-:W-:Y:S01]  /*0a80*/  @P0 IMAD.WIDE.U32 R170, R217, 0x8, R170 ;  /* 0x00000008d9aa0825 */ /* 0x001fe200078e00aa */
[----:B------:R-:W5:Y:S03]  /*0a90*/  @P0 LDG.E.64 R200, desc[UR12][R24.64] ;  /* 0x0000000c18c80981 */ /* 0x000f66000c1e1b00 */
[----:B------:R-:W-:Y:S01]  /*0aa0*/  @P0 IMAD.WIDE.U32 R192, R215, 0x8, R192 ;  /* 0x00000008d7c00825 */ /* 0x000fe200078e00c0 */
[----:B------:R-:W5:Y:S03]  /*0ab0*/  @P0 LDG.E.64 R198, desc[UR12][R170.64] ;  /* 0x0000000caac60981 */ /* 0x000f66000c1e1b00 */
[----:B------:R-:W-:Y:S01]  /*0ac0*/  @P0 IMAD.WIDE.U32 R208, R213, 0x8, R208 ;  /* 0x00000008d5d00825 */ /* 0x000fe200078e00d0 */
[----:B------:R-:W5:Y:S01]  /*0ad0*/  @P0 LDG.E.64 R196, desc[UR12][R192.64] ;  /* 0x0000000cc0c40981 */ /* 0x000f62000c1e1b00 */
[----:B------:R-:W-:-:S02]  /*0ae0*/  IADD3 R189, PT, PT, R183, 0x400, RZ ;  /* 0x00000400b7bd7810 */ /* 0x000fc40007ffe0ff */
[----:B------:R-:W-:Y:S01]  /*0af0*/  IADD3 R225, PT, PT, R183, 0x500, RZ ;  /* 0x00000500b7e17810 */ /* 0x000fe20007ffe0ff */
[----:B------:R-:W5:Y:S01]  /*0b00*/  @P0 LDG.E.64 R194, desc[UR12][R208.64] ;  /* 0x0000000cd0c20981 */ /* 0x000f62000c1e1b00 */
[--C-:B------:R-:W-:Y:S01]  /*0b10*/  IMAD.WIDE.U32 R184, R185, 0x4, R180.reuse ;  /* 0x00000004b9b87825 */ /* 0x100fe200078e00b4 */
[----:B------:R-:W-:Y:S02]  /*0b20*/  ISETP.NE.AND P0, PT, RZ, UR11, PT ;  /* 0x0000000bff007c0c */ /* 0x000fe4000bf05270 */
[C---:B------:R-:W-:Y:S02]  /*0b30*/  IADD3 R211, PT, PT, R183.reuse, 0x100, RZ ;  /* 0x00000100b7d37810 */ /* 0x040fe40007ffe0ff */
[C---:B------:R-:W-:Y:S01]  /*0b40*/  IADD3 R191, PT, PT, R183.reuse, 0x200, RZ ;  /* 0x00000200b7bf7810 */ /* 0x040fe20007ffe0ff */
[C-C-:B------:R-:W-:Y:S01]  /*0b50*/  IMAD.WIDE.U32 R250, R183.reuse, 0x4, R180.reuse ;  /* 0x00000004b7fa7825 */ /* 0x140fe200078e00b4 */
[----:B------:R-:W-:Y:S01]  /*0b60*/  IADD3 R237, PT, PT, R183, 0x600, RZ ;  /* 0x00000600b7ed7810 */ /* 0x000fe20007ffe0ff */
[----:B------:R2:W5:Y:S02]  /*0b70*/  LDG.E R242, desc[UR12][R184.64] ;  /* 0x0000000cb8f27981 */ /* 0x000564000c1e1900 */
[----:B------:R-:W-:-:S02]  /*0b80*/  IMAD.WIDE.U32 R188, R189, 0x4, R180 ;  /* 0x00000004bdbc7825 */ /* 0x000fc400078e00b4 */
[----:B------:R-:W5:Y:S02]  /*0b90*/  LDG.E R250, desc[UR12][R250.64] ;  /* 0x0000000cfafa7981 */ /* 0x000f64000c1e1900 */
[--C-:B------:R-:W-:Y:S02]  /*0ba0*/  IMAD.WIDE.U32 R182, R225, 0x4, R180.reuse ;  /* 0x00000004e1b67825 */ /* 0x100fe400078e00b4 */
[----:B------:R0:W5:Y:S02]  /*0bb0*/  LDG.E R241, desc[UR12][R188.64] ;  /* 0x0000000cbcf17981 */ /* 0x000164000c1e1900 */
[--C-:B------:R-:W-:Y:S02]  /*0bc0*/  IMAD.WIDE.U32 R210, R211, 0x4, R180.reuse ;  /* 0x00000004d3d27825 */ /* 0x100fe400078e00b4 */
        /* <DEDUP_REMOVED lines=8> */
[----:B0-----:R-:W-:Y:S02]  /*0c50*/  SHF.R.U64 R188, R22, 0x10, R23 ;  /* 0x0000001016bc7819 */ /* 0x001fe40000001217 */
[----:B------:R-:W-:Y:S02]  /*0c60*/  MOV R189, R23 ;  /* 0x0000001700bd7202 */ /* 0x000fe40000000f00 */
[----:B-1----:R-:W-:Y:S02]  /*0c70*/  SHF.R.U64 R181, R20, 0x10, R21 ;  /* 0x0000001014b57819 */ /* 0x002fe40000001215 */
[----:B------:R-:W-:Y:S02]  /*0c80*/  SHF.L.U32 R213, R184, 0x10, RZ ;  /* 0x00000010b8d57819 */ /* 0x000fe400000006ff */
[----:B------:R-:W-:Y:S02]  /*0c90*/  MOV R170, R4 ;  /* 0x0000000400aa7202 */ /* 0x000fe40000000f00 */
[----:B------:R-:W-:-:S02]  /*0ca0*/  SHF.R.U64 R4, R4, 0x10, R5 ;  /* 0x0000001004047819 */ /* 0x000fc40000001205 */
[----:B------:R-:W-:Y:S02]  /*0cb0*/  MOV R225, R5 ;  /* 0x0000000500e17202 */ /* 0x000fe40000000f00 */
[C---:B---3--:R-:W-:Y:S02]  /*0cc0*/  SHF.L.U32 R222, R8.reuse, 0x10, RZ ;  /* 0x0000001008de7819 */ /* 0x048fe400000006ff */
[----:B------:R-:W-:Y:S02]  /*0cd0*/  SHF.R.U64 R185, R8, 0x10, R9 ;  /* 0x0000001008b97819 */ /* 0x000fe40000001209 */
[C---:B------:R-:W-:Y:S01]  /*0ce0*/  SHF.L.U32 R214, R174.reuse, 0x10, RZ ;  /* 0x00000010aed67819 */ /* 0x040fe200000006ff */
[----:B------:R-:W-:Y:S01]  /*0cf0*/  FADD.FTZ R217, -R169, R222 ;  /* 0x000000dea9d97221 */ /* 0x000fe20000010100 */
[----:B------:R-:W-:Y:S02]  /*0d00*/  SHF.R.U64 R17, R174, 0x10, R175 ;  /* 0x00000010ae117819 */ /* 0x000fe400000012af */
[----:B------:R-:W-:-:S02]  /*0d10*/  SHF.R.U64 R8, R12, 0x10, R13 ;  /* 0x000000100c087819 */ /* 0x000fc4000000120d */
[----:B------:R-:W-:Y:S02]  /*0d20*/  SHF.L.U32 R192, R12, 0x10, RZ ;  /* 0x000000100cc07819 */ /* 0x000fe400000006ff */
[----:B------:R-:W-:Y:S02]  /*0d30*/  SHF.R.U64 R12, R178, 0x10, R179 ;  /* 0x00000010b20c7819 */ /* 0x000fe400000012b3 */
[----:B------:R-:W-:Y:S02]  /*0d40*/  MOV R16, R6 ;  /* 0x0000000600107202 */ /* 0x000fe40000000f00 */
[----:B------:R-:W-:Y:S02]  /*0d50*/  SHF.L.U32 R238, R26, 0x10, RZ ;  /* 0x000000101aee7819 */ /* 0x000fe400000006ff */
[----:B------:R-:W-:Y:S02]  /*0d60*/  SHF.L.U32 R224, R9, 0x10, RZ ;  /* 0x0000001009e07819 */ /* 0x000fe400000006ff */
[----:B------:R-:W-:-:S02]  /*0d70*/  SHF.R.U64 R6, R6, 0x10, R7 ;  /* 0x0000001006067819 */ /* 0x000fc40000001207 */
[----:B------:R-:W-:Y:S02]  /*0d80*/  MOV R171, R7 ;  /* 0x0000000700ab7202 */ /* 0x000fe40000000f00 */
[----:B------:R-:W-:Y:S02]  /*0d90*/  SHF.R.U32.HI R0, RZ, 0x10, R7 ;  /* 0x00000010ff007819 */ /* 0x000fe40000011607 */
[----:B------:R-:W-:Y:S02]  /*0da0*/  SHF.L.U32 R223, R27, 0x10, RZ ;  /* 0x000000101bdf7819 */ /* 0x000fe400000006ff */
[----:B------:R-:W-:Y:S01]  /*0db0*/  SHF.L.U32 R222, R185, 0x10, RZ ;  /* 0x00000010b9de7819 */ /* 0x000fe200000006ff */
[----:B------:R-:W-:Y:S01]  /*0dc0*/  FADD.FTZ R185, -R169, R214 ;  /* 0x000000d6a9b97221 */ /* 0x000fe20000010100 */
[----:B------:R-:W-:Y:S02]  /*0dd0*/  SHF.R.U32.HI R7, RZ, 0x10, R27 ;  /* 0x00000010ff077819 */ /* 0x000fe4000001161b */
[----:B------:R-:W-:-:S02]  /*0de0*/  SHF.R.U32.HI R183, RZ, 0x10, R9 ;  /* 0x00000010ffb77819 */ /* 0x000fc40000011609 */
[----:B------:R-:W-:Y:S02]  /*0df0*/  SHF.L.U32 R220, R172, 0x10, RZ ;  /* 0x00000010acdc7819 */ /* 0x000fe400000006ff */
[----:B------:R-:W-:Y:S02]  /*0e00*/  SHF.L.U32 R174, R175, 0x10, RZ ;  /* 0x00000010afae7819 */ /* 0x000fe400000006ff */
[----:B------:R-:W-:Y:S02]  /*0e10*/  SHF.R.U32.HI R24, RZ, 0x10, R5 ;  /* 0x00000010ff187819 */ /* 0x000fe40000011605 */
[----:B------:R-:W-:Y:S02]  /*0e20*/  MOV R22, R2 ;  /* 0x0000000200167202 */ /* 0x000fe40000000f00 */
[----:B------:R-:W-:Y:S02]  /*0e30*/  SHF.R.U64 R252, R26, 0x10, R27 ;  /* 0x000000101afc7819 */ /* 0x000fe4000000121b */
[----:B------:R-:W-:-:S02]  /*0e40*/  SHF.L.U32 R214, R17, 0x10, RZ ;  /* 0x0000001011d67819 */ /* 0x000fc400000006ff */
[----:B------:R-:W-:Y:S01]  /*0e50*/  SHF.L.U32 R12, R12, 0x10, RZ ;  /* 0x000000100c0c7819 */ /* 0x000fe200000006ff */
[C---:B------:R-:W-:Y:S01]  /*0e60*/  FADD.FTZ R215, -R169.reuse, R224 ;  /* 0x000000e0a9d77221 */ /* 0x040fe20000010100 */
[--C-:B------:R-:W-:Y:S02]  /*0e70*/  SHF.R.U64 R2, R2, 0x10, R3.reuse ;  /* 0x0000001002027819 */ /* 0x100fe40000001203 */
[----:B------:R-:W-:Y:S02]  /*0e80*/  MOV R19, R3 ;  /* 0x0000000300137202 */ /* 0x000fe40000000f00 */
[----:B------:R-:W-:Y:S01]  /*0e90*/  SHF.R.U32.HI R18, RZ, 0x10, R3 ;  /* 0x00000010ff127819 */ /* 0x000fe20000011603 */
[C---:B------:R-:W-:Y:S01]  /*0ea0*/  FADD.FTZ R3, -R169.reuse, R238 ;  /* 0x000000eea9037221 */ /* 0x040fe20000010100 */
[----:B------:R-:W-:Y:S02]  /*0eb0*/  SHF.R.U64 R27, R172, 0x10, R173 ;  /* 0x00000010ac1b7819 */ /* 0x000fe400000012ad */
[----:B------:R-:W-:Y:S01]  /*0ec0*/  SHF.R.U32.HI R5, RZ, 0x10, R175 ;  /* 0x00000010ff057819 */ /* 0x000fe200000116af */
[----:B------:R-:W-:Y:S01]  /*0ed0*/  FADD.FTZ R223, -R169, R223 ;  /* 0x000000dfa9df7221 */ /* 0x000fe20000010100 */
[----:B------:R-:W-:Y:S01]  /*0ee0*/  SHF.L.U32 R216, R177, 0x10, RZ ;  /* 0x00000010b1d87819 */ /* 0x000fe200000006ff */
[----:B------:R-:W-:Y:S01]  /*0ef0*/  IMAD.U32 R7, R7, 0x10000, RZ ;  /* 0x0001000007077824 */ /* 0x000fe200078e00ff */
[----:B------:R-:W-:Y:S01]  /*0f00*/  SHF.L.U32 R224, R183, 0x10, RZ ;  /* 0x00000010b7e07819 */ /* 0x000fe200000006ff */
[----:B------:R-:W-:Y:S01]  /*0f10*/  FADD.FTZ R193, -R169, R220 ;  /* 0x000000dca9c17221 */ /* 0x000fe20000010100 */
[----:B------:R-:W-:Y:S01]  /*0f20*/  SHF.L.U32 R218, R173, 0x10, RZ ;  /* 0x00000010adda7819 */ /* 0x000fe200000006ff */
[C---:B------:R-:W-:Y:S01]  /*0f30*/  FADD.FTZ R183, -R169.reuse, R174 ;  /* 0x000000aea9b77221 */ /* 0x040fe20000010100 */
[--C-:B------:R-:W-:Y:S01]  /*0f40*/  SHF.R.U64 R26, R176, 0x10, R177.reuse ;  /* 0x00000010b01a7819 */ /* 0x100fe200000012b1 */
[C---:B------:R-:W-:Y:S01]  /*0f50*/  FADD.FTZ R249, -R169.reuse, R214 ;  /* 0x000000d6a9f97221 */ /* 0x040fe20000010100 */
[----:B------:R-:W-:Y:S01]  /*0f60*/  SHF.R.U32.HI R172, RZ, 0x10, R177 ;  /* 0x00000010ffac7819 */ /* 0x000fe200000116b1 */
[----:B------:R-:W-:Y:S01]  /*0f70*/  FADD.FTZ R177, -R169, R12 ;  /* 0x0000000ca9b17221 */ /* 0x000fe20000010100 */
[----:B------:R-:W-:Y:S01]  /*0f80*/  SHF.L.U32 R178, R178, 0x10, RZ ;  /* 0x00000010b2b27819 */ /* 0x000fe200000006ff */
[----:B------:R-:W-:Y:S01]  /*0f90*/  FMUL.FTZ R3, R236, R3 ;  /* 0x00000003ec037220 */ /* 0x000fe20000410000 */
[----:B------:R-:W-:-:S02]  /*0fa0*/  SHF.L.U32 R220, R27, 0x10, RZ ;  /* 0x000000101bdc7819 */ /* 0x000fc400000006ff */
[----:B------:R-:W-:Y:S01]  /*0fb0*/  SHF.L.U32 R174, R5, 0x10, RZ ;  /* 0x0000001005ae7819 */ /* 0x000fe200000006ff */
[----:B------:R-:W-:Y:S01]  /*0fc0*/  IMAD.U32 R189, R189, 0x10000, RZ ;  /* 0x00010000bdbd7824 */ /* 0x000fe200078e00ff */
[----:B------:R-:W-:Y:S01]  /*0fd0*/  MOV R211, R21 ;  /* 0x0000001500d37202 */ /* 0x000fe20000000f00 */
[----:B------:R-:W-:Y:S01]  /*0fe0*/  FMUL.FTZ R223, R236, R223 ;  /* 0x000000dfecdf7220 */ /* 0x000fe20000410000 */
[----:B------:R-:W-:Y:S02]  /*0ff0*/  SHF.R.U32.HI R210, RZ, 0x10, R21 ;  /* 0x00000010ffd27819 */ /* 0x000fe40000011615 */
[----:B------:R-:W-:Y:S02]  /*1000*/  SHF.R.U32.HI R25, RZ, 0x10, R173 ;  /* 0x00000010ff197819 */ /* 0x000fe400000116ad */
[----:B------:R-:W-:Y:S02]  /*1010*/  SHF.L.U32 R252, R252, 0x10, RZ ;  /* 0x00000010fcfc7819 */ /* 0x000fe400000006ff */
[----:B------:R-:W-:Y:S01]  /*1020*/  SHF.L.U32 R12, R181, 0x10, RZ ;  /* 0x00000010b50c7819 */ /* 0x000fe200000006ff */
[C---:B------:R-:W-:Y:S01]  /*1030*/  FADD.FTZ R7, -R169.reuse, R7 ;  /* 0x00000007a9077221 */ /* 0x040fe20000010100 */
[----:B------:R-:W-:Y:S01]  /*1040*/  SHF.R.U32.HI R190, RZ, 0x10, R23 ;  /* 0x00000010ffbe7819 */ /* 0x000fe20000011617 */
[----:B------:R-:W-:Y:S01]  /*1050*/  FADD.FTZ R5, -R169, R216 ;  /* 0x000000d8a9057221 */ /* 0x000fe20000010100 */
[----:B------:R-:W-:Y:S01]  /*1060*/  MOV R182, R20 ;  /* 0x0000001400b67202 */ /* 0x000fe20000000f00 */
[----:B------:R-:W-:Y:S01]  /*1070*/  FMUL.FTZ R185, R236, R185 ;  /* 0x000000b9ecb97220 */ /* 0x000fe20000410000 */
[----:B------:R-:W-:-:S02]  /*1080*/  SHF.R.U32.HI R21, RZ, 0x10, R179 ;  /* 0x00000010ff157819 */ /* 0x000fc400000116b3 */
[----:B------:R-:W-:Y:S02]  /*1090*/  SHF.L.U32 R8, R8, 0x10, RZ ;  /* 0x0000001008087819 */ /* 0x000fe400000006ff */
[----:B------:R-:W-:Y:S01]  /*10a0*/  SHF.L.U32 R181, R170, 0x10, RZ ;  /* 0x00000010aab57819 */ /* 0x000fe200000006ff */
[----:B------:R-:W-:Y:S01]  /*10b0*/  IMAD.MOV.U32 R20, RZ, RZ, R14 ;  /* 0x000000ffff147224 */ /* 0x000fe200078e000e */
[----:B------:R-:W-:Y:S01]  /*10c0*/  MOV R180, R10 ;  /* 0x0000000a00b47202 */ /* 0x000fe20000000f00 */
[----:B------:R-:W-:Y:S01]  /*10d0*/  FADD.FTZ R191, -R169, R218 ;  /* 0x000000daa9bf7221 */ /* 0x000fe20000010100 */
[----:B------:R-:W-:Y:S01]  /*10e0*/  SHF.L.U32 R212, R179, 0x10, RZ ;  /* 0x00000010b3d47819 */ /* 0x000fe200000006ff */
[C---:B------:R-:W-:Y:S01]  /*10f0*/  FADD.FTZ R27, -R169.reuse, R192 ;  /* 0x000000c0a91b7221 */ /* 0x040fe20000010100 */
[----:B------:R-:W-:Y:S01]  /*1100*/  SHF.L.U32 R26, R26, 0x10, RZ ;  /* 0x000000101a1a7819 */ /* 0x000fe200000006ff */
[C---:B------:R-:W-:Y:S01]  /*1110*/  FADD.FTZ R216, -R169.reuse, R222 ;  /* 0x000000dea9d87221 */ /* 0x040fe20000010100 */
[----:B------:R-:W-:Y:S01]  /*1120*/  SHF.L.U32 R4, R4, 0x10, RZ ;  /* 0x0000001004047819 */ /* 0x000fe200000006ff */
[----:B------:R-:W-:Y:S01]  /*1130*/  FMUL.FTZ R184, R236, R249 ;  /* 0x000000f9ecb87220 */ /* 0x000fe20000410000 */
[--C-:B------:R-:W-:Y:S01]  /*1140*/  SHF.R.U64 R23, R10, 0x10, R11.reuse ;  /* 0x000000100a177819 */ /* 0x100fe2000000120b */
[C---:B------:R-:W-:Y:S01]  /*1150*/  FADD.FTZ R17, -R169.reuse, R178 ;  /* 0x000000b2a9117221 */ /* 0x040fe20000010100 */
[----:B------:R-:W-:Y:S01]  /*1160*/  MOV R187, R11 ;  /* 0x0000000b00bb7202 */ /* 0x000fe20000000f00 */
[C---:B------:R-:W-:Y:S01]  /*1170*/  FADD.FTZ R192, -R169.reuse, R220 ;  /* 0x000000dca9c07221 */ /* 0x040fe20000010100 */
[----:B------:R-:W-:Y:S01]  /*1180*/  SHF.R.U32.HI R186, RZ, 0x10, R11 ;  /* 0x00000010ffba7819 */ /* 0x000fe2000001160b */
[----:B------:R-:W-:Y:S01]  /*1190*/  FADD.FTZ R209, -R169, R174 ;  /* 0x000000aea9d17221 */ /* 0x000fe20000010100 */
[----:B------:R-:W-:Y:S01]  /*11a0*/  SHF.L.U32 R188, R188, 0x10, RZ ;  /* 0x00000010bcbc7819 */ /* 0x000fe200000006ff */
[----:B------:R-:W-:Y:S01]  /*11b0*/  FADD.FTZ R112, R112, R213 ;  /* 0x000000d570707221 */ /* 0x000fe20000010000 */
[--C-:B------:R-:W-:Y:S01]  /*11c0*/  SHF.R.U64 R14, R14, 0x10, R15.reuse ;  /* 0x000000100e0e7819 */ /* 0x100fe2000000120f */
[----:B------:R-:W-:Y:S01]  /*11d0*/  FFMA.FTZ R84, R3, R213, R84 ;  /* 0x000000d503547223 */ /* 0x000fe20000010054 */
[----:B------:R-:W-:Y:S01]  /*11e0*/  MOV R11, R15 ;  /* 0x0000000f000b7202 */ /* 0x000fe20000000f00 */
[----:B------:R-:W-:Y:S01]  /*11f0*/  FMUL.FTZ R222, R80, R213 ;  /* 0x000000d550de7220 */ /* 0x000fe20000410000 */
[----:B------:R-:W-:Y:S01]  /*1200*/  SHF.R.U32.HI R10, RZ, 0x10, R15 ;  /* 0x00000010ff0a7819 */ /* 0x000fe2000001160f */
        /* <DEDUP_REMOVED lines=8> */
[----:B------:R-:W-:Y:S01]  /*1290*/  FADD.FTZ R21, -R169, R8 ;  /* 0x00000008a9157221 */ /* 0x000fe20000010100 */
[----:B------:R-:W-:Y:S01]  /*12a0*/  SHF.R.U32.HI R9, RZ, 0x10, R13 ;  /* 0x00000010ff097819 */ /* 0x000fe2000001160d */
[----:B------:R-:W-:Y:S01]  /*12b0*/  FMUL.FTZ R220, R236, R7 ;  /* 0x00000007ecdc7220 */ /* 0x000fe20000410000 */
[----:B------:R-:W-:Y:S01]  /*12c0*/  SHF.L.U32 R208, R13, 0x10, RZ ;  /* 0x000000100dd07819 */ /* 0x000fe200000006ff */
[----:B------:R-:W-:Y:S01]  /*12d0*/  FADD.FTZ R124, R124, R181 ;  /* 0x000000b57c7c7221 */ /* 0x000fe20000010000 */
[----:B------:R-:W-:Y:S01]  /*12e0*/  SHF.L.U32 R189, R180, 0x10, RZ ;  /* 0x00000010b4bd7819 */ /* 0x000fe200000006ff */
[-C--:B------:R-:W-:Y:S01]  /*12f0*/  FFMA.FTZ R96, R185, R181.reuse, R96 ;  /* 0x000000b5b9607223 */ /* 0x080fe20000010060 */
[----:B------:R-:W-:Y:S01]  /*1300*/  FMUL.FTZ R182, R68, R181 ;  /* 0x000000b544b67220 */ /* 0x000fe20000410000 */
[C---:B------:R-:W-:Y:S01]  /*1310*/  FADD.FTZ R13, -R169.reuse, R212 ;  /* 0x000000d4a90d7221 */ /* 0x040fe20000010100 */
[----:B------:R-:W-:Y:S01]  /*1320*/  FADD.FTZ R173, -R169, R26 ;  /* 0x0000001aa9ad7221 */ /* 0x000fe20000010100 */
[----:B------:R-:W-:Y:S01]  /*1330*/  SHF.L.U32 R8, R23, 0x10, RZ ;  /* 0x0000001017087819 */ /* 0x000fe200000006ff */
[----:B------:R-:W-:Y:S01]  /*1340*/  FMUL.FTZ R193, R236, R193 ;  /* 0x000000c1ecc17220 */ /* 0x000fe20000410000 */
[----:B------:R-:W-:Y:S01]  /*1350*/  FADD.FTZ R125, R125, R4 ;  /* 0x000000047d7d7221 */ /* 0x000fe20000010000 */
[-C--:B------:R-:W-:Y:S01]  /*1360*/  FFMA.FTZ R97, R184, R4.reuse, R97 ;  /* 0x00000004b8617223 */ /* 0x080fe20000010061 */
[----:B------:R-:W-:Y:S01]  /*1370*/  FMUL.FTZ R181, R69, R4 ;  /* 0x0000000445b57220 */ /* 0x000fe20000410000 */
[----:B------:R-:W-:Y:S01]  /*1380*/  FADD.FTZ R212, -R169, R224 ;  /* 0x000000e0a9d47221 */ /* 0x000fe20000010100 */
[----:B------:R-:W-:Y:S01]  /*1390*/  FMUL.FTZ R221, R81, R188 ;  /* 0x000000bc51dd7220 */ /* 0x000fe20000410000 */
[C---:B------:R-:W-:Y:S01]  /*13a0*/  FMUL.FTZ R192, R236.reuse, R192 ;  /* 0x000000c0ecc07220 */ /* 0x040fe20000410000 */
[C---:B------:R-:W-:Y:S01]  /*13b0*/  FMUL.FTZ R26, R236.reuse, R209 ;  /* 0x000000d1ec1a7220 */ /* 0x040fe20000410000 */
[----:B------:R-:W-:Y:S01]  /*13c0*/  FADD.FTZ R4, RZ, R222 ;  /* 0x000000deff047221 */ /* 0x000fe20000010000 */
[----:B------:R-:W-:Y:S01]  /*13d0*/  FADD.FTZ R251, -R169, R218 ;  /* 0x000000daa9fb7221 */ /* 0x000fe20000010100 */
[----:B------:R-:W-:Y:S01]  /*13e0*/  FMUL.FTZ R224, R236, R15 ;  /* 0x0000000fece07220 */ /* 0x000fe20000410000 */
[----:B------:R-:W-:Y:S01]  /*13f0*/  FFMA.FTZ R209, R3, R222, RZ ;  /* 0x000000de03d17223 */ /* 0x000fe200000100ff */
        /* <DEDUP_REMOVED lines=27> */
[----:B------:R-:W-:Y:S01]  /*15b0*/  FADD.FTZ R4, R209, R214 ;  /* 0x000000d6d1047221 */ /* 0x000fe20000010000 */
[----:B------:R-:W-:Y:S01]  /*15c0*/  FMUL.FTZ R216, R236, R216 ;  /* 0x000000d8ecd87220 */ /* 0x000fe20000410000 */
[----:B------:R-:W-:Y:S01]  /*15d0*/  FFMA.FTZ R209, R217, R214, R8 ;  /* 0x000000d6d9d17223 */ /* 0x000fe20000010008 */
[----:B------:R-:W-:Y:S01]  /*15e0*/  SHF.L.U32 R210, R210, 0x10, RZ ;  /* 0x00000010d2d27819 */ /* 0x000fe200000006ff */
[----:B------:R-:W-:Y:S01]  /*15f0*/  FADD.FTZ R118, R118, R211 ;  /* 0x000000d376767221 */ /* 0x000fe20000010000 */
[----:B------:R-:W-:Y:S01]  /*1600*/  FMUL.FTZ R212, R236, R212 ;  /* 0x000000d4ecd47220 */ /* 0x000fe20000410000 */
        /* <DEDUP_REMOVED lines=9> */
[----:B------:R-:W-:Y:S01]  /*16a0*/  SHF.L.U32 R23, R22, 0x10, RZ ;  /* 0x0000001016177819 */ /* 0x000fe200000006ff */
[----:B------:R-:W-:Y:S01]  /*16b0*/  FMUL.FTZ R22, R236, R21 ;  /* 0x00000015ec167220 */ /* 0x000fe20000410000 */
[----:B------:R-:W-:Y:S01]  /*16c0*/  SHF.L.U32 R2, R2, 0x10, RZ ;  /* 0x0000001002027819 */ /* 0x000fe200000006ff */
[----:B------:R-:W-:Y:S01]  /*16d0*/  FADD.FTZ R209, R209, R210 ;  /* 0x000000d2d1d17221 */ /* 0x000fe20000010000 */
[----:B------:R-:W-:Y:S01]  /*16e0*/  FADD.FTZ R25, -R169, R208 ;  /* 0x000000d0a9197221 */ /* 0x000fe20000010100 */
[----:B------:R-:W-:Y:S01]  /*16f0*/  FFMA.FTZ R4, R212, R210, R225 ;  /* 0x000000d2d4047223 */ /* 0x000fe200000100e1 */
[----:B------:R-:W-:Y:S01]  /*1700*/  SHF.L.U32 R208, R9, 0x10, RZ ;  /* 0x0000001009d07819 */ /* 0x000fe200000006ff */
[----:B------:R-:W-:Y:S01]  /*1710*/  FMUL.FTZ R191, R236, R191 ;  /* 0x000000bfecbf7220 */ /* 0x000fe20000410000 */
[----:B------:R-:W-:Y:S01]  /*1720*/  SHF.L.U32 R187, R187, 0x10, RZ ;  /* 0x00000010bbbb7819 */ /* 0x000fe200000006ff */
[----:B------:R-:W-:Y:S01]  /*1730*/  FADD.FTZ R129, R129, R2 ;  /* 0x0000000281817221 */ /* 0x000fe20000010000 */
[-C--:B------:R-:W-:Y:S01]  /*1740*/  FFMA.FTZ R101, R22, R2.reuse, R101 ;  /* 0x0000000216657223 */ /* 0x080fe20000010065 */
[----:B------:R-:W-:Y:S01]  /*1750*/  FMUL.FTZ R21, R65, R2 ;  /* 0x0000000241157220 */ /* 0x000fe20000410000 */
[----:B------:R-:W-:Y:S01]  /*1760*/  FADD.FTZ R2, R209, R190 ;  /* 0x000000bed1027221 */ /* 0x000fe20000010000 */
[----:B------:R-:W-:Y:S01]  /*1770*/  FFMA.FTZ R209, R193, R190, R4 ;  /* 0x000000bec1d17223 */ /* 0x000fe20000010004 */
[----:B------:R-:W-:Y:S01]  /*1780*/  FADD.FTZ R113, R113, R188 ;  /* 0x000000bc71717221 */ /* 0x000fe20000010000 */
[----:B------:R-:W-:Y:S01]  /*1790*/  FFMA.FTZ R85, R224, R188, R85 ;  /* 0x000000bce0557223 */ /* 0x000fe20000010055 */
[----:B------:R-:W-:Y:S01]  /*17a0*/  SHF.L.U32 R186, R186, 0x10, RZ ;  /* 0x00000010baba7819 */ /* 0x000fe200000006ff */
[----:B------:R-:W-:Y:S01]  /*17b0*/  FADD.FTZ R179, -R169, R208 ;  /* 0x000000d0a9b37221 */ /* 0x000fe20000010100 */
[----:B------:R-:W-:Y:S01]  /*17c0*/  FADD.FTZ R122, R122, R187 ;  /* 0x000000bb7a7a7221 */ /* 0x000fe20000010000 */
[----:B------:R-:W-:Y:S01]  /*17d0*/  FMUL.FTZ R188, R236, R251 ;  /* 0x000000fbecbc7220 */ /* 0x000fe20000410000 */
        /* <DEDUP_REMOVED lines=34> */
[----:B------:R-:W-:Y:S01]  /*1a00*/  FFMA.FTZ R177, R27, R23, R4 ;  /* 0x000000171bb17223 */ /* 0x000fe20000010004 */
[----:B------:R-:W-:Y:S01]  /*1a10*/  FADD.FTZ R175, -R169, R178 ;  /* 0x000000b2a9af7221 */ /* 0x000fe20000010100 */
[----:B------:R-:W-:-:S02]  /*1a20*/  IMAD.U32 R18, R18, 0x10000, RZ ;  /* 0x0001000012127824 */ /* 0x000fc400078e00ff */
        /* <DEDUP_REMOVED lines=8> */
[-C--:B------:R-:W-:Y:S01]  /*1ab0*/  FFMA.FTZ R103, R20, R18.reuse, R103 ;  /* 0x0000001214677223 */ /* 0x080fe20000010067 */
[C---:B------:R-:W-:Y:S01]  /*1ac0*/  FMUL.FTZ R17, R236.reuse, R17 ;  /* 0x00000011ec117220 */ /* 0x040fe20000410000 */
[----:B------:R-:W-:Y:S01]  /*1ad0*/  FMUL.FTZ R12, R236, R175 ;  /* 0x000000afec0c7220 */ /* 0x000fe20000410000 */
        /* <DEDUP_REMOVED lines=18> */
[----:B------:R-:W-:Y:S01]  /*1c00*/  FADD.FTZ R9, -R169, R176 ;  /* 0x000000b0a9097221 */ /* 0x000fe20000010100 */
[----:B------:R-:W-:Y:S01]  /*1c10*/  FADD.FTZ R134, R134, R11 ;  /* 0x0000000b86867221 */ /* 0x000fe20000010000 */
[-C--:B------:R-:W-:Y:S01]  /*1c20*/  FFMA.FTZ R106, R13, R11.reuse, R106 ;  /* 0x0000000b0d6a7223 */ /* 0x080fe2000001006a */
[----:B------:R-:W-:Y:S01]  /*1c30*/  FMUL.FTZ R11, R62, R11 ;  /* 0x0000000b3e0b7220 */ /* 0x000fe20000410000 */
        /* <DEDUP_REMOVED lines=11> */
[----:B------:R-:W-:Y:S01]  /*1cf0*/  SHF.L.U32 R6, R6, 0x10, RZ ;  /* 0x0000001006067819 */ /* 0x000fe200000006ff */
[----:B------:R-:W-:Y:S01]  /*1d00*/  FFMA.FTZ R108, R9, R7, R108 ;  /* 0x00000007096c7223 */ /* 0x000fe2000001006c */
[----:B------:R-:W-:Y:S01]  /*1d10*/  SHF.L.U32 R171, R171, 0x10, RZ ;  /* 0x00000010abab7819 */ /* 0x000fe200000006ff */
[----:B------:R-:W-:Y:S01]  /*1d20*/  FMUL.FTZ R5, R236, R5 ;  /* 0x00000005ec057220 */ /* 0x000fe20000410000 */
[----:B------:R-:W-:Y:S01]  /*1d30*/  FMUL.FTZ R7, R56, R7 ;  /* 0x0000000738077220 */ /* 0x000fe20000410000 */
[----:B------:R-:W-:Y:S01]  /*1d40*/  FADD.FTZ R2, R173, R10 ;  /* 0x0000000aad027221 */ /* 0x000fe20000010000 */
[----:B------:R-:W-:Y:S01]  /*1d50*/  FFMA.FTZ R170, R12, R10, R175 ;  /* 0x0000000a0caa7223 */ /* 0x000fe200000100af */
[----:B------:R-:W-:Y:S01]  /*1d60*/  FADD.FTZ R169, -R169, R172 ;  /* 0x000000aca9a97221 */ /* 0x000fe20000010100 */
        /* <DEDUP_REMOVED lines=20> */
.L_x_3818:
[----:B-----5:R-:W-:Y:S01]  /*1eb0*/  ISETP.GE.AND P1, PT, R168, 0x1, PT ;  /* 0x00000001a800780c */ /* 0x020fe20003f26270 */
[----:B------:R-:W-:Y:S01]  /*1ec0*/  HFMA2 R251, -RZ, RZ, 0, 0 ;  /* 0x00000000fffb7431 */ /* 0x000fe200000001ff */
[----:B------:R-:W-:Y:S02]  /*1ed0*/  MOV R248, UR7 ;  /* 0x0000000700f87c02 */ /* 0x000fe40008000f00 */
[----:B------:R-:W-:-:S04]  /*1ee0*/  ISETP.NE.U32.AND P0, PT, RZ, UR6, PT ;  /* 0x00000006ff007c0c */ /* 0x000fc8000bf05070 */
[----:B------:R-:W-:-:S05]  /*1ef0*/  ISETP.NE.AND.EX P0, PT, R248, RZ, PT, P0 ;  /* 0x000000fff800720c */ /* 0x000fca0003f05300 */
[----:B------:R-:W1:Y:S01]  /*1f00*/  @P1 LDC R170, c[0x0][0x388] ;  /* 0x0000e200ffaa1b82 */ /* 0x000e620000000800 */
[----:B------:R-:W-:-:S05]  /*1f10*/  @P1 IADD3 R169, PT, PT, R168, -0x1, RZ ;  /* 0xffffffffa8a91810 */ /* 0x000fca0007ffe0ff */
[----:B-1----:R-:W-:-:S05]  /*1f20*/  @P1 IMAD R169, R169, R170, RZ ;  /* 0x000000aaa9a91224 */ /* 0x002fca00078e02ff */
[----:B------:R-:W-:-:S04]  /*1f30*/  @P1 SHF.R.S32.HI R170, RZ, 0x1f, R169 ;  /* 0x0000001fffaa1819 */ /* 0x000fc800000114a9 */
[----:B------:R-:W-:Y:S02]  /*1f40*/  @P1 LEA.HI R170, R170, R169, RZ, 0x2 ;  /* 0x000000a9aaaa1211 */ /* 0x000fe400078f10ff */
[----:B------:R-:W-:Y:S02]  /*1f50*/  MOV R169, RZ ;  /* 0x000000ff00a97202 */ /* 0x000fe40000000f00 */
[----:B------:R-:W-:Y:S01]  /*1f60*/  @P1 LEA.HI.SX32 R251, R170, R225, 0x1e ;  /* 0x000000e1aafb1211 */ /* 0x000fe200078ff2ff */
[----:B------:R-:W-:Y:S01]  /*1f70*/  HFMA2 R170, -RZ, RZ, 0, 0 ;  /* 0x00000000ffaa7431 */ /* 0x000fe200000001ff */
[----:B------:R-:W-:Y:S06]  /*1f80*/  @P0 BRA `(.L_x_3820) ;  /* 0x0000000000580947 */ /* 0x000fec0003800000 */
[----:B------:R-:W1:Y:S01]  /*1f90*/  LDC.64 R172, c[0x0][0x3b0] ;  /* 0x0000ec00ffac7b82 */ /* 0x000e620000000a00 */
[C---:B------:R-:W-:Y:S01]  /*1fa0*/  IADD3 R239, PT, PT, R251.reuse, 0x100, RZ ;  /* 0x00000100fbef7810 */ /* 0x040fe20007ffe0ff */
[C---:B------:R-:W-:Y:S01]  /*1fb0*/  VIADD R177, R251.reuse, 0x400 ;  /* 0x00000400fbb17836 */ /* 0x040fe20000000000 */
[C---:B------:R-:W-:Y:S02]  /*1fc0*/  IADD3 R209, PT, PT, R251.reuse, 0x200, RZ ;  /* 0x00000200fbd17810 */ /* 0x040fe40007ffe0ff */
[C---:B------:R-:W-:Y:S02]  /*1fd0*/  IADD3 R179, PT, PT, R251.reuse, 0x300, RZ ;  /* 0x00000300fbb37810 */ /* 0x040fe40007ffe0ff */
[C---:B------:R-:W-:Y:S02]  /*1fe0*/  IADD3 R175, PT, PT, R251.reuse, 0x500, RZ ;  /* 0x00000500fbaf7810 */ /* 0x040fe40007ffe0ff */
[----:B------:R-:W-:Y:S01]  /*1ff0*/  IADD3 R171, PT, PT, R251, 0x600, RZ ;  /* 0x00000600fbab7810 */ /* 0x000fe20007ffe0ff */
[----:B-1----:R-:W-:-:S04]  /*2000*/  IMAD.WIDE.U32 R238, R239, 0x4, R172 ;  /* 0x00000004efee7825 */ /* 0x002fc800078e00ac */
        /* <DEDUP_REMOVED lines=11> */
[----:B------:R1:W5:Y:S04]  /*20c0*/  LDG.E R250, desc[UR12][R250.64] ;  /* 0x0000000cfafa7981 */ /* 0x000368000c1e1900 */
[----:B------:R1:W5:Y:S01]  /*20d0*/  LDG.E R237, desc[UR12][R172.64] ;  /* 0x0000000caced7981 */ /* 0x000362000c1e1900 */
[----:B------:R-:W-:Y:S05]  /*20e0*/  BRA `(.L_x_3819) ;  /* 0x0000000000b87947 */ /* 0x000fea0003800000 */
.L_x_3820:
[----:B------:R-:W1:Y:S01]  /*20f0*/  LDC.64 R172, c[0x0][0x3b0] ;  /* 0x0000ec00ffac7b82 */ /* 0x000e620000000a00 */
[----:B------:R-:W-:Y:S01]  /*2100*/  IMAD R171, R234, UR15, RZ ;  /* 0x0000000feaab7c24 */ /* 0x000fe2000f8e02ff */
[C---:B------:R-:W-:Y:S02]  /*2110*/  IADD3 R199, PT, PT, R251.reuse, 0x100, RZ ;  /* 0x00000100fbc77810 */ /* 0x040fe40007ffe0ff */
[C---:B------:R-:W-:Y:S02]  /*2120*/  IADD3 R197, PT, PT, R251.reuse, 0x200, RZ ;  /* 0x00000200fbc57810 */ /* 0x040fe40007ffe0ff */
[----:B------:R-:W-:Y:S02]  /*2130*/  SHF.R.S32.HI R174, RZ, 0x1f, R171 ;  /* 0x0000001fffae7819 */ /* 0x000fe400000114ab */
[----:B------:R-:W2:Y:S01]  /*2140*/  LDC.64 R194, c[0x0][0x438] ;  /* 0x00010e00ffc27b82 */ /* 0x000ea20000000a00 */
[----:B------:R-:W-:Y:S02]  /*2150*/  IADD3 R179, PT, PT, R251, 0x300, RZ ;  /* 0x00000300fbb37810 */ /* 0x000fe40007ffe0ff */
[----:B------:R-:W-:-:S02]  /*2160*/  LEA.HI R174, R174, R171, RZ, 0x2 ;  /* 0x000000abaeae7211 */ /* 0x000fc400078f10ff */
[C---:B------:R-:W-:Y:S02]  /*2170*/  IADD3 R177, PT, PT, R251.reuse, 0x400, RZ ;  /* 0x00000400fbb17810 */ /* 0x040fe40007ffe0ff */
[C---:B------:R-:W-:Y:S02]  /*2180*/  IADD3 R175, PT, PT, R251.reuse, 0x500, RZ ;  /* 0x00000500fbaf7810 */ /* 0x040fe40007ffe0ff */
[----:B------:R-:W-:Y:S02]  /*2190*/  IADD3 R171, PT, PT, R251, 0x600, RZ ;  /* 0x00000600fbab7810 */ /* 0x000fe40007ffe0ff */
[----:B------:R-:W-:Y:S01]  /*21a0*/  LEA.HI.SX32 R207, R174, R225, 0x1e ;  /* 0x000000e1aecf7211 */ /* 0x000fe200078ff2ff */
[----:B-1----:R-:W-:-:S03]  /*21b0*/  IMAD.WIDE.U32 R198, R199, 0x4, R172 ;  /* 0x00000004c7c67825 */ /* 0x002fc600078e00ac */
[----:B------:R-:W-:Y:S01]  /*21c0*/  IADD3 R205, PT, PT, R207, 0x100, RZ ;  /* 0x00000100cfcd7810 */ /* 0x000fe20007ffe0ff */
[--C-:B------:R-:W-:Y:S01]  /*21d0*/  IMAD.WIDE.U32 R196, R197, 0x4, R172.reuse ;  /* 0x00000004c5c47825 */ /* 0x100fe200078e00ac */
[----:B------:R-:W-:Y:S01]  /*21e0*/  IADD3 R203, PT, PT, R207, 0x200, RZ ;  /* 0x00000200cfcb7810 */ /* 0x000fe20007ffe0ff */
[----:B------:R1:W5:Y:S02]  /*21f0*/  LDG.E R247, desc[UR12][R198.64] ;  /* 0x0000000cc6f77981 */ /* 0x000364000c1e1900 */
        /* <DEDUP_REMOVED lines=9> */
[----:B------:R-:W-:-:S02]  /*2290*/  IMAD.WIDE.U32 R250, R251, 0x4, R172 ;  /* 0x00000004fbfa7825 */ /* 0x000fc400078e00ac */
[----:B------:R4:W5:Y:S02]  /*22a0*/  LDG.E R239, desc[UR12][R174.64] ;  /* 0x0000000caeef7981 */ /* 0x000964000c1e1900 */
[----:B------:R-:W-:Y:S01]  /*22b0*/  IMAD.WIDE.U32 R172, R171, 0x4, R172 ;  /* 0x00000004abac7825 */ /* 0x000fe200078e00ac */
[C---:B------:R-:W-:Y:S01]  /*22c0*/  IADD3 R171, PT, PT, R207.reuse, 0x400, RZ ;  /* 0x00000400cfab7810 */ /* 0x040fe20007ffe0ff */
[----:B------:R4:W5:Y:S02]  /*22d0*/  LDG.E R250, desc[UR12][R250.64] ;  /* 0x0000000cfafa7981 */ /* 0x000964000c1e1900 */
[--C-:B--2---:R-:W-:Y:S02]  /*22e0*/  IMAD.WIDE.U32 R206, R207, 0x8, R194.reuse ;  /* 0x00000008cfce7825 */ /* 0x104fe400078e00c2 */
[----:B------:R4:W5:Y:S02]  /*22f0*/  LDG.E R237, desc[UR12][R172.64] ;  /* 0x0000000caced7981 */ /* 0x000964000c1e1900 */
[----:B------:R-:W-:-:S02]  /*2300*/  IMAD.WIDE.U32 R204, R205, 0x8, R194 ;  /* 0x00000008cdcc7825 */ /* 0x000fc400078e00c2 */
[----:B------:R-:W5:Y:S02]  /*2310*/  LDG.E.64 R206, desc[UR12][R206.64] ;  /* 0x0000000ccece7981 */ /* 0x000f64000c1e1b00 */
[--C-:B------:R-:W-:Y:S02]  /*2320*/  IMAD.WIDE.U32 R202, R203, 0x8, R194.reuse ;  /* 0x00000008cbca7825 */ /* 0x100fe400078e00c2 */
[----:B------:R-:W5:Y:S02]  /*2330*/  LDG.E.64 R204, desc[UR12][R204.64] ;  /* 0x0000000ccccc7981 */ /* 0x000f64000c1e1b00 */
[--C-:B------:R-:W-:Y:S02]  /*2340*/  IMAD.WIDE.U32 R200, R201, 0x8, R194.reuse ;  /* 0x00000008c9c87825 */ /* 0x100fe400078e00c2 */
[----:B------:R-:W5:Y:S02]  /*2350*/  LDG.E.64 R202, desc[UR12][R202.64] ;  /* 0x0000000ccaca7981 */ /* 0x000f64000c1e1b00 */
[----:B-1----:R-:W-:-:S02]  /*2360*/  IMAD.WIDE.U32 R198, R171, 0x8, R194 ;  /* 0x00000008abc67825 */ /* 0x002fc400078e00c2 */
[----:B------:R-:W5:Y:S02]  /*2370*/  LDG.E.64 R200, desc[UR12][R200.64] ;  /* 0x0000000cc8c87981 */ /* 0x000f64000c1e1b00 */
[--C-:B---3--:R-:W-:Y:S02]  /*2380*/  IMAD.WIDE.U32 R196, R209, 0x8, R194.reuse ;  /* 0x00000008d1c47825 */ /* 0x108fe400078e00c2 */
[----:B------:R-:W5:Y:S02]  /*2390*/  LDG.E.64 R198, desc[UR12][R198.64] ;  /* 0x0000000cc6c67981 */ /* 0x000f64000c1e1b00 */
[----:B------:R-:W-:Y:S02]  /*23a0*/  IMAD.WIDE.U32 R194, R225, 0x8, R194 ;  /* 0x00000008e1c27825 */ /* 0x000fe400078e00c2 */
[----:B------:R-:W5:Y:S04]  /*23b0*/  LDG.E.64 R196, desc[UR12][R196.64] ;  /* 0x0000000cc4c47981 */ /* 0x000f68000c1e1b00 */
[----:B----4-:R-:W5:Y:S02]  /*23c0*/  LDG.E.64 R194, desc[UR12][R194.64] ;  /* 0x0000000cc2c27981 */ /* 0x010f64000c1e1b00 */
.L_x_3819:
[----:B-1----:R-:W1:Y:S01]  /*23d0*/  SHFL.DOWN PT, R172, R169, 0x10, 0x1f ;  /* 0x0a001f00a9ac7f89 */ /* 0x002e6200000e0000 */
[----:B------:R-:W2:Y:S01]  /*23e0*/  LDC R249, c[0x0][0x388] ;  /* 0x0000e200fff97b82 */ /* 0x000ea20000000800 */
[----:B------:R-:W-:Y:S01]  /*23f0*/  @P1 IADD3 R168, PT, PT, R168, -0x1, RZ ;  /* 0xffffffffa8a81810 */ /* 0x000fe20007ffe0ff */
[----:B------:R-:W-:Y:S01]  /*2400*/  BSSY.RECONVERGENT B0, `(.L_x_3821) ;  /* 0x0000025000007945 */ /* 0x000fe20003800200 */
[----:B------:R-:W3:Y:S01]  /*2410*/  SHFL.DOWN PT, R171, R170, 0x10, 0x1f ;  /* 0x0a001f00aaab7f89 */ /* 0x000ee200000e0000 */
[----:B------:R-:W-:Y:S01]  /*2420*/  MOV R238, RZ ;  /* 0x000000ff00ee7202 */ /* 0x000fe20000000f00 */
[----:B------:R-:W4:Y:S01]  /*2430*/  S2R R225, SR_TID.X ;  /* 0x0000000000e17919 */ /* 0x000f220000002100 */
[----:B-1----:R-:W-:Y:S01]  /*2440*/  FADD.FTZ R172, R172, R169 ;  /* 0x000000a9acac7221 */ /* 0x002fe20000010000 */
[----:B--2---:R-:W-:Y:S02]  /*2450*/  @P1 IMAD R168, R168, R249, RZ ;  /* 0x000000f9a8a81224 */ /* 0x004fe400078e02ff */
[----:B---3--:R-:W-:-:S02]  /*2460*/  FADD.FTZ R171, R171, R170 ;  /* 0x000000aaabab7221 */ /* 0x008fc40000010000 */
        /* <DEDUP_REMOVED lines=8> */
[----:B------:R-:W-:Y:S01]  /*24f0*/  @P1 SHF.R.S32.HI R173, RZ, 0x1f, R168 ;  /* 0x0000001fffad1819 */ /* 0x000fe200000114a8 */
[----:B--2---:R-:W-:-:S03]  /*2500*/  FADD.FTZ R175, R174, R175 ;  /* 0x000000afaeaf7221 */ /* 0x004fc60000010000 */
[----:B------:R-:W1:Y:S01]  /*2510*/  SHFL.DOWN PT, R169, R176, 0x2, 0x1f ;  /* 0x08401f00b0a97f89 */ /* 0x000e6200000e0000 */
[----:B------:R-:W-:-:S03]  /*2520*/  @P1 LEA.HI R168, R173, R168, RZ, 0x2 ;  /* 0x000000a8ada81211 */ /* 0x000fc600078f10ff */
[----:B------:R-:W2:Y:S01]  /*2530*/  SHFL.DOWN PT, R170, R175, 0x2, 0x1f ;  /* 0x08401f00afaa7f89 */ /* 0x000ea200000e0000 */
[----:B------:R-:W-:Y:S01]  /*2540*/  @P1 LEA.HI.SX32 R238, R168, R225, 0x1e ;  /* 0x000000e1a8ee1211 */ /* 0x000fe200078ff2ff */
[----:B-1----:R-:W-:Y:S01]  /*2550*/  FADD.FTZ R172, R176, R169 ;  /* 0x000000a9b0ac7221 */ /* 0x002fe20000010000 */
[----:B--2---:R-:W-:-:S04]  /*2560*/  FADD.FTZ R177, R175, R170 ;  /* 0x000000aaafb17221 */ /* 0x004fc80000010000 */
[----:B------:R-:W1:Y:S01]  /*2570*/  SHFL.DOWN PT, R169, R172, 0x1, 0x1f ;  /* 0x08201f00aca97f89 */ /* 0x000e6200000e0000 */
[----:B------:R-:W2:Y:S03]  /*2580*/  @P1 LDC.64 R170, c[0x0][0x390] ;  /* 0x0000e400ffaa1b82 */ /* 0x000ea60000000a00 */
[----:B------:R-:W3:Y:S01]  /*2590*/  SHFL.DOWN PT, R174, R177, 0x1, 0x1f ;  /* 0x08201f00b1ae7f89 */ /* 0x000ee200000e0000 */
        /* <DEDUP_REMOVED lines=11> */
.L_x_3822:
[----:B------:R-:W-:Y:S05]  /*2650*/  BSYNC.RECONVERGENT B0 ;  /* 0x0000000000007941 */ /* 0x000fea0003800200 */
.L_x_3821:
[----:B------:R-:W-:Y:S01]  /*2660*/  BAR.SYNC.DEFER_BLOCKING 0x0 ;  /* 0x0000000000007b1d */ /* 0x000fe20000010000 */
[----:B--2---:R-:W-:-:S06]  /*2670*/  @P1 IMAD.WIDE.U32 R208, R238, 0x8, R170 ;  /* 0x00000008eed01825 */ /* 0x004fcc00078e00aa */
[----:B------:R-:W2:Y:S01]  /*2680*/  @P1 LDG.E.64 R208, desc[UR12][R208.64] ;  /* 0x0000000cd0d01981 */ /* 0x000ea2000c1e1b00 */
[----:B------:R-:W3:Y:S01]  /*2690*/  S2UR UR5, SR_CgaCtaId ;  /* 0x00000000000579c3 */ /* 0x000ee20000008800 */
[----:B------:R-:W-:Y:S01]  /*26a0*/  UMOV UR4, 0x400 ;  /* 0x0000040000047882 */ /* 0x000fe20000000000 */
[----:B------:R-:W-:Y:S01]  /*26b0*/  ISETP.NE.U32.AND P0, PT, RZ, UR6, PT ;  /* 0x00000006ff007c0c */ /* 0x000fe2000bf05070 */
[----:B------:R-:W-:Y:S01]  /*26c0*/  IMAD R249, R234, R249, RZ ;  /* 0x000000f9eaf97224 */ /* 0x000fe200078e02ff */
[----:B------:R-:W-:Y:S02]  /*26d0*/  ISETP.NE.AND P3, PT, RZ, UR11, PT ;  /* 0x0000000bff007c0c */ /* 0x000fe4000bf65270 */
[----:B------:R-:W-:Y:S01]  /*26e0*/  ISETP.NE.AND.EX P0, PT, R248, RZ, PT, P0 ;  /* 0x000000fff800720c */ /* 0x000fe20003f05300 */
[----:B---3--:R-:W-:-:S04]  /*26f0*/  ULEA UR4, UR5, UR4, 0x18 ;  /* 0x0000000405047291 */ /* 0x008fc8000f8ec0ff */
[----:B------:R-:W-:Y:S02]  /*2700*/  UIADD3 UR5, UPT, UPT, UR4, 0x7040, URZ ;  /* 0x0000704004057890 */ /* 0x000fe4000fffe0ff */
[----:B------:R-:W-:Y:S02]  /*2710*/  @!UP1 UIADD3 UR5, UPT, UPT, UR4, 0x7000, URZ ;  /* 0x0000700004059890 */ /* 0x000fe4000fffe0ff */
[----:B------:R-:W-:Y:S02]  /*2720*/  UIADD3 UR10, UPT, UPT, UR4, 0x7050, URZ ;  /* 0x00007050040a7890 */ /* 0x000fe4000fffe0ff */
[----:B------:R-:W-:-:S05]  /*2730*/  @!UP1 UIADD3 UR10, UPT, UPT, UR4, 0x7010, URZ ;  /* 0x00007010040a9890 */ /* 0x000fca000fffe0ff */
[----:B-1----:R-:W1:Y:S01]  /*2740*/  LDS.128 R172, [UR5] ;  /* 0x00000005ffac7984 */ /* 0x002e620008000c00 */
[----:B------:R-:W-:Y:S02]  /*2750*/  UIADD3 UR5, UPT, UPT, UR4, 0x7060, URZ ;  /* 0x0000706004057890 */ /* 0x000fe4000fffe0ff */
[----:B------:R-:W-:Y:S01]  /*2760*/  @!UP1 UIADD3 UR5, UPT, UPT, UR4, 0x7020, URZ ;  /* 0x0000702004059890 */ /* 0x000fe2000fffe0ff */
[----:B------:R-:W3:Y:S01]  /*2770*/  LDS.128 R168, [UR10] ;  /* 0x0000000affa87984 */ /* 0x000ee20008000c00 */
[----:B------:R-:W-:Y:S02]  /*2780*/  UIADD3 UR10, UPT, UPT, UR4, 0x7070, URZ ;  /* 0x00007070040a7890 */ /* 0x000fe4000fffe0ff */
[----:B------:R-:W-:Y:S01]  /*2790*/  @!UP1 UIADD3 UR10, UPT, UPT, UR4, 0x7030, URZ ;  /* 0x00007030040a9890 */ /* 0x000fe2000fffe0ff */
[----:B-1----:R-:W-:Y:S01]  /*27a0*/  FADD.FTZ R177, RZ, R172 ;  /* 0x000000acffb17221 */ /* 0x002fe20000010000 */
[----:B------:R-:W-:-:S03]  /*27b0*/  FADD.FTZ R172, RZ, R173 ;  /* 0x000000adffac7221 */ /* 0x000fc60000010000 */
[----:B------:R-:W-:Y:S01]  /*27c0*/  FADD.FTZ R177, R174, R177 ;  /* 0x000000b1aeb17221 */ /* 0x000fe20000010000 */
[----:B------:R-:W-:-:S03]  /*27d0*/  FADD.FTZ R172, R175, R172 ;  /* 0x000000acafac7221 */ /* 0x000fc60000010000 */
[----:B---3--:R-:W-:Y:S01]  /*27e0*/  FADD.FTZ R177, R177, R168 ;  /* 0x000000a8b1b17221 */ /* 0x008fe20000010000 */
[----:B------:R-:W-:Y:S02]  /*27f0*/  FADD.FTZ R168, R172, R169 ;  /* 0x000000a9aca87221 */ /* 0x000fe40000010000 */
[----:B------:R-:W1:Y:S01]  /*2800*/  LDS.128 R172, [UR5] ;  /* 0x00000005ffac7984 */ /* 0x000e620008000c00 */
[----:B------:R-:W-:Y:S01]  /*2810*/  FADD.FTZ R169, R170, R177 ;  /* 0x000000b1aaa97221 */ /* 0x000fe20000010000 */
[----:B------:R-:W-:Y:S01]  /*2820*/  FADD.FTZ R168, R171, R168 ;  /* 0x000000a8aba87221 */ /* 0x000fe20000010000 */
[----:B------:R-:W-:Y:S01]  /*2830*/  SHF.R.S32.HI R170, RZ, 0x1f, R249 ;  /* 0x0000001fffaa7819 */ /* 0x000fe200000114f9 */
[----:B------:R-:W3:Y:S03]  /*2840*/  LDS.128 R176, [UR10] ;  /* 0x0000000affb07984 */ /* 0x000ee60008000c00 */
[----:B------:R-:W-:-:S04]  /*2850*/  LEA.HI R170, R170, R249, RZ, 0x2 ;  /* 0x000000f9aaaa7211 */ /* 0x000fc800078f10ff */
[----:B------:R-:W-:Y:S01]  /*2860*/  LEA.HI.SX32 R170, R170, R225, 0x1e ;  /* 0x000000e1aaaa7211 */ /* 0x000fe200078ff2ff */
[----:B-1----:R-:W-:Y:S01]  /*2870*/  FADD.FTZ R169, R169, R172 ;  /* 0x000000aca9a97221 */ /* 0x002fe20000010000 */
        /* <DEDUP_REMOVED lines=10> */
[C---:B--2---:R-:W-:Y:S02]  /*2920*/  @P1 PRMT R240, R208.reuse, 0x7610, R240 ;  /* 0x00007610d0f01816 */ /* 0x044fe400000000f0 */
[----:B------:R-:W-:Y:S02]  /*2930*/  @P1 SHF.R.U64 R208, R208, 0x10, R209 ;  /* 0x00000010d0d01819 */ /* 0x000fe400000012d1 */
        /* <DEDUP_REMOVED lines=12> */
[----:B-----5:R-:W-:Y:S02]  /*2a00*/  LOP3.LUT P2, RZ, R250, 0xff, RZ, 0xc0, !PT ;  /* 0x000000fffaff7812 */ /* 0x020fe4000784c0ff */
[----:B------:R-:W-:Y:S01]  /*2a10*/  ISETP.GT.AND P0, PT, R235, RZ, PT ;  /* 0x000000ffeb00720c */ /* 0x000fe20003f04270 */
[----:B------:R-:W-:-:S04]  /*2a20*/  FADD.FTZ R169, R222, -R169 ;  /* 0x800000a9dea97221 */ /* 0x000fc80000010000 */
[----:B------:R-:W-:-:S05]  /*2a30*/  FMUL.FTZ R169, R236, R169 ;  /* 0x000000a9eca97220 */ /* 0x000fca0000410000 */
[----:B------:R-:W-:Y:S02]  /*2a40*/  FSEL R169, R169, RZ, P0 ;  /* 0x000000ffa9a97208 */ /* 0x000fe40000000000 */
[----:B------:R-:W-:-:S03]  /*2a50*/  @P2 SHF.L.U32 R168, R240, 0x10, RZ ;  /* 0x00000010f0a82819 */ /* 0x000fc600000006ff */
[----:B------:R-:W-:-:S04]  /*2a60*/  FMUL.FTZ R169, R169, UR17 ;  /* 0x00000011a9a97c20 */ /* 0x000fc80008410000 */
[----:B------:R-:W-:Y:S01]  /*2a70*/  FMUL.FTZ R173, R169, UR16 ;  /* 0x00000010a9ad7c20 */ /* 0x000fe20008410000 */
[----:B------:R-:W-:-:S03]  /*2a80*/  IMAD.MOV.U32 R169, RZ, RZ, RZ ;  /* 0x000000ffffa97224 */ /* 0x000fc600078e00ff */
[----:B------:R-:W-:Y:S01]  /*2a90*/  @P2 FMUL.FTZ R169, R173, R168 ;  /* 0x000000a8ada92220 */ /* 0x000fe20000410000 */
[----:B------:R-:W-:-:S03]  /*2aa0*/  FMUL.FTZ R168, R28, R173 ;  /* 0x000000ad1ca87220 */ /* 0x000fc60000410000 */
[----:B------:R-:W-:Y:S02]  /*2ab0*/  FADD.FTZ R164, R164, R169 ;  /* 0x000000a9a4a47221 */ /* 0x000fe40000010000 */
[----:B------:R-:W-:-:S04]  /*2ac0*/  FSEL R168, R168, RZ, P2 ;  /* 0x000000ffa8a87208 */ /* 0x000fc80001000000 */
[----:B------:R-:W-:-:S04]  /*2ad0*/  F2FP.BF16.F32.PACK_AB R168, RZ, R168 ;  /* 0x000000a8ffa8723e */ /* 0x000fc800000010ff */
[----:B------:R-:W-:-:S07]  /*2ae0*/  PRMT R233, R168, 0x7610, R233 ;  /* 0x00007610a8e97816 */ /* 0x000fce00000000e9 */
.L_x_3825:
[----:B------:R-:W-:Y:S05]  /*2af0*/  @!P1 BRA `(.L_x_3826) ;  /* 0x0000000000409947 */ /* 0x000fea0003800000 */
[----:B------:R-:W-:Y:S01]  /*2b00*/  FFMA.FTZ R168, R224, R171, R172 ;  /* 0x000000abe0a87223 */ /* 0x000fe200000100ac */
[----:B------:R-:W-:Y:S02]  /*2b10*/  ISETP.GT.AND P2, PT, R235, RZ, PT ;  /* 0x000000ffeb00720c */ /* 0x000fe40003f44270 */
[----:B-----5:R-:W-:Y:S01]  /*2b20*/  LOP3.LUT P0, RZ, R250, 0xff00, RZ, 0xc0, !PT ;  /* 0x0000ff00faff7812 */ /* 0x020fe2000780c0ff */
[----:B------:R-:W-:Y:S01]  /*2b30*/  FADD.FTZ R169, R221, -R168 ;  /* 0x800000a8dda97221 */ /* 0x000fe20000010000 */
[----:B------:R-:W-:-:S03]  /*2b40*/  HFMA2 R168, -RZ, RZ, 0, 0 ;  /* 0x00000000ffa87431 */ /* 0x000fc600000001ff */
[----:B------:R-:W-:-:S05]  /*2b50*/  FMUL.FTZ R169, R236, R169 ;  /* 0x000000a9eca97220 */ /* 0x000fca0000410000 */
[----:B------:R-:W-:-:S05]  /*2b60*/  FSEL R169, R169, RZ, P2 ;  /* 0x000000ffa9a97208 */ /* 0x000fca0001000000 */
[----:B------:R-:W-:-:S04]  /*2b70*/  FMUL.FTZ R169, R169, UR17 ;  /* 0x00000011a9a97c20 */ /* 0x000fc80008410000 */
[----:B------:R-:W-:Y:S01]  /*2b80*/  FMUL.FTZ R174, R169, UR16 ;  /* 0x00000010a9ae7c20 */ /* 0x000fe20008410000 */
[----:B------:R-:W-:-:S05]  /*2b90*/  @P0 SHF.L.U32 R169, R246, 0x10, RZ ;  /* 0x00000010f6a90819 */ /* 0x000fca00000006ff */
[----:B------:R-:W-:Y:S01]  /*2ba0*/  @P0 FMUL.FTZ R168, R174, R169 ;  /* 0x000000a9aea80220 */ /* 0x000fe20000410000 */
[----:B------:R-:W-:-:S03]  /*2bb0*/  FMUL.FTZ R169, R29, R174 ;  /* 0x000000ae1da97220 */ /* 0x000fc60000410000 */
[----:B------:R-:W-:Y:S02]  /*2bc0*/  FADD.FTZ R165, R165, R168 ;  /* 0x000000a8a5a57221 */ /* 0x000fe40000010000 */
[----:B------:R-:W-:-:S04]  /*2bd0*/  FSEL R169, R169, RZ, P0 ;  /* 0x000000ffa9a97208 */ /* 0x000fc80000000000 */
[----:B------:R-:W-:-:S04]  /*2be0*/  F2FP.BF16.F32.PACK_AB R169, RZ, R169 ;  /* 0x000000a9ffa9723e */ /* 0x000fc800000010ff */
[----:B------:R-:W-:-:S07]  /*2bf0*/  PRMT R226, R169, 0x7610, R226 ;  /* 0x00007610a9e27816 */ /* 0x000fce00000000e2 */
.L_x_3826:
        /* <DEDUP_REMOVED lines=10> */
[----:B------:R-:W-:-:S03]  /*2ca0*/  MOV R169, RZ ;  /* 0x000000ff00a97202 */ /* 0x000fc60000000f00 */
[----:B------:R-:W-:Y:S01]  /*2cb0*/  @P0 FMUL.FTZ R169, R173, R168 ;  /* 0x000000a8ada90220 */ /* 0x000fe20000410000 */
[----:B------:R-:W-:-:S03]  /*2cc0*/  FMUL.FTZ R168, R30, R173 ;  /* 0x000000ad1ea87220 */ /* 0x000fc60000410000 */
[----:B------:R-:W-:Y:S02]  /*2cd0*/  FADD.FTZ R166, R166, R169 ;  /* 0x000000a9a6a67221 */ /* 0x000fe40000010000 */
[----:B------:R-:W-:-:S04]  /*2ce0*/  FSEL R168, R168, RZ, P0 ;  /* 0x000000ffa8a87208 */ /* 0x000fc80000000000 */
[----:B------:R-:W-:-:S04]  /*2cf0*/  F2FP.BF16.F32.PACK_AB R168, RZ, R168 ;  /* 0x000000a8ffa8723e */ /* 0x000fc800000010ff */
[----:B------:R-:W-:-:S07]  /*2d00*/  PRMT R227, R168, 0x7610, R227 ;  /* 0x00007610a8e37816 */ /* 0x000fce00000000e3 */
.L_x_3827:
[----:B------:R-:W-:Y:S05]  /*2d10*/  @!P1 BRA `(.L_x_3828) ;  /* 0x0000000c00a49947 */ /* 0x000fea0003800000 */
[----:B------:R-:W-:Y:S01]  /*2d20*/  FFMA.FTZ R169, R220, R171, R172 ;  /* 0x000000abdca97223 */ /* 0x000fe200000100ac */
[----:B------:R-:W-:Y:S01]  /*2d30*/  ISETP.GT.AND P2, PT, R235, RZ, PT ;  /* 0x000000ffeb00720c */ /* 0x000fe20003f44270 */
[----:B------:R-:W-:Y:S01]  /*2d40*/  HFMA2 R168, -RZ, RZ, 0, 0 ;  /* 0x00000000ffa87431 */ /* 0x000fe200000001ff */
[----:B-----5:R-:W-:Y:S01]  /*2d50*/  ISETP.GE.U32.AND P0, PT, R250, 0x1000000, PT ;  /* 0x01000000fa00780c */ /* 0x020fe20003f06070 */
[----:B------:R-:W-:-:S04]  /*2d60*/  FADD.FTZ R169, R218, -R169 ;  /* 0x800000a9daa97221 */ /* 0x000fc80000010000 */
        /* <DEDUP_REMOVED lines=10> */
[----:B------:R-:W-:Y:S01]  /*2e10*/  PRMT R228, R169, 0x7610, R228 ;  /* 0x00007610a9e47816 */ /* 0x000fe200000000e4 */
[----:B------:R-:W-:Y:S06]  /*2e20*/  BRA `(.L_x_3828) ;  /* 0x0000000c00607947 */ /* 0x000fec0003800000 */
.L_x_3824:
[-CC-:B------:R-:W-:Y:S01]  /*2e30*/  FFMA.FTZ R169, R3, R171.reuse, R172.reuse ;  /* 0x000000ab03a97223 */ /* 0x180fe200000100ac */
        /* <DEDUP_REMOVED lines=23> */
.L_x_3829:
        /* <DEDUP_REMOVED lines=14> */
[----:B------:R-:W-:-:S04]  /*3090*/  F2FP.BF16.F32.PACK_AB R169, RZ, R169 ;  /* 0x000000a9ffa9723e */ /* 0x000fc800000010ff */
[----:B------:R-:W-:-:S07]  /*30a0*/  PRMT R226, R169, 0x7610, R226 ;  /* 0x00007610a9e27816 */ /* 0x000fce00000000e2 */
.L_x_3830:
[----:B------:R-:W-:Y:S02]  /*30b0*/  F2FP.BF16.F32.PACK_AB R230, RZ, R173 ;  /* 0x000000adffe6723e */ /* 0x000fe400000010ff */
[----:B------:R-:W-:Y:S02]  /*30c0*/  FSEL R174, R177, RZ, P0 ;  /* 0x000000ffb1ae7208 */ /* 0x000fe40000000000 */
        /* <DEDUP_REMOVED lines=13> */
.L_x_3831:
[----:B------:R-:W-:Y:S02]  /*31a0*/  F2FP.BF16.F32.PACK_AB R173, RZ, R173 ;  /* 0x000000adffad723e */ /* 0x000fe400000010ff */
[----:B------:R-:W-:Y:S02]  /*31b0*/  F2FP.BF16.F32.PACK_AB R232, RZ, R174 ;  /* 0x000000aeffe8723e */ /* 0x000fe400000010ff */
[----:B------:R-:W-:Y:S01]  /*31c0*/  PRMT R231, R173, 0x7610, R231 ;  /* 0x00007610ade77816 */ /* 0x000fe200000000e7 */
[----:B------:R-:W-:Y:S06]  /*31d0*/  @!P1 BRA `(.L_x_3828) ;  /* 0x0000000800749947 */ /* 0x000fec0003800000 */
        /* <DEDUP_REMOVED lines=10> */
[----:B------:R-:W-:Y:S01]  /*3280*/  PRMT R228, R169, 0x7610, R228 ;  /* 0x00007610a9e47816 */ /* 0x000fe200000000e4 */
[----:B------:R-:W-:Y:S06]  /*3290*/  BRA `(.L_x_3828) ;  /* 0x0000000800447947 */ /* 0x000fec0003800000 */
.L_x_3823:
        /* <DEDUP_REMOVED lines=8> */
[----:B-----5:R-:W-:-:S03]  /*3320*/  LOP3.LUT P2, RZ, R250, 0xff, RZ, 0xc0, !PT ;  /* 0x000000fffaff7812 */ /* 0x020fc6000784c0ff */
[----:B------:R-:W-:Y:S01]  /*3330*/  @P0 FADD.FTZ R168, R222, -R169 ;  /* 0x800000a9dea80221 */ /* 0x000fe20000010000 */
[----:B------:R-:W-:-:S05]  /*3340*/  SHF.L.U32 R169, R206, 0x10, RZ ;  /* 0x00000010cea97819 */ /* 0x000fca00000006ff */
[----:B------:R-:W-:-:S04]  /*3350*/  @P0 FFMA.FTZ R169, R236, R168, R169 ;  /* 0x000000a8eca90223 */ /* 0x000fc800000100a9 */
[----:B------:R-:W-:Y:S01]  /*3360*/  FMUL.FTZ R169, R169, UR17 ;  /* 0x00000011a9a97c20 */ /* 0x000fe20008410000 */
[----:B------:R-:W-:-:S03]  /*3370*/  @P2 SHF.L.U32 R168, R240, 0x10, RZ ;  /* 0x00000010f0a82819 */ /* 0x000fc600000006ff */
[----:B------:R-:W-:Y:S01]  /*3380*/  FMUL.FTZ R173, R169, UR16 ;  /* 0x00000010a9ad7c20 */ /* 0x000fe20008410000 */
[----:B------:R-:W-:-:S03]  /*3390*/  IMAD.MOV.U32 R169, RZ, RZ, RZ ;  /* 0x000000ffffa97224 */ /* 0x000fc600078e00ff */
[-C--:B------:R-:W-:Y:S01]  /*33a0*/  @P2 FMUL.FTZ R169, R168, R173.reuse ;  /* 0x000000ada8a92220 */ /* 0x080fe20000410000 */
[----:B------:R-:W-:-:S03]  /*33b0*/  FMUL.FTZ R168, R28, R173 ;  /* 0x000000ad1ca87220 */ /* 0x000fc60000410000 */
[----:B------:R-:W-:Y:S02]  /*33c0*/  FADD.FTZ R164, R164, R169 ;  /* 0x000000a9a4a47221 */ /* 0x000fe40000010000 */
[----:B------:R-:W-:-:S04]  /*33d0*/  FSEL R168, R168, RZ, P2 ;  /* 0x000000ffa8a87208 */ /* 0x000fc80001000000 */
[----:B------:R-:W-:-:S04]  /*33e0*/  F2FP.BF16.F32.PACK_AB R168, RZ, R168 ;  /* 0x000000a8ffa8723e */ /* 0x000fc800000010ff */
[----:B------:R-:W-:-:S07]  /*33f0*/  PRMT R233, R168, 0x7610, R233 ;  /* 0x00007610a8e97816 */ /* 0x000fce00000000e9 */
.L_x_3833:
[----:B------:R-:W-:Y:S05]  /*3400*/  @!P1 BRA `(.L_x_3834) ;  /* 0x0000000000409947 */ /* 0x000fea0003800000 */
[----:B-----5:R-:W-:Y:S01]  /*3410*/  SHF.R.U64 R169, R206, 0x10, R207 ;  /* 0x00000010cea97819 */ /* 0x020fe200000012cf */
[----:B------:R-:W-:Y:S01]  /*3420*/  @P0 FFMA.FTZ R168, R224, R171, R172 ;  /* 0x000000abe0a80223 */ /* 0x000fe200000100ac */
[----:B------:R-:W-:Y:S02]  /*3430*/  LOP3.LUT P2, RZ, R250, 0xff00, RZ, 0xc0, !PT ;  /* 0x0000ff00faff7812 */ /* 0x000fe4000784c0ff */
[----:B------:R-:W-:Y:S01]  /*3440*/  SHF.L.U32 R169, R169, 0x10, RZ ;  /* 0x00000010a9a97819 */ /* 0x000fe200000006ff */
[----:B------:R-:W-:-:S04]  /*3450*/  @P0 FADD.FTZ R168, R221, -R168 ;  /* 0x800000a8dda80221 */ /* 0x000fc80000010000 */
[----:B------:R-:W-:Y:S01]  /*3460*/  @P0 FFMA.FTZ R169, R236, R168, R169 ;  /* 0x000000a8eca90223 */ /* 0x000fe200000100a9 */
[----:B------:R-:W-:-:S03]  /*3470*/  HFMA2 R168, -RZ, RZ, 0, 0 ;  /* 0x00000000ffa87431 */ /* 0x000fc600000001ff */
[----:B------:R-:W-:-:S04]  /*3480*/  FMUL.FTZ R169, R169, UR17 ;  /* 0x00000011a9a97c20 */ /* 0x000fc80008410000 */
[----:B------:R-:W-:Y:S01]  /*3490*/  FMUL.FTZ R174, R169, UR16 ;  /* 0x00000010a9ae7c20 */ /* 0x000fe20008410000 */
[----:B------:R-:W-:-:S05]  /*34a0*/  @P2 SHF.L.U32 R169, R246, 0x10, RZ ;  /* 0x00000010f6a92819 */ /* 0x000fca00000006ff */
[-C--:B------:R-:W-:Y:S01]  /*34b0*/  @P2 FMUL.FTZ R168, R169, R174.reuse ;  /* 0x000000aea9a82220 */ /* 0x080fe20000410000 */
[----:B------:R-:W-:-:S03]  /*34c0*/  FMUL.FTZ R169, R29, R174 ;  /* 0x000000ae1da97220 */ /* 0x000fc60000410000 */
[----:B------:R-:W-:Y:S02]  /*34d0*/  FADD.FTZ R165, R165, R168 ;  /* 0x000000a8a5a57221 */ /* 0x000fe40000010000 */
[----:B------:R-:W-:-:S04]  /*34e0*/  FSEL R169, R169, RZ, P2 ;  /* 0x000000ffa9a97208 */ /* 0x000fc80001000000 */
[----:B------:R-:W-:-:S04]  /*34f0*/  F2FP.BF16.F32.PACK_AB R169, RZ, R169 ;  /* 0x000000a9ffa9723e */ /* 0x000fc800000010ff */
[----:B------:R-:W-:-:S07]  /*3500*/  PRMT R226, R169, 0x7610, R226 ;  /* 0x00007610a9e27816 */ /* 0x000fce00000000e2 */
.L_x_3834:
[----:B------:R-:W-:Y:S05]  /*3510*/  @!P1 BRA `(.L_x_3835) ;  /* 0x00000000003c9947 */ /* 0x000fea0003800000 */
[----:B------:R-:W-:Y:S01]  /*3520*/  @P0 FFMA.FTZ R168, R223, R171, R172 ;  /* 0x000000abdfa80223 */ /* 0x000fe200000100ac */
[----:B-----5:R-:W-:Y:S02]  /*3530*/  LOP3.LUT P2, RZ, R250, 0xff0000, RZ, 0xc0, !PT ;  /* 0x00ff0000faff7812 */ /* 0x020fe4000784c0ff */
[----:B------:R-:W-:Y:S01]  /*3540*/  SHF.L.U32 R169, R207, 0x10, RZ ;  /* 0x00000010cfa97819 */ /* 0x000fe200000006ff */
[----:B------:R-:W-:-:S04]  /*3550*/  @P0 FADD.FTZ R168, R219, -R168 ;  /* 0x800000a8dba80221 */ /* 0x000fc80000010000 */
[----:B------:R-:W-:-:S04]  /*3560*/  @P0 FFMA.FTZ R169, R236, R168, R169 ;  /* 0x000000a8eca90223 */ /* 0x000fc800000100a9 */
[----:B------:R-:W-:Y:S02]  /*3570*/  FMUL.FTZ R169, R169, UR17 ;  /* 0x00000011a9a97c20 */ /* 0x000fe40008410000 */
[----:B------:R-:W-:Y:S02]  /*3580*/  @P2 SHF.L.U32 R168, R245, 0x10, RZ ;  /* 0x00000010f5a82819 */ /* 0x000fe400000006ff */
[----:B------:R-:W-:Y:S01]  /*3590*/  FMUL.FTZ R173, R169, UR16 ;  /* 0x00000010a9ad7c20 */ /* 0x000fe20008410000 */
[----:B------:R-:W-:-:S03]  /*35a0*/  MOV R169, RZ ;  /* 0x000000ff00a97202 */ /* 0x000fc60000000f00 */
[-C--:B------:R-:W-:Y:S01]  /*35b0*/  @P2 FMUL.FTZ R169, R168, R173.reuse ;  /* 0x000000ada8a92220 */ /* 0x080fe20000410000 */
[----:B------:R-:W-:-:S03]  /*35c0*/  FMUL.FTZ R168, R30, R173 ;  /* 0x000000ad1ea87220 */ /* 0x000fc60000410000 */
[----:B------:R-:W-:Y:S02]  /*35d0*/  FADD.FTZ R166, R166, R169 ;  /* 0x000000a9a6a67221 */ /* 0x000fe40000010000 */
[----:B------:R-:W-:-:S04]  /*35e0*/  FSEL R168, R168, RZ, P2 ;  /* 0x000000ffa8a87208 */ /* 0x000fc80001000000 */
[----:B------:R-:W-:-:S04]  /*35f0*/  F2FP.BF16.F32.PACK_AB R168, RZ, R168 ;  /* 0x000000a8ffa8723e */ /* 0x000fc800000010ff */
[----:B------:R-:W-:-:S07]  /*3600*/  PRMT R227, R168, 0x7610, R227 ;  /* 0x00007610a8e37816 */ /* 0x000fce00000000e3 */
.L_x_3835:
[----:B------:R-:W-:Y:S05]  /*3610*/  @!P1 BRA `(.L_x_3828) ;  /* 0x0000000400649947 */ /* 0x000fea0003800000 */
[----:B-----5:R-:W-:Y:S01]  /*3620*/  SHF.R.U32.HI R169, RZ, 0x10, R207 ;  /* 0x00000010ffa97819 */ /* 0x020fe200000116cf */
[----:B------:R-:W-:Y:S01]  /*3630*/  @P0 FFMA.FTZ R173, R220, R171, R172 ;  /* 0x000000abdcad0223 */ /* 0x000fe200000100ac */
[----:B------:R-:W-:Y:S01]  /*3640*/  ISETP.GE.U32.AND P2, PT, R250, 0x1000000, PT ;  /* 0x01000000fa00780c */ /* 0x000fe20003f46070 */
[----:B------:R-:W-:Y:S01]  /*3650*/  HFMA2 R168, -RZ, RZ, 0, 0 ;  /* 0x00000000ffa87431 */ /* 0x000fe200000001ff */
[----:B------:R-:W-:Y:S01]  /*3660*/  SHF.L.U32 R169, R169, 0x10, RZ ;  /* 0x00000010a9a97819 */ /* 0x000fe200000006ff */
[----:B------:R-:W-:-:S04]  /*3670*/  @P0 FADD.FTZ R173, R218, -R173 ;  /* 0x800000addaad0221 */ /* 0x000fc80000010000 */
[----:B------:R-:W-:-:S04]  /*3680*/  @P0 FFMA.FTZ R169, R236, R173, R169 ;  /* 0x000000adeca90223 */ /* 0x000fc800000100a9 */
        /* <DEDUP_REMOVED lines=10> */
.L_x_3832:
[----:B------:R-:W-:Y:S01]  /*3730*/  ISETP.GT.AND P0, PT, R235, RZ, PT ;  /* 0x000000ffeb00720c */ /* 0x000fe20003f04270 */
[----:B------:R-:W-:Y:S01]  /*3740*/  @P2 FFMA.FTZ R169, R3, R171, R172 ;  /* 0x000000ab03a92223 */ /* 0x000fe200000100ac */
[C---:B-----5:R-:W-:Y:S02]  /*3750*/  SHF.R.U64 R175, R206.reuse, 0x10, R207 ;  /* 0x00000010ceaf7819 */ /* 0x060fe400000012cf */
[----:B------:R-:W-:Y:S01]  /*3760*/  SHF.L.U32 R177, R206, 0x10, RZ ;  /* 0x00000010ceb17819 */ /* 0x000fe200000006ff */
[----:B------:R-:W-:Y:S01]  /*3770*/  @P2 FADD.FTZ R169, R222, -R169 ;  /* 0x800000a9dea92221 */ /* 0x000fe20000010000 */
[----:B------:R-:W-:Y:S02]  /*3780*/  SHF.L.U32 R175, R175, 0x10, RZ ;  /* 0x00000010afaf7819 */ /* 0x000fe400000006ff */
[----:B------:R-:W-:Y:S01]  /*3790*/  SHF.L.U32 R173, R207, 0x10, RZ ;  /* 0x00000010cfad7819 */ /* 0x000fe200000006ff */
[----:B------:R-:W-:Y:S01]  /*37a0*/  @P2 FFMA.FTZ R177, R236, R169, R177 ;  /* 0x000000a9ecb12223 */ /* 0x000fe200000100b1 */
[----:B------:R-:W-:-:S03]  /*37b0*/  SHF.R.U32.HI R169, RZ, 0x10, R207 ;  /* 0x00000010ffa97819 */ /* 0x000fc600000116cf */
[-CC-:B------:R-:W-:Y:S01]  /*37c0*/  @P0 FFMA.FTZ R168, R224, R171.reuse, R172.reuse ;  /* 0x000000abe0a80223 */ /* 0x180fe200000100ac */
[----:B------:R-:W-:Y:S01]  /*37d0*/  @P0 FFMA.FTZ R179, R220, R171, R172 ;  /* 0x000000abdcb30223 */ /* 0x000fe200000100ac */
[----:B------:R-:W-:Y:S02]  /*37e0*/  SHF.L.U32 R169, R169, 0x10, RZ ;  /* 0x00000010a9a97819 */ /* 0x000fe400000006ff */
[----:B------:R-:W-:Y:S01]  /*37f0*/  @P0 FADD.FTZ R168, R221, -R168 ;  /* 0x800000a8dda80221 */ /* 0x000fe20000010000 */
[----:B------:R-:W-:Y:S01]  /*3800*/  @P0 FADD.FTZ R174, R218, -R179 ;  /* 0x800000b3daae0221 */ /* 0x000fe20000010000 */
[----:B------:R-:W-:Y:S02]  /*3810*/  F2FP.BF16.F32.PACK_AB R229, RZ, R177 ;  /* 0x000000b1ffe5723e */ /* 0x000fe400000010ff */
[C---:B------:R-:W-:Y:S01]  /*3820*/  @P0 FFMA.FTZ R175, R236.reuse, R168, R175 ;  /* 0x000000a8ecaf0223 */ /* 0x040fe200000100af */
[----:B------:R-:W-:Y:S01]  /*3830*/  @P0 FFMA.FTZ R168, R223, R171, R172 ;  /* 0x000000abdfa80223 */ /* 0x000fe200000100ac */
[----:B------:R-:W-:-:S03]  /*3840*/  @P0 FFMA.FTZ R169, R236, R174, R169 ;  /* 0x000000aeeca90223 */ /* 0x000fc600000100a9 */
[----:B------:R-:W-:Y:S01]  /*3850*/  @P0 FADD.FTZ R168, R219, -R168 ;  /* 0x800000a8dba80221 */ /* 0x000fe20000010000 */
[----:B------:R-:W-:-:S03]  /*3860*/  F2FP.BF16.F32.PACK_AB R230, RZ, R175 ;  /* 0x000000afffe6723e */ /* 0x000fc600000010ff */
[----:B------:R-:W-:Y:S01]  /*3870*/  @P0 FFMA.FTZ R173, R236, R168, R173 ;  /* 0x000000a8ecad0223 */ /* 0x000fe200000100ad */
[----:B------:R-:W-:Y:S06]  /*3880*/  @!P1 BRA `(.L_x_3836) ;  /* 0x00000000002c9947 */ /* 0x000fec0003800000 */
[----:B------:R-:W-:Y:S01]  /*3890*/  LOP3.LUT P0, RZ, R250, 0xff, RZ, 0xc0, !PT ;  /* 0x000000fffaff7812 */ /* 0x000fe2000780c0ff */
[----:B------:R-:W-:-:S04]  /*38a0*/  FMUL.FTZ R177, R177, UR17 ;  /* 0x00000011b1b17c20 */ /* 0x000fc80008410000 */
[----:B------:R-:W-:Y:S01]  /*38b0*/  FMUL.FTZ R179, R177, UR16 ;  /* 0x00000010b1b37c20 */ /* 0x000fe20008410000 */
[----:B------:R-:W-:-:S07]  /*38c0*/  MOV R177, RZ ;  /* 0x000000ff00b17202 */ /* 0x000fce0000000f00 */
[----:B------:R-:W-:-:S05]  /*38d0*/  @P0 SHF.L.U32 R168, R240, 0x10, RZ ;  /* 0x00000010f0a80819 */ /* 0x000fca00000006ff */
[-C--:B------:R-:W-:Y:S01]  /*38e0*/  @P0 FMUL.FTZ R177, R168, R179.reuse ;  /* 0x000000b3a8b10220 */ /* 0x080fe20000410000 */
[----:B------:R-:W-:-:S03]  /*38f0*/  FMUL.FTZ R168, R28, R179 ;  /* 0x000000b31ca87220 */ /* 0x000fc60000410000 */
[----:B------:R-:W-:Y:S02]  /*3900*/  FADD.FTZ R164, R164, R177 ;  /* 0x000000b1a4a47221 */ /* 0x000fe40000010000 */
[----:B------:R-:W-:-:S04]  /*3910*/  FSEL R168, R168, RZ, P0 ;  /* 0x000000ffa8a87208 */ /* 0x000fc80000000000 */
[----:B------:R-:W-:-:S04]  /*3920*/  F2FP.BF16.F32.PACK_AB R168, RZ, R168 ;  /* 0x000000a8ffa8723e */ /* 0x000fc800000010ff */
[----:B------:R-:W-:-:S07]  /*3930*/  PRMT R233, R168, 0x7610, R233 ;  /* 0x00007610a8e97816 */ /* 0x000fce00000000e9 */
.L_x_3836:
[----:B------:R-:W-:Y:S05]  /*3940*/  @!P1 BRA `(.L_x_3837) ;  /* 0x00000000002c9947 */ /* 0x000fea0003800000 */
[----:B------:R-:W-:Y:S01]  /*3950*/  LOP3.LUT P0, RZ, R250, 0xff00, RZ, 0xc0, !PT ;  /* 0x0000ff00faff7812 */ /* 0x000fe2000780c0ff */
[----:B------:R-:W-:Y:S01]  /*3960*/  FMUL.FTZ R175, R175, UR17 ;  /* 0x00000011afaf7c20 */ /* 0x000fe20008410000 */
[----:B------:R-:W-:-:S03]  /*3970*/  IMAD.MOV.U32 R168, RZ, RZ, RZ ;  /* 0x000000ffffa87224 */ /* 0x000fc600078e00ff */
        /* <DEDUP_REMOVED lines=8> */
.L_x_3837:
[----:B------:R-:W-:Y:S05]  /*3a00*/  @!P1 BRA `(.L_x_3838) ;  /* 0x00000000002c9947 */ /* 0x000fea0003800000 */
[----:B------:R-:W-:Y:S01]  /*3a10*/  LOP3.LUT P0, RZ, R250, 0xff0000, RZ, 0xc0, !PT ;  /* 0x00ff0000faff7812 */ /* 0x000fe2000780c0ff */
        /* <DEDUP_REMOVED lines=10> */
.L_x_3838:
[----:B------:R-:W-:Y:S02]  /*3ac0*/  F2FP.BF16.F32.PACK_AB R173, RZ, R173 ;  /* 0x000000adffad723e */ /* 0x000fe400000010ff */
[----:B------:R-:W-:Y:S02]  /*3ad0*/  F2FP.BF16.F32.PACK_AB R232, RZ, R169 ;  /* 0x000000a9ffe8723e */ /* 0x000fe400000010ff */
[----:B------:R-:W-:Y:S01]  /*3ae0*/  PRMT R231, R173, 0x7610, R231 ;  /* 0x00007610ade77816 */ /* 0x000fe200000000e7 */
[----:B------:R-:W-:Y:S06]  /*3af0*/  @!P1 BRA `(.L_x_3828) ;  /* 0x00000000002c9947 */ /* 0x000fec0003800000 */
[----:B------:R-:W-:Y:S01]  /*3b00*/  ISETP.GE.U32.AND P0, PT, R250, 0x1000000, PT ;  /* 0x01000000fa00780c */ /* 0x000fe20003f06070 */
        /* <DEDUP_REMOVED lines=10> */
.L_x_3828:
[----:B------:R-:W-:Y:S01]  /*3bb0*/  UISETP.NE.U32.AND UP0, UPT, UR4, URZ, UPT ;  /* 0x000000ff0400728c */ /* 0x000fe2000bf05070 */
[----:B------:R-:W-:-:S03]  /*3bc0*/  ISETP.NE.U32.AND P0, PT, RZ, UR6, PT ;  /* 0x00000006ff007c0c */ /* 0x000fc6000bf05070 */
[----:B------:R-:W-:Y:S01]  /*3bd0*/  UISETP.NE.AND.EX UP0, UPT, UR5, URZ, UPT, UP0 ;  /* 0x000000ff0500728c */ /* 0x000fe2000bf05300 */
[----:B------:R-:W-:-:S08]  /*3be0*/  ISETP.NE.AND.EX P0, PT, R248, RZ, PT, P0 ;  /* 0x000000fff800720c */ /* 0x000fd00003f05300 */
        /* <DEDUP_REMOVED lines=9> */
.L_x_3839:
        /* <DEDUP_REMOVED lines=9> */
.L_x_3840:
[----:B------:R-:W-:Y:S05]  /*3d10*/  @!P1 BRA `(.L_x_3841) ;  /* 0x0000000000209947 */ /* 0x000fea0003800000 */
[----:B-12---:R-:W1:Y:S01]  /*3d20*/  LDC.64 R168, c[0x0][0x390] ;  /* 0x0000e400ffa87b82 */ /* 0x006e620000000a00 */
[----:B------:R-:W-:-:S05]  /*3d30*/  IADD3 R173, PT, PT, R238, 0x100, RZ ;  /* 0x00000100eead7810 */ /* 0x000fca0007ffe0ff */
[----:B-1----:R-:W-:-:S06]  /*3d40*/  IMAD.WIDE.U32 R168, R173, 0x8, R168 ;  /* 0x00000008ada87825 */ /* 0x002fcc00078e00a8 */
[----:B------:R-:W2:Y:S02]  /*3d50*/  LDG.E.64 R168, desc[UR12][R168.64] ;  /* 0x0000000ca8a87981 */ /* 0x000ea4000c1e1b00 */
[C-C-:B--2---:R-:W-:Y:S02]  /*3d60*/  SHF.R.U64 R246, R168.reuse, 0x10, R169.reuse ;  /* 0x00000010a8f67819 */ /* 0x144fe400000012a9 */
[----:B------:R-:W-:Y:S02]  /*3d70*/  PRMT R240, R168, 0x7610, R240 ;  /* 0x00007610a8f07816 */ /* 0x000fe400000000f0 */
[----:B------:R-:W-:Y:S02]  /*3d80*/  SHF.R.U32.HI R244, RZ, 0x10, R169 ;  /* 0x00000010fff47819 */ /* 0x000fe400000116a9 */
[----:B------:R-:W-:-:S07]  /*3d90*/  PRMT R245, R169, 0x7610, R245 ;  /* 0x00007610a9f57816 */ /* 0x000fce00000000f5 */
.L_x_3841:
[----:B------:R-:W-:Y:S05]  /*3da0*/  @!P0 BRA `(.L_x_3842) ;  /* 0x0000000800388947 */ /* 0x000fea0003800000 */
[----:B------:R-:W-:Y:S05]  /*3db0*/  BRA.U !UP0, `(.L_x_3843) ;  /* 0x0000000508247547 */ /* 0x000fea000b800000 */
[----:B------:R-:W-:Y:S02]  /*3dc0*/  ISETP.GT.AND P2, PT, R235, RZ, PT ;  /* 0x000000ffeb00720c */ /* 0x000fe40003f44270 */
[C---:B-12--5:R-:W-:Y:S02]  /*3dd0*/  SHF.R.U64 R175, R204.reuse, 0x10, R205 ;  /* 0x00000010ccaf7819 */ /* 0x066fe400000012cd */
[----:B------:R-:W-:Y:S02]  /*3de0*/  SHF.L.U32 R177, R204, 0x10, RZ ;  /* 0x00000010ccb17819 */ /* 0x000fe400000006ff */
[----:B------:R-:W-:Y:S02]  /*3df0*/  SHF.L.U32 R175, R175, 0x10, RZ ;  /* 0x00000010afaf7819 */ /* 0x000fe400000006ff */
[----:B------:R-:W-:-:S05]  /*3e00*/  SHF.L.U32 R173, R205, 0x10, RZ ;  /* 0x00000010cdad7819 */ /* 0x000fca00000006ff */
        /* <DEDUP_REMOVED lines=8> */
[----:B------:R-:W-:Y:S01]  /*3e90*/  SHF.R.U32.HI R169, RZ, 0x10, R205 ;  /* 0x00000010ffa97819 */ /* 0x000fe200000116cd */
[----:B------:R-:W-:-:S02]  /*3ea0*/  @P2 FFMA.FTZ R168, R215, R171, R172 ;  /* 0x000000abd7a82223 */ /* 0x000fc400000100ac */
[----:B------:R-:W-:Y:S02]  /*3eb0*/  F2FP.BF16.F32.PACK_AB R229, RZ, R177 ;  /* 0x000000b1ffe5723e */ /* 0x000fe400000010ff */
[----:B------:R-:W-:Y:S01]  /*3ec0*/  SHF.L.U32 R169, R169, 0x10, RZ ;  /* 0x00000010a9a97819 */ /* 0x000fe200000006ff */
[----:B------:R-:W-:Y:S01]  /*3ed0*/  @P2 FADD.FTZ R168, R211, -R168 ;  /* 0x800000a8d3a82221 */ /* 0x000fe20000010000 */
[----:B------:R-:W-:-:S03]  /*3ee0*/  F2FP.BF16.F32.PACK_AB R230, RZ, R175 ;  /* 0x000000afffe6723e */ /* 0x000fc600000010ff */
[C---:B------:R-:W-:Y:S01]  /*3ef0*/  @P2 FFMA.FTZ R173, R236.reuse, R168, R173 ;  /* 0x000000a8ecad2223 */ /* 0x040fe200000100ad */
[----:B------:R-:W-:Y:S01]  /*3f00*/  @P2 FFMA.FTZ R169, R236, R174, R169 ;  /* 0x000000aeeca92223 */ /* 0x000fe200000100a9 */
[----:B------:R-:W-:Y:S06]  /*3f10*/  @!P1 BRA `(.L_x_3844) ;  /* 0x00000000002c9947 */ /* 0x000fec0003800000 */
        /* <DEDUP_REMOVED lines=11> */
.L_x_3844:
[----:B------:R-:W-:Y:S05]  /*3fd0*/  @!P1 BRA `(.L_x_3845) ;  /* 0x00000000002c9947 */ /* 0x000fea0003800000 */
        /* <DEDUP_REMOVED lines=11> */
.L_x_3845:
        /* <DEDUP_REMOVED lines=12> */
.L_x_3846:
[----:B------:R-:W-:Y:S02]  /*4150*/  F2FP.BF16.F32.PACK_AB R173, RZ, R173 ;  /* 0x000000adffad723e */ /* 0x000fe400000010ff */
[----:B------:R-:W-:Y:S02]  /*4160*/  F2FP.BF16.F32.PACK_AB R232, RZ, R169 ;  /* 0x000000a9ffe8723e */ /* 0x000fe400000010ff */
[----:B------:R-:W-:Y:S01]  /*4170*/  PRMT R231, R173, 0x7610, R231 ;  /* 0x00007610ade77816 */ /* 0x000fe200000000e7 */
[----:B------:R-:W-:Y:S06]  /*4180*/  @!P1 BRA `(.L_x_3847) ;  /* 0x0000000c00749947 */ /* 0x000fec0003800000 */
[----:B------:R-:W-:Y:S01]  /*4190*/  ISETP.GE.U32.AND P2, PT, R247, 0x1000000, PT ;  /* 0x01000000f700780c */ /* 0x000fe20003f46070 */
        /* <DEDUP_REMOVED lines=11> */
.L_x_3843:
[----:B------:R-:W-:Y:S01]  /*4250*/  ISETP.GT.AND P2, PT, R235, RZ, PT ;  /* 0x000000ffeb00720c */ /* 0x000fe20003f44270 */
[----:B------:R-:W-:-:S12]  /*4260*/  @!P1 BRA `(.L_x_3848) ;  /* 0x00000000003c9947 */ /* 0x000fd80003800000 */
[----:B-12---:R-:W-:Y:S01]  /*4270*/  @P2 FFMA.FTZ R169, R217, R171, R172 ;  /* 0x000000abd9a92223 */ /* 0x006fe200000100ac */
[----:B-----5:R-:W-:-:S03]  /*4280*/  LOP3.LUT P3, RZ, R247, 0xff, RZ, 0xc0, !PT ;  /* 0x000000fff7ff7812 */ /* 0x020fc6000786c0ff */
[----:B------:R-:W-:Y:S01]  /*4290*/  @P2 FADD.FTZ R168, R214, -R169 ;  /* 0x800000a9d6a82221 */ /* 0x000fe20000010000 */
[----:B------:R-:W-:-:S05]  /*42a0*/  SHF.L.U32 R169, R204, 0x10, RZ ;  /* 0x00000010cca97819 */ /* 0x000fca00000006ff */
[----:B------:R-:W-:-:S04]  /*42b0*/  @P2 FFMA.FTZ R169, R236, R168, R169 ;  /* 0x000000a8eca92223 */ /* 0x000fc800000100a9 */
[----:B------:R-:W-:Y:S01]  /*42c0*/  FMUL.FTZ R169, R169, UR17 ;  /* 0x00000011a9a97c20 */ /* 0x000fe20008410000 */
[----:B------:R-:W-:-:S03]  /*42d0*/  @P3 SHF.L.U32 R168, R240, 0x10, RZ ;  /* 0x00000010f0a83819 */ /* 0x000fc600000006ff */
        /* <DEDUP_REMOVED lines=8> */
.L_x_3848:
[----:B------:R-:W-:Y:S05]  /*4360*/  @!P1 BRA `(.L_x_3849) ;  /* 0x0000000000409947 */ /* 0x000fea0003800000 */
[----:B-12--5:R-:W-:Y:S01]  /*4370*/  SHF.R.U64 R169, R204, 0x10, R205 ;  /* 0x00000010cca97819 */ /* 0x026fe200000012cd */
        /* <DEDUP_REMOVED lines=15> */
.L_x_3849:
[----:B------:R-:W-:Y:S05]  /*4470*/  @!P1 BRA `(.L_x_3850) ;  /* 0x00000000003c9947 */ /* 0x000fea0003800000 */
[----:B-12---:R-:W-:Y:S01]  /*4480*/  @P2 FFMA.FTZ R168, R215, R171, R172 ;  /* 0x000000abd7a82223 */ /* 0x006fe200000100ac */
        /* <DEDUP_REMOVED lines=14> */
.L_x_3850:
[----:B------:R-:W-:Y:S05]  /*4570*/  @!P1 BRA `(.L_x_3847) ;  /* 0x0000000800789947 */ /* 0x000fea0003800000 */
[----:B-12--5:R-:W-:Y:S01]  /*4580*/  SHF.R.U32.HI R169, RZ, 0x10, R205 ;  /* 0x00000010ffa97819 */ /* 0x026fe200000116cd */
        /* <DEDUP_REMOVED lines=16> */
.L_x_3842:
[----:B------:R-:W-:Y:S05]  /*4690*/  BRA.U !UP0, `(.L_x_3851) ;  /* 0x0000000508207547 */ /* 0x000fea000b800000 */
[-CC-:B-12---:R-:W-:Y:S01]  /*46a0*/  FFMA.FTZ R169, R217, R171.reuse, R172.reuse ;  /* 0x000000abd9a97223 */ /* 0x186fe200000100ac */
[-CC-:B------:R-:W-:Y:S01]  /*46b0*/  FFMA.FTZ R168, R216, R171.reuse, R172.reuse ;  /* 0x000000abd8a87223 */ /* 0x180fe200000100ac */
[----:B------:R-:W-:Y:S01]  /*46c0*/  FFMA.FTZ R174, R215, R171, R172 ;  /* 0x000000abd7ae7223 */ /* 0x000fe200000100ac */
[----:B------:R-:W-:Y:S01]  /*46d0*/  ISETP.GT.AND P2, PT, R235, RZ, PT ;  /* 0x000000ffeb00720c */ /* 0x000fe20003f44270 */
[----:B------:R-:W-:Y:S01]  /*46e0*/  FADD.FTZ R169, R214, -R169 ;  /* 0x800000a9d6a97221 */ /* 0x000fe20000010000 */
[----:B------:R-:W-:Y:S01]  /*46f0*/  FADD.FTZ R173, R213, -R168 ;  /* 0x800000a8d5ad7221 */ /* 0x000fe20000010000 */
[----:B------:R-:W-:Y:S02]  /*4700*/  FADD.FTZ R177, R211, -R174 ;  /* 0x800000aed3b17221 */ /* 0x000fe40000010000 */
[----:B------:R-:W-:Y:S01]  /*4710*/  FMUL.FTZ R168, R236, R169 ;  /* 0x000000a9eca87220 */ /* 0x000fe20000410000 */
[----:B------:R-:W-:Y:S01]  /*4720*/  FFMA.FTZ R169, R212, R171, R172 ;  /* 0x000000abd4a97223 */ /* 0x000fe200000100ac */
[----:B------:R-:W-:-:S03]  /*4730*/  FMUL.FTZ R173, R236, R173 ;  /* 0x000000adecad7220 */ /* 0x000fc60000410000 */
[----:B------:R-:W-:Y:S01]  /*4740*/  FADD.FTZ R179, R210, -R169 ;  /* 0x800000a9d2b37221 */ /* 0x000fe20000010000 */
        /* <DEDUP_REMOVED lines=13> */
.L_x_3852:
        /* <DEDUP_REMOVED lines=14> */
[----:B------:R-:W-:-:S04]  /*4900*/  F2FP.BF16.F32.PACK_AB R169, RZ, R169 ;  /* 0x000000a9ffa9723e */ /* 0x000fc800000010ff */
[----:B------:R-:W-:-:S07]  /*4910*/  PRMT R226, R169, 0x7610, R226 ;  /* 0x00007610a9e27816 */ /* 0x000fce00000000e2 */
.L_x_3853:
[----:B------:R-:W-:Y:S02]  /*4920*/  F2FP.BF16.F32.PACK_AB R230, RZ, R173 ;  /* 0x000000adffe6723e */ /* 0x000fe400000010ff */
[----:B------:R-:W-:Y:S02]  /*4930*/  FSEL R175, R175, RZ, P2 ;  /* 0x000000ffafaf7208 */ /* 0x000fe40001000000 */
[----:B------:R-:W-:Y:S01]  /*4940*/  FSEL R174, R174, RZ, P2 ;  /* 0x000000ffaeae7208 */ /* 0x000fe20001000000 */
[----:B------:R-:W-:Y:S06]  /*4950*/  @!P1 BRA `(.L_x_3854) ;  /* 0x0000000000309947 */ /* 0x000fec0003800000 */
[----:B-----5:R-:W-:Y:S02]  /*4960*/  LOP3.LUT P2, R168, R247, 0xff0000, RZ, 0xc0, !PT ;  /* 0x00ff0000f7a87812 */ /* 0x020fe4000784c0ff */
[----:B------:R-:W-:Y:S02]  /*4970*/  MOV R169, RZ ;  /* 0x000000ff00a97202 */ /* 0x000fe40000000f00 */
[----:B------:R-:W-:Y:S01]  /*4980*/  ISETP.NE.AND P3, PT, R168, RZ, PT ;  /* 0x000000ffa800720c */ /* 0x000fe20003f65270 */
[----:B------:R-:W-:-:S04]  /*4990*/  FMUL.FTZ R168, R174, UR17 ;  /* 0x00000011aea87c20 */ /* 0x000fc80008410000 */
[----:B------:R-:W-:-:S04]  /*49a0*/  FMUL.FTZ R173, R168, UR16 ;  /* 0x00000010a8ad7c20 */ /* 0x000fc80008410000 */
[----:B------:R-:W-:-:S05]  /*49b0*/  @P2 SHF.L.U32 R168, R245, 0x10, RZ ;  /* 0x00000010f5a82819 */ /* 0x000fca00000006ff */
[-C--:B------:R-:W-:Y:S01]  /*49c0*/  @P2 FMUL.FTZ R169, R168, R173.reuse ;  /* 0x000000ada8a92220 */ /* 0x080fe20000410000 */
[----:B------:R-:W-:-:S03]  /*49d0*/  FMUL.FTZ R168, R34, R173 ;  /* 0x000000ad22a87220 */ /* 0x000fc60000410000 */
[----:B------:R-:W-:Y:S02]  /*49e0*/  FADD.FTZ R162, R162, R169 ;  /* 0x000000a9a2a27221 */ /* 0x000fe40000010000 */
[----:B------:R-:W-:-:S04]  /*49f0*/  FSEL R168, R168, RZ, P3 ;  /* 0x000000ffa8a87208 */ /* 0x000fc80001800000 */
[----:B------:R-:W-:-:S04]  /*4a00*/  F2FP.BF16.F32.PACK_AB R168, RZ, R168 ;  /* 0x000000a8ffa8723e */ /* 0x000fc800000010ff */
[----:B------:R-:W-:-:S07]  /*4a10*/  PRMT R227, R168, 0x7610, R227 ;  /* 0x00007610a8e37816 */ /* 0x000fce00000000e3 */
.L_x_3854:
        /* <DEDUP_REMOVED lines=16> */
.L_x_3851:
[----:B------:R-:W-:Y:S05]  /*4b20*/  @!P1 BRA `(.L_x_3855) ;  /* 0x0000000000409947 */ /* 0x000fea0003800000 */
[----:B-12---:R-:W-:Y:S01]  /*4b30*/  FFMA.FTZ R169, R217, R171, R172 ;  /* 0x000000abd9a97223 */ /* 0x006fe200000100ac */
[----:B------:R-:W-:Y:S02]  /*4b40*/  ISETP.GT.AND P2, PT, R235, RZ, PT ;  /* 0x000000ffeb00720c */ /* 0x000fe40003f44270 */
[----:B-----5:R-:W-:Y:S01]  /*4b50*/  LOP3.LUT P3, RZ, R247, 0xff, RZ, 0xc0, !PT ;  /* 0x000000fff7ff7812 */ /* 0x020fe2000786c0ff */
[----:B------:R-:W-:-:S04]  /*4b60*/  FADD.FTZ R169, R214, -R169 ;  /* 0x800000a9d6a97221 */ /* 0x000fc80000010000 */
[----:B------:R-:W-:Y:S01]  /*4b70*/  FMUL.FTZ R168, R236, R169 ;  /* 0x000000a9eca87220 */ /* 0x000fe20000410000 */
[----:B------:R-:W-:-:S04]  /*4b80*/  MOV R169, RZ ;  /* 0x000000ff00a97202 */ /* 0x000fc80000000f00 */
[----:B------:R-:W-:-:S05]  /*4b90*/  FSEL R168, R168, RZ, P2 ;  /* 0x000000ffa8a87208 */ /* 0x000fca0001000000 */
        /* <DEDUP_REMOVED lines=9> */
.L_x_3855:
[----:B------:R-:W-:Y:S05]  /*4c30*/  @!P1 BRA `(.L_x_3856) ;  /* 0x0000000000409947 */ /* 0x000fea0003800000 */
[----:B-12---:R-:W-:Y:S01]  /*4c40*/  FFMA.FTZ R168, R216, R171, R172 ;  /* 0x000000abd8a87223 */ /* 0x006fe200000100ac */
[----:B------:R-:W-:Y:S02]  /*4c50*/  ISETP.GT.AND P2, PT, R235, RZ, PT ;  /* 0x000000ffeb00720c */ /* 0x000fe40003f44270 */
[----:B-----5:R-:W-:Y:S01]  /*4c60*/  LOP3.LUT P3, RZ, R247, 0xff00, RZ, 0xc0, !PT ;  /* 0x0000ff00f7ff7812 */ /* 0x020fe2000786c0ff */
[----:B------:R-:W-:-:S04]  /*4c70*/  FADD.FTZ R169, R213, -R168 ;  /* 0x800000a8d5a97221 */ /* 0x000fc80000010000 */
[----:B------:R-:W-:-:S05]  /*4c80*/  FMUL.FTZ R168, R236, R169 ;  /* 0x000000a9eca87220 */ /* 0x000fca0000410000 */
[----:B------:R-:W-:-:S03]  /*4c90*/  FSEL R168, R168, RZ, P2 ;  /* 0x000000ffa8a87208 */ /* 0x000fc60001000000 */
[----:B------:R-:W-:Y:S02]  /*4ca0*/  @P3 SHF.L.U32 R169, R246, 0x10, RZ ;  /* 0x00000010f6a93819 */ /* 0x000fe400000006ff */
[----:B------:R-:W-:-:S04]  /*4cb0*/  FMUL.FTZ R168, R168, UR17 ;  /* 0x00000011a8a87c20 */ /* 0x000fc80008410000 */
[----:B------:R-:W-:Y:S01]  /*4cc0*/  FMUL.FTZ R174, R168, UR16 ;  /* 0x00000010a8ae7c20 */ /* 0x000fe20008410000 */
[----:B------:R-:W-:-:S03]  /*4cd0*/  HFMA2 R168, -RZ, RZ, 0, 0 ;  /* 0x00000000ffa87431 */ /* 0x000fc600000001ff */
[-C--:B------:R-:W-:Y:S01]  /*4ce0*/  @P3 FMUL.FTZ R168, R169, R174.reuse ;  /* 0x000000aea9a83220 */ /* 0x080fe20000410000 */
[----:B------:R-:W-:-:S03]  /*4cf0*/  FMUL.FTZ R169, R33, R174 ;  /* 0x000000ae21a97220 */ /* 0x000fc60000410000 */
[----:B------:R-:W-:Y:S02]  /*4d00*/  FADD.FTZ R161, R161, R168 ;  /* 0x000000a8a1a17221 */ /* 0x000fe40000010000 */
[----:B------:R-:W-:-:S04]  /*4d10*/  FSEL R169, R169, RZ, P3 ;  /* 0x000000ffa9a97208 */ /* 0x000fc80001800000 */
[----:B------:R-:W-:-:S04]  /*4d20*/  F2FP.BF16.F32.PACK_AB R169, RZ, R169 ;  /* 0x000000a9ffa9723e */ /* 0x000fc800000010ff */
[----:B------:R-:W-:-:S07]  /*4d30*/  PRMT R226, R169, 0x7610, R226 ;  /* 0x00007610a9e27816 */ /* 0x000fce00000000e2 */
.L_x_3856:
        /* <DEDUP_REMOVED lines=17> */
.L_x_3857:
[----:B------:R-:W-:Y:S05]  /*4e50*/  @!P1 BRA `(.L_x_3847) ;  /* 0x0000000000409947 */ /* 0x000fea0003800000 */
[----:B-12---:R-:W-:Y:S01]  /*4e60*/  FFMA.FTZ R169, R212, R171, R172 ;  /* 0x000000abd4a97223 */ /* 0x006fe200000100ac */
[----:B------:R-:W-:Y:S02]  /*4e70*/  ISETP.GT.AND P2, PT, R235, RZ, PT ;  /* 0x000000ffeb00720c */ /* 0x000fe40003f44270 */
[----:B-----5:R-:W-:Y:S01]  /*4e80*/  ISETP.GE.U32.AND P3, PT, R247, 0x1000000, PT ;  /* 0x01000000f700780c */ /* 0x020fe20003f66070 */
        /* <DEDUP_REMOVED lines=13> */
.L_x_3847:
[----:B------:R-:W-:Y:S05]  /*4f60*/  BRA.U !UP0, `(.L_x_3858) ;  /* 0x0000000108247547 */ /* 0x000fea000b800000 */
        /* <DEDUP_REMOVED lines=9> */
.L_x_3858:
[----:B------:R-:W-:Y:S05]  /*5000*/  @!P1 BRA `(.L_x_3859) ;  /* 0x0000000000249947 */ /* 0x000fea0003800000 */
[----:B-123--:R-:W1:Y:S01]  /*5010*/  LDC.64 R174, c[0x0][0x468] ;  /* 0x00011a00ffae7b82 */ /* 0x00ee620000000a00 */
        /* <DEDUP_REMOVED lines=8> */
.L_x_3859:
[----:B------:R-:W-:Y:S05]  /*50a0*/  @!P1 BRA `(.L_x_3860) ;  /* 0x0000000000209947 */ /* 0x000fea0003800000 */
[----:B-1234-:R-:W1:Y:S01]  /*50b0*/  LDC.64 R168, c[0x0][0x390] ;  /* 0x0000e400ffa87b82 */ /* 0x01ee620000000a00 */
[----:B------:R-:W-:-:S05]  /*50c0*/  IADD3 R173, PT, PT, R238, 0x200, RZ ;  /* 0x00000200eead7810 */ /* 0x000fca0007ffe0ff */
[----:B-1----:R-:W-:-:S06]  /*50d0*/  IMAD.WIDE.U32 R168, R173, 0x8, R168 ;  /* 0x00000008ada87825 */ /* 0x002fcc00078e00a8 */
[----:B------:R-:W2:Y:S02]  /*50e0*/  LDG.E.64 R168, desc[UR12][R168.64] ;  /* 0x0000000ca8a87981 */ /* 0x000ea4000c1e1b00 */
[C-C-:B--2---:R-:W-:Y:S02]  /*50f0*/  SHF.R.U64 R246, R168.reuse, 0x10, R169.reuse ;  /* 0x00000010a8f67819 */ /* 0x144fe400000012a9 */
[----:B------:R-:W-:Y:S02]  /*5100*/  PRMT R240, R168, 0x7610, R240 ;  /* 0x00007610a8f07816 */ /* 0x000fe400000000f0 */
[----:B------:R-:W-:Y:S02]  /*5110*/  SHF.R.U32.HI R244, RZ, 0x10, R169 ;  /* 0x00000010fff47819 */ /* 0x000fe400000116a9 */
[----:B------:R-:W-:-:S07]  /*5120*/  PRMT R245, R169, 0x7610, R245 ;  /* 0x00007610a9f57816 */ /* 0x000fce00000000f5 */
.L_x_3860:
[----:B------:R-:W-:Y:S05]  /*5130*/  @!P0 BRA `(.L_x_3861) ;  /* 0x0000000800388947 */ /* 0x000fea0003800000 */
[----:B------:R-:W-:Y:S05]  /*5140*/  BRA.U !UP0, `(.L_x_3862) ;  /* 0x0000000508247547 */ /* 0x000fea000b800000 */
[----:B------:R-:W-:Y:S01]  /*5150*/  ISETP.GT.AND P2, PT, R235, RZ, PT ;  /* 0x000000ffeb00720c */ /* 0x000fe20003f44270 */
[C---:B-----5:R-:W-:Y:S01]  /*5160*/  IMAD.U32 R177, R202.reuse, 0x10000, RZ ;  /* 0x00010000cab17824 */ /* 0x060fe200078e00ff */
[----:B-1234-:R-:W-:Y:S02]  /*5170*/  SHF.R.U64 R175, R202, 0x10, R203 ;  /* 0x00000010caaf7819 */ /* 0x01efe400000012cb */
        /* <DEDUP_REMOVED lines=30> */
.L_x_3863:
        /* <DEDUP_REMOVED lines=12> */
.L_x_3864:
        /* <DEDUP_REMOVED lines=12> */
.L_x_3865:
[----:B------:R-:W-:Y:S02]  /*54e0*/  F2FP.BF16.F32.PACK_AB R173, RZ, R173 ;  /* 0x000000adffad723e */ /* 0x000fe400000010ff */
[----:B------:R-:W-:Y:S02]  /*54f0*/  F2FP.BF16.F32.PACK_AB R232, RZ, R169 ;  /* 0x000000a9ffe8723e */ /* 0x000fe400000010ff */
[----:B------:R-:W-:Y:S01]  /*5500*/  PRMT R231, R173, 0x7610, R231 ;  /* 0x00007610ade77816 */ /* 0x000fe200000000e7 */
[----:B------:R-:W-:Y:S06]  /*5510*/  @!P1 BRA `(.L_x_3866) ;  /* 0x0000000c00709947 */ /* 0x000fec0003800000 */
[----:B------:R-:W-:Y:S01]  /*5520*/  ISETP.GE.U32.AND P2, PT, R243, 0x1000000, PT ;  /* 0x01000000f300780c */ /* 0x000fe20003f46070 */
        /* <DEDUP_REMOVED lines=11> */
.L_x_3862:
[----:B------:R-:W-:-:S13]  /*55e0*/  ISETP.GT.AND P2, PT, R235, RZ, PT ;  /* 0x000000ffeb00720c */ /* 0x000fda0003f44270 */
[----:B-1234-:R-:W-:-:S04]  /*55f0*/  @P2 FFMA.FTZ R169, R193, R171, R172 ;  /* 0x000000abc1a92223 */ /* 0x01efc800000100ac */
[----:B------:R-:W-:Y:S01]  /*5600*/  @P2 FADD.FTZ R168, R190, -R169 ;  /* 0x800000a9bea82221 */ /* 0x000fe20000010000 */
[----:B-----5:R-:W-:-:S05]  /*5610*/  SHF.L.U32 R169, R202, 0x10, RZ ;  /* 0x00000010caa97819 */ /* 0x020fca00000006ff */
        /* <DEDUP_REMOVED lines=13> */
.L_x_3867:
[----:B------:R-:W-:Y:S05]  /*56f0*/  @!P1 BRA `(.L_x_3868) ;  /* 0x0000000000409947 */ /* 0x000fea0003800000 */
[----:B------:R-:W-:Y:S01]  /*5700*/  SHF.R.U64 R169, R202, 0x10, R203 ;  /* 0x00000010caa97819 */ /* 0x000fe200000012cb */
        /* <DEDUP_REMOVED lines=15> */
.L_x_3868:
[----:B------:R-:W-:Y:S05]  /*5800*/  @!P1 BRA `(.L_x_3869) ;  /* 0x00000000003c9947 */ /* 0x000fea0003800000 */
[----:B------:R-:W-:Y:S01]  /*5810*/  @P2 FFMA.FTZ R168, R191, R171, R172 ;  /* 0x000000abbfa82223 */ /* 0x000fe200000100ac */
[----:B------:R-:W-:Y:S01]  /*5820*/  LOP3.LUT P3, RZ, R243, 0xff0000, RZ, 0xc0, !PT ;  /* 0x00ff0000f3ff7812 */ /* 0x000fe2000786c0ff */
[----:B------:R-:W-:Y:S02]  /*5830*/  IMAD.U32 R169, R203, 0x10000, RZ ;  /* 0x00010000cba97824 */ /* 0x000fe400078e00ff */
        /* <DEDUP_REMOVED lines=12> */
.L_x_3869:
[----:B------:R-:W-:Y:S05]  /*5900*/  @!P1 BRA `(.L_x_3866) ;  /* 0x0000000800749947 */ /* 0x000fea0003800000 */
[----:B------:R-:W-:Y:S01]  /*5910*/  SHF.R.U32.HI R169, RZ, 0x10, R203 ;  /* 0x00000010ffa97819 */ /* 0x000fe200000116cb */
        /* <DEDUP_REMOVED lines=16> */
.L_x_3861:
[----:B------:R-:W-:Y:S05]  /*5a20*/  BRA.U !UP0, `(.L_x_3870) ;  /* 0x00000005081c7547 */ /* 0x000fea000b800000 */
[-CC-:B-1234-:R-:W-:Y:S01]  /*5a30*/  FFMA.FTZ R169, R193, R171.reuse, R172.reuse ;  /* 0x000000abc1a97223 */ /* 0x19efe200000100ac */
        /* <DEDUP_REMOVED lines=23> */
.L_x_3871:
        /* <DEDUP_REMOVED lines=16> */
.L_x_3872:
        /* <DEDUP_REMOVED lines=15> */
.L_x_3873:
        /* <DEDUP_REMOVED lines=16> */
.L_x_3870:
[----:B------:R-:W-:Y:S05]  /*5ea0*/  @!P1 BRA `(.L_x_3874) ;  /* 0x0000000000409947 */ /* 0x000fea0003800000 */
[----:B-1234-:R-:W-:Y:S01]  /*5eb0*/  FFMA.FTZ R169, R193, R171, R172 ;  /* 0x000000abc1a97223 */ /* 0x01efe200000100ac */
        /* <DEDUP_REMOVED lines=15> */
.L_x_3874:
[----:B------:R-:W-:Y:S05]  /*5fb0*/  @!P1 BRA `(.L_x_3875) ;  /* 0x0000000000409947 */ /* 0x000fea0003800000 */
[----:B-1234-:R-:W-:Y:S01]  /*5fc0*/  FFMA.FTZ R168, R192, R171, R172 ;  /* 0x000000abc0a87223 */ /* 0x01efe200000100ac */
[----:B------:R-:W-:Y:S02]  /*5fd0*/  ISETP.GT.AND P2, PT, R235, RZ, PT ;  /* 0x000000ffeb00720c */ /* 0x000fe40003f44270 */
[----:B-----5:R-:W-:Y:S01]  /*5fe0*/  LOP3.LUT P3, RZ, R243, 0xff00, RZ, 0xc0, !PT ;  /* 0x0000ff00f3ff7812 */ /* 0x020fe2000786c0ff */
[----:B------:R-:W-:-:S04]  /*5ff0*/  FADD.FTZ R169, R189, -R168 ;  /* 0x800000a8bda97221 */ /* 0x000fc80000010000 */
[----:B------:R-:W-:-:S05]  /*6000*/  FMUL.FTZ R168, R236, R169 ;  /* 0x000000a9eca87220 */ /* 0x000fca0000410000 */
[----:B------:R-:W-:-:S03]  /*6010*/  FSEL R168, R168, RZ, P2 ;  /* 0x000000ffa8a87208 */ /* 0x000fc60001000000 */
[----:B------:R-:W-:Y:S02]  /*6020*/  @P3 IMAD.U32 R169, R246, 0x10000, RZ ;  /* 0x00010000f6a93824 */ /* 0x000fe400078e00ff */
        /* <DEDUP_REMOVED lines=9> */
.L_x_3875:
        /* <DEDUP_REMOVED lines=17> */
.L_x_3876:
[----:B------:R-:W-:Y:S05]  /*61d0*/  @!P1 BRA `(.L_x_3866) ;  /* 0x0000000000409947 */ /* 0x000fea0003800000 */
[----:B-1234-:R-:W-:Y:S01]  /*61e0*/  FFMA.FTZ R169, R188, R171, R172 ;  /* 0x000000abbca97223 */ /* 0x01efe200000100ac */
        /* <DEDUP_REMOVED lines=15> */
.L_x_3866:
[----:B------:R-:W-:Y:S05]  /*62e0*/  BRA.U !UP0, `(.L_x_3877) ;  /* 0x0000000108247547 */ /* 0x000fea000b800000 */
        /* <DEDUP_REMOVED lines=9> */
.L_x_3877:
[----:B------:R-:W-:Y:S05]  /*6380*/  @!P1 BRA `(.L_x_3878) ;  /* 0x0000000000249947 */ /* 0x000fea0003800000 */
        /* <DEDUP_REMOVED lines=9> */
.L_x_3878:
[----:B------:R-:W-:Y:S05]  /*6420*/  @!P1 BRA `(.L_x_3879) ;  /* 0x0000000000209947 */ /* 0x000fea0003800000 */
[----:B-1234-:R-:W1:Y:S01]  /*6430*/  LDC.64 R168, c[0x0][0x390] ;  /* 0x0000e400ffa87b82 */ /* 0x01ee620000000a00 */
[----:B------:R-:W-:-:S05]  /*6440*/  IADD3 R173, PT, PT, R238, 0x300, RZ ;  /* 0x00000300eead7810 */ /* 0x000fca0007ffe0ff */
[----:B-1----:R-:W-:-:S06]  /*6450*/  IMAD.WIDE.U32 R168, R173, 0x8, R168 ;  /* 0x00000008ada87825 */ /* 0x002fcc00078e00a8 */
[----:B------:R-:W2:Y:S02]  /*6460*/  LDG.E.64 R168, desc[UR12][R168.64] ;  /* 0x0000000ca8a87981 */ /* 0x000ea4000c1e1b00 */
[C-C-:B--2---:R-:W-:Y:S02]  /*6470*/  SHF.R.U64 R246, R168.reuse, 0x10, R169.reuse ;  /* 0x00000010a8f67819 */ /* 0x144fe400000012a9 */
[----:B------:R-:W-:Y:S02]  /*6480*/  SHF.R.U32.HI R244, RZ, 0x10, R169 ;  /* 0x00000010fff47819 */ /* 0x000fe400000116a9 */
[----:B------:R-:W-:Y:S02]  /*6490*/  PRMT R240, R168, 0x7610, R240 ;  /* 0x00007610a8f07816 */ /* 0x000fe400000000f0 */
[----:B------:R-:W-:-:S07]  /*64a0*/  PRMT R245, R169, 0x7610, R245 ;  /* 0x00007610a9f57816 */ /* 0x000fce00000000f5 */
.L_x_3879:
[----:B------:R-:W-:Y:S05]  /*64b0*/  @!P0 BRA `(.L_x_3880) ;  /* 0x0000000800388947 */ /* 0x000fea0003800000 */
[----:B------:R-:W-:Y:S05]  /*64c0*/  BRA.U !UP0, `(.L_x_3881) ;  /* 0x0000000508247547 */ /* 0x000fea000b800000 */
[----:B------:R-:W-:Y:S02]  /*64d0*/  ISETP.GT.AND P2, PT, R235, RZ, PT ;  /* 0x000000ffeb00720c */ /* 0x000fe40003f44270 */
[C---:B-----5:R-:W-:Y:S02]  /*64e0*/  SHF.R.U64 R177, R200.reuse, 0x10, R201 ;  /* 0x00000010c8b17819 */ /* 0x060fe400000012c9 */
[----:B-1234-:R-:W-:Y:S02]  /*64f0*/  SHF.L.U32 R175, R200, 0x10, RZ ;  /* 0x00000010c8af7819 */ /* 0x01efe400000006ff */
[----:B------:R-:W-:-:S07]  /*6500*/  SHF.L.U32 R177, R177, 0x10, RZ ;  /* 0x00000010b1b17819 */ /* 0x000fce00000006ff */
        /* <DEDUP_REMOVED lines=8> */
[----:B------:R-:W-:Y:S01]  /*6590*/  SHF.R.U32.HI R169, RZ, 0x10, R201 ;  /* 0x00000010ffa97819 */ /* 0x000fe200000116c9 */
[----:B------:R-:W-:Y:S01]  /*65a0*/  @P2 FFMA.FTZ R177, R236, R168, R177 ;  /* 0x000000a8ecb12223 */ /* 0x000fe200000100b1 */
[----:B------:R-:W-:Y:S01]  /*65b0*/  @P2 FADD.FTZ R168, R180, -R173 ;  /* 0x800000adb4a82221 */ /* 0x000fe20000010000 */
[----:B------:R-:W-:-:S02]  /*65c0*/  SHF.L.U32 R173, R201, 0x10, RZ ;  /* 0x00000010c9ad7819 */ /* 0x000fc400000006ff */
[----:B------:R-:W-:Y:S02]  /*65d0*/  SHF.L.U32 R169, R169, 0x10, RZ ;  /* 0x00000010a9a97819 */ /* 0x000fe400000006ff */
[----:B------:R-:W-:Y:S01]  /*65e0*/  F2FP.BF16.F32.PACK_AB R229, RZ, R175 ;  /* 0x000000afffe5723e */ /* 0x000fe200000010ff */
[C---:B------:R-:W-:Y:S01]  /*65f0*/  @P2 FFMA.FTZ R173, R236.reuse, R168, R173 ;  /* 0x000000a8ecad2223 */ /* 0x040fe200000100ad */
[----:B------:R-:W-:Y:S01]  /*6600*/  F2FP.BF16.F32.PACK_AB R230, RZ, R177 ;  /* 0x000000b1ffe6723e */ /* 0x000fe200000010ff */
        /* <DEDUP_REMOVED lines=13> */
.L_x_3882:
        /* <DEDUP_REMOVED lines=12> */
.L_x_3883:
[----:B------:R-:W-:Y:S05]  /*67a0*/  @!P1 BRA `(.L_x_3884) ;  /* 0x00000000002c9947 */ /* 0x000fea0003800000 */
        /* <DEDUP_REMOVED lines=11> */
.L_x_3884:
        /* <DEDUP_REMOVED lines=16> */
.L_x_3881:
[----:B------:R-:W-:Y:S01]  /*6960*/  ISETP.GT.AND P2, PT, R235, RZ, PT ;  /* 0x000000ffeb00720c */ /* 0x000fe20003f44270 */
[----:B------:R-:W-:-:S12]  /*6970*/  @!P1 BRA `(.L_x_3886) ;  /* 0x00000000003c9947 */ /* 0x000fd80003800000 */
[----:B-1234-:R-:W-:Y:S01]  /*6980*/  @P2 FFMA.FTZ R169, R185, R171, R172 ;  /* 0x000000abb9a92223 */ /* 0x01efe200000100ac */
        /* <DEDUP_REMOVED lines=14> */
.L_x_3886:
[----:B------:R-:W-:Y:S05]  /*6a70*/  @!P1 BRA `(.L_x_3887) ;  /* 0x0000000000409947 */ /* 0x000fea0003800000 */
[----:B-12345:R-:W-:Y:S01]  /*6a80*/  SHF.R.U64 R169, R200, 0x10, R201 ;  /* 0x00000010c8a97819 */ /* 0x03efe200000012c9 */
        /* <DEDUP_REMOVED lines=15> */
.L_x_3887:
[----:B------:R-:W-:Y:S05]  /*6b80*/  @!P1 BRA `(.L_x_3888) ;  /* 0x00000000003c9947 */ /* 0x000fea0003800000 */
        /* <DEDUP_REMOVED lines=15> */
.L_x_3888:
[----:B------:R-:W-:Y:S05]  /*6c80*/  @!P1 BRA `(.L_x_3885) ;  /* 0x0000000800789947 */ /* 0x000fea0003800000 */
[----:B-12345:R-:W-:Y:S01]  /*6c90*/  SHF.R.U32.HI R169, RZ, 0x10, R201 ;  /* 0x00000010ffa97819 */ /* 0x03efe200000116c9 */
        /* <DEDUP_REMOVED lines=16> */
.L_x_3880:
[----:B------:R-:W-:Y:S05]  /*6da0*/  BRA.U !UP0, `(.L_x_3889) ;  /* 0x0000000508207547 */ /* 0x000fea000b800000 */
[-CC-:B-1234-:R-:W-:Y:S01]  /*6db0*/  FFMA.FTZ R169, R185, R171.reuse, R172.reuse ;  /* 0x000000abb9a97223 */ /* 0x19efe200000100ac */
        /* <DEDUP_REMOVED lines=23> */
.L_x_3890:
        /* <DEDUP_REMOVED lines=16> */
.L_x_3891:
[----:B------:R-:W-:Y:S02]  /*7030*/  F2FP.BF16.F32.PACK_AB R230, RZ, R173 ;  /* 0x000000adffe6723e */ /* 0x000fe400000010ff */
[----:B------:R-:W-:Y:S02]  /*7040*/  FSEL R175, R175, RZ, P2 ;  /* 0x000000ffafaf7208 */ /* 0x000fe40001000000 */
[----:B------:R-:W-:Y:S01]  /*7050*/  FSEL R174, R174, RZ, P2 ;  /* 0x000000ffaeae7208 */ /* 0x000fe20001000000 */
[----:B------:R-:W-:Y:S06]  /*7060*/  @!P1 BRA `(.L_x_3892) ;  /* 0x0000000000309947 */ /* 0x000fec0003800000 */
[----:B-----5:R-:W-:Y:S01]  /*7070*/  LOP3.LUT P2, R169, R242, 0xff0000, RZ, 0xc0, !PT ;  /* 0x00ff0000f2a97812 */ /* 0x020fe2000784c0ff */
[----:B------:R-:W-:-:S03]  /*7080*/  FMUL.FTZ R168, R174, UR17 ;  /* 0x00000011aea87c20 */ /* 0x000fc60008410000 */
[----:B------:R-:W-:Y:S01]  /*7090*/  ISETP.NE.AND P3, PT, R169, RZ, PT ;  /* 0x000000ffa900720c */ /* 0x000fe20003f65270 */
        /* <DEDUP_REMOVED lines=9> */
.L_x_3892:
        /* <DEDUP_REMOVED lines=16> */
.L_x_3889:
        /* <DEDUP_REMOVED lines=17> */
.L_x_3893:
[----:B------:R-:W-:Y:S05]  /*7340*/  @!P1 BRA `(.L_x_3894) ;  /* 0x0000000000409947 */ /* 0x000fea0003800000 */
[----:B-1234-:R-:W-:Y:S01]  /*7350*/  FFMA.FTZ R168, R184, R171, R172 ;  /* 0x000000abb8a87223 */ /* 0x01efe200000100ac */
        /* <DEDUP_REMOVED lines=15> */
.L_x_3894:
        /* <DEDUP_REMOVED lines=17> */
.L_x_3895:
        /* <DEDUP_REMOVED lines=17> */
.L_x_3885:
        /* <DEDUP_REMOVED lines=10> */
.L_x_3896:
        /* <DEDUP_REMOVED lines=10> */
.L_x_3897:
        /* <DEDUP_REMOVED lines=9> */
.L_x_3898:
[----:B------:R-:W-:Y:S05]  /*7840*/  @!P0 BRA `(.L_x_3899) ;  /* 0x0000000800388947 */ /* 0x000fea0003800000 */
[----:B------:R-:W-:Y:S05]  /*7850*/  BRA.U !UP0, `(.L_x_3900) ;  /* 0x0000000508247547 */ /* 0x000fea000b800000 */
[----:B------:R-:W-:Y:S02]  /*7860*/  ISETP.GT.AND P2, PT, R235, RZ, PT ;  /* 0x000000ffeb00720c */ /* 0x000fe40003f44270 */
[C-C-:B-----5:R-:W-:Y:S02]  /*7870*/  SHF.R.U64 R177, R198.reuse, 0x10, R199.reuse ;  /* 0x00000010c6b17819 */ /* 0x160fe400000012c7 */
[----:B-1234-:R-:W-:Y:S02]  /*7880*/  SHF.L.U32 R175, R198, 0x10, RZ ;  /* 0x00000010c6af7819 */ /* 0x01efe400000006ff */
[----:B------:R-:W-:Y:S02]  /*7890*/  SHF.L.U32 R177, R177, 0x10, RZ ;  /* 0x00000010b1b17819 */ /* 0x000fe400000006ff */
[----:B------:R-:W-:Y:S02]  /*78a0*/  SHF.R.U32.HI R169, RZ, 0x10, R199 ;  /* 0x00000010ffa97819 */ /* 0x000fe400000116c7 */
[----:B------:R-:W-:-:S03]  /*78b0*/  SHF.L.U32 R173, R199, 0x10, RZ ;  /* 0x00000010c7ad7819 */ /* 0x000fc600000006ff */
[-CC-:B------:R-:W-:Y:S01]  /*78c0*/  @P2 FFMA.FTZ R168, R27, R171.reuse, R172.reuse ;  /* 0x000000ab1ba82223 */ /* 0x180fe200000100ac */
[-CC-:B------:R-:W-:Y:S01]  /*78d0*/  @P2 FFMA.FTZ R174, R22, R171.reuse, R172.reuse ;  /* 0x000000ab16ae2223 */ /* 0x180fe200000100ac */
[----:B------:R-:W-:Y:S01]  /*78e0*/  @P2 FFMA.FTZ R179, R20, R171, R172 ;  /* 0x000000ab14b32223 */ /* 0x000fe200000100ac */
[----:B------:R-:W-:Y:S02]  /*78f0*/  IMAD.U32 R169, R169, 0x10000, RZ ;  /* 0x00010000a9a97824 */ /* 0x000fe400078e00ff */
        /* <DEDUP_REMOVED lines=23> */
.L_x_3901:
[----:B------:R-:W-:Y:S05]  /*7a70*/  @!P1 BRA `(.L_x_3902) ;  /* 0x00000000002c9947 */ /* 0x000fea0003800000 */
        /* <DEDUP_REMOVED lines=11> */
.L_x_3902:
[----:B------:R-:W-:Y:S05]  /*7b30*/  @!P1 BRA `(.L_x_3903) ;  /* 0x00000000002c9947 */ /* 0x000fea0003800000 */
        /* <DEDUP_REMOVED lines=11> */
.L_x_3903:
[----:B------:R-:W-:Y:S02]  /*7bf0*/  F2FP.BF16.F32.PACK_AB R173, RZ, R173 ;  /* 0x000000adffad723e */ /* 0x000fe400000010ff */
[----:B------:R-:W-:Y:S02]  /*7c00*/  F2FP.BF16.F32.PACK_AB R232, RZ, R169 ;  /* 0x000000a9ffe8723e */ /* 0x000fe400000010ff */
[----:B------:R-:W-:Y:S01]  /*7c10*/  PRMT R231, R173, 0x7610, R231 ;  /* 0x00007610ade77816 */ /* 0x000fe200000000e7 */
[----:B------:R-:W-:Y:S06]  /*7c20*/  @!P1 BRA `(.L_x_3904) ;  /* 0x0000000c00709947 */ /* 0x000fec0003800000 */
[----:B------:R-:W-:Y:S01]  /*7c30*/  ISETP.GE.U32.AND P2, PT, R241, 0x1000000, PT ;  /* 0x01000000f100780c */ /* 0x000fe20003f46070 */
        /* <DEDUP_REMOVED lines=9> */
[----:B------:R-:W-:Y:S01]  /*7cd0*/  PRMT R228, R169, 0x7610, R228 ;  /* 0x00007610a9e47816 */ /* 0x000fe200000000e4 */
[----:B------:R-:W-:Y:S06]  /*7ce0*/  BRA `(.L_x_3904) ;  /* 0x0000000c00407947 */ /* 0x000fec0003800000 */
.L_x_3900:
[----:B------:R-:W-:Y:S02]  /*7cf0*/  ISETP.GT.AND P2, PT, R235, RZ, PT ;  /* 0x000000ffeb00720c */ /* 0x000fe40003f44270 */
[----:B-12345:R-:W-:-:S11]  /*7d00*/  SHF.L.U32 R169, R198, 0x10, RZ ;  /* 0x00000010c6a97819 */ /* 0x03efd600000006ff */
[----:B------:R-:W-:-:S04]  /*7d10*/  @P2 FFMA.FTZ R168, R27, R171, R172 ;  /* 0x000000ab1ba82223 */ /* 0x000fc800000100ac */
[----:B------:R-:W-:-:S04]  /*7d20*/  @P2 FADD.FTZ R168, R23, -R168 ;  /* 0x800000a817a82221 */ /* 0x000fc80000010000 */
        /* <DEDUP_REMOVED lines=13> */
.L_x_3905:
        /* <DEDUP_REMOVED lines=17> */
.L_x_3906:
[----:B------:R-:W-:Y:S05]  /*7f10*/  @!P1 BRA `(.L_x_3907) ;  /* 0x00000000003c9947 */ /* 0x000fea0003800000 */
[----:B------:R-:W-:Y:S01]  /*7f20*/  @P2 FFMA.FTZ R168, R25, R171, R172 ;  /* 0x000000ab19a82223 */ /* 0x000fe200000100ac */
[----:B------:R-:W-:Y:S02]  /*7f30*/  SHF.L.U32 R169, R199, 0x10, RZ ;  /* 0x00000010c7a97819 */ /* 0x000fe400000006ff */
[----:B------:R-:W-:Y:S01]  /*7f40*/  LOP3.LUT P3, RZ, R241, 0xff0000, RZ, 0xc0, !PT ;  /* 0x00ff0000f1ff7812 */ /* 0x000fe2000786c0ff */
[----:B------:R-:W-:-:S04]  /*7f50*/  @P2 FADD.FTZ R168, R19, -R168 ;  /* 0x800000a813a82221 */ /* 0x000fc80000010000 */
[----:B------:R-:W-:-:S04]  /*7f60*/  @P2 FFMA.FTZ R169, R236, R168, R169 ;  /* 0x000000a8eca92223 */ /* 0x000fc800000100a9 */
[----:B------:R-:W-:-:S04]  /*7f70*/  FMUL.FTZ R169, R169, UR17 ;  /* 0x00000011a9a97c20 */ /* 0x000fc80008410000 */
[----:B------:R-:W-:Y:S01]  /*7f80*/  FMUL.FTZ R173, R169, UR16 ;  /* 0x00000010a9ad7c20 */ /* 0x000fe20008410000 */
[----:B------:R-:W-:Y:S01]  /*7f90*/  @P3 IMAD.U32 R168, R245, 0x10000, RZ ;  /* 0x00010000f5a83824 */ /* 0x000fe200078e00ff */
[----:B------:R-:W-:-:S03]  /*7fa0*/  MOV R169, RZ ;  /* 0x000000ff00a97202 */ /* 0x000fc60000000f00 */
[-C--:B------:R-:W-:Y:S01]  /*7fb0*/  @P3 FMUL.FTZ R169, R168, R173.reuse ;  /* 0x000000ada8a93220 */ /* 0x080fe20000410000 */
[----:B------:R-:W-:-:S03]  /*7fc0*/  FMUL.FTZ R168, R46, R173 ;  /* 0x000000ad2ea87220 */ /* 0x000fc60000410000 */
[----:B------:R-:W-:Y:S02]  /*7fd0*/  FADD.FTZ R150, R150, R169 ;  /* 0x000000a996967221 */ /* 0x000fe40000010000 */
[----:B------:R-:W-:-:S04]  /*7fe0*/  FSEL R168, R168, RZ, P3 ;  /* 0x000000ffa8a87208 */ /* 0x000fc80001800000 */
[----:B------:R-:W-:-:S04]  /*7ff0*/  F2FP.BF16.F32.PACK_AB R168, RZ, R168 ;  /* 0x000000a8ffa8723e */ /* 0x000fc800000010ff */
[----:B------:R-:W-:-:S07]  /*8000*/  PRMT R227, R168, 0x7610, R227 ;  /* 0x00007610a8e37816 */ /* 0x000fce00000000e3 */
.L_x_3907:
        /* <DEDUP_REMOVED lines=8> */
[----:B------:R-:W-:Y:S02]  /*8090*/  FMUL.FTZ R169, R169, UR17 ;  /* 0x00000011a9a97c20 */ /* 0x000fe40008410000 */
[----:B------:R-:W-:Y:S02]  /*80a0*/  @P3 SHF.L.U32 R173, R244, 0x10, RZ ;  /* 0x00000010f4ad3819 */ /* 0x000fe400000006ff */
[----:B------:R-:W-:-:S04]  /*80b0*/  FMUL.FTZ R174, R169, UR16 ;  /* 0x00000010a9ae7c20 */ /* 0x000fc80008410000 */
[-C--:B------:R-:W-:Y:S01]  /*80c0*/  FMUL.FTZ R169, R47, R174.reuse ;  /* 0x000000ae2fa97220 */ /* 0x080fe20000410000 */
[----:B------:R-:W-:-:S04]  /*80d0*/  @P3 FMUL.FTZ R168, R173, R174 ;  /* 0x000000aeada83220 */ /* 0x000fc80000410000 */
[----:B------:R-:W-:Y:S01]  /*80e0*/  FSEL R169, R169, RZ, P3 ;  /* 0x000000ffa9a97208 */ /* 0x000fe20001800000 */
[----:B------:R-:W-:-:S03]  /*80f0*/  FADD.FTZ R151, R151, R168 ;  /* 0x000000a897977221 */ /* 0x000fc60000010000 */
[----:B------:R-:W-:-:S04]  /*8100*/  F2FP.BF16.F32.PACK_AB R169, RZ, R169 ;  /* 0x000000a9ffa9723e */ /* 0x000fc800000010ff */
[----:B------:R-:W-:Y:S01]  /*8110*/  PRMT R228, R169, 0x7610, R228 ;  /* 0x00007610a9e47816 */ /* 0x000fe200000000e4 */
[----:B------:R-:W-:Y:S06]  /*8120*/  BRA `(.L_x_3904) ;  /* 0x0000000800307947 */ /* 0x000fec0003800000 */
.L_x_3899:
        /* <DEDUP_REMOVED lines=25> */
.L_x_3909:
        /* <DEDUP_REMOVED lines=16> */
.L_x_3910:
[----:B------:R-:W-:Y:S02]  /*83c0*/  F2FP.BF16.F32.PACK_AB R230, RZ, R173 ;  /* 0x000000adffe6723e */ /* 0x000fe400000010ff */
[----:B------:R-:W-:Y:S02]  /*83d0*/  FSEL R175, R175, RZ, P2 ;  /* 0x000000ffafaf7208 */ /* 0x000fe40001000000 */
[----:B------:R-:W-:Y:S01]  /*83e0*/  FSEL R174, R174, RZ, P2 ;  /* 0x000000ffaeae7208 */ /* 0x000fe20001000000 */
[----:B------:R-:W-:Y:S06]  /*83f0*/  @!P1 BRA `(.L_x_3911) ;  /* 0x00000000002c9947 */ /* 0x000fec0003800000 */
        /* <DEDUP_REMOVED lines=11> */
.L_x_3911:
[----:B------:R-:W-:Y:S02]  /*84b0*/  F2FP.BF16.F32.PACK_AB R174, RZ, R174 ;  /* 0x000000aeffae723e */ /* 0x000fe400000010ff */
[----:B------:R-:W-:Y:S02]  /*84c0*/  F2FP.BF16.F32.PACK_AB R232, RZ, R175 ;  /* 0x000000afffe8723e */ /* 0x000fe400000010ff */
[----:B------:R-:W-:Y:S01]  /*84d0*/  PRMT R231, R174, 0x7610, R231 ;  /* 0x00007610aee77816 */ /* 0x000fe200000000e7 */
[----:B------:R-:W-:Y:S06]  /*84e0*/  @!P1 BRA `(.L_x_3904) ;  /* 0x0000000400409947 */ /* 0x000fec0003800000 */
[----:B-----5:R-:W-:Y:S01]  /*84f0*/  ISETP.GE.U32.AND P2, PT, R241, 0x1000000, PT ;  /* 0x01000000f100780c */ /* 0x020fe20003f46070 */
[----:B------:R-:W-:-:S04]  /*8500*/  FMUL.FTZ R168, R175, UR17 ;  /* 0x00000011afa87c20 */ /* 0x000fc80008410000 */
[----:B------:R-:W-:Y:S01]  /*8510*/  FMUL.FTZ R174, R168, UR16 ;  /* 0x00000010a8ae7c20 */ /* 0x000fe20008410000 */
[----:B------:R-:W-:-:S03]  /*8520*/  HFMA2 R168, -RZ, RZ, 0, 0 ;  /* 0x00000000ffa87431 */ /* 0x000fc600000001ff */
        /* <DEDUP_REMOVED lines=8> */
.L_x_3908:
        /* <DEDUP_REMOVED lines=17> */
.L_x_3912:
        /* <DEDUP_REMOVED lines=17> */
.L_x_3913:
        /* <DEDUP_REMOVED lines=17> */
.L_x_3914:
        /* <DEDUP_REMOVED lines=10> */
[----:B------:R-:W-:-:S03]  /*8980*/  IMAD.MOV.U32 R168, RZ, RZ, RZ ;  /* 0x000000ffffa87224 */ /* 0x000fc600078e00ff */
[-C--:B------:R-:W-:Y:S01]  /*8990*/  FMUL.FTZ R169, R47, R174.reuse ;  /* 0x000000ae2fa97220 */ /* 0x080fe20000410000 */
[----:B------:R-:W-:-:S04]  /*89a0*/  @P3 FMUL.FTZ R168, R173, R174 ;  /* 0x000000aeada83220 */ /* 0x000fc80000410000 */
[----:B------:R-:W-:Y:S01]  /*89b0*/  FSEL R169, R169, RZ, P3 ;  /* 0x000000ffa9a97208 */ /* 0x000fe20001800000 */
[----:B------:R-:W-:-:S03]  /*89c0*/  FADD.FTZ R151, R151, R168 ;  /* 0x000000a897977221 */ /* 0x000fc60000010000 */
[----:B------:R-:W-:-:S04]  /*89d0*/  F2FP.BF16.F32.PACK_AB R169, RZ, R169 ;  /* 0x000000a9ffa9723e */ /* 0x000fc800000010ff */
[----:B------:R-:W-:-:S07]  /*89e0*/  PRMT R228, R169, 0x7610, R228 ;  /* 0x00007610a9e47816 */ /* 0x000fce00000000e4 */
.L_x_3904:
        /* <DEDUP_REMOVED lines=10> */
.L_x_3915:
        /* <DEDUP_REMOVED lines=10> */
.L_x_3916:
        /* <DEDUP_REMOVED lines=9> */
.L_x_3917:
[----:B------:R-:W-:Y:S05]  /*8bc0*/  @!P0 BRA `(.L_x_3918) ;  /* 0x0000000800388947 */ /* 0x000fea0003800000 */
[----:B------:R-:W-:Y:S05]  /*8bd0*/  BRA.U !UP0, `(.L_x_3919) ;  /* 0x0000000508247547 */ /* 0x000fea000b800000 */
[----:B------:R-:W-:Y:S02]  /*8be0*/  ISETP.GT.AND P2, PT, R235, RZ, PT ;  /* 0x000000ffeb00720c */ /* 0x000fe40003f44270 */
[C---:B-----5:R-:W-:Y:S02]  /*8bf0*/  SHF.R.U64 R177, R196.reuse, 0x10, R197 ;  /* 0x00000010c4b17819 */ /* 0x060fe400000012c5 */
[----:B-1234-:R-:W-:Y:S02]  /*8c00*/  SHF.L.U32 R175, R196, 0x10, RZ ;  /* 0x00000010c4af7819 */ /* 0x01efe400000006ff */
[----:B------:R-:W-:Y:S02]  /*8c10*/  SHF.L.U32 R177, R177, 0x10, RZ ;  /* 0x00000010b1b17819 */ /* 0x000fe400000006ff */
[----:B------:R-:W-:-:S05]  /*8c20*/  SHF.L.U32 R173, R197, 0x10, RZ ;  /* 0x00000010c5ad7819 */ /* 0x000fca00000006ff */
        /* <DEDUP_REMOVED lines=17> */
[----:B------:R-:W-:Y:S01]  /*8d40*/  LOP3.LUT P2, RZ, R239, 0xff, RZ, 0xc0, !PT ;  /* 0x000000ffefff7812 */ /* 0x000fe2000784c0ff */
        /* <DEDUP_REMOVED lines=9> */
[----:B------:R-:W-:-:S07]  /*8de0*/  PRMT R233, R168, 0x7610, R233 ;  /* 0x00007610a8e97816 */ /* 0x000fce00000000e9 */
.L_x_3920:
        /* <DEDUP_REMOVED lines=12> */
.L_x_3921:
        /* <DEDUP_REMOVED lines=12> */
.L_x_3922:
[----:B------:R-:W-:Y:S02]  /*8f70*/  F2FP.BF16.F32.PACK_AB R173, RZ, R173 ;  /* 0x000000adffad723e */ /* 0x000fe400000010ff */
[----:B------:R-:W-:Y:S02]  /*8f80*/  F2FP.BF16.F32.PACK_AB R232, RZ, R169 ;  /* 0x000000a9ffe8723e */ /* 0x000fe400000010ff */
[----:B------:R-:W-:Y:S01]  /*8f90*/  PRMT R231, R173, 0x7610, R231 ;  /* 0x00007610ade77816 */ /* 0x000fe200000000e7 */
[----:B------:R-:W-:Y:S06]  /*8fa0*/  @!P1 BRA `(.L_x_3923) ;  /* 0x0000000c00749947 */ /* 0x000fec0003800000 */
[----:B------:R-:W-:Y:S01]  /*8fb0*/  ISETP.GE.U32.AND P2, PT, R239, 0x1000000, PT ;  /* 0x01000000ef00780c */ /* 0x000fe20003f46070 */
        /* <DEDUP_REMOVED lines=11> */
.L_x_3919:
[----:B------:R-:W-:Y:S01]  /*9070*/  ISETP.GT.AND P2, PT, R235, RZ, PT ;  /* 0x000000ffeb00720c */ /* 0x000fe20003f44270 */
[----:B------:R-:W-:-:S12]  /*9080*/  @!P1 BRA `(.L_x_3924) ;  /* 0x00000000003c9947 */ /* 0x000fd80003800000 */
[----:B-1234-:R-:W-:Y:S01]  /*9090*/  @P2 FFMA.FTZ R168, R17, R171, R172 ;  /* 0x000000ab11a82223 */ /* 0x01efe200000100ac */
[----:B-----5:R-:W-:Y:S02]  /*90a0*/  SHF.L.U32 R169, R196, 0x10, RZ ;  /* 0x00000010c4a97819 */ /* 0x020fe400000006ff */
[----:B------:R-:W-:Y:S01]  /*90b0*/  LOP3.LUT P3, RZ, R239, 0xff, RZ, 0xc0, !PT ;  /* 0x000000ffefff7812 */ /* 0x000fe2000786c0ff */
[----:B------:R-:W-:-:S04]  /*90c0*/  @P2 FADD.FTZ R168, R15, -R168 ;  /* 0x800000a80fa82221 */ /* 0x000fc80000010000 */
[----:B------:R-:W-:-:S04]  /*90d0*/  @P2 FFMA.FTZ R169, R236, R168, R169 ;  /* 0x000000a8eca92223 */ /* 0x000fc800000100a9 */
[----:B------:R-:W-:-:S04]  /*90e0*/  FMUL.FTZ R169, R169, UR17 ;  /* 0x00000011a9a97c20 */ /* 0x000fc80008410000 */
[----:B------:R-:W-:Y:S01]  /*90f0*/  FMUL.FTZ R173, R169, UR16 ;  /* 0x00000010a9ad7c20 */ /* 0x000fe20008410000 */
[----:B------:R-:W-:Y:S01]  /*9100*/  @P3 SHF.L.U32 R174, R240, 0x10, RZ ;  /* 0x00000010f0ae3819 */ /* 0x000fe200000006ff */
[----:B------:R-:W-:Y:S02]  /*9110*/  IMAD.MOV.U32 R169, RZ, RZ, RZ ;  /* 0x000000ffffa97224 */ /* 0x000fe400078e00ff */
[-C--:B------:R-:W-:Y:S02]  /*9120*/  FMUL.FTZ R168, R48, R173.reuse ;  /* 0x000000ad30a87220 */ /* 0x080fe40000410000 */
[----:B------:R-:W-:-:S03]  /*9130*/  @P3 FMUL.FTZ R169, R174, R173 ;  /* 0x000000adaea93220 */ /* 0x000fc60000410000 */
[----:B------:R-:W-:Y:S01]  /*9140*/  FSEL R168, R168, RZ, P3 ;  /* 0x000000ffa8a87208 */ /* 0x000fe20001800000 */
[----:B------:R-:W-:-:S03]  /*9150*/  FADD.FTZ R144, R144, R169 ;  /* 0x000000a990907221 */ /* 0x000fc60000010000 */
[----:B------:R-:W-:-:S04]  /*9160*/  F2FP.BF16.F32.PACK_AB R168, RZ, R168 ;  /* 0x000000a8ffa8723e */ /* 0x000fc800000010ff */
[----:B------:R-:W-:-:S07]  /*9170*/  PRMT R233, R168, 0x7610, R233 ;  /* 0x00007610a8e97816 */ /* 0x000fce00000000e9 */
.L_x_3924:
[----:B------:R-:W-:Y:S05]  /*9180*/  @!P1 BRA `(.L_x_3925) ;  /* 0x0000000000409947 */ /* 0x000fea0003800000 */
[----:B-12345:R-:W-:Y:S01]  /*9190*/  SHF.R.U64 R169, R196, 0x10, R197 ;  /* 0x00000010c4a97819 */ /* 0x03efe200000012c5 */
[----:B------:R-:W-:Y:S01]  /*91a0*/  @P2 FFMA.FTZ R173, R16, R171, R172 ;  /* 0x000000ab10ad2223 */ /* 0x000fe200000100ac */
[----:B------:R-:W-:Y:S01]  /*91b0*/  LOP3.LUT P3, RZ, R239, 0xff00, RZ, 0xc0, !PT ;  /* 0x0000ff00efff7812 */ /* 0x000fe2000786c0ff */
        /* <DEDUP_REMOVED lines=12> */
[----:B------:R-:W-:-:S07]  /*9280*/  PRMT R226, R169, 0x7610, R226 ;  /* 0x00007610a9e27816 */ /* 0x000fce00000000e2 */
.L_x_3925:
[----:B------:R-:W-:Y:S05]  /*9290*/  @!P1 BRA `(.L_x_3926) ;  /* 0x00000000003c9947 */ /* 0x000fea0003800000 */
[----:B-1234-:R-:W-:Y:S01]  /*92a0*/  @P2 FFMA.FTZ R168, R13, R171, R172 ;  /* 0x000000ab0da82223 */ /* 0x01efe200000100ac */
[----:B-----5:R-:W-:Y:S02]  /*92b0*/  SHF.L.U32 R169, R197, 0x10, RZ ;  /* 0x00000010c5a97819 */ /* 0x020fe400000006ff */
[----:B------:R-:W-:Y:S01]  /*92c0*/  LOP3.LUT P3, RZ, R239, 0xff0000, RZ, 0xc0, !PT ;  /* 0x00ff0000efff7812 */ /* 0x000fe2000786c0ff */
[----:B------:R-:W-:-:S04]  /*92d0*/  @P2 FADD.FTZ R168, R11, -R168 ;  /* 0x800000a80ba82221 */ /* 0x000fc80000010000 */
[----:B------:R-:W-:-:S04]  /*92e0*/  @P2 FFMA.FTZ R169, R236, R168, R169 ;  /* 0x000000a8eca92223 */ /* 0x000fc800000100a9 */
[----:B------:R-:W-:-:S04]  /*92f0*/  FMUL.FTZ R169, R169, UR17 ;  /* 0x00000011a9a97c20 */ /* 0x000fc80008410000 */
[----:B------:R-:W-:Y:S01]  /*9300*/  FMUL.FTZ R173, R169, UR16 ;  /* 0x00000010a9ad7c20 */ /* 0x000fe20008410000 */
[----:B------:R-:W-:Y:S02]  /*9310*/  @P3 SHF.L.U32 R174, R245, 0x10, RZ ;  /* 0x00000010f5ae3819 */ /* 0x000fe400000006ff */
[----:B------:R-:W-:Y:S01]  /*9320*/  MOV R169, RZ ;  /* 0x000000ff00a97202 */ /* 0x000fe20000000f00 */
[-C--:B------:R-:W-:Y:S02]  /*9330*/  FMUL.FTZ R168, R50, R173.reuse ;  /* 0x000000ad32a87220 */ /* 0x080fe40000410000 */
[----:B------:R-:W-:-:S03]  /*9340*/  @P3 FMUL.FTZ R169, R174, R173 ;  /* 0x000000adaea93220 */ /* 0x000fc60000410000 */
[----:B------:R-:W-:Y:S01]  /*9350*/  FSEL R168, R168, RZ, P3 ;  /* 0x000000ffa8a87208 */ /* 0x000fe20001800000 */
[----:B------:R-:W-:-:S03]  /*9360*/  FADD.FTZ R146, R146, R169 ;  /* 0x000000a992927221 */ /* 0x000fc60000010000 */
[----:B------:R-:W-:-:S04]  /*9370*/  F2FP.BF16.F32.PACK_AB R168, RZ, R168 ;  /* 0x000000a8ffa8723e */ /* 0x000fc800000010ff */
[----:B------:R-:W-:-:S07]  /*9380*/  PRMT R227, R168, 0x7610, R227 ;  /* 0x00007610a8e37816 */ /* 0x000fce00000000e3 */
.L_x_3926:
[----:B------:R-:W-:Y:S05]  /*9390*/  @!P1 BRA `(.L_x_3923) ;  /* 0x0000000800789947 */ /* 0x000fea0003800000 */
[----:B-12345:R-:W-:Y:S01]  /*93a0*/  SHF.R.U32.HI R169, RZ, 0x10, R197 ;  /* 0x00000010ffa97819 */ /* 0x03efe200000116c5 */
[----:B------:R-:W-:Y:S01]  /*93b0*/  @P2 FFMA.FTZ R173, R12, R171, R172 ;  /* 0x000000ab0cad2223 */ /* 0x000fe200000100ac */
[----:B------:R-:W-:Y:S02]  /*93c0*/  HFMA2 R168, -RZ, RZ, 0, 0 ;  /* 0x00000000ffa87431 */ /* 0x000fe400000001ff */
[----:B------:R-:W-:Y:S01]  /*93d0*/  SHF.L.U32 R169, R169, 0x10, RZ ;  /* 0x00000010a9a97819 */ /* 0x000fe200000006ff */
[----:B------:R-:W-:-:S04]  /*93e0*/  @P2 FADD.FTZ R173, R10, -R173 ;  /* 0x800000ad0aad2221 */ /* 0x000fc80000010000 */
[----:B------:R-:W-:Y:S01]  /*93f0*/  @P2 FFMA.FTZ R169, R236, R173, R169 ;  /* 0x000000adeca92223 */ /* 0x000fe200000100a9 */
[----:B------:R-:W-:-:S03]  /*9400*/  ISETP.GE.U32.AND P2, PT, R239, 0x1000000, PT ;  /* 0x01000000ef00780c */ /* 0x000fc60003f46070 */
[----:B------:R-:W-:-:S04]  /*9410*/  FMUL.FTZ R169, R169, UR17 ;  /* 0x00000011a9a97c20 */ /* 0x000fc80008410000 */
[----:B------:R-:W-:-:S04]  /*9420*/  FMUL.FTZ R174, R169, UR16 ;  /* 0x00000010a9ae7c20 */ /* 0x000fc80008410000 */
[----:B------:R-:W-:Y:S02]  /*9430*/  FMUL.FTZ R169, R51, R174 ;  /* 0x000000ae33a97220 */ /* 0x000fe40000410000 */
[----:B------:R-:W-:-:S03]  /*9440*/  @P2 SHF.L.U32 R173, R244, 0x10, RZ ;  /* 0x00000010f4ad2819 */ /* 0x000fc600000006ff */
[----:B------:R-:W-:Y:S02]  /*9450*/  FSEL R169, R169, RZ, P2 ;  /* 0x000000ffa9a97208 */ /* 0x000fe40001000000 */
[----:B------:R-:W-:Y:S02]  /*9460*/  @P2 FMUL.FTZ R168, R173, R174 ;  /* 0x000000aeada82220 */ /* 0x000fe40000410000 */
[----:B------:R-:W-:Y:S02]  /*9470*/  F2FP.BF16.F32.PACK_AB R169, RZ, R169 ;  /* 0x000000a9ffa9723e */ /* 0x000fe400000010ff */
[----:B------:R-:W-:Y:S02]  /*9480*/  FADD.FTZ R147, R147, R168 ;  /* 0x000000a893937221 */ /* 0x000fe40000010000 */
[----:B------:R-:W-:Y:S01]  /*9490*/  PRMT R228, R169, 0x7610, R228 ;  /* 0x00007610a9e47816 */ /* 0x000fe200000000e4 */
[----:B------:R-:W-:Y:S06]  /*94a0*/  BRA `(.L_x_3923) ;  /* 0x0000000800347947 */ /* 0x000fec0003800000 */
.L_x_3918:
        /* <DEDUP_REMOVED lines=25> */
.L_x_3928:
        /* <DEDUP_REMOVED lines=16> */
.L_x_3929:
        /* <DEDUP_REMOVED lines=8> */
[----:B------:R-:W-:-:S03]  /*97c0*/  MOV R169, RZ ;  /* 0x000000ff00a97202 */ /* 0x000fc60000000f00 */
[----:B------:R-:W-:-:S04]  /*97d0*/  FMUL.FTZ R168, R50, R173 ;  /* 0x000000ad32a87220 */ /* 0x000fc80000410000 */
[----:B------:R-:W-:Y:S02]  /*97e0*/  @P2 SHF.L.U32 R176, R245, 0x10, RZ ;  /* 0x00000010f5b02819 */ /* 0x000fe400000006ff */
[----:B------:R-:W-:-:S03]  /*97f0*/  FSEL R168, R168, RZ, P3 ;  /* 0x000000ffa8a87208 */ /* 0x000fc60001800000 */
[----:B------:R-:W-:Y:S01]  /*9800*/  @P2 FMUL.FTZ R169, R176, R173 ;  /* 0x000000adb0a92220 */ /* 0x000fe20000410000 */
[----:B------:R-:W-:-:S03]  /*9810*/  F2FP.BF16.F32.PACK_AB R168, RZ, R168 ;  /* 0x000000a8ffa8723e */ /* 0x000fc600000010ff */
[----:B------:R-:W-:Y:S01]  /*9820*/  FADD.FTZ R146, R146, R169 ;  /* 0x000000a992927221 */ /* 0x000fe20000010000 */
[----:B------:R-:W-:-:S07]  /*9830*/  PRMT R227, R168, 0x7610, R227 ;  /* 0x00007610a8e37816 */ /* 0x000fce00000000e3 */
.L_x_3930:
        /* <DEDUP_REMOVED lines=9> */
[----:B------:R-:W-:Y:S01]  /*98d0*/  @P2 IMAD.U32 R173, R244, 0x10000, RZ ;  /* 0x00010000f4ad2824 */ /* 0x000fe200078e00ff */
[----:B------:R-:W-:-:S03]  /*98e0*/  FSEL R169, R169, RZ, P2 ;  /* 0x000000ffa9a97208 */ /* 0x000fc60001000000 */
[----:B------:R-:W-:Y:S01]  /*98f0*/  @P2 FMUL.FTZ R168, R173, R174 ;  /* 0x000000aeada82220 */ /* 0x000fe20000410000 */
[----:B------:R-:W-:-:S03]  /*9900*/  F2FP.BF16.F32.PACK_AB R169, RZ, R169 ;  /* 0x000000a9ffa9723e */ /* 0x000fc600000010ff */
[----:B------:R-:W-:Y:S01]  /*9910*/  FADD.FTZ R147, R147, R168 ;  /* 0x000000a893937221 */ /* 0x000fe20000010000 */
[----:B------:R-:W-:Y:S01]  /*9920*/  PRMT R228, R169, 0x7610, R228 ;  /* 0x00007610a9e47816 */ /* 0x000fe200000000e4 */
[----:B------:R-:W-:Y:S06]  /*9930*/  BRA `(.L_x_3923) ;  /* 0x0000000400107947 */ /* 0x000fec0003800000 */
.L_x_3927:
[----:B------:R-:W-:Y:S05]  /*9940*/  @!P1 BRA `(.L_x_3931) ;  /* 0x0000000000409947 */ /* 0x000fea0003800000 */
[----:B-1234-:R-:W-:Y:S01]  /*9950*/  FFMA.FTZ R168, R17, R171, R172 ;  /* 0x000000ab11a87223 */ /* 0x01efe200000100ac */
[----:B------:R-:W-:Y:S02]  /*9960*/  ISETP.GT.AND P2, PT, R235, RZ, PT ;  /* 0x000000ffeb00720c */ /* 0x000fe40003f44270 */
[----:B-----5:R-:W-:Y:S01]  /*9970*/  LOP3.LUT P3, RZ, R239, 0xff, RZ, 0xc0, !PT ;  /* 0x000000ffefff7812 */ /* 0x020fe2000786c0ff */
[----:B------:R-:W-:-:S04]  /*9980*/  FADD.FTZ R169, R15, -R168 ;  /* 0x800000a80fa97221 */ /* 0x000fc80000010000 */
[----:B------:R-:W-:Y:S01]  /*9990*/  FMUL.FTZ R168, R236, R169 ;  /* 0x000000a9eca87220 */ /* 0x000fe20000410000 */
[----:B------:R-:W-:-:S04]  /*99a0*/  MOV R169, RZ ;  /* 0x000000ff00a97202 */ /* 0x000fc80000000f00 */
[----:B------:R-:W-:-:S03]  /*99b0*/  FSEL R168, R168, RZ, P2 ;  /* 0x000000ffa8a87208 */ /* 0x000fc60001000000 */
[----:B------:R-:W-:Y:S02]  /*99c0*/  @P3 SHF.L.U32 R174, R240, 0x10, RZ ;  /* 0x00000010f0ae3819 */ /* 0x000fe400000006ff */
[----:B------:R-:W-:-:S04]  /*99d0*/  FMUL.FTZ R168, R168, UR17 ;  /* 0x00000011a8a87c20 */ /* 0x000fc80008410000 */
[----:B------:R-:W-:-:S04]  /*99e0*/  FMUL.FTZ R173, R168, UR16 ;  /* 0x00000010a8ad7c20 */ /* 0x000fc80008410000 */
[-C--:B------:R-:W-:Y:S01]  /*99f0*/  FMUL.FTZ R168, R48, R173.reuse ;  /* 0x000000ad30a87220 */ /* 0x080fe20000410000 */
[----:B------:R-:W-:-:S04]  /*9a00*/  @P3 FMUL.FTZ R169, R174, R173 ;  /* 0x000000adaea93220 */ /* 0x000fc80000410000 */
[----:B------:R-:W-:Y:S01]  /*9a10*/  FSEL R168, R168, RZ, P3 ;  /* 0x000000ffa8a87208 */ /* 0x000fe20001800000 */
[----:B------:R-:W-:-:S03]  /*9a20*/  FADD.FTZ R144, R144, R169 ;  /* 0x000000a990907221 */ /* 0x000fc60000010000 */
[----:B------:R-:W-:-:S04]  /*9a30*/  F2FP.BF16.F32.PACK_AB R168, RZ, R168 ;  /* 0x000000a8ffa8723e */ /* 0x000fc800000010ff */
[----:B------:R-:W-:-:S07]  /*9a40*/  PRMT R233, R168, 0x7610, R233 ;  /* 0x00007610a8e97816 */ /* 0x000fce00000000e9 */
.L_x_3931:
        /* <DEDUP_REMOVED lines=11> */
[-C--:B------:R-:W-:Y:S01]  /*9b00*/  FMUL.FTZ R169, R49, R174.reuse ;  /* 0x000000ae31a97220 */ /* 0x080fe20000410000 */
[----:B------:R-:W-:-:S04]  /*9b10*/  @P3 FMUL.FTZ R168, R173, R174 ;  /* 0x000000aeada83220 */ /* 0x000fc80000410000 */
[----:B------:R-:W-:Y:S01]  /*9b20*/  FSEL R169, R169, RZ, P3 ;  /* 0x000000ffa9a97208 */ /* 0x000fe20001800000 */
[----:B------:R-:W-:-:S03]  /*9b30*/  FADD.FTZ R145, R145, R168 ;  /* 0x000000a891917221 */ /* 0x000fc60000010000 */
[----:B------:R-:W-:-:S04]  /*9b40*/  F2FP.BF16.F32.PACK_AB R169, RZ, R169 ;  /* 0x000000a9ffa9723e */ /* 0x000fc800000010ff */
[----:B------:R-:W-:-:S07]  /*9b50*/  PRMT R226, R169, 0x7610, R226 ;  /* 0x00007610a9e27816 */ /* 0x000fce00000000e2 */
.L_x_3932:
        /* <DEDUP_REMOVED lines=17> */
.L_x_3933:
[----:B------:R-:W-:Y:S05]  /*9c70*/  @!P1 BRA `(.L_x_3923) ;  /* 0x0000000000409947 */ /* 0x000fea0003800000 */
[----:B-1234-:R-:W-:Y:S01]  /*9c80*/  FFMA.FTZ R169, R12, R171, R172 ;  /* 0x000000ab0ca97223 */ /* 0x01efe200000100ac */
[----:B------:R-:W-:-:S03]  /*9c90*/  ISETP.GT.AND P2, PT, R235, RZ, PT ;  /* 0x000000ffeb00720c */ /* 0x000fc60003f44270 */
[----:B------:R-:W-:-:S04]  /*9ca0*/  FADD.FTZ R169, R10, -R169 ;  /* 0x800000a90aa97221 */ /* 0x000fc80000010000 */
[----:B------:R-:W-:-:S05]  /*9cb0*/  FMUL.FTZ R168, R236, R169 ;  /* 0x000000a9eca87220 */ /* 0x000fca0000410000 */
[----:B------:R-:W-:Y:S02]  /*9cc0*/  FSEL R168, R168, RZ, P2 ;  /* 0x000000ffa8a87208 */ /* 0x000fe40001000000 */
[----:B-----5:R-:W-:-:S03]  /*9cd0*/  ISETP.GE.U32.AND P2, PT, R239, 0x1000000, PT ;  /* 0x01000000ef00780c */ /* 0x020fc60003f46070 */
[----:B------:R-:W-:-:S04]  /*9ce0*/  FMUL.FTZ R168, R168, UR17 ;  /* 0x00000011a8a87c20 */ /* 0x000fc80008410000 */
[----:B------:R-:W-:Y:S01]  /*9cf0*/  FMUL.FTZ R174, R168, UR16 ;  /* 0x00000010a8ae7c20 */ /* 0x000fe20008410000 */
[----:B------:R-:W-:-:S03]  /*9d00*/  HFMA2 R168, -RZ, RZ, 0, 0 ;  /* 0x00000000ffa87431 */ /* 0x000fc600000001ff */
[----:B------:R-:W-:Y:S02]  /*9d10*/  FMUL.FTZ R169, R51, R174 ;  /* 0x000000ae33a97220 */ /* 0x000fe40000410000 */
[----:B------:R-:W-:-:S03]  /*9d20*/  @P2 SHF.L.U32 R173, R244, 0x10, RZ ;  /* 0x00000010f4ad2819 */ /* 0x000fc600000006ff */
[----:B------:R-:W-:Y:S02]  /*9d30*/  FSEL R169, R169, RZ, P2 ;  /* 0x000000ffa9a97208 */ /* 0x000fe40001000000 */
[----:B------:R-:W-:Y:S02]  /*9d40*/  @P2 FMUL.FTZ R168, R173, R174 ;  /* 0x000000aeada82220 */ /* 0x000fe40000410000 */
[----:B------:R-:W-:Y:S02]  /*9d50*/  F2FP.BF16.F32.PACK_AB R169, RZ, R169 ;  /* 0x000000a9ffa9723e */ /* 0x000fe400000010ff */
[----:B------:R-:W-:Y:S02]  /*9d60*/  FADD.FTZ R147, R147, R168 ;  /* 0x000000a893937221 */ /* 0x000fe40000010000 */
[----:B------:R-:W-:-:S07]  /*9d70*/  PRMT R228, R169, 0x7610, R228 ;  /* 0x00007610a9e47816 */ /* 0x000fce00000000e4 */
.L_x_3923:
        /* <DEDUP_REMOVED lines=11> */
.L_x_3934:
        /* <DEDUP_REMOVED lines=10> */
.L_x_3935:
        /* <DEDUP_REMOVED lines=8> */
.L_x_3936:
[----:B------:R-:W-:Y:S05]  /*9f50*/  @!P0 BRA `(.L_x_3937) ;  /* 0x0000000800388947 */ /* 0x000fea0003800000 */
[----:B------:R-:W-:Y:S05]  /*9f60*/  BRA.U !UP0, `(.L_x_3938) ;  /* 0x0000000508247547 */ /* 0x000fea000b800000 */
[----:B------:R-:W-:Y:S02]  /*9f70*/  ISETP.GT.AND P0, PT, R235, RZ, PT ;  /* 0x000000ffeb00720c */ /* 0x000fe40003f04270 */
[C---:B-12345:R-:W-:Y:S02]  /*9f80*/  SHF.L.U32 R175, R194.reuse, 0x10, RZ ;  /* 0x00000010c2af7819 */ /* 0x07efe400000006ff */
[----:B------:R-:W-:-:S04]  /*9f90*/  SHF.R.U64 R177, R194, 0x10, R195 ;  /* 0x00000010c2b17819 */ /* 0x000fc800000012c3 */
[----:B------:R-:W-:-:S05]  /*9fa0*/  SHF.L.U32 R177, R177, 0x10, RZ ;  /* 0x00000010b1b17819 */ /* 0x000fca00000006ff */
[-CC-:B------:R-:W-:Y:S01]  /*9fb0*/  @P0 FFMA.FTZ R168, R9, R171.reuse, R172.reuse ;  /* 0x000000ab09a80223 */ /* 0x180fe200000100ac */
[-CC-:B------:R-:W-:Y:S01]  /*9fc0*/  @P0 FFMA.FTZ R169, R8, R171.reuse, R172.reuse ;  /* 0x000000ab08a90223 */ /* 0x180fe200000100ac */
[-CC-:B------:R-:W-:Y:S01]  /*9fd0*/  @P0 FFMA.FTZ R179, R5, R171.reuse, R172.reuse ;  /* 0x000000ab05b30223 */ /* 0x180fe200000100ac */
[----:B------:R-:W-:Y:S01]  /*9fe0*/  @P0 FFMA.FTZ R209, R2, R171, R172 ;  /* 0x000000ab02d10223 */ /* 0x000fe200000100ac */
[----:B------:R-:W-:Y:S01]  /*9ff0*/  @P0 FADD.FTZ R168, R7, -R168 ;  /* 0x800000a807a80221 */ /* 0x000fe20000010000 */
[----:B------:R-:W-:Y:S02]  /*a000*/  SHF.R.U32.HI R172, RZ, 0x10, R195 ;  /* 0x00000010ffac7819 */ /* 0x000fe400000116c3 */
[----:B------:R-:W-:Y:S01]  /*a010*/  SHF.L.U32 R171, R195, 0x10, RZ ;  /* 0x00000010c3ab7819 */ /* 0x000fe200000006ff */
[----:B------:R-:W-:Y:S01]  /*a020*/  @P0 FFMA.FTZ R175, R236, R168, R175 ;  /* 0x000000a8ecaf0223 */ /* 0x000fe200000100af */
[----:B------:R-:W-:Y:S01]  /*a030*/  @P0 FADD.FTZ R168, R6, -R169 ;  /* 0x800000a906a80221 */ /* 0x000fe20000010000 */
[----:B------:R-:W-:Y:S01]  /*a040*/  SHF.L.U32 R169, R172, 0x10, RZ ;  /* 0x00000010aca97819 */ /* 0x000fe200000006ff */
[----:B------:R-:W-:Y:S01]  /*a050*/  @P0 FADD.FTZ R172, R4, -R179 ;  /* 0x800000b304ac0221 */ /* 0x000fe20000010000 */
[----:B------:R-:W-:Y:S01]  /*a060*/  @P0 FADD.FTZ R174, R0, -R209 ;  /* 0x800000d100ae0221 */ /* 0x000fe20000010000 */
[C---:B------:R-:W-:Y:S01]  /*a070*/  @P0 FFMA.FTZ R177, R236.reuse, R168, R177 ;  /* 0x000000a8ecb10223 */ /* 0x040fe200000100b1 */
[----:B------:R-:W-:Y:S01]  /*a080*/  F2FP.BF16.F32.PACK_AB R229, RZ, R175 ;  /* 0x000000afffe5723e */ /* 0x000fe200000010ff */
[C---:B------:R-:W-:Y:S01]  /*a090*/  @P0 FFMA.FTZ R171, R236.reuse, R172, R171 ;  /* 0x000000acecab0223 */ /* 0x040fe200000100ab */
[----:B------:R-:W-:-:S02]  /*a0a0*/  @P0 FFMA.FTZ R169, R236, R174, R169 ;  /* 0x000000aeeca90223 */ /* 0x000fc400000100a9 */
[----:B------:R-:W-:Y:S01]  /*a0b0*/  F2FP.BF16.F32.PACK_AB R230, RZ, R177 ;  /* 0x000000b1ffe6723e */ /* 0x000fe200000010ff */
[----:B------:R-:W-:Y:S06]  /*a0c0*/  @!P1 BRA `(.L_x_3939) ;  /* 0x00000000002c9947 */ /* 0x000fec0003800000 */
[----:B------:R-:W-:Y:S01]  /*a0d0*/  LOP3.LUT P0, RZ, R237, 0xff, RZ, 0xc0, !PT ;  /* 0x000000ffedff7812 */ /* 0x000fe2000780c0ff */
[----:B------:R-:W-:-:S04]  /*a0e0*/  FMUL.FTZ R175, R175, UR17 ;  /* 0x00000011afaf7c20 */ /* 0x000fc80008410000 */
        /* <DEDUP_REMOVED lines=9> */
.L_x_3939:
[----:B------:R-:W-:Y:S05]  /*a180*/  @!P1 BRA `(.L_x_3940) ;  /* 0x00000000002c9947 */ /* 0x000fea0003800000 */
[----:B------:R-:W-:Y:S01]  /*a190*/  LOP3.LUT P0, RZ, R237, 0xff00, RZ, 0xc0, !PT ;  /* 0x0000ff00edff7812 */ /* 0x000fe2000780c0ff */
        /* <DEDUP_REMOVED lines=10> */
.L_x_3940:
        /* <DEDUP_REMOVED lines=12> */
.L_x_3941:
        /* <DEDUP_REMOVED lines=16> */
.L_x_3938:
        /* <DEDUP_REMOVED lines=17> */
.L_x_3943:
[----:B------:R-:W-:Y:S05]  /*a510*/  @!P1 BRA `(.L_x_3944) ;  /* 0x0000000000409947 */ /* 0x000fea0003800000 */
[----:B------:R-:W-:Y:S01]  /*a520*/  SHF.R.U64 R169, R194, 0x10, R195 ;  /* 0x00000010c2a97819 */ /* 0x000fe200000012c3 */
[----:B------:R-:W-:Y:S01]  /*a530*/  @P0 FFMA.FTZ R175, R8, R171, R172 ;  /* 0x000000ab08af0223 */ /* 0x000fe200000100ac */
[----:B------:R-:W-:Y:S02]  /*a540*/  LOP3.LUT P2, RZ, R237, 0xff00, RZ, 0xc0, !PT ;  /* 0x0000ff00edff7812 */ /* 0x000fe4000784c0ff */
[----:B------:R-:W-:Y:S01]  /*a550*/  SHF.L.U32 R169, R169, 0x10, RZ ;  /* 0x00000010a9a97819 */ /* 0x000fe200000006ff */
[----:B------:R-:W-:Y:S01]  /*a560*/  @P0 FADD.FTZ R175, R6, -R175 ;  /* 0x800000af06af0221 */ /* 0x000fe20000010000 */
[----:B------:R-:W-:-:S03]  /*a570*/  MOV R168, RZ ;  /* 0x000000ff00a87202 */ /* 0x000fc60000000f00 */
        /* <DEDUP_REMOVED lines=10> */
.L_x_3944:
        /* <DEDUP_REMOVED lines=8> */
[----:B------:R-:W-:Y:S01]  /*a6a0*/  HFMA2 R169, -RZ, RZ, 0, 0 ;  /* 0x00000000ffa97431 */ /* 0x000fe200000001ff */
[----:B------:R-:W-:Y:S02]  /*a6b0*/  @P2 SHF.L.U32 R174, R245, 0x10, RZ ;  /* 0x00000010f5ae2819 */ /* 0x000fe400000006ff */
[----:B------:R-:W-:-:S03]  /*a6c0*/  FMUL.FTZ R168, R54, R175 ;  /* 0x000000af36a87220 */ /* 0x000fc60000410000 */
[----:B------:R-:W-:Y:S02]  /*a6d0*/  @P2 FMUL.FTZ R169, R174, R175 ;  /* 0x000000afaea92220 */ /* 0x000fe40000410000 */
[----:B------:R-:W-:Y:S02]  /*a6e0*/  FSEL R168, R168, RZ, P2 ;  /* 0x000000ffa8a87208 */ /* 0x000fe40001000000 */
[----:B------:R-:W-:Y:S02]  /*a6f0*/  FADD.FTZ R142, R142, R169 ;  /* 0x000000a98e8e7221 */ /* 0x000fe40000010000 */
[----:B------:R-:W-:-:S04]  /*a700*/  F2FP.BF16.F32.PACK_AB R168, RZ, R168 ;  /* 0x000000a8ffa8723e */ /* 0x000fc800000010ff */
[----:B------:R-:W-:-:S07]  /*a710*/  PRMT R227, R168, 0x7610, R227 ;  /* 0x00007610a8e37816 */ /* 0x000fce00000000e3 */
.L_x_3945:
[----:B------:R-:W-:Y:S05]  /*a720*/  @!P1 BRA `(.L_x_3942) ;  /* 0x0000000800749947 */ /* 0x000fea0003800000 */
[----:B------:R-:W-:Y:S01]  /*a730*/  SHF.R.U32.HI R169, RZ, 0x10, R195 ;  /* 0x00000010ffa97819 */ /* 0x000fe200000116c3 */
[----:B------:R-:W-:Y:S01]  /*a740*/  @P0 FFMA.FTZ R171, R2, R171, R172 ;  /* 0x000000ab02ab0223 */ /* 0x000fe200000100ac */
[----:B------:R-:W-:Y:S02]  /*a750*/  MOV R168, RZ ;  /* 0x000000ff00a87202 */ /* 0x000fe40000000f00 */
        /* <DEDUP_REMOVED lines=14> */
.L_x_3937:
[----:B------:R-:W-:Y:S05]  /*a840*/  BRA.U !UP0, `(.L_x_3946) ;  /* 0x00000005081c7547 */ /* 0x000fea000b800000 */
[-CC-:B-1234-:R-:W-:Y:S01]  /*a850*/  FFMA.FTZ R168, R9, R171.reuse, R172.reuse ;  /* 0x000000ab09a87223 */ /* 0x19efe200000100ac */
        /* <DEDUP_REMOVED lines=25> */
.L_x_3947:
[----:B------:R-:W-:Y:S02]  /*a9f0*/  F2FP.BF16.F32.PACK_AB R229, RZ, R174 ;  /* 0x000000aeffe5723e */ /* 0x000fe400000010ff */
        /* <DEDUP_REMOVED lines=13> */
.L_x_3948:
        /* <DEDUP_REMOVED lines=15> */
.L_x_3949:
        /* <DEDUP_REMOVED lines=16> */
.L_x_3946:
[----:B------:R-:W-:Y:S05]  /*acc0*/  @!P1 BRA `(.L_x_3950) ;  /* 0x0000000000409947 */ /* 0x000fea0003800000 */
[----:B-1234-:R-:W-:Y:S01]  /*acd0*/  FFMA.FTZ R168, R9, R171, R172 ;  /* 0x000000ab09a87223 */ /* 0x01efe200000100ac */
[----:B------:R-:W-:-:S03]  /*ace0*/  ISETP.GT.AND P0, PT, R235, RZ, PT ;  /* 0x000000ffeb00720c */ /* 0x000fc60003f04270 */
[----:B------:R-:W-:-:S04]  /*acf0*/  FADD.FTZ R169, R7, -R168 ;  /* 0x800000a807a97221 */ /* 0x000fc80000010000 */
[----:B------:R-:W-:Y:S01]  /*ad00*/  FMUL.FTZ R168, R236, R169 ;  /* 0x000000a9eca87220 */ /* 0x000fe20000410000 */
[----:B------:R-:W-:-:S04]  /*ad10*/  MOV R169, RZ ;  /* 0x000000ff00a97202 */ /* 0x000fc80000000f00 */
[----:B------:R-:W-:Y:S02]  /*ad20*/  FSEL R168, R168, RZ, P0 ;  /* 0x000000ffa8a87208 */ /* 0x000fe40000000000 */
[----:B-----5:R-:W-:-:S03]  /*ad30*/  LOP3.LUT P0, RZ, R237, 0xff, RZ, 0xc0, !PT ;  /* 0x000000ffedff7812 */ /* 0x020fc6000780c0ff */
        /* <DEDUP_REMOVED lines=8> */
[----:B------:R-:W-:-:S07]  /*adc0*/  PRMT R233, R168, 0x7610, R233 ;  /* 0x00007610a8e97816 */ /* 0x000fce00000000e9 */
.L_x_3950:
[----:B------:R-:W-:Y:S05]  /*add0*/  @!P1 BRA `(.L_x_3951) ;  /* 0x0000000000409947 */ /* 0x000fea0003800000 */
[----:B-1234-:R-:W-:Y:S01]  /*ade0*/  FFMA.FTZ R169, R8, R171, R172 ;  /* 0x000000ab08a97223 */ /* 0x01efe200000100ac */
[----:B------:R-:W-:-:S03]  /*adf0*/  ISETP.GT.AND P0, PT, R235, RZ, PT ;  /* 0x000000ffeb00720c */ /* 0x000fc60003f04270 */
[----:B------:R-:W-:-:S04]  /*ae00*/  FADD.FTZ R169, R6, -R169 ;  /* 0x800000a906a97221 */ /* 0x000fc80000010000 */
[----:B------:R-:W-:-:S05]  /*ae10*/  FMUL.FTZ R168, R236, R169 ;  /* 0x000000a9eca87220 */ /* 0x000fca0000410000 */
[----:B------:R-:W-:Y:S02]  /*ae20*/  FSEL R168, R168, RZ, P0 ;  /* 0x000000ffa8a87208 */ /* 0x000fe40000000000 */
[----:B-----5:R-:W-:-:S03]  /*ae30*/  LOP3.LUT P0, RZ, R237, 0xff00, RZ, 0xc0, !PT ;  /* 0x0000ff00edff7812 */ /* 0x020fc6000780c0ff */
        /* <DEDUP_REMOVED lines=10> */
.L_x_3951:
        /* <DEDUP_REMOVED lines=17> */
.L_x_3952:
[----:B------:R-:W-:Y:S05]  /*aff0*/  @!P1 BRA `(.L_x_3942) ;  /* 0x0000000000409947 */ /* 0x000fea0003800000 */
[----:B------:R-:W-:Y:S01]  /*b000*/  FFMA.FTZ R171, R2, R171, R172 ;  /* 0x000000ab02ab7223 */ /* 0x000fe200000100ac */
[----:B------:R-:W-:-:S03]  /*b010*/  ISETP.GT.AND P0, PT, R235, RZ, PT ;  /* 0x000000ffeb00720c */ /* 0x000fc60003f04270 */
[----:B------:R-:W-:-:S04]  /*b020*/  FADD.FTZ R171, R0, -R171 ;  /* 0x800000ab00ab7221 */ /* 0x000fc80000010000 */
[----:B-1234-:R-:W-:-:S05]  /*b030*/  FMUL.FTZ R168, R236, R171 ;  /* 0x000000abeca87220 */ /* 0x01efca0000410000 */
        /* <DEDUP_REMOVED lines=12> */
.L_x_3942:
        /* <DEDUP_REMOVED lines=10> */
.L_x_3953:
[----:B------:R-:W-:Y:S05]  /*b1a0*/  @!P1 BRA `(.L_x_3954) ;  /* 0x0000000000209947 */ /* 0x000fea0003800000 */
[----:B-1----:R-:W1:Y:S01]  /*b1b0*/  LDC.64 R170, c[0x0][0x468] ;  /* 0x00011a00ffaa7b82 */ /* 0x002e620000000a00 */
[----:B--234-:R-:W-:Y:S02]  /*b1c0*/  LOP3.LUT R168, R226, 0xffff, RZ, 0xc0, !PT ;  /* 0x0000ffffe2a87812 */ /* 0x01cfe400078ec0ff */
[----:B------:R-:W-:-:S03]  /*b1d0*/  PRMT R175, R227, 0x5410, R228 ;  /* 0x00005410e3af7816 */ /* 0x000fc600000000e4 */
[----:B------:R-:W-:-:S05]  /*b1e0*/  IMAD.WIDE.U32 R168, R168, 0x10000, RZ ;  /* 0x00010000a8a87825 */ /* 0x000fca00078e00ff */
[----:B------:R-:W-:Y:S02]  /*b1f0*/  LOP3.LUT R169, R175, R169, RZ, 0xfc, !PT ;  /* 0x000000a9afa97212 */ /* 0x000fe400078efcff */
[----:B------:R-:W-:Y:S01]  /*b200*/  LOP3.LUT R168, R168, 0xffff, R233, 0xf8, !PT ;  /* 0x0000ffffa8a87812 */ /* 0x000fe200078ef8e9 */
[----:B-1----:R-:W-:-:S05]  /*b210*/  IMAD.WIDE.U32 R170, R173, 0x8, R170 ;  /* 0x00000008adaa7825 */ /* 0x002fca00078e00aa */
[----:B------:R1:W-:Y:S02]  /*b220*/  STG.E.64 desc[UR12][R170.64], R168 ;  /* 0x000000a8aa007986 */ /* 0x0003e4000c101b0c */
.L_x_3954:
[----:B-1234-:R-:W1:Y:S01]  /*b230*/  LDC.64 R168, c[0x0][0x380] ;  /* 0x0000e000ffa87b82 */ /* 0x01ee620000000a00 */
[----:B------:R-:W-:Y:S01]  /*b240*/  UPLOP3.LUT UP1, UPT, UPT, UPT, UP1, 0x40, 0x4 ;  /* 0x000000000004789c */ /* 0x000fe20003f2e810 */
[----:B-1----:R-:W-:-:S04]  /*b250*/  IADD3 R234, PT, PT, R234, R168, RZ ;  /* 0x000000a8eaea7210 */ /* 0x002fc80007ffe0ff */
[----:B------:R-:W-:-:S13]  /*b260*/  ISETP.GE.AND P0, PT, R234, R169, PT ;  /* 0x000000a9ea00720c */ /* 0x000fda0003f06270 */
[----:B------:R-:W-:Y:S05]  /*b270*/  @!P0 BRA `(.L_x_3955) ;  /* 0xffffff5000908947 */ /* 0x000fea000383ffff */
.L_x_3817:
        /* <DEDUP_REMOVED lines=32> */
.L_x_3956:
        /* <DEDUP_REMOVED lines=16> */
.L_x_14345:


//--------------------- .text._ZN10layer_norm13ln_bwd_kernelINS_13Kernel_traitsI13__nv_bfloat16S2_fS2_fjLj7168ELj1ELj1ELj8ELj8ENS_18Kernel_traits_baseILj7168ES2_S2_fS2_fjLj256EEEEELb0ELb0ELb0ELb0EEEvNS_9BwdParamsE --------------------------
	.section	.text._ZN10layer_norm13ln_bwd_kernelINS_13Kernel_traitsI13__nv_bfloat16S2_fS2_fjLj7168ELj1ELj1ELj8ELj8ENS_18Kernel_traits_baseILj7168ES2_S2_fS2_fjLj256EEEEELb0ELb0ELb0ELb0EEEvNS_9BwdParamsE,"ax",@progbits
	.align	128
        .global         _ZN10layer_norm13ln_bwd_kernelINS_13Kernel_traitsI13__nv_bfloat16S2_fS2_fjLj7168ELj1ELj1ELj8ELj8ENS_18Kernel_traits_baseILj7168ES2_S2_fS2_fjLj256EEEEELb0ELb0ELb0ELb0EEEvNS_9BwdParamsE
        .type           _ZN10layer_norm13ln_bwd_kernelINS_13Kernel_traitsI13__nv_bfloat16S2_fS2_fjLj7168ELj1ELj1ELj8ELj8ENS_18Kernel_traits_baseILj7168ES2_S2_fS2_fjLj256EEEEELb0ELb0ELb0ELb0EEEvNS_9BwdParamsE,@function
        .size           _ZN10layer_norm13ln_bwd_kernelINS_13Kernel_traitsI13__nv_bfloat16S2_fS2_fjLj7168ELj1ELj1ELj8ELj8ENS_18Kernel_traits_baseILj7168ES2_S2_fS2_fjLj256EEEEELb0ELb0ELb0ELb0EEEvNS_9BwdParamsE,(.L_x_14346 - _ZN10layer_norm13ln_bwd_kernelINS_13Kernel_traitsI13__nv_bfloat16S2_fS2_fjLj7168ELj1ELj1ELj8ELj8ENS_18Kernel_traits_baseILj7168ES2_S2_fS2_fjLj256EEEEELb0ELb0ELb0ELb0EEEvNS_9BwdParamsE)
        .other          _ZN10layer_norm13ln_bwd_kernelINS_13Kernel_traitsI13__nv_bfloat16S2_fS2_fjLj7168ELj1ELj1ELj8ELj8ENS_18Kernel_traits_baseILj7168ES2_S2_fS2_fjLj256EEEEELb0ELb0ELb0ELb0EEEvNS_9BwdParamsE,@"STO_CUDA_ENTRY STV_DEFAULT"
_ZN10layer_norm13ln_bwd_kernelINS_13Kernel_traitsI13__nv_bfloat16S2_fS2_fjLj7168ELj1ELj1ELj8ELj8ENS_18Kernel_traits_baseILj7168ES2_S2_fS2_fjLj256EEEEELb0ELb0ELb0ELb0EEEvNS_9BwdParamsE:
.text._ZN10layer_norm13ln_bwd_kernelINS_13Kernel_traitsI13__nv_bfloat16S2_fS2_fjLj7168ELj1ELj1ELj8ELj8ENS_18Kernel_traits_baseILj7168ES2_S2_fS2_fjLj256EEEEELb0ELb0ELb0ELb0EEEvNS_9BwdParamsE:
        /* <DEDUP_REMOVED lines=135> */
[--C-:B------:R-:W-:Y:S01]  /*0870*/  SHF.R.U64 R9, R14, 0x10, R15.reuse ;  /* 0x000000100e097819 */ /* 0x100fe2000000120f */
        /* <DEDUP_REMOVED lines=18> */
.L_x_4027:
[----:B------:R-:W0:Y:S01]  /*09a0*/  LDC.64 R124, c[0x0][0x3c0] ;  /* 0x0000f000ff7c7b82 */ /* 0x000e220000000a00 */
[----:B------:R-:W-:-:S07]  /*09b0*/  ISETP.NE.AND P0, PT, R2, RZ, PT ;  /* 0x000000ff0200720c */ /* 0x000fce0003f05270 */
[----:B------:R-:W1:Y:S08]  /*09c0*/  LDC.64 R192, c[0x0][0x3c8] ;  /* 0x0000f200ffc07b82 */ /* 0x000e700000000a00 */
[----:B------:R-:W4:Y:S01]  /*09d0*/  @P0 LDC.64 R34, c[0x0][0x3e0] ;  /* 0x0000f800ff220b82 */ /* 0x000f220000000a00 */
[----:B0-----:R-:W-:-:S06]  /*09e0*/  IMAD.WIDE R124, R31, 0x4, R124 ;  /* 0x000000041f7c7825 */ /* 0x001fcc00078e027c */
[----:B------:R0:W2:Y:S01]  /*09f0*/  LDG.E R124, desc[UR8][R124.64] ;  /* 0x000000087c7c7981 */ /* 0x0000a2000c1e1900 */
[----:B-1----:R-:W-:-:S06]  /*0a00*/  IMAD.WIDE R192, R31, 0x4, R192 ;  /* 0x000000041fc07825 */ /* 0x002fcc00078e02c0 */
[----:B------:R1:W5:Y:S01]  /*0a10*/  LDG.E R192, desc[UR8][R192.64] ;  /* 0x00000008c0c07981 */ /* 0x000362000c1e1900 */
[----:B----4-:R-:W-:Y:S02]  /*0a20*/  @P0 IMAD.WIDE R194, R31, 0x2, R34 ;  /* 0x000000021fc20825 */ /* 0x010fe400078e0222 */
[----:B------:R-:W4:Y:S01]  /*0a30*/  LDC R34, c[0x0][0x388] ;  /* 0x0000e200ff227b82 */ /* 0x000f220000000800 */
[----:B------:R-:W3:Y:S01]  /*0a40*/  S2R R33, SR_TID.X ;  /* 0x0000000000217919 */ /* 0x000ee20000002100 */
[C---:B------:R-:W-:Y:S01]  /*0a50*/  ISETP.GE.U32.AND P3, PT, R32.reuse, 0x100, PT ;  /* 0x000001002000780c */ /* 0x040fe20003f66070 */
[----:B------:R-:W-:Y:S01]  /*0a60*/  BSSY.RECONVERGENT B0, `(.L_x_3958) ;  /* 0x0000045000007945 */ /* 0x000fe20003800200 */
[----:B------:R-:W-:Y:S01]  /*0a70*/  ISETP.NE.AND P4, PT, RZ, UR7, PT ;  /* 0x00000007ff007c0c */ /* 0x000fe2000bf85270 */
[----:B------:R-:W-:Y:S01]  /*0a80*/  HFMA2 R133, -RZ, RZ, 0, 0 ;  /* 0x00000000ff857431 */ /* 0x000fe200000001ff */
[----:B------:R1:W5:Y:S01]  /*0a90*/  @P0 LDG.E.U16 R194, desc[UR8][R194.64] ;  /* 0x00000008c2c20981 */ /* 0x000362000c1e1500 */
[----:B------:R-:W-:-:S02]  /*0aa0*/  ISETP.GE.U32.AND P0, PT, R32, 0x200, PT ;  /* 0x000002002000780c */ /* 0x000fc40003f06070 */
[C---:B------:R-:W-:Y:S02]  /*0ab0*/  ISETP.GE.U32.AND P1, PT, R32.reuse, 0x300, PT ;  /* 0x000003002000780c */ /* 0x040fe40003f26070 */
[----:B------:R-:W-:Y:S01]  /*0ac0*/  ISETP.GE.U32.AND P2, PT, R32, 0x400, PT ;  /* 0x000004002000780c */ /* 0x000fe20003f46070 */
[----:B----4-:R-:W-:-:S05]  /*0ad0*/  IMAD R0, R31, R34, RZ ;  /* 0x000000221f007224 */ /* 0x010fca00078e02ff */
[----:B------:R-:W-:-:S04]  /*0ae0*/  SHF.R.S32.HI R35, RZ, 0x1f, R0 ;  /* 0x0000001fff237819 */ /* 0x000fc80000011400 */
[----:B------:R-:W-:Y:S02]  /*0af0*/  LEA.HI R0, R35, R0, RZ, 0x2 ;  /* 0x0000000023007211 */ /* 0x000fe400078f10ff */
[----:B------:R-:W-:Y:S02]  /*0b00*/  P2R R35, PR, RZ, 0x8 ;  /* 0x00000008ff237803 */ /* 0x000fe40000000000 */
[----:B---3--:R-:W-:Y:S02]  /*0b10*/  LEA.HI.SX32 R0, R0, R33, 0x1e ;  /* 0x0000002100007211 */ /* 0x008fe400078ff2ff */
[----:B------:R-:W-:Y:S02]  /*0b20*/  MOV R134, RZ ;  /* 0x000000ff00867202 */ /* 0x000fe40000000f00 */
[----:B0-----:R-:W-:Y:S02]  /*0b30*/  P2R R125, PR, RZ, 0x10 ;  /* 0x00000010ff7d7803 */ /* 0x001fe40000000000 */
[----:B------:R-:W-:-:S02]  /*0b40*/  MOV R135, R0 ;  /* 0x0000000000877202 */ /* 0x000fc40000000f00 */
[----:B--2---:R-:W-:Y:S01]  /*0b50*/  FSEL R132, R124, RZ, !P4 ;  /* 0x000000ff7c847208 */ /* 0x004fe20006000000 */
[----:B-1----:R-:W-:Y:S06]  /*0b60*/  @!P3 BRA `(.L_x_3959) ;  /* 0x0000000000d0b947 */ /* 0x002fec0003800000 */
[----:B------:R-:W0:Y:S01]  /*0b70*/  LDC.64 R128, c[0x0][0x428] ;  /* 0x00010a00ff807b82 */ /* 0x000e220000000a00 */
[----:B------:R-:W-:-:S07]  /*0b80*/  ISETP.NE.U32.AND P3, PT, RZ, UR10, PT ;  /* 0x0000000aff007c0c */ /* 0x000fce000bf65070 */
[----:B------:R-:W1:Y:S01]  /*0b90*/  LDC.64 R124, c[0x0][0x3a8] ;  /* 0x0000ea00ff7c7b82 */ /* 0x000e620000000a00 */
[----:B------:R-:W-:-:S13]  /*0ba0*/  ISETP.NE.AND.EX P3, PT, RZ, UR11, PT, P3 ;  /* 0x0000000bff007c0c */ /* 0x000fda000bf65330 */
[----:B------:R-:W2:Y:S01]  /*0bb0*/  @P3 LDC.64 R130, c[0x0][0x438] ;  /* 0x00010e00ff823b82 */ /* 0x000ea20000000a00 */
[----:B0-----:R-:W-:-:S06]  /*0bc0*/  IMAD.WIDE.U32 R128, R0, 0x8, R128 ;  /* 0x0000000800807825 */ /* 0x001fcc00078e0080 */
[----:B------:R-:W3:Y:S01]  /*0bd0*/  LDG.E.64 R128, desc[UR8][R128.64] ;  /* 0x0000000880807981 */ /* 0x000ee2000c1e1b00 */
[----:B-1----:R-:W-:-:S06]  /*0be0*/  IMAD.WIDE.U32 R124, R0, 0x10, R124 ;  /* 0x00000010007c7825 */ /* 0x002fcc00078e007c */
[----:B------:R-:W4:Y:S01]  /*0bf0*/  LDG.E.128 R124, desc[UR8][R124.64] ;  /* 0x000000087c7c7981 */ /* 0x000f22000c1e1d00 */
[----:B--2---:R-:W-:-:S05]  /*0c00*/  @P3 IMAD.WIDE.U32 R130, R0, 0x10, R130 ;  /* 0x0000001000823825 */ /* 0x004fca00078e0082 */
[----:B------:R0:W5:Y:S01]  /*0c10*/  @P3 LDG.E.128 R52, desc[UR8][R130.64] ;  /* 0x0000000882343981 */ /* 0x000162000c1e1d00 */
[----:B------:R-:W-:Y:S02]  /*0c20*/  SHF.L.U32 R189, R30, 0x10, RZ ;  /* 0x000000101ebd7819 */ /* 0x000fe400000006ff */
[----:B------:R-:W-:Y:S02]  /*0c30*/  SHF.L.U32 R188, R29, 0x10, RZ ;  /* 0x000000101dbc7819 */ /* 0x000fe400000006ff */
[----:B------:R-:W-:Y:S02]  /*0c40*/  SHF.L.U32 R185, R28, 0x10, RZ ;  /* 0x000000101cb97819 */ /* 0x000fe400000006ff */
[----:B------:R-:W-:Y:S02]  /*0c50*/  SHF.L.U32 R184, R27, 0x10, RZ ;  /* 0x000000101bb87819 */ /* 0x000fe400000006ff */
[----:B---3--:R-:W-:Y:S02]  /*0c60*/  MOV R133, R128 ;  /* 0x0000008000857202 */ /* 0x008fe40000000f00 */
[----:B------:R-:W-:-:S02]  /*0c70*/  SHF.R.U64 R137, R128, 0x10, R129 ;  /* 0x0000001080897819 */ /* 0x000fc40000001281 */
[----:B------:R-:W-:Y:S02]  /*0c80*/  SHF.L.U32 R133, R133, 0x10, RZ ;  /* 0x0000001085857819 */ /* 0x000fe400000006ff */
[----:B------:R-:W-:Y:S01]  /*0c90*/  MOV R134, R129 ;  /* 0x0000008100867202 */ /* 0x000fe20000000f00 */
[C---:B----4-:R-:W-:Y:S01]  /*0ca0*/  FADD.FTZ R191, -R132.reuse, R124 ;  /* 0x0000007c84bf7221 */ /* 0x050fe20000010100 */
[----:B------:R-:W-:Y:S01]  /*0cb0*/  SHF.R.U32.HI R136, RZ, 0x10, R129 ;  /* 0x00000010ff887819 */ /* 0x000fe20000011681 */
[----:B------:R-:W-:Y:S01]  /*0cc0*/  FADD.FTZ R129, -R132, R125 ;  /* 0x0000007d84817221 */ /* 0x000fe20000010100 */
[----:B------:R-:W-:Y:S01]  /*0cd0*/  SHF.L.U32 R124, R137, 0x10, RZ ;  /* 0x00000010897c7819 */ /* 0x000fe200000006ff */
[----:B-----5:R-:W-:Y:S01]  /*0ce0*/  FMUL.FTZ R191, R192, R191 ;  /* 0x000000bfc0bf7220 */ /* 0x020fe20000410000 */
[----:B------:R-:W-:Y:S01]  /*0cf0*/  FMUL.FTZ R189, R189, R133 ;  /* 0x00000085bdbd7220 */ /* 0x000fe20000410000 */
[----:B------:R-:W-:Y:S01]  /*0d00*/  FADD.FTZ R135, -R132, R127 ;  /* 0x0000007f84877221 */ /* 0x000fe20000010100 */
[----:B------:R-:W-:Y:S01]  /*0d10*/  FMUL.FTZ R190, R192, R129 ;  /* 0x00000081c0be7220 */ /* 0x000fe20000410000 */
[----:B------:R-:W-:Y:S01]  /*0d20*/  SHF.L.U32 R134, R134, 0x10, RZ ;  /* 0x0000001086867819 */ /* 0x000fe200000006ff */
[----:B------:R-:W-:Y:S01]  /*0d30*/  FADD.FTZ R187, -R132, R126 ;  /* 0x0000007e84bb7221 */ /* 0x000fe20000010100 */
[-C--:B------:R-:W-:Y:S01]  /*0d40*/  FMUL.FTZ R188, R188, R124.reuse ;  /* 0x0000007cbcbc7220 */ /* 0x080fe20000410000 */
[----:B------:R-:W-:Y:S01]  /*0d50*/  FADD.FTZ R125, RZ, R189 ;  /* 0x000000bdff7d7221 */ /* 0x000fe20000010000 */
[----:B------:R-:W-:Y:S01]  /*0d60*/  FFMA.FTZ R127, R191, R189, RZ ;  /* 0x000000bdbf7f7223 */ /* 0x000fe200000100ff */
[----:B------:R-:W-:Y:S01]  /*0d70*/  FADD.FTZ R81, R81, R124 ;  /* 0x0000007c51517221 */ /* 0x000fe20000010000 */
[----:B------:R-:W-:Y:S01]  /*0d80*/  FFMA.FTZ R109, R190, R124, R109 ;  /* 0x0000007cbe6d7223 */ /* 0x000fe2000001006d */
[----:B------:R-:W-:Y:S01]  /*0d90*/  SHF.L.U32 R128, R136, 0x10, RZ ;  /* 0x0000001088807819 */ /* 0x000fe200000006ff */
[----:B------:R-:W-:Y:S01]  /*0da0*/  FMUL.FTZ R187, R192, R187 ;  /* 0x000000bbc0bb7220 */ /* 0x000fe20000410000 */
        /* <DEDUP_REMOVED lines=15> */
[----:B0-----:R-:W-:-:S07]  /*0ea0*/  FFMA.FTZ R134, R186, R184, R125 ;  /* 0x000000b8ba867223 */ /* 0x001fce000001007d */
.L_x_3959:
[----:B------:R-:W-:Y:S05]  /*0eb0*/  BSYNC.RECONVERGENT B0 ;  /* 0x0000000000007941 */ /* 0x000fea0003800200 */
.L_x_3958:
[----:B------:R-:W-:Y:S04]  /*0ec0*/  BSSY.RECONVERGENT B0, `(.L_x_3960) ;  /* 0x0000036000007945 */ /* 0x000fe80003800200 */
[----:B------:R-:W-:Y:S05]  /*0ed0*/  @!P0 BRA `(.L_x_3961) ;  /* 0x0000000000d08947 */ /* 0x000fea0003800000 */
[----:B------:R-:W0:Y:S01]  /*0ee0*/  LDC.64 R130, c[0x0][0x428] ;  /* 0x00010a00ff827b82 */ /* 0x000e220000000a00 */
[----:B------:R-:W-:-:S07]  /*0ef0*/  ISETP.NE.U32.AND P3, PT, RZ, UR10, PT ;  /* 0x0000000aff007c0c */ /* 0x000fce000bf65070 */
[----:B------:R-:W1:Y:S01]  /*0f00*/  LDC.64 R124, c[0x0][0x3a8] ;  /* 0x0000ea00ff7c7b82 */ /* 0x000e620000000a00 */
[----:B0-----:R-:W-:-:S06]  /*0f10*/  IMAD.WIDE.U32 R130, R135, 0x8, R130 ;  /* 0x0000000887827825 */ /* 0x001fcc00078e0082 */
[----:B------:R-:W2:Y:S01]  /*0f20*/  LDG.E.64 R130, desc[UR8][R130.64] ;  /* 0x0000000882827981 */ /* 0x000ea2000c1e1b00 */
[----:B-1----:R-:W-:-:S06]  /*0f30*/  IMAD.WIDE.U32 R124, R135, 0x10, R124 ;  /* 0x00000010877c7825 */ /* 0x002fcc00078e007c */
[----:B------:R-:W3:Y:S01]  /*0f40*/  LDG.E.128 R124, desc[UR8][R124.64] ;  /* 0x000000087c7c7981 */ /* 0x000ee2000c1e1d00 */
[----:B------:R-:W-:-:S13]  /*0f50*/  ISETP.NE.AND.EX P3, PT, RZ, UR11, PT, P3 ;  /* 0x0000000bff007c0c */ /* 0x000fda000bf65330 */
[----:B------:R-:W0:Y:S01]  /*0f60*/  @P3 LDC.64 R128, c[0x0][0x438] ;  /* 0x00010e00ff803b82 */ /* 0x000e220000000a00 */
[----:B------:R-:W-:Y:S02]  /*0f70*/  SHF.L.U32 R181, R26, 0x10, RZ ;  /* 0x000000101ab57819 */ /* 0x000fe400000006ff */
[----:B------:R-:W-:Y:S02]  /*0f80*/  SHF.L.U32 R180, R25, 0x10, RZ ;  /* 0x0000001019b47819 */ /* 0x000fe400000006ff */
[----:B------:R-:W-:Y:S02]  /*0f90*/  SHF.L.U32 R177, R24, 0x10, RZ ;  /* 0x0000001018b17819 */ /* 0x000fe400000006ff */
[----:B------:R-:W-:Y:S01]  /*0fa0*/  SHF.L.U32 R176, R23, 0x10, RZ ;  /* 0x0000001017b07819 */ /* 0x000fe200000006ff */
[----:B0-----:R-:W-:-:S05]  /*0fb0*/  @P3 IMAD.WIDE.U32 R128, R135, 0x10, R128 ;  /* 0x0000001087803825 */ /* 0x001fca00078e0080 */
[----:B------:R0:W5:Y:S01]  /*0fc0*/  @P3 LDG.E.128 R48, desc[UR8][R128.64] ;  /* 0x0000000880303981 */ /* 0x000162000c1e1d00 */
[----:B------:R-:W-:Y:S02]  /*0fd0*/  IADD3 R135, PT, PT, R135, 0x100, RZ ;  /* 0x0000010087877810 */ /* 0x000fe40007ffe0ff */
[----:B--2---:R-:W-:Y:S02]  /*0fe0*/  MOV R136, R130 ;  /* 0x0000008200887202 */ /* 0x004fe40000000f00 */
[--C-:B------:R-:W-:Y:S02]  /*0ff0*/  SHF.R.U64 R139, R130, 0x10, R131.reuse ;  /* 0x00000010828b7819 */ /* 0x100fe40000001283 */
[----:B------:R-:W-:Y:S02]  /*1000*/  SHF.L.U32 R136, R136, 0x10, RZ ;  /* 0x0000001088887819 */ /* 0x000fe400000006ff */
[----:B------:R-:W-:Y:S01]  /*1010*/  MOV R137, R131 ;  /* 0x0000008300897202 */ /* 0x000fe20000000f00 */
[C---:B---3--:R-:W-:Y:S01]  /*1020*/  FADD.FTZ R183, -R132.reuse, R124 ;  /* 0x0000007c84b77221 */ /* 0x048fe20000010100 */
[----:B------:R-:W-:Y:S01]  /*1030*/  SHF.R.U32.HI R138, RZ, 0x10, R131 ;  /* 0x00000010ff8a7819 */ /* 0x000fe20000011683 */
[----:B------:R-:W-:Y:S01]  /*1040*/  FADD.FTZ R131, -R132, R125 ;  /* 0x0000007d84837221 */ /* 0x000fe20000010100 */
[----:B------:R-:W-:Y:S01]  /*1050*/  SHF.L.U32 R124, R139, 0x10, RZ ;  /* 0x000000108b7c7819 */ /* 0x000fe200000006ff */
[C---:B-----5:R-:W-:Y:S01]  /*1060*/  FMUL.FTZ R183, R192.reuse, R183 ;  /* 0x000000b7c0b77220 */ /* 0x060fe20000410000 */
[----:B------:R-:W-:Y:S01]  /*1070*/  FMUL.FTZ R181, R181, R136 ;  /* 0x00000088b5b57220 */ /* 0x000fe20000410000 */
[----:B------:R-:W-:Y:S01]  /*1080*/  FMUL.FTZ R182, R192, R131 ;  /* 0x00000083c0b67220 */ /* 0x000fe20000410000 */
[----:B------:R-:W-:Y:S01]  /*1090*/  SHF.L.U32 R137, R137, 0x10, RZ ;  /* 0x0000001089897819 */ /* 0x000fe200000006ff */
[----:B------:R-:W-:Y:S01]  /*10a0*/  FADD.FTZ R179, -R132, R126 ;  /* 0x0000007e84b37221 */ /* 0x000fe20000010100 */
[-C--:B------:R-:W-:Y:S01]  /*10b0*/  FMUL.FTZ R180, R180, R124.reuse ;  /* 0x0000007cb4b47220 */ /* 0x080fe20000410000 */
[----:B------:R-:W-:Y:S01]  /*10c0*/  FADD.FTZ R133, R133, R181 ;  /* 0x000000b585857221 */ /* 0x000fe20000010000 */
[----:B------:R-:W-:Y:S01]  /*10d0*/  FFMA.FTZ R125, R183, R181, R134 ;  /* 0x000000b5b77d7223 */ /* 0x000fe20000010086 */
[----:B------:R-:W-:Y:S01]  /*10e0*/  FADD.FTZ R77, R77, R124 ;  /* 0x0000007c4d4d7221 */ /* 0x000fe20000010000 */
[----:B------:R-:W-:Y:S01]  /*10f0*/  FFMA.FTZ R105, R182, R124, R105 ;  /* 0x0000007cb6697223 */ /* 0x000fe20000010069 */
[----:B0-----:R-:W-:Y:S01]  /*1100*/  SHF.L.U32 R128, R138, 0x10, RZ ;  /* 0x000000108a807819 */ /* 0x001fe200000006ff */
        /* <DEDUP_REMOVED lines=17> */
.L_x_3961:
[----:B------:R-:W-:Y:S05]  /*1220*/  BSYNC.RECONVERGENT B0 ;  /* 0x0000000000007941 */ /* 0x000fea0003800200 */
.L_x_3960:
        /* <DEDUP_REMOVED lines=20> */
[----:B------:R-:W-:Y:S02]  /*1370*/  MOV R137, R131 ;  /* 0x0000008300897202 */ /* 0x000fe40000000f00 */
[----:B------:R-:W-:Y:S01]  /*1380*/  SHF.R.U32.HI R138, RZ, 0x10, R131 ;  /* 0x00000010ff8a7819 */ /* 0x000fe20000011683 */
[----:B---3--:R-:W-:Y:S01]  /*1390*/  FADD.FTZ R131, -R132, R125 ;  /* 0x0000007d84837221 */ /* 0x008fe20000010100 */
[----:B------:R-:W-:Y:S01]  /*13a0*/  SHF.L.U32 R125, R136, 0x10, RZ ;  /* 0x00000010887d7819 */ /* 0x000fe200000006ff */
[----:B------:R-:W-:Y:S01]  /*13b0*/  FADD.FTZ R147, -R132, R124 ;  /* 0x0000007c84937221 */ /* 0x000fe20000010100 */
[----:B------:R-:W-:Y:S01]  /*13c0*/  SHF.L.U32 R124, R139, 0x10, RZ ;  /* 0x000000108b7c7819 */ /* 0x000fe200000006ff */
[----:B-----5:R-:W-:-:S02]  /*13d0*/  FMUL.FTZ R144, R192, R131 ;  /* 0x00000083c0907220 */ /* 0x020fc40000410000 */
[----:B------:R-:W-:Y:S01]  /*13e0*/  FMUL.FTZ R147, R192, R147 ;  /* 0x00000093c0937220 */ /* 0x000fe20000410000 */
[-C--:B------:R-:W-:Y:S01]  /*13f0*/  FMUL.FTZ R174, R174, R125.reuse ;  /* 0x0000007daeae7220 */ /* 0x080fe20000410000 */
[----:B------:R-:W-:Y:S01]  /*1400*/  FADD.FTZ R127, -R132, R127 ;  /* 0x0000007f847f7221 */ /* 0x000fe20000010100 */
[-C--:B------:R-:W-:Y:S01]  /*1410*/  FMUL.FTZ R175, R175, R124.reuse ;  /* 0x0000007cafaf7220 */ /* 0x080fe20000410000 */
[----:B------:R-:W-:Y:S01]  /*1420*/  FADD.FTZ R73, R73, R124 ;  /* 0x0000007c49497221 */ /* 0x000fe20000010000 */
[----:B------:R-:W-:Y:S01]  /*1430*/  FFMA.FTZ R101, R144, R124, R101 ;  /* 0x0000007c90657223 */ /* 0x000fe20000010065 */
[----:B------:R-:W-:Y:S01]  /*1440*/  FADD.FTZ R72, R72, R125 ;  /* 0x0000007d48487221 */ /* 0x000fe20000010000 */
[----:B------:R-:W-:Y:S01]  /*1450*/  FFMA.FTZ R100, R147, R125, R100 ;  /* 0x0000007d93647223 */ /* 0x000fe20000010064 */
[----:B------:R-:W-:Y:S01]  /*1460*/  SHF.L.U32 R137, R137, 0x10, RZ ;  /* 0x0000001089897819 */ /* 0x000fe200000006ff */
[----:B------:R-:W-:Y:S01]  /*1470*/  FADD.FTZ R124, R133, R174 ;  /* 0x000000ae857c7221 */ /* 0x000fe20000010000 */
[----:B------:R-:W-:Y:S01]  /*1480*/  FADD.FTZ R145, -R132, R126 ;  /* 0x0000007e84917221 */ /* 0x000fe20000010100 */
[----:B------:R-:W-:Y:S01]  /*1490*/  FFMA.FTZ R125, R147, R174, R134 ;  /* 0x000000ae937d7223 */ /* 0x000fe20000010086 */
[----:B------:R-:W-:Y:S01]  /*14a0*/  FMUL.FTZ R146, R192, R127 ;  /* 0x0000007fc0927220 */ /* 0x000fe20000410000 */
[----:B0-----:R-:W-:Y:S01]  /*14b0*/  SHF.L.U32 R128, R138, 0x10, RZ ;  /* 0x000000108a807819 */ /* 0x001fe200000006ff */
[----:B------:R-:W-:Y:S01]  /*14c0*/  FADD.FTZ R127, R124, R175 ;  /* 0x000000af7c7f7221 */ /* 0x000fe20000010000 */
[----:B------:R-:W-:Y:S01]  /*14d0*/  FMUL.FTZ R145, R192, R145 ;  /* 0x00000091c0917220 */ /* 0x000fe20000410000 */
[----:B------:R-:W-:Y:S01]  /*14e0*/  FMUL.FTZ R172, R172, R137 ;  /* 0x00000089acac7220 */ /* 0x000fe20000410000 */
[----:B------:R-:W-:Y:S01]  /*14f0*/  FFMA.FTZ R124, R144, R175, R125 ;  /* 0x000000af907c7223 */ /* 0x000fe2000001007d */
[----:B------:R-:W-:-:S02]  /*1500*/  FMUL.FTZ R149, R149, R128 ;  /* 0x0000008095957220 */ /* 0x000fc40000410000 */
        /* <DEDUP_REMOVED lines=8> */
.L_x_3963:
[----:B------:R-:W-:Y:S05]  /*1590*/  BSYNC.RECONVERGENT B0 ;  /* 0x0000000000007941 */ /* 0x000fea0003800200 */
.L_x_3962:
        /* <DEDUP_REMOVED lines=13> */
[----:B------:R-:W-:Y:S01]  /*1670*/  SHF.L.U32 R143, R15, 0x10, RZ ;  /* 0x000000100f8f7819 */ /* 0x000fe200000006ff */
[----:B0-----:R-:W-:-:S05]  /*1680*/  @P3 IMAD.WIDE.U32 R124, R135, 0x10, R124 ;  /* 0x00000010877c3825 */ /* 0x001fca00078e007c */
[----:B------:R0:W5:Y:S01]  /*1690*/  @P3 LDG.E.128 R40, desc[UR8][R124.64] ;  /* 0x000000087c283981 */ /* 0x000162000c1e1d00 */
[----:B------:R-:W-:Y:S02]  /*16a0*/  IADD3 R135, PT, PT, R135, 0x100, RZ ;  /* 0x0000010087877810 */ /* 0x000fe40007ffe0ff */
[----:B--2---:R-:W-:Y:S02]  /*16b0*/  MOV R129, R126 ;  /* 0x0000007e00817202 */ /* 0x004fe40000000f00 */
[----:B------:R-:W-:Y:S02]  /*16c0*/  SHF.R.U64 R136, R126, 0x10, R127 ;  /* 0x000000107e887819 */ /* 0x000fe4000000127f */
[----:B------:R-:W-:Y:S02]  /*16d0*/  SHF.L.U32 R129, R129, 0x10, RZ ;  /* 0x0000001081817819 */ /* 0x000fe400000006ff */
[----:B------:R-:W-:Y:S01]  /*16e0*/  MOV R130, R127 ;  /* 0x0000007f00827202 */ /* 0x000fe20000000f00 */
[C---:B---3--:R-:W-:Y:S01]  /*16f0*/  FADD.FTZ R137, -R132.reuse, R37 ;  /* 0x0000002584897221 */ /* 0x048fe20000010100 */
[----:B------:R-:W-:Y:S01]  /*1700*/  SHF.R.U32.HI R131, RZ, 0x10, R127 ;  /* 0x00000010ff837819 */ /* 0x000fe2000001167f */
[C---:B------:R-:W-:Y:S01]  /*1710*/  FADD.FTZ R127, -R132.reuse, R36 ;  /* 0x00000024847f7221 */ /* 0x040fe20000010100 */
[C---:B------:R-:W-:Y:S01]  /*1720*/  FADD.FTZ R139, -R132.reuse, R39 ;  /* 0x00000027848b7221 */ /* 0x040fe20000010100 */
[----:B------:R-:W-:Y:S01]  /*1730*/  FADD.FTZ R141, -R132, R38 ;  /* 0x00000026848d7221 */ /* 0x000fe20000010100 */
[----:B------:R-:W-:Y:S01]  /*1740*/  SHF.L.U32 R39, R17, 0x10, RZ ;  /* 0x0000001011277819 */ /* 0x000fe200000006ff */
[----:B-----5:R-:W-:Y:S01]  /*1750*/  FMUL.FTZ R38, R192, R137 ;  /* 0x00000089c0267220 */ /* 0x020fe20000410000 */
[----:B0-----:R-:W-:Y:S01]  /*1760*/  SHF.L.U32 R124, R136, 0x10, RZ ;  /* 0x00000010887c7819 */ /* 0x001fe200000006ff */
[----:B------:R-:W-:Y:S01]  /*1770*/  FMUL.FTZ R36, R128, R129 ;  /* 0x0000008180247220 */ /* 0x000fe20000410000 */
[----:B------:R-:W-:Y:S01]  /*1780*/  FMUL.FTZ R37, R192, R127 ;  /* 0x0000007fc0257220 */ /* 0x000fe20000410000 */
[----:B------:R-:W-:Y:S01]  /*1790*/  SHF.L.U32 R127, R130, 0x10, RZ ;  /* 0x00000010827f7819 */ /* 0x000fe200000006ff */
        /* <DEDUP_REMOVED lines=22> */
.L_x_3965:
[----:B------:R-:W-:Y:S05]  /*1900*/  BSYNC.RECONVERGENT B0 ;  /* 0x0000000000007941 */ /* 0x000fea0003800200 */
.L_x_3964:
        /* <DEDUP_REMOVED lines=11> */
[----:B------:R-:W4:Y:S01]  /*19c0*/  LDG.E.128 R124, desc[UR8][R124.64] ;  /* 0x000000087c7c7981 */ /* 0x000f22000c1e1d00 */
[----:B--2---:R-:W-:Y:S01]  /*19d0*/  @P4 IMAD.WIDE.U32 R130, R135, 0x10, R130 ;  /* 0x0000001087824825 */ /* 0x004fe200078e0082 */
[----:B------:R-:W-:-:S04]  /*19e0*/  SHF.L.U32 R148, R14, 0x10, RZ ;  /* 0x000000100e947819 */ /* 0x000fc800000006ff */
[----:B------:R0:W5:Y:S01]  /*19f0*/  @P4 LDG.E.128 R112, desc[UR8][R130.64] ;  /* 0x0000000882704981 */ /* 0x000162000c1e1d00 */
[----:B------:R-:W-:Y:S02]  /*1a00*/  SHF.L.U32 R153, R13, 0x10, RZ ;  /* 0x000000100d997819 */ /* 0x000fe400000006ff */
[----:B------:R-:W-:Y:S02]  /*1a10*/  SHF.L.U32 R152, R12, 0x10, RZ ;  /* 0x000000100c987819 */ /* 0x000fe400000006ff */
[----:B------:R-:W-:Y:S02]  /*1a20*/  SHF.L.U32 R157, R11, 0x10, RZ ;  /* 0x000000100b9d7819 */ /* 0x000fe400000006ff */
[----:B------:R-:W-:Y:S02]  /*1a30*/  IADD3 R135, PT, PT, R135, 0x100, RZ ;  /* 0x0000010087877810 */ /* 0x000fe40007ffe0ff */
[----:B---3--:R-:W-:Y:S02]  /*1a40*/  MOV R136, R128 ;  /* 0x0000008000887202 */ /* 0x008fe40000000f00 */
[----:B------:R-:W-:-:S02]  /*1a50*/  SHF.R.U64 R139, R128, 0x10, R129 ;  /* 0x00000010808b7819 */ /* 0x000fc40000001281 */
[----:B0-----:R-:W-:Y:S01]  /*1a60*/  SHF.L.U32 R131, R136, 0x10, RZ ;  /* 0x0000001088837819 */ /* 0x001fe200000006ff */
[C---:B----4-:R-:W-:Y:S01]  /*1a70*/  FADD.FTZ R155, -R132.reuse, R125 ;  /* 0x0000007d849b7221 */ /* 0x050fe20000010100 */
[----:B------:R-:W-:Y:S01]  /*1a80*/  FADD.FTZ R151, -R132, R124 ;  /* 0x0000007c84977221 */ /* 0x000fe20000010100 */
[----:B------:R-:W-:Y:S02]  /*1a90*/  SHF.L.U32 R124, R139, 0x10, RZ ;  /* 0x000000108b7c7819 */ /* 0x000fe400000006ff */
[----:B------:R-:W-:Y:S01]  /*1aa0*/  FMUL.FTZ R148, R148, R131 ;  /* 0x0000008394947220 */ /* 0x000fe20000410000 */
[C---:B-----5:R-:W-:Y:S01]  /*1ab0*/  FMUL.FTZ R150, R192.reuse, R155 ;  /* 0x0000009bc0967220 */ /* 0x060fe20000410000 */
[----:B------:R-:W-:Y:S01]  /*1ac0*/  MOV R137, R129 ;  /* 0x0000008100897202 */ /* 0x000fe20000000f00 */
[----:B------:R-:W-:Y:S01]  /*1ad0*/  FMUL.FTZ R151, R192, R151 ;  /* 0x00000097c0977220 */ /* 0x000fe20000410000 */
[----:B------:R-:W-:Y:S01]  /*1ae0*/  FADD.FTZ R127, -R132, R127 ;  /* 0x0000007f847f7221 */ /* 0x000fe20000010100 */
[-C--:B------:R-:W-:Y:S01]  /*1af0*/  FMUL.FTZ R153, R153, R124.reuse ;  /* 0x0000007c99997220 */ /* 0x080fe20000410000 */
[----:B------:R-:W-:Y:S01]  /*1b00*/  FADD.FTZ R65, R65, R124 ;  /* 0x0000007c41417221 */ /* 0x000fe20000010000 */
[----:B------:R-:W-:Y:S01]  /*1b10*/  FFMA.FTZ R93, R150, R124, R93 ;  /* 0x0000007c965d7223 */ /* 0x000fe2000001005d */
[----:B------:R-:W-:Y:S01]  /*1b20*/  SHF.R.U32.HI R138, RZ, 0x10, R129 ;  /* 0x00000010ff8a7819 */ /* 0x000fe20000011681 */
[----:B------:R-:W-:Y:S01]  /*1b30*/  FADD.FTZ R124, R133, R148 ;  /* 0x00000094857c7221 */ /* 0x000fe20000010000 */
[----:B------:R-:W-:Y:S01]  /*1b40*/  SHF.L.U32 R137, R137, 0x10, RZ ;  /* 0x0000001089897819 */ /* 0x000fe200000006ff */
[----:B------:R-:W-:Y:S01]  /*1b50*/  FADD.FTZ R193, -R132, R126 ;  /* 0x0000007e84c17221 */ /* 0x000fe20000010100 */
[----:B------:R-:W-:Y:S01]  /*1b60*/  FFMA.FTZ R125, R151, R148, R134 ;  /* 0x00000094977d7223 */ /* 0x000fe20000010086 */
[----:B------:R-:W-:Y:S01]  /*1b70*/  FMUL.FTZ R154, R192, R127 ;  /* 0x0000007fc09a7220 */ /* 0x000fe20000410000 */
[----:B------:R-:W-:Y:S01]  /*1b80*/  SHF.L.U32 R128, R138, 0x10, RZ ;  /* 0x000000108a807819 */ /* 0x000fe200000006ff */
[----:B------:R-:W-:Y:S01]  /*1b90*/  FADD.FTZ R127, R124, R153 ;  /* 0x000000997c7f7221 */ /* 0x000fe20000010000 */
[----:B------:R-:W-:Y:S01]  /*1ba0*/  FMUL.FTZ R155, R192, R193 ;  /* 0x000000c1c09b7220 */ /* 0x000fe20000410000 */
[----:B------:R-:W-:Y:S01]  /*1bb0*/  FMUL.FTZ R152, R152, R137 ;  /* 0x0000008998987220 */ /* 0x000fe20000410000 */
[----:B------:R-:W-:Y:S01]  /*1bc0*/  FFMA.FTZ R124, R150, R153, R125 ;  /* 0x00000099967c7223 */ /* 0x000fe2000001007d */
[----:B------:R-:W-:-:S02]  /*1bd0*/  FMUL.FTZ R157, R157, R128 ;  /* 0x000000809d9d7220 */ /* 0x000fc40000410000 */
        /* <DEDUP_REMOVED lines=10> */
.L_x_3967:
[----:B------:R-:W-:Y:S05]  /*1c80*/  BSYNC.RECONVERGENT B0 ;  /* 0x0000000000007941 */ /* 0x000fea0003800200 */
.L_x_3966:
        /* <DEDUP_REMOVED lines=55> */
.L_x_3969:
[----:B------:R-:W-:Y:S05]  /*2000*/  BSYNC.RECONVERGENT B0 ;  /* 0x0000000000007941 */ /* 0x000fea0003800200 */
.L_x_3968:
        /* <DEDUP_REMOVED lines=10> */
[----:B------:R0:W5:Y:S05]  /*20b0*/  @P6 LDG.E.128 R120, desc[UR8][R130.64] ;  /* 0x0000000882786981 */ /* 0x00016a000c1e1d00 */
[----:B------:R-:W2:Y:S01]  /*20c0*/  LDG.E.64 R128, desc[UR8][R128.64] ;  /* 0x0000000880807981 */ /* 0x000ea2000c1e1b00 */
[----:B-1----:R-:W-:-:S06]  /*20d0*/  IMAD.WIDE.U32 R124, R135, 0x10, R124 ;  /* 0x00000010877c7825 */ /* 0x002fcc00078e007c */
[----:B------:R-:W0:Y:S01]  /*20e0*/  LDG.E.128 R124, desc[UR8][R124.64] ;  /* 0x000000087c7c7981 */ /* 0x000e22000c1e1d00 */
[----:B------:R-:W-:Y:S02]  /*20f0*/  SHF.L.U32 R164, R6, 0x10, RZ ;  /* 0x0000001006a47819 */ /* 0x000fe400000006ff */
[----:B------:R-:W-:Y:S02]  /*2100*/  SHF.L.U32 R169, R5, 0x10, RZ ;  /* 0x0000001005a97819 */ /* 0x000fe400000006ff */
[----:B------:R-:W-:Y:S02]  /*2110*/  SHF.L.U32 R168, R4, 0x10, RZ ;  /* 0x0000001004a87819 */ /* 0x000fe400000006ff */
[----:B------:R-:W-:Y:S02]  /*2120*/  SHF.L.U32 R173, R3, 0x10, RZ ;  /* 0x0000001003ad7819 */ /* 0x000fe400000006ff */
[----:B--2---:R-:W-:Y:S02]  /*2130*/  MOV R135, R128 ;  /* 0x0000008000877202 */ /* 0x004fe40000000f00 */
[----:B------:R-:W-:-:S02]  /*2140*/  SHF.R.U64 R138, R128, 0x10, R129 ;  /* 0x00000010808a7819 */ /* 0x000fc40000001281 */
[----:B------:R-:W-:Y:S02]  /*2150*/  SHF.L.U32 R135, R135, 0x10, RZ ;  /* 0x0000001087877819 */ /* 0x000fe400000006ff */
[----:B------:R-:W-:Y:S02]  /*2160*/  MOV R136, R129 ;  /* 0x0000008100887202 */ /* 0x000fe40000000f00 */
[----:B------:R-:W-:Y:S01]  /*2170*/  SHF.R.U32.HI R137, RZ, 0x10, R129 ;  /* 0x00000010ff897819 */ /* 0x000fe20000011681 */
[----:B------:R-:W-:Y:S01]  /*2180*/  FMUL.FTZ R164, R164, R135 ;  /* 0x00000087a4a47220 */ /* 0x000fe20000410000 */
[C---:B0-----:R-:W-:Y:S01]  /*2190*/  FADD.FTZ R131, -R132.reuse, R125 ;  /* 0x0000007d84837221 */ /* 0x041fe20000010100 */
[----:B------:R-:W-:Y:S01]  /*21a0*/  FADD.FTZ R167, -R132, R124 ;  /* 0x0000007c84a77221 */ /* 0x000fe20000010100 */
[----:B------:R-:W-:Y:S01]  /*21b0*/  SHF.L.U32 R124, R138, 0x10, RZ ;  /* 0x000000108a7c7819 */ /* 0x000fe200000006ff */
[----:B------:R-:W-:Y:S01]  /*21c0*/  FADD.FTZ R171, -R132, R126 ;  /* 0x0000007e84ab7221 */ /* 0x000fe20000010100 */
[----:B-----5:R-:W-:Y:S01]  /*21d0*/  FMUL.FTZ R166, R192, R131 ;  /* 0x00000083c0a67220 */ /* 0x020fe20000410000 */
[----:B------:R-:W-:Y:S01]  /*21e0*/  FADD.FTZ R129, -R132, R127 ;  /* 0x0000007f84817221 */ /* 0x000fe20000010100 */
[----:B------:R-:W-:Y:S01]  /*21f0*/  FMUL.FTZ R167, R192, R167 ;  /* 0x000000a7c0a77220 */ /* 0x000fe20000410000 */
[----:B------:R-:W-:Y:S01]  /*2200*/  SHF.L.U32 R127, R136, 0x10, RZ ;  /* 0x00000010887f7819 */ /* 0x000fe200000006ff */
[-C--:B------:R-:W-:Y:S01]  /*2210*/  FMUL.FTZ R169, R169, R124.reuse ;  /* 0x0000007ca9a97220 */ /* 0x080fe20000410000 */
[----:B------:R-:W-:Y:S01]  /*2220*/  FADD.FTZ R57, R57, R124 ;  /* 0x0000007c39397221 */ /* 0x000fe20000010000 */
[----:B------:R-:W-:Y:S01]  /*2230*/  FFMA.FTZ R85, R166, R124, R85 ;  /* 0x0000007ca6557223 */ /* 0x000fe20000010055 */
[----:B------:R-:W-:Y:S01]  /*2240*/  FMUL.FTZ R171, R192, R171 ;  /* 0x000000abc0ab7220 */ /* 0x000fe20000410000 */
        /* <DEDUP_REMOVED lines=18> */
.L_x_3971:
[----:B------:R-:W-:Y:S05]  /*2370*/  BSYNC.RECONVERGENT B0 ;  /* 0x0000000000007941 */ /* 0x000fea0003800200 */
.L_x_3970:
        /* <DEDUP_REMOVED lines=31> */
.L_x_3973:
[----:B------:R-:W-:Y:S05]  /*2570*/  BSYNC.RECONVERGENT B0 ;  /* 0x0000000000007941 */ /* 0x000fea0003800200 */
.L_x_3972:
        /* <DEDUP_REMOVED lines=33> */
[----:B------:R-:W-:Y:S01]  /*2790*/  FADD.FTZ R124, R135, R124 ;  /* 0x0000007c877c7221 */ /* 0x000fe20000010000 */
[----:B------:R-:W-:Y:S02]  /*27a0*/  HFMA2 R135, -RZ, RZ, 1.875, 0 ;  /* 0x3f800000ff877431 */ /* 0x000fe400000001ff */
[----:B---3--:R-:W-:Y:S01]  /*27b0*/  FADD.FTZ R193, R193, R136 ;  /* 0x00000088c1c17221 */ /* 0x008fe20000010000 */
[----:B------:R-:W-:-:S03]  /*27c0*/  FADD.FTZ R124, R124, R137 ;  /* 0x000000897c7c7221 */ /* 0x000fc60000010000 */
[----:B------:R-:W-:Y:S01]  /*27d0*/  FADD.FTZ R138, R138, R193 ;  /* 0x000000c18a8a7221 */ /* 0x000fe20000010000 */
[----:B------:R-:W-:Y:S01]  /*27e0*/  FADD.FTZ R124, R139, R124 ;  /* 0x0000007c8b7c7221 */ /* 0x000fe20000010000 */
[----:B-----5:R-:W-:Y:S02]  /*27f0*/  @P6 SHF.L.U32 R135, R194, 0x10, RZ ;  /* 0x00000010c2876819 */ /* 0x020fe400000006ff */
        /* <DEDUP_REMOVED lines=14> */
[----:B------:R-:W-:-:S03]  /*28e0*/  FADD.FTZ R127, R184, -R127 ;  /* 0x8000007fb87f7221 */ /* 0x000fc60000010000 */
[----:B------:R-:W-:Y:S01]  /*28f0*/  FMUL.FTZ R124, R192, R125 ;  /* 0x0000007dc07c7220 */ /* 0x000fe20000410000 */
[----:B------:R-:W-:-:S03]  /*2900*/  FFMA.FTZ R125, R190, R137, R134 ;  /* 0x00000089be7d7223 */ /* 0x000fc60000010086 */
[----:B------:R-:W-:Y:S01]  /*2910*/  FMUL.FTZ R128, R124, R135 ;  /* 0x000000877c807220 */ /* 0x000fe20000410000 */
[----:B------:R-:W-:Y:S01]  /*2920*/  FMUL.FTZ R124, R192, R127 ;  /* 0x0000007fc07c7220 */ /* 0x000fe20000410000 */
[----:B------:R-:W-:Y:S02]  /*2930*/  FADD.FTZ R125, R188, -R125 ;  /* 0x8000007dbc7d7221 */ /* 0x000fe40000010000 */
[----:B------:R0:W-:Y:S01]  /*2940*/  F2F.BF16.F32 R131, R128 ;  /* 0x0000008000837304 */ /* 0x0001e20000202000 */
[----:B------:R-:W-:Y:S01]  /*2950*/  FMUL.FTZ R132, R124, R135 ;  /* 0x000000877c847220 */ /* 0x000fe20000410000 */
[----:B------:R-:W-:Y:S01]  /*2960*/  FFMA.FTZ R124, R191, R137, R134 ;  /* 0x00000089bf7c7223 */ /* 0x000fe20000010086 */
[----:B------:R-:W-:-:S03]  /*2970*/  FMUL.FTZ R126, R192, R125 ;  /* 0x0000007dc07e7220 */ /* 0x000fc60000410000 */
[----:B------:R-:W-:Y:S01]  /*2980*/  FADD.FTZ R127, R189, -R124 ;  /* 0x8000007cbd7f7221 */ /* 0x000fe20000010000 */
[----:B------:R-:W-:Y:S01]  /*2990*/  FMUL.FTZ R130, R126, R135 ;  /* 0x000000877e827220 */ /* 0x000fe20000410000 */
[----:B------:R-:W1:Y:S01]  /*29a0*/  LDC.64 R124, c[0x0][0x468] ;  /* 0x00011a00ff7c7b82 */ /* 0x000e620000000a00 */
[----:B------:R-:W2:Y:S01]  /*29b0*/  F2F.BF16.F32 R132, R132 ;  /* 0x0000008400847304 */ /* 0x000ea20000202000 */
[----:B------:R-:W-:-:S04]  /*29c0*/  FMUL.FTZ R126, R192, R127 ;  /* 0x0000007fc07e7220 */ /* 0x000fc80000410000 */
[----:B0-----:R-:W-:-:S03]  /*29d0*/  FMUL.FTZ R128, R126, R135 ;  /* 0x000000877e807220 */ /* 0x001fc60000410000 */
[----:B------:R-:W0:Y:S01]  /*29e0*/  F2F.BF16.F32 R127, R130 ;  /* 0x00000082007f7304 */ /* 0x000e220000202000 */
[----:B--2---:R-:W-:-:S07]  /*29f0*/  PRMT R131, R131, 0x5410, R132 ;  /* 0x0000541083837816 */ /* 0x004fce0000000084 */
[----:B------:R-:W2:Y:S01]  /*2a00*/  F2F.BF16.F32 R129, R128 ;  /* 0x0000008000817304 */ /* 0x000ea20000202000 */
[----:B0-----:R-:W-:-:S04]  /*2a10*/  IMAD.WIDE.U32 R126, R127, 0x10000, RZ ;  /* 0x000100007f7e7825 */ /* 0x001fc800078e00ff */
[C---:B-1----:R-:W-:Y:S01]  /*2a20*/  IMAD.WIDE.U32 R124, R0.reuse, 0x8, R124 ;  /* 0x00000008007c7825 */ /* 0x042fe200078e007c */
[----:B------:R-:W-:Y:S02]  /*2a30*/  LOP3.LUT R127, R131, R127, RZ, 0xfc, !PT ;  /* 0x0000007f837f7212 */ /* 0x000fe400078efcff */
[----:B------:R-:W-:Y:S02]  /*2a40*/  IADD3 R0, PT, PT, R0, 0x100, RZ ;  /* 0x0000010000007810 */ /* 0x000fe40007ffe0ff */
[----:B--2---:R-:W-:-:S05]  /*2a50*/  LOP3.LUT R126, R126, R129, RZ, 0xfc, !PT ;  /* 0x000000817e7e7212 */ /* 0x004fca00078efcff */
[----:B------:R0:W-:Y:S02]  /*2a60*/  STG.E.64 desc[UR8][R124.64], R126 ;  /* 0x0000007e7c007986 */ /* 0x0001e4000c101b08 */
.L_x_3978:
[----:B------:R-:W-:Y:S05]  /*2a70*/  BSYNC.RECONVERGENT B1 ;  /* 0x0000000000017941 */ /* 0x000fea0003800200 */
.L_x_3977:
[----:B------:R-:W-:Y:S04]  /*2a80*/  BSSY.RECONVERGENT B1, `(.L_x_3979) ;  /* 0x000001e000017945 */ /* 0x000fe80003800200 */
[----:B------:R-:W-:Y:S05]  /*2a90*/  @!P0 BRA `(.L_x_3980) ;  /* 0x0000000000708947 */ /* 0x000fea0003800000 */
[-CC-:B0-----:R-:W-:Y:S01]  /*2aa0*/  FFMA.FTZ R124, R179, R137.reuse, R134.reuse ;  /* 0x00000089b37c7223 */ /* 0x181fe20000010086 */
        /* <DEDUP_REMOVED lines=27> */
.L_x_3980:
[----:B------:R-:W-:Y:S05]  /*2c60*/  BSYNC.RECONVERGENT B1 ;  /* 0x0000000000017941 */ /* 0x000fea0003800200 */
.L_x_3979:
        /* <DEDUP_REMOVED lines=11> */
[----:B------:R0:W-:Y:S01]  /*2d20*/  F2F.BF16.F32 R131, R128 ;  /* 0x0000008000837304 */ /* 0x0001e20000202000 */
[----:B------:R-:W-:Y:S01]  /*2d30*/  FADD.FTZ R127, R175, -R124 ;  /* 0x8000007caf7f7221 */ /* 0x000fe20000010000 */
[----:B------:R-:W-:-:S03]  /*2d40*/  FMUL.FTZ R132, R126, R135 ;  /* 0x000000877e847220 */ /* 0x000fc60000410000 */
[----:B------:R-:W-:Y:S01]  /*2d50*/  FMUL.FTZ R124, R192, R127 ;  /* 0x0000007fc07c7220 */ /* 0x000fe20000410000 */
[----:B------:R-:W-:Y:S02]  /*2d60*/  FADD.FTZ R127, R174, -R125 ;  /* 0x8000007dae7f7221 */ /* 0x000fe40000010000 */
[----:B------:R-:W1:Y:S01]  /*2d70*/  F2F.BF16.F32 R132, R132 ;  /* 0x0000008400847304 */ /* 0x000e620000202000 */
[----:B------:R-:W-:Y:S01]  /*2d80*/  FMUL.FTZ R130, R124, R135 ;  /* 0x000000877c827220 */ /* 0x000fe20000410000 */
[----:B------:R-:W-:Y:S01]  /*2d90*/  FMUL.FTZ R126, R192, R127 ;  /* 0x0000007fc07e7220 */ /* 0x000fe20000410000 */
[----:B------:R-:W2:Y:S03]  /*2da0*/  LDC.64 R124, c[0x0][0x468] ;  /* 0x00011a00ff7c7b82 */ /* 0x000ea60000000a00 */
[----:B0-----:R-:W-:Y:S02]  /*2db0*/  FMUL.FTZ R128, R126, R135 ;  /* 0x000000877e807220 */ /* 0x001fe40000410000 */
[----:B------:R-:W0:Y:S01]  /*2dc0*/  F2F.BF16.F32 R127, R130 ;  /* 0x00000082007f7304 */ /* 0x000e220000202000 */
[----:B-1----:R-:W-:-:S07]  /*2dd0*/  PRMT R131, R131, 0x5410, R132 ;  /* 0x0000541083837816 */ /* 0x002fce0000000084 */
[----:B------:R-:W1:Y:S01]  /*2de0*/  F2F.BF16.F32 R129, R128 ;  /* 0x0000008000817304 */ /* 0x000e620000202000 */
[----:B0-----:R-:W-:-:S04]  /*2df0*/  IMAD.WIDE.U32 R126, R127, 0x10000, RZ ;  /* 0x000100007f7e7825 */ /* 0x001fc800078e00ff */
[C---:B--2---:R-:W-:Y:S01]  /*2e00*/  IMAD.WIDE.U32 R124, R0.reuse, 0x8, R124 ;  /* 0x00000008007c7825 */ /* 0x044fe200078e007c */
[----:B------:R-:W-:Y:S02]  /*2e10*/  LOP3.LUT R127, R131, R127, RZ, 0xfc, !PT ;  /* 0x0000007f837f7212 */ /* 0x000fe400078efcff */
[----:B------:R-:W-:Y:S02]  /*2e20*/  IADD3 R0, PT, PT, R0, 0x100, RZ ;  /* 0x0000010000007810 */ /* 0x000fe40007ffe0ff */
[----:B-1----:R-:W-:-:S05]  /*2e30*/  LOP3.LUT R126, R126, R129, RZ, 0xfc, !PT ;  /* 0x000000817e7e7212 */ /* 0x002fca00078efcff */
[----:B------:R2:W-:Y:S02]  /*2e40*/  STG.E.64 desc[UR8][R124.64], R126 ;  /* 0x0000007e7c007986 */ /* 0x0005e4000c101b08 */
.L_x_3982:
[----:B------:R-:W-:Y:S05]  /*2e50*/  BSYNC.RECONVERGENT B1 ;  /* 0x0000000000017941 */ /* 0x000fea0003800200 */
.L_x_3981:
        /* <DEDUP_REMOVED lines=30> */
.L_x_3984:
[----:B------:R-:W-:Y:S05]  /*3040*/  BSYNC.RECONVERGENT B1 ;  /* 0x0000000000017941 */ /* 0x000fea0003800200 */
.L_x_3983:
        /* <DEDUP_REMOVED lines=30> */
.L_x_3986:
[----:B------:R-:W-:Y:S05]  /*3230*/  BSYNC.RECONVERGENT B1 ;  /* 0x0000000000017941 */ /* 0x000fea0003800200 */
.L_x_3985:
        /* <DEDUP_REMOVED lines=30> */
.L_x_3988:
[----:B------:R-:W-:Y:S05]  /*3420*/  BSYNC.RECONVERGENT B1 ;  /* 0x0000000000017941 */ /* 0x000fea0003800200 */
.L_x_3987:
        /* <DEDUP_REMOVED lines=15> */
[----:B------:R-:W-:Y:S02]  /*3520*/  FMUL.FTZ R192, R192, R137 ;  /* 0x00000089c0c07220 */ /* 0x000fe40000410000 */
[----:B------:R-:W0:Y:S01]  /*3530*/  F2F.BF16.F32 R130, R130 ;  /* 0x0000008200827304 */ /* 0x000e220000202000 */
[-C--:B------:R-:W-:Y:S01]  /*3540*/  FMUL.FTZ R128, R124, R135.reuse ;  /* 0x000000877c807220 */ /* 0x080fe20000410000 */
[----:B------:R-:W-:Y:S01]  /*3550*/  FMUL.FTZ R192, R192, R135 ;  /* 0x00000087c0c07220 */ /* 0x000fe20000410000 */
[----:B------:R-:W1:Y:S05]  /*3560*/  LDC.64 R124, c[0x0][0x468] ;  /* 0x00011a00ff7c7b82 */ /* 0x000e6a0000000a00 */
        /* <DEDUP_REMOVED lines=9> */
.L_x_3976:
[----:B------:R-:W-:Y:S01]  /*3600*/  ISETP.GT.U32.AND P6, PT, R32, 0xff, PT ;  /* 0x000000ff2000780c */ /* 0x000fe20003fc4070 */
[----:B------:R-:W-:-:S12]  /*3610*/  BSSY.RECONVERGENT B1, `(.L_x_3990) ;  /* 0x0000021000017945 */ /* 0x000fd80003800200 */
[----:B------:R-:W-:Y:S05]  /*3620*/  @!P6 BRA `(.L_x_3991) ;  /* 0x00000000007ce947 */ /* 0x000fea0003800000 */
[-CC-:B------:R-:W-:Y:S01]  /*3630*/  FFMA.FTZ R124, R187, R137.reuse, R134.reuse ;  /* 0x00000089bb7c7223 */ /* 0x180fe20000010086 */
[-CC-:B------:R-:W-:Y:S01]  /*3640*/  FFMA.FTZ R125, R190, R137.reuse, R134.reuse ;  /* 0x00000089be7d7223 */ /* 0x180fe20000010086 */
[-C--:B------:R-:W-:Y:S01]  /*3650*/  FFMA.FTZ R129, R186, R137.reuse, R134 ;  /* 0x00000089ba817223 */ /* 0x080fe20000010086 */
[----:B------:R-:W0:Y:S01]  /*3660*/  LDC.64 R132, c[0x0][0x478] ;  /* 0x00011e00ff847b82 */ /* 0x000e220000000a00 */
[----:B------:R-:W-:Y:S01]  /*3670*/  FADD.FTZ R127, R185, -R124 ;  /* 0x8000007cb97f7221 */ /* 0x000fe20000010000 */
[----:B------:R-:W-:Y:S01]  /*3680*/  FADD.FTZ R125, R188, -R125 ;  /* 0x8000007dbc7d7221 */ /* 0x000fe20000010000 */
[----:B------:R-:W-:Y:S02]  /*3690*/  FFMA.FTZ R124, R191, R137, R134 ;  /* 0x00000089bf7c7223 */ /* 0x000fe40000010086 */
[----:B------:R-:W-:Y:S01]  /*36a0*/  FMUL.FTZ R126, R192, R127 ;  /* 0x0000007fc07e7220 */ /* 0x000fe20000410000 */
[----:B------:R-:W-:Y:S01]  /*36b0*/  FADD.FTZ R127, R184, -R129 ;  /* 0x80000081b87f7221 */ /* 0x000fe20000010000 */
[----:B------:R-:W-:Y:S01]  /*36c0*/  FMUL.FTZ R125, R192, R125 ;  /* 0x0000007dc07d7220 */ /* 0x000fe20000410000 */
[----:B------:R-:W-:Y:S01]  /*36d0*/  FADD.FTZ R129, R189, -R124 ;  /* 0x8000007cbd817221 */ /* 0x000fe20000010000 */
[----:B------:R-:W-:Y:S01]  /*36e0*/  FMUL.FTZ R138, R126, R135 ;  /* 0x000000877e8a7220 */ /* 0x000fe20000410000 */
[C---:B------:R-:W-:Y:S01]  /*36f0*/  FMUL.FTZ R127, R192.reuse, R127 ;  /* 0x0000007fc07f7220 */ /* 0x040fe20000410000 */
[----:B------:R-:W-:Y:S01]  /*3700*/  FMUL.FTZ R128, R125, R135 ;  /* 0x000000877d807220 */ /* 0x000fe20000410000 */
[----:B------:R-:W1:Y:S01]  /*3710*/  LDC.64 R130, c[0x0][0x468] ;  /* 0x00011a00ff827b82 */ /* 0x000e620000000a00 */
[----:B------:R-:W-:Y:S01]  /*3720*/  FMUL.FTZ R124, R192, R129 ;  /* 0x00000081c07c7220 */ /* 0x000fe20000410000 */
[-C--:B------:R-:W-:Y:S01]  /*3730*/  FMUL.FTZ R193, R127, R135.reuse ;  /* 0x000000877fc17220 */ /* 0x080fe20000410000 */
[----:B------:R-:W-:Y:S02]  /*3740*/  F2F.BF16.F32 R138, R138 ;  /* 0x0000008a008a7304 */ /* 0x000fe40000202000 */
[----:B------:R-:W-:-:S06]  /*3750*/  FMUL.FTZ R136, R124, R135 ;  /* 0x000000877c887220 */ /* 0x000fcc0000410000 */
[----:B------:R-:W2:Y:S01]  /*3760*/  F2F.BF16.F32 R128, R128 ;  /* 0x0000008000807304 */ /* 0x000ea20000202000 */
[----:B0-----:R-:W-:-:S05]  /*3770*/  IMAD.WIDE.U32 R132, R0, 0x10, R132 ;  /* 0x0000001000847825 */ /* 0x001fca00078e0084 */
[----:B------:R0:W-:Y:S02]  /*3780*/  STG.E.128 desc[UR8][R132.64], R124 ;  /* 0x0000007c84007986 */ /* 0x0001e4000c101d08 */
[----:B------:R-:W3:Y:S01]  /*3790*/  F2F.BF16.F32 R193, R193 ;  /* 0x000000c100c17304 */ /* 0x000ee20000202000 */
[C---:B-1----:R-:W-:Y:S01]  /*37a0*/  IMAD.WIDE.U32 R130, R0.reuse, 0x8, R130 ;  /* 0x0000000800827825 */ /* 0x042fe200078e0082 */
[----:B------:R-:W-:-:S06]  /*37b0*/  IADD3 R0, PT, PT, R0, 0x100, RZ ;  /* 0x0000010000007810 */ /* 0x000fcc0007ffe0ff */
[----:B------:R-:W1:Y:S01]  /*37c0*/  F2F.BF16.F32 R139, R136 ;  /* 0x00000088008b7304 */ /* 0x000e620000202000 */
[----:B--2---:R-:W-:Y:S01]  /*37d0*/  IMAD.WIDE.U32 R128, R128, 0x10000, RZ ;  /* 0x0001000080807825 */ /* 0x004fe200078e00ff */
[----:B---3--:R-:W-:-:S04]  /*37e0*/  PRMT R195, R138, 0x5410, R193 ;  /* 0x000054108ac37816 */ /* 0x008fc800000000c1 */
[----:B------:R-:W-:Y:S02]  /*37f0*/  LOP3.LUT R129, R195, R129, RZ, 0xfc, !PT ;  /* 0x00000081c3817212 */ /* 0x000fe400078efcff */
[----:B-1----:R-:W-:-:S05]  /*3800*/  LOP3.LUT R128, R128, R139, RZ, 0xfc, !PT ;  /* 0x0000008b80807212 */ /* 0x002fca00078efcff */
[----:B------:R0:W-:Y:S02]  /*3810*/  STG.E.64 desc[UR8][R130.64], R128 ;  /* 0x0000008082007986 */ /* 0x0001e4000c101b08 */
.L_x_3991:
[----:B------:R-:W-:Y:S05]  /*3820*/  BSYNC.RECONVERGENT B1 ;  /* 0x0000000000017941 */ /* 0x000fea0003800200 */
.L_x_3990:
[----:B------:R-:W-:Y:S04]  /*3830*/  BSSY.RECONVERGENT B1, `(.L_x_3992) ;  /* 0x0000021000017945 */ /* 0x000fe80003800200 */
[----:B------:R-:W-:Y:S05]  /*3840*/  @!P0 BRA `(.L_x_3993) ;  /* 0x00000000007c8947 */ /* 0x000fea0003800000 */
[-CC-:B0-----:R-:W-:Y:S01]  /*3850*/  FFMA.FTZ R124, R179, R137.reuse, R134.reuse ;  /* 0x00000089b37c7223 */ /* 0x181fe20000010086 */
        /* <DEDUP_REMOVED lines=21> */
[----:B------:R-:W0:Y:S01]  /*39b0*/  F2F.BF16.F32 R193, R193 ;  /* 0x000000c100c17304 */ /* 0x000e220000202000 */
[C---:B-1----:R-:W-:Y:S01]  /*39c0*/  IMAD.WIDE.U32 R130, R0.reuse, 0x8, R130 ;  /* 0x0000000800827825 */ /* 0x042fe200078e0082 */
[----:B------:R-:W-:-:S06]  /*39d0*/  IADD3 R0, PT, PT, R0, 0x100, RZ ;  /* 0x0000010000007810 */ /* 0x000fcc0007ffe0ff */
[----:B------:R-:W1:Y:S01]  /*39e0*/  F2F.BF16.F32 R139, R136 ;  /* 0x00000088008b7304 */ /* 0x000e620000202000 */
[----:B--2---:R-:W-:Y:S01]  /*39f0*/  IMAD.WIDE.U32 R128, R128, 0x10000, RZ ;  /* 0x0001000080807825 */ /* 0x004fe200078e00ff */
[----:B0-----:R-:W-:-:S04]  /*3a00*/  PRMT R195, R138, 0x5410, R193 ;  /* 0x000054108ac37816 */ /* 0x001fc800000000c1 */
[----:B------:R-:W-:Y:S02]  /*3a10*/  LOP3.LUT R129, R195, R129, RZ, 0xfc, !PT ;  /* 0x00000081c3817212 */ /* 0x000fe400078efcff */
[----:B-1----:R-:W-:-:S05]  /*3a20*/  LOP3.LUT R128, R128, R139, RZ, 0xfc, !PT ;  /* 0x0000008b80807212 */ /* 0x002fca00078efcff */
[----:B------:R3:W-:Y:S02]  /*3a30*/  STG.E.64 desc[UR8][R130.64], R128 ;  /* 0x0000008082007986 */ /* 0x0007e4000c101b08 */
.L_x_3993:
[----:B------:R-:W-:Y:S05]  /*3a40*/  BSYNC.RECONVERGENT B1 ;  /* 0x0000000000017941 */ /* 0x000fea0003800200 */
.L_x_3992:
[----:B------:R-:W-:Y:S04]  /*3a50*/  BSSY.RECONVERGENT B1, `(.L_x_3994) ;  /* 0x0000021000017945 */ /* 0x000fe80003800200 */
[----:B------:R-:W-:Y:S05]  /*3a60*/  @!P1 BRA `(.L_x_3995) ;  /* 0x00000000007c9947 */ /* 0x000fea0003800000 */
[-CC-:B0--3--:R-:W-:Y:S01]  /*3a70*/  FFMA.FTZ R124, R144, R137.reuse, R134.reuse ;  /* 0x00000089907c7223 */ /* 0x189fe20000010086 */
[-CC-:B------:R-:W-:Y:S01]  /*3a80*/  FFMA.FTZ R127, R145, R137.reuse, R134.reuse ;  /* 0x00000089917f7223 */ /* 0x180fe20000010086 */
[-C--:B------:R-:W-:Y:S01]  /*3a90*/  FFMA.FTZ R129, R147, R137.reuse, R134 ;  /* 0x0000008993817223 */ /* 0x080fe20000010086 */
[----:B------:R-:W0:Y:S01]  /*3aa0*/  LDC.64 R132, c[0x0][0x478] ;  /* 0x00011e00ff847b82 */ /* 0x000e220000000a00 */
[----:B------:R-:W-:Y:S01]  /*3ab0*/  FADD.FTZ R125, R175, -R124 ;  /* 0x8000007caf7d7221 */ /* 0x000fe20000010000 */
[----:B------:R-:W-:Y:S01]  /*3ac0*/  FADD.FTZ R127, R172, -R127 ;  /* 0x8000007fac7f7221 */ /* 0x000fe20000010000 */
[----:B------:R-:W-:Y:S01]  /*3ad0*/  FFMA.FTZ R124, R146, R137, R134 ;  /* 0x00000089927c7223 */ /* 0x000fe20000010086 */
[----:B------:R-:W-:Y:S01]  /*3ae0*/  FADD.FTZ R129, R174, -R129 ;  /* 0x80000081ae817221 */ /* 0x000fe20000010000 */
[C---:B------:R-:W-:Y:S01]  /*3af0*/  FMUL.FTZ R125, R192.reuse, R125 ;  /* 0x0000007dc07d7220 */ /* 0x040fe20000410000 */
[----:B------:R-:W-:Y:S01]  /*3b00*/  FMUL.FTZ R126, R192, R127 ;  /* 0x0000007fc07e7220 */ /* 0x000fe20000410000 */
[----:B------:R-:W-:Y:S01]  /*3b10*/  FADD.FTZ R127, R149, -R124 ;  /* 0x8000007c957f7221 */ /* 0x000fe20000010000 */
[----:B------:R-:W1:Y:S01]  /*3b20*/  LDC.64 R130, c[0x0][0x468] ;  /* 0x00011a00ff827b82 */ /* 0x000e620000000a00 */
[-C--:B------:R-:W-:Y:S01]  /*3b30*/  FMUL.FTZ R128, R125, R135.reuse ;  /* 0x000000877d807220 */ /* 0x080fe20000410000 */
[----:B------:R-:W-:Y:S01]  /*3b40*/  FMUL.FTZ R138, R126, R135 ;  /* 0x000000877e8a7220 */ /* 0x000fe20000410000 */
[C---:B------:R-:W-:Y:S01]  /*3b50*/  FMUL.FTZ R127, R192.reuse, R127 ;  /* 0x0000007fc07f7220 */ /* 0x040fe20000410000 */
[----:B------:R-:W-:-:S03]  /*3b60*/  FMUL.FTZ R124, R192, R129 ;  /* 0x00000081c07c7220 */ /* 0x000fc60000410000 */
[-C--:B------:R-:W-:Y:S01]  /*3b70*/  FMUL.FTZ R193, R127, R135.reuse ;  /* 0x000000877fc17220 */ /* 0x080fe20000410000 */
[----:B------:R-:W2:Y:S01]  /*3b80*/  F2F.BF16.F32 R128, R128 ;  /* 0x0000008000807304 */ /* 0x000ea20000202000 */
[----:B------:R-:W-:-:S07]  /*3b90*/  FMUL.FTZ R136, R124, R135 ;  /* 0x000000877c887220 */ /* 0x000fce0000410000 */
[----:B------:R-:W-:Y:S01]  /*3ba0*/  F2F.BF16.F32 R138, R138 ;  /* 0x0000008a008a7304 */ /* 0x000fe20000202000 */
[----:B0-----:R-:W-:-:S05]  /*3bb0*/  IMAD.WIDE.U32 R132, R0, 0x10, R132 ;  /* 0x0000001000847825 */ /* 0x001fca00078e0084 */
[----:B------:R4:W-:Y:S01]  /*3bc0*/  STG.E.128 desc[UR8][R132.64], R124 ;  /* 0x0000007c84007986 */ /* 0x0009e2000c101d08 */
[----:B--2---:R-:W-:Y:S01]  /*3bd0*/  IMAD.WIDE.U32 R128, R128, 0x10000, RZ ;  /* 0x0001000080807825 */ /* 0x004fe200078e00ff */
[----:B------:R-:W0:Y:S03]  /*3be0*/  F2F.BF16.F32 R193, R193 ;  /* 0x000000c100c17304 */ /* 0x000e260000202000 */
[C---:B-1----:R-:W-:Y:S01]  /*3bf0*/  IMAD.WIDE.U32 R130, R0.reuse, 0x8, R130 ;  /* 0x0000000800827825 */ /* 0x042fe200078e0082 */
[----:B------:R-:W-:-:S04]  /*3c00*/  IADD3 R0, PT, PT, R0, 0x100, RZ ;  /* 0x0000010000007810 */ /* 0x000fc80007ffe0ff */
[----:B------:R-:W1:Y:S01]  /*3c10*/  F2F.BF16.F32 R139, R136 ;  /* 0x00000088008b7304 */ /* 0x000e620000202000 */
[----:B0-----:R-:W-:-:S04]  /*3c20*/  PRMT R195, R138, 0x5410, R193 ;  /* 0x000054108ac37816 */ /* 0x001fc800000000c1 */
[----:B------:R-:W-:Y:S02]  /*3c30*/  LOP3.LUT R129, R195, R129, RZ, 0xfc, !PT ;  /* 0x00000081c3817212 */ /* 0x000fe400078efcff */
[----:B-1----:R-:W-:-:S05]  /*3c40*/  LOP3.LUT R128, R128, R139, RZ, 0xfc, !PT ;  /* 0x0000008b80807212 */ /* 0x002fca00078efcff */
[----:B------:R4:W-:Y:S02]  /*3c50*/  STG.E.64 desc[UR8][R130.64], R128 ;  /* 0x0000008082007986 */ /* 0x0009e4000c101b08 */
.L_x_3995:
[----:B------:R-:W-:Y:S05]  /*3c60*/  BSYNC.RECONVERGENT B1 ;  /* 0x0000000000017941 */ /* 0x000fea0003800200 */
.L_x_3994:
[----:B------:R-:W-:Y:S04]  /*3c70*/  BSSY.RECONVERGENT B1, `(.L_x_3996) ;  /* 0x0000021000017945 */ /* 0x000fe80003800200 */
[----:B------:R-:W-:Y:S05]  /*3c80*/  @!P2 BRA `(.L_x_3997) ;  /* 0x00000000007ca947 */ /* 0x000fea0003800000 */
[-CC-:B0--34-:R-:W-:Y:S01]  /*3c90*/  FFMA.FTZ R124, R38, R137.reuse, R134.reuse ;  /* 0x00000089267c7223 */ /* 0x199fe20000010086 */
        /* <DEDUP_REMOVED lines=22> */
[----:B------:R-:W2:Y:S03]  /*3e00*/  F2F.BF16.F32 R193, R193 ;  /* 0x000000c100c17304 */ /* 0x000ea60000202000 */
[C---:B-1----:R-:W-:Y:S01]  /*3e10*/  IMAD.WIDE.U32 R130, R0.reuse, 0x8, R130 ;  /* 0x0000000800827825 */ /* 0x042fe200078e0082 */
[----:B------:R-:W-:-:S04]  /*3e20*/  IADD3 R0, PT, PT, R0, 0x100, RZ ;  /* 0x0000010000007810 */ /* 0x000fc80007ffe0ff */
[----:B------:R-:W1:Y:S01]  /*3e30*/  F2F.BF16.F32 R139, R136 ;  /* 0x00000088008b7304 */ /* 0x000e620000202000 */
[----:B--2---:R-:W-:-:S04]  /*3e40*/  PRMT R195, R138, 0x5410, R193 ;  /* 0x000054108ac37816 */ /* 0x004fc800000000c1 */
[----:B------:R-:W-:Y:S02]  /*3e50*/  LOP3.LUT R129, R195, R129, RZ, 0xfc, !PT ;  /* 0x00000081c3817212 */ /* 0x000fe400078efcff */
[----:B-1----:R-:W-:-:S05]  /*3e60*/  LOP3.LUT R128, R128, R139, RZ, 0xfc, !PT ;  /* 0x0000008b80807212 */ /* 0x002fca00078efcff */
[----:B------:R0:W-:Y:S02]  /*3e70*/  STG.E.64 desc[UR8][R130.64], R128 ;  /* 0x0000008082007986 */ /* 0x0001e4000c101b08 */
.L_x_3997:
[----:B------:R-:W-:Y:S05]  /*3e80*/  BSYNC.RECONVERGENT B1 ;  /* 0x0000000000017941 */ /* 0x000fea0003800200 */
.L_x_3996:
        /* <DEDUP_REMOVED lines=33> */
.L_x_3999:
[----:B------:R-:W-:Y:S05]  /*40a0*/  BSYNC.RECONVERGENT B1 ;  /* 0x0000000000017941 */ /* 0x000fea0003800200 */
.L_x_3998:
        /* <DEDUP_REMOVED lines=33> */
.L_x_4001:
[----:B------:R-:W-:Y:S05]  /*42c0*/  BSYNC.RECONVERGENT B1 ;  /* 0x0000000000017941 */ /* 0x000fea0003800200 */
.L_x_4000:
[----:B------:R-:W-:Y:S05]  /*42d0*/  @!P5 BRA `(.L_x_3989) ;  /* 0x0000001c0098d947 */ /* 0x000fea0003800000 */
[-CC-:B0--34-:R-:W-:Y:S01]  /*42e0*/  FFMA.FTZ R124, R166, R137.reuse, R134.reuse ;  /* 0x00000089a67c7223 */ /* 0x199fe20000010086 */
[-C--:B------:R-:W-:Y:S01]  /*42f0*/  FFMA.FTZ R129, R171, R137.reuse, R134 ;  /* 0x00000089ab817223 */ /* 0x080fe20000010086 */
[----:B------:R-:W0:Y:S02]  /*4300*/  LDC.64 R130, c[0x0][0x468] ;  /* 0x00011a00ff827b82 */ /* 0x000e240000000a00 */
        /* <DEDUP_REMOVED lines=8> */
[----:B------:R-:W-:Y:S01]  /*4390*/  FMUL.FTZ R132, R125, R135 ;  /* 0x000000877d847220 */ /* 0x000fe20000410000 */
[C---:B------:R-:W-:Y:S01]  /*43a0*/  FMUL.FTZ R127, R192.reuse, R127 ;  /* 0x0000007fc07f7220 */ /* 0x040fe20000410000 */
[----:B------:R-:W1:Y:S01]  /*43b0*/  LDC.64 R128, c[0x0][0x478] ;  /* 0x00011e00ff807b82 */ /* 0x000e620000000a00 */
[----:B------:R-:W-:Y:S01]  /*43c0*/  FMUL.FTZ R124, R192, R137 ;  /* 0x00000089c07c7220 */ /* 0x000fe20000410000 */
[-C--:B------:R-:W-:Y:S01]  /*43d0*/  FMUL.FTZ R134, R126, R135.reuse ;  /* 0x000000877e867220 */ /* 0x080fe20000410000 */
[-C--:B------:R-:W-:Y:S01]  /*43e0*/  FMUL.FTZ R136, R127, R135.reuse ;  /* 0x000000877f887220 */ /* 0x080fe20000410000 */
[----:B------:R-:W2:Y:S01]  /*43f0*/  F2F.BF16.F32 R132, R132 ;  /* 0x0000008400847304 */ /* 0x000ea20000202000 */
[----:B------:R-:W-:-:S07]  /*4400*/  FMUL.FTZ R135, R124, R135 ;  /* 0x000000877c877220 */ /* 0x000fce0000410000 */
[----:B------:R-:W-:Y:S01]  /*4410*/  F2F.BF16.F32 R139, R136 ;  /* 0x00000088008b7304 */ /* 0x000fe20000202000 */
[----:B0-----:R-:W-:-:S04]  /*4420*/  IMAD.WIDE.U32 R130, R0, 0x8, R130 ;  /* 0x0000000800827825 */ /* 0x001fc800078e0082 */
[----:B--2---:R-:W-:-:S03]  /*4430*/  IMAD.WIDE.U32 R132, R132, 0x10000, RZ ;  /* 0x0001000084847825 */ /* 0x004fc600078e00ff */
[----:B------:R-:W0:Y:S01]  /*4440*/  F2F.BF16.F32 R134, R134 ;  /* 0x0000008600867304 */ /* 0x000e220000202000 */
[----:B-1----:R-:W-:-:S07]  /*4450*/  IMAD.WIDE.U32 R128, R0, 0x10, R128 ;  /* 0x0000001000807825 */ /* 0x002fce00078e0080 */
[----:B------:R-:W1:Y:S01]  /*4460*/  F2F.BF16.F32 R135, R135 ;  /* 0x0000008700877304 */ /* 0x000e620000202000 */
[----:B------:R2:W-:Y:S01]  /*4470*/  STG.E.128 desc[UR8][R128.64], R124 ;  /* 0x0000007c80007986 */ /* 0x0005e2000c101d08 */
[----:B0-----:R-:W-:-:S04]  /*4480*/  PRMT R139, R134, 0x5410, R139 ;  /* 0x00005410868b7816 */ /* 0x001fc8000000008b */
[----:B------:R-:W-:Y:S02]  /*4490*/  LOP3.LUT R133, R139, R133, RZ, 0xfc, !PT ;  /* 0x000000858b857212 */ /* 0x000fe400078efcff */
[----:B-1----:R-:W-:-:S05]  /*44a0*/  LOP3.LUT R132, R132, R135, RZ, 0xfc, !PT ;  /* 0x0000008784847212 */ /* 0x002fca00078efcff */
[----:B------:R2:W-:Y:S01]  /*44b0*/  STG.E.64 desc[UR8][R130.64], R132 ;  /* 0x0000008482007986 */ /* 0x0005e2000c101b08 */
[----:B------:R-:W-:Y:S05]  /*44c0*/  BRA `(.L_x_3989) ;  /* 0x0000001c001c7947 */ /* 0x000fea0003800000 */
.L_x_3975:
[----:B------:R-:W-:-:S04]  /*44d0*/  UISETP.NE.U32.AND UP0, UPT, UR14, URZ, UPT ;  /* 0x000000ff0e00728c */ /* 0x000fc8000bf05070 */
[----:B------:R-:W-:-:S09]  /*44e0*/  UISETP.NE.AND.EX UP0, UPT, UR15, URZ, UPT, UP0 ;  /* 0x000000ff0f00728c */ /* 0x000fd2000bf05300 */
[----:B------:R-:W-:Y:S05]  /*44f0*/  BRA.U UP0, `(.L_x_4002) ;  /* 0x0000000d00607547 */ /* 0x000fea000b800000 */
[----:B------:R-:W-:Y:S01]  /*4500*/  ISETP.GT.U32.AND P6, PT, R32, 0xff, PT ;  /* 0x000000ff2000780c */ /* 0x000fe20003fc4070 */
[----:B------:R-:W-:-:S12]  /*4510*/  BSSY.RECONVERGENT B1, `(.L_x_4003) ;  /* 0x000001e000017945 */ /* 0x000fd80003800200 */
[----:B------:R-:W-:Y:S05]  /*4520*/  @!P6 BRA `(.L_x_4004) ;  /* 0x000000000070e947 */ /* 0x000fea0003800000 */
[-CC-:B------:R-:W-:Y:S01]  /*4530*/  FFMA.FTZ R124, R187, R137.reuse, R134.reuse ;  /* 0x00000089bb7c7223 */ /* 0x180fe20000010086 */
[-CC-:B------:R-:W-:Y:S01]  /*4540*/  FFMA.FTZ R127, R186, R137.reuse, R134.reuse ;  /* 0x00000089ba7f7223 */ /* 0x180fe20000010086 */
[----:B------:R-:W-:Y:S02]  /*4550*/  FFMA.FTZ R126, R191, R137, R134 ;  /* 0x00000089bf7e7223 */ /* 0x000fe40000010086 */
[----:B------:R-:W-:Y:S01]  /*4560*/  FADD.FTZ R125, R185, -R124 ;  /* 0x8000007cb97d7221 */ /* 0x000fe20000010000 */
[----:B------:R-:W-:-:S03]  /*4570*/  FADD.FTZ R127, R184, -R127 ;  /* 0x8000007fb87f7221 */ /* 0x000fc60000010000 */
[----:B------:R-:W-:Y:S01]  /*4580*/  FFMA.FTZ R124, R192, R125, R54 ;  /* 0x0000007dc07c7223 */ /* 0x000fe20000010036 */
[----:B------:R-:W-:-:S03]  /*4590*/  FFMA.FTZ R125, R190, R137, R134 ;  /* 0x00000089be7d7223 */ /* 0x000fc60000010086 */
[----:B------:R-:W-:Y:S01]  /*45a0*/  FMUL.FTZ R128, R124, R135 ;  /* 0x000000877c807220 */ /* 0x000fe20000410000 */
[----:B------:R-:W-:Y:S01]  /*45b0*/  FFMA.FTZ R124, R192, R127, R55 ;  /* 0x0000007fc07c7223 */ /* 0x000fe20000010037 */
[----:B------:R-:W-:Y:S01]  /*45c0*/  FADD.FTZ R125, R188, -R125 ;  /* 0x8000007dbc7d7221 */ /* 0x000fe20000010000 */
[----:B------:R-:W-:Y:S01]  /*45d0*/  FADD.FTZ R127, R189, -R126 ;  /* 0x8000007ebd7f7221 */ /* 0x000fe20000010000 */
[----:B------:R0:W-:Y:S01]  /*45e0*/  F2F.BF16.F32 R131, R128 ;  /* 0x0000008000837304 */ /* 0x0001e20000202000 */
[----:B------:R-:W-:Y:S01]  /*45f0*/  FMUL.FTZ R132, R124, R135 ;  /* 0x000000877c847220 */ /* 0x000fe20000410000 */
[C---:B------:R-:W-:Y:S01]  /*4600*/  FFMA.FTZ R124, R192.reuse, R125, R53 ;  /* 0x0000007dc07c7223 */ /* 0x040fe20000010035 */
[----:B------:R-:W-:-:S03]  /*4610*/  FFMA.FTZ R126, R192, R127, R52 ;  /* 0x0000007fc07e7223 */ /* 0x000fc60000010034 */
[-C--:B------:R-:W-:Y:S02]  /*4620*/  FMUL.FTZ R130, R124, R135.reuse ;  /* 0x000000877c827220 */ /* 0x080fe40000410000 */
[----:B------:R-:W1:Y:S01]  /*4630*/  LDC.64 R124, c[0x0][0x468] ;  /* 0x00011a00ff7c7b82 */ /* 0x000e620000000a00 */
[----:B------:R-:W2:Y:S01]  /*4640*/  F2F.BF16.F32 R132, R132 ;  /* 0x0000008400847304 */ /* 0x000ea20000202000 */
[----:B0-----:R-:W-:-:S07]  /*4650*/  FMUL.FTZ R128, R126, R135 ;  /* 0x000000877e807220 */ /* 0x001fce0000410000 */
        /* <DEDUP_REMOVED lines=9> */
.L_x_4004:
[----:B------:R-:W-:Y:S05]  /*46f0*/  BSYNC.RECONVERGENT B1 ;  /* 0x0000000000017941 */ /* 0x000fea0003800200 */
.L_x_4003:
[----:B------:R-:W-:Y:S04]  /*4700*/  BSSY.RECONVERGENT B1, `(.L_x_4005) ;  /* 0x000001e000017945 */ /* 0x000fe80003800200 */
[----:B------:R-:W-:Y:S05]  /*4710*/  @!P0 BRA `(.L_x_4006) ;  /* 0x0000000000708947 */ /* 0x000fea0003800000 */
[-CC-:B0-----:R-:W-:Y:S01]  /*4720*/  FFMA.FTZ R124, R179, R137.reuse, R134.reuse ;  /* 0x00000089b37c7223 */ /* 0x181fe20000010086 */
        /* <DEDUP_REMOVED lines=27> */
.L_x_4006:
[----:B------:R-:W-:Y:S05]  /*48e0*/  BSYNC.RECONVERGENT B1 ;  /* 0x0000000000017941 */ /* 0x000fea0003800200 */
.L_x_4005:
[----:B------:R-:W-:Y:S04]  /*48f0*/  BSSY.RECONVERGENT B1, `(.L_x_4007) ;  /* 0x000001e000017945 */ /* 0x000fe80003800200 */
[----:B------:R-:W-:Y:S05]  /*4900*/  @!P1 BRA `(.L_x_4008) ;  /* 0x0000000000709947 */ /* 0x000fea0003800000 */
[-CC-:B01----:R-:W-:Y:S01]  /*4910*/  FFMA.FTZ R125, R145, R137.reuse, R134.reuse ;  /* 0x00000089917d7223 */ /* 0x183fe20000010086 */
[----:B------:R-:W-:-:S03]  /*4920*/  FFMA.FTZ R126, R146, R137, R134 ;  /* 0x00000089927e7223 */ /* 0x000fc60000010086 */
[----:B------:R-:W-:-:S04]  /*4930*/  FADD.FTZ R125, R172, -R125 ;  /* 0x8000007dac7d7221 */ /* 0x000fc80000010000 */
[----:B------:R-:W-:Y:S01]  /*4940*/  FFMA.FTZ R124, R192, R125, R46 ;  /* 0x0000007dc07c7223 */ /* 0x000fe2000001002e */
[----:B------:R-:W-:Y:S01]  /*4950*/  FADD.FTZ R125, R149, -R126 ;  /* 0x8000007e957d7221 */ /* 0x000fe20000010000 */
[----:B------:R-:W-:Y:S02]  /*4960*/  FFMA.FTZ R126, R144, R137, R134 ;  /* 0x00000089907e7223 */ /* 0x000fe40000010086 */
[----:B------:R-:W-:Y:S01]  /*4970*/  FMUL.FTZ R128, R124, R135 ;  /* 0x000000877c807220 */ /* 0x000fe20000410000 */
[----:B------:R-:W-:Y:S01]  /*4980*/  FFMA.FTZ R124, R192, R125, R47 ;  /* 0x0000007dc07c7223 */ /* 0x000fe2000001002f */
[----:B------:R-:W-:Y:S01]  /*4990*/  FADD.FTZ R126, R175, -R126 ;  /* 0x8000007eaf7e7221 */ /* 0x000fe20000010000 */
[----:B------:R-:W-:Y:S01]  /*49a0*/  FFMA.FTZ R125, R147, R137, R134 ;  /* 0x00000089937d7223 */ /* 0x000fe20000010086 */
[----:B------:R0:W-:Y:S01]  /*49b0*/  F2F.BF16.F32 R131, R128 ;  /* 0x0000008000837304 */ /* 0x0001e20000202000 */
[----:B------:R-:W-:Y:S01]  /*49c0*/  FMUL.FTZ R132, R124, R135 ;  /* 0x000000877c847220 */ /* 0x000fe20000410000 */
[----:B------:R-:W-:Y:S01]  /*49d0*/  FFMA.FTZ R124, R192, R126, R45 ;  /* 0x0000007ec07c7223 */ /* 0x000fe2000001002d */
[----:B------:R-:W-:-:S03]  /*49e0*/  FADD.FTZ R127, R174, -R125 ;  /* 0x8000007dae7f7221 */ /* 0x000fc60000010000 */
[----:B------:R-:W-:Y:S01]  /*49f0*/  FMUL.FTZ R130, R124, R135 ;  /* 0x000000877c827220 */ /* 0x000fe20000410000 */
[----:B------:R-:W-:Y:S01]  /*4a00*/  FFMA.FTZ R126, R192, R127, R44 ;  /* 0x0000007fc07e7223 */ /* 0x000fe2000001002c */
[----:B------:R-:W1:Y:S01]  /*4a10*/  LDC.64 R124, c[0x0][0x468] ;  /* 0x00011a00ff7c7b82 */ /* 0x000e620000000a00 */
[----:B------:R-:W2:Y:S02]  /*4a20*/  F2F.BF16.F32 R132, R132 ;  /* 0x0000008400847304 */ /* 0x000ea40000202000 */
[----:B0-----:R-:W-:-:S06]  /*4a30*/  FMUL.FTZ R128, R126, R135 ;  /* 0x000000877e807220 */ /* 0x001fcc0000410000 */
        /* <DEDUP_REMOVED lines=9> */
.L_x_4008:
[----:B------:R-:W-:Y:S05]  /*4ad0*/  BSYNC.RECONVERGENT B1 ;  /* 0x0000000000017941 */ /* 0x000fea0003800200 */
.L_x_4007:
[----:B------:R-:W-:Y:S04]  /*4ae0*/  BSSY.RECONVERGENT B1, `(.L_x_4009) ;  /* 0x000001e000017945 */ /* 0x000fe80003800200 */
[----:B------:R-:W-:Y:S05]  /*4af0*/  @!P2 BRA `(.L_x_4010) ;  /* 0x000000000070a947 */ /* 0x000fea0003800000 */
[-CC-:B012---:R-:W-:Y:S01]  /*4b00*/  FFMA.FTZ R125, R141, R137.reuse, R134.reuse ;  /* 0x000000898d7d7223 */ /* 0x187fe20000010086 */
        /* <DEDUP_REMOVED lines=27> */
.L_x_4010:
[----:B------:R-:W-:Y:S05]  /*4cc0*/  BSYNC.RECONVERGENT B1 ;  /* 0x0000000000017941 */ /* 0x000fea0003800200 */
.L_x_4009:
[----:B------:R-:W-:Y:S04]  /*4cd0*/  BSSY.RECONVERGENT B1, `(.L_x_4011) ;  /* 0x000001e000017945 */ /* 0x000fe80003800200 */
[----:B------:R-:W-:Y:S05]  /*4ce0*/  @!P3 BRA `(.L_x_4012) ;  /* 0x000000000070b947 */ /* 0x000fea0003800000 */
[-CC-:B0123--:R-:W-:Y:S01]  /*4cf0*/  FFMA.FTZ R125, R155, R137.reuse, R134.reuse ;  /* 0x000000899b7d7223 */ /* 0x18ffe20000010086 */
        /* <DEDUP_REMOVED lines=27> */
.L_x_4012:
[----:B------:R-:W-:Y:S05]  /*4eb0*/  BSYNC.RECONVERGENT B1 ;  /* 0x0000000000017941 */ /* 0x000fea0003800200 */
.L_x_4011:
[----:B------:R-:W-:Y:S04]  /*4ec0*/  BSSY.RECONVERGENT B1, `(.L_x_4013) ;  /* 0x000001e000017945 */ /* 0x000fe80003800200 */
[----:B------:R-:W-:Y:S05]  /*4ed0*/  @!P4 BRA `(.L_x_4014) ;  /* 0x000000000070c947 */ /* 0x000fea0003800000 */
[-CC-:B01234-:R-:W-:Y:S01]  /*4ee0*/  FFMA.FTZ R125, R163, R137.reuse, R134.reuse ;  /* 0x00000089a37d7223 */ /* 0x19ffe20000010086 */
        /* <DEDUP_REMOVED lines=27> */
.L_x_4014:
[----:B------:R-:W-:Y:S05]  /*50a0*/  BSYNC.RECONVERGENT B1 ;  /* 0x0000000000017941 */ /* 0x000fea0003800200 */
.L_x_4013:
[----:B------:R-:W-:Y:S05]  /*50b0*/  @!P5 BRA `(.L_x_3989) ;  /* 0x000000100020d947 */ /* 0x000fea0003800000 */
        /* <DEDUP_REMOVED lines=8> */
[----:B------:R-:W-:-:S04]  /*5140*/  FFMA.FTZ R124, R192, R124, R123 ;  /* 0x0000007cc07c7223 */ /* 0x000fc8000001007b */
[----:B------:R-:W-:Y:S01]  /*5150*/  FMUL.FTZ R127, R124, R135 ;  /* 0x000000877c7f7220 */ /* 0x000fe20000410000 */
[----:B------:R-:W-:-:S03]  /*5160*/  FFMA.FTZ R124, R192, R125, R122 ;  /* 0x0000007dc07c7223 */ /* 0x000fc6000001007a */
[----:B------:R-:W-:Y:S01]  /*5170*/  F2F.BF16.F32 R131, R127 ;  /* 0x0000007f00837304 */ /* 0x000fe20000202000 */
[----:B------:R-:W-:Y:S01]  /*5180*/  FMUL.FTZ R130, R124, R135 ;  /* 0x000000877c827220 */ /* 0x000fe20000410000 */
[C---:B------:R-:W-:Y:S01]  /*5190*/  FFMA.FTZ R124, R192.reuse, R126, R121 ;  /* 0x0000007ec07c7223 */ /* 0x040fe20000010079 */
[----:B------:R-:W-:-:S03]  /*51a0*/  FFMA.FTZ R192, R192, R137, R120 ;  /* 0x00000089c0c07223 */ /* 0x000fc60000010078 */
[-C--:B------:R-:W-:Y:S01]  /*51b0*/  FMUL.FTZ R128, R124, R135.reuse ;  /* 0x000000877c807220 */ /* 0x080fe20000410000 */
[----:B------:R-:W-:Y:S01]  /*51c0*/  FMUL.FTZ R192, R192, R135 ;  /* 0x00000087c0c07220 */ /* 0x000fe20000410000 */
[----:B------:R-:W0:Y:S01]  /*51d0*/  LDC.64 R124, c[0x0][0x468] ;  /* 0x00011a00ff7c7b82 */ /* 0x000e220000000a00 */
[----:B------:R-:W1:Y:S08]  /*51e0*/  F2F.BF16.F32 R130, R130 ;  /* 0x0000008200827304 */ /* 0x000e700000202000 */
        /* <DEDUP_REMOVED lines=9> */
.L_x_4002:
[----:B------:R-:W-:Y:S01]  /*5280*/  ISETP.NE.AND P6, PT, R35, RZ, PT ;  /* 0x000000ff2300720c */ /* 0x000fe20003fc5270 */
        /* <DEDUP_REMOVED lines=9> */
[----:B------:R-:W-:Y:S01]  /*5320*/  FFMA.FTZ R126, R192, R127, R54 ;  /* 0x0000007fc07e7223 */ /* 0x000fe20000010036 */
[----:B------:R-:W-:Y:S01]  /*5330*/  FADD.FTZ R127, R184, -R129 ;  /* 0x80000081b87f7221 */ /* 0x000fe20000010000 */
[----:B------:R-:W-:Y:S01]  /*5340*/  FFMA.FTZ R125, R192, R125, R53 ;  /* 0x0000007dc07d7223 */ /* 0x000fe20000010035 */
[----:B------:R-:W-:Y:S01]  /*5350*/  FADD.FTZ R129, R189, -R124 ;  /* 0x8000007cbd817221 */ /* 0x000fe20000010000 */
[----:B------:R-:W-:Y:S01]  /*5360*/  FMUL.FTZ R138, R126, R135 ;  /* 0x000000877e8a7220 */ /* 0x000fe20000410000 */
[C---:B------:R-:W-:Y:S01]  /*5370*/  FFMA.FTZ R127, R192.reuse, R127, R55 ;  /* 0x0000007fc07f7223 */ /* 0x040fe20000010037 */
[----:B------:R-:W-:Y:S01]  /*5380*/  FMUL.FTZ R128, R125, R135 ;  /* 0x000000877d807220 */ /* 0x000fe20000410000 */
[----:B------:R-:W1:Y:S01]  /*5390*/  LDC.64 R130, c[0x0][0x468] ;  /* 0x00011a00ff827b82 */ /* 0x000e620000000a00 */
[----:B------:R-:W-:Y:S01]  /*53a0*/  FFMA.FTZ R124, R192, R129, R52 ;  /* 0x00000081c07c7223 */ /* 0x000fe20000010034 */
        /* <DEDUP_REMOVED lines=15> */
.L_x_4016:
[----:B------:R-:W-:Y:S05]  /*54a0*/  BSYNC.RECONVERGENT B1 ;  /* 0x0000000000017941 */ /* 0x000fea0003800200 */
.L_x_4015:
        /* <DEDUP_REMOVED lines=33> */
.L_x_4018:
[----:B------:R-:W-:Y:S05]  /*56c0*/  BSYNC.RECONVERGENT B1 ;  /* 0x0000000000017941 */ /* 0x000fea0003800200 */
.L_x_4017:
        /* <DEDUP_REMOVED lines=8> */
[----:B------:R-:W-:Y:S02]  /*5750*/  FADD.FTZ R129, R174, -R129 ;  /* 0x80000081ae817221 */ /* 0x000fe40000010000 */
[----:B------:R-:W-:Y:S01]  /*5760*/  FFMA.FTZ R125, R192, R124, R45 ;  /* 0x0000007cc07d7223 */ /* 0x000fe2000001002d */
[----:B------:R-:W-:Y:S01]  /*5770*/  FFMA.FTZ R124, R146, R137, R134 ;  /* 0x00000089927c7223 */ /* 0x000fe20000010086 */
[----:B------:R-:W-:Y:S01]  /*5780*/  FFMA.FTZ R126, R192, R127, R46 ;  /* 0x0000007fc07e7223 */ /* 0x000fe2000001002e */
[----:B------:R-:W1:Y:S01]  /*5790*/  LDC.64 R130, c[0x0][0x468] ;  /* 0x00011a00ff827b82 */ /* 0x000e620000000a00 */
[-C--:B------:R-:W-:Y:S01]  /*57a0*/  FMUL.FTZ R128, R125, R135.reuse ;  /* 0x000000877d807220 */ /* 0x080fe20000410000 */
[----:B------:R-:W-:Y:S01]  /*57b0*/  FADD.FTZ R124, R149, -R124 ;  /* 0x8000007c957c7221 */ /* 0x000fe20000010000 */
[----:B------:R-:W-:-:S03]  /*57c0*/  FMUL.FTZ R138, R126, R135 ;  /* 0x000000877e8a7220 */ /* 0x000fc60000410000 */
[C---:B------:R-:W-:Y:S01]  /*57d0*/  FFMA.FTZ R127, R192.reuse, R124, R47 ;  /* 0x0000007cc07f7223 */ /* 0x040fe2000001002f */
[----:B------:R-:W-:Y:S01]  /*57e0*/  FFMA.FTZ R124, R192, R129, R44 ;  /* 0x00000081c07c7223 */ /* 0x000fe2000001002c */
[----:B------:R-:W2:Y:S02]  /*57f0*/  F2F.BF16.F32 R128, R128 ;  /* 0x0000008000807304 */ /* 0x000ea40000202000 */
[-C--:B------:R-:W-:Y:S01]  /*5800*/  FMUL.FTZ R193, R127, R135.reuse ;  /* 0x000000877fc17220 */ /* 0x080fe20000410000 */
[----:B------:R-:W-:-:S05]  /*5810*/  FMUL.FTZ R136, R124, R135 ;  /* 0x000000877c887220 */ /* 0x000fca0000410000 */
        /* <DEDUP_REMOVED lines=12> */
.L_x_4020:
[----:B------:R-:W-:Y:S05]  /*58e0*/  BSYNC.RECONVERGENT B1 ;  /* 0x0000000000017941 */ /* 0x000fea0003800200 */
.L_x_4019:
        /* <DEDUP_REMOVED lines=33> */
.L_x_4022:
[----:B------:R-:W-:Y:S05]  /*5b00*/  BSYNC.RECONVERGENT B1 ;  /* 0x0000000000017941 */ /* 0x000fea0003800200 */
.L_x_4021:
        /* <DEDUP_REMOVED lines=33> */
.L_x_4024:
[----:B------:R-:W-:Y:S05]  /*5d20*/  BSYNC.RECONVERGENT B1 ;  /* 0x0000000000017941 */ /* 0x000fea0003800200 */
.L_x_4023:
        /* <DEDUP_REMOVED lines=33> */
.L_x_4026:
[----:B------:R-:W-:Y:S05]  /*5f40*/  BSYNC.RECONVERGENT B1 ;  /* 0x0000000000017941 */ /* 0x000fea0003800200 */
.L_x_4025:
[----:B------:R-:W-:Y:S05]  /*5f50*/  @!P5 BRA `(.L_x_3989) ;  /* 0x000000000078d947 */ /* 0x000fea0003800000 */
[-CC-:B0--34-:R-:W-:Y:S01]  /*5f60*/  FFMA.FTZ R124, R166, R137.reuse, R134.reuse ;  /* 0x00000089a67c7223 */ /* 0x199fe20000010086 */
[-CC-:B------:R-:W-:Y:S01]  /*5f70*/  FFMA.FTZ R126, R170, R137.reuse, R134.reuse ;  /* 0x00000089aa7e7223 */ /* 0x180fe20000010086 */
[-CC-:B------:R-:W-:Y:S01]  /*5f80*/  FFMA.FTZ R129, R171, R137.reuse, R134.reuse ;  /* 0x00000089ab817223 */ /* 0x180fe20000010086 */
[----:B------:R-:W-:Y:S01]  /*5f90*/  FFMA.FTZ R137, R167, R137, R134 ;  /* 0x00000089a7897223 */ /* 0x000fe20000010086 */
[----:B------:R-:W-:Y:S01]  /*5fa0*/  FADD.FTZ R124, R169, -R124 ;  /* 0x8000007ca97c7221 */ /* 0x000fe20000010000 */
[----:B------:R-:W-:Y:S01]  /*5fb0*/  FADD.FTZ R126, R173, -R126 ;  /* 0x8000007ead7e7221 */ /* 0x000fe20000010000 */
[----:B------:R-:W-:Y:S01]  /*5fc0*/  FADD.FTZ R129, R168, -R129 ;  /* 0x80000081a8817221 */ /* 0x000fe20000010000 */
[----:B------:R-:W-:Y:S01]  /*5fd0*/  FADD.FTZ R137, R164, -R137 ;  /* 0x80000089a4897221 */ /* 0x000fe20000010000 */
[C---:B------:R-:W-:Y:S01]  /*5fe0*/  FFMA.FTZ R125, R192.reuse, R124, R121 ;  /* 0x0000007cc07d7223 */ /* 0x040fe20000010079 */
[C---:B------:R-:W-:Y:S01]  /*5ff0*/  FFMA.FTZ R127, R192.reuse, R126, R123 ;  /* 0x0000007ec07f7223 */ /* 0x040fe2000001007b */
[C---:B------:R-:W-:Y:S01]  /*6000*/  FFMA.FTZ R126, R192.reuse, R129, R122 ;  /* 0x00000081c07e7223 */ /* 0x040fe2000001007a */
[----:B------:R-:W-:Y:S01]  /*6010*/  FFMA.FTZ R124, R192, R137, R120 ;  /* 0x00000089c07c7223 */ /* 0x000fe20000010078 */
[-C--:B------:R-:W-:Y:S01]  /*6020*/  FMUL.FTZ R132, R125, R135.reuse ;  /* 0x000000877d847220 */ /* 0x080fe20000410000 */
[----:B------:R-:W0:Y:S01]  /*6030*/  LDC.64 R128, c[0x0][0x478] ;  /* 0x00011e00ff807b82 */ /* 0x000e220000000a00 */
[-C--:B------:R-:W-:Y:S01]  /*6040*/  FMUL.FTZ R134, R126, R135.reuse ;  /* 0x000000877e867220 */ /* 0x080fe20000410000 */
[-C--:B------:R-:W-:Y:S01]  /*6050*/  FMUL.FTZ R136, R127, R135.reuse ;  /* 0x000000877f887220 */ /* 0x080fe20000410000 */
[----:B------:R-:W-:-:S02]  /*6060*/  FMUL.FTZ R135, R124, R135 ;  /* 0x000000877c877220 */ /* 0x000fc40000410000 */
[----:B------:R-:W1:Y:S03]  /*6070*/  F2F.BF16.F32 R132, R132 ;  /* 0x0000008400847304 */ /* 0x000e660000202000 */
[----:B------:R-:W2:Y:S05]  /*6080*/  LDC.64 R130, c[0x0][0x468] ;  /* 0x00011a00ff827b82 */ /* 0x000eaa0000000a00 */
[----:B------:R-:W-:Y:S01]  /*6090*/  F2F.BF16.F32 R139, R136 ;  /* 0x00000088008b7304 */ /* 0x000fe20000202000 */
[----:B-1----:R-:W-:-:S07]  /*60a0*/  IMAD.WIDE.U32 R132, R132, 0x10000, RZ ;  /* 0x0001000084847825 */ /* 0x002fce00078e00ff */
[----:B------:R-:W1:Y:S01]  /*60b0*/  F2F.BF16.F32 R134, R134 ;  /* 0x0000008600867304 */ /* 0x000e620000202000 */
[----:B0-----:R-:W-:-:S07]  /*60c0*/  IMAD.WIDE.U32 R128, R0, 0x10, R128 ;  /* 0x0000001000807825 */ /* 0x001fce00078e0080 */
[----:B------:R-:W0:Y:S01]  /*60d0*/  F2F.BF16.F32 R135, R135 ;  /* 0x0000008700877304 */ /* 0x000e220000202000 */
[----:B------:R3:W-:Y:S01]  /*60e0*/  STG.E.128 desc[UR8][R128.64], R124 ;  /* 0x0000007c80007986 */ /* 0x0007e2000c101d08 */
[----:B--2---:R-:W-:Y:S01]  /*60f0*/  IMAD.WIDE.U32 R130, R0, 0x8, R130 ;  /* 0x0000000800827825 */ /* 0x004fe200078e0082 */
[----:B-1----:R-:W-:-:S04]  /*6100*/  PRMT R139, R134, 0x5410, R139 ;  /* 0x00005410868b7816 */ /* 0x002fc8000000008b */
[----:B------:R-:W-:Y:S02]  /*6110*/  LOP3.LUT R133, R139, R133, RZ, 0xfc, !PT ;  /* 0x000000858b857212 */ /* 0x000fe400078efcff */
[----:B0-----:R-:W-:-:S05]  /*6120*/  LOP3.LUT R132, R132, R135, RZ, 0xfc, !PT ;  /* 0x0000008784847212 */ /* 0x001fca00078efcff */
[----:B------:R3:W-:Y:S02]  /*6130*/  STG.E.64 desc[UR8][R130.64], R132 ;  /* 0x0000008482007986 */ /* 0x0007e4000c101b08 */
.L_x_3989:
[----:B------:R-:W-:Y:S05]  /*6140*/  BSYNC.RECONVERGENT B0 ;  /* 0x0000000000007941 */ /* 0x000fea0003800200 */
.L_x_3974:
[----:B01234-:R-:W0:Y:S01]  /*6150*/  LDC.64 R124, c[0x0][0x380] ;  /* 0x0000e000ff7c7b82 */ /* 0x01fe220000000a00 */
[----:B------:R-:W-:Y:S01]  /*6160*/  UPLOP3.LUT UP1, UPT, UPT, UPT, UP1, 0x40, 0x4 ;  /* 0x000000000004789c */ /* 0x000fe20003f2e810 */
[----:B0-----:R-:W-:-:S04]  /*6170*/  IADD3 R31, PT, PT, R31, R124, RZ ;  /* 0x0000007c1f1f7210 */ /* 0x001fc80007ffe0ff */
[----:B------:R-:W-:-:S13]  /*6180*/  ISETP.GE.AND P6, PT, R31, R125, PT ;  /* 0x0000007d1f00720c */ /* 0x000fda0003fc6270 */
[----:B------:R-:W-:Y:S05]  /*6190*/  @!P6 BRA `(.L_x_4027) ;  /* 0xffffffa80000e947 */ /* 0x000fea000383ffff */
.L_x_3957:
        /* <DEDUP_REMOVED lines=54> */
.L_x_4028:
        /* <DEDUP_REMOVED lines=16> */
.L_x_14346:


//--------------------- .text._ZN10layer_norm13ln_bwd_kernelINS_13Kernel_traitsI13__nv_bfloat16S2_fS2_fjLj7168ELj1ELj1ELj8ELj8ENS_18Kernel_traits_baseILj7168ES2_S2_fS2_fjLj256EEEEELb0ELb0ELb0ELb1EEEvNS_9BwdParamsE --------------------------
	.section	.text._ZN10layer_norm13ln_bwd_kernelINS_13Kernel_traitsI13__nv_bfloat16S2_fS2_fjLj7168ELj1ELj1ELj8ELj8ENS_18Kernel_traits_baseILj7168ES2_S2_fS2_fjLj256EEEEELb0ELb0ELb0ELb1EEEvNS_9BwdParamsE,"ax",@progbits
	.align	128
        .global         _ZN10layer_norm13ln_bwd_kernelINS_13Kernel_traitsI13__nv_bfloat16S2_fS2_fjLj7168ELj1ELj1ELj8ELj8ENS_18Kernel_traits_baseILj7168ES2_S2_fS2_fjLj256EEEEELb0ELb0ELb0ELb1EEEvNS_9BwdParamsE
        .type           _ZN10layer_norm13ln_bwd_kernelINS_13Kernel_traitsI13__nv_bfloat16S2_fS2_fjLj7168ELj1ELj1ELj8ELj8ENS_18Kernel_traits_baseILj7168ES2_S2_fS2_fjLj256EEEEELb0ELb0ELb0ELb1EEEvNS_9BwdParamsE,@function
        .size           _ZN10layer_norm13ln_bwd_kernelINS_13Kernel_traitsI13__nv_bfloat16S2_fS2_fjLj7168ELj1ELj1ELj8ELj8ENS_18Kernel_traits_baseILj7168ES2_S2_fS2_fjLj256EEEEELb0ELb0ELb0ELb1EEEvNS_9BwdParamsE,(.L_x_14347 - _ZN10layer_norm13ln_bwd_kernelINS_13Kernel_traitsI13__nv_bfloat16S2_fS2_fjLj7168ELj1ELj1ELj8ELj8ENS_18Kernel_traits_baseILj7168ES2_S2_fS2_fjLj256EEEEELb0ELb0ELb0ELb1EEEvNS_9BwdParamsE)
        .other          _ZN10layer_norm13ln_bwd_kernelINS_13Kernel_traitsI13__nv_bfloat16S2_fS2_fjLj7168ELj1ELj1ELj8ELj8ENS_18Kernel_traits_baseILj7168ES2_S2_fS2_fjLj256EEEEELb0ELb0ELb0ELb1EEEvNS_9BwdParamsE,@"STO_CUDA_ENTRY STV_DEFAULT"
_ZN10layer_norm13ln_bwd_kernelINS_13Kernel_traitsI13__nv_bfloat16S2_fS2_fjLj7168ELj1ELj1ELj8ELj8ENS_18Kernel_traits_baseILj7168ES2_S2_fS2_fjLj256EEEEELb0ELb0ELb0ELb1EEEvNS_9BwdParamsE:
.text._ZN10layer_norm13ln_bwd_kernelINS_13Kernel_traitsI13__nv_bfloat16S2_fS2_fjLj7168ELj1ELj1ELj8ELj8ENS_18Kernel_traits_baseILj7168ES2_S2_fS2_fjLj256EEEEELb0ELb0ELb0ELb1EEEvNS_9BwdParamsE:
        /* <DEDUP_REMOVED lines=65> */
[----:B------:R-:W-:Y:S01]  /*0410*/  MOV R128, RZ ;  /* 0x000000ff00807202 */ /* 0x000fe20000000f00 */
[----:B------:R-:W-:Y:S02]  /*0420*/  UPLOP3.LUT UP1, UPT, UPT, UPT, UPT, 0x40, 0x4 ;  /* 0x000000000004789c */ /* 0x000fe40003f2e870 */
[----:B------:R-:W4:Y:S01]  /*0430*/  LDG.E.64 R8, desc[UR8][R6.64+0x2800] ;  /* 0x0028000806087981 */ /* 0x000f22000c1e1b00 */
[----:B------:R-:W0:Y:S03]  /*0440*/  LDCU UR12, c[0x0][0x388] ;  /* 0x00007100ff0c77ac */ /* 0x000e260008000800 */
        /* <DEDUP_REMOVED lines=12> */
[----:B------:R-:W-:Y:S02]  /*0510*/  SHF.L.U32 R3, R5, 0x10, RZ ;  /* 0x0000001005037819 */ /* 0x000fe400000006ff */
[----:B------:R-:W-:Y:S02]  /*0520*/  SHF.R.U32.HI R130, RZ, 0x10, R5 ;  /* 0x00000010ff827819 */ /* 0x000fe40000011605 */
[----:B----4-:R-:W-:Y:S02]  /*0530*/  SHF.R.U64 R131, R8, 0x10, R9 ;  /* 0x0000001008837819 */ /* 0x010fe40000001209 */
[----:B------:R-:W-:-:S02]  /*0540*/  SHF.L.U32 R5, R9, 0x10, RZ ;  /* 0x0000001009057819 */ /* 0x000fc400000006ff */
[----:B------:R-:W-:Y:S02]  /*0550*/  SHF.R.U32.HI R132, RZ, 0x10, R9 ;  /* 0x00000010ff847819 */ /* 0x000fe40000011609 */
[----:B------:R-:W-:Y:S02]  /*0560*/  SHF.L.U32 R2, R4, 0x10, RZ ;  /* 0x0000001004027819 */ /* 0x000fe400000006ff */
[--C-:B-----5:R-:W-:Y:S02]  /*0570*/  SHF.R.U64 R133, R10, 0x10, R11.reuse ;  /* 0x000000100a857819 */ /* 0x120fe4000000120b */
[----:B------:R-:W-:Y:S02]  /*0580*/  SHF.R.U32.HI R134, RZ, 0x10, R11 ;  /* 0x00000010ff867819 */ /* 0x000fe4000001160b */
[----:B------:R-:W-:Y:S02]  /*0590*/  SHF.R.U64 R135, R12, 0x10, R13 ;  /* 0x000000100c877819 */ /* 0x000fe4000000120d */
[----:B------:R-:W-:-:S02]  /*05a0*/  SHF.L.U32 R9, R13, 0x10, RZ ;  /* 0x000000100d097819 */ /* 0x000fc400000006ff */
[----:B------:R-:W-:Y:S02]  /*05b0*/  SHF.R.U32.HI R136, RZ, 0x10, R13 ;  /* 0x00000010ff887819 */ /* 0x000fe4000001160d */
[--C-:B------:R-:W-:Y:S02]  /*05c0*/  SHF.R.U64 R137, R14, 0x10, R15.reuse ;  /* 0x000000100e897819 */ /* 0x100fe4000000120f */
[----:B------:R-:W-:Y:S02]  /*05d0*/  SHF.R.U32.HI R138, RZ, 0x10, R15 ;  /* 0x00000010ff8a7819 */ /* 0x000fe4000001160f */
[--C-:B------:R-:W-:Y:S02]  /*05e0*/  SHF.R.U64 R139, R16, 0x10, R17.reuse ;  /* 0x00000010108b7819 */ /* 0x100fe40000001211 */
[----:B------:R-:W-:Y:S02]  /*05f0*/  SHF.R.U32.HI R174, RZ, 0x10, R17 ;  /* 0x00000010ffae7819 */ /* 0x000fe40000011611 */
[----:B------:R-:W-:-:S02]  /*0600*/  SHF.R.U64 R175, R18, 0x10, R19 ;  /* 0x0000001012af7819 */ /* 0x000fc40000001213 */
[----:B------:R-:W-:Y:S02]  /*0610*/  SHF.R.U32.HI R176, RZ, 0x10, R19 ;  /* 0x00000010ffb07819 */ /* 0x000fe40000011613 */
[----:B------:R-:W-:Y:S02]  /*0620*/  SHF.L.U32 R4, R8, 0x10, RZ ;  /* 0x0000001008047819 */ /* 0x000fe400000006ff */
[----:B------:R-:W-:Y:S02]  /*0630*/  SHF.L.U32 R6, R10, 0x10, RZ ;  /* 0x000000100a067819 */ /* 0x000fe400000006ff */
[----:B------:R-:W-:Y:S02]  /*0640*/  SHF.L.U32 R7, R11, 0x10, RZ ;  /* 0x000000100b077819 */ /* 0x000fe400000006ff */
[----:B------:R-:W-:Y:S01]  /*0650*/  SHF.L.U32 R13, R17, 0x10, RZ ;  /* 0x00000010110d7819 */ /* 0x000fe200000006ff */
[----:B------:R-:W-:Y:S01]  /*0660*/  HFMA2 R17, -RZ, RZ, 0, 0 ;  /* 0x00000000ff117431 */ /* 0x000fe200000001ff */
[----:B------:R-:W-:-:S02]  /*0670*/  SHF.L.U32 R8, R12, 0x10, RZ ;  /* 0x000000100c087819 */ /* 0x000fc400000006ff */
[----:B------:R-:W-:Y:S02]  /*0680*/  SHF.L.U32 R10, R14, 0x10, RZ ;  /* 0x000000100e0a7819 */ /* 0x000fe400000006ff */
[----:B------:R-:W-:Y:S02]  /*0690*/  SHF.L.U32 R11, R15, 0x10, RZ ;  /* 0x000000100f0b7819 */ /* 0x000fe400000006ff */
[----:B------:R-:W-:Y:S02]  /*06a0*/  SHF.L.U32 R12, R16, 0x10, RZ ;  /* 0x00000010100c7819 */ /* 0x000fe400000006ff */
[----:B------:R-:W-:Y:S02]  /*06b0*/  SHF.L.U32 R14, R18, 0x10, RZ ;  /* 0x00000010120e7819 */ /* 0x000fe400000006ff */
[----:B------:R-:W-:Y:S02]  /*06c0*/  SHF.L.U32 R15, R19, 0x10, RZ ;  /* 0x00000010130f7819 */ /* 0x000fe400000006ff */
[----:B------:R-:W-:-:S02]  /*06d0*/  CS2R R18, SRZ ;  /* 0x0000000000127805 */ /* 0x000fc4000001ff00 */
[----:B------:R-:W-:Y:S02]  /*06e0*/  MOV R16, UR4 ;  /* 0x0000000400107c02 */ /* 0x000fe40008000f00 */
        /* <DEDUP_REMOVED lines=13> */
[----:B01----:R-:W-:-:S07]  /*07c0*/  SHF.L.U32 R176, R176, 0x10, RZ ;  /* 0x00000010b0b07819 */ /* 0x003fce00000006ff */
.L_x_4036:
[----:B------:R-:W0:Y:S01]  /*07d0*/  LDC.64 R88, c[0x0][0x3c0] ;  /* 0x0000f000ff587b82 */ /* 0x000e220000000a00 */
[----:B------:R-:W-:-:S05]  /*07e0*/  IMAD R80, R16, UR12, RZ ;  /* 0x0000000c10507c24 */ /* 0x000fca000f8e02ff */
[----:B------:R-:W-:Y:S02]  /*07f0*/  SHF.R.S32.HI R81, RZ, 0x1f, R80 ;  /* 0x0000001fff517819 */ /* 0x000fe40000011450 */
[----:B------:R-:W1:Y:S02]  /*0800*/  LDC.64 R104, c[0x0][0x3a8] ;  /* 0x0000ea00ff687b82 */ /* 0x000e640000000a00 */
[----:B------:R-:W-:-:S04]  /*0810*/  LEA.HI R81, R81, R80, RZ, 0x2 ;  /* 0x0000005051517211 */ /* 0x000fc800078f10ff */
[----:B------:R-:W-:Y:S02]  /*0820*/  LEA.HI.SX32 R183, R81, R0, 0x1e ;  /* 0x0000000051b77211 */ /* 0x000fe400078ff2ff */
[----:B------:R-:W2:Y:S02]  /*0830*/  LDC.64 R100, c[0x0][0x428] ;  /* 0x00010a00ff647b82 */ /* 0x000ea40000000a00 */
[----:B------:R-:W-:Y:S01]  /*0840*/  IADD3 R169, PT, PT, R183, 0x100, RZ ;  /* 0x00000100b7a97810 */ /* 0x000fe20007ffe0ff */
[----:B0-----:R-:W-:-:S05]  /*0850*/  IMAD.WIDE R88, R16, 0x4, R88 ;  /* 0x0000000410587825 */ /* 0x001fca00078e0258 */
[----:B------:R-:W0:Y:S01]  /*0860*/  LDC.64 R156, c[0x0][0x3c8] ;  /* 0x0000f200ff9c7b82 */ /* 0x000e220000000a00 */
[----:B------:R-:W3:Y:S01]  /*0870*/  LDG.E R158, desc[UR8][R88.64] ;  /* 0x00000008589e7981 */ /* 0x000ee2000c1e1900 */
[----:B-1----:R-:W-:-:S06]  /*0880*/  IMAD.WIDE.U32 R80, R183, 0x10, R104 ;  /* 0x00000010b7507825 */ /* 0x002fcc00078e0068 */
[----:B------:R-:W1:Y:S01]  /*0890*/  @P0 LDC.64 R154, c[0x0][0x3e0] ;  /* 0x0000f800ff9a0b82 */ /* 0x000e620000000a00 */
[----:B------:R-:W-:Y:S01]  /*08a0*/  IMAD.WIDE.U32 R84, R169, 0x10, R104 ;  /* 0x00000010a9547825 */ /* 0x000fe200078e0068 */
[----:B------:R-:W4:Y:S01]  /*08b0*/  LDG.E.128 R80, desc[UR8][R80.64] ;  /* 0x0000000850507981 */ /* 0x000f22000c1e1d00 */
[C---:B------:R-:W-:Y:S02]  /*08c0*/  IADD3 R171, PT, PT, R183.reuse, 0x200, RZ ;  /* 0x00000200b7ab7810 */ /* 0x040fe40007ffe0ff */
[----:B--2---:R-:W-:Y:S02]  /*08d0*/  IMAD.WIDE.U32 R152, R183, 0x8, R100 ;  /* 0x00000008b7987825 */ /* 0x004fe400078e0064 */
[----:B------:R-:W2:Y:S02]  /*08e0*/  LDG.E.128 R84, desc[UR8][R84.64] ;  /* 0x0000000854547981 */ /* 0x000ea4000c1e1d00 */
[--C-:B------:R-:W-:Y:S01]  /*08f0*/  IMAD.WIDE.U32 R90, R171, 0x10, R104.reuse ;  /* 0x00000010ab5a7825 */ /* 0x100fe200078e0068 */
[C---:B------:R-:W-:Y:S01]  /*0900*/  IADD3 R173, PT, PT, R183.reuse, 0x300, RZ ;  /* 0x00000300b7ad7810 */ /* 0x040fe20007ffe0ff */
[----:B------:R-:W2:Y:S04]  /*0910*/  LDG.E.64 R152, desc[UR8][R152.64] ;  /* 0x0000000898987981 */ /* 0x000ea8000c1e1b00 */
[----:B------:R-:W2:Y:S01]  /*0920*/  LDG.E.128 R88, desc[UR8][R90.64] ;  /* 0x000000085a587981 */ /* 0x000ea2000c1e1d00 */
[----:B------:R-:W-:Y:S01]  /*0930*/  IADD3 R179, PT, PT, R183, 0x400, RZ ;  /* 0x00000400b7b37810 */ /* 0x000fe20007ffe0ff */
[----:B------:R-:W-:Y:S01]  /*0940*/  IMAD.WIDE.U32 R92, R173, 0x10, R104 ;  /* 0x00000010ad5c7825 */ /* 0x000fe200078e0068 */
[----:B------:R-:W-:-:S02]  /*0950*/  IADD3 R177, PT, PT, R183, 0x500, RZ ;  /* 0x00000500b7b17810 */ /* 0x000fc40007ffe0ff */
[----:B------:R-:W-:Y:S01]  /*0960*/  IADD3 R181, PT, PT, R183, 0x600, RZ ;  /* 0x00000600b7b57810 */ /* 0x000fe20007ffe0ff */
[----:B------:R-:W-:Y:S02]  /*0970*/  IMAD.WIDE.U32 R96, R179, 0x10, R104 ;  /* 0x00000010b3607825 */ /* 0x000fe400078e0068 */
[----:B------:R-:W2:Y:S02]  /*0980*/  LDG.E.128 R92, desc[UR8][R92.64] ;  /* 0x000000085c5c7981 */ /* 0x000ea4000c1e1d00 */
[----:B0-----:R-:W-:Y:S02]  /*0990*/  IMAD.WIDE R156, R16, 0x4, R156 ;  /* 0x00000004109c7825 */ /* 0x001fe400078e029c */
[----:B------:R-:W2:Y:S02]  /*09a0*/  LDG.E.128 R96, desc[UR8][R96.64] ;  /* 0x0000000860607981 */ /* 0x000ea4000c1e1d00 */
[--C-:B------:R-:W-:Y:S02]  /*09b0*/  IMAD.WIDE.U32 R150, R169, 0x8, R100.reuse ;  /* 0x00000008a9967825 */ /* 0x100fe400078e0064 */
[----:B------:R-:W2:Y:S02]  /*09c0*/  LDG.E R159, desc[UR8][R156.64] ;  /* 0x000000089c9f7981 */ /* 0x000ea4000c1e1900 */
        /* <DEDUP_REMOVED lines=10> */
[--C-:B------:R-:W-:Y:S02]  /*0a70*/  IMAD.WIDE.U32 R100, R177, 0x10, R104.reuse ;  /* 0x00000010b1647825 */ /* 0x100fe400078e0068 */
[----:B------:R-:W2:Y:S02]  /*0a80*/  LDG.E.64 R146, desc[UR8][R146.64] ;  /* 0x0000000892927981 */ /* 0x000ea4000c1e1b00 */
[----:B------:R-:W-:-:S02]  /*0a90*/  IMAD.WIDE.U32 R104, R181, 0x10, R104 ;  /* 0x00000010b5687825 */ /* 0x000fc400078e0068 */
[----:B------:R-:W2:Y:S04]  /*0aa0*/  LDG.E.128 R100, desc[UR8][R100.64] ;  /* 0x0000000864647981 */ /* 0x000ea8000c1e1d00 */
[----:B------:R-:W2:Y:S01]  /*0ab0*/  LDG.E.128 R104, desc[UR8][R104.64] ;  /* 0x0000000868687981 */ /* 0x000ea2000c1e1d00 */
[----:B------:R-:W-:-:S04]  /*0ac0*/  ISETP.NE.U32.AND P1, PT, RZ, UR10, PT ;  /* 0x0000000aff007c0c */ /* 0x000fc8000bf25070 */
[----:B------:R-:W-:Y:S02]  /*0ad0*/  ISETP.NE.AND.EX P1, PT, RZ, UR11, PT, P1 ;  /* 0x0000000bff007c0c */ /* 0x000fe4000bf25310 */
[----:B------:R-:W-:Y:S01]  /*0ae0*/  ISETP.NE.AND P2, PT, RZ, UR7, PT ;  /* 0x00000007ff007c0c */ /* 0x000fe2000bf45270 */
[----:B-1----:R-:W-:-:S06]  /*0af0*/  @P0 IMAD.WIDE R154, R16, 0x2, R154 ;  /* 0x00000002109a0825 */ /* 0x002fcc00078e029a */
[----:B------:R-:W5:Y:S01]  /*0b00*/  @P0 LDG.E.U16 R154, desc[UR8][R154.64] ;  /* 0x000000089a9a0981 */ /* 0x000f62000c1e1500 */
[----:B---3--:R-:W-:-:S05]  /*0b10*/  FSEL R185, R158, RZ, !P2 ;  /* 0x000000ff9eb97208 */ /* 0x008fca0005000000 */
[C---:B----4-:R-:W-:Y:S01]  /*0b20*/  FADD.FTZ R170, -R185.reuse, R82 ;  /* 0x00000052b9aa7221 */ /* 0x050fe20000010100 */
[C---:B------:R-:W-:Y:S02]  /*0b30*/  FADD.FTZ R172, -R185.reuse, R83 ;  /* 0x00000053b9ac7221 */ /* 0x040fe40000010100 */
[----:B------:R-:W0:Y:S01]  /*0b40*/  @P1 LDC.64 R82, c[0x0][0x438] ;  /* 0x00010e00ff521b82 */ /* 0x000e220000000a00 */
[C---:B--2---:R-:W-:Y:S01]  /*0b50*/  FADD.FTZ R216, -R185.reuse, R86 ;  /* 0x00000056b9d87221 */ /* 0x044fe20000010100 */
[C---:B------:R-:W-:Y:S01]  /*0b60*/  FADD.FTZ R218, -R185.reuse, R87 ;  /* 0x00000057b9da7221 */ /* 0x040fe20000010100 */
[C---:B------:R-:W-:Y:S01]  /*0b70*/  FADD.FTZ R162, -R185.reuse, R84 ;  /* 0x00000054b9a27221 */ /* 0x040fe20000010100 */
[----:B------:R-:W-:-:S04]  /*0b80*/  FADD.FTZ R164, -R185, R85 ;  /* 0x00000055b9a47221 */ /* 0x000fc80000010100 */
[----:B------:R-:W1:Y:S01]  /*0b90*/  @P1 LDC.64 R86, c[0x0][0x438] ;  /* 0x00010e00ff561b82 */ /* 0x000e620000000a00 */
[C---:B------:R-:W-:Y:S01]  /*0ba0*/  FADD.FTZ R168, -R185.reuse, R80 ;  /* 0x00000050b9a87221 */ /* 0x040fe20000010100 */
[----:B------:R-:W-:-:S06]  /*0bb0*/  FADD.FTZ R182, -R185, R81 ;  /* 0x00000051b9b67221 */ /* 0x000fcc0000010100 */
[----:B------:R-:W2:Y:S08]  /*0bc0*/  @P1 LDC.64 R84, c[0x0][0x438] ;  /* 0x00010e00ff541b82 */ /* 0x000eb00000000a00 */
[----:B------:R-:W3:Y:S01]  /*0bd0*/  @P1 LDC.64 R80, c[0x0][0x438] ;  /* 0x00010e00ff501b82 */ /* 0x000ee20000000a00 */
[C---:B------:R-:W-:Y:S01]  /*0be0*/  FADD.FTZ R194, -R185.reuse, R88 ;  /* 0x00000058b9c27221 */ /* 0x040fe20000010100 */
[----:B------:R-:W-:Y:S01]  /*0bf0*/  FADD.FTZ R206, -R185, R89 ;  /* 0x00000059b9ce7221 */ /* 0x000fe20000010100 */
[----:B0-----:R-:W-:-:S05]  /*0c00*/  @P1 IMAD.WIDE.U32 R82, R169, 0x10, R82 ;  /* 0x00000010a9521825 */ /* 0x001fca00078e0052 */
[----:B------:R-:W0:Y:S01]  /*0c10*/  @P1 LDC.64 R88, c[0x0][0x438] ;  /* 0x00010e00ff581b82 */ /* 0x000e220000000a00 */
[----:B------:R-:W-:Y:S01]  /*0c20*/  MOV R163, R152 ;  /* 0x0000009800a37202 */ /* 0x000fe20000000f00 */
[C---:B------:R-:W-:Y:S01]  /*0c30*/  FADD.FTZ R208, -R185.reuse, R90 ;  /* 0x0000005ab9d07221 */ /* 0x040fe20000010100 */
[----:B------:R-:W-:Y:S01]  /*0c40*/  FADD.FTZ R210, -R185, R91 ;  /* 0x0000005bb9d27221 */ /* 0x000fe20000010100 */
[----:B-1----:R-:W-:Y:S01]  /*0c50*/  @P1 IMAD.WIDE.U32 R86, R177, 0x10, R86 ;  /* 0x00000010b1561825 */ /* 0x002fe200078e0056 */
[----:B------:R1:W5:Y:S01]  /*0c60*/  @P1 LDG.E.128 R56, desc[UR8][R82.64] ;  /* 0x0000000852381981 */ /* 0x000362000c1e1d00 */
[----:B------:R-:W-:Y:S02]  /*0c70*/  SHF.R.U64 R180, R152, 0x10, R153 ;  /* 0x0000001098b47819 */ /* 0x000fe40000001299 */
[----:B------:R-:W4:Y:S01]  /*0c80*/  @P1 LDC.64 R90, c[0x0][0x438] ;  /* 0x00010e00ff5a1b82 */ /* 0x000f220000000a00 */
[C---:B------:R-:W-:Y:S01]  /*0c90*/  FADD.FTZ R186, -R185.reuse, R92 ;  /* 0x0000005cb9ba7221 */ /* 0x040fe20000010100 */
[----:B------:R-:W-:Y:S01]  /*0ca0*/  FADD.FTZ R188, -R185, R93 ;  /* 0x0000005db9bc7221 */ /* 0x000fe20000010100 */
[----:B--2---:R-:W-:Y:S01]  /*0cb0*/  @P1 IMAD.WIDE.U32 R84, R181, 0x10, R84 ;  /* 0x00000010b5541825 */ /* 0x004fe200078e0054 */
[----:B------:R2:W5:Y:S01]  /*0cc0*/  @P1 LDG.E.128 R72, desc[UR8][R86.64] ;  /* 0x0000000856481981 */ /* 0x000562000c1e1d00 */
[----:B-1----:R-:W-:-:S03]  /*0cd0*/  SHF.L.U32 R83, R163, 0x10, RZ ;  /* 0x00000010a3537819 */ /* 0x002fc600000006ff */
[----:B------:R-:W1:Y:S01]  /*0ce0*/  @P1 LDC.64 R92, c[0x0][0x438] ;  /* 0x00010e00ff5c1b82 */ /* 0x000e620000000a00 */
[----:B------:R-:W-:Y:S01]  /*0cf0*/  MOV R167, R153 ;  /* 0x0000009900a77202 */ /* 0x000fe20000000f00 */
[----:B------:R-:W-:Y:S01]  /*0d00*/  FADD.FTZ R184, -R185, R96 ;  /* 0x00000060b9b87221 */ /* 0x000fe20000010100 */
[----:B------:R-:W-:Y:S01]  /*0d10*/  SHF.R.U32.HI R178, RZ, 0x10, R153 ;  /* 0x00000010ffb27819 */ /* 0x000fe20000011699 */
[----:B---3--:R-:W-:-:S04]  /*0d20*/  @P1 IMAD.WIDE.U32 R80, R183, 0x10, R80 ;  /* 0x00000010b7501825 */ /* 0x008fc800078e0050 */
[----:B------:R-:W-:Y:S01]  /*0d30*/  FADD.FTZ R96, -R185, R97 ;  /* 0x00000061b9607221 */ /* 0x000fe20000010100 */
[----:B--2---:R-:W-:Y:S01]  /*0d40*/  SHF.L.U32 R86, R180, 0x10, RZ ;  /* 0x00000010b4567819 */ /* 0x004fe200000006ff */
[----:B------:R-:W-:Y:S01]  /*0d50*/  FMUL.FTZ R180, R14, R83 ;  /* 0x000000530eb47220 */ /* 0x000fe20000410000 */
[----:B------:R-:W-:Y:S01]  /*0d60*/  FMUL.FTZ R97, R159, R168 ;  /* 0x000000a89f617220 */ /* 0x000fe20000410000 */
[----:B------:R2:W5:Y:S01]  /*0d70*/  @P1 LDG.E.128 R76, desc[UR8][R84.64] ;  /* 0x00000008544c1981 */ /* 0x000562000c1e1d00 */
[----:B------:R-:W-:Y:S01]  /*0d80*/  SHF.L.U32 R82, R167, 0x10, RZ ;  /* 0x00000010a7527819 */ /* 0x000fe200000006ff */
[----:B------:R-:W-:Y:S01]  /*0d90*/  FADD.FTZ R87, RZ, R180 ;  /* 0x000000b4ff577221 */ /* 0x000fe20000010000 */
[----:B------:R-:W-:Y:S01]  /*0da0*/  FADD.FTZ R158, -R185, R98 ;  /* 0x00000062b99e7221 */ /* 0x000fe20000010100 */
[----:B------:R3:W5:Y:S01]  /*0db0*/  @P1 LDG.E.128 R52, desc[UR8][R80.64] ;  /* 0x0000000850341981 */ /* 0x000762000c1e1d00 */
[----:B------:R-:W-:Y:S01]  /*0dc0*/  FMUL.FTZ R182, R159, R182 ;  /* 0x000000b69fb67220 */ /* 0x000fe20000410000 */
[C---:B------:R-:W-:Y:S01]  /*0dd0*/  FADD.FTZ R190, -R185.reuse, R94 ;  /* 0x0000005eb9be7221 */ /* 0x040fe20000010100 */
[----:B------:R-:W-:Y:S01]  /*0de0*/  FADD.FTZ R192, -R185, R95 ;  /* 0x0000005fb9c07221 */ /* 0x000fe20000010100 */
[----:B--2---:R-:W-:Y:S01]  /*0df0*/  SHF.L.U32 R84, R178, 0x10, RZ ;  /* 0x00000010b2547819 */ /* 0x004fe200000006ff */
[----:B------:R-:W-:Y:S01]  /*0e00*/  FMUL.FTZ R178, R175, R86 ;  /* 0x00000056afb27220 */ /* 0x000fe20000410000 */
[C---:B------:R-:W-:Y:S01]  /*0e10*/  FADD.FTZ R98, -R185.reuse, R99 ;  /* 0x00000063b9627221 */ /* 0x040fe20000010100 */
[----:B------:R-:W-:Y:S01]  /*0e20*/  FADD.FTZ R214, -R185, R100 ;  /* 0x00000064b9d67221 */ /* 0x000fe20000010100 */
[----:B---3--:R-:W-:Y:S01]  /*0e30*/  FFMA.FTZ R81, R97, R180, RZ ;  /* 0x000000b461517223 */ /* 0x008fe200000100ff */
[C---:B------:R-:W-:Y:S01]  /*0e40*/  FADD.FTZ R212, -R185.reuse, R101 ;  /* 0x00000065b9d47221 */ /* 0x040fe20000010100 */
[C---:B------:R-:W-:Y:S01]  /*0e50*/  FADD.FTZ R102, -R185.reuse, R102 ;  /* 0x00000066b9667221 */ /* 0x040fe20000010100 */
[C---:B------:R-:W-:Y:S01]  /*0e60*/  FADD.FTZ R204, -R185.reuse, R103 ;  /* 0x00000067b9cc7221 */ /* 0x040fe20000010100 */
[C---:B------:R-:W-:Y:S01]  /*0e70*/  FADD.FTZ R104, -R185.reuse, R104 ;  /* 0x00000068b9687221 */ /* 0x040fe20000010100 */
[C---:B------:R-:W-:Y:S01]  /*0e80*/  FADD.FTZ R202, -R185.reuse, R105 ;  /* 0x00000069b9ca7221 */ /* 0x040fe20000010100 */
[C---:B------:R-:W-:Y:S01]  /*0e90*/  FADD.FTZ R200, -R185.reuse, R106 ;  /* 0x0000006ab9c87221 */ /* 0x040fe20000010100 */
[----:B------:R-:W-:Y:S01]  /*0ea0*/  FADD.FTZ R80, -R185, R107 ;  /* 0x0000006bb9507221 */ /* 0x000fe20000010100 */
[----:B------:R-:W-:Y:S01]  /*0eb0*/  MOV R161, R150 ;  /* 0x0000009600a17202 */ /* 0x000fe20000000f00 */
[----:B------:R-:W-:Y:S01]  /*0ec0*/  FMUL.FTZ R185, R159, R170 ;  /* 0x000000aa9fb97220 */ /* 0x000fe20000410000 */
[----:B------:R-:W-:Y:S01]  /*0ed0*/  FMUL.FTZ R170, R15, R82 ;  /* 0x000000520faa7220 */ /* 0x000fe20000410000 */
[----:B------:R-:W-:Y:S01]  /*0ee0*/  FADD.FTZ R87, R178, R87 ;  /* 0x00000057b2577221 */ /* 0x000fe20000010000 */
[----:B0-----:R-:W-:-:S04]  /*0ef0*/  @P1 IMAD.WIDE.U32 R88, R179, 0x10, R88 ;  /* 0x00000010b3581825 */ /* 0x001fc800078e0058 */
[----:B------:R-:W-:Y:S01]  /*0f00*/  FFMA.FTZ R106, R182, R178, R81 ;  /* 0x000000b2b66a7223 */ /* 0x000fe20000010051 */
[----:B------:R-:W-:Y:S01]  /*0f10*/  SHF.R.U64 R157, R150, 0x10, R151 ;  /* 0x00000010969d7819 */ /* 0x000fe20000001297 */
[----:B------:R-:W-:Y:S01]  /*0f20*/  FMUL.FTZ R168, R176, R84 ;  /* 0x00000054b0a87220 */ /* 0x000fe20000410000 */
[----:B------:R-:W-:Y:S01]  /*0f30*/  SHF.L.U32 R85, R161, 0x10, RZ ;  /* 0x00000010a1557819 */ /* 0x000fe200000006ff */
[----:B------:R-:W-:Y:S01]  /*0f40*/  FADD.FTZ R87, R170, R87 ;  /* 0x00000057aa577221 */ /* 0x000fe20000010000 */
[----:B------:R-:W-:Y:S01]  /*0f50*/  FMUL.FTZ R172, R159, R172 ;  /* 0x000000ac9fac7220 */ /* 0x000fe20000410000 */
[----:B------:R-:W-:Y:S01]  /*0f60*/  FFMA.FTZ R81, R185, R170, R106 ;  /* 0x000000aab9517223 */ /* 0x000fe2000001006a */
[----:B------:R0:W5:Y:S01]  /*0f70*/  @P1 LDG.E.128 R68, desc[UR8][R88.64] ;  /* 0x0000000858441981 */ /* 0x000162000c1e1d00 */
[----:B------:R-:W-:Y:S01]  /*0f80*/  MOV R156, R151 ;  /* 0x00000097009c7202 */ /* 0x000fe20000000f00 */
[----:B------:R-:W-:Y:S01]  /*0f90*/  FMUL.FTZ R161, R159, R194 ;  /* 0x000000c29fa17220 */ /* 0x000fe20000410000 */
[----:B------:R-:W-:Y:S01]  /*0fa0*/  SHF.R.U32.HI R166, RZ, 0x10, R141 ;  /* 0x00000010ffa67819 */ /* 0x000fe2000001168d */
[----:B------:R-:W-:Y:S01]  /*0fb0*/  FMUL.FTZ R194, R12, R85 ;  /* 0x000000550cc27220 */ /* 0x000fe20000410000 */
[----:B------:R-:W-:Y:S01]  /*0fc0*/  FADD.FTZ R87, R168, R87 ;  /* 0x00000057a8577221 */ /* 0x000fe20000010000 */
[----:B----4-:R-:W-:-:S04]  /*0fd0*/  @P1 IMAD.WIDE.U32 R90, R173, 0x10, R90 ;  /* 0x00000010ad5a1825 */ /* 0x010fc800078e005a */
[----:B------:R-:W-:Y:S01]  /*0fe0*/  FMUL.FTZ R167, R159, R162 ;  /* 0x000000a29fa77220 */ /* 0x000fe20000410000 */
[----:B------:R-:W-:Y:S01]  /*0ff0*/  FFMA.FTZ R106, R172, R168, R81 ;  /* 0x000000a8ac6a7223 */ /* 0x000fe20000010051 */
[----:B0-----:R-:W-:Y:S02]  /*1000*/  SHF.L.U32 R88, R157, 0x10, RZ ;  /* 0x000000109d587819 */ /* 0x001fe400000006ff */
[----:B------:R-:W-:Y:S02]  /*1010*/  SHF.R.U32.HI R160, RZ, 0x10, R151 ;  /* 0x00000010ffa07819 */ /* 0x000fe40000011697 */
[----:B------:R-:W-:Y:S01]  /*1020*/  SHF.L.U32 R89, R156, 0x10, RZ ;  /* 0x000000109c597819 */ /* 0x000fe200000006ff */
[----:B------:R-:W-:Y:S01]  /*1030*/  FMUL.FTZ R197, R139, R88 ;  /* 0x000000588bc57220 */ /* 0x000fe20000410000 */
[----:B------:R-:W-:Y:S01]  /*1040*/  SHF.L.U32 R203, R166, 0x10, RZ ;  /* 0x00000010a6cb7819 */ /* 0x000fe200000006ff */
[----:B------:R-:W-:Y:S01]  /*1050*/  FADD.FTZ R166, R194, R87 ;  /* 0x00000057c2a67221 */ /* 0x000fe20000010000 */
[----:B-1----:R-:W-:-:S04]  /*1060*/  @P1 IMAD.WIDE.U32 R92, R171, 0x10, R92 ;  /* 0x00000010ab5c1825 */ /* 0x002fc800078e005c */
[----:B------:R-:W-:Y:S01]  /*1070*/  FMUL.FTZ R164, R159, R164 ;  /* 0x000000a49fa47220 */ /* 0x000fe20000410000 */
[----:B------:R-:W-:Y:S01]  /*1080*/  FFMA.FTZ R81, R167, R194, R106 ;  /* 0x000000c2a7517223 */ /* 0x000fe2000001006a */
[----:B------:R0:W5:Y:S01]  /*1090*/  @P1 LDG.E.128 R64, desc[UR8][R90.64] ;  /* 0x000000085a401981 */ /* 0x000162000c1e1d00 */
[----:B------:R-:W-:Y:S01]  /*10a0*/  MOV R187, R148 ;  /* 0x0000009400bb7202 */ /* 0x000fe20000000f00 */
[----:B------:R-:W-:Y:S01]  /*10b0*/  FMUL.FTZ R100, R159, R192 ;  /* 0x000000c09f647220 */ /* 0x000fe20000410000 */
[----:B------:R-:W-:Y:S01]  /*10c0*/  FMUL.FTZ R192, R13, R89 ;  /* 0x000000590dc07220 */ /* 0x000fe20000410000 */
[----:B------:R-:W-:Y:S01]  /*10d0*/  FADD.FTZ R87, R197, R166 ;  /* 0x000000a6c5577221 */ /* 0x000fe20000010000 */
[C---:B------:R-:W-:Y:S01]  /*10e0*/  FMUL.FTZ R163, R159.reuse, R216 ;  /* 0x000000d89fa37220 */ /* 0x040fe20000410000 */
[----:B------:R-:W-:Y:S01]  /*10f0*/  FFMA.FTZ R106, R164, R197, R81 ;  /* 0x000000c5a46a7223 */ /* 0x000fe20000010051 */
[----:B------:R1:W5:Y:S01]  /*1100*/  @P1 LDG.E.128 R60, desc[UR8][R92.64] ;  /* 0x000000085c3c1981 */ /* 0x000362000c1e1d00 */
[----:B0-----:R-:W-:Y:S01]  /*1110*/  SHF.L.U32 R90, R160, 0x10, RZ ;  /* 0x00000010a05a7819 */ /* 0x001fe200000006ff */
[----:B------:R-:W-:Y:S01]  /*1120*/  FMUL.FTZ R99, R159, R158 ;  /* 0x0000009e9f637220 */ /* 0x000fe20000410000 */
[----:B------:R-:W-:Y:S01]  /*1130*/  SHF.R.U64 R150, R148, 0x10, R149 ;  /* 0x0000001094967819 */ /* 0x000fe20000001295 */
[----:B------:R-:W-:Y:S01]  /*1140*/  FADD.FTZ R158, R192, R87 ;  /* 0x00000057c09e7221 */ /* 0x000fe20000010000 */
[----:B------:R-:W-:Y:S01]  /*1150*/  SHF.R.U64 R165, R140, 0x10, R141 ;  /* 0x000000108ca57819 */ /* 0x000fe2000000128d */
[----:B------:R-:W-:Y:S01]  /*1160*/  FMUL.FTZ R195, R174, R90 ;  /* 0x0000005aaec37220 */ /* 0x000fe20000410000 */
[----:B------:R-:W-:-:S02]  /*1170*/  MOV R155, R141 ;  /* 0x0000008d009b7202 */ /* 0x000fc40000000f00 */
[----:B-1----:R-:W-:Y:S01]  /*1180*/  SHF.L.U32 R93, R187, 0x10, RZ ;  /* 0x00000010bb5d7819 */ /* 0x002fe200000006ff */
[----:B------:R-:W-:Y:S01]  /*1190*/  FMUL.FTZ R162, R159, R218 ;  /* 0x000000da9fa27220 */ /* 0x000fe20000410000 */
[----:B------:R-:W-:Y:S01]  /*11a0*/  MOV R141, R144 ;  /* 0x00000090008d7202 */ /* 0x000fe20000000f00 */
[----:B------:R-:W-:Y:S01]  /*11b0*/  FFMA.FTZ R81, R163, R192, R106 ;  /* 0x000000c0a3517223 */ /* 0x000fe2000001006a */
[----:B------:R-:W-:Y:S02]  /*11c0*/  SHF.R.U64 R95, R144, 0x10, R145 ;  /* 0x00000010905f7819 */ /* 0x000fe40000001291 */
[----:B------:R-:W-:Y:S02]  /*11d0*/  MOV R152, R142 ;  /* 0x0000008e00987202 */ /* 0x000fe40000000f00 */
[----:B------:R-:W-:Y:S02]  /*11e0*/  SHF.R.U64 R151, R142, 0x10, R143 ;  /* 0x000000108e977819 */ /* 0x000fe4000000128f */
[----:B------:R-:W-:-:S02]  /*11f0*/  MOV R153, R146 ;  /* 0x0000009200997202 */ /* 0x000fc40000000f00 */
[--C-:B------:R-:W-:Y:S02]  /*1200*/  SHF.R.U64 R144, R146, 0x10, R147.reuse ;  /* 0x0000001092907819 */ /* 0x100fe40000001293 */
[----:B------:R-:W-:Y:S02]  /*1210*/  MOV R142, R147 ;  /* 0x00000093008e7202 */ /* 0x000fe40000000f00 */
[----:B------:R-:W-:Y:S01]  /*1220*/  SHF.R.U32.HI R146, RZ, 0x10, R147 ;  /* 0x00000010ff927819 */ /* 0x000fe20000011693 */
[----:B------:R-:W-:Y:S01]  /*1230*/  FMUL.FTZ R147, R159, R190 ;  /* 0x000000be9f937220 */ /* 0x000fe20000410000 */
[----:B------:R-:W-:Y:S01]  /*1240*/  MOV R198, R149 ;  /* 0x0000009500c67202 */ /* 0x000fe20000000f00 */
[----:B------:R-:W-:Y:S01]  /*1250*/  FMUL.FTZ R190, R10, R93 ;  /* 0x0000005d0abe7220 */ /* 0x000fe20000410000 */
[----:B------:R-:W-:Y:S01]  /*1260*/  SHF.L.U32 R92, R150, 0x10, RZ ;  /* 0x00000010965c7819 */ /* 0x000fe200000006ff */
[----:B------:R-:W-:Y:S01]  /*1270*/  FADD.FTZ R87, R195, R158 ;  /* 0x0000009ec3577221 */ /* 0x000fe20000010000 */
[----:B------:R-:W-:Y:S01]  /*1280*/  FFMA.FTZ R106, R162, R195, R81 ;  /* 0x000000c3a26a7223 */ /* 0x000fe20000010051 */
[----:B------:R-:W-:-:S02]  /*1290*/  SHF.R.U32.HI R196, RZ, 0x10, R149 ;  /* 0x00000010ffc47819 */ /* 0x000fc40000011695 */
[----:B------:R-:W-:Y:S01]  /*12a0*/  SHF.L.U32 R198, R198, 0x10, RZ ;  /* 0x00000010c6c67819 */ /* 0x000fe200000006ff */
[----:B------:R-:W-:Y:S01]  /*12b0*/  FMUL.FTZ R193, R137, R92 ;  /* 0x0000005c89c17220 */ /* 0x000fe20000410000 */
[----:B------:R-:W-:Y:S01]  /*12c0*/  SHF.L.U32 R205, R152, 0x10, RZ ;  /* 0x0000001098cd7819 */ /* 0x000fe200000006ff */
[----:B------:R-:W-:Y:S01]  /*12d0*/  FADD.FTZ R152, R190, R87 ;  /* 0x00000057be987221 */ /* 0x000fe20000010000 */
[----:B------:R-:W-:Y:S01]  /*12e0*/  FMUL.FTZ R160, R159, R206 ;  /* 0x000000ce9fa07220 */ /* 0x000fe20000410000 */
[----:B------:R-:W-:Y:S01]  /*12f0*/  FFMA.FTZ R81, R161, R190, R106 ;  /* 0x000000bea1517223 */ /* 0x000fe2000001006a */
[----:B------:R-:W-:Y:S01]  /*1300*/  MOV R199, R140 ;  /* 0x0000008c00c77202 */ /* 0x000fe20000000f00 */
[----:B------:R-:W-:Y:S01]  /*1310*/  FMUL.FTZ R150, R159, R188 ;  /* 0x000000bc9f967220 */ /* 0x000fe20000410000 */
[----:B------:R-:W-:Y:S01]  /*1320*/  MOV R148, R143 ;  /* 0x0000008f00947202 */ /* 0x000fe20000000f00 */
        /* <DEDUP_REMOVED lines=12> */
[----:B------:R-:W-:Y:S01]  /*13f0*/  SHF.L.U32 R206, R165, 0x10, RZ ;  /* 0x00000010a5ce7819 */ /* 0x000fe200000006ff */
[----:B------:R-:W-:Y:S01]  /*1400*/  FMUL.FTZ R186, R8, R199 ;  /* 0x000000c708ba7220 */ /* 0x000fe20000410000 */
[----:B------:R-:W-:Y:S01]  /*1410*/  FADD.FTZ R87, R191, R148 ;  /* 0x00000094bf577221 */ /* 0x000fe20000010000 */
[----:B------:R-:W-:Y:S01]  /*1420*/  FFMA.FTZ R106, R156, R191, R81 ;  /* 0x000000bf9c6a7223 */ /* 0x000fe20000010051 */
[----:B------:R-:W-:Y:S01]  /*1430*/  SHF.L.U32 R201, R155, 0x10, RZ ;  /* 0x000000109bc97819 */ /* 0x000fe200000006ff */
[----:B------:R-:W-:Y:S01]  /*1440*/  FMUL.FTZ R189, R135, R206 ;  /* 0x000000ce87bd7220 */ /* 0x000fe20000410000 */
[----:B------:R-:W-:Y:S01]  /*1450*/  MOV R94, R145 ;  /* 0x00000091005e7202 */ /* 0x000fe20000000f00 */
[----:B------:R-:W-:Y:S01]  /*1460*/  FADD.FTZ R148, R186, R87 ;  /* 0x00000057ba947221 */ /* 0x000fe20000010000 */
[----:B------:R-:W-:Y:S01]  /*1470*/  FFMA.FTZ R81, R149, R186, R106 ;  /* 0x000000ba95517223 */ /* 0x000fe2000001006a */
[----:B------:R-:W-:Y:S01]  /*1480*/  SHF.R.U32.HI R140, RZ, 0x10, R145 ;  /* 0x00000010ff8c7819 */ /* 0x000fe20000011691 */
[----:B------:R-:W-:Y:S01]  /*1490*/  FMUL.FTZ R145, R159, R184 ;  /* 0x000000b89f917220 */ /* 0x000fe20000410000 */
[----:B------:R-:W-:Y:S01]  /*14a0*/  SHF.L.U32 R213, R94, 0x10, RZ ;  /* 0x000000105ed57819 */ /* 0x000fe200000006ff */
        /* <DEDUP_REMOVED lines=56> */
[C---:B------:R-:W-:Y:S01]  /*1830*/  FMUL.FTZ R107, R159.reuse, R200 ;  /* 0x000000c89f6b7220 */ /* 0x040fe20000410000 */
[----:B------:R-:W-:Y:S01]  /*1840*/  FFMA.FTZ R140, R142, R105, R81 ;  /* 0x000000698e8c7223 */ /* 0x000fe20000010051 */
[----:B------:R-:W-:Y:S01]  /*1850*/  FMUL.FTZ R144, R130, R219 ;  /* 0x000000db82907220 */ /* 0x000fe20000410000 */
[----:B------:R-:W-:Y:S01]  /*1860*/  FADD.FTZ R81, R94, R143 ;  /* 0x0000008f5e517221 */ /* 0x000fe20000010000 */
[----:B------:R-:W-:Y:S01]  /*1870*/  FMUL.FTZ R146, R159, R80 ;  /* 0x000000509f927220 */ /* 0x000fe20000410000 */
[----:B------:R-:W-:-:S02]  /*1880*/  FFMA.FTZ R87, R107, R143, R140 ;  /* 0x0000008f6b577223 */ /* 0x000fc4000001008c */
[----:B------:R-:W-:Y:S02]  /*1890*/  FADD.FTZ R81, R81, R144 ;  /* 0x0000009051517221 */ /* 0x000fe40000010000 */
[----:B------:R-:W-:-:S03]  /*18a0*/  FFMA.FTZ R87, R146, R144, R87 ;  /* 0x0000009092577223 */ /* 0x000fc60000010057 */
        /* <DEDUP_REMOVED lines=14> */
[----:B------:R-:W-:Y:S01]  /*1990*/  LOP3.LUT P1, RZ, R0, 0x1f, RZ, 0xc0, !PT ;  /* 0x0000001f00ff7812 */ /* 0x000fe2000782c0ff */
[----:B0-----:R-:W-:Y:S01]  /*19a0*/  FADD.FTZ R202, R140, R81 ;  /* 0x000000518cca7221 */ /* 0x001fe20000010000 */
[----:B-1----:R-:W-:-:S04]  /*19b0*/  FADD.FTZ R87, R200, R87 ;  /* 0x00000057c8577221 */ /* 0x002fc80000010000 */
[----:B------:R-:W0:Y:S04]  /*19c0*/  SHFL.DOWN PT, R81, R202, 0x1, 0x1f ;  /* 0x08201f00ca517f89 */ /* 0x000e2800000e0000 */
[----:B------:R-:W1:Y:S01]  /*19d0*/  SHFL.DOWN PT, R94, R87, 0x1, 0x1f ;  /* 0x08201f00575e7f89 */ /* 0x000e6200000e0000 */
[----:B------:R-:W-:Y:S01]  /*19e0*/  BSSY.RECONVERGENT B0, `(.L_x_4030) ;  /* 0x000000d000007945 */ /* 0x000fe20003800200 */
[----:B0-----:R-:W-:Y:S01]  /*19f0*/  FADD.FTZ R80, R202, R81 ;  /* 0x00000051ca507221 */ /* 0x001fe20000010000 */
[----:B-1----:R-:W-:Y:S02]  /*1a00*/  FADD.FTZ R81, R87, R94 ;  /* 0x0000005e57517221 */ /* 0x002fe40000010000 */
[----:B------:R-:W-:Y:S05]  /*1a10*/  @P1 BRA `(.L_x_4031) ;  /* 0x0000000000241947 */ /* 0x000fea0003800000 */
        /* <DEDUP_REMOVED lines=9> */
.L_x_4031:
[----:B------:R-:W-:Y:S05]  /*1ab0*/  BSYNC.RECONVERGENT B0 ;  /* 0x0000000000007941 */ /* 0x000fea0003800200 */
.L_x_4030:
[----:B------:R-:W1:Y:S08]  /*1ac0*/  S2UR UR5, SR_CgaCtaId ;  /* 0x00000000000579c3 */ /* 0x000e700000008800 */
[----:B------:R-:W-:Y:S01]  /*1ad0*/  BAR.SYNC.DEFER_BLOCKING 0x0 ;  /* 0x0000000000007b1d */ /* 0x000fe20000010000 */
[----:B------:R-:W-:Y:S01]  /*1ae0*/  FFMA.FTZ R128, R97, R83, R128 ;  /* 0x0000005361807223 */ /* 0x000fe20000010080 */
[----:B------:R-:W-:Y:S01]  /*1af0*/  FADD.FTZ R44, R83, R44 ;  /* 0x0000002c532c7221 */ /* 0x000fe20000010000 */
[----:B------:R-:W-:Y:S01]  /*1b00*/  FFMA.FTZ R126, R185, R82, R126 ;  /* 0x00000052b97e7223 */ /* 0x000fe2000001007e */
[----:B------:R-:W-:Y:S01]  /*1b10*/  FADD.FTZ R42, R82, R42 ;  /* 0x0000002a522a7221 */ /* 0x000fe20000010000 */
[----:B------:R-:W-:Y:S01]  /*1b20*/  FFMA.FTZ R127, R182, R86, R127 ;  /* 0x00000056b67f7223 */ /* 0x000fe2000001007f */
[----:B------:R-:W-:Y:S01]  /*1b30*/  UMOV UR4, 0x400 ;  /* 0x0000040000047882 */ /* 0x000fe20000000000 */
        /* <DEDUP_REMOVED lines=16> */
[----:B-1----:R-:W-:Y:S01]  /*1c40*/  ULEA UR4, UR5, UR4, 0x18 ;  /* 0x0000000405047291 */ /* 0x002fe2000f8ec0ff */
[----:B------:R-:W-:Y:S01]  /*1c50*/  FADD.FTZ R32, R199, R32 ;  /* 0x00000020c7207221 */ /* 0x000fe20000010000 */
[----:B------:R-:W-:Y:S01]  /*1c60*/  UISETP.NE.U32.AND UP0, UPT, UR10, URZ, UPT ;  /* 0x000000ff0a00728c */ /* 0x000fe2000bf05070 */
[----:B------:R-:W-:Y:S01]  /*1c70*/  HFMA2 R140, -RZ, RZ, 1.875, 0 ;  /* 0x3f800000ff8c7431 */ /* 0x000fe200000001ff */
[----:B------:R-:W-:Y:S01]  /*1c80*/  UIADD3 UR5, UPT, UPT, UR4, 0x7040, URZ ;  /* 0x0000704004057890 */ /* 0x000fe2000fffe0ff */
[----:B------:R-:W-:Y:S01]  /*1c90*/  FFMA.FTZ R118, R157, R198, R118 ;  /* 0x000000c69d767223 */ /* 0x000fe20000010076 */
[----:B------:R-:W-:Y:S01]  /*1ca0*/  @!UP1 UIADD3 UR5, UPT, UPT, UR4, 0x7000, URZ ;  /* 0x0000700004059890 */ /* 0x000fe2000fffe0ff */
[----:B------:R-:W-:Y:S01]  /*1cb0*/  FADD.FTZ R34, R198, R34 ;  /* 0x00000022c6227221 */ /* 0x000fe20000010000 */
[----:B------:R-:W-:Y:S01]  /*1cc0*/  UIADD3 UR6, UPT, UPT, UR4, 0x7050, URZ ;  /* 0x0000705004067890 */ /* 0x000fe2000fffe0ff */
[----:B-----5:R-:W-:Y:S01]  /*1cd0*/  @P0 SHF.L.U32 R140, R154, 0x10, RZ ;  /* 0x000000109a8c0819 */ /* 0x020fe200000006ff */
[----:B------:R-:W-:Y:S01]  /*1ce0*/  @!UP1 UIADD3 UR6, UPT, UPT, UR4, 0x7010, URZ ;  /* 0x0000701004069890 */ /* 0x000fe2000fffe0ff */
[----:B------:R-:W-:Y:S01]  /*1cf0*/  FFMA.FTZ R117, R156, R196, R117 ;  /* 0x000000c49c757223 */ /* 0x000fe20000010075 */
[----:B------:R-:W-:Y:S01]  /*1d00*/  UISETP.NE.AND.EX UP0, UPT, UR11, URZ, UPT, UP0 ;  /* 0x000000ff0b00728c */ /* 0x000fe2000bf05300 */
[----:B------:R-:W-:Y:S01]  /*1d10*/  FADD.FTZ R33, R196, R33 ;  /* 0x00000021c4217221 */ /* 0x000fe20000010000 */
[----:B------:R-:W-:Y:S01]  /*1d20*/  FFMA.FTZ R115, R150, R206, R115 ;  /* 0x000000ce96737223 */ /* 0x000fe20000010073 */
[----:B0-----:R-:W0:Y:S01]  /*1d30*/  LDS.128 R80, [UR5] ;  /* 0x00000005ff507984 */ /* 0x001e220008000c00 */
[----:B------:R-:W-:Y:S01]  /*1d40*/  UIADD3 UR5, UPT, UPT, UR4, 0x7060, URZ ;  /* 0x0000706004057890 */ /* 0x000fe2000fffe0ff */
[----:B------:R-:W-:Y:S01]  /*1d50*/  FADD.FTZ R31, R206, R31 ;  /* 0x0000001fce1f7221 */ /* 0x000fe20000010000 */
[----:B------:R-:W-:Y:S01]  /*1d60*/  @!UP1 UIADD3 UR5, UPT, UPT, UR4, 0x7020, URZ ;  /* 0x0000702004059890 */ /* 0x000fe2000fffe0ff */
[----:B------:R-:W1:Y:S01]  /*1d70*/  LDS.128 R84, [UR6] ;  /* 0x00000006ff547984 */ /* 0x000e620008000c00 */
[----:B------:R-:W-:Y:S01]  /*1d80*/  UIADD3 UR6, UPT, UPT, UR4, 0x7070, URZ ;  /* 0x0000707004067890 */ /* 0x000fe2000fffe0ff */
[----:B------:R-:W-:Y:S01]  /*1d90*/  FFMA.FTZ R114, R147, R201, R114 ;  /* 0x000000c993727223 */ /* 0x000fe20000010072 */
[----:B------:R-:W-:Y:S01]  /*1da0*/  @!UP1 UIADD3 UR6, UPT, UPT, UR4, 0x7030, URZ ;  /* 0x0000703004069890 */ /* 0x000fe2000fffe0ff */
[----:B------:R-:W-:Y:S01]  /*1db0*/  FADD.FTZ R30, R201, R30 ;  /* 0x0000001ec91e7221 */ /* 0x000fe20000010000 */
[----:B------:R-:W-:Y:S01]  /*1dc0*/  FFMA.FTZ R113, R100, R203, R113 ;  /* 0x000000cb64717223 */ /* 0x000fe20000010071 */
[----:B------:R-:W-:Y:S01]  /*1dd0*/  FADD.FTZ R29, R203, R29 ;  /* 0x0000001dcb1d7221 */ /* 0x000fe20000010000 */
[----:B------:R-:W-:Y:S01]  /*1de0*/  FFMA.FTZ R112, R145, R205, R112 ;  /* 0x000000cd91707223 */ /* 0x000fe20000010070 */
[----:B------:R-:W2:Y:S01]  /*1df0*/  LDS.128 R88, [UR5] ;  /* 0x00000005ff587984 */ /* 0x000ea20008000c00 */
[----:B------:R-:W-:Y:S01]  /*1e00*/  FADD.FTZ R28, R205, R28 ;  /* 0x0000001ccd1c7221 */ /* 0x000fe20000010000 */
[----:B------:R-:W-:Y:S01]  /*1e10*/  FFMA.FTZ R111, R96, R208, R111 ;  /* 0x000000d0606f7223 */ /* 0x000fe2000001006f */
[----:B------:R-:W-:Y:S01]  /*1e20*/  FADD.FTZ R27, R208, R27 ;  /* 0x0000001bd01b7221 */ /* 0x000fe20000010000 */
[----:B------:R-:W3:Y:S01]  /*1e30*/  LDS.128 R92, [UR6] ;  /* 0x00000006ff5c7984 */ /* 0x000ee20008000c00 */
        /* <DEDUP_REMOVED lines=46> */
[-C--:B------:R-:W-:Y:S01]  /*2120*/  FFMA.FTZ R96, R96, R154.reuse, R199 ;  /* 0x0000009a60607223 */ /* 0x080fe200000100c7 */
[----:B------:R-:W-:Y:S01]  /*2130*/  FADD.FTZ R150, R189, -R150 ;  /* 0x80000096bd967221 */ /* 0x000fe20000010000 */
[----:B------:R-:W-:Y:S01]  /*2140*/  FADD.FTZ R180, R180, -R97 ;  /* 0x80000061b4b47221 */ /* 0x000fe20000010000 */
[----:B------:R-:W-:Y:S01]  /*2150*/  FFMA.FTZ R100, R100, R154, R199 ;  /* 0x0000009a64647223 */ /* 0x000fe200000100c7 */
[----:B------:R-:W-:Y:S01]  /*2160*/  FADD.FTZ R178, R178, -R83 ;  /* 0x80000053b2b27221 */ /* 0x000fe20000010000 */
[C---:B------:R-:W-:Y:S01]  /*2170*/  FMUL.FTZ R93, R159.reuse, R150 ;  /* 0x000000969f5d7220 */ /* 0x040fe20000410000 */
[----:B------:R-:W-:Y:S01]  /*2180*/  FMUL.FTZ R81, R159, R180 ;  /* 0x000000b49f517220 */ /* 0x000fe20000410000 */
[-CC-:B------:R-:W-:Y:S01]  /*2190*/  FFMA.FTZ R157, R157, R154.reuse, R199.reuse ;  /* 0x0000009a9d9d7223 */ /* 0x180fe200000100c7 */
[-CC-:B------:R-:W-:Y:S01]  /*21a0*/  FFMA.FTZ R156, R156, R154.reuse, R199.reuse ;  /* 0x0000009a9c9c7223 */ /* 0x180fe200000100c7 */
[-CC-:B------:R-:W-:Y:S01]  /*21b0*/  FFMA.FTZ R185, R185, R154.reuse, R199.reuse ;  /* 0x0000009ab9b97223 */ /* 0x180fe200000100c7 */
[-CC-:B------:R-:W-:Y:S01]  /*21c0*/  FFMA.FTZ R83, R172, R154.reuse, R199.reuse ;  /* 0x0000009aac537223 */ /* 0x180fe200000100c7 */
[----:B------:R-:W-:Y:S01]  /*21d0*/  FFMA.FTZ R147, R147, R154, R199 ;  /* 0x0000009a93937223 */ /* 0x000fe200000100c7 */
[-C--:B------:R-:W-:Y:S01]  /*21e0*/  FMUL.FTZ R93, R93, R140.reuse ;  /* 0x0000008c5d5d7220 */ /* 0x080fe20000410000 */
[----:B------:R-:W-:Y:S01]  /*21f0*/  FADD.FTZ R96, R165, -R96 ;  /* 0x80000060a5607221 */ /* 0x000fe20000010000 */
[----:B------:R-:W-:Y:S01]  /*2200*/  FMUL.FTZ R82, R81, R140 ;  /* 0x0000008c51527220 */ /* 0x000fe20000410000 */
[----:B------:R-:W-:Y:S01]  /*2210*/  FADD.FTZ R100, R187, -R100 ;  /* 0x80000064bb647221 */ /* 0x000fe20000010000 */
[----:B------:R-:W-:Y:S01]  /*2220*/  FMUL.FTZ R81, R159, R178 ;  /* 0x000000b29f517220 */ /* 0x000fe20000410000 */
[----:B------:R-:W-:Y:S01]  /*2230*/  FADD.FTZ R188, R188, -R157 ;  /* 0x8000009dbcbc7221 */ /* 0x000fe20000010000 */
[----:B------:R-:W-:Y:S01]  /*2240*/  FADD.FTZ R156, R191, -R156 ;  /* 0x8000009cbf9c7221 */ /* 0x000fe20000010000 */
[----:B------:R-:W-:Y:S01]  /*2250*/  FADD.FTZ R170, R170, -R185 ;  /* 0x800000b9aaaa7221 */ /* 0x000fe20000010000 */
[----:B------:R-:W-:Y:S01]  /*2260*/  FADD.FTZ R168, R168, -R83 ;  /* 0x80000053a8a87221 */ /* 0x000fe20000010000 */
[----:B------:R-:W-:Y:S01]  /*2270*/  FADD.FTZ R184, R184, -R147 ;  /* 0x80000093b8b87221 */ /* 0x000fe20000010000 */
[----:B------:R0:W-:Y:S01]  /*2280*/  F2F.BF16.F32 R97, R93 ;  /* 0x0000005d00617304 */ /* 0x0001e20000202000 */
[-CC-:B------:R-:W-:Y:S01]  /*2290*/  FFMA.FTZ R147, R145, R154.reuse, R199.reuse ;  /* 0x0000009a91937223 */ /* 0x180fe200000100c7 */
[--C-:B------:R-:W-:Y:S01]  /*22a0*/  FFMA.FTZ R99, R99, R154, R199.reuse ;  /* 0x0000009a63637223 */ /* 0x100fe200000100c7 */
[----:B------:R-:W-:Y:S01]  /*22b0*/  FMUL.FTZ R145, R159, R100 ;  /* 0x000000649f917220 */ /* 0x000fe20000410000 */
[--C-:B------:R-:W-:Y:S01]  /*22c0*/  FFMA.FTZ R151, R151, R154, R199.reuse ;  /* 0x0000009a97977223 */ /* 0x100fe200000100c7 */
[----:B------:R-:W-:Y:S01]  /*22d0*/  FMUL.FTZ R80, R81, R140 ;  /* 0x0000008c51507220 */ /* 0x000fe20000410000 */
[--C-:B------:R-:W-:Y:S01]  /*22e0*/  FFMA.FTZ R162, R162, R154, R199.reuse ;  /* 0x0000009aa2a27223 */ /* 0x100fe200000100c7 */
[C---:B------:R-:W-:Y:S01]  /*22f0*/  FMUL.FTZ R89, R159.reuse, R188 ;  /* 0x000000bc9f597220 */ /* 0x040fe20000410000 */
[C---:B------:R-:W-:Y:S01]  /*2300*/  FMUL.FTZ R91, R159.reuse, R156 ;  /* 0x0000009c9f5b7220 */ /* 0x040fe20000410000 */
[C---:B0-----:R-:W-:Y:S01]  /*2310*/  FMUL.FTZ R93, R159.reuse, R96 ;  /* 0x000000609f5d7220 */ /* 0x041fe20000410000 */
[--C-:B------:R-:W-:Y:S01]  /*2320*/  FFMA.FTZ R98, R98, R154, R199.reuse ;  /* 0x0000009a62627223 */ /* 0x100fe200000100c7 */
[----:B------:R-:W-:Y:S01]  /*2330*/  FMUL.FTZ R81, R159, R170 ;  /* 0x000000aa9f517220 */ /* 0x000fe20000410000 */
[----:B------:R-:W-:Y:S01]  /*2340*/  FFMA.FTZ R167, R167, R154, R199 ;  /* 0x0000009aa7a77223 */ /* 0x000fe200000100c7 */
[----:B------:R-:W-:Y:S01]  /*2350*/  FMUL.FTZ R83, R159, R168 ;  /* 0x000000a89f537220 */ /* 0x000fe20000410000 */
[----:B------:R-:W-:Y:S01]  /*2360*/  FADD.FTZ R158, R158, -R99 ;  /* 0x800000639e9e7221 */ /* 0x000fe20000010000 */
[-C--:B------:R-:W-:Y:S01]  /*2370*/  FMUL.FTZ R93, R93, R140.reuse ;  /* 0x0000008c5d5d7220 */ /* 0x080fe20000410000 */
[-C--:B------:R-:W-:Y:S01]  /*2380*/  FMUL.FTZ R145, R145, R140.reuse ;  /* 0x0000008c91917220 */ /* 0x080fe20000410000 */
[----:B------:R-:W-:Y:S01]  /*2390*/  FADD.FTZ R102, R102, -R151 ;  /* 0x8000009766667221 */ /* 0x000fe20000010000 */
[----:B------:R-:W-:Y:S01]  /*23a0*/  FADD.FTZ R162, R195, -R162 ;  /* 0x800000a2c3a27221 */ /* 0x000fe20000010000 */
[-C--:B------:R-:W-:Y:S01]  /*23b0*/  FMUL.FTZ R89, R89, R140.reuse ;  /* 0x0000008c59597220 */ /* 0x080fe20000410000 */
[-C--:B------:R-:W-:Y:S01]  /*23c0*/  FMUL.FTZ R92, R91, R140.reuse ;  /* 0x0000008c5b5c7220 */ /* 0x080fe20000410000 */
[----:B------:R-:W-:Y:S01]  /*23d0*/  FADD.FTZ R98, R155, -R98 ;  /* 0x800000629b627221 */ /* 0x000fe20000010000 */
[-C--:B------:R-:W-:Y:S01]  /*23e0*/  FMUL.FTZ R81, R81, R140.reuse ;  /* 0x0000008c51517220 */ /* 0x080fe20000410000 */
[----:B------:R-:W-:Y:S01]  /*23f0*/  FADD.FTZ R194, R194, -R167 ;  /* 0x800000a7c2c27221 */ /* 0x000fe20000010000 */
[----:B------:R-:W-:Y:S01]  /*2400*/  FMUL.FTZ R86, R83, R140 ;  /* 0x0000008c53567220 */ /* 0x000fe20000410000 */
[-CC-:B------:R-:W-:Y:S01]  /*2410*/  FFMA.FTZ R161, R161, R154.reuse, R199.reuse ;  /* 0x0000009aa1a17223 */ /* 0x180fe200000100c7 */
[--C-:B------:R-:W-:Y:S01]  /*2420*/  FFMA.FTZ R164, R164, R154, R199.reuse ;  /* 0x0000009aa4a47223 */ /* 0x100fe200000100c7 */
[----:B------:R-:W-:Y:S01]  /*2430*/  FMUL.FTZ R99, R159, R158 ;  /* 0x0000009e9f637220 */ /* 0x000fe20000410000 */
[----:B------:R0:W-:Y:S01]  /*2440*/  F2F.BF16.F32 R96, R93 ;  /* 0x0000005d00607304 */ /* 0x0001e20000202000 */
[--C-:B------:R-:W-:Y:S01]  /*2450*/  FFMA.FTZ R163, R163, R154, R199.reuse ;  /* 0x0000009aa3a37223 */ /* 0x100fe200000100c7 */
[C---:B------:R-:W-:Y:S01]  /*2460*/  FMUL.FTZ R87, R159.reuse, R162 ;  /* 0x000000a29f577220 */ /* 0x040fe20000410000 */
[----:B------:R-:W-:Y:S01]  /*2470*/  FFMA.FTZ R106, R106, R154, R199 ;  /* 0x0000009a6a6a7223 */ /* 0x000fe200000100c7 */
[----:B------:R-:W-:Y:S01]  /*2480*/  FMUL.FTZ R83, R159, R194 ;  /* 0x000000c29f537220 */ /* 0x000fe20000410000 */
[----:B------:R-:W-:Y:S01]  /*2490*/  FADD.FTZ R190, R190, -R161 ;  /* 0x800000a1bebe7221 */ /* 0x000fe20000010000 */
[----:B------:R-:W-:Y:S01]  /*24a0*/  FADD.FTZ R164, R197, -R164 ;  /* 0x800000a4c5a47221 */ /* 0x000fe20000010000 */
[--C-:B------:R-:W-:Y:S01]  /*24b0*/  FFMA.FTZ R160, R160, R154, R199.reuse ;  /* 0x0000009aa0a07223 */ /* 0x100fe200000100c7 */
[----:B------:R1:W-:Y:S01]  /*24c0*/  F2F.BF16.F32 R94, R145 ;  /* 0x00000091005e7304 */ /* 0x0003e20000202000 */
[----:B0-----:R-:W-:Y:S01]  /*24d0*/  FMUL.FTZ R93, R159, R102 ;  /* 0x000000669f5d7220 */ /* 0x001fe20000410000 */
[----:B------:R-:W-:Y:S01]  /*24e0*/  FMUL.FTZ R99, R99, R140 ;  /* 0x0000008c63637220 */ /* 0x000fe20000410000 */
[----:B------:R-:W-:Y:S01]  /*24f0*/  FFMA.FTZ R100, R107, R154, R199 ;  /* 0x0000009a6b647223 */ /* 0x000fe200000100c7 */
[----:B------:R-:W-:Y:S01]  /*2500*/  FADD.FTZ R192, R192, -R163 ;  /* 0x800000a3c0c07221 */ /* 0x000fe20000010000 */
[-C--:B------:R-:W-:Y:S01]  /*2510*/  FMUL.FTZ R93, R93, R140.reuse ;  /* 0x0000008c5d5d7220 */ /* 0x080fe20000410000 */
[----:B------:R-:W-:Y:S01]  /*2520*/  FMUL.FTZ R90, R87, R140 ;  /* 0x0000008c575a7220 */ /* 0x000fe20000410000 */
[----:B------:R-:W-:Y:S01]  /*2530*/  FADD.FTZ R106, R101, -R106 ;  /* 0x8000006a656a7221 */ /* 0x000fe20000010000 */
[----:B------:R-:W-:Y:S01]  /*2540*/  F2F.BF16.F32 R89, R89 ;  /* 0x0000005900597304 */ /* 0x000fe20000202000 */
[----:B-1----:R-:W-:Y:S01]  /*2550*/  FMUL.FTZ R145, R159, R98 ;  /* 0x000000629f917220 */ /* 0x002fe20000410000 */
[----:B------:R-:W-:Y:S01]  /*2560*/  FMUL.FTZ R84, R83, R140 ;  /* 0x0000008c53547220 */ /* 0x000fe20000410000 */
[C---:B------:R-:W-:Y:S01]  /*2570*/  FMUL.FTZ R87, R159.reuse, R190 ;  /* 0x000000be9f577220 */ /* 0x040fe20000410000 */
[----:B------:R-:W-:Y:S01]  /*2580*/  FMUL.FTZ R95, R159, R184 ;  /* 0x000000b89f5f7220 */ /* 0x000fe20000410000 */
[----:B------:R-:W-:Y:S01]  /*2590*/  FMUL.FTZ R145, R145, R140 ;  /* 0x0000008c91917220 */ /* 0x000fe20000410000 */
[--C-:B------:R-:W-:Y:S01]  /*25a0*/  FFMA.FTZ R141, R141, R154, R199.reuse ;  /* 0x0000009a8d8d7223 */ /* 0x100fe200000100c7 */
[----:B------:R-:W-:Y:S01]  /*25b0*/  FMUL.FTZ R83, R159, R164 ;  /* 0x000000a49f537220 */ /* 0x000fe20000410000 */
[----:B------:R-:W0:Y:S01]  /*25c0*/  F2F.BF16.F32 R92, R92 ;  /* 0x0000005c005c7304 */ /* 0x000e220000202000 */
[----:B------:R-:W-:Y:S01]  /*25d0*/  FADD.FTZ R160, R193, -R160 ;  /* 0x800000a0c1a07221 */ /* 0x000fe20000010000 */
[--C-:B------:R-:W-:Y:S01]  /*25e0*/  FFMA.FTZ R148, R148, R154, R199.reuse ;  /* 0x0000009a94947223 */ /* 0x100fe200000100c7 */
[----:B------:R-:W-:Y:S01]  /*25f0*/  FADD.FTZ R100, R143, -R100 ;  /* 0x800000648f647221 */ /* 0x000fe20000010000 */
[----:B------:R-:W-:Y:S01]  /*2600*/  FMUL.FTZ R85, R159, R192 ;  /* 0x000000c09f557220 */ /* 0x000fe20000410000 */
[-CC-:B------:R-:W-:Y:S01]  /*2610*/  FFMA.FTZ R149, R149, R154.reuse, R199.reuse ;  /* 0x0000009a95957223 */ /* 0x180fe200000100c7 */
[-CC-:B------:R-:W-:Y:S01]  /*2620*/  FFMA.FTZ R153, R153, R154.reuse, R199.reuse ;  /* 0x0000009a99997223 */ /* 0x180fe200000100c7 */
[-CC-:B------:R-:W-:Y:S01]  /*2630*/  FFMA.FTZ R143, R146, R154.reuse, R199.reuse ;  /* 0x0000009a928f7223 */ /* 0x180fe200000100c7 */
[----:B------:R-:W1:Y:S01]  /*2640*/  F2F.BF16.F32 R80, R80 ;  /* 0x0000005000507304 */ /* 0x000e620000202000 */
[----:B------:R-:W-:Y:S01]  /*2650*/  FFMA.FTZ R142, R142, R154, R199 ;  /* 0x0000009a8e8e7223 */ /* 0x000fe200000100c7 */
[-C--:B------:R-:W-:Y:S01]  /*2660*/  FMUL.FTZ R88, R87, R140.reuse ;  /* 0x0000008c57587220 */ /* 0x080fe20000410000 */
[-C--:B------:R-:W-:Y:S01]  /*2670*/  FMUL.FTZ R95, R95, R140.reuse ;  /* 0x0000008c5f5f7220 */ /* 0x080fe20000410000 */
[----:B------:R-:W-:Y:S01]  /*2680*/  FADD.FTZ R104, R104, -R141 ;  /* 0x8000008d68687221 */ /* 0x000fe20000010000 */
[----:B------:R-:W-:Y:S01]  /*2690*/  FMUL.FTZ R83, R83, R140 ;  /* 0x0000008c53537220 */ /* 0x000fe20000410000 */
[----:B------:R-:W-:Y:S01]  /*26a0*/  FMUL.FTZ R87, R159, R160 ;  /* 0x000000a09f577220 */ /* 0x000fe20000410000 */
[----:B------:R-:W-:Y:S01]  /*26b0*/  FADD.FTZ R148, R103, -R148 ;  /* 0x8000009467947221 */ /* 0x000fe20000010000 */
[----:B------:R-:W-:Y:S01]  /*26c0*/  F2F.BF16.F32 R81, R81 ;  /* 0x0000005100517304 */ /* 0x000fe20000202000 */
[----:B------:R-:W-:Y:S01]  /*26d0*/  FMUL.FTZ R85, R85, R140 ;  /* 0x0000008c55557220 */ /* 0x000fe20000410000 */
[----:B------:R-:W-:Y:S01]  /*26e0*/  FADD.FTZ R186, R186, -R149 ;  /* 0x80000095baba7221 */ /* 0x000fe20000010000 */
[----:B------:R-:W-:Y:S01]  /*26f0*/  FADD.FTZ R166, R166, -R147 ;  /* 0x80000093a6a67221 */ /* 0x000fe20000010000 */
[----:B------:R-:W-:Y:S01]  /*2700*/  FADD.FTZ R152, R152, -R153 ;  /* 0x8000009998987221 */ /* 0x000fe20000010000 */
[----:B------:R-:W-:Y:S01]  /*2710*/  FMUL.FTZ R107, R159, R100 ;  /* 0x000000649f6b7220 */ /* 0x000fe20000410000 */
[----:B------:R-:W-:Y:S01]  /*2720*/  FADD.FTZ R144, R144, -R143 ;  /* 0x8000008f90907221 */ /* 0x000fe20000010000 */
[----:B------:R-:W-:Y:S01]  /*2730*/  FADD.FTZ R142, R105, -R142 ;  /* 0x8000008e698e7221 */ /* 0x000fe20000010000 */
[----:B------:R-:W2:Y:S01]  /*2740*/  F2F.BF16.F32 R86, R86 ;  /* 0x0000005600567304 */ /* 0x000ea20000202000 */
[----:B------:R-:W-:Y:S01]  /*2750*/  FMUL.FTZ R87, R87, R140 ;  /* 0x0000008c57577220 */ /* 0x000fe20000410000 */
[C---:B------:R-:W-:Y:S01]  /*2760*/  FMUL.FTZ R103, R159.reuse, R148 ;  /* 0x000000949f677220 */ /* 0x040fe20000410000 */
[C---:B------:R-:W-:Y:S01]  /*2770*/  FMUL.FTZ R91, R159.reuse, R186 ;  /* 0x000000ba9f5b7220 */ /* 0x040fe20000410000 */
[C---:B------:R-:W-:Y:S01]  /*2780*/  FMUL.FTZ R147, R159.reuse, R166 ;  /* 0x000000a69f937220 */ /* 0x040fe20000410000 */
[C---:B------:R-:W-:Y:S01]  /*2790*/  FMUL.FTZ R149, R159.reuse, R152 ;  /* 0x000000989f957220 */ /* 0x040fe20000410000 */
[----:B------:R-:W-:Y:S01]  /*27a0*/  FMUL.FTZ R143, R159, R144 ;  /* 0x000000909f8f7220 */ /* 0x000fe20000410000 */
[----:B0-----:R-:W-:Y:S01]  /*27b0*/  PRMT R141, R89, 0x5410, R92 ;  /* 0x00005410598d7816 */ /* 0x001fe2000000005c */
[----:B------:R0:W-:Y:S01]  /*27c0*/  F2F.BF16.F32 R102, R93 ;  /* 0x0000005d00667304 */ /* 0x0001e20000202000 */
[-C--:B------:R-:W-:Y:S01]  /*27d0*/  FMUL.FTZ R103, R103, R140.reuse ;  /* 0x0000008c67677220 */ /* 0x080fe20000410000 */
[-C--:B------:R-:W-:Y:S01]  /*27e0*/  FMUL.FTZ R107, R107, R140.reuse ;  /* 0x0000008c6b6b7220 */ /* 0x080fe20000410000 */
[-C--:B------:R-:W-:Y:S01]  /*27f0*/  FMUL.FTZ R91, R91, R140.reuse ;  /* 0x0000008c5b5b7220 */ /* 0x080fe20000410000 */
[-C--:B------:R-:W-:Y:S01]  /*2800*/  FMUL.FTZ R147, R147, R140.reuse ;  /* 0x0000008c93937220 */ /* 0x080fe20000410000 */
[-C--:B------:R-:W-:Y:S01]  /*2810*/  FMUL.FTZ R143, R143, R140.reuse ;  /* 0x0000008c8f8f7220 */ /* 0x080fe20000410000 */
[----:B------:R-:W-:-:S02]  /*2820*/  FMUL.FTZ R149, R149, R140 ;  /* 0x0000008c95957220 */ /* 0x000fc40000410000 */
[----:B------:R-:W-:Y:S01]  /*2830*/  F2F.BF16.F32 R99, R99 ;  /* 0x0000006300637304 */ /* 0x000fe20000202000 */
[----:B0-----:R-:W-:-:S04]  /*2840*/  FMUL.FTZ R93, R159, R106 ;  /* 0x0000006a9f5d7220 */ /* 0x001fc80000410000 */
[----:B------:R-:W-:Y:S01]  /*2850*/  FMUL.FTZ R100, R93, R140 ;  /* 0x0000008c5d647220 */ /* 0x000fe20000410000 */
[C---:B------:R-:W-:Y:S01]  /*2860*/  FMUL.FTZ R93, R159.reuse, R104 ;  /* 0x000000689f5d7220 */ /* 0x040fe20000410000 */
[----:B------:R-:W-:Y:S01]  /*2870*/  FMUL.FTZ R159, R159, R142 ;  /* 0x0000008e9f9f7220 */ /* 0x000fe20000410000 */
[----:B------:R2:W0:Y:S02]  /*2880*/  F2F.BF16.F32 R98, R145 ;  /* 0x0000009100627304 */ /* 0x0004240000202000 */
[----:B------:R-:W-:Y:S01]  /*2890*/  FMUL.FTZ R101, R93, R140 ;  /* 0x0000008c5d657220 */ /* 0x000fe20000410000 */
[----:B-1----:R-:W-:-:S04]  /*28a0*/  IMAD.WIDE.U32 R92, R80, 0x10000, RZ ;  /* 0x00010000505c7825 */ /* 0x002fc800078e00ff */
[----:B------:R-:W-:Y:S01]  /*28b0*/  FMUL.FTZ R159, R159, R140 ;  /* 0x0000008c9f9f7220 */ /* 0x000fe20000410000 */
[----:B------:R-:W1:Y:S01]  /*28c0*/  F2F.BF16.F32 R95, R95 ;  /* 0x0000005f005f7304 */ /* 0x000e620000202000 */
[----:B--2---:R-:W-:Y:S02]  /*28d0*/  PRMT R145, R81, 0x5410, R86 ;  /* 0x0000541051917816 */ /* 0x004fe40000000056 */
[----:B------:R-:W2:Y:S01]  /*28e0*/  LDC.64 R80, c[0x0][0x468] ;  /* 0x00011a00ff507b82 */ /* 0x000ea20000000a00 */
[----:B0-----:R-:W-:-:S04]  /*28f0*/  PRMT R105, R99, 0x5410, R98 ;  /* 0x0000541063697816 */ /* 0x001fc80000000062 */
[----:B------:R-:W0:Y:S01]  /*2900*/  F2F.BF16.F32 R83, R83 ;  /* 0x0000005300537304 */ /* 0x000e220000202000 */
[----:B-1----:R-:W-:-:S07]  /*2910*/  PRMT R89, R95, 0x5410, R94 ;  /* 0x000054105f597816 */ /* 0x002fce000000005e */
[----:B------:R-:W-:Y:S01]  /*2920*/  F2F.BF16.F32 R85, R85 ;  /* 0x0000005500557304 */ /* 0x000fe20000202000 */
[----:B0-----:R-:W-:-:S07]  /*2930*/  IMAD.WIDE.U32 R94, R83, 0x10000, RZ ;  /* 0x00010000535e7825 */ /* 0x001fce00078e00ff */
        /* <DEDUP_REMOVED lines=8> */
[----:B------:R-:W-:-:S05]  /*29c0*/  IMAD.WIDE.U32 R92, R97, 0x10000, RZ ;  /* 0x00010000615c7825 */ /* 0x000fca00078e00ff */
[----:B------:R-:W-:Y:S01]  /*29d0*/  LOP3.LUT R89, R89, R93, RZ, 0xfc, !PT ;  /* 0x0000005d59597212 */ /* 0x000fe200078efcff */
[----:B0-----:R-:W-:Y:S01]  /*29e0*/  IMAD.WIDE.U32 R86, R87, 0x10000, RZ ;  /* 0x0001000057567825 */ /* 0x001fe200078e00ff */
[----:B------:R-:W0:Y:S04]  /*29f0*/  F2F.BF16.F32 R100, R100 ;  /* 0x0000006400647304 */ /* 0x000e280000202000 */
[----:B------:R-:W-:Y:S02]  /*2a00*/  LOP3.LUT R87, R141, R87, RZ, 0xfc, !PT ;  /* 0x000000578d577212 */ /* 0x000fe400078efcff */
[----:B-1----:R-:W-:Y:S02]  /*2a10*/  LOP3.LUT R84, R94, R84, RZ, 0xfc, !PT ;  /* 0x000000545e547212 */ /* 0x002fe400078efcff */
[----:B------:R-:W1:Y:S01]  /*2a20*/  F2F.BF16.F32 R103, R103 ;  /* 0x0000006700677304 */ /* 0x000e620000202000 */
[----:B------:R-:W-:-:S04]  /*2a30*/  IMAD.WIDE.U32 R94, R96, 0x10000, RZ ;  /* 0x00010000605e7825 */ /* 0x000fc800078e00ff */
[----:B0-----:R-:W-:-:S03]  /*2a40*/  IMAD.WIDE.U32 R96, R100, 0x10000, RZ ;  /* 0x0001000064607825 */ /* 0x001fc600078e00ff */
[----:B------:R-:W0:Y:S01]  /*2a50*/  F2F.BF16.F32 R98, R159 ;  /* 0x0000009f00627304 */ /* 0x000e220000202000 */
[----:B-1----:R-:W-:-:S07]  /*2a60*/  PRMT R103, R102, 0x5410, R103 ;  /* 0x0000541066677816 */ /* 0x002fce0000000067 */
[----:B------:R-:W1:Y:S01]  /*2a70*/  F2F.BF16.F32 R88, R88 ;  /* 0x0000005800587304 */ /* 0x000e620000202000 */
[----:B------:R-:W-:Y:S01]  /*2a80*/  LOP3.LUT R93, R103, R97, RZ, 0xfc, !PT ;  /* 0x00000061675d7212 */ /* 0x000fe200078efcff */
[----:B--2---:R-:W-:-:S06]  /*2a90*/  IMAD.WIDE.U32 R102, R179, 0x8, R80 ;  /* 0x00000008b3667825 */ /* 0x004fcc00078e0050 */
[----:B------:R-:W-:Y:S01]  /*2aa0*/  F2F.BF16.F32 R107, R107 ;  /* 0x0000006b006b7304 */ /* 0x000fe20000202000 */
[----:B0-----:R-:W-:Y:S01]  /*2ab0*/  IMAD.WIDE.U32 R98, R98, 0x10000, RZ ;  /* 0x0001000062627825 */ /* 0x001fe200078e00ff */
[----:B-1----:R-:W-:-:S06]  /*2ac0*/  LOP3.LUT R86, R86, R88, RZ, 0xfc, !PT ;  /* 0x0000005856567212 */ /* 0x002fcc00078efcff */
[----:B------:R-:W0:Y:S08]  /*2ad0*/  F2F.BF16.F32 R106, R143 ;  /* 0x0000008f006a7304 */ /* 0x000e300000202000 */
[----:B------:R-:W1:Y:S01]  /*2ae0*/  F2F.BF16.F32 R91, R91 ;  /* 0x0000005b005b7304 */ /* 0x000e620000202000 */
[----:B0-----:R-:W-:-:S07]  /*2af0*/  PRMT R107, R107, 0x5410, R106 ;  /* 0x000054106b6b7816 */ /* 0x001fce000000006a */
[----:B------:R-:W0:Y:S01]  /*2b00*/  F2F.BF16.F32 R147, R147 ;  /* 0x0000009300937304 */ /* 0x000e220000202000 */
[----:B------:R-:W-:Y:S02]  /*2b10*/  LOP3.LUT R107, R107, R99, RZ, 0xfc, !PT ;  /* 0x000000636b6b7212 */ /* 0x000fe400078efcff */
[----:B-1----:R-:W-:-:S05]  /*2b20*/  LOP3.LUT R88, R92, R91, RZ, 0xfc, !PT ;  /* 0x0000005b5c587212 */ /* 0x002fca00078efcff */
[----:B------:R-:W1:Y:S01]  /*2b30*/  F2F.BF16.F32 R149, R149 ;  /* 0x0000009500957304 */ /* 0x000e620000202000 */
[----:B------:R-:W-:Y:S01]  /*2b40*/  LOP3.LUT R91, R105, R95, RZ, 0xfc, !PT ;  /* 0x0000005f695b7212 */ /* 0x000fe200078efcff */
[----:B------:R-:W-:Y:S01]  /*2b50*/  IMAD.WIDE.U32 R104, R177, 0x8, R80 ;  /* 0x00000008b1687825 */ /* 0x000fe200078e0050 */
[----:B0-----:R-:W-:-:S05]  /*2b60*/  LOP3.LUT R90, R94, R147, RZ, 0xfc, !PT ;  /* 0x000000935e5a7212 */ /* 0x001fca00078efcff */
[----:B------:R-:W0:Y:S01]  /*2b70*/  F2F.BF16.F32 R101, R101 ;  /* 0x0000006500657304 */ /* 0x000e220000202000 */
[----:B------:R-:W-:-:S05]  /*2b80*/  IMAD.WIDE.U32 R94, R183, 0x8, R80 ;  /* 0x00000008b75e7825 */ /* 0x000fca00078e0050 */
[----:B------:R4:W-:Y:S01]  /*2b90*/  STG.E.64 desc[UR8][R94.64], R82 ;  /* 0x000000525e007986 */ /* 0x0009e2000c101b08 */
[----:B-1----:R-:W-:Y:S01]  /*2ba0*/  LOP3.LUT R92, R96, R149, RZ, 0xfc, !PT ;  /* 0x00000095605c7212 */ /* 0x002fe200078efcff */
[----:B------:R-:W-:-:S05]  /*2bb0*/  IMAD.WIDE.U32 R96, R169, 0x8, R80 ;  /* 0x00000008a9607825 */ /* 0x000fca00078e0050 */
[----:B------:R4:W-:Y:S01]  /*2bc0*/  STG.E.64 desc[UR8][R96.64], R84 ;  /* 0x0000005460007986 */ /* 0x0009e2000c101b08 */
[----:B0-----:R-:W-:Y:S01]  /*2bd0*/  LOP3.LUT R106, R98, R101, RZ, 0xfc, !PT ;  /* 0x00000065626a7212 */ /* 0x001fe200078efcff */
[----:B------:R-:W-:-:S04]  /*2be0*/  IMAD.WIDE.U32 R98, R171, 0x8, R80 ;  /* 0x00000008ab627825 */ /* 0x000fc800078e0050 */
[--C-:B------:R-:W-:Y:S01]  /*2bf0*/  IMAD.WIDE.U32 R100, R173, 0x8, R80.reuse ;  /* 0x00000008ad647825 */ /* 0x100fe200078e0050 */
[----:B------:R4:W-:Y:S03]  /*2c00*/  STG.E.64 desc[UR8][R98.64], R86 ;  /* 0x0000005662007986 */ /* 0x0009e6000c101b08 */
[----:B------:R-:W-:Y:S01]  /*2c10*/  IMAD.WIDE.U32 R80, R181, 0x8, R80 ;  /* 0x00000008b5507825 */ /* 0x000fe200078e0050 */
[----:B------:R4:W-:Y:S04]  /*2c20*/  STG.E.64 desc[UR8][R100.64], R88 ;  /* 0x0000005864007986 */ /* 0x0009e8000c101b08 */
[----:B------:R4:W-:Y:S04]  /*2c30*/  STG.E.64 desc[UR8][R102.64], R90 ;  /* 0x0000005a66007986 */ /* 0x0009e8000c101b08 */
[----:B------:R4:W-:Y:S04]  /*2c40*/  STG.E.64 desc[UR8][R104.64], R92 ;  /* 0x0000005c68007986 */ /* 0x0009e8000c101b08 */
[----:B------:R4:W-:Y:S01]  /*2c50*/  STG.E.64 desc[UR8][R80.64], R106 ;  /* 0x0000006a50007986 */ /* 0x0009e2000c101b08 */
[----:B------:R-:W-:Y:S05]  /*2c60*/  BRA `(.L_x_4034) ;  /* 0x0000002400207947 */ /* 0x000fea0003800000 */
.L_x_4033:
        /* <DEDUP_REMOVED lines=9> */
[-CC-:B------:R-:W-:Y:S01]  /*2d00*/  FFMA.FTZ R83, R172, R154.reuse, R199.reuse ;  /* 0x0000009aac537223 */ /* 0x180fe200000100c7 */
[----:B------:R-:W-:Y:S01]  /*2d10*/  FFMA.FTZ R88, R164, R154, R199 ;  /* 0x0000009aa4587223 */ /* 0x000fe200000100c7 */
[----:B------:R-:W-:Y:S01]  /*2d20*/  FMUL.FTZ R91, R159, R92 ;  /* 0x0000005c9f5b7220 */ /* 0x000fe20000410000 */
[----:B------:R-:W-:Y:S01]  /*2d30*/  FADD.FTZ R150, R189, -R150 ;  /* 0x80000096bd967221 */ /* 0x000fe20000010000 */
[----:B------:R-:W-:Y:S01]  /*2d40*/  FADD.FTZ R92, R186, -R149 ;  /* 0x80000095ba5c7221 */ /* 0x000fe20000010000 */
[--C-:B------:R-:W-:Y:S01]  /*2d50*/  FFMA.FTZ R100, R100, R154, R199.reuse ;  /* 0x0000009a64647223 */ /* 0x100fe200000100c7 */
[----:B------:R-:W-:Y:S01]  /*2d60*/  FMUL.FTZ R84, R80, R140 ;  /* 0x0000008c50547220 */ /* 0x000fe20000410000 */
[-CC-:B------:R-:W-:Y:S01]  /*2d70*/  FFMA.FTZ R149, R147, R154.reuse, R199.reuse ;  /* 0x0000009a93957223 */ /* 0x180fe200000100c7 */
[----:B------:R-:W-:Y:S01]  /*2d80*/  FFMA.FTZ R85, R167, R154, R199 ;  /* 0x0000009aa7557223 */ /* 0x000fe200000100c7 */
[----:B------:R-:W-:Y:S01]  /*2d90*/  FADD.FTZ R168, R168, -R83 ;  /* 0x80000053a8a87221 */ /* 0x000fe20000010000 */
[----:B------:R-:W-:Y:S01]  /*2da0*/  FADD.FTZ R90, R197, -R88 ;  /* 0x80000058c55a7221 */ /* 0x000fe20000010000 */
[----:B------:R-:W-:Y:S01]  /*2db0*/  FMUL.FTZ R93, R159, R150 ;  /* 0x000000969f5d7220 */ /* 0x000fe20000410000 */
[----:B------:R-:W-:Y:S01]  /*2dc0*/  FADD.FTZ R150, R187, -R100 ;  /* 0x80000064bb967221 */ /* 0x000fe20000010000 */
[----:B------:R0:W-:Y:S01]  /*2dd0*/  F2F.BF16.F32 R185, R84 ;  /* 0x0000005400b97304 */ /* 0x0001e20000202000 */
[----:B------:R-:W-:Y:S01]  /*2de0*/  FADD.FTZ R94, R184, -R149 ;  /* 0x80000095b85e7221 */ /* 0x000fe20000010000 */
[--C-:B------:R-:W-:Y:S01]  /*2df0*/  FFMA.FTZ R187, R145, R154, R199.reuse ;  /* 0x0000009a91bb7223 */ /* 0x100fe200000100c7 */
[C---:B------:R-:W-:Y:S01]  /*2e00*/  FMUL.FTZ R83, R159.reuse, R168 ;  /* 0x000000a89f537220 */ /* 0x040fe20000410000 */
[----:B------:R-:W-:Y:S01]  /*2e10*/  FFMA.FTZ R172, R96, R154, R199 ;  /* 0x0000009a60ac7223 */ /* 0x000fe200000100c7 */
[----:B------:R-:W-:Y:S01]  /*2e20*/  FMUL.FTZ R94, R159, R94 ;  /* 0x0000005e9f5e7220 */ /* 0x000fe20000410000 */
[----:B------:R-:W-:Y:S01]  /*2e30*/  FADD.FTZ R166, R166, -R187 ;  /* 0x800000bba6a67221 */ /* 0x000fe20000010000 */
[----:B------:R-:W-:Y:S01]  /*2e40*/  FMUL.FTZ R87, R83, R140 ;  /* 0x0000008c53577220 */ /* 0x000fe20000410000 */
[----:B------:R-:W-:Y:S01]  /*2e50*/  FFMA.FTZ R157, R157, R154, R199 ;  /* 0x0000009a9d9d7223 */ /* 0x000fe200000100c7 */
[----:B0-----:R-:W-:Y:S01]  /*2e60*/  FADD.FTZ R84, R194, -R85 ;  /* 0x80000055c2547221 */ /* 0x001fe20000010000 */
[C---:B------:R-:W-:Y:S01]  /*2e70*/  FMUL.FTZ R85, R159.reuse, R90 ;  /* 0x0000005a9f557220 */ /* 0x040fe20000410000 */
[--C-:B------:R-:W-:Y:S01]  /*2e80*/  FFMA.FTZ R90, R162, R154, R199.reuse ;  /* 0x0000009aa25a7223 */ /* 0x100fe200000100c7 */
[----:B------:R-:W-:Y:S01]  /*2e90*/  FMUL.FTZ R100, R94, R140 ;  /* 0x0000008c5e647220 */ /* 0x000fe20000410000 */
[----:B------:R-:W-:Y:S01]  /*2ea0*/  FMUL.FTZ R96, R159, R166 ;  /* 0x000000a69f607220 */ /* 0x000fe20000410000 */
[-CC-:B------:R-:W-:Y:S01]  /*2eb0*/  FFMA.FTZ R99, R99, R154.reuse, R199.reuse ;  /* 0x0000009a63637223 */ /* 0x180fe200000100c7 */
[----:B------:R-:W-:Y:S01]  /*2ec0*/  FADD.FTZ R90, R195, -R90 ;  /* 0x8000005ac35a7221 */ /* 0x000fe20000010000 */
[-CC-:B------:R-:W-:Y:S01]  /*2ed0*/  FFMA.FTZ R166, R98, R154.reuse, R199.reuse ;  /* 0x0000009a62a67223 */ /* 0x180fe200000100c7 */
[----:B------:R0:W-:Y:S01]  /*2ee0*/  F2F.BF16.F32 R164, R87 ;  /* 0x0000005700a47304 */ /* 0x0001e20000202000 */
[--C-:B------:R-:W-:Y:S01]  /*2ef0*/  FFMA.FTZ R153, R153, R154, R199.reuse ;  /* 0x0000009a99997223 */ /* 0x100fe200000100c7 */
[----:B------:R-:W-:Y:S01]  /*2f00*/  FMUL.FTZ R82, R159, R82 ;  /* 0x000000529f527220 */ /* 0x000fe20000410000 */
[----:B------:R-:W-:Y:S01]  /*2f10*/  FADD.FTZ R166, R155, -R166 ;  /* 0x800000a69ba67221 */ /* 0x000fe20000010000 */
[-CC-:B------:R-:W-:Y:S01]  /*2f20*/  FFMA.FTZ R81, R182, R154.reuse, R199.reuse ;  /* 0x0000009ab6517223 */ /* 0x180fe200000100c7 */
[----:B------:R-:W-:Y:S01]  /*2f30*/  FFMA.FTZ R148, R148, R154, R199 ;  /* 0x0000009a94947223 */ /* 0x000fe200000100c7 */
[-C--:B------:R-:W-:Y:S01]  /*2f40*/  FMUL.FTZ R86, R82, R140.reuse ;  /* 0x0000008c52567220 */ /* 0x080fe20000410000 */
[----:B------:R-:W-:Y:S01]  /*2f50*/  FMUL.FTZ R95, R91, R140 ;  /* 0x0000008c5b5f7220 */ /* 0x000fe20000410000 */
[----:B------:R1:W-:Y:S01]  /*2f60*/  F2F.BF16.F32 R145, R100 ;  /* 0x0000006400917304 */ /* 0x0003e20000202000 */
[----:B0-----:R-:W-:Y:S01]  /*2f70*/  FMUL.FTZ R87, R159, R90 ;  /* 0x0000005a9f577220 */ /* 0x001fe20000410000 */
[----:B------:R-:W-:Y:S01]  /*2f80*/  FADD.FTZ R90, R188, -R157 ;  /* 0x8000009dbc5a7221 */ /* 0x000fe20000010000 */
[----:B------:R-:W-:Y:S01]  /*2f90*/  FADD.FTZ R178, R178, -R81 ;  /* 0x80000051b2b27221 */ /* 0x000fe20000010000 */
[-CC-:B------:R-:W-:Y:S01]  /*2fa0*/  FFMA.FTZ R89, R163, R154.reuse, R199.reuse ;  /* 0x0000009aa3597223 */ /* 0x180fe200000100c7 */
[--C-:B------:R-:W-:Y:S01]  /*2fb0*/  FFMA.FTZ R151, R151, R154, R199.reuse ;  /* 0x0000009a97977223 */ /* 0x100fe200000100c7 */
[C---:B------:R-:W-:Y:S01]  /*2fc0*/  FMUL.FTZ R90, R159.reuse, R90 ;  /* 0x0000005a9f5a7220 */ /* 0x040fe20000410000 */
[C---:B------:R-:W-:Y:S01]  /*2fd0*/  FMUL.FTZ R84, R159.reuse, R84 ;  /* 0x000000549f547220 */ /* 0x040fe20000410000 */
[----:B------:R-:W-:Y:S01]  /*2fe0*/  FFMA.FTZ R160, R160, R154, R199 ;  /* 0x0000009aa0a07223 */ /* 0x000fe200000100c7 */
[----:B-1----:R-:W-:Y:S01]  /*2ff0*/  FADD.FTZ R100, R158, -R99 ;  /* 0x800000639e647221 */ /* 0x002fe20000010000 */
[----:B------:R-:W-:Y:S01]  /*3000*/  FMUL.FTZ R99, R159, R166 ;  /* 0x000000a69f637220 */ /* 0x000fe20000410000 */
[----:B------:R-:W-:Y:S01]  /*3010*/  FMUL.FTZ R156, R90, R140 ;  /* 0x0000008c5a9c7220 */ /* 0x000fe20000410000 */
[----:B------:R-:W-:Y:S01]  /*3020*/  FADD.FTZ R166, R103, -R148 ;  /* 0x8000009467a67221 */ /* 0x000fe20000010000 */
[----:B------:R-:W-:Y:S01]  /*3030*/  FMUL.FTZ R98, R159, R100 ;  /* 0x000000649f627220 */ /* 0x000fe20000410000 */
[----:B------:R-:W-:Y:S01]  /*3040*/  FADD.FTZ R100, R152, -R153 ;  /* 0x8000009998647221 */ /* 0x000fe20000010000 */
[----:B------:R-:W-:Y:S01]  /*3050*/  FMUL.FTZ R152, R99, R140 ;  /* 0x0000008c63987220 */ /* 0x000fe20000410000 */
[----:B------:R-:W-:Y:S01]  /*3060*/  FFMA.FTZ R153, R146, R154, R199 ;  /* 0x0000009a92997223 */ /* 0x000fe200000100c7 */
[----:B------:R-:W-:Y:S01]  /*3070*/  FMUL.FTZ R155, R98, R140 ;  /* 0x0000008c629b7220 */ /* 0x000fe20000410000 */
[----:B------:R0:W-:Y:S01]  /*3080*/  F2F.BF16.F32 R167, R86 ;  /* 0x0000005600a77304 */ /* 0x0001e20000202000 */
[C---:B------:R-:W-:Y:S01]  /*3090*/  FMUL.FTZ R81, R159.reuse, R178 ;  /* 0x000000b29f517220 */ /* 0x040fe20000410000 */
[----:B------:R-:W-:Y:S01]  /*30a0*/  FADD.FTZ R102, R102, -R151 ;  /* 0x8000009766667221 */ /* 0x000fe20000010000 */
[----:B------:R-:W-:Y:S01]  /*30b0*/  FMUL.FTZ R103, R159, R166 ;  /* 0x000000a69f677220 */ /* 0x000fe20000410000 */
[----:B------:R-:W-:Y:S01]  /*30c0*/  FMUL.FTZ R88, R84, R140 ;  /* 0x0000008c54587220 */ /* 0x000fe20000410000 */
[----:B------:R-:W-:Y:S01]  /*30d0*/  FADD.FTZ R160, R193, -R160 ;  /* 0x800000a0c1a07221 */ /* 0x000fe20000010000 */
[----:B------:R-:W-:Y:S01]  /*30e0*/  FADD.FTZ R166, R144, -R153 ;  /* 0x8000009990a67221 */ /* 0x000fe20000010000 */
[----:B------:R-:W-:Y:S01]  /*30f0*/  FFMA.FTZ R161, R161, R154, R199 ;  /* 0x0000009aa1a17223 */ /* 0x000fe200000100c7 */
[----:B------:R-:W-:Y:S01]  /*3100*/  F2F.BF16.F32 R156, R156 ;  /* 0x0000009c009c7304 */ /* 0x000fe20000202000 */
[----:B0-----:R-:W-:Y:S01]  /*3110*/  FADD.FTZ R86, R192, -R89 ;  /* 0x80000059c0567221 */ /* 0x001fe20000010000 */
[----:B------:R-:W-:Y:S01]  /*3120*/  FMUL.FTZ R89, R85, R140 ;  /* 0x0000008c55597220 */ /* 0x000fe20000410000 */
[----:B------:R-:W-:Y:S01]  /*3130*/  FMUL.FTZ R92, R159, R92 ;  /* 0x0000005c9f5c7220 */ /* 0x000fe20000410000 */
[--C-:B------:R-:W-:Y:S01]  /*3140*/  FFMA.FTZ R144, R107, R154, R199.reuse ;  /* 0x0000009a6b907223 */ /* 0x100fe200000100c7 */
[----:B------:R-:W-:Y:S01]  /*3150*/  FMUL.FTZ R170, R81, R140 ;  /* 0x0000008c51aa7220 */ /* 0x000fe20000410000 */
[C---:B------:R-:W-:Y:S01]  /*3160*/  FMUL.FTZ R100, R159.reuse, R100 ;  /* 0x000000649f647220 */ /* 0x040fe20000410000 */
[C---:B------:R-:W-:Y:S01]  /*3170*/  FMUL.FTZ R102, R159.reuse, R102 ;  /* 0x000000669f667220 */ /* 0x040fe20000410000 */
[----:B------:R0:W1:Y:S01]  /*3180*/  F2F.BF16.F32 R157, R95 ;  /* 0x0000005f009d7304 */ /* 0x0000620000202000 */
[----:B------:R-:W-:Y:S01]  /*3190*/  FMUL.FTZ R107, R159, R166 ;  /* 0x000000a69f6b7220 */ /* 0x000fe20000410000 */
[-C--:B------:R-:W-:Y:S01]  /*31a0*/  FMUL.FTZ R97, R92, R140.reuse ;  /* 0x0000008c5c617220 */ /* 0x080fe20000410000 */
[----:B------:R-:W-:Y:S01]  /*31b0*/  FADD.FTZ R166, R143, -R144 ;  /* 0x800000908fa67221 */ /* 0x000fe20000010000 */
[----:B------:R-:W-:Y:S01]  /*31c0*/  FADD.FTZ R172, R165, -R172 ;  /* 0x800000aca5ac7221 */ /* 0x000fe20000010000 */
[-C--:B------:R-:W-:Y:S01]  /*31d0*/  FMUL.FTZ R151, R100, R140.reuse ;  /* 0x0000008c64977220 */ /* 0x080fe20000410000 */
[----:B------:R-:W-:Y:S01]  /*31e0*/  FMUL.FTZ R148, R102, R140 ;  /* 0x0000008c66947220 */ /* 0x000fe20000410000 */
[--C-:B------:R-:W-:Y:S01]  /*31f0*/  FFMA.FTZ R144, R106, R154, R199.reuse ;  /* 0x0000009a6a907223 */ /* 0x100fe200000100c7 */
[----:B------:R-:W-:Y:S01]  /*3200*/  F2F.BF16.F32 R155, R155 ;  /* 0x0000009b009b7304 */ /* 0x000fe20000202000 */
[----:B0-----:R-:W-:Y:S01]  /*3210*/  FMUL.FTZ R95, R159, R150 ;  /* 0x000000969f5f7220 */ /* 0x001fe20000410000 */
[----:B------:R-:W-:Y:S01]  /*3220*/  FFMA.FTZ R142, R142, R154, R199 ;  /* 0x0000009a8e8e7223 */ /* 0x000fe200000100c7 */
[----:B------:R-:W-:Y:S01]  /*3230*/  FMUL.FTZ R146, R103, R140 ;  /* 0x0000008c67927220 */ /* 0x000fe20000410000 */
[C---:B------:R-:W-:Y:S01]  /*3240*/  FMUL.FTZ R86, R159.reuse, R86 ;  /* 0x000000569f567220 */ /* 0x040fe20000410000 */
[----:B------:R-:W-:Y:S01]  /*3250*/  FMUL.FTZ R106, R159, R166 ;  /* 0x000000a69f6a7220 */ /* 0x000fe20000410000 */
[-C--:B------:R-:W-:Y:S01]  /*3260*/  FMUL.FTZ R150, R95, R140.reuse ;  /* 0x0000008c5f967220 */ /* 0x080fe20000410000 */
[----:B------:R-:W-:Y:S01]  /*3270*/  FADD.FTZ R144, R101, -R144 ;  /* 0x8000009065907221 */ /* 0x000fe20000010000 */
[----:B------:R-:W0:Y:S01]  /*3280*/  F2F.BF16.F32 R152, R152 ;  /* 0x0000009800987304 */ /* 0x000e220000202000 */
[----:B------:R-:W-:Y:S01]  /*3290*/  FADD.FTZ R142, R105, -R142 ;  /* 0x8000008e698e7221 */ /* 0x000fe20000010000 */
[-C--:B------:R-:W-:Y:S01]  /*32a0*/  FMUL.FTZ R149, R93, R140.reuse ;  /* 0x0000008c5d957220 */ /* 0x080fe20000410000 */
[----:B-1----:R-:W-:Y:S01]  /*32b0*/  PRMT R187, R156, 0x5410, R157 ;  /* 0x000054109cbb7816 */ /* 0x002fe2000000009d */
[-C--:B------:R-:W-:Y:S01]  /*32c0*/  FMUL.FTZ R168, R86, R140.reuse ;  /* 0x0000008c56a87220 */ /* 0x080fe20000410000 */
[-C--:B------:R-:W-:Y:S01]  /*32d0*/  FMUL.FTZ R195, R87, R140.reuse ;  /* 0x0000008c57c37220 */ /* 0x080fe20000410000 */
[----:B------:R-:W-:Y:S01]  /*32e0*/  FMUL.FTZ R143, R106, R140 ;  /* 0x0000008c6a8f7220 */ /* 0x000fe20000410000 */
[----:B------:R-:W-:Y:S01]  /*32f0*/  FFMA.FTZ R141, R141, R154, R199 ;  /* 0x0000009a8d8d7223 */ /* 0x000fe200000100c7 */
[----:B------:R1:W-:Y:S01]  /*3300*/  F2F.BF16.F32 R162, R89 ;  /* 0x0000005900a27304 */ /* 0x0003e20000202000 */
[----:B------:R-:W2:Y:S01]  /*3310*/  LDC.64 R156, c[0x0][0x478] ;  /* 0x00011e00ff9c7b82 */ /* 0x000ea20000000a00 */
[C---:B------:R-:W-:Y:S01]  /*3320*/  FMUL.FTZ R105, R159.reuse, R142 ;  /* 0x0000008e9f697220 */ /* 0x040fe20000410000 */
[----:B------:R-:W-:Y:S01]  /*3330*/  FMUL.FTZ R101, R159, R144 ;  /* 0x000000909f657220 */ /* 0x000fe20000410000 */
[----:B------:R-:W-:Y:S01]  /*3340*/  FADD.FTZ R104, R104, -R141 ;  /* 0x8000008d68687221 */ /* 0x000fe20000010000 */
[----:B------:R-:W-:Y:S01]  /*3350*/  PRMT R167, R167, 0x5410, R164 ;  /* 0x00005410a7a77816 */ /* 0x000fe200000000a4 */
[----:B------:R-:W-:Y:S01]  /*3360*/  FMUL.FTZ R165, R96, R140 ;  /* 0x0000008c60a57220 */ /* 0x000fe20000410000 */
[----:B0-----:R-:W-:Y:S01]  /*3370*/  PRMT R191, R155, 0x5410, R152 ;  /* 0x000054109bbf7816 */ /* 0x001fe20000000098 */
[----:B------:R0:W-:Y:S01]  /*3380*/  F2F.BF16.F32 R163, R88 ;  /* 0x0000005800a37304 */ /* 0x0001e20000202000 */
[----:B-1----:R-:W-:Y:S01]  /*3390*/  FMUL.FTZ R89, R159, R160 ;  /* 0x000000a09f597220 */ /* 0x002fe20000410000 */
[----:B------:R-:W1:Y:S01]  /*33a0*/  LDC.64 R154, c[0x0][0x468] ;  /* 0x00011a00ff9a7b82 */ /* 0x000e620000000a00 */
[-C--:B------:R-:W-:Y:S01]  /*33b0*/  FMUL.FTZ R164, R105, R140.reuse ;  /* 0x0000008c69a47220 */ /* 0x080fe20000410000 */
[-C--:B------:R-:W-:Y:S01]  /*33c0*/  FMUL.FTZ R141, R101, R140.reuse ;  /* 0x0000008c658d7220 */ /* 0x080fe20000410000 */
[----:B------:R-:W-:Y:S01]  /*33d0*/  FMUL.FTZ R160, R89, R140 ;  /* 0x0000008c59a07220 */ /* 0x000fe20000410000 */
[----:B------:R-:W-:-:S02]  /*33e0*/  FMUL.FTZ R104, R159, R104 ;  /* 0x000000689f687220 */ /* 0x000fc40000410000 */
[----:B------:R-:W-:Y:S01]  /*33f0*/  F2F.BF16.F32 R170, R170 ;  /* 0x000000aa00aa7304 */ /* 0x000fe20000202000 */
[----:B0-----:R-:W-:-:S04]  /*3400*/  FADD.FTZ R88, R190, -R161 ;  /* 0x800000a1be587221 */ /* 0x001fc80000010000 */
[----:B------:R-:W-:-:S03]  /*3410*/  FMUL.FTZ R88, R159, R88 ;  /* 0x000000589f587220 */ /* 0x000fc60000410000 */
[----:B------:R0:W-:Y:S01]  /*3420*/  F2F.BF16.F32 R147, R97 ;  /* 0x0000006100937304 */ /* 0x0001e20000202000 */
[----:B------:R-:W-:-:S07]  /*3430*/  FMUL.FTZ R161, R88, R140 ;  /* 0x0000008c58a17220 */ /* 0x000fce0000410000 */
[----:B------:R3:W-:Y:S01]  /*3440*/  F2F.BF16.F32 R193, R151 ;  /* 0x0000009700c17304 */ /* 0x0007e20000202000 */
[----:B0-----:R-:W-:Y:S01]  /*3450*/  FMUL.FTZ R97, R159, R172 ;  /* 0x000000ac9f617220 */ /* 0x001fe20000410000 */
[----:B------:R-:W-:-:S03]  /*3460*/  FMUL.FTZ R159, R104, R140 ;  /* 0x0000008c689f7220 */ /* 0x000fc60000410000 */
[----:B------:R-:W-:-:S03]  /*3470*/  FMUL.FTZ R158, R97, R140 ;  /* 0x0000008c619e7220 */ /* 0x000fc60000410000 */
[----:B------:R-:W-:Y:S01]  /*3480*/  F2F.BF16.F32 R148, R148 ;  /* 0x0000009400947304 */ /* 0x000fe20000202000 */
[----:B---3--:R-:W-:-:S07]  /*3490*/  FMUL.FTZ R151, R107, R140 ;  /* 0x0000008c6b977220 */ /* 0x008fce0000410000 */
[----:B------:R-:W0:Y:S08]  /*34a0*/  F2F.BF16.F32 R153, R146 ;  /* 0x0000009200997304 */ /* 0x000e300000202000 */
[----:B------:R-:W-:Y:S01]  /*34b0*/  F2F.BF16.F32 R160, R160 ;  /* 0x000000a000a07304 */ /* 0x000fe20000202000 */
[----:B0-----:R-:W-:-:S07]  /*34c0*/  PRMT R197, R148, 0x5410, R153 ;  /* 0x0000541094c57816 */ /* 0x001fce0000000099 */
[----:B------:R-:W0:Y:S08]  /*34d0*/  F2F.BF16.F32 R150, R150 ;  /* 0x0000009600967304 */ /* 0x000e300000202000 */
[----:B------:R-:W-:Y:S01]  /*34e0*/  F2F.BF16.F32 R151, R151 ;  /* 0x0000009700977304 */ /* 0x000fe20000202000 */
[----:B0-----:R-:W-:-:S07]  /*34f0*/  PRMT R189, R145, 0x5410, R150 ;  /* 0x0000541091bd7816 */ /* 0x001fce0000000096 */
[----:B------:R0:W3:Y:S08]  /*3500*/  F2F.BF16.F32 R144, R143 ;  /* 0x0000008f00907304 */ /* 0x0000f00000202000 */
[----:B------:R-:W-:Y:S01]  /*3510*/  F2F.BF16.F32 R149, R149 ;  /* 0x0000009500957304 */ /* 0x000fe20000202000 */
[----:B0-----:R-:W-:-:S05]  /*3520*/  IMAD.WIDE.U32 R142, R170, 0x10000, RZ ;  /* 0x00010000aa8e7825 */ /* 0x001fca00078e00ff */
[----:B------:R-:W-:Y:S01]  /*3530*/  LOP3.LUT R153, R167, R143, RZ, 0xfc, !PT ;  /* 0x0000008fa7997212 */ /* 0x000fe200078efcff */
[----:B--2---:R-:W-:Y:S01]  /*3540*/  IMAD.WIDE.U32 R166, R169, 0x10, R156 ;  /* 0x00000010a9a67825 */ /* 0x004fe200078e009c */
[----:B------:R-:W-:Y:S01]  /*3550*/  F2F.BF16.F32 R168, R168 ;  /* 0x000000a800a87304 */ /* 0x000fe20000202000 */
[----:B------:R-:W-:Y:S02]  /*3560*/  LOP3.LUT R152, R142, R185, RZ, 0xfc, !PT ;  /* 0x000000b98e987212 */ /* 0x000fe400078efcff */
[----:B------:R-:W-:Y:S01]  /*3570*/  IMAD.WIDE.U32 R142, R160, 0x10000, RZ ;  /* 0x00010000a08e7825 */ /* 0x000fe200078e00ff */
[----:B---3--:R-:W-:-:S03]  /*3580*/  PRMT R199, R144, 0x5410, R151 ;  /* 0x0000541090c77816 */ /* 0x008fc60000000097 */
[----:B------:R-:W-:Y:S01]  /*3590*/  IMAD.WIDE.U32 R144, R162, 0x10000, RZ ;  /* 0x00010000a2907825 */ /* 0x000fe200078e00ff */
[----:B------:R-:W0:Y:S03]  /*35a0*/  F2F.BF16.F32 R195, R195 ;  /* 0x000000c300c37304 */ /* 0x000e260000202000 */
[----:B------:R-:W-:Y:S01]  /*35b0*/  IMAD.WIDE.U32 R184, R183, 0x10, R156 ;  /* 0x00000010b7b87825 */ /* 0x000fe200078e009c */
[----:B------:R-:W-:-:S03]  /*35c0*/  LOP3.LUT R150, R144, R163, RZ, 0xfc, !PT ;  /* 0x000000a390967212 */ /* 0x000fc600078efcff */
[----:B-1----:R-:W-:Y:S01]  /*35d0*/  IMAD.WIDE.U32 R182, R183, 0x8, R154 ;  /* 0x00000008b7b67825 */ /* 0x002fe200078e009a */
[----:B------:R-:W1:Y:S01]  /*35e0*/  F2F.BF16.F32 R161, R161 ;  /* 0x000000a100a17304 */ /* 0x000e620000202000 */
[----:B------:R2:W-:Y:S02]  /*35f0*/  STG.E.128 desc[UR8][R184.64], R80 ;  /* 0x00000050b8007986 */ /* 0x0005e4000c101d08 */
[----:B------:R-:W-:Y:S02]  /*3600*/  IMAD.WIDE.U32 R162, R173, 0x10, R156 ;  /* 0x00000010ada27825 */ /* 0x000fe400078e009c */
[----:B------:R3:W-:Y:S01]  /*3610*/  STG.E.64 desc[UR8][R182.64], R152 ;  /* 0x00000098b6007986 */ /* 0x0007e2000c101b08 */
[----:B0-----:R-:W-:Y:S02]  /*3620*/  PRMT R195, R168, 0x5410, R195 ;  /* 0x00005410a8c37816 */ /* 0x001fe400000000c3 */
[----:B------:R-:W0:Y:S01]  /*3630*/  F2F.BF16.F32 R158, R158 ;  /* 0x0000009e009e7304 */ /* 0x000e220000202000 */
[----:B------:R-:W-:Y:S01]  /*3640*/  IMAD.WIDE.U32 R168, R169, 0x8, R154 ;  /* 0x00000008a9a87825 */ /* 0x000fe200078e009a */
[----:B------:R3:W-:Y:S01]  /*3650*/  STG.E.128 desc[UR8][R166.64], R84 ;  /* 0x00000054a6007986 */ /* 0x0007e2000c101d08 */
[----:B------:R-:W-:-:S02]  /*3660*/  LOP3.LUT R151, R195, R145, RZ, 0xfc, !PT ;  /* 0x00000091c3977212 */ /* 0x000fc400078efcff */
[----:B------:R-:W-:Y:S01]  /*3670*/  IMAD.WIDE.U32 R172, R173, 0x8, R154 ;  /* 0x00000008adac7825 */ /* 0x000fe200078e009a */
[----:B-1----:R-:W-:Y:S02]  /*3680*/  LOP3.LUT R148, R142, R161, RZ, 0xfc, !PT ;  /* 0x000000a18e947212 */ /* 0x002fe400078efcff */
[----:B------:R1:W4:Y:S01]  /*3690*/  F2F.BF16.F32 R146, R141 ;  /* 0x0000008d00927304 */ /* 0x0003220000202000 */
[C---:B------:R-:W-:Y:S01]  /*36a0*/  IMAD.WIDE.U32 R160, R179.reuse, 0x10, R156 ;  /* 0x00000010b3a07825 */ /* 0x040fe200078e009c */
[----:B------:R3:W-:Y:S03]  /*36b0*/  STG.E.64 desc[UR8][R168.64], R150 ;  /* 0x00000096a8007986 */ /* 0x0007e6000c101b08 */
[----:B--2---:R-:W-:-:S03]  /*36c0*/  IMAD.WIDE.U32 R80, R179, 0x8, R154 ;  /* 0x00000008b3507825 */ /* 0x004fc600078e009a */
[----:B------:R-:W2:Y:S01]  /*36d0*/  F2F.BF16.F32 R165, R165 ;  /* 0x000000a500a57304 */ /* 0x000ea20000202000 */
[----:B-1----:R-:W-:Y:S01]  /*36e0*/  IMAD.WIDE.U32 R140, R149, 0x10000, RZ ;  /* 0x00010000958c7825 */ /* 0x002fe200078e00ff */
[----:B------:R-:W-:-:S03]  /*36f0*/  LOP3.LUT R149, R187, R143, RZ, 0xfc, !PT ;  /* 0x0000008fbb957212 */ /* 0x000fc600078efcff */
[----:B0-----:R-:W-:Y:S01]  /*3700*/  IMAD.WIDE.U32 R142, R158, 0x10000, RZ ;  /* 0x000100009e8e7825 */ /* 0x001fe200078e00ff */
[----:B------:R-:W-:Y:S02]  /*3710*/  LOP3.LUT R140, R140, R147, RZ, 0xfc, !PT ;  /* 0x000000938c8c7212 */ /* 0x000fe400078efcff */
[----:B------:R-:W0:Y:S01]  /*3720*/  F2F.BF16.F32 R164, R164 ;  /* 0x000000a400a47304 */ /* 0x000e220000202000 */
[----:B----4-:R-:W-:Y:S01]  /*3730*/  IMAD.WIDE.U32 R144, R146, 0x10000, RZ ;  /* 0x0001000092907825 */ /* 0x010fe200078e00ff */
[----:B------:R-:W-:Y:S02]  /*3740*/  LOP3.LUT R141, R189, R141, RZ, 0xfc, !PT ;  /* 0x0000008dbd8d7212 */ /* 0x000fe400078efcff */
[----:B------:R-:W-:Y:S01]  /*3750*/  LOP3.LUT R143, R191, R143, RZ, 0xfc, !PT ;  /* 0x0000008fbf8f7212 */ /* 0x000fe200078efcff */
[----:B------:R-:W-:Y:S01]  /*3760*/  IMAD.WIDE.U32 R82, R177, 0x8, R154 ;  /* 0x00000008b1527825 */ /* 0x000fe200078e009a */
[----:B------:R-:W-:Y:S02]  /*3770*/  LOP3.LUT R145, R197, R145, RZ, 0xfc, !PT ;  /* 0x00000091c5917212 */ /* 0x000fe400078efcff */
[----:B------:R-:W1:Y:S01]  /*3780*/  F2F.BF16.F32 R159, R159 ;  /* 0x0000009f009f7304 */ /* 0x000e620000202000 */
[----:B--2---:R-:W-:-:S02]  /*3790*/  LOP3.LUT R142, R142, R165, RZ, 0xfc, !PT ;  /* 0x000000a58e8e7212 */ /* 0x004fc400078efcff */
[----:B------:R-:W-:Y:S01]  /*37a0*/  LOP3.LUT R144, R144, R193, RZ, 0xfc, !PT ;  /* 0x000000c190907212 */ /* 0x000fe200078efcff */
[----:B0-----:R-:W-:-:S04]  /*37b0*/  IMAD.WIDE.U32 R146, R164, 0x10000, RZ ;  /* 0x00010000a4927825 */ /* 0x001fc800078e00ff */
[----:B------:R-:W-:Y:S01]  /*37c0*/  IMAD.WIDE.U32 R164, R171, 0x10, R156 ;  /* 0x00000010aba47825 */ /* 0x000fe200078e009c */
[----:B------:R-:W-:-:S03]  /*37d0*/  LOP3.LUT R147, R199, R147, RZ, 0xfc, !PT ;  /* 0x00000093c7937212 */ /* 0x000fc600078efcff */
[----:B------:R-:W-:Y:S01]  /*37e0*/  IMAD.WIDE.U32 R170, R171, 0x8, R154 ;  /* 0x00000008abaa7825 */ /* 0x000fe200078e009a */
[----:B-1----:R-:W-:Y:S01]  /*37f0*/  LOP3.LUT R146, R146, R159, RZ, 0xfc, !PT ;  /* 0x0000009f92927212 */ /* 0x002fe200078efcff */
[----:B------:R3:W-:Y:S02]  /*3800*/  STG.E.128 desc[UR8][R164.64], R88 ;  /* 0x00000058a4007986 */ /* 0x0007e4000c101d08 */
[--C-:B------:R-:W-:Y:S02]  /*3810*/  IMAD.WIDE.U32 R158, R177, 0x10, R156.reuse ;  /* 0x00000010b19e7825 */ /* 0x100fe400078e009c */
[----:B------:R3:W-:Y:S02]  /*3820*/  STG.E.64 desc[UR8][R170.64], R148 ;  /* 0x00000094aa007986 */ /* 0x0007e4000c101b08 */
[C---:B------:R-:W-:Y:S02]  /*3830*/  IMAD.WIDE.U32 R156, R181.reuse, 0x10, R156 ;  /* 0x00000010b59c7825 */ /* 0x040fe400078e009c */
[----:B------:R3:W-:Y:S02]  /*3840*/  STG.E.128 desc[UR8][R162.64], R92 ;  /* 0x0000005ca2007986 */ /* 0x0007e4000c101d08 */
[----:B------:R-:W-:-:S02]  /*3850*/  IMAD.WIDE.U32 R154, R181, 0x8, R154 ;  /* 0x00000008b59a7825 */ /* 0x000fc400078e009a */
[----:B------:R3:W-:Y:S04]  /*3860*/  STG.E.64 desc[UR8][R172.64], R140 ;  /* 0x0000008cac007986 */ /* 0x0007e8000c101b08 */
[----:B------:R3:W-:Y:S04]  /*3870*/  STG.E.128 desc[UR8][R160.64], R96 ;  /* 0x00000060a0007986 */ /* 0x0007e8000c101d08 */
[----:B------:R3:W-:Y:S04]  /*3880*/  STG.E.64 desc[UR8][R80.64], R142 ;  /* 0x0000008e50007986 */ /* 0x0007e8000c101b08 */
[----:B------:R3:W-:Y:S04]  /*3890*/  STG.E.128 desc[UR8][R158.64], R100 ;  /* 0x000000649e007986 */ /* 0x0007e8000c101d08 */
[----:B------:R3:W-:Y:S04]  /*38a0*/  STG.E.64 desc[UR8][R82.64], R144 ;  /* 0x0000009052007986 */ /* 0x0007e8000c101b08 */
[----:B------:R3:W-:Y:S04]  /*38b0*/  STG.E.128 desc[UR8][R156.64], R104 ;  /* 0x000000689c007986 */ /* 0x0007e8000c101d08 */
[----:B------:R3:W-:Y:S01]  /*38c0*/  STG.E.64 desc[UR8][R154.64], R146 ;  /* 0x000000929a007986 */ /* 0x0007e2000c101b08 */
[----:B------:R-:W-:Y:S05]  /*38d0*/  BRA `(.L_x_4034) ;  /* 0x0000001800047947 */ /* 0x000fea0003800000 */
.L_x_4032:
        /* <DEDUP_REMOVED lines=9> */
[----:B------:R-:W-:Y:S01]  /*3970*/  FADD.FTZ R168, R168, -R87 ;  /* 0x80000057a8a87221 */ /* 0x000fe20000010000 */
[----:B------:R-:W-:Y:S01]  /*3980*/  FADD.FTZ R167, R194, -R167 ;  /* 0x800000a7c2a77221 */ /* 0x000fe20000010000 */
[C---:B------:R-:W-:Y:S01]  /*3990*/  FFMA.FTZ R81, R159.reuse, R81, R52 ;  /* 0x000000519f517223 */ /* 0x040fe20000010034 */
[----:B------:R-:W-:Y:S01]  /*39a0*/  FFMA.FTZ R85, R159, R85, R54 ;  /* 0x000000559f557223 */ /* 0x000fe20000010036 */
[-CC-:B------:R-:W-:Y:S01]  /*39b0*/  FFMA.FTZ R161, R161, R154.reuse, R199.reuse ;  /* 0x0000009aa1a17223 */ /* 0x180fe200000100c7 */
[----:B------:R-:W-:Y:S01]  /*39c0*/  FFMA.FTZ R162, R162, R154, R199 ;  /* 0x0000009aa2a27223 */ /* 0x000fe200000100c7 */
[-C--:B------:R-:W-:Y:S01]  /*39d0*/  FMUL.FTZ R81, R81, R140.reuse ;  /* 0x0000008c51517220 */ /* 0x080fe20000410000 */
[----:B------:R-:W-:Y:S01]  /*39e0*/  FMUL.FTZ R80, R85, R140 ;  /* 0x0000008c55507220 */ /* 0x000fe20000410000 */
[----:B------:R-:W-:Y:S01]  /*39f0*/  FFMA.FTZ R85, R159, R168, R55 ;  /* 0x000000a89f557223 */ /* 0x000fe20000010037 */
[----:B------:R-:W-:Y:S01]  /*3a00*/  FADD.FTZ R162, R195, -R162 ;  /* 0x800000a2c3a27221 */ /* 0x000fe20000010000 */
[----:B------:R0:W-:Y:S01]  /*3a10*/  F2F.BF16.F32 R82, R81 ;  /* 0x0000005100527304 */ /* 0x0001e20000202000 */
[-CC-:B------:R-:W-:Y:S01]  /*3a20*/  FFMA.FTZ R160, R160, R154.reuse, R199.reuse ;  /* 0x0000009aa0a07223 */ /* 0x180fe200000100c7 */
[----:B------:R-:W-:Y:S01]  /*3a30*/  FFMA.FTZ R156, R156, R154, R199 ;  /* 0x0000009a9c9c7223 */ /* 0x000fe200000100c7 */
[----:B------:R-:W-:Y:S01]  /*3a40*/  FFMA.FTZ R87, R159, R162, R59 ;  /* 0x000000a29f577223 */ /* 0x000fe2000001003b */
[--C-:B------:R-:W-:Y:S01]  /*3a50*/  FFMA.FTZ R149, R149, R154, R199.reuse ;  /* 0x0000009a95957223 */ /* 0x100fe200000100c7 */
[----:B------:R-:W-:Y:S01]  /*3a60*/  FADD.FTZ R160, R193, -R160 ;  /* 0x800000a0c1a07221 */ /* 0x000fe20000010000 */
[----:B------:R-:W-:Y:S01]  /*3a70*/  FADD.FTZ R156, R191, -R156 ;  /* 0x8000009cbf9c7221 */ /* 0x000fe20000010000 */
[----:B------:R-:W-:Y:S01]  /*3a80*/  FMUL.FTZ R87, R87, R140 ;  /* 0x0000008c57577220 */ /* 0x000fe20000410000 */
[----:B------:R-:W-:Y:S01]  /*3a90*/  FFMA.FTZ R150, R150, R154, R199 ;  /* 0x0000009a96967223 */ /* 0x000fe200000100c7 */
[----:B0-----:R-:W-:Y:S01]  /*3aa0*/  FMUL.FTZ R81, R85, R140 ;  /* 0x0000008c55517220 */ /* 0x001fe20000410000 */
[C---:B------:R-:W-:Y:S01]  /*3ab0*/  FFMA.FTZ R85, R159.reuse, R167, R56 ;  /* 0x000000a79f557223 */ /* 0x040fe20000010038 */
[----:B------:R0:W-:Y:S01]  /*3ac0*/  F2F.BF16.F32 R92, R87 ;  /* 0x00000057005c7304 */ /* 0x0001e20000202000 */
[----:B------:R-:W-:Y:S01]  /*3ad0*/  FFMA.FTZ R89, R159, R160, R61 ;  /* 0x000000a09f597223 */ /* 0x000fe2000001003d */
[--C-:B------:R-:W-:Y:S01]  /*3ae0*/  FFMA.FTZ R100, R100, R154, R199.reuse ;  /* 0x0000009a64647223 */ /* 0x100fe200000100c7 */
[-C--:B------:R-:W-:Y:S01]  /*3af0*/  FMUL.FTZ R85, R85, R140.reuse ;  /* 0x0000008c55557220 */ /* 0x080fe20000410000 */
[----:B------:R-:W-:Y:S01]  /*3b00*/  FADD.FTZ R150, R189, -R150 ;  /* 0x80000096bd967221 */ /* 0x000fe20000010000 */
[----:B------:R-:W-:Y:S01]  /*3b10*/  FMUL.FTZ R89, R89, R140 ;  /* 0x0000008c59597220 */ /* 0x000fe20000410000 */
[----:B------:R-:W-:Y:S01]  /*3b20*/  FADD.FTZ R100, R187, -R100 ;  /* 0x80000064bb647221 */ /* 0x000fe20000010000 */
[----:B------:R-:W-:Y:S01]  /*3b30*/  FFMA.FTZ R145, R145, R154, R199 ;  /* 0x0000009a91917223 */ /* 0x000fe200000100c7 */
[----:B------:R1:W-:Y:S01]  /*3b40*/  F2F.BF16.F32 R86, R85 ;  /* 0x0000005500567304 */ /* 0x0003e20000202000 */
[----:B0-----:R-:W-:Y:S01]  /*3b50*/  FFMA.FTZ R87, R159, R156, R63 ;  /* 0x0000009c9f577223 */ /* 0x001fe2000001003f */
[-CC-:B------:R-:W-:Y:S01]  /*3b60*/  FFMA.FTZ R83, R182, R154.reuse, R199.reuse ;  /* 0x0000009ab6537223 */ /* 0x180fe200000100c7 */
[-CC-:B------:R-:W-:Y:S01]  /*3b70*/  FFMA.FTZ R153, R153, R154.reuse, R199.reuse ;  /* 0x0000009a99997223 */ /* 0x180fe200000100c7 */
[----:B------:R-:W-:Y:S01]  /*3b80*/  FFMA.FTZ R164, R164, R154, R199 ;  /* 0x0000009aa4a47223 */ /* 0x000fe200000100c7 */
[----:B------:R-:W-:Y:S01]  /*3b90*/  FMUL.FTZ R87, R87, R140 ;  /* 0x0000008c57577220 */ /* 0x000fe20000410000 */
[----:B------:R-:W-:Y:S01]  /*3ba0*/  FADD.FTZ R178, R178, -R83 ;  /* 0x80000053b2b27221 */ /* 0x000fe20000010000 */
[----:B------:R-:W-:Y:S01]  /*3bb0*/  FFMA.FTZ R157, R157, R154, R199 ;  /* 0x0000009a9d9d7223 */ /* 0x000fe200000100c7 */
[----:B------:R0:W-:Y:S01]  /*3bc0*/  F2F.BF16.F32 R90, R89 ;  /* 0x00000059005a7304 */ /* 0x0001e20000202000 */
[----:B-1----:R-:W-:Y:S01]  /*3bd0*/  FADD.FTZ R85, R190, -R161 ;  /* 0x800000a1be557221 */ /* 0x002fe20000010000 */
[----:B------:R-:W-:Y:S01]  /*3be0*/  FFMA.FTZ R83, R159, R178, R53 ;  /* 0x000000b29f537223 */ /* 0x000fe20000010035 */
[----:B------:R-:W-:Y:S01]  /*3bf0*/  FFMA.FTZ R151, R151, R154, R199 ;  /* 0x0000009a97977223 */ /* 0x000fe200000100c7 */
[----:B------:R-:W-:Y:S01]  /*3c00*/  FADD.FTZ R164, R197, -R164 ;  /* 0x800000a4c5a47221 */ /* 0x000fe20000010000 */
[----:B------:R-:W-:Y:S01]  /*3c10*/  FFMA.FTZ R85, R159, R85, R60 ;  /* 0x000000559f557223 */ /* 0x000fe2000001003c */
[-C--:B------:R-:W-:Y:S01]  /*3c20*/  FMUL.FTZ R83, R83, R140.reuse ;  /* 0x0000008c53537220 */ /* 0x080fe20000410000 */
[----:B------:R-:W-:Y:S01]  /*3c30*/  FADD.FTZ R91, R188, -R157 ;  /* 0x8000009dbc5b7221 */ /* 0x000fe20000010000 */
[----:B------:R1:W-:Y:S01]  /*3c40*/  F2F.BF16.F32 R94, R87 ;  /* 0x00000057005e7304 */ /* 0x0003e20000202000 */
[----:B------:R-:W-:Y:S01]  /*3c50*/  FMUL.FTZ R85, R85, R140 ;  /* 0x0000008c55557220 */ /* 0x000fe20000410000 */
[----:B0-----:R-:W-:Y:S01]  /*3c60*/  FFMA.FTZ R89, R159, R150, R65 ;  /* 0x000000969f597223 */ /* 0x001fe20000010041 */
[-CC-:B------:R-:W-:Y:S01]  /*3c70*/  FFMA.FTZ R163, R163, R154.reuse, R199.reuse ;  /* 0x0000009aa3a37223 */ /* 0x180fe200000100c7 */
[----:B------:R-:W-:Y:S01]  /*3c80*/  FFMA.FTZ R148, R148, R154, R199 ;  /* 0x0000009a94947223 */ /* 0x000fe200000100c7 */
[----:B------:R-:W-:Y:S01]  /*3c90*/  FFMA.FTZ R91, R159, R91, R62 ;  /* 0x0000005b9f5b7223 */ /* 0x000fe2000001003e */
[----:B------:R-:W-:Y:S01]  /*3ca0*/  FMUL.FTZ R89, R89, R140 ;  /* 0x0000008c59597220 */ /* 0x000fe20000410000 */
[----:B------:R-:W-:Y:S01]  /*3cb0*/  FADD.FTZ R163, R192, -R163 ;  /* 0x800000a3c0a37221 */ /* 0x000fe20000010000 */
[----:B------:R0:W-:Y:S01]  /*3cc0*/  F2F.BF16.F32 R93, R85 ;  /* 0x00000055005d7304 */ /* 0x0001e20000202000 */
[----:B-1----:R-:W-:Y:S01]  /*3cd0*/  FFMA.FTZ R87, R159, R100, R67 ;  /* 0x000000649f577223 */ /* 0x002fe20000010043 */
[--C-:B------:R-:W-:Y:S01]  /*3ce0*/  FFMA.FTZ R100, R96, R154, R199.reuse ;  /* 0x0000009a60647223 */ /* 0x100fe200000100c7 */
[----:B------:R-:W-:Y:S01]  /*3cf0*/  FADD.FTZ R148, R103, -R148 ;  /* 0x8000009467947221 */ /* 0x000fe20000010000 */
[-C--:B------:R-:W-:Y:S01]  /*3d00*/  FMUL.FTZ R91, R91, R140.reuse ;  /* 0x0000008c5b5b7220 */ /* 0x080fe20000410000 */
[----:B------:R-:W-:Y:S01]  /*3d10*/  FMUL.FTZ R87, R87, R140 ;  /* 0x0000008c57577220 */ /* 0x000fe20000410000 */
[----:B------:R-:W-:Y:S01]  /*3d20*/  FADD.FTZ R100, R165, -R100 ;  /* 0x80000064a5647221 */ /* 0x000fe20000010000 */
[----:B------:R-:W-:Y:S01]  /*3d30*/  FFMA.FTZ R106, R106, R154, R199 ;  /* 0x0000009a6a6a7223 */ /* 0x000fe200000100c7 */
[----:B------:R1:W-:Y:S01]  /*3d40*/  F2F.BF16.F32 R97, R89 ;  /* 0x0000005900617304 */ /* 0x0003e20000202000 */
[----:B0-----:R-:W-:Y:S01]  /*3d50*/  FADD.FTZ R85, R186, -R149 ;  /* 0x80000095ba557221 */ /* 0x001fe20000010000 */
[----:B------:R-:W-:Y:S01]  /*3d60*/  FFMA.FTZ R103, R159, R148, R75 ;  /* 0x000000949f677223 */ /* 0x000fe2000001004b */
[-CC-:B------:R-:W-:Y:S01]  /*3d70*/  FFMA.FTZ R147, R147, R154.reuse, R199.reuse ;  /* 0x0000009a93937223 */ /* 0x180fe200000100c7 */
[--C-:B------:R-:W-:Y:S01]  /*3d80*/  FFMA.FTZ R141, R141, R154, R199.reuse ;  /* 0x0000009a8d8d7223 */ /* 0x100fe200000100c7 */
[----:B------:R-:W-:Y:S01]  /*3d90*/  FFMA.FTZ R85, R159, R85, R64 ;  /* 0x000000559f557223 */ /* 0x000fe20000010040 */
[----:B------:R-:W-:Y:S01]  /*3da0*/  FMUL.FTZ R103, R103, R140 ;  /* 0x0000008c67677220 */ /* 0x000fe20000410000 */
[----:B------:R-:W-:Y:S01]  /*3db0*/  FFMA.FTZ R142, R142, R154, R199 ;  /* 0x0000009a8e8e7223 */ /* 0x000fe200000100c7 */
[----:B------:R0:W-:Y:S01]  /*3dc0*/  F2F.BF16.F32 R96, R87 ;  /* 0x0000005700607304 */ /* 0x0001e20000202000 */
[----:B------:R-:W-:Y:S01]  /*3dd0*/  FMUL.FTZ R85, R85, R140 ;  /* 0x0000008c55557220 */ /* 0x000fe20000410000 */
[----:B-1----:R-:W-:Y:S01]  /*3de0*/  FFMA.FTZ R89, R159, R100, R69 ;  /* 0x000000649f597223 */ /* 0x002fe20000010045 */
[----:B------:R-:W-:Y:S01]  /*3df0*/  FFMA.FTZ R100, R98, R154, R199 ;  /* 0x0000009a62647223 */ /* 0x000fe200000100c7 */
[----:B------:R-:W-:Y:S01]  /*3e00*/  FADD.FTZ R147, R184, -R147 ;  /* 0x80000093b8937221 */ /* 0x000fe20000010000 */
[----:B------:R-:W-:Y:S01]  /*3e10*/  FADD.FTZ R141, R104, -R141 ;  /* 0x8000008d688d7221 */ /* 0x000fe20000010000 */
[----:B------:R-:W-:Y:S01]  /*3e20*/  FMUL.FTZ R89, R89, R140 ;  /* 0x0000008c59597220 */ /* 0x000fe20000410000 */
[----:B------:R-:W-:Y:S01]  /*3e30*/  FADD.FTZ R100, R155, -R100 ;  /* 0x800000649b647221 */ /* 0x000fe20000010000 */
[----:B------:R1:W-:Y:S01]  /*3e40*/  F2F.BF16.F32 R95, R85 ;  /* 0x00000055005f7304 */ /* 0x0003e20000202000 */
[----:B------:R-:W-:Y:S01]  /*3e50*/  FADD.FTZ R142, R105, -R142 ;  /* 0x8000008e698e7221 */ /* 0x000fe20000010000 */
[C---:B------:R-:W-:Y:S01]  /*3e60*/  FFMA.FTZ R147, R159.reuse, R147, R66 ;  /* 0x000000939f937223 */ /* 0x040fe20000010042 */
[----:B0-----:R-:W-:-:S03]  /*3e70*/  FFMA.FTZ R87, R159, R100, R71 ;  /* 0x000000649f577223 */ /* 0x001fc60000010047 */
[-C--:B------:R-:W-:Y:S01]  /*3e80*/  FMUL.FTZ R147, R147, R140.reuse ;  /* 0x0000008c93937220 */ /* 0x080fe20000410000 */
[----:B------:R-:W-:Y:S01]  /*3e90*/  FMUL.FTZ R87, R87, R140 ;  /* 0x0000008c57577220 */ /* 0x000fe20000410000 */
[----:B------:R0:W-:Y:S01]  /*3ea0*/  F2F.BF16.F32 R98, R89 ;  /* 0x0000005900627304 */ /* 0x0001e20000202000 */
[----:B-1----:R-:W-:Y:S01]  /*3eb0*/  FADD.FTZ R85, R166, -R145 ;  /* 0x80000091a6557221 */ /* 0x002fe20000010000 */
[----:B------:R-:W-:-:S03]  /*3ec0*/  FFMA.FTZ R145, R99, R154, R199 ;  /* 0x0000009a63917223 */ /* 0x000fc600000100c7 */
[----:B------:R-:W-:Y:S01]  /*3ed0*/  FFMA.FTZ R85, R159, R85, R68 ;  /* 0x000000559f557223 */ /* 0x000fe20000010044 */
[----:B------:R-:W-:Y:S02]  /*3ee0*/  FADD.FTZ R145, R158, -R145 ;  /* 0x800000919e917221 */ /* 0x000fe40000010000 */
[----:B------:R1:W-:Y:S01]  /*3ef0*/  F2F.BF16.F32 R84, R83 ;  /* 0x0000005300547304 */ /* 0x0003e20000202000 */
[----:B------:R-:W-:Y:S01]  /*3f00*/  FMUL.FTZ R85, R85, R140 ;  /* 0x0000008c55557220 */ /* 0x000fe20000410000 */
[----:B0-----:R-:W-:Y:S01]  /*3f10*/  FADD.FTZ R89, R102, -R151 ;  /* 0x8000009766597221 */ /* 0x001fe20000010000 */
[-CC-:B------:R-:W-:Y:S01]  /*3f20*/  FFMA.FTZ R102, R107, R154.reuse, R199.reuse ;  /* 0x0000009a6b667223 */ /* 0x180fe200000100c7 */
[----:B------:R-:W-:Y:S01]  /*3f30*/  FFMA.FTZ R107, R146, R154, R199 ;  /* 0x0000009a926b7223 */ /* 0x000fe200000100c7 */
[C---:B------:R-:W-:Y:S01]  /*3f40*/  FFMA.FTZ R145, R159.reuse, R145, R70 ;  /* 0x000000919f917223 */ /* 0x040fe20000010046 */
[C---:B------:R-:W-:Y:S02]  /*3f50*/  FFMA.FTZ R89, R159.reuse, R89, R74 ;  /* 0x000000599f597223 */ /* 0x040fe4000001004a */
[----:B------:R0:W-:Y:S01]  /*3f60*/  F2F.BF16.F32 R99, R85 ;  /* 0x0000005500637304 */ /* 0x0001e20000202000 */
[----:B-1----:R-:W-:Y:S01]  /*3f70*/  FFMA.FTZ R83, R159, R164, R57 ;  /* 0x000000a49f537223 */ /* 0x002fe20000010039 */
[----:B------:R-:W-:Y:S01]  /*3f80*/  FADD.FTZ R144, R144, -R107 ;  /* 0x8000006b90907221 */ /* 0x000fe20000010000 */
[-C--:B------:R-:W-:Y:S01]  /*3f90*/  FMUL.FTZ R89, R89, R140.reuse ;  /* 0x0000008c59597220 */ /* 0x080fe20000410000 */
[-C--:B------:R-:W-:Y:S01]  /*3fa0*/  FMUL.FTZ R145, R145, R140.reuse ;  /* 0x0000008c91917220 */ /* 0x080fe20000410000 */
[----:B------:R-:W-:Y:S01]  /*3fb0*/  FMUL.FTZ R88, R83, R140 ;  /* 0x0000008c53587220 */ /* 0x000fe20000410000 */
[----:B------:R-:W-:-:S02]  /*3fc0*/  FFMA.FTZ R83, R159, R163, R58 ;  /* 0x000000a39f537223 */ /* 0x000fc4000001003a */
[----:B------:R-:W-:Y:S01]  /*3fd0*/  F2F.BF16.F32 R80, R80 ;  /* 0x0000005000507304 */ /* 0x000fe20000202000 */
[----:B0-----:R-:W-:Y:S01]  /*3fe0*/  FADD.FTZ R85, R152, -R153 ;  /* 0x8000009998557221 */ /* 0x001fe20000010000 */
[----:B------:R-:W-:-:S03]  /*3ff0*/  FMUL.FTZ R83, R83, R140 ;  /* 0x0000008c53537220 */ /* 0x000fc60000410000 */
[----:B------:R-:W-:-:S03]  /*4000*/  FFMA.FTZ R85, R159, R85, R72 ;  /* 0x000000559f557223 */ /* 0x000fc60000010048 */
[----:B------:R-:W0:Y:S01]  /*4010*/  F2F.BF16.F32 R81, R81 ;  /* 0x0000005100517304 */ /* 0x000e220000202000 */
[----:B------:R-:W-:-:S07]  /*4020*/  FMUL.FTZ R85, R85, R140 ;  /* 0x0000008c55557220 */ /* 0x000fce0000410000 */
[----:B------:R1:W-:Y:S01]  /*4030*/  F2F.BF16.F32 R100, R87 ;  /* 0x0000005700647304 */ /* 0x0003e20000202000 */
[----:B0-----:R-:W-:-:S07]  /*4040*/  PRMT R151, R80, 0x5410, R81 ;  /* 0x0000541050977816 */ /* 0x001fce0000000051 */
[----:B------:R0:W-:Y:S01]  /*4050*/  F2F.BF16.F32 R149, R85 ;  /* 0x0000005500957304 */ /* 0x0001e20000202000 */
[----:B-1----:R-:W-:Y:S01]  /*4060*/  FADD.FTZ R87, R143, -R102 ;  /* 0x800000668f577221 */ /* 0x002fe20000010000 */
[----:B------:R-:W1:Y:S03]  /*4070*/  LDC.64 R80, c[0x0][0x468] ;  /* 0x00011a00ff507b82 */ /* 0x000e660000000a00 */
[----:B------:R-:W-:-:S03]  /*4080*/  FFMA.FTZ R87, R159, R87, R78 ;  /* 0x000000579f577223 */ /* 0x000fc6000001004e */
[----:B------:R-:W2:Y:S01]  /*4090*/  F2F.BF16.F32 R91, R91 ;  /* 0x0000005b005b7304 */ /* 0x000ea20000202000 */
[----:B0-----:R-:W-:Y:S01]  /*40a0*/  FFMA.FTZ R85, R159, R144, R79 ;  /* 0x000000909f557223 */ /* 0x001fe2000001004f */
[----:B------:R-:W-:Y:S01]  /*40b0*/  FADD.FTZ R144, R101, -R106 ;  /* 0x8000006a65907221 */ /* 0x000fe20000010000 */
[-C--:B------:R-:W-:Y:S02]  /*40c0*/  FMUL.FTZ R107, R87, R140.reuse ;  /* 0x0000008c576b7220 */ /* 0x080fe40000410000 */
[----:B------:R-:W-:Y:S01]  /*40d0*/  FMUL.FTZ R106, R85, R140 ;  /* 0x0000008c556a7220 */ /* 0x000fe20000410000 */
[----:B------:R-:W-:Y:S02]  /*40e0*/  FFMA.FTZ R85, R159, R144, R73 ;  /* 0x000000909f557223 */ /* 0x000fe40000010049 */
[----:B------:R-:W-:Y:S02]  /*40f0*/  F2F.BF16.F32 R89, R89 ;  /* 0x0000005900597304 */ /* 0x000fe40000202000 */
[----:B------:R-:W-:Y:S01]  /*4100*/  FMUL.FTZ R87, R85, R140 ;  /* 0x0000008c55577220 */ /* 0x000fe20000410000 */
[C---:B------:R-:W-:Y:S01]  /*4110*/  FFMA.FTZ R85, R159.reuse, R141, R76 ;  /* 0x0000008d9f557223 */ /* 0x040fe2000001004c */
[----:B------:R-:W-:Y:S01]  /*4120*/  FFMA.FTZ R159, R159, R142, R77 ;  /* 0x0000008e9f9f7223 */ /* 0x000fe2000001004d */
[----:B--2---:R-:W-:-:S03]  /*4130*/  PRMT R141, R91, 0x5410, R94 ;  /* 0x000054105b8d7816 */ /* 0x004fc6000000005e */
[----:B------:R0:W2:Y:S01]  /*4140*/  F2F.BF16.F32 R102, R103 ;  /* 0x0000006700667304 */ /* 0x0000a20000202000 */
[----:B------:R-:W-:Y:S01]  /*4150*/  FMUL.FTZ R159, R159, R140 ;  /* 0x0000008c9f9f7220 */ /* 0x000fe20000410000 */
[----:B------:R-:W-:-:S06]  /*4160*/  IMAD.WIDE.U32 R90, R90, 0x10000, RZ ;  /* 0x000100005a5a7825 */ /* 0x000fcc00078e00ff */
[----:B------:R-:W3:Y:S01]  /*4170*/  F2F.BF16.F32 R88, R88 ;  /* 0x0000005800587304 */ /* 0x000ee20000202000 */
[----:B0-----:R-:W-:Y:S01]  /*4180*/  FMUL.FTZ R103, R85, R140 ;  /* 0x0000008c55677220 */ /* 0x001fe20000410000 */
[----:B------:R-:W-:Y:S01]  /*4190*/  IMAD.WIDE.U32 R84, R84, 0x10000, RZ ;  /* 0x0001000054547825 */ /* 0x000fe200078e00ff */
[----:B--2---:R-:W-:-:S05]  /*41a0*/  PRMT R105, R89, 0x5410, R102 ;  /* 0x0000541059697816 */ /* 0x004fca0000000066 */
[----:B------:R-:W0:Y:S01]  /*41b0*/  F2F.BF16.F32 R83, R83 ;  /* 0x0000005300537304 */ /* 0x000e220000202000 */
[----:B------:R-:W-:Y:S01]  /*41c0*/  LOP3.LUT R82, R84, R82, RZ, 0xfc, !PT ;  /* 0x0000005254527212 */ /* 0x000fe200078efcff */
[----:B---3--:R-:W-:-:S06]  /*41d0*/  IMAD.WIDE.U32 R88, R88, 0x10000, RZ ;  /* 0x0001000058587825 */ /* 0x008fcc00078e00ff */
[----:B------:R-:W2:Y:S01]  /*41e0*/  F2F.BF16.F32 R94, R159 ;  /* 0x0000009f005e7304 */ /* 0x000ea20000202000 */
[----:B------:R-:W-:Y:S02]  /*41f0*/  LOP3.LUT R84, R88, R86, RZ, 0xfc, !PT ;  /* 0x0000005658547212 */ /* 0x000fe400078efcff */
[----:B------:R-:W-:-:S05]  /*4200*/  LOP3.LUT R86, R90, R93, RZ, 0xfc, !PT ;  /* 0x0000005d5a567212 */ /* 0x000fca00078efcff */
[----:B------:R3:W4:Y:S01]  /*4210*/  F2F.BF16.F32 R101, R87 ;  /* 0x0000005700657304 */ /* 0x0007220000202000 */
[----:B0-----:R-:W-:Y:S02]  /*4220*/  PRMT R143, R83, 0x5410, R92 ;  /* 0x00005410538f7816 */ /* 0x001fe4000000005c */
[----:B------:R-:W-:Y:S02]  /*4230*/  LOP3.LUT R83, R151, R85, RZ, 0xfc, !PT ;  /* 0x0000005597537212 */ /* 0x000fe400078efcff */
[----:B------:R-:W-:Y:S01]  /*4240*/  LOP3.LUT R85, R143, R89, RZ, 0xfc, !PT ;  /* 0x000000598f557212 */ /* 0x000fe200078efcff */
[----:B------:R-:W-:Y:S02]  /*4250*/  IMAD.WIDE.U32 R88, R97, 0x10000, RZ ;  /* 0x0001000061587825 */ /* 0x000fe400078e00ff */
[----:B------:R-:W0:Y:S01]  /*4260*/  F2F.BF16.F32 R147, R147 ;  /* 0x0000009300937304 */ /* 0x000e220000202000 */
[----:B---3--:R-:W-:Y:S01]  /*4270*/  LOP3.LUT R87, R141, R91, RZ, 0xfc, !PT ;  /* 0x0000005b8d577212 */ /* 0x008fe200078efcff */
[----:B------:R-:W-:Y:S01]  /*4280*/  IMAD.WIDE.U32 R90, R98, 0x10000, RZ ;  /* 0x00010000625a7825 */ /* 0x000fe200078e00ff */
[----:B------:R-:W-:-:S03]  /*4290*/  LOP3.LUT R88, R88, R95, RZ, 0xfc, !PT ;  /* 0x0000005f58587212 */ /* 0x000fc600078efcff */
[----:B--2---:R-:W-:Y:S01]  /*42a0*/  IMAD.WIDE.U32 R94, R94, 0x10000, RZ ;  /* 0x000100005e5e7825 */ /* 0x004fe200078e00ff */
[----:B------:R-:W-:Y:S01]  /*42b0*/  LOP3.LUT R90, R90, R99, RZ, 0xfc, !PT ;  /* 0x000000635a5a7212 */ /* 0x000fe200078efcff */
[----:B------:R-:W2:Y:S02]  /*42c0*/  F2F.BF16.F32 R145, R145 ;  /* 0x0000009100917304 */ /* 0x000ea40000202000 */
[----:B----4-:R-:W-:-:S04]  /*42d0*/  IMAD.WIDE.U32 R92, R101, 0x10000, RZ ;  /* 0x00010000655c7825 */ /* 0x010fc800078e00ff */
[----:B-1----:R-:W-:Y:S01]  /*42e0*/  IMAD.WIDE.U32 R98, R169, 0x8, R80 ;  /* 0x00000008a9627825 */ /* 0x002fe200078e0050 */
[----:B0-----:R-:W-:Y:S01]  /*42f0*/  PRMT R147, R147, 0x5410, R96 ;  /* 0x0000541093937816 */ /* 0x001fe20000000060 */
[----:B------:R-:W-:Y:S01]  /*4300*/  F2F.BF16.F32 R107, R107 ;  /* 0x0000006b006b7304 */ /* 0x000fe20000202000 */
[----:B------:R-:W-:Y:S01]  /*4310*/  LOP3.LUT R93, R105, R93, RZ, 0xfc, !PT ;  /* 0x0000005d695d7212 */ /* 0x000fe200078efcff */
[--C-:B------:R-:W-:Y:S01]  /*4320*/  IMAD.WIDE.U32 R96, R183, 0x8, R80.reuse ;  /* 0x00000008b7607825 */ /* 0x100fe200078e0050 */
[----:B------:R-:W-:Y:S02]  /*4330*/  LOP3.LUT R89, R147, R89, RZ, 0xfc, !PT ;  /* 0x0000005993597212 */ /* 0x000fe400078efcff */
[----:B------:R-:W-:Y:S01]  /*4340*/  LOP3.LUT R92, R92, R149, RZ, 0xfc, !PT ;  /* 0x000000955c5c7212 */ /* 0x000fe200078efcff */
[----:B------:R-:W-:Y:S01]  /*4350*/  IMAD.WIDE.U32 R104, R179, 0x8, R80 ;  /* 0x00000008b3687825 */ /* 0x000fe200078e0050 */
[----:B--2---:R-:W-:Y:S01]  /*4360*/  PRMT R145, R145, 0x5410, R100 ;  /* 0x0000541091917816 */ /* 0x004fe20000000064 */
[----:B------:R-:W0:Y:S01]  /*4370*/  F2F.BF16.F32 R106, R106 ;  /* 0x0000006a006a7304 */ /* 0x000e220000202000 */
[----:B------:R1:W-:Y:S01]  /*4380*/  STG.E.64 desc[UR8][R96.64], R82 ;  /* 0x0000005260007986 */ /* 0x0003e2000c101b08 */
[----:B------:R-:W-:Y:S01]  /*4390*/  IMAD.WIDE.U32 R100, R171, 0x8, R80 ;  /* 0x00000008ab647825 */ /* 0x000fe200078e0050 */
[----:B------:R-:W-:-:S02]  /*43a0*/  LOP3.LUT R91, R145, R91, RZ, 0xfc, !PT ;  /* 0x0000005b915b7212 */ /* 0x000fc400078efcff */
[----:B------:R1:W-:Y:S03]  /*43b0*/  STG.E.64 desc[UR8][R98.64], R84 ;  /* 0x0000005462007986 */ /* 0x0003e6000c101b08 */
[----:B------:R-:W2:Y:S01]  /*43c0*/  F2F.BF16.F32 R103, R103 ;  /* 0x0000006700677304 */ /* 0x000ea20000202000 */
[----:B------:R1:W-:Y:S01]  /*43d0*/  STG.E.64 desc[UR8][R100.64], R86 ;  /* 0x0000005664007986 */ /* 0x0003e2000c101b08 */
[----:B0-----:R-:W-:-:S04]  /*43e0*/  PRMT R107, R107, 0x5410, R106 ;  /* 0x000054106b6b7816 */ /* 0x001fc8000000006a */
[----:B------:R-:W-:Y:S01]  /*43f0*/  LOP3.LUT R95, R107, R95, RZ, 0xfc, !PT ;  /* 0x0000005f6b5f7212 */ /* 0x000fe200078efcff */
[----:B------:R-:W-:Y:S01]  /*4400*/  IMAD.WIDE.U32 R106, R177, 0x8, R80 ;  /* 0x00000008b16a7825 */ /* 0x000fe200078e0050 */
[----:B--2---:R-:W-:-:S03]  /*4410*/  LOP3.LUT R94, R94, R103, RZ, 0xfc, !PT ;  /* 0x000000675e5e7212 */ /* 0x004fc600078efcff */
[----:B------:R-:W-:-:S04]  /*4420*/  IMAD.WIDE.U32 R102, R173, 0x8, R80 ;  /* 0x00000008ad667825 */ /* 0x000fc800078e0050 */
[----:B------:R-:W-:Y:S01]  /*4430*/  IMAD.WIDE.U32 R80, R181, 0x8, R80 ;  /* 0x00000008b5507825 */ /* 0x000fe200078e0050 */
[----:B------:R1:W-:Y:S04]  /*4440*/  STG.E.64 desc[UR8][R102.64], R88 ;  /* 0x0000005866007986 */ /* 0x0003e8000c101b08 */
[----:B------:R1:W-:Y:S04]  /*4450*/  STG.E.64 desc[UR8][R104.64], R90 ;  /* 0x0000005a68007986 */ /* 0x0003e8000c101b08 */
[----:B------:R1:W-:Y:S04]  /*4460*/  STG.E.64 desc[UR8][R106.64], R92 ;  /* 0x0000005c6a007986 */ /* 0x0003e8000c101b08 */
[----:B------:R1:W-:Y:S01]  /*4470*/  STG.E.64 desc[UR8][R80.64], R94 ;  /* 0x0000005e50007986 */ /* 0x0003e2000c101b08 */
[----:B------:R-:W-:Y:S05]  /*4480*/  BRA `(.L_x_4034) ;  /* 0x0000000c00187947 */ /* 0x000fea0003800000 */
.L_x_4035:
        /* <DEDUP_REMOVED lines=8> */
[C---:B------:R-:W-:Y:S01]  /*4510*/  FFMA.FTZ R80, R159.reuse, R80, R52 ;  /* 0x000000509f507223 */ /* 0x040fe20000010034 */
[----:B------:R-:W-:Y:S01]  /*4520*/  FFMA.FTZ R82, R159, R82, R54 ;  /* 0x000000529f527223 */ /* 0x000fe20000010036 */
[----:B------:R-:W-:Y:S01]  /*4530*/  FADD.FTZ R168, R168, -R83 ;  /* 0x80000053a8a87221 */ /* 0x000fe20000010000 */
[----:B------:R-:W-:Y:S01]  /*4540*/  FFMA.FTZ R89, R163, R154, R199 ;  /* 0x0000009aa3597223 */ /* 0x000fe200000100c7 */
[-C--:B------:R-:W-:Y:S01]  /*4550*/  FMUL.FTZ R84, R80, R140.reuse ;  /* 0x0000008c50547220 */ /* 0x080fe20000410000 */
[----:B------:R-:W-:Y:S01]  /*4560*/  FMUL.FTZ R86, R82, R140 ;  /* 0x0000008c52567220 */ /* 0x000fe20000410000 */
[----:B------:R-:W-:Y:S01]  /*4570*/  FFMA.FTZ R83, R159, R168, R55 ;  /* 0x000000a89f537223 */ /* 0x000fe20000010037 */
[-CC-:B------:R-:W-:Y:S01]  /*4580*/  FFMA.FTZ R91, R161, R154.reuse, R199.reuse ;  /* 0x0000009aa15b7223 */ /* 0x180fe200000100c7 */
[----:B------:R0:W-:Y:S01]  /*4590*/  F2F.BF16.F32 R185, R84 ;  /* 0x0000005400b97304 */ /* 0x0001e20000202000 */
[--C-:B------:R-:W-:Y:S01]  /*45a0*/  FFMA.FTZ R93, R157, R154, R199.reuse ;  /* 0x0000009a9d5d7223 */ /* 0x100fe200000100c7 */
[----:B------:R-:W-:Y:S01]  /*45b0*/  FMUL.FTZ R87, R83, R140 ;  /* 0x0000008c53577220 */ /* 0x000fe20000410000 */
[-CC-:B------:R-:W-:Y:S01]  /*45c0*/  FFMA.FTZ R147, R147, R154.reuse, R199.reuse ;  /* 0x0000009a93937223 */ /* 0x180fe200000100c7 */
[-CC-:B------:R-:W-:Y:S01]  /*45d0*/  FFMA.FTZ R150, R150, R154.reuse, R199.reuse ;  /* 0x0000009a96967223 */ /* 0x180fe200000100c7 */
[-CC-:B------:R-:W-:Y:S01]  /*45e0*/  FFMA.FTZ R100, R100, R154.reuse, R199.reuse ;  /* 0x0000009a64647223 */ /* 0x180fe200000100c7 */
[-CC-:B------:R-:W-:Y:S01]  /*45f0*/  FFMA.FTZ R97, R145, R154.reuse, R199.reuse ;  /* 0x0000009a91617223 */ /* 0x180fe200000100c7 */
[----:B------:R-:W-:Y:S01]  /*4600*/  FFMA.FTZ R99, R99, R154, R199 ;  /* 0x0000009a63637223 */ /* 0x000fe200000100c7 */
[----:B------:R1:W-:Y:S01]  /*4610*/  F2F.BF16.F32 R164, R87 ;  /* 0x0000005700a47304 */ /* 0x0003e20000202000 */
[----:B0-----:R-:W-:Y:S01]  /*4620*/  FADD.FTZ R84, R194, -R85 ;  /* 0x80000055c2547221 */ /* 0x001fe20000010000 */
[----:B------:R-:W-:Y:S01]  /*4630*/  FFMA.FTZ R85, R159, R90, R57 ;  /* 0x0000005a9f557223 */ /* 0x000fe20000010039 */
[----:B------:R-:W-:Y:S01]  /*4640*/  FFMA.FTZ R90, R162, R154, R199 ;  /* 0x0000009aa25a7223 */ /* 0x000fe200000100c7 */
[----:B------:R-:W-:Y:S01]  /*4650*/  FADD.FTZ R150, R189, -R150 ;  /* 0x80000096bd967221 */ /* 0x000fe20000010000 */
[----:B------:R-:W-:Y:S01]  /*4660*/  FFMA.FTZ R84, R159, R84, R56 ;  /* 0x000000549f547223 */ /* 0x000fe20000010038 */
[----:B------:R-:W-:Y:S01]  /*4670*/  FADD.FTZ R97, R166, -R97 ;  /* 0x80000061a6617221 */ /* 0x000fe20000010000 */
[----:B------:R-:W-:Y:S01]  /*4680*/  FADD.FTZ R92, R195, -R90 ;  /* 0x8000005ac35c7221 */ /* 0x000fe20000010000 */
[----:B------:R0:W-:Y:S01]  /*4690*/  F2F.BF16.F32 R167, R86 ;  /* 0x0000005600a77304 */ /* 0x0001e20000202000 */
[----:B------:R-:W-:Y:S01]  /*46a0*/  FMUL.FTZ R88, R84, R140 ;  /* 0x0000008c54587220 */ /* 0x000fe20000410000 */
[----:B------:R-:W-:Y:S01]  /*46b0*/  FFMA.FTZ R166, R96, R154, R199 ;  /* 0x0000009a60a67223 */ /* 0x000fe200000100c7 */
[----:B-1----:R-:W-:Y:S01]  /*46c0*/  FFMA.FTZ R87, R159, R92, R59 ;  /* 0x0000005c9f577223 */ /* 0x002fe2000001003b */
[-C--:B------:R-:W-:Y:S01]  /*46d0*/  FFMA.FTZ R92, R160, R154.reuse, R199 ;  /* 0x0000009aa05c7223 */ /* 0x080fe200000100c7 */
[----:B------:R-:W-:Y:S01]  /*46e0*/  FADD.FTZ R99, R158, -R99 ;  /* 0x800000639e637221 */ /* 0x000fe20000010000 */
[----:B------:R-:W-:Y:S01]  /*46f0*/  FADD.FTZ R166, R165, -R166 ;  /* 0x800000a6a5a67221 */ /* 0x000fe20000010000 */
[----:B------:R-:W-:Y:S01]  /*4700*/  FFMA.FTZ R153, R153, R154, R199 ;  /* 0x0000009a99997223 */ /* 0x000fe200000100c7 */
[----:B------:R-:W-:Y:S01]  /*4710*/  FADD.FTZ R94, R193, -R92 ;  /* 0x8000005cc15e7221 */ /* 0x000fe20000010000 */
[----:B0-----:R-:W-:Y:S01]  /*4720*/  FADD.FTZ R86, R192, -R89 ;  /* 0x80000059c0567221 */ /* 0x001fe20000010000 */
[----:B------:R-:W-:Y:S01]  /*4730*/  FMUL.FTZ R89, R85, R140 ;  /* 0x0000008c55597220 */ /* 0x000fe20000410000 */
[----:B------:R0:W-:Y:S01]  /*4740*/  F2F.BF16.F32 R163, R88 ;  /* 0x0000005800a37304 */ /* 0x0001e20000202000 */
[----:B------:R-:W-:Y:S01]  /*4750*/  FFMA.FTZ R148, R148, R154, R199 ;  /* 0x0000009a94947223 */ /* 0x000fe200000100c7 */
[C---:B------:R-:W-:Y:S01]  /*4760*/  FFMA.FTZ R86, R159.reuse, R86, R58 ;  /* 0x000000569f567223 */ /* 0x040fe2000001003a */
[C---:B------:R-:W-:Y:S01]  /*4770*/  FFMA.FTZ R96, R159.reuse, R97, R68 ;  /* 0x000000619f607223 */ /* 0x040fe20000010044 */
[----:B------:R-:W-:Y:S01]  /*4780*/  FFMA.FTZ R97, R159, R166, R69 ;  /* 0x000000a69f617223 */ /* 0x000fe20000010045 */
[----:B------:R-:W-:Y:S01]  /*4790*/  FADD.FTZ R166, R103, -R148 ;  /* 0x8000009467a67221 */ /* 0x000fe20000010000 */
[----:B------:R-:W-:Y:S01]  /*47a0*/  FMUL.FTZ R90, R86, R140 ;  /* 0x0000008c565a7220 */ /* 0x000fe20000410000 */
[----:B------:R-:W-:Y:S01]  /*47b0*/  FFMA.FTZ R151, R151, R154, R199 ;  /* 0x0000009a97977223 */ /* 0x000fe200000100c7 */
[----:B------:R1:W-:Y:S01]  /*47c0*/  F2F.BF16.F32 R162, R89 ;  /* 0x0000005900a27304 */ /* 0x0003e20000202000 */
[----:B0-----:R-:W-:Y:S01]  /*47d0*/  FADD.FTZ R88, R190, -R91 ;  /* 0x8000005bbe587221 */ /* 0x001fe20000010000 */
[----:B------:R-:W-:Y:S01]  /*47e0*/  FMUL.FTZ R91, R87, R140 ;  /* 0x0000008c575b7220 */ /* 0x000fe20000410000 */
[C---:B------:R-:W-:Y:S01]  /*47f0*/  FFMA.FTZ R103, R159.reuse, R166, R75 ;  /* 0x000000a69f677223 */ /* 0x040fe2000001004b */
[----:B------:R-:W-:Y:S01]  /*4800*/  FADD.FTZ R102, R102, -R151 ;  /* 0x8000009766667221 */ /* 0x000fe20000010000 */
[--C-:B------:R-:W-:Y:S01]  /*4810*/  FFMA.FTZ R81, R182, R154, R199.reuse ;  /* 0x0000009ab6517223 */ /* 0x100fe200000100c7 */
[----:B------:R-:W-:Y:S01]  /*4820*/  FFMA.FTZ R88, R159, R88, R60 ;  /* 0x000000589f587223 */ /* 0x000fe2000001003c */
[----:B------:R-:W-:Y:S01]  /*4830*/  FFMA.FTZ R149, R149, R154, R199 ;  /* 0x0000009a95957223 */ /* 0x000fe200000100c7 */
[----:B------:R0:W-:Y:S01]  /*4840*/  F2F.BF16.F32 R160, R91 ;  /* 0x0000005b00a07304 */ /* 0x0001e20000202000 */
[----:B-1----:R-:W-:Y:S01]  /*4850*/  FFMA.FTZ R89, R159, R94, R61 ;  /* 0x0000005e9f597223 */ /* 0x002fe2000001003d */
[----:B------:R-:W-:Y:S01]  /*4860*/  FFMA.FTZ R94, R156, R154, R199 ;  /* 0x0000009a9c5e7223 */ /* 0x000fe200000100c7 */
[----:B------:R-:W-:Y:S01]  /*4870*/  FADD.FTZ R178, R178, -R81 ;  /* 0x80000051b2b27221 */ /* 0x000fe20000010000 */
[----:B------:R-:W-:Y:S01]  /*4880*/  FMUL.FTZ R92, R88, R140 ;  /* 0x0000008c585c7220 */ /* 0x000fe20000410000 */
[----:B------:R-:W-:Y:S01]  /*4890*/  FFMA.FTZ R142, R142, R154, R199 ;  /* 0x0000009a8e8e7223 */ /* 0x000fe200000100c7 */
[----:B------:R-:W-:Y:S01]  /*48a0*/  FADD.FTZ R94, R191, -R94 ;  /* 0x8000005ebf5e7221 */ /* 0x000fe20000010000 */
[----:B------:R-:W-:Y:S01]  /*48b0*/  FFMA.FTZ R81, R159, R178, R53 ;  /* 0x000000b29f517223 */ /* 0x000fe20000010035 */
[----:B------:R1:W2:Y:S01]  /*48c0*/  F2F.BF16.F32 R161, R90 ;  /* 0x0000005a00a17304 */ /* 0x0002a20000202000 */
[----:B------:R-:W-:Y:S01]  /*48d0*/  FFMA.FTZ R141, R141, R154, R199 ;  /* 0x0000009a8d8d7223 */ /* 0x000fe200000100c7 */
[----:B0-----:R-:W-:Y:S01]  /*48e0*/  FFMA.FTZ R91, R159, R94, R63 ;  /* 0x0000005e9f5b7223 */ /* 0x001fe2000001003f */
[----:B------:R-:W-:Y:S01]  /*48f0*/  FADD.FTZ R94, R184, -R147 ;  /* 0x80000093b85e7221 */ /* 0x000fe20000010000 */
[----:B------:R-:W-:Y:S01]  /*4900*/  FMUL.FTZ R170, R81, R140 ;  /* 0x0000008c51aa7220 */ /* 0x000fe20000410000 */
[----:B------:R-:W-:Y:S01]  /*4910*/  FFMA.FTZ R102, R159, R102, R74 ;  /* 0x000000669f667223 */ /* 0x000fe2000001004a */
[----:B------:R-:W-:Y:S01]  /*4920*/  FMUL.FTZ R95, R91, R140 ;  /* 0x0000008c5b5f7220 */ /* 0x000fe20000410000 */
[----:B------:R-:W-:Y:S01]  /*4930*/  FFMA.FTZ R94, R159, R94, R66 ;  /* 0x0000005e9f5e7223 */ /* 0x000fe20000010042 */
[----:B------:R0:W-:Y:S01]  /*4940*/  F2F.BF16.F32 R157, R92 ;  /* 0x0000005c009d7304 */ /* 0x0001e20000202000 */
[----:B-1----:R-:W-:Y:S01]  /*4950*/  FADD.FTZ R90, R188, -R93 ;  /* 0x8000005dbc5a7221 */ /* 0x002fe20000010000 */
[----:B------:R-:W-:Y:S01]  /*4960*/  FMUL.FTZ R93, R89, R140 ;  /* 0x0000008c595d7220 */ /* 0x000fe20000410000 */
[----:B------:R-:W-:Y:S01]  /*4970*/  FADD.FTZ R142, R105, -R142 ;  /* 0x8000008e698e7221 */ /* 0x000fe20000010000 */
[----:B------:R-:W-:Y:S01]  /*4980*/  FADD.FTZ R104, R104, -R141 ;  /* 0x8000008d68687221 */ /* 0x000fe20000010000 */
[C---:B------:R-:W-:Y:S01]  /*4990*/  FFMA.FTZ R90, R159.reuse, R90, R62 ;  /* 0x0000005a9f5a7223 */ /* 0x040fe2000001003e */
[----:B------:R-:W-:Y:S01]  /*49a0*/  FMUL.FTZ R148, R102, R140 ;  /* 0x0000008c66947220 */ /* 0x000fe20000410000 */
[C---:B------:R-:W-:Y:S01]  /*49b0*/  FFMA.FTZ R105, R159.reuse, R142, R77 ;  /* 0x0000008e9f697223 */ /* 0x040fe2000001004d */
[----:B------:R1:W-:Y:S01]  /*49c0*/  F2F.BF16.F32 R156, R93 ;  /* 0x0000005d009c7304 */ /* 0x0003e20000202000 */
[----:B0-----:R-:W-:Y:S01]  /*49d0*/  FADD.FTZ R92, R186, -R149 ;  /* 0x80000095ba5c7221 */ /* 0x001fe20000010000 */
[----:B------:R-:W-:Y:S01]  /*49e0*/  FFMA.FTZ R104, R159, R104, R76 ;  /* 0x000000689f687223 */ /* 0x000fe2000001004c */
[-C--:B------:R-:W-:Y:S01]  /*49f0*/  FMUL.FTZ R168, R90, R140.reuse ;  /* 0x0000008c5aa87220 */ /* 0x080fe20000410000 */
[----:B------:R-:W-:Y:S01]  /*4a00*/  FMUL.FTZ R158, R97, R140 ;  /* 0x0000008c619e7220 */ /* 0x000fe20000410000 */
[----:B------:R-:W-:Y:S01]  /*4a10*/  FFMA.FTZ R92, R159, R92, R64 ;  /* 0x0000005c9f5c7223 */ /* 0x000fe20000010040 */
[----:B------:R-:W-:Y:S01]  /*4a20*/  FMUL.FTZ R165, R96, R140 ;  /* 0x0000008c60a57220 */ /* 0x000fe20000410000 */
[----:B--2---:R-:W-:Y:S01]  /*4a30*/  PRMT R161, R161, 0x5410, R160 ;  /* 0x00005410a1a17816 */ /* 0x004fe200000000a0 */
[----:B------:R0:W-:Y:S01]  /*4a40*/  F2F.BF16.F32 R191, R95 ;  /* 0x0000005f00bf7304 */ /* 0x0001e20000202000 */
[----:B-1----:R-:W-:Y:S01]  /*4a50*/  FFMA.FTZ R93, R159, R150, R65 ;  /* 0x000000969f5d7223 */ /* 0x002fe20000010041 */
[----:B------:R-:W-:Y:S01]  /*4a60*/  FADD.FTZ R150, R187, -R100 ;  /* 0x80000064bb967221 */ /* 0x000fe20000010000 */
[-C--:B------:R-:W-:Y:S01]  /*4a70*/  FMUL.FTZ R100, R94, R140.reuse ;  /* 0x0000008c5e647220 */ /* 0x080fe20000410000 */
[-C--:B------:R-:W-:Y:S01]  /*4a80*/  FMUL.FTZ R189, R92, R140.reuse ;  /* 0x0000008c5cbd7220 */ /* 0x080fe20000410000 */
[----:B------:R-:W-:-:S03]  /*4a90*/  FMUL.FTZ R149, R93, R140 ;  /* 0x0000008c5d957220 */ /* 0x000fc60000410000 */
[----:B------:R1:W-:Y:S01]  /*4aa0*/  F2F.BF16.F32 R145, R100 ;  /* 0x0000006400917304 */ /* 0x0003e20000202000 */
[----:B0-----:R-:W-:-:S04]  /*4ab0*/  FFMA.FTZ R95, R159, R150, R67 ;  /* 0x000000969f5f7223 */ /* 0x001fc80000010043 */
[----:B------:R-:W-:-:S03]  /*4ac0*/  FMUL.FTZ R147, R95, R140 ;  /* 0x0000008c5f937220 */ /* 0x000fc60000410000 */
[----:B------:R-:W-:Y:S01]  /*4ad0*/  F2F.BF16.F32 R170, R170 ;  /* 0x000000aa00aa7304 */ /* 0x000fe20000202000 */
[----:B-1----:R-:W-:Y:S01]  /*4ae0*/  FFMA.FTZ R100, R98, R154, R199 ;  /* 0x0000009a62647223 */ /* 0x002fe200000100c7 */
[----:B------:R-:W-:-:S03]  /*4af0*/  FFMA.FTZ R98, R159, R99, R70 ;  /* 0x000000639f627223 */ /* 0x000fc60000010046 */
[----:B------:R-:W-:Y:S01]  /*4b00*/  FADD.FTZ R100, R155, -R100 ;  /* 0x800000649b647221 */ /* 0x000fe20000010000 */
[----:B------:R-:W-:Y:S02]  /*4b10*/  PRMT R155, R167, 0x5410, R164 ;  /* 0x00005410a79b7816 */ /* 0x000fe400000000a4 */
[----:B------:R0:W1:Y:S01]  /*4b20*/  F2F.BF16.F32 R150, R147 ;  /* 0x0000009300967304 */ /* 0x0000620000202000 */
[----:B------:R-:W-:Y:S01]  /*4b30*/  FFMA.FTZ R99, R159, R100, R71 ;  /* 0x000000649f637223 */ /* 0x000fe20000010047 */
[----:B------:R-:W-:Y:S01]  /*4b40*/  FADD.FTZ R100, R152, -R153 ;  /* 0x8000009998647221 */ /* 0x000fe20000010000 */
[----:B------:R-:W-:Y:S01]  /*4b50*/  FFMA.FTZ R153, R146, R154, R199 ;  /* 0x0000009a92997223 */ /* 0x000fe200000100c7 */
[-C--:B------:R-:W-:Y:S01]  /*4b60*/  FMUL.FTZ R146, R103, R140.reuse ;  /* 0x0000008c67927220 */ /* 0x080fe20000410000 */
[----:B------:R-:W-:Y:S01]  /*4b70*/  FMUL.FTZ R152, R99, R140 ;  /* 0x0000008c63987220 */ /* 0x000fe20000410000 */
[----:B------:R-:W-:Y:S01]  /*4b80*/  FFMA.FTZ R100, R159, R100, R72 ;  /* 0x000000649f647223 */ /* 0x000fe20000010048 */
[----:B------:R-:W-:Y:S01]  /*4b90*/  FADD.FTZ R166, R144, -R153 ;  /* 0x8000009990a67221 */ /* 0x000fe20000010000 */
[----:B------:R-:W-:Y:S01]  /*4ba0*/  FFMA.FTZ R144, R107, R154, R199 ;  /* 0x0000009a6b907223 */ /* 0x000fe200000100c7 */
[-C--:B0-----:R-:W-:Y:S01]  /*4bb0*/  FMUL.FTZ R147, R98, R140.reuse ;  /* 0x0000008c62937220 */ /* 0x081fe20000410000 */
[----:B------:R-:W-:Y:S01]  /*4bc0*/  FMUL.FTZ R151, R100, R140 ;  /* 0x0000008c64977220 */ /* 0x000fe20000410000 */
[----:B------:R-:W-:Y:S01]  /*4bd0*/  FFMA.FTZ R107, R159, R166, R79 ;  /* 0x000000a69f6b7223 */ /* 0x000fe2000001004f */
[----:B------:R-:W-:Y:S01]  /*4be0*/  FADD.FTZ R143, R143, -R144 ;  /* 0x800000908f8f7221 */ /* 0x000fe20000010000 */
[----:B------:R-:W-:Y:S01]  /*4bf0*/  FFMA.FTZ R144, R106, R154, R199 ;  /* 0x0000009a6a907223 */ /* 0x000fe200000100c7 */
[----:B------:R0:W-:Y:S01]  /*4c00*/  F2F.BF16.F32 R195, R151 ;  /* 0x0000009700c37304 */ /* 0x0001e20000202000 */
[----:B-1----:R-:W-:Y:S01]  /*4c10*/  PRMT R187, R145, 0x5410, R150 ;  /* 0x0000541091bb7816 */ /* 0x002fe20000000096 */
[----:B------:R-:W-:Y:S01]  /*4c20*/  FFMA.FTZ R106, R159, R143, R78 ;  /* 0x0000008f9f6a7223 */ /* 0x000fe2000001004e */
[----:B------:R-:W-:Y:S01]  /*4c30*/  FADD.FTZ R144, R101, -R144 ;  /* 0x8000009065907221 */ /* 0x000fe20000010000 */
[----:B------:R-:W1:Y:S01]  /*4c40*/  LDC.64 R166, c[0x0][0x478] ;  /* 0x00011e00ffa67b82 */ /* 0x000e620000000a00 */
[-C--:B------:R-:W-:Y:S01]  /*4c50*/  FMUL.FTZ R150, R105, R140.reuse ;  /* 0x0000008c69967220 */ /* 0x080fe20000410000 */
[----:B------:R-:W-:Y:S01]  /*4c60*/  FMUL.FTZ R143, R106, R140 ;  /* 0x0000008c6a8f7220 */ /* 0x000fe20000410000 */
[----:B------:R-:W-:Y:S01]  /*4c70*/  FFMA.FTZ R101, R159, R144, R73 ;  /* 0x000000909f657223 */ /* 0x000fe20000010049 */
[----:B------:R-:W-:Y:S01]  /*4c80*/  F2F.BF16.F32 R149, R149 ;  /* 0x0000009500957304 */ /* 0x000fe20000202000 */
[-C--:B0-----:R-:W-:Y:S01]  /*4c90*/  FMUL.FTZ R151, R107, R140.reuse ;  /* 0x0000008c6b977220 */ /* 0x081fe20000410000 */
[-C--:B------:R-:W-:Y:S01]  /*4ca0*/  FMUL.FTZ R159, R104, R140.reuse ;  /* 0x0000008c689f7220 */ /* 0x080fe20000410000 */
[----:B------:R-:W-:-:S05]  /*4cb0*/  FMUL.FTZ R141, R101, R140 ;  /* 0x0000008c658d7220 */ /* 0x000fca0000410000 */
[----:B------:R-:W-:Y:S08]  /*4cc0*/  F2F.BF16.F32 R151, R151 ;  /* 0x0000009700977304 */ /* 0x000ff00000202000 */
[----:B------:R0:W2:Y:S08]  /*4cd0*/  F2F.BF16.F32 R144, R143 ;  /* 0x0000008f00907304 */ /* 0x0000b00000202000 */
[----:B------:R-:W-:Y:S01]  /*4ce0*/  F2F.BF16.F32 R147, R147 ;  /* 0x0000009300937304 */ /* 0x000fe20000202000 */
[----:B0-----:R-:W-:-:S05]  /*4cf0*/  IMAD.WIDE.U32 R142, R170, 0x10000, RZ ;  /* 0x00010000aa8e7825 */ /* 0x001fca00078e00ff */
[----:B------:R-:W-:Y:S02]  /*4d00*/  LOP3.LUT R155, R155, R143, RZ, 0xfc, !PT ;  /* 0x0000008f9b9b7212 */ /* 0x000fe400078efcff */
[----:B--2---:R-:W-:Y:S01]  /*4d10*/  PRMT R199, R144, 0x5410, R151 ;  /* 0x0000541090c77816 */ /* 0x004fe20000000097 */
[----:B------:R-:W0:Y:S01]  /*4d20*/  F2F.BF16.F32 R152, R152 ;  /* 0x0000009800987304 */ /* 0x000e220000202000 */
[----:B------:R-:W2:Y:S01]  /*4d30*/  LDC.64 R144, c[0x0][0x468] ;  /* 0x00011a00ff907b82 */ /* 0x000ea20000000a00 */
[----:B------:R-:W-:Y:S01]  /*4d40*/  LOP3.LUT R154, R142, R185, RZ, 0xfc, !PT ;  /* 0x000000b98e9a7212 */ /* 0x000fe200078efcff */
[----:B------:R-:W-:-:S04]  /*4d50*/  IMAD.WIDE.U32 R142, R156, 0x10000, RZ ;  /* 0x000100009c8e7825 */ /* 0x000fc800078e00ff */
[----:B-1----:R-:W-:Y:S01]  /*4d60*/  IMAD.WIDE.U32 R184, R183, 0x10, R166 ;  /* 0x00000010b7b87825 */ /* 0x002fe200078e00a6 */
[----:B------:R-:W-:Y:S04]  /*4d70*/  F2F.BF16.F32 R148, R148 ;  /* 0x0000009400947304 */ /* 0x000fe80000202000 */
[----:B------:R1:W-:Y:S01]  /*4d80*/  STG.E.128 desc[UR8][R184.64], R80 ;  /* 0x00000050b8007986 */ /* 0x0003e2000c101d08 */
[----:B0-----:R-:W-:-:S03]  /*4d90*/  PRMT R193, R147, 0x5410, R152 ;  /* 0x0000541093c17816 */ /* 0x001fc60000000098 */
[----:B------:R0:W3:Y:S08]  /*4da0*/  F2F.BF16.F32 R153, R146 ;  /* 0x0000009200997304 */ /* 0x0000f00000202000 */
[----:B------:R-:W-:Y:S01]  /*4db0*/  F2F.BF16.F32 R189, R189 ;  /* 0x000000bd00bd7304 */ /* 0x000fe20000202000 */
[----:B0-----:R-:W-:-:S04]  /*4dc0*/  IMAD.WIDE.U32 R146, R162, 0x10000, RZ ;  /* 0x00010000a2927825 */ /* 0x001fc800078e00ff */
[----:B--2---:R-:W-:Y:S01]  /*4dd0*/  IMAD.WIDE.U32 R182, R183, 0x8, R144 ;  /* 0x00000008b7b67825 */ /* 0x004fe200078e0090 */
[----:B------:R-:W-:Y:S02]  /*4de0*/  LOP3.LUT R152, R146, R163, RZ, 0xfc, !PT ;  /* 0x000000a392987212 */ /* 0x000fe400078efcff */
[----:B------:R0:W-:Y:S01]  /*4df0*/  F2F.BF16.F32 R164, R150 ;  /* 0x0000009600a47304 */ /* 0x0001e20000202000 */
[----:B---3--:R-:W-:Y:S01]  /*4e00*/  PRMT R197, R148, 0x5410, R153 ;  /* 0x0000541094c57816 */ /* 0x008fe20000000099 */
[----:B------:R2:W-:Y:S01]  /*4e10*/  STG.E.64 desc[UR8][R182.64], R154 ;  /* 0x0000009ab6007986 */ /* 0x0005e2000c101b08 */
[----:B------:R-:W-:Y:S01]  /*4e20*/  LOP3.LUT R153, R161, R147, RZ, 0xfc, !PT ;  /* 0x00000093a1997212 */ /* 0x000fe200078efcff */
[----:B------:R-:W-:-:S04]  /*4e30*/  IMAD.WIDE.U32 R162, R179, 0x10, R166 ;  /* 0x00000010b3a27825 */ /* 0x000fc800078e00a6 */
[----:B------:R-:W3:Y:S01]  /*4e40*/  F2F.BF16.F32 R168, R168 ;  /* 0x000000a800a87304 */ /* 0x000ee20000202000 */
[----:B0-----:R-:W-:Y:S01]  /*4e50*/  LOP3.LUT R150, R142, R157, RZ, 0xfc, !PT ;  /* 0x0000009d8e967212 */ /* 0x001fe200078efcff */
[----:B------:R-:W-:-:S04]  /*4e60*/  IMAD.WIDE.U32 R156, R169, 0x10, R166 ;  /* 0x00000010a99c7825 */ /* 0x000fc800078e00a6 */
[--C-:B-1----:R-:W-:Y:S01]  /*4e70*/  IMAD.WIDE.U32 R80, R179, 0x8, R144.reuse ;  /* 0x00000008b3507825 */ /* 0x102fe200078e0090 */
[----:B------:R2:W-:Y:S01]  /*4e80*/  STG.E.128 desc[UR8][R156.64], R84 ;  /* 0x000000549c007986 */ /* 0x0005e2000c101d08 */
[----:B------:R-:W0:Y:S02]  /*4e90*/  F2F.BF16.F32 R158, R158 ;  /* 0x0000009e009e7304 */ /* 0x000e240000202000 */
[----:B------:R-:W-:Y:S01]  /*4ea0*/  IMAD.WIDE.U32 R82, R177, 0x8, R144 ;  /* 0x00000008b1527825 */ /* 0x000fe200078e0090 */
[----:B---3--:R-:W-:-:S05]  /*4eb0*/  PRMT R191, R168, 0x5410, R191 ;  /* 0x00005410a8bf7816 */ /* 0x008fca00000000bf */
[----:B------:R-:W-:Y:S01]  /*4ec0*/  F2F.BF16.F32 R159, R159 ;  /* 0x0000009f009f7304 */ /* 0x000fe20000202000 */
[----:B------:R-:W-:Y:S01]  /*4ed0*/  IMAD.WIDE.U32 R168, R169, 0x8, R144 ;  /* 0x00000008a9a87825 */ /* 0x000fe200078e0090 */
[----:B------:R-:W-:-:S04]  /*4ee0*/  LOP3.LUT R151, R191, R143, RZ, 0xfc, !PT ;  /* 0x0000008fbf977212 */ /* 0x000fc800078efcff */
[----:B------:R2:W-:Y:S01]  /*4ef0*/  STG.E.64 desc[UR8][R168.64], R152 ;  /* 0x00000098a8007986 */ /* 0x0005e2000c101b08 */
[----:B0-----:R-:W-:Y:S01]  /*4f00*/  IMAD.WIDE.U32 R146, R158, 0x10000, RZ ;  /* 0x000100009e927825 */ /* 0x001fe200078e00ff */
[----:B------:R0:W1:Y:S04]  /*4f10*/  F2F.BF16.F32 R160, R141 ;  /* 0x0000008d00a07304 */ /* 0x0000680000202000 */
[----:B------:R-:W-:-:S04]  /*4f20*/  LOP3.LUT R147, R193, R147, RZ, 0xfc, !PT ;  /* 0x00000093c1937212 */ /* 0x000fc800078efcff */
[----:B------:R-:W3:Y:S01]  /*4f30*/  F2F.BF16.F32 R165, R165 ;  /* 0x000000a500a57304 */ /* 0x000ee20000202000 */
[----:B0-----:R-:W-:-:S05]  /*4f40*/  IMAD.WIDE.U32 R140, R149, 0x10000, RZ ;  /* 0x00010000958c7825 */ /* 0x001fca00078e00ff */
[----:B------:R-:W-:Y:S01]  /*4f50*/  LOP3.LUT R149, R187, R141, RZ, 0xfc, !PT ;  /* 0x0000008dbb957212 */ /* 0x000fe200078efcff */
[----:B-1----:R-:W-:Y:S01]  /*4f60*/  IMAD.WIDE.U32 R142, R160, 0x10000, RZ ;  /* 0x00010000a08e7825 */ /* 0x002fe200078e00ff */
[----:B------:R-:W-:-:S03]  /*4f70*/  LOP3.LUT R148, R140, R189, RZ, 0xfc, !PT ;  /* 0x000000bd8c947212 */ /* 0x000fc600078efcff */
[----:B------:R-:W-:Y:S01]  /*4f80*/  IMAD.WIDE.U32 R140, R164, 0x10000, RZ ;  /* 0x00010000a48c7825 */ /* 0x000fe200078e00ff */
[----:B------:R-:W-:Y:S02]  /*4f90*/  LOP3.LUT R143, R197, R143, RZ, 0xfc, !PT ;  /* 0x0000008fc58f7212 */ /* 0x000fe400078efcff */
[----:B------:R-:W-:Y:S01]  /*4fa0*/  LOP3.LUT R142, R142, R195, RZ, 0xfc, !PT ;  /* 0x000000c38e8e7212 */ /* 0x000fe200078efcff */
[--C-:B------:R-:W-:Y:S01]  /*4fb0*/  IMAD.WIDE.U32 R160, R173, 0x10, R166.reuse ;  /* 0x00000010ada07825 */ /* 0x100fe200078e00a6 */
[----:B------:R-:W-:Y:S02]  /*4fc0*/  LOP3.LUT R140, R140, R159, RZ, 0xfc, !PT ;  /* 0x0000009f8c8c7212 */ /* 0x000fe400078efcff */
[----:B---3--:R-:W-:Y:S01]  /*4fd0*/  LOP3.LUT R146, R146, R165, RZ, 0xfc, !PT ;  /* 0x000000a592927212 */ /* 0x008fe200078efcff */
[----:B------:R-:W-:Y:S01]  /*4fe0*/  IMAD.WIDE.U32 R158, R171, 0x10, R166 ;  /* 0x00000010ab9e7825 */ /* 0x000fe200078e00a6 */
[----:B------:R-:W-:-:S03]  /*4ff0*/  LOP3.LUT R141, R199, R141, RZ, 0xfc, !PT ;  /* 0x0000008dc78d7212 */ /* 0x000fc600078efcff */
[--C-:B------:R-:W-:Y:S01]  /*5000*/  IMAD.WIDE.U32 R170, R171, 0x8, R144.reuse ;  /* 0x00000008abaa7825 */ /* 0x100fe200078e0090 */
[----:B------:R2:W-:Y:S03]  /*5010*/  STG.E.128 desc[UR8][R158.64], R88 ;  /* 0x000000589e007986 */ /* 0x0005e6000c101d08 */
[----:B------:R-:W-:Y:S01]  /*5020*/  IMAD.WIDE.U32 R172, R173, 0x8, R144 ;  /* 0x00000008adac7825 */ /* 0x000fe200078e0090 */
[----:B------:R2:W-:Y:S03]  /*5030*/  STG.E.64 desc[UR8][R170.64], R150 ;  /* 0x00000096aa007986 */ /* 0x0005e6000c101b08 */
[--C-:B------:R-:W-:Y:S01]  /*5040*/  IMAD.WIDE.U32 R164, R177, 0x10, R166.reuse ;  /* 0x00000010b1a47825 */ /* 0x100fe200078e00a6 */
[----:B------:R2:W-:Y:S03]  /*5050*/  STG.E.128 desc[UR8][R160.64], R92 ;  /* 0x0000005ca0007986 */ /* 0x0005e6000c101d08 */
[C---:B------:R-:W-:Y:S01]  /*5060*/  IMAD.WIDE.U32 R166, R181.reuse, 0x10, R166 ;  /* 0x00000010b5a67825 */ /* 0x040fe200078e00a6 */
[----:B------:R2:W-:Y:S03]  /*5070*/  STG.E.64 desc[UR8][R172.64], R148 ;  /* 0x00000094ac007986 */ /* 0x0005e6000c101b08 */
[----:B------:R-:W-:Y:S01]  /*5080*/  IMAD.WIDE.U32 R144, R181, 0x8, R144 ;  /* 0x00000008b5907825 */ /* 0x000fe200078e0090 */
[----:B------:R2:W-:Y:S04]  /*5090*/  STG.E.128 desc[UR8][R162.64], R96 ;  /* 0x00000060a2007986 */ /* 0x0005e8000c101d08 */
[----:B------:R2:W-:Y:S04]  /*50a0*/  STG.E.64 desc[UR8][R80.64], R146 ;  /* 0x0000009250007986 */ /* 0x0005e8000c101b08 */
[----:B------:R2:W-:Y:S04]  /*50b0*/  STG.E.128 desc[UR8][R164.64], R100 ;  /* 0x00000064a4007986 */ /* 0x0005e8000c101d08 */
[----:B------:R2:W-:Y:S04]  /*50c0*/  STG.E.64 desc[UR8][R82.64], R142 ;  /* 0x0000008e52007986 */ /* 0x0005e8000c101b08 */
[----:B------:R2:W-:Y:S04]  /*50d0*/  STG.E.128 desc[UR8][R166.64], R104 ;  /* 0x00000068a6007986 */ /* 0x0005e8000c101d08 */
[----:B------:R2:W-:Y:S02]  /*50e0*/  STG.E.64 desc[UR8][R144.64], R140 ;  /* 0x0000008c90007986 */ /* 0x0005e4000c101b08 */
.L_x_4034:
[----:B-1234-:R-:W0:Y:S01]  /*50f0*/  LDC.64 R80, c[0x0][0x380] ;  /* 0x0000e000ff507b82 */ /* 0x01ee220000000a00 */
        /* <DEDUP_REMOVED lines=47> */
.L_x_4029:
        /* <DEDUP_REMOVED lines=24> */
.L_x_4037:
        /* <DEDUP_REMOVED lines=9> */
.L_x_14347:


//--------------------- .text._ZN10layer_norm13ln_bwd_kernelINS_13Kernel_traitsI13__nv_bfloat16S2_fS2_fjLj7168ELj1ELj1ELj8ELj8ENS_18Kernel_traits_baseILj7168ES2_S2_fS2_fjLj256EEEEELb0ELb0ELb1ELb0EEEvNS_9BwdParamsE --------------------------
	.section	.text._ZN10layer_norm13ln_bwd_kernelINS_13Kernel_traitsI13__nv_bfloat16S2_fS2_fjLj7168ELj1ELj1ELj8ELj8ENS_18Kernel_traits_baseILj7168ES2_S2_fS2_fjLj256EEEEELb0ELb0ELb1ELb0EEEvNS_9BwdParamsE,"ax",@progbits
	.align	128
        .global         _ZN10layer_norm13ln_bwd_kernelINS_13Kernel_traitsI13__nv_bfloat16S2_fS2_fjLj7168ELj1ELj1ELj8ELj8ENS_18Kernel_traits_baseILj7168ES2_S2_fS2_fjLj256EEEEELb0ELb0ELb1ELb0EEEvNS_9BwdParamsE
        .type           _ZN10layer_norm13ln_bwd_kernelINS_13Kernel_traitsI13__nv_bfloat16S2_fS2_fjLj7168ELj1ELj1ELj8ELj8ENS_18Kernel_traits_baseILj7168ES2_S2_fS2_fjLj256EEEEELb0ELb0ELb1ELb0EEEvNS_9BwdParamsE,@function
        .size           _ZN10layer_norm13ln_bwd_kernelINS_13Kernel_traitsI13__nv_bfloat16S2_fS2_fjLj7168ELj1ELj1ELj8ELj8ENS_18Kernel_traits_baseILj7168ES2_S2_fS2_fjLj256EEEEELb0ELb0ELb1ELb0EEEvNS_9BwdParamsE,(.L_x_14348 - _ZN10layer_norm13ln_bwd_kernelINS_13Kernel_traitsI13__nv_bfloat16S2_fS2_fjLj7168ELj1ELj1ELj8ELj8ENS_18Kernel_traits_baseILj7168ES2_S2_fS2_fjLj256EEEEELb0ELb0ELb1ELb0EEEvNS_9BwdParamsE)
        .other          _ZN10layer_norm13ln_bwd_kernelINS_13Kernel_traitsI13__nv_bfloat16S2_fS2_fjLj7168ELj1ELj1ELj8ELj8ENS_18Kernel_traits_baseILj7168ES2_S2_fS2_fjLj256EEEEELb0ELb0ELb1ELb0EEEvNS_9BwdParamsE,@"STO_CUDA_ENTRY STV_DEFAULT"
_ZN10layer_norm13ln_bwd_kernelINS_13Kernel_traitsI13__nv_bfloat16S2_fS2_fjLj7168ELj1ELj1ELj8ELj8ENS_18Kernel_traits_baseILj7168ES2_S2_fS2_fjLj256EEEEELb0ELb0ELb1ELb0EEEvNS_9BwdParamsE:
.text._ZN10layer_norm13ln_bwd_kernelINS_13Kernel_traitsI13__nv_bfloat16S2_fS2_fjLj7168ELj1ELj1ELj8ELj8ENS_18Kernel_traits_baseILj7168ES2_S2_fS2_fjLj256EEEEELb0ELb0ELb1ELb0EEEvNS_9BwdParamsE:
        /* <DEDUP_REMOVED lines=38> */
[----:B------:R0:W5:Y:S01]  /*0260*/  @P4 LDG.E.64 R8, desc[UR10][R22.64] ;  /* 0x0000000a16084981 */ /* 0x000162000c1e1b00 */
[C---:B---3--:R-:W-:Y:S01]  /*0270*/  @P0 IMAD.WIDE.U32 R24, R35.reuse, 0x8, R24 ;  /* 0x0000000823180825 */ /* 0x048fe200078e0018 */
[----:B------:R-:W-:Y:S01]  /*0280*/  @P0 IADD3 R35, PT, PT, R35, 0x100, RZ ;  /* 0x0000010023230810 */ /* 0x000fe20007ffe0ff */
[----:B------:R-:W3:Y:S03]  /*0290*/  @P3 LDC.64 R16, c[0x0][0x3d0] ;  /* 0x0000f400ff103b82 */ /* 0x000ee60000000a00 */
[----:B------:R0:W5:Y:S01]  /*02a0*/  @P0 LDG.E.64 R10, desc[UR10][R24.64] ;  /* 0x0000000a180a0981 */ /* 0x000162000c1e1b00 */
[C---:B--2---:R-:W-:Y:S01]  /*02b0*/  @P1 IMAD.WIDE.U32 R26, R35.reuse, 0x8, R26 ;  /* 0x00000008231a1825 */ /* 0x044fe200078e001a */
[----:B------:R-:W-:-:S04]  /*02c0*/  @P1 IADD3 R35, PT, PT, R35, 0x100, RZ ;  /* 0x0000010023231810 */ /* 0x000fc80007ffe0ff */
[----:B------:R0:W5:Y:S01]  /*02d0*/  @P1 LDG.E.64 R12, desc[UR10][R26.64] ;  /* 0x0000000a1a0c1981 */ /* 0x000162000c1e1b00 */
[C---:B-1----:R-:W-:Y:S01]  /*02e0*/  @P2 IMAD.WIDE.U32 R28, R35.reuse, 0x8, R28 ;  /* 0x00000008231c2825 */ /* 0x042fe200078e001c */
[----:B------:R-:W1:Y:S01]  /*02f0*/  S2UR UR4, SR_CTAID.X ;  /* 0x00000000000479c3 */ /* 0x000e620000002500 */
[----:B------:R-:W-:-:S03]  /*0300*/  @P2 IADD3 R35, PT, PT, R35, 0x100, RZ ;  /* 0x0000010023232810 */ /* 0x000fc60007ffe0ff */
[----:B------:R0:W5:Y:S02]  /*0310*/  @P2 LDG.E.64 R14, desc[UR10][R28.64] ;  /* 0x0000000a1c0e2981 */ /* 0x000164000c1e1b00 */
[----:B---3--:R-:W-:-:S05]  /*0320*/  @P3 IMAD.WIDE.U32 R16, R35, 0x8, R16 ;  /* 0x0000000823103825 */ /* 0x008fca00078e0010 */
[----:B------:R0:W5:Y:S01]  /*0330*/  @P3 LDG.E.64 R18, desc[UR10][R16.64] ;  /* 0x0000000a10123981 */ /* 0x000162000c1e1b00 */
        /* <DEDUP_REMOVED lines=28> */
[----:B0-----:R-:W-:Y:S06]  /*0500*/  @P3 BRA `(.L_x_4038) ;  /* 0x0000007000d83947 */ /* 0x001fec0003800000 */
        /* <DEDUP_REMOVED lines=56> */
[----:B------:R-:W-:Y:S01]  /*0890*/  PRMT R19, R0, 0x7610, R19 ;  /* 0x0000761000137816 */ /* 0x000fe20000000013 */
[----:B------:R-:W-:Y:S01]  /*08a0*/  UPLOP3.LUT UP1, UPT, UPT, UPT, UPT, 0x40, 0x4 ;  /* 0x000000000004789c */ /* 0x000fe20003f2e870 */
[----:B------:R-:W-:Y:S01]  /*08b0*/  PRMT R18, R2, 0x7610, R18 ;  /* 0x0000761002127816 */ /* 0x000fe20000000012 */
        /* <DEDUP_REMOVED lines=8> */
[----:B------:R-:W-:Y:S01]  /*0940*/  PRMT R2, R34, 0x7610, R2 ;  /* 0x0000761022027816 */ /* 0x000fe20000000002 */
[----:B------:R-:W3:Y:S01]  /*0950*/  LDCU.64 UR12, c[0x0][0x438] ;  /* 0x00008700ff0c77ac */ /* 0x000ee20008000a00 */
[----:B------:R-:W-:Y:S01]  /*0960*/  PRMT R0, R35, 0x7610, R0 ;  /* 0x0000761023007816 */ /* 0x000fe20000000000 */
[----:B------:R-:W4:Y:S06]  /*0970*/  LDCU.64 UR6, c[0x0][0x478] ;  /* 0x00008f00ff0677ac */ /* 0x000f2c0008000a00 */
.L_x_4146:
[----:B0-----:R-:W0:Y:S08]  /*0980*/  LDC.64 R38, c[0x0][0x3f8] ;  /* 0x0000fe00ff267b82 */ /* 0x001e300000000a00 */
        /* <DEDUP_REMOVED lines=12> */
[----:B------:R-:W0:Y:S02]  /*0a50*/  LDC.64 R32, c[0x0][0x3c0] ;  /* 0x0000f000ff207b82 */ /* 0x000e240000000a00 */
[----:B0-----:R-:W-:-:S06]  /*0a60*/  IMAD.WIDE R128, R30, 0x4, R32 ;  /* 0x000000041e807825 */ /* 0x001fcc00078e0220 */
[----:B------:R-:W0:Y:S01]  /*0a70*/  LDC R33, c[0x0][0x388] ;  /* 0x0000e200ff217b82 */ /* 0x000e220000000800 */
[----:B------:R1:W2:Y:S01]  /*0a80*/  LDG.E R128, desc[UR10][R128.64] ;  /* 0x0000000a80807981 */ /* 0x0002a2000c1e1900 */
[----:B------:R-:W-:Y:S01]  /*0a90*/  IADD3 R132, PT, PT, R39, -0x1, RZ ;  /* 0xffffffff27847810 */ /* 0x000fe20007ffe0ff */
[----:B------:R-:W-:Y:S01]  /*0aa0*/  BSSY.RECONVERGENT B1, `(.L_x_4041) ;  /* 0x000004a000017945 */ /* 0x000fe20003800200 */
[C---:B------:R-:W-:Y:S01]  /*0ab0*/  ISETP.GE.U32.AND P0, PT, R31.reuse, 0x100, PT ;  /* 0x000001001f00780c */ /* 0x040fe20003f06070 */
[----:B------:R-:W3:Y:S01]  /*0ac0*/  S2R R32, SR_TID.X ;  /* 0x0000000000207919 */ /* 0x000ee20000002100 */
[----:B------:R-:W-:Y:S02]  /*0ad0*/  ISETP.NE.AND P6, PT, RZ, UR9, PT ;  /* 0x00000009ff007c0c */ /* 0x000fe4000bfc5270 */
[----:B------:R-:W-:Y:S02]  /*0ae0*/  CS2R R142, SRZ ;  /* 0x00000000008e7805 */ /* 0x000fe4000001ff00 */
[----:B------:R-:W-:-:S02]  /*0af0*/  ISETP.GE.U32.AND P1, PT, R31, 0x200, PT ;  /* 0x000002001f00780c */ /* 0x000fc40003f26070 */
[C---:B------:R-:W-:Y:S02]  /*0b00*/  ISETP.GE.U32.AND P2, PT, R31.reuse, 0x300, PT ;  /* 0x000003001f00780c */ /* 0x040fe40003f46070 */
[C---:B------:R-:W-:Y:S02]  /*0b10*/  ISETP.GE.U32.AND P4, PT, R31.reuse, 0x400, PT ;  /* 0x000004001f00780c */ /* 0x040fe40003f86070 */
[----:B------:R-:W-:Y:S01]  /*0b20*/  ISETP.GE.U32.AND P5, PT, R31, 0x500, PT ;  /* 0x000005001f00780c */ /* 0x000fe20003fa6070 */
[-C--:B0-----:R-:W-:Y:S02]  /*0b30*/  IMAD R130, R30, R33.reuse, RZ ;  /* 0x000000211e827224 */ /* 0x081fe400078e02ff */
[----:B------:R-:W-:-:S03]  /*0b40*/  IMAD R132, R132, R33, RZ ;  /* 0x0000002184847224 */ /* 0x000fc600078e02ff */
[----:B------:R-:W-:Y:S02]  /*0b50*/  SHF.R.S32.HI R131, RZ, 0x1f, R130 ;  /* 0x0000001fff837819 */ /* 0x000fe40000011482 */
[----:B-1----:R-:W-:Y:S02]  /*0b60*/  SHF.R.S32.HI R129, RZ, 0x1f, R132 ;  /* 0x0000001fff817819 */ /* 0x002fe40000011484 */
[----:B------:R-:W-:Y:S02]  /*0b70*/  LEA.HI R131, R131, R130, RZ, 0x2 ;  /* 0x0000008283837211 */ /* 0x000fe400078f10ff */
[----:B------:R-:W-:Y:S02]  /*0b80*/  LEA.HI R129, R129, R132, RZ, 0x2 ;  /* 0x0000008481817211 */ /* 0x000fe400078f10ff */
[-C--:B---3--:R-:W-:Y:S02]  /*0b90*/  LEA.HI.SX32 R199, R131, R32.reuse, 0x1e ;  /* 0x0000002083c77211 */ /* 0x088fe400078ff2ff */
[----:B------:R-:W-:-:S02]  /*0ba0*/  LEA.HI.SX32 R139, R129, R32, 0x1e ;  /* 0x00000020818b7211 */ /* 0x000fc400078ff2ff */
        /* <DEDUP_REMOVED lines=12> */
[----:B------:R-:W3:Y:S01]  /*0c70*/  LDG.E.128 R128, desc[UR10][R128.64] ;  /* 0x0000000a80807981 */ /* 0x000ee2000c1e1d00 */
[----:B0-----:R-:W-:-:S05]  /*0c80*/  @P0 IMAD.WIDE.U32 R134, R137, 0x10, R134 ;  /* 0x0000001089860825 */ /* 0x001fca00078e0086 */
[----:B------:R0:W5:Y:S01]  /*0c90*/  @P0 LDG.E.128 R64, desc[UR10][R134.64] ;  /* 0x0000000a86400981 */ /* 0x000162000c1e1d00 */
[----:B------:R-:W-:Y:S02]  /*0ca0*/  SHF.L.U32 R144, R29, 0x10, RZ ;  /* 0x000000101d907819 */ /* 0x000fe400000006ff */
[----:B------:R-:W-:Y:S02]  /*0cb0*/  SHF.L.U32 R145, R28, 0x10, RZ ;  /* 0x000000101c917819 */ /* 0x000fe400000006ff */
[----:B------:R-:W-:Y:S02]  /*0cc0*/  SHF.L.U32 R148, R27, 0x10, RZ ;  /* 0x000000101b947819 */ /* 0x000fe400000006ff */
[----:B------:R-:W-:Y:S02]  /*0cd0*/  SHF.L.U32 R149, R26, 0x10, RZ ;  /* 0x000000101a957819 */ /* 0x000fe400000006ff */
[----:B------:R-:W-:Y:S02]  /*0ce0*/  IADD3 R139, PT, PT, R139, 0x100, RZ ;  /* 0x000001008b8b7810 */ /* 0x000fe40007ffe0ff */
[----:B------:R-:W-:-:S02]  /*0cf0*/  IADD3 R137, PT, PT, R137, 0x100, RZ ;  /* 0x0000010089897810 */ /* 0x000fc40007ffe0ff */
[----:B--2---:R-:W-:Y:S02]  /*0d00*/  MOV R138, R132 ;  /* 0x00000084008a7202 */ /* 0x004fe40000000f00 */
[--C-:B------:R-:W-:Y:S02]  /*0d10*/  SHF.R.U64 R142, R132, 0x10, R133.reuse ;  /* 0x00000010848e7819 */ /* 0x100fe40000001285 */
[----:B------:R-:W-:Y:S02]  /*0d20*/  MOV R140, R133 ;  /* 0x00000085008c7202 */ /* 0x000fe40000000f00 */
[----:B------:R-:W-:Y:S01]  /*0d30*/  SHF.R.U32.HI R141, RZ, 0x10, R133 ;  /* 0x00000010ff8d7819 */ /* 0x000fe20000011685 */
[C---:B---3--:R-:W-:Y:S01]  /*0d40*/  FADD.FTZ R3, -R136.reuse, R128 ;  /* 0x0000008088037221 */ /* 0x048fe20000010100 */
[----:B------:R-:W-:Y:S01]  /*0d50*/  FADD.FTZ R133, -R136, R129 ;  /* 0x0000008188857221 */ /* 0x000fe20000010100 */
[----:B------:R-:W-:Y:S02]  /*0d60*/  SHF.L.U32 R129, R138, 0x10, RZ ;  /* 0x000000108a817819 */ /* 0x000fe400000006ff */
[----:B-----5:R-:W-:Y:S01]  /*0d70*/  FMUL.FTZ R3, R38, R3 ;  /* 0x0000000326037220 */ /* 0x020fe20000410000 */
[----:B------:R-:W-:Y:S01]  /*0d80*/  FADD.FTZ R147, -R136, R130 ;  /* 0x0000008288937221 */ /* 0x000fe20000010100 */
[----:B------:R-:W-:Y:S01]  /*0d90*/  SHF.L.U32 R128, R142, 0x10, RZ ;  /* 0x000000108e807819 */ /* 0x000fe200000006ff */
[-C--:B------:R-:W-:Y:S01]  /*0da0*/  FMUL.FTZ R144, R144, R129.reuse ;  /* 0x0000008190907220 */ /* 0x080fe20000410000 */
[----:B------:R-:W-:Y:S01]  /*0db0*/  FADD.FTZ R92, R92, R129 ;  /* 0x000000815c5c7221 */ /* 0x000fe20000010000 */
[----:B------:R-:W-:Y:S01]  /*0dc0*/  FFMA.FTZ R120, R3, R129, R120 ;  /* 0x0000008103787223 */ /* 0x000fe20000010078 */
[----:B------:R-:W-:Y:S01]  /*0dd0*/  FMUL.FTZ R146, R38, R133 ;  /* 0x0000008526927220 */ /* 0x000fe20000410000 */
[----:B------:R-:W-:Y:S01]  /*0de0*/  SHF.L.U32 R129, R140, 0x10, RZ ;  /* 0x000000108c817819 */ /* 0x000fe200000006ff */
[----:B------:R-:W-:Y:S01]  /*0df0*/  FMUL.FTZ R147, R38, R147 ;  /* 0x0000009326937220 */ /* 0x000fe20000410000 */
[----:B------:R-:W-:Y:S01]  /*0e00*/  FADD.FTZ R131, -R136, R131 ;  /* 0x0000008388837221 */ /* 0x000fe20000010100 */
[-C--:B------:R-:W-:Y:S01]  /*0e10*/  FMUL.FTZ R145, R145, R128.reuse ;  /* 0x0000008091917220 */ /* 0x080fe20000410000 */
[----:B------:R-:W-:Y:S01]  /*0e20*/  FADD.FTZ R93, R93, R128 ;  /* 0x000000805d5d7221 */ /* 0x000fe20000010000 */
[----:B------:R-:W-:Y:S01]  /*0e30*/  FFMA.FTZ R121, R146, R128, R121 ;  /* 0x0000008092797223 */ /* 0x000fe20000010079 */
[-C--:B------:R-:W-:Y:S01]  /*0e40*/  FMUL.FTZ R148, R148, R129.reuse ;  /* 0x0000008194947220 */ /* 0x080fe20000410000 */
[----:B------:R-:W-:Y:S01]  /*0e50*/  FADD.FTZ R94, R94, R129 ;  /* 0x000000815e5e7221 */ /* 0x000fe20000010000 */
[----:B------:R-:W-:Y:S01]  /*0e60*/  FFMA.FTZ R122, R147, R129, R122 ;  /* 0x00000081937a7223 */ /* 0x000fe2000001007a */
[----:B------:R-:W-:Y:S01]  /*0e70*/  FADD.FTZ R128, RZ, R144 ;  /* 0x00000090ff807221 */ /* 0x000fe20000010000 */
[----:B------:R-:W-:Y:S01]  /*0e80*/  FFMA.FTZ R129, R3, R144, RZ ;  /* 0x0000009003817223 */ /* 0x000fe200000100ff */
        /* <DEDUP_REMOVED lines=10> */
[----:B0-----:R-:W-:-:S07]  /*0f30*/  FFMA.FTZ R142, R150, R149, R129 ;  /* 0x00000095968e7223 */ /* 0x001fce0000010081 */
.L_x_4042:
[----:B----4-:R-:W-:Y:S05]  /*0f40*/  BSYNC.RECONVERGENT B1 ;  /* 0x0000000000017941 */ /* 0x010fea0003800200 */
.L_x_4041:
[----:B------:R-:W-:Y:S01]  /*0f50*/  BSSY.RECONVERGENT B1, `(.L_x_4043) ;  /* 0x0000038000017945 */ /* 0x000fe20003800200 */
[----:B------:R-:W-:-:S03]  /*0f60*/  ISETP.GE.U32.AND P0, PT, R31, 0x700, PT ;  /* 0x000007001f00780c */ /* 0x000fc60003f06070 */
[----:B------:R-:W-:Y:S10]  /*0f70*/  @!P1 BRA `(.L_x_4044) ;  /* 0x0000000000d49947 */ /* 0x000ff40003800000 */
        /* <DEDUP_REMOVED lines=53> */
.L_x_4044:
[----:B------:R-:W-:Y:S05]  /*12d0*/  BSYNC.RECONVERGENT B1 ;  /* 0x0000000000017941 */ /* 0x000fea0003800200 */
.L_x_4043:
        /* <DEDUP_REMOVED lines=55> */
.L_x_4046:
[----:B------:R-:W-:Y:S05]  /*1650*/  BSYNC.RECONVERGENT B1 ;  /* 0x0000000000017941 */ /* 0x000fea0003800200 */
.L_x_4045:
        /* <DEDUP_REMOVED lines=55> */
.L_x_4048:
[----:B------:R-:W-:Y:S05]  /*19d0*/  BSYNC.RECONVERGENT B1 ;  /* 0x0000000000017941 */ /* 0x000fea0003800200 */
.L_x_4047:
        /* <DEDUP_REMOVED lines=55> */
.L_x_4050:
[----:B------:R-:W-:Y:S05]  /*1d50*/  BSYNC.RECONVERGENT B1 ;  /* 0x0000000000017941 */ /* 0x000fea0003800200 */
.L_x_4049:
        /* <DEDUP_REMOVED lines=55> */
.L_x_4052:
[----:B------:R-:W-:Y:S05]  /*20d0*/  BSYNC.RECONVERGENT B1 ;  /* 0x0000000000017941 */ /* 0x000fea0003800200 */
.L_x_4051:
        /* <DEDUP_REMOVED lines=13> */
[----:B0-----:R-:W-:Y:S01]  /*21b0*/  @P0 IMAD.WIDE.U32 R132, R137, 0x10, R132 ;  /* 0x0000001089840825 */ /* 0x001fe200078e0084 */
[----:B------:R-:W-:-:S04]  /*21c0*/  SHF.L.U32 R197, R0, 0x10, RZ ;  /* 0x0000001000c57819 */ /* 0x000fc800000006ff */
[----:B------:R0:W5:Y:S01]  /*21d0*/  @P0 LDG.E.128 R40, desc[UR10][R132.64] ;  /* 0x0000000a84280981 */ /* 0x000162000c1e1d00 */
[----:B--2---:R-:W-:Y:S02]  /*21e0*/  MOV R137, R134 ;  /* 0x0000008600897202 */ /* 0x004fe40000000f00 */
[--C-:B------:R-:W-:Y:S02]  /*21f0*/  SHF.R.U64 R141, R134, 0x10, R135.reuse ;  /* 0x00000010868d7819 */ /* 0x100fe40000001287 */
[----:B------:R-:W-:Y:S02]  /*2200*/  MOV R138, R135 ;  /* 0x00000087008a7202 */ /* 0x000fe40000000f00 */
[----:B------:R-:W-:Y:S01]  /*2210*/  SHF.R.U32.HI R140, RZ, 0x10, R135 ;  /* 0x00000010ff8c7819 */ /* 0x000fe20000011687 */
[C---:B---3--:R-:W-:Y:S01]  /*2220*/  FADD.FTZ R135, -R136.reuse, R129 ;  /* 0x0000008188877221 */ /* 0x048fe20000010100 */
[----:B------:R-:W-:Y:S01]  /*2230*/  SHF.L.U32 R137, R137, 0x10, RZ ;  /* 0x0000001089897819 */ /* 0x000fe200000006ff */
[C---:B------:R-:W-:Y:S01]  /*2240*/  FADD.FTZ R191, -R136.reuse, R128 ;  /* 0x0000008088bf7221 */ /* 0x040fe20000010100 */
[----:B------:R-:W-:Y:S01]  /*2250*/  SHF.L.U32 R128, R141, 0x10, RZ ;  /* 0x000000108d807819 */ /* 0x000fe200000006ff */
[----:B------:R-:W-:Y:S01]  /*2260*/  FADD.FTZ R195, -R136, R130 ;  /* 0x0000008288c37221 */ /* 0x000fe20000010100 */
[----:B-----5:R-:W-:Y:S01]  /*2270*/  FMUL.FTZ R194, R38, R135 ;  /* 0x0000008726c27220 */ /* 0x020fe20000410000 */
[----:B------:R-:W-:Y:S01]  /*2280*/  FMUL.FTZ R192, R192, R137 ;  /* 0x00000089c0c07220 */ /* 0x000fe20000410000 */
        /* <DEDUP_REMOVED lines=26> */
.L_x_4040:
        /* <DEDUP_REMOVED lines=13> */
[----:B------:R-:W-:Y:S02]  /*2500*/  ISETP.GE.U32.AND P1, PT, R31, 0x500, PT ;  /* 0x000005001f00780c */ /* 0x000fe40003f26070 */
[----:B------:R-:W-:-:S02]  /*2510*/  MOV R201, R199 ;  /* 0x000000c700c97202 */ /* 0x000fc40000000f00 */
[----:B------:R-:W-:Y:S01]  /*2520*/  ISETP.GE.U32.AND P0, PT, R31, 0x600, PT ;  /* 0x000006001f00780c */ /* 0x000fe20003f06070 */
[----:B------:R-:W0:Y:S08]  /*2530*/  @P6 LDC.64 R140, c[0x0][0x438] ;  /* 0x00010e00ff8c6b82 */ /* 0x000e300000000a00 */
[----:B------:R-:W1:Y:S08]  /*2540*/  @P5 LDC.64 R138, c[0x0][0x438] ;  /* 0x00010e00ff8a5b82 */ /* 0x000e700000000a00 */
[----:B------:R-:W2:Y:S01]  /*2550*/  @P4 LDC.64 R136, c[0x0][0x438] ;  /* 0x00010e00ff884b82 */ /* 0x000ea20000000a00 */
[----:B0-----:R-:W-:-:S07]  /*2560*/  @P6 IMAD.WIDE.U32 R140, R201, 0x10, R140 ;  /* 0x00000010c98c6825 */ /* 0x001fce00078e008c */
[----:B------:R-:W0:Y:S01]  /*2570*/  @P2 LDC.64 R134, c[0x0][0x438] ;  /* 0x00010e00ff862b82 */ /* 0x000e220000000a00 */
[----:B------:R-:W-:Y:S01]  /*2580*/  @P6 IADD3 R201, PT, PT, R201, 0x100, RZ ;  /* 0x00000100c9c96810 */ /* 0x000fe20007ffe0ff */
[----:B------:R3:W5:Y:S01]  /*2590*/  @P6 LDG.E.128 R64, desc[UR10][R140.64] ;  /* 0x0000000a8c406981 */ /* 0x000762000c1e1d00 */
[----:B------:R-:W-:-:S03]  /*25a0*/  ISETP.GE.U32.AND P6, PT, R31, 0x700, PT ;  /* 0x000007001f00780c */ /* 0x000fc60003fc6070 */
[C---:B-1----:R-:W-:Y:S02]  /*25b0*/  @P5 IMAD.WIDE.U32 R138, R201.reuse, 0x10, R138 ;  /* 0x00000010c98a5825 */ /* 0x042fe400078e008a */
[----:B------:R-:W1:Y:S01]  /*25c0*/  @P1 LDC.64 R132, c[0x0][0x438] ;  /* 0x00010e00ff841b82 */ /* 0x000e620000000a00 */
[----:B------:R-:W-:Y:S02]  /*25d0*/  @P5 IADD3 R201, PT, PT, R201, 0x100, RZ ;  /* 0x00000100c9c95810 */ /* 0x000fe40007ffe0ff */
[----:B------:R3:W5:Y:S03]  /*25e0*/  @P5 LDG.E.128 R60, desc[UR10][R138.64] ;  /* 0x0000000a8a3c5981 */ /* 0x000766000c1e1d00 */
[C---:B--2---:R-:W-:Y:S02]  /*25f0*/  @P4 IMAD.WIDE.U32 R136, R201.reuse, 0x10, R136 ;  /* 0x00000010c9884825 */ /* 0x044fe400078e0088 */
[----:B------:R-:W2:Y:S01]  /*2600*/  @P0 LDC.64 R130, c[0x0][0x438] ;  /* 0x00010e00ff820b82 */ /* 0x000ea20000000a00 */
[----:B------:R-:W-:-:S02]  /*2610*/  @P4 IADD3 R201, PT, PT, R201, 0x100, RZ ;  /* 0x00000100c9c94810 */ /* 0x000fc40007ffe0ff */
[----:B------:R3:W5:Y:S05]  /*2620*/  @P4 LDG.E.128 R56, desc[UR10][R136.64] ;  /* 0x0000000a88384981 */ /* 0x00076a000c1e1d00 */
[----:B------:R-:W4:Y:S01]  /*2630*/  @P6 LDC.64 R128, c[0x0][0x438] ;  /* 0x00010e00ff806b82 */ /* 0x000f220000000a00 */
[C---:B0-----:R-:W-:Y:S01]  /*2640*/  @P2 IMAD.WIDE.U32 R134, R201.reuse, 0x10, R134 ;  /* 0x00000010c9862825 */ /* 0x041fe200078e0086 */
[----:B------:R-:W-:-:S04]  /*2650*/  @P2 IADD3 R201, PT, PT, R201, 0x100, RZ ;  /* 0x00000100c9c92810 */ /* 0x000fc80007ffe0ff */
[----:B------:R3:W5:Y:S01]  /*2660*/  @P2 LDG.E.128 R52, desc[UR10][R134.64] ;  /* 0x0000000a86342981 */ /* 0x000762000c1e1d00 */
[C---:B-1----:R-:W-:Y:S01]  /*2670*/  @P1 IMAD.WIDE.U32 R132, R201.reuse, 0x10, R132 ;  /* 0x00000010c9841825 */ /* 0x042fe200078e0084 */
[----:B------:R-:W-:-:S04]  /*2680*/  @P1 IADD3 R201, PT, PT, R201, 0x100, RZ ;  /* 0x00000100c9c91810 */ /* 0x000fc80007ffe0ff */
[----:B------:R3:W5:Y:S01]  /*2690*/  @P1 LDG.E.128 R48, desc[UR10][R132.64] ;  /* 0x0000000a84301981 */ /* 0x000762000c1e1d00 */
[C---:B--2---:R-:W-:Y:S01]  /*26a0*/  @P0 IMAD.WIDE.U32 R130, R201.reuse, 0x10, R130 ;  /* 0x00000010c9820825 */ /* 0x044fe200078e0082 */
[----:B------:R-:W-:-:S04]  /*26b0*/  @P0 IADD3 R201, PT, PT, R201, 0x100, RZ ;  /* 0x00000100c9c90810 */ /* 0x000fc80007ffe0ff */
[----:B------:R3:W5:Y:S01]  /*26c0*/  @P0 LDG.E.128 R44, desc[UR10][R130.64] ;  /* 0x0000000a822c0981 */ /* 0x000762000c1e1d00 */
[----:B----4-:R-:W-:-:S05]  /*26d0*/  @P6 IMAD.WIDE.U32 R128, R201, 0x10, R128 ;  /* 0x00000010c9806825 */ /* 0x010fca00078e0080 */
[----:B------:R3:W5:Y:S02]  /*26e0*/  @P6 LDG.E.128 R40, desc[UR10][R128.64] ;  /* 0x0000000a80286981 */ /* 0x000764000c1e1d00 */
.L_x_4053:
[----:B----4-:R-:W-:Y:S05]  /*26f0*/  BSYNC.RECONVERGENT B0 ;  /* 0x0000000000007941 */ /* 0x010fea0003800200 */
.L_x_4039:
        /* <DEDUP_REMOVED lines=31> */
.L_x_4055:
[----:B------:R-:W-:Y:S05]  /*28f0*/  BSYNC.RECONVERGENT B0 ;  /* 0x0000000000007941 */ /* 0x000fea0003800200 */
.L_x_4054:
        /* <DEDUP_REMOVED lines=27> */
[----:B------:R-:W-:-:S02]  /*2ab0*/  @P4 LEA.HI R129, R129, R200, RZ, 0x2 ;  /* 0x000000c881814211 */ /* 0x000fc400078f10ff */
[----:B-1----:R-:W-:Y:S01]  /*2ac0*/  FADD.FTZ R201, R201, R132 ;  /* 0x00000084c9c97221 */ /* 0x002fe20000010000 */
[----:B------:R-:W-:Y:S01]  /*2ad0*/  FADD.FTZ R128, R128, R133 ;  /* 0x0000008580807221 */ /* 0x000fe20000010000 */
[----:B------:R-:W-:Y:S02]  /*2ae0*/  P2R R132, PR, RZ, 0x2 ;  /* 0x00000002ff847803 */ /* 0x000fe40000000000 */
[----:B------:R-:W-:Y:S01]  /*2af0*/  FADD.FTZ R201, R134, R201 ;  /* 0x000000c986c97221 */ /* 0x000fe20000010000 */
[----:B------:R-:W-:Y:S01]  /*2b00*/  FADD.FTZ R128, R135, R128 ;  /* 0x0000008087807221 */ /* 0x000fe20000010000 */
[----:B------:R-:W-:Y:S02]  /*2b10*/  HFMA2 R135, -RZ, RZ, 0, 0 ;  /* 0x00000000ff877431 */ /* 0x000fe400000001ff */
[----:B--2---:R-:W-:Y:S01]  /*2b20*/  FADD.FTZ R201, R201, R136 ;  /* 0x00000088c9c97221 */ /* 0x004fe20000010000 */
[----:B------:R-:W-:Y:S01]  /*2b30*/  FADD.FTZ R128, R128, R137 ;  /* 0x0000008980807221 */ /* 0x000fe20000010000 */
[----:B------:R-:W-:-:S02]  /*2b40*/  MOV R137, R199 ;  /* 0x000000c700897202 */ /* 0x000fc40000000f00 */
        /* <DEDUP_REMOVED lines=28> */
.L_x_4060:
        /* <DEDUP_REMOVED lines=8> */
.L_x_4061:
        /* <DEDUP_REMOVED lines=9> */
.L_x_4062:
        /* <DEDUP_REMOVED lines=9> */
.L_x_4059:
        /* <DEDUP_REMOVED lines=13> */
[----:B------:R-:W-:-:S02]  /*2f80*/  FSEL R126, R125, RZ, P0 ;  /* 0x000000ff7d7e7208 */ /* 0x000fc40000000000 */
[----:B------:R-:W-:Y:S02]  /*2f90*/  FSEL R125, R127, RZ, P0 ;  /* 0x000000ff7f7d7208 */ /* 0x000fe40000000000 */
[----:B------:R-:W-:Y:S02]  /*2fa0*/  FSEL R124, R124, RZ, P0 ;  /* 0x000000ff7c7c7208 */ /* 0x000fe40000000000 */
        /* <DEDUP_REMOVED lines=10> */
.L_x_4064:
        /* <DEDUP_REMOVED lines=8> */
.L_x_4065:
        /* <DEDUP_REMOVED lines=9> */
.L_x_4066:
[----:B------:R-:W-:Y:S05]  /*3160*/  @!P4 BRA `(.L_x_4063) ;  /* 0x000000040024c947 */ /* 0x000fea0003800000 */
[----:B------:R-:W-:-:S05]  /*3170*/  FMUL.FTZ R37, R127, UR15 ;  /* 0x0000000f7f257c20 */ /* 0x000fca0008410000 */
[----:B------:R-:W-:Y:S01]  /*3180*/  F2FP.BF16.F32.PACK_AB R37, RZ, R37 ;  /* 0x00000025ff25723e */ /* 0x000fe200000010ff */
[----:B------:R-:W-:Y:S06]  /*3190*/  BRA `(.L_x_4063) ;  /* 0x0000000400187947 */ /* 0x000fec0003800000 */
.L_x_4058:
[----:B------:R-:W-:Y:S01]  /*31a0*/  UMOV UR4, UR6 ;  /* 0x0000000600047c82 */ /* 0x000fe20008000000 */
[----:B------:R-:W-:Y:S01]  /*31b0*/  UMOV UR5, UR7 ;  /* 0x0000000700057c82 */ /* 0x000fe20008000000 */
[----:B------:R-:W-:-:S04]  /*31c0*/  UISETP.NE.U32.AND UP0, UPT, UR4, URZ, UPT ;  /* 0x000000ff0400728c */ /* 0x000fc8000bf05070 */
[----:B------:R-:W-:-:S09]  /*31d0*/  UISETP.NE.AND.EX UP0, UPT, UR5, URZ, UPT, UP0 ;  /* 0x000000ff0500728c */ /* 0x000fd2000bf05300 */
[----:B------:R-:W-:Y:S05]  /*31e0*/  BRA.U UP0, `(.L_x_4067) ;  /* 0x0000000100807547 */ /* 0x000fea000b800000 */
[----:B------:R-:W0:Y:S01]  /*31f0*/  @P4 LDC R133, c[0x0][0x40c] ;  /* 0x00010300ff854b82 */ /* 0x000e220000000800 */
[-CC-:B------:R-:W-:Y:S01]  /*3200*/  @P3 FFMA.FTZ R131, R3, R134.reuse, R139.reuse ;  /* 0x0000008603833223 */ /* 0x180fe2000001008b */
[-CC-:B------:R-:W-:Y:S01]  /*3210*/  @P3 FFMA.FTZ R136, R146, R134.reuse, R139.reuse ;  /* 0x0000008692883223 */ /* 0x180fe2000001008b */
[----:B------:R-:W-:Y:S01]  /*3220*/  @P3 FFMA.FTZ R141, R147, R134, R139 ;  /* 0x00000086938d3223 */ /* 0x000fe2000001008b */
[----:B------:R-:W-:Y:S01]  /*3230*/  MOV R128, R64 ;  /* 0x0000004000807202 */ /* 0x000fe20000000f00 */
[----:B------:R-:W-:Y:S01]  /*3240*/  @P3 FADD.FTZ R131, R144, -R131 ;  /* 0x8000008390833221 */ /* 0x000fe20000010000 */
[----:B------:R-:W-:Y:S01]  /*3250*/  @P3 FADD.FTZ R136, R145, -R136 ;  /* 0x8000008891883221 */ /* 0x000fe20000010000 */
[----:B------:R-:W-:Y:S01]  /*3260*/  @P3 FADD.FTZ R141, R148, -R141 ;  /* 0x8000008d948d3221 */ /* 0x000fe20000010000 */
[----:B------:R-:W1:Y:S01]  /*3270*/  @P4 LDC R138, c[0x0][0x40c] ;  /* 0x00010300ff8a4b82 */ /* 0x000e620000000800 */
[----:B------:R-:W-:Y:S01]  /*3280*/  MOV R129, R65 ;  /* 0x0000004100817202 */ /* 0x000fe20000000f00 */
[C---:B------:R-:W-:Y:S01]  /*3290*/  @P3 FFMA.FTZ R128, R38.reuse, R131, R64 ;  /* 0x0000008326803223 */ /* 0x040fe20000010040 */
[----:B------:R-:W-:Y:S01]  /*32a0*/  MOV R130, R66 ;  /* 0x0000004200827202 */ /* 0x000fe20000000f00 */
[C---:B------:R-:W-:Y:S01]  /*32b0*/  @P3 FFMA.FTZ R129, R38.reuse, R136, R65 ;  /* 0x0000008826813223 */ /* 0x040fe20000010041 */
[----:B------:R-:W-:-:S03]  /*32c0*/  @P3 FFMA.FTZ R130, R38, R141, R66 ;  /* 0x0000008d26823223 */ /* 0x000fc60000010042 */
[----:B------:R-:W2:Y:S01]  /*32d0*/  @P4 LDC R143, c[0x0][0x40c] ;  /* 0x00010300ff8f4b82 */ /* 0x000ea20000000800 */
        /* <DEDUP_REMOVED lines=10> */
[----:B------:R-:W-:Y:S01]  /*3380*/  @P3 FFMA.FTZ R128, R150, R134, R139 ;  /* 0x0000008696803223 */ /* 0x000fe2000001008b */
[----:B------:R-:W-:-:S03]  /*3390*/  MOV R37, R67 ;  /* 0x0000004300257202 */ /* 0x000fc60000000f00 */
[----:B------:R-:W-:-:S04]  /*33a0*/  @P3 FADD.FTZ R128, R149, -R128 ;  /* 0x8000008095803221 */ /* 0x000fc80000010000 */
[----:B------:R-:W-:-:S04]  /*33b0*/  @P3 FFMA.FTZ R37, R38, R128, R67 ;  /* 0x0000008026253223 */ /* 0x000fc80000010043 */
[----:B------:R-:W-:-:S05]  /*33c0*/  FMUL.FTZ R37, R37, UR15 ;  /* 0x0000000f25257c20 */ /* 0x000fca0008410000 */
[----:B------:R-:W-:Y:S01]  /*33d0*/  F2FP.BF16.F32.PACK_AB R37, RZ, R37 ;  /* 0x00000025ff25723e */ /* 0x000fe200000010ff */
[----:B------:R-:W-:Y:S06]  /*33e0*/  BRA `(.L_x_4063) ;  /* 0x0000000000847947 */ /* 0x000fec0003800000 */
.L_x_4067:
[----:B------:R-:W0:Y:S01]  /*33f0*/  @P4 LDC R129, c[0x0][0x40c] ;  /* 0x00010300ff814b82 */ /* 0x000e220000000800 */
[-CC-:B------:R-:W-:Y:S01]  /*3400*/  @P3 FFMA.FTZ R127, R3, R134.reuse, R139.reuse ;  /* 0x00000086037f3223 */ /* 0x180fe2000001008b */
[-CC-:B------:R-:W-:Y:S01]  /*3410*/  @P3 FFMA.FTZ R138, R150, R134.reuse, R139.reuse ;  /* 0x00000086968a3223 */ /* 0x180fe2000001008b */
[-CC-:B------:R-:W-:Y:S01]  /*3420*/  @P3 FFMA.FTZ R128, R146, R134.reuse, R139.reuse ;  /* 0x0000008692803223 */ /* 0x180fe2000001008b */
[----:B------:R-:W-:Y:S01]  /*3430*/  @P3 FFMA.FTZ R131, R147, R134, R139 ;  /* 0x0000008693833223 */ /* 0x000fe2000001008b */
[----:B------:R-:W-:Y:S01]  /*3440*/  @P3 FADD.FTZ R127, R144, -R127 ;  /* 0x8000007f907f3221 */ /* 0x000fe20000010000 */
[----:B------:R-:W-:Y:S01]  /*3450*/  @P3 FADD.FTZ R138, R149, -R138 ;  /* 0x8000008a958a3221 */ /* 0x000fe20000010000 */
[----:B------:R-:W-:Y:S01]  /*3460*/  @P3 FADD.FTZ R128, R145, -R128 ;  /* 0x8000008091803221 */ /* 0x000fe20000010000 */
[----:B------:R-:W1:Y:S01]  /*3470*/  @P4 LDC R141, c[0x0][0x40c] ;  /* 0x00010300ff8d4b82 */ /* 0x000e620000000800 */
[----:B------:R-:W-:Y:S01]  /*3480*/  @P3 FADD.FTZ R131, R148, -R131 ;  /* 0x8000008394833221 */ /* 0x000fe20000010000 */
[----:B------:R-:W-:Y:S01]  /*3490*/  MOV R124, R64 ;  /* 0x00000040007c7202 */ /* 0x000fe20000000f00 */
[C---:B------:R-:W-:Y:S01]  /*34a0*/  @P3 FFMA.FTZ R124, R38.reuse, R127, R64 ;  /* 0x0000007f267c3223 */ /* 0x040fe20000010040 */
[----:B------:R-:W-:Y:S01]  /*34b0*/  MOV R130, R67 ;  /* 0x0000004300827202 */ /* 0x000fe20000000f00 */
[C---:B------:R-:W-:Y:S01]  /*34c0*/  @P3 FFMA.FTZ R130, R38.reuse, R138, R67 ;  /* 0x0000008a26823223 */ /* 0x040fe20000010043 */
[----:B------:R-:W-:Y:S01]  /*34d0*/  MOV R125, R65 ;  /* 0x00000041007d7202 */ /* 0x000fe20000000f00 */
[C---:B------:R-:W-:Y:S01]  /*34e0*/  @P3 FFMA.FTZ R125, R38.reuse, R128, R65 ;  /* 0x00000080267d3223 */ /* 0x040fe20000010041 */
[----:B------:R-:W2:Y:S01]  /*34f0*/  @P4 LDC R136, c[0x0][0x40c] ;  /* 0x00010300ff884b82 */ /* 0x000ea20000000800 */
[----:B------:R-:W-:Y:S01]  /*3500*/  MOV R126, R66 ;  /* 0x00000042007e7202 */ /* 0x000fe20000000f00 */
[----:B------:R-:W-:-:S06]  /*3510*/  @P3 FFMA.FTZ R126, R38, R131, R66 ;  /* 0x00000083267e3223 */ /* 0x000fcc0000010042 */
[----:B------:R-:W3:Y:S01]  /*3520*/  @P4 LDC R133, c[0x0][0x40c] ;  /* 0x00010300ff854b82 */ /* 0x000ee20000000800 */
[----:B0-----:R-:W-:-:S05]  /*3530*/  @P4 FMUL.FTZ R127, R124, R129 ;  /* 0x000000817c7f4220 */ /* 0x001fca0000410000 */
[----:B------:R-:W-:Y:S01]  /*3540*/  @P4 F2FP.BF16.F32.PACK_AB R127, RZ, R127 ;  /* 0x0000007fff7f423e */ /* 0x000fe200000010ff */
[----:B-1----:R-:W-:-:S03]  /*3550*/  @P4 FMUL.FTZ R131, R130, R141 ;  /* 0x0000008d82834220 */ /* 0x002fc60000410000 */
[----:B------:R-:W-:Y:S02]  /*3560*/  @P4 PRMT R34, R127, 0x7610, R34 ;  /* 0x000076107f224816 */ /* 0x000fe40000000022 */
[----:B------:R-:W-:Y:S02]  /*3570*/  MOV R127, R130 ;  /* 0x00000082007f7202 */ /* 0x000fe40000000f00 */
[----:B------:R-:W-:Y:S01]  /*3580*/  @P4 F2FP.BF16.F32.PACK_AB R131, RZ, R131 ;  /* 0x00000083ff83423e */ /* 0x000fe200000010ff */
[----:B--2---:R-:W-:-:S03]  /*3590*/  @P4 FMUL.FTZ R128, R125, R136 ;  /* 0x000000887d804220 */ /* 0x004fc60000410000 */
[----:B------:R-:W-:Y:S02]  /*35a0*/  @P4 PRMT R37, R131, 0x7610, R37 ;  /* 0x0000761083254816 */ /* 0x000fe40000000025 */
[----:B------:R-:W-:Y:S01]  /*35b0*/  @P4 F2FP.BF16.F32.PACK_AB R128, RZ, R128 ;  /* 0x00000080ff80423e */ /* 0x000fe200000010ff */
[----:B---3--:R-:W-:-:S03]  /*35c0*/  @P4 FMUL.FTZ R129, R126, R133 ;  /* 0x000000857e814220 */ /* 0x008fc60000410000 */
[----:B------:R-:W-:Y:S02]  /*35d0*/  @P4 PRMT R35, R128, 0x7610, R35 ;  /* 0x0000761080234816 */ /* 0x000fe40000000023 */
[----:B------:R-:W-:-:S04]  /*35e0*/  @P4 F2FP.BF16.F32.PACK_AB R129, RZ, R129 ;  /* 0x00000081ff81423e */ /* 0x000fc800000010ff */
[----:B------:R-:W-:-:S07]  /*35f0*/  @P4 PRMT R36, R129, 0x7610, R36 ;  /* 0x0000761081244816 */ /* 0x000fce0000000024 */
.L_x_4063:
[----:B------:R-:W-:-:S04]  /*3600*/  ISETP.NE.U32.AND P0, PT, RZ, UR4, PT ;  /* 0x00000004ff007c0c */ /* 0x000fc8000bf05070 */
[----:B------:R-:W-:-:S13]  /*3610*/  ISETP.NE.AND.EX P0, PT, RZ, UR5, PT, P0 ;  /* 0x00000005ff007c0c */ /* 0x000fda000bf05300 */
[----:B------:R-:W0:Y:S02]  /*3620*/  @P0 LDC.64 R128, c[0x0][0x478] ;  /* 0x00011e00ff800b82 */ /* 0x000e240000000a00 */
[----:B0-----:R-:W-:-:S05]  /*3630*/  @P0 IMAD.WIDE.U32 R128, R137, 0x10, R128 ;  /* 0x0000001089800825 */ /* 0x001fca00078e0080 */
[----:B------:R0:W-:Y:S01]  /*3640*/  @P0 STG.E.128 desc[UR10][R128.64], R124 ;  /* 0x0000007c80000986 */ /* 0x0001e2000c101d0a */
        /* <DEDUP_REMOVED lines=9> */
.L_x_4068:
[----:B------:R-:W-:Y:S02]  /*36e0*/  IADD3 R137, PT, PT, R137, 0x100, RZ ;  /* 0x0000010089897810 */ /* 0x000fe40007ffe0ff */
[----:B------:R-:W-:-:S07]  /*36f0*/  IADD3 R135, PT, PT, R135, 0x100, RZ ;  /* 0x0000010087877810 */ /* 0x000fce0007ffe0ff */
.L_x_4057:
[----:B------:R-:W-:Y:S05]  /*3700*/  BSYNC.RECONVERGENT B0 ;  /* 0x0000000000007941 */ /* 0x000fea0003800200 */
.L_x_4056:
        /* <DEDUP_REMOVED lines=8> */
[----:B------:R-:W-:-:S06]  /*3790*/  UISETP.NE.AND.EX UP0, UPT, UR7, URZ, UPT, UP0 ;  /* 0x000000ff0700728c */ /* 0x000fcc000bf05300 */
[----:B------:R-:W-:-:S13]  /*37a0*/  PLOP3.LUT P0, PT, PT, PT, UP0, 0x80, 0x8 ;  /* 0x000000000008781c */ /* 0x000fda0003f0f008 */
[----:B------:R-:W-:Y:S05]  /*37b0*/  @!P0 BRA `(.L_x_4072) ;  /* 0x0000000000848947 */ /* 0x000fea0003800000 */
[----:B-1----:R-:W1:Y:S01]  /*37c0*/  @P4 LDC R131, c[0x0][0x40c] ;  /* 0x00010300ff834b82 */ /* 0x002e620000000800 */
[-CC-:B0-----:R-:W-:Y:S01]  /*37d0*/  @P3 FFMA.FTZ R127, R151, R134.reuse, R139.reuse ;  /* 0x00000086977f3223 */ /* 0x181fe2000001008b */
[-CC-:B------:R-:W-:Y:S01]  /*37e0*/  @P3 FFMA.FTZ R128, R154, R134.reuse, R139.reuse ;  /* 0x000000869a803223 */ /* 0x180fe2000001008b */
[----:B------:R-:W-:Y:S01]  /*37f0*/  @P3 FFMA.FTZ R129, R155, R134, R139 ;  /* 0x000000869b813223 */ /* 0x000fe2000001008b */
[----:B------:R-:W-:Y:S01]  /*3800*/  MOV R124, R60 ;  /* 0x0000003c007c7202 */ /* 0x000fe20000000f00 */
[----:B------:R-:W-:Y:S01]  /*3810*/  @P3 FADD.FTZ R127, R152, -R127 ;  /* 0x8000007f987f3221 */ /* 0x000fe20000010000 */
[----:B------:R-:W-:Y:S01]  /*3820*/  @P3 FADD.FTZ R128, R153, -R128 ;  /* 0x8000008099803221 */ /* 0x000fe20000010000 */
[----:B------:R-:W-:Y:S01]  /*3830*/  @P3 FADD.FTZ R129, R156, -R129 ;  /* 0x800000819c813221 */ /* 0x000fe20000010000 */
[----:B------:R-:W0:Y:S01]  /*3840*/  @P4 LDC R138, c[0x0][0x40c] ;  /* 0x00010300ff8a4b82 */ /* 0x000e220000000800 */
[----:B------:R-:W-:Y:S01]  /*3850*/  MOV R125, R61 ;  /* 0x0000003d007d7202 */ /* 0x000fe20000000f00 */
[----:B------:R-:W-:Y:S01]  /*3860*/  @P3 FFMA.FTZ R124, R38, R127, R60 ;  /* 0x0000007f267c3223 */ /* 0x000fe2000001003c */
[----:B------:R-:W-:Y:S01]  /*3870*/  MOV R126, R62 ;  /* 0x0000003e007e7202 */ /* 0x000fe20000000f00 */
[----:B------:R-:W-:Y:S01]  /*3880*/  @P3 FFMA.FTZ R136, R158, R134, R139 ;  /* 0x000000869e883223 */ /* 0x000fe2000001008b */
[C---:B------:R-:W-:Y:S01]  /*3890*/  @P3 FFMA.FTZ R125, R38.reuse, R128, R61 ;  /* 0x00000080267d3223 */ /* 0x040fe2000001003d */
[----:B------:R-:W-:Y:S01]  /*38a0*/  @P3 FFMA.FTZ R126, R38, R129, R62 ;  /* 0x00000081267e3223 */ /* 0x000fe2000001003e */
[----:B------:R-:W-:Y:S01]  /*38b0*/  MOV R130, R63 ;  /* 0x0000003f00827202 */ /* 0x000fe20000000f00 */
[----:B------:R-:W2:Y:S01]  /*38c0*/  @P4 LDC R141, c[0x0][0x40c] ;  /* 0x00010300ff8d4b82 */ /* 0x000ea20000000800 */
[----:B------:R-:W-:-:S04]  /*38d0*/  @P3 FADD.FTZ R136, R157, -R136 ;  /* 0x800000889d883221 */ /* 0x000fc80000010000 */
[----:B------:R-:W-:Y:S01]  /*38e0*/  @P3 FFMA.FTZ R130, R38, R136, R63 ;  /* 0x0000008826823223 */ /* 0x000fe2000001003f */
[----:B-1----:R-:W-:-:S05]  /*38f0*/  @P4 FMUL.FTZ R127, R124, R131 ;  /* 0x000000837c7f4220 */ /* 0x002fca0000410000 */
[----:B------:R-:W-:Y:S01]  /*3900*/  @P4 F2FP.BF16.F32.PACK_AB R127, RZ, R127 ;  /* 0x0000007fff7f423e */ /* 0x000fe200000010ff */
[----:B0-----:R-:W-:-:S03]  /*3910*/  @P4 FMUL.FTZ R128, R125, R138 ;  /* 0x0000008a7d804220 */ /* 0x001fc60000410000 */
[----:B------:R-:W-:Y:S02]  /*3920*/  @P4 PRMT R34, R127, 0x7610, R34 ;  /* 0x000076107f224816 */ /* 0x000fe40000000022 */
[----:B------:R-:W-:Y:S02]  /*3930*/  MOV R127, R130 ;  /* 0x00000082007f7202 */ /* 0x000fe40000000f00 */
[----:B------:R-:W-:Y:S01]  /*3940*/  @P4 F2FP.BF16.F32.PACK_AB R128, RZ, R128 ;  /* 0x00000080ff80423e */ /* 0x000fe200000010ff */
[----:B--2---:R-:W-:-:S03]  /*3950*/  @P4 FMUL.FTZ R129, R126, R141 ;  /* 0x0000008d7e814220 */ /* 0x004fc60000410000 */
[----:B------:R-:W-:Y:S02]  /*3960*/  @P4 PRMT R35, R128, 0x7610, R35 ;  /* 0x0000761080234816 */ /* 0x000fe40000000023 */
[----:B------:R-:W-:-:S04]  /*3970*/  @P4 F2FP.BF16.F32.PACK_AB R129, RZ, R129 ;  /* 0x00000081ff81423e */ /* 0x000fc800000010ff */
[----:B------:R-:W-:Y:S01]  /*3980*/  @P4 PRMT R36, R129, 0x7610, R36 ;  /* 0x0000761081244816 */ /* 0x000fe20000000024 */
[----:B------:R-:W-:Y:S06]  /*3990*/  @!P4 BRA `(.L_x_4073) ;  /* 0x0000000400d8c947 */ /* 0x000fec0003800000 */
[----:B------:R-:W-:-:S05]  /*39a0*/  FMUL.FTZ R37, R130, UR15 ;  /* 0x0000000f82257c20 */ /* 0x000fca0008410000 */
[----:B------:R-:W-:Y:S01]  /*39b0*/  F2FP.BF16.F32.PACK_AB R37, RZ, R37 ;  /* 0x00000025ff25723e */ /* 0x000fe200000010ff */
[----:B------:R-:W-:Y:S06]  /*39c0*/  BRA `(.L_x_4073) ;  /* 0x0000000400cc7947 */ /* 0x000fec0003800000 */
.L_x_4072:
[----:B------:R-:W2:Y:S01]  /*39d0*/  @P4 LDC R141, c[0x0][0x40c] ;  /* 0x00010300ff8d4b82 */ /* 0x000ea20000000800 */
[-CC-:B-1----:R-:W-:Y:S01]  /*39e0*/  @P3 FFMA.FTZ R131, R151, R134.reuse, R139.reuse ;  /* 0x0000008697833223 */ /* 0x182fe2000001008b */
[-CC-:B------:R-:W-:Y:S01]  /*39f0*/  @P3 FFMA.FTZ R136, R154, R134.reuse, R139.reuse ;  /* 0x000000869a883223 */ /* 0x180fe2000001008b */
[----:B------:R-:W-:Y:S01]  /*3a00*/  @P3 FFMA.FTZ R143, R155, R134, R139 ;  /* 0x000000869b8f3223 */ /* 0x000fe2000001008b */
[----:B0-----:R-:W-:Y:S01]  /*3a10*/  MOV R128, R60 ;  /* 0x0000003c00807202 */ /* 0x001fe20000000f00 */
[----:B------:R-:W-:Y:S01]  /*3a20*/  @P3 FADD.FTZ R131, R152, -R131 ;  /* 0x8000008398833221 */ /* 0x000fe20000010000 */
[----:B------:R-:W-:Y:S01]  /*3a30*/  @P3 FADD.FTZ R136, R153, -R136 ;  /* 0x8000008899883221 */ /* 0x000fe20000010000 */
[----:B------:R-:W-:Y:S01]  /*3a40*/  @P3 FADD.FTZ R143, R156, -R143 ;  /* 0x8000008f9c8f3221 */ /* 0x000fe20000010000 */
[----:B------:R-:W0:Y:S01]  /*3a50*/  @P4 LDC R138, c[0x0][0x40c] ;  /* 0x00010300ff8a4b82 */ /* 0x000e220000000800 */
[----:B------:R-:W-:Y:S01]  /*3a60*/  MOV R129, R61 ;  /* 0x0000003d00817202 */ /* 0x000fe20000000f00 */
[C---:B------:R-:W-:Y:S01]  /*3a70*/  @P3 FFMA.FTZ R128, R38.reuse, R131, R60 ;  /* 0x0000008326803223 */ /* 0x040fe2000001003c */
[----:B------:R-:W-:Y:S01]  /*3a80*/  MOV R130, R62 ;  /* 0x0000003e00827202 */ /* 0x000fe20000000f00 */
[C---:B------:R-:W-:Y:S01]  /*3a90*/  @P3 FFMA.FTZ R129, R38.reuse, R136, R61 ;  /* 0x0000008826813223 */ /* 0x040fe2000001003d */
[----:B------:R-:W-:-:S03]  /*3aa0*/  @P3 FFMA.FTZ R130, R38, R143, R62 ;  /* 0x0000008f26823223 */ /* 0x000fc6000001003e */
[----:B------:R-:W1:Y:S01]  /*3ab0*/  @P4 LDC R199, c[0x0][0x40c] ;  /* 0x00010300ffc74b82 */ /* 0x000e620000000800 */
[----:B--2---:R-:W-:-:S05]  /*3ac0*/  @P4 FMUL.FTZ R128, R128, R141 ;  /* 0x0000008d80804220 */ /* 0x004fca0000410000 */
[----:B------:R-:W-:Y:S01]  /*3ad0*/  @P4 F2FP.BF16.F32.PACK_AB R128, RZ, R128 ;  /* 0x00000080ff80423e */ /* 0x000fe200000010ff */
[----:B0-----:R-:W-:-:S03]  /*3ae0*/  @P4 FMUL.FTZ R129, R129, R138 ;  /* 0x0000008a81814220 */ /* 0x001fc60000410000 */
[----:B------:R-:W-:Y:S02]  /*3af0*/  @P4 PRMT R34, R128, 0x7610, R34 ;  /* 0x0000761080224816 */ /* 0x000fe40000000022 */
[----:B------:R-:W-:Y:S01]  /*3b00*/  @P4 F2FP.BF16.F32.PACK_AB R129, RZ, R129 ;  /* 0x00000081ff81423e */ /* 0x000fe200000010ff */
[----:B-1----:R-:W-:-:S03]  /*3b10*/  @P4 FMUL.FTZ R130, R130, R199 ;  /* 0x000000c782824220 */ /* 0x002fc60000410000 */
        /* <DEDUP_REMOVED lines=11> */
.L_x_4071:
[----:B01----:R-:W0:Y:S02]  /*3bd0*/  LDC.64 R128, c[0x0][0x478] ;  /* 0x00011e00ff807b82 */ /* 0x003e240000000a00 */
[----:B0-----:R-:W-:-:S04]  /*3be0*/  ISETP.NE.U32.AND P0, PT, R128, RZ, PT ;  /* 0x000000ff8000720c */ /* 0x001fc80003f05070 */
[----:B------:R-:W-:-:S13]  /*3bf0*/  ISETP.NE.AND.EX P0, PT, R129, RZ, PT, P0 ;  /* 0x000000ff8100720c */ /* 0x000fda0003f05300 */
[----:B------:R-:W-:Y:S05]  /*3c00*/  @!P0 BRA `(.L_x_4074) ;  /* 0x0000000000b48947 */ /* 0x000fea0003800000 */
        /* <DEDUP_REMOVED lines=25> */
.L_x_4075:
        /* <DEDUP_REMOVED lines=8> */
.L_x_4076:
        /* <DEDUP_REMOVED lines=8> */
.L_x_4077:
[----:B------:R-:W-:Y:S05]  /*3ea0*/  @!P4 BRA `(.L_x_4073) ;  /* 0x000000000094c947 */ /* 0x000fea0003800000 */
[----:B------:R-:W-:-:S05]  /*3eb0*/  FMUL.FTZ R37, R127, UR15 ;  /* 0x0000000f7f257c20 */ /* 0x000fca0008410000 */
[----:B------:R-:W-:Y:S01]  /*3ec0*/  F2FP.BF16.F32.PACK_AB R37, RZ, R37 ;  /* 0x00000025ff25723e */ /* 0x000fe200000010ff */
[----:B------:R-:W-:Y:S06]  /*3ed0*/  BRA `(.L_x_4073) ;  /* 0x0000000000887947 */ /* 0x000fec0003800000 */
.L_x_4074:
        /* <DEDUP_REMOVED lines=9> */
.L_x_4078:
        /* <DEDUP_REMOVED lines=8> */
.L_x_4079:
        /* <DEDUP_REMOVED lines=9> */
.L_x_4080:
        /* <DEDUP_REMOVED lines=8> */
.L_x_4073:
[----:B------:R-:W0:Y:S02]  /*4100*/  @P0 LDC.64 R128, c[0x0][0x478] ;  /* 0x00011e00ff800b82 */ /* 0x000e240000000a00 */
[----:B0-----:R-:W-:-:S05]  /*4110*/  @P0 IMAD.WIDE.U32 R128, R137, 0x10, R128 ;  /* 0x0000001089800825 */ /* 0x001fca00078e0080 */
[----:B------:R0:W-:Y:S01]  /*4120*/  @P0 STG.E.128 desc[UR10][R128.64], R124 ;  /* 0x0000007c80000986 */ /* 0x0001e2000c101d0a */
        /* <DEDUP_REMOVED lines=9> */
.L_x_4081:
[----:B------:R-:W-:Y:S02]  /*41c0*/  IADD3 R137, PT, PT, R137, 0x100, RZ ;  /* 0x0000010089897810 */ /* 0x000fe40007ffe0ff */
[----:B------:R-:W-:-:S07]  /*41d0*/  IADD3 R135, PT, PT, R135, 0x100, RZ ;  /* 0x0000010087877810 */ /* 0x000fce0007ffe0ff */
.L_x_4070:
[----:B------:R-:W-:Y:S05]  /*41e0*/  BSYNC.RECONVERGENT B0 ;  /* 0x0000000000007941 */ /* 0x000fea0003800200 */
.L_x_4069:
        /* <DEDUP_REMOVED lines=44> */
.L_x_4085:
        /* <DEDUP_REMOVED lines=32> */
.L_x_4084:
        /* <DEDUP_REMOVED lines=29> */
.L_x_4088:
        /* <DEDUP_REMOVED lines=8> */
.L_x_4089:
        /* <DEDUP_REMOVED lines=8> */
.L_x_4090:
[----:B------:R-:W-:Y:S05]  /*4980*/  @!P4 BRA `(.L_x_4086) ;  /* 0x000000000094c947 */ /* 0x000fea0003800000 */
[----:B------:R-:W-:-:S05]  /*4990*/  FMUL.FTZ R37, R127, UR15 ;  /* 0x0000000f7f257c20 */ /* 0x000fca0008410000 */
[----:B------:R-:W-:Y:S01]  /*49a0*/  F2FP.BF16.F32.PACK_AB R37, RZ, R37 ;  /* 0x00000025ff25723e */ /* 0x000fe200000010ff */
[----:B------:R-:W-:Y:S06]  /*49b0*/  BRA `(.L_x_4086) ;  /* 0x0000000000887947 */ /* 0x000fec0003800000 */
.L_x_4087:
        /* <DEDUP_REMOVED lines=9> */
.L_x_4091:
        /* <DEDUP_REMOVED lines=8> */
.L_x_4092:
        /* <DEDUP_REMOVED lines=9> */
.L_x_4093:
        /* <DEDUP_REMOVED lines=8> */
.L_x_4086:
        /* <DEDUP_REMOVED lines=12> */
.L_x_4094:
[----:B------:R-:W-:Y:S02]  /*4ca0*/  IADD3 R137, PT, PT, R137, 0x100, RZ ;  /* 0x0000010089897810 */ /* 0x000fe40007ffe0ff */
[----:B------:R-:W-:-:S07]  /*4cb0*/  IADD3 R135, PT, PT, R135, 0x100, RZ ;  /* 0x0000010087877810 */ /* 0x000fce0007ffe0ff */
.L_x_4083:
[----:B------:R-:W-:Y:S05]  /*4cc0*/  BSYNC.RECONVERGENT B0 ;  /* 0x0000000000007941 */ /* 0x000fea0003800200 */
.L_x_4082:
[----:B------:R-:W-:Y:S01]  /*4cd0*/  ISETP.GE.U32.AND P0, PT, R31, 0x400, PT ;  /* 0x000004001f00780c */ /* 0x000fe20003f06070 */
[----:B------:R-:W-:-:S12]  /*4ce0*/  BSSY.RECONVERGENT B0, `(.L_x_4095) ;  /* 0x00000ab000007945 */ /* 0x000fd80003800200 */
        /* <DEDUP_REMOVED lines=41> */
.L_x_4098:
        /* <DEDUP_REMOVED lines=32> */
.L_x_4097:
        /* <DEDUP_REMOVED lines=29> */
.L_x_4101:
        /* <DEDUP_REMOVED lines=8> */
.L_x_4102:
        /* <DEDUP_REMOVED lines=8> */
.L_x_4103:
[----:B------:R-:W-:Y:S05]  /*5450*/  @!P4 BRA `(.L_x_4099) ;  /* 0x000000000094c947 */ /* 0x000fea0003800000 */
[----:B------:R-:W-:-:S05]  /*5460*/  FMUL.FTZ R37, R127, UR15 ;  /* 0x0000000f7f257c20 */ /* 0x000fca0008410000 */
[----:B------:R-:W-:Y:S01]  /*5470*/  F2FP.BF16.F32.PACK_AB R37, RZ, R37 ;  /* 0x00000025ff25723e */ /* 0x000fe200000010ff */
[----:B------:R-:W-:Y:S06]  /*5480*/  BRA `(.L_x_4099) ;  /* 0x0000000000887947 */ /* 0x000fec0003800000 */
.L_x_4100:
        /* <DEDUP_REMOVED lines=9> */
.L_x_4104:
        /* <DEDUP_REMOVED lines=8> */
.L_x_4105:
        /* <DEDUP_REMOVED lines=9> */
.L_x_4106:
        /* <DEDUP_REMOVED lines=8> */
.L_x_4099:
        /* <DEDUP_REMOVED lines=12> */
.L_x_4107:
[----:B------:R-:W-:Y:S02]  /*5770*/  IADD3 R137, PT, PT, R137, 0x100, RZ ;  /* 0x0000010089897810 */ /* 0x000fe40007ffe0ff */
[----:B------:R-:W-:-:S07]  /*5780*/  IADD3 R135, PT, PT, R135, 0x100, RZ ;  /* 0x0000010087877810 */ /* 0x000fce0007ffe0ff */
.L_x_4096:
[----:B------:R-:W-:Y:S05]  /*5790*/  BSYNC.RECONVERGENT B0 ;  /* 0x0000000000007941 */ /* 0x000fea0003800200 */
.L_x_4095:
        /* <DEDUP_REMOVED lines=43> */
.L_x_4111:
        /* <DEDUP_REMOVED lines=32> */
.L_x_4110:
        /* <DEDUP_REMOVED lines=29> */
.L_x_4114:
        /* <DEDUP_REMOVED lines=8> */
.L_x_4115:
        /* <DEDUP_REMOVED lines=8> */
.L_x_4116:
[----:B------:R-:W-:Y:S05]  /*5f20*/  @!P4 BRA `(.L_x_4112) ;  /* 0x000000000094c947 */ /* 0x000fea0003800000 */
[----:B------:R-:W-:-:S05]  /*5f30*/  FMUL.FTZ R37, R127, UR15 ;  /* 0x0000000f7f257c20 */ /* 0x000fca0008410000 */
[----:B------:R-:W-:Y:S01]  /*5f40*/  F2FP.BF16.F32.PACK_AB R37, RZ, R37 ;  /* 0x00000025ff25723e */ /* 0x000fe200000010ff */
[----:B------:R-:W-:Y:S06]  /*5f50*/  BRA `(.L_x_4112) ;  /* 0x0000000000887947 */ /* 0x000fec0003800000 */
.L_x_4113:
        /* <DEDUP_REMOVED lines=9> */
.L_x_4117:
        /* <DEDUP_REMOVED lines=8> */
.L_x_4118:
        /* <DEDUP_REMOVED lines=9> */
.L_x_4119:
        /* <DEDUP_REMOVED lines=8> */
.L_x_4112:
        /* <DEDUP_REMOVED lines=12> */
.L_x_4120:
[----:B------:R-:W-:Y:S02]  /*6240*/  IADD3 R137, PT, PT, R137, 0x100, RZ ;  /* 0x0000010089897810 */ /* 0x000fe40007ffe0ff */
[----:B------:R-:W-:-:S07]  /*6250*/  IADD3 R135, PT, PT, R135, 0x100, RZ ;  /* 0x0000010087877810 */ /* 0x000fce0007ffe0ff */
.L_x_4109:
[----:B------:R-:W-:Y:S05]  /*6260*/  BSYNC.RECONVERGENT B0 ;  /* 0x0000000000007941 */ /* 0x000fea0003800200 */
.L_x_4108:
        /* <DEDUP_REMOVED lines=43> */
.L_x_4124:
        /* <DEDUP_REMOVED lines=32> */
.L_x_4123:
        /* <DEDUP_REMOVED lines=29> */
.L_x_4127:
        /* <DEDUP_REMOVED lines=8> */
.L_x_4128:
        /* <DEDUP_REMOVED lines=8> */
.L_x_4129:
[----:B------:R-:W-:Y:S05]  /*69f0*/  @!P4 BRA `(.L_x_4125) ;  /* 0x000000000094c947 */ /* 0x000fea0003800000 */
[----:B------:R-:W-:-:S05]  /*6a00*/  FMUL.FTZ R37, R127, UR15 ;  /* 0x0000000f7f257c20 */ /* 0x000fca0008410000 */
[----:B------:R-:W-:Y:S01]  /*6a10*/  F2FP.BF16.F32.PACK_AB R37, RZ, R37 ;  /* 0x00000025ff25723e */ /* 0x000fe200000010ff */
[----:B------:R-:W-:Y:S06]  /*6a20*/  BRA `(.L_x_4125) ;  /* 0x0000000000887947 */ /* 0x000fec0003800000 */
.L_x_4126:
        /* <DEDUP_REMOVED lines=9> */
.L_x_4130:
        /* <DEDUP_REMOVED lines=8> */
.L_x_4131:
        /* <DEDUP_REMOVED lines=9> */
.L_x_4132:
        /* <DEDUP_REMOVED lines=8> */
.L_x_4125:
        /* <DEDUP_REMOVED lines=12> */
.L_x_4133:
[----:B------:R-:W-:Y:S02]  /*6d10*/  IADD3 R137, PT, PT, R137, 0x100, RZ ;  /* 0x0000010089897810 */ /* 0x000fe40007ffe0ff */
[----:B------:R-:W-:-:S07]  /*6d20*/  IADD3 R135, PT, PT, R135, 0x100, RZ ;  /* 0x0000010087877810 */ /* 0x000fce0007ffe0ff */
.L_x_4122:
[----:B------:R-:W-:Y:S05]  /*6d30*/  BSYNC.RECONVERGENT B0 ;  /* 0x0000000000007941 */ /* 0x000fea0003800200 */
.L_x_4121:
[----:B------:R-:W-:Y:S01]  /*6d40*/  ISETP.GE.U32.AND P5, PT, R31, 0x700, PT ;  /* 0x000007001f00780c */ /* 0x000fe20003fa6070 */
[----:B------:R-:W-:Y:S03]  /*6d50*/  BSSY.RECONVERGENT B0, `(.L_x_4134) ;  /* 0x00000ac000007945 */ /* 0x000fe60003800200 */
[----:B-1----:R-:W-:-:S09]  /*6d60*/  P2R R130, PR, RZ, 0x20 ;  /* 0x00000020ff827803 */ /* 0x002fd20000000000 */
        /* <DEDUP_REMOVED lines=8> */
[-CC-:B------:R-:W-:Y:S01]  /*6df0*/  @P3 FFMA.FTZ R39, R191, R134.reuse, R139.reuse ;  /* 0x00000086bf273223 */ /* 0x180fe2000001008b */
[----:B0-----:R-:W-:Y:S01]  /*6e00*/  @P3 FFMA.FTZ R128, R194, R134, R139 ;  /* 0x00000086c2803223 */ /* 0x001fe2000001008b */
[----:B------:R-:W-:Y:S01]  /*6e10*/  MOV R124, R40 ;  /* 0x00000028007c7202 */ /* 0x000fe20000000f00 */
[----:B------:R-:W0:Y:S01]  /*6e20*/  @P4 LDC R127, c[0x0][0x40c] ;  /* 0x00010300ff7f4b82 */ /* 0x000e220000000800 */
[----:B------:R-:W-:Y:S01]  /*6e30*/  @P3 FADD.FTZ R39, R192, -R39 ;  /* 0x80000027c0273221 */ /* 0x000fe20000010000 */
[----:B------:R-:W-:Y:S01]  /*6e40*/  @P3 FADD.FTZ R128, R193, -R128 ;  /* 0x80000080c1803221 */ /* 0x000fe20000010000 */
[----:B------:R-:W-:Y:S01]  /*6e50*/  MOV R125, R41 ;  /* 0x00000029007d7202 */ /* 0x000fe20000000f00 */
[----:B------:R-:W-:Y:S01]  /*6e60*/  @P3 FFMA.FTZ R138, R198, R134, R139 ;  /* 0x00000086c68a3223 */ /* 0x000fe2000001008b */
[C---:B------:R-:W-:Y:S01]  /*6e70*/  @P3 FFMA.FTZ R124, R38.reuse, R39, R40 ;  /* 0x00000027267c3223 */ /* 0x040fe20000010028 */
[----:B------:R-:W-:Y:S01]  /*6e80*/  @P3 FFMA.FTZ R125, R38, R128, R41 ;  /* 0x00000080267d3223 */ /* 0x000fe20000010029 */
[----:B------:R-:W-:Y:S01]  /*6e90*/  @P3 FFMA.FTZ R139, R195, R134, R139 ;  /* 0x00000086c38b3223 */ /* 0x000fe2000001008b */
[----:B------:R-:W1:Y:S01]  /*6ea0*/  @P4 LDC R39, c[0x0][0x40c] ;  /* 0x00010300ff274b82 */ /* 0x000e620000000800 */
[----:B------:R-:W-:Y:S01]  /*6eb0*/  MOV R126, R42 ;  /* 0x0000002a007e7202 */ /* 0x000fe20000000f00 */
[----:B------:R-:W-:Y:S01]  /*6ec0*/  @P3 FADD.FTZ R138, R197, -R138 ;  /* 0x8000008ac58a3221 */ /* 0x000fe20000010000 */
[----:B------:R-:W-:Y:S01]  /*6ed0*/  @P3 FADD.FTZ R139, R196, -R139 ;  /* 0x8000008bc48b3221 */ /* 0x000fe20000010000 */
[----:B------:R-:W-:-:S02]  /*6ee0*/  MOV R129, R43 ;  /* 0x0000002b00817202 */ /* 0x000fc40000000f00 */
[C---:B------:R-:W-:Y:S01]  /*6ef0*/  @P3 FFMA.FTZ R129, R38.reuse, R138, R43 ;  /* 0x0000008a26813223 */ /* 0x040fe2000001002b */
[----:B------:R-:W-:Y:S01]  /*6f00*/  @P3 FFMA.FTZ R126, R38, R139, R42 ;  /* 0x0000008b267e3223 */ /* 0x000fe2000001002a */
[----:B------:R-:W2:Y:S03]  /*6f10*/  @P4 LDC R128, c[0x0][0x40c] ;  /* 0x00010300ff804b82 */ /* 0x000ea60000000800 */
        /* <DEDUP_REMOVED lines=14> */
.L_x_4137:
[----:B------:R-:W1:Y:S01]  /*7000*/  @P4 LDC R138, c[0x0][0x40c] ;  /* 0x00010300ff8a4b82 */ /* 0x000e620000000800 */
[-CC-:B------:R-:W-:Y:S01]  /*7010*/  @P3 FFMA.FTZ R131, R191, R134.reuse, R139.reuse ;  /* 0x00000086bf833223 */ /* 0x180fe2000001008b */
[-CC-:B------:R-:W-:Y:S01]  /*7020*/  @P3 FFMA.FTZ R140, R194, R134.reuse, R139.reuse ;  /* 0x00000086c28c3223 */ /* 0x180fe2000001008b */
[----:B------:R-:W-:Y:S01]  /*7030*/  @P3 FFMA.FTZ R143, R195, R134, R139 ;  /* 0x00000086c38f3223 */ /* 0x000fe2000001008b */
[----:B------:R-:W-:Y:S01]  /*7040*/  MOV R39, R40 ;  /* 0x0000002800277202 */ /* 0x000fe20000000f00 */
[----:B------:R-:W-:Y:S01]  /*7050*/  @P3 FADD.FTZ R131, R192, -R131 ;  /* 0x80000083c0833221 */ /* 0x000fe20000010000 */
[----:B------:R-:W-:Y:S01]  /*7060*/  @P3 FADD.FTZ R140, R193, -R140 ;  /* 0x8000008cc18c3221 */ /* 0x000fe20000010000 */
[----:B------:R-:W-:Y:S01]  /*7070*/  @P3 FADD.FTZ R143, R196, -R143 ;  /* 0x8000008fc48f3221 */ /* 0x000fe20000010000 */
[----:B------:R-:W2:Y:S01]  /*7080*/  @P4 LDC R141, c[0x0][0x40c] ;  /* 0x00010300ff8d4b82 */ /* 0x000ea20000000800 */
[----:B0-----:R-:W-:Y:S01]  /*7090*/  MOV R128, R41 ;  /* 0x0000002900807202 */ /* 0x001fe20000000f00 */
[C---:B------:R-:W-:Y:S01]  /*70a0*/  @P3 FFMA.FTZ R39, R38.reuse, R131, R40 ;  /* 0x0000008326273223 */ /* 0x040fe20000010028 */
[----:B------:R-:W-:Y:S01]  /*70b0*/  MOV R129, R42 ;  /* 0x0000002a00817202 */ /* 0x000fe20000000f00 */
[C---:B------:R-:W-:Y:S01]  /*70c0*/  @P3 FFMA.FTZ R128, R38.reuse, R140, R41 ;  /* 0x0000008c26803223 */ /* 0x040fe20000010029 */
[----:B------:R-:W-:-:S03]  /*70d0*/  @P3 FFMA.FTZ R129, R38, R143, R42 ;  /* 0x0000008f26813223 */ /* 0x000fc6000001002a */
[----:B------:R-:W0:Y:S01]  /*70e0*/  @P4 LDC R142, c[0x0][0x40c] ;  /* 0x00010300ff8e4b82 */ /* 0x000e220000000800 */
[----:B-1----:R-:W-:-:S05]  /*70f0*/  @P4 FMUL.FTZ R39, R39, R138 ;  /* 0x0000008a27274220 */ /* 0x002fca0000410000 */
[----:B------:R-:W-:Y:S01]  /*7100*/  @P4 F2FP.BF16.F32.PACK_AB R39, RZ, R39 ;  /* 0x00000027ff27423e */ /* 0x000fe200000010ff */
[----:B--2---:R-:W-:-:S03]  /*7110*/  @P4 FMUL.FTZ R128, R128, R141 ;  /* 0x0000008d80804220 */ /* 0x004fc60000410000 */
[----:B------:R-:W-:Y:S02]  /*7120*/  @P4 PRMT R34, R39, 0x7610, R34 ;  /* 0x0000761027224816 */ /* 0x000fe40000000022 */
[----:B------:R-:W-:Y:S01]  /*7130*/  @P4 F2FP.BF16.F32.PACK_AB R128, RZ, R128 ;  /* 0x00000080ff80423e */ /* 0x000fe200000010ff */
[----:B0-----:R-:W-:-:S03]  /*7140*/  @P4 FMUL.FTZ R129, R129, R142 ;  /* 0x0000008e81814220 */ /* 0x001fc60000410000 */
        /* <DEDUP_REMOVED lines=11> */
.L_x_4136:
[----:B0-----:R-:W0:Y:S02]  /*7200*/  LDC.64 R128, c[0x0][0x478] ;  /* 0x00011e00ff807b82 */ /* 0x001e240000000a00 */
        /* <DEDUP_REMOVED lines=15> */
[----:B------:R-:W-:-:S04]  /*7300*/  ISETP.GT.AND P3, PT, R39, RZ, PT ;  /* 0x000000ff2700720c */ /* 0x000fc80003f64270 */
        /* <DEDUP_REMOVED lines=12> */
.L_x_4140:
        /* <DEDUP_REMOVED lines=8> */
.L_x_4141:
        /* <DEDUP_REMOVED lines=9> */
.L_x_4142:
[----:B------:R-:W-:Y:S05]  /*74e0*/  @!P4 BRA `(.L_x_4138) ;  /* 0x000000000098c947 */ /* 0x000fea0003800000 */
[----:B------:R-:W-:-:S05]  /*74f0*/  FMUL.FTZ R37, R127, UR15 ;  /* 0x0000000f7f257c20 */ /* 0x000fca0008410000 */
[----:B------:R-:W-:Y:S01]  /*7500*/  F2FP.BF16.F32.PACK_AB R37, RZ, R37 ;  /* 0x00000025ff25723e */ /* 0x000fe200000010ff */
[----:B------:R-:W-:Y:S06]  /*7510*/  BRA `(.L_x_4138) ;  /* 0x00000000008c7947 */ /* 0x000fec0003800000 */
.L_x_4139:
[----:B------:R-:W-:Y:S01]  /*7520*/  FFMA.FTZ R128, R198, R134, R139 ;  /* 0x00000086c6807223 */ /* 0x000fe2000001008b */
[----:B------:R-:W-:-:S03]  /*7530*/  ISETP.GT.AND P3, PT, R39, RZ, PT ;  /* 0x000000ff2700720c */ /* 0x000fc60003f64270 */
[----:B------:R-:W-:-:S04]  /*7540*/  FADD.FTZ R129, R197, -R128 ;  /* 0x80000080c5817221 */ /* 0x000fc80000010000 */
[----:B------:R-:W-:-:S05]  /*7550*/  FMUL.FTZ R129, R38, R129 ;  /* 0x0000008126817220 */ /* 0x000fca0000410000 */
[----:B------:R-:W-:Y:S02]  /*7560*/  FSEL R128, R129, RZ, P3 ;  /* 0x000000ff81807208 */ /* 0x000fe40001800000 */
[----:B------:R-:W0:Y:S03]  /*7570*/  @P4 LDC R129, c[0x0][0x40c] ;  /* 0x00010300ff814b82 */ /* 0x000e260000000800 */
        /* <DEDUP_REMOVED lines=11> */
.L_x_4143:
        /* <DEDUP_REMOVED lines=8> */
.L_x_4144:
        /* <DEDUP_REMOVED lines=9> */
.L_x_4145:
[----:B------:R-:W-:-:S07]  /*7740*/  @P4 PRMT R37, R131, 0x7610, R37 ;  /* 0x0000761083254816 */ /* 0x000fce0000000025 */
.L_x_4138:
[----:B------:R-:W0:Y:S02]  /*7750*/  @P5 LDC.64 R38, c[0x0][0x478] ;  /* 0x00011e00ff265b82 */ /* 0x000e240000000a00 */
[----:B0-----:R-:W-:-:S05]  /*7760*/  @P5 IMAD.WIDE.U32 R38, R137, 0x10, R38 ;  /* 0x0000001089265825 */ /* 0x001fca00078e0026 */
[----:B------:R1:W-:Y:S01]  /*7770*/  @P5 STG.E.128 desc[UR10][R38.64], R124 ;  /* 0x0000007c26005986 */ /* 0x0003e2000c101d0a */
[----:B------:R-:W-:Y:S05]  /*7780*/  @!P4 BRA `(.L_x_4135) ;  /* 0x000000000020c947 */ /* 0x000fea0003800000 */
[----:B------:R-:W0:Y:S01]  /*7790*/  LDC.64 R128, c[0x0][0x468] ;  /* 0x00011a00ff807b82 */ /* 0x000e220000000a00 */
[----:B-1----:R-:W-:Y:S02]  /*77a0*/  LOP3.LUT R38, R35, 0xffff, RZ, 0xc0, !PT ;  /* 0x0000ffff23267812 */ /* 0x002fe400078ec0ff */
[----:B------:R-:W-:-:S03]  /*77b0*/  PRMT R131, R36, 0x5410, R37 ;  /* 0x0000541024837816 */ /* 0x000fc60000000025 */
[----:B------:R-:W-:-:S05]  /*77c0*/  IMAD.WIDE.U32 R38, R38, 0x10000, RZ ;  /* 0x0001000026267825 */ /* 0x000fca00078e00ff */
[----:B------:R-:W-:Y:S02]  /*77d0*/  LOP3.LUT R39, R131, R39, RZ, 0xfc, !PT ;  /* 0x0000002783277212 */ /* 0x000fe400078efcff */
[----:B------:R-:W-:Y:S01]  /*77e0*/  LOP3.LUT R38, R38, 0xffff, R34, 0xf8, !PT ;  /* 0x0000ffff26267812 */ /* 0x000fe200078ef822 */
[----:B0-----:R-:W-:-:S05]  /*77f0*/  IMAD.WIDE.U32 R128, R135, 0x8, R128 ;  /* 0x0000000887807825 */ /* 0x001fca00078e0080 */
[----:B------:R2:W-:Y:S02]  /*7800*/  STG.E.64 desc[UR10][R128.64], R38 ;  /* 0x0000002680007986 */ /* 0x0005e4000c101b0a */
.L_x_4135:
[----:B------:R-:W-:Y:S05]  /*7810*/  BSYNC.RECONVERGENT B0 ;  /* 0x0000000000007941 */ /* 0x000fea0003800200 */
.L_x_4134:
[----:B-12---:R-:W1:Y:S01]  /*7820*/  LDC.64 R38, c[0x0][0x380] ;  /* 0x0000e000ff267b82 */ /* 0x006e620000000a00 */
[----:B------:R-:W-:Y:S01]  /*7830*/  UPLOP3.LUT UP1, UPT, UPT, UPT, UP1, 0x40, 0x4 ;  /* 0x000000000004789c */ /* 0x000fe20003f2e810 */
[----:B-1----:R-:W-:-:S04]  /*7840*/  IADD3 R30, PT, PT, R30, R38, RZ ;  /* 0x000000261e1e7210 */ /* 0x002fc80007ffe0ff */
[----:B------:R-:W-:-:S13]  /*7850*/  ISETP.GE.AND P3, PT, R30, R39, PT ;  /* 0x000000271e00720c */ /* 0x000fda0003f66270 */
[----:B------:R-:W-:Y:S05]  /*7860*/  @!P3 BRA `(.L_x_4146) ;  /* 0xffffff900044b947 */ /* 0x000fea000383ffff */
.L_x_4038:
[----:B------:R-:W1:Y:S01]  /*7870*/  S2UR UR4, SR_CTAID.X ;  /* 0x00000000000479c3 */ /* 0x000e620000002500 */
[----:B------:R-:W-:Y:S02]  /*7880*/  ISETP.NE.AND P6, PT, R132, RZ, PT ;  /* 0x000000ff8400720c */ /* 0x000fe40003fc5270 */
[----:B------:R-:W-:Y:S02]  /*7890*/  ISETP.NE.AND P5, PT, R133, RZ, PT ;  /* 0x000000ff8500720c */ /* 0x000fe40003fa5270 */
[----:B------:R-:W-:Y:S02]  /*78a0*/  ISETP.NE.AND P4, PT, R136, RZ, PT ;  /* 0x000000ff8800720c */ /* 0x000fe40003f85270 */
[----:B------:R-:W-:Y:S01]  /*78b0*/  ISETP.NE.AND P3, PT, R130, RZ, PT ;  /* 0x000000ff8200720c */ /* 0x000fe20003f65270 */
[----:B------:R-:W2:Y:S08]  /*78c0*/  LDC.64 R2, c[0x0][0x440] ;  /* 0x00011000ff027b82 */ /* 0x000eb00000000a00 */
[----:B-----5:R-:W3:Y:S08]  /*78d0*/  LDC.64 R4, c[0x0][0x448] ;  /* 0x00011200ff047b82 */ /* 0x020ef00000000a00 */
[----:B------:R-:W4:Y:S01]  /*78e0*/  LDC.64 R6, c[0x0][0x440] ;  /* 0x00011000ff067b82 */ /* 0x000f220000000a00 */
[----:B-1----:R-:W-:-:S05]  /*78f0*/  IMAD R33, R33, UR4, RZ ;  /* 0x0000000421217c24 */ /* 0x002fca000f8e02ff */
[----:B------:R-:W-:Y:S02]  /*7900*/  LEA.HI R33, R33, R32, RZ, 0x1e ;  /* 0x0000002021217211 */ /* 0x000fe400078ff0ff */
[----:B------:R-:W1:Y:S03]  /*7910*/  LDC.64 R8, c[0x0][0x448] ;  /* 0x00011200ff087b82 */ /* 0x000e660000000a00 */
[----:B--2---:R-:W-:-:S05]  /*7920*/  @P6 IMAD.WIDE.U32 R2, R33, 0x10, R2 ;  /* 0x0000001021026825 */ /* 0x004fca00078e0002 */
[----:B------:R-:W2:Y:S01]  /*7930*/  LDC.64 R10, c[0x0][0x440] ;  /* 0x00011000ff0a7b82 */ /* 0x000ea20000000a00 */
[C---:B---3--:R-:W-:Y:S01]  /*7940*/  @P6 IMAD.WIDE.U32 R4, R33.reuse, 0x10, R4 ;  /* 0x0000001021046825 */ /* 0x048fe200078e0004 */
[----:B------:R-:W-:Y:S01]  /*7950*/  @P6 IADD3 R33, PT, PT, R33, 0x100, RZ ;  /* 0x0000010021216810 */ /* 0x000fe20007ffe0ff */
[----:B------:R3:W-:Y:S04]  /*7960*/  @P6 STG.E.128 desc[UR10][R2.64], R92 ;  /* 0x0000005c02006986 */ /* 0x0007e8000c101d0a */
[----:B------:R3:W-:Y:S01]  /*7970*/  @P6 STG.E.128 desc[UR10][R4.64], R120 ;  /* 0x0000007804006986 */ /* 0x0007e2000c101d0a */
[----:B------:R-:W0:Y:S01]  /*7980*/  LDC.64 R12, c[0x0][0x448] ;  /* 0x00011200ff0c7b82 */ /* 0x000e220000000a00 */
[----:B----4-:R-:W-:-:S05]  /*7990*/  @P5 IMAD.WIDE.U32 R6, R33, 0x10, R6 ;  /* 0x0000001021065825 */ /* 0x010fca00078e0006 */
[----:B------:R3:W-:Y:S02]  /*79a0*/  @P5 STG.E.128 desc[UR10][R6.64], R88 ;  /* 0x0000005806005986 */ /* 0x0007e4000c101d0a */
[----:B------:R-:W4:Y:S01]  /*79b0*/  LDC.64 R14, c[0x0][0x440] ;  /* 0x00011000ff0e7b82 */ /* 0x000f220000000a00 */
[C---:B-1----:R-:W-:Y:S01]  /*79c0*/  @P5 IMAD.WIDE.U32 R8, R33.reuse, 0x10, R8 ;  /* 0x0000001021085825 */ /* 0x042fe200078e0008 */
[----:B------:R-:W-:-:S04]  /*79d0*/  @P5 IADD3 R33, PT, PT, R33, 0x100, RZ ;  /* 0x0000010021215810 */ /* 0x000fc80007ffe0ff */
[----:B------:R3:W-:Y:S02]  /*79e0*/  @P5 STG.E.128 desc[UR10][R8.64], R116 ;  /* 0x0000007408005986 */ /* 0x0007e4000c101d0a */
[----:B------:R-:W1:Y:S01]  /*79f0*/  LDC.64 R16, c[0x0][0x448] ;  /* 0x00011200ff107b82 */ /* 0x000e620000000a00 */
[----:B--2---:R-:W-:-:S05]  /*7a00*/  @P4 IMAD.WIDE.U32 R10, R33, 0x10, R10 ;  /* 0x00000010210a4825 */ /* 0x004fca00078e000a */
[----:B------:R3:W-:Y:S02]  /*7a10*/  @P4 STG.E.128 desc[UR10][R10.64], R84 ;  /* 0x000000540a004986 */ /* 0x0007e4000c101d0a */
[----:B------:R-:W2:Y:S01]  /*7a20*/  LDC.64 R18, c[0x0][0x440] ;  /* 0x00011000ff127b82 */ /* 0x000ea20000000a00 */
[C---:B0-----:R-:W-:Y:S01]  /*7a30*/  @P4 IMAD.WIDE.U32 R12, R33.reuse, 0x10, R12 ;  /* 0x00000010210c4825 */ /* 0x041fe200078e000c */
[----:B------:R-:W-:-:S04]  /*7a40*/  @P4 IADD3 R33, PT, PT, R33, 0x100, RZ ;  /* 0x0000010021214810 */ /* 0x000fc80007ffe0ff */
[----:B------:R3:W-:Y:S02]  /*7a50*/  @P4 STG.E.128 desc[UR10][R12.64], R112 ;  /* 0x000000700c004986 */ /* 0x0007e4000c101d0a */
        /* <DEDUP_REMOVED lines=9> */
[----:B------:R3:W-:Y:S01]  /*7af0*/  @P1 STG.E.128 desc[UR10][R18.64], R76 ;  /* 0x0000004c12001986 */ /* 0x0007e2000c101d0a */
[C---:B0-----:R-:W-:Y:S01]  /*7b00*/  @P1 IMAD.WIDE.U32 R20, R33.reuse, 0x10, R20 ;  /* 0x0000001021141825 */ /* 0x041fe200078e0014 */
[----:B------:R-:W-:-:S04]  /*7b10*/  @P1 IADD3 R33, PT, PT, R33, 0x100, RZ ;  /* 0x0000010021211810 */ /* 0x000fc80007ffe0ff */
[----:B------:R3:W-:Y:S01]  /*7b20*/  @P1 STG.E.128 desc[UR10][R20.64], R104 ;  /* 0x0000006814001986 */ /* 0x0007e2000c101d0a */
[----:B----4-:R-:W-:-:S05]  /*7b30*/  @P2 IMAD.WIDE.U32 R22, R33, 0x10, R22 ;  /* 0x0000001021162825 */ /* 0x010fca00078e0016 */
[----:B------:R3:W-:Y:S01]  /*7b40*/  @P2 STG.E.128 desc[UR10][R22.64], R72 ;  /* 0x0000004816002986 */ /* 0x0007e2000c101d0a */
[----:B-1----:R-:W-:-:S05]  /*7b50*/  @P2 IMAD.WIDE.U32 R24, R33, 0x10, R24 ;  /* 0x0000001021182825 */ /* 0x002fca00078e0018 */
        /* <DEDUP_REMOVED lines=10> */
.L_x_4147:
        /* <DEDUP_REMOVED lines=16> */
.L_x_14348:


//--------------------- .text._ZN10layer_norm13ln_bwd_kernelINS_13Kernel_traitsI13__nv_bfloat16S2_fS2_fjLj7168ELj1ELj1ELj8ELj8ENS_18Kernel_traits_baseILj7168ES2_S2_fS2_fjLj256EEEEELb0ELb0ELb1ELb1EEEvNS_9BwdParamsE --------------------------
	.section	.text._ZN10layer_norm13ln_bwd_kernelINS_13Kernel_traitsI13__nv_bfloat16S2_fS2_fjLj7168ELj1ELj1ELj8ELj8ENS_18Kernel_traits_baseILj7168ES2_S2_fS2_fjLj256EEEEELb0ELb0ELb1ELb1EEEvNS_9BwdParamsE,"ax",@progbits
	.align	128
        .global         _ZN10layer_norm13ln_bwd_kernelINS_13Kernel_traitsI13__nv_bfloat16S2_fS2_fjLj7168ELj1ELj1ELj8ELj8ENS_18Kernel_traits_baseILj7168ES2_S2_fS2_fjLj256EEEEELb0ELb0ELb1ELb1EEEvNS_9BwdParamsE
        .type           _ZN10layer_norm13ln_bwd_kernelINS_13Kernel_traitsI13__nv_bfloat16S2_fS2_fjLj7168ELj1ELj1ELj8ELj8ENS_18Kernel_traits_baseILj7168ES2_S2_fS2_fjLj256EEEEELb0ELb0ELb1ELb1EEEvNS_9BwdParamsE,@function
        .size           _ZN10layer_norm13ln_bwd_kernelINS_13Kernel_traitsI13__nv_bfloat16S2_fS2_fjLj7168ELj1ELj1ELj8ELj8ENS_18Kernel_traits_baseILj7168ES2_S2_fS2_fjLj256EEEEELb0ELb0ELb1ELb1EEEvNS_9BwdParamsE,(.L_x_14349 - _ZN10layer_norm13ln_bwd_kernelINS_13Kernel_traitsI13__nv_bfloat16S2_fS2_fjLj7168ELj1ELj1ELj8ELj8ENS_18Kernel_traits_baseILj7168ES2_S2_fS2_fjLj256EEEEELb0ELb0ELb1ELb1EEEvNS_9BwdParamsE)
        .other          _ZN10layer_norm13ln_bwd_kernelINS_13Kernel_traitsI13__nv_bfloat16S2_fS2_fjLj7168ELj1ELj1ELj8ELj8ENS_18Kernel_traits_baseILj7168ES2_S2_fS2_fjLj256EEEEELb0ELb0ELb1ELb1EEEvNS_9BwdParamsE,@"STO_CUDA_ENTRY STV_DEFAULT"
_ZN10layer_norm13ln_bwd_kernelINS_13Kernel_traitsI13__nv_bfloat16S2_fS2_fjLj7168ELj1ELj1ELj8ELj8ENS_18Kernel_traits_baseILj7168ES2_S2_fS2_fjLj256EEEEELb0ELb0ELb1ELb1EEEvNS_9BwdParamsE:
.text._ZN10layer_norm13ln_bwd_kernelINS_13Kernel_traitsI13__nv_bfloat16S2_fS2_fjLj7168ELj1ELj1ELj8ELj8ENS_18Kernel_traits_baseILj7168ES2_S2_fS2_fjLj256EEEEELb0ELb0ELb1ELb1EEEvNS_9BwdParamsE:
        /* <DEDUP_REMOVED lines=51> */
[----:B------:R-:W4:Y:S01]  /*0330*/  LDG.E.64 R172, desc[UR12][R2.64] ;  /* 0x0000000c02ac7981 */ /* 0x000f22000c1e1b00 */
[----:B------:R-:W-:Y:S01]  /*0340*/  HFMA2 R123, -RZ, RZ, 0, 0 ;  /* 0x00000000ff7b7431 */ /* 0x000fe200000001ff */
[----:B-----5:R-:W-:-:S02]  /*0350*/  SHF.R.U64 R15, R184, 0x10, R185 ;  /* 0x00000010b80f7819 */ /* 0x020fc400000012b9 */
[----:B------:R-:W-:Y:S02]  /*0360*/  SHF.R.U32.HI R14, RZ, 0x10, R185 ;  /* 0x00000010ff0e7819 */ /* 0x000fe400000116b9 */
        /* <DEDUP_REMOVED lines=11> */
[----:B-1----:R-:W-:-:S07]  /*0420*/  SHF.R.U32.HI R0, RZ, 0x10, R173 ;  /* 0x00000010ff007819 */ /* 0x002fce00000116ad */
.L_x_4230:
        /* <DEDUP_REMOVED lines=15> */
[----:B------:R-:W-:Y:S01]  /*0520*/  IADD3 R17, PT, PT, R195, -0x1, RZ ;  /* 0xffffffffc3117810 */ /* 0x000fe20007ffe0ff */
[----:B------:R-:W-:-:S04]  /*0530*/  IMAD R3, R16, UR14, RZ ;  /* 0x0000000e10037c24 */ /* 0x000fc8000f8e02ff */
[----:B------:R-:W-:Y:S01]  /*0540*/  IMAD R17, R17, UR14, RZ ;  /* 0x0000000e11117c24 */ /* 0x000fe2000f8e02ff */
[----:B------:R-:W-:Y:S01]  /*0550*/  SHF.R.S32.HI R20, RZ, 0x1f, R3 ;  /* 0x0000001fff147819 */ /* 0x000fe20000011403 */
[----:B------:R-:W2:Y:S03]  /*0560*/  LDC.64 R128, c[0x0][0x3a8] ;  /* 0x0000ea00ff807b82 */ /* 0x000ea60000000a00 */
[----:B------:R-:W-:Y:S02]  /*0570*/  SHF.R.S32.HI R22, RZ, 0x1f, R17 ;  /* 0x0000001fff167819 */ /* 0x000fe40000011411 */
[----:B------:R-:W-:Y:S02]  /*0580*/  LEA.HI R20, R20, R3, RZ, 0x2 ;  /* 0x0000000314147211 */ /* 0x000fe400078f10ff */
[----:B------:R-:W-:Y:S01]  /*0590*/  LEA.HI R22, R22, R17, RZ, 0x2 ;  /* 0x0000001116167211 */ /* 0x000fe200078f10ff */
[----:B------:R-:W3:Y:S01]  /*05a0*/  LDC.64 R130, c[0x0][0x428] ;  /* 0x00010a00ff827b82 */ /* 0x000ee20000000a00 */
[----:B-1----:R-:W-:-:S05]  /*05b0*/  IMAD.WIDE R18, R16, 0x4, R18 ;  /* 0x0000000410127825 */ /* 0x002fca00078e0212 */
[----:B------:R1:W4:Y:S01]  /*05c0*/  LDG.E R3, desc[UR12][R18.64] ;  /* 0x0000000c12037981 */ /* 0x000322000c1e1900 */
[-C--:B0-----:R-:W-:Y:S02]  /*05d0*/  LEA.HI.SX32 R171, R20, R133.reuse, 0x1e ;  /* 0x0000008514ab7211 */ /* 0x081fe400078ff2ff */
[----:B------:R-:W-:Y:S02]  /*05e0*/  LEA.HI.SX32 R133, R22, R133, 0x1e ;  /* 0x0000008516857211 */ /* 0x000fe400078ff2ff */
[C---:B------:R-:W-:Y:S01]  /*05f0*/  IADD3 R17, PT, PT, R171.reuse, 0x100, RZ ;  /* 0x00000100ab117810 */ /* 0x040fe20007ffe0ff */
[----:B--2---:R-:W-:Y:S01]  /*0600*/  IMAD.WIDE.U32 R20, R171, 0x10, R128 ;  /* 0x00000010ab147825 */ /* 0x004fe200078e0080 */
[C---:B------:R-:W-:Y:S02]  /*0610*/  IADD3 R145, PT, PT, R133.reuse, 0x100, RZ ;  /* 0x0000010085917810 */ /* 0x040fe40007ffe0ff */
[C---:B------:R-:W-:Y:S01]  /*0620*/  IADD3 R147, PT, PT, R133.reuse, 0x200, RZ ;  /* 0x0000020085937810 */ /* 0x040fe20007ffe0ff */
[C---:B---3--:R-:W-:Y:S01]  /*0630*/  IMAD.WIDE.U32 R140, R133.reuse, 0x8, R130 ;  /* 0x00000008858c7825 */ /* 0x048fe200078e0082 */
[C---:B------:R-:W-:Y:S01]  /*0640*/  IADD3 R143, PT, PT, R133.reuse, 0x300, RZ ;  /* 0x00000300858f7810 */ /* 0x040fe20007ffe0ff */
[----:B------:R-:W2:Y:S01]  /*0650*/  LDG.E.128 R20, desc[UR12][R20.64] ;  /* 0x0000000c14147981 */ /* 0x000ea2000c1e1d00 */
[----:B------:R-:W-:Y:S01]  /*0660*/  IADD3 R139, PT, PT, R133, 0x400, RZ ;  /* 0x00000400858b7810 */ /* 0x000fe20007ffe0ff */
[----:B------:R-:W-:Y:S01]  /*0670*/  IMAD.WIDE.U32 R24, R17, 0x10, R128 ;  /* 0x0000001011187825 */ /* 0x000fe200078e0080 */
[C---:B------:R-:W-:Y:S01]  /*0680*/  IADD3 R137, PT, PT, R133.reuse, 0x500, RZ ;  /* 0x0000050085897810 */ /* 0x040fe20007ffe0ff */
[----:B------:R-:W3:Y:S01]  /*0690*/  LDG.E.64 R140, desc[UR12][R140.64] ;  /* 0x0000000c8c8c7981 */ /* 0x000ee2000c1e1b00 */
[----:B-1----:R-:W-:Y:S01]  /*06a0*/  IADD3 R19, PT, PT, R133, 0x600, RZ ;  /* 0x0000060085137810 */ /* 0x002fe20007ffe0ff */
[--C-:B------:R-:W-:Y:S01]  /*06b0*/  IMAD.WIDE.U32 R144, R145, 0x8, R130.reuse ;  /* 0x0000000891907825 */ /* 0x100fe200078e0082 */
[----:B------:R-:W-:Y:S01]  /*06c0*/  IADD3 R163, PT, PT, R171, 0x200, RZ ;  /* 0x00000200aba37810 */ /* 0x000fe20007ffe0ff */
[----:B------:R-:W3:Y:S02]  /*06d0*/  LDG.E.128 R24, desc[UR12][R24.64] ;  /* 0x0000000c18187981 */ /* 0x000ee4000c1e1d00 */
        /* <DEDUP_REMOVED lines=9> */
[----:B------:R-:W3:Y:S01]  /*0770*/  LDG.E.64 R136, desc[UR12][R136.64] ;  /* 0x0000000c88887981 */ /* 0x000ee2000c1e1b00 */
[----:B------:R-:W-:Y:S01]  /*0780*/  IADD3 R165, PT, PT, R171, 0x300, RZ ;  /* 0x00000300aba57810 */ /* 0x000fe20007ffe0ff */
[--C-:B------:R-:W-:Y:S02]  /*0790*/  IMAD.WIDE.U32 R28, R163, 0x10, R128.reuse ;  /* 0x00000010a31c7825 */ /* 0x100fe400078e0080 */
[----:B------:R-:W3:Y:S01]  /*07a0*/  LDG.E.64 R18, desc[UR12][R18.64] ;  /* 0x0000000c12127981 */ /* 0x000ee2000c1e1b00 */
[----:B------:R-:W-:Y:S01]  /*07b0*/  IADD3 R167, PT, PT, R171, 0x400, RZ ;  /* 0x00000400aba77810 */ /* 0x000fe20007ffe0ff */
[----:B------:R-:W-:-:S02]  /*07c0*/  IMAD.WIDE.U32 R32, R165, 0x10, R128 ;  /* 0x00000010a5207825 */ /* 0x000fc400078e0080 */
[----:B------:R-:W3:Y:S02]  /*07d0*/  LDG.E.128 R28, desc[UR12][R28.64] ;  /* 0x0000000c1c1c7981 */ /* 0x000ee4000c1e1d00 */
[--C-:B------:R-:W-:Y:S02]  /*07e0*/  IMAD.WIDE.U32 R36, R167, 0x10, R128.reuse ;  /* 0x00000010a7247825 */ /* 0x100fe400078e0080 */
[----:B------:R-:W3:Y:S01]  /*07f0*/  LDG.E.128 R32, desc[UR12][R32.64] ;  /* 0x0000000c20207981 */ /* 0x000ee2000c1e1d00 */
[C---:B------:R-:W-:Y:S02]  /*0800*/  IADD3 R169, PT, PT, R171.reuse, 0x500, RZ ;  /* 0x00000500aba97810 */ /* 0x040fe40007ffe0ff */
[----:B------:R-:W-:Y:S01]  /*0810*/  IADD3 R187, PT, PT, R171, 0x600, RZ ;  /* 0x00000600abbb7810 */ /* 0x000fe20007ffe0ff */
[----:B------:R-:W3:Y:S02]  /*0820*/  LDG.E.128 R36, desc[UR12][R36.64] ;  /* 0x0000000c24247981 */ /* 0x000ee4000c1e1d00 */
[----:B------:R-:W-:-:S04]  /*0830*/  IMAD.WIDE.U32 R130, R169, 0x10, R128 ;  /* 0x00000010a9827825 */ /* 0x000fc800078e0080 */
[----:B------:R-:W-:Y:S02]  /*0840*/  IMAD.WIDE.U32 R132, R187, 0x10, R128 ;  /* 0x00000010bb847825 */ /* 0x000fe400078e0080 */
[----:B------:R-:W3:Y:S04]  /*0850*/  LDG.E.128 R128, desc[UR12][R130.64] ;  /* 0x0000000c82807981 */ /* 0x000ee8000c1e1d00 */
[----:B------:R-:W3:Y:S01]  /*0860*/  LDG.E.128 R132, desc[UR12][R132.64] ;  /* 0x0000000c84847981 */ /* 0x000ee2000c1e1d00 */
[----:B------:R-:W-:-:S04]  /*0870*/  UISETP.NE.U32.AND UP0, UPT, UR6, URZ, UPT ;  /* 0x000000ff0600728c */ /* 0x000fc8000bf05070 */
[----:B------:R-:W-:-:S06]  /*0880*/  UISETP.NE.AND.EX UP0, UPT, UR7, URZ, UPT, UP0 ;  /* 0x000000ff0700728c */ /* 0x000fcc000bf05300 */
[----:B------:R-:W-:-:S13]  /*0890*/  PLOP3.LUT P0, PT, PT, PT, UP0, 0x80, 0x8 ;  /* 0x000000000008781c */ /* 0x000fda0003f0f008 */
[----:B------:R-:W0:Y:S08]  /*08a0*/  @P0 LDC.64 R152, c[0x0][0x438] ;  /* 0x00010e00ff980b82 */ /* 0x000e300000000a00 */
[----:B------:R-:W1:Y:S08]  /*08b0*/  @P0 LDC.64 R154, c[0x0][0x438] ;  /* 0x00010e00ff9a0b82 */ /* 0x000e700000000a00 */
[----:B------:R-:W1:Y:S08]  /*08c0*/  @P0 LDC.64 R158, c[0x0][0x438] ;  /* 0x00010e00ff9e0b82 */ /* 0x000e700000000a00 */
[----:B------:R-:W1:Y:S08]  /*08d0*/  @P0 LDC.64 R156, c[0x0][0x438] ;  /* 0x00010e00ff9c0b82 */ /* 0x000e700000000a00 */
[----:B------:R-:W1:Y:S01]  /*08e0*/  @P0 LDC.64 R148, c[0x0][0x438] ;  /* 0x00010e00ff940b82 */ /* 0x000e620000000a00 */
[----:B------:R-:W-:-:S07]  /*08f0*/  ISETP.NE.AND P1, PT, RZ, UR11, PT ;  /* 0x0000000bff007c0c */ /* 0x000fce000bf25270 */
[----:B------:R-:W1:Y:S08]  /*0900*/  @P0 LDC.64 R150, c[0x0][0x438] ;  /* 0x00010e00ff960b82 */ /* 0x000e700000000a00 */
[----:B------:R-:W1:Y:S01]  /*0910*/  @P0 LDC.64 R160, c[0x0][0x438] ;  /* 0x00010e00ffa00b82 */ /* 0x000e620000000a00 */
[----:B0-----:R-:W-:-:S04]  /*0920*/  @P0 IMAD.WIDE.U32 R152, R163, 0x10, R152 ;  /* 0x00000010a3980825 */ /* 0x001fc800078e0098 */
[----:B-1----:R-:W-:Y:S01]  /*0930*/  @P0 IMAD.WIDE.U32 R154, R165, 0x10, R154 ;  /* 0x00000010a59a0825 */ /* 0x002fe200078e009a */
[----:B------:R-:W5:Y:S03]  /*0940*/  @P0 LDG.E.128 R56, desc[UR12][R152.64] ;  /* 0x0000000c98380981 */ /* 0x000f66000c1e1d00 */
[----:B------:R-:W-:Y:S01]  /*0950*/  @P0 IMAD.WIDE.U32 R158, R169, 0x10, R158 ;  /* 0x00000010a99e0825 */ /* 0x000fe200078e009e */
[----:B------:R0:W5:Y:S03]  /*0960*/  @P0 LDG.E.128 R52, desc[UR12][R154.64] ;  /* 0x0000000c9a340981 */ /* 0x000166000c1e1d00 */
[----:B------:R-:W-:Y:S01]  /*0970*/  @P0 IMAD.WIDE.U32 R156, R167, 0x10, R156 ;  /* 0x00000010a79c0825 */ /* 0x000fe200078e009c */
[----:B------:R1:W5:Y:S03]  /*0980*/  @P0 LDG.E.128 R44, desc[UR12][R158.64] ;  /* 0x0000000c9e2c0981 */ /* 0x000366000c1e1d00 */
[----:B------:R-:W-:Y:S01]  /*0990*/  @P0 IMAD.WIDE.U32 R148, R171, 0x10, R148 ;  /* 0x00000010ab940825 */ /* 0x000fe200078e0094 */
[----:B------:R1:W5:Y:S03]  /*09a0*/  @P0 LDG.E.128 R48, desc[UR12][R156.64] ;  /* 0x0000000c9c300981 */ /* 0x000366000c1e1d00 */
[----:B------:R-:W-:Y:S01]  /*09b0*/  @P0 IMAD.WIDE.U32 R150, R17, 0x10, R150 ;  /* 0x0000001011960825 */ /* 0x000fe200078e0096 */
[----:B------:R1:W5:Y:S03]  /*09c0*/  @P0 LDG.E.128 R64, desc[UR12][R148.64] ;  /* 0x0000000c94400981 */ /* 0x000366000c1e1d00 */
[----:B------:R-:W-:Y:S01]  /*09d0*/  @P0 IMAD.WIDE.U32 R160, R187, 0x10, R160 ;  /* 0x00000010bba00825 */ /* 0x000fe200078e00a0 */
[----:B------:R-:W5:Y:S04]  /*09e0*/  @P0 LDG.E.128 R60, desc[UR12][R150.64] ;  /* 0x0000000c963c0981 */ /* 0x000f68000c1e1d00 */
[----:B------:R1:W5:Y:S01]  /*09f0*/  @P0 LDG.E.128 R40, desc[UR12][R160.64] ;  /* 0x0000000ca0280981 */ /* 0x000362000c1e1d00 */
[----:B----4-:R-:W-:-:S05]  /*0a00*/  FSEL R188, R3, RZ, !P1 ;  /* 0x000000ff03bc7208 */ /* 0x010fca0004800000 */
[C---:B--2---:R-:W-:Y:S01]  /*0a10*/  FADD.FTZ R163, -R188.reuse, R21 ;  /* 0x00000015bca37221 */ /* 0x044fe20000010100 */
[C---:B------:R-:W-:Y:S01]  /*0a20*/  FADD.FTZ R3, -R188.reuse, R20 ;  /* 0x00000014bc037221 */ /* 0x040fe20000010100 */
[----:B---3--:R-:W-:Y:S01]  /*0a30*/  MOV R21, R140 ;  /* 0x0000008c00157202 */ /* 0x008fe20000000f00 */
[C---:B------:R-:W-:Y:S01]  /*0a40*/  FADD.FTZ R167, -R188.reuse, R22 ;  /* 0x00000016bca77221 */ /* 0x040fe20000010100 */
[----:B------:R-:W-:Y:S01]  /*0a50*/  FADD.FTZ R171, -R188, R23 ;  /* 0x00000017bcab7221 */ /* 0x000fe20000010100 */
[----:B------:R-:W-:Y:S01]  /*0a60*/  SHF.L.U32 R20, R172, 0x10, RZ ;  /* 0x00000010ac147819 */ /* 0x000fe200000006ff */
[----:B------:R-:W-:Y:S01]  /*0a70*/  FADD.FTZ R201, -R188, R27 ;  /* 0x0000001bbcc97221 */ /* 0x000fe20000010100 */
[----:B------:R-:W-:Y:S01]  /*0a80*/  SHF.L.U32 R21, R21, 0x10, RZ ;  /* 0x0000001015157819 */ /* 0x000fe200000006ff */
[----:B-----5:R-:W-:Y:S01]  /*0a90*/  FMUL.FTZ R3, R196, R3 ;  /* 0x00000003c4037220 */ /* 0x020fe20000410000 */
[----:B------:R-:W-:Y:S02]  /*0aa0*/  SHF.R.U64 R22, R140, 0x10, R141 ;  /* 0x000000108c167819 */ /* 0x000fe4000000128d */
[----:B------:R-:W-:-:S02]  /*0ab0*/  MOV R27, R144 ;  /* 0x00000090001b7202 */ /* 0x000fc40000000f00 */
[----:B------:R-:W-:Y:S02]  /*0ac0*/  SHF.R.U64 R170, R144, 0x10, R145 ;  /* 0x0000001090aa7819 */ /* 0x000fe40000001291 */
[----:B------:R-:W-:Y:S02]  /*0ad0*/  MOV R23, R141 ;  /* 0x0000008d00177202 */ /* 0x000fe40000000f00 */
[----:B------:R-:W-:Y:S02]  /*0ae0*/  MOV R144, R146 ;  /* 0x0000009200907202 */ /* 0x000fe40000000f00 */
[----:B------:R-:W-:Y:S02]  /*0af0*/  SHF.R.U64 R166, R146, 0x10, R147 ;  /* 0x0000001092a67819 */ /* 0x000fe40000001293 */
[----:B------:R-:W-:Y:S02]  /*0b00*/  SHF.R.U32.HI R186, RZ, 0x10, R141 ;  /* 0x00000010ffba7819 */ /* 0x000fe4000001168d */
[----:B------:R-:W-:-:S02]  /*0b10*/  MOV R162, R142 ;  /* 0x0000008e00a27202 */ /* 0x000fc40000000f00 */
[----:B------:R-:W-:Y:S02]  /*0b20*/  SHF.R.U64 R146, R142, 0x10, R143 ;  /* 0x000000108e927819 */ /* 0x000fe4000000128f */
[--C-:B0-----:R-:W-:Y:S02]  /*0b30*/  SHF.R.U64 R154, R138, 0x10, R139.reuse ;  /* 0x000000108a9a7819 */ /* 0x101fe4000000128b */
[----:B-1----:R-:W-:Y:S02]  /*0b40*/  MOV R158, R139 ;  /* 0x0000008b009e7202 */ /* 0x002fe40000000f00 */
[----:B------:R-:W-:Y:S01]  /*0b50*/  SHF.R.U32.HI R159, RZ, 0x10, R139 ;  /* 0x00000010ff9f7819 */ /* 0x000fe2000001168b */
[----:B------:R-:W-:Y:S01]  /*0b60*/  FADD.FTZ R189, -R188, R24 ;  /* 0x00000018bcbd7221 */ /* 0x000fe20000010100 */
[----:B------:R-:W-:Y:S02]  /*0b70*/  MOV R142, R136 ;  /* 0x00000088008e7202 */ /* 0x000fe40000000f00 */
[----:B------:R-:W-:-:S02]  /*0b80*/  SHF.R.U64 R141, R136, 0x10, R137 ;  /* 0x00000010888d7819 */ /* 0x000fc40000001289 */
[----:B------:R-:W-:Y:S02]  /*0b90*/  MOV R139, R137 ;  /* 0x00000089008b7202 */ /* 0x000fe40000000f00 */
[----:B------:R-:W-:Y:S01]  /*0ba0*/  SHF.R.U32.HI R140, RZ, 0x10, R137 ;  /* 0x00000010ff8c7819 */ /* 0x000fe20000011689 */
[C---:B------:R-:W-:Y:S01]  /*0bb0*/  FADD.FTZ R197, -R188.reuse, R25 ;  /* 0x00000019bcc57221 */ /* 0x040fe20000010100 */
[----:B------:R-:W-:Y:S01]  /*0bc0*/  MOV R156, R138 ;  /* 0x0000008a009c7202 */ /* 0x000fe20000000f00 */
[----:B------:R-:W-:Y:S01]  /*0bd0*/  FADD.FTZ R199, -R188, R26 ;  /* 0x0000001abcc77221 */ /* 0x000fe20000010100 */
[--C-:B------:R-:W-:Y:S01]  /*0be0*/  SHF.R.U64 R137, R18, 0x10, R19.reuse ;  /* 0x0000001012897819 */ /* 0x100fe20000001213 */
[----:B------:R-:W-:Y:S01]  /*0bf0*/  FMUL.FTZ R20, R20, R21 ;  /* 0x0000001514147220 */ /* 0x000fe20000410000 */
[----:B------:R-:W-:Y:S01]  /*0c00*/  MOV R17, R19 ;  /* 0x0000001300117202 */ /* 0x000fe20000000f00 */
[----:B------:R-:W-:Y:S01]  /*0c10*/  FFMA.FTZ R68, R3, R21, R68 ;  /* 0x0000001503447223 */ /* 0x000fe20000010044 */
[----:B------:R-:W-:Y:S01]  /*0c20*/  SHF.R.U32.HI R136, RZ, 0x10, R19 ;  /* 0x00000010ff887819 */ /* 0x000fe20000011613 */
[----:B------:R-:W-:Y:S01]  /*0c30*/  FADD.FTZ R96, R96, R21 ;  /* 0x0000001560607221 */ /* 0x000fe20000010000 */
[----:B------:R-:W-:Y:S01]  /*0c40*/  MOV R138, R18 ;  /* 0x00000012008a7202 */ /* 0x000fe20000000f00 */
[----:B------:R-:W-:Y:S01]  /*0c50*/  FMUL.FTZ R18, R196, R163 ;  /* 0x000000a3c4127220 */ /* 0x000fe20000410000 */
[----:B------:R-:W-:Y:S01]  /*0c60*/  SHF.L.U32 R19, R2, 0x10, RZ ;  /* 0x0000001002137819 */ /* 0x000fe200000006ff */
[----:B------:R-:W-:Y:S01]  /*0c70*/  FMUL.FTZ R21, R196, R167 ;  /* 0x000000a7c4157220 */ /* 0x000fe20000410000 */
[----:B------:R-:W-:-:S02]  /*0c80*/  SHF.L.U32 R22, R22, 0x10, RZ ;  /* 0x0000001016167819 */ /* 0x000fc400000006ff */
[----:B------:R-:W-:Y:S02]  /*0c90*/  SHF.L.U32 R24, R173, 0x10, RZ ;  /* 0x00000010ad187819 */ /* 0x000fe400000006ff */
[----:B------:R-:W-:Y:S02]  /*0ca0*/  SHF.L.U32 R23, R23, 0x10, RZ ;  /* 0x0000001017177819 */ /* 0x000fe400000006ff */
[----:B------:R-:W-:Y:S02]  /*0cb0*/  SHF.L.U32 R25, R0, 0x10, RZ ;  /* 0x0000001000197819 */ /* 0x000fe400000006ff */
[----:B------:R-:W-:Y:S01]  /*0cc0*/  SHF.L.U32 R26, R186, 0x10, RZ ;  /* 0x00000010ba1a7819 */ /* 0x000fe200000006ff */
[----:B------:R-:W-:Y:S01]  /*0cd0*/  FADD.FTZ R203, -R188, R28 ;  /* 0x0000001cbccb7221 */ /* 0x000fe20000010100 */
[-C--:B------:R-:W-:Y:S01]  /*0ce0*/  FMUL.FTZ R19, R19, R22.reuse ;  /* 0x0000001613137220 */ /* 0x080fe20000410000 */
[----:B------:R-:W-:Y:S01]  /*0cf0*/  FFMA.FTZ R69, R18, R22, R69 ;  /* 0x0000001612457223 */ /* 0x000fe20000010045 */
[----:B------:R-:W-:Y:S01]  /*0d00*/  FADD.FTZ R97, R97, R22 ;  /* 0x0000001661617221 */ /* 0x000fe20000010000 */
[-C--:B------:R-:W-:Y:S01]  /*0d10*/  FMUL.FTZ R24, R24, R23.reuse ;  /* 0x0000001718187220 */ /* 0x080fe20000410000 */
[----:B------:R-:W-:Y:S01]  /*0d20*/  FFMA.FTZ R70, R21, R23, R70 ;  /* 0x0000001715467223 */ /* 0x000fe20000010046 */
[----:B------:R-:W-:Y:S01]  /*0d30*/  FADD.FTZ R98, R98, R23 ;  /* 0x0000001762627221 */ /* 0x000fe20000010000 */
[C---:B------:R-:W-:Y:S01]  /*0d40*/  FADD.FTZ R205, -R188.reuse, R29 ;  /* 0x0000001dbccd7221 */ /* 0x040fe20000010100 */
[----:B------:R-:W-:Y:S01]  /*0d50*/  FADD.FTZ R207, -R188, R30 ;  /* 0x0000001ebccf7221 */ /* 0x000fe20000010100 */
[----:B------:R-:W-:Y:S01]  /*0d60*/  FMUL.FTZ R22, R196, R171 ;  /* 0x000000abc4167220 */ /* 0x000fe20000410000 */
[----:B------:R-:W-:Y:S01]  /*0d70*/  FMUL.FTZ R23, R25, R26 ;  /* 0x0000001a19177220 */ /* 0x000fe20000410000 */
[----:B------:R-:W-:Y:S01]  /*0d80*/  SHF.L.U32 R28, R174, 0x10, RZ ;  /* 0x00000010ae1c7819 */ /* 0x000fe200000006ff */
[----:B------:R-:W-:Y:S01]  /*0d90*/  FMUL.FTZ R25, R196, R189 ;  /* 0x000000bdc4197220 */ /* 0x000fe20000410000 */
[----:B------:R-:W-:-:S02]  /*0da0*/  SHF.L.U32 R27, R27, 0x10, RZ ;  /* 0x000000101b1b7819 */ /* 0x000fc400000006ff */
[----:B------:R-:W-:Y:S02]  /*0db0*/  SHF.L.U32 R29, R5, 0x10, RZ ;  /* 0x00000010051d7819 */ /* 0x000fe400000006ff */
[----:B------:R-:W-:Y:S02]  /*0dc0*/  SHF.L.U32 R30, R170, 0x10, RZ ;  /* 0x00000010aa1e7819 */ /* 0x000fe400000006ff */
[----:B------:R-:W-:Y:S01]  /*0dd0*/  MOV R148, R145 ;  /* 0x0000009100947202 */ /* 0x000fe20000000f00 */
[----:B------:R-:W-:Y:S01]  /*0de0*/  FFMA.FTZ R71, R22, R26, R71 ;  /* 0x0000001a16477223 */ /* 0x000fe20000010047 */
[----:B------:R-:W-:Y:S01]  /*0df0*/  SHF.R.U32.HI R168, RZ, 0x10, R145 ;  /* 0x00000010ffa87819 */ /* 0x000fe20000011691 */
[----:B------:R-:W-:Y:S01]  /*0e00*/  FADD.FTZ R99, R99, R26 ;  /* 0x0000001a63637221 */ /* 0x000fe20000010000 */
[C---:B------:R-:W-:Y:S01]  /*0e10*/  FADD.FTZ R209, -R188.reuse, R31 ;  /* 0x0000001fbcd17221 */ /* 0x040fe20000010100 */
[----:B------:R-:W-:Y:S01]  /*0e20*/  MOV R160, R147 ;  /* 0x0000009300a07202 */ /* 0x000fe20000000f00 */
[----:B------:R-:W-:Y:S01]  /*0e30*/  FADD.FTZ R145, -R188, R32 ;  /* 0x00000020bc917221 */ /* 0x000fe20000010100 */
[----:B------:R-:W-:Y:S01]  /*0e40*/  SHF.R.U32.HI R164, RZ, 0x10, R147 ;  /* 0x00000010ffa47819 */ /* 0x000fe20000011693 */
[----:B------:R-:W-:Y:S01]  /*0e50*/  FMUL.FTZ R26, R196, R197 ;  /* 0x000000c5c41a7220 */ /* 0x000fe20000410000 */
[-C--:B------:R-:W-:Y:S01]  /*0e60*/  FMUL.FTZ R28, R28, R27.reuse ;  /* 0x0000001b1c1c7220 */ /* 0x080fe20000410000 */
[----:B------:R-:W-:Y:S01]  /*0e70*/  FFMA.FTZ R120, R25, R27, R120 ;  /* 0x0000001b19787223 */ /* 0x000fe20000010078 */
[----:B------:R-:W-:Y:S01]  /*0e80*/  FADD.FTZ R92, R92, R27 ;  /* 0x0000001b5c5c7221 */ /* 0x000fe20000010000 */
[C---:B------:R-:W-:Y:S01]  /*0e90*/  FADD.FTZ R147, -R188.reuse, R33 ;  /* 0x00000021bc937221 */ /* 0x040fe20000010100 */
[----:B------:R-:W-:Y:S01]  /*0ea0*/  FADD.FTZ R149, -R188, R34 ;  /* 0x00000022bc957221 */ /* 0x000fe20000010100 */
[----:B------:R-:W-:Y:S01]  /*0eb0*/  FMUL.FTZ R27, R29, R30 ;  /* 0x0000001e1d1b7220 */ /* 0x000fe20000410000 */
[----:B------:R-:W-:Y:S01]  /*0ec0*/  SHF.L.U32 R32, R175, 0x10, RZ ;  /* 0x00000010af207819 */ /* 0x000fe200000006ff */
[----:B------:R-:W-:Y:S01]  /*0ed0*/  FMUL.FTZ R29, R196, R199 ;  /* 0x000000c7c41d7220 */ /* 0x000fe20000410000 */
[----:B------:R-:W-:-:S02]  /*0ee0*/  SHF.L.U32 R31, R148, 0x10, RZ ;  /* 0x00000010941f7819 */ /* 0x000fc400000006ff */
[----:B------:R-:W-:Y:S02]  /*0ef0*/  SHF.L.U32 R33, R4, 0x10, RZ ;  /* 0x0000001004217819 */ /* 0x000fe400000006ff */
[----:B------:R-:W-:Y:S01]  /*0f00*/  SHF.L.U32 R34, R168, 0x10, RZ ;  /* 0x00000010a8227819 */ /* 0x000fe200000006ff */
[----:B------:R-:W-:Y:S01]  /*0f10*/  FFMA.FTZ R121, R26, R30, R121 ;  /* 0x0000001e1a797223 */ /* 0x000fe20000010079 */
[----:B------:R-:W-:Y:S01]  /*0f20*/  FADD.FTZ R93, R93, R30 ;  /* 0x0000001e5d5d7221 */ /* 0x000fe20000010000 */
[----:B------:R-:W-:Y:S01]  /*0f30*/  FMUL.FTZ R30, R196, R201 ;  /* 0x000000c9c41e7220 */ /* 0x000fe20000410000 */
[C---:B------:R-:W-:Y:S01]  /*0f40*/  FADD.FTZ R151, -R188.reuse, R35 ;  /* 0x00000023bc977221 */ /* 0x040fe20000010100 */
[----:B------:R-:W-:Y:S01]  /*0f50*/  FADD.FTZ R153, -R188, R36 ;  /* 0x00000024bc997221 */ /* 0x000fe20000010100 */
[-C--:B------:R-:W-:Y:S01]  /*0f60*/  FMUL.FTZ R32, R32, R31.reuse ;  /* 0x0000001f20207220 */ /* 0x080fe20000410000 */
[----:B------:R-:W-:Y:S01]  /*0f70*/  FFMA.FTZ R122, R29, R31, R122 ;  /* 0x0000001f1d7a7223 */ /* 0x000fe2000001007a */
[----:B------:R-:W-:Y:S01]  /*0f80*/  FADD.FTZ R94, R94, R31 ;  /* 0x0000001f5e5e7221 */ /* 0x000fe20000010000 */
[C---:B------:R-:W-:Y:S01]  /*0f90*/  FADD.FTZ R155, -R188.reuse, R37 ;  /* 0x00000025bc9b7221 */ /* 0x040fe20000010100 */
[----:B------:R-:W-:Y:S01]  /*0fa0*/  FADD.FTZ R157, -R188, R38 ;  /* 0x00000026bc9d7221 */ /* 0x000fe20000010100 */
[-C--:B------:R-:W-:Y:S01]  /*0fb0*/  FMUL.FTZ R31, R33, R34.reuse ;  /* 0x00000022211f7220 */ /* 0x080fe20000410000 */
[----:B------:R-:W-:Y:S01]  /*0fc0*/  SHF.L.U32 R36, R176, 0x10, RZ ;  /* 0x00000010b0247819 */ /* 0x000fe200000006ff */
[----:B------:R-:W-:Y:S01]  /*0fd0*/  FMUL.FTZ R33, R196, R203 ;  /* 0x000000cbc4217220 */ /* 0x000fe20000410000 */
[----:B------:R-:W-:Y:S01]  /*0fe0*/  SHF.L.U32 R35, R144, 0x10, RZ ;  /* 0x0000001090237819 */ /* 0x000fe200000006ff */
[----:B------:R-:W-:Y:S01]  /*0ff0*/  FFMA.FTZ R123, R30, R34, R123 ;  /* 0x000000221e7b7223 */ /* 0x000fe2000001007b */
[----:B------:R-:W-:Y:S01]  /*1000*/  SHF.L.U32 R37, R7, 0x10, RZ ;  /* 0x0000001007257819 */ /* 0x000fe200000006ff */
[----:B------:R-:W-:Y:S01]  /*1010*/  FADD.FTZ R95, R95, R34 ;  /* 0x000000225f5f7221 */ /* 0x000fe20000010000 */
[----:B------:R-:W-:Y:S01]  /*1020*/  SHF.L.U32 R38, R166, 0x10, RZ ;  /* 0x00000010a6267819 */ /* 0x000fe200000006ff */
[----:B------:R-:W-:Y:S01]  /*1030*/  FMUL.FTZ R34, R196, R205 ;  /* 0x000000cdc4227220 */ /* 0x000fe20000410000 */
[----:B------:R-:W-:Y:S01]  /*1040*/  MOV R152, R143 ;  /* 0x0000008f00987202 */ /* 0x000fe20000000f00 */
[-C--:B------:R-:W-:Y:S01]  /*1050*/  FMUL.FTZ R36, R36, R35.reuse ;  /* 0x0000002324247220 */ /* 0x080fe20000410000 */
[----:B------:R-:W-:Y:S01]  /*1060*/  SHF.R.U32.HI R150, RZ, 0x10, R143 ;  /* 0x00000010ff967819 */ /* 0x000fe2000001168f */
[----:B------:R-:W-:Y:S01]  /*1070*/  FADD.FTZ R143, -R188, R39 ;  /* 0x00000027bc8f7221 */ /* 0x000fe20000010100 */
[----:B------:R-:W-:Y:S01]  /*1080*/  FFMA.FTZ R116, R33, R35, R116 ;  /* 0x0000002321747223 */ /* 0x000fe20000010074 */
[----:B------:R-:W-:Y:S01]  /*1090*/  FADD.FTZ R88, R88, R35 ;  /* 0x0000002358587221 */ /* 0x000fe20000010000 */
[C---:B------:R-:W-:Y:S01]  /*10a0*/  FADD.FTZ R161, -R188.reuse, R128 ;  /* 0x00000080bca17221 */ /* 0x040fe20000010100 */
[----:B------:R-:W-:Y:S01]  /*10b0*/  FADD.FTZ R165, -R188, R130 ;  /* 0x00000082bca57221 */ /* 0x000fe20000010100 */
[-C--:B------:R-:W-:Y:S01]  /*10c0*/  FMUL.FTZ R35, R37, R38.reuse ;  /* 0x0000002625237220 */ /* 0x080fe20000410000 */
[----:B------:R-:W-:Y:S01]  /*10d0*/  SHF.L.U32 R144, R177, 0x10, RZ ;  /* 0x00000010b1907819 */ /* 0x000fe200000006ff */
[----:B------:R-:W-:Y:S01]  /*10e0*/  FFMA.FTZ R117, R34, R38, R117 ;  /* 0x0000002622757223 */ /* 0x000fe20000010075 */
[----:B------:R-:W-:Y:S01]  /*10f0*/  SHF.L.U32 R39, R160, 0x10, RZ ;  /* 0x00000010a0277819 */ /* 0x000fe200000006ff */
[----:B------:R-:W-:Y:S01]  /*1100*/  FADD.FTZ R89, R89, R38 ;  /* 0x0000002659597221 */ /* 0x000fe20000010000 */
[----:B------:R-:W-:Y:S01]  /*1110*/  SHF.L.U32 R128, R6, 0x10, RZ ;  /* 0x0000001006807819 */ /* 0x000fe200000006ff */
[----:B------:R-:W-:Y:S01]  /*1120*/  FMUL.FTZ R37, R196, R207 ;  /* 0x000000cfc4257220 */ /* 0x000fe20000410000 */
[----:B------:R-:W-:Y:S01]  /*1130*/  SHF.L.U32 R130, R164, 0x10, RZ ;  /* 0x00000010a4827819 */ /* 0x000fe200000006ff */
[----:B------:R-:W-:Y:S01]  /*1140*/  FMUL.FTZ R38, R196, R209 ;  /* 0x000000d1c4267220 */ /* 0x000fe20000410000 */
[-C--:B------:R-:W-:Y:S01]  /*1150*/  FMUL.FTZ R144, R144, R39.reuse ;  /* 0x0000002790907220 */ /* 0x080fe20000410000 */
[----:B------:R-:W-:Y:S01]  /*1160*/  FFMA.FTZ R118, R37, R39, R118 ;  /* 0x0000002725767223 */ /* 0x000fe20000010076 */
[----:B------:R-:W-:Y:S01]  /*1170*/  FADD.FTZ R90, R90, R39 ;  /* 0x000000275a5a7221 */ /* 0x000fe20000010000 */
[-C--:B------:R-:W-:Y:S01]  /*1180*/  FMUL.FTZ R39, R128, R130.reuse ;  /* 0x0000008280277220 */ /* 0x080fe20000410000 */
[----:B------:R-:W-:Y:S01]  /*1190*/  FFMA.FTZ R119, R38, R130, R119 ;  /* 0x0000008226777223 */ /* 0x000fe20000010077 */
[----:B------:R-:W-:Y:S01]  /*11a0*/  FADD.FTZ R91, R91, R130 ;  /* 0x000000825b5b7221 */ /* 0x000fe20000010000 */
[----:B------:R-:W-:Y:S01]  /*11b0*/  SHF.L.U32 R148, R178, 0x10, RZ ;  /* 0x00000010b2947819 */ /* 0x000fe200000006ff */
[----:B------:R-:W-:Y:S01]  /*11c0*/  FMUL.FTZ R145, R196, R145 ;  /* 0x00000091c4917220 */ /* 0x000fe20000410000 */
[----:B------:R-:W-:-:S02]  /*11d0*/  SHF.L.U32 R163, R162, 0x10, RZ ;  /* 0x00000010a2a37819 */ /* 0x000fc400000006ff */
[----:B------:R-:W-:Y:S02]  /*11e0*/  SHF.L.U32 R128, R9, 0x10, RZ ;  /* 0x0000001009807819 */ /* 0x000fe400000006ff */
[----:B------:R-:W-:Y:S01]  /*11f0*/  SHF.L.U32 R130, R146, 0x10, RZ ;  /* 0x0000001092827819 */ /* 0x000fe200000006ff */
[----:B------:R-:W-:Y:S01]  /*1200*/  FMUL.FTZ R146, R196, R147 ;  /* 0x00000093c4927220 */ /* 0x000fe20000410000 */
[-C--:B------:R-:W-:Y:S01]  /*1210*/  FMUL.FTZ R148, R148, R163.reuse ;  /* 0x000000a394947220 */ /* 0x080fe20000410000 */
[----:B------:R-:W-:Y:S01]  /*1220*/  FFMA.FTZ R112, R145, R163, R112 ;  /* 0x000000a391707223 */ /* 0x000fe20000010070 */
[----:B------:R-:W-:Y:S01]  /*1230*/  FADD.FTZ R84, R84, R163 ;  /* 0x000000a354547221 */ /* 0x000fe20000010000 */
[-C--:B------:R-:W-:Y:S01]  /*1240*/  FMUL.FTZ R147, R128, R130.reuse ;  /* 0x0000008280937220 */ /* 0x080fe20000410000 */
[----:B------:R-:W-:Y:S01]  /*1250*/  SHF.L.U32 R128, R179, 0x10, RZ ;  /* 0x00000010b3807819 */ /* 0x000fe200000006ff */
[----:B------:R-:W-:Y:S01]  /*1260*/  FADD.FTZ R169, -R188, R132 ;  /* 0x00000084bca97221 */ /* 0x000fe20000010100 */
[----:B------:R-:W-:Y:S01]  /*1270*/  SHF.L.U32 R163, R152, 0x10, RZ ;  /* 0x0000001098a37819 */ /* 0x000fe200000006ff */
[----:B------:R-:W-:Y:S01]  /*1280*/  FFMA.FTZ R113, R146, R130, R113 ;  /* 0x0000008292717223 */ /* 0x000fe20000010071 */
[----:B------:R-:W-:Y:S01]  /*1290*/  FADD.FTZ R85, R85, R130 ;  /* 0x0000008255557221 */ /* 0x000fe20000010000 */
[----:B------:R-:W-:Y:S01]  /*12a0*/  FMUL.FTZ R149, R196, R149 ;  /* 0x00000095c4957220 */ /* 0x000fe20000410000 */
[----:B------:R-:W-:-:S02]  /*12b0*/  SHF.L.U32 R130, R8, 0x10, RZ ;  /* 0x0000001008827819 */ /* 0x000fc400000006ff */
[----:B------:R-:W-:Y:S01]  /*12c0*/  SHF.L.U32 R132, R150, 0x10, RZ ;  /* 0x0000001096847819 */ /* 0x000fe200000006ff */
[----:B------:R-:W-:Y:S01]  /*12d0*/  FMUL.FTZ R150, R196, R151 ;  /* 0x00000097c4967220 */ /* 0x000fe20000410000 */
        /* <DEDUP_REMOVED lines=16> */
[----:B------:R-:W-:Y:S01]  /*13e0*/  FADD.FTZ R187, -R188, R134 ;  /* 0x00000086bcbb7221 */ /* 0x000fe20000010100 */
[----:B------:R-:W-:Y:S01]  /*13f0*/  SHF.L.U32 R163, R158, 0x10, RZ ;  /* 0x000000109ea37819 */ /* 0x000fe200000006ff */
[-C--:B------:R-:W-:Y:S01]  /*1400*/  FMUL.FTZ R155, R130, R132.reuse ;  /* 0x00000084829b7220 */ /* 0x080fe20000410000 */
[----:B------:R-:W-:Y:S01]  /*1410*/  FFMA.FTZ R109, R154, R132, R109 ;  /* 0x000000849a6d7223 */ /* 0x000fe2000001006d */
[----:B------:R-:W-:Y:S01]  /*1420*/  FADD.FTZ R81, R81, R132 ;  /* 0x0000008451517221 */ /* 0x000fe20000010000 */
[----:B------:R-:W-:Y:S01]  /*1430*/  FMUL.FTZ R157, R196, R157 ;  /* 0x0000009dc49d7220 */ /* 0x000fe20000410000 */
[----:B------:R-:W-:Y:S01]  /*1440*/  SHF.L.U32 R132, R159, 0x10, RZ ;  /* 0x000000109f847819 */ /* 0x000fe200000006ff */
[----:B------:R-:W-:Y:S01]  /*1450*/  FADD.FTZ R134, RZ, R20 ;  /* 0x00000014ff867221 */ /* 0x000fe20000010000 */
[----:B------:R-:W-:Y:S01]  /*1460*/  FFMA.FTZ R159, R3, R20, RZ ;  /* 0x00000014039f7223 */ /* 0x000fe200000100ff */
[----:B------:R-:W-:Y:S01]  /*1470*/  SHF.L.U32 R130, R10, 0x10, RZ ;  /* 0x000000100a827819 */ /* 0x000fe200000006ff */
[-C--:B------:R-:W-:Y:S01]  /*1480*/  FMUL.FTZ R158, R128, R163.reuse ;  /* 0x000000a3809e7220 */ /* 0x080fe20000410000 */
[----:B------:R-:W-:Y:S01]  /*1490*/  FFMA.FTZ R110, R157, R163, R110 ;  /* 0x000000a39d6e7223 */ /* 0x000fe2000001006e */
[----:B------:R-:W-:Y:S01]  /*14a0*/  FADD.FTZ R82, R82, R163 ;  /* 0x000000a352527221 */ /* 0x000fe20000010000 */
[----:B------:R-:W-:Y:S01]  /*14b0*/  FADD.FTZ R163, R19, R134 ;  /* 0x0000008613a37221 */ /* 0x000fe20000010000 */
[----:B------:R-:W-:Y:S01]  /*14c0*/  FFMA.FTZ R128, R18, R19, R159 ;  /* 0x0000001312807223 */ /* 0x000fe2000001009f */
[----:B------:R-:W-:Y:S01]  /*14d0*/  FMUL.FTZ R159, R130, R132 ;  /* 0x00000084829f7220 */ /* 0x000fe20000410000 */
        /* <DEDUP_REMOVED lines=8> */
[----:B------:R-:W-:-:S03]  /*1560*/  FFMA.FTZ R143, R25, R28, R128 ;  /* 0x0000001c198f7223 */ /* 0x000fc60000010080 */
[----:B------:R-:W-:Y:S01]  /*1570*/  FADD.FTZ R167, R27, R132 ;  /* 0x000000841ba77221 */ /* 0x000fe20000010000 */
[----:B------:R-:W-:Y:S01]  /*1580*/  FFMA.FTZ R128, R26, R27, R143 ;  /* 0x0000001b1a807223 */ /* 0x000fe2000001008f */
[----:B------:R-:W-:Y:S02]  /*1590*/  SHF.L.U32 R132, R141, 0x10, RZ ;  /* 0x000000108d847819 */ /* 0x000fe400000006ff */
[----:B------:R-:W-:Y:S01]  /*15a0*/  FADD.FTZ R134, R32, R167 ;  /* 0x000000a720867221 */ /* 0x000fe20000010000 */
[----:B------:R-:W-:Y:S01]  /*15b0*/  SHF.L.U32 R162, R182, 0x10, RZ ;  /* 0x00000010b6a27819 */ /* 0x000fe200000006ff */
[----:B------:R-:W-:Y:S01]  /*15c0*/  FFMA.FTZ R141, R29, R32, R128 ;  /* 0x000000201d8d7223 */ /* 0x000fe20000010080 */
[----:B------:R-:W-:Y:S01]  /*15d0*/  SHF.L.U32 R163, R142, 0x10, RZ ;  /* 0x000000108ea37819 */ /* 0x000fe200000006ff */
[----:B------:R-:W-:Y:S01]  /*15e0*/  FMUL.FTZ R161, R196, R161 ;  /* 0x000000a1c4a17220 */ /* 0x000fe20000410000 */
[----:B------:R-:W-:Y:S01]  /*15f0*/  SHF.L.U32 R130, R13, 0x10, RZ ;  /* 0x000000100d827819 */ /* 0x000fe200000006ff */
[----:B------:R-:W-:Y:S01]  /*1600*/  FADD.FTZ R129, -R188, R129 ;  /* 0x00000081bc817221 */ /* 0x000fe20000010100 */
[----:B------:R-:W-:Y:S01]  /*1610*/  FADD.FTZ R143, R31, R134 ;  /* 0x000000861f8f7221 */ /* 0x000fe20000010000 */
[----:B------:R-:W-:Y:S01]  /*1620*/  FFMA.FTZ R128, R30, R31, R141 ;  /* 0x0000001f1e807223 */ /* 0x000fe2000001008d */
[-C--:B------:R-:W-:Y:S01]  /*1630*/  FMUL.FTZ R162, R162, R163.reuse ;  /* 0x000000a3a2a27220 */ /* 0x080fe20000410000 */
        /* <DEDUP_REMOVED lines=16> */
[----:B------:R-:W-:Y:S02]  /*1740*/  FFMA.FTZ R129, R145, R148, R128 ;  /* 0x0000009491817223 */ /* 0x000fe40000010080 */
[-C--:B------:R-:W-:Y:S01]  /*1750*/  FMUL.FTZ R166, R166, R139.reuse ;  /* 0x0000008ba6a67220 */ /* 0x080fe20000410000 */
[----:B------:R-:W-:Y:S01]  /*1760*/  FADD.FTZ R78, R78, R139 ;  /* 0x0000008b4e4e7221 */ /* 0x000fe20000010000 */
[----:B------:R-:W-:Y:S01]  /*1770*/  FFMA.FTZ R106, R165, R139, R106 ;  /* 0x0000008ba56a7223 */ /* 0x000fe2000001006a */
[----:B------:R-:W-:Y:S01]  /*1780*/  FADD.FTZ R139, R147, R130 ;  /* 0x00000082938b7221 */ /* 0x000fe20000010000 */
[----:B------:R-:W-:Y:S01]  /*1790*/  FFMA.FTZ R128, R146, R147, R129 ;  /* 0x0000009392807223 */ /* 0x000fe20000010081 */
[----:B------:R-:W-:-:S02]  /*17a0*/  FADD.FTZ R131, -R188, R131 ;  /* 0x00000083bc837221 */ /* 0x000fc40000010100 */
[----:B------:R-:W-:Y:S01]  /*17b0*/  FADD.FTZ R130, R152, R139 ;  /* 0x0000008b98827221 */ /* 0x000fe20000010000 */
[----:B------:R-:W-:Y:S01]  /*17c0*/  FFMA.FTZ R129, R149, R152, R128 ;  /* 0x0000009895817223 */ /* 0x000fe20000010080 */
[----:B------:R-:W-:Y:S02]  /*17d0*/  FMUL.FTZ R168, R196, R131 ;  /* 0x00000083c4a87220 */ /* 0x000fe40000410000 */
        /* <DEDUP_REMOVED lines=15> */
[----:B------:R-:W-:-:S03]  /*18d0*/  FFMA.FTZ R130, R160, R159, R129 ;  /* 0x0000009fa0827223 */ /* 0x000fc60000010081 */
[----:B------:R-:W-:Y:S01]  /*18e0*/  FADD.FTZ R128, R162, R131 ;  /* 0x00000083a2807221 */ /* 0x000fe20000010000 */
[----:B------:R-:W-:Y:S01]  /*18f0*/  FFMA.FTZ R129, R161, R162, R130 ;  /* 0x000000a2a1817223 */ /* 0x000fe20000010082 */
[----:B------:R-:W-:Y:S02]  /*1900*/  SHF.L.U32 R167, R12, 0x10, RZ ;  /* 0x000000100ca77819 */ /* 0x000fe400000006ff */
[----:B------:R-:W-:Y:S01]  /*1910*/  SHF.L.U32 R140, R140, 0x10, RZ ;  /* 0x000000108c8c7819 */ /* 0x000fe200000006ff */
[----:B------:R-:W-:Y:S01]  /*1920*/  FADD.FTZ R131, R163, R128 ;  /* 0x00000080a3837221 */ /* 0x000fe20000010000 */
[----:B------:R-:W-:Y:S01]  /*1930*/  FFMA.FTZ R128, R164, R163, R129 ;  /* 0x000000a3a4807223 */ /* 0x000fe20000010081 */
[----:B------:R-:W-:Y:S02]  /*1940*/  FADD.FTZ R77, R77, R132 ;  /* 0x000000844d4d7221 */ /* 0x000fe40000010000 */
[----:B------:R-:W-:Y:S01]  /*1950*/  FMUL.FTZ R167, R167, R140 ;  /* 0x0000008ca7a77220 */ /* 0x000fe20000410000 */
[----:B------:R-:W-:Y:S01]  /*1960*/  FADD.FTZ R130, R166, R131 ;  /* 0x00000083a6827221 */ /* 0x000fe20000010000 */
[----:B------:R-:W-:Y:S01]  /*1970*/  FFMA.FTZ R129, R165, R166, R128 ;  /* 0x000000a6a5817223 */ /* 0x000fe20000010080 */
[----:B------:R-:W-:Y:S01]  /*1980*/  FFMA.FTZ R105, R164, R132, R105 ;  /* 0x00000084a4697223 */ /* 0x000fe20000010069 */
[----:B------:R-:W-:-:S02]  /*1990*/  SHF.L.U32 R171, R15, 0x10, RZ ;  /* 0x000000100fab7819 */ /* 0x000fc400000006ff */
[----:B------:R-:W-:Y:S02]  /*19a0*/  SHF.L.U32 R132, R137, 0x10, RZ ;  /* 0x0000001089847819 */ /* 0x000fe400000006ff */
[----:B------:R-:W-:Y:S01]  /*19b0*/  SHF.L.U32 R131, R17, 0x10, RZ ;  /* 0x0000001011837819 */ /* 0x000fe200000006ff */
[----:B------:R-:W-:Y:S01]  /*19c0*/  FADD.FTZ R17, R167, R130 ;  /* 0x00000082a7117221 */ /* 0x000fe20000010000 */
[----:B------:R-:W-:Y:S01]  /*19d0*/  FADD.FTZ R133, -R188, R133 ;  /* 0x00000085bc857221 */ /* 0x000fe20000010100 */
[----:B------:R-:W-:Y:S01]  /*19e0*/  FFMA.FTZ R130, R168, R167, R129 ;  /* 0x000000a7a8827223 */ /* 0x000fe20000010081 */
[----:B------:R-:W-:Y:S01]  /*19f0*/  FADD.FTZ R135, -R188, R135 ;  /* 0x00000087bc877221 */ /* 0x000fe20000010100 */
[----:B------:R-:W-:Y:S01]  /*1a00*/  FMUL.FTZ R171, R171, R132 ;  /* 0x00000084abab7220 */ /* 0x000fe20000410000 */
[----:B------:R-:W-:Y:S01]  /*1a10*/  SHF.L.U32 R188, R185, 0x10, RZ ;  /* 0x00000010b9bc7819 */ /* 0x000fe200000006ff */
[----:B------:R-:W-:Y:S01]  /*1a20*/  FADD.FTZ R128, R170, R17 ;  /* 0x00000011aa807221 */ /* 0x000fe20000010000 */
[----:B------:R-:W-:Y:S01]  /*1a30*/  FMUL.FTZ R186, R196, R133 ;  /* 0x00000085c4ba7220 */ /* 0x000fe20000410000 */
[----:B------:R-:W-:Y:S01]  /*1a40*/  FFMA.FTZ R17, R169, R170, R130 ;  /* 0x000000aaa9117223 */ /* 0x000fe20000010082 */
[----:B------:R-:W-:Y:S01]  /*1a50*/  SHF.L.U32 R189, R14, 0x10, RZ ;  /* 0x000000100ebd7819 */ /* 0x000fe200000006ff */
[----:B------:R-:W-:Y:S01]  /*1a60*/  FADD.FTZ R129, R128, R171 ;  /* 0x000000ab80817221 */ /* 0x000fe20000010000 */
[----:B------:R-:W-:Y:S01]  /*1a70*/  SHF.L.U32 R136, R136, 0x10, RZ ;  /* 0x0000001088887819 */ /* 0x000fe200000006ff */
[----:B------:R-:W-:Y:S01]  /*1a80*/  FMUL.FTZ R187, R196, R187 ;  /* 0x000000bbc4bb7220 */ /* 0x000fe20000410000 */
        /* <DEDUP_REMOVED lines=17> */
.L_x_4149:
        /* <DEDUP_REMOVED lines=17> */
[----:B------:R-:W5:Y:S02]  /*1cb0*/  LDG.E.128 R60, desc[UR12][R60.64] ;  /* 0x0000000c3c3c7981 */ /* 0x000f64000c1e1d00 */
[----:B------:R-:W-:-:S02]  /*1cc0*/  IMAD.WIDE.U32 R64, R65, 0x10, R40 ;  /* 0x0000001041407825 */ /* 0x000fc400078e0028 */
[----:B------:R-:W5:Y:S02]  /*1cd0*/  LDG.E.128 R56, desc[UR12][R56.64] ;  /* 0x0000000c38387981 */ /* 0x000f64000c1e1d00 */
[--C-:B------:R-:W-:Y:S02]  /*1ce0*/  IMAD.WIDE.U32 R52, R53, 0x10, R40.reuse ;  /* 0x0000001035347825 */ /* 0x100fe400078e0028 */
[----:B------:R-:W5:Y:S02]  /*1cf0*/  LDG.E.128 R64, desc[UR12][R64.64] ;  /* 0x0000000c40407981 */ /* 0x000f64000c1e1d00 */
[--C-:B------:R-:W-:Y:S02]  /*1d00*/  IMAD.WIDE.U32 R48, R49, 0x10, R40.reuse ;  /* 0x0000001031307825 */ /* 0x100fe400078e0028 */
[----:B------:R-:W5:Y:S02]  /*1d10*/  LDG.E.128 R52, desc[UR12][R52.64] ;  /* 0x0000000c34347981 */ /* 0x000f64000c1e1d00 */
[----:B------:R-:W-:-:S02]  /*1d20*/  IMAD.WIDE.U32 R44, R45, 0x10, R40 ;  /* 0x000000102d2c7825 */ /* 0x000fc400078e0028 */
[----:B------:R-:W5:Y:S02]  /*1d30*/  LDG.E.128 R48, desc[UR12][R48.64] ;  /* 0x0000000c30307981 */ /* 0x000f64000c1e1d00 */
[----:B------:R-:W-:Y:S02]  /*1d40*/  IMAD.WIDE.U32 R40, R43, 0x10, R40 ;  /* 0x000000102b287825 */ /* 0x000fe400078e0028 */
[----:B------:R-:W5:Y:S04]  /*1d50*/  LDG.E.128 R44, desc[UR12][R44.64] ;  /* 0x0000000c2c2c7981 */ /* 0x000f68000c1e1d00 */
[----:B------:R-:W5:Y:S02]  /*1d60*/  LDG.E.128 R40, desc[UR12][R40.64] ;  /* 0x0000000c28287981 */ /* 0x000f64000c1e1d00 */
.L_x_4150:
        /* <DEDUP_REMOVED lines=32> */
.L_x_4152:
[----:B------:R-:W-:Y:S05]  /*1f70*/  BSYNC.RECONVERGENT B0 ;  /* 0x0000000000007941 */ /* 0x000fea0003800200 */
.L_x_4151:
        /* <DEDUP_REMOVED lines=65> */
.L_x_4155:
        /* <DEDUP_REMOVED lines=9> */
.L_x_4156:
        /* <DEDUP_REMOVED lines=9> */
.L_x_4157:
        /* <DEDUP_REMOVED lines=10> */
.L_x_4154:
        /* <DEDUP_REMOVED lines=26> */
.L_x_4159:
        /* <DEDUP_REMOVED lines=9> */
.L_x_4160:
        /* <DEDUP_REMOVED lines=9> */
.L_x_4161:
[----:B------:R-:W-:Y:S05]  /*2810*/  @!P3 BRA `(.L_x_4158) ;  /* 0x00000004002cb947 */ /* 0x000fea0003800000 */
[----:B------:R-:W-:-:S05]  /*2820*/  FMUL.FTZ R128, R127, UR16 ;  /* 0x000000107f807c20 */ /* 0x000fca0008410000 */
[----:B------:R-:W-:-:S04]  /*2830*/  F2FP.BF16.F32.PACK_AB R128, RZ, R128 ;  /* 0x00000080ff80723e */ /* 0x000fc800000010ff */
[----:B------:R-:W-:Y:S01]  /*2840*/  PRMT R194, R128, 0x7610, R194 ;  /* 0x0000761080c27816 */ /* 0x000fe200000000c2 */
[----:B------:R-:W-:Y:S06]  /*2850*/  BRA `(.L_x_4158) ;  /* 0x00000004001c7947 */ /* 0x000fec0003800000 */
.L_x_4153:
        /* <DEDUP_REMOVED lines=35> */
[----:B------:R-:W-:-:S04]  /*2a90*/  F2FP.BF16.F32.PACK_AB R128, RZ, R128 ;  /* 0x00000080ff80723e */ /* 0x000fc800000010ff */
[----:B------:R-:W-:Y:S01]  /*2aa0*/  PRMT R194, R128, 0x7610, R194 ;  /* 0x0000761080c27816 */ /* 0x000fe200000000c2 */
[----:B------:R-:W-:Y:S06]  /*2ab0*/  BRA `(.L_x_4158) ;  /* 0x0000000000847947 */ /* 0x000fec0003800000 */
.L_x_4162:
        /* <DEDUP_REMOVED lines=33> */
.L_x_4158:
        /* <DEDUP_REMOVED lines=14> */
.L_x_4163:
[----:B------:R-:W-:Y:S05]  /*2db0*/  @!P0 BRA `(.L_x_4164) ;  /* 0x0000000400108947 */ /* 0x000fea0003800000 */
        /* <DEDUP_REMOVED lines=32> */
[----:B------:R-:W-:-:S04]  /*2fc0*/  F2FP.BF16.F32.PACK_AB R128, RZ, R128 ;  /* 0x00000080ff80723e */ /* 0x000fc800000010ff */
[----:B------:R-:W-:Y:S01]  /*2fd0*/  PRMT R194, R128, 0x7610, R194 ;  /* 0x0000761080c27816 */ /* 0x000fe200000000c2 */
[----:B------:R-:W-:Y:S06]  /*2fe0*/  BRA `(.L_x_4166) ;  /* 0x0000000400e07947 */ /* 0x000fec0003800000 */
.L_x_4165:
        /* <DEDUP_REMOVED lines=33> */
.L_x_4164:
[----:B------:R-:W-:Y:S05]  /*3200*/  @!P1 BRA `(.L_x_4167) ;  /* 0x0000000000c89947 */ /* 0x000fea0003800000 */
[-CC-:B0-----:R-:W-:Y:S01]  /*3210*/  FFMA.FTZ R125, R29, R132.reuse, R137.reuse ;  /* 0x000000841d7d7223 */ /* 0x181fe20000010089 */
[-CC-:B------:R-:W-:Y:S01]  /*3220*/  FFMA.FTZ R124, R26, R132.reuse, R137.reuse ;  /* 0x000000841a7c7223 */ /* 0x180fe20000010089 */
[-CC-:B-1----:R-:W-:Y:S01]  /*3230*/  FFMA.FTZ R129, R25, R132.reuse, R137.reuse ;  /* 0x0000008419817223 */ /* 0x182fe20000010089 */
        /* <DEDUP_REMOVED lines=23> */
.L_x_4168:
        /* <DEDUP_REMOVED lines=9> */
.L_x_4169:
        /* <DEDUP_REMOVED lines=9> */
.L_x_4170:
[----:B------:R-:W-:Y:S01]  /*34d0*/  MOV R124, R128 ;  /* 0x00000080007c7202 */ /* 0x000fe20000000f00 */
[----:B------:R-:W-:Y:S06]  /*34e0*/  @!P3 BRA `(.L_x_4166) ;  /* 0x0000000000a0b947 */ /* 0x000fec0003800000 */
[----:B------:R-:W-:-:S05]  /*34f0*/  FMUL.FTZ R124, R127, UR16 ;  /* 0x000000107f7c7c20 */ /* 0x000fca0008410000 */
[----:B------:R-:W-:Y:S02]  /*3500*/  F2FP.BF16.F32.PACK_AB R194, RZ, R124 ;  /* 0x0000007cffc2723e */ /* 0x000fe400000010ff */
[----:B------:R-:W-:Y:S01]  /*3510*/  MOV R124, R128 ;  /* 0x00000080007c7202 */ /* 0x000fe20000000f00 */
[----:B------:R-:W-:Y:S06]  /*3520*/  BRA `(.L_x_4166) ;  /* 0x0000000000907947 */ /* 0x000fec0003800000 */
.L_x_4167:
        /* <DEDUP_REMOVED lines=9> */
.L_x_4171:
        /* <DEDUP_REMOVED lines=9> */
.L_x_4172:
        /* <DEDUP_REMOVED lines=9> */
.L_x_4173:
        /* <DEDUP_REMOVED lines=9> */
.L_x_4166:
[----:B01----:R-:W0:Y:S01]  /*3770*/  @P1 LDC.64 R128, c[0x0][0x478] ;  /* 0x00011e00ff801b82 */ /* 0x003e220000000a00 */
[----:B------:R-:W-:-:S05]  /*3780*/  @P1 IADD3 R131, PT, PT, R135, 0x100, RZ ;  /* 0x0000010087831810 */ /* 0x000fca0007ffe0ff */
[----:B0-----:R-:W-:-:S05]  /*3790*/  @P1 IMAD.WIDE.U32 R128, R131, 0x10, R128 ;  /* 0x0000001083801825 */ /* 0x001fca00078e0080 */
[----:B------:R0:W-:Y:S01]  /*37a0*/  @P1 STG.E.128 desc[UR12][R128.64], R124 ;  /* 0x0000007c80001986 */ /* 0x0001e2000c101d0c */
        /* <DEDUP_REMOVED lines=10> */
.L_x_4174:
        /* <DEDUP_REMOVED lines=36> */
.L_x_4176:
        /* <DEDUP_REMOVED lines=33> */
.L_x_4175:
        /* <DEDUP_REMOVED lines=27> */
.L_x_4179:
        /* <DEDUP_REMOVED lines=9> */
.L_x_4180:
        /* <DEDUP_REMOVED lines=9> */
.L_x_4181:
[----:B------:R-:W-:Y:S01]  /*3f70*/  MOV R124, R128 ;  /* 0x00000080007c7202 */ /* 0x000fe20000000f00 */
[----:B------:R-:W-:Y:S06]  /*3f80*/  @!P3 BRA `(.L_x_4177) ;  /* 0x0000000000a0b947 */ /* 0x000fec0003800000 */
[----:B------:R-:W-:-:S05]  /*3f90*/  FMUL.FTZ R124, R127, UR16 ;  /* 0x000000107f7c7c20 */ /* 0x000fca0008410000 */
[----:B------:R-:W-:Y:S02]  /*3fa0*/  F2FP.BF16.F32.PACK_AB R194, RZ, R124 ;  /* 0x0000007cffc2723e */ /* 0x000fe400000010ff */
[----:B------:R-:W-:Y:S01]  /*3fb0*/  MOV R124, R128 ;  /* 0x00000080007c7202 */ /* 0x000fe20000000f00 */
[----:B------:R-:W-:Y:S06]  /*3fc0*/  BRA `(.L_x_4177) ;  /* 0x0000000000907947 */ /* 0x000fec0003800000 */
.L_x_4178:
        /* <DEDUP_REMOVED lines=9> */
.L_x_4182:
        /* <DEDUP_REMOVED lines=9> */
.L_x_4183:
        /* <DEDUP_REMOVED lines=9> */
.L_x_4184:
        /* <DEDUP_REMOVED lines=9> */
.L_x_4177:
        /* <DEDUP_REMOVED lines=14> */
.L_x_4185:
        /* <DEDUP_REMOVED lines=36> */
.L_x_4187:
        /* <DEDUP_REMOVED lines=33> */
.L_x_4186:
        /* <DEDUP_REMOVED lines=27> */
.L_x_4190:
        /* <DEDUP_REMOVED lines=9> */
.L_x_4191:
        /* <DEDUP_REMOVED lines=9> */
.L_x_4192:
[----:B------:R-:W-:Y:S01]  /*4a10*/  MOV R124, R128 ;  /* 0x00000080007c7202 */ /* 0x000fe20000000f00 */
[----:B------:R-:W-:Y:S06]  /*4a20*/  @!P3 BRA `(.L_x_4188) ;  /* 0x0000000000a4b947 */ /* 0x000fec0003800000 */
[----:B------:R-:W-:-:S05]  /*4a30*/  FMUL.FTZ R124, R127, UR16 ;  /* 0x000000107f7c7c20 */ /* 0x000fca0008410000 */
[----:B------:R-:W-:-:S04]  /*4a40*/  F2FP.BF16.F32.PACK_AB R124, RZ, R124 ;  /* 0x0000007cff7c723e */ /* 0x000fc800000010ff */
[----:B------:R-:W-:Y:S02]  /*4a50*/  PRMT R194, R124, 0x7610, R194 ;  /* 0x000076107cc27816 */ /* 0x000fe400000000c2 */
[----:B------:R-:W-:Y:S01]  /*4a60*/  MOV R124, R128 ;  /* 0x00000080007c7202 */ /* 0x000fe20000000f00 */
[----:B------:R-:W-:Y:S06]  /*4a70*/  BRA `(.L_x_4188) ;  /* 0x0000000000907947 */ /* 0x000fec0003800000 */
.L_x_4189:
        /* <DEDUP_REMOVED lines=9> */
.L_x_4193:
        /* <DEDUP_REMOVED lines=9> */
.L_x_4194:
        /* <DEDUP_REMOVED lines=9> */
.L_x_4195:
        /* <DEDUP_REMOVED lines=9> */
.L_x_4188:
        /* <DEDUP_REMOVED lines=14> */
.L_x_4196:
        /* <DEDUP_REMOVED lines=36> */
.L_x_4198:
        /* <DEDUP_REMOVED lines=33> */
.L_x_4197:
        /* <DEDUP_REMOVED lines=27> */
.L_x_4201:
        /* <DEDUP_REMOVED lines=9> */
.L_x_4202:
        /* <DEDUP_REMOVED lines=9> */
.L_x_4203:
[----:B------:R-:W-:Y:S01]  /*54c0*/  MOV R124, R128 ;  /* 0x00000080007c7202 */ /* 0x000fe20000000f00 */
[----:B------:R-:W-:Y:S06]  /*54d0*/  @!P3 BRA `(.L_x_4199) ;  /* 0x0000000000a0b947 */ /* 0x000fec0003800000 */
[----:B------:R-:W-:-:S05]  /*54e0*/  FMUL.FTZ R124, R127, UR16 ;  /* 0x000000107f7c7c20 */ /* 0x000fca0008410000 */
[----:B------:R-:W-:Y:S02]  /*54f0*/  F2FP.BF16.F32.PACK_AB R194, RZ, R124 ;  /* 0x0000007cffc2723e */ /* 0x000fe400000010ff */
[----:B------:R-:W-:Y:S01]  /*5500*/  MOV R124, R128 ;  /* 0x00000080007c7202 */ /* 0x000fe20000000f00 */
[----:B------:R-:W-:Y:S06]  /*5510*/  BRA `(.L_x_4199) ;  /* 0x0000000000907947 */ /* 0x000fec0003800000 */
.L_x_4200:
        /* <DEDUP_REMOVED lines=9> */
.L_x_4204:
        /* <DEDUP_REMOVED lines=9> */
.L_x_4205:
        /* <DEDUP_REMOVED lines=9> */
.L_x_4206:
        /* <DEDUP_REMOVED lines=9> */
.L_x_4199:
        /* <DEDUP_REMOVED lines=14> */
.L_x_4207:
        /* <DEDUP_REMOVED lines=36> */
.L_x_4209:
        /* <DEDUP_REMOVED lines=33> */
.L_x_4208:
        /* <DEDUP_REMOVED lines=27> */
.L_x_4212:
        /* <DEDUP_REMOVED lines=9> */
.L_x_4213:
        /* <DEDUP_REMOVED lines=9> */
.L_x_4214:
[----:B------:R-:W-:Y:S01]  /*5f60*/  MOV R124, R128 ;  /* 0x00000080007c7202 */ /* 0x000fe20000000f00 */
[----:B------:R-:W-:Y:S06]  /*5f70*/  @!P3 BRA `(.L_x_4210) ;  /* 0x0000000000a0b947 */ /* 0x000fec0003800000 */
[----:B------:R-:W-:-:S05]  /*5f80*/  FMUL.FTZ R124, R127, UR16 ;  /* 0x000000107f7c7c20 */ /* 0x000fca0008410000 */
[----:B------:R-:W-:Y:S02]  /*5f90*/  F2FP.BF16.F32.PACK_AB R194, RZ, R124 ;  /* 0x0000007cffc2723e */ /* 0x000fe400000010ff */
[----:B------:R-:W-:Y:S01]  /*5fa0*/  MOV R124, R128 ;  /* 0x00000080007c7202 */ /* 0x000fe20000000f00 */
[----:B------:R-:W-:Y:S06]  /*5fb0*/  BRA `(.L_x_4210) ;  /* 0x0000000000907947 */ /* 0x000fec0003800000 */
.L_x_4211:
        /* <DEDUP_REMOVED lines=9> */
.L_x_4215:
        /* <DEDUP_REMOVED lines=9> */
.L_x_4216:
        /* <DEDUP_REMOVED lines=9> */
.L_x_4217:
        /* <DEDUP_REMOVED lines=9> */
.L_x_4210:
        /* <DEDUP_REMOVED lines=14> */
.L_x_4218:
        /* <DEDUP_REMOVED lines=36> */
.L_x_4220:
        /* <DEDUP_REMOVED lines=33> */
.L_x_4219:
[----:B------:R-:W-:Y:S05]  /*6730*/  @!P1 BRA `(.L_x_4222) ;  /* 0x0000000000c49947 */ /* 0x000fea0003800000 */
[-CC-:B0-----:R-:W-:Y:S01]  /*6740*/  FFMA.FTZ R126, R190, R132.reuse, R137.reuse ;  /* 0x00000084be7e7223 */ /* 0x181fe20000010089 */
[-CC-:B------:R-:W-:Y:S01]  /*6750*/  FFMA.FTZ R125, R187, R132.reuse, R137.reuse ;  /* 0x00000084bb7d7223 */ /* 0x180fe20000010089 */
[-CC-:B------:R-:W-:Y:S01]  /*6760*/  FFMA.FTZ R124, R186, R132.reuse, R137.reuse ;  /* 0x00000084ba7c7223 */ /* 0x180fe20000010089 */
[----:B-1----:R-:W-:Y:S01]  /*6770*/  FFMA.FTZ R131, R169, R132, R137 ;  /* 0x00000084a9837223 */ /* 0x002fe20000010089 */
[----:B------:R-:W-:Y:S01]  /*6780*/  FADD.FTZ R139, R189, -R126 ;  /* 0x8000007ebd8b7221 */ /* 0x000fe20000010000 */
[----:B------:R-:W-:Y:S01]  /*6790*/  FADD.FTZ R127, R188, -R125 ;  /* 0x8000007dbc7f7221 */ /* 0x000fe20000010000 */
[----:B------:R-:W-:Y:S01]  /*67a0*/  FADD.FTZ R129, R171, -R124 ;  /* 0x8000007cab817221 */ /* 0x000fe20000010000 */
[----:B------:R-:W-:Y:S01]  /*67b0*/  FADD.FTZ R131, R170, -R131 ;  /* 0x80000083aa837221 */ /* 0x000fe20000010000 */
[----:B------:R-:W-:Y:S01]  /*67c0*/  ISETP.GT.AND P0, PT, R195, RZ, PT ;  /* 0x000000ffc300720c */ /* 0x000fe20003f04270 */
[C---:B------:R-:W-:Y:S01]  /*67d0*/  FMUL.FTZ R125, R196.reuse, R139 ;  /* 0x0000008bc47d7220 */ /* 0x040fe20000410000 */
[C---:B------:R-:W-:Y:S01]  /*67e0*/  FMUL.FTZ R126, R196.reuse, R127 ;  /* 0x0000007fc47e7220 */ /* 0x040fe20000410000 */
[C---:B------:R-:W-:Y:S01]  /*67f0*/  FMUL.FTZ R129, R196.reuse, R129 ;  /* 0x00000081c4817220 */ /* 0x040fe20000410000 */
[----:B------:R-:W-:Y:S01]  /*6800*/  FMUL.FTZ R131, R196, R131 ;  /* 0x00000083c4837220 */ /* 0x000fe20000410000 */
[----:B------:R-:W-:Y:S08]  /*6810*/  @!P3 BRA `(.L_x_4223) ;  /* 0x000000000020b947 */ /* 0x000ff00003800000 */
        /* <DEDUP_REMOVED lines=8> */
.L_x_4223:
        /* <DEDUP_REMOVED lines=9> */
.L_x_4224:
        /* <DEDUP_REMOVED lines=9> */
.L_x_4225:
[----:B------:R-:W-:Y:S02]  /*69c0*/  FSEL R127, R125, RZ, P0 ;  /* 0x000000ff7d7f7208 */ /* 0x000fe40000000000 */
[----:B------:R-:W-:Y:S02]  /*69d0*/  FSEL R126, R126, RZ, P0 ;  /* 0x000000ff7e7e7208 */ /* 0x000fe40000000000 */
[----:B------:R-:W-:Y:S02]  /*69e0*/  FSEL R125, R129, RZ, P0 ;  /* 0x000000ff817d7208 */ /* 0x000fe40000000000 */
[----:B------:R-:W-:Y:S01]  /*69f0*/  FSEL R124, R131, RZ, P0 ;  /* 0x000000ff837c7208 */ /* 0x000fe20000000000 */
[----:B------:R-:W-:Y:S06]  /*6a00*/  @!P3 BRA `(.L_x_4221) ;  /* 0x0000000000a0b947 */ /* 0x000fec0003800000 */
[----:B------:R-:W-:-:S05]  /*6a10*/  FMUL.FTZ R128, R127, UR16 ;  /* 0x000000107f807c20 */ /* 0x000fca0008410000 */
[----:B------:R-:W-:-:S04]  /*6a20*/  F2FP.BF16.F32.PACK_AB R128, RZ, R128 ;  /* 0x00000080ff80723e */ /* 0x000fc800000010ff */
[----:B------:R-:W-:Y:S01]  /*6a30*/  PRMT R194, R128, 0x7610, R194 ;  /* 0x0000761080c27816 */ /* 0x000fe200000000c2 */
[----:B------:R-:W-:Y:S06]  /*6a40*/  BRA `(.L_x_4221) ;  /* 0x0000000000907947 */ /* 0x000fec0003800000 */
.L_x_4222:
[----:B-1----:R-:W1:Y:S01]  /*6a50*/  @P3 LDC R131, c[0x0][0x40c] ;  /* 0x00010300ff833b82 */ /* 0x002e620000000800 */
[----:B0-----:R-:W-:Y:S01]  /*6a60*/  FFMA.FTZ R128, R190, R132, R137 ;  /* 0x00000084be807223 */ /* 0x001fe20000010089 */
        /* <DEDUP_REMOVED lines=15> */
.L_x_4226:
        /* <DEDUP_REMOVED lines=9> */
.L_x_4227:
        /* <DEDUP_REMOVED lines=9> */
.L_x_4228:
[----:B------:R-:W-:-:S07]  /*6c80*/  @P3 PRMT R194, R130, 0x7610, R194 ;  /* 0x0000761082c23816 */ /* 0x000fce00000000c2 */
.L_x_4221:
[----:B------:R-:W0:Y:S01]  /*6c90*/  @P1 LDC.64 R128, c[0x0][0x478] ;  /* 0x00011e00ff801b82 */ /* 0x000e220000000a00 */
        /* <DEDUP_REMOVED lines=13> */
.L_x_4229:
[----:B01----:R-:W0:Y:S01]  /*6d70*/  LDC.64 R128, c[0x0][0x380] ;  /* 0x0000e000ff807b82 */ /* 0x003e220000000a00 */
[----:B------:R-:W-:Y:S01]  /*6d80*/  UPLOP3.LUT UP1, UPT, UPT, UPT, UP1, 0x40, 0x4 ;  /* 0x000000000004789c */ /* 0x000fe20003f2e810 */
[----:B0-----:R-:W-:-:S04]  /*6d90*/  IADD3 R16, PT, PT, R16, R128, RZ ;  /* 0x0000008010107210 */ /* 0x001fc80007ffe0ff */
[----:B------:R-:W-:-:S13]  /*6da0*/  ISETP.GE.AND P0, PT, R16, R129, PT ;  /* 0x000000811000720c */ /* 0x000fda0003f06270 */
[----:B------:R-:W-:Y:S05]  /*6db0*/  @!P0 BRA `(.L_x_4230) ;  /* 0xffffff94009c8947 */ /* 0x000fea000383ffff */
.L_x_4148:
        /* <DEDUP_REMOVED lines=23> */
.L_x_4231:
        /* <DEDUP_REMOVED lines=13> */
.L_x_14349:


//--------------------- .text._ZN10layer_norm13ln_bwd_kernelINS_13Kernel_traitsI13__nv_bfloat16S2_fS2_fjLj7168ELj1ELj1ELj8ELj8ENS_18Kernel_traits_baseILj7168ES2_S2_fS2_fjLj256EEEEELb0ELb1ELb0ELb0EEEvNS_9BwdParamsE --------------------------
	.section	.text._ZN10layer_norm13ln_bwd_kernelINS_13Kernel_traitsI13__nv_bfloat16S2_fS2_fjLj7168ELj1ELj1ELj8ELj8ENS_18Kernel_traits_baseILj7168ES2_S2_fS2_fjLj256EEEEELb0ELb1ELb0ELb0EEEvNS_9BwdParamsE,"ax",@progbits
	.align	128
        .global         _ZN10layer_norm13ln_bwd_kernelINS_13Kernel_traitsI13__nv_bfloat16S2_fS2_fjLj7168ELj1ELj1ELj8ELj8ENS_18Kernel_traits_baseILj7168ES2_S2_fS2_fjLj256EEEEELb0ELb1ELb0ELb0EEEvNS_9BwdParamsE
        .type           _ZN10layer_norm13ln_bwd_kernelINS_13Kernel_traitsI13__nv_bfloat16S2_fS2_fjLj7168ELj1ELj1ELj8ELj8ENS_18Kernel_traits_baseILj7168ES2_S2_fS2_fjLj256EEEEELb0ELb1ELb0ELb0EEEvNS_9BwdParamsE,@function
        .size           _ZN10layer_norm13ln_bwd_kernelINS_13Kernel_traitsI13__nv_bfloat16S2_fS2_fjLj7168ELj1ELj1ELj8ELj8ENS_18Kernel_traits_baseILj7168ES2_S2_fS2_fjLj256EEEEELb0ELb1ELb0ELb0EEEvNS_9BwdParamsE,(.L_x_14350 - _ZN10layer_norm13ln_bwd_kernelINS_13Kernel_traitsI13__nv_bfloat16S2_fS2_fjLj7168ELj1ELj1ELj8ELj8ENS_18Kernel_traits_baseILj7168ES2_S2_fS2_fjLj256EEEEELb0ELb1ELb0ELb0EEEvNS_9BwdParamsE)
        .other          _ZN10layer_norm13ln_bwd_kernelINS_13Kernel_traitsI13__nv_bfloat16S2_fS2_fjLj7168ELj1ELj1ELj8ELj8ENS_18Kernel_traits_baseILj7168ES2_S2_fS2_fjLj256EEEEELb0ELb1ELb0ELb0EEEvNS_9BwdParamsE,@"STO_CUDA_ENTRY STV_DEFAULT"
_ZN10layer_norm13ln_bwd_kernelINS_13Kernel_traitsI13__nv_bfloat16S2_fS2_fjLj7168ELj1ELj1ELj8ELj8ENS_18Kernel_traits_baseILj7168ES2_S2_fS2_fjLj256EEEEELb0ELb1ELb0ELb0EEEvNS_9BwdParamsE:
.text._ZN10layer_norm13ln_bwd_kernelINS_13Kernel_traitsI13__nv_bfloat16S2_fS2_fjLj7168ELj1ELj1ELj8ELj8ENS_18Kernel_traits_baseILj7168ES2_S2_fS2_fjLj256EEEEELb0ELb1ELb0ELb0EEEvNS_9BwdParamsE:
        /* <DEDUP_REMOVED lines=20> */
[----:B------:R-:W-:-:S02]  /*0140*/  P2R R192, PR, RZ, 0x40 ;  /* 0x00000040ffc07803 */ /* 0x000fc40000000000 */
        /* <DEDUP_REMOVED lines=12> */
[C---:B----4-:R-:W-:Y:S01]  /*0210*/  @P4 IMAD.WIDE.U32 R32, R3.reuse, 0x8, R32 ;  /* 0x0000000803204825 */ /* 0x050fe200078e0020 */
[----:B0-----:R-:W-:Y:S01]  /*0220*/  UISETP.GE.AND UP0, UPT, UR7, UR4, UPT ;  /* 0x000000040700728c */ /* 0x001fe2000bf06270 */
[----:B------:R-:W-:Y:S02]  /*0230*/  CS2R R114, SRZ ;  /* 0x0000000000727805 */ /* 0x000fe4000001ff00 */
[----:B------:R-:W-:Y:S02]  /*0240*/  CS2R R108, SRZ ;  /* 0x00000000006c7805 */ /* 0x000fe4000001ff00 */
[----:B------:R-:W-:Y:S01]  /*0250*/  CS2R R110, SRZ ;  /* 0x00000000006e7805 */ /* 0x000fe2000001ff00 */
[----:B------:R-:W5:Y:S01]  /*0260*/  @P4 LDG.E.64 R24, desc[UR12][R32.64] ;  /* 0x0000000c20184981 */ /* 0x000f62000c1e1b00 */
[----:B------:R-:W0:Y:S01]  /*0270*/  @P2 LDC.64 R40, c[0x0][0x3d0] ;  /* 0x0000f400ff282b82 */ /* 0x000e220000000a00 */
[C---:B------:R-:W-:Y:S01]  /*0280*/  @P4 IMAD.WIDE.U32 R34, R3.reuse, 0x8, R34 ;  /* 0x0000000803224825 */ /* 0x040fe200078e0022 */
[----:B------:R-:W-:-:S02]  /*0290*/  @P4 IADD3 R3, PT, PT, R3, 0x100, RZ ;  /* 0x0000010003034810 */ /* 0x000fc40007ffe0ff */
[----:B------:R-:W-:Y:S02]  /*02a0*/  CS2R R104, SRZ ;  /* 0x0000000000687805 */ /* 0x000fe4000001ff00 */
[----:B------:R-:W-:Y:S02]  /*02b0*/  CS2R R106, SRZ ;  /* 0x00000000006a7805 */ /* 0x000fe4000001ff00 */
[----:B------:R-:W-:Y:S01]  /*02c0*/  CS2R R100, SRZ ;  /* 0x0000000000647805 */ /* 0x000fe2000001ff00 */
[----:B------:R-:W5:Y:S01]  /*02d0*/  @P4 LDG.E.64 R14, desc[UR12][R34.64] ;  /* 0x0000000c220e4981 */ /* 0x000f62000c1e1b00 */
[----:B------:R-:W4:Y:S01]  /*02e0*/  @P2 LDC.64 R42, c[0x0][0x3e8] ;  /* 0x0000fa00ff2a2b82 */ /* 0x000f220000000a00 */
[----:B--2---:R-:W-:-:S07]  /*02f0*/  @P3 IMAD.WIDE.U32 R36, R3, 0x8, R36 ;  /* 0x0000000803243825 */ /* 0x004fce00078e0024 */
[----:B------:R-:W2:Y:S01]  /*0300*/  @P1 LDC.64 R44, c[0x0][0x3d0] ;  /* 0x0000f400ff2c1b82 */ /* 0x000ea20000000a00 */
[C---:B-1----:R-:W-:Y:S01]  /*0310*/  @P3 IMAD.WIDE.U32 R38, R3.reuse, 0x8, R38 ;  /* 0x0000000803263825 */ /* 0x042fe200078e0026 */
[----:B------:R-:W-:Y:S01]  /*0320*/  @P3 IADD3 R3, PT, PT, R3, 0x100, RZ ;  /* 0x0000010003033810 */ /* 0x000fe20007ffe0ff */
[----:B------:R-:W5:Y:S05]  /*0330*/  @P3 LDG.E.64 R26, desc[UR12][R36.64] ;  /* 0x0000000c241a3981 */ /* 0x000f6a000c1e1b00 */
        /* <DEDUP_REMOVED lines=60> */
[----:B--2---:R-:W-:Y:S06]  /*0700*/  BRA.U UP0, `(.L_x_4232) ;  /* 0x0000008500087547 */ /* 0x004fec000b800000 */
        /* <DEDUP_REMOVED lines=39> */
[----:B------:R-:W-:Y:S02]  /*0980*/  MOV R126, R118 ;  /* 0x00000076007e7202 */ /* 0x000fe40000000f00 */
[----:B------:R-:W-:Y:S02]  /*0990*/  CS2R R76, SRZ ;  /* 0x00000000004c7805 */ /* 0x000fe4000001ff00 */
[----:B------:R-:W-:Y:S02]  /*09a0*/  SHF.R.U32.HI R29, RZ, 0x10, R29 ;  /* 0x00000010ff1d7819 */ /* 0x000fe4000001161d */
[----:B------:R-:W-:Y:S02]  /*09b0*/  CS2R R78, SRZ ;  /* 0x00000000004e7805 */ /* 0x000fe4000001ff00 */
        /* <DEDUP_REMOVED lines=48> */
[----:B------:R-:W-:Y:S01]  /*0cc0*/  MOV R184, R10 ;  /* 0x0000000a00b87202 */ /* 0x000fe20000000f00 */
[----:B------:R-:W0:Y:S01]  /*0cd0*/  LDCU UR6, c[0x0][0x388] ;  /* 0x00007100ff0677ac */ /* 0x000e220008000800 */
[----:B------:R-:W-:Y:S02]  /*0ce0*/  MOV R188, R12 ;  /* 0x0000000c00bc7202 */ /* 0x000fe40000000f00 */
[----:B------:R-:W-:Y:S01]  /*0cf0*/  SHF.R.U64 R189, R12, 0x10, R13 ;  /* 0x000000100cbd7819 */ /* 0x000fe2000000120d */
[----:B------:R-:W1:Y:S01]  /*0d00*/  LDCU.U8 UR17, c[0x0][0x410] ;  /* 0x00008200ff1177ac */ /* 0x000e620008000000 */
        /* <DEDUP_REMOVED lines=9> */
[----:B------:R-:W-:-:S02]  /*0da0*/  MOV R164, R22 ;  /* 0x0000001600a47202 */ /* 0x000fc40000000f00 */
[----:B------:R-:W-:Y:S01]  /*0db0*/  MOV R168, R14 ;  /* 0x0000000e00a87202 */ /* 0x000fe20000000f00 */
[----:B------:R-:W0:Y:S01]  /*0dc0*/  LDCU.128 UR8, c[0x0][0x3c0] ;  /* 0x00007800ff0877ac */ /* 0x000e220008000c00 */
[----:B------:R-:W-:Y:S02]  /*0dd0*/  MOV R172, R4 ;  /* 0x0000000400ac7202 */ /* 0x000fe40000000f00 */
[--C-:B------:R-:W-:Y:S01]  /*0de0*/  SHF.R.U64 R173, R4, 0x10, R5.reuse ;  /* 0x0000001004ad7819 */ /* 0x100fe20000001205 */
[----:B------:R-:W0:Y:S01]  /*0df0*/  LDCU.64 UR24, c[0x0][0x380] ;  /* 0x00007000ff1877ac */ /* 0x000e220008000a00 */
[----:B------:R-:W-:Y:S02]  /*0e00*/  MOV R174, R5 ;  /* 0x0000000500ae7202 */ /* 0x000fe40000000f00 */
        /* <DEDUP_REMOVED lines=25> */
.L_x_4303:
[----:B------:R-:W0:Y:S01]  /*0fa0*/  @UP0 LDCU.64 UR4, c[0x0][0x3e0] ;  /* 0x00007c00ff0407ac */ /* 0x000e220008000a00 */
[----:B------:R-:W-:Y:S01]  /*0fb0*/  PLOP3.LUT P0, PT, PT, PT, UP0, 0x80, 0x8 ;  /* 0x000000000008781c */ /* 0x000fe20003f0f008 */
[----:B------:R-:W-:-:S06]  /*0fc0*/  UIMAD.WIDE UR14, UR7, 0x4, UR8 ;  /* 0x00000004070e78a5 */ /* 0x000fcc000f8e0208 */
[----:B-1----:R-:W-:Y:S02]  /*0fd0*/  MOV R150, UR14 ;  /* 0x0000000e00967c02 */ /* 0x002fe40008000f00 */
[----:B------:R-:W-:-:S05]  /*0fe0*/  MOV R151, UR15 ;  /* 0x0000000f00977c02 */ /* 0x000fca0008000f00 */
[----:B--2---:R-:W2:Y:S01]  /*0ff0*/  LDG.E R150, desc[UR12][R150.64] ;  /* 0x0000000c96967981 */ /* 0x004ea2000c1e1900 */
[----:B0-----:R-:W-:-:S06]  /*1000*/  @UP0 UIMAD.WIDE UR4, UR7, 0x2, UR4 ;  /* 0x00000002070408a5 */ /* 0x001fcc000f8e0204 */
[----:B---34-:R-:W-:Y:S02]  /*1010*/  MOV R148, UR4 ;  /* 0x0000000400947c02 */ /* 0x018fe40008000f00 */
        /* <DEDUP_REMOVED lines=10> */
[----:B------:R-:W-:Y:S01]  /*10c0*/  USHF.R.S32.HI UR5, URZ, 0x1f, UR4 ;  /* 0x0000001fff057899 */ /* 0x000fe20008011404 */
[----:B------:R-:W-:-:S03]  /*10d0*/  ISETP.NE.AND P6, PT, RZ, UR17, PT ;  /* 0x00000011ff007c0c */ /* 0x000fc6000bfc5270 */
[----:B------:R-:W-:Y:S01]  /*10e0*/  ULEA.HI UR5, UR5, UR4, URZ, 0x2 ;  /* 0x0000000405057291 */ /* 0x000fe2000f8f10ff */
[----:B------:R-:W-:Y:S01]  /*10f0*/  BSSY.RECONVERGENT B0, `(.L_x_4233) ;  /* 0x0000045000007945 */ /* 0x000fe20003800200 */
[----:B------:R-:W-:-:S04]  /*1100*/  UMOV UR14, 0x3f800000 ;  /* 0x3f800000000e7882 */ /* 0x000fc80000000000 */
[----:B------:R-:W-:Y:S02]  /*1110*/  MOV R3, UR5 ;  /* 0x0000000500037c02 */ /* 0x000fe40008000f00 */
[C---:B------:R-:W-:Y:S02]  /*1120*/  ISETP.GE.U32.AND P4, PT, R2.reuse, 0x200, PT ;  /* 0x000002000200780c */ /* 0x040fe40003f86070 */
[C---:B------:R-:W-:Y:S02]  /*1130*/  ISETP.GE.U32.AND P3, PT, R2.reuse, 0x300, PT ;  /* 0x000003000200780c */ /* 0x040fe40003f66070 */
[C---:B------:R-:W-:Y:S02]  /*1140*/  ISETP.GE.U32.AND P2, PT, R2.reuse, 0x400, PT ;  /* 0x000004000200780c */ /* 0x040fe40003f46070 */
[----:B------:R-:W-:Y:S02]  /*1150*/  P2R R192, PR, RZ, 0x20 ;  /* 0x00000020ffc07803 */ /* 0x000fe40000000000 */
[----:B------:R-:W-:-:S02]  /*1160*/  ISETP.GE.U32.AND P1, PT, R2, 0x500, PT ;  /* 0x000005000200780c */ /* 0x000fc40003f26070 */
[----:B0-----:R-:W-:-:S04]  /*1170*/  LEA.HI.SX32 R3, R3, R0, 0x1e ;  /* 0x0000000003037211 */ /* 0x001fc800078ff2ff */
[----:B------:R-:W-:Y:S02]  /*1180*/  MOV R154, R3 ;  /* 0x00000003009a7202 */ /* 0x000fe40000000f00 */
[----:B--2---:R-:W-:Y:S02]  /*1190*/  FSEL R150, R150, RZ, !P6 ;  /* 0x000000ff96967208 */ /* 0x004fe40007000000 */
[----:B---3--:R-:W-:Y:S02]  /*11a0*/  @P0 R2UR UR15, R148 ;  /* 0x00000000940f02ca */ /* 0x008fe400000e0000 */
[----:B------:R-:W-:Y:S02]  /*11b0*/  R2UR UR4, R150 ;  /* 0x00000000960472ca */ /* 0x000fe400000e0000 */
[----:B----4-:R-:W-:Y:S02]  /*11c0*/  R2UR UR21, R152 ;  /* 0x00000000981572ca */ /* 0x010fe400000e0000 */
[----:B------:R-:W-:-:S07]  /*11d0*/  CS2R R152, SRZ ;  /* 0x0000000000987805 */ /* 0x000fce000001ff00 */
[----:B------:R-:W-:Y:S01]  /*11e0*/  @UP0 USHF.L.U32 UR14, UR15, 0x10, URZ ;  /* 0x000000100f0e0899 */ /* 0x000fe200080006ff */
[----:B-----5:R-:W-:Y:S11]  /*11f0*/  @!P5 BRA `(.L_x_4234) ;  /* 0x0000000000d0d947 */ /* 0x020ff60003800000 */
[----:B------:R-:W0:Y:S08]  /*1200*/  LDC.64 R152, c[0x0][0x428] ;  /* 0x00010a00ff987b82 */ /* 0x000e300000000a00 */
[----:B------:R-:W1:Y:S01]  /*1210*/  LDC.64 R148, c[0x0][0x3a8] ;  /* 0x0000ea00ff947b82 */ /* 0x000e620000000a00 */
[----:B0-----:R-:W-:-:S06]  /*1220*/  IMAD.WIDE.U32 R152, R3, 0x8, R152 ;  /* 0x0000000803987825 */ /* 0x001fcc00078e0098 */
[----:B------:R-:W2:Y:S01]  /*1230*/  LDG.E.64 R152, desc[UR12][R152.64] ;  /* 0x0000000c98987981 */ /* 0x000ea2000c1e1b00 */
[----:B-1----:R-:W-:-:S06]  /*1240*/  IMAD.WIDE.U32 R148, R3, 0x10, R148 ;  /* 0x0000001003947825 */ /* 0x002fcc00078e0094 */
[----:B------:R-:W3:Y:S01]  /*1250*/  LDG.E.128 R148, desc[UR12][R148.64] ;  /* 0x0000000c94947981 */ /* 0x000ee2000c1e1d00 */
[----:B------:R-:W-:-:S04]  /*1260*/  ISETP.NE.U32.AND P0, PT, RZ, UR18, PT ;  /* 0x00000012ff007c0c */ /* 0x000fc8000bf05070 */
[----:B------:R-:W-:Y:S02]  /*1270*/  ISETP.NE.AND.EX P0, PT, RZ, UR19, PT, P0 ;  /* 0x00000013ff007c0c */ /* 0x000fe4000bf05300 */
[----:B------:R-:W-:-:S11]  /*1280*/  SHF.L.U32 R250, R4, 0x10, RZ ;  /* 0x0000001004fa7819 */ /* 0x000fd600000006ff */
[----:B------:R-:W0:Y:S01]  /*1290*/  @P0 LDC.64 R154, c[0x0][0x438] ;  /* 0x00010e00ff9a0b82 */ /* 0x000e220000000a00 */
[----:B------:R-:W-:Y:S02]  /*12a0*/  SHF.L.U32 R246, R5, 0x10, RZ ;  /* 0x0000001005f67819 */ /* 0x000fe400000006ff */
[----:B------:R-:W-:Y:S02]  /*12b0*/  SHF.L.U32 R243, R6, 0x10, RZ ;  /* 0x0000001006f37819 */ /* 0x000fe400000006ff */
[----:B------:R-:W-:Y:S01]  /*12c0*/  SHF.L.U32 R242, R7, 0x10, RZ ;  /* 0x0000001007f27819 */ /* 0x000fe200000006ff */
[----:B0-----:R-:W-:-:S05]  /*12d0*/  @P0 IMAD.WIDE.U32 R154, R3, 0x10, R154 ;  /* 0x00000010039a0825 */ /* 0x001fca00078e009a */
[----:B------:R0:W5:Y:S02]  /*12e0*/  @P0 LDG.E.128 R116, desc[UR12][R154.64] ;  /* 0x0000000c9a740981 */ /* 0x000164000c1e1d00 */
[----:B0-----:R-:W-:Y:S02]  /*12f0*/  IADD3 R154, PT, PT, R3, 0x100, RZ ;  /* 0x00000100039a7810 */ /* 0x001fe40007ffe0ff */
[----:B--2---:R-:W-:Y:S02]  /*1300*/  MOV R156, R152 ;  /* 0x00000098009c7202 */ /* 0x004fe40000000f00 */
[--C-:B------:R-:W-:Y:S02]  /*1310*/  SHF.R.U64 R159, R152, 0x10, R153.reuse ;  /* 0x00000010989f7819 */ /* 0x100fe40000001299 */
[----:B------:R-:W-:Y:S02]  /*1320*/  MOV R157, R153 ;  /* 0x00000099009d7202 */ /* 0x000fe40000000f00 */
[----:B------:R-:W-:-:S02]  /*1330*/  SHF.R.U32.HI R158, RZ, 0x10, R153 ;  /* 0x00000010ff9e7819 */ /* 0x000fc40000011699 */
[----:B------:R-:W-:Y:S01]  /*1340*/  SHF.L.U32 R153, R156, 0x10, RZ ;  /* 0x000000109c997819 */ /* 0x000fe200000006ff */
[----:B---3--:R-:W-:Y:S01]  /*1350*/  FADD.FTZ R221, R148, -UR4 ;  /* 0x8000000494dd7e21 */ /* 0x008fe20008010000 */
[----:B------:R-:W-:Y:S01]  /*1360*/  FADD.FTZ R149, R149, -UR4 ;  /* 0x8000000495957e21 */ /* 0x000fe20008010000 */
[----:B------:R-:W-:Y:S02]  /*1370*/  SHF.L.U32 R148, R159, 0x10, RZ ;  /* 0x000000109f947819 */ /* 0x000fe400000006ff */
[----:B------:R-:W-:Y:S01]  /*1380*/  FMUL.FTZ R221, R221, UR21 ;  /* 0x00000015dddd7c20 */ /* 0x000fe20008410000 */
[----:B------:R-:W-:Y:S01]  /*1390*/  FMUL.FTZ R250, R250, R153 ;  /* 0x00000099fafa7220 */ /* 0x000fe20000410000 */
[----:B------:R-:W-:Y:S01]  /*13a0*/  FADD.FTZ R150, R150, -UR4 ;  /* 0x8000000496967e21 */ /* 0x000fe20008010000 */
[----:B------:R-:W-:Y:S01]  /*13b0*/  FADD.FTZ R244, R151, -UR4 ;  /* 0x8000000497f47e21 */ /* 0x000fe20008010000 */
[----:B------:R-:W-:Y:S01]  /*13c0*/  SHF.L.U32 R157, R157, 0x10, RZ ;  /* 0x000000109d9d7819 */ /* 0x000fe200000006ff */
[----:B------:R-:W-:Y:S01]  /*13d0*/  FMUL.FTZ R248, R149, UR21 ;  /* 0x0000001595f87c20 */ /* 0x000fe20008410000 */
[----:B------:R-:W-:Y:S01]  /*13e0*/  FMUL.FTZ R246, R246, R148 ;  /* 0x00000094f6f67220 */ /* 0x000fe20000410000 */
[----:B------:R-:W-:Y:S01]  /*13f0*/  FADD.FTZ R149, RZ, R250 ;  /* 0x000000faff957221 */ /* 0x000fe20000010000 */
[----:B------:R-:W-:Y:S01]  /*1400*/  FFMA.FTZ R151, R221, R250, RZ ;  /* 0x000000fadd977223 */ /* 0x000fe200000100ff */
[----:B------:R-:W-:Y:S01]  /*1410*/  FMUL.FTZ R245, R150, UR21 ;  /* 0x0000001596f57c20 */ /* 0x000fe20008410000 */
[----:B------:R-:W-:Y:S01]  /*1420*/  FADD.FTZ R85, R85, R148 ;  /* 0x0000009455557221 */ /* 0x000fe20000010000 */
[----:B------:R-:W-:Y:S01]  /*1430*/  FFMA.FTZ R113, R248, R148, R113 ;  /* 0x00000094f8717223 */ /* 0x000fe20000010071 */
[----:B------:R-:W-:Y:S01]  /*1440*/  SHF.L.U32 R152, R158, 0x10, RZ ;  /* 0x000000109e987819 */ /* 0x000fe200000006ff */
[----:B------:R-:W-:Y:S01]  /*1450*/  FMUL.FTZ R243, R243, R157 ;  /* 0x0000009df3f37220 */ /* 0x000fe20000410000 */
[----:B------:R-:W-:Y:S01]  /*1460*/  FADD.FTZ R148, R149, R246 ;  /* 0x000000f695947221 */ /* 0x000fe20000010000 */
[----:B------:R-:W-:Y:S01]  /*1470*/  FFMA.FTZ R150, R248, R246, R151 ;  /* 0x000000f6f8967223 */ /* 0x000fe20000010097 */
[----:B------:R-:W-:Y:S01]  /*1480*/  FADD.FTZ R84, R84, R153 ;  /* 0x0000009954547221 */ /* 0x000fe20000010000 */
[----:B------:R-:W-:Y:S01]  /*1490*/  FFMA.FTZ R112, R221, R153, R112 ;  /* 0x00000099dd707223 */ /* 0x000fe20000010070 */
[----:B------:R-:W-:Y:S01]  /*14a0*/  FMUL.FTZ R244, R244, UR21 ;  /* 0x00000015f4f47c20 */ /* 0x000fe20008410000 */
        /* <DEDUP_REMOVED lines=9> */
.L_x_4234:
[----:B------:R-:W-:Y:S05]  /*1540*/  BSYNC.RECONVERGENT B0 ;  /* 0x0000000000007941 */ /* 0x000fea0003800200 */
.L_x_4233:
        /* <DEDUP_REMOVED lines=18> */
[----:B--2---:R-:W-:-:S02]  /*1670*/  MOV R155, R158 ;  /* 0x0000009e009b7202 */ /* 0x004fc40000000f00 */
[--C-:B------:R-:W-:Y:S02]  /*1680*/  SHF.R.U64 R162, R158, 0x10, R159.reuse ;  /* 0x000000109ea27819 */ /* 0x100fe4000000129f */
[----:B------:R-:W-:Y:S01]  /*1690*/  SHF.L.U32 R155, R155, 0x10, RZ ;  /* 0x000000109b9b7819 */ /* 0x000fe200000006ff */
[----:B---3--:R-:W-:Y:S01]  /*16a0*/  FADD.FTZ R149, R149, -UR4 ;  /* 0x8000000495957e21 */ /* 0x008fe20008010000 */
[----:B------:R-:W-:Y:S01]  /*16b0*/  FADD.FTZ R193, R148, -UR4 ;  /* 0x8000000494c17e21 */ /* 0x000fe20008010000 */
[----:B------:R-:W-:Y:S02]  /*16c0*/  SHF.L.U32 R148, R162, 0x10, RZ ;  /* 0x00000010a2947819 */ /* 0x000fe400000006ff */
[----:B------:R-:W-:Y:S01]  /*16d0*/  FMUL.FTZ R216, R216, R155 ;  /* 0x0000009bd8d87220 */ /* 0x000fe20000410000 */
[----:B------:R-:W-:Y:S01]  /*16e0*/  MOV R160, R159 ;  /* 0x0000009f00a07202 */ /* 0x000fe20000000f00 */
[----:B------:R-:W-:Y:S01]  /*16f0*/  FMUL.FTZ R214, R149, UR21 ;  /* 0x0000001595d67c20 */ /* 0x000fe20008410000 */
[----:B------:R-:W-:Y:S01]  /*1700*/  FMUL.FTZ R193, R193, UR21 ;  /* 0x00000015c1c17c20 */ /* 0x000fe20008410000 */
[----:B------:R-:W-:Y:S01]  /*1710*/  SHF.R.U32.HI R161, RZ, 0x10, R159 ;  /* 0x00000010ffa17819 */ /* 0x000fe2000001169f */
[----:B------:R-:W-:Y:S01]  /*1720*/  FADD.FTZ R81, R81, R148 ;  /* 0x0000009451517221 */ /* 0x000fe20000010000 */
[-C--:B------:R-:W-:Y:S01]  /*1730*/  FFMA.FTZ R109, R214, R148.reuse, R109 ;  /* 0x00000094d66d7223 */ /* 0x080fe2000001006d */
[----:B------:R-:W-:Y:S01]  /*1740*/  FMUL.FTZ R213, R213, R148 ;  /* 0x00000094d5d57220 */ /* 0x000fe20000410000 */
[----:B------:R-:W-:Y:S01]  /*1750*/  FADD.FTZ R150, R150, -UR4 ;  /* 0x8000000496967e21 */ /* 0x000fe20008010000 */
[----:B------:R-:W-:Y:S01]  /*1760*/  SHF.L.U32 R160, R160, 0x10, RZ ;  /* 0x00000010a0a07819 */ /* 0x000fe200000006ff */
[----:B------:R-:W-:Y:S01]  /*1770*/  FADD.FTZ R148, R153, R216 ;  /* 0x000000d899947221 */ /* 0x000fe20000010000 */
[C---:B------:R-:W-:Y:S01]  /*1780*/  FFMA.FTZ R149, R193.reuse, R216, R152 ;  /* 0x000000d8c1957223 */ /* 0x040fe20000010098 */
[----:B------:R-:W-:Y:S01]  /*1790*/  FADD.FTZ R80, R80, R155 ;  /* 0x0000009b50507221 */ /* 0x000fe20000010000 */
[----:B------:R-:W-:Y:S01]  /*17a0*/  FFMA.FTZ R108, R193, R155, R108 ;  /* 0x0000009bc16c7223 */ /* 0x000fe2000001006c */
[----:B------:R-:W-:Y:S01]  /*17b0*/  FMUL.FTZ R241, R150, UR21 ;  /* 0x0000001596f17c20 */ /* 0x000fe20008410000 */
[----:B------:R-:W-:Y:S01]  /*17c0*/  SHF.L.U32 R155, R161, 0x10, RZ ;  /* 0x00000010a19b7819 */ /* 0x000fe200000006ff */
[----:B------:R-:W-:Y:S01]  /*17d0*/  FADD.FTZ R151, R151, -UR4 ;  /* 0x8000000497977e21 */ /* 0x000fe20008010000 */
[-C--:B------:R-:W-:Y:S01]  /*17e0*/  FMUL.FTZ R239, R239, R160.reuse ;  /* 0x000000a0efef7220 */ /* 0x080fe20000410000 */
[----:B------:R-:W-:Y:S01]  /*17f0*/  FADD.FTZ R148, R148, R213 ;  /* 0x000000d594947221 */ /* 0x000fe20000010000 */
[----:B------:R-:W-:Y:S01]  /*1800*/  FFMA.FTZ R150, R214, R213, R149 ;  /* 0x000000d5d6967223 */ /* 0x000fe20000010095 */
[----:B------:R-:W-:Y:S01]  /*1810*/  FMUL.FTZ R240, R151, UR21 ;  /* 0x0000001597f07c20 */ /* 0x000fe20008410000 */
        /* <DEDUP_REMOVED lines=8> */
[----:B0-----:R-:W-:-:S07]  /*18a0*/  FFMA.FTZ R152, R240, R238, R149 ;  /* 0x000000eef0987223 */ /* 0x001fce0000010095 */
.L_x_4236:
[----:B------:R-:W-:Y:S05]  /*18b0*/  BSYNC.RECONVERGENT B0 ;  /* 0x0000000000007941 */ /* 0x000fea0003800200 */
.L_x_4235:
        /* <DEDUP_REMOVED lines=21> */
[----:B------:R-:W-:Y:S01]  /*1a10*/  SHF.L.U32 R155, R155, 0x10, RZ ;  /* 0x000000109b9b7819 */ /* 0x000fe200000006ff */
[----:B---3--:R-:W-:Y:S01]  /*1a20*/  FADD.FTZ R149, R149, -UR4 ;  /* 0x8000000495957e21 */ /* 0x008fe20008010000 */
[----:B------:R-:W-:Y:S01]  /*1a30*/  FADD.FTZ R150, R150, -UR4 ;  /* 0x8000000496967e21 */ /* 0x000fe20008010000 */
[----:B------:R-:W-:Y:S01]  /*1a40*/  FADD.FTZ R195, R148, -UR4 ;  /* 0x8000000494c37e21 */ /* 0x000fe20008010000 */
[----:B------:R-:W-:Y:S01]  /*1a50*/  SHF.L.U32 R148, R162, 0x10, RZ ;  /* 0x00000010a2947819 */ /* 0x000fe200000006ff */
[----:B------:R-:W-:Y:S01]  /*1a60*/  FMUL.FTZ R200, R149, UR21 ;  /* 0x0000001595c87c20 */ /* 0x000fe20008410000 */
[----:B------:R-:W-:Y:S01]  /*1a70*/  SHF.L.U32 R149, R160, 0x10, RZ ;  /* 0x00000010a0957819 */ /* 0x000fe200000006ff */
[----:B------:R-:W-:Y:S01]  /*1a80*/  FMUL.FTZ R212, R212, R155 ;  /* 0x0000009bd4d47220 */ /* 0x000fe20000410000 */
[----:B------:R-:W-:Y:S01]  /*1a90*/  FMUL.FTZ R229, R150, UR21 ;  /* 0x0000001596e57c20 */ /* 0x000fe20008410000 */
[----:B------:R-:W-:Y:S01]  /*1aa0*/  FMUL.FTZ R195, R195, UR21 ;  /* 0x00000015c3c37c20 */ /* 0x000fe20008410000 */
[----:B------:R-:W-:Y:S01]  /*1ab0*/  SHF.R.U32.HI R161, RZ, 0x10, R159 ;  /* 0x00000010ffa17819 */ /* 0x000fe2000001169f */
[----:B------:R-:W-:Y:S01]  /*1ac0*/  FADD.FTZ R77, R77, R148 ;  /* 0x000000944d4d7221 */ /* 0x000fe20000010000 */
[-C--:B------:R-:W-:Y:S01]  /*1ad0*/  FFMA.FTZ R105, R200, R148.reuse, R105 ;  /* 0x00000094c8697223 */ /* 0x080fe20000010069 */
[----:B------:R-:W-:Y:S01]  /*1ae0*/  FMUL.FTZ R211, R211, R148 ;  /* 0x00000094d3d37220 */ /* 0x000fe20000410000 */
[----:B------:R-:W-:Y:S01]  /*1af0*/  FADD.FTZ R151, R151, -UR4 ;  /* 0x8000000497977e21 */ /* 0x000fe20008010000 */
[----:B------:R-:W-:Y:S01]  /*1b00*/  FADD.FTZ R78, R78, R149 ;  /* 0x000000954e4e7221 */ /* 0x000fe20000010000 */
[-C--:B------:R-:W-:Y:S01]  /*1b10*/  FFMA.FTZ R106, R229, R149.reuse, R106 ;  /* 0x00000095e56a7223 */ /* 0x080fe2000001006a */
[----:B------:R-:W-:Y:S01]  /*1b20*/  FMUL.FTZ R236, R236, R149 ;  /* 0x00000095ecec7220 */ /* 0x000fe20000410000 */
[----:B------:R-:W-:Y:S01]  /*1b30*/  FADD.FTZ R148, R153, R212 ;  /* 0x000000d499947221 */ /* 0x000fe20000010000 */
[----:B------:R-:W-:Y:S01]  /*1b40*/  FFMA.FTZ R149, R195, R212, R152 ;  /* 0x000000d4c3957223 */ /* 0x000fe20000010098 */
[----:B------:R-:W-:Y:S01]  /*1b50*/  SHF.L.U32 R150, R161, 0x10, RZ ;  /* 0x00000010a1967819 */ /* 0x000fe200000006ff */
[----:B------:R-:W-:Y:S01]  /*1b60*/  FMUL.FTZ R224, R151, UR21 ;  /* 0x0000001597e07c20 */ /* 0x000fe20008410000 */
[----:B------:R-:W-:Y:S01]  /*1b70*/  FADD.FTZ R151, R148, R211 ;  /* 0x000000d394977221 */ /* 0x000fe20000010000 */
[----:B------:R-:W-:-:S02]  /*1b80*/  FFMA.FTZ R148, R200, R211, R149 ;  /* 0x000000d3c8947223 */ /* 0x000fc40000010095 */
        /* <DEDUP_REMOVED lines=8> */
[----:B0-----:R-:W-:-:S07]  /*1c10*/  FFMA.FTZ R152, R224, R237, R149 ;  /* 0x000000ede0987223 */ /* 0x001fce0000010095 */
.L_x_4238:
[----:B------:R-:W-:Y:S05]  /*1c20*/  BSYNC.RECONVERGENT B0 ;  /* 0x0000000000007941 */ /* 0x000fea0003800200 */
.L_x_4237:
        /* <DEDUP_REMOVED lines=54> */
.L_x_4240:
[----:B------:R-:W-:Y:S05]  /*1f90*/  BSYNC.RECONVERGENT B0 ;  /* 0x0000000000007941 */ /* 0x000fea0003800200 */
.L_x_4239:
        /* <DEDUP_REMOVED lines=54> */
.L_x_4242:
[----:B------:R-:W-:Y:S05]  /*2300*/  BSYNC.RECONVERGENT B0 ;  /* 0x0000000000007941 */ /* 0x000fea0003800200 */
.L_x_4241:
        /* <DEDUP_REMOVED lines=18> */
[----:B------:R-:W-:Y:S02]  /*2430*/  IADD3 R154, PT, PT, R154, 0x100, RZ ;  /* 0x000001009a9a7810 */ /* 0x000fe40007ffe0ff */
[----:B---3--:R-:W-:-:S02]  /*2440*/  MOV R155, R156 ;  /* 0x0000009c009b7202 */ /* 0x008fc40000000f00 */
[--C-:B------:R-:W-:Y:S02]  /*2450*/  SHF.R.U64 R162, R156, 0x10, R157.reuse ;  /* 0x000000109ca27819 */ /* 0x100fe4000000129d */
[----:B------:R-:W-:Y:S02]  /*2460*/  MOV R160, R157 ;  /* 0x0000009d00a07202 */ /* 0x000fe40000000f00 */
[----:B------:R-:W-:Y:S01]  /*2470*/  SHF.L.U32 R155, R155, 0x10, RZ ;  /* 0x000000109b9b7819 */ /* 0x000fe200000006ff */
[----:B----4-:R-:W-:Y:S01]  /*2480*/  FADD.FTZ R194, R149, -UR4 ;  /* 0x8000000495c27e21 */ /* 0x010fe20008010000 */
        /* <DEDUP_REMOVED lines=31> */
.L_x_4244:
[----:B------:R-:W-:Y:S05]  /*2680*/  BSYNC.RECONVERGENT B0 ;  /* 0x0000000000007941 */ /* 0x000fea0003800200 */
.L_x_4243:
        /* <DEDUP_REMOVED lines=10> */
[----:B------:R-:W-:Y:S01]  /*2730*/  SHF.L.U32 R204, R28, 0x10, RZ ;  /* 0x000000101ccc7819 */ /* 0x000fe200000006ff */
[----:B------:R2:W5:Y:S01]  /*2740*/  @P5 LDG.E.128 R140, desc[UR12][R156.64] ;  /* 0x0000000c9c8c5981 */ /* 0x000562000c1e1d00 */
[----:B-1----:R-:W-:-:S04]  /*2750*/  IMAD.WIDE.U32 R148, R154, 0x10, R148 ;  /* 0x000000109a947825 */ /* 0x002fc800078e0094 */
[----:B0-----:R-:W-:Y:S02]  /*2760*/  IMAD.WIDE.U32 R154, R154, 0x8, R150 ;  /* 0x000000089a9a7825 */ /* 0x001fe400078e0096 */
[----:B------:R-:W3:Y:S04]  /*2770*/  LDG.E.128 R148, desc[UR12][R148.64] ;  /* 0x0000000c94947981 */ /* 0x000ee8000c1e1d00 */
[----:B------:R-:W4:Y:S01]  /*2780*/  LDG.E.64 R154, desc[UR12][R154.64] ;  /* 0x0000000c9a9a7981 */ /* 0x000f22000c1e1b00 */
[----:B------:R-:W-:Y:S02]  /*2790*/  SHF.L.U32 R219, R29, 0x10, RZ ;  /* 0x000000101ddb7819 */ /* 0x000fe400000006ff */
[----:B------:R-:W-:Y:S02]  /*27a0*/  SHF.L.U32 R215, R30, 0x10, RZ ;  /* 0x000000101ed77819 */ /* 0x000fe400000006ff */
[----:B------:R-:W-:Y:S01]  /*27b0*/  SHF.L.U32 R226, R31, 0x10, RZ ;  /* 0x000000101fe27819 */ /* 0x000fe200000006ff */
[----:B---3--:R-:W-:Y:S01]  /*27c0*/  FADD.FTZ R202, R149, -UR4 ;  /* 0x8000000495ca7e21 */ /* 0x008fe20008010000 */
[----:B------:R-:W-:Y:S01]  /*27d0*/  FADD.FTZ R203, R148, -UR4 ;  /* 0x8000000494cb7e21 */ /* 0x000fe20008010000 */
[----:B------:R-:W-:Y:S01]  /*27e0*/  FADD.FTZ R150, R150, -UR4 ;  /* 0x8000000496967e21 */ /* 0x000fe20008010000 */
[----:B------:R-:W-:Y:S01]  /*27f0*/  FADD.FTZ R151, R151, -UR4 ;  /* 0x8000000497977e21 */ /* 0x000fe20008010000 */
[----:B----4-:R-:W-:Y:S01]  /*2800*/  MOV R158, R154 ;  /* 0x0000009a009e7202 */ /* 0x010fe20000000f00 */
[----:B------:R-:W-:Y:S01]  /*2810*/  FMUL.FTZ R202, R202, UR21 ;  /* 0x00000015caca7c20 */ /* 0x000fe20008410000 */
[--C-:B------:R-:W-:Y:S01]  /*2820*/  SHF.R.U64 R160, R154, 0x10, R155.reuse ;  /* 0x000000109aa07819 */ /* 0x100fe2000000129b */
[----:B------:R-:W-:Y:S01]  /*2830*/  FMUL.FTZ R203, R203, UR21 ;  /* 0x00000015cbcb7c20 */ /* 0x000fe20008410000 */
[----:B--2---:R-:W-:Y:S01]  /*2840*/  SHF.L.U32 R157, R158, 0x10, RZ ;  /* 0x000000109e9d7819 */ /* 0x004fe200000006ff */
[----:B------:R-:W-:Y:S01]  /*2850*/  FMUL.FTZ R217, R150, UR21 ;  /* 0x0000001596d97c20 */ /* 0x000fe20008410000 */
[----:B------:R-:W-:Y:S01]  /*2860*/  SHF.L.U32 R148, R160, 0x10, RZ ;  /* 0x00000010a0947819 */ /* 0x000fe200000006ff */
[----:B------:R-:W-:Y:S01]  /*2870*/  FMUL.FTZ R228, R151, UR21 ;  /* 0x0000001597e47c20 */ /* 0x000fe20008410000 */
[----:B------:R-:W-:Y:S01]  /*2880*/  MOV R159, R155 ;  /* 0x0000009b009f7202 */ /* 0x000fe20000000f00 */
[----:B------:R-:W-:Y:S01]  /*2890*/  FMUL.FTZ R204, R204, R157 ;  /* 0x0000009dcccc7220 */ /* 0x000fe20000410000 */
[----:B------:R-:W-:Y:S01]  /*28a0*/  SHF.R.U32.HI R156, RZ, 0x10, R155 ;  /* 0x00000010ff9c7819 */ /* 0x000fe2000001169b */
[----:B------:R-:W-:Y:S01]  /*28b0*/  FADD.FTZ R61, R61, R148 ;  /* 0x000000943d3d7221 */ /* 0x000fe20000010000 */
[-C--:B------:R-:W-:Y:S01]  /*28c0*/  FFMA.FTZ R89, R202, R148.reuse, R89 ;  /* 0x00000094ca597223 */ /* 0x080fe20000010059 */
[----:B------:R-:W-:Y:S01]  /*28d0*/  FMUL.FTZ R219, R219, R148 ;  /* 0x00000094dbdb7220 */ /* 0x000fe20000410000 */
[----:B------:R-:W-:Y:S01]  /*28e0*/  SHF.L.U32 R159, R159, 0x10, RZ ;  /* 0x000000109f9f7819 */ /* 0x000fe200000006ff */
[----:B------:R-:W-:Y:S01]  /*28f0*/  FADD.FTZ R148, R153, R204 ;  /* 0x000000cc99947221 */ /* 0x000fe20000010000 */
[----:B------:R-:W-:Y:S01]  /*2900*/  FFMA.FTZ R149, R203, R204, R152 ;  /* 0x000000cccb957223 */ /* 0x000fe20000010098 */
[----:B------:R-:W-:Y:S01]  /*2910*/  SHF.L.U32 R154, R156, 0x10, RZ ;  /* 0x000000109c9a7819 */ /* 0x000fe200000006ff */
[----:B------:R-:W-:Y:S01]  /*2920*/  FADD.FTZ R60, R60, R157 ;  /* 0x0000009d3c3c7221 */ /* 0x000fe20000010000 */
[----:B------:R-:W-:Y:S01]  /*2930*/  FMUL.FTZ R215, R215, R159 ;  /* 0x0000009fd7d77220 */ /* 0x000fe20000410000 */
[----:B------:R-:W-:Y:S01]  /*2940*/  FADD.FTZ R148, R148, R219 ;  /* 0x000000db94947221 */ /* 0x000fe20000010000 */
[----:B------:R-:W-:Y:S01]  /*2950*/  FFMA.FTZ R150, R202, R219, R149 ;  /* 0x000000dbca967223 */ /* 0x000fe20000010095 */
[-C--:B------:R-:W-:Y:S01]  /*2960*/  FMUL.FTZ R226, R226, R154.reuse ;  /* 0x0000009ae2e27220 */ /* 0x080fe20000410000 */
[----:B------:R-:W-:Y:S01]  /*2970*/  FFMA.FTZ R88, R203, R157, R88 ;  /* 0x0000009dcb587223 */ /* 0x000fe20000010058 */
        /* <DEDUP_REMOVED lines=8> */
.L_x_4246:
[----:B------:R-:W-:Y:S05]  /*2a00*/  BSYNC.RECONVERGENT B0 ;  /* 0x0000000000007941 */ /* 0x000fea0003800200 */
.L_x_4245:
        /* <DEDUP_REMOVED lines=31> */
.L_x_4248:
[----:B------:R-:W-:Y:S05]  /*2c00*/  BSYNC.RECONVERGENT B0 ;  /* 0x0000000000007941 */ /* 0x000fea0003800200 */
.L_x_4247:
[----:B------:R-:W1:Y:S08]  /*2c10*/  S2UR UR5, SR_CgaCtaId ;  /* 0x00000000000579c3 */ /* 0x000e700000008800 */
[----:B------:R-:W-:Y:S01]  /*2c20*/  BAR.SYNC.DEFER_BLOCKING 0x0 ;  /* 0x0000000000007b1d */ /* 0x000fe20000010000 */
[----:B------:R-:W-:-:S04]  /*2c30*/  UISETP.NE.U32.AND UP1, UPT, UR18, URZ, UPT ;  /* 0x000000ff1200728c */ /* 0x000fc8000bf25070 */
[----:B------:R-:W-:Y:S01]  /*2c40*/  UISETP.NE.AND.EX UP1, UPT, UR19, URZ, UPT, UP1 ;  /* 0x000000ff1300728c */ /* 0x000fe2000bf25310 */
[----:B------:R-:W-:Y:S01]  /*2c50*/  BSSY.RECONVERGENT B0, `(.L_x_4249) ;  /* 0x00005e9000007945 */ /* 0x000fe20003800200 */
[----:B------:R-:W-:Y:S02]  /*2c60*/  UMOV UR4, 0x400 ;  /* 0x0000040000047882 */ /* 0x000fe40000000000 */
        /* <DEDUP_REMOVED lines=34> */
[----:B------:R-:W-:Y:S01]  /*2e90*/  ISETP.NE.AND P5, PT, R192, RZ, PT ;  /* 0x000000ffc000720c */ /* 0x000fe20003fa5270 */
[----:B------:R-:W-:-:S12]  /*2ea0*/  BSSY.RECONVERGENT B1, `(.L_x_4251) ;  /* 0x0000066000017945 */ /* 0x000fd80003800200 */
[----:B------:R-:W-:Y:S05]  /*2eb0*/  @!P5 BRA `(.L_x_4252) ;  /* 0x000000040090d947 */ /* 0x000fea0003800000 */
[----:B------:R-:W0:Y:S02]  /*2ec0*/  LDC.64 R148, c[0x0][0x390] ;  /* 0x0000e400ff947b82 */ /* 0x000e240000000a00 */
[----:B0-----:R-:W-:-:S06]  /*2ed0*/  IMAD.WIDE.U32 R148, R3, 0x8, R148 ;  /* 0x0000000803947825 */ /* 0x001fcc00078e0094 */
[----:B------:R-:W2:Y:S01]  /*2ee0*/  LDG.E.64 R148, desc[UR12][R148.64] ;  /* 0x0000000c94947981 */ /* 0x000ea2000c1e1b00 */
[----:B------:R-:W-:-:S04]  /*2ef0*/  ISETP.NE.U32.AND P5, PT, RZ, UR22, PT ;  /* 0x00000016ff007c0c */ /* 0x000fc8000bfa5070 */
[----:B------:R-:W-:Y:S02]  /*2f00*/  ISETP.NE.AND.EX P5, PT, RZ, UR23, PT, P5 ;  /* 0x00000017ff007c0c */ /* 0x000fe4000bfa5350 */
[--C-:B--2---:R-:W-:Y:S02]  /*2f10*/  SHF.R.U64 R151, R148, 0x10, R149.reuse ;  /* 0x0000001094977819 */ /* 0x104fe40000001295 */
[----:B------:R-:W-:-:S09]  /*2f20*/  SHF.R.U32.HI R152, RZ, 0x10, R149 ;  /* 0x00000010ff987819 */ /* 0x000fd20000011695 */
[----:B------:R-:W-:Y:S05]  /*2f30*/  @P5 BRA `(.L_x_4253) ;  /* 0x0000000000985947 */ /* 0x000fea0003800000 */
[--C-:B------:R-:W-:Y:S01]  /*2f40*/  FFMA.FTZ R153, R221, UR4, R150.reuse ;  /* 0x00000004dd997c23 */ /* 0x100fe20008010096 */
[----:B------:R-:W-:Y:S01]  /*2f50*/  FFMA.FTZ R155, R248, UR4, R150 ;  /* 0x00000004f89b7c23 */ /* 0x000fe20008010096 */
[----:B------:R-:W-:Y:S02]  /*2f60*/  SHF.L.U32 R156, R148, 0x10, RZ ;  /* 0x00000010949c7819 */ /* 0x000fe400000006ff */
[----:B------:R-:W-:Y:S01]  /*2f70*/  FADD.FTZ R153, R250, -R153 ;  /* 0x80000099fa997221 */ /* 0x000fe20000010000 */
[----:B------:R-:W-:Y:S01]  /*2f80*/  FADD.FTZ R155, R246, -R155 ;  /* 0x8000009bf69b7221 */ /* 0x000fe20000010000 */
[----:B------:R-:W-:Y:S02]  /*2f90*/  SHF.L.U32 R151, R151, 0x10, RZ ;  /* 0x0000001097977819 */ /* 0x000fe400000006ff */
[----:B------:R-:W-:Y:S01]  /*2fa0*/  FMUL.FTZ R153, R153, UR21 ;  /* 0x0000001599997c20 */ /* 0x000fe20008410000 */
[----:B------:R-:W-:Y:S01]  /*2fb0*/  FMUL.FTZ R155, R155, UR21 ;  /* 0x000000159b9b7c20 */ /* 0x000fe20008410000 */
[----:B------:R-:W-:-:S02]  /*2fc0*/  SHF.L.U32 R157, R149, 0x10, RZ ;  /* 0x00000010959d7819 */ /* 0x000fc400000006ff */
[----:B------:R-:W-:Y:S01]  /*2fd0*/  FMUL.FTZ R153, R153, UR14 ;  /* 0x0000000e99997c20 */ /* 0x000fe20008410000 */
[----:B------:R-:W-:Y:S01]  /*2fe0*/  FMUL.FTZ R148, R155, UR14 ;  /* 0x0000000e9b947c20 */ /* 0x000fe20008410000 */
[----:B------:R-:W-:Y:S02]  /*2ff0*/  SHF.L.U32 R158, R152, 0x10, RZ ;  /* 0x00000010989e7819 */ /* 0x000fe400000006ff */
[----:B------:R-:W-:Y:S01]  /*3000*/  FFMA.FTZ R156, R153, R156, R56 ;  /* 0x0000009c999c7223 */ /* 0x000fe20000010038 */
[----:B------:R-:W-:Y:S01]  /*3010*/  FFMA.FTZ R151, R148, R151, R57 ;  /* 0x0000009794977223 */ /* 0x000fe20000010039 */
[--C-:B------:R-:W-:Y:S01]  /*3020*/  FFMA.FTZ R56, R245, UR4, R150.reuse ;  /* 0x00000004f5387c23 */ /* 0x100fe20008010096 */
[----:B------:R-:W-:-:S03]  /*3030*/  FFMA.FTZ R57, R244, UR4, R150 ;  /* 0x00000004f4397c23 */ /* 0x000fc60008010096 */
[----:B------:R-:W-:Y:S01]  /*3040*/  FADD.FTZ R56, R243, -R56 ;  /* 0x80000038f3387221 */ /* 0x000fe20000010000 */
[----:B------:R-:W-:-:S03]  /*3050*/  FADD.FTZ R57, R242, -R57 ;  /* 0x80000039f2397221 */ /* 0x000fc60000010000 */
[----:B------:R-:W-:Y:S01]  /*3060*/  FMUL.FTZ R56, R56, UR21 ;  /* 0x0000001538387c20 */ /* 0x000fe20008410000 */
[----:B------:R-:W-:-:S03]  /*3070*/  FMUL.FTZ R57, R57, UR21 ;  /* 0x0000001539397c20 */ /* 0x000fc60008410000 */
[----:B------:R-:W-:Y:S01]  /*3080*/  FMUL.FTZ R149, R56, UR14 ;  /* 0x0000000e38957c20 */ /* 0x000fe20008410000 */
[----:B------:R-:W-:Y:S01]  /*3090*/  FMUL.FTZ R152, R57, UR14 ;  /* 0x0000000e39987c20 */ /* 0x000fe20008410000 */
[----:B------:R-:W-:Y:S02]  /*30a0*/  SHF.L.U32 R56, R164, 0x10, RZ ;  /* 0x00000010a4387819 */ /* 0x000fe400000006ff */
[----:B------:R-:W-:Y:S01]  /*30b0*/  FFMA.FTZ R157, R149, R157, R58 ;  /* 0x0000009d959d7223 */ /* 0x000fe2000001003a */
[----:B------:R-:W-:Y:S01]  /*30c0*/  FFMA.FTZ R158, R152, R158, R59 ;  /* 0x0000009e989e7223 */ /* 0x000fe2000001003b */
[----:B------:R-:W-:Y:S01]  /*30d0*/  SHF.L.U32 R57, R165, 0x10, RZ ;  /* 0x00000010a5397819 */ /* 0x000fe200000006ff */
[----:B------:R-:W-:Y:S01]  /*30e0*/  FMUL.FTZ R56, R153, R56 ;  /* 0x0000003899387220 */ /* 0x000fe20000410000 */
[----:B------:R-:W-:Y:S02]  /*30f0*/  SHF.L.U32 R58, R166, 0x10, RZ ;  /* 0x00000010a63a7819 */ /* 0x000fe400000006ff */
[----:B------:R-:W-:Y:S01]  /*3100*/  SHF.L.U32 R59, R167, 0x10, RZ ;  /* 0x00000010a73b7819 */ /* 0x000fe200000006ff */
[----:B------:R-:W-:-:S02]  /*3110*/  FMUL.FTZ R57, R148, R57 ;  /* 0x0000003994397220 */ /* 0x000fc40000410000 */
[----:B------:R-:W-:Y:S02]  /*3120*/  FMUL.FTZ R58, R149, R58 ;  /* 0x0000003a953a7220 */ /* 0x000fe40000410000 */
[----:B------:R-:W-:Y:S01]  /*3130*/  FMUL.FTZ R59, R152, R59 ;  /* 0x0000003b983b7220 */ /* 0x000fe20000410000 */
[----:B------:R-:W-:-:S04]  /*3140*/  F2FP.BF16.F32.PACK_AB R56, R57, R56 ;  /* 0x000000383938723e */ /* 0x000fc800000010ff */
[----:B------:R-:W-:Y:S02]  /*3150*/  F2FP.BF16.F32.PACK_AB R59, R59, R58 ;  /* 0x0000003a3b3b723e */ /* 0x000fe400000010ff */
[C---:B------:R-:W-:Y:S02]  /*3160*/  PRMT R58, R56.reuse, 0x7632, R58 ;  /* 0x00007632383a7816 */ /* 0x040fe4000000003a */
[----:B------:R-:W-:Y:S02]  /*3170*/  PRMT R153, R56, 0x7610, R153 ;  /* 0x0000761038997816 */ /* 0x000fe40000000099 */
[----:B------:R-:W-:Y:S01]  /*3180*/  PRMT R148, R59, 0x7632, R148 ;  /* 0x000076323b947816 */ /* 0x000fe20000000094 */
[----:B------:R-:W-:Y:S06]  /*3190*/  BRA `(.L_x_4254) ;  /* 0x0000000000987947 */ /* 0x000fec0003800000 */
.L_x_4253:
[--C-:B------:R-:W-:Y:S01]  /*31a0*/  FFMA.FTZ R145, R221, UR4, R150.reuse ;  /* 0x00000004dd917c23 */ /* 0x100fe20008010096 */
[--C-:B------:R-:W-:Y:S01]  /*31b0*/  FFMA.FTZ R147, R248, UR4, R150.reuse ;  /* 0x00000004f8937c23 */ /* 0x100fe20008010096 */
[----:B------:R-:W-:Y:S01]  /*31c0*/  SHF.L.U32 R148, R148, 0x10, RZ ;  /* 0x0000001094947819 */ /* 0x000fe200000006ff */
[----:B------:R-:W-:Y:S01]  /*31d0*/  FFMA.FTZ R153, R244, UR4, R150 ;  /* 0x00000004f4997c23 */ /* 0x000fe20008010096 */
[----:B------:R-:W-:Y:S01]  /*31e0*/  FADD.FTZ R145, R250, -R145 ;  /* 0x80000091fa917221 */ /* 0x000fe20000010000 */
[----:B------:R-:W-:Y:S01]  /*31f0*/  SHF.L.U32 R146, R164, 0x10, RZ ;  /* 0x00000010a4927819 */ /* 0x000fe200000006ff */
[----:B------:R-:W-:Y:S01]  /*3200*/  FADD.FTZ R147, R246, -R147 ;  /* 0x80000093f6937221 */ /* 0x000fe20000010000 */
[----:B------:R-:W-:Y:S01]  /*3210*/  SHF.L.U32 R151, R151, 0x10, RZ ;  /* 0x0000001097977819 */ /* 0x000fe200000006ff */
[----:B------:R-:W-:Y:S01]  /*3220*/  FMUL.FTZ R144, R145, UR21 ;  /* 0x0000001591907c20 */ /* 0x000fe20008410000 */
[----:B------:R-:W-:Y:S01]  /*3230*/  SHF.L.U32 R149, R149, 0x10, RZ ;  /* 0x0000001095957819 */ /* 0x000fe200000006ff */
[----:B------:R-:W-:Y:S01]  /*3240*/  FADD.FTZ R153, R242, -R153 ;  /* 0x80000099f2997221 */ /* 0x000fe20000010000 */
[----:B------:R-:W-:Y:S01]  /*3250*/  SHF.L.U32 R152, R152, 0x10, RZ ;  /* 0x0000001098987819 */ /* 0x000fe200000006ff */
[----:B------:R-:W-:-:S04]  /*3260*/  FMUL.FTZ R145, R144, UR14 ;  /* 0x0000000e90917c20 */ /* 0x000fc80008410000 */
[C---:B------:R-:W-:Y:S01]  /*3270*/  FFMA.FTZ R156, R145.reuse, R148, R56 ;  /* 0x00000094919c7223 */ /* 0x040fe20000010038 */
[----:B------:R-:W-:Y:S01]  /*3280*/  FMUL.FTZ R56, R145, R146 ;  /* 0x0000009291387220 */ /* 0x000fe20000410000 */
[----:B------:R-:W-:Y:S01]  /*3290*/  FMUL.FTZ R145, R147, UR21 ;  /* 0x0000001593917c20 */ /* 0x000fe20008410000 */
[----:B------:R-:W-:Y:S01]  /*32a0*/  FFMA.FTZ R148, R245, UR4, R150 ;  /* 0x00000004f5947c23 */ /* 0x000fe20008010096 */
[----:B------:R-:W-:Y:S02]  /*32b0*/  SHF.L.U32 R147, R165, 0x10, RZ ;  /* 0x00000010a5937819 */ /* 0x000fe400000006ff */
[----:B------:R-:W-:Y:S01]  /*32c0*/  FMUL.FTZ R146, R145, UR14 ;  /* 0x0000000e91927c20 */ /* 0x000fe20008410000 */
[----:B------:R-:W-:-:S03]  /*32d0*/  FADD.FTZ R148, R243, -R148 ;  /* 0x80000094f3947221 */ /* 0x000fc60000010000 */
[C---:B------:R-:W-:Y:S01]  /*32e0*/  FFMA.FTZ R151, R146.reuse, R151, R57 ;  /* 0x0000009792977223 */ /* 0x040fe20000010039 */
[----:B------:R-:W-:Y:S01]  /*32f0*/  FMUL.FTZ R57, R146, R147 ;  /* 0x0000009392397220 */ /* 0x000fe20000410000 */
[----:B------:R-:W-:Y:S01]  /*3300*/  FMUL.FTZ R146, R148, UR21 ;  /* 0x0000001594927c20 */ /* 0x000fe20008410000 */
[----:B------:R-:W-:-:S03]  /*3310*/  SHF.L.U32 R148, R166, 0x10, RZ ;  /* 0x00000010a6947819 */ /* 0x000fc600000006ff */
[----:B------:R-:W-:Y:S01]  /*3320*/  FMUL.FTZ R147, R146, UR14 ;  /* 0x0000000e92937c20 */ /* 0x000fe20008410000 */
[----:B------:R-:W-:-:S03]  /*3330*/  F2FP.BF16.F32.PACK_AB R56, R57, R56 ;  /* 0x000000383938723e */ /* 0x000fc600000010ff */
[C---:B------:R-:W-:Y:S01]  /*3340*/  FFMA.FTZ R157, R147.reuse, R149, R58 ;  /* 0x00000095939d7223 */ /* 0x040fe2000001003a */
[----:B------:R-:W-:Y:S01]  /*3350*/  FMUL.FTZ R148, R147, R148 ;  /* 0x0000009493947220 */ /* 0x000fe20000410000 */
[----:B------:R-:W-:Y:S01]  /*3360*/  FMUL.FTZ R147, R153, UR21 ;  /* 0x0000001599937c20 */ /* 0x000fe20008410000 */
[----:B------:R-:W-:Y:S02]  /*3370*/  SHF.L.U32 R149, R167, 0x10, RZ ;  /* 0x00000010a7957819 */ /* 0x000fe400000006ff */
[----:B------:R-:W-:Y:S01]  /*3380*/  PRMT R153, R56, 0x7610, R153 ;  /* 0x0000761038997816 */ /* 0x000fe20000000099 */
[----:B------:R-:W-:-:S04]  /*3390*/  FMUL.FTZ R58, R147, UR14 ;  /* 0x0000000e933a7c20 */ /* 0x000fc80008410000 */
[C---:B------:R-:W-:Y:S01]  /*33a0*/  FMUL.FTZ R149, R58.reuse, R149 ;  /* 0x000000953a957220 */ /* 0x040fe20000410000 */
[----:B------:R-:W-:Y:S01]  /*33b0*/  FFMA.FTZ R158, R58, R152, R59 ;  /* 0x000000983a9e7223 */ /* 0x000fe2000001003b */
[----:B------:R-:W-:-:S03]  /*33c0*/  PRMT R58, R56, 0x7632, R58 ;  /* 0x00007632383a7816 */ /* 0x000fc6000000003a */
[----:B------:R-:W-:-:S04]  /*33d0*/  F2FP.BF16.F32.PACK_AB R149, R149, R148 ;  /* 0x000000949595723e */ /* 0x000fc800000010ff */
[C---:B------:R-:W-:Y:S02]  /*33e0*/  PRMT R148, R149.reuse, 0x7632, R148 ;  /* 0x0000763295947816 */ /* 0x040fe40000000094 */
[----:B------:R-:W-:-:S07]  /*33f0*/  PRMT R59, R149, 0x7610, R59 ;  /* 0x00007610953b7816 */ /* 0x000fce000000003b */
.L_x_4254:
[----:B------:R-:W0:Y:S01]  /*3400*/  @P5 LDC.64 R56, c[0x0][0x478] ;  /* 0x00011e00ff385b82 */ /* 0x000e220000000a00 */
[----:B------:R-:W-:Y:S02]  /*3410*/  LOP3.LUT R58, R58, 0xffff, RZ, 0xc0, !PT ;  /* 0x0000ffff3a3a7812 */ /* 0x000fe400078ec0ff */
[----:B------:R-:W-:-:S03]  /*3420*/  PRMT R149, R59, 0x5410, R148 ;  /* 0x000054103b957816 */ /* 0x000fc60000000094 */
[----:B------:R-:W-:-:S03]  /*3430*/  IMAD.WIDE.U32 R58, R58, 0x10000, RZ ;  /* 0x000100003a3a7825 */ /* 0x000fc600078e00ff */
[----:B------:R-:W-:Y:S02]  /*3440*/  LOP3.LUT R148, R58, 0xffff, R153, 0xf8, !PT ;  /* 0x0000ffff3a947812 */ /* 0x000fe400078ef899 */
[----:B------:R-:W-:Y:S02]  /*3450*/  LOP3.LUT R149, R149, R59, RZ, 0xfc, !PT ;  /* 0x0000003b95957212 */ /* 0x000fe400078efcff */
[----:B------:R-:W-:Y:S02]  /*3460*/  MOV R58, R157 ;  /* 0x0000009d003a7202 */ /* 0x000fe40000000f00 */
[----:B------:R-:W-:Y:S01]  /*3470*/  MOV R59, R158 ;  /* 0x0000009e003b7202 */ /* 0x000fe20000000f00 */
[C---:B0-----:R-:W-:Y:S02]  /*3480*/  @P5 IMAD.WIDE.U32 R154, R3.reuse, 0x10, R56 ;  /* 0x00000010039a5825 */ /* 0x041fe400078e0038 */
[----:B------:R-:W0:Y:S03]  /*3490*/  LDC.64 R56, c[0x0][0x468] ;  /* 0x00011a00ff387b82 */ /* 0x000e260000000a00 */
[----:B------:R1:W-:Y:S01]  /*34a0*/  @P5 STG.E.128 desc[UR12][R154.64], R144 ;  /* 0x000000909a005986 */ /* 0x0003e2000c101d0c */
[----:B0-----:R-:W-:Y:S01]  /*34b0*/  IMAD.WIDE.U32 R152, R3, 0x8, R56 ;  /* 0x0000000803987825 */ /* 0x001fe200078e0038 */
[----:B------:R-:W-:-:S02]  /*34c0*/  MOV R56, R156 ;  /* 0x0000009c00387202 */ /* 0x000fc40000000f00 */
[----:B------:R-:W-:Y:S02]  /*34d0*/  MOV R57, R151 ;  /* 0x0000009700397202 */ /* 0x000fe40000000f00 */
[----:B------:R1:W-:Y:S01]  /*34e0*/  STG.E.64 desc[UR12][R152.64], R148 ;  /* 0x0000009498007986 */ /* 0x0003e2000c101b0c */
[----:B------:R-:W-:-:S07]  /*34f0*/  IADD3 R3, PT, PT, R3, 0x100, RZ ;  /* 0x0000010003037810 */ /* 0x000fce0007ffe0ff */
.L_x_4252:
[----:B------:R-:W-:Y:S05]  /*3500*/  BSYNC.RECONVERGENT B1 ;  /* 0x0000000000017941 */ /* 0x000fea0003800200 */
.L_x_4251:
[----:B------:R-:W-:Y:S04]  /*3510*/  BSSY.RECONVERGENT B1, `(.L_x_4255) ;  /* 0x0000067000017945 */ /* 0x000fe80003800200 */
[----:B------:R-:W-:Y:S05]  /*3520*/  @!P4 BRA `(.L_x_4256) ;  /* 0x000000040094c947 */ /* 0x000fea0003800000 */
[----:B-1----:R-:W0:Y:S02]  /*3530*/  LDC.64 R148, c[0x0][0x390] ;  /* 0x0000e400ff947b82 */ /* 0x002e240000000a00 */
[----:B0-----:R-:W-:-:S06]  /*3540*/  IMAD.WIDE.U32 R148, R3, 0x8, R148 ;  /* 0x0000000803947825 */ /* 0x001fcc00078e0094 */
[----:B------:R-:W2:Y:S01]  /*3550*/  LDG.E.64 R148, desc[UR12][R148.64] ;  /* 0x0000000c94947981 */ /* 0x000ea2000c1e1b00 */
[----:B------:R-:W-:-:S04]  /*3560*/  ISETP.NE.U32.AND P5, PT, RZ, UR22, PT ;  /* 0x00000016ff007c0c */ /* 0x000fc8000bfa5070 */
[----:B------:R-:W-:Y:S02]  /*3570*/  ISETP.NE.AND.EX P5, PT, RZ, UR23, PT, P5 ;  /* 0x00000017ff007c0c */ /* 0x000fe4000bfa5350 */
[--C-:B--2---:R-:W-:Y:S02]  /*3580*/  SHF.R.U64 R153, R148, 0x10, R149.reuse ;  /* 0x0000001094997819 */ /* 0x104fe40000001295 */
[----:B------:R-:W-:-:S09]  /*3590*/  SHF.R.U32.HI R152, RZ, 0x10, R149 ;  /* 0x00000010ff987819 */ /* 0x000fd20000011695 */
[----:B------:R-:W-:Y:S05]  /*35a0*/  @!P5 BRA `(.L_x_4257) ;  /* 0x00000000009cd947 */ /* 0x000fea0003800000 */
[--C-:B------:R-:W-:Y:S01]  /*35b0*/  FFMA.FTZ R145, R193, UR4, R150.reuse ;  /* 0x00000004c1917c23 */ /* 0x100fe20008010096 */
[----:B------:R-:W-:Y:S01]  /*35c0*/  FFMA.FTZ R154, R214, UR4, R150 ;  /* 0x00000004d69a7c23 */ /* 0x000fe20008010096 */
[----:B------:R-:W-:Y:S02]  /*35d0*/  SHF.L.U32 R148, R148, 0x10, RZ ;  /* 0x0000001094947819 */ /* 0x000fe400000006ff */
[----:B------:R-:W-:Y:S01]  /*35e0*/  FADD.FTZ R145, R216, -R145 ;  /* 0x80000091d8917221 */ /* 0x000fe20000010000 */
[----:B------:R-:W-:Y:S01]  /*35f0*/  SHF.L.U32 R146, R168, 0x10, RZ ;  /* 0x00000010a8927819 */ /* 0x000fe200000006ff */
[----:B------:R-:W-:Y:S01]  /*3600*/  FADD.FTZ R154, R213, -R154 ;  /* 0x8000009ad59a7221 */ /* 0x000fe20000010000 */
[----:B------:R-:W-:Y:S01]  /*3610*/  SHF.L.U32 R153, R153, 0x10, RZ ;  /* 0x0000001099997819 */ /* 0x000fe200000006ff */
[----:B------:R-:W-:Y:S01]  /*3620*/  FMUL.FTZ R144, R145, UR21 ;  /* 0x0000001591907c20 */ /* 0x000fe20008410000 */
[----:B------:R-:W-:Y:S02]  /*3630*/  SHF.L.U32 R147, R169, 0x10, RZ ;  /* 0x00000010a9937819 */ /* 0x000fe400000006ff */
[----:B------:R-:W-:Y:S01]  /*3640*/  SHF.L.U32 R149, R149, 0x10, RZ ;  /* 0x0000001095957819 */ /* 0x000fe200000006ff */
[----:B------:R-:W-:Y:S01]  /*3650*/  FMUL.FTZ R145, R144, UR14 ;  /* 0x0000000e90917c20 */ /* 0x000fe20008410000 */
[----:B------:R-:W-:-:S03]  /*3660*/  SHF.L.U32 R152, R152, 0x10, RZ ;  /* 0x0000001098987819 */ /* 0x000fc600000006ff */
[C---:B------:R-:W-:Y:S01]  /*3670*/  FFMA.FTZ R151, R145.reuse, R148, R52 ;  /* 0x0000009491977223 */ /* 0x040fe20000010034 */
[----:B------:R-:W-:Y:S01]  /*3680*/  FMUL.FTZ R52, R145, R146 ;  /* 0x0000009291347220 */ /* 0x000fe20000410000 */
[----:B------:R-:W-:Y:S01]  /*3690*/  FMUL.FTZ R145, R154, UR21 ;  /* 0x000000159a917c20 */ /* 0x000fe20008410000 */
[----:B------:R-:W-:-:S03]  /*36a0*/  FFMA.FTZ R148, R241, UR4, R150 ;  /* 0x00000004f1947c23 */ /* 0x000fc60008010096 */
[----:B------:R-:W-:Y:S01]  /*36b0*/  FMUL.FTZ R146, R145, UR14 ;  /* 0x0000000e91927c20 */ /* 0x000fe20008410000 */
[----:B------:R-:W-:-:S03]  /*36c0*/  FADD.FTZ R148, R239, -R148 ;  /* 0x80000094ef947221 */ /* 0x000fc60000010000 */
[C---:B------:R-:W-:Y:S01]  /*36d0*/  FFMA.FTZ R154, R146.reuse, R153, R53 ;  /* 0x00000099929a7223 */ /* 0x040fe20000010035 */
[----:B------:R-:W-:Y:S01]  /*36e0*/  FMUL.FTZ R53, R146, R147 ;  /* 0x0000009392357220 */ /* 0x000fe20000410000 */
[----:B------:R-:W-:Y:S01]  /*36f0*/  FMUL.FTZ R146, R148, UR21 ;  /* 0x0000001594927c20 */ /* 0x000fe20008410000 */
[----:B------:R-:W-:Y:S01]  /*3700*/  FFMA.FTZ R153, R240, UR4, R150 ;  /* 0x00000004f0997c23 */ /* 0x000fe20008010096 */
[----:B------:R-:W-:Y:S02]  /*3710*/  SHF.L.U32 R148, R170, 0x10, RZ ;  /* 0x00000010aa947819 */ /* 0x000fe400000006ff */
[----:B------:R-:W-:Y:S01]  /*3720*/  FMUL.FTZ R147, R146, UR14 ;  /* 0x0000000e92937c20 */ /* 0x000fe20008410000 */
[----:B------:R-:W-:Y:S01]  /*3730*/  FADD.FTZ R153, R238, -R153 ;  /* 0x80000099ee997221 */ /* 0x000fe20000010000 */
[----:B------:R-:W-:Y:S02]  /*3740*/  F2FP.BF16.F32.PACK_AB R53, R53, R52 ;  /* 0x000000343535723e */ /* 0x000fe400000010ff */
[C---:B------:R-:W-:Y:S01]  /*3750*/  FFMA.FTZ R155, R147.reuse, R149, R54 ;  /* 0x00000095939b7223 */ /* 0x040fe20000010036 */
[----:B------:R-:W-:Y:S01]  /*3760*/  FMUL.FTZ R148, R147, R148 ;  /* 0x0000009493947220 */ /* 0x000fe20000410000 */
[----:B------:R-:W-:Y:S01]  /*3770*/  FMUL.FTZ R147, R153, UR21 ;  /* 0x0000001599937c20 */ /* 0x000fe20008410000 */
[----:B------:R-:W-:-:S02]  /*3780*/  SHF.L.U32 R149, R171, 0x10, RZ ;  /* 0x00000010ab957819 */ /* 0x000fc400000006ff */
[----:B------:R-:W-:Y:S01]  /*3790*/  PRMT R52, R53, 0x7632, R52 ;  /* 0x0000763235347816 */ /* 0x000fe20000000034 */
[----:B------:R-:W-:Y:S01]  /*37a0*/  FMUL.FTZ R54, R147, UR14 ;  /* 0x0000000e93367c20 */ /* 0x000fe20008410000 */
[----:B------:R-:W-:-:S03]  /*37b0*/  PRMT R157, R53, 0x7610, R157 ;  /* 0x00007610359d7816 */ /* 0x000fc6000000009d */
[C---:B------:R-:W-:Y:S01]  /*37c0*/  FMUL.FTZ R149, R54.reuse, R149 ;  /* 0x0000009536957220 */ /* 0x040fe20000410000 */
[----:B------:R-:W-:-:S04]  /*37d0*/  FFMA.FTZ R156, R54, R152, R55 ;  /* 0x00000098369c7223 */ /* 0x000fc80000010037 */
[----:B------:R-:W-:-:S04]  /*37e0*/  F2FP.BF16.F32.PACK_AB R148, R149, R148 ;  /* 0x000000949594723e */ /* 0x000fc800000010ff */
[C---:B------:R-:W-:Y:S02]  /*37f0*/  PRMT R152, R148.reuse, 0x7632, R152 ;  /* 0x0000763294987816 */ /* 0x040fe40000000098 */
[----:B------:R-:W-:Y:S01]  /*3800*/  PRMT R53, R148, 0x7610, R53 ;  /* 0x0000761094357816 */ /* 0x000fe20000000035 */
[----:B------:R-:W-:Y:S06]  /*3810*/  BRA `(.L_x_4258) ;  /* 0x0000000000987947 */ /* 0x000fec0003800000 */
.L_x_4257:
[--C-:B------:R-:W-:Y:S01]  /*3820*/  FFMA.FTZ R151, R193, UR4, R150.reuse ;  /* 0x00000004c1977c23 */ /* 0x100fe20008010096 */
[----:B------:R-:W-:Y:S01]  /*3830*/  FFMA.FTZ R154, R214, UR4, R150 ;  /* 0x00000004d69a7c23 */ /* 0x000fe20008010096 */
[----:B------:R-:W-:Y:S02]  /*3840*/  SHF.L.U32 R156, R153, 0x10, RZ ;  /* 0x00000010999c7819 */ /* 0x000fe400000006ff */
[----:B------:R-:W-:Y:S01]  /*3850*/  FADD.FTZ R151, R216, -R151 ;  /* 0x80000097d8977221 */ /* 0x000fe20000010000 */
[----:B------:R-:W-:-:S03]  /*3860*/  FADD.FTZ R154, R213, -R154 ;  /* 0x8000009ad59a7221 */ /* 0x000fc60000010000 */
[----:B------:R-:W-:Y:S01]  /*3870*/  FMUL.FTZ R151, R151, UR21 ;  /* 0x0000001597977c20 */ /* 0x000fe20008410000 */
[----:B------:R-:W-:Y:S01]  /*3880*/  FMUL.FTZ R155, R154, UR21 ;  /* 0x000000159a9b7c20 */ /* 0x000fe20008410000 */
[----:B------:R-:W-:Y:S02]  /*3890*/  SHF.L.U32 R154, R148, 0x10, RZ ;  /* 0x00000010949a7819 */ /* 0x000fe400000006ff */
[----:B------:R-:W-:Y:S01]  /*38a0*/  FMUL.FTZ R153, R151, UR14 ;  /* 0x0000000e97997c20 */ /* 0x000fe20008410000 */
[----:B------:R-:W-:Y:S01]  /*38b0*/  FMUL.FTZ R148, R155, UR14 ;  /* 0x0000000e9b947c20 */ /* 0x000fe20008410000 */
[----:B------:R-:W-:Y:S02]  /*38c0*/  SHF.L.U32 R155, R149, 0x10, RZ ;  /* 0x00000010959b7819 */ /* 0x000fe400000006ff */
[----:B------:R-:W-:Y:S01]  /*38d0*/  FFMA.FTZ R151, R153, R154, R52 ;  /* 0x0000009a99977223 */ /* 0x000fe20000010034 */
[----:B------:R-:W-:Y:S01]  /*38e0*/  FFMA.FTZ R154, R148, R156, R53 ;  /* 0x0000009c949a7223 */ /* 0x000fe20000010035 */
[--C-:B------:R-:W-:Y:S01]  /*38f0*/  FFMA.FTZ R52, R241, UR4, R150.reuse ;  /* 0x00000004f1347c23 */ /* 0x100fe20008010096 */
[----:B------:R-:W-:Y:S01]  /*3900*/  FFMA.FTZ R53, R240, UR4, R150 ;  /* 0x00000004f0357c23 */ /* 0x000fe20008010096 */
[----:B------:R-:W-:-:S02]  /*3910*/  SHF.L.U32 R156, R152, 0x10, RZ ;  /* 0x00000010989c7819 */ /* 0x000fc400000006ff */
        /* <DEDUP_REMOVED lines=20> */
[C---:B------:R-:W-:Y:S02]  /*3a60*/  PRMT R152, R54.reuse, 0x7632, R152 ;  /* 0x0000763236987816 */ /* 0x040fe40000000098 */
[----:B------:R-:W-:-:S07]  /*3a70*/  PRMT R53, R54, 0x7610, R53 ;  /* 0x0000761036357816 */ /* 0x000fce0000000035 */
.L_x_4258:
[----:B------:R-:W0:Y:S01]  /*3a80*/  @P5 LDC.64 R54, c[0x0][0x478] ;  /* 0x00011e00ff365b82 */ /* 0x000e220000000a00 */
[----:B------:R-:W-:Y:S02]  /*3a90*/  LOP3.LUT R52, R52, 0xffff, RZ, 0xc0, !PT ;  /* 0x0000ffff34347812 */ /* 0x000fe400078ec0ff */
[----:B------:R-:W-:-:S03]  /*3aa0*/  PRMT R153, R53, 0x5410, R152 ;  /* 0x0000541035997816 */ /* 0x000fc60000000098 */
[----:B------:R-:W-:Y:S02]  /*3ab0*/  IMAD.WIDE.U32 R52, R52, 0x10000, RZ ;  /* 0x0001000034347825 */ /* 0x000fe400078e00ff */
[----:B------:R-:W1:Y:S03]  /*3ac0*/  LDC.64 R148, c[0x0][0x468] ;  /* 0x00011a00ff947b82 */ /* 0x000e660000000a00 */
[----:B------:R-:W-:Y:S02]  /*3ad0*/  LOP3.LUT R153, R153, R53, RZ, 0xfc, !PT ;  /* 0x0000003599997212 */ /* 0x000fe400078efcff */
[----:B------:R-:W-:Y:S02]  /*3ae0*/  LOP3.LUT R152, R52, 0xffff, R157, 0xf8, !PT ;  /* 0x0000ffff34987812 */ /* 0x000fe400078ef89d */
[----:B------:R-:W-:Y:S02]  /*3af0*/  MOV R52, R151 ;  /* 0x0000009700347202 */ /* 0x000fe40000000f00 */
[----:B------:R-:W-:Y:S01]  /*3b00*/  MOV R53, R154 ;  /* 0x0000009a00357202 */ /* 0x000fe20000000f00 */
[----:B0-----:R-:W-:-:S05]  /*3b10*/  @P5 IMAD.WIDE.U32 R54, R3, 0x10, R54 ;  /* 0x0000001003365825 */ /* 0x001fca00078e0036 */
[----:B------:R0:W-:Y:S01]  /*3b20*/  @P5 STG.E.128 desc[UR12][R54.64], R144 ;  /* 0x0000009036005986 */ /* 0x0001e2000c101d0c */
[C---:B-1----:R-:W-:Y:S01]  /*3b30*/  IMAD.WIDE.U32 R148, R3.reuse, 0x8, R148 ;  /* 0x0000000803947825 */ /* 0x042fe200078e0094 */
[----:B------:R-:W-:-:S04]  /*3b40*/  IADD3 R3, PT, PT, R3, 0x100, RZ ;  /* 0x0000010003037810 */ /* 0x000fc80007ffe0ff */
[----:B------:R2:W-:Y:S01]  /*3b50*/  STG.E.64 desc[UR12][R148.64], R152 ;  /* 0x0000009894007986 */ /* 0x0005e2000c101b0c */
[----:B0-----:R-:W-:Y:S02]  /*3b60*/  MOV R54, R155 ;  /* 0x0000009b00367202 */ /* 0x001fe40000000f00 */
[----:B------:R-:W-:-:S07]  /*3b70*/  MOV R55, R156 ;  /* 0x0000009c00377202 */ /* 0x000fce0000000f00 */
.L_x_4256:
[----:B------:R-:W-:Y:S05]  /*3b80*/  BSYNC.RECONVERGENT B1 ;  /* 0x0000000000017941 */ /* 0x000fea0003800200 */
.L_x_4255:
[----:B------:R-:W-:Y:S04]  /*3b90*/  BSSY.RECONVERGENT B1, `(.L_x_4259) ;  /* 0x0000067000017945 */ /* 0x000fe80003800200 */
[----:B------:R-:W-:Y:S05]  /*3ba0*/  @!P3 BRA `(.L_x_4260) ;  /* 0x000000040094b947 */ /* 0x000fea0003800000 */
[----:B-12---:R-:W0:Y:S02]  /*3bb0*/  LDC.64 R148, c[0x0][0x390] ;  /* 0x0000e400ff947b82 */ /* 0x006e240000000a00 */
        /* <DEDUP_REMOVED lines=18> */
[----:B------:R-:W-:Y:S01]  /*3ce0*/  FFMA.FTZ R156, R224, UR4, R150 ;  /* 0x00000004e09c7c23 */ /* 0x000fe20008010096 */
[----:B------:R-:W-:Y:S01]  /*3cf0*/  FMUL.FTZ R145, R144, UR14 ;  /* 0x0000000e90917c20 */ /* 0x000fe20008410000 */
[----:B------:R-:W-:-:S02]  /*3d00*/  SHF.L.U32 R149, R149, 0x10, RZ ;  /* 0x0000001095957819 */ /* 0x000fc400000006ff */
[----:B------:R-:W-:Y:S01]  /*3d10*/  FADD.FTZ R156, R237, -R156 ;  /* 0x8000009ced9c7221 */ /* 0x000fe20000010000 */
[C---:B------:R-:W-:Y:S01]  /*3d20*/  FFMA.FTZ R151, R145.reuse, R148, R48 ;  /* 0x0000009491977223 */ /* 0x040fe20000010030 */
[----:B------:R-:W-:Y:S01]  /*3d30*/  FMUL.FTZ R48, R145, R146 ;  /* 0x0000009291307220 */ /* 0x000fe20000410000 */
[----:B------:R-:W-:Y:S01]  /*3d40*/  FMUL.FTZ R145, R154, UR21 ;  /* 0x000000159a917c20 */ /* 0x000fe20008410000 */
[----:B------:R-:W-:Y:S02]  /*3d50*/  SHF.L.U32 R148, R174, 0x10, RZ ;  /* 0x00000010ae947819 */ /* 0x000fe400000006ff */
[----:B------:R-:W-:Y:S01]  /*3d60*/  SHF.L.U32 R152, R152, 0x10, RZ ;  /* 0x0000001098987819 */ /* 0x000fe200000006ff */
[----:B------:R-:W-:-:S04]  /*3d70*/  FMUL.FTZ R146, R145, UR14 ;  /* 0x0000000e91927c20 */ /* 0x000fc80008410000 */
[C---:B------:R-:W-:Y:S01]  /*3d80*/  FFMA.FTZ R154, R146.reuse, R153, R49 ;  /* 0x00000099929a7223 */ /* 0x040fe20000010031 */
[----:B------:R-:W-:Y:S01]  /*3d90*/  FMUL.FTZ R49, R146, R147 ;  /* 0x0000009392317220 */ /* 0x000fe20000410000 */
[----:B------:R-:W-:-:S04]  /*3da0*/  FMUL.FTZ R146, R155, UR21 ;  /* 0x000000159b927c20 */ /* 0x000fc80008410000 */
[----:B------:R-:W-:Y:S01]  /*3db0*/  FMUL.FTZ R147, R146, UR14 ;  /* 0x0000000e92937c20 */ /* 0x000fe20008410000 */
[----:B------:R-:W-:-:S03]  /*3dc0*/  F2FP.BF16.F32.PACK_AB R49, R49, R48 ;  /* 0x000000303131723e */ /* 0x000fc600000010ff */
[C---:B------:R-:W-:Y:S01]  /*3dd0*/  FFMA.FTZ R155, R147.reuse, R149, R50 ;  /* 0x00000095939b7223 */ /* 0x040fe20000010032 */
[----:B------:R-:W-:Y:S01]  /*3de0*/  FMUL.FTZ R148, R147, R148 ;  /* 0x0000009493947220 */ /* 0x000fe20000410000 */
[----:B------:R-:W-:Y:S01]  /*3df0*/  FMUL.FTZ R147, R156, UR21 ;  /* 0x000000159c937c20 */ /* 0x000fe20008410000 */
[----:B------:R-:W-:Y:S02]  /*3e00*/  SHF.L.U32 R149, R175, 0x10, RZ ;  /* 0x00000010af957819 */ /* 0x000fe400000006ff */
        /* <DEDUP_REMOVED lines=9> */
.L_x_4261:
        /* <DEDUP_REMOVED lines=38> */
.L_x_4262:
        /* <DEDUP_REMOVED lines=16> */
.L_x_4260:
[----:B------:R-:W-:Y:S05]  /*4200*/  BSYNC.RECONVERGENT B1 ;  /* 0x0000000000017941 */ /* 0x000fea0003800200 */
.L_x_4259:
[----:B------:R-:W-:Y:S04]  /*4210*/  BSSY.RECONVERGENT B1, `(.L_x_4263) ;  /* 0x0000067000017945 */ /* 0x000fe80003800200 */
[----:B------:R-:W-:Y:S05]  /*4220*/  @!P2 BRA `(.L_x_4264) ;  /* 0x000000040094a947 */ /* 0x000fea0003800000 */
[----:B-123--:R-:W0:Y:S02]  /*4230*/  LDC.64 R148, c[0x0][0x390] ;  /* 0x0000e400ff947b82 */ /* 0x00ee240000000a00 */
        /* <DEDUP_REMOVED lines=46> */
.L_x_4265:
        /* <DEDUP_REMOVED lines=38> */
.L_x_4266:
        /* <DEDUP_REMOVED lines=16> */
.L_x_4264:
[----:B------:R-:W-:Y:S05]  /*4880*/  BSYNC.RECONVERGENT B1 ;  /* 0x0000000000017941 */ /* 0x000fea0003800200 */
.L_x_4263:
[----:B------:R-:W-:Y:S04]  /*4890*/  BSSY.RECONVERGENT B1, `(.L_x_4267) ;  /* 0x0000067000017945 */ /* 0x000fe80003800200 */
[----:B------:R-:W-:Y:S05]  /*48a0*/  @!P1 BRA `(.L_x_4268) ;  /* 0x0000000400949947 */ /* 0x000fea0003800000 */
[----:B-1234-:R-:W0:Y:S02]  /*48b0*/  LDC.64 R148, c[0x0][0x390] ;  /* 0x0000e400ff947b82 */ /* 0x01ee240000000a00 */
        /* <DEDUP_REMOVED lines=46> */
.L_x_4269:
        /* <DEDUP_REMOVED lines=38> */
.L_x_4270:
        /* <DEDUP_REMOVED lines=16> */
.L_x_4268:
[----:B------:R-:W-:Y:S05]  /*4f00*/  BSYNC.RECONVERGENT B1 ;  /* 0x0000000000017941 */ /* 0x000fea0003800200 */
.L_x_4267:
        /* <DEDUP_REMOVED lines=49> */
.L_x_4273:
        /* <DEDUP_REMOVED lines=38> */
.L_x_4274:
        /* <DEDUP_REMOVED lines=16> */
.L_x_4272:
[----:B------:R-:W-:Y:S05]  /*5580*/  BSYNC.RECONVERGENT B1 ;  /* 0x0000000000017941 */ /* 0x000fea0003800200 */
.L_x_4271:
[----:B------:R-:W-:-:S13]  /*5590*/  ISETP.NE.AND P5, PT, R247, RZ, PT ;  /* 0x000000fff700720c */ /* 0x000fda0003fa5270 */
        /* <DEDUP_REMOVED lines=38> */
[----:B------:R-:W-:-:S03]  /*5800*/  SHF.L.U32 R149, R191, 0x10, RZ ;  /* 0x00000010bf957819 */ /* 0x000fc600000006ff */
[----:B------:R-:W-:-:S04]  /*5810*/  FMUL.FTZ R34, R147, UR14 ;  /* 0x0000000e93227c20 */ /* 0x000fc80008410000 */
[C---:B------:R-:W-:Y:S01]  /*5820*/  FMUL.FTZ R149, R34.reuse, R149 ;  /* 0x0000009522957220 */ /* 0x040fe20000410000 */
[----:B------:R-:W-:Y:S01]  /*5830*/  FFMA.FTZ R157, R34, R151, R35 ;  /* 0x00000097229d7223 */ /* 0x000fe20000010023 */
[C---:B------:R-:W-:Y:S02]  /*5840*/  PRMT R34, R32.reuse, 0x7632, R34 ;  /* 0x0000763220227816 */ /* 0x040fe40000000022 */
[----:B------:R-:W-:Y:S02]  /*5850*/  PRMT R151, R32, 0x7610, R151 ;  /* 0x0000761020977816 */ /* 0x000fe40000000097 */
[----:B------:R-:W-:-:S04]  /*5860*/  F2FP.BF16.F32.PACK_AB R149, R149, R148 ;  /* 0x000000949595723e */ /* 0x000fc800000010ff */
[C---:B------:R-:W-:Y:S02]  /*5870*/  PRMT R148, R149.reuse, 0x7632, R148 ;  /* 0x0000763295947816 */ /* 0x040fe40000000094 */
[----:B------:R-:W-:Y:S01]  /*5880*/  PRMT R35, R149, 0x7610, R35 ;  /* 0x0000761095237816 */ /* 0x000fe20000000023 */
[----:B------:R-:W-:Y:S06]  /*5890*/  BRA `(.L_x_4277) ;  /* 0x0000000000947947 */ /* 0x000fec0003800000 */
.L_x_4276:
[--C-:B------:R-:W-:Y:S01]  /*58a0*/  FFMA.FTZ R154, R202, UR4, R150.reuse ;  /* 0x00000004ca9a7c23 */ /* 0x100fe20008010096 */
[----:B------:R-:W-:Y:S01]  /*58b0*/  SHF.L.U32 R152, R152, 0x10, RZ ;  /* 0x0000001098987819 */ /* 0x000fe200000006ff */
[----:B------:R-:W-:Y:S01]  /*58c0*/  FFMA.FTZ R153, R203, UR4, R150 ;  /* 0x00000004cb997c23 */ /* 0x000fe20008010096 */
[----:B------:R-:W-:Y:S01]  /*58d0*/  SHF.L.U32 R156, R149, 0x10, RZ ;  /* 0x00000010959c7819 */ /* 0x000fe200000006ff */
[----:B------:R-:W-:Y:S01]  /*58e0*/  FADD.FTZ R154, R219, -R154 ;  /* 0x8000009adb9a7221 */ /* 0x000fe20000010000 */
[----:B------:R-:W-:Y:S01]  /*58f0*/  SHF.L.U32 R151, R151, 0x10, RZ ;  /* 0x0000001097977819 */ /* 0x000fe200000006ff */
[----:B------:R-:W-:Y:S02]  /*5900*/  FADD.FTZ R153, R204, -R153 ;  /* 0x80000099cc997221 */ /* 0x000fe40000010000 */
[----:B------:R-:W-:Y:S01]  /*5910*/  FMUL.FTZ R155, R154, UR21 ;  /* 0x000000159a9b7c20 */ /* 0x000fe20008410000 */
[----:B------:R-:W-:Y:S01]  /*5920*/  SHF.L.U32 R154, R148, 0x10, RZ ;  /* 0x00000010949a7819 */ /* 0x000fe200000006ff */
[----:B------:R-:W-:-:S02]  /*5930*/  FMUL.FTZ R153, R153, UR21 ;  /* 0x0000001599997c20 */ /* 0x000fc40008410000 */
[----:B------:R-:W-:Y:S02]  /*5940*/  FMUL.FTZ R148, R155, UR14 ;  /* 0x0000000e9b947c20 */ /* 0x000fe40008410000 */
[----:B------:R-:W-:Y:S02]  /*5950*/  FMUL.FTZ R153, R153, UR14 ;  /* 0x0000000e99997c20 */ /* 0x000fe40008410000 */
[----:B------:R-:W-:Y:S01]  /*5960*/  FFMA.FTZ R155, R148, R152, R33 ;  /* 0x00000098949b7223 */ /* 0x000fe20000010021 */
[--C-:B------:R-:W-:Y:S01]  /*5970*/  FFMA.FTZ R33, R228, UR4, R150.reuse ;  /* 0x00000004e4217c23 */ /* 0x100fe20008010096 */
[----:B------:R-:W-:Y:S01]  /*5980*/  FFMA.FTZ R150, R217, UR4, R150 ;  /* 0x00000004d9967c23 */ /* 0x000fe20008010096 */
[----:B------:R-:W-:Y:S01]  /*5990*/  FFMA.FTZ R154, R153, R154, R32 ;  /* 0x0000009a999a7223 */ /* 0x000fe20000010020 */
[----:B------:R-:W-:Y:S01]  /*59a0*/  SHF.L.U32 R32, R188, 0x10, RZ ;  /* 0x00000010bc207819 */ /* 0x000fe200000006ff */
[----:B------:R-:W-:Y:S01]  /*59b0*/  FADD.FTZ R33, R226, -R33 ;  /* 0x80000021e2217221 */ /* 0x000fe20000010000 */
[----:B------:R-:W-:-:S03]  /*59c0*/  FADD.FTZ R150, R215, -R150 ;  /* 0x80000096d7967221 */ /* 0x000fc60000010000 */
[----:B------:R-:W-:Y:S01]  /*59d0*/  FMUL.FTZ R33, R33, UR21 ;  /* 0x0000001521217c20 */ /* 0x000fe20008410000 */
[----:B------:R-:W-:Y:S01]  /*59e0*/  FMUL.FTZ R150, R150, UR21 ;  /* 0x0000001596967c20 */ /* 0x000fe20008410000 */
[----:B------:R-:W-:Y:S02]  /*59f0*/  FMUL.FTZ R32, R153, R32 ;  /* 0x0000002099207220 */ /* 0x000fe40000410000 */
[----:B------:R-:W-:Y:S01]  /*5a00*/  FMUL.FTZ R152, R33, UR14 ;  /* 0x0000000e21987c20 */ /* 0x000fe20008410000 */
[----:B------:R-:W-:Y:S01]  /*5a10*/  FMUL.FTZ R149, R150, UR14 ;  /* 0x0000000e96957c20 */ /* 0x000fe20008410000 */
[----:B------:R-:W-:Y:S02]  /*5a20*/  SHF.L.U32 R33, R189, 0x10, RZ ;  /* 0x00000010bd217819 */ /* 0x000fe400000006ff */
[----:B------:R-:W-:Y:S01]  /*5a30*/  FFMA.FTZ R157, R152, R151, R35 ;  /* 0x00000097989d7223 */ /* 0x000fe20000010023 */
[----:B------:R-:W-:Y:S01]  /*5a40*/  FFMA.FTZ R156, R149, R156, R34 ;  /* 0x0000009c959c7223 */ /* 0x000fe20000010022 */
[----:B------:R-:W-:Y:S01]  /*5a50*/  SHF.L.U32 R34, R190, 0x10, RZ ;  /* 0x00000010be227819 */ /* 0x000fe200000006ff */
[----:B------:R-:W-:Y:S01]  /*5a60*/  FMUL.FTZ R33, R148, R33 ;  /* 0x0000002194217220 */ /* 0x000fe20000410000 */
[----:B------:R-:W-:-:S03]  /*5a70*/  SHF.L.U32 R35, R191, 0x10, RZ ;  /* 0x00000010bf237819 */ /* 0x000fc600000006ff */
[----:B------:R-:W-:Y:S01]  /*5a80*/  FMUL.FTZ R34, R149, R34 ;  /* 0x0000002295227220 */ /* 0x000fe20000410000 */
[----:B------:R-:W-:Y:S01]  /*5a90*/  F2FP.BF16.F32.PACK_AB R32, R33, R32 ;  /* 0x000000202120723e */ /* 0x000fe200000010ff */
[----:B------:R-:W-:-:S03]  /*5aa0*/  FMUL.FTZ R35, R152, R35 ;  /* 0x0000002398237220 */ /* 0x000fc60000410000 */
[C---:B------:R-:W-:Y:S02]  /*5ab0*/  PRMT R151, R32.reuse, 0x7610, R151 ;  /* 0x0000761020977816 */ /* 0x040fe40000000097 */
[----:B------:R-:W-:Y:S02]  /*5ac0*/  F2FP.BF16.F32.PACK_AB R35, R35, R34 ;  /* 0x000000222323723e */ /* 0x000fe400000010ff */
[----:B------:R-:W-:Y:S02]  /*5ad0*/  PRMT R34, R32, 0x7632, R34 ;  /* 0x0000763220227816 */ /* 0x000fe40000000022 */
[----:B------:R-:W-:-:S07]  /*5ae0*/  PRMT R148, R35, 0x7632, R148 ;  /* 0x0000763223947816 */ /* 0x000fce0000000094 */
.L_x_4277:
        /* <DEDUP_REMOVED lines=15> */
[----:B------:R-:W-:Y:S05]  /*5be0*/  BRA `(.L_x_4275) ;  /* 0x0000002c00bc7947 */ /* 0x000fea0003800000 */
.L_x_4250:
        /* <DEDUP_REMOVED lines=9> */
[--C-:B------:R-:W-:Y:S01]  /*5c80*/  FFMA.FTZ R153, R244, UR4, R150.reuse ;  /* 0x00000004f4997c23 */ /* 0x100fe20008010096 */
[--C-:B------:R-:W-:Y:S01]  /*5c90*/  FFMA.FTZ R152, R245, UR4, R150.reuse ;  /* 0x00000004f5987c23 */ /* 0x100fe20008010096 */
[----:B------:R-:W-:Y:S02]  /*5ca0*/  SHF.L.U32 R154, R166, 0x10, RZ ;  /* 0x00000010a69a7819 */ /* 0x000fe400000006ff */
[----:B------:R-:W-:Y:S01]  /*5cb0*/  FADD.FTZ R158, R242, -R153 ;  /* 0x80000099f29e7221 */ /* 0x000fe20000010000 */
[----:B------:R-:W-:Y:S01]  /*5cc0*/  FFMA.FTZ R153, R248, UR4, R150 ;  /* 0x00000004f8997c23 */ /* 0x000fe20008010096 */
[----:B------:R-:W-:Y:S01]  /*5cd0*/  FADD.FTZ R151, R243, -R152 ;  /* 0x80000098f3977221 */ /* 0x000fe20000010000 */
[----:B------:R-:W-:Y:S01]  /*5ce0*/  SHF.L.U32 R161, R167, 0x10, RZ ;  /* 0x00000010a7a17819 */ /* 0x000fe200000006ff */
[----:B-----5:R-:W-:Y:S01]  /*5cf0*/  FFMA.FTZ R158, R158, UR21, R119 ;  /* 0x000000159e9e7c23 */ /* 0x020fe20008010077 */
[----:B------:R-:W-:Y:S01]  /*5d00*/  FADD.FTZ R156, R246, -R153 ;  /* 0x80000099f69c7221 */ /* 0x000fe20000010000 */
[----:B------:R-:W-:Y:S01]  /*5d10*/  FFMA.FTZ R153, R221, UR4, R150 ;  /* 0x00000004dd997c23 */ /* 0x000fe20008010096 */
[----:B------:R-:W-:Y:S01]  /*5d20*/  FFMA.FTZ R151, R151, UR21, R118 ;  /* 0x0000001597977c23 */ /* 0x000fe20008010076 */
[----:B------:R-:W-:Y:S01]  /*5d30*/  FMUL.FTZ R158, R158, UR14 ;  /* 0x0000000e9e9e7c20 */ /* 0x000fe20008410000 */
[----:B------:R-:W-:Y:S01]  /*5d40*/  FFMA.FTZ R156, R156, UR21, R117 ;  /* 0x000000159c9c7c23 */ /* 0x000fe20008010075 */
[----:B------:R-:W-:Y:S01]  /*5d50*/  FADD.FTZ R153, R250, -R153 ;  /* 0x80000099fa997221 */ /* 0x000fe20000010000 */
[----:B------:R-:W-:Y:S01]  /*5d60*/  FMUL.FTZ R151, R151, UR14 ;  /* 0x0000000e97977c20 */ /* 0x000fe20008410000 */
[----:B------:R-:W-:Y:S01]  /*5d70*/  SHF.L.U32 R155, R165, 0x10, RZ ;  /* 0x00000010a59b7819 */ /* 0x000fe200000006ff */
[----:B------:R-:W-:Y:S01]  /*5d80*/  FMUL.FTZ R156, R156, UR14 ;  /* 0x0000000e9c9c7c20 */ /* 0x000fe20008410000 */
[----:B------:R-:W-:Y:S01]  /*5d90*/  FFMA.FTZ R157, R153, UR21, R116 ;  /* 0x00000015999d7c23 */ /* 0x000fe20008010074 */
[----:B------:R-:W-:Y:S01]  /*5da0*/  FMUL.FTZ R154, R154, R151 ;  /* 0x000000979a9a7220 */ /* 0x000fe20000410000 */
[----:B------:R-:W-:Y:S01]  /*5db0*/  FMUL.FTZ R161, R161, R158 ;  /* 0x0000009ea1a17220 */ /* 0x000fe20000410000 */
[----:B------:R-:W-:Y:S01]  /*5dc0*/  SHF.L.U32 R162, R164, 0x10, RZ ;  /* 0x00000010a4a27819 */ /* 0x000fe200000006ff */
[----:B------:R-:W-:Y:S01]  /*5dd0*/  FMUL.FTZ R157, R157, UR14 ;  /* 0x0000000e9d9d7c20 */ /* 0x000fe20008410000 */
[----:B------:R-:W-:Y:S01]  /*5de0*/  FMUL.FTZ R160, R155, R156 ;  /* 0x0000009c9ba07220 */ /* 0x000fe20000410000 */
[----:B------:R-:W0:Y:S01]  /*5df0*/  LDC.64 R152, c[0x0][0x468] ;  /* 0x00011a00ff987b82 */ /* 0x000e220000000a00 */
[----:B------:R-:W-:Y:S01]  /*5e00*/  F2F.BF16.F32 R154, R154 ;  /* 0x0000009a009a7304 */ /* 0x000fe20000202000 */
[----:B------:R-:W-:-:S07]  /*5e10*/  FMUL.FTZ R159, R162, R157 ;  /* 0x0000009da29f7220 */ /* 0x000fce0000410000 */
[----:B------:R-:W1:Y:S08]  /*5e20*/  F2F.BF16.F32 R161, R161 ;  /* 0x000000a100a17304 */ /* 0x000e700000202000 */
        /* <DEDUP_REMOVED lines=9> */
[----:B--2---:R-:W-:-:S05]  /*5ec0*/  SHF.L.U32 R160, R149, 0x10, RZ ;  /* 0x0000001095a07819 */ /* 0x004fca00000006ff */
[----:B------:R-:W-:Y:S01]  /*5ed0*/  FFMA.FTZ R58, R151, R160, R58 ;  /* 0x000000a0973a7223 */ /* 0x000fe2000001003a */
[----:B------:R-:W-:-:S05]  /*5ee0*/  SHF.L.U32 R151, R148, 0x10, RZ ;  /* 0x0000001094977819 */ /* 0x000fca00000006ff */
[----:B------:R-:W-:Y:S01]  /*5ef0*/  FFMA.FTZ R56, R157, R151, R56 ;  /* 0x000000979d387223 */ /* 0x000fe20000010038 */
[--C-:B------:R-:W-:Y:S02]  /*5f00*/  SHF.R.U32.HI R151, RZ, 0x10, R149.reuse ;  /* 0x00000010ff977819 */ /* 0x100fe40000011695 */
[----:B------:R-:W-:Y:S02]  /*5f10*/  SHF.R.U64 R149, R148, 0x10, R149 ;  /* 0x0000001094957819 */ /* 0x000fe40000001295 */
[----:B------:R-:W-:-:S05]  /*5f20*/  SHF.L.U32 R148, R151, 0x10, RZ ;  /* 0x0000001097947819 */ /* 0x000fca00000006ff */
[----:B------:R-:W-:Y:S01]  /*5f30*/  FFMA.FTZ R59, R158, R148, R59 ;  /* 0x000000949e3b7223 */ /* 0x000fe2000001003b */
[----:B------:R-:W-:-:S05]  /*5f40*/  SHF.L.U32 R148, R149, 0x10, RZ ;  /* 0x0000001095947819 */ /* 0x000fca00000006ff */
[----:B0-----:R-:W-:-:S07]  /*5f50*/  FFMA.FTZ R57, R156, R148, R57 ;  /* 0x000000949c397223 */ /* 0x001fce0000010039 */
.L_x_4280:
[----:B------:R-:W-:Y:S05]  /*5f60*/  BSYNC.RECONVERGENT B1 ;  /* 0x0000000000017941 */ /* 0x000fea0003800200 */
.L_x_4279:
        /* <DEDUP_REMOVED lines=9> */
[--C-:B------:R-:W-:Y:S01]  /*6000*/  FFMA.FTZ R152, R214, UR4, R150.reuse ;  /* 0x00000004d6987c23 */ /* 0x100fe20008010096 */
[----:B------:R-:W-:Y:S01]  /*6010*/  FADD.FTZ R158, R238, -R153 ;  /* 0x80000099ee9e7221 */ /* 0x000fe20000010000 */
[----:B------:R-:W-:Y:S01]  /*6020*/  FFMA.FTZ R153, R193, UR4, R150 ;  /* 0x00000004c1997c23 */ /* 0x000fe20008010096 */
[----:B-----5:R-:W-:Y:S01]  /*6030*/  FFMA.FTZ R151, R151, UR21, R122 ;  /* 0x0000001597977c23 */ /* 0x020fe2000801007a */
[----:B------:R-:W-:Y:S01]  /*6040*/  FADD.FTZ R152, R213, -R152 ;  /* 0x80000098d5987221 */ /* 0x000fe20000010000 */
[----:B------:R-:W-:Y:S01]  /*6050*/  FFMA.FTZ R158, R158, UR21, R123 ;  /* 0x000000159e9e7c23 */ /* 0x000fe2000801007b */
[----:B------:R-:W-:Y:S01]  /*6060*/  FADD.FTZ R153, R216, -R153 ;  /* 0x80000099d8997221 */ /* 0x000fe20000010000 */
[----:B------:R-:W-:Y:S01]  /*6070*/  SHF.L.U32 R161, R171, 0x10, RZ ;  /* 0x00000010aba17819 */ /* 0x000fe200000006ff */
[----:B------:R-:W-:Y:S01]  /*6080*/  FFMA.FTZ R156, R152, UR21, R121 ;  /* 0x00000015989c7c23 */ /* 0x000fe20008010079 */
[----:B------:R-:W-:Y:S01]  /*6090*/  FMUL.FTZ R151, R151, UR14 ;  /* 0x0000000e97977c20 */ /* 0x000fe20008410000 */
[----:B------:R-:W-:Y:S01]  /*60a0*/  FMUL.FTZ R158, R158, UR14 ;  /* 0x0000000e9e9e7c20 */ /* 0x000fe20008410000 */
[----:B------:R-:W-:Y:S01]  /*60b0*/  SHF.L.U32 R155, R169, 0x10, RZ ;  /* 0x00000010a99b7819 */ /* 0x000fe200000006ff */
[----:B------:R-:W-:Y:S01]  /*60c0*/  FFMA.FTZ R157, R153, UR21, R120 ;  /* 0x00000015999d7c23 */ /* 0x000fe20008010078 */
[----:B------:R-:W-:Y:S01]  /*60d0*/  FMUL.FTZ R156, R156, UR14 ;  /* 0x0000000e9c9c7c20 */ /* 0x000fe20008410000 */
        /* <DEDUP_REMOVED lines=28> */
.L_x_4282:
[----:B------:R-:W-:Y:S05]  /*62a0*/  BSYNC.RECONVERGENT B1 ;  /* 0x0000000000017941 */ /* 0x000fea0003800200 */
.L_x_4281:
        /* <DEDUP_REMOVED lines=10> */
[----:B------:R-:W-:Y:S01]  /*6350*/  FADD.FTZ R151, R236, -R151 ;  /* 0x80000097ec977221 */ /* 0x000fe20000010000 */
[----:B------:R-:W-:Y:S01]  /*6360*/  FADD.FTZ R153, R212, -R153 ;  /* 0x80000099d4997221 */ /* 0x000fe20000010000 */
[----:B------:R-:W-:Y:S01]  /*6370*/  SHF.L.U32 R161, R175, 0x10, RZ ;  /* 0x00000010afa17819 */ /* 0x000fe200000006ff */
[----:B-----5:R-:W-:Y:S01]  /*6380*/  FFMA.FTZ R158, R152, UR21, R127 ;  /* 0x00000015989e7c23 */ /* 0x020fe2000801007f */
[----:B------:R-:W-:Y:S01]  /*6390*/  FFMA.FTZ R152, R200, UR4, R150 ;  /* 0x00000004c8987c23 */ /* 0x000fe20008010096 */
[----:B------:R-:W-:Y:S01]  /*63a0*/  FFMA.FTZ R151, R151, UR21, R126 ;  /* 0x0000001597977c23 */ /* 0x000fe2000801007e */
[----:B------:R-:W-:Y:S01]  /*63b0*/  SHF.L.U32 R155, R173, 0x10, RZ ;  /* 0x00000010ad9b7819 */ /* 0x000fe200000006ff */
[----:B------:R-:W-:Y:S01]  /*63c0*/  FMUL.FTZ R158, R158, UR14 ;  /* 0x0000000e9e9e7c20 */ /* 0x000fe20008410000 */
[----:B------:R-:W-:Y:S01]  /*63d0*/  FADD.FTZ R152, R211, -R152 ;  /* 0x80000098d3987221 */ /* 0x000fe20000010000 */
[----:B------:R-:W-:Y:S01]  /*63e0*/  FMUL.FTZ R151, R151, UR14 ;  /* 0x0000000e97977c20 */ /* 0x000fe20008410000 */
[----:B------:R-:W-:Y:S01]  /*63f0*/  FFMA.FTZ R157, R153, UR21, R124 ;  /* 0x00000015999d7c23 */ /* 0x000fe2000801007c */
[----:B------:R-:W-:Y:S01]  /*6400*/  FMUL.FTZ R161, R161, R158 ;  /* 0x0000009ea1a17220 */ /* 0x000fe20000410000 */
[----:B------:R-:W-:Y:S01]  /*6410*/  FFMA.FTZ R156, R152, UR21, R125 ;  /* 0x00000015989c7c23 */ /* 0x000fe2000801007d */
[----:B------:R-:W-:Y:S01]  /*6420*/  FMUL.FTZ R154, R154, R151 ;  /* 0x000000979a9a7220 */ /* 0x000fe20000410000 */
[----:B------:R-:W-:Y:S01]  /*6430*/  SHF.L.U32 R162, R172, 0x10, RZ ;  /* 0x00000010aca27819 */ /* 0x000fe200000006ff */
[----:B------:R-:W-:Y:S01]  /*6440*/  FMUL.FTZ R157, R157, UR14 ;  /* 0x0000000e9d9d7c20 */ /* 0x000fe20008410000 */
[----:B------:R-:W-:Y:S01]  /*6450*/  FMUL.FTZ R156, R156, UR14 ;  /* 0x0000000e9c9c7c20 */ /* 0x000fe20008410000 */
[----:B------:R-:W0:Y:S01]  /*6460*/  LDC.64 R152, c[0x0][0x468] ;  /* 0x00011a00ff987b82 */ /* 0x000e220000000a00 */
[----:B------:R-:W-:Y:S01]  /*6470*/  F2F.BF16.F32 R161, R161 ;  /* 0x000000a100a17304 */ /* 0x000fe20000202000 */
[----:B------:R-:W-:Y:S01]  /*6480*/  FMUL.FTZ R159, R162, R157 ;  /* 0x0000009da29f7220 */ /* 0x000fe20000410000 */
[----:B------:R-:W-:-:S06]  /*6490*/  FMUL.FTZ R160, R155, R156 ;  /* 0x0000009c9ba07220 */ /* 0x000fcc0000410000 */
        /* <DEDUP_REMOVED lines=20> */
.L_x_4284:
[----:B------:R-:W-:Y:S05]  /*65e0*/  BSYNC.RECONVERGENT B1 ;  /* 0x0000000000017941 */ /* 0x000fea0003800200 */
.L_x_4283:
        /* <DEDUP_REMOVED lines=51> */
.L_x_4286:
[----:B------:R-:W-:Y:S05]  /*6920*/  BSYNC.RECONVERGENT B1 ;  /* 0x0000000000017941 */ /* 0x000fea0003800200 */
.L_x_4285:
        /* <DEDUP_REMOVED lines=51> */
.L_x_4288:
[----:B------:R-:W-:Y:S05]  /*6c60*/  BSYNC.RECONVERGENT B1 ;  /* 0x0000000000017941 */ /* 0x000fea0003800200 */
.L_x_4287:
        /* <DEDUP_REMOVED lines=51> */
.L_x_4290:
[----:B------:R-:W-:Y:S05]  /*6fa0*/  BSYNC.RECONVERGENT B1 ;  /* 0x0000000000017941 */ /* 0x000fea0003800200 */
.L_x_4289:
[----:B------:R-:W-:-:S13]  /*6fb0*/  ISETP.NE.AND P5, PT, R247, RZ, PT ;  /* 0x000000fff700720c */ /* 0x000fda0003fa5270 */
        /* <DEDUP_REMOVED lines=11> */
[----:B------:R-:W-:Y:S01]  /*7070*/  FFMA.FTZ R151, R203, UR4, R150 ;  /* 0x00000004cb977c23 */ /* 0x000fe20008010096 */
[----:B-----5:R-:W-:Y:S01]  /*7080*/  FFMA.FTZ R155, R155, UR21, R142 ;  /* 0x000000159b9b7c23 */ /* 0x020fe2000801008e */
[----:B------:R-:W-:Y:S01]  /*7090*/  FFMA.FTZ R154, R154, UR21, R143 ;  /* 0x000000159a9a7c23 */ /* 0x000fe2000801008f */
[----:B------:R-:W-:Y:S01]  /*70a0*/  SHF.L.U32 R152, R190, 0x10, RZ ;  /* 0x00000010be987819 */ /* 0x000fe200000006ff */
[----:B------:R-:W-:Y:S01]  /*70b0*/  FFMA.FTZ R156, R156, UR21, R141 ;  /* 0x000000159c9c7c23 */ /* 0x000fe2000801008d */
[----:B------:R-:W-:Y:S01]  /*70c0*/  FMUL.FTZ R155, R155, UR14 ;  /* 0x0000000e9b9b7c20 */ /* 0x000fe20008410000 */
[----:B------:R-:W-:Y:S01]  /*70d0*/  FMUL.FTZ R154, R154, UR14 ;  /* 0x0000000e9a9a7c20 */ /* 0x000fe20008410000 */
[----:B------:R-:W-:Y:S01]  /*70e0*/  FADD.FTZ R151, R204, -R151 ;  /* 0x80000097cc977221 */ /* 0x000fe20000010000 */
[----:B------:R-:W-:Y:S01]  /*70f0*/  SHF.L.U32 R153, R189, 0x10, RZ ;  /* 0x00000010bd997819 */ /* 0x000fe200000006ff */
[----:B------:R-:W-:Y:S01]  /*7100*/  FMUL.FTZ R156, R156, UR14 ;  /* 0x0000000e9c9c7c20 */ /* 0x000fe20008410000 */
[----:B------:R-:W-:Y:S01]  /*7110*/  FMUL.FTZ R152, R152, R155 ;  /* 0x0000009b98987220 */ /* 0x000fe20000410000 */
[----:B------:R-:W-:Y:S01]  /*7120*/  FMUL.FTZ R161, R161, R154 ;  /* 0x0000009aa1a17220 */ /* 0x000fe20000410000 */
[----:B------:R-:W-:Y:S01]  /*7130*/  FFMA.FTZ R157, R151, UR21, R140 ;  /* 0x00000015979d7c23 */ /* 0x000fe2000801008c */
[----:B------:R-:W-:Y:S01]  /*7140*/  FMUL.FTZ R160, R153, R156 ;  /* 0x0000009c99a07220 */ /* 0x000fe20000410000 */
[----:B------:R-:W-:Y:S01]  /*7150*/  SHF.L.U32 R158, R188, 0x10, RZ ;  /* 0x00000010bc9e7819 */ /* 0x000fe200000006ff */
[----:B------:R-:W0:Y:S01]  /*7160*/  LDC.64 R150, c[0x0][0x468] ;  /* 0x00011a00ff967b82 */ /* 0x000e220000000a00 */
[----:B------:R-:W-:Y:S01]  /*7170*/  FMUL.FTZ R157, R157, UR14 ;  /* 0x0000000e9d9d7c20 */ /* 0x000fe20008410000 */
[----:B------:R-:W-:Y:S03]  /*7180*/  F2F.BF16.F32 R152, R152 ;  /* 0x0000009800987304 */ /* 0x000fe60000202000 */
[----:B------:R-:W-:-:S05]  /*7190*/  FMUL.FTZ R158, R158, R157 ;  /* 0x0000009d9e9e7220 */ /* 0x000fca0000410000 */
[----:B------:R-:W1:Y:S08]  /*71a0*/  F2F.BF16.F32 R161, R161 ;  /* 0x000000a100a17304 */ /* 0x000e700000202000 */
[----:B------:R-:W3:Y:S01]  /*71b0*/  F2F.BF16.F32 R153, R160 ;  /* 0x000000a000997304 */ /* 0x000ee20000202000 */
[----:B0-----:R-:W-:Y:S01]  /*71c0*/  IMAD.WIDE.U32 R150, R3, 0x8, R150 ;  /* 0x0000000803967825 */ /* 0x001fe200078e0096 */
[----:B-1----:R-:W-:-:S06]  /*71d0*/  PRMT R163, R152, 0x5410, R161 ;  /* 0x0000541098a37816 */ /* 0x002fcc00000000a1 */
[----:B------:R-:W0:Y:S01]  /*71e0*/  F2F.BF16.F32 R159, R158 ;  /* 0x0000009e009f7304 */ /* 0x000e220000202000 */
[----:B---3--:R-:W-:-:S05]  /*71f0*/  IMAD.WIDE.U32 R152, R153, 0x10000, RZ ;  /* 0x0001000099987825 */ /* 0x008fca00078e00ff */
[----:B------:R-:W-:Y:S02]  /*7200*/  LOP3.LUT R153, R163, R153, RZ, 0xfc, !PT ;  /* 0x00000099a3997212 */ /* 0x000fe400078efcff */
[----:B0-----:R-:W-:-:S05]  /*7210*/  LOP3.LUT R152, R152, R159, RZ, 0xfc, !PT ;  /* 0x0000009f98987212 */ /* 0x001fca00078efcff */
[----:B------:R0:W-:Y:S01]  /*7220*/  STG.E.64 desc[UR12][R150.64], R152 ;  /* 0x0000009896007986 */ /* 0x0001e2000c101b0c */
[----:B--2---:R-:W-:-:S05]  /*7230*/  SHF.L.U32 R3, R149, 0x10, RZ ;  /* 0x0000001095037819 */ /* 0x004fca00000006ff */
[----:B------:R-:W-:Y:S01]  /*7240*/  FFMA.FTZ R34, R155, R3, R34 ;  /* 0x000000039b227223 */ /* 0x000fe20000010022 */
[----:B------:R-:W-:-:S05]  /*7250*/  SHF.L.U32 R3, R148, 0x10, RZ ;  /* 0x0000001094037819 */ /* 0x000fca00000006ff */
[----:B------:R-:W-:Y:S01]  /*7260*/  FFMA.FTZ R32, R157, R3, R32 ;  /* 0x000000039d207223 */ /* 0x000fe20000010020 */
[--C-:B------:R-:W-:Y:S02]  /*7270*/  SHF.R.U64 R3, R148, 0x10, R149.reuse ;  /* 0x0000001094037819 */ /* 0x100fe40000001295 */
[----:B------:R-:W-:Y:S02]  /*7280*/  SHF.R.U32.HI R148, RZ, 0x10, R149 ;  /* 0x00000010ff947819 */ /* 0x000fe40000011695 */
[----:B------:R-:W-:Y:S02]  /*7290*/  SHF.L.U32 R3, R3, 0x10, RZ ;  /* 0x0000001003037819 */ /* 0x000fe400000006ff */
[----:B------:R-:W-:-:S03]  /*72a0*/  SHF.L.U32 R148, R148, 0x10, RZ ;  /* 0x0000001094947819 */ /* 0x000fc600000006ff */
[----:B------:R-:W-:Y:S02]  /*72b0*/  FFMA.FTZ R33, R156, R3, R33 ;  /* 0x000000039c217223 */ /* 0x000fe40000010021 */
[----:B------:R-:W-:Y:S01]  /*72c0*/  FFMA.FTZ R35, R154, R148, R35 ;  /* 0x000000949a237223 */ /* 0x000fe20000010023 */
[----:B0-----:R-:W-:Y:S06]  /*72d0*/  BRA `(.L_x_4275) ;  /* 0x0000001800007947 */ /* 0x001fec0003800000 */
.L_x_4278:
[----:B------:R-:W-:Y:S01]  /*72e0*/  ISETP.NE.AND P5, PT, R192, RZ, PT ;  /* 0x000000ffc000720c */ /* 0x000fe20003fa5270 */
[----:B------:R-:W-:-:S12]  /*72f0*/  BSSY.RECONVERGENT B1, `(.L_x_4291) ;  /* 0x0000036000017945 */ /* 0x000fd80003800200 */
        /* <DEDUP_REMOVED lines=9> */
[----:B------:R-:W-:Y:S02]  /*7390*/  SHF.L.U32 R144, R166, 0x10, RZ ;  /* 0x00000010a6907819 */ /* 0x000fe400000006ff */
[----:B-----5:R-:W-:Y:S01]  /*73a0*/  FFMA.FTZ R146, R145, UR21, R118 ;  /* 0x0000001591927c23 */ /* 0x020fe20008010076 */
[----:B------:R-:W-:Y:S01]  /*73b0*/  FFMA.FTZ R147, R152, UR21, R119 ;  /* 0x0000001598937c23 */ /* 0x000fe20008010077 */
[----:B------:R-:W-:Y:S01]  /*73c0*/  FFMA.FTZ R145, R248, UR4, R150 ;  /* 0x00000004f8917c23 */ /* 0x000fe20008010096 */
[----:B------:R-:W-:Y:S01]  /*73d0*/  SHF.L.U32 R157, R165, 0x10, RZ ;  /* 0x00000010a59d7819 */ /* 0x000fe200000006ff */
[----:B------:R-:W-:Y:S01]  /*73e0*/  FMUL.FTZ R151, R146, UR14 ;  /* 0x0000000e92977c20 */ /* 0x000fe20008410000 */
[----:B------:R-:W-:Y:S01]  /*73f0*/  FMUL.FTZ R158, R147, UR14 ;  /* 0x0000000e939e7c20 */ /* 0x000fe20008410000 */
[----:B------:R-:W-:-:S02]  /*7400*/  SHF.L.U32 R154, R164, 0x10, RZ ;  /* 0x00000010a49a7819 */ /* 0x000fc400000006ff */
[----:B------:R-:W-:Y:S01]  /*7410*/  FMUL.FTZ R152, R144, R151 ;  /* 0x0000009790987220 */ /* 0x000fe20000410000 */
[----:B------:R-:W-:Y:S01]  /*7420*/  FMUL.FTZ R249, R153, R158 ;  /* 0x0000009e99f97220 */ /* 0x000fe20000410000 */
[----:B------:R-:W-:Y:S01]  /*7430*/  FADD.FTZ R144, R246, -R145 ;  /* 0x80000091f6907221 */ /* 0x000fe20000010000 */
[----:B------:R-:W-:-:S03]  /*7440*/  FFMA.FTZ R153, R221, UR4, R150 ;  /* 0x00000004dd997c23 */ /* 0x000fc60008010096 */
[----:B------:R-:W-:Y:S01]  /*7450*/  FFMA.FTZ R145, R144, UR21, R117 ;  /* 0x0000001590917c23 */ /* 0x000fe20008010075 */
[----:B------:R-:W-:Y:S01]  /*7460*/  FADD.FTZ R155, R250, -R153 ;  /* 0x80000099fa9b7221 */ /* 0x000fe20000010000 */
[----:B------:R-:W-:Y:S02]  /*7470*/  F2F.BF16.F32 R152, R152 ;  /* 0x0000009800987304 */ /* 0x000fe40000202000 */
[----:B------:R-:W-:Y:S01]  /*7480*/  FMUL.FTZ R160, R145, UR14 ;  /* 0x0000000e91a07c20 */ /* 0x000fe20008410000 */
[----:B------:R-:W-:-:S03]  /*7490*/  FFMA.FTZ R144, R155, UR21, R116 ;  /* 0x000000159b907c23 */ /* 0x000fc60008010074 */
[----:B------:R-:W-:Y:S01]  /*74a0*/  FMUL.FTZ R163, R157, R160 ;  /* 0x000000a09da37220 */ /* 0x000fe20000410000 */
[----:B------:R-:W-:Y:S01]  /*74b0*/  FMUL.FTZ R159, R144, UR14 ;  /* 0x0000000e909f7c20 */ /* 0x000fe20008410000 */
[----:B------:R-:W0:Y:S01]  /*74c0*/  LDC.64 R156, c[0x0][0x478] ;  /* 0x00011e00ff9c7b82 */ /* 0x000e220000000a00 */
[----:B------:R-:W1:Y:S02]  /*74d0*/  F2F.BF16.F32 R153, R249 ;  /* 0x000000f900997304 */ /* 0x000e640000202000 */
[----:B------:R-:W-:-:S05]  /*74e0*/  FMUL.FTZ R162, R154, R159 ;  /* 0x0000009f9aa27220 */ /* 0x000fca0000410000 */
[----:B------:R-:W3:Y:S01]  /*74f0*/  LDC.64 R154, c[0x0][0x468] ;  /* 0x00011a00ff9a7b82 */ /* 0x000ee20000000a00 */
[----:B------:R-:W4:Y:S01]  /*7500*/  F2F.BF16.F32 R163, R163 ;  /* 0x000000a300a37304 */ /* 0x000f220000202000 */
[----:B-1----:R-:W-:-:S07]  /*7510*/  PRMT R249, R152, 0x5410, R153 ;  /* 0x0000541098f97816 */ /* 0x002fce0000000099 */
[----:B------:R-:W1:Y:S01]  /*7520*/  F2F.BF16.F32 R161, R162 ;  /* 0x000000a200a17304 */ /* 0x000e620000202000 */
[----:B----4-:R-:W-:-:S04]  /*7530*/  IMAD.WIDE.U32 R152, R163, 0x10000, RZ ;  /* 0x00010000a3987825 */ /* 0x010fc800078e00ff */
[----:B0-----:R-:W-:Y:S01]  /*7540*/  IMAD.WIDE.U32 R156, R3, 0x10, R156 ;  /* 0x00000010039c7825 */ /* 0x001fe200078e009c */
[----:B------:R-:W-:Y:S02]  /*7550*/  LOP3.LUT R153, R249, R153, RZ, 0xfc, !PT ;  /* 0x00000099f9997212 */ /* 0x000fe400078efcff */
[----:B-1----:R-:W-:Y:S01]  /*7560*/  LOP3.LUT R152, R152, R161, RZ, 0xfc, !PT ;  /* 0x000000a198987212 */ /* 0x002fe200078efcff */
[C---:B---3--:R-:W-:Y:S01]  /*7570*/  IMAD.WIDE.U32 R154, R3.reuse, 0x8, R154 ;  /* 0x00000008039a7825 */ /* 0x048fe200078e009a */
[----:B------:R0:W-:Y:S01]  /*7580*/  STG.E.128 desc[UR12][R156.64], R144 ;  /* 0x000000909c007986 */ /* 0x0001e2000c101d0c */
[----:B------:R-:W-:-:S03]  /*7590*/  IADD3 R3, PT, PT, R3, 0x100, RZ ;  /* 0x0000010003037810 */ /* 0x000fc60007ffe0ff */
        /* <DEDUP_REMOVED lines=11> */
.L_x_4292:
[----:B------:R-:W-:Y:S05]  /*7650*/  BSYNC.RECONVERGENT B1 ;  /* 0x0000000000017941 */ /* 0x000fea0003800200 */
.L_x_4291:
        /* <DEDUP_REMOVED lines=12> */
[----:B------:R-:W-:Y:S01]  /*7720*/  FADD.FTZ R155, R216, -R153 ;  /* 0x80000099d89b7221 */ /* 0x000fe20000010000 */
[----:B-----5:R-:W-:Y:S01]  /*7730*/  FFMA.FTZ R146, R145, UR21, R122 ;  /* 0x0000001591927c23 */ /* 0x020fe2000801007a */
[----:B------:R-:W-:Y:S01]  /*7740*/  SHF.L.U32 R145, R171, 0x10, RZ ;  /* 0x00000010ab917819 */ /* 0x000fe200000006ff */
[----:B------:R-:W-:Y:S01]  /*7750*/  FFMA.FTZ R147, R152, UR21, R123 ;  /* 0x0000001598937c23 */ /* 0x000fe2000801007b */
[----:B------:R-:W-:Y:S01]  /*7760*/  SHF.L.U32 R154, R168, 0x10, RZ ;  /* 0x00000010a89a7819 */ /* 0x000fe200000006ff */
[----:B------:R-:W-:-:S02]  /*7770*/  FMUL.FTZ R151, R146, UR14 ;  /* 0x0000000e92977c20 */ /* 0x000fc40008410000 */
[----:B------:R-:W-:Y:S02]  /*7780*/  FMUL.FTZ R158, R147, UR14 ;  /* 0x0000000e939e7c20 */ /* 0x000fe40008410000 */
[----:B------:R-:W-:Y:S01]  /*7790*/  FMUL.FTZ R152, R144, R151 ;  /* 0x0000009790987220 */ /* 0x000fe20000410000 */
[----:B------:R-:W-:Y:S01]  /*77a0*/  FFMA.FTZ R144, R214, UR4, R150 ;  /* 0x00000004d6907c23 */ /* 0x000fe20008010096 */
[----:B------:R-:W-:-:S03]  /*77b0*/  FMUL.FTZ R249, R145, R158 ;  /* 0x0000009e91f97220 */ /* 0x000fc60000410000 */
[----:B------:R-:W-:Y:S01]  /*77c0*/  FADD.FTZ R144, R213, -R144 ;  /* 0x80000090d5907221 */ /* 0x000fe20000010000 */
[----:B------:R-:W-:Y:S03]  /*77d0*/  F2F.BF16.F32 R152, R152 ;  /* 0x0000009800987304 */ /* 0x000fe60000202000 */
[----:B------:R-:W-:Y:S01]  /*77e0*/  FFMA.FTZ R145, R144, UR21, R121 ;  /* 0x0000001590917c23 */ /* 0x000fe20008010079 */
[----:B------:R-:W-:-:S03]  /*77f0*/  FFMA.FTZ R144, R155, UR21, R120 ;  /* 0x000000159b907c23 */ /* 0x000fc60008010078 */
[----:B------:R-:W-:Y:S01]  /*7800*/  FMUL.FTZ R160, R145, UR14 ;  /* 0x0000000e91a07c20 */ /* 0x000fe20008410000 */
[----:B------:R-:W-:Y:S01]  /*7810*/  FMUL.FTZ R159, R144, UR14 ;  /* 0x0000000e909f7c20 */ /* 0x000fe20008410000 */
[----:B------:R-:W0:Y:S02]  /*7820*/  F2F.BF16.F32 R153, R249 ;  /* 0x000000f900997304 */ /* 0x000e240000202000 */
[----:B------:R-:W-:Y:S01]  /*7830*/  FMUL.FTZ R163, R157, R160 ;  /* 0x000000a09da37220 */ /* 0x000fe20000410000 */
[----:B------:R-:W-:Y:S01]  /*7840*/  FMUL.FTZ R162, R154, R159 ;  /* 0x0000009f9aa27220 */ /* 0x000fe20000410000 */
[----:B------:R-:W1:Y:S04]  /*7850*/  LDC.64 R156, c[0x0][0x478] ;  /* 0x00011e00ff9c7b82 */ /* 0x000e680000000a00 */
[----:B------:R-:W3:Y:S04]  /*7860*/  F2F.BF16.F32 R163, R163 ;  /* 0x000000a300a37304 */ /* 0x000ee80000202000 */
[----:B------:R-:W4:Y:S01]  /*7870*/  LDC.64 R154, c[0x0][0x468] ;  /* 0x00011a00ff9a7b82 */ /* 0x000f220000000a00 */
[----:B0-----:R-:W-:-:S03]  /*7880*/  PRMT R249, R152, 0x5410, R153 ;  /* 0x0000541098f97816 */ /* 0x001fc60000000099 */
[----:B------:R-:W0:Y:S01]  /*7890*/  F2F.BF16.F32 R161, R162 ;  /* 0x000000a200a17304 */ /* 0x000e220000202000 */
[----:B---3--:R-:W-:-:S04]  /*78a0*/  IMAD.WIDE.U32 R152, R163, 0x10000, RZ ;  /* 0x00010000a3987825 */ /* 0x008fc800078e00ff */
[----:B-1----:R-:W-:Y:S01]  /*78b0*/  IMAD.WIDE.U32 R156, R3, 0x10, R156 ;  /* 0x00000010039c7825 */ /* 0x002fe200078e009c */
[----:B------:R-:W-:Y:S02]  /*78c0*/  LOP3.LUT R153, R249, R153, RZ, 0xfc, !PT ;  /* 0x00000099f9997212 */ /* 0x000fe400078efcff */
[----:B0-----:R-:W-:Y:S02]  /*78d0*/  LOP3.LUT R152, R152, R161, RZ, 0xfc, !PT ;  /* 0x000000a198987212 */ /* 0x001fe400078efcff */
[----:B------:R0:W-:Y:S01]  /*78e0*/  STG.E.128 desc[UR12][R156.64], R144 ;  /* 0x000000909c007986 */ /* 0x0001e2000c101d0c */
[C---:B----4-:R-:W-:Y:S01]  /*78f0*/  IMAD.WIDE.U32 R154, R3.reuse, 0x8, R154 ;  /* 0x00000008039a7825 */ /* 0x050fe200078e009a */
[----:B------:R-:W-:-:S04]  /*7900*/  IADD3 R3, PT, PT, R3, 0x100, RZ ;  /* 0x0000010003037810 */ /* 0x000fc80007ffe0ff */
        /* <DEDUP_REMOVED lines=11> */
.L_x_4294:
[----:B------:R-:W-:Y:S05]  /*79c0*/  BSYNC.RECONVERGENT B1 ;  /* 0x0000000000017941 */ /* 0x000fea0003800200 */
.L_x_4293:
[----:B------:R-:W-:Y:S04]  /*79d0*/  BSSY.RECONVERGENT B1, `(.L_x_4295) ;  /* 0x0000036000017945 */ /* 0x000fe80003800200 */
[----:B------:R-:W-:Y:S05]  /*79e0*/  @!P3 BRA `(.L_x_4296) ;  /* 0x0000000000d0b947 */ /* 0x000fea0003800000 */
[----:B------:R-:W0:Y:S02]  /*79f0*/  LDC.64 R148, c[0x0][0x390] ;  /* 0x0000e400ff947b82 */ /* 0x000e240000000a00 */
[----:B0-----:R-:W-:-:S06]  /*7a00*/  IMAD.WIDE.U32 R148, R3, 0x8, R148 ;  /* 0x0000000803947825 */ /* 0x001fcc00078e0094 */
[----:B------:R-:W2:Y:S01]  /*7a10*/  LDG.E.64 R148, desc[UR12][R148.64] ;  /* 0x0000000c94947981 */ /* 0x000ea2000c1e1b00 */
[--C-:B------:R-:W-:Y:S01]  /*7a20*/  FFMA.FTZ R145, R229, UR4, R150.reuse ;  /* 0x00000004e5917c23 */ /* 0x100fe20008010096 */
[--C-:B------:R-:W-:Y:S01]  /*7a30*/  FFMA.FTZ R152, R224, UR4, R150.reuse ;  /* 0x00000004e0987c23 */ /* 0x100fe20008010096 */
[----:B------:R-:W-:Y:S01]  /*7a40*/  SHF.L.U32 R144, R174, 0x10, RZ ;  /* 0x00000010ae907819 */ /* 0x000fe200000006ff */
[----:B------:R-:W-:Y:S01]  /*7a50*/  FFMA.FTZ R153, R195, UR4, R150 ;  /* 0x00000004c3997c23 */ /* 0x000fe20008010096 */
[----:B------:R-:W-:Y:S01]  /*7a60*/  FADD.FTZ R145, R236, -R145 ;  /* 0x80000091ec917221 */ /* 0x000fe20000010000 */
[----:B------:R-:W-:Y:S01]  /*7a70*/  FADD.FTZ R152, R237, -R152 ;  /* 0x80000098ed987221 */ /* 0x000fe20000010000 */
[----:B------:R-:W-:Y:S01]  /*7a80*/  SHF.L.U32 R157, R173, 0x10, RZ ;  /* 0x00000010ad9d7819 */ /* 0x000fe200000006ff */
[----:B------:R-:W-:Y:S01]  /*7a90*/  FADD.FTZ R155, R212, -R153 ;  /* 0x80000099d49b7221 */ /* 0x000fe20000010000 */
[----:B-----5:R-:W-:Y:S01]  /*7aa0*/  FFMA.FTZ R146, R145, UR21, R126 ;  /* 0x0000001591927c23 */ /* 0x020fe2000801007e */
[----:B------:R-:W-:Y:S01]  /*7ab0*/  FFMA.FTZ R147, R152, UR21, R127 ;  /* 0x0000001598937c23 */ /* 0x000fe2000801007f */
[----:B------:R-:W-:-:S02]  /*7ac0*/  SHF.L.U32 R145, R175, 0x10, RZ ;  /* 0x00000010af917819 */ /* 0x000fc400000006ff */
[----:B------:R-:W-:Y:S01]  /*7ad0*/  FMUL.FTZ R151, R146, UR14 ;  /* 0x0000000e92977c20 */ /* 0x000fe20008410000 */
[----:B------:R-:W-:Y:S01]  /*7ae0*/  FMUL.FTZ R158, R147, UR14 ;  /* 0x0000000e939e7c20 */ /* 0x000fe20008410000 */
[----:B------:R-:W-:Y:S02]  /*7af0*/  SHF.L.U32 R154, R172, 0x10, RZ ;  /* 0x00000010ac9a7819 */ /* 0x000fe400000006ff */
        /* <DEDUP_REMOVED lines=35> */
.L_x_4296:
[----:B------:R-:W-:Y:S05]  /*7d30*/  BSYNC.RECONVERGENT B1 ;  /* 0x0000000000017941 */ /* 0x000fea0003800200 */
.L_x_4295:
        /* <DEDUP_REMOVED lines=54> */
.L_x_4298:
[----:B------:R-:W-:Y:S05]  /*80a0*/  BSYNC.RECONVERGENT B1 ;  /* 0x0000000000017941 */ /* 0x000fea0003800200 */
.L_x_4297:
        /* <DEDUP_REMOVED lines=54> */
.L_x_4300:
[----:B------:R-:W-:Y:S05]  /*8410*/  BSYNC.RECONVERGENT B1 ;  /* 0x0000000000017941 */ /* 0x000fea0003800200 */
.L_x_4299:
        /* <DEDUP_REMOVED lines=54> */
.L_x_4302:
[----:B------:R-:W-:Y:S05]  /*8780*/  BSYNC.RECONVERGENT B1 ;  /* 0x0000000000017941 */ /* 0x000fea0003800200 */
.L_x_4301:
[----:B------:R-:W-:-:S13]  /*8790*/  ISETP.NE.AND P5, PT, R247, RZ, PT ;  /* 0x000000fff700720c */ /* 0x000fda0003fa5270 */
[----:B------:R-:W-:Y:S05]  /*87a0*/  @!P5 BRA `(.L_x_4275) ;  /* 0x0000000000ccd947 */ /* 0x000fea0003800000 */
[----:B------:R-:W0:Y:S02]  /*87b0*/  LDC.64 R144, c[0x0][0x390] ;  /* 0x0000e400ff907b82 */ /* 0x000e240000000a00 */
[----:B0-----:R-:W-:-:S05]  /*87c0*/  IMAD.WIDE.U32 R144, R3, 0x8, R144 ;  /* 0x0000000803907825 */ /* 0x001fca00078e0090 */
[----:B------:R0:W2:Y:S01]  /*87d0*/  LDG.E.64 R148, desc[UR12][R144.64] ;  /* 0x0000000c90947981 */ /* 0x0000a2000c1e1b00 */
[--C-:B------:R-:W-:Y:S01]  /*87e0*/  FFMA.FTZ R146, R217, UR4, R150.reuse ;  /* 0x00000004d9927c23 */ /* 0x100fe20008010096 */
[----:B------:R-:W-:Y:S01]  /*87f0*/  SHF.L.U32 R152, R190, 0x10, RZ ;  /* 0x00000010be987819 */ /* 0x000fe200000006ff */
[----:B------:R-:W-:Y:S01]  /*8800*/  FFMA.FTZ R151, R203, UR4, R150 ;  /* 0x00000004cb977c23 */ /* 0x000fe20008010096 */
[----:B------:R-:W-:Y:S01]  /*8810*/  SHF.L.U32 R153, R191, 0x10, RZ ;  /* 0x00000010bf997819 */ /* 0x000fe200000006ff */
[----:B------:R-:W-:Y:S02]  /*8820*/  FADD.FTZ R147, R215, -R146 ;  /* 0x80000092d7937221 */ /* 0x000fe40000010000 */
[----:B------:R-:W-:Y:S02]  /*8830*/  FADD.FTZ R151, R204, -R151 ;  /* 0x80000097cc977221 */ /* 0x000fe40000010000 */
[----:B-----5:R-:W-:Y:S01]  /*8840*/  FFMA.FTZ R146, R147, UR21, R142 ;  /* 0x0000001593927c23 */ /* 0x020fe2000801008e */
[----:B------:R-:W-:Y:S01]  /*8850*/  FFMA.FTZ R147, R228, UR4, R150 ;  /* 0x00000004e4937c23 */ /* 0x000fe20008010096 */
[----:B0-----:R-:W-:-:S02]  /*8860*/  FFMA.FTZ R144, R151, UR21, R140 ;  /* 0x0000001597907c23 */ /* 0x001fc4000801008c */
[----:B------:R-:W-:Y:S01]  /*8870*/  FMUL.FTZ R157, R146, UR14 ;  /* 0x0000000e929d7c20 */ /* 0x000fe20008410000 */
[----:B------:R-:W-:Y:S01]  /*8880*/  FADD.FTZ R156, R226, -R147 ;  /* 0x80000093e29c7221 */ /* 0x000fe20000010000 */
[----:B------:R-:W-:Y:S02]  /*8890*/  FMUL.FTZ R159, R144, UR14 ;  /* 0x0000000e909f7c20 */ /* 0x000fe40008410000 */
[----:B------:R-:W-:Y:S01]  /*88a0*/  FMUL.FTZ R154, R152, R157 ;  /* 0x0000009d989a7220 */ /* 0x000fe20000410000 */
[----:B------:R-:W-:Y:S01]  /*88b0*/  FFMA.FTZ R152, R202, UR4, R150 ;  /* 0x00000004ca987c23 */ /* 0x000fe20008010096 */
[----:B------:R-:W-:Y:S02]  /*88c0*/  FFMA.FTZ R147, R156, UR21, R143 ;  /* 0x000000159c937c23 */ /* 0x000fe4000801008f */
[----:B------:R0:W-:Y:S01]  /*88d0*/  F2F.BF16.F32 R150, R154 ;  /* 0x0000009a00967304 */ /* 0x0001e20000202000 */
[----:B------:R-:W-:Y:S01]  /*88e0*/  FADD.FTZ R152, R219, -R152 ;  /* 0x80000098db987221 */ /* 0x000fe20000010000 */
[----:B------:R-:W-:-:S03]  /*88f0*/  FMUL.FTZ R158, R147, UR14 ;  /* 0x0000000e939e7c20 */ /* 0x000fc60008410000 */
[----:B------:R-:W-:Y:S01]  /*8900*/  FFMA.FTZ R145, R152, UR21, R141 ;  /* 0x0000001598917c23 */ /* 0x000fe2000801008d */
[----:B------:R-:W-:Y:S01]  /*8910*/  FMUL.FTZ R163, R153, R158 ;  /* 0x0000009e99a37220 */ /* 0x000fe20000410000 */
[----:B------:R-:W-:Y:S02]  /*8920*/  SHF.L.U32 R153, R189, 0x10, RZ ;  /* 0x00000010bd997819 */ /* 0x000fe400000006ff */
[----:B------:R-:W-:Y:S01]  /*8930*/  SHF.L.U32 R152, R188, 0x10, RZ ;  /* 0x00000010bc987819 */ /* 0x000fe200000006ff */
[----:B------:R-:W-:Y:S01]  /*8940*/  FMUL.FTZ R156, R145, UR14 ;  /* 0x0000000e919c7c20 */ /* 0x000fe20008410000 */
[----:B0-----:R-:W0:Y:S01]  /*8950*/  LDC.64 R154, c[0x0][0x478] ;  /* 0x00011e00ff9a7b82 */ /* 0x001e220000000a00 */
[----:B------:R-:W1:Y:S02]  /*8960*/  F2F.BF16.F32 R163, R163 ;  /* 0x000000a300a37304 */ /* 0x000e640000202000 */
[----:B------:R-:W-:Y:S01]  /*8970*/  FMUL.FTZ R162, R153, R156 ;  /* 0x0000009c99a27220 */ /* 0x000fe20000410000 */
[----:B------:R-:W-:-:S04]  /*8980*/  FMUL.FTZ R160, R152, R159 ;  /* 0x0000009f98a07220 */ /* 0x000fc80000410000 */
        /* <DEDUP_REMOVED lines=8> */
[----:B---3--:R-:W-:Y:S01]  /*8a10*/  IMAD.WIDE.U32 R152, R3, 0x8, R152 ;  /* 0x0000000803987825 */ /* 0x008fe200078e0098 */
[----:B------:R0:W-:Y:S04]  /*8a20*/  STG.E.128 desc[UR12][R154.64], R144 ;  /* 0x000000909a007986 */ /* 0x0001e8000c101d0c */
        /* <DEDUP_REMOVED lines=10> */
[----:B0-----:R-:W-:-:S07]  /*8ad0*/  FFMA.FTZ R35, R158, R148, R35 ;  /* 0x000000949e237223 */ /* 0x001fce0000010023 */
.L_x_4275:
[----:B------:R-:W-:Y:S05]  /*8ae0*/  BSYNC.RECONVERGENT B0 ;  /* 0x0000000000007941 */ /* 0x000fea0003800200 */
.L_x_4249:
[----:B------:R-:W-:Y:S02]  /*8af0*/  UIADD3 UR7, UPT, UPT, UR7, UR24, URZ ;  /* 0x0000001807077290 */ /* 0x000fe4000fffe0ff */
[----:B------:R-:W-:Y:S02]  /*8b00*/  UPLOP3.LUT UP2, UPT, UPT, UPT, UP2, 0x40, 0x4 ;  /* 0x000000000004789c */ /* 0x000fe40003f4e820 */
[----:B------:R-:W-:-:S09]  /*8b10*/  UISETP.GE.AND UP1, UPT, UR7, UR25, UPT ;  /* 0x000000190700728c */ /* 0x000fd2000bf26270 */
[----:B------:R-:W-:Y:S05]  /*8b20*/  BRA.U !UP1, `(.L_x_4303) ;  /* 0xffffff85091c7547 */ /* 0x000fea000b83ffff */
.L_x_4232:
        /* <DEDUP_REMOVED lines=17> */
.L_x_4305:
[----:B------:R-:W-:Y:S05]  /*8c40*/  BSYNC.RECONVERGENT B0 ;  /* 0x0000000000007941 */ /* 0x000fea0003800200 */
.L_x_4304:
        /* <DEDUP_REMOVED lines=12> */
.L_x_4307:
[----:B------:R-:W-:Y:S05]  /*8d10*/  BSYNC.RECONVERGENT B0 ;  /* 0x0000000000007941 */ /* 0x000fea0003800200 */
.L_x_4306:
        /* <DEDUP_REMOVED lines=12> */
.L_x_4309:
[----:B------:R-:W-:Y:S05]  /*8de0*/  BSYNC.RECONVERGENT B0 ;  /* 0x0000000000007941 */ /* 0x000fea0003800200 */
.L_x_4308:
        /* <DEDUP_REMOVED lines=12> */
.L_x_4311:
[----:B------:R-:W-:Y:S05]  /*8eb0*/  BSYNC.RECONVERGENT B0 ;  /* 0x0000000000007941 */ /* 0x000fea0003800200 */
.L_x_4310:
        /* <DEDUP_REMOVED lines=12> */
.L_x_4313:
[----:B------:R-:W-:Y:S05]  /*8f80*/  BSYNC.RECONVERGENT B0 ;  /* 0x0000000000007941 */ /* 0x000fea0003800200 */
.L_x_4312:
        /* <DEDUP_REMOVED lines=12> */
.L_x_4315:
[----:B------:R-:W-:Y:S05]  /*9050*/  BSYNC.RECONVERGENT B0 ;  /* 0x0000000000007941 */ /* 0x000fea0003800200 */
.L_x_4314:
        /* <DEDUP_REMOVED lines=12> */
.L_x_4316:
        /* <DEDUP_REMOVED lines=14> */
.L_x_14350:


//--------------------- .text._ZN10layer_norm13ln_bwd_kernelINS_13Kernel_traitsI13__nv_bfloat16S2_fS2_fjLj7168ELj1ELj1ELj8ELj8ENS_18Kernel_traits_baseILj7168ES2_S2_fS2_fjLj256EEEEELb0ELb1ELb0ELb1EEEvNS_9BwdParamsE --------------------------
	.section	.text._ZN10layer_norm13ln_bwd_kernelINS_13Kernel_traitsI13__nv_bfloat16S2_fS2_fjLj7168ELj1ELj1ELj8ELj8ENS_18Kernel_traits_baseILj7168ES2_S2_fS2_fjLj256EEEEELb0ELb1ELb0ELb1EEEvNS_9BwdParamsE,"ax",@progbits
	.align	128
        .global         _ZN10layer_norm13ln_bwd_kernelINS_13Kernel_traitsI13__nv_bfloat16S2_fS2_fjLj7168ELj1ELj1ELj8ELj8ENS_18Kernel_traits_baseILj7168ES2_S2_fS2_fjLj256EEEEELb0ELb1ELb0ELb1EEEvNS_9BwdParamsE
        .type           _ZN10layer_norm13ln_bwd_kernelINS_13Kernel_traitsI13__nv_bfloat16S2_fS2_fjLj7168ELj1ELj1ELj8ELj8ENS_18Kernel_traits_baseILj7168ES2_S2_fS2_fjLj256EEEEELb0ELb1ELb0ELb1EEEvNS_9BwdParamsE,@function
        .size           _ZN10layer_norm13ln_bwd_kernelINS_13Kernel_traitsI13__nv_bfloat16S2_fS2_fjLj7168ELj1ELj1ELj8ELj8ENS_18Kernel_traits_baseILj7168ES2_S2_fS2_fjLj256EEEEELb0ELb1ELb0ELb1EEEvNS_9BwdParamsE,(.L_x_14351 - _ZN10layer_norm13ln_bwd_kernelINS_13Kernel_traitsI13__nv_bfloat16S2_fS2_fjLj7168ELj1ELj1ELj8ELj8ENS_18Kernel_traits_baseILj7168ES2_S2_fS2_fjLj256EEEEELb0ELb1ELb0ELb1EEEvNS_9BwdParamsE)
        .other          _ZN10layer_norm13ln_bwd_kernelINS_13Kernel_traitsI13__nv_bfloat16S2_fS2_fjLj7168ELj1ELj1ELj8ELj8ENS_18Kernel_traits_baseILj7168ES2_S2_fS2_fjLj256EEEEELb0ELb1ELb0ELb1EEEvNS_9BwdParamsE,@"STO_CUDA_ENTRY STV_DEFAULT"
_ZN10layer_norm13ln_bwd_kernelINS_13Kernel_traitsI13__nv_bfloat16S2_fS2_fjLj7168ELj1ELj1ELj8ELj8ENS_18Kernel_traits_baseILj7168ES2_S2_fS2_fjLj256EEEEELb0ELb1ELb0ELb1EEEvNS_9BwdParamsE:
.text._ZN10layer_norm13ln_bwd_kernelINS_13Kernel_traitsI13__nv_bfloat16S2_fS2_fjLj7168ELj1ELj1ELj8ELj8ENS_18Kernel_traits_baseILj7168ES2_S2_fS2_fjLj256EEEEELb0ELb1ELb0ELb1EEEvNS_9BwdParamsE:
        /* <DEDUP_REMOVED lines=68> */
[----:B------:R-:W-:Y:S02]  /*0440*/  MOV R0, RZ ;  /* 0x000000ff00007202 */ /* 0x000fe40000000f00 */
[----:B------:R-:W-:Y:S02]  /*0450*/  CS2R R20, SRZ ;  /* 0x0000000000147805 */ /* 0x000fe4000001ff00 */
[----:B------:R-:W-:Y:S02]  /*0460*/  CS2R R22, SRZ ;  /* 0x0000000000167805 */ /* 0x000fe4000001ff00 */
[----:B------:R-:W-:Y:S01]  /*0470*/  CS2R R24, SRZ ;  /* 0x0000000000187805 */ /* 0x000fe2000001ff00 */
[----:B0-----:R-:W4:Y:S01]  /*0480*/  LDG.E.64 R6, desc[UR16][R2.64+0x3000] ;  /* 0x0030001002067981 */ /* 0x001f22000c1e1b00 */
[----:B------:R-:W-:-:S02]  /*0490*/  CS2R R48, SRZ ;  /* 0x0000000000307805 */ /* 0x000fc4000001ff00 */
[----:B------:R-:W-:Y:S01]  /*04a0*/  CS2R R50, SRZ ;  /* 0x0000000000327805 */ /* 0x000fe2000001ff00 */
[----:B---3--:R-:W-:Y:S01]  /*04b0*/  IMAD.WIDE.U32 R4, R92, 0x8, R4 ;  /* 0x000000085c047825 */ /* 0x008fe200078e0004 */
[----:B------:R-:W3:Y:S01]  /*04c0*/  LDG.E.64 R8, desc[UR16][R2.64+0x2800] ;  /* 0x0028001002087981 */ /* 0x000ee2000c1e1b00 */
        /* <DEDUP_REMOVED lines=16> */
[----:B------:R-:W-:Y:S01]  /*05d0*/  CS2R R46, SRZ ;  /* 0x00000000002e7805 */ /* 0x000fe2000001ff00 */
[----:B------:R-:W-:Y:S02]  /*05e0*/  UPLOP3.LUT UP2, UPT, UPT, UPT, UPT, 0x40, 0x4 ;  /* 0x000000000004789c */ /* 0x000fe40003f4e870 */
[----:B------:R0:W5:Y:S01]  /*05f0*/  LDG.E.64 R18, desc[UR16][R2.64] ;  /* 0x0000001002127981 */ /* 0x000162000c1e1b00 */
[----:B------:R-:W1:Y:S03]  /*0600*/  LDCU UR19, c[0x0][0x388] ;  /* 0x00007100ff1377ac */ /* 0x000e660008000800 */
[----:B------:R-:W5:Y:S01]  /*0610*/  LDG.E.64 R124, desc[UR16][R4.64+0x3000] ;  /* 0x00300010047c7981 */ /* 0x000f62000c1e1b00 */
[----:B------:R-:W0:Y:S03]  /*0620*/  LDCU.U8 UR18, c[0x0][0x410] ;  /* 0x00008200ff1277ac */ /* 0x000e260008000000 */
[----:B------:R-:W5:Y:S01]  /*0630*/  LDG.E.64 R122, desc[UR16][R4.64+0x2800] ;  /* 0x00280010047a7981 */ /* 0x000f62000c1e1b00 */
[----:B------:R-:W0:Y:S03]  /*0640*/  LDCU UR22, c[0x0][0x400] ;  /* 0x00008000ff1677ac */ /* 0x000e260008000800 */
[----:B------:R-:W5:Y:S01]  /*0650*/  LDG.E.64 R120, desc[UR16][R4.64+0x2000] ;  /* 0x0020001004787981 */ /* 0x000f62000c1e1b00 */
[----:B------:R-:W1:Y:S03]  /*0660*/  LDCU.64 UR24, c[0x0][0x478] ;  /* 0x00008f00ff1877ac */ /* 0x000e660008000a00 */
[----:B------:R-:W5:Y:S01]  /*0670*/  LDG.E.64 R118, desc[UR16][R4.64+0x1800] ;  /* 0x0018001004767981 */ /* 0x000f62000c1e1b00 */
[----:B------:R-:W1:Y:S03]  /*0680*/  LDCU.128 UR12, c[0x0][0x3c0] ;  /* 0x00007800ff0c77ac */ /* 0x000e660008000c00 */
[----:B------:R-:W5:Y:S01]  /*0690*/  LDG.E.64 R116, desc[UR16][R4.64+0x1000] ;  /* 0x0010001004747981 */ /* 0x000f62000c1e1b00 */
[----:B------:R-:W1:Y:S03]  /*06a0*/  LDCU.64 UR20, c[0x0][0x438] ;  /* 0x00008700ff1477ac */ /* 0x000e660008000a00 */
[----:B------:R-:W5:Y:S01]  /*06b0*/  LDG.E.64 R114, desc[UR16][R4.64+0x800] ;  /* 0x0008001004727981 */ /* 0x000f62000c1e1b00 */
[----:B------:R-:W1:Y:S03]  /*06c0*/  LDCU.64 UR26, c[0x0][0x380] ;  /* 0x00007000ff1a77ac */ /* 0x000e660008000a00 */
[----:B------:R1:W5:Y:S01]  /*06d0*/  LDG.E.64 R112, desc[UR16][R4.64] ;  /* 0x0000001004707981 */ /* 0x000362000c1e1b00 */
[----:B--2---:R-:W-:Y:S01]  /*06e0*/  UISETP.NE.U32.AND UP0, UPT, UR4, URZ, UPT ;  /* 0x000000ff0400728c */ /* 0x004fe2000bf05070 */
[----:B0-----:R-:W-:Y:S01]  /*06f0*/  CS2R R2, SRZ ;  /* 0x0000000000027805 */ /* 0x001fe2000001ff00 */
[----:B------:R-:W-:-:S02]  /*0700*/  UMOV UR6, UR9 ;  /* 0x0000000900067c82 */ /* 0x000fc40008000000 */
[----:B------:R-:W-:Y:S01]  /*0710*/  UISETP.NE.AND.EX UP0, UPT, UR5, URZ, UPT, UP0 ;  /* 0x000000ff0500728c */ /* 0x000fe2000bf05300 */
[----:B-1----:R-:W-:Y:S02]  /*0720*/  CS2R R4, SRZ ;  /* 0x0000000000047805 */ /* 0x002fe4000001ff00 */
[--C-:B----4-:R-:W-:Y:S02]  /*0730*/  SHF.R.U64 R172, R6, 0x10, R7.reuse ;  /* 0x0000001006ac7819 */ /* 0x110fe40000001207 */
[----:B------:R-:W-:Y:S02]  /*0740*/  SHF.R.U32.HI R170, RZ, 0x10, R7 ;  /* 0x00000010ffaa7819 */ /* 0x000fe40000011607 */
[--C-:B---3--:R-:W-:Y:S02]  /*0750*/  SHF.R.U64 R176, R8, 0x10, R9.reuse ;  /* 0x0000001008b07819 */ /* 0x108fe40000001209 */
        /* <DEDUP_REMOVED lines=11> */
[----:B------:R-:W-:Y:S02]  /*0810*/  SHF.L.U32 R173, R6, 0x10, RZ ;  /* 0x0000001006ad7819 */ /* 0x000fe400000006ff */
[----:B------:R-:W-:Y:S02]  /*0820*/  SHF.L.U32 R171, R7, 0x10, RZ ;  /* 0x0000001007ab7819 */ /* 0x000fe400000006ff */
[----:B------:R-:W-:-:S02]  /*0830*/  CS2R R6, SRZ ;  /* 0x0000000000067805 */ /* 0x000fc4000001ff00 */
[----:B------:R-:W-:Y:S02]  /*0840*/  SHF.L.U32 R177, R8, 0x10, RZ ;  /* 0x0000001008b17819 */ /* 0x000fe400000006ff */
[----:B------:R-:W-:Y:S02]  /*0850*/  SHF.L.U32 R175, R9, 0x10, RZ ;  /* 0x0000001009af7819 */ /* 0x000fe400000006ff */
[----:B------:R-:W-:Y:S02]  /*0860*/  CS2R R8, SRZ ;  /* 0x0000000000087805 */ /* 0x000fe4000001ff00 */
        /* <DEDUP_REMOVED lines=42> */
[----:B------:R-:W-:-:S07]  /*0b10*/  SHF.L.U32 R194, R194, 0x10, RZ ;  /* 0x00000010c2c27819 */ /* 0x000fce00000006ff */
.L_x_4324:
[----:B------:R-:W0:Y:S01]  /*0b20*/  @UP0 LDCU.64 UR4, c[0x0][0x3e0] ;  /* 0x00007c00ff0407ac */ /* 0x000e220008000a00 */
[----:B------:R-:W1:Y:S01]  /*0b30*/  LDC.64 R230, c[0x0][0x428] ;  /* 0x00010a00ffe67b82 */ /* 0x000e620000000a00 */
[----:B------:R-:W-:Y:S01]  /*0b40*/  PLOP3.LUT P1, PT, PT, PT, UP0, 0x80, 0x8 ;  /* 0x000000000008781c */ /* 0x000fe20003f2f008 */
[----:B------:R-:W-:Y:S02]  /*0b50*/  UIMAD UR7, UR6, UR19, URZ ;  /* 0x00000013060772a4 */ /* 0x000fe4000f8e02ff */
[----:B------:R-:W-:Y:S02]  /*0b60*/  UIMAD.WIDE UR10, UR6, 0x4, UR14 ;  /* 0x00000004060a78a5 */ /* 0x000fe4000f8e020e */
[----:B------:R-:W-:Y:S02]  /*0b70*/  USHF.R.S32.HI UR8, URZ, 0x1f, UR7 ;  /* 0x0000001fff087899 */ /* 0x000fe40008011407 */
[----:B------:R-:W2:Y:S02]  /*0b80*/  LDC.64 R104, c[0x0][0x3a8] ;  /* 0x0000ea00ff687b82 */ /* 0x000ea40000000a00 */
[----:B------:R-:W-:Y:S01]  /*0b90*/  ULEA.HI UR8, UR8, UR7, URZ, 0x2 ;  /* 0x0000000708087291 */ /* 0x000fe2000f8f10ff */
[----:B------:R-:W-:-:S02]  /*0ba0*/  MOV R82, UR10 ;  /* 0x0000000a00527c02 */ /* 0x000fc40008000f00 */
[----:B------:R-:W-:Y:S01]  /*0bb0*/  MOV R83, UR11 ;  /* 0x0000000b00537c02 */ /* 0x000fe20008000f00 */
[----:B0-----:R-:W-:Y:S02]  /*0bc0*/  @UP0 UIMAD.WIDE UR4, UR6, 0x2, UR4 ;  /* 0x00000002060408a5 */ /* 0x001fe4000f8e0204 */
[----:B------:R-:W-:Y:S02]  /*0bd0*/  MOV R81, UR8 ;  /* 0x0000000800517c02 */ /* 0x000fe40008000f00 */
[----:B------:R-:W3:Y:S02]  /*0be0*/  LDG.E R202, desc[UR16][R82.64] ;  /* 0x0000001052ca7981 */ /* 0x000ee4000c1e1900 */
[----:B------:R-:W-:Y:S02]  /*0bf0*/  LEA.HI.SX32 R216, R81, R92, 0x1e ;  /* 0x0000005c51d87211 */ /* 0x000fe400078ff2ff */
[----:B------:R-:W-:Y:S02]  /*0c00*/  MOV R80, UR4 ;  /* 0x0000000400507c02 */ /* 0x000fe40008000f00 */
[----:B------:R-:W-:Y:S01]  /*0c10*/  MOV R81, UR5 ;  /* 0x0000000500517c02 */ /* 0x000fe20008000f00 */
[----:B------:R-:W-:Y:S01]  /*0c20*/  UIMAD.WIDE UR4, UR6, 0x4, UR12 ;  /* 0x00000004060478a5 */ /* 0x000fe2000f8e020c */
[----:B-1----:R-:W-:-:S03]  /*0c30*/  IMAD.WIDE.U32 R220, R216, 0x8, R230 ;  /* 0x00000008d8dc7825 */ /* 0x002fc600078e00e6 */
[----:B------:R2:W4:Y:S02]  /*0c40*/  @P1 LDG.E.U16 R204, desc[UR16][R80.64] ;  /* 0x0000001050cc1981 */ /* 0x000524000c1e1500 */
[----:B------:R-:W-:Y:S02]  /*0c50*/  MOV R98, UR4 ;  /* 0x0000000400627c02 */ /* 0x000fe40008000f00 */
[----:B------:R-:W-:Y:S01]  /*0c60*/  MOV R99, UR5 ;  /* 0x0000000500637c02 */ /* 0x000fe20008000f00 */
[----:B------:R-:W4:Y:S01]  /*0c70*/  LDG.E.64 R220, desc[UR16][R220.64] ;  /* 0x00000010dcdc7981 */ /* 0x000f22000c1e1b00 */
[C---:B------:R-:W-:Y:S02]  /*0c80*/  IADD3 R205, PT, PT, R216.reuse, 0x200, RZ ;  /* 0x00000200d8cd7810 */ /* 0x040fe40007ffe0ff */
[C---:B------:R-:W-:Y:S01]  /*0c90*/  IADD3 R206, PT, PT, R216.reuse, 0x100, RZ ;  /* 0x00000100d8ce7810 */ /* 0x040fe20007ffe0ff */
[----:B------:R-:W4:Y:S01]  /*0ca0*/  LDG.E R229, desc[UR16][R98.64] ;  /* 0x0000001062e57981 */ /* 0x000f22000c1e1900 */
[C---:B--2---:R-:W-:Y:S01]  /*0cb0*/  IMAD.WIDE.U32 R80, R216.reuse, 0x10, R104 ;  /* 0x00000010d8507825 */ /* 0x044fe200078e0068 */
[----:B------:R-:W-:-:S02]  /*0cc0*/  IADD3 R203, PT, PT, R216, 0x300, RZ ;  /* 0x00000300d8cb7810 */ /* 0x000fc40007ffe0ff */
[C---:B------:R-:W-:Y:S02]  /*0cd0*/  IADD3 R199, PT, PT, R216.reuse, 0x400, RZ ;  /* 0x00000400d8c77810 */ /* 0x040fe40007ffe0ff */
[C---:B------:R-:W-:Y:S02]  /*0ce0*/  IADD3 R198, PT, PT, R216.reuse, 0x500, RZ ;  /* 0x00000500d8c67810 */ /* 0x040fe40007ffe0ff */
[----:B------:R-:W-:Y:S01]  /*0cf0*/  IADD3 R168, PT, PT, R216, 0x600, RZ ;  /* 0x00000600d8a87810 */ /* 0x000fe20007ffe0ff */
[C---:B------:R-:W-:Y:S01]  /*0d00*/  IMAD.WIDE.U32 R88, R205.reuse, 0x10, R104 ;  /* 0x00000010cd587825 */ /* 0x040fe200078e0068 */
[----:B------:R-:W2:Y:S03]  /*0d10*/  LDG.E.128 R80, desc[UR16][R80.64] ;  /* 0x0000001050507981 */ /* 0x000ea6000c1e1d00 */
[--C-:B------:R-:W-:Y:S02]  /*0d20*/  IMAD.WIDE.U32 R214, R206, 0x8, R230.reuse ;  /* 0x00000008ced67825 */ /* 0x100fe400078e00e6 */
[----:B------:R-:W2:Y:S02]  /*0d30*/  LDG.E.128 R88, desc[UR16][R88.64] ;  /* 0x0000001058587981 */ /* 0x000ea4000c1e1d00 */
        /* <DEDUP_REMOVED lines=15> */
[----:B------:R-:W-:-:S06]  /*0e30*/  IMAD.WIDE.U32 R84, R206, 0x10, R104 ;  /* 0x00000010ce547825 */ /* 0x000fcc00078e0068 */
[----:B------:R-:W2:Y:S01]  /*0e40*/  LDG.E.128 R84, desc[UR16][R84.64] ;  /* 0x0000001054547981 */ /* 0x000ea2000c1e1d00 */
[----:B------:R-:W-:-:S04]  /*0e50*/  IMAD.WIDE.U32 R96, R199, 0x10, R104 ;  /* 0x00000010c7607825 */ /* 0x000fc800078e0068 */
[----:B------:R-:W-:Y:S02]  /*0e60*/  IMAD.WIDE.U32 R104, R168, 0x10, R104 ;  /* 0x00000010a8687825 */ /* 0x000fe400078e0068 */
[----:B------:R-:W2:Y:S04]  /*0e70*/  LDG.E.128 R96, desc[UR16][R96.64] ;  /* 0x0000001060607981 */ /* 0x000ea8000c1e1d00 */
[----:B------:R-:W2:Y:S01]  /*0e80*/  LDG.E.128 R104, desc[UR16][R104.64] ;  /* 0x0000001068687981 */ /* 0x000ea2000c1e1d00 */
[----:B------:R-:W-:-:S04]  /*0e90*/  ISETP.NE.U32.AND P0, PT, RZ, UR20, PT ;  /* 0x00000014ff007c0c */ /* 0x000fc8000bf05070 */
[----:B------:R-:W-:-:S13]  /*0ea0*/  ISETP.NE.AND.EX P0, PT, RZ, UR21, PT, P0 ;  /* 0x00000015ff007c0c */ /* 0x000fda000bf05300 */
[----:B------:R-:W0:Y:S08]  /*0eb0*/  @P0 LDC.64 R232, c[0x0][0x438] ;  /* 0x00010e00ffe80b82 */ /* 0x000e300000000a00 */
[----:B------:R-:W1:Y:S08]  /*0ec0*/  @P0 LDC.64 R218, c[0x0][0x438] ;  /* 0x00010e00ffda0b82 */ /* 0x000e700000000a00 */
[----:B------:R-:W1:Y:S01]  /*0ed0*/  @P0 LDC.64 R238, c[0x0][0x438] ;  /* 0x00010e00ffee0b82 */ /* 0x000e620000000a00 */
[----:B0-----:R-:W-:-:S07]  /*0ee0*/  @P0 IMAD.WIDE.U32 R232, R199, 0x10, R232 ;  /* 0x00000010c7e80825 */ /* 0x001fce00078e00e8 */
[----:B------:R-:W0:Y:S01]  /*0ef0*/  @P0 LDC.64 R240, c[0x0][0x438] ;  /* 0x00010e00fff00b82 */ /* 0x000e220000000a00 */
[----:B-----5:R1:W5:Y:S07]  /*0f00*/  @P0 LDG.E.128 R68, desc[UR16][R232.64] ;  /* 0x00000010e8440981 */ /* 0x02036e000c1e1d00 */
[----:B------:R-:W0:Y:S08]  /*0f10*/  @P0 LDC.64 R236, c[0x0][0x438] ;  /* 0x00010e00ffec0b82 */ /* 0x000e300000000a00 */
[----:B-1----:R-:W1:Y:S01]  /*0f20*/  @P0 LDC.64 R232, c[0x0][0x438] ;  /* 0x00010e00ffe80b82 */ /* 0x002e620000000a00 */
[----:B------:R-:W-:-:S05]  /*0f30*/  @P0 IMAD.WIDE.U32 R218, R216, 0x10, R218 ;  /* 0x00000010d8da0825 */ /* 0x000fca00078e00da */
[----:B------:R2:W5:Y:S02]  /*0f40*/  @P0 LDG.E.128 R52, desc[UR16][R218.64] ;  /* 0x00000010da340981 */ /* 0x000564000c1e1d00 */
[----:B------:R-:W1:Y:S01]  /*0f50*/  @P0 LDC.64 R234, c[0x0][0x438] ;  /* 0x00010e00ffea0b82 */ /* 0x000e620000000a00 */
[----:B------:R-:W-:-:S04]  /*0f60*/  @P0 IMAD.WIDE.U32 R238, R205, 0x10, R238 ;  /* 0x00000010cdee0825 */ /* 0x000fc800078e00ee */
[----:B0-----:R-:W-:Y:S01]  /*0f70*/  @P0 IMAD.WIDE.U32 R240, R206, 0x10, R240 ;  /* 0x00000010cef00825 */ /* 0x001fe200078e00f0 */
[----:B------:R-:W5:Y:S03]  /*0f80*/  @P0 LDG.E.128 R60, desc[UR16][R238.64] ;  /* 0x00000010ee3c0981 */ /* 0x000f66000c1e1d00 */
[----:B------:R-:W-:Y:S01]  /*0f90*/  @P0 IMAD.WIDE.U32 R236, R203, 0x10, R236 ;  /* 0x00000010cbec0825 */ /* 0x000fe200078e00ec */
[----:B------:R-:W5:Y:S04]  /*0fa0*/  @P0 LDG.E.128 R56, desc[UR16][R240.64] ;  /* 0x00000010f0380981 */ /* 0x000f68000c1e1d00 */
[----:B------:R-:W5:Y:S01]  /*0fb0*/  @P0 LDG.E.128 R64, desc[UR16][R236.64] ;  /* 0x00000010ec400981 */ /* 0x000f62000c1e1d00 */
[----:B-1----:R-:W-:-:S05]  /*0fc0*/  @P0 IMAD.WIDE.U32 R232, R168, 0x10, R232 ;  /* 0x00000010a8e80825 */ /* 0x002fca00078e00e8 */
[----:B------:R0:W5:Y:S01]  /*0fd0*/  @P0 LDG.E.128 R76, desc[UR16][R232.64] ;  /* 0x00000010e84c0981 */ /* 0x000162000c1e1d00 */
[----:B------:R-:W-:-:S05]  /*0fe0*/  @P0 IMAD.WIDE.U32 R234, R198, 0x10, R234 ;  /* 0x00000010c6ea0825 */ /* 0x000fca00078e00ea */
[----:B------:R1:W5:Y:S01]  /*0ff0*/  @P0 LDG.E.128 R72, desc[UR16][R234.64] ;  /* 0x00000010ea480981 */ /* 0x000362000c1e1d00 */
[----:B---3--:R-:W-:Y:S02]  /*1000*/  R2UR UR10, R202 ;  /* 0x00000000ca0a72ca */ /* 0x008fe400000e0000 */
[----:B----4-:R-:W-:Y:S02]  /*1010*/  @P1 R2UR UR4, R204 ;  /* 0x00000000cc0412ca */ /* 0x010fe400000e0000 */
[----:B------:R-:W-:Y:S02]  /*1020*/  ISETP.NE.AND P1, PT, RZ, UR18, PT ;  /* 0x00000012ff007c0c */ /* 0x000fe4000bf25270 */
[----:B------:R-:W-:Y:S02]  /*1030*/  MOV R228, R220 ;  /* 0x000000dc00e47202 */ /* 0x000fe40000000f00 */
[----:B------:R-:W-:Y:S02]  /*1040*/  FSEL R229, R229, RZ, !P1 ;  /* 0x000000ffe5e57208 */ /* 0x000fe40004800000 */
[----:B------:R-:W-:-:S02]  /*1050*/  SHF.R.U32.HI R225, RZ, 0x10, R221 ;  /* 0x00000010ffe17819 */ /* 0x000fc400000116dd */
[----:B------:R-:W-:Y:S02]  /*1060*/  SHF.R.U64 R226, R220, 0x10, R221 ;  /* 0x00000010dce27819 */ /* 0x000fe400000012dd */
[----:B------:R-:W-:Y:S01]  /*1070*/  SHF.L.U32 R228, R228, 0x10, RZ ;  /* 0x00000010e4e47819 */ /* 0x000fe200000006ff */
[----:B--2---:R-:W-:Y:S01]  /*1080*/  FADD.FTZ R243, -R229, R83 ;  /* 0x00000053e5f37221 */ /* 0x004fe20000010100 */
[----:B------:R-:W-:-:S03]  /*1090*/  SHF.L.U32 R225, R225, 0x10, RZ ;  /* 0x00000010e1e17819 */ /* 0x000fc600000006ff */
[----:B------:R-:W-:Y:S01]  /*10a0*/  FMUL.FTZ R243, R243, UR10 ;  /* 0x0000000af3f37c20 */ /* 0x000fe20008410000 */
[----:B------:R-:W-:Y:S01]  /*10b0*/  FADD.FTZ R90, -R229, R90 ;  /* 0x0000005ae55a7221 */ /* 0x000fe20000010100 */
[----:B------:R-:W-:Y:S01]  /*10c0*/  MOV R227, R221 ;  /* 0x000000dd00e37202 */ /* 0x000fe20000000f00 */
[----:B------:R-:W-:Y:S01]  /*10d0*/  FMUL.FTZ R242, R197, R228 ;  /* 0x000000e4c5f27220 */ /* 0x000fe20000410000 */
[----:B------:R-:W-:Y:S01]  /*10e0*/  SHF.L.U32 R226, R226, 0x10, RZ ;  /* 0x00000010e2e27819 */ /* 0x000fe200000006ff */
[----:B------:R-:W-:Y:S01]  /*10f0*/  FFMA.FTZ R50, R243, R225, R50 ;  /* 0x000000e1f3327223 */ /* 0x000fe20000010032 */
[----:B------:R-:W-:Y:S01]  /*1100*/  FADD.FTZ R49, R225, R49 ;  /* 0x00000031e1317221 */ /* 0x000fe20000010000 */
[----:B------:R-:W-:Y:S01]  /*1110*/  SHF.R.U32.HI R219, RZ, 0x10, R213 ;  /* 0x00000010ffdb7819 */ /* 0x000fe200000116d5 */
[----:B------:R-:W-:Y:S01]  /*1120*/  FADD.FTZ R89, -R229, R89 ;  /* 0x00000059e5597221 */ /* 0x000fe20000010100 */
[----:B0-----:R-:W-:Y:S01]  /*1130*/  FMUL.FTZ R233, R196, R226 ;  /* 0x000000e2c4e97220 */ /* 0x001fe20000410000 */
[----:B------:R-:W-:-:S02]  /*1140*/  MOV R222, R214 ;  /* 0x000000d600de7202 */ /* 0x000fc40000000f00 */
[----:B------:R-:W-:Y:S02]  /*1150*/  SHF.R.U64 R221, R214, 0x10, R215 ;  /* 0x00000010d6dd7819 */ /* 0x000fe400000012d7 */
[----:B------:R-:W-:Y:S02]  /*1160*/  MOV R246, R230 ;  /* 0x000000e600f67202 */ /* 0x000fe40000000f00 */
[----:B------:R-:W-:Y:S01]  /*1170*/  SHF.R.U64 R244, R230, 0x10, R231 ;  /* 0x00000010e6f47819 */ /* 0x000fe200000012e7 */
[----:B------:R-:W-:Y:S01]  /*1180*/  FMUL.FTZ R230, R194, R225 ;  /* 0x000000e1c2e67220 */ /* 0x000fe20000410000 */
[----:B------:R-:W-:Y:S01]  /*1190*/  FADD.FTZ R94, -R229, R94 ;  /* 0x0000005ee55e7221 */ /* 0x000fe20000010100 */
[----:B------:R-:W-:Y:S01]  /*11a0*/  FMUL.FTZ R225, R90, UR10 ;  /* 0x0000000a5ae17c20 */ /* 0x000fe20008410000 */
[----:B------:R-:W-:Y:S01]  /*11b0*/  SHF.L.U32 R90, R219, 0x10, RZ ;  /* 0x00000010db5a7819 */ /* 0x000fe200000006ff */
[----:B------:R-:W-:Y:S01]  /*11c0*/  FADD.FTZ R252, -R229, R100 ;  /* 0x00000064e5fc7221 */ /* 0x000fe20000010100 */
[----:B------:R-:W-:Y:S01]  /*11d0*/  SHF.L.U32 R100, R227, 0x10, RZ ;  /* 0x00000010e3647819 */ /* 0x000fe200000006ff */
[----:B------:R-:W-:Y:S01]  /*11e0*/  FMUL.FTZ R219, R94, UR10 ;  /* 0x0000000a5edb7c20 */ /* 0x000fe20008410000 */
[----:B------:R-:W-:Y:S01]  /*11f0*/  FADD.FTZ R94, RZ, R242 ;  /* 0x000000f2ff5e7221 */ /* 0x000fe20000010000 */
[----:B------:R-:W-:-:S02]  /*1200*/  FMUL.FTZ R227, R89, UR10 ;  /* 0x0000000a59e37c20 */ /* 0x000fc40008410000 */
[----:B------:R-:W-:Y:S01]  /*1210*/  FMUL.FTZ R232, R195, R100 ;  /* 0x00000064c3e87220 */ /* 0x000fe20000410000 */
[----:B------:R-:W-:Y:S01]  /*1220*/  FADD.FTZ R89, R233, R94 ;  /* 0x0000005ee9597221 */ /* 0x000fe20000010000 */
[C---:B------:R-:W-:Y:S01]  /*1230*/  FADD.FTZ R239, -R229.reuse, R85 ;  /* 0x00000055e5ef7221 */ /* 0x040fe20000010100 */
[----:B------:R-:W-:Y:S02]  /*1240*/  SHF.L.U32 R222, R222, 0x10, RZ ;  /* 0x00000010dede7819 */ /* 0x000fe400000006ff */
[----:B------:R-:W-:Y:S01]  /*1250*/  FADD.FTZ R89, R232, R89 ;  /* 0x00000059e8597221 */ /* 0x000fe20000010000 */
[----:B------:R-:W-:Y:S01]  /*1260*/  MOV R223, R215 ;  /* 0x000000d700df7202 */ /* 0x000fe20000000f00 */
[----:B------:R-:W-:Y:S01]  /*1270*/  FADD.FTZ R86, -R229, R86 ;  /* 0x00000056e5567221 */ /* 0x000fe20000010100 */
[----:B------:R-:W-:Y:S01]  /*1280*/  SHF.L.U32 R238, R221, 0x10, RZ ;  /* 0x00000010ddee7819 */ /* 0x000fe200000006ff */
[----:B------:R-:W-:Y:S01]  /*1290*/  FMUL.FTZ R239, R239, UR10 ;  /* 0x0000000aefef7c20 */ /* 0x000fe20008410000 */
[----:B------:R-:W-:Y:S01]  /*12a0*/  FMUL.FTZ R240, R193, R222 ;  /* 0x000000dec1f07220 */ /* 0x000fe20000410000 */
[----:B------:R-:W-:Y:S01]  /*12b0*/  FADD.FTZ R89, R230, R89 ;  /* 0x00000059e6597221 */ /* 0x000fe20000010000 */
[----:B------:R-:W-:Y:S01]  /*12c0*/  MOV R202, R200 ;  /* 0x000000c800ca7202 */ /* 0x000fe20000000f00 */
[----:B------:R-:W-:Y:S01]  /*12d0*/  FMUL.FTZ R237, R86, UR10 ;  /* 0x0000000a56ed7c20 */ /* 0x000fe20008410000 */
[----:B------:R-:W-:Y:S01]  /*12e0*/  SHF.R.U64 R200, R200, 0x10, R201 ;  /* 0x00000010c8c87819 */ /* 0x000fe200000012c9 */
[----:B------:R-:W-:Y:S01]  /*12f0*/  FFMA.FTZ R47, R239, R238, R47 ;  /* 0x000000eeef2f7223 */ /* 0x000fe2000001002f */
[----:B------:R-:W-:Y:S01]  /*1300*/  MOV R207, R201 ;  /* 0x000000c900cf7202 */ /* 0x000fe20000000f00 */
[----:B------:R-:W-:Y:S01]  /*1310*/  FADD.FTZ R23, R238, R23 ;  /* 0x00000017ee177221 */ /* 0x000fe20000010000 */
[----:B------:R-:W-:-:S02]  /*1320*/  SHF.R.U32.HI R248, RZ, 0x10, R201 ;  /* 0x00000010fff87819 */ /* 0x000fc400000116c9 */
[----:B------:R-:W-:Y:S01]  /*1330*/  SHF.L.U32 R236, R223, 0x10, RZ ;  /* 0x00000010dfec7819 */ /* 0x000fe200000006ff */
[----:B------:R-:W-:Y:S01]  /*1340*/  FMUL.FTZ R238, R192, R238 ;  /* 0x000000eec0ee7220 */ /* 0x000fe20000410000 */
[----:B------:R-:W-:Y:S01]  /*1350*/  SHF.R.U32.HI R224, RZ, 0x10, R215 ;  /* 0x00000010ffe07819 */ /* 0x000fe200000116d7 */
[----:B------:R-:W-:Y:S01]  /*1360*/  FADD.FTZ R89, R240, R89 ;  /* 0x00000059f0597221 */ /* 0x000fe20000010000 */
[----:B------:R-:W-:Y:S02]  /*1370*/  MOV R201, R231 ;  /* 0x000000e700c97202 */ /* 0x000fe40000000f00 */
[----:B------:R-:W-:Y:S01]  /*1380*/  SHF.R.U32.HI R249, RZ, 0x10, R231 ;  /* 0x00000010fff97819 */ /* 0x000fe200000116e7 */
[C---:B------:R-:W-:Y:S01]  /*1390*/  FADD.FTZ R231, -R229.reuse, R80 ;  /* 0x00000050e5e77221 */ /* 0x040fe20000010100 */
[C---:B------:R-:W-:Y:S01]  /*13a0*/  FADD.FTZ R247, -R229.reuse, R81 ;  /* 0x00000051e5f77221 */ /* 0x040fe20000010100 */
[C---:B------:R-:W-:Y:S01]  /*13b0*/  FADD.FTZ R241, -R229.reuse, R84 ;  /* 0x00000054e5f17221 */ /* 0x040fe20000010100 */
[----:B------:R-:W-:Y:S01]  /*13c0*/  MOV R220, R212 ;  /* 0x000000d400dc7202 */ /* 0x000fe20000000f00 */
[----:B------:R-:W-:Y:S01]  /*13d0*/  FADD.FTZ R84, -R229, R92 ;  /* 0x0000005ce5547221 */ /* 0x000fe20000010100 */
[----:B------:R-:W-:Y:S01]  /*13e0*/  SHF.L.U32 R224, R224, 0x10, RZ ;  /* 0x00000010e0e07819 */ /* 0x000fe200000006ff */
[-C--:B------:R-:W-:Y:S01]  /*13f0*/  FFMA.FTZ R46, R237, R236.reuse, R46 ;  /* 0x000000eced2e7223 */ /* 0x080fe2000001002e */
[----:B------:R-:W-:Y:S01]  /*1400*/  FADD.FTZ R22, R236, R22 ;  /* 0x00000016ec167221 */ /* 0x000fe20000010000 */
[----:B------:R-:W-:Y:S01]  /*1410*/  FMUL.FTZ R231, R231, UR10 ;  /* 0x0000000ae7e77c20 */ /* 0x000fe20008410000 */
[----:B------:R-:W-:Y:S01]  /*1420*/  FMUL.FTZ R236, R191, R236 ;  /* 0x000000ecbfec7220 */ /* 0x000fe20000410000 */
[----:B------:R-:W-:Y:S01]  /*1430*/  FADD.FTZ R89, R238, R89 ;  /* 0x00000059ee597221 */ /* 0x000fe20000010000 */
[----:B------:R-:W-:Y:S01]  /*1440*/  FMUL.FTZ R247, R247, UR10 ;  /* 0x0000000af7f77c20 */ /* 0x000fe20008410000 */
[----:B------:R-:W-:Y:S01]  /*1450*/  SHF.R.U64 R215, R212, 0x10, R213 ;  /* 0x00000010d4d77819 */ /* 0x000fe200000012d5 */
[----:B------:R-:W-:Y:S01]  /*1460*/  FMUL.FTZ R223, R84, UR10 ;  /* 0x0000000a54df7c20 */ /* 0x000fe20008410000 */
[----:B------:R-:W-:Y:S01]  /*1470*/  SHF.L.U32 R220, R220, 0x10, RZ ;  /* 0x00000010dcdc7819 */ /* 0x000fe200000006ff */
[----:B------:R-:W-:Y:S01]  /*1480*/  FADD.FTZ R245, -R229, R82 ;  /* 0x00000052e5f57221 */ /* 0x000fe20000010100 */
[----:B------:R-:W-:Y:S01]  /*1490*/  FFMA.FTZ R84, R231, R242, RZ ;  /* 0x000000f2e7547223 */ /* 0x000fe200000100ff */
[----:B-1----:R-:W-:Y:S01]  /*14a0*/  FMUL.FTZ R234, R190, R224 ;  /* 0x000000e0beea7220 */ /* 0x002fe20000410000 */
[----:B------:R-:W-:Y:S01]  /*14b0*/  FADD.FTZ R89, R236, R89 ;  /* 0x00000059ec597221 */ /* 0x000fe20000010000 */
[----:B------:R-:W-:Y:S01]  /*14c0*/  FFMA.FTZ R110, R247, R226, R110 ;  /* 0x000000e2f76e7223 */ /* 0x000fe2000001006e */
[----:B------:R-:W-:Y:S01]  /*14d0*/  FADD.FTZ R109, R226, R109 ;  /* 0x0000006de26d7221 */ /* 0x000fe20000010000 */
[----:B------:R-:W-:Y:S01]  /*14e0*/  MOV R218, R210 ;  /* 0x000000d200da7202 */ /* 0x000fe20000000f00 */
[C---:B------:R-:W-:Y:S01]  /*14f0*/  FADD.FTZ R88, -R229.reuse, R88 ;  /* 0x00000058e5587221 */ /* 0x040fe20000010100 */
[----:B------:R-:W-:Y:S01]  /*1500*/  SHF.R.U64 R214, R210, 0x10, R211 ;  /* 0x00000010d2d67819 */ /* 0x000fe200000012d3 */
[----:B------:R-:W-:Y:S01]  /*1510*/  FADD.FTZ R235, -R229, R87 ;  /* 0x00000057e5eb7221 */ /* 0x000fe20000010100 */
[----:B------:R-:W-:Y:S01]  /*1520*/  SHF.L.U32 R226, R215, 0x10, RZ ;  /* 0x00000010d7e27819 */ /* 0x000fe200000006ff */
[----:B------:R-:W-:Y:S01]  /*1530*/  FFMA.FTZ R126, R231, R228, R126 ;  /* 0x000000e4e77e7223 */ /* 0x000fe2000001007e */
[----:B------:R-:W-:Y:S01]  /*1540*/  MOV R217, R213 ;  /* 0x000000d500d97202 */ /* 0x000fe20000000f00 */
[----:B------:R-:W-:Y:S01]  /*1550*/  FADD.FTZ R111, R228, R111 ;  /* 0x0000006fe46f7221 */ /* 0x000fe20000010000 */
[----:B------:R-:W-:Y:S01]  /*1560*/  MOV R212, R208 ;  /* 0x000000d000d47202 */ /* 0x000fe20000000f00 */
[C---:B------:R-:W-:Y:S01]  /*1570*/  FADD.FTZ R80, -R229.reuse, R91 ;  /* 0x0000005be5507221 */ /* 0x040fe20000010100 */
[----:B------:R-:W-:Y:S01]  /*1580*/  SHF.R.U64 R210, R208, 0x10, R209 ;  /* 0x00000010d0d27819 */ /* 0x000fe200000012d1 */
[----:B------:R-:W-:Y:S01]  /*1590*/  FADD.FTZ R82, -R229, R99 ;  /* 0x00000063e5527221 */ /* 0x000fe20000010100 */
[----:B------:R-:W-:Y:S01]  /*15a0*/  MOV R208, R209 ;  /* 0x000000d100d07202 */ /* 0x000fe20000000f00 */
[----:B------:R-:W-:Y:S01]  /*15b0*/  FMUL.FTZ R245, R245, UR10 ;  /* 0x0000000af5f57c20 */ /* 0x000fe20008410000 */
[----:B------:R-:W-:Y:S01]  /*15c0*/  SHF.R.U32.HI R204, RZ, 0x10, R209 ;  /* 0x00000010ffcc7819 */ /* 0x000fe200000116d1 */
[----:B------:R-:W-:Y:S01]  /*15d0*/  FMUL.FTZ R228, R189, R220 ;  /* 0x000000dcbde47220 */ /* 0x000fe20000410000 */
[----:B------:R-:W-:Y:S01]  /*15e0*/  FFMA.FTZ R84, R247, R233, R84 ;  /* 0x000000e9f7547223 */ /* 0x000fe20000010054 */
        /* <DEDUP_REMOVED lines=14> */
[----:B------:R-:W-:Y:S01]  /*16d0*/  FMUL.FTZ R235, R235, UR10 ;  /* 0x0000000aebeb7c20 */ /* 0x000fe20008410000 */
[----:B------:R-:W-:Y:S01]  /*16e0*/  SHF.L.U32 R88, R217, 0x10, RZ ;  /* 0x00000010d9587819 */ /* 0x000fe200000006ff */
[-C--:B------:R-:W-:Y:S01]  /*16f0*/  FFMA.FTZ R43, R227, R226.reuse, R43 ;  /* 0x000000e2e32b7223 */ /* 0x080fe2000001002b */
[----:B------:R-:W-:Y:S01]  /*1700*/  FADD.FTZ R19, R226, R19 ;  /* 0x00000013e2137221 */ /* 0x000fe20000010000 */
[----:B------:R-:W-:Y:S01]  /*1710*/  FMUL.FTZ R226, R188, R226 ;  /* 0x000000e2bce27220 */ /* 0x000fe20000410000 */
[----:B------:R-:W-:Y:S01]  /*1720*/  FFMA.FTZ R84, R245, R232, R84 ;  /* 0x000000e8f5547223 */ /* 0x000fe20000010054 */
[----:B------:R-:W-:Y:S01]  /*1730*/  FADD.FTZ R89, R228, R89 ;  /* 0x00000059e4597221 */ /* 0x000fe20000010000 */
[----:B------:R-:W-:Y:S01]  /*1740*/  FFMA.FTZ R45, R235, R224, R45 ;  /* 0x000000e0eb2d7223 */ /* 0x000fe2000001002d */
[----:B------:R-:W-:Y:S01]  /*1750*/  FADD.FTZ R21, R224, R21 ;  /* 0x00000015e0157221 */ /* 0x000fe20000010000 */
[----:B------:R-:W-:Y:S01]  /*1760*/  FMUL.FTZ R241, R241, UR10 ;  /* 0x0000000af1f17c20 */ /* 0x000fe20008410000 */
[----:B------:R-:W-:Y:S01]  /*1770*/  FMUL.FTZ R224, R187, R88 ;  /* 0x00000058bbe07220 */ /* 0x000fe20000410000 */
[----:B------:R-:W-:Y:S01]  /*1780*/  FFMA.FTZ R84, R243, R230, R84 ;  /* 0x000000e6f3547223 */ /* 0x000fe20000010054 */
[----:B------:R-:W-:Y:S01]  /*1790*/  FADD.FTZ R89, R226, R89 ;  /* 0x00000059e2597221 */ /* 0x000fe20000010000 */
[----:B------:R-:W-:Y:S01]  /*17a0*/  SHF.L.U32 R218, R218, 0x10, RZ ;  /* 0x00000010dada7819 */ /* 0x000fe200000006ff */
[----:B------:R-:W-:Y:S01]  /*17b0*/  FMUL.FTZ R94, R186, R90 ;  /* 0x0000005aba5e7220 */ /* 0x000fe20000410000 */
[C---:B------:R-:W-:Y:S01]  /*17c0*/  FFMA.FTZ R84, R241.reuse, R240, R84 ;  /* 0x000000f0f1547223 */ /* 0x040fe20000010054 */
[----:B------:R-:W-:Y:S01]  /*17d0*/  FADD.FTZ R89, R224, R89 ;  /* 0x00000059e0597221 */ /* 0x000fe20000010000 */
[----:B------:R-:W-:Y:S01]  /*17e0*/  FMUL.FTZ R95, R80, UR10 ;  /* 0x0000000a505f7c20 */ /* 0x000fe20008410000 */
[----:B------:R-:W-:Y:S01]  /*17f0*/  MOV R213, R211 ;  /* 0x000000d300d57202 */ /* 0x000fe20000000f00 */
[----:B------:R-:W-:Y:S01]  /*1800*/  FFMA.FTZ R48, R241, R222, R48 ;  /* 0x000000def1307223 */ /* 0x000fe20000010030 */
[----:B------:R-:W-:Y:S01]  /*1810*/  SHF.L.U32 R80, R214, 0x10, RZ ;  /* 0x00000010d6507819 */ /* 0x000fe200000006ff */
[----:B------:R-:W-:Y:S01]  /*1820*/  FADD.FTZ R24, R222, R24 ;  /* 0x00000018de187221 */ /* 0x000fe20000010000 */
[----:B------:R-:W-:Y:S01]  /*1830*/  FMUL.FTZ R222, R185, R218 ;  /* 0x000000dab9de7220 */ /* 0x000fe20000410000 */
[----:B------:R-:W-:Y:S01]  /*1840*/  FFMA.FTZ R84, R239, R238, R84 ;  /* 0x000000eeef547223 */ /* 0x000fe20000010054 */
[----:B------:R-:W-:Y:S01]  /*1850*/  FADD.FTZ R89, R94, R89 ;  /* 0x000000595e597221 */ /* 0x000fe20000010000 */
[----:B------:R-:W-:Y:S01]  /*1860*/  FMUL.FTZ R97, R85, UR10 ;  /* 0x0000000a55617c20 */ /* 0x000fe20008410000 */
[----:B------:R-:W-:Y:S01]  /*1870*/  SHF.R.U32.HI R211, RZ, 0x10, R211 ;  /* 0x00000010ffd37819 */ /* 0x000fe200000116d3 */
[----:B------:R-:W-:Y:S01]  /*1880*/  FFMA.FTZ R44, R229, R220, R44 ;  /* 0x000000dce52c7223 */ /* 0x000fe2000001002c */
[----:B------:R-:W-:Y:S01]  /*1890*/  SHF.L.U32 R85, R213, 0x10, RZ ;  /* 0x00000010d5557819 */ /* 0x000fe200000006ff */
[----:B------:R-:W-:Y:S01]  /*18a0*/  FADD.FTZ R20, R220, R20 ;  /* 0x00000014dc147221 */ /* 0x000fe20000010000 */
[----:B------:R-:W-:Y:S01]  /*18b0*/  FFMA.FTZ R84, R237, R236, R84 ;  /* 0x000000eced547223 */ /* 0x000fe20000010054 */
[----:B------:R-:W-:Y:S01]  /*18c0*/  FADD.FTZ R89, R222, R89 ;  /* 0x00000059de597221 */ /* 0x000fe20000010000 */
[----:B------:R-:W-:Y:S01]  /*18d0*/  FMUL.FTZ R220, R184, R80 ;  /* 0x00000050b8dc7220 */ /* 0x000fe20000410000 */
[----:B------:R-:W-:Y:S01]  /*18e0*/  SHF.L.U32 R86, R211, 0x10, RZ ;  /* 0x00000010d3567819 */ /* 0x000fe200000006ff */
[----:B------:R-:W-:Y:S01]  /*18f0*/  FFMA.FTZ R42, R225, R88, R42 ;  /* 0x00000058e12a7223 */ /* 0x000fe2000001002a */
[----:B------:R-:W-:Y:S01]  /*1900*/  FADD.FTZ R18, R88, R18 ;  /* 0x0000001258127221 */ /* 0x000fe20000010000 */
[----:B------:R-:W-:Y:S01]  /*1910*/  FFMA.FTZ R40, R223, R218, R40 ;  /* 0x000000dadf287223 */ /* 0x000fe20000010028 */
[----:B------:R-:W-:Y:S01]  /*1920*/  FADD.FTZ R16, R218, R16 ;  /* 0x00000010da107221 */ /* 0x000fe20000010000 */
[----:B------:R-:W-:Y:S01]  /*1930*/  FFMA.FTZ R88, R235, R234, R84 ;  /* 0x000000eaeb587223 */ /* 0x000fe20000010054 */
[----:B------:R-:W-:Y:S01]  /*1940*/  FADD.FTZ R89, R220, R89 ;  /* 0x00000059dc597221 */ /* 0x000fe20000010000 */
[----:B------:R-:W-:Y:S01]  /*1950*/  FMUL.FTZ R218, R183, R85 ;  /* 0x00000055b7da7220 */ /* 0x000fe20000410000 */
[----:B------:R-:W-:Y:S01]  /*1960*/  FMUL.FTZ R215, R83, UR10 ;  /* 0x0000000a53d77c20 */ /* 0x000fe20008410000 */
[----:B------:R-:W-:Y:S01]  /*1970*/  FMUL.FTZ R217, R96, UR10 ;  /* 0x0000000a60d97c20 */ /* 0x000fe20008410000 */
[----:B------:R-:W-:Y:S01]  /*1980*/  SHF.L.U32 R83, R212, 0x10, RZ ;  /* 0x00000010d4537819 */ /* 0x000fe200000006ff */
[----:B------:R-:W-:Y:S01]  /*1990*/  FFMA.FTZ R88, R229, R228, R88 ;  /* 0x000000e4e5587223 */ /* 0x000fe20000010058 */
[----:B------:R-:W-:Y:S01]  /*19a0*/  FADD.FTZ R89, R218, R89 ;  /* 0x00000059da597221 */ /* 0x000fe20000010000 */
[----:B------:R-:W-:Y:S01]  /*19b0*/  FMUL.FTZ R96, R182, R86 ;  /* 0x00000056b6607220 */ /* 0x000fe20000410000 */
[----:B------:R-:W-:Y:S01]  /*19c0*/  SHF.L.U32 R84, R210, 0x10, RZ ;  /* 0x00000010d2547819 */ /* 0x000fe200000006ff */
[----:B------:R-:W-:Y:S01]  /*19d0*/  FFMA.FTZ R88, R227, R226, R88 ;  /* 0x000000e2e3587223 */ /* 0x000fe20000010058 */
[----:B------:R-:W-:Y:S01]  /*19e0*/  FMUL.FTZ R214, R181, R83 ;  /* 0x00000053b5d67220 */ /* 0x000fe20000410000 */
[----:B------:R-:W-:Y:S01]  /*19f0*/  FADD.FTZ R89, R96, R89 ;  /* 0x0000005960597221 */ /* 0x000fe20000010000 */
[----:B------:R-:W-:Y:S01]  /*1a00*/  FMUL.FTZ R211, R82, UR10 ;  /* 0x0000000a52d37c20 */ /* 0x000fe20008410000 */
[----:B------:R-:W-:Y:S01]  /*1a10*/  FMUL.FTZ R221, R93, UR10 ;  /* 0x0000000a5ddd7c20 */ /* 0x000fe20008410000 */
[----:B------:R-:W-:Y:S01]  /*1a20*/  SHF.L.U32 R82, R208, 0x10, RZ ;  /* 0x00000010d0527819 */ /* 0x000fe200000006ff */
[----:B------:R-:W-:Y:S01]  /*1a30*/  FFMA.FTZ R88, R225, R224, R88 ;  /* 0x000000e0e1587223 */ /* 0x000fe20000010058 */
[----:B------:R-:W-:Y:S01]  /*1a40*/  FADD.FTZ R93, R214, R89 ;  /* 0x00000059d65d7221 */ /* 0x000fe20000010000 */
[----:B------:R-:W-:Y:S01]  /*1a50*/  FMUL.FTZ R212, R180, R84 ;  /* 0x00000054b4d47220 */ /* 0x000fe20000410000 */
[C---:B------:R-:W-:Y:S01]  /*1a60*/  FFMA.FTZ R41, R95.reuse, R90, R41 ;  /* 0x0000005a5f297223 */ /* 0x040fe20000010029 */
[----:B------:R-:W-:Y:S01]  /*1a70*/  FADD.FTZ R17, R90, R17 ;  /* 0x000000115a117221 */ /* 0x000fe20000010000 */
        /* <DEDUP_REMOVED lines=9> */
[----:B------:R-:W-:Y:S01]  /*1b10*/  FFMA.FTZ R108, R245, R100, R108 ;  /* 0x00000064f56c7223 */ /* 0x000fe2000001006c */
[----:B------:R-:W-:Y:S01]  /*1b20*/  FADD.FTZ R51, R100, R51 ;  /* 0x0000003364337221 */ /* 0x000fe20000010000 */
        /* <DEDUP_REMOVED lines=8> */
[----:B------:R-:W-:Y:S01]  /*1bb0*/  SHF.L.U32 R248, R248, 0x10, RZ ;  /* 0x00000010f8f87819 */ /* 0x000fe200000006ff */
[----:B------:R-:W-:-:S02]  /*1bc0*/  FFMA.FTZ R98, R97, R96, R98 ;  /* 0x0000006061627223 */ /* 0x000fc40000010062 */
[----:B------:R-:W-:Y:S01]  /*1bd0*/  FADD.FTZ R93, R101, R102 ;  /* 0x00000066655d7221 */ /* 0x000fe20000010000 */
[----:B------:R-:W-:Y:S01]  /*1be0*/  FMUL.FTZ R102, R175, R250 ;  /* 0x000000faaf667220 */ /* 0x000fe20000410000 */
[----:B------:R-:W-:Y:S01]  /*1bf0*/  FFMA.FTZ R104, R217, R214, R98 ;  /* 0x000000d6d9687223 */ /* 0x000fe20000010062 */
[----:B------:R-:W-:Y:S01]  /*1c00*/  SHF.L.U32 R246, R246, 0x10, RZ ;  /* 0x00000010f6f67819 */ /* 0x000fe200000006ff */
[----:B------:R-:W-:Y:S01]  /*1c10*/  FMUL.FTZ R98, R174, R248 ;  /* 0x000000f8ae627220 */ /* 0x000fe20000410000 */
[----:B------:R-:W-:Y:S01]  /*1c20*/  FADD.FTZ R93, R102, R93 ;  /* 0x0000005d665d7221 */ /* 0x000fe20000010000 */
[----:B------:R-:W-:Y:S01]  /*1c30*/  SHF.L.U32 R244, R244, 0x10, RZ ;  /* 0x00000010f4f47819 */ /* 0x000fe200000006ff */
[----:B------:R-:W-:Y:S02]  /*1c40*/  FFMA.FTZ R104, R215, R212, R104 ;  /* 0x000000d4d7687223 */ /* 0x000fe40000010068 */
[----:B------:R-:W-:Y:S01]  /*1c50*/  FADD.FTZ R200, R98, R93 ;  /* 0x0000005d62c87221 */ /* 0x000fe20000010000 */
[----:B------:R-:W-:Y:S01]  /*1c60*/  FMUL.FTZ R93, R173, R246 ;  /* 0x000000f6ad5d7220 */ /* 0x000fe20000410000 */
[----:B------:R-:W-:Y:S01]  /*1c70*/  SHF.L.U32 R204, R201, 0x10, RZ ;  /* 0x00000010c9cc7819 */ /* 0x000fe200000006ff */
[----:B------:R-:W-:Y:S01]  /*1c80*/  FFMA.FTZ R106, R213, R210, R104 ;  /* 0x000000d2d56a7223 */ /* 0x000fe20000010068 */
[----:B------:R-:W-:Y:S01]  /*1c90*/  FMUL.FTZ R104, R172, R244 ;  /* 0x000000f4ac687220 */ /* 0x000fe20000410000 */
[----:B------:R-:W-:Y:S01]  /*1ca0*/  FADD.FTZ R105, R93, R200 ;  /* 0x000000c85d697221 */ /* 0x000fe20000010000 */
[----:B------:R-:W-:Y:S01]  /*1cb0*/  SHF.L.U32 R249, R249, 0x10, RZ ;  /* 0x00000010f9f97819 */ /* 0x000fe200000006ff */
[----:B------:R-:W-:Y:S01]  /*1cc0*/  FFMA.FTZ R200, R211, R208, R106 ;  /* 0x000000d0d3c87223 */ /* 0x000fe2000001006a */
[----:B------:R-:W-:Y:S01]  /*1cd0*/  FMUL.FTZ R107, R171, R204 ;  /* 0x000000ccab6b7220 */ /* 0x000fe20000410000 */
[----:B------:R-:W-:Y:S01]  /*1ce0*/  FADD.FTZ R106, R105, R104 ;  /* 0x00000068696a7221 */ /* 0x000fe20000010000 */
[----:B------:R-:W-:Y:S01]  /*1cf0*/  FMUL.FTZ R103, R252, UR10 ;  /* 0x0000000afc677c20 */ /* 0x000fe20008410000 */
[----:B------:R-:W-:-:S02]  /*1d00*/  FMUL.FTZ R207, R251, UR10 ;  /* 0x0000000afbcf7c20 */ /* 0x000fc40008410000 */
[----:B------:R-:W-:Y:S01]  /*1d10*/  FADD.FTZ R251, R106, R107 ;  /* 0x0000006b6afb7221 */ /* 0x000fe20000010000 */
[----:B------:R-:W-:Y:S01]  /*1d20*/  FMUL.FTZ R106, R170, R249 ;  /* 0x000000f9aa6a7220 */ /* 0x000fe20000410000 */
[----:B------:R-:W-:Y:S01]  /*1d30*/  FFMA.FTZ R200, R103, R100, R200 ;  /* 0x0000006467c87223 */ /* 0x000fe200000100c8 */
[----:B------:R-:W-:Y:S02]  /*1d40*/  FMUL.FTZ R209, R209, UR10 ;  /* 0x0000000ad1d17c20 */ /* 0x000fe40008410000 */
[----:B------:R-:W-:Y:S01]  /*1d50*/  FADD.FTZ R251, R251, R106 ;  /* 0x0000006afbfb7221 */ /* 0x000fe20000010000 */
[----:B------:R-:W-:Y:S01]  /*1d60*/  FFMA.FTZ R200, R207, R101, R200 ;  /* 0x00000065cfc87223 */ /* 0x000fe200000100c8 */
[----:B------:R-:W-:-:S03]  /*1d70*/  FMUL.FTZ R99, R99, UR10 ;  /* 0x0000000a63637c20 */ /* 0x000fc60008410000 */
[----:B------:R-:W-:Y:S01]  /*1d80*/  FFMA.FTZ R200, R209, R102, R200 ;  /* 0x00000066d1c87223 */ /* 0x000fe200000100c8 */
[----:B------:R-:W0:Y:S01]  /*1d90*/  SHFL.DOWN PT, R252, R251, 0x10, 0x1f ;  /* 0x0a001f00fbfc7f89 */ /* 0x000e2200000e0000 */
[----:B------:R-:W-:Y:S02]  /*1da0*/  FMUL.FTZ R105, R92, UR10 ;  /* 0x0000000a5c697c20 */ /* 0x000fe40008410000 */
        /* <DEDUP_REMOVED lines=19> */
[----:B0-----:R-:W-:-:S05]  /*1ee0*/  FADD.FTZ R251, R87, R251 ;  /* 0x000000fb57fb7221 */ /* 0x001fca0000010000 */
[----:B------:R-:W0:Y:S01]  /*1ef0*/  SHFL.DOWN PT, R81, R251, 0x2, 0x1f ;  /* 0x08401f00fb517f89 */ /* 0x000e2200000e0000 */
[----:B-1----:R-:W-:Y:S02]  /*1f00*/  FADD.FTZ R87, R91, R92 ;  /* 0x0000005c5b577221 */ /* 0x002fe40000010000 */
[----:B------:R-:W1:Y:S01]  /*1f10*/  S2R R92, SR_TID.X ;  /* 0x00000000005c7919 */ /* 0x000e620000002100 */
[----:B------:R-:W-:Y:S01]  /*1f20*/  FFMA.FTZ R39, R221, R80, R39 ;  /* 0x00000050dd277223 */ /* 0x000fe20000010027 */
[----:B------:R-:W-:Y:S02]  /*1f30*/  FADD.FTZ R15, R80, R15 ;  /* 0x0000000f500f7221 */ /* 0x000fe40000010000 */
[----:B------:R-:W2:Y:S01]  /*1f40*/  SHFL.DOWN PT, R80, R87, 0x1, 0x1f ;  /* 0x08201f0057507f89 */ /* 0x000ea200000e0000 */
[----:B0-----:R-:W-:-:S05]  /*1f50*/  FADD.FTZ R252, R251, R81 ;  /* 0x00000051fbfc7221 */ /* 0x001fca0000010000 */
[----:B------:R-:W0:Y:S01]  /*1f60*/  SHFL.DOWN PT, R81, R252, 0x1, 0x1f ;  /* 0x08201f00fc517f89 */ /* 0x000e2200000e0000 */
[----:B-1----:R-:W-:Y:S01]  /*1f70*/  LOP3.LUT P0, RZ, R92, 0x1f, RZ, 0xc0, !PT ;  /* 0x0000001f5cff7812 */ /* 0x002fe2000780c0ff */
[----:B------:R-:W-:Y:S01]  /*1f80*/  UMOV UR7, 0x3f800000 ;  /* 0x3f80000000077882 */ /* 0x000fe20000000000 */
[----:B------:R-:W-:Y:S01]  /*1f90*/  @UP0 USHF.L.U32 UR7, UR4, 0x10, URZ ;  /* 0x0000001004070899 */ /* 0x000fe200080006ff */
[----:B------:R-:W-:Y:S01]  /*1fa0*/  BSSY.RECONVERGENT B0, `(.L_x_4318) ;  /* 0x000000c000007945 */ /* 0x000fe20003800200 */
[----:B--2---:R-:W-:Y:S01]  /*1fb0*/  FADD.FTZ R80, R87, R80 ;  /* 0x0000005057507221 */ /* 0x004fe20000010000 */
[----:B0-----:R-:W-:-:S08]  /*1fc0*/  FADD.FTZ R81, R252, R81 ;  /* 0x00000051fc517221 */ /* 0x001fd00000010000 */
[----:B------:R-:W-:Y:S05]  /*1fd0*/  @P0 BRA `(.L_x_4319) ;  /* 0x0000000000200947 */ /* 0x000fea0003800000 */
        /* <DEDUP_REMOVED lines=8> */
.L_x_4319:
[----:B------:R-:W-:Y:S05]  /*2060*/  BSYNC.RECONVERGENT B0 ;  /* 0x0000000000007941 */ /* 0x000fea0003800200 */
.L_x_4318:
        /* <DEDUP_REMOVED lines=17> */
[----:B------:R-:W-:Y:S01]  /*2180*/  FADD.FTZ R7, R88, R7 ;  /* 0x0000000758077221 */ /* 0x000fe20000010000 */
[----:B------:R-:W-:Y:S01]  /*2190*/  FFMA.FTZ R31, R207, R88, R31 ;  /* 0x00000058cf1f7223 */ /* 0x000fe2000001001f */
[----:B------:R-:W-:Y:S01]  /*21a0*/  UISETP.NE.U32.AND UP1, UPT, UR20, URZ, UPT ;  /* 0x000000ff1400728c */ /* 0x000fe2000bf25070 */
[----:B------:R-:W-:Y:S01]  /*21b0*/  FADD.FTZ R2, R204, R2 ;  /* 0x00000002cc027221 */ /* 0x000fe20000010000 */
[----:B------:R-:W-:Y:S01]  /*21c0*/  FFMA.FTZ R26, R201, R204, R26 ;  /* 0x000000ccc91a7223 */ /* 0x000fe2000001001a */
[----:B------:R-:W-:Y:S01]  /*21d0*/  FADD.FTZ R6, R250, R6 ;  /* 0x00000006fa067221 */ /* 0x000fe20000010000 */
[----:B------:R-:W-:Y:S01]  /*21e0*/  UISETP.NE.AND.EX UP1, UPT, UR21, URZ, UPT, UP1 ;  /* 0x000000ff1500728c */ /* 0x000fe2000bf25310 */
[----:B------:R-:W-:Y:S01]  /*21f0*/  FFMA.FTZ R30, R209, R250, R30 ;  /* 0x000000fad11e7223 */ /* 0x000fe2000001001e */
[----:B-1----:R-:W-:Y:S01]  /*2200*/  ULEA UR4, UR5, UR4, 0x18 ;  /* 0x0000000405047291 */ /* 0x002fe2000f8ec0ff */
[----:B------:R-:W-:Y:S01]  /*2210*/  FADD.FTZ R5, R248, R5 ;  /* 0x00000005f8057221 */ /* 0x000fe20000010000 */
[----:B------:R-:W-:Y:S01]  /*2220*/  FFMA.FTZ R29, R99, R248, R29 ;  /* 0x000000f8631d7223 */ /* 0x000fe2000001001d */
[----:B------:R-:W-:Y:S01]  /*2230*/  FADD.FTZ R4, R246, R4 ;  /* 0x00000004f6047221 */ /* 0x000fe20000010000 */
[----:B------:R-:W-:Y:S01]  /*2240*/  UIADD3 UR5, UPT, UPT, UR4, 0x7040, URZ ;  /* 0x0000704004057890 */ /* 0x000fe2000fffe0ff */
[----:B------:R-:W-:Y:S01]  /*2250*/  FFMA.FTZ R28, R105, R246, R28 ;  /* 0x000000f6691c7223 */ /* 0x000fe2000001001c */
[----:B------:R-:W-:Y:S01]  /*2260*/  @!UP2 UIADD3 UR5, UPT, UPT, UR4, 0x7000, URZ ;  /* 0x000070000405a890 */ /* 0x000fe2000fffe0ff */
[----:B------:R-:W-:Y:S01]  /*2270*/  FADD.FTZ R3, R244, R3 ;  /* 0x00000003f4037221 */ /* 0x000fe20000010000 */
[----:B------:R-:W-:Y:S01]  /*2280*/  UIADD3 UR8, UPT, UPT, UR4, 0x7050, URZ ;  /* 0x0000705004087890 */ /* 0x000fe2000fffe0ff */
[----:B------:R-:W-:Y:S01]  /*2290*/  FFMA.FTZ R27, R200, R244, R27 ;  /* 0x000000f4c81b7223 */ /* 0x000fe2000001001b */
[----:B------:R-:W-:Y:S01]  /*22a0*/  @!UP2 UIADD3 UR8, UPT, UPT, UR4, 0x7010, URZ ;  /* 0x000070100408a890 */ /* 0x000fe2000fffe0ff */
[----:B------:R-:W-:Y:S01]  /*22b0*/  FADD.FTZ R0, R249, R0 ;  /* 0x00000000f9007221 */ /* 0x000fe20000010000 */
[----:B------:R-:W-:-:S03]  /*22c0*/  FFMA.FTZ R25, R202, R249, R25 ;  /* 0x000000f9ca197223 */ /* 0x000fc60000010019 */
[----:B0-----:R-:W0:Y:S01]  /*22d0*/  LDS.128 R84, [UR5] ;  /* 0x00000005ff547984 */ /* 0x001e220008000c00 */
[----:B------:R-:W-:Y:S02]  /*22e0*/  UIADD3 UR5, UPT, UPT, UR4, 0x7060, URZ ;  /* 0x0000706004057890 */ /* 0x000fe4000fffe0ff */
[----:B------:R-:W-:Y:S01]  /*22f0*/  @!UP2 UIADD3 UR5, UPT, UPT, UR4, 0x7020, URZ ;  /* 0x000070200405a890 */ /* 0x000fe2000fffe0ff */
[----:B------:R-:W1:Y:S01]  /*2300*/  LDS.128 R80, [UR8] ;  /* 0x00000008ff507984 */ /* 0x000e620008000c00 */
[----:B------:R-:W-:Y:S02]  /*2310*/  UIADD3 UR8, UPT, UPT, UR4, 0x7070, URZ ;  /* 0x0000707004087890 */ /* 0x000fe4000fffe0ff */
[----:B------:R-:W-:Y:S01]  /*2320*/  @!UP2 UIADD3 UR8, UPT, UPT, UR4, 0x7030, URZ ;  /* 0x000070300408a890 */ /* 0x000fe2000fffe0ff */
[----:B0-----:R-:W-:Y:S01]  /*2330*/  FADD.FTZ R89, RZ, R84 ;  /* 0x00000054ff597221 */ /* 0x001fe20000010000 */
[----:B------:R-:W-:-:S03]  /*2340*/  FADD.FTZ R84, RZ, R85 ;  /* 0x00000055ff547221 */ /* 0x000fc60000010000 */
[----:B------:R-:W-:Y:S01]  /*2350*/  FADD.FTZ R89, R86, R89 ;  /* 0x0000005956597221 */ /* 0x000fe20000010000 */
[----:B------:R-:W-:-:S03]  /*2360*/  FADD.FTZ R84, R87, R84 ;  /* 0x0000005457547221 */ /* 0x000fc60000010000 */
[----:B-1----:R-:W-:Y:S01]  /*2370*/  FADD.FTZ R251, R89, R80 ;  /* 0x0000005059fb7221 */ /* 0x002fe20000010000 */
[----:B------:R-:W-:Y:S01]  /*2380*/  FADD.FTZ R84, R84, R81 ;  /* 0x0000005154547221 */ /* 0x000fe20000010000 */
[----:B------:R-:W-:Y:S02]  /*2390*/  LDS.128 R88, [UR8] ;  /* 0x00000008ff587984 */ /* 0x000fe40008000c00 */
[----:B------:R-:W-:Y:S01]  /*23a0*/  FADD.FTZ R251, R82, R251 ;  /* 0x000000fb52fb7221 */ /* 0x000fe20000010000 */
[----:B------:R-:W-:Y:S02]  /*23b0*/  FADD.FTZ R80, R83, R84 ;  /* 0x0000005453507221 */ /* 0x000fe40000010000 */
[----:B------:R-:W0:Y:S02]  /*23c0*/  LDS.128 R84, [UR5] ;  /* 0x00000005ff547984 */ /* 0x000e240008000c00 */
        /* <DEDUP_REMOVED lines=12> */
[----:B------:R-:W-:-:S12]  /*2490*/  BRA.U UP1, `(.L_x_4320) ;  /* 0x0000002901707547 */ /* 0x000fd8000b800000 */
[----:B------:R-:W-:-:S04]  /*24a0*/  UISETP.NE.U32.AND UP1, UPT, UR24, URZ, UPT ;  /* 0x000000ff1800728c */ /* 0x000fc8000bf25070 */
[----:B------:R-:W-:-:S09]  /*24b0*/  UISETP.NE.AND.EX UP1, UPT, UR25, URZ, UPT, UP1 ;  /* 0x000000ff1900728c */ /* 0x000fd2000bf25310 */
[----:B------:R-:W-:Y:S05]  /*24c0*/  BRA.U UP1, `(.L_x_4321) ;  /* 0x0000001501147547 */ /* 0x000fea000b800000 */
[--C-:B------:R-:W-:Y:S01]  /*24d0*/  FFMA.FTZ R237, R237, UR4, R204.reuse ;  /* 0x00000004eded7c23 */ /* 0x100fe200080100cc */
[--C-:B------:R-:W-:Y:S01]  /*24e0*/  FFMA.FTZ R85, R227, UR4, R204.reuse ;  /* 0x00000004e3557c23 */ /* 0x100fe200080100cc */
[--C-:B------:R-:W-:Y:S01]  /*24f0*/  FFMA.FTZ R243, R243, UR4, R204.reuse ;  /* 0x00000004f3f37c23 */ /* 0x100fe200080100cc */
[--C-:B------:R-:W-:Y:S01]  /*2500*/  FFMA.FTZ R245, R245, UR4, R204.reuse ;  /* 0x00000004f5f57c23 */ /* 0x100fe200080100cc */
[----:B------:R-:W-:Y:S01]  /*2510*/  FADD.FTZ R236, R236, -R237 ;  /* 0x800000edecec7221 */ /* 0x000fe20000010000 */
[--C-:B------:R-:W-:Y:S01]  /*2520*/  FFMA.FTZ R231, R231, UR4, R204.reuse ;  /* 0x00000004e7e77c23 */ /* 0x100fe200080100cc */
[--C-:B------:R-:W-:Y:S01]  /*2530*/  FFMA.FTZ R235, R235, UR4, R204.reuse ;  /* 0x00000004ebeb7c23 */ /* 0x100fe200080100cc */
[----:B------:R-:W-:Y:S01]  /*2540*/  FADD.FTZ R84, R226, -R85 ;  /* 0x80000055e2547221 */ /* 0x000fe20000010000 */
[--C-:B------:R-:W-:Y:S01]  /*2550*/  FFMA.FTZ R239, R239, UR4, R204.reuse ;  /* 0x00000004efef7c23 */ /* 0x100fe200080100cc */
[--C-:B------:R-:W-:Y:S01]  /*2560*/  FFMA.FTZ R85, R225, UR4, R204.reuse ;  /* 0x00000004e1557c23 */ /* 0x100fe200080100cc */
[----:B------:R-:W-:Y:S01]  /*2570*/  FADD.FTZ R243, R230, -R243 ;  /* 0x800000f3e6f37221 */ /* 0x000fe20000010000 */
[----:B------:R-:W-:Y:S01]  /*2580*/  FADD.FTZ R245, R232, -R245 ;  /* 0x800000f5e8f57221 */ /* 0x000fe20000010000 */
[----:B------:R-:W-:Y:S01]  /*2590*/  FMUL.FTZ R236, R236, UR10 ;  /* 0x0000000aecec7c20 */ /* 0x000fe20008410000 */
[----:B------:R-:W-:Y:S01]  /*25a0*/  FADD.FTZ R242, R242, -R231 ;  /* 0x800000e7f2f27221 */ /* 0x000fe20000010000 */
[----:B------:R-:W-:Y:S01]  /*25b0*/  FADD.FTZ R235, R234, -R235 ;  /* 0x800000ebeaeb7221 */ /* 0x000fe20000010000 */
[--C-:B------:R-:W-:Y:S01]  /*25c0*/  FFMA.FTZ R80, R247, UR4, R204.reuse ;  /* 0x00000004f7507c23 */ /* 0x100fe200080100cc */
[----:B------:R-:W-:Y:S01]  /*25d0*/  FADD.FTZ R238, R238, -R239 ;  /* 0x800000efeeee7221 */ /* 0x000fe20000010000 */
[----:B------:R-:W-:Y:S01]  /*25e0*/  FADD.FTZ R224, R224, -R85 ;  /* 0x80000055e0e07221 */ /* 0x000fe20000010000 */
[--C-:B------:R-:W-:Y:S01]  /*25f0*/  FFMA.FTZ R85, R223, UR4, R204.reuse ;  /* 0x00000004df557c23 */ /* 0x100fe200080100cc */
[----:B------:R-:W-:Y:S01]  /*2600*/  SHF.L.U32 R88, R115, 0x10, RZ ;  /* 0x0000001073587819 */ /* 0x000fe200000006ff */
[----:B------:R-:W-:Y:S01]  /*2610*/  FMUL.FTZ R231, R243, UR10 ;  /* 0x0000000af3e77c20 */ /* 0x000fe20008410000 */
[----:B------:R-:W-:Y:S01]  /*2620*/  FMUL.FTZ R230, R245, UR10 ;  /* 0x0000000af5e67c20 */ /* 0x000fe20008410000 */
[----:B------:R-:W-:Y:S01]  /*2630*/  FFMA.FTZ R95, R95, UR4, R204 ;  /* 0x000000045f5f7c23 */ /* 0x000fe200080100cc */
[----:B------:R-:W-:Y:S01]  /*2640*/  FMUL.FTZ R223, R236, UR7 ;  /* 0x00000007ecdf7c20 */ /* 0x000fe20008410000 */
[----:B------:R-:W-:Y:S01]  /*2650*/  FMUL.FTZ R242, R242, UR10 ;  /* 0x0000000af2f27c20 */ /* 0x000fe20008410000 */
[----:B------:R-:W-:Y:S01]  /*2660*/  FMUL.FTZ R225, R235, UR10 ;  /* 0x0000000aebe17c20 */ /* 0x000fe20008410000 */
[----:B------:R-:W-:Y:S01]  /*2670*/  FADD.FTZ R233, R233, -R80 ;  /* 0x80000050e9e97221 */ /* 0x000fe20000010000 */
[----:B------:R-:W-:Y:S01]  /*2680*/  FMUL.FTZ R235, R238, UR10 ;  /* 0x0000000aeeeb7c20 */ /* 0x000fe20008410000 */
[----:B------:R-:W-:Y:S01]  /*2690*/  SHF.L.U32 R80, R166, 0x10, RZ ;  /* 0x00000010a6507819 */ /* 0x000fe200000006ff */
[----:B------:R-:W-:Y:S01]  /*26a0*/  FMUL.FTZ R231, R231, UR7 ;  /* 0x00000007e7e77c20 */ /* 0x000fe20008410000 */
[----:B------:R-:W-:Y:S01]  /*26b0*/  SHF.L.U32 R81, R113, 0x10, RZ ;  /* 0x0000001071517819 */ /* 0x000fe200000006ff */
[----:B------:R-:W-:Y:S01]  /*26c0*/  FMUL.FTZ R230, R230, UR7 ;  /* 0x00000007e6e67c20 */ /* 0x000fe20008410000 */
[--C-:B------:R-:W-:Y:S01]  /*26d0*/  FFMA.FTZ R83, R229, UR4, R204.reuse ;  /* 0x00000004e5537c23 */ /* 0x100fe200080100cc */
[----:B------:R-:W-:Y:S01]  /*26e0*/  SHF.L.U32 R82, R112, 0x10, RZ ;  /* 0x0000001070527819 */ /* 0x000fe200000006ff */
[----:B------:R-:W-:Y:S01]  /*26f0*/  FADD.FTZ R95, R94, -R95 ;  /* 0x8000005f5e5f7221 */ /* 0x000fe20000010000 */
[----:B------:R-:W-:Y:S01]  /*2700*/  FMUL.FTZ R87, R223, R88 ;  /* 0x00000058df577220 */ /* 0x000fe20000410000 */
[----:B------:R-:W-:Y:S01]  /*2710*/  FMUL.FTZ R229, R242, UR7 ;  /* 0x00000007f2e57c20 */ /* 0x000fe20008410000 */
[----:B------:R-:W-:Y:S01]  /*2720*/  SHF.L.U32 R88, R165, 0x10, RZ ;  /* 0x00000010a5587819 */ /* 0x000fe200000006ff */
[--C-:B------:R-:W-:Y:S01]  /*2730*/  FFMA.FTZ R97, R97, UR4, R204.reuse ;  /* 0x0000000461617c23 */ /* 0x100fe200080100cc */
[----:B------:R-:W-:Y:S01]  /*2740*/  FMUL.FTZ R235, R235, UR7 ;  /* 0x00000007ebeb7c20 */ /* 0x000fe20008410000 */
[----:B------:R-:W-:Y:S01]  /*2750*/  FMUL.FTZ R233, R233, UR10 ;  /* 0x0000000ae9e97c20 */ /* 0x000fe20008410000 */
[----:B------:R-:W-:Y:S01]  /*2760*/  FMUL.FTZ R80, R231, R80 ;  /* 0x00000050e7507220 */ /* 0x000fe20000410000 */
[----:B------:R-:W-:Y:S01]  /*2770*/  FMUL.FTZ R81, R230, R81 ;  /* 0x00000051e6517220 */ /* 0x000fe20000410000 */
[----:B------:R-:W-:Y:S01]  /*2780*/  FADD.FTZ R228, R228, -R83 ;  /* 0x80000053e4e47221 */ /* 0x000fe20000010000 */
[----:B------:R-:W-:Y:S01]  /*2790*/  SHF.L.U32 R86, R164, 0x10, RZ ;  /* 0x00000010a4567819 */ /* 0x000fe200000006ff */
[--C-:B------:R-:W-:Y:S01]  /*27a0*/  FFMA.FTZ R219, R219, UR4, R204.reuse ;  /* 0x00000004dbdb7c23 */ /* 0x100fe200080100cc */
[----:B------:R-:W-:Y:S01]  /*27b0*/  FMUL.FTZ R95, R95, UR10 ;  /* 0x0000000a5f5f7c20 */ /* 0x000fe20008410000 */
[----:B------:R-:W-:Y:S01]  /*27c0*/  FMUL.FTZ R83, R229, R82 ;  /* 0x00000052e5537220 */ /* 0x000fe20000410000 */
[----:B------:R-:W-:Y:S01]  /*27d0*/  FMUL.FTZ R225, R225, UR7 ;  /* 0x00000007e1e17c20 */ /* 0x000fe20008410000 */
[----:B------:R-:W-:Y:S01]  /*27e0*/  SHF.L.U32 R82, R167, 0x10, RZ ;  /* 0x00000010a7527819 */ /* 0x000fe200000006ff */
[----:B------:R-:W-:Y:S01]  /*27f0*/  FADD.FTZ R96, R96, -R97 ;  /* 0x8000006160607221 */ /* 0x000fe20000010000 */
[----:B------:R-:W-:Y:S01]  /*2800*/  FMUL.FTZ R91, R235, R88 ;  /* 0x00000058eb5b7220 */ /* 0x000fe20000410000 */
[----:B------:R-:W-:Y:S01]  /*2810*/  FMUL.FTZ R227, R233, UR7 ;  /* 0x00000007e9e37c20 */ /* 0x000fe20008410000 */
[--C-:B------:R-:W-:Y:S01]  /*2820*/  FFMA.FTZ R97, R215, UR4, R204.reuse ;  /* 0x00000004d7617c23 */ /* 0x100fe200080100cc */
[----:B------:R-:W-:Y:S01]  /*2830*/  SHF.L.U32 R88, R162, 0x10, RZ ;  /* 0x00000010a2587819 */ /* 0x000fe200000006ff */
[----:B------:R-:W-:Y:S01]  /*2840*/  FADD.FTZ R94, R218, -R219 ;  /* 0x800000dbda5e7221 */ /* 0x000fe20000010000 */
[----:B------:R-:W-:Y:S01]  /*2850*/  FMUL.FTZ R215, R95, UR7 ;  /* 0x000000075fd77c20 */ /* 0x000fe20008410000 */
[----:B------:R-:W-:Y:S01]  /*2860*/  FMUL.FTZ R86, R225, R86 ;  /* 0x00000056e1567220 */ /* 0x000fe20000410000 */
[--C-:B------:R-:W-:Y:S01]  /*2870*/  FFMA.FTZ R217, R217, UR4, R204.reuse ;  /* 0x00000004d9d97c23 */ /* 0x100fe200080100cc */
[--C-:B------:R-:W-:Y:S01]  /*2880*/  FFMA.FTZ R213, R213, UR4, R204.reuse ;  /* 0x00000004d5d57c23 */ /* 0x100fe200080100cc */
[----:B------:R-:W-:Y:S01]  /*2890*/  F2F.BF16.F32 R80, R80 ;  /* 0x0000005000507304 */ /* 0x000fe20000202000 */
[----:B------:R-:W-:Y:S01]  /*28a0*/  FMUL.FTZ R82, R227, R82 ;  /* 0x00000052e3527220 */ /* 0x000fe20000410000 */
[----:B------:R-:W-:Y:S01]  /*28b0*/  FADD.FTZ R85, R222, -R85 ;  /* 0x80000055de557221 */ /* 0x000fe20000010000 */
[----:B------:R-:W-:Y:S01]  /*28c0*/  FMUL.FTZ R95, R215, R88 ;  /* 0x00000058d75f7220 */ /* 0x000fe20000410000 */
[----:B------:R-:W-:Y:S01]  /*28d0*/  FMUL.FTZ R96, R96, UR10 ;  /* 0x0000000a60607c20 */ /* 0x000fe20008410000 */
[----:B------:R-:W-:Y:S01]  /*28e0*/  FMUL.FTZ R94, R94, UR10 ;  /* 0x0000000a5e5e7c20 */ /* 0x000fe20008410000 */
[----:B------:R-:W-:Y:S01]  /*28f0*/  FADD.FTZ R90, R214, -R217 ;  /* 0x800000d9d65a7221 */ /* 0x000fe20000010000 */
[----:B------:R-:W-:Y:S01]  /*2900*/  FADD.FTZ R222, R212, -R97 ;  /* 0x80000061d4de7221 */ /* 0x000fe20000010000 */
[----:B------:R-:W0:Y:S01]  /*2910*/  F2F.BF16.F32 R81, R81 ;  /* 0x0000005100517304 */ /* 0x000e220000202000 */
[----:B------:R-:W-:Y:S01]  /*2920*/  FADD.FTZ R88, R210, -R213 ;  /* 0x800000d5d2587221 */ /* 0x000fe20000010000 */
[----:B------:R-:W-:Y:S01]  /*2930*/  FMUL.FTZ R212, R224, UR10 ;  /* 0x0000000ae0d47c20 */ /* 0x000fe20008410000 */
[--C-:B------:R-:W-:Y:S01]  /*2940*/  FFMA.FTZ R213, R103, UR4, R204.reuse ;  /* 0x0000000467d57c23 */ /* 0x100fe200080100cc */
[--C-:B------:R-:W-:Y:S01]  /*2950*/  FFMA.FTZ R214, R207, UR4, R204.reuse ;  /* 0x00000004cfd67c23 */ /* 0x100fe200080100cc */
[--C-:B------:R-:W-:Y:S01]  /*2960*/  FFMA.FTZ R211, R211, UR4, R204.reuse ;  /* 0x00000004d3d37c23 */ /* 0x100fe200080100cc */
[----:B------:R-:W-:Y:S01]  /*2970*/  SHF.L.U32 R103, R161, 0x10, RZ ;  /* 0x00000010a1677819 */ /* 0x000fe200000006ff */
[----:B------:R-:W-:Y:S01]  /*2980*/  FMUL.FTZ R218, R96, UR7 ;  /* 0x0000000760da7c20 */ /* 0x000fe20008410000 */
[----:B------:R-:W-:Y:S01]  /*2990*/  F2F.BF16.F32 R86, R86 ;  /* 0x0000005600567304 */ /* 0x000fe20000202000 */
[----:B------:R-:W-:Y:S01]  /*29a0*/  SHF.L.U32 R207, R119, 0x10, RZ ;  /* 0x0000001077cf7819 */ /* 0x000fe200000006ff */
[----:B------:R-:W-:Y:S01]  /*29b0*/  FMUL.FTZ R210, R94, UR7 ;  /* 0x000000075ed27c20 */ /* 0x000fe20008410000 */
[----:B------:R-:W-:Y:S01]  /*29c0*/  SHF.L.U32 R97, R117, 0x10, RZ ;  /* 0x0000001075617819 */ /* 0x000fe200000006ff */
[----:B------:R-:W-:Y:S01]  /*29d0*/  FMUL.FTZ R212, R212, UR7 ;  /* 0x00000007d4d47c20 */ /* 0x000fe20008410000 */
[--C-:B------:R-:W-:Y:S01]  /*29e0*/  FFMA.FTZ R241, R241, UR4, R204.reuse ;  /* 0x00000004f1f17c23 */ /* 0x100fe200080100cc */
[----:B------:R-:W-:Y:S01]  /*29f0*/  FADD.FTZ R208, R208, -R211 ;  /* 0x800000d3d0d07221 */ /* 0x000fe20000010000 */
[----:B------:R-:W-:Y:S01]  /*2a00*/  FMUL.FTZ R211, R218, R103 ;  /* 0x00000067dad37220 */ /* 0x000fe20000410000 */
[----:B------:R-:W1:Y:S01]  /*2a10*/  F2F.BF16.F32 R87, R87 ;  /* 0x0000005700577304 */ /* 0x000e620000202000 */
[----:B------:R-:W-:Y:S01]  /*2a20*/  FMUL.FTZ R94, R210, R207 ;  /* 0x000000cfd25e7220 */ /* 0x000fe20000410000 */
[----:B------:R-:W-:Y:S01]  /*2a30*/  FFMA.FTZ R221, R221, UR4, R204 ;  /* 0x00000004dddd7c23 */ /* 0x000fe200080100cc */
[----:B------:R-:W-:Y:S01]  /*2a40*/  FMUL.FTZ R97, R212, R97 ;  /* 0x00000061d4617220 */ /* 0x000fe20000410000 */
[----:B------:R-:W-:Y:S01]  /*2a50*/  FADD.FTZ R240, R240, -R241 ;  /* 0x800000f1f0f07221 */ /* 0x000fe20000010000 */
[----:B------:R-:W-:Y:S01]  /*2a60*/  FMUL.FTZ R84, R84, UR10 ;  /* 0x0000000a54547c20 */ /* 0x000fe20008410000 */
[----:B------:R-:W-:Y:S01]  /*2a70*/  FADD.FTZ R100, R100, -R213 ;  /* 0x800000d564647221 */ /* 0x000fe20000010000 */
[----:B0-----:R-:W-:Y:S01]  /*2a80*/  PRMT R213, R81, 0x5410, R80 ;  /* 0x0000541051d57816 */ /* 0x001fe20000000050 */
[----:B------:R-:W0:Y:S01]  /*2a90*/  F2F.BF16.F32 R82, R82 ;  /* 0x0000005200527304 */ /* 0x000e220000202000 */
[----:B------:R-:W-:Y:S01]  /*2aa0*/  FADD.FTZ R220, R220, -R221 ;  /* 0x800000dddcdc7221 */ /* 0x000fe20000010000 */
[----:B------:R-:W-:Y:S01]  /*2ab0*/  SHF.L.U32 R80, R163, 0x10, RZ ;  /* 0x00000010a3507819 */ /* 0x000fe200000006ff */
[----:B------:R-:W-:Y:S01]  /*2ac0*/  FMUL.FTZ R236, R240, UR10 ;  /* 0x0000000af0ec7c20 */ /* 0x000fe20008410000 */
[----:B------:R-:W-:Y:S01]  /*2ad0*/  FMUL.FTZ R221, R84, UR7 ;  /* 0x0000000754dd7c20 */ /* 0x000fe20008410000 */
[----:B------:R-:W-:Y:S01]  /*2ae0*/  SHF.L.U32 R89, R114, 0x10, RZ ;  /* 0x0000001072597819 */ /* 0x000fe200000006ff */
[----:B------:R-:W-:Y:S01]  /*2af0*/  FMUL.FTZ R217, R220, UR10 ;  /* 0x0000000adcd97c20 */ /* 0x000fe20008410000 */
[----:B-1----:R-:W-:Y:S01]  /*2b00*/  PRMT R87, R87, 0x5410, R86 ;  /* 0x0000541057577816 */ /* 0x002fe20000000056 */
[----:B------:R-:W-:Y:S01]  /*2b10*/  F2F.BF16.F32 R95, R95 ;  /* 0x0000005f005f7304 */ /* 0x000fe20000202000 */
[----:B------:R-:W-:Y:S01]  /*2b20*/  FMUL.FTZ R236, R236, UR7 ;  /* 0x00000007ecec7c20 */ /* 0x000fe20008410000 */
[----:B------:R-:W-:Y:S01]  /*2b30*/  FMUL.FTZ R86, R221, R80 ;  /* 0x00000050dd567220 */ /* 0x000fe20000410000 */
[----:B------:R-:W-:Y:S01]  /*2b40*/  FMUL.FTZ R226, R228, UR10 ;  /* 0x0000000ae4e27c20 */ /* 0x000fe20008410000 */
[----:B------:R-:W-:Y:S01]  /*2b50*/  FFMA.FTZ R219, R209, UR4, R204 ;  /* 0x00000004d1db7c23 */ /* 0x000fe200080100cc */
[----:B------:R-:W-:Y:S01]  /*2b60*/  SHF.L.U32 R84, R160, 0x10, RZ ;  /* 0x00000010a0547819 */ /* 0x000fe200000006ff */
[----:B------:R-:W-:Y:S01]  /*2b70*/  FADD.FTZ R103, R101, -R214 ;  /* 0x800000d665677221 */ /* 0x000fe20000010000 */
[----:B0-----:R-:W-:Y:S01]  /*2b80*/  IMAD.WIDE.U32 R80, R82, 0x10000, RZ ;  /* 0x0001000052507825 */ /* 0x001fe200078e00ff */
[----:B------:R0:W1:Y:S03]  /*2b90*/  F2F.BF16.F32 R96, R97 ;  /* 0x0000006100607304 */ /* 0x0000660000202000 */
[----:B------:R-:W-:Y:S01]  /*2ba0*/  FMUL.FTZ R217, R217, UR7 ;  /* 0x00000007d9d97c20 */ /* 0x000fe20008410000 */
[----:B------:R-:W-:Y:S01]  /*2bb0*/  FMUL.FTZ R89, R236, R89 ;  /* 0x00000059ec597220 */ /* 0x000fe20000410000 */
[----:B------:R-:W-:Y:S01]  /*2bc0*/  FMUL.FTZ R214, R85, UR10 ;  /* 0x0000000a55d67c20 */ /* 0x000fe20008410000 */
[----:B------:R-:W-:Y:S01]  /*2bd0*/  FMUL.FTZ R226, R226, UR7 ;  /* 0x00000007e2e27c20 */ /* 0x000fe20008410000 */
[----:B------:R-:W-:Y:S01]  /*2be0*/  FADD.FTZ R219, R102, -R219 ;  /* 0x800000db66db7221 */ /* 0x000fe20000010000 */
[----:B------:R-:W-:Y:S01]  /*2bf0*/  LOP3.LUT R85, R213, R81, RZ, 0xfc, !PT ;  /* 0x00000051d5557212 */ /* 0x000fe200078efcff */
[----:B------:R-:W-:Y:S01]  /*2c00*/  FFMA.FTZ R207, R99, UR4, R204 ;  /* 0x0000000463cf7c23 */ /* 0x000fe200080100cc */
[----:B------:R-:W-:Y:S01]  /*2c10*/  F2F.BF16.F32 R211, R211 ;  /* 0x000000d300d37304 */ /* 0x000fe20000202000 */
[----:B0-----:R-:W-:Y:S01]  /*2c20*/  SHF.L.U32 R97, R116, 0x10, RZ ;  /* 0x0000001074617819 */ /* 0x001fe200000006ff */
[----:B------:R-:W-:Y:S01]  /*2c30*/  FMUL.FTZ R102, R217, R84 ;  /* 0x00000054d9667220 */ /* 0x000fe20000410000 */
[----:B------:R-:W-:Y:S01]  /*2c40*/  SHF.L.U32 R81, R118, 0x10, RZ ;  /* 0x0000001076517819 */ /* 0x000fe200000006ff */
[----:B------:R-:W-:Y:S01]  /*2c50*/  FMUL.FTZ R214, R214, UR7 ;  /* 0x00000007d6d67c20 */ /* 0x000fe20008410000 */
[----:B------:R-:W-:Y:S01]  /*2c60*/  FADD.FTZ R207, R98, -R207 ;  /* 0x800000cf62cf7221 */ /* 0x000fe20000010000 */
[----:B------:R-:W-:Y:S01]  /*2c70*/  FMUL.FTZ R97, R226, R97 ;  /* 0x00000061e2617220 */ /* 0x000fe20000410000 */
[----:B-1----:R-:W-:Y:S01]  /*2c80*/  PRMT R101, R96, 0x5410, R95 ;  /* 0x0000541060657816 */ /* 0x002fe2000000005f */
[----:B------:R-:W0:Y:S01]  /*2c90*/  F2F.BF16.F32 R94, R94 ;  /* 0x0000005e005e7304 */ /* 0x000e220000202000 */
[----:B------:R-:W-:Y:S01]  /*2ca0*/  FMUL.FTZ R98, R214, R81 ;  /* 0x00000051d6627220 */ /* 0x000fe20000410000 */
[----:B------:R-:W-:Y:S01]  /*2cb0*/  FMUL.FTZ R208, R208, UR10 ;  /* 0x0000000ad0d07c20 */ /* 0x000fe20008410000 */
[----:B------:R-:W-:-:S03]  /*2cc0*/  FMUL.FTZ R88, R88, UR10 ;  /* 0x0000000a58587c20 */ /* 0x000fc60008410000 */
[----:B------:R-:W-:Y:S01]  /*2cd0*/  FMUL.FTZ R208, R208, UR7 ;  /* 0x00000007d0d07c20 */ /* 0x000fe20008410000 */
[----:B------:R-:W-:Y:S01]  /*2ce0*/  FMUL.FTZ R220, R88, UR7 ;  /* 0x0000000758dc7c20 */ /* 0x000fe20008410000 */
[----:B------:R-:W1:Y:S01]  /*2cf0*/  F2F.BF16.F32 R83, R83 ;  /* 0x0000005300537304 */ /* 0x000e620000202000 */
[----:B0-----:R-:W-:-:S07]  /*2d00*/  PRMT R209, R94, 0x5410, R211 ;  /* 0x000054105ed17816 */ /* 0x001fce00000000d3 */
[----:B------:R-:W0:Y:S01]  /*2d10*/  F2F.BF16.F32 R91, R91 ;  /* 0x0000005b005b7304 */ /* 0x000e220000202000 */
[----:B------:R-:W2:Y:S01]  /*2d20*/  LDC.64 R94, c[0x0][0x390] ;  /* 0x0000e400ff5e7b82 */ /* 0x000ea20000000a00 */
[----:B-1----:R-:W-:-:S06]  /*2d30*/  LOP3.LUT R84, R80, R83, RZ, 0xfc, !PT ;  /* 0x0000005350547212 */ /* 0x002fcc00078efcff */
[----:B------:R-:W-:Y:S01]  /*2d40*/  F2F.BF16.F32 R82, R86 ;  /* 0x0000005600527304 */ /* 0x000fe20000202000 */
[----:B------:R-:W-:Y:S01]  /*2d50*/  SHF.L.U32 R83, R159, 0x10, RZ ;  /* 0x000000109f537819 */ /* 0x000fe200000006ff */
[----:B0-----:R-:W-:-:S06]  /*2d60*/  IMAD.WIDE.U32 R80, R91, 0x10000, RZ ;  /* 0x000100005b507825 */ /* 0x001fcc00078e00ff */
[----:B------:R-:W0:Y:S01]  /*2d70*/  F2F.BF16.F32 R89, R89 ;  /* 0x0000005900597304 */ /* 0x000e220000202000 */
[----:B------:R-:W-:Y:S02]  /*2d80*/  SHF.L.U32 R91, R121, 0x10, RZ ;  /* 0x00000010795b7819 */ /* 0x000fe400000006ff */
[----:B------:R-:W-:-:S03]  /*2d90*/  LOP3.LUT R87, R87, R81, RZ, 0xfc, !PT ;  /* 0x0000005157577212 */ /* 0x000fc600078efcff */
[----:B------:R-:W-:Y:S02]  /*2da0*/  FMUL.FTZ R237, R220, R91 ;  /* 0x0000005bdced7220 */ /* 0x000fe40000410000 */
[----:B------:R1:W3:Y:S01]  /*2db0*/  F2F.BF16.F32 R213, R102 ;  /* 0x0000006600d57304 */ /* 0x0002e20000202000 */
[----:B0-----:R-:W-:-:S07]  /*2dc0*/  LOP3.LUT R86, R80, R89, RZ, 0xfc, !PT ;  /* 0x0000005950567212 */ /* 0x001fce00078efcff */
[----:B------:R0:W4:Y:S01]  /*2dd0*/  F2F.BF16.F32 R99, R97 ;  /* 0x0000006100637304 */ /* 0x0001220000202000 */
[----:B-1----:R-:W-:Y:S01]  /*2de0*/  FMUL.FTZ R102, R208, R83 ;  /* 0x00000053d0667220 */ /* 0x002fe20000410000 */
[----:B------:R-:W-:-:S04]  /*2df0*/  IMAD.WIDE.U32 R82, R82, 0x10000, RZ ;  /* 0x0001000052527825 */ /* 0x000fc800078e00ff */
[----:B---3--:R-:W-:Y:S02]  /*2e00*/  IMAD.WIDE.U32 R80, R213, 0x10000, RZ ;  /* 0x00010000d5507825 */ /* 0x008fe400078e00ff */
[----:B------:R1:W3:Y:S01]  /*2e10*/  F2F.BF16.F32 R211, R98 ;  /* 0x0000006200d37304 */ /* 0x0002e20000202000 */
[----:B0-----:R-:W0:Y:S01]  /*2e20*/  LDC.64 R96, c[0x0][0x468] ;  /* 0x00011a00ff607b82 */ /* 0x001e220000000a00 */
[----:B------:R-:W-:Y:S01]  /*2e30*/  FMUL.FTZ R219, R219, UR10 ;  /* 0x0000000adbdb7c20 */ /* 0x000fe20008410000 */
[----:B------:R-:W-:Y:S02]  /*2e40*/  LOP3.LUT R89, R101, R83, RZ, 0xfc, !PT ;  /* 0x0000005365597212 */ /* 0x000fe400078efcff */
[----:B------:R-:W-:Y:S02]  /*2e50*/  LOP3.LUT R91, R209, R81, RZ, 0xfc, !PT ;  /* 0x00000051d15b7212 */ /* 0x000fe400078efcff */
[----:B----4-:R-:W-:Y:S01]  /*2e60*/  LOP3.LUT R88, R82, R99, RZ, 0xfc, !PT ;  /* 0x0000006352587212 */ /* 0x010fe200078efcff */
[----:B------:R-:W-:Y:S01]  /*2e70*/  FMUL.FTZ R82, R90, UR10 ;  /* 0x0000000a5a527c20 */ /* 0x000fe20008410000 */
[----:B-1----:R-:W-:-:S02]  /*2e80*/  SHF.L.U32 R98, R120, 0x10, RZ ;  /* 0x0000001078627819 */ /* 0x002fc400000006ff */
[----:B------:R-:W-:Y:S01]  /*2e90*/  SHF.L.U32 R224, R123, 0x10, RZ ;  /* 0x000000107be07819 */ /* 0x000fe200000006ff */
[----:B------:R-:W-:Y:S01]  /*2ea0*/  FMUL.FTZ R209, R82, UR7 ;  /* 0x0000000752d17c20 */ /* 0x000fe20008410000 */
[----:B------:R-:W-:Y:S01]  /*2eb0*/  SHF.L.U32 R82, R158, 0x10, RZ ;  /* 0x000000109e527819 */ /* 0x000fe200000006ff */
[----:B------:R-:W-:Y:S01]  /*2ec0*/  FMUL.FTZ R103, R103, UR10 ;  /* 0x0000000a67677c20 */ /* 0x000fe20008410000 */
[----:B---3--:R-:W-:Y:S01]  /*2ed0*/  LOP3.LUT R90, R80, R211, RZ, 0xfc, !PT ;  /* 0x000000d3505a7212 */ /* 0x008fe200078efcff */
[----:B------:R-:W-:Y:S01]  /*2ee0*/  FMUL.FTZ R211, R222, UR10 ;  /* 0x0000000aded37c20 */ /* 0x000fe20008410000 */
[----:B--2---:R-:W-:-:S04]  /*2ef0*/  IMAD.WIDE.U32 R80, R216, 0x8, R94 ;  /* 0x00000008d8507825 */ /* 0x004fc800078e005e */
[----:B------:R-:W-:Y:S01]  /*2f00*/  FMUL.FTZ R101, R209, R98 ;  /* 0x00000062d1657220 */ /* 0x000fe20000410000 */
[----:B------:R-:W-:Y:S01]  /*2f10*/  F2F.BF16.F32 R102, R102 ;  /* 0x0000006600667304 */ /* 0x000fe20000202000 */
[----:B------:R-:W-:Y:S01]  /*2f20*/  FMUL.FTZ R211, R211, UR7 ;  /* 0x00000007d3d37c20 */ /* 0x000fe20008410000 */
[----:B------:R-:W-:Y:S01]  /*2f30*/  FMUL.FTZ R219, R219, UR7 ;  /* 0x00000007dbdb7c20 */ /* 0x000fe20008410000 */
[----:B------:R-:W-:Y:S01]  /*2f40*/  FMUL.FTZ R213, R207, UR10 ;  /* 0x0000000acfd57c20 */ /* 0x000fe20008410000 */
[----:B------:R-:W2:Y:S01]  /*2f50*/  LDG.E.64 R80, desc[UR16][R80.64] ;  /* 0x0000001050507981 */ /* 0x000ea2000c1e1b00 */
[----:B------:R-:W-:Y:S01]  /*2f60*/  FMUL.FTZ R222, R211, R82 ;  /* 0x00000052d3de7220 */ /* 0x000fe20000410000 */
[----:B0-----:R-:W-:Y:S01]  /*2f70*/  IMAD.WIDE.U32 R98, R216, 0x8, R96 ;  /* 0x00000008d8627825 */ /* 0x001fe200078e0060 */
[----:B------:R-:W-:Y:S01]  /*2f80*/  SHF.L.U32 R216, R157, 0x10, RZ ;  /* 0x000000109dd87819 */ /* 0x000fe200000006ff */
[----:B------:R-:W0:Y:S02]  /*2f90*/  F2F.BF16.F32 R237, R237 ;  /* 0x000000ed00ed7304 */ /* 0x000e240000202000 */
[C---:B------:R-:W-:Y:S01]  /*2fa0*/  IMAD.WIDE.U32 R82, R206.reuse, 0x8, R94 ;  /* 0x00000008ce527825 */ /* 0x040fe200078e005e */
[----:B------:R1:W-:Y:S03]  /*2fb0*/  STG.E.64 desc[UR16][R98.64], R84 ;  /* 0x0000005462007986 */ /* 0x0003e6000c101b10 */
[----:B------:R-:W-:Y:S01]  /*2fc0*/  FMUL.FTZ R228, R219, R224 ;  /* 0x000000e0dbe47220 */ /* 0x000fe20000410000 */
[----:B------:R-:W-:Y:S01]  /*2fd0*/  FMUL.FTZ R213, R213, UR7 ;  /* 0x00000007d5d57c20 */ /* 0x000fe20008410000 */
[----:B------:R-:W-:Y:S01]  /*2fe0*/  IMAD.WIDE.U32 R206, R206, 0x8, R96 ;  /* 0x00000008cece7825 */ /* 0x000fe200078e0060 */
[----:B------:R-:W-:Y:S01]  /*2ff0*/  SHF.L.U32 R224, R156, 0x10, RZ ;  /* 0x000000109ce07819 */ /* 0x000fe200000006ff */
[----:B------:R-:W3:Y:S02]  /*3000*/  LDG.E.64 R82, desc[UR16][R82.64] ;  /* 0x0000001052527981 */ /* 0x000ee4000c1e1b00 */
[----:B------:R-:W-:Y:S01]  /*3010*/  FMUL.FTZ R100, R100, UR10 ;  /* 0x0000000a64647c20 */ /* 0x000fe20008410000 */
[----:B------:R-:W4:Y:S01]  /*3020*/  F2F.BF16.F32 R222, R222 ;  /* 0x000000de00de7304 */ /* 0x000f220000202000 */
[----:B------:R-:W-:Y:S01]  /*3030*/  FMUL.FTZ R216, R213, R216 ;  /* 0x000000d8d5d87220 */ /* 0x000fe20000410000 */
[----:B------:R0:W-:Y:S01]  /*3040*/  STG.E.64 desc[UR16][R206.64], R86 ;  /* 0x00000056ce007986 */ /* 0x0001e2000c101b10 */
[----:B-1----:R-:W-:-:S04]  /*3050*/  IMAD.WIDE.U32 R84, R205, 0x8, R94 ;  /* 0x00000008cd547825 */ /* 0x002fc800078e005e */
[----:B------:R-:W-:-:S04]  /*3060*/  IMAD.WIDE.U32 R98, R205, 0x8, R96 ;  /* 0x00000008cd627825 */ /* 0x000fc800078e0060 */
[----:B------:R-:W-:Y:S01]  /*3070*/  FMUL.FTZ R205, R103, UR7 ;  /* 0x0000000767cd7c20 */ /* 0x000fe20008410000 */
[----:B------:R-:W-:Y:S01]  /*3080*/  IMAD.WIDE.U32 R232, R203, 0x8, R96 ;  /* 0x00000008cbe87825 */ /* 0x000fe200078e0060 */
[----:B0-----:R-:W-:-:S03]  /*3090*/  SHF.L.U32 R206, R122, 0x10, RZ ;  /* 0x000000107ace7819 */ /* 0x001fc600000006ff */
[----:B------:R-:W-:Y:S01]  /*30a0*/  FMUL.FTZ R103, R205, R224 ;  /* 0x000000e0cd677220 */ /* 0x000fe20000410000 */
[----:B------:R-:W0:Y:S01]  /*30b0*/  F2F.BF16.F32 R101, R101 ;  /* 0x0000006500657304 */ /* 0x000e220000202000 */
[----:B------:R-:W-:-:S04]  /*30c0*/  IMAD.WIDE.U32 R86, R203, 0x8, R94 ;  /* 0x00000008cb567825 */ /* 0x000fc800078e005e */
[----:B------:R-:W-:Y:S01]  /*30d0*/  FMUL.FTZ R203, R100, UR7 ;  /* 0x0000000764cb7c20 */ /* 0x000fe20008410000 */
[----:B------:R-:W3:Y:S03]  /*30e0*/  LDG.E.64 R84, desc[UR16][R84.64] ;  /* 0x0000001054547981 */ /* 0x000ee6000c1e1b00 */
[----:B------:R-:W-:Y:S01]  /*30f0*/  FMUL.FTZ R224, R203, R206 ;  /* 0x000000cecbe07220 */ /* 0x000fe20000410000 */
[----:B------:R-:W-:Y:S01]  /*3100*/  F2F.BF16.F32 R100, R103 ;  /* 0x0000006700647304 */ /* 0x000fe20000202000 */
[----:B------:R-:W-:-:S07]  /*3110*/  PRMT R207, R237, 0x5410, R102 ;  /* 0x00005410edcf7816 */ /* 0x000fce0000000066 */
[----:B------:R-:W-:Y:S01]  /*3120*/  F2F.BF16.F32 R216, R216 ;  /* 0x000000d800d87304 */ /* 0x000fe20000202000 */
[----:B------:R4:W-:Y:S04]  /*3130*/  STG.E.64 desc[UR16][R98.64], R88 ;  /* 0x0000005862007986 */ /* 0x0009e8000c101b10 */
[----:B------:R-:W3:Y:S03]  /*3140*/  LDG.E.64 R86, desc[UR16][R86.64] ;  /* 0x0000001056567981 */ /* 0x000ee6000c1e1b00 */
[----:B------:R-:W1:Y:S08]  /*3150*/  F2F.BF16.F32 R239, R228 ;  /* 0x000000e400ef7304 */ /* 0x000e700000202000 */
[----:B------:R-:W1:Y:S01]  /*3160*/  F2F.BF16.F32 R237, R224 ;  /* 0x000000e000ed7304 */ /* 0x000e620000202000 */
[----:B----4-:R-:W-:-:S04]  /*3170*/  IMAD.WIDE.U32 R98, R222, 0x10000, RZ ;  /* 0x00010000de627825 */ /* 0x010fc800078e00ff */
[----:B------:R-:W-:Y:S01]  /*3180*/  IMAD.WIDE.U32 R88, R199, 0x8, R94 ;  /* 0x00000008c7587825 */ /* 0x000fe200078e005e */
[----:B0-----:R-:W-:Y:S02]  /*3190*/  LOP3.LUT R98, R98, R101, RZ, 0xfc, !PT ;  /* 0x0000006562627212 */ /* 0x001fe400078efcff */
[----:B-1----:R-:W-:Y:S01]  /*31a0*/  PRMT R239, R239, 0x5410, R216 ;  /* 0x00005410efef7816 */ /* 0x002fe200000000d8 */
[----:B------:R-:W-:Y:S01]  /*31b0*/  IMAD.WIDE.U32 R100, R100, 0x10000, RZ ;  /* 0x0001000064647825 */ /* 0x000fe200078e00ff */
[----:B------:R-:W-:Y:S01]  /*31c0*/  LOP3.LUT R99, R207, R99, RZ, 0xfc, !PT ;  /* 0x00000063cf637212 */ /* 0x000fe200078efcff */
[----:B------:R0:W-:Y:S02]  /*31d0*/  STG.E.64 desc[UR16][R232.64], R90 ;  /* 0x0000005ae8007986 */ /* 0x0001e4000c101b10 */
[----:B------:R-:W-:Y:S01]  /*31e0*/  IMAD.WIDE.U32 R206, R199, 0x8, R96 ;  /* 0x00000008c7ce7825 */ /* 0x000fe200078e0060 */
[----:B------:R-:W-:Y:S01]  /*31f0*/  LOP3.LUT R101, R239, R101, RZ, 0xfc, !PT ;  /* 0x00000065ef657212 */ /* 0x000fe200078efcff */
[----:B------:R-:W4:Y:S01]  /*3200*/  LDG.E.64 R88, desc[UR16][R88.64] ;  /* 0x0000001058587981 */ /* 0x000f22000c1e1b00 */
[----:B------:R-:W-:Y:S01]  /*3210*/  LOP3.LUT R100, R100, R237, RZ, 0xfc, !PT ;  /* 0x000000ed64647212 */ /* 0x000fe200078efcff */
[----:B------:R-:W-:-:S04]  /*3220*/  IMAD.WIDE.U32 R102, R198, 0x8, R94 ;  /* 0x00000008c6667825 */ /* 0x000fc800078e005e */
[----:B------:R-:W-:Y:S01]  /*3230*/  IMAD.WIDE.U32 R198, R198, 0x8, R96 ;  /* 0x00000008c6c67825 */ /* 0x000fe200078e0060 */
[----:B------:R1:W-:Y:S03]  /*3240*/  STG.E.64 desc[UR16][R206.64], R98 ;  /* 0x00000062ce007986 */ /* 0x0003e6000c101b10 */
[----:B------:R-:W-:Y:S01]  /*3250*/  IMAD.WIDE.U32 R94, R168, 0x8, R94 ;  /* 0x00000008a85e7825 */ /* 0x000fe200078e005e */
[----:B0-----:R0:W4:Y:S04]  /*3260*/  LDG.E.64 R90, desc[UR16][R102.64] ;  /* 0x00000010665a7981 */ /* 0x001128000c1e1b00 */
[----:B------:R0:W-:Y:S04]  /*3270*/  STG.E.64 desc[UR16][R198.64], R100 ;  /* 0x00000064c6007986 */ /* 0x0001e8000c101b10 */
[----:B------:R-:W4:Y:S01]  /*3280*/  LDG.E.64 R94, desc[UR16][R94.64] ;  /* 0x000000105e5e7981 */ /* 0x000f22000c1e1b00 */
[----:B------:R-:W-:-:S04]  /*3290*/  FFMA.FTZ R216, R201, UR4, R204 ;  /* 0x00000004c9d87c23 */ /* 0x000fc800080100cc */
[----:B------:R-:W-:Y:S01]  /*32a0*/  FADD.FTZ R216, R107, -R216 ;  /* 0x800000d86bd87221 */ /* 0x000fe20000010000 */
[--C-:B------:R-:W-:Y:S01]  /*32b0*/  FFMA.FTZ R107, R202, UR4, R204.reuse ;  /* 0x00000004ca6b7c23 */ /* 0x100fe200080100cc */
[----:B-1----:R-:W-:-:S03]  /*32c0*/  FFMA.FTZ R99, R200, UR4, R204 ;  /* 0x00000004c8637c23 */ /* 0x002fc600080100cc */
[----:B------:R-:W-:Y:S01]  /*32d0*/  FADD.FTZ R107, R106, -R107 ;  /* 0x8000006b6a6b7221 */ /* 0x000fe20000010000 */
[----:B------:R-:W-:Y:S01]  /*32e0*/  FMUL.FTZ R216, R216, UR10 ;  /* 0x0000000ad8d87c20 */ /* 0x000fe20008410000 */
[----:B------:R-:W-:Y:S01]  /*32f0*/  FADD.FTZ R99, R104, -R99 ;  /* 0x8000006368637221 */ /* 0x000fe20000010000 */
[----:B0-----:R-:W-:Y:S01]  /*3300*/  SHF.L.U32 R103, R125, 0x10, RZ ;  /* 0x000000107d677819 */ /* 0x001fe200000006ff */
[----:B------:R-:W-:Y:S01]  /*3310*/  FMUL.FTZ R107, R107, UR10 ;  /* 0x0000000a6b6b7c20 */ /* 0x000fe20008410000 */
[----:B------:R-:W-:Y:S01]  /*3320*/  FFMA.FTZ R204, R105, UR4, R204 ;  /* 0x0000000469cc7c23 */ /* 0x000fe200080100cc */
[----:B------:R-:W-:Y:S01]  /*3330*/  FMUL.FTZ R102, R216, UR7 ;  /* 0x00000007d8667c20 */ /* 0x000fe20008410000 */
[----:B------:R-:W-:Y:S01]  /*3340*/  SHF.L.U32 R101, R155, 0x10, RZ ;  /* 0x000000109b657819 */ /* 0x000fe200000006ff */
[----:B------:R-:W-:Y:S01]  /*3350*/  FMUL.FTZ R99, R99, UR10 ;  /* 0x0000000a63637c20 */ /* 0x000fe20008410000 */
[----:B------:R-:W-:Y:S01]  /*3360*/  FMUL.FTZ R100, R107, UR7 ;  /* 0x000000076b647c20 */ /* 0x000fe20008410000 */
[----:B------:R-:W-:Y:S01]  /*3370*/  FADD.FTZ R204, R93, -R204 ;  /* 0x800000cc5dcc7221 */ /* 0x000fe20000010000 */
[----:B------:R-:W-:Y:S01]  /*3380*/  FMUL.FTZ R106, R102, R103 ;  /* 0x00000067666a7220 */ /* 0x000fe20000410000 */
[----:B------:R-:W-:Y:S01]  /*3390*/  SHF.L.U32 R98, R154, 0x10, RZ ;  /* 0x000000109a627819 */ /* 0x000fe200000006ff */
[----:B------:R-:W-:Y:S01]  /*33a0*/  FMUL.FTZ R103, R99, UR7 ;  /* 0x0000000763677c20 */ /* 0x000fe20008410000 */
[----:B------:R-:W-:Y:S01]  /*33b0*/  FMUL.FTZ R104, R100, R101 ;  /* 0x0000006564687220 */ /* 0x000fe20000410000 */
[----:B------:R-:W-:-:S02]  /*33c0*/  FMUL.FTZ R101, R204, UR10 ;  /* 0x0000000acc657c20 */ /* 0x000fc40008410000 */
[----:B------:R-:W-:Y:S01]  /*33d0*/  FMUL.FTZ R107, R103, R98 ;  /* 0x00000062676b7220 */ /* 0x000fe20000410000 */
[----:B------:R-:W-:Y:S01]  /*33e0*/  SHF.L.U32 R98, R124, 0x10, RZ ;  /* 0x000000107c627819 */ /* 0x000fe200000006ff */
[----:B------:R-:W-:Y:S02]  /*33f0*/  FMUL.FTZ R101, R101, UR7 ;  /* 0x0000000765657c20 */ /* 0x000fe40008410000 */
[----:B------:R-:W0:Y:S02]  /*3400*/  F2F.BF16.F32 R99, R107 ;  /* 0x0000006b00637304 */ /* 0x000e240000202000 */
[----:B------:R-:W-:-:S06]  /*3410*/  FMUL.FTZ R105, R101, R98 ;  /* 0x0000006265697220 */ /* 0x000fcc0000410000 */
[----:B------:R-:W-:Y:S08]  /*3420*/  F2F.BF16.F32 R106, R106 ;  /* 0x0000006a006a7304 */ /* 0x000ff00000202000 */
[----:B------:R-:W1:Y:S08]  /*3430*/  F2F.BF16.F32 R93, R104 ;  /* 0x00000068005d7304 */ /* 0x000e700000202000 */
[----:B------:R-:W2:Y:S01]  /*3440*/  F2F.BF16.F32 R105, R105 ;  /* 0x0000006900697304 */ /* 0x000ea20000202000 */
[----:B0-----:R-:W-:Y:S01]  /*3450*/  IMAD.WIDE.U32 R98, R99, 0x10000, RZ ;  /* 0x0001000063627825 */ /* 0x001fe200078e00ff */
[----:B-1----:R-:W-:-:S03]  /*3460*/  PRMT R199, R106, 0x5410, R93 ;  /* 0x000054106ac77816 */ /* 0x002fc6000000005d */
[----:B------:R-:W-:Y:S01]  /*3470*/  IMAD.WIDE.U32 R96, R168, 0x8, R96 ;  /* 0x00000008a8607825 */ /* 0x000fe200078e0060 */
[C-C-:B--2---:R-:W-:Y:S02]  /*3480*/  SHF.R.U64 R198, R80.reuse, 0x10, R81.reuse ;  /* 0x0000001050c67819 */ /* 0x144fe40000001251 */
[----:B------:R-:W-:Y:S02]  /*3490*/  SHF.L.U32 R104, R80, 0x10, RZ ;  /* 0x0000001050687819 */ /* 0x000fe400000006ff */
[----:B------:R-:W-:Y:S02]  /*34a0*/  SHF.L.U32 R93, R81, 0x10, RZ ;  /* 0x00000010515d7819 */ /* 0x000fe400000006ff */
[----:B------:R-:W-:Y:S02]  /*34b0*/  LOP3.LUT R80, R98, R105, RZ, 0xfc, !PT ;  /* 0x0000006962507212 */ /* 0x000fe400078efcff */
[----:B------:R-:W-:Y:S01]  /*34c0*/  SHF.L.U32 R98, R198, 0x10, RZ ;  /* 0x00000010c6627819 */ /* 0x000fe200000006ff */
[----:B------:R-:W-:Y:S01]  /*34d0*/  FMUL.FTZ R230, R230, R93 ;  /* 0x0000005de6e67220 */ /* 0x000fe20000410000 */
[----:B------:R-:W-:-:S02]  /*34e0*/  SHF.R.U32.HI R106, RZ, 0x10, R81 ;  /* 0x00000010ff6a7819 */ /* 0x000fc40000011651 */
[--C-:B---3--:R-:W-:Y:S01]  /*34f0*/  SHF.R.U32.HI R105, RZ, 0x10, R83.reuse ;  /* 0x00000010ff697819 */ /* 0x108fe20000011653 */
[----:B------:R-:W-:Y:S01]  /*3500*/  FMUL.FTZ R93, R227, R98 ;  /* 0x00000062e35d7220 */ /* 0x000fe20000410000 */
[----:B------:R-:W-:Y:S02]  /*3510*/  LOP3.LUT R81, R199, R99, RZ, 0xfc, !PT ;  /* 0x00000063c7517212 */ /* 0x000fe400078efcff */
[C---:B------:R-:W-:Y:S02]  /*3520*/  SHF.L.U32 R99, R82.reuse, 0x10, RZ ;  /* 0x0000001052637819 */ /* 0x040fe400000006ff */
[----:B------:R-:W-:Y:S02]  /*3530*/  SHF.L.U32 R98, R105, 0x10, RZ ;  /* 0x0000001069627819 */ /* 0x000fe400000006ff */
[----:B------:R-:W-:Y:S01]  /*3540*/  SHF.R.U64 R82, R82, 0x10, R83 ;  /* 0x0000001052527819 */ /* 0x000fe20000001253 */
[----:B------:R-:W-:Y:S02]  /*3550*/  FMUL.FTZ R236, R236, R99 ;  /* 0x00000063ecec7220 */ /* 0x000fe40000410000 */
[----:B------:R-:W-:Y:S01]  /*3560*/  FMUL.FTZ R105, R225, R98 ;  /* 0x00000062e1697220 */ /* 0x000fe20000410000 */
[----:B------:R-:W-:-:S02]  /*3570*/  SHF.L.U32 R82, R82, 0x10, RZ ;  /* 0x0000001052527819 */ /* 0x000fc400000006ff */
[----:B------:R-:W-:-:S03]  /*3580*/  SHF.L.U32 R216, R83, 0x10, RZ ;  /* 0x0000001053d87819 */ /* 0x000fc600000006ff */
        /* <DEDUP_REMOVED lines=10> */
[C---:B------:R-:W-:Y:S02]  /*3630*/  SHF.L.U32 R83, R86.reuse, 0x10, RZ ;  /* 0x0000001056537819 */ /* 0x040fe400000006ff */
[--C-:B------:R-:W-:Y:S02]  /*3640*/  SHF.R.U64 R82, R86, 0x10, R87.reuse ;  /* 0x0000001056527819 */ /* 0x100fe40000001257 */
[----:B------:R-:W-:Y:S01]  /*3650*/  SHF.R.U32.HI R84, RZ, 0x10, R87 ;  /* 0x00000010ff547819 */ /* 0x000fe20000011657 */
[----:B------:R-:W-:Y:S01]  /*3660*/  FMUL.FTZ R214, R214, R83 ;  /* 0x00000053d6d67220 */ /* 0x000fe20000410000 */
[----:B------:R-:W-:Y:S02]  /*3670*/  SHF.L.U32 R85, R87, 0x10, RZ ;  /* 0x0000001057557819 */ /* 0x000fe400000006ff */
[----:B------:R-:W-:-:S02]  /*3680*/  SHF.L.U32 R82, R82, 0x10, RZ ;  /* 0x0000001052527819 */ /* 0x000fc400000006ff */
[----:B------:R-:W-:Y:S01]  /*3690*/  SHF.L.U32 R87, R84, 0x10, RZ ;  /* 0x0000001054577819 */ /* 0x000fe200000006ff */
[----:B------:R-:W-:Y:S02]  /*36a0*/  FMUL.FTZ R86, R210, R85 ;  /* 0x00000055d2567220 */ /* 0x000fe40000410000 */
[----:B------:R-:W-:Y:S01]  /*36b0*/  FMUL.FTZ R217, R217, R82 ;  /* 0x00000052d9d97220 */ /* 0x000fe20000410000 */
[----:B------:R0:W-:Y:S01]  /*36c0*/  STG.E.64 desc[UR16][R96.64], R80 ;  /* 0x0000005060007986 */ /* 0x0001e2000c101b10 */
[----:B------:R-:W-:Y:S01]  /*36d0*/  FMUL.FTZ R218, R218, R87 ;  /* 0x00000057dada7220 */ /* 0x000fe20000410000 */
[----:B------:R-:W-:Y:S02]  /*36e0*/  SHF.L.U32 R106, R106, 0x10, RZ ;  /* 0x000000106a6a7819 */ /* 0x000fe400000006ff */
[----:B----4-:R-:W-:Y:S02]  /*36f0*/  SHF.L.U32 R83, R89, 0x10, RZ ;  /* 0x0000001059537819 */ /* 0x010fe400000006ff */
[----:B------:R-:W-:-:S02]  /*3700*/  SHF.L.U32 R84, R88, 0x10, RZ ;  /* 0x0000001058547819 */ /* 0x000fc400000006ff */
[--C-:B------:R-:W-:Y:S02]  /*3710*/  SHF.R.U32.HI R85, RZ, 0x10, R89.reuse ;  /* 0x00000010ff557819 */ /* 0x100fe40000011659 */
[----:B------:R-:W-:Y:S01]  /*3720*/  SHF.R.U64 R88, R88, 0x10, R89 ;  /* 0x0000001058587819 */ /* 0x000fe20000001259 */
[----:B------:R-:W-:Y:S01]  /*3730*/  FMUL.FTZ R89, R220, R83 ;  /* 0x00000053dc597220 */ /* 0x000fe20000410000 */
[C---:B------:R-:W-:Y:S02]  /*3740*/  SHF.L.U32 R82, R90.reuse, 0x10, RZ ;  /* 0x000000105a527819 */ /* 0x040fe400000006ff */
[--C-:B------:R-:W-:Y:S02]  /*3750*/  SHF.R.U32.HI R98, RZ, 0x10, R91.reuse ;  /* 0x00000010ff627819 */ /* 0x100fe4000001165b */
[----:B------:R-:W-:Y:S01]  /*3760*/  SHF.R.U64 R90, R90, 0x10, R91 ;  /* 0x000000105a5a7819 */ /* 0x000fe2000000125b */
[----:B------:R-:W-:Y:S01]  /*3770*/  FMUL.FTZ R87, R209, R84 ;  /* 0x00000054d1577220 */ /* 0x000fe20000410000 */
[----:B------:R-:W-:-:S02]  /*3780*/  SHF.R.U64 R83, R94, 0x10, R95 ;  /* 0x000000105e537819 */ /* 0x000fc4000000125f */
[----:B0-----:R-:W-:Y:S01]  /*3790*/  SHF.R.U32.HI R81, RZ, 0x10, R95 ;  /* 0x00000010ff517819 */ /* 0x001fe2000001165f */
[----:B------:R-:W-:Y:S01]  /*37a0*/  FMUL.FTZ R203, R203, R82 ;  /* 0x00000052cbcb7220 */ /* 0x000fe20000410000 */
        /* <DEDUP_REMOVED lines=23> */
.L_x_4321:
[----:B------:R-:W0:Y:S01]  /*3920*/  LDC.64 R250, c[0x0][0x390] ;  /* 0x0000e400fffa7b82 */ /* 0x000e220000000a00 */
[--C-:B------:R-:W-:Y:S01]  /*3930*/  FFMA.FTZ R82, R247, UR4, R204.reuse ;  /* 0x00000004f7527c23 */ /* 0x100fe200080100cc */
[--C-:B------:R-:W-:Y:S01]  /*3940*/  FFMA.FTZ R245, R245, UR4, R204.reuse ;  /* 0x00000004f5f57c23 */ /* 0x100fe200080100cc */
[--C-:B------:R-:W-:Y:S01]  /*3950*/  FFMA.FTZ R243, R243, UR4, R204.reuse ;  /* 0x00000004f3f37c23 */ /* 0x100fe200080100cc */
[----:B------:R-:W-:Y:S01]  /*3960*/  FFMA.FTZ R231, R231, UR4, R204 ;  /* 0x00000004e7e77c23 */ /* 0x000fe200080100cc */
[----:B------:R-:W-:Y:S01]  /*3970*/  FADD.FTZ R81, R233, -R82 ;  /* 0x80000052e9517221 */ /* 0x000fe20000010000 */
[----:B------:R-:W-:Y:S01]  /*3980*/  FADD.FTZ R82, R232, -R245 ;  /* 0x800000f5e8527221 */ /* 0x000fe20000010000 */
[----:B------:R-:W-:Y:S01]  /*3990*/  FADD.FTZ R83, R230, -R243 ;  /* 0x800000f3e6537221 */ /* 0x000fe20000010000 */
[----:B------:R-:W1:Y:S01]  /*39a0*/  LDC.64 R248, c[0x0][0x478] ;  /* 0x00011e00fff87b82 */ /* 0x000e620000000a00 */
[----:B------:R-:W-:Y:S01]  /*39b0*/  SHF.L.U32 R87, R113, 0x10, RZ ;  /* 0x0000001071577819 */ /* 0x000fe200000006ff */
[----:B------:R-:W-:Y:S01]  /*39c0*/  FMUL.FTZ R82, R82, UR10 ;  /* 0x0000000a52527c20 */ /* 0x000fe20008410000 */
[----:B------:R-:W-:Y:S01]  /*39d0*/  FMUL.FTZ R83, R83, UR10 ;  /* 0x0000000a53537c20 */ /* 0x000fe20008410000 */
[----:B------:R-:W-:Y:S01]  /*39e0*/  FADD.FTZ R80, R242, -R231 ;  /* 0x800000e7f2507221 */ /* 0x000fe20000010000 */
[----:B------:R-:W-:Y:S01]  /*39f0*/  SHF.L.U32 R232, R166, 0x10, RZ ;  /* 0x00000010a6e87819 */ /* 0x000fe200000006ff */
[----:B------:R-:W-:Y:S01]  /*3a00*/  FMUL.FTZ R230, R82, UR7 ;  /* 0x0000000752e67c20 */ /* 0x000fe20008410000 */
[----:B------:R-:W-:Y:S01]  /*3a10*/  FMUL.FTZ R231, R83, UR7 ;  /* 0x0000000753e77c20 */ /* 0x000fe20008410000 */
[----:B------:R-:W-:Y:S01]  /*3a20*/  FMUL.FTZ R81, R81, UR10 ;  /* 0x0000000a51517c20 */ /* 0x000fe20008410000 */
[----:B------:R-:W-:Y:S01]  /*3a30*/  FMUL.FTZ R80, R80, UR10 ;  /* 0x0000000a50507c20 */ /* 0x000fe20008410000 */
[----:B------:R-:W-:Y:S01]  /*3a40*/  FMUL.FTZ R86, R230, R87 ;  /* 0x00000057e6567220 */ /* 0x000fe20000410000 */
[----:B------:R-:W-:Y:S01]  /*3a50*/  FMUL.FTZ R91, R231, R232 ;  /* 0x000000e8e75b7220 */ /* 0x000fe20000410000 */
[----:B------:R-:W-:Y:S01]  /*3a60*/  SHF.L.U32 R87, R167, 0x10, RZ ;  /* 0x00000010a7577819 */ /* 0x000fe200000006ff */
[----:B0-----:R-:W-:-:S04]  /*3a70*/  IMAD.WIDE.U32 R88, R216, 0x8, R250 ;  /* 0x00000008d8587825 */ /* 0x001fc800078e00fa */
[----:B------:R-:W-:Y:S01]  /*3a80*/  FMUL.FTZ R232, R81, UR7 ;  /* 0x0000000751e87c20 */ /* 0x000fe20008410000 */
[----:B------:R-:W-:Y:S01]  /*3a90*/  FMUL.FTZ R233, R80, UR7 ;  /* 0x0000000750e97c20 */ /* 0x000fe20008410000 */
[----:B------:R-:W0:Y:S01]  /*3aa0*/  LDC.64 R242, c[0x0][0x468] ;  /* 0x00011a00fff27b82 */ /* 0x000e220000000a00 */
[----:B------:R-:W2:Y:S01]  /*3ab0*/  LDG.E.64 R88, desc[UR16][R88.64] ;  /* 0x0000001058587981 */ /* 0x000ea2000c1e1b00 */
[----:B-1----:R-:W-:-:S04]  /*3ac0*/  IMAD.WIDE.U32 R84, R216, 0x10, R248 ;  /* 0x00000010d8547825 */ /* 0x002fc800078e00f8 */
[----:B------:R-:W-:Y:S01]  /*3ad0*/  FMUL.FTZ R87, R232, R87 ;  /* 0x00000057e8577220 */ /* 0x000fe20000410000 */
[----:B------:R1:W-:Y:S01]  /*3ae0*/  STG.E.128 desc[UR16][R84.64], R80 ;  /* 0x0000005054007986 */ /* 0x0003e2000c101d10 */
[----:B------:R3:W-:Y:S08]  /*3af0*/  F2F.BF16.F32 R90, R86 ;  /* 0x00000056005a7304 */ /* 0x0007f00000202000 */
[----:B------:R-:W4:Y:S01]  /*3b00*/  F2F.BF16.F32 R91, R91 ;  /* 0x0000005b005b7304 */ /* 0x000f220000202000 */
[----:B-1----:R-:W-:-:S07]  /*3b10*/  SHF.L.U32 R80, R112, 0x10, RZ ;  /* 0x0000001070507819 */ /* 0x002fce00000006ff */
[----:B------:R-:W1:Y:S01]  /*3b20*/  F2F.BF16.F32 R81, R87 ;  /* 0x0000005700517304 */ /* 0x000e620000202000 */
[----:B---3--:R-:W-:-:S07]  /*3b30*/  FMUL.FTZ R86, R233, R80 ;  /* 0x00000050e9567220 */ /* 0x008fce0000410000 */
[----:B------:R-:W3:Y:S01]  /*3b40*/  F2F.BF16.F32 R85, R86 ;  /* 0x0000005600557304 */ /* 0x000ee20000202000 */
[----:B----4-:R-:W-:Y:S01]  /*3b50*/  PRMT R83, R90, 0x5410, R91 ;  /* 0x000054105a537816 */ /* 0x010fe2000000005b */
[----:B------:R-:W-:Y:S01]  /*3b60*/  FFMA.FTZ R235, R235, UR4, R204 ;  /* 0x00000004ebeb7c23 */ /* 0x000fe200080100cc */
[----:B-1----:R-:W-:-:S04]  /*3b70*/  IMAD.WIDE.U32 R80, R81, 0x10000, RZ ;  /* 0x0001000051507825 */ /* 0x002fc800078e00ff */
[----:B------:R-:W-:Y:S01]  /*3b80*/  FADD.FTZ R235, R234, -R235 ;  /* 0x800000ebeaeb7221 */ /* 0x000fe20000010000 */
[----:B------:R-:W-:Y:S01]  /*3b90*/  FFMA.FTZ R239, R239, UR4, R204 ;  /* 0x00000004efef7c23 */ /* 0x000fe200080100cc */
[----:B------:R-:W-:Y:S02]  /*3ba0*/  LOP3.LUT R83, R83, R81, RZ, 0xfc, !PT ;  /* 0x0000005153537212 */ /* 0x000fe400078efcff */
[----:B---3--:R-:W-:Y:S01]  /*3bb0*/  LOP3.LUT R82, R80, R85, RZ, 0xfc, !PT ;  /* 0x0000005550527212 */ /* 0x008fe200078efcff */
[----:B0-----:R-:W-:-:S04]  /*3bc0*/  IMAD.WIDE.U32 R84, R216, 0x8, R242 ;  /* 0x00000008d8547825 */ /* 0x001fc800078e00f2 */
[--C-:B------:R-:W-:Y:S01]  /*3bd0*/  FFMA.FTZ R237, R237, UR4, R204.reuse ;  /* 0x00000004eded7c23 */ /* 0x100fe200080100cc */
[----:B------:R-:W-:Y:S01]  /*3be0*/  FFMA.FTZ R241, R241, UR4, R204 ;  /* 0x00000004f1f17c23 */ /* 0x000fe200080100cc */
[----:B------:R-:W-:Y:S01]  /*3bf0*/  FADD.FTZ R81, R238, -R239 ;  /* 0x800000efee517221 */ /* 0x000fe20000010000 */
[----:B------:R0:W-:Y:S01]  /*3c00*/  STG.E.64 desc[UR16][R84.64], R82 ;  /* 0x0000005254007986 */ /* 0x0001e2000c101b10 */
[----:B------:R-:W-:Y:S01]  /*3c10*/  FADD.FTZ R237, R236, -R237 ;  /* 0x800000edeced7221 */ /* 0x000fe20000010000 */
[----:B------:R-:W-:Y:S01]  /*3c20*/  FADD.FTZ R80, R240, -R241 ;  /* 0x800000f1f0507221 */ /* 0x000fe20000010000 */
[----:B------:R-:W-:Y:S01]  /*3c30*/  FMUL.FTZ R81, R81, UR10 ;  /* 0x0000000a51517c20 */ /* 0x000fe20008410000 */
[----:B------:R-:W-:Y:S01]  /*3c40*/  IMAD.WIDE.U32 R90, R206, 0x8, R250 ;  /* 0x00000008ce5a7825 */ /* 0x000fe200078e00fa */
[----:B------:R-:W-:-:S03]  /*3c50*/  SHF.L.U32 R87, R115, 0x10, RZ ;  /* 0x0000001073577819 */ /* 0x000fc600000006ff */
[----:B------:R-:W-:Y:S01]  /*3c60*/  FMUL.FTZ R80, R80, UR10 ;  /* 0x0000000a50507c20 */ /* 0x000fe20008410000 */
[----:B------:R-:W-:Y:S01]  /*3c70*/  SHF.L.U32 R86, R165, 0x10, RZ ;  /* 0x00000010a5567819 */ /* 0x000fe200000006ff */
[----:B------:R-:W3:Y:S01]  /*3c80*/  LDG.E.64 R90, desc[UR16][R90.64] ;  /* 0x000000105a5a7981 */ /* 0x000ee2000c1e1b00 */
[----:B0-----:R-:W-:Y:S01]  /*3c90*/  FMUL.FTZ R83, R235, UR10 ;  /* 0x0000000aeb537c20 */ /* 0x001fe20008410000 */
[----:B------:R-:W-:Y:S01]  /*3ca0*/  SHF.L.U32 R235, R164, 0x10, RZ ;  /* 0x00000010a4eb7819 */ /* 0x000fe200000006ff */
[----:B------:R-:W-:Y:S02]  /*3cb0*/  FMUL.FTZ R82, R237, UR10 ;  /* 0x0000000aed527c20 */ /* 0x000fe40008410000 */
[----:B------:R-:W-:Y:S01]  /*3cc0*/  FMUL.FTZ R234, R83, UR7 ;  /* 0x0000000753ea7c20 */ /* 0x000fe20008410000 */
[----:B------:R-:W-:-:S04]  /*3cd0*/  IMAD.WIDE.U32 R84, R206, 0x10, R248 ;  /* 0x00000010ce547825 */ /* 0x000fc800078e00f8 */
[----:B------:R-:W-:Y:S01]  /*3ce0*/  FMUL.FTZ R216, R82, UR7 ;  /* 0x0000000752d87c20 */ /* 0x000fe20008410000 */
[----:B------:R-:W-:Y:S01]  /*3cf0*/  FMUL.FTZ R237, R234, R235 ;  /* 0x000000ebeaed7220 */ /* 0x000fe20000410000 */
[----:B------:R-:W-:Y:S01]  /*3d00*/  FMUL.FTZ R235, R81, UR7 ;  /* 0x0000000751eb7c20 */ /* 0x000fe20008410000 */
[----:B------:R0:W-:Y:S01]  /*3d10*/  STG.E.128 desc[UR16][R84.64], R80 ;  /* 0x0000005054007986 */ /* 0x0001e2000c101d10 */
[----:B------:R-:W-:Y:S01]  /*3d20*/  FMUL.FTZ R87, R216, R87 ;  /* 0x00000057d8577220 */ /* 0x000fe20000410000 */
[----:B------:R-:W-:Y:S01]  /*3d30*/  FMUL.FTZ R236, R80, UR7 ;  /* 0x0000000750ec7c20 */ /* 0x000fe20008410000 */
[----:B------:R-:W-:Y:S01]  /*3d40*/  FMUL.FTZ R86, R235, R86 ;  /* 0x00000056eb567220 */ /* 0x000fe20000410000 */
[----:B------:R-:W-:Y:S08]  /*3d50*/  F2F.BF16.F32 R238, R237 ;  /* 0x000000ed00ee7304 */ /* 0x000ff00000202000 */
[----:B------:R-:W1:Y:S01]  /*3d60*/  F2F.BF16.F32 R87, R87 ;  /* 0x0000005700577304 */ /* 0x000e620000202000 */
[----:B0-----:R-:W-:-:S07]  /*3d70*/  SHF.L.U32 R81, R114, 0x10, RZ ;  /* 0x0000001072517819 */ /* 0x001fce00000006ff */
[----:B------:R-:W0:Y:S01]  /*3d80*/  F2F.BF16.F32 R80, R86 ;  /* 0x0000005600507304 */ /* 0x000e220000202000 */
[----:B------:R-:W-:-:S07]  /*3d90*/  FMUL.FTZ R82, R236, R81 ;  /* 0x00000051ec527220 */ /* 0x000fce0000410000 */
[----:B------:R-:W4:Y:S01]  /*3da0*/  F2F.BF16.F32 R83, R82 ;  /* 0x0000005200537304 */ /* 0x000f220000202000 */
[----:B-1----:R-:W-:Y:S01]  /*3db0*/  PRMT R87, R87, 0x5410, R238 ;  /* 0x0000541057577816 */ /* 0x002fe200000000ee */
[--C-:B------:R-:W-:Y:S01]  /*3dc0*/  FFMA.FTZ R225, R225, UR4, R204.reuse ;  /* 0x00000004e1e17c23 */ /* 0x100fe200080100cc */
[----:B------:R-:W-:Y:S01]  /*3dd0*/  FFMA.FTZ R227, R227, UR4, R204 ;  /* 0x00000004e3e37c23 */ /* 0x000fe200080100cc */
[----:B0-----:R-:W-:-:S04]  /*3de0*/  IMAD.WIDE.U32 R80, R80, 0x10000, RZ ;  /* 0x0001000050507825 */ /* 0x001fc800078e00ff */
[--C-:B------:R-:W-:Y:S01]  /*3df0*/  FFMA.FTZ R95, R95, UR4, R204.reuse ;  /* 0x000000045f5f7c23 */ /* 0x100fe200080100cc */
[----:B------:R-:W-:Y:S01]  /*3e00*/  FFMA.FTZ R229, R229, UR4, R204 ;  /* 0x00000004e5e57c23 */ /* 0x000fe200080100cc */
[----:B------:R-:W-:Y:S01]  /*3e10*/  LOP3.LUT R85, R87, R81, RZ, 0xfc, !PT ;  /* 0x0000005157557212 */ /* 0x000fe200078efcff */
[----:B------:R-:W-:Y:S01]  /*3e20*/  FADD.FTZ R81, R226, -R227 ;  /* 0x800000e3e2517221 */ /* 0x000fe20000010000 */
[----:B----4-:R-:W-:Y:S01]  /*3e30*/  LOP3.LUT R84, R80, R83, RZ, 0xfc, !PT ;  /* 0x0000005350547212 */ /* 0x010fe200078efcff */
[----:B------:R-:W-:Y:S01]  /*3e40*/  FADD.FTZ R83, R224, -R225 ;  /* 0x800000e1e0537221 */ /* 0x000fe20000010000 */
[----:B------:R-:W-:-:S04]  /*3e50*/  IMAD.WIDE.U32 R224, R206, 0x8, R242 ;  /* 0x00000008cee07825 */ /* 0x000fc800078e00f2 */
[----:B------:R-:W-:Y:S01]  /*3e60*/  FADD.FTZ R206, R94, -R95 ;  /* 0x8000005f5ece7221 */ /* 0x000fe20000010000 */
[----:B------:R-:W-:Y:S01]  /*3e70*/  FADD.FTZ R80, R228, -R229 ;  /* 0x800000e5e4507221 */ /* 0x000fe20000010000 */
[----:B------:R-:W-:Y:S01]  /*3e80*/  FMUL.FTZ R82, R83, UR10 ;  /* 0x0000000a53527c20 */ /* 0x000fe20008410000 */
[----:B------:R-:W-:-:S04]  /*3e90*/  IMAD.WIDE.U32 R94, R205, 0x8, R250 ;  /* 0x00000008cd5e7825 */ /* 0x000fc800078e00fa */
[----:B------:R-:W-:Y:S01]  /*3ea0*/  FMUL.FTZ R81, R81, UR10 ;  /* 0x0000000a51517c20 */ /* 0x000fe20008410000 */
[----:B------:R-:W-:Y:S01]  /*3eb0*/  FMUL.FTZ R83, R206, UR10 ;  /* 0x0000000ace537c20 */ /* 0x000fe20008410000 */
[----:B------:R0:W-:Y:S01]  /*3ec0*/  STG.E.64 desc[UR16][R224.64], R84 ;  /* 0x00000054e0007986 */ /* 0x0001e2000c101b10 */
[----:B------:R-:W-:-:S04]  /*3ed0*/  IMAD.WIDE.U32 R86, R205, 0x10, R248 ;  /* 0x00000010cd567825 */ /* 0x000fc800078e00f8 */
[----:B------:R-:W-:Y:S01]  /*3ee0*/  FMUL.FTZ R80, R80, UR10 ;  /* 0x0000000a50507c20 */ /* 0x000fe20008410000 */
[----:B------:R-:W-:Y:S01]  /*3ef0*/  SHF.L.U32 R227, R117, 0x10, RZ ;  /* 0x0000001075e37819 */ /* 0x000fe200000006ff */
[----:B------:R-:W-:Y:S01]  /*3f00*/  FMUL.FTZ R206, R82, UR7 ;  /* 0x0000000752ce7c20 */ /* 0x000fe20008410000 */
[----:B------:R-:W4:Y:S01]  /*3f10*/  LDG.E.64 R94, desc[UR16][R94.64] ;  /* 0x000000105e5e7981 */ /* 0x000f22000c1e1b00 */
[----:B------:R-:W-:Y:S02]  /*3f20*/  FMUL.FTZ R226, R80, UR7 ;  /* 0x0000000750e27c20 */ /* 0x000fe40008410000 */
[----:B------:R-:W-:Y:S01]  /*3f30*/  FMUL.FTZ R227, R206, R227 ;  /* 0x000000e3cee37220 */ /* 0x000fe20000410000 */
[----:B------:R1:W-:Y:S01]  /*3f40*/  STG.E.128 desc[UR16][R86.64], R80 ;  /* 0x0000005056007986 */ /* 0x0003e2000c101d10 */
[----:B0-----:R-:W-:Y:S01]  /*3f50*/  SHF.L.U32 R84, R163, 0x10, RZ ;  /* 0x00000010a3547819 */ /* 0x001fe200000006ff */
[----:B------:R-:W-:Y:S01]  /*3f60*/  FMUL.FTZ R225, R81, UR7 ;  /* 0x0000000751e17c20 */ /* 0x000fe20008410000 */
[----:B------:R-:W-:Y:S01]  /*3f70*/  SHF.L.U32 R85, R162, 0x10, RZ ;  /* 0x00000010a2557819 */ /* 0x000fe200000006ff */
[----:B------:R-:W-:-:S02]  /*3f80*/  FMUL.FTZ R224, R83, UR7 ;  /* 0x0000000753e07c20 */ /* 0x000fc40008410000 */
[----:B------:R-:W-:Y:S02]  /*3f90*/  FMUL.FTZ R84, R225, R84 ;  /* 0x00000054e1547220 */ /* 0x000fe40000410000 */
[----:B------:R-:W-:Y:S01]  /*3fa0*/  FMUL.FTZ R85, R224, R85 ;  /* 0x00000055e0557220 */ /* 0x000fe20000410000 */
[----:B------:R-:W-:Y:S01]  /*3fb0*/  F2F.BF16.F32 R227, R227 ;  /* 0x000000e300e37304 */ /* 0x000fe20000202000 */
[----:B-1----:R-:W-:-:S07]  /*3fc0*/  SHF.L.U32 R81, R116, 0x10, RZ ;  /* 0x0000001074517819 */ /* 0x002fce00000006ff */
[----:B------:R-:W0:Y:S01]  /*3fd0*/  F2F.BF16.F32 R80, R84 ;  /* 0x0000005400507304 */ /* 0x000e220000202000 */
[----:B------:R-:W-:-:S07]  /*3fe0*/  FMUL.FTZ R82, R226, R81 ;  /* 0x00000051e2527220 */ /* 0x000fce0000410000 */
[----:B------:R-:W1:Y:S08]  /*3ff0*/  F2F.BF16.F32 R228, R85 ;  /* 0x0000005500e47304 */ /* 0x000e700000202000 */
[----:B------:R-:W1:Y:S01]  /*4000*/  F2F.BF16.F32 R83, R82 ;  /* 0x0000005200537304 */ /* 0x000e620000202000 */
[----:B------:R-:W-:Y:S01]  /*4010*/  FFMA.FTZ R219, R219, UR4, R204 ;  /* 0x00000004dbdb7c23 */ /* 0x000fe200080100cc */
[----:B0-----:R-:W-:-:S04]  /*4020*/  IMAD.WIDE.U32 R80, R80, 0x10000, RZ ;  /* 0x0001000050507825 */ /* 0x001fc800078e00ff */
[--C-:B------:R-:W-:Y:S01]  /*4030*/  FFMA.FTZ R221, R221, UR4, R204.reuse ;  /* 0x00000004dddd7c23 */ /* 0x100fe200080100cc */
[----:B------:R-:W-:Y:S01]  /*4040*/  FFMA.FTZ R97, R97, UR4, R204 ;  /* 0x0000000461617c23 */ /* 0x000fe200080100cc */
[----:B-1----:R-:W-:Y:S01]  /*4050*/  PRMT R227, R227, 0x5410, R228 ;  /* 0x00005410e3e37816 */ /* 0x002fe200000000e4 */
[----:B------:R-:W-:Y:S01]  /*4060*/  FFMA.FTZ R223, R223, UR4, R204 ;  /* 0x00000004dfdf7c23 */ /* 0x000fe200080100cc */
[----:B------:R-:W-:Y:S01]  /*4070*/  FADD.FTZ R85, R218, -R219 ;  /* 0x800000dbda557221 */ /* 0x000fe20000010000 */
[----:B------:R-:W-:Y:S01]  /*4080*/  IMAD.WIDE.U32 R218, R205, 0x8, R242 ;  /* 0x00000008cdda7825 */ /* 0x000fe200078e00f2 */
[----:B------:R-:W-:-:S03]  /*4090*/  LOP3.LUT R87, R227, R81, RZ, 0xfc, !PT ;  /* 0x00000051e3577212 */ /* 0x000fc600078efcff */
[----:B------:R-:W-:Y:S01]  /*40a0*/  FADD.FTZ R81, R220, -R221 ;  /* 0x800000dddc517221 */ /* 0x000fe20000010000 */
[----:B------:R-:W-:Y:S01]  /*40b0*/  LOP3.LUT R86, R80, R83, RZ, 0xfc, !PT ;  /* 0x0000005350567212 */ /* 0x000fe200078efcff */
[----:B------:R-:W-:Y:S01]  /*40c0*/  FADD.FTZ R83, R96, -R97 ;  /* 0x8000006160537221 */ /* 0x000fe20000010000 */
[----:B------:R-:W-:Y:S01]  /*40d0*/  FADD.FTZ R222, R222, -R223 ;  /* 0x800000dfdede7221 */ /* 0x000fe20000010000 */
[----:B------:R-:W-:Y:S01]  /*40e0*/  FMUL.FTZ R81, R81, UR10 ;  /* 0x0000000a51517c20 */ /* 0x000fe20008410000 */
[----:B------:R-:W-:Y:S01]  /*40f0*/  FMUL.FTZ R82, R85, UR10 ;  /* 0x0000000a55527c20 */ /* 0x000fe20008410000 */
[----:B------:R0:W-:Y:S01]  /*4100*/  STG.E.64 desc[UR16][R218.64], R86 ;  /* 0x00000056da007986 */ /* 0x0001e2000c101b10 */
[----:B------:R-:W-:Y:S01]  /*4110*/  FMUL.FTZ R83, R83, UR10 ;  /* 0x0000000a53537c20 */ /* 0x000fe20008410000 */
[----:B------:R-:W-:Y:S01]  /*4120*/  FMUL.FTZ R80, R222, UR10 ;  /* 0x0000000ade507c20 */ /* 0x000fe20008410000 */
[----:B------:R-:W-:Y:S01]  /*4130*/  IMAD.WIDE.U32 R96, R203, 0x8, R250 ;  /* 0x00000008cb607825 */ /* 0x000fe200078e00fa */
[----:B------:R-:W-:-:S03]  /*4140*/  SHF.L.U32 R222, R160, 0x10, RZ ;  /* 0x00000010a0de7819 */ /* 0x000fc600000006ff */
[----:B------:R-:W-:Y:S01]  /*4150*/  FMUL.FTZ R205, R82, UR7 ;  /* 0x0000000752cd7c20 */ /* 0x000fe20008410000 */
[----:B------:R-:W-:Y:S01]  /*4160*/  SHF.L.U32 R220, R119, 0x10, RZ ;  /* 0x0000001077dc7819 */ /* 0x000fe200000006ff */
[----:B------:R-:W-:Y:S01]  /*4170*/  IMAD.WIDE.U32 R84, R203, 0x10, R248 ;  /* 0x00000010cb547825 */ /* 0x000fe200078e00f8 */
[----:B------:R-:W-:Y:S01]  /*4180*/  SHF.L.U32 R221, R161, 0x10, RZ ;  /* 0x00000010a1dd7819 */ /* 0x000fe200000006ff */
[----:B------:R-:W4:Y:S02]  /*4190*/  LDG.E.64 R96, desc[UR16][R96.64] ;  /* 0x0000001060607981 */ /* 0x000f24000c1e1b00 */
[--C-:B0-----:R-:W-:Y:S01]  /*41a0*/  FFMA.FTZ R87, R217, UR4, R204.reuse ;  /* 0x00000004d9577c23 */ /* 0x101fe200080100cc */
[----:B------:R-:W-:Y:S01]  /*41b0*/  FMUL.FTZ R217, R81, UR7 ;  /* 0x0000000751d97c20 */ /* 0x000fe20008410000 */
[----:B------:R-:W-:Y:S02]  /*41c0*/  FMUL.FTZ R218, R83, UR7 ;  /* 0x0000000753da7c20 */ /* 0x000fe40008410000 */
[----:B------:R-:W-:Y:S01]  /*41d0*/  FADD.FTZ R86, R214, -R87 ;  /* 0x80000057d6567221 */ /* 0x000fe20000010000 */
[----:B------:R-:W-:Y:S01]  /*41e0*/  SHF.L.U32 R87, R118, 0x10, RZ ;  /* 0x0000001076577819 */ /* 0x000fe200000006ff */
[----:B------:R-:W-:Y:S01]  /*41f0*/  FMUL.FTZ R214, R80, UR7 ;  /* 0x0000000750d67c20 */ /* 0x000fe20008410000 */
[----:B------:R-:W-:Y:S01]  /*4200*/  FMUL.FTZ R222, R217, R222 ;  /* 0x000000ded9de7220 */ /* 0x000fe20000410000 */
[----:B------:R-:W-:Y:S01]  /*4210*/  FMUL.FTZ R220, R205, R220 ;  /* 0x000000dccddc7220 */ /* 0x000fe20000410000 */
[----:B------:R-:W-:Y:S01]  /*4220*/  FMUL.FTZ R219, R218, R221 ;  /* 0x000000dddadb7220 */ /* 0x000fe20000410000 */
[----:B------:R0:W-:Y:S01]  /*4230*/  STG.E.128 desc[UR16][R84.64], R80 ;  /* 0x0000005054007986 */ /* 0x0001e2000c101d10 */
[----:B------:R-:W-:-:S03]  /*4240*/  FFMA.FTZ R213, R213, UR4, R204 ;  /* 0x00000004d5d57c23 */ /* 0x000fc600080100cc */
[----:B------:R-:W-:Y:S08]  /*4250*/  F2F.BF16.F32 R220, R220 ;  /* 0x000000dc00dc7304 */ /* 0x000ff00000202000 */
[----:B------:R-:W-:Y:S01]  /*4260*/  F2F.BF16.F32 R219, R219 ;  /* 0x000000db00db7304 */ /* 0x000fe20000202000 */
[----:B0-----:R-:W-:-:S07]  /*4270*/  FMUL.FTZ R85, R214, R87 ;  /* 0x00000057d6557220 */ /* 0x001fce0000410000 */
[----:B------:R-:W0:Y:S01]  /*4280*/  F2F.BF16.F32 R80, R222 ;  /* 0x000000de00507304 */ /* 0x000e220000202000 */
[----:B------:R-:W-:Y:S01]  /*4290*/  FADD.FTZ R82, R210, -R213 ;  /* 0x800000d5d2527221 */ /* 0x000fe20000010000 */
[----:B------:R-:W-:-:S03]  /*42a0*/  FFMA.FTZ R213, R209, UR4, R204 ;  /* 0x00000004d1d57c23 */ /* 0x000fc600080100cc */
[----:B------:R-:W-:-:S03]  /*42b0*/  FMUL.FTZ R82, R82, UR10 ;  /* 0x0000000a52527c20 */ /* 0x000fc60008410000 */
[----:B------:R-:W1:Y:S01]  /*42c0*/  F2F.BF16.F32 R85, R85 ;  /* 0x0000005500557304 */ /* 0x000e620000202000 */
[----:B------:R-:W-:Y:S01]  /*42d0*/  SHF.L.U32 R81, R121, 0x10, RZ ;  /* 0x0000001079517819 */ /* 0x000fe200000006ff */
[----:B------:R-:W-:Y:S01]  /*42e0*/  FMUL.FTZ R210, R82, UR7 ;  /* 0x0000000752d27c20 */ /* 0x000fe20008410000 */
[----:B------:R-:W-:Y:S01]  /*42f0*/  FFMA.FTZ R211, R211, UR4, R204 ;  /* 0x00000004d3d37c23 */ /* 0x000fe200080100cc */
[----:B------:R-:W-:Y:S02]  /*4300*/  FADD.FTZ R213, R102, -R213 ;  /* 0x800000d566d57221 */ /* 0x000fe40000010000 */
[----:B------:R-:W-:Y:S01]  /*4310*/  FMUL.FTZ R102, R210, R81 ;  /* 0x00000051d2667220 */ /* 0x000fe20000410000 */
[----:B------:R-:W-:Y:S01]  /*4320*/  FADD.FTZ R83, R208, -R211 ;  /* 0x800000d3d0537221 */ /* 0x000fe20000010000 */
[----:B0-----:R-:W-:-:S04]  /*4330*/  IMAD.WIDE.U32 R80, R80, 0x10000, RZ ;  /* 0x0001000050507825 */ /* 0x001fc800078e00ff */
[--C-:B------:R-:W-:Y:S01]  /*4340*/  FFMA.FTZ R87, R99, UR4, R204.reuse ;  /* 0x0000000463577c23 */ /* 0x100fe200080100cc */
[----:B------:R-:W-:Y:S01]  /*4350*/  PRMT R219, R220, 0x5410, R219 ;  /* 0x00005410dcdb7816 */ /* 0x000fe200000000db */
[----:B------:R-:W-:Y:S01]  /*4360*/  FMUL.FTZ R83, R83, UR10 ;  /* 0x0000000a53537c20 */ /* 0x000fe20008410000 */
[----:B------:R-:W-:Y:S01]  /*4370*/  FFMA.FTZ R215, R215, UR4, R204 ;  /* 0x00000004d7d77c23 */ /* 0x000fe200080100cc */
[----:B------:R-:W-:Y:S01]  /*4380*/  FADD.FTZ R87, R98, -R87 ;  /* 0x8000005762577221 */ /* 0x000fe20000010000 */
[----:B-1----:R-:W-:Y:S01]  /*4390*/  LOP3.LUT R208, R80, R85, RZ, 0xfc, !PT ;  /* 0x0000005550d07212 */ /* 0x002fe200078efcff */
[----:B------:R-:W-:Y:S01]  /*43a0*/  FMUL.FTZ R80, R86, UR10 ;  /* 0x0000000a56507c20 */ /* 0x000fe20008410000 */
[----:B------:R-:W-:Y:S01]  /*43b0*/  SHF.L.U32 R98, R159, 0x10, RZ ;  /* 0x000000109f627819 */ /* 0x000fe200000006ff */
[----:B------:R-:W-:Y:S01]  /*43c0*/  IMAD.WIDE.U32 R220, R203, 0x8, R242 ;  /* 0x00000008cbdc7825 */ /* 0x000fe200078e00f2 */
[----:B------:R-:W-:-:S03]  /*43d0*/  LOP3.LUT R209, R219, R81, RZ, 0xfc, !PT ;  /* 0x00000051dbd17212 */ /* 0x000fc600078efcff */
[----:B------:R-:W-:Y:S01]  /*43e0*/  FMUL.FTZ R211, R83, UR7 ;  /* 0x0000000753d37c20 */ /* 0x000fe20008410000 */
[----:B------:R-:W-:Y:S01]  /*43f0*/  FADD.FTZ R84, R212, -R215 ;  /* 0x800000d7d4547221 */ /* 0x000fe20000010000 */
[----:B------:R-:W-:Y:S01]  /*4400*/  SHF.L.U32 R85, R120, 0x10, RZ ;  /* 0x0000001078557819 */ /* 0x000fe200000006ff */
[----:B------:R-:W-:Y:S01]  /*4410*/  FMUL.FTZ R212, R80, UR7 ;  /* 0x0000000750d47c20 */ /* 0x000fe20008410000 */
[----:B------:R-:W-:Y:S01]  /*4420*/  FMUL.FTZ R223, R211, R98 ;  /* 0x00000062d3df7220 */ /* 0x000fe20000410000 */
[----:B------:R0:W-:Y:S01]  /*4430*/  STG.E.64 desc[UR16][R220.64], R208 ;  /* 0x000000d0dc007986 */ /* 0x0001e2000c101b10 */
[----:B------:R-:W-:-:S04]  /*4440*/  IMAD.WIDE.U32 R98, R199, 0x8, R250 ;  /* 0x00000008c7627825 */ /* 0x000fc800078e00fa */
[----:B------:R-:W-:Y:S01]  /*4450*/  FMUL.FTZ R81, R84, UR10 ;  /* 0x0000000a54517c20 */ /* 0x000fe20008410000 */
[----:B------:R-:W-:Y:S01]  /*4460*/  FMUL.FTZ R227, R212, R85 ;  /* 0x00000055d4e37220 */ /* 0x000fe20000410000 */
[----:B------:R-:W-:Y:S01]  /*4470*/  IMAD.WIDE.U32 R84, R199, 0x10, R248 ;  /* 0x00000010c7547825 */ /* 0x000fe200078e00f8 */
[----:B------:R-:W-:-:S03]  /*4480*/  SHF.L.U32 R222, R158, 0x10, RZ ;  /* 0x000000109ede7819 */ /* 0x000fc600000006ff */
[----:B------:R-:W-:Y:S01]  /*4490*/  FMUL.FTZ R203, R81, UR7 ;  /* 0x0000000751cb7c20 */ /* 0x000fe20008410000 */
[----:B------:R-:W4:Y:S01]  /*44a0*/  LDG.E.64 R98, desc[UR16][R98.64] ;  /* 0x0000001062627981 */ /* 0x000f22000c1e1b00 */
[----:B0-----:R-:W-:Y:S01]  /*44b0*/  FFMA.FTZ R208, R207, UR4, R204 ;  /* 0x00000004cfd07c23 */ /* 0x001fe200080100cc */
[----:B------:R-:W-:Y:S03]  /*44c0*/  F2F.BF16.F32 R102, R102 ;  /* 0x0000006600667304 */ /* 0x000fe60000202000 */
[----:B------:R-:W-:Y:S01]  /*44d0*/  FADD.FTZ R101, R101, -R208 ;  /* 0x800000d065657221 */ /* 0x000fe20000010000 */
[----:B------:R0:W-:Y:S01]  /*44e0*/  STG.E.128 desc[UR16][R84.64], R80 ;  /* 0x0000005054007986 */ /* 0x0001e2000c101d10 */
[----:B------:R-:W-:-:S03]  /*44f0*/  FFMA.FTZ R103, R103, UR4, R204 ;  /* 0x0000000467677c23 */ /* 0x000fc600080100cc */
[----:B------:R-:W1:Y:S01]  /*4500*/  F2F.BF16.F32 R223, R223 ;  /* 0x000000df00df7304 */ /* 0x000e620000202000 */
[----:B------:R-:W-:Y:S01]  /*4510*/  FMUL.FTZ R222, R203, R222 ;  /* 0x000000decbde7220 */ /* 0x000fe20000410000 */
[----:B------:R-:W-:Y:S01]  /*4520*/  FMUL.FTZ R86, R213, UR10 ;  /* 0x0000000ad5567c20 */ /* 0x000fe20008410000 */
[----:B------:R-:W-:Y:S01]  /*4530*/  FMUL.FTZ R87, R87, UR10 ;  /* 0x0000000a57577c20 */ /* 0x000fe20008410000 */
[----:B------:R-:W-:Y:S02]  /*4540*/  SHF.L.U32 R220, R123, 0x10, RZ ;  /* 0x000000107bdc7819 */ /* 0x000fe400000006ff */
[----:B------:R-:W-:Y:S01]  /*4550*/  SHF.L.U32 R228, R157, 0x10, RZ ;  /* 0x000000109de47819 */ /* 0x000fe200000006ff */
[----:B0-----:R-:W-:Y:S01]  /*4560*/  FMUL.FTZ R85, R101, UR10 ;  /* 0x0000000a65557c20 */ /* 0x001fe20008410000 */
[----:B------:R-:W-:Y:S01]  /*4570*/  FADD.FTZ R84, R100, -R103 ;  /* 0x8000006764547221 */ /* 0x000fe20000010000 */
[----:B------:R-:W-:Y:S02]  /*4580*/  SHF.L.U32 R80, R156, 0x10, RZ ;  /* 0x000000109c507819 */ /* 0x000fe400000006ff */
[----:B------:R-:W-:Y:S01]  /*4590*/  FMUL.FTZ R215, R85, UR7 ;  /* 0x0000000755d77c20 */ /* 0x000fe20008410000 */
[----:B------:R-:W-:Y:S01]  /*45a0*/  FMUL.FTZ R84, R84, UR10 ;  /* 0x0000000a54547c20 */ /* 0x000fe20008410000 */
[----:B------:R-:W-:Y:S01]  /*45b0*/  FMUL.FTZ R213, R86, UR7 ;  /* 0x0000000756d57c20 */ /* 0x000fe20008410000 */
[----:B------:R-:W0:Y:S01]  /*45c0*/  F2F.BF16.F32 R222, R222 ;  /* 0x000000de00de7304 */ /* 0x000e220000202000 */
[----:B------:R-:W-:Y:S01]  /*45d0*/  FMUL.FTZ R207, R87, UR7 ;  /* 0x0000000757cf7c20 */ /* 0x000fe20008410000 */
[----:B------:R-:W-:Y:S01]  /*45e0*/  FMUL.FTZ R209, R215, R80 ;  /* 0x00000050d7d17220 */ /* 0x000fe20000410000 */
[----:B------:R-:W-:Y:S01]  /*45f0*/  SHF.L.U32 R80, R122, 0x10, RZ ;  /* 0x000000107a507819 */ /* 0x000fe200000006ff */
[----:B------:R-:W-:Y:S01]  /*4600*/  FMUL.FTZ R219, R84, UR7 ;  /* 0x0000000754db7c20 */ /* 0x000fe20008410000 */
[----:B------:R-:W-:Y:S01]  /*4610*/  FMUL.FTZ R220, R213, R220 ;  /* 0x000000dcd5dc7220 */ /* 0x000fe20000410000 */
[----:B------:R-:W-:Y:S01]  /*4620*/  FMUL.FTZ R228, R207, R228 ;  /* 0x000000e4cfe47220 */ /* 0x000fe20000410000 */
[----:B-1----:R-:W-:Y:S01]  /*4630*/  PRMT R223, R102, 0x5410, R223 ;  /* 0x0000541066df7816 */ /* 0x002fe200000000df */
[----:B------:R-:W1:Y:S01]  /*4640*/  F2F.BF16.F32 R227, R227 ;  /* 0x000000e300e37304 */ /* 0x000e620000202000 */
[----:B------:R-:W-:-:S07]  /*4650*/  FMUL.FTZ R102, R219, R80 ;  /* 0x00000050db667220 */ /* 0x000fce0000410000 */
[----:B------:R-:W2:Y:S01]  /*4660*/  F2F.BF16.F32 R209, R209 ;  /* 0x000000d100d17304 */ /* 0x000ea20000202000 */
[----:B0-----:R-:W-:-:S07]  /*4670*/  IMAD.WIDE.U32 R80, R222, 0x10000, RZ ;  /* 0x00010000de507825 */ /* 0x001fce00078e00ff */
[----:B------:R-:W-:Y:S08]  /*4680*/  F2F.BF16.F32 R208, R220 ;  /* 0x000000dc00d07304 */ /* 0x000ff00000202000 */
[----:B------:R-:W0:Y:S08]  /*4690*/  F2F.BF16.F32 R229, R228 ;  /* 0x000000e400e57304 */ /* 0x000e300000202000 */
[----:B------:R-:W3:Y:S01]  /*46a0*/  F2F.BF16.F32 R103, R102 ;  /* 0x0000006600677304 */ /* 0x000ee20000202000 */
[----:B------:R-:W-:-:S02]  /*46b0*/  LOP3.LUT R83, R223, R81, RZ, 0xfc, !PT ;  /* 0x00000051df537212 */ /* 0x000fc400078efcff */
[----:B-1----:R-:W-:Y:S01]  /*46c0*/  LOP3.LUT R82, R80, R227, RZ, 0xfc, !PT ;  /* 0x000000e350527212 */ /* 0x002fe200078efcff */
[----:B--2---:R-:W-:Y:S01]  /*46d0*/  IMAD.WIDE.U32 R80, R209, 0x10000, RZ ;  /* 0x00010000d1507825 */ /* 0x004fe200078e00ff */
[----:B0-----:R-:W-:-:S03]  /*46e0*/  PRMT R229, R208, 0x5410, R229 ;  /* 0x00005410d0e57816 */ /* 0x001fc600000000e5 */
[----:B------:R-:W-:-:S04]  /*46f0*/  IMAD.WIDE.U32 R220, R199, 0x8, R242 ;  /* 0x00000008c7dc7825 */ /* 0x000fc800078e00f2 */
[----:B------:R-:W-:Y:S01]  /*4700*/  IMAD.WIDE.U32 R100, R198, 0x8, R250 ;  /* 0x00000008c6647825 */ /* 0x000fe200078e00fa */
[----:B------:R-:W-:Y:S02]  /*4710*/  LOP3.LUT R81, R229, R81, RZ, 0xfc, !PT ;  /* 0x00000051e5517212 */ /* 0x000fe400078efcff */
[----:B---3--:R-:W-:Y:S01]  /*4720*/  LOP3.LUT R80, R80, R103, RZ, 0xfc, !PT ;  /* 0x0000006750507212 */ /* 0x008fe200078efcff */
[C---:B------:R-:W-:Y:S01]  /*4730*/  IMAD.WIDE.U32 R208, R198.reuse, 0x10, R248 ;  /* 0x00000010c6d07825 */ /* 0x040fe200078e00f8 */
[----:B------:R0:W-:Y:S03]  /*4740*/  STG.E.64 desc[UR16][R220.64], R82 ;  /* 0x00000052dc007986 */ /* 0x0001e6000c101b10 */
[----:B------:R-:W-:Y:S01]  /*4750*/  IMAD.WIDE.U32 R198, R198, 0x8, R242 ;  /* 0x00000008c6c67825 */ /* 0x000fe200078e00f2 */
[----:B------:R-:W2:Y:S03]  /*4760*/  LDG.E.64 R100, desc[UR16][R100.64] ;  /* 0x0000001064647981 */ /* 0x000ea6000c1e1b00 */
[----:B------:R-:W-:Y:S01]  /*4770*/  IMAD.WIDE.U32 R102, R168, 0x8, R250 ;  /* 0x00000008a8667825 */ /* 0x000fe200078e00fa */
[----:B------:R1:W-:Y:S04]  /*4780*/  STG.E.128 desc[UR16][R208.64], R84 ;  /* 0x00000054d0007986 */ /* 0x0003e8000c101d10 */
[----:B------:R3:W-:Y:S04]  /*4790*/  STG.E.64 desc[UR16][R198.64], R80 ;  /* 0x00000050c6007986 */ /* 0x0007e8000c101b10 */
[----:B------:R-:W2:Y:S01]  /*47a0*/  LDG.E.64 R102, desc[UR16][R102.64] ;  /* 0x0000001066667981 */ /* 0x000ea2000c1e1b00 */
[--C-:B0-----:R-:W-:Y:S01]  /*47b0*/  FFMA.FTZ R82, R201, UR4, R204.reuse ;  /* 0x00000004c9527c23 */ /* 0x101fe200080100cc */
[----:B------:R-:W-:-:S03]  /*47c0*/  FFMA.FTZ R83, R202, UR4, R204 ;  /* 0x00000004ca537c23 */ /* 0x000fc600080100cc */
[----:B------:R-:W-:Y:S01]  /*47d0*/  FADD.FTZ R82, R107, -R82 ;  /* 0x800000526b527221 */ /* 0x000fe20000010000 */
[----:B------:R-:W-:-:S03]  /*47e0*/  FADD.FTZ R83, R106, -R83 ;  /* 0x800000536a537221 */ /* 0x000fc60000010000 */
[----:B------:R-:W-:Y:S01]  /*47f0*/  FMUL.FTZ R82, R82, UR10 ;  /* 0x0000000a52527c20 */ /* 0x000fe20008410000 */
[----:B------:R-:W-:Y:S01]  /*4800*/  FMUL.FTZ R83, R83, UR10 ;  /* 0x0000000a53537c20 */ /* 0x000fe20008410000 */
[----:B------:R-:W-:Y:S02]  /*4810*/  SHF.L.U32 R201, R125, 0x10, RZ ;  /* 0x000000107dc97819 */ /* 0x000fe400000006ff */
[----:B------:R-:W-:Y:S01]  /*4820*/  FMUL.FTZ R106, R82, UR7 ;  /* 0x00000007526a7c20 */ /* 0x000fe20008410000 */
[----:B-1----:R-:W-:Y:S01]  /*4830*/  SHF.L.U32 R85, R155, 0x10, RZ ;  /* 0x000000109b557819 */ /* 0x002fe200000006ff */
[--C-:B------:R-:W-:Y:S01]  /*4840*/  FFMA.FTZ R107, R200, UR4, R204.reuse ;  /* 0x00000004c86b7c23 */ /* 0x100fe200080100cc */
[----:B---3--:R-:W-:Y:S01]  /*4850*/  FMUL.FTZ R198, R83, UR7 ;  /* 0x0000000753c67c20 */ /* 0x008fe20008410000 */
[----:B------:R-:W-:Y:S01]  /*4860*/  FMUL.FTZ R201, R106, R201 ;  /* 0x000000c96ac97220 */ /* 0x000fe20000410000 */
[----:B------:R-:W-:Y:S01]  /*4870*/  FFMA.FTZ R204, R105, UR4, R204 ;  /* 0x0000000469cc7c23 */ /* 0x000fe200080100cc */
[----:B------:R-:W-:Y:S01]  /*4880*/  FADD.FTZ R81, R104, -R107 ;  /* 0x8000006b68517221 */ /* 0x000fe20000010000 */
[----:B------:R-:W-:-:S02]  /*4890*/  FMUL.FTZ R105, R198, R85 ;  /* 0x00000055c6697220 */ /* 0x000fc40000410000 */
[----:B------:R-:W-:Y:S01]  /*48a0*/  FADD.FTZ R80, R93, -R204 ;  /* 0x800000cc5d507221 */ /* 0x000fe20000010000 */
[----:B------:R-:W-:Y:S01]  /*48b0*/  F2F.BF16.F32 R201, R201 ;  /* 0x000000c900c97304 */ /* 0x000fe20000202000 */
[----:B------:R-:W-:Y:S01]  /*48c0*/  FMUL.FTZ R81, R81, UR10 ;  /* 0x0000000a51517c20 */ /* 0x000fe20008410000 */
[----:B------:R-:W-:Y:S01]  /*48d0*/  SHF.L.U32 R84, R154, 0x10, RZ ;  /* 0x000000109a547819 */ /* 0x000fe200000006ff */
[----:B------:R-:W-:-:S05]  /*48e0*/  FMUL.FTZ R80, R80, UR10 ;  /* 0x0000000a50507c20 */ /* 0x000fca0008410000 */
[----:B------:R-:W0:Y:S01]  /*48f0*/  F2F.BF16.F32 R86, R105 ;  /* 0x0000006900567304 */ /* 0x000e220000202000 */
[----:B------:R-:W-:Y:S01]  /*4900*/  FMUL.FTZ R199, R81, UR7 ;  /* 0x0000000751c77c20 */ /* 0x000fe20008410000 */
[----:B------:R-:W-:Y:S01]  /*4910*/  SHF.L.U32 R85, R124, 0x10, RZ ;  /* 0x000000107c557819 */ /* 0x000fe200000006ff */
[----:B------:R-:W-:Y:S02]  /*4920*/  FMUL.FTZ R200, R80, UR7 ;  /* 0x0000000750c87c20 */ /* 0x000fe40008410000 */
[----:B------:R-:W-:Y:S02]  /*4930*/  FMUL.FTZ R104, R199, R84 ;  /* 0x00000054c7687220 */ /* 0x000fe40000410000 */
[----:B------:R-:W-:Y:S02]  /*4940*/  FMUL.FTZ R87, R200, R85 ;  /* 0x00000055c8577220 */ /* 0x000fe40000410000 */
[----:B------:R-:W1:Y:S01]  /*4950*/  F2F.BF16.F32 R84, R104 ;  /* 0x0000006800547304 */ /* 0x000e620000202000 */
[----:B0-----:R-:W-:-:S02]  /*4960*/  PRMT R201, R201, 0x5410, R86 ;  /* 0x00005410c9c97816 */ /* 0x001fc40000000056 */
[----:B------:R-:W-:-:S05]  /*4970*/  SHF.R.U32.HI R86, RZ, 0x10, R89 ;  /* 0x00000010ff567819 */ /* 0x000fca0000011659 */
[----:B------:R-:W0:Y:S01]  /*4980*/  F2F.BF16.F32 R87, R87 ;  /* 0x0000005700577304 */ /* 0x000e220000202000 */
[----:B------:R-:W-:Y:S01]  /*4990*/  SHF.L.U32 R86, R86, 0x10, RZ ;  /* 0x0000001056567819 */ /* 0x000fe200000006ff */
[----:B-1----:R-:W-:-:S04]  /*49a0*/  IMAD.WIDE.U32 R84, R84, 0x10000, RZ ;  /* 0x0001000054547825 */ /* 0x002fc800078e00ff */
[----:B------:R-:W-:Y:S01]  /*49b0*/  FMUL.FTZ R231, R231, R86 ;  /* 0x00000056e7e77220 */ /* 0x000fe20000410000 */
[----:B------:R-:W-:Y:S01]  /*49c0*/  SHF.R.U64 R86, R90, 0x10, R91 ;  /* 0x000000105a567819 */ /* 0x000fe2000000125b */
[----:B------:R-:W-:Y:S01]  /*49d0*/  IMAD.WIDE.U32 R248, R168, 0x10, R248 ;  /* 0x00000010a8f87825 */ /* 0x000fe200078e00f8 */
[----:B------:R-:W-:Y:S02]  /*49e0*/  SHF.R.U64 R93, R88, 0x10, R89 ;  /* 0x00000010585d7819 */ /* 0x000fe40000001259 */
[----:B------:R-:W-:Y:S01]  /*49f0*/  SHF.L.U32 R86, R86, 0x10, RZ ;  /* 0x0000001056567819 */ /* 0x000fe200000006ff */
[----:B------:R-:W-:Y:S01]  /*4a00*/  IMAD.WIDE.U32 R242, R168, 0x8, R242 ;  /* 0x00000008a8f27825 */ /* 0x000fe200078e00f2 */
[----:B------:R-:W-:Y:S02]  /*4a10*/  SHF.L.U32 R88, R88, 0x10, RZ ;  /* 0x0000001058587819 */ /* 0x000fe400000006ff */
[----:B0-----:R-:W-:Y:S02]  /*4a20*/  LOP3.LUT R84, R84, R87, RZ, 0xfc, !PT ;  /* 0x0000005754547212 */ /* 0x001fe400078efcff */
[----:B------:R-:W-:-:S02]  /*4a30*/  LOP3.LUT R85, R201, R85, RZ, 0xfc, !PT ;  /* 0x00000055c9557212 */ /* 0x000fc400078efcff */
[----:B------:R-:W-:Y:S01]  /*4a40*/  SHF.L.U32 R87, R90, 0x10, RZ ;  /* 0x000000105a577819 */ /* 0x000fe200000006ff */
[----:B------:R-:W-:Y:S01]  /*4a50*/  FMUL.FTZ R235, R235, R86 ;  /* 0x00000056ebeb7220 */ /* 0x000fe20000410000 */
[----:B------:R-:W-:Y:S01]  /*4a60*/  SHF.L.U32 R89, R89, 0x10, RZ ;  /* 0x0000001059597819 */ /* 0x000fe200000006ff */
[----:B------:R-:W-:Y:S01]  /*4a70*/  FMUL.FTZ R104, R233, R88 ;  /* 0x00000058e9687220 */ /* 0x000fe20000410000 */
[--C-:B----4-:R-:W-:Y:S01]  /*4a80*/  SHF.R.U64 R86, R94, 0x10, R95.reuse ;  /* 0x000000105e567819 */ /* 0x110fe2000000125f */
[----:B------:R0:W-:Y:S01]  /*4a90*/  STG.E.128 desc[UR16][R248.64], R80 ;  /* 0x00000050f8007986 */ /* 0x0001e2000c101d10 */
[----:B------:R-:W-:Y:S01]  /*4aa0*/  FMUL.FTZ R236, R236, R87 ;  /* 0x00000057ecec7220 */ /* 0x000fe20000410000 */
[----:B------:R-:W-:Y:S02]  /*4ab0*/  SHF.L.U32 R87, R94, 0x10, RZ ;  /* 0x000000105e577819 */ /* 0x000fe400000006ff */
[----:B------:R1:W-:Y:S01]  /*4ac0*/  STG.E.64 desc[UR16][R242.64], R84 ;  /* 0x00000054f2007986 */ /* 0x0003e2000c101b10 */
[----:B------:R-:W-:Y:S01]  /*4ad0*/  SHF.L.U32 R86, R86, 0x10, RZ ;  /* 0x0000001056567819 */ /* 0x000fe200000006ff */
[----:B------:R-:W-:Y:S01]  /*4ae0*/  FMUL.FTZ R230, R230, R89 ;  /* 0x00000059e6e67220 */ /* 0x000fe20000410000 */
[----:B------:R-:W-:Y:S01]  /*4af0*/  SHF.L.U32 R89, R91, 0x10, RZ ;  /* 0x000000105b597819 */ /* 0x000fe200000006ff */
[----:B------:R-:W-:Y:S01]  /*4b00*/  FMUL.FTZ R226, R226, R87 ;  /* 0x00000057e2e27220 */ /* 0x000fe20000410000 */
[----:B------:R-:W-:Y:S01]  /*4b10*/  SHF.R.U32.HI R107, RZ, 0x10, R95 ;  /* 0x00000010ff6b7819 */ /* 0x000fe2000001165f */
[----:B------:R-:W-:Y:S01]  /*4b20*/  FMUL.FTZ R225, R225, R86 ;  /* 0x00000056e1e17220 */ /* 0x000fe20000410000 */
[----:B------:R-:W-:Y:S01]  /*4b30*/  SHF.L.U32 R95, R95, 0x10, RZ ;  /* 0x000000105f5f7819 */ /* 0x000fe200000006ff */
[----:B------:R-:W-:Y:S01]  /*4b40*/  FMUL.FTZ R216, R216, R89 ;  /* 0x00000059d8d87220 */ /* 0x000fe20000410000 */
[----:B------:R-:W-:-:S02]  /*4b50*/  SHF.R.U32.HI R105, RZ, 0x10, R91 ;  /* 0x00000010ff697819 */ /* 0x000fc4000001165b */
[----:B------:R-:W-:Y:S01]  /*4b60*/  SHF.L.U32 R93, R93, 0x10, RZ ;  /* 0x000000105d5d7819 */ /* 0x000fe200000006ff */
[----:B------:R-:W-:Y:S01]  /*4b70*/  FMUL.FTZ R206, R206, R95 ;  /* 0x0000005fcece7220 */ /* 0x000fe20000410000 */
[----:B------:R-:W-:Y:S02]  /*4b80*/  SHF.L.U32 R105, R105, 0x10, RZ ;  /* 0x0000001069697819 */ /* 0x000fe400000006ff */
[----:B------:R-:W-:Y:S01]  /*4b90*/  SHF.L.U32 R107, R107, 0x10, RZ ;  /* 0x000000106b6b7819 */ /* 0x000fe200000006ff */
[----:B------:R-:W-:Y:S01]  /*4ba0*/  FMUL.FTZ R93, R232, R93 ;  /* 0x0000005de85d7220 */ /* 0x000fe20000410000 */
[----:B------:R-:W-:-:S04]  /*4bb0*/  SHF.R.U64 R88, R96, 0x10, R97 ;  /* 0x0000001060587819 */ /* 0x000fc80000001261 */
[----:B------:R-:W-:Y:S02]  /*4bc0*/  SHF.L.U32 R88, R88, 0x10, RZ ;  /* 0x0000001058587819 */ /* 0x000fe400000006ff */
[----:B------:R-:W-:Y:S02]  /*4bd0*/  SHF.L.U32 R87, R96, 0x10, RZ ;  /* 0x0000001060577819 */ /* 0x000fe400000006ff */
[----:B------:R-:W-:Y:S01]  /*4be0*/  SHF.L.U32 R86, R97, 0x10, RZ ;  /* 0x0000001061567819 */ /* 0x000fe200000006ff */
[----:B------:R-:W-:Y:S01]  /*4bf0*/  FMUL.FTZ R217, R217, R88 ;  /* 0x00000058d9d97220 */ /* 0x000fe20000410000 */
[----:B------:R-:W-:Y:S01]  /*4c00*/  SHF.R.U32.HI R97, RZ, 0x10, R97 ;  /* 0x00000010ff617819 */ /* 0x000fe20000011661 */
[----:B------:R-:W-:-:S03]  /*4c10*/  FMUL.FTZ R214, R214, R87 ;  /* 0x00000057d6d67220 */ /* 0x000fc60000410000 */
[----:B------:R-:W-:Y:S01]  /*4c20*/  SHF.L.U32 R87, R97, 0x10, RZ ;  /* 0x0000001061577819 */ /* 0x000fe200000006ff */
[----:B------:R-:W-:Y:S01]  /*4c30*/  FMUL.FTZ R105, R234, R105 ;  /* 0x00000069ea697220 */ /* 0x000fe20000410000 */
[----:B------:R-:W-:Y:S01]  /*4c40*/  FMUL.FTZ R107, R224, R107 ;  /* 0x0000006be06b7220 */ /* 0x000fe20000410000 */
[----:B------:R-:W-:Y:S02]  /*4c50*/  FMUL.FTZ R86, R205, R86 ;  /* 0x00000056cd567220 */ /* 0x000fe40000410000 */
[----:B------:R-:W-:Y:S01]  /*4c60*/  FMUL.FTZ R218, R218, R87 ;  /* 0x00000057dada7220 */ /* 0x000fe20000410000 */
[C---:B------:R-:W-:Y:S02]  /*4c70*/  SHF.R.U64 R90, R98.reuse, 0x10, R99 ;  /* 0x00000010625a7819 */ /* 0x040fe40000001263 */
[----:B------:R-:W-:Y:S02]  /*4c80*/  SHF.L.U32 R89, R98, 0x10, RZ ;  /* 0x0000001062597819 */ /* 0x000fe400000006ff */
[----:B------:R-:W-:-:S02]  /*4c90*/  SHF.L.U32 R88, R90, 0x10, RZ ;  /* 0x000000105a587819 */ /* 0x000fc400000006ff */
[----:B------:R-:W-:Y:S02]  /*4ca0*/  SHF.R.U32.HI R208, RZ, 0x10, R99 ;  /* 0x00000010ffd07819 */ /* 0x000fe40000011663 */
[----:B------:R-:W-:Y:S02]  /*4cb0*/  SHF.L.U32 R91, R99, 0x10, RZ ;  /* 0x00000010635b7819 */ /* 0x000fe400000006ff */
[----:B------:R-:W-:Y:S01]  /*4cc0*/  SHF.L.U32 R208, R208, 0x10, RZ ;  /* 0x00000010d0d07819 */ /* 0x000fe200000006ff */
[----:B------:R-:W-:Y:S01]  /*4cd0*/  FMUL.FTZ R88, R203, R88 ;  /* 0x00000058cb587220 */ /* 0x000fe20000410000 */
[----:B------:R-:W-:Y:S01]  /*4ce0*/  FMUL.FTZ R87, R212, R89 ;  /* 0x00000059d4577220 */ /* 0x000fe20000410000 */
[----:B------:R-:W-:Y:S02]  /*4cf0*/  FMUL.FTZ R89, R210, R91 ;  /* 0x0000005bd2597220 */ /* 0x000fe40000410000 */
[----:B------:R-:W-:Y:S01]  /*4d00*/  FMUL.FTZ R208, R211, R208 ;  /* 0x000000d0d3d07220 */ /* 0x000fe20000410000 */
[----:B--2---:R-:W-:-:S02]  /*4d10*/  SHF.R.U64 R90, R100, 0x10, R101 ;  /* 0x00000010645a7819 */ /* 0x004fc40000001265 */
        /* <DEDUP_REMOVED lines=20> */
.L_x_4320:
[----:B------:R-:W-:-:S04]  /*4e60*/  UISETP.NE.U32.AND UP1, UPT, UR24, URZ, UPT ;  /* 0x000000ff1800728c */ /* 0x000fc8000bf25070 */
[----:B------:R-:W-:-:S09]  /*4e70*/  UISETP.NE.AND.EX UP1, UPT, UR25, URZ, UPT, UP1 ;  /* 0x000000ff1900728c */ /* 0x000fd2000bf25310 */
[----:B------:R-:W-:Y:S05]  /*4e80*/  BRA.U UP1, `(.L_x_4323) ;  /* 0x0000001501147547 */ /* 0x000fea000b800000 */
        /* <DEDUP_REMOVED lines=8> */
[----:B-----5:R-:W-:Y:S01]  /*4f10*/  FFMA.FTZ R231, R230, UR10, R55 ;  /* 0x0000000ae6e77c23 */ /* 0x020fe20008010037 */
[----:B------:R-:W-:Y:S01]  /*4f20*/  FFMA.FTZ R230, R245, UR10, R54 ;  /* 0x0000000af5e67c23 */ /* 0x000fe20008010036 */
[----:B------:R-:W-:Y:S01]  /*4f30*/  FFMA.FTZ R81, R81, UR10, R52 ;  /* 0x0000000a51517c23 */ /* 0x000fe20008010034 */
[--C-:B------:R-:W-:Y:S01]  /*4f40*/  FFMA.FTZ R87, R237, UR4, R204.reuse ;  /* 0x00000004ed577c23 */ /* 0x100fe200080100cc */
[----:B------:R-:W-:Y:S01]  /*4f50*/  SHF.L.U32 R83, R113, 0x10, RZ ;  /* 0x0000001071537819 */ /* 0x000fe200000006ff */
[--C-:B------:R-:W-:Y:S01]  /*4f60*/  FFMA.FTZ R235, R235, UR4, R204.reuse ;  /* 0x00000004ebeb7c23 */ /* 0x100fe200080100cc */
[----:B------:R-:W-:Y:S01]  /*4f70*/  FMUL.FTZ R230, R230, UR7 ;  /* 0x00000007e6e67c20 */ /* 0x000fe20008410000 */
[--C-:B------:R-:W-:Y:S01]  /*4f80*/  FFMA.FTZ R85, R229, UR4, R204.reuse ;  /* 0x00000004e5557c23 */ /* 0x100fe200080100cc */
[----:B------:R-:W-:Y:S01]  /*4f90*/  SHF.L.U32 R84, R112, 0x10, RZ ;  /* 0x0000001070547819 */ /* 0x000fe200000006ff */
[--C-:B------:R-:W-:Y:S01]  /*4fa0*/  FFMA.FTZ R89, R241, UR4, R204.reuse ;  /* 0x00000004f1597c23 */ /* 0x100fe200080100cc */
[----:B------:R-:W-:Y:S01]  /*4fb0*/  FMUL.FTZ R229, R81, UR7 ;  /* 0x0000000751e57c20 */ /* 0x000fe20008410000 */
[----:B------:R-:W-:Y:S01]  /*4fc0*/  FFMA.FTZ R82, R82, UR10, R53 ;  /* 0x0000000a52527c23 */ /* 0x000fe20008010035 */
[----:B------:R-:W-:Y:S01]  /*4fd0*/  FADD.FTZ R87, R236, -R87 ;  /* 0x80000057ec577221 */ /* 0x000fe20000010000 */
[--C-:B------:R-:W-:Y:S01]  /*4fe0*/  FFMA.FTZ R91, R227, UR4, R204.reuse ;  /* 0x00000004e35b7c23 */ /* 0x100fe200080100cc */
[----:B------:R-:W-:Y:S01]  /*4ff0*/  FADD.FTZ R234, R234, -R235 ;  /* 0x800000ebeaea7221 */ /* 0x000fe20000010000 */
[----:B------:R-:W-:Y:S01]  /*5000*/  FMUL.FTZ R86, R83, R230 ;  /* 0x000000e653567220 */ /* 0x000fe20000410000 */
[----:B------:R-:W-:Y:S01]  /*5010*/  SHF.L.U32 R88, R167, 0x10, RZ ;  /* 0x00000010a7587819 */ /* 0x000fe200000006ff */
[----:B------:R-:W-:Y:S01]  /*5020*/  FADD.FTZ R89, R240, -R89 ;  /* 0x80000059f0597221 */ /* 0x000fe20000010000 */
[----:B------:R-:W-:Y:S01]  /*5030*/  SHF.L.U32 R80, R166, 0x10, RZ ;  /* 0x00000010a6507819 */ /* 0x000fe200000006ff */
[----:B------:R-:W-:Y:S01]  /*5040*/  FMUL.FTZ R83, R84, R229 ;  /* 0x000000e554537220 */ /* 0x000fe20000410000 */
[----:B------:R-:W-:Y:S01]  /*5050*/  FMUL.FTZ R227, R82, UR7 ;  /* 0x0000000752e37c20 */ /* 0x000fe20008410000 */
[----:B------:R-:W-:Y:S01]  /*5060*/  FMUL.FTZ R231, R231, UR7 ;  /* 0x00000007e7e77c20 */ /* 0x000fe20008410000 */
[----:B------:R-:W-:Y:S01]  /*5070*/  FADD.FTZ R84, R226, -R91 ;  /* 0x8000005be2547221 */ /* 0x000fe20000010000 */
[----:B------:R-:W-:Y:S01]  /*5080*/  FFMA.FTZ R233, R225, UR4, R204 ;  /* 0x00000004e1e97c23 */ /* 0x000fe200080100cc */
[----:B------:R-:W-:Y:S01]  /*5090*/  FFMA.FTZ R87, R87, UR10, R58 ;  /* 0x0000000a57577c23 */ /* 0x000fe2000801003a */
[----:B------:R-:W-:Y:S01]  /*50a0*/  FFMA.FTZ R225, R234, UR10, R59 ;  /* 0x0000000aeae17c23 */ /* 0x000fe2000801003b */
[--C-:B------:R-:W-:Y:S01]  /*50b0*/  FFMA.FTZ R91, R223, UR4, R204.reuse ;  /* 0x00000004df5b7c23 */ /* 0x100fe200080100cc */
[----:B------:R-:W-:Y:S01]  /*50c0*/  FFMA.FTZ R97, R97, UR4, R204 ;  /* 0x0000000461617c23 */ /* 0x000fe200080100cc */
[----:B------:R0:W-:Y:S01]  /*50d0*/  F2F.BF16.F32 R81, R86 ;  /* 0x0000005600517304 */ /* 0x0001e20000202000 */
[----:B------:R-:W-:Y:S01]  /*50e0*/  FMUL.FTZ R82, R88, R227 ;  /* 0x000000e358527220 */ /* 0x000fe20000410000 */
[----:B------:R-:W-:Y:S01]  /*50f0*/  FFMA.FTZ R89, R89, UR10, R56 ;  /* 0x0000000a59597c23 */ /* 0x000fe20008010038 */
[----:B------:R-:W-:Y:S01]  /*5100*/  FMUL.FTZ R80, R80, R231 ;  /* 0x000000e750507220 */ /* 0x000fe20000410000 */
[--C-:B------:R-:W-:Y:S01]  /*5110*/  FFMA.FTZ R95, R95, UR4, R204.reuse ;  /* 0x000000045f5f7c23 */ /* 0x100fe200080100cc */
[----:B------:R-:W-:Y:S01]  /*5120*/  SHF.L.U32 R88, R115, 0x10, RZ ;  /* 0x0000001073587819 */ /* 0x000fe200000006ff */
[----:B------:R-:W-:Y:S01]  /*5130*/  FMUL.FTZ R223, R87, UR7 ;  /* 0x0000000757df7c20 */ /* 0x000fe20008410000 */
[----:B------:R-:W-:Y:S01]  /*5140*/  FMUL.FTZ R225, R225, UR7 ;  /* 0x00000007e1e17c20 */ /* 0x000fe20008410000 */
[----:B------:R-:W-:Y:S01]  /*5150*/  FADD.FTZ R87, R222, -R91 ;  /* 0x8000005bde577221 */ /* 0x000fe20000010000 */
[----:B0-----:R-:W-:Y:S01]  /*5160*/  SHF.L.U32 R86, R164, 0x10, RZ ;  /* 0x00000010a4567819 */ /* 0x001fe200000006ff */
[--C-:B------:R-:W-:Y:S01]  /*5170*/  FFMA.FTZ R221, R221, UR4, R204.reuse ;  /* 0x00000004dddd7c23 */ /* 0x100fe200080100cc */
[----:B------:R-:W-:Y:S01]  /*5180*/  SHF.L.U32 R91, R114, 0x10, RZ ;  /* 0x00000010725b7819 */ /* 0x000fe200000006ff */
[----:B------:R-:W-:Y:S01]  /*5190*/  FADD.FTZ R96, R96, -R97 ;  /* 0x8000006160607221 */ /* 0x000fe20000010000 */
[----:B------:R-:W-:Y:S01]  /*51a0*/  FMUL.FTZ R236, R89, UR7 ;  /* 0x0000000759ec7c20 */ /* 0x000fe20008410000 */
[----:B------:R-:W-:Y:S01]  /*51b0*/  FFMA.FTZ R97, R215, UR4, R204 ;  /* 0x00000004d7617c23 */ /* 0x000fe200080100cc */
[----:B------:R-:W-:Y:S01]  /*51c0*/  FADD.FTZ R233, R224, -R233 ;  /* 0x800000e9e0e97221 */ /* 0x000fe20000010000 */
[----:B------:R-:W-:Y:S01]  /*51d0*/  FADD.FTZ R94, R94, -R95 ;  /* 0x8000005f5e5e7221 */ /* 0x000fe20000010000 */
[----:B------:R-:W-:Y:S01]  /*51e0*/  FMUL.FTZ R86, R86, R225 ;  /* 0x000000e156567220 */ /* 0x000fe20000410000 */
[----:B------:R-:W-:Y:S01]  /*51f0*/  FMUL.FTZ R95, R88, R223 ;  /* 0x000000df585f7220 */ /* 0x000fe20000410000 */
[----:B------:R-:W0:Y:S01]  /*5200*/  F2F.BF16.F32 R80, R80 ;  /* 0x0000005000507304 */ /* 0x000e220000202000 */
[----:B------:R-:W-:Y:S01]  /*5210*/  FADD.FTZ R90, R220, -R221 ;  /* 0x800000dddc5a7221 */ /* 0x000fe20000010000 */
[----:B------:R-:W-:Y:S01]  /*5220*/  FMUL.FTZ R89, R91, R236 ;  /* 0x000000ec5b597220 */ /* 0x000fe20000410000 */
[----:B------:R-:W-:Y:S01]  /*5230*/  FADD.FTZ R220, R212, -R97 ;  /* 0x80000061d4dc7221 */ /* 0x000fe20000010000 */
[----:B------:R-:W-:Y:S01]  /*5240*/  FFMA.FTZ R91, R94, UR10, R63 ;  /* 0x0000000a5e5b7c23 */ /* 0x000fe2000801003f */
[----:B------:R-:W-:Y:S01]  /*5250*/  FFMA.FTZ R212, R233, UR10, R62 ;  /* 0x0000000ae9d47c23 */ /* 0x000fe2000801003e */
[--C-:B------:R-:W-:Y:S01]  /*5260*/  FFMA.FTZ R213, R213, UR4, R204.reuse ;  /* 0x00000004d5d57c23 */ /* 0x100fe200080100cc */
[--C-:B------:R-:W-:Y:S01]  /*5270*/  FFMA.FTZ R217, R217, UR4, R204.reuse ;  /* 0x00000004d9d97c23 */ /* 0x100fe200080100cc */
[--C-:B------:R-:W-:Y:S01]  /*5280*/  FFMA.FTZ R239, R239, UR4, R204.reuse ;  /* 0x00000004efef7c23 */ /* 0x100fe200080100cc */
[----:B------:R-:W-:Y:S01]  /*5290*/  F2F.BF16.F32 R86, R86 ;  /* 0x0000005600567304 */ /* 0x000fe20000202000 */
[--C-:B------:R-:W-:Y:S01]  /*52a0*/  FFMA.FTZ R219, R219, UR4, R204.reuse ;  /* 0x00000004dbdb7c23 */ /* 0x100fe200080100cc */
[----:B------:R-:W-:Y:S01]  /*52b0*/  SHF.L.U32 R94, R162, 0x10, RZ ;  /* 0x00000010a25e7819 */ /* 0x000fe200000006ff */
[----:B------:R-:W-:Y:S01]  /*52c0*/  FADD.FTZ R85, R228, -R85 ;  /* 0x80000055e4557221 */ /* 0x000fe20000010000 */
[----:B------:R-:W-:Y:S01]  /*52d0*/  SHF.L.U32 R97, R117, 0x10, RZ ;  /* 0x0000001075617819 */ /* 0x000fe200000006ff */
[----:B------:R-:W-:Y:S01]  /*52e0*/  FMUL.FTZ R215, R91, UR7 ;  /* 0x000000075bd77c20 */ /* 0x000fe20008410000 */
[----:B------:R-:W-:Y:S01]  /*52f0*/  FMUL.FTZ R212, R212, UR7 ;  /* 0x00000007d4d47c20 */ /* 0x000fe20008410000 */
[----:B------:R-:W-:Y:S01]  /*5300*/  FADD.FTZ R213, R210, -R213 ;  /* 0x800000d5d2d57221 */ /* 0x000fe20000010000 */
[----:B------:R-:W1:Y:S01]  /*5310*/  F2F.BF16.F32 R95, R95 ;  /* 0x0000005f005f7304 */ /* 0x000e620000202000 */
[----:B------:R-:W-:Y:S01]  /*5320*/  FADD.FTZ R91, R214, -R217 ;  /* 0x800000d9d65b7221 */ /* 0x000fe20000010000 */
[----:B------:R-:W-:Y:S01]  /*5330*/  FFMA.FTZ R210, R96, UR10, R67 ;  /* 0x0000000a60d27c23 */ /* 0x000fe20008010043 */
[----:B------:R-:W-:Y:S01]  /*5340*/  FADD.FTZ R238, R238, -R239 ;  /* 0x800000efeeee7221 */ /* 0x000fe20000010000 */
[----:B------:R-:W-:Y:S01]  /*5350*/  FFMA.FTZ R217, R211, UR4, R204 ;  /* 0x00000004d3d97c23 */ /* 0x000fe200080100cc */
[----:B------:R-:W-:Y:S01]  /*5360*/  FADD.FTZ R219, R218, -R219 ;  /* 0x800000dbdadb7221 */ /* 0x000fe20000010000 */
[----:B------:R-:W-:Y:S01]  /*5370*/  FMUL.FTZ R94, R94, R215 ;  /* 0x000000d75e5e7220 */ /* 0x000fe20000410000 */
[----:B------:R-:W-:Y:S01]  /*5380*/  FMUL.FTZ R97, R97, R212 ;  /* 0x000000d461617220 */ /* 0x000fe20000410000 */
[----:B------:R-:W2:Y:S01]  /*5390*/  F2F.BF16.F32 R82, R82 ;  /* 0x0000005200527304 */ /* 0x000ea20000202000 */
[----:B------:R-:W-:Y:S01]  /*53a0*/  SHF.L.U32 R211, R161, 0x10, RZ ;  /* 0x00000010a1d37819 */ /* 0x000fe200000006ff */
[----:B------:R-:W-:Y:S01]  /*53b0*/  FFMA.FTZ R85, R85, UR10, R60 ;  /* 0x0000000a55557c23 */ /* 0x000fe2000801003c */
[----:B------:R-:W-:Y:S01]  /*53c0*/  FMUL.FTZ R210, R210, UR7 ;  /* 0x00000007d2d27c20 */ /* 0x000fe20008410000 */
[----:B------:R-:W-:Y:S01]  /*53d0*/  FFMA.FTZ R222, R207, UR4, R204 ;  /* 0x00000004cfde7c23 */ /* 0x000fe200080100cc */
[----:B------:R-:W-:Y:S01]  /*53e0*/  FFMA.FTZ R235, R238, UR10, R57 ;  /* 0x0000000aeeeb7c23 */ /* 0x000fe20008010039 */
[----:B------:R-:W-:Y:S01]  /*53f0*/  FADD.FTZ R96, R208, -R217 ;  /* 0x800000d9d0607221 */ /* 0x000fe20000010000 */
[----:B------:R-:W-:Y:S01]  /*5400*/  FFMA.FTZ R208, R219, UR10, R66 ;  /* 0x0000000adbd07c23 */ /* 0x000fe20008010042 */
[----:B------:R-:W-:Y:S01]  /*5410*/  FFMA.FTZ R84, R84, UR10, R61 ;  /* 0x0000000a54547c23 */ /* 0x000fe2000801003d */
[----:B------:R-:W-:Y:S01]  /*5420*/  FMUL.FTZ R226, R85, UR7 ;  /* 0x0000000755e27c20 */ /* 0x000fe20008410000 */
[----:B------:R-:W-:Y:S01]  /*5430*/  SHF.L.U32 R88, R165, 0x10, RZ ;  /* 0x00000010a5587819 */ /* 0x000fe200000006ff */
[----:B------:R-:W-:Y:S01]  /*5440*/  FMUL.FTZ R211, R211, R210 ;  /* 0x000000d2d3d37220 */ /* 0x000fe20000410000 */
[----:B------:R-:W-:Y:S01]  /*5450*/  FADD.FTZ R222, R101, -R222 ;  /* 0x800000de65de7221 */ /* 0x000fe20000010000 */
[----:B------:R-:W-:Y:S01]  /*5460*/  FFMA.FTZ R221, R209, UR4, R204 ;  /* 0x00000004d1dd7c23 */ /* 0x000fe200080100cc */
[----:B0-----:R-:W-:Y:S01]  /*5470*/  PRMT R85, R81, 0x5410, R80 ;  /* 0x0000541051557816 */ /* 0x001fe20000000050 */
[----:B------:R-:W-:Y:S01]  /*5480*/  FMUL.FTZ R235, R235, UR7 ;  /* 0x00000007ebeb7c20 */ /* 0x000fe20008410000 */
[----:B------:R-:W-:Y:S01]  /*5490*/  F2F.BF16.F32 R94, R94 ;  /* 0x0000005e005e7304 */ /* 0x000fe20000202000 */
[--C-:B------:R-:W-:Y:S01]  /*54a0*/  FFMA.FTZ R103, R103, UR4, R204.reuse ;  /* 0x0000000467677c23 */ /* 0x100fe200080100cc */
[----:B------:R-:W-:Y:S01]  /*54b0*/  SHF.L.U32 R217, R119, 0x10, RZ ;  /* 0x0000001077d97819 */ /* 0x000fe200000006ff */
[----:B------:R-:W-:Y:S01]  /*54c0*/  FFMA.FTZ R101, R99, UR4, R204 ;  /* 0x0000000463657c23 */ /* 0x000fe200080100cc */
[----:B------:R-:W-:Y:S01]  /*54d0*/  SHF.L.U32 R81, R163, 0x10, RZ ;  /* 0x00000010a3517819 */ /* 0x000fe200000006ff */
[----:B------:R-:W-:Y:S01]  /*54e0*/  FMUL.FTZ R208, R208, UR7 ;  /* 0x00000007d0d07c20 */ /* 0x000fe20008410000 */
[----:B------:R-:W-:Y:S01]  /*54f0*/  FMUL.FTZ R218, R84, UR7 ;  /* 0x0000000754da7c20 */ /* 0x000fe20008410000 */
[----:B------:R-:W-:Y:S01]  /*5500*/  FFMA.FTZ R90, R90, UR10, R65 ;  /* 0x0000000a5a5a7c23 */ /* 0x000fe20008010041 */
[----:B------:R-:W0:Y:S01]  /*5510*/  F2F.BF16.F32 R97, R97 ;  /* 0x0000006100617304 */ /* 0x000e220000202000 */
[----:B------:R-:W-:Y:S01]  /*5520*/  FADD.FTZ R221, R102, -R221 ;  /* 0x800000dd66dd7221 */ /* 0x000fe20000010000 */
[----:B------:R-:W-:Y:S01]  /*5530*/  FMUL.FTZ R88, R88, R235 ;  /* 0x000000eb58587220 */ /* 0x000fe20000410000 */
[----:B------:R-:W-:Y:S01]  /*5540*/  FADD.FTZ R103, R100, -R103 ;  /* 0x8000006764677221 */ /* 0x000fe20000010000 */
[----:B------:R-:W-:Y:S01]  /*5550*/  FADD.FTZ R102, R98, -R101 ;  /* 0x8000006562667221 */ /* 0x000fe20000010000 */
[----:B------:R-:W-:Y:S01]  /*5560*/  FMUL.FTZ R100, R217, R208 ;  /* 0x000000d0d9647220 */ /* 0x000fe20000410000 */
[----:B------:R-:W-:Y:S01]  /*5570*/  SHF.L.U32 R98, R160, 0x10, RZ ;  /* 0x00000010a0627819 */ /* 0x000fe200000006ff */
[----:B------:R-:W-:Y:S01]  /*5580*/  FMUL.FTZ R217, R90, UR7 ;  /* 0x000000075ad97c20 */ /* 0x000fe20008410000 */
[----:B------:R1:W-:Y:S01]  /*5590*/  F2F.BF16.F32 R207, R211 ;  /* 0x000000d300cf7304 */ /* 0x0003e20000202000 */
[----:B------:R-:W-:Y:S01]  /*55a0*/  FFMA.FTZ R87, R87, UR10, R64 ;  /* 0x0000000a57577c23 */ /* 0x000fe20008010040 */
[----:B------:R-:W-:Y:S01]  /*55b0*/  SHF.L.U32 R99, R116, 0x10, RZ ;  /* 0x0000001074637819 */ /* 0x000fe200000006ff */
[----:B------:R-:W-:Y:S01]  /*55c0*/  FMUL.FTZ R98, R98, R217 ;  /* 0x000000d962627220 */ /* 0x000fe20000410000 */
[----:B------:R-:W-:Y:S01]  /*55d0*/  FFMA.FTZ R209, R96, UR10, R71 ;  /* 0x0000000a60d17c23 */ /* 0x000fe20008010047 */
[----:B------:R-:W-:Y:S01]  /*55e0*/  FMUL.FTZ R214, R87, UR7 ;  /* 0x0000000757d67c20 */ /* 0x000fe20008410000 */
[----:B------:R-:W-:Y:S01]  /*55f0*/  SHF.L.U32 R224, R121, 0x10, RZ ;  /* 0x0000001079e07819 */ /* 0x000fe200000006ff */
[----:B------:R-:W-:Y:S01]  /*5600*/  FMUL.FTZ R99, R99, R226 ;  /* 0x000000e263637220 */ /* 0x000fe20000410000 */
[----:B------:R-:W3:Y:S01]  /*5610*/  F2F.BF16.F32 R83, R83 ;  /* 0x0000005300537304 */ /* 0x000ee20000202000 */
[----:B-1----:R-:W-:Y:S01]  /*5620*/  PRMT R211, R95, 0x5410, R86 ;  /* 0x000054105fd37816 */ /* 0x002fe20000000056 */
[----:B------:R-:W-:Y:S01]  /*5630*/  FMUL.FTZ R86, R81, R218 ;  /* 0x000000da51567220 */ /* 0x000fe20000410000 */
[----:B--2---:R-:W-:Y:S01]  /*5640*/  IMAD.WIDE.U32 R80, R82, 0x10000, RZ ;  /* 0x0001000052507825 */ /* 0x004fe200078e00ff */
[----:B0-----:R-:W-:-:S03]  /*5650*/  PRMT R101, R97, 0x5410, R94 ;  /* 0x0000541061657816 */ /* 0x001fc6000000005e */
[----:B------:R-:W-:Y:S01]  /*5660*/  FMUL.FTZ R209, R209, UR7 ;  /* 0x00000007d1d17c20 */ /* 0x000fe20008410000 */
[----:B------:R-:W0:Y:S01]  /*5670*/  LDC.64 R94, c[0x0][0x390] ;  /* 0x0000e400ff5e7b82 */ /* 0x000e220000000a00 */
[----:B------:R-:W1:Y:S01]  /*5680*/  F2F.BF16.F32 R88, R88 ;  /* 0x0000005800587304 */ /* 0x000e620000202000 */
[----:B------:R-:W-:Y:S02]  /*5690*/  LOP3.LUT R85, R85, R81, RZ, 0xfc, !PT ;  /* 0x0000005155557212 */ /* 0x000fe400078efcff */
[----:B------:R-:W-:-:S04]  /*56a0*/  SHF.L.U32 R81, R118, 0x10, RZ ;  /* 0x0000001076517819 */ /* 0x000fc800000006ff */
[----:B------:R-:W2:Y:S01]  /*56b0*/  LDC.64 R96, c[0x0][0x468] ;  /* 0x00011a00ff607b82 */ /* 0x000ea20000000a00 */
[----:B---3--:R-:W-:Y:S01]  /*56c0*/  LOP3.LUT R84, R80, R83, RZ, 0xfc, !PT ;  /* 0x0000005350547212 */ /* 0x008fe200078efcff */
[----:B------:R-:W-:Y:S01]  /*56d0*/  F2F.BF16.F32 R89, R89 ;  /* 0x0000005900597304 */ /* 0x000fe20000202000 */
[----:B------:R-:W-:Y:S01]  /*56e0*/  FMUL.FTZ R90, R81, R214 ;  /* 0x000000d6515a7220 */ /* 0x000fe20000410000 */
[----:B-1----:R-:W-:-:S06]  /*56f0*/  IMAD.WIDE.U32 R80, R88, 0x10000, RZ ;  /* 0x0001000058507825 */ /* 0x002fcc00078e00ff */
[----:B------:R-:W-:Y:S01]  /*5700*/  F2F.BF16.F32 R98, R98 ;  /* 0x0000006200627304 */ /* 0x000fe20000202000 */
[----:B------:R-:W-:Y:S01]  /*5710*/  LOP3.LUT R87, R211, R81, RZ, 0xfc, !PT ;  /* 0x00000051d3577212 */ /* 0x000fe200078efcff */
[----:B------:R-:W-:Y:S01]  /*5720*/  FFMA.FTZ R211, R213, UR10, R70 ;  /* 0x0000000ad5d37c23 */ /* 0x000fe20008010046 */
[----:B------:R-:W-:-:S05]  /*5730*/  FFMA.FTZ R213, R91, UR10, R68 ;  /* 0x0000000a5bd57c23 */ /* 0x000fca0008010044 */
[----:B------:R-:W1:Y:S01]  /*5740*/  F2F.BF16.F32 R100, R100 ;  /* 0x0000006400647304 */ /* 0x000e620000202000 */
[----:B------:R-:W-:Y:S01]  /*5750*/  FMUL.FTZ R211, R211, UR7 ;  /* 0x00000007d3d37c20 */ /* 0x000fe20008410000 */
[----:B------:R-:W-:Y:S01]  /*5760*/  FFMA.FTZ R221, R221, UR10, R74 ;  /* 0x0000000adddd7c23 */ /* 0x000fe2000801004a */
[----:B------:R-:W-:Y:S02]  /*5770*/  FMUL.FTZ R213, R213, UR7 ;  /* 0x00000007d5d57c20 */ /* 0x000fe40008410000 */
[----:B------:R-:W-:Y:S01]  /*5780*/  FMUL.FTZ R237, R224, R211 ;  /* 0x000000d3e0ed7220 */ /* 0x000fe20000410000 */
[----:B------:R-:W-:Y:S02]  /*5790*/  SHF.L.U32 R224, R158, 0x10, RZ ;  /* 0x000000109ee07819 */ /* 0x000fe400000006ff */
[----:B------:R3:W4:Y:S01]  /*57a0*/  F2F.BF16.F32 R82, R86 ;  /* 0x0000005600527304 */ /* 0x0007220000202000 */
[----:B-1----:R-:W-:-:S07]  /*57b0*/  PRMT R207, R100, 0x5410, R207 ;  /* 0x0000541064cf7816 */ /* 0x002fce00000000cf */
[----:B------:R-:W1:Y:S01]  /*57c0*/  F2F.BF16.F32 R219, R90 ;  /* 0x0000005a00db7304 */ /* 0x000e620000202000 */
[----:B---3--:R-:W-:Y:S01]  /*57d0*/  LOP3.LUT R86, R80, R89, RZ, 0xfc, !PT ;  /* 0x0000005950567212 */ /* 0x008fe200078efcff */
[----:B------:R-:W-:Y:S01]  /*57e0*/  IMAD.WIDE.U32 R80, R98, 0x10000, RZ ;  /* 0x0001000062507825 */ /* 0x000fe200078e00ff */
[----:B------:R-:W-:-:S03]  /*57f0*/  SHF.L.U32 R100, R159, 0x10, RZ ;  /* 0x000000109f647819 */ /* 0x000fc600000006ff */
[----:B----4-:R-:W-:Y:S02]  /*5800*/  IMAD.WIDE.U32 R82, R82, 0x10000, RZ ;  /* 0x0001000052527825 */ /* 0x010fe400078e00ff */
[----:B------:R-:W3:Y:S01]  /*5810*/  F2F.BF16.F32 R99, R99 ;  /* 0x0000006300637304 */ /* 0x000ee20000202000 */
[----:B------:R-:W-:Y:S01]  /*5820*/  LOP3.LUT R91, R207, R81, RZ, 0xfc, !PT ;  /* 0x00000051cf5b7212 */ /* 0x000fe200078efcff */
[----:B------:R-:W-:Y:S01]  /*5830*/  FMUL.FTZ R100, R100, R209 ;  /* 0x000000d164647220 */ /* 0x000fe20000410000 */
[----:B------:R-:W-:Y:S01]  /*5840*/  FMUL.FTZ R221, R221, UR7 ;  /* 0x00000007dddd7c20 */ /* 0x000fe20008410000 */
[----:B------:R-:W-:Y:S02]  /*5850*/  LOP3.LUT R89, R101, R83, RZ, 0xfc, !PT ;  /* 0x0000005365597212 */ /* 0x000fe400078efcff */
[----:B-1----:R-:W-:Y:S01]  /*5860*/  LOP3.LUT R90, R80, R219, RZ, 0xfc, !PT ;  /* 0x000000db505a7212 */ /* 0x002fe200078efcff */
[----:B------:R-:W-:Y:S01]  /*5870*/  FFMA.FTZ R219, R220, UR10, R69 ;  /* 0x0000000adcdb7c23 */ /* 0x000fe20008010045 */
[----:B0-----:R-:W-:Y:S01]  /*5880*/  IMAD.WIDE.U32 R80, R216, 0x8, R94 ;  /* 0x00000008d8507825 */ /* 0x001fe200078e005e */
[----:B------:R-:W-:Y:S03]  /*5890*/  F2F.BF16.F32 R100, R100 ;  /* 0x0000006400647304 */ /* 0x000fe60000202000 */
[----:B------:R-:W-:Y:S01]  /*58a0*/  FMUL.FTZ R219, R219, UR7 ;  /* 0x00000007dbdb7c20 */ /* 0x000fe20008410000 */
[----:B---3--:R-:W-:Y:S01]  /*58b0*/  LOP3.LUT R88, R82, R99, RZ, 0xfc, !PT ;  /* 0x0000006352587212 */ /* 0x008fe200078efcff */
[----:B--2---:R-:W-:-:S04]  /*58c0*/  IMAD.WIDE.U32 R98, R216, 0x8, R96 ;  /* 0x00000008d8627825 */ /* 0x004fc800078e0060 */
[----:B------:R-:W-:Y:S01]  /*58d0*/  FFMA.FTZ R220, R102, UR10, R75 ;  /* 0x0000000a66dc7c23 */ /* 0x000fe2000801004b */
[----:B------:R-:W-:Y:S01]  /*58e0*/  SHF.L.U32 R82, R120, 0x10, RZ ;  /* 0x0000001078527819 */ /* 0x000fe200000006ff */
[----:B------:R-:W-:Y:S01]  /*58f0*/  FMUL.FTZ R102, R224, R219 ;  /* 0x000000dbe0667220 */ /* 0x000fe20000410000 */
[----:B------:R-:W2:Y:S01]  /*5900*/  LDG.E.64 R80, desc[UR16][R80.64] ;  /* 0x0000001050507981 */ /* 0x000ea2000c1e1b00 */
[----:B------:R-:W-:Y:S01]  /*5910*/  SHF.L.U32 R224, R123, 0x10, RZ ;  /* 0x000000107be07819 */ /* 0x000fe200000006ff */
[----:B------:R-:W0:Y:S01]  /*5920*/  F2F.BF16.F32 R237, R237 ;  /* 0x000000ed00ed7304 */ /* 0x000e220000202000 */
[----:B------:R-:W-:Y:S01]  /*5930*/  FMUL.FTZ R101, R82, R213 ;  /* 0x000000d552657220 */ /* 0x000fe20000410000 */
[----:B------:R1:W-:Y:S01]  /*5940*/  STG.E.64 desc[UR16][R98.64], R84 ;  /* 0x0000005462007986 */ /* 0x0003e2000c101b10 */
[----:B------:R-:W-:Y:S01]  /*5950*/  IMAD.WIDE.U32 R82, R206, 0x8, R94 ;  /* 0x00000008ce527825 */ /* 0x000fe200078e005e */
[----:B------:R-:W-:-:S03]  /*5960*/  SHF.L.U32 R233, R157, 0x10, RZ ;  /* 0x000000109de97819 */ /* 0x000fc600000006ff */
[----:B------:R-:W-:Y:S01]  /*5970*/  FMUL.FTZ R220, R220, UR7 ;  /* 0x00000007dcdc7c20 */ /* 0x000fe20008410000 */
[----:B------:R-:W-:Y:S01]  /*5980*/  IMAD.WIDE.U32 R206, R206, 0x8, R96 ;  /* 0x00000008cece7825 */ /* 0x000fe200078e0060 */
[----:B------:R-:W3:Y:S03]  /*5990*/  F2F.BF16.F32 R102, R102 ;  /* 0x0000006600667304 */ /* 0x000ee60000202000 */
[----:B------:R-:W-:Y:S01]  /*59a0*/  FFMA.FTZ R103, R103, UR10, R72 ;  /* 0x0000000a67677c23 */ /* 0x000fe20008010048 */
[----:B------:R-:W4:Y:S01]  /*59b0*/  LDG.E.64 R82, desc[UR16][R82.64] ;  /* 0x0000001052527981 */ /* 0x000f22000c1e1b00 */
[----:B-1----:R-:W-:-:S04]  /*59c0*/  IMAD.WIDE.U32 R84, R205, 0x8, R94 ;  /* 0x00000008cd547825 */ /* 0x002fc800078e005e */
[----:B------:R-:W-:-:S04]  /*59d0*/  IMAD.WIDE.U32 R98, R205, 0x8, R96 ;  /* 0x00000008cd627825 */ /* 0x000fc800078e0060 */
[----:B------:R-:W-:Y:S01]  /*59e0*/  FFMA.FTZ R205, R222, UR10, R73 ;  /* 0x0000000adecd7c23 */ /* 0x000fe20008010049 */
[----:B------:R-:W-:Y:S01]  /*59f0*/  FMUL.FTZ R222, R224, R221 ;  /* 0x000000dde0de7220 */ /* 0x000fe20000410000 */
[----:B------:R-:W-:Y:S02]  /*5a00*/  SHF.L.U32 R224, R156, 0x10, RZ ;  /* 0x000000109ce07819 */ /* 0x000fe400000006ff */
[----:B------:R-:W-:Y:S01]  /*5a10*/  FMUL.FTZ R205, R205, UR7 ;  /* 0x00000007cdcd7c20 */ /* 0x000fe20008410000 */
[----:B------:R-:W1:Y:S01]  /*5a20*/  F2F.BF16.F32 R101, R101 ;  /* 0x0000006500657304 */ /* 0x000e620000202000 */
[----:B------:R0:W-:Y:S01]  /*5a30*/  STG.E.64 desc[UR16][R206.64], R86 ;  /* 0x00000056ce007986 */ /* 0x0001e2000c101b10 */
[----:B------:R-:W-:Y:S01]  /*5a40*/  FMUL.FTZ R216, R233, R220 ;  /* 0x000000dce9d87220 */ /* 0x000fe20000410000 */
[----:B------:R-:W-:Y:S01]  /*5a50*/  FMUL.FTZ R224, R224, R205 ;  /* 0x000000cde0e07220 */ /* 0x000fe20000410000 */
[C---:B------:R-:W-:Y:S01]  /*5a60*/  IMAD.WIDE.U32 R232, R203.reuse, 0x8, R96 ;  /* 0x00000008cbe87825 */ /* 0x040fe200078e0060 */
[----:B------:R-:W4:Y:S03]  /*5a70*/  LDG.E.64 R84, desc[UR16][R84.64] ;  /* 0x0000001054547981 */ /* 0x000f26000c1e1b00 */
[----:B------:R3:W-:Y:S01]  /*5a80*/  F2F.BF16.F32 R239, R222 ;  /* 0x000000de00ef7304 */ /* 0x0007e20000202000 */
[----:B0-----:R-:W-:Y:S01]  /*5a90*/  IMAD.WIDE.U32 R86, R203, 0x8, R94 ;  /* 0x00000008cb567825 */ /* 0x001fe200078e005e */
[----:B------:R-:W-:-:S03]  /*5aa0*/  SHF.L.U32 R206, R122, 0x10, RZ ;  /* 0x000000107ace7819 */ /* 0x000fc600000006ff */
[----:B------:R-:W-:-:S03]  /*5ab0*/  FMUL.FTZ R203, R103, UR7 ;  /* 0x0000000767cb7c20 */ /* 0x000fc60008410000 */
[----:B------:R-:W-:Y:S01]  /*5ac0*/  F2F.BF16.F32 R224, R224 ;  /* 0x000000e000e07304 */ /* 0x000fe20000202000 */
[----:B---3--:R-:W-:Y:S01]  /*5ad0*/  FMUL.FTZ R222, R206, R203 ;  /* 0x000000cbcede7220 */ /* 0x008fe20000410000 */
[----:B------:R0:W-:Y:S01]  /*5ae0*/  STG.E.64 desc[UR16][R98.64], R88 ;  /* 0x0000005862007986 */ /* 0x0001e2000c101b10 */
[----:B------:R-:W-:-:S05]  /*5af0*/  PRMT R103, R237, 0x5410, R100 ;  /* 0x00005410ed677816 */ /* 0x000fca0000000064 */
[----:B------:R-:W3:Y:S01]  /*5b00*/  F2F.BF16.F32 R216, R216 ;  /* 0x000000d800d87304 */ /* 0x000ee20000202000 */
[----:B------:R-:W4:Y:S01]  /*5b10*/  LDG.E.64 R86, desc[UR16][R86.64] ;  /* 0x0000001056567981 */ /* 0x000f22000c1e1b00 */
[----:B------:R-:W-:-:S06]  /*5b20*/  IMAD.WIDE.U32 R206, R199, 0x8, R96 ;  /* 0x00000008c7ce7825 */ /* 0x000fcc00078e0060 */
[----:B------:R-:W3:Y:S01]  /*5b30*/  F2F.BF16.F32 R237, R222 ;  /* 0x000000de00ed7304 */ /* 0x000ee20000202000 */
[----:B0-----:R-:W-:-:S04]  /*5b40*/  IMAD.WIDE.U32 R98, R102, 0x10000, RZ ;  /* 0x0001000066627825 */ /* 0x001fc800078e00ff */
[--C-:B------:R-:W-:Y:S01]  /*5b50*/  IMAD.WIDE.U32 R88, R199, 0x8, R94.reuse ;  /* 0x00000008c7587825 */ /* 0x100fe200078e005e */
[----:B------:R-:W-:Y:S02]  /*5b60*/  LOP3.LUT R99, R103, R99, RZ, 0xfc, !PT ;  /* 0x0000006367637212 */ /* 0x000fe400078efcff */
[----:B-1----:R-:W-:Y:S01]  /*5b70*/  LOP3.LUT R98, R98, R101, RZ, 0xfc, !PT ;  /* 0x0000006562627212 */ /* 0x002fe200078efcff */
[----:B------:R-:W-:Y:S01]  /*5b80*/  IMAD.WIDE.U32 R102, R198, 0x8, R94 ;  /* 0x00000008c6667825 */ /* 0x000fe200078e005e */
[----:B------:R0:W-:Y:S01]  /*5b90*/  STG.E.64 desc[UR16][R232.64], R90 ;  /* 0x0000005ae8007986 */ /* 0x0001e2000c101b10 */
[----:B---3--:R-:W-:Y:S02]  /*5ba0*/  PRMT R239, R239, 0x5410, R216 ;  /* 0x00005410efef7816 */ /* 0x008fe400000000d8 */
[----:B------:R-:W-:Y:S01]  /*5bb0*/  IMAD.WIDE.U32 R100, R224, 0x10000, RZ ;  /* 0x00010000e0647825 */ /* 0x000fe200078e00ff */
[----:B------:R-:W3:Y:S04]  /*5bc0*/  LDG.E.64 R88, desc[UR16][R88.64] ;  /* 0x0000001058587981 */ /* 0x000ee8000c1e1b00 */
[----:B------:R1:W-:Y:S01]  /*5bd0*/  STG.E.64 desc[UR16][R206.64], R98 ;  /* 0x00000062ce007986 */ /* 0x0003e2000c101b10 */
[----:B------:R-:W-:Y:S01]  /*5be0*/  LOP3.LUT R101, R239, R101, RZ, 0xfc, !PT ;  /* 0x00000065ef657212 */ /* 0x000fe200078efcff */
[----:B------:R-:W-:-:S02]  /*5bf0*/  IMAD.WIDE.U32 R198, R198, 0x8, R96 ;  /* 0x00000008c6c67825 */ /* 0x000fc400078e0060 */
[----:B0-----:R0:W3:Y:S01]  /*5c00*/  LDG.E.64 R90, desc[UR16][R102.64] ;  /* 0x00000010665a7981 */ /* 0x0010e2000c1e1b00 */
[----:B------:R-:W-:Y:S01]  /*5c10*/  LOP3.LUT R100, R100, R237, RZ, 0xfc, !PT ;  /* 0x000000ed64647212 */ /* 0x000fe200078efcff */
[----:B------:R-:W-:-:S04]  /*5c20*/  IMAD.WIDE.U32 R94, R168, 0x8, R94 ;  /* 0x00000008a85e7825 */ /* 0x000fc800078e005e */
[----:B------:R1:W-:Y:S04]  /*5c30*/  STG.E.64 desc[UR16][R198.64], R100 ;  /* 0x00000064c6007986 */ /* 0x0003e8000c101b10 */
[----:B------:R-:W3:Y:S01]  /*5c40*/  LDG.E.64 R94, desc[UR16][R94.64] ;  /* 0x000000105e5e7981 */ /* 0x000ee2000c1e1b00 */
[--C-:B------:R-:W-:Y:S01]  /*5c50*/  FFMA.FTZ R216, R201, UR4, R204.reuse ;  /* 0x00000004c9d87c23 */ /* 0x100fe200080100cc */
[--C-:B------:R-:W-:Y:S01]  /*5c60*/  FFMA.FTZ R201, R202, UR4, R204.reuse ;  /* 0x00000004cac97c23 */ /* 0x100fe200080100cc */
[----:B0-----:R-:W-:-:S03]  /*5c70*/  FFMA.FTZ R103, R200, UR4, R204 ;  /* 0x00000004c8677c23 */ /* 0x001fc600080100cc */
[----:B------:R-:W-:Y:S01]  /*5c80*/  FADD.FTZ R106, R106, -R201 ;  /* 0x800000c96a6a7221 */ /* 0x000fe20000010000 */
[----:B------:R-:W-:Y:S01]  /*5c90*/  FADD.FTZ R107, R107, -R216 ;  /* 0x800000d86b6b7221 */ /* 0x000fe20000010000 */
[----:B------:R-:W-:Y:S02]  /*5ca0*/  FADD.FTZ R104, R104, -R103 ;  /* 0x8000006768687221 */ /* 0x000fe40000010000 */
[----:B-1----:R-:W-:Y:S01]  /*5cb0*/  FFMA.FTZ R99, R106, UR10, R79 ;  /* 0x0000000a6a637c23 */ /* 0x002fe2000801004f */
[----:B------:R-:W-:Y:S01]  /*5cc0*/  SHF.L.U32 R103, R155, 0x10, RZ ;  /* 0x000000109b677819 */ /* 0x000fe200000006ff */
[----:B------:R-:W-:Y:S02]  /*5cd0*/  FFMA.FTZ R204, R105, UR4, R204 ;  /* 0x0000000469cc7c23 */ /* 0x000fe400080100cc */
[----:B------:R-:W-:Y:S01]  /*5ce0*/  FMUL.FTZ R100, R99, UR7 ;  /* 0x0000000763647c20 */ /* 0x000fe20008410000 */
[----:B------:R-:W-:Y:S01]  /*5cf0*/  FFMA.FTZ R98, R107, UR10, R78 ;  /* 0x0000000a6b627c23 */ /* 0x000fe2000801004e */
[----:B------:R-:W-:Y:S01]  /*5d00*/  FFMA.FTZ R101, R104, UR10, R77 ;  /* 0x0000000a68657c23 */ /* 0x000fe2000801004d */
[----:B------:R-:W-:Y:S01]  /*5d10*/  SHF.L.U32 R107, R125, 0x10, RZ ;  /* 0x000000107d6b7819 */ /* 0x000fe200000006ff */
[----:B------:R-:W-:Y:S01]  /*5d20*/  FMUL.FTZ R104, R103, R100 ;  /* 0x0000006467687220 */ /* 0x000fe20000410000 */
[----:B------:R-:W-:Y:S01]  /*5d30*/  FADD.FTZ R103, R93, -R204 ;  /* 0x800000cc5d677221 */ /* 0x000fe20000010000 */
[----:B------:R-:W-:Y:S01]  /*5d40*/  FMUL.FTZ R102, R98, UR7 ;  /* 0x0000000762667c20 */ /* 0x000fe20008410000 */
[----:B------:R-:W-:Y:S01]  /*5d50*/  SHF.L.U32 R106, R154, 0x10, RZ ;  /* 0x000000109a6a7819 */ /* 0x000fe200000006ff */
[----:B------:R-:W-:Y:S01]  /*5d60*/  FMUL.FTZ R101, R101, UR7 ;  /* 0x0000000765657c20 */ /* 0x000fe20008410000 */
[----:B------:R-:W-:Y:S01]  /*5d70*/  FFMA.FTZ R103, R103, UR10, R76 ;  /* 0x0000000a67677c23 */ /* 0x000fe2000801004c */
[----:B------:R-:W-:-:S02]  /*5d80*/  FMUL.FTZ R98, R107, R102 ;  /* 0x000000666b627220 */ /* 0x000fc40000410000 */
[----:B------:R-:W-:Y:S01]  /*5d90*/  FMUL.FTZ R107, R106, R101 ;  /* 0x000000656a6b7220 */ /* 0x000fe20000410000 */
[----:B------:R-:W-:Y:S01]  /*5da0*/  SHF.L.U32 R106, R124, 0x10, RZ ;  /* 0x000000107c6a7819 */ /* 0x000fe200000006ff */
[----:B------:R-:W-:Y:S01]  /*5db0*/  FMUL.FTZ R103, R103, UR7 ;  /* 0x0000000767677c20 */ /* 0x000fe20008410000 */
[----:B------:R-:W-:Y:S03]  /*5dc0*/  F2F.BF16.F32 R99, R98 ;  /* 0x0000006200637304 */ /* 0x000fe60000202000 */
[----:B------:R-:W-:-:S05]  /*5dd0*/  FMUL.FTZ R105, R106, R103 ;  /* 0x000000676a697220 */ /* 0x000fca0000410000 */
[----:B------:R-:W0:Y:S08]  /*5de0*/  F2F.BF16.F32 R104, R104 ;  /* 0x0000006800687304 */ /* 0x000e300000202000 */
[----:B------:R-:W1:Y:S08]  /*5df0*/  F2F.BF16.F32 R98, R107 ;  /* 0x0000006b00627304 */ /* 0x000e700000202000 */
[----:B------:R-:W2:Y:S01]  /*5e00*/  F2F.BF16.F32 R105, R105 ;  /* 0x0000006900697304 */ /* 0x000ea20000202000 */
[----:B0-----:R-:W-:Y:S01]  /*5e10*/  PRMT R199, R99, 0x5410, R104 ;  /* 0x0000541063c77816 */ /* 0x001fe20000000068 */
[----:B-1----:R-:W-:-:S04]  /*5e20*/  IMAD.WIDE.U32 R98, R98, 0x10000, RZ ;  /* 0x0001000062627825 */ /* 0x002fc800078e00ff */
[----:B------:R-:W-:Y:S01]  /*5e30*/  IMAD.WIDE.U32 R96, R168, 0x8, R96 ;  /* 0x00000008a8607825 */ /* 0x000fe200078e0060 */
[C---:B--2---:R-:W-:Y:S02]  /*5e40*/  SHF.R.U64 R198, R80.reuse, 0x10, R81 ;  /* 0x0000001050c67819 */ /* 0x044fe40000001251 */
[----:B------:R-:W-:Y:S02]  /*5e50*/  SHF.L.U32 R104, R80, 0x10, RZ ;  /* 0x0000001050687819 */ /* 0x000fe400000006ff */
[----:B------:R-:W-:Y:S02]  /*5e60*/  SHF.L.U32 R93, R81, 0x10, RZ ;  /* 0x00000010515d7819 */ /* 0x000fe400000006ff */
[----:B------:R-:W-:Y:S02]  /*5e70*/  LOP3.LUT R80, R98, R105, RZ, 0xfc, !PT ;  /* 0x0000006962507212 */ /* 0x000fe400078efcff */
[----:B------:R-:W-:Y:S01]  /*5e80*/  SHF.L.U32 R98, R198, 0x10, RZ ;  /* 0x00000010c6627819 */ /* 0x000fe200000006ff */
[----:B------:R-:W-:Y:S01]  /*5e90*/  FMUL.FTZ R230, R230, R93 ;  /* 0x0000005de6e67220 */ /* 0x000fe20000410000 */
[----:B----4-:R-:W-:-:S03]  /*5ea0*/  SHF.R.U32.HI R105, RZ, 0x10, R83 ;  /* 0x00000010ff697819 */ /* 0x010fc60000011653 */
[----:B------:R-:W-:Y:S01]  /*5eb0*/  FMUL.FTZ R93, R227, R98 ;  /* 0x00000062e35d7220 */ /* 0x000fe20000410000 */
[----:B------:R-:W-:Y:S02]  /*5ec0*/  SHF.R.U32.HI R106, RZ, 0x10, R81 ;  /* 0x00000010ff6a7819 */ /* 0x000fe40000011651 */
[----:B------:R-:W-:Y:S02]  /*5ed0*/  SHF.L.U32 R98, R105, 0x10, RZ ;  /* 0x0000001069627819 */ /* 0x000fe400000006ff */
[----:B------:R-:W-:Y:S02]  /*5ee0*/  LOP3.LUT R81, R199, R99, RZ, 0xfc, !PT ;  /* 0x00000063c7517212 */ /* 0x000fe400078efcff */
[C---:B------:R-:W-:Y:S01]  /*5ef0*/  SHF.L.U32 R99, R82.reuse, 0x10, RZ ;  /* 0x0000001052637819 */ /* 0x040fe200000006ff */
[----:B------:R-:W-:Y:S01]  /*5f00*/  FMUL.FTZ R105, R225, R98 ;  /* 0x00000062e1697220 */ /* 0x000fe20000410000 */
[----:B------:R-:W-:Y:S02]  /*5f10*/  SHF.L.U32 R216, R83, 0x10, RZ ;  /* 0x0000001053d87819 */ /* 0x000fe400000006ff */
[----:B------:R-:W-:-:S04]  /*5f20*/  SHF.R.U64 R82, R82, 0x10, R83 ;  /* 0x0000001052527819 */ /* 0x000fc80000001253 */
[----:B------:R-:W-:Y:S02]  /*5f30*/  SHF.L.U32 R82, R82, 0x10, RZ ;  /* 0x0000001052527819 */ /* 0x000fe400000006ff */
[--C-:B------:R-:W-:Y:S02]  /*5f40*/  SHF.R.U32.HI R98, RZ, 0x10, R85.reuse ;  /* 0x00000010ff627819 */ /* 0x100fe40000011655 */
[C---:B------:R-:W-:Y:S02]  /*5f50*/  SHF.L.U32 R83, R84.reuse, 0x10, RZ ;  /* 0x0000001054537819 */ /* 0x040fe400000006ff */
[----:B------:R-:W-:Y:S02]  /*5f60*/  SHF.R.U64 R225, R84, 0x10, R85 ;  /* 0x0000001054e17819 */ /* 0x000fe40000001255 */
[----:B------:R-:W-:Y:S01]  /*5f70*/  SHF.L.U32 R84, R98, 0x10, RZ ;  /* 0x0000001062547819 */ /* 0x000fe200000006ff */
[----:B------:R-:W-:Y:S01]  /*5f80*/  FMUL.FTZ R226, R226, R83 ;  /* 0x00000053e2e27220 */ /* 0x000fe20000410000 */
[----:B------:R-:W-:Y:S01]  /*5f90*/  FMUL.FTZ R235, R235, R82 ;  /* 0x00000052ebeb7220 */ /* 0x000fe20000410000 */
[----:B------:R-:W-:-:S02]  /*5fa0*/  FMUL.FTZ R236, R236, R99 ;  /* 0x00000063ecec7220 */ /* 0x000fc40000410000 */
[----:B------:R-:W-:Y:S01]  /*5fb0*/  FMUL.FTZ R107, R215, R84 ;  /* 0x00000054d76b7220 */ /* 0x000fe20000410000 */
[----:B------:R-:W-:Y:S02]  /*5fc0*/  SHF.L.U32 R99, R85, 0x10, RZ ;  /* 0x0000001055637819 */ /* 0x000fe400000006ff */
[C---:B------:R-:W-:Y:S02]  /*5fd0*/  SHF.L.U32 R83, R86.reuse, 0x10, RZ ;  /* 0x0000001056537819 */ /* 0x040fe400000006ff */
[--C-:B------:R-:W-:Y:S02]  /*5fe0*/  SHF.R.U32.HI R82, RZ, 0x10, R87.reuse ;  /* 0x00000010ff527819 */ /* 0x100fe40000011657 */
[----:B------:R-:W-:Y:S01]  /*5ff0*/  SHF.R.U64 R84, R86, 0x10, R87 ;  /* 0x0000001056547819 */ /* 0x000fe20000001257 */
[----:B------:R-:W-:Y:S01]  /*6000*/  FMUL.FTZ R214, R214, R83 ;  /* 0x00000053d6d67220 */ /* 0x000fe20000410000 */
[----:B------:R-:W-:Y:S02]  /*6010*/  SHF.L.U32 R85, R87, 0x10, RZ ;  /* 0x0000001057557819 */ /* 0x000fe400000006ff */
[----:B------:R-:W-:-:S02]  /*6020*/  SHF.L.U32 R87, R82, 0x10, RZ ;  /* 0x0000001052577819 */ /* 0x000fc400000006ff */
[----:B------:R-:W-:Y:S01]  /*6030*/  SHF.L.U32 R82, R84, 0x10, RZ ;  /* 0x0000001054527819 */ /* 0x000fe200000006ff */
[----:B------:R-:W-:Y:S01]  /*6040*/  FMUL.FTZ R86, R208, R85 ;  /* 0x00000055d0567220 */ /* 0x000fe20000410000 */
[----:B------:R-:W-:Y:S01]  /*6050*/  SHF.L.U32 R225, R225, 0x10, RZ ;  /* 0x00000010e1e17819 */ /* 0x000fe200000006ff */
[----:B------:R0:W-:Y:S02]  /*6060*/  STG.E.64 desc[UR16][R96.64], R80 ;  /* 0x0000005060007986 */ /* 0x0001e4000c101b10 */
[----:B------:R-:W-:Y:S01]  /*6070*/  FMUL.FTZ R217, R217, R82 ;  /* 0x00000052d9d97220 */ /* 0x000fe20000410000 */
[----:B---3--:R-:W-:Y:S02]  /*6080*/  SHF.L.U32 R98, R89, 0x10, RZ ;  /* 0x0000001059627819 */ /* 0x008fe400000006ff */
[----:B------:R-:W-:Y:S02]  /*6090*/  SHF.L.U32 R84, R88, 0x10, RZ ;  /* 0x0000001058547819 */ /* 0x000fe400000006ff */
[----:B------:R-:W-:-:S04]  /*60a0*/  SHF.R.U32.HI R83, RZ, 0x10, R91 ;  /* 0x00000010ff537819 */ /* 0x000fc8000001165b */
[----:B------:R-:W-:Y:S02]  /*60b0*/  SHF.L.U32 R83, R83, 0x10, RZ ;  /* 0x0000001053537819 */ /* 0x000fe400000006ff */
[--C-:B------:R-:W-:Y:S02]  /*60c0*/  SHF.R.U32.HI R208, RZ, 0x10, R89.reuse ;  /* 0x00000010ffd07819 */ /* 0x100fe40000011659 */
[----:B------:R-:W-:Y:S01]  /*60d0*/  SHF.R.U64 R88, R88, 0x10, R89 ;  /* 0x0000001058587819 */ /* 0x000fe20000001259 */
[----:B------:R-:W-:Y:S01]  /*60e0*/  FMUL.FTZ R89, R211, R98 ;  /* 0x00000062d3597220 */ /* 0x000fe20000410000 */
[----:B------:R-:W-:Y:S01]  /*60f0*/  SHF.L.U32 R82, R90, 0x10, RZ ;  /* 0x000000105a527819 */ /* 0x000fe200000006ff */
[----:B------:R-:W-:Y:S01]  /*6100*/  FMUL.FTZ R98, R220, R83 ;  /* 0x00000053dc627220 */ /* 0x000fe20000410000 */
[----:B------:R-:W-:Y:S01]  /*6110*/  SHF.R.U64 R90, R90, 0x10, R91 ;  /* 0x000000105a5a7819 */ /* 0x000fe2000000125b */
[----:B------:R-:W-:Y:S01]  /*6120*/  FMUL.FTZ R225, R218, R225 ;  /* 0x000000e1dae17220 */ /* 0x000fe20000410000 */
[----:B------:R-:W-:-:S02]  /*6130*/  SHF.R.U64 R83, R94, 0x10, R95 ;  /* 0x000000105e537819 */ /* 0x000fc4000000125f */
[----:B0-----:R-:W-:Y:S01]  /*6140*/  SHF.R.U32.HI R81, RZ, 0x10, R95 ;  /* 0x00000010ff517819 */ /* 0x001fe2000001165f */
[----:B------:R-:W-:Y:S01]  /*6150*/  FMUL.FTZ R218, R210, R87 ;  /* 0x00000057d2da7220 */ /* 0x000fe20000410000 */
[----:B------:R-:W-:Y:S01]  /*6160*/  FMUL.FTZ R87, R213, R84 ;  /* 0x00000054d5577220 */ /* 0x000fe20000410000 */
[----:B------:R-:W-:Y:S01]  /*6170*/  SHF.L.U32 R88, R88, 0x10, RZ ;  /* 0x0000001058587819 */ /* 0x000fe200000006ff */
[----:B------:R-:W-:Y:S01]  /*6180*/  FMUL.FTZ R203, R203, R82 ;  /* 0x00000052cbcb7220 */ /* 0x000fe20000410000 */
        /* <DEDUP_REMOVED lines=21> */
.L_x_4323:
        /* <DEDUP_REMOVED lines=9> */
[----:B-----5:R-:W-:Y:S01]  /*6370*/  FFMA.FTZ R81, R82, UR10, R53 ;  /* 0x0000000a52517c23 */ /* 0x020fe20008010035 */
[----:B------:R-:W-:Y:S01]  /*6380*/  FADD.FTZ R231, R242, -R231 ;  /* 0x800000e7f2e77221 */ /* 0x000fe20000010000 */
[----:B------:R-:W-:Y:S01]  /*6390*/  FFMA.FTZ R82, R245, UR10, R54 ;  /* 0x0000000af5527c23 */ /* 0x000fe20008010036 */
[----:B------:R-:W-:Y:S01]  /*63a0*/  FFMA.FTZ R83, R230, UR10, R55 ;  /* 0x0000000ae6537c23 */ /* 0x000fe20008010037 */
[----:B------:R-:W-:Y:S01]  /*63b0*/  SHF.L.U32 R87, R113, 0x10, RZ ;  /* 0x0000001071577819 */ /* 0x000fe200000006ff */
[----:B------:R-:W-:Y:S01]  /*63c0*/  FFMA.FTZ R80, R231, UR10, R52 ;  /* 0x0000000ae7507c23 */ /* 0x000fe20008010034 */
[----:B------:R-:W-:Y:S01]  /*63d0*/  FMUL.FTZ R230, R82, UR7 ;  /* 0x0000000752e67c20 */ /* 0x000fe20008410000 */
[----:B------:R-:W-:Y:S01]  /*63e0*/  SHF.L.U32 R232, R166, 0x10, RZ ;  /* 0x00000010a6e87819 */ /* 0x000fe200000006ff */
[----:B------:R-:W-:Y:S01]  /*63f0*/  FMUL.FTZ R231, R83, UR7 ;  /* 0x0000000753e77c20 */ /* 0x000fe20008410000 */
[----:B------:R-:W2:Y:S01]  /*6400*/  LDC.64 R242, c[0x0][0x468] ;  /* 0x00011a00fff27b82 */ /* 0x000ea20000000a00 */
[----:B------:R-:W-:Y:S01]  /*6410*/  FMUL.FTZ R86, R87, R230 ;  /* 0x000000e657567220 */ /* 0x000fe20000410000 */
[----:B------:R-:W-:Y:S01]  /*6420*/  SHF.L.U32 R87, R167, 0x10, RZ ;  /* 0x00000010a7577819 */ /* 0x000fe200000006ff */
[----:B------:R-:W-:Y:S01]  /*6430*/  FMUL.FTZ R91, R232, R231 ;  /* 0x000000e7e85b7220 */ /* 0x000fe20000410000 */
[----:B0-----:R-:W-:-:S04]  /*6440*/  IMAD.WIDE.U32 R88, R216, 0x8, R250 ;  /* 0x00000008d8587825 */ /* 0x001fc800078e00fa */
[----:B------:R-:W-:Y:S01]  /*6450*/  FMUL.FTZ R232, R81, UR7 ;  /* 0x0000000751e87c20 */ /* 0x000fe20008410000 */
[----:B------:R-:W-:Y:S01]  /*6460*/  FMUL.FTZ R233, R80, UR7 ;  /* 0x0000000750e97c20 */ /* 0x000fe20008410000 */
[----:B------:R-:W3:Y:S01]  /*6470*/  LDG.E.64 R88, desc[UR16][R88.64] ;  /* 0x0000001058587981 */ /* 0x000ee2000c1e1b00 */
[----:B-1----:R-:W-:-:S04]  /*6480*/  IMAD.WIDE.U32 R84, R216, 0x10, R248 ;  /* 0x00000010d8547825 */ /* 0x002fc800078e00f8 */
[----:B------:R-:W-:Y:S01]  /*6490*/  FMUL.FTZ R87, R87, R232 ;  /* 0x000000e857577220 */ /* 0x000fe20000410000 */
[----:B------:R0:W-:Y:S01]  /*64a0*/  STG.E.128 desc[UR16][R84.64], R80 ;  /* 0x0000005054007986 */ /* 0x0001e2000c101d10 */
[----:B------:R1:W-:Y:S08]  /*64b0*/  F2F.BF16.F32 R90, R86 ;  /* 0x00000056005a7304 */ /* 0x0003f00000202000 */
[----:B------:R-:W4:Y:S01]  /*64c0*/  F2F.BF16.F32 R91, R91 ;  /* 0x0000005b005b7304 */ /* 0x000f220000202000 */
[----:B0-----:R-:W-:-:S07]  /*64d0*/  SHF.L.U32 R80, R112, 0x10, RZ ;  /* 0x0000001070507819 */ /* 0x001fce00000006ff */
[----:B------:R-:W0:Y:S01]  /*64e0*/  F2F.BF16.F32 R81, R87 ;  /* 0x0000005700517304 */ /* 0x000e220000202000 */
[----:B-1----:R-:W-:-:S07]  /*64f0*/  FMUL.FTZ R86, R80, R233 ;  /* 0x000000e950567220 */ /* 0x002fce0000410000 */
[----:B------:R-:W1:Y:S01]  /*6500*/  F2F.BF16.F32 R85, R86 ;  /* 0x0000005600557304 */ /* 0x000e620000202000 */
[----:B----4-:R-:W-:Y:S01]  /*6510*/  PRMT R83, R90, 0x5410, R91 ;  /* 0x000054105a537816 */ /* 0x010fe2000000005b */
[----:B------:R-:W-:Y:S01]  /*6520*/  FFMA.FTZ R235, R235, UR4, R204 ;  /* 0x00000004ebeb7c23 */ /* 0x000fe200080100cc */
[----:B0-----:R-:W-:-:S04]  /*6530*/  IMAD.WIDE.U32 R80, R81, 0x10000, RZ ;  /* 0x0001000051507825 */ /* 0x001fc800078e00ff */
[----:B------:R-:W-:Y:S01]  /*6540*/  FADD.FTZ R234, R234, -R235 ;  /* 0x800000ebeaea7221 */ /* 0x000fe20000010000 */
[----:B------:R-:W-:Y:S01]  /*6550*/  FFMA.FTZ R239, R239, UR4, R204 ;  /* 0x00000004efef7c23 */ /* 0x000fe200080100cc */
[----:B------:R-:W-:Y:S02]  /*6560*/  LOP3.LUT R83, R83, R81, RZ, 0xfc, !PT ;  /* 0x0000005153537212 */ /* 0x000fe400078efcff */
[----:B-1----:R-:W-:Y:S01]  /*6570*/  LOP3.LUT R82, R80, R85, RZ, 0xfc, !PT ;  /* 0x0000005550527212 */ /* 0x002fe200078efcff */
[----:B--2---:R-:W-:-:S04]  /*6580*/  IMAD.WIDE.U32 R84, R216, 0x8, R242 ;  /* 0x00000008d8547825 */ /* 0x004fc800078e00f2 */
[--C-:B------:R-:W-:Y:S01]  /*6590*/  FFMA.FTZ R241, R241, UR4, R204.reuse ;  /* 0x00000004f1f17c23 */ /* 0x100fe200080100cc */
[----:B------:R-:W-:Y:S01]  /*65a0*/  FFMA.FTZ R237, R237, UR4, R204 ;  /* 0x00000004eded7c23 */ /* 0x000fe200080100cc */
[----:B------:R-:W-:Y:S01]  /*65b0*/  FADD.FTZ R238, R238, -R239 ;  /* 0x800000efeeee7221 */ /* 0x000fe20000010000 */
[----:B------:R0:W-:Y:S01]  /*65c0*/  STG.E.64 desc[UR16][R84.64], R82 ;  /* 0x0000005254007986 */ /* 0x0001e2000c101b10 */
[----:B------:R-:W-:Y:S01]  /*65d0*/  FADD.FTZ R241, R240, -R241 ;  /* 0x800000f1f0f17221 */ /* 0x000fe20000010000 */
[----:B------:R-:W-:Y:S01]  /*65e0*/  FADD.FTZ R237, R236, -R237 ;  /* 0x800000edeced7221 */ /* 0x000fe20000010000 */
[----:B------:R-:W-:Y:S01]  /*65f0*/  SHF.L.U32 R235, R164, 0x10, RZ ;  /* 0x00000010a4eb7819 */ /* 0x000fe200000006ff */
[----:B------:R-:W-:Y:S01]  /*6600*/  FFMA.FTZ R81, R238, UR10, R57 ;  /* 0x0000000aee517c23 */ /* 0x000fe20008010039 */
[----:B------:R-:W-:-:S04]  /*6610*/  IMAD.WIDE.U32 R90, R206, 0x8, R250 ;  /* 0x00000008ce5a7825 */ /* 0x000fc800078e00fa */
[----:B------:R-:W-:Y:S01]  /*6620*/  FFMA.FTZ R80, R241, UR10, R56 ;  /* 0x0000000af1507c23 */ /* 0x000fe20008010038 */
[----:B------:R-:W-:Y:S02]  /*6630*/  SHF.L.U32 R86, R165, 0x10, RZ ;  /* 0x00000010a5567819 */ /* 0x000fe400000006ff */
[----:B------:R-:W-:Y:S01]  /*6640*/  SHF.L.U32 R87, R115, 0x10, RZ ;  /* 0x0000001073577819 */ /* 0x000fe200000006ff */
[----:B------:R-:W2:Y:S01]  /*6650*/  LDG.E.64 R90, desc[UR16][R90.64] ;  /* 0x000000105a5a7981 */ /* 0x000ea2000c1e1b00 */
[----:B0-----:R-:W-:Y:S01]  /*6660*/  FFMA.FTZ R83, R234, UR10, R59 ;  /* 0x0000000aea537c23 */ /* 0x001fe2000801003b */
[----:B------:R-:W-:-:S03]  /*6670*/  FFMA.FTZ R82, R237, UR10, R58 ;  /* 0x0000000aed527c23 */ /* 0x000fc6000801003a */
[----:B------:R-:W-:Y:S01]  /*6680*/  FMUL.FTZ R234, R83, UR7 ;  /* 0x0000000753ea7c20 */ /* 0x000fe20008410000 */
[----:B------:R-:W-:-:S04]  /*6690*/  IMAD.WIDE.U32 R84, R206, 0x10, R248 ;  /* 0x00000010ce547825 */ /* 0x000fc800078e00f8 */
[----:B------:R-:W-:Y:S01]  /*66a0*/  FMUL.FTZ R237, R235, R234 ;  /* 0x000000eaebed7220 */ /* 0x000fe20000410000 */
[----:B------:R-:W-:Y:S01]  /*66b0*/  FMUL.FTZ R235, R81, UR7 ;  /* 0x0000000751eb7c20 */ /* 0x000fe20008410000 */
[----:B------:R0:W-:Y:S01]  /*66c0*/  STG.E.128 desc[UR16][R84.64], R80 ;  /* 0x0000005054007986 */ /* 0x0001e2000c101d10 */
[----:B------:R-:W-:Y:S01]  /*66d0*/  FMUL.FTZ R216, R82, UR7 ;  /* 0x0000000752d87c20 */ /* 0x000fe20008410000 */
[----:B------:R-:W-:Y:S01]  /*66e0*/  FMUL.FTZ R236, R80, UR7 ;  /* 0x0000000750ec7c20 */ /* 0x000fe20008410000 */
[----:B------:R-:W-:Y:S02]  /*66f0*/  FMUL.FTZ R86, R86, R235 ;  /* 0x000000eb56567220 */ /* 0x000fe40000410000 */
[----:B------:R-:W-:Y:S01]  /*6700*/  FMUL.FTZ R87, R87, R216 ;  /* 0x000000d857577220 */ /* 0x000fe20000410000 */
[----:B------:R-:W-:Y:S01]  /*6710*/  F2F.BF16.F32 R238, R237 ;  /* 0x000000ed00ee7304 */ /* 0x000fe20000202000 */
[----:B0-----:R-:W-:-:S07]  /*6720*/  SHF.L.U32 R81, R114, 0x10, RZ ;  /* 0x0000001072517819 */ /* 0x001fce00000006ff */
[----:B------:R-:W0:Y:S01]  /*6730*/  F2F.BF16.F32 R80, R86 ;  /* 0x0000005600507304 */ /* 0x000e220000202000 */
[----:B------:R-:W-:-:S07]  /*6740*/  FMUL.FTZ R82, R81, R236 ;  /* 0x000000ec51527220 */ /* 0x000fce0000410000 */
[----:B------:R-:W1:Y:S08]  /*6750*/  F2F.BF16.F32 R87, R87 ;  /* 0x0000005700577304 */ /* 0x000e700000202000 */
[----:B------:R-:W4:Y:S01]  /*6760*/  F2F.BF16.F32 R83, R82 ;  /* 0x0000005200537304 */ /* 0x000f220000202000 */
[----:B0-----:R-:W-:-:S04]  /*6770*/  IMAD.WIDE.U32 R80, R80, 0x10000, RZ ;  /* 0x0001000050507825 */ /* 0x001fc800078e00ff */
[--C-:B------:R-:W-:Y:S01]  /*6780*/  FFMA.FTZ R225, R225, UR4, R204.reuse ;  /* 0x00000004e1e17c23 */ /* 0x100fe200080100cc */
[--C-:B------:R-:W-:Y:S01]  /*6790*/  FFMA.FTZ R95, R95, UR4, R204.reuse ;  /* 0x000000045f5f7c23 */ /* 0x100fe200080100cc */
[--C-:B------:R-:W-:Y:S01]  /*67a0*/  FFMA.FTZ R227, R227, UR4, R204.reuse ;  /* 0x00000004e3e37c23 */ /* 0x100fe200080100cc */
[----:B------:R-:W-:Y:S01]  /*67b0*/  FFMA.FTZ R229, R229, UR4, R204 ;  /* 0x00000004e5e57c23 */ /* 0x000fe200080100cc */
[----:B-1----:R-:W-:Y:S02]  /*67c0*/  PRMT R87, R87, 0x5410, R238 ;  /* 0x0000541057577816 */ /* 0x002fe400000000ee */
[----:B------:R-:W-:Y:S01]  /*67d0*/  FADD.FTZ R226, R226, -R227 ;  /* 0x800000e3e2e27221 */ /* 0x000fe20000010000 */
[----:B------:R-:W-:Y:S01]  /*67e0*/  FADD.FTZ R229, R228, -R229 ;  /* 0x800000e5e4e57221 */ /* 0x000fe20000010000 */
[----:B------:R-:W-:Y:S02]  /*67f0*/  LOP3.LUT R85, R87, R81, RZ, 0xfc, !PT ;  /* 0x0000005157557212 */ /* 0x000fe400078efcff */
[----:B----4-:R-:W-:Y:S01]  /*6800*/  LOP3.LUT R84, R80, R83, RZ, 0xfc, !PT ;  /* 0x0000005350547212 */ /* 0x010fe200078efcff */
[----:B------:R-:W-:Y:S01]  /*6810*/  FADD.FTZ R83, R224, -R225 ;  /* 0x800000e1e0537221 */ /* 0x000fe20000010000 */
[----:B------:R-:W-:-:S04]  /*6820*/  IMAD.WIDE.U32 R224, R206, 0x8, R242 ;  /* 0x00000008cee07825 */ /* 0x000fc800078e00f2 */
[----:B------:R-:W-:Y:S01]  /*6830*/  FADD.FTZ R206, R94, -R95 ;  /* 0x8000005f5ece7221 */ /* 0x000fe20000010000 */
[----:B------:R-:W-:Y:S01]  /*6840*/  FFMA.FTZ R82, R83, UR10, R62 ;  /* 0x0000000a53527c23 */ /* 0x000fe2000801003e */
[----:B------:R-:W-:-:S04]  /*6850*/  IMAD.WIDE.U32 R94, R205, 0x8, R250 ;  /* 0x00000008cd5e7825 */ /* 0x000fc800078e00fa */
[----:B------:R-:W-:Y:S01]  /*6860*/  FFMA.FTZ R83, R206, UR10, R63 ;  /* 0x0000000ace537c23 */ /* 0x000fe2000801003f */
[----:B------:R-:W-:Y:S01]  /*6870*/  FFMA.FTZ R81, R226, UR10, R61 ;  /* 0x0000000ae2517c23 */ /* 0x000fe2000801003d */
[----:B------:R0:W-:Y:S01]  /*6880*/  STG.E.64 desc[UR16][R224.64], R84 ;  /* 0x00000054e0007986 */ /* 0x0001e2000c101b10 */
[----:B------:R-:W-:-:S04]  /*6890*/  IMAD.WIDE.U32 R86, R205, 0x10, R248 ;  /* 0x00000010cd567825 */ /* 0x000fc800078e00f8 */
[----:B------:R-:W-:Y:S01]  /*68a0*/  FFMA.FTZ R80, R229, UR10, R60 ;  /* 0x0000000ae5507c23 */ /* 0x000fe2000801003c */
        /* <DEDUP_REMOVED lines=18> */
[--C-:B------:R-:W-:Y:S01]  /*69d0*/  FFMA.FTZ R83, R223, UR4, R204.reuse ;  /* 0x00000004df537c23 */ /* 0x100fe200080100cc */
[--C-:B------:R-:W-:Y:S01]  /*69e0*/  FFMA.FTZ R97, R97, UR4, R204.reuse ;  /* 0x0000000461617c23 */ /* 0x100fe200080100cc */
[----:B------:R-:W-:Y:S01]  /*69f0*/  FFMA.FTZ R219, R219, UR4, R204 ;  /* 0x00000004dbdb7c23 */ /* 0x000fe200080100cc */
[----:B0-----:R-:W-:-:S04]  /*6a00*/  IMAD.WIDE.U32 R80, R80, 0x10000, RZ ;  /* 0x0001000050507825 */ /* 0x001fc800078e00ff */
[----:B------:R-:W-:Y:S01]  /*6a10*/  FADD.FTZ R83, R222, -R83 ;  /* 0x80000053de537221 */ /* 0x000fe20000010000 */
[----:B-1----:R-:W-:Y:S01]  /*6a20*/  PRMT R227, R227, 0x5410, R228 ;  /* 0x00005410e3e37816 */ /* 0x002fe200000000e4 */
[----:B------:R-:W-:Y:S01]  /*6a30*/  FFMA.FTZ R221, R221, UR4, R204 ;  /* 0x00000004dddd7c23 */ /* 0x000fe200080100cc */
[----:B------:R-:W-:Y:S01]  /*6a40*/  FADD.FTZ R228, R96, -R97 ;  /* 0x8000006160e47221 */ /* 0x000fe20000010000 */
[----:B------:R-:W-:Y:S01]  /*6a50*/  FADD.FTZ R223, R218, -R219 ;  /* 0x800000dbdadf7221 */ /* 0x000fe20000010000 */
[----:B------:R-:W-:Y:S01]  /*6a60*/  LOP3.LUT R87, R227, R81, RZ, 0xfc, !PT ;  /* 0x00000051e3577212 */ /* 0x000fe200078efcff */
[----:B------:R-:W-:-:S04]  /*6a70*/  IMAD.WIDE.U32 R218, R205, 0x8, R242 ;  /* 0x00000008cdda7825 */ /* 0x000fc800078e00f2 */
[----:B------:R-:W-:Y:S01]  /*6a80*/  FADD.FTZ R220, R220, -R221 ;  /* 0x800000dddcdc7221 */ /* 0x000fe20000010000 */
[----:B------:R-:W-:Y:S01]  /*6a90*/  LOP3.LUT R86, R80, R85, RZ, 0xfc, !PT ;  /* 0x0000005550567212 */ /* 0x000fe200078efcff */
[----:B------:R-:W-:Y:S01]  /*6aa0*/  FFMA.FTZ R80, R83, UR10, R64 ;  /* 0x0000000a53507c23 */ /* 0x000fe20008010040 */
[----:B------:R-:W-:Y:S01]  /*6ab0*/  FFMA.FTZ R83, R228, UR10, R67 ;  /* 0x0000000ae4537c23 */ /* 0x000fe20008010043 */
[----:B------:R-:W-:Y:S01]  /*6ac0*/  SHF.L.U32 R221, R161, 0x10, RZ ;  /* 0x00000010a1dd7819 */ /* 0x000fe200000006ff */
[----:B------:R-:W-:Y:S01]  /*6ad0*/  FFMA.FTZ R81, R220, UR10, R65 ;  /* 0x0000000adc517c23 */ /* 0x000fe20008010041 */
[----:B------:R0:W-:Y:S01]  /*6ae0*/  STG.E.64 desc[UR16][R218.64], R86 ;  /* 0x00000056da007986 */ /* 0x0001e2000c101b10 */
[----:B------:R-:W-:Y:S01]  /*6af0*/  FFMA.FTZ R82, R223, UR10, R66 ;  /* 0x0000000adf527c23 */ /* 0x000fe20008010042 */
[----:B------:R-:W-:Y:S01]  /*6b00*/  IMAD.WIDE.U32 R96, R203, 0x8, R250 ;  /* 0x00000008cb607825 */ /* 0x000fe200078e00fa */
[----:B------:R-:W-:-:S03]  /*6b10*/  SHF.L.U32 R222, R119, 0x10, RZ ;  /* 0x0000001077de7819 */ /* 0x000fc600000006ff */
[----:B------:R-:W-:Y:S01]  /*6b20*/  FMUL.FTZ R205, R82, UR7 ;  /* 0x0000000752cd7c20 */ /* 0x000fe20008410000 */
[----:B------:R-:W-:Y:S01]  /*6b30*/  IMAD.WIDE.U32 R84, R203, 0x10, R248 ;  /* 0x00000010cb547825 */ /* 0x000fe200078e00f8 */
[----:B------:R-:W4:Y:S03]  /*6b40*/  LDG.E.64 R96, desc[UR16][R96.64] ;  /* 0x0000001060607981 */ /* 0x000f26000c1e1b00 */
[----:B0-----:R-:W-:Y:S01]  /*6b50*/  FMUL.FTZ R218, R83, UR7 ;  /* 0x0000000753da7c20 */ /* 0x001fe20008410000 */
[--C-:B------:R-:W-:Y:S01]  /*6b60*/  FFMA.FTZ R87, R217, UR4, R204.reuse ;  /* 0x00000004d9577c23 */ /* 0x100fe200080100cc */
[----:B------:R-:W-:Y:S01]  /*6b70*/  SHF.L.U32 R86, R160, 0x10, RZ ;  /* 0x00000010a0567819 */ /* 0x000fe200000006ff */
[----:B------:R-:W-:Y:S01]  /*6b80*/  FMUL.FTZ R217, R81, UR7 ;  /* 0x0000000751d97c20 */ /* 0x000fe20008410000 */
[----:B------:R-:W-:Y:S01]  /*6b90*/  FMUL.FTZ R219, R221, R218 ;  /* 0x000000dadddb7220 */ /* 0x000fe20000410000 */
[--C-:B------:R-:W-:Y:S01]  /*6ba0*/  FFMA.FTZ R221, R213, UR4, R204.reuse ;  /* 0x00000004d5dd7c23 */ /* 0x100fe200080100cc */
[----:B------:R-:W-:Y:S01]  /*6bb0*/  FADD.FTZ R87, R214, -R87 ;  /* 0x80000057d6577221 */ /* 0x000fe20000010000 */
[----:B------:R-:W-:Y:S01]  /*6bc0*/  SHF.L.U32 R213, R118, 0x10, RZ ;  /* 0x0000001076d57819 */ /* 0x000fe200000006ff */
[----:B------:R-:W-:Y:S01]  /*6bd0*/  FMUL.FTZ R214, R80, UR7 ;  /* 0x0000000750d67c20 */ /* 0x000fe20008410000 */
[----:B------:R-:W-:Y:S01]  /*6be0*/  FMUL.FTZ R86, R86, R217 ;  /* 0x000000d956567220 */ /* 0x000fe20000410000 */
[----:B------:R-:W-:Y:S01]  /*6bf0*/  FMUL.FTZ R222, R222, R205 ;  /* 0x000000cddede7220 */ /* 0x000fe20000410000 */
[----:B------:R0:W-:Y:S01]  /*6c00*/  STG.E.128 desc[UR16][R84.64], R80 ;  /* 0x0000005054007986 */ /* 0x0001e2000c101d10 */
[----:B------:R-:W-:Y:S01]  /*6c10*/  F2F.BF16.F32 R219, R219 ;  /* 0x000000db00db7304 */ /* 0x000fe20000202000 */
[----:B------:R-:W-:Y:S01]  /*6c20*/  FADD.FTZ R221, R210, -R221 ;  /* 0x800000ddd2dd7221 */ /* 0x000fe20000010000 */
[----:B------:R-:W-:-:S06]  /*6c30*/  FFMA.FTZ R211, R211, UR4, R204 ;  /* 0x00000004d3d37c23 */ /* 0x000fcc00080100cc */
[----:B------:R-:W-:Y:S01]  /*6c40*/  F2F.BF16.F32 R220, R222 ;  /* 0x000000de00dc7304 */ /* 0x000fe20000202000 */
[----:B0-----:R-:W-:-:S07]  /*6c50*/  FMUL.FTZ R85, R213, R214 ;  /* 0x000000d6d5557220 */ /* 0x001fce0000410000 */
[----:B------:R-:W0:Y:S01]  /*6c60*/  F2F.BF16.F32 R80, R86 ;  /* 0x0000005600507304 */ /* 0x000e220000202000 */
[----:B------:R-:W-:Y:S01]  /*6c70*/  FFMA.FTZ R82, R221, UR10, R70 ;  /* 0x0000000add527c23 */ /* 0x000fe20008010046 */
[----:B------:R-:W-:Y:S01]  /*6c80*/  FFMA.FTZ R213, R209, UR4, R204 ;  /* 0x00000004d1d57c23 */ /* 0x000fe200080100cc */
[----:B------:R-:W-:-:S05]  /*6c90*/  SHF.L.U32 R81, R121, 0x10, RZ ;  /* 0x0000001079517819 */ /* 0x000fca00000006ff */
[----:B------:R-:W1:Y:S01]  /*6ca0*/  F2F.BF16.F32 R85, R85 ;  /* 0x0000005500557304 */ /* 0x000e620000202000 */
[----:B------:R-:W-:Y:S01]  /*6cb0*/  FADD.FTZ R208, R208, -R211 ;  /* 0x800000d3d0d07221 */ /* 0x000fe20000010000 */
[----:B------:R-:W-:Y:S01]  /*6cc0*/  FMUL.FTZ R210, R82, UR7 ;  /* 0x0000000752d27c20 */ /* 0x000fe20008410000 */
[----:B------:R-:W-:Y:S02]  /*6cd0*/  FADD.FTZ R213, R102, -R213 ;  /* 0x800000d566d57221 */ /* 0x000fe40000010000 */
[----:B------:R-:W-:Y:S01]  /*6ce0*/  FFMA.FTZ R83, R208, UR10, R71 ;  /* 0x0000000ad0537c23 */ /* 0x000fe20008010047 */
[----:B------:R-:W-:Y:S01]  /*6cf0*/  FMUL.FTZ R102, R81, R210 ;  /* 0x000000d251667220 */ /* 0x000fe20000410000 */
[----:B0-----:R-:W-:Y:S01]  /*6d00*/  IMAD.WIDE.U32 R80, R80, 0x10000, RZ ;  /* 0x0001000050507825 */ /* 0x001fe200078e00ff */
[----:B------:R-:W-:-:S03]  /*6d10*/  PRMT R219, R220, 0x5410, R219 ;  /* 0x00005410dcdb7816 */ /* 0x000fc600000000db */
[----:B------:R-:W-:Y:S01]  /*6d20*/  FMUL.FTZ R211, R83, UR7 ;  /* 0x0000000753d37c20 */ /* 0x000fe20008410000 */
[----:B------:R-:W-:Y:S01]  /*6d30*/  SHF.L.U32 R86, R159, 0x10, RZ ;  /* 0x000000109f567819 */ /* 0x000fe200000006ff */
[----:B------:R-:W-:Y:S01]  /*6d40*/  FFMA.FTZ R215, R215, UR4, R204 ;  /* 0x00000004d7d77c23 */ /* 0x000fe200080100cc */
[----:B------:R-:W-:Y:S01]  /*6d50*/  LOP3.LUT R209, R219, R81, RZ, 0xfc, !PT ;  /* 0x00000051dbd17212 */ /* 0x000fe200078efcff */
[----:B------:R-:W-:Y:S01]  /*6d60*/  IMAD.WIDE.U32 R220, R203, 0x8, R242 ;  /* 0x00000008cbdc7825 */ /* 0x000fe200078e00f2 */
[----:B-1----:R-:W-:-:S03]  /*6d70*/  LOP3.LUT R208, R80, R85, RZ, 0xfc, !PT ;  /* 0x0000005550d07212 */ /* 0x002fc600078efcff */
[----:B------:R-:W-:Y:S01]  /*6d80*/  FFMA.FTZ R80, R87, UR10, R68 ;  /* 0x0000000a57507c23 */ /* 0x000fe20008010044 */
[----:B------:R-:W-:Y:S01]  /*6d90*/  FMUL.FTZ R223, R86, R211 ;  /* 0x000000d356df7220 */ /* 0x000fe20000410000 */
[----:B------:R-:W-:Y:S01]  /*6da0*/  FFMA.FTZ R99, R99, UR4, R204 ;  /* 0x0000000463637c23 */ /* 0x000fe200080100cc */
[----:B------:R-:W-:Y:S01]  /*6db0*/  FFMA.FTZ R86, R213, UR10, R74 ;  /* 0x0000000ad5567c23 */ /* 0x000fe2000801004a */
[----:B------:R-:W-:Y:S01]  /*6dc0*/  FADD.FTZ R84, R212, -R215 ;  /* 0x800000d7d4547221 */ /* 0x000fe20000010000 */
[----:B------:R-:W-:Y:S01]  /*6dd0*/  SHF.L.U32 R85, R120, 0x10, RZ ;  /* 0x0000001078557819 */ /* 0x000fe200000006ff */
[----:B------:R-:W-:Y:S01]  /*6de0*/  FMUL.FTZ R212, R80, UR7 ;  /* 0x0000000750d47c20 */ /* 0x000fe20008410000 */
[----:B------:R0:W-:Y:S01]  /*6df0*/  STG.E.64 desc[UR16][R220.64], R208 ;  /* 0x000000d0dc007986 */ /* 0x0001e2000c101b10 */
[----:B------:R-:W-:Y:S01]  /*6e00*/  FADD.FTZ R222, R98, -R99 ;  /* 0x8000006362de7221 */ /* 0x000fe20000010000 */
[----:B------:R-:W-:Y:S01]  /*6e10*/  FMUL.FTZ R213, R86, UR7 ;  /* 0x0000000756d57c20 */ /* 0x000fe20008410000 */
[----:B------:R-:W-:-:S04]  /*6e20*/  IMAD.WIDE.U32 R98, R199, 0x8, R250 ;  /* 0x00000008c7627825 */ /* 0x000fc800078e00fa */
[----:B------:R-:W-:Y:S01]  /*6e30*/  FFMA.FTZ R81, R84, UR10, R69 ;  /* 0x0000000a54517c23 */ /* 0x000fe20008010045 */
[----:B------:R-:W-:Y:S01]  /*6e40*/  FMUL.FTZ R227, R85, R212 ;  /* 0x000000d455e37220 */ /* 0x000fe20000410000 */
[----:B------:R-:W-:Y:S01]  /*6e50*/  IMAD.WIDE.U32 R84, R199, 0x10, R248 ;  /* 0x00000010c7547825 */ /* 0x000fe200078e00f8 */
[----:B0-----:R-:W-:-:S03]  /*6e60*/  SHF.L.U32 R220, R123, 0x10, RZ ;  /* 0x000000107bdc7819 */ /* 0x001fc600000006ff */
[----:B------:R-:W-:Y:S01]  /*6e70*/  FFMA.FTZ R208, R207, UR4, R204 ;  /* 0x00000004cfd07c23 */ /* 0x000fe200080100cc */
[----:B------:R-:W-:Y:S01]  /*6e80*/  SHF.L.U32 R228, R158, 0x10, RZ ;  /* 0x000000109ee47819 */ /* 0x000fe200000006ff */
[----:B------:R-:W4:Y:S01]  /*6e90*/  LDG.E.64 R98, desc[UR16][R98.64] ;  /* 0x0000001062627981 */ /* 0x000f22000c1e1b00 */
[----:B------:R-:W-:Y:S01]  /*6ea0*/  FMUL.FTZ R219, R220, R213 ;  /* 0x000000d5dcdb7220 */ /* 0x000fe20000410000 */
[----:B------:R-:W-:Y:S01]  /*6eb0*/  FADD.FTZ R220, R101, -R208 ;  /* 0x800000d065dc7221 */ /* 0x000fe20000010000 */
[----:B------:R-:W-:Y:S01]  /*6ec0*/  FMUL.FTZ R203, R81, UR7 ;  /* 0x0000000751cb7c20 */ /* 0x000fe20008410000 */
[----:B------:R-:W-:Y:S01]  /*6ed0*/  F2F.BF16.F32 R102, R102 ;  /* 0x0000006600667304 */ /* 0x000fe20000202000 */
[----:B------:R0:W-:Y:S01]  /*6ee0*/  STG.E.128 desc[UR16][R84.64], R80 ;  /* 0x0000005054007986 */ /* 0x0001e2000c101d10 */
[----:B------:R-:W-:Y:S01]  /*6ef0*/  FFMA.FTZ R103, R103, UR4, R204 ;  /* 0x0000000467677c23 */ /* 0x000fe200080100cc */
[----:B------:R-:W-:-:S05]  /*6f00*/  FMUL.FTZ R228, R228, R203 ;  /* 0x000000cbe4e47220 */ /* 0x000fca0000410000 */
[----:B------:R-:W1:Y:S01]  /*6f10*/  F2F.BF16.F32 R223, R223 ;  /* 0x000000df00df7304 */ /* 0x000e620000202000 */
[----:B------:R-:W-:Y:S01]  /*6f20*/  FADD.FTZ R103, R100, -R103 ;  /* 0x8000006764677221 */ /* 0x000fe20000010000 */
[----:B------:R-:W-:Y:S01]  /*6f30*/  FFMA.FTZ R87, R222, UR10, R75 ;  /* 0x0000000ade577c23 */ /* 0x000fe2000801004b */
[----:B------:R-:W-:Y:S01]  /*6f40*/  SHF.L.U32 R222, R157, 0x10, RZ ;  /* 0x000000109dde7819 */ /* 0x000fe200000006ff */
[----:B0-----:R-:W-:Y:S01]  /*6f50*/  FFMA.FTZ R85, R220, UR10, R73 ;  /* 0x0000000adc557c23 */ /* 0x001fe20008010049 */
[----:B------:R-:W-:-:S03]  /*6f60*/  SHF.L.U32 R80, R156, 0x10, RZ ;  /* 0x000000109c507819 */ /* 0x000fc600000006ff */
[----:B------:R-:W-:Y:S01]  /*6f70*/  FMUL.FTZ R215, R85, UR7 ;  /* 0x0000000755d77c20 */ /* 0x000fe20008410000 */
[----:B------:R-:W-:Y:S01]  /*6f80*/  FFMA.FTZ R84, R103, UR10, R72 ;  /* 0x0000000a67547c23 */ /* 0x000fe20008010048 */
[----:B------:R-:W0:Y:S01]  /*6f90*/  F2F.BF16.F32 R228, R228 ;  /* 0x000000e400e47304 */ /* 0x000e220000202000 */
[----:B------:R-:W-:Y:S01]  /*6fa0*/  FMUL.FTZ R207, R87, UR7 ;  /* 0x0000000757cf7c20 */ /* 0x000fe20008410000 */
[----:B------:R-:W-:Y:S01]  /*6fb0*/  FMUL.FTZ R209, R80, R215 ;  /* 0x000000d750d17220 */ /* 0x000fe20000410000 */
[----:B------:R-:W-:Y:S02]  /*6fc0*/  SHF.L.U32 R80, R122, 0x10, RZ ;  /* 0x000000107a507819 */ /* 0x000fe400000006ff */
[----:B------:R-:W-:-:S03]  /*6fd0*/  FMUL.FTZ R222, R222, R207 ;  /* 0x000000cfdede7220 */ /* 0x000fc60000410000 */
[----:B------:R3:W-:Y:S01]  /*6fe0*/  F2F.BF16.F32 R208, R219 ;  /* 0x000000db00d07304 */ /* 0x0007e20000202000 */
[----:B-1----:R-:W-:Y:S01]  /*6ff0*/  PRMT R223, R102, 0x5410, R223 ;  /* 0x0000541066df7816 */ /* 0x002fe200000000df */
[----:B---3--:R-:W-:-:S06]  /*7000*/  FMUL.FTZ R219, R84, UR7 ;  /* 0x0000000754db7c20 */ /* 0x008fcc0008410000 */
[----:B------:R-:W1:Y:S01]  /*7010*/  F2F.BF16.F32 R227, R227 ;  /* 0x000000e300e37304 */ /* 0x000e620000202000 */
[----:B------:R-:W-:-:S07]  /*7020*/  FMUL.FTZ R102, R80, R219 ;  /* 0x000000db50667220 */ /* 0x000fce0000410000 */
[----:B------:R-:W3:Y:S01]  /*7030*/  F2F.BF16.F32 R209, R209 ;  /* 0x000000d100d17304 */ /* 0x000ee20000202000 */
[----:B0-----:R-:W-:-:S07]  /*7040*/  IMAD.WIDE.U32 R80, R228, 0x10000, RZ ;  /* 0x00010000e4507825 */ /* 0x001fce00078e00ff */
[----:B------:R-:W0:Y:S08]  /*7050*/  F2F.BF16.F32 R229, R222 ;  /* 0x000000de00e57304 */ /* 0x000e300000202000 */
[----:B------:R-:W2:Y:S01]  /*7060*/  F2F.BF16.F32 R103, R102 ;  /* 0x0000006600677304 */ /* 0x000ea20000202000 */
[----:B------:R-:W-:Y:S02]  /*7070*/  LOP3.LUT R83, R223, R81, RZ, 0xfc, !PT ;  /* 0x00000051df537212 */ /* 0x000fe400078efcff */
[----:B-1----:R-:W-:Y:S01]  /*7080*/  LOP3.LUT R82, R80, R227, RZ, 0xfc, !PT ;  /* 0x000000e350527212 */ /* 0x002fe200078efcff */
[----:B---3--:R-:W-:Y:S01]  /*7090*/  IMAD.WIDE.U32 R80, R209, 0x10000, RZ ;  /* 0x00010000d1507825 */ /* 0x008fe200078e00ff */
[----:B0-----:R-:W-:-:S03]  /*70a0*/  PRMT R229, R208, 0x5410, R229 ;  /* 0x00005410d0e57816 */ /* 0x001fc600000000e5 */
[----:B------:R-:W-:-:S04]  /*70b0*/  IMAD.WIDE.U32 R220, R199, 0x8, R242 ;  /* 0x00000008c7dc7825 */ /* 0x000fc800078e00f2 */
[----:B------:R-:W-:Y:S01]  /*70c0*/  IMAD.WIDE.U32 R100, R198, 0x8, R250 ;  /* 0x00000008c6647825 */ /* 0x000fe200078e00fa */
[----:B------:R-:W-:Y:S02]  /*70d0*/  LOP3.LUT R81, R229, R81, RZ, 0xfc, !PT ;  /* 0x00000051e5517212 */ /* 0x000fe400078efcff */
[----:B--2---:R-:W-:Y:S01]  /*70e0*/  LOP3.LUT R80, R80, R103, RZ, 0xfc, !PT ;  /* 0x0000006750507212 */ /* 0x004fe200078efcff */
        /* <DEDUP_REMOVED lines=12> */
[----:B------:R-:W-:Y:S01]  /*71b0*/  FFMA.FTZ R82, R107, UR10, R78 ;  /* 0x0000000a6b527c23 */ /* 0x000fe2000801004e */
[----:B------:R-:W-:Y:S01]  /*71c0*/  FFMA.FTZ R83, R202, UR10, R79 ;  /* 0x0000000aca537c23 */ /* 0x000fe2000801004f */
        /* <DEDUP_REMOVED lines=11> */
[----:B------:R-:W-:Y:S01]  /*7280*/  FFMA.FTZ R81, R104, UR10, R77 ;  /* 0x0000000a68517c23 */ /* 0x000fe2000801004d */
[----:B------:R-:W-:Y:S01]  /*7290*/  SHF.L.U32 R84, R154, 0x10, RZ ;  /* 0x000000109a547819 */ /* 0x000fe200000006ff */
[----:B------:R-:W-:-:S05]  /*72a0*/  FFMA.FTZ R80, R93, UR10, R76 ;  /* 0x0000000a5d507c23 */ /* 0x000fca000801004c */
        /* <DEDUP_REMOVED lines=42> */
[----:B------:R-:W-:Y:S02]  /*7550*/  SHF.L.U32 R107, R107, 0x10, RZ ;  /* 0x000000106b6b7819 */ /* 0x000fe400000006ff */
        /* <DEDUP_REMOVED lines=43> */
.L_x_4322:
        /* <DEDUP_REMOVED lines=30> */
[----:B------:R-:W-:Y:S01]  /*79f0*/  UPLOP3.LUT UP2, UPT, UPT, UPT, UP2, 0x40, 0x4 ;  /* 0x000000000004789c */ /* 0x000fe20003f4e820 */
[----:B------:R-:W-:Y:S10]  /*7a00*/  BRA.U !UP1, `(.L_x_4324) ;  /* 0xffffff9109447547 */ /* 0x000ff4000b83ffff */
[----:B-----5:R-:W-:Y:S02]  /*7a10*/  MOV R58, R51 ;  /* 0x00000033003a7202 */ /* 0x020fe40000000f00 */
        /* <DEDUP_REMOVED lines=77> */
.L_x_4317:
        /* <DEDUP_REMOVED lines=31> */
.L_x_4325:
        /* <DEDUP_REMOVED lines=10> */
.L_x_14351:


//--------------------- .text._ZN10layer_norm13ln_bwd_kernelINS_13Kernel_traitsI13__nv_bfloat16S2_fS2_fjLj7168ELj1ELj1ELj8ELj8ENS_18Kernel_traits_baseILj7168ES2_S2_fS2_fjLj256EEEEELb0ELb1ELb1ELb0EEEvNS_9BwdParamsE --------------------------
	.section	.text._ZN10layer_norm13ln_bwd_kernelINS_13Kernel_traitsI13__nv_bfloat16S2_fS2_fjLj7168ELj1ELj1ELj8ELj8ENS_18Kernel_traits_baseILj7168ES2_S2_fS2_fjLj256EEEEELb0ELb1ELb1ELb0EEEvNS_9BwdParamsE,"ax",@progbits
	.align	128
        .global         _ZN10layer_norm13ln_bwd_kernelINS_13Kernel_traitsI13__nv_bfloat16S2_fS2_fjLj7168ELj1ELj1ELj8ELj8ENS_18Kernel_traits_baseILj7168ES2_S2_fS2_fjLj256EEEEELb0ELb1ELb1ELb0EEEvNS_9BwdParamsE
        .type           _ZN10layer_norm13ln_bwd_kernelINS_13Kernel_traitsI13__nv_bfloat16S2_fS2_fjLj7168ELj1ELj1ELj8ELj8ENS_18Kernel_traits_baseILj7168ES2_S2_fS2_fjLj256EEEEELb0ELb1ELb1ELb0EEEvNS_9BwdParamsE,@function
        .size           _ZN10layer_norm13ln_bwd_kernelINS_13Kernel_traitsI13__nv_bfloat16S2_fS2_fjLj7168ELj1ELj1ELj8ELj8ENS_18Kernel_traits_baseILj7168ES2_S2_fS2_fjLj256EEEEELb0ELb1ELb1ELb0EEEvNS_9BwdParamsE,(.L_x_14352 - _ZN10layer_norm13ln_bwd_kernelINS_13Kernel_traitsI13__nv_bfloat16S2_fS2_fjLj7168ELj1ELj1ELj8ELj8ENS_18Kernel_traits_baseILj7168ES2_S2_fS2_fjLj256EEEEELb0ELb1ELb1ELb0EEEvNS_9BwdParamsE)
        .other          _ZN10layer_norm13ln_bwd_kernelINS_13Kernel_traitsI13__nv_bfloat16S2_fS2_fjLj7168ELj1ELj1ELj8ELj8ENS_18Kernel_traits_baseILj7168ES2_S2_fS2_fjLj256EEEEELb0ELb1ELb1ELb0EEEvNS_9BwdParamsE,@"STO_CUDA_ENTRY STV_DEFAULT"
_ZN10layer_norm13ln_bwd_kernelINS_13Kernel_traitsI13__nv_bfloat16S2_fS2_fjLj7168ELj1ELj1ELj8ELj8ENS_18Kernel_traits_baseILj7168ES2_S2_fS2_fjLj256EEEEELb0ELb1ELb1ELb0EEEvNS_9BwdParamsE:
.text._ZN10layer_norm13ln_bwd_kernelINS_13Kernel_traitsI13__nv_bfloat16S2_fS2_fjLj7168ELj1ELj1ELj8ELj8ENS_18Kernel_traits_baseILj7168ES2_S2_fS2_fjLj256EEEEELb0ELb1ELb1ELb0EEEvNS_9BwdParamsE:
        /* <DEDUP_REMOVED lines=38> */
[----:B------:R0:W5:Y:S01]  /*0260*/  @P0 LDG.E.64 R24, desc[UR10][R32.64] ;  /* 0x0000000a20180981 */ /* 0x000162000c1e1b00 */
[----:B------:R-:W4:Y:S01]  /*0270*/  @P2 LDC.64 R40, c[0x0][0x3d0] ;  /* 0x0000f400ff282b82 */ /* 0x000f220000000a00 */
[C---:B------:R-:W-:Y:S01]  /*0280*/  @P0 IMAD.WIDE.U32 R34, R3.reuse, 0x8, R34 ;  /* 0x0000000803220825 */ /* 0x040fe200078e0022 */
[----:B------:R-:W-:-:S02]  /*0290*/  @P0 IADD3 R3, PT, PT, R3, 0x100, RZ ;  /* 0x0000010003030810 */ /* 0x000fc40007ffe0ff */
[----:B------:R-:W-:Y:S02]  /*02a0*/  CS2R R64, SRZ ;  /* 0x0000000000407805 */ /* 0x000fe4000001ff00 */
[----:B------:R-:W-:Y:S02]  /*02b0*/  CS2R R66, SRZ ;  /* 0x0000000000427805 */ /* 0x000fe4000001ff00 */
[----:B------:R-:W-:Y:S01]  /*02c0*/  CS2R R68, SRZ ;  /* 0x0000000000447805 */ /* 0x000fe2000001ff00 */
[----:B------:R0:W5:Y:S01]  /*02d0*/  @P0 LDG.E.64 R14, desc[UR10][R34.64] ;  /* 0x0000000a220e0981 */ /* 0x000162000c1e1b00 */
[----:B------:R-:W3:Y:S01]  /*02e0*/  @P2 LDC.64 R42, c[0x0][0x3e8] ;  /* 0x0000fa00ff2a2b82 */ /* 0x000ee20000000a00 */
[----:B--2---:R-:W-:-:S07]  /*02f0*/  @P1 IMAD.WIDE.U32 R36, R3, 0x8, R36 ;  /* 0x0000000803241825 */ /* 0x004fce00078e0024 */
[----:B------:R-:W2:Y:S01]  /*0300*/  @P3 LDC.64 R44, c[0x0][0x3d0] ;  /* 0x0000f400ff2c3b82 */ /* 0x000ea20000000a00 */
[C---:B-1----:R-:W-:Y:S01]  /*0310*/  @P1 IMAD.WIDE.U32 R38, R3.reuse, 0x8, R38 ;  /* 0x0000000803261825 */ /* 0x042fe200078e0026 */
[----:B------:R1:W5:Y:S03]  /*0320*/  @P1 LDG.E.64 R26, desc[UR10][R36.64] ;  /* 0x0000000a241a1981 */ /* 0x000366000c1e1b00 */
[----:B------:R-:W-:Y:S01]  /*0330*/  @P1 VIADD R3, R3, 0x100 ;  /* 0x0000010003031836 */ /* 0x000fe20000000000 */
[----:B------:R1:W5:Y:S02]  /*0340*/  @P1 LDG.E.64 R4, desc[UR10][R38.64] ;  /* 0x0000000a26041981 */ /* 0x000364000c1e1b00 */
[----:B------:R-:W0:Y:S01]  /*0350*/  @P3 LDC.64 R46, c[0x0][0x3e8] ;  /* 0x0000fa00ff2e3b82 */ /* 0x000e220000000a00 */
[----:B----4-:R-:W-:-:S07]  /*0360*/  @P2 IMAD.WIDE.U32 R40, R3, 0x8, R40 ;  /* 0x0000000803282825 */ /* 0x010fce00078e0028 */
[----:B------:R-:W4:Y:S01]  /*0370*/  @P4 LDC.64 R48, c[0x0][0x3d0] ;  /* 0x0000f400ff304b82 */ /* 0x000f220000000a00 */
[C---:B---3--:R-:W-:Y:S01]  /*0380*/  @P2 IMAD.WIDE.U32 R42, R3.reuse, 0x8, R42 ;  /* 0x00000008032a2825 */ /* 0x048fe200078e002a */
[----:B------:R-:W-:Y:S01]  /*0390*/  @P2 IADD3 R3, PT, PT, R3, 0x100, RZ ;  /* 0x0000010003032810 */ /* 0x000fe20007ffe0ff */
[----:B------:R3:W5:Y:S05]  /*03a0*/  @P2 LDG.E.64 R28, desc[UR10][R40.64] ;  /* 0x0000000a281c2981 */ /* 0x00076a000c1e1b00 */
[----:B------:R-:W1:Y:S08]  /*03b0*/  @P4 LDC.64 R50, c[0x0][0x3e8] ;  /* 0x0000fa00ff324b82 */ /* 0x000e700000000a00 */
[----:B------:R-:W3:Y:S08]  /*03c0*/  @P5 LDC.64 R52, c[0x0][0x3d0] ;  /* 0x0000f400ff345b82 */ /* 0x000ef00000000a00 */
[----:B------:R-:W3:Y:S01]  /*03d0*/  @P5 LDC.64 R54, c[0x0][0x3e8] ;  /* 0x0000fa00ff365b82 */ /* 0x000ee20000000a00 */
[C---:B--2---:R-:W-:Y:S01]  /*03e0*/  @P3 IMAD.WIDE.U32 R44, R3.reuse, 0x8, R44 ;  /* 0x00000008032c3825 */ /* 0x044fe200078e002c */
[----:B------:R2:W5:Y:S03]  /*03f0*/  @P2 LDG.E.64 R6, desc[UR10][R42.64] ;  /* 0x0000000a2a062981 */ /* 0x000566000c1e1b00 */
[C---:B0-----:R-:W-:Y:S01]  /*0400*/  @P3 IMAD.WIDE.U32 R46, R3.reuse, 0x8, R46 ;  /* 0x00000008032e3825 */ /* 0x041fe200078e002e */
[----:B------:R-:W-:Y:S01]  /*0410*/  @P3 IADD3 R3, PT, PT, R3, 0x100, RZ ;  /* 0x0000010003033810 */ /* 0x000fe20007ffe0ff */
[----:B------:R0:W5:Y:S04]  /*0420*/  @P3 LDG.E.64 R30, desc[UR10][R44.64] ;  /* 0x0000000a2c1e3981 */ /* 0x000168000c1e1b00 */
[C---:B----4-:R-:W-:Y:S01]  /*0430*/  @P4 IMAD.WIDE.U32 R48, R3.reuse, 0x8, R48 ;  /* 0x0000000803304825 */ /* 0x050fe200078e0030 */
[----:B------:R4:W5:Y:S03]  /*0440*/  @P3 LDG.E.64 R8, desc[UR10][R46.64] ;  /* 0x0000000a2e083981 */ /* 0x000966000c1e1b00 */
[C---:B-1----:R-:W-:Y:S01]  /*0450*/  @P4 IMAD.WIDE.U32 R50, R3.reuse, 0x8, R50 ;  /* 0x0000000803324825 */ /* 0x042fe200078e0032 */
        /* <DEDUP_REMOVED lines=12> */
[----:B--2---:R-:W-:Y:S02]  /*0520*/  CS2R R42, SRZ ;  /* 0x00000000002a7805 */ /* 0x004fe4000001ff00 */
[----:B0-----:R-:W-:-:S02]  /*0530*/  CS2R R44, SRZ ;  /* 0x00000000002c7805 */ /* 0x001fc4000001ff00 */
[----:B----4-:R-:W-:Y:S02]  /*0540*/  CS2R R46, SRZ ;  /* 0x00000000002e7805 */ /* 0x010fe4000001ff00 */
[----:B-1----:R-:W-:Y:S02]  /*0550*/  CS2R R48, SRZ ;  /* 0x0000000000307805 */ /* 0x002fe4000001ff00 */
[----:B---3--:R-:W-:Y:S02]  /*0560*/  CS2R R50, SRZ ;  /* 0x0000000000327805 */ /* 0x008fe4000001ff00 */
        /* <DEDUP_REMOVED lines=25> */
[----:B------:R-:W-:Y:S06]  /*0700*/  BRA.U UP0, `(.L_x_4326) ;  /* 0x000000a500287547 */ /* 0x000fec000b800000 */
[----:B-----5:R-:W-:Y:S01]  /*0710*/  IMAD.MOV.U32 R3, RZ, RZ, R18 ;  /* 0x000000ffff037224 */ /* 0x020fe200078e0012 */
[--C-:B------:R-:W-:Y:S01]  /*0720*/  SHF.R.U64 R0, R18, 0x10, R19.reuse ;  /* 0x0000001012007819 */ /* 0x100fe20000001213 */
        /* <DEDUP_REMOVED lines=67> */
[----:B------:R-:W-:Y:S02]  /*0b60*/  SHF.R.U64 R156, R22, 0x10, R23 ;  /* 0x00000010169c7819 */ /* 0x000fe40000001217 */
        /* <DEDUP_REMOVED lines=19> */
[----:B------:R-:W-:Y:S02]  /*0ca0*/  PRMT R5, R16, 0x7610, R5 ;  /* 0x0000761010057816 */ /* 0x000fe40000000005 */
[----:B------:R-:W-:Y:S02]  /*0cb0*/  CS2R R108, SRZ ;  /* 0x00000000006c7805 */ /* 0x000fe4000001ff00 */
[----:B------:R-:W-:-:S02]  /*0cc0*/  PRMT R7, R18, 0x7610, R7 ;  /* 0x0000761012077816 */ /* 0x000fc40000000007 */
[----:B------:R-:W-:Y:S02]  /*0cd0*/  CS2R R110, SRZ ;  /* 0x00000000006e7805 */ /* 0x000fe4000001ff00 */
[----:B------:R-:W-:Y:S02]  /*0ce0*/  PRMT R9, R20, 0x7610, R9 ;  /* 0x0000761014097816 */ /* 0x000fe40000000009 */
[----:B------:R-:W-:Y:S02]  /*0cf0*/  CS2R R112, SRZ ;  /* 0x0000000000707805 */ /* 0x000fe4000001ff00 */
[----:B------:R-:W-:Y:S02]  /*0d00*/  MOV R157, R23 ;  /* 0x00000017009d7202 */ /* 0x000fe40000000f00 */
[----:B------:R-:W-:Y:S02]  /*0d10*/  CS2R R114, SRZ ;  /* 0x0000000000727805 */ /* 0x000fe4000001ff00 */
[----:B------:R-:W-:Y:S01]  /*0d20*/  SHF.R.U32.HI R158, RZ, 0x10, R23 ;  /* 0x00000010ff9e7819 */ /* 0x000fe20000011617 */
[----:B------:R-:W-:Y:S01]  /*0d30*/  UPLOP3.LUT UP1, UPT, UPT, UPT, UPT, 0x40, 0x4 ;  /* 0x000000000004789c */ /* 0x000fe20003f2e870 */
[----:B------:R-:W-:Y:S01]  /*0d40*/  MOV R163, R4 ;  /* 0x0000000400a37202 */ /* 0x000fe20000000f00 */
[----:B------:R-:W0:Y:S01]  /*0d50*/  LDCU UR30, c[0x0][0x40c] ;  /* 0x00008180ff1e77ac */ /* 0x000e220008000800 */
[----:B------:R-:W-:-:S02]  /*0d60*/  MOV R181, R13 ;  /* 0x0000000d00b57202 */ /* 0x000fc40000000f00 */
[----:B------:R-:W-:Y:S01]  /*0d70*/  SHF.R.U32.HI R182, RZ, 0x10, R13 ;  /* 0x00000010ffb67819 */ /* 0x000fe2000001160d */
        /* <DEDUP_REMOVED lines=9> */
[----:B------:R-:W4:Y:S01]  /*0e10*/  LDCU.64 UR18, c[0x0][0x3c0] ;  /* 0x00007800ff1277ac */ /* 0x000f220008000a00 */
[----:B------:R-:W-:Y:S02]  /*0e20*/  PRMT R15, R27, 0x7610, R15 ;  /* 0x000076101b0f7816 */ /* 0x000fe4000000000f */
[----:B------:R-:W-:Y:S01]  /*0e30*/  PRMT R16, R28, 0x7610, R16 ;  /* 0x000076101c107816 */ /* 0x000fe20000000010 */
[----:B------:R-:W0:Y:S01]  /*0e40*/  LDCU UR29, c[0x0][0x400] ;  /* 0x00008000ff1d77ac */ /* 0x000e220008000800 */
[----:B------:R-:W-:Y:S02]  /*0e50*/  PRMT R18, R29, 0x7610, R18 ;  /* 0x000076101d127816 */ /* 0x000fe40000000012 */
[----:B------:R-:W-:Y:S01]  /*0e60*/  PRMT R20, R30, 0x7610, R20 ;  /* 0x000076101e147816 */ /* 0x000fe20000000014 */
[----:B------:R-:W0:Y:S01]  /*0e70*/  LDCU.64 UR20, c[0x0][0x438] ;  /* 0x00008700ff1477ac */ /* 0x000e220008000a00 */
[----:B------:R-:W-:-:S02]  /*0e80*/  PRMT R22, R31, 0x7610, R22 ;  /* 0x000076101f167816 */ /* 0x000fc40000000016 */
[----:B------:R-:W-:Y:S01]  /*0e90*/  PRMT R4, R0, 0x7610, R4 ;  /* 0x0000761000047816 */ /* 0x000fe20000000004 */
[----:B------:R-:W0:Y:S01]  /*0ea0*/  LDCU.64 UR4, c[0x0][0x478] ;  /* 0x00008f00ff0477ac */ /* 0x000e220008000a00 */
        /* <DEDUP_REMOVED lines=14> */
[----:B-1234-:R-:W-:-:S07]  /*0f90*/  PRMT R31, R128, 0x7610, R31 ;  /* 0x00007610801f7816 */ /* 0x01efce000000001f */
.L_x_4483:
[----:B0-----:R-:W-:Y:S02]  /*0fa0*/  UIMAD.WIDE UR26, UR24, 0x4, UR14 ;  /* 0x00000004181a78a5 */ /* 0x001fe4000f8e020e */
[----:B------:R-:W-:-:S04]  /*0fb0*/  UIMAD.WIDE UR6, UR24, 0x4, UR16 ;  /* 0x00000004180678a5 */ /* 0x000fc8000f8e0210 */
[----:B------:R-:W-:Y:S01]  /*0fc0*/  IMAD.U32 R150, RZ, RZ, UR26 ;  /* 0x0000001aff967e24 */ /* 0x000fe2000f8e00ff */
[----:B------:R-:W-:Y:S01]  /*0fd0*/  MOV R151, UR27 ;  /* 0x0000001b00977c02 */ /* 0x000fe20008000f00 */
[----:B------:R-:W-:-:S04]  /*0fe0*/  UIMAD.WIDE UR26, UR24, 0x4, UR12 ;  /* 0x00000004181a78a5 */ /* 0x000fc8000f8e020c */
[----:B--2---:R-:W2:Y:S01]  /*0ff0*/  LDG.E R150, desc[UR10][R150.64] ;  /* 0x0000000a96967981 */ /* 0x004ea2000c1e1900 */
[----:B------:R-:W-:Y:S01]  /*1000*/  MOV R152, UR6 ;  /* 0x0000000600987c02 */ /* 0x000fe20008000f00 */
[----:B-1----:R-:W-:Y:S01]  /*1010*/  IMAD.U32 R148, RZ, RZ, UR26 ;  /* 0x0000001aff947e24 */ /* 0x002fe2000f8e00ff */
[----:B------:R-:W-:Y:S02]  /*1020*/  MOV R153, UR7 ;  /* 0x0000000700997c02 */ /* 0x000fe40008000f00 */
[----:B------:R-:W-:-:S03]  /*1030*/  MOV R149, UR27 ;  /* 0x0000001b00957c02 */ /* 0x000fc60008000f00 */
[----:B------:R-:W3:Y:S04]  /*1040*/  LDG.E R152, desc[UR10][R152.64] ;  /* 0x0000000a98987981 */ /* 0x000ee8000c1e1900 */
[----:B------:R-:W4:Y:S01]  /*1050*/  LDG.E R148, desc[UR10][R148.64] ;  /* 0x0000000a94947981 */ /* 0x000f22000c1e1900 */
[----:B------:R-:W-:Y:S01]  /*1060*/  HFMA2 R155, -RZ, RZ, 0, 0 ;  /* 0x00000000ff9b7431 */ /* 0x000fe200000001ff */
[----:B------:R-:W-:Y:S01]  /*1070*/  BSSY.RECONVERGENT B0, `(.L_x_4327) ;  /* 0x00001d4000007945 */ /* 0x000fe20003800200 */
[----:B------:R-:W-:Y:S02]  /*1080*/  MOV R248, RZ ;  /* 0x000000ff00f87202 */ /* 0x000fe40000000f00 */
[----:B--2---:R-:W-:Y:S02]  /*1090*/  R2UR UR27, R150 ;  /* 0x00000000961b72ca */ /* 0x004fe400000e0000 */
[----:B---3--:R-:W-:-:S02]  /*10a0*/  R2UR UR26, R152 ;  /* 0x00000000981a72ca */ /* 0x008fc400000e0000 */
[----:B----4-:R-:W-:-:S09]  /*10b0*/  R2UR UR9, R148 ;  /* 0x00000000940972ca */ /* 0x010fd200000e0000 */
[----:B------:R-:W-:-:S09]  /*10c0*/  UISETP.GE.AND UP2, UPT, UR27, 0x1, UPT ;  /* 0x000000011b00788c */ /* 0x000fd2000bf46270 */
[----:B-----5:R-:W-:Y:S05]  /*10d0*/  BRA.U !UP2, `(.L_x_4328) ;  /* 0x000000190a847547 */ /* 0x020fea000b800000 */
[----:B------:R-:W-:-:S06]  /*10e0*/  UIMAD.WIDE UR6, UR24, 0x4, UR18 ;  /* 0x00000004180678a5 */ /* 0x000fcc000f8e0212 */
[----:B------:R-:W-:Y:S01]  /*10f0*/  IMAD.U32 R148, RZ, RZ, UR6 ;  /* 0x00000006ff947e24 */ /* 0x000fe2000f8e00ff */
[----:B------:R-:W-:-:S05]  /*1100*/  MOV R149, UR7 ;  /* 0x0000000700957c02 */ /* 0x000fca0008000f00 */
[----:B------:R-:W2:Y:S01]  /*1110*/  LDG.E R148, desc[UR10][R148.64] ;  /* 0x0000000a94947981 */ /* 0x000ea2000c1e1900 */
[----:B------:R-:W-:Y:S01]  /*1120*/  UIADD3 UR6, UPT, UPT, UR27, -0x1, URZ ;  /* 0xffffffff1b067890 */ /* 0x000fe2000fffe0ff */
[C---:B------:R-:W-:Y:S01]  /*1130*/  ISETP.GE.U32.AND P0, PT, R2.reuse, 0x100, PT ;  /* 0x000001000200780c */ /* 0x040fe20003f06070 */
[----:B------:R-:W-:Y:S01]  /*1140*/  BSSY.RECONVERGENT B1, `(.L_x_4329) ;  /* 0x000004d000017945 */ /* 0x000fe20003800200 */
[----:B------:R-:W0:Y:S01]  /*1150*/  S2R R0, SR_TID.X ;  /* 0x0000000000007919 */ /* 0x000e220000002100 */
[----:B------:R-:W-:Y:S01]  /*1160*/  ISETP.NE.AND P6, PT, RZ, UR28, PT ;  /* 0x0000001cff007c0c */ /* 0x000fe2000bfc5270 */
[----:B------:R-:W-:Y:S01]  /*1170*/  IMAD.MOV.U32 R155, RZ, RZ, RZ ;  /* 0x000000ffff9b7224 */ /* 0x000fe200078e00ff */
[----:B------:R-:W-:Y:S01]  /*1180*/  MOV R150, UR6 ;  /* 0x0000000600967c02 */ /* 0x000fe20008000f00 */
[----:B------:R-:W-:Y:S01]  /*1190*/  UIMAD UR6, UR24, UR8, URZ ;  /* 0x00000008180672a4 */ /* 0x000fe2000f8e02ff */
[C---:B------:R-:W-:Y:S02]  /*11a0*/  ISETP.GE.U32.AND P1, PT, R2.reuse, 0x200, PT ;  /* 0x000002000200780c */ /* 0x040fe40003f26070 */
[----:B------:R-:W-:Y:S01]  /*11b0*/  ISETP.GE.U32.AND P2, PT, R2, 0x300, PT ;  /* 0x000003000200780c */ /* 0x000fe20003f46070 */
[----:B------:R-:W-:Y:S01]  /*11c0*/  USHF.R.S32.HI UR7, URZ, 0x1f, UR6 ;  /* 0x0000001fff077899 */ /* 0x000fe20008011406 */
[----:B------:R-:W-:Y:S01]  /*11d0*/  IMAD R150, R150, UR8, RZ ;  /* 0x0000000896967c24 */ /* 0x000fe2000f8e02ff */
[----:B------:R-:W-:-:S02]  /*11e0*/  ISETP.GE.U32.AND P3, PT, R2, 0x400, PT ;  /* 0x000004000200780c */ /* 0x000fc40003f66070 */
[----:B------:R-:W-:Y:S01]  /*11f0*/  ULEA.HI UR7, UR7, UR6, URZ, 0x2 ;  /* 0x0000000607077291 */ /* 0x000fe2000f8f10ff */
[C---:B------:R-:W-:Y:S02]  /*1200*/  ISETP.GE.U32.AND P4, PT, R2.reuse, 0x500, PT ;  /* 0x000005000200780c */ /* 0x040fe40003f86070 */
[----:B------:R-:W-:Y:S02]  /*1210*/  SHF.R.S32.HI R151, RZ, 0x1f, R150 ;  /* 0x0000001fff977819 */ /* 0x000fe40000011496 */
[----:B------:R-:W-:Y:S02]  /*1220*/  ISETP.GE.U32.AND P5, PT, R2, 0x600, PT ;  /* 0x000006000200780c */ /* 0x000fe40003fa6070 */
[----:B------:R-:W-:Y:S02]  /*1230*/  MOV R247, UR7 ;  /* 0x0000000700f77c02 */ /* 0x000fe40008000f00 */
[----:B------:R-:W-:Y:S02]  /*1240*/  LEA.HI R151, R151, R150, RZ, 0x2 ;  /* 0x0000009697977211 */ /* 0x000fe400078f10ff */
[----:B------:R-:W-:-:S02]  /*1250*/  MOV R248, RZ ;  /* 0x000000ff00f87202 */ /* 0x000fc40000000f00 */
        /* <DEDUP_REMOVED lines=11> */
[----:B------:R-:W3:Y:S01]  /*1310*/  LDG.E.128 R148, desc[UR10][R148.64] ;  /* 0x0000000a94947981 */ /* 0x000ee2000c1e1d00 */
[----:B------:R-:W-:-:S04]  /*1320*/  ISETP.NE.U32.AND P0, PT, RZ, UR20, PT ;  /* 0x00000014ff007c0c */ /* 0x000fc8000bf05070 */
[----:B------:R-:W-:-:S13]  /*1330*/  ISETP.NE.AND.EX P0, PT, RZ, UR21, PT, P0 ;  /* 0x00000015ff007c0c */ /* 0x000fda000bf05300 */
[----:B------:R-:W0:Y:S01]  /*1340*/  @P0 LDC.64 R248, c[0x0][0x438] ;  /* 0x00010e00fff80b82 */ /* 0x000e220000000a00 */
[----:B------:R-:W-:Y:S02]  /*1350*/  SHF.L.U32 R212, R3, 0x10, RZ ;  /* 0x0000001003d47819 */ /* 0x000fe400000006ff */
[----:B------:R-:W-:Y:S01]  /*1360*/  IADD3 R154, PT, PT, R154, 0x100, RZ ;  /* 0x000001009a9a7810 */ /* 0x000fe20007ffe0ff */
[----:B0-----:R-:W-:-:S05]  /*1370*/  @P0 IMAD.WIDE.U32 R248, R153, 0x10, R248 ;  /* 0x0000001099f80825 */ /* 0x001fca00078e00f8 */
[----:B------:R0:W5:Y:S01]  /*1380*/  @P0 LDG.E.128 R116, desc[UR10][R248.64] ;  /* 0x0000000af8740981 */ /* 0x000162000c1e1d00 */
[----:B------:R-:W-:Y:S02]  /*1390*/  IADD3 R153, PT, PT, R153, 0x100, RZ ;  /* 0x0000010099997810 */ /* 0x000fe40007ffe0ff */
[----:B--2---:R-:W-:Y:S01]  /*13a0*/  MOV R208, R240 ;  /* 0x000000f000d07202 */ /* 0x004fe20000000f00 */
[--C-:B------:R-:W-:Y:S01]  /*13b0*/  IMAD.MOV.U32 R155, RZ, RZ, R241.reuse ;  /* 0x000000ffff9b7224 */ /* 0x100fe200078e00f1 */
[--C-:B------:R-:W-:Y:S02]  /*13c0*/  SHF.R.U64 R210, R240, 0x10, R241.reuse ;  /* 0x00000010f0d27819 */ /* 0x100fe400000012f1 */
[----:B------:R-:W-:Y:S02]  /*13d0*/  SHF.R.U32.HI R238, RZ, 0x10, R241 ;  /* 0x00000010ffee7819 */ /* 0x000fe400000116f1 */
[----:B------:R-:W-:Y:S01]  /*13e0*/  SHF.L.U32 R241, R208, 0x10, RZ ;  /* 0x00000010d0f17819 */ /* 0x000fe200000006ff */
[C---:B---3--:R-:W-:Y:S01]  /*13f0*/  FADD.FTZ R197, -R152.reuse, R148 ;  /* 0x0000009498c57221 */ /* 0x048fe20000010100 */
[----:B------:R-:W-:Y:S01]  /*1400*/  FADD.FTZ R149, -R152, R149 ;  /* 0x0000009598957221 */ /* 0x000fe20000010100 */
[----:B------:R-:W-:Y:S01]  /*1410*/  SHF.L.U32 R148, R210, 0x10, RZ ;  /* 0x00000010d2947819 */ /* 0x000fe200000006ff */
[----:B------:R-:W-:Y:S01]  /*1420*/  FADD.FTZ R151, -R152, R151 ;  /* 0x0000009798977221 */ /* 0x000fe20000010100 */
[----:B------:R-:W-:Y:S01]  /*1430*/  FMUL.FTZ R197, R197, UR26 ;  /* 0x0000001ac5c57c20 */ /* 0x000fe20008410000 */
[----:B------:R-:W-:Y:S01]  /*1440*/  FMUL.FTZ R212, R212, R241 ;  /* 0x000000f1d4d47220 */ /* 0x000fe20000410000 */
[----:B------:R-:W-:-:S02]  /*1450*/  IMAD.U32 R208, R4, 0x10000, RZ ;  /* 0x0001000004d07824 */ /* 0x000fc400078e00ff */
[----:B------:R-:W-:Y:S01]  /*1460*/  FADD.FTZ R60, R60, R241 ;  /* 0x000000f13c3c7221 */ /* 0x000fe20000010000 */
[----:B------:R-:W-:Y:S01]  /*1470*/  FFMA.FTZ R32, R197, R241, R32 ;  /* 0x000000f1c5207223 */ /* 0x000fe20000010020 */
[----:B------:R-:W-:Y:S01]  /*1480*/  FMUL.FTZ R210, R149, UR26 ;  /* 0x0000001a95d27c20 */ /* 0x000fe20008410000 */
[----:B------:R-:W-:Y:S01]  /*1490*/  FADD.FTZ R150, -R152, R150 ;  /* 0x0000009698967221 */ /* 0x000fe20000010100 */
[----:B------:R-:W-:Y:S01]  /*14a0*/  SHF.L.U32 R155, R155, 0x10, RZ ;  /* 0x000000109b9b7819 */ /* 0x000fe200000006ff */
[----:B------:R-:W-:Y:S01]  /*14b0*/  FMUL.FTZ R240, R151, UR26 ;  /* 0x0000001a97f07c20 */ /* 0x000fe20008410000 */
[----:B------:R-:W-:Y:S01]  /*14c0*/  SHF.L.U32 R241, R5, 0x10, RZ ;  /* 0x0000001005f17819 */ /* 0x000fe200000006ff */
[----:B------:R-:W-:Y:S01]  /*14d0*/  FMUL.FTZ R208, R208, R148 ;  /* 0x00000094d0d07220 */ /* 0x000fe20000410000 */
[----:B------:R-:W-:Y:S01]  /*14e0*/  FADD.FTZ R149, RZ, R212 ;  /* 0x000000d4ff957221 */ /* 0x000fe20000010000 */
[----:B------:R-:W-:Y:S01]  /*14f0*/  FFMA.FTZ R151, R197, R212, RZ ;  /* 0x000000d4c5977223 */ /* 0x000fe200000100ff */
[----:B------:R-:W-:Y:S01]  /*1500*/  FADD.FTZ R61, R61, R148 ;  /* 0x000000943d3d7221 */ /* 0x000fe20000010000 */
[----:B------:R-:W-:Y:S01]  /*1510*/  FFMA.FTZ R33, R210, R148, R33 ;  /* 0x00000094d2217223 */ /* 0x000fe20000010021 */
[----:B------:R-:W-:Y:S01]  /*1520*/  FMUL.FTZ R243, R150, UR26 ;  /* 0x0000001a96f37c20 */ /* 0x000fe20008410000 */
[----:B0-----:R-:W-:Y:S01]  /*1530*/  SHF.L.U32 R248, R238, 0x10, RZ ;  /* 0x00000010eef87819 */ /* 0x001fe200000006ff */
[----:B------:R-:W-:Y:S01]  /*1540*/  FMUL.FTZ R241, R241, R155 ;  /* 0x0000009bf1f17220 */ /* 0x000fe20000410000 */
[----:B------:R-:W-:-:S02]  /*1550*/  IMAD.U32 R238, R6, 0x10000, RZ ;  /* 0x0001000006ee7824 */ /* 0x000fc400078e00ff */
[----:B------:R-:W-:Y:S01]  /*1560*/  FADD.FTZ R148, R149, R208 ;  /* 0x000000d095947221 */ /* 0x000fe20000010000 */
[----:B------:R-:W-:Y:S01]  /*1570*/  FFMA.FTZ R150, R210, R208, R151 ;  /* 0x000000d0d2967223 */ /* 0x000fe20000010097 */
[----:B------:R-:W-:Y:S01]  /*1580*/  FADD.FTZ R62, R62, R155 ;  /* 0x0000009b3e3e7221 */ /* 0x000fe20000010000 */
[C---:B------:R-:W-:Y:S01]  /*1590*/  FFMA.FTZ R34, R243.reuse, R155, R34 ;  /* 0x0000009bf3227223 */ /* 0x040fe20000010022 */
[-C--:B------:R-:W-:Y:S01]  /*15a0*/  FMUL.FTZ R238, R238, R248.reuse ;  /* 0x000000f8eeee7220 */ /* 0x080fe20000410000 */
[----:B------:R-:W-:Y:S01]  /*15b0*/  FADD.FTZ R155, R148, R241 ;  /* 0x000000f1949b7221 */ /* 0x000fe20000010000 */
[----:B------:R-:W-:Y:S01]  /*15c0*/  FFMA.FTZ R149, R243, R241, R150 ;  /* 0x000000f1f3957223 */ /* 0x000fe20000010096 */
[----:B------:R-:W-:Y:S01]  /*15d0*/  FADD.FTZ R63, R63, R248 ;  /* 0x000000f83f3f7221 */ /* 0x000fe20000010000 */
[C---:B------:R-:W-:Y:S01]  /*15e0*/  FFMA.FTZ R35, R240.reuse, R248, R35 ;  /* 0x000000f8f0237223 */ /* 0x040fe20000010023 */
[----:B------:R-:W-:Y:S01]  /*15f0*/  FADD.FTZ R155, R155, R238 ;  /* 0x000000ee9b9b7221 */ /* 0x000fe20000010000 */
[----:B------:R-:W-:-:S07]  /*1600*/  FFMA.FTZ R248, R240, R238, R149 ;  /* 0x000000eef0f87223 */ /* 0x000fce0000010095 */
.L_x_4330:
[----:B------:R-:W-:Y:S05]  /*1610*/  BSYNC.RECONVERGENT B1 ;  /* 0x0000000000017941 */ /* 0x000fea0003800200 */
.L_x_4329:
[----:B------:R-:W-:Y:S04]  /*1620*/  BSSY.RECONVERGENT B1, `(.L_x_4331) ;  /* 0x0000037000017945 */ /* 0x000fe80003800200 */
[----:B------:R-:W-:Y:S05]  /*1630*/  @!P1 BRA `(.L_x_4332) ;  /* 0x0000000000d49947 */ /* 0x000fea0003800000 */
        /* <DEDUP_REMOVED lines=8> */
[----:B------:R-:W0:Y:S02]  /*16c0*/  @P0 LDC.64 R206, c[0x0][0x438] ;  /* 0x00010e00ffce0b82 */ /* 0x000e240000000a00 */
[----:B0-----:R-:W-:-:S05]  /*16d0*/  @P0 IMAD.WIDE.U32 R206, R153, 0x10, R206 ;  /* 0x0000001099ce0825 */ /* 0x001fca00078e00ce */
[----:B------:R0:W5:Y:S02]  /*16e0*/  @P0 LDG.E.128 R120, desc[UR10][R206.64] ;  /* 0x0000000ace780981 */ /* 0x000164000c1e1d00 */
[----:B0-----:R-:W-:Y:S01]  /*16f0*/  IMAD.U32 R207, R8, 0x10000, RZ ;  /* 0x0001000008cf7824 */ /* 0x001fe200078e00ff */
[----:B------:R-:W-:Y:S02]  /*1700*/  IADD3 R154, PT, PT, R154, 0x100, RZ ;  /* 0x000001009a9a7810 */ /* 0x000fe40007ffe0ff */
[----:B------:R-:W-:Y:S02]  /*1710*/  IADD3 R153, PT, PT, R153, 0x100, RZ ;  /* 0x0000010099997810 */ /* 0x000fe40007ffe0ff */
[----:B--2---:R-:W-:Y:S01]  /*1720*/  MOV R195, R250 ;  /* 0x000000fa00c37202 */ /* 0x004fe20000000f00 */
[--C-:B------:R-:W-:Y:S01]  /*1730*/  IMAD.MOV.U32 R217, RZ, RZ, R251.reuse ;  /* 0x000000ffffd97224 */ /* 0x100fe200078e00fb */
[----:B------:R-:W-:Y:S02]  /*1740*/  SHF.R.U64 R196, R250, 0x10, R251 ;  /* 0x00000010fac47819 */ /* 0x000fe400000012fb */
[----:B------:R-:W-:Y:S01]  /*1750*/  SHF.L.U32 R239, R195, 0x10, RZ ;  /* 0x00000010c3ef7819 */ /* 0x000fe200000006ff */
[C---:B---3--:R-:W-:Y:S01]  /*1760*/  FADD.FTZ R236, -R152.reuse, R148 ;  /* 0x0000009498ec7221 */ /* 0x048fe20000010100 */
[----:B------:R-:W-:Y:S01]  /*1770*/  SHF.L.U32 R148, R7, 0x10, RZ ;  /* 0x0000001007947819 */ /* 0x000fe200000006ff */
[C---:B------:R-:W-:Y:S01]  /*1780*/  FADD.FTZ R149, -R152.reuse, R149 ;  /* 0x0000009598957221 */ /* 0x040fe20000010100 */
[----:B------:R-:W-:Y:S01]  /*1790*/  FADD.FTZ R150, -R152, R150 ;  /* 0x0000009698967221 */ /* 0x000fe20000010100 */
[----:B------:R-:W-:-:S02]  /*17a0*/  FMUL.FTZ R195, R236, UR26 ;  /* 0x0000001aecc37c20 */ /* 0x000fc40008410000 */
[----:B------:R-:W-:Y:S01]  /*17b0*/  FMUL.FTZ R206, R148, R239 ;  /* 0x000000ef94ce7220 */ /* 0x000fe20000410000 */
[----:B------:R-:W-:Y:S01]  /*17c0*/  SHF.L.U32 R148, R196, 0x10, RZ ;  /* 0x00000010c4947819 */ /* 0x000fe200000006ff */
[----:B------:R-:W-:Y:S01]  /*17d0*/  FMUL.FTZ R196, R149, UR26 ;  /* 0x0000001a95c47c20 */ /* 0x000fe20008410000 */
[----:B------:R-:W-:Y:S01]  /*17e0*/  SHF.L.U32 R149, R217, 0x10, RZ ;  /* 0x00000010d9957819 */ /* 0x000fe200000006ff */
[----:B------:R-:W-:Y:S01]  /*17f0*/  FMUL.FTZ R217, R150, UR26 ;  /* 0x0000001a96d97c20 */ /* 0x000fe20008410000 */
[----:B------:R-:W-:Y:S01]  /*1800*/  SHF.L.U32 R236, R9, 0x10, RZ ;  /* 0x0000001009ec7819 */ /* 0x000fe200000006ff */
[----:B------:R-:W-:Y:S01]  /*1810*/  FADD.FTZ R65, R65, R148 ;  /* 0x0000009441417221 */ /* 0x000fe20000010000 */
[----:B------:R-:W-:Y:S01]  /*1820*/  SHF.R.U32.HI R222, RZ, 0x10, R251 ;  /* 0x00000010ffde7819 */ /* 0x000fe200000116fb */
        /* <DEDUP_REMOVED lines=8> */
[----:B------:R-:W-:Y:S01]  /*18b0*/  SHF.L.U32 R150, R222, 0x10, RZ ;  /* 0x00000010de967819 */ /* 0x000fe200000006ff */
[----:B------:R-:W-:Y:S01]  /*18c0*/  FADD.FTZ R64, R64, R239 ;  /* 0x000000ef40407221 */ /* 0x000fe20000010000 */
[----:B------:R-:W-:Y:S01]  /*18d0*/  FFMA.FTZ R36, R195, R239, R36 ;  /* 0x000000efc3247223 */ /* 0x000fe20000010024 */
[----:B------:R-:W-:Y:S01]  /*18e0*/  FMUL.FTZ R222, R151, UR26 ;  /* 0x0000001a97de7c20 */ /* 0x000fe20008410000 */
[----:B------:R-:W-:-:S02]  /*18f0*/  IMAD.U32 R239, R10, 0x10000, RZ ;  /* 0x000100000aef7824 */ /* 0x000fc400078e00ff */
        /* <DEDUP_REMOVED lines=9> */
.L_x_4332:
[----:B------:R-:W-:Y:S05]  /*1990*/  BSYNC.RECONVERGENT B1 ;  /* 0x0000000000017941 */ /* 0x000fea0003800200 */
.L_x_4331:
        /* <DEDUP_REMOVED lines=55> */
.L_x_4334:
[----:B------:R-:W-:Y:S05]  /*1d10*/  BSYNC.RECONVERGENT B1 ;  /* 0x0000000000017941 */ /* 0x000fea0003800200 */
.L_x_4333:
        /* <DEDUP_REMOVED lines=55> */
.L_x_4336:
[----:B------:R-:W-:Y:S05]  /*2090*/  BSYNC.RECONVERGENT B1 ;  /* 0x0000000000017941 */ /* 0x000fea0003800200 */
.L_x_4335:
        /* <DEDUP_REMOVED lines=18> */
[--C-:B------:R-:W-:Y:S02]  /*21c0*/  SHF.R.U64 R249, R190, 0x10, R191.reuse ;  /* 0x00000010bef97819 */ /* 0x100fe400000012bf */
[----:B------:R-:W-:-:S02]  /*21d0*/  SHF.R.U32.HI R216, RZ, 0x10, R191 ;  /* 0x00000010ffd87819 */ /* 0x000fc400000116bf */
[----:B------:R-:W-:Y:S01]  /*21e0*/  SHF.L.U32 R233, R230, 0x10, RZ ;  /* 0x00000010e6e97819 */ /* 0x000fe200000006ff */
[C---:B---3--:R-:W-:Y:S01]  /*21f0*/  FADD.FTZ R191, -R152.reuse, R148 ;  /* 0x0000009498bf7221 */ /* 0x048fe20000010100 */
[----:B------:R-:W-:Y:S01]  /*2200*/  SHF.L.U32 R148, R19, 0x10, RZ ;  /* 0x0000001013947819 */ /* 0x000fe200000006ff */
[C---:B------:R-:W-:Y:S01]  /*2210*/  FADD.FTZ R149, -R152.reuse, R149 ;  /* 0x0000009598957221 */ /* 0x040fe20000010100 */
[----:B------:R-:W-:Y:S01]  /*2220*/  FADD.FTZ R150, -R152, R150 ;  /* 0x0000009698967221 */ /* 0x000fe20000010100 */
[----:B------:R-:W-:Y:S02]  /*2230*/  SHF.L.U32 R230, R21, 0x10, RZ ;  /* 0x0000001015e67819 */ /* 0x000fe400000006ff */
[----:B------:R-:W-:Y:S01]  /*2240*/  FMUL.FTZ R200, R148, R233 ;  /* 0x000000e994c87220 */ /* 0x000fe20000410000 */
[----:B------:R-:W-:Y:S01]  /*2250*/  SHF.L.U32 R148, R249, 0x10, RZ ;  /* 0x00000010f9947819 */ /* 0x000fe200000006ff */
[----:B------:R-:W-:Y:S01]  /*2260*/  FMUL.FTZ R190, R149, UR26 ;  /* 0x0000001a95be7c20 */ /* 0x000fe20008410000 */
[----:B------:R-:W-:Y:S01]  /*2270*/  SHF.L.U32 R149, R211, 0x10, RZ ;  /* 0x00000010d3957819 */ /* 0x000fe200000006ff */
[----:B------:R-:W-:Y:S01]  /*2280*/  FMUL.FTZ R211, R150, UR26 ;  /* 0x0000001a96d37c20 */ /* 0x000fe20008410000 */
[----:B------:R-:W-:Y:S01]  /*2290*/  FMUL.FTZ R191, R191, UR26 ;  /* 0x0000001abfbf7c20 */ /* 0x000fe20008410000 */
        /* <DEDUP_REMOVED lines=23> */
.L_x_4338:
[----:B------:R-:W-:Y:S05]  /*2410*/  BSYNC.RECONVERGENT B1 ;  /* 0x0000000000017941 */ /* 0x000fea0003800200 */
.L_x_4337:
        /* <DEDUP_REMOVED lines=23> */
[----:B------:R-:W-:-:S03]  /*2590*/  FADD.FTZ R150, -R152, R150 ;  /* 0x0000009698967221 */ /* 0x000fc60000010100 */
[----:B------:R-:W-:Y:S01]  /*25a0*/  FMUL.FTZ R198, R148, R231 ;  /* 0x000000e794c67220 */ /* 0x000fe20000410000 */
[----:B------:R-:W-:Y:S01]  /*25b0*/  SHF.L.U32 R148, R228, 0x10, RZ ;  /* 0x00000010e4947819 */ /* 0x000fe200000006ff */
[----:B------:R-:W-:Y:S01]  /*25c0*/  FMUL.FTZ R188, R149, UR26 ;  /* 0x0000001a95bc7c20 */ /* 0x000fe20008410000 */
[----:B------:R-:W-:Y:S01]  /*25d0*/  SHF.L.U32 R149, R209, 0x10, RZ ;  /* 0x00000010d1957819 */ /* 0x000fe200000006ff */
[----:B------:R-:W-:Y:S01]  /*25e0*/  FMUL.FTZ R209, R150, UR26 ;  /* 0x0000001a96d17c20 */ /* 0x000fe20008410000 */
[----:B------:R-:W-:Y:S01]  /*25f0*/  SHF.L.U32 R228, R25, 0x10, RZ ;  /* 0x0000001019e47819 */ /* 0x000fe200000006ff */
[----:B------:R-:W-:Y:S01]  /*2600*/  FMUL.FTZ R193, R193, UR26 ;  /* 0x0000001ac1c17c20 */ /* 0x000fe20008410000 */
[----:B------:R-:W-:Y:S01]  /*2610*/  SHF.R.U32.HI R214, RZ, 0x10, R251 ;  /* 0x00000010ffd67819 */ /* 0x000fe200000116fb */
        /* <DEDUP_REMOVED lines=23> */
.L_x_4340:
[----:B------:R-:W-:Y:S05]  /*2790*/  BSYNC.RECONVERGENT B1 ;  /* 0x0000000000017941 */ /* 0x000fea0003800200 */
.L_x_4339:
        /* <DEDUP_REMOVED lines=13> */
[----:B--2---:R-:W-:Y:S01]  /*2870*/  MOV R219, R226 ;  /* 0x000000e200db7202 */ /* 0x004fe20000000f00 */
[--C-:B------:R-:W-:Y:S01]  /*2880*/  IMAD.MOV.U32 R153, RZ, RZ, R227.reuse ;  /* 0x000000ffff997224 */ /* 0x100fe200078e00e3 */
[--C-:B------:R-:W-:Y:S02]  /*2890*/  SHF.R.U64 R221, R226, 0x10, R227.reuse ;  /* 0x00000010e2dd7819 */ /* 0x100fe400000012e3 */
[----:B------:R-:W-:Y:S02]  /*28a0*/  SHF.R.U32.HI R154, RZ, 0x10, R227 ;  /* 0x00000010ff9a7819 */ /* 0x000fe400000116e3 */
[----:B------:R-:W-:Y:S01]  /*28b0*/  SHF.L.U32 R219, R219, 0x10, RZ ;  /* 0x00000010dbdb7819 */ /* 0x000fe200000006ff */
[C---:B---3--:R-:W-:Y:S01]  /*28c0*/  FADD.FTZ R149, -R152.reuse, R149 ;  /* 0x0000009598957221 */ /* 0x048fe20000010100 */
[----:B------:R-:W-:Y:S01]  /*28d0*/  SHF.L.U32 R227, R27, 0x10, RZ ;  /* 0x000000101be37819 */ /* 0x000fe200000006ff */
[----:B------:R-:W-:Y:S01]  /*28e0*/  FADD.FTZ R229, -R152, R148 ;  /* 0x0000009498e57221 */ /* 0x000fe20000010100 */
[----:B------:R-:W-:Y:S01]  /*28f0*/  SHF.L.U32 R148, R221, 0x10, RZ ;  /* 0x00000010dd947819 */ /* 0x000fe200000006ff */
[----:B------:R-:W-:-:S02]  /*2900*/  FMUL.FTZ R226, R149, UR26 ;  /* 0x0000001a95e27c20 */ /* 0x000fc40008410000 */
[----:B------:R-:W-:Y:S01]  /*2910*/  FMUL.FTZ R229, R229, UR26 ;  /* 0x0000001ae5e57c20 */ /* 0x000fe20008410000 */
[----:B------:R-:W-:Y:S01]  /*2920*/  FMUL.FTZ R227, R227, R219 ;  /* 0x000000dbe3e37220 */ /* 0x000fe20000410000 */
[----:B------:R-:W-:Y:S01]  /*2930*/  FADD.FTZ R150, -R152, R150 ;  /* 0x0000009698967221 */ /* 0x000fe20000010100 */
[----:B------:R-:W-:Y:S01]  /*2940*/  FADD.FTZ R85, R85, R148 ;  /* 0x0000009455557221 */ /* 0x000fe20000010000 */
[-C--:B------:R-:W-:Y:S01]  /*2950*/  FFMA.FTZ R57, R226, R148.reuse, R57 ;  /* 0x00000094e2397223 */ /* 0x080fe20000010039 */
[----:B------:R-:W-:Y:S01]  /*2960*/  FMUL.FTZ R225, R225, R148 ;  /* 0x00000094e1e17220 */ /* 0x000fe20000410000 */
[----:B------:R-:W-:Y:S01]  /*2970*/  SHF.L.U32 R153, R153, 0x10, RZ ;  /* 0x0000001099997819 */ /* 0x000fe200000006ff */
[----:B------:R-:W-:Y:S01]  /*2980*/  FADD.FTZ R148, R155, R227 ;  /* 0x000000e39b947221 */ /* 0x000fe20000010000 */
[----:B------:R-:W-:Y:S01]  /*2990*/  SHF.L.U32 R221, R29, 0x10, RZ ;  /* 0x000000101ddd7819 */ /* 0x000fe200000006ff */
[C---:B------:R-:W-:Y:S01]  /*29a0*/  FFMA.FTZ R149, R229.reuse, R227, R248 ;  /* 0x000000e3e5957223 */ /* 0x040fe200000100f8 */
[----:B------:R-:W-:Y:S01]  /*29b0*/  FADD.FTZ R84, R84, R219 ;  /* 0x000000db54547221 */ /* 0x000fe20000010000 */
[----:B------:R-:W-:Y:S01]  /*29c0*/  FFMA.FTZ R56, R229, R219, R56 ;  /* 0x000000dbe5387223 */ /* 0x000fe20000010038 */
[----:B------:R-:W-:Y:S01]  /*29d0*/  FMUL.FTZ R223, R150, UR26 ;  /* 0x0000001a96df7c20 */ /* 0x000fe20008410000 */
[----:B------:R-:W-:Y:S01]  /*29e0*/  SHF.L.U32 R154, R154, 0x10, RZ ;  /* 0x000000109a9a7819 */ /* 0x000fe200000006ff */
[----:B------:R-:W-:Y:S01]  /*29f0*/  FADD.FTZ R151, -R152, R151 ;  /* 0x0000009798977221 */ /* 0x000fe20000010100 */
[----:B------:R-:W-:Y:S01]  /*2a00*/  FMUL.FTZ R221, R221, R153 ;  /* 0x00000099dddd7220 */ /* 0x000fe20000410000 */
[----:B------:R-:W-:-:S02]  /*2a10*/  IMAD.U32 R219, R30, 0x10000, RZ ;  /* 0x000100001edb7824 */ /* 0x000fc400078e00ff */
[----:B------:R-:W-:Y:S01]  /*2a20*/  FADD.FTZ R148, R148, R225 ;  /* 0x000000e194947221 */ /* 0x000fe20000010000 */
[----:B------:R-:W-:Y:S01]  /*2a30*/  FFMA.FTZ R150, R226, R225, R149 ;  /* 0x000000e1e2967223 */ /* 0x000fe20000010095 */
[----:B------:R-:W-:Y:S01]  /*2a40*/  FMUL.FTZ R224, R151, UR26 ;  /* 0x0000001a97e07c20 */ /* 0x000fe20008410000 */
[-C--:B------:R-:W-:Y:S01]  /*2a50*/  FMUL.FTZ R219, R219, R154.reuse ;  /* 0x0000009adbdb7220 */ /* 0x080fe20000410000 */
        /* <DEDUP_REMOVED lines=9> */
.L_x_4328:
        /* <DEDUP_REMOVED lines=20> */
[----:B------:R3:W5:Y:S01]  /*2c30*/  @P0 LDG.E.128 R116, desc[UR10][R152.64] ;  /* 0x0000000a98740981 */ /* 0x000762000c1e1d00 */
[----:B------:R-:W-:Y:S01]  /*2c40*/  ISETP.GE.U32.AND P0, PT, R2, 0x500, PT ;  /* 0x000005000200780c */ /* 0x000fe20003f06070 */
[----:B-1----:R-:W-:-:S04]  /*2c50*/  @P1 IMAD.WIDE.U32 R150, R249, 0x10, R150 ;  /* 0x00000010f9961825 */ /* 0x002fc800078e0096 */
[----:B------:R-:W-:Y:S01]  /*2c60*/  @P1 VIADD R249, R249, 0x100 ;  /* 0x00000100f9f91836 */ /* 0x000fe20000000000 */
[----:B------:R1:W5:Y:S01]  /*2c70*/  @P1 LDG.E.128 R120, desc[UR10][R150.64] ;  /* 0x0000000a96781981 */ /* 0x000362000c1e1d00 */
[----:B------:R-:W-:Y:S02]  /*2c80*/  ISETP.GE.U32.AND P1, PT, R2, 0x600, PT ;  /* 0x000006000200780c */ /* 0x000fe40003f26070 */
[C---:B--2---:R-:W-:Y:S01]  /*2c90*/  @P2 IMAD.WIDE.U32 R250, R249.reuse, 0x10, R250 ;  /* 0x00000010f9fa2825 */ /* 0x044fe200078e00fa */
[----:B------:R-:W-:-:S03]  /*2ca0*/  @P2 IADD3 R249, PT, PT, R249, 0x100, RZ ;  /* 0x00000100f9f92810 */ /* 0x000fc60007ffe0ff */
[----:B---3--:R-:W2:Y:S01]  /*2cb0*/  @P0 LDC.64 R152, c[0x0][0x438] ;  /* 0x00010e00ff980b82 */ /* 0x008ea20000000a00 */
[----:B------:R0:W5:Y:S01]  /*2cc0*/  @P2 LDG.E.128 R124, desc[UR10][R250.64] ;  /* 0x0000000afa7c2981 */ /* 0x000162000c1e1d00 */
[----:B------:R-:W-:-:S06]  /*2cd0*/  ISETP.GE.U32.AND P2, PT, R2, 0x700, PT ;  /* 0x000007000200780c */ /* 0x000fcc0003f46070 */
[----:B-1----:R-:W1:Y:S01]  /*2ce0*/  @P1 LDC.64 R150, c[0x0][0x438] ;  /* 0x00010e00ff961b82 */ /* 0x002e620000000a00 */
[----:B0-----:R-:W-:-:S07]  /*2cf0*/  @P3 IMAD.WIDE.U32 R250, R249, 0x10, R148 ;  /* 0x00000010f9fa3825 */ /* 0x001fce00078e0094 */
[----:B------:R-:W0:Y:S01]  /*2d00*/  @P2 LDC.64 R148, c[0x0][0x438] ;  /* 0x00010e00ff942b82 */ /* 0x000e220000000a00 */
[----:B------:R-:W-:Y:S01]  /*2d10*/  @P3 IADD3 R249, PT, PT, R249, 0x100, RZ ;  /* 0x00000100f9f93810 */ /* 0x000fe20007ffe0ff */
[----:B------:R3:W5:Y:S04]  /*2d20*/  @P3 LDG.E.128 R128, desc[UR10][R250.64] ;  /* 0x0000000afa803981 */ /* 0x000768000c1e1d00 */
[C---:B--2---:R-:W-:Y:S01]  /*2d30*/  @P0 IMAD.WIDE.U32 R152, R249.reuse, 0x10, R152 ;  /* 0x00000010f9980825 */ /* 0x044fe200078e0098 */
[----:B------:R-:W-:-:S04]  /*2d40*/  @P0 IADD3 R249, PT, PT, R249, 0x100, RZ ;  /* 0x00000100f9f90810 */ /* 0x000fc80007ffe0ff */
[----:B------:R3:W5:Y:S01]  /*2d50*/  @P0 LDG.E.128 R132, desc[UR10][R152.64] ;  /* 0x0000000a98840981 */ /* 0x000762000c1e1d00 */
[----:B-1----:R-:W-:-:S04]  /*2d60*/  @P1 IMAD.WIDE.U32 R150, R249, 0x10, R150 ;  /* 0x00000010f9961825 */ /* 0x002fc800078e0096 */
[----:B------:R-:W-:Y:S01]  /*2d70*/  @P1 VIADD R249, R249, 0x100 ;  /* 0x00000100f9f91836 */ /* 0x000fe20000000000 */
[----:B------:R3:W5:Y:S03]  /*2d80*/  @P1 LDG.E.128 R136, desc[UR10][R150.64] ;  /* 0x0000000a96881981 */ /* 0x000766000c1e1d00 */
[----:B0-----:R-:W-:-:S05]  /*2d90*/  @P2 IMAD.WIDE.U32 R148, R249, 0x10, R148 ;  /* 0x00000010f9942825 */ /* 0x001fca00078e0094 */
[----:B------:R3:W5:Y:S02]  /*2da0*/  @P2 LDG.E.128 R140, desc[UR10][R148.64] ;  /* 0x0000000a948c2981 */ /* 0x000764000c1e1d00 */
.L_x_4341:
[----:B------:R-:W-:Y:S05]  /*2db0*/  BSYNC.RECONVERGENT B0 ;  /* 0x0000000000007941 */ /* 0x000fea0003800200 */
.L_x_4327:
        /* <DEDUP_REMOVED lines=31> */
.L_x_4343:
[----:B------:R-:W-:Y:S05]  /*2fb0*/  BSYNC.RECONVERGENT B0 ;  /* 0x0000000000007941 */ /* 0x000fea0003800200 */
.L_x_4342:
        /* <DEDUP_REMOVED lines=19> */
[----:B------:R-:W-:-:S04]  /*30f0*/  @UP3 UIADD3 UR6, UPT, UPT, UR9, -0x1, URZ ;  /* 0xffffffff09063890 */ /* 0x000fc8000fffe0ff */
[----:B------:R-:W-:Y:S01]  /*3100*/  @UP3 UIMAD UR6, UR6, UR8, URZ ;  /* 0x00000008060632a4 */ /* 0x000fe2000f8e02ff */
[----:B0-----:R-:W-:Y:S01]  /*3110*/  FADD.FTZ R249, RZ, R148 ;  /* 0x00000094fff97221 */ /* 0x001fe20000010000 */
[----:B------:R-:W-:-:S03]  /*3120*/  FADD.FTZ R148, RZ, R149 ;  /* 0x00000095ff947221 */ /* 0x000fc60000010000 */
[----:B------:R-:W-:Y:S01]  /*3130*/  FADD.FTZ R249, R150, R249 ;  /* 0x000000f996f97221 */ /* 0x000fe20000010000 */
[----:B------:R-:W-:-:S03]  /*3140*/  FADD.FTZ R148, R151, R148 ;  /* 0x0000009497947221 */ /* 0x000fc60000010000 */
[----:B-1----:R-:W-:Y:S01]  /*3150*/  FADD.FTZ R249, R249, R152 ;  /* 0x00000098f9f97221 */ /* 0x002fe20000010000 */
[----:B------:R-:W-:-:S03]  /*3160*/  FADD.FTZ R148, R148, R153 ;  /* 0x0000009994947221 */ /* 0x000fc60000010000 */
[----:B------:R-:W-:Y:S01]  /*3170*/  FADD.FTZ R249, R154, R249 ;  /* 0x000000f99af97221 */ /* 0x000fe20000010000 */
[----:B------:R-:W-:Y:S02]  /*3180*/  FADD.FTZ R248, R155, R148 ;  /* 0x000000949bf87221 */ /* 0x000fe40000010000 */
[----:B------:R-:W0:Y:S01]  /*3190*/  LDS.128 R148, [UR7] ;  /* 0x00000007ff947984 */ /* 0x000e220008000c00 */
[----:B------:R-:W-:-:S03]  /*31a0*/  @UP3 USHF.R.S32.HI UR7, URZ, 0x1f, UR6 ;  /* 0x0000001fff073899 */ /* 0x000fc60008011406 */
[----:B------:R-:W1:Y:S01]  /*31b0*/  LDS.128 R152, [UR25] ;  /* 0x00000019ff987984 */ /* 0x000e620008000c00 */
[----:B------:R-:W-:Y:S01]  /*31c0*/  @UP3 ULEA.HI UR7, UR7, UR6, URZ, 0x2 ;  /* 0x0000000607073291 */ /* 0x000fe2000f8f10ff */
[----:B0-----:R-:W-:Y:S01]  /*31d0*/  FADD.FTZ R248, R248, R149 ;  /* 0x00000095f8f87221 */ /* 0x001fe20000010000 */
[----:B------:R-:W-:-:S04]  /*31e0*/  FADD.FTZ R249, R249, R148 ;  /* 0x00000094f9f97221 */ /* 0x000fc80000010000 */
[----:B------:R-:W-:Y:S01]  /*31f0*/  MOV R149, UR7 ;  /* 0x0000000700957c02 */ /* 0x000fe20008000f00 */
[----:B------:R-:W-:Y:S01]  /*3200*/  FADD.FTZ R248, R151, R248 ;  /* 0x000000f897f87221 */ /* 0x000fe20000010000 */
[----:B------:R-:W-:Y:S01]  /*3210*/  FADD.FTZ R249, R150, R249 ;  /* 0x000000f996f97221 */ /* 0x000fe20000010000 */
[----:B------:R-:W-:Y:S01]  /*3220*/  HFMA2 R150, -RZ, RZ, 0, 0 ;  /* 0x00000000ff967431 */ /* 0x000fe200000001ff */
[----:B------:R-:W-:Y:S01]  /*3230*/  P2R R151, PR, RZ, 0x4 ;  /* 0x00000004ff977803 */ /* 0x000fe20000000000 */
[----:B-1----:R-:W-:Y:S01]  /*3240*/  FADD.FTZ R248, R248, R153 ;  /* 0x00000099f8f87221 */ /* 0x002fe20000010000 */
[----:B------:R-:W-:-:S03]  /*3250*/  FADD.FTZ R249, R249, R152 ;  /* 0x00000098f9f97221 */ /* 0x000fc60000010000 */
[----:B------:R-:W-:Y:S01]  /*3260*/  FADD.FTZ R155, R155, R248 ;  /* 0x000000f89b9b7221 */ /* 0x000fe20000010000 */
[----:B------:R-:W-:Y:S01]  /*3270*/  FADD.FTZ R152, R154, R249 ;  /* 0x000000f99a987221 */ /* 0x000fe20000010000 */
[----:B------:R-:W-:Y:S02]  /*3280*/  @P1 LEA.HI.SX32 R150, R149, R0, 0x1e ;  /* 0x0000000095961211 */ /* 0x000fe400078ff2ff */
        /* <DEDUP_REMOVED lines=12> */
[----:B------:R-:W-:Y:S02]  /*3350*/  PRMT R242, R148, 0x7610, R242 ;  /* 0x0000761094f27816 */ /* 0x000fe400000000f2 */
[----:B------:R-:W-:Y:S02]  /*3360*/  SHF.R.U32.HI R244, RZ, 0x10, R149 ;  /* 0x00000010fff47819 */ /* 0x000fe40000011695 */
[----:B------:R-:W-:-:S07]  /*3370*/  PRMT R245, R149, 0x7610, R245 ;  /* 0x0000761095f57816 */ /* 0x000fce00000000f5 */
.L_x_4346:
        /* <DEDUP_REMOVED lines=13> */
[----:B------:R-:W-:-:S04]  /*3450*/  IMAD.U32 R148, R242, 0x10000, RZ ;  /* 0x00010000f2947824 */ /* 0x000fc800078e00ff */
[----:B------:R-:W-:Y:S01]  /*3460*/  F2FP.BF16.F32.PACK_AB R153, RZ, R153 ;  /* 0x00000099ff99723e */ /* 0x000fe200000010ff */
[----:B------:R-:W-:-:S03]  /*3470*/  FFMA.FTZ R88, R149, R148, R88 ;  /* 0x0000009495587223 */ /* 0x000fc60000010058 */
[----:B------:R-:W-:-:S07]  /*3480*/  PRMT R183, R153, 0x7610, R183 ;  /* 0x0000761099b77816 */ /* 0x000fce00000000b7 */
.L_x_4349:
[----:B------:R-:W-:Y:S05]  /*3490*/  BRA.U !UP3, `(.L_x_4350) ;  /* 0x000000010b307547 */ /* 0x000fea000b800000 */
[----:B------:R-:W-:Y:S01]  /*34a0*/  FFMA.FTZ R149, R210, UR9, R152 ;  /* 0x00000009d2957c23 */ /* 0x000fe20008010098 */
[----:B------:R-:W-:-:S03]  /*34b0*/  ISETP.LT.AND P0, PT, RZ, UR27, PT ;  /* 0x0000001bff007c0c */ /* 0x000fc6000bf01270 */
[----:B------:R-:W-:-:S04]  /*34c0*/  FADD.FTZ R149, R208, -R149 ;  /* 0x80000095d0957221 */ /* 0x000fc80000010000 */
[----:B------:R-:W-:-:S05]  /*34d0*/  FMUL.FTZ R149, R149, UR26 ;  /* 0x0000001a95957c20 */ /* 0x000fca0008410000 */
[----:B------:R-:W-:-:S05]  /*34e0*/  FSEL R149, R149, RZ, P0 ;  /* 0x000000ff95957208 */ /* 0x000fca0000000000 */
[----:B------:R-:W-:Y:S01]  /*34f0*/  FMUL.FTZ R148, R149, UR30 ;  /* 0x0000001e95947c20 */ /* 0x000fe20008410000 */
[----:B------:R-:W-:-:S05]  /*3500*/  SHF.L.U32 R149, R156, 0x10, RZ ;  /* 0x000000109c957819 */ /* 0x000fca00000006ff */
[----:B------:R-:W-:Y:S01]  /*3510*/  FMUL.FTZ R153, R148, R149 ;  /* 0x0000009594997220 */ /* 0x000fe20000410000 */
[----:B------:R-:W-:-:S04]  /*3520*/  SHF.L.U32 R149, R246, 0x10, RZ ;  /* 0x00000010f6957819 */ /* 0x000fc800000006ff */
[----:B------:R-:W-:Y:S01]  /*3530*/  F2FP.BF16.F32.PACK_AB R153, RZ, R153 ;  /* 0x00000099ff99723e */ /* 0x000fe200000010ff */
[----:B------:R-:W-:-:S03]  /*3540*/  FFMA.FTZ R89, R148, R149, R89 ;  /* 0x0000009594597223 */ /* 0x000fc60000010059 */
[----:B------:R-:W-:-:S07]  /*3550*/  PRMT R184, R153, 0x7610, R184 ;  /* 0x0000761099b87816 */ /* 0x000fce00000000b8 */
.L_x_4350:
        /* <DEDUP_REMOVED lines=9> */
[----:B------:R-:W-:-:S04]  /*35f0*/  IMAD.U32 R148, R245, 0x10000, RZ ;  /* 0x00010000f5947824 */ /* 0x000fc800078e00ff */
[----:B------:R-:W-:Y:S01]  /*3600*/  F2FP.BF16.F32.PACK_AB R153, RZ, R153 ;  /* 0x00000099ff99723e */ /* 0x000fe200000010ff */
[----:B------:R-:W-:-:S03]  /*3610*/  FFMA.FTZ R90, R149, R148, R90 ;  /* 0x00000094955a7223 */ /* 0x000fc6000001005a */
[----:B------:R-:W-:-:S07]  /*3620*/  PRMT R185, R153, 0x7610, R185 ;  /* 0x0000761099b97816 */ /* 0x000fce00000000b9 */
.L_x_4351:
        /* <DEDUP_REMOVED lines=12> */
[----:B------:R-:W-:Y:S01]  /*36f0*/  PRMT R186, R153, 0x7610, R186 ;  /* 0x0000761099ba7816 */ /* 0x000fe200000000ba */
[----:B------:R-:W-:Y:S06]  /*3700*/  BRA `(.L_x_4352) ;  /* 0x0000000800f47947 */ /* 0x000fec0003800000 */
.L_x_4348:
[--C-:B------:R-:W-:Y:S01]  /*3710*/  FFMA.FTZ R145, R240, UR9, R152.reuse ;  /* 0x00000009f0917c23 */ /* 0x100fe20008010098 */
        /* <DEDUP_REMOVED lines=9> */
[----:B------:R-:W-:Y:S01]  /*37b0*/  FMUL.FTZ R146, R144, UR26 ;  /* 0x0000001a90927c20 */ /* 0x000fe20008410000 */
[----:B------:R-:W-:-:S02]  /*37c0*/  FMUL.FTZ R144, R147, UR26 ;  /* 0x0000001a93907c20 */ /* 0x000fc40008410000 */
[----:B------:R-:W-:Y:S01]  /*37d0*/  FMUL.FTZ R145, R145, UR26 ;  /* 0x0000001a91917c20 */ /* 0x000fe20008410000 */
[----:B------:R-:W-:Y:S02]  /*37e0*/  FSEL R147, R148, RZ, P1 ;  /* 0x000000ff94937208 */ /* 0x000fe40000800000 */
[----:B------:R-:W-:Y:S02]  /*37f0*/  FSEL R146, R146, RZ, P1 ;  /* 0x000000ff92927208 */ /* 0x000fe40000800000 */
[----:B------:R-:W-:Y:S01]  /*3800*/  FSEL R145, R145, RZ, P1 ;  /* 0x000000ff91917208 */ /* 0x000fe20000800000 */
[----:B------:R-:W-:Y:S06]  /*3810*/  BRA.U !UP3, `(.L_x_4353) ;  /* 0x000000010b307547 */ /* 0x000fec000b800000 */
        /* <DEDUP_REMOVED lines=12> */
.L_x_4353:
        /* <DEDUP_REMOVED lines=13> */
.L_x_4354:
        /* <DEDUP_REMOVED lines=13> */
.L_x_4355:
        /* <DEDUP_REMOVED lines=10> */
.L_x_4347:
[----:B------:R-:W-:-:S04]  /*3b20*/  UISETP.NE.U32.AND UP0, UPT, UR4, URZ, UPT ;  /* 0x000000ff0400728c */ /* 0x000fc8000bf05070 */
[----:B------:R-:W-:-:S09]  /*3b30*/  UISETP.NE.AND.EX UP0, UPT, UR5, URZ, UPT, UP0 ;  /* 0x000000ff0500728c */ /* 0x000fd2000bf05300 */
[----:B------:R-:W-:Y:S05]  /*3b40*/  BRA.U UP0, `(.L_x_4356) ;  /* 0x0000000100f47547 */ /* 0x000fea000b800000 */
[----:B------:R-:W-:Y:S05]  /*3b50*/  BRA.U !UP3, `(.L_x_4357) ;  /* 0x000000010b387547 */ /* 0x000fea000b800000 */
[----:B------:R-:W-:Y:S02]  /*3b60*/  PLOP3.LUT P0, PT, PT, PT, UP2, 0x80, 0x8 ;  /* 0x000000000008781c */ /* 0x000fe40003f0f028 */
[----:B------:R-:W-:Y:S02]  /*3b70*/  PLOP3.LUT P1, PT, PT, PT, UP2, 0x80, 0x8 ;  /* 0x000000000008781c */ /* 0x000fe40003f2f028 */
[----:B------:R-:W-:Y:S02]  /*3b80*/  PLOP3.LUT P2, PT, PT, PT, UP2, 0x80, 0x8 ;  /* 0x000000000008781c */ /* 0x000fe40003f4f028 */
[----:B-----5:R-:W-:Y:S02]  /*3b90*/  MOV R148, R116 ;  /* 0x0000007400947202 */ /* 0x020fe40000000f00 */
[----:B------:R-:W-:-:S05]  /*3ba0*/  SHF.L.U32 R153, R242, 0x10, RZ ;  /* 0x00000010f2997819 */ /* 0x000fca00000006ff */
[----:B------:R-:W-:-:S04]  /*3bb0*/  @P0 FFMA.FTZ R149, R197, UR9, R152 ;  /* 0x00000009c5950c23 */ /* 0x000fc80008010098 */
[----:B------:R-:W-:-:S04]  /*3bc0*/  @P1 FADD.FTZ R149, R212, -R149 ;  /* 0x80000095d4951221 */ /* 0x000fc80000010000 */
[----:B------:R-:W-:-:S04]  /*3bd0*/  @P2 FFMA.FTZ R148, R149, UR26, R116 ;  /* 0x0000001a95942c23 */ /* 0x000fc80008010074 */
[----:B------:R-:W-:Y:S01]  /*3be0*/  FMUL.FTZ R149, R148, UR30 ;  /* 0x0000001e94957c20 */ /* 0x000fe20008410000 */
[----:B------:R-:W-:-:S03]  /*3bf0*/  IMAD.U32 R148, R31, 0x10000, RZ ;  /* 0x000100001f947824 */ /* 0x000fc600078e00ff */
[-C--:B------:R-:W-:Y:S01]  /*3c00*/  FFMA.FTZ R88, R153, R149.reuse, R88 ;  /* 0x0000009599587223 */ /* 0x080fe20000010058 */
[----:B------:R-:W-:-:S05]  /*3c10*/  FMUL.FTZ R148, R148, R149 ;  /* 0x0000009594947220 */ /* 0x000fca0000410000 */
[----:B------:R-:W-:-:S04]  /*3c20*/  F2FP.BF16.F32.PACK_AB R148, RZ, R148 ;  /* 0x00000094ff94723e */ /* 0x000fc800000010ff */
[----:B------:R-:W-:-:S07]  /*3c30*/  PRMT R183, R148, 0x7610, R183 ;  /* 0x0000761094b77816 */ /* 0x000fce00000000b7 */
.L_x_4357:
[----:B------:R-:W-:Y:S05]  /*3c40*/  BRA.U !UP3, `(.L_x_4358) ;  /* 0x000000010b387547 */ /* 0x000fea000b800000 */
[----:B------:R-:W-:Y:S02]  /*3c50*/  PLOP3.LUT P0, PT, PT, PT, UP2, 0x80, 0x8 ;  /* 0x000000000008781c */ /* 0x000fe40003f0f028 */
[----:B------:R-:W-:Y:S02]  /*3c60*/  PLOP3.LUT P1, PT, PT, PT, UP2, 0x80, 0x8 ;  /* 0x000000000008781c */ /* 0x000fe40003f2f028 */
[----:B------:R-:W-:Y:S02]  /*3c70*/  PLOP3.LUT P2, PT, PT, PT, UP2, 0x80, 0x8 ;  /* 0x000000000008781c */ /* 0x000fe40003f4f028 */
[----:B-----5:R-:W-:-:S07]  /*3c80*/  MOV R148, R117 ;  /* 0x0000007500947202 */ /* 0x020fce0000000f00 */
[----:B------:R-:W-:-:S04]  /*3c90*/  @P0 FFMA.FTZ R149, R210, UR9, R152 ;  /* 0x00000009d2950c23 */ /* 0x000fc80008010098 */
        /* <DEDUP_REMOVED lines=9> */
.L_x_4358:
[----:B------:R-:W-:Y:S05]  /*3d30*/  BRA.U !UP3, `(.L_x_4359) ;  /* 0x000000010b387547 */ /* 0x000fea000b800000 */
[----:B------:R-:W-:Y:S02]  /*3d40*/  PLOP3.LUT P0, PT, PT, PT, UP2, 0x80, 0x8 ;  /* 0x000000000008781c */ /* 0x000fe40003f0f028 */
[----:B------:R-:W-:Y:S02]  /*3d50*/  PLOP3.LUT P1, PT, PT, PT, UP2, 0x80, 0x8 ;  /* 0x000000000008781c */ /* 0x000fe40003f2f028 */
[----:B------:R-:W-:Y:S02]  /*3d60*/  PLOP3.LUT P2, PT, PT, PT, UP2, 0x80, 0x8 ;  /* 0x000000000008781c */ /* 0x000fe40003f4f028 */
[----:B------:R-:W-:-:S07]  /*3d70*/  SHF.L.U32 R153, R245, 0x10, RZ ;  /* 0x00000010f5997819 */ /* 0x000fce00000006ff */
[----:B------:R-:W-:-:S04]  /*3d80*/  @P0 FFMA.FTZ R148, R243, UR9, R152 ;  /* 0x00000009f3940c23 */ /* 0x000fc80008010098 */
[----:B------:R-:W-:Y:S01]  /*3d90*/  @P1 FADD.FTZ R149, R241, -R148 ;  /* 0x80000094f1951221 */ /* 0x000fe20000010000 */
[----:B-----5:R-:W-:-:S03]  /*3da0*/  MOV R148, R118 ;  /* 0x0000007600947202 */ /* 0x020fc60000000f00 */
[----:B------:R-:W-:-:S04]  /*3db0*/  @P2 FFMA.FTZ R148, R149, UR26, R118 ;  /* 0x0000001a95942c23 */ /* 0x000fc80008010076 */
[----:B------:R-:W-:Y:S01]  /*3dc0*/  FMUL.FTZ R149, R148, UR30 ;  /* 0x0000001e94957c20 */ /* 0x000fe20008410000 */
[----:B------:R-:W-:-:S03]  /*3dd0*/  SHF.L.U32 R148, R157, 0x10, RZ ;  /* 0x000000109d947819 */ /* 0x000fc600000006ff */
[-C--:B------:R-:W-:Y:S02]  /*3de0*/  FFMA.FTZ R90, R153, R149.reuse, R90 ;  /* 0x00000095995a7223 */ /* 0x080fe4000001005a */
[----:B------:R-:W-:-:S05]  /*3df0*/  FMUL.FTZ R148, R148, R149 ;  /* 0x0000009594947220 */ /* 0x000fca0000410000 */
[----:B------:R-:W-:-:S04]  /*3e00*/  F2FP.BF16.F32.PACK_AB R148, RZ, R148 ;  /* 0x00000094ff94723e */ /* 0x000fc800000010ff */
[----:B------:R-:W-:-:S07]  /*3e10*/  PRMT R185, R148, 0x7610, R185 ;  /* 0x0000761094b97816 */ /* 0x000fce00000000b9 */
.L_x_4359:
[----:B------:R-:W-:Y:S05]  /*3e20*/  BRA.U !UP3, `(.L_x_4352) ;  /* 0x000000050b2c7547 */ /* 0x000fea000b800000 */
[----:B------:R-:W-:Y:S01]  /*3e30*/  PLOP3.LUT P0, PT, PT, PT, UP2, 0x80, 0x8 ;  /* 0x000000000008781c */ /* 0x000fe20003f0f028 */
[----:B-----5:R-:W-:Y:S01]  /*3e40*/  IMAD.MOV.U32 R148, RZ, RZ, R119 ;  /* 0x000000ffff947224 */ /* 0x020fe200078e0077 */
[----:B------:R-:W-:Y:S02]  /*3e50*/  PLOP3.LUT P1, PT, PT, PT, UP2, 0x80, 0x8 ;  /* 0x000000000008781c */ /* 0x000fe40003f2f028 */
[----:B------:R-:W-:-:S09]  /*3e60*/  PLOP3.LUT P2, PT, PT, PT, UP2, 0x80, 0x8 ;  /* 0x000000000008781c */ /* 0x000fd20003f4f028 */
[----:B------:R-:W-:-:S04]  /*3e70*/  @P0 FFMA.FTZ R149, R240, UR9, R152 ;  /* 0x00000009f0950c23 */ /* 0x000fc80008010098 */
        /* <DEDUP_REMOVED lines=10> */
.L_x_4356:
[----:B------:R-:W-:Y:S01]  /*3f20*/  PLOP3.LUT P1, PT, PT, PT, UP2, 0x80, 0x8 ;  /* 0x000000000008781c */ /* 0x000fe20003f2f028 */
[----:B-----5:R-:W-:Y:S01]  /*3f30*/  IMAD.MOV.U32 R146, RZ, RZ, R118 ;  /* 0x000000ffff927224 */ /* 0x020fe200078e0076 */
[----:B------:R-:W-:Y:S02]  /*3f40*/  PLOP3.LUT P2, PT, PT, PT, UP2, 0x80, 0x8 ;  /* 0x000000000008781c */ /* 0x000fe40003f4f028 */
[----:B------:R-:W-:Y:S02]  /*3f50*/  PLOP3.LUT P3, PT, PT, PT, UP2, 0x80, 0x8 ;  /* 0x000000000008781c */ /* 0x000fe40003f6f028 */
[----:B------:R-:W-:-:S07]  /*3f60*/  PLOP3.LUT P0, PT, PT, PT, UP2, 0x80, 0x8 ;  /* 0x000000000008781c */ /* 0x000fce0003f0f028 */
[----:B------:R-:W-:Y:S01]  /*3f70*/  @P1 FFMA.FTZ R145, R210, UR9, R152 ;  /* 0x00000009d2911c23 */ /* 0x000fe20008010098 */
[----:B------:R-:W-:-:S03]  /*3f80*/  PLOP3.LUT P1, PT, PT, PT, UP2, 0x80, 0x8 ;  /* 0x000000000008781c */ /* 0x000fc60003f2f028 */
[----:B------:R-:W-:Y:S01]  /*3f90*/  @P2 FADD.FTZ R144, R208, -R145 ;  /* 0x80000091d0902221 */ /* 0x000fe20000010000 */
[----:B------:R-:W-:Y:S02]  /*3fa0*/  MOV R145, R117 ;  /* 0x0000007500917202 */ /* 0x000fe40000000f00 */
[----:B------:R-:W-:Y:S01]  /*3fb0*/  PLOP3.LUT P2, PT, PT, PT, UP2, 0x80, 0x8 ;  /* 0x000000000008781c */ /* 0x000fe20003f4f028 */
[----:B------:R-:W-:Y:S01]  /*3fc0*/  @P3 FFMA.FTZ R145, R144, UR26, R117 ;  /* 0x0000001a90913c23 */ /* 0x000fe20008010075 */
[----:B------:R-:W-:Y:S01]  /*3fd0*/  PLOP3.LUT P3, PT, PT, PT, UP2, 0x80, 0x8 ;  /* 0x000000000008781c */ /* 0x000fe20003f6f028 */
[----:B------:R-:W-:Y:S01]  /*3fe0*/  @P0 FFMA.FTZ R144, R243, UR9, R152 ;  /* 0x00000009f3900c23 */ /* 0x000fe20008010098 */
[----:B------:R-:W-:-:S03]  /*3ff0*/  PLOP3.LUT P0, PT, PT, PT, UP2, 0x80, 0x8 ;  /* 0x000000000008781c */ /* 0x000fc60003f0f028 */
[----:B------:R-:W-:Y:S01]  /*4000*/  @P1 FADD.FTZ R147, R241, -R144 ;  /* 0x80000090f1931221 */ /* 0x000fe20000010000 */
[----:B------:R-:W-:-:S07]  /*4010*/  PLOP3.LUT P1, PT, PT, PT, UP2, 0x80, 0x8 ;  /* 0x000000000008781c */ /* 0x000fce0003f2f028 */
[----:B------:R-:W-:Y:S01]  /*4020*/  @P3 FFMA.FTZ R146, R147, UR26, R118 ;  /* 0x0000001a93923c23 */ /* 0x000fe20008010076 */
[--C-:B------:R-:W-:Y:S01]  /*4030*/  @P2 FFMA.FTZ R147, R240, UR9, R152.reuse ;  /* 0x00000009f0932c23 */ /* 0x100fe20008010098 */
[----:B------:R-:W-:Y:S02]  /*4040*/  PLOP3.LUT P2, PT, PT, PT, UP2, 0x80, 0x8 ;  /* 0x000000000008781c */ /* 0x000fe40003f4f028 */
[----:B------:R-:W-:Y:S01]  /*4050*/  PLOP3.LUT P3, PT, PT, PT, UP2, 0x80, 0x8 ;  /* 0x000000000008781c */ /* 0x000fe20003f6f028 */
[----:B------:R-:W-:Y:S01]  /*4060*/  @P0 FADD.FTZ R144, R238, -R147 ;  /* 0x80000093ee900221 */ /* 0x000fe20000010000 */
[----:B------:R-:W-:Y:S01]  /*4070*/  PLOP3.LUT P0, PT, PT, PT, UP2, 0x80, 0x8 ;  /* 0x000000000008781c */ /* 0x000fe20003f0f028 */
[----:B------:R-:W-:Y:S01]  /*4080*/  @P1 FFMA.FTZ R149, R197, UR9, R152 ;  /* 0x00000009c5951c23 */ /* 0x000fe20008010098 */
[----:B------:R-:W-:-:S07]  /*4090*/  MOV R147, R119 ;  /* 0x0000007700937202 */ /* 0x000fce0000000f00 */
[----:B------:R-:W-:Y:S02]  /*40a0*/  @P2 FADD.FTZ R149, R212, -R149 ;  /* 0x80000095d4952221 */ /* 0x000fe40000010000 */
[----:B------:R-:W-:Y:S01]  /*40b0*/  @P3 FFMA.FTZ R147, R144, UR26, R119 ;  /* 0x0000001a90933c23 */ /* 0x000fe20008010077 */
[----:B------:R-:W-:Y:S01]  /*40c0*/  MOV R144, R116 ;  /* 0x0000007400907202 */ /* 0x000fe20000000f00 */
        /* <DEDUP_REMOVED lines=9> */
.L_x_4360:
        /* <DEDUP_REMOVED lines=8> */
.L_x_4361:
        /* <DEDUP_REMOVED lines=8> */
.L_x_4362:
        /* <DEDUP_REMOVED lines=8> */
.L_x_4352:
[----:B------:R-:W-:-:S04]  /*42e0*/  ISETP.NE.U32.AND P0, PT, RZ, UR4, PT ;  /* 0x00000004ff007c0c */ /* 0x000fc8000bf05070 */
[----:B------:R-:W-:-:S13]  /*42f0*/  ISETP.NE.AND.EX P0, PT, RZ, UR5, PT, P0 ;  /* 0x00000005ff007c0c */ /* 0x000fda000bf05300 */
[----:B------:R-:W0:Y:S02]  /*4300*/  @P0 LDC.64 R148, c[0x0][0x478] ;  /* 0x00011e00ff940b82 */ /* 0x000e240000000a00 */
[----:B0-----:R-:W-:-:S05]  /*4310*/  @P0 IMAD.WIDE.U32 R148, R247, 0x10, R148 ;  /* 0x00000010f7940825 */ /* 0x001fca00078e0094 */
[----:B------:R0:W-:Y:S01]  /*4320*/  @P0 STG.E.128 desc[UR10][R148.64], R144 ;  /* 0x0000009094000986 */ /* 0x0001e2000c101d0a */
        /* <DEDUP_REMOVED lines=9> */
.L_x_4363:
[----:B------:R-:W-:Y:S01]  /*43c0*/  IADD3 R247, PT, PT, R247, 0x100, RZ ;  /* 0x00000100f7f77810 */ /* 0x000fe20007ffe0ff */
[----:B------:R-:W-:-:S07]  /*43d0*/  VIADD R150, R150, 0x100 ;  /* 0x0000010096967836 */ /* 0x000fce0000000000 */
.L_x_4345:
[----:B------:R-:W-:Y:S05]  /*43e0*/  BSYNC.RECONVERGENT B0 ;  /* 0x0000000000007941 */ /* 0x000fea0003800200 */
.L_x_4344:
        /* <DEDUP_REMOVED lines=10> */
[----:B------:R-:W-:Y:S02]  /*4490*/  PRMT R242, R148, 0x7610, R242 ;  /* 0x0000761094f27816 */ /* 0x000fe400000000f2 */
[----:B------:R-:W-:Y:S02]  /*44a0*/  SHF.R.U32.HI R244, RZ, 0x10, R149 ;  /* 0x00000010fff47819 */ /* 0x000fe40000011695 */
[----:B------:R-:W-:-:S07]  /*44b0*/  PRMT R245, R149, 0x7610, R245 ;  /* 0x0000761095f57816 */ /* 0x000fce00000000f5 */
.L_x_4366:
[----:B------:R-:W-:Y:S05]  /*44c0*/  BRA.U !UP0, `(.L_x_4367) ;  /* 0x0000000508f87547 */ /* 0x000fea000b800000 */
[----:B------:R-:W-:-:S04]  /*44d0*/  UISETP.NE.U32.AND UP0, UPT, UR4, URZ, UPT ;  /* 0x000000ff0400728c */ /* 0x000fc8000bf05070 */
[----:B------:R-:W-:-:S06]  /*44e0*/  UISETP.NE.AND.EX UP0, UPT, UR5, URZ, UPT, UP0 ;  /* 0x000000ff0500728c */ /* 0x000fcc000bf05300 */
[----:B------:R-:W-:-:S13]  /*44f0*/  PLOP3.LUT P1, PT, PT, PT, UP0, 0x80, 0x8 ;  /* 0x000000000008781c */ /* 0x000fda0003f2f008 */
[----:B------:R-:W-:Y:S05]  /*4500*/  @!P1 BRA `(.L_x_4368) ;  /* 0x0000000000f49947 */ /* 0x000fea0003800000 */
[----:B------:R-:W-:Y:S02]  /*4510*/  PLOP3.LUT P4, PT, PT, PT, UP2, 0x80, 0x8 ;  /* 0x000000000008781c */ /* 0x000fe40003f8f028 */
[----:B------:R-:W-:Y:S02]  /*4520*/  PLOP3.LUT P3, PT, PT, PT, UP2, 0x80, 0x8 ;  /* 0x000000000008781c */ /* 0x000fe40003f6f028 */
[----:B------:R-:W-:Y:S02]  /*4530*/  PLOP3.LUT P5, PT, PT, PT, UP2, 0x80, 0x8 ;  /* 0x000000000008781c */ /* 0x000fe40003faf028 */
[----:B------:R-:W-:Y:S02]  /*4540*/  PLOP3.LUT P2, PT, PT, PT, UP2, 0x80, 0x8 ;  /* 0x000000000008781c */ /* 0x000fe40003f4f028 */
[----:B0----5:R-:W-:Y:S02]  /*4550*/  MOV R145, R121 ;  /* 0x0000007900917202 */ /* 0x021fe40000000f00 */
[----:B------:R-:W-:-:S03]  /*4560*/  MOV R146, R122 ;  /* 0x0000007a00927202 */ /* 0x000fc60000000f00 */
[----:B------:R-:W-:Y:S01]  /*4570*/  @P4 FFMA.FTZ R144, R196, UR9, R152 ;  /* 0x00000009c4904c23 */ /* 0x000fe20008010098 */
[----:B------:R-:W-:-:S03]  /*4580*/  PLOP3.LUT P4, PT, PT, PT, UP2, 0x80, 0x8 ;  /* 0x000000000008781c */ /* 0x000fc60003f8f028 */
[----:B------:R-:W-:Y:S01]  /*4590*/  @P3 FADD.FTZ R144, R207, -R144 ;  /* 0x80000090cf903221 */ /* 0x000fe20000010000 */
[----:B------:R-:W-:Y:S01]  /*45a0*/  PLOP3.LUT P3, PT, PT, PT, UP2, 0x80, 0x8 ;  /* 0x000000000008781c */ /* 0x000fe20003f6f028 */
[----:B------:R-:W-:Y:S01]  /*45b0*/  @P2 FFMA.FTZ R147, R217, UR9, R152 ;  /* 0x00000009d9932c23 */ /* 0x000fe20008010098 */
[----:B------:R-:W-:Y:S01]  /*45c0*/  PLOP3.LUT P2, PT, PT, PT, UP2, 0x80, 0x8 ;  /* 0x000000000008781c */ /* 0x000fe20003f4f028 */
[----:B------:R-:W-:Y:S01]  /*45d0*/  @P5 FFMA.FTZ R145, R144, UR26, R121 ;  /* 0x0000001a90915c23 */ /* 0x000fe20008010079 */
[----:B------:R-:W-:-:S05]  /*45e0*/  PLOP3.LUT P5, PT, PT, PT, UP2, 0x80, 0x8 ;  /* 0x000000000008781c */ /* 0x000fca0003faf028 */
[----:B------:R-:W-:Y:S01]  /*45f0*/  @P4 FADD.FTZ R147, R236, -R147 ;  /* 0x80000093ec934221 */ /* 0x000fe20000010000 */
[----:B------:R-:W-:-:S03]  /*4600*/  PLOP3.LUT P4, PT, PT, PT, UP2, 0x80, 0x8 ;  /* 0x000000000008781c */ /* 0x000fc60003f8f028 */
[----:B------:R-:W-:Y:S01]  /*4610*/  @P3 FFMA.FTZ R144, R222, UR9, R152 ;  /* 0x00000009de903c23 */ /* 0x000fe20008010098 */
[----:B------:R-:W-:-:S03]  /*4620*/  PLOP3.LUT P3, PT, PT, PT, UP2, 0x80, 0x8 ;  /* 0x000000000008781c */ /* 0x000fc60003f6f028 */
[----:B------:R-:W-:Y:S01]  /*4630*/  @P5 FFMA.FTZ R146, R147, UR26, R122 ;  /* 0x0000001a93925c23 */ /* 0x000fe2000801007a */
[----:B------:R-:W-:Y:S01]  /*4640*/  PLOP3.LUT P5, PT, PT, PT, UP2, 0x80, 0x8 ;  /* 0x000000000008781c */ /* 0x000fe20003faf028 */
[----:B------:R-:W-:Y:S01]  /*4650*/  @P2 FADD.FTZ R144, R239, -R144 ;  /* 0x80000090ef902221 */ /* 0x000fe20000010000 */
[----:B------:R-:W-:Y:S02]  /*4660*/  PLOP3.LUT P2, PT, PT, PT, UP2, 0x80, 0x8 ;  /* 0x000000000008781c */ /* 0x000fe40003f4f028 */
[----:B------:R-:W-:Y:S01]  /*4670*/  MOV R147, R123 ;  /* 0x0000007b00937202 */ /* 0x000fe20000000f00 */
[----:B-1----:R-:W-:-:S04]  /*4680*/  @P4 FFMA.FTZ R149, R195, UR9, R152 ;  /* 0x00000009c3954c23 */ /* 0x002fc80008010098 */
[----:B------:R-:W-:-:S04]  /*4690*/  @P3 FADD.FTZ R149, R206, -R149 ;  /* 0x80000095ce953221 */ /* 0x000fc80000010000 */
[----:B------:R-:W-:Y:S01]  /*46a0*/  @P5 FFMA.FTZ R147, R144, UR26, R123 ;  /* 0x0000001a90935c23 */ /* 0x000fe2000801007b */
[--C-:B------:R-:W-:Y:S02]  /*46b0*/  IMAD.MOV.U32 R144, RZ, RZ, R120.reuse ;  /* 0x000000ffff907224 */ /* 0x100fe400078e0078 */
        /* <DEDUP_REMOVED lines=9> */
.L_x_4369:
        /* <DEDUP_REMOVED lines=8> */
.L_x_4370:
        /* <DEDUP_REMOVED lines=8> */
.L_x_4371:
[----:B------:R-:W-:Y:S05]  /*4850*/  BRA.U !UP3, `(.L_x_4372) ;  /* 0x000000090bf87547 */ /* 0x000fea000b800000 */
        /* <DEDUP_REMOVED lines=8> */
.L_x_4368:
[----:B------:R-:W-:Y:S05]  /*48e0*/  BRA.U !UP3, `(.L_x_4373) ;  /* 0x000000010b387547 */ /* 0x000fea000b800000 */
[----:B------:R-:W-:Y:S02]  /*48f0*/  PLOP3.LUT P2, PT, PT, PT, UP2, 0x80, 0x8 ;  /* 0x000000000008781c */ /* 0x000fe40003f4f028 */
[----:B------:R-:W-:Y:S02]  /*4900*/  PLOP3.LUT P3, PT, PT, PT, UP2, 0x80, 0x8 ;  /* 0x000000000008781c */ /* 0x000fe40003f6f028 */
[----:B------:R-:W-:Y:S02]  /*4910*/  PLOP3.LUT P4, PT, PT, PT, UP2, 0x80, 0x8 ;  /* 0x000000000008781c */ /* 0x000fe40003f8f028 */
[----:B01---5:R-:W-:Y:S02]  /*4920*/  MOV R148, R120 ;  /* 0x0000007800947202 */ /* 0x023fe40000000f00 */
[----:B------:R-:W-:-:S05]  /*4930*/  SHF.L.U32 R153, R242, 0x10, RZ ;  /* 0x00000010f2997819 */ /* 0x000fca00000006ff */
[----:B------:R-:W-:-:S04]  /*4940*/  @P2 FFMA.FTZ R149, R195, UR9, R152 ;  /* 0x00000009c3952c23 */ /* 0x000fc80008010098 */
[----:B------:R-:W-:-:S04]  /*4950*/  @P3 FADD.FTZ R149, R206, -R149 ;  /* 0x80000095ce953221 */ /* 0x000fc80000010000 */
[----:B------:R-:W-:-:S04]  /*4960*/  @P4 FFMA.FTZ R148, R149, UR26, R120 ;  /* 0x0000001a95944c23 */ /* 0x000fc80008010078 */
[----:B------:R-:W-:Y:S01]  /*4970*/  FMUL.FTZ R149, R148, UR30 ;  /* 0x0000001e94957c20 */ /* 0x000fe20008410000 */
[----:B------:R-:W-:-:S03]  /*4980*/  SHF.L.U32 R148, R159, 0x10, RZ ;  /* 0x000000109f947819 */ /* 0x000fc600000006ff */
[-C--:B------:R-:W-:Y:S02]  /*4990*/  FFMA.FTZ R92, R153, R149.reuse, R92 ;  /* 0x00000095995c7223 */ /* 0x080fe4000001005c */
[----:B------:R-:W-:-:S05]  /*49a0*/  FMUL.FTZ R148, R148, R149 ;  /* 0x0000009594947220 */ /* 0x000fca0000410000 */
[----:B------:R-:W-:-:S04]  /*49b0*/  F2FP.BF16.F32.PACK_AB R148, RZ, R148 ;  /* 0x00000094ff94723e */ /* 0x000fc800000010ff */
[----:B------:R-:W-:-:S07]  /*49c0*/  PRMT R183, R148, 0x7610, R183 ;  /* 0x0000761094b77816 */ /* 0x000fce00000000b7 */
.L_x_4373:
[----:B------:R-:W-:Y:S05]  /*49d0*/  BRA.U !UP3, `(.L_x_4374) ;  /* 0x000000010b387547 */ /* 0x000fea000b800000 */
[----:B------:R-:W-:Y:S02]  /*49e0*/  PLOP3.LUT P2, PT, PT, PT, UP2, 0x80, 0x8 ;  /* 0x000000000008781c */ /* 0x000fe40003f4f028 */
[----:B------:R-:W-:Y:S02]  /*49f0*/  PLOP3.LUT P3, PT, PT, PT, UP2, 0x80, 0x8 ;  /* 0x000000000008781c */ /* 0x000fe40003f6f028 */
[----:B------:R-:W-:Y:S02]  /*4a00*/  PLOP3.LUT P4, PT, PT, PT, UP2, 0x80, 0x8 ;  /* 0x000000000008781c */ /* 0x000fe40003f8f028 */
[----:B01----:R-:W-:-:S07]  /*4a10*/  SHF.L.U32 R149, R160, 0x10, RZ ;  /* 0x00000010a0957819 */ /* 0x003fce00000006ff */
[----:B------:R-:W-:-:S04]  /*4a20*/  @P2 FFMA.FTZ R148, R196, UR9, R152 ;  /* 0x00000009c4942c23 */ /* 0x000fc80008010098 */
[----:B------:R-:W-:Y:S01]  /*4a30*/  @P3 FADD.FTZ R154, R207, -R148 ;  /* 0x80000094cf9a3221 */ /* 0x000fe20000010000 */
[----:B-----5:R-:W-:-:S03]  /*4a40*/  IMAD.MOV.U32 R148, RZ, RZ, R121 ;  /* 0x000000ffff947224 */ /* 0x020fc600078e0079 */
[----:B------:R-:W-:Y:S01]  /*4a50*/  @P4 FFMA.FTZ R148, R154, UR26, R121 ;  /* 0x0000001a9a944c23 */ /* 0x000fe20008010079 */
[----:B------:R-:W-:-:S03]  /*4a60*/  SHF.L.U32 R154, R246, 0x10, RZ ;  /* 0x00000010f69a7819 */ /* 0x000fc600000006ff */
[----:B------:R-:W-:-:S04]  /*4a70*/  FMUL.FTZ R148, R148, UR30 ;  /* 0x0000001e94947c20 */ /* 0x000fc80008410000 */
[-C--:B------:R-:W-:Y:S01]  /*4a80*/  FMUL.FTZ R149, R149, R148.reuse ;  /* 0x0000009495957220 */ /* 0x080fe20000410000 */
[----:B------:R-:W-:-:S04]  /*4a90*/  FFMA.FTZ R93, R154, R148, R93 ;  /* 0x000000949a5d7223 */ /* 0x000fc8000001005d */
[----:B------:R-:W-:-:S04]  /*4aa0*/  F2FP.BF16.F32.PACK_AB R149, RZ, R149 ;  /* 0x00000095ff95723e */ /* 0x000fc800000010ff */
[----:B------:R-:W-:-:S07]  /*4ab0*/  PRMT R184, R149, 0x7610, R184 ;  /* 0x0000761095b87816 */ /* 0x000fce00000000b8 */
.L_x_4374:
        /* <DEDUP_REMOVED lines=15> */
.L_x_4375:
[----:B------:R-:W-:Y:S05]  /*4bb0*/  BRA.U !UP3, `(.L_x_4372) ;  /* 0x000000090b207547 */ /* 0x000fea000b800000 */
[----:B------:R-:W-:Y:S02]  /*4bc0*/  PLOP3.LUT P2, PT, PT, PT, UP2, 0x80, 0x8 ;  /* 0x000000000008781c */ /* 0x000fe40003f4f028 */
[----:B------:R-:W-:Y:S02]  /*4bd0*/  PLOP3.LUT P3, PT, PT, PT, UP2, 0x80, 0x8 ;  /* 0x000000000008781c */ /* 0x000fe40003f6f028 */
[----:B------:R-:W-:Y:S02]  /*4be0*/  PLOP3.LUT P4, PT, PT, PT, UP2, 0x80, 0x8 ;  /* 0x000000000008781c */ /* 0x000fe40003f8f028 */
[----:B01----:R-:W-:-:S07]  /*4bf0*/  SHF.L.U32 R149, R162, 0x10, RZ ;  /* 0x00000010a2957819 */ /* 0x003fce00000006ff */
[----:B------:R-:W-:-:S04]  /*4c00*/  @P2 FFMA.FTZ R148, R222, UR9, R152 ;  /* 0x00000009de942c23 */ /* 0x000fc80008010098 */
[----:B------:R-:W-:Y:S01]  /*4c10*/  @P3 FADD.FTZ R154, R239, -R148 ;  /* 0x80000094ef9a3221 */ /* 0x000fe20000010000 */
[----:B-----5:R-:W-:-:S03]  /*4c20*/  MOV R148, R123 ;  /* 0x0000007b00947202 */ /* 0x020fc60000000f00 */
        /* <DEDUP_REMOVED lines=8> */
.L_x_4367:
[----:B01----:R-:W0:Y:S02]  /*4cb0*/  LDC.64 R148, c[0x0][0x478] ;  /* 0x00011e00ff947b82 */ /* 0x003e240000000a00 */
[----:B0-----:R-:W-:-:S04]  /*4cc0*/  ISETP.NE.U32.AND P1, PT, R148, RZ, PT ;  /* 0x000000ff9400720c */ /* 0x001fc80003f25070 */
[----:B------:R-:W-:-:S13]  /*4cd0*/  ISETP.NE.AND.EX P1, PT, R149, RZ, PT, P1 ;  /* 0x000000ff9500720c */ /* 0x000fda0003f25310 */
[----:B------:R-:W-:Y:S05]  /*4ce0*/  @!P1 BRA `(.L_x_4376) ;  /* 0x0000000400049947 */ /* 0x000fea0003800000 */
[--C-:B------:R-:W-:Y:S01]  /*4cf0*/  FFMA.FTZ R144, R222, UR9, R152.reuse ;  /* 0x00000009de907c23 */ /* 0x100fe20008010098 */
[--C-:B------:R-:W-:Y:S01]  /*4d00*/  FFMA.FTZ R145, R217, UR9, R152.reuse ;  /* 0x00000009d9917c23 */ /* 0x100fe20008010098 */
[----:B------:R-:W-:Y:S01]  /*4d10*/  FFMA.FTZ R147, R195, UR9, R152 ;  /* 0x00000009c3937c23 */ /* 0x000fe20008010098 */
        /* <DEDUP_REMOVED lines=8> */
[----:B------:R-:W-:Y:S01]  /*4da0*/  FMUL.FTZ R148, R144, UR26 ;  /* 0x0000001a90947c20 */ /* 0x000fe20008410000 */
        /* <DEDUP_REMOVED lines=13> */
[-C--:B------:R-:W-:Y:S02]  /*4e80*/  FFMA.FTZ R92, R153, R149.reuse, R92 ;  /* 0x00000095995c7223 */ /* 0x080fe4000001005c */
[----:B------:R-:W-:-:S05]  /*4e90*/  FMUL.FTZ R148, R148, R149 ;  /* 0x0000009594947220 */ /* 0x000fca0000410000 */
[----:B------:R-:W-:-:S04]  /*4ea0*/  F2FP.BF16.F32.PACK_AB R148, RZ, R148 ;  /* 0x00000094ff94723e */ /* 0x000fc800000010ff */
[----:B------:R-:W-:-:S07]  /*4eb0*/  PRMT R183, R148, 0x7610, R183 ;  /* 0x0000761094b77816 */ /* 0x000fce00000000b7 */
.L_x_4377:
[----:B------:R-:W-:Y:S05]  /*4ec0*/  BRA.U !UP3, `(.L_x_4378) ;  /* 0x000000010b307547 */ /* 0x000fea000b800000 */
[----:B------:R-:W-:Y:S01]  /*4ed0*/  FFMA.FTZ R148, R196, UR9, R152 ;  /* 0x00000009c4947c23 */ /* 0x000fe20008010098 */
        /* <DEDUP_REMOVED lines=11> */
.L_x_4378:
        /* <DEDUP_REMOVED lines=13> */
.L_x_4379:
        /* <DEDUP_REMOVED lines=10> */
.L_x_4376:
[----:B------:R-:W-:Y:S05]  /*5100*/  BRA.U !UP3, `(.L_x_4380) ;  /* 0x000000010b307547 */ /* 0x000fea000b800000 */
[----:B------:R-:W-:Y:S01]  /*5110*/  FFMA.FTZ R149, R195, UR9, R152 ;  /* 0x00000009c3957c23 */ /* 0x000fe20008010098 */
        /* <DEDUP_REMOVED lines=11> */
.L_x_4380:
        /* <DEDUP_REMOVED lines=13> */
.L_x_4381:
        /* <DEDUP_REMOVED lines=13> */
.L_x_4382:
        /* <DEDUP_REMOVED lines=13> */
.L_x_4372:
[----:B01----:R-:W0:Y:S02]  /*5440*/  @P1 LDC.64 R148, c[0x0][0x478] ;  /* 0x00011e00ff941b82 */ /* 0x003e240000000a00 */
[----:B0-----:R-:W-:-:S05]  /*5450*/  @P1 IMAD.WIDE.U32 R148, R247, 0x10, R148 ;  /* 0x00000010f7941825 */ /* 0x001fca00078e0094 */
[----:B------:R0:W-:Y:S01]  /*5460*/  @P1 STG.E.128 desc[UR10][R148.64], R144 ;  /* 0x0000009094001986 */ /* 0x0001e2000c101d0a */
[----:B------:R-:W-:Y:S05]  /*5470*/  BRA.U !UP3, `(.L_x_4383) ;  /* 0x000000010b207547 */ /* 0x000fea000b800000 */
        /* <DEDUP_REMOVED lines=8> */
.L_x_4383:
[----:B------:R-:W-:Y:S02]  /*5500*/  IADD3 R247, PT, PT, R247, 0x100, RZ ;  /* 0x00000100f7f77810 */ /* 0x000fe40007ffe0ff */
[----:B------:R-:W-:-:S07]  /*5510*/  IADD3 R150, PT, PT, R150, 0x100, RZ ;  /* 0x0000010096967810 */ /* 0x000fce0007ffe0ff */
.L_x_4365:
[----:B------:R-:W-:Y:S05]  /*5520*/  BSYNC.RECONVERGENT B0 ;  /* 0x0000000000007941 */ /* 0x000fea0003800200 */
.L_x_4364:
        /* <DEDUP_REMOVED lines=13> */
.L_x_4386:
[----:B------:R-:W-:Y:S05]  /*5600*/  BRA.U !UP0, `(.L_x_4387) ;  /* 0x0000000508f87547 */ /* 0x000fea000b800000 */
[----:B------:R-:W-:-:S04]  /*5610*/  UISETP.NE.U32.AND UP0, UPT, UR4, URZ, UPT ;  /* 0x000000ff0400728c */ /* 0x000fc8000bf05070 */
[----:B------:R-:W-:-:S06]  /*5620*/  UISETP.NE.AND.EX UP0, UPT, UR5, URZ, UPT, UP0 ;  /* 0x000000ff0500728c */ /* 0x000fcc000bf05300 */
[----:B------:R-:W-:-:S13]  /*5630*/  PLOP3.LUT P2, PT, PT, PT, UP0, 0x80, 0x8 ;  /* 0x000000000008781c */ /* 0x000fda0003f4f008 */
[----:B------:R-:W-:Y:S05]  /*5640*/  @!P2 BRA `(.L_x_4388) ;  /* 0x0000000000f4a947 */ /* 0x000fea0003800000 */
[----:B------:R-:W-:Y:S01]  /*5650*/  PLOP3.LUT P5, PT, PT, PT, UP2, 0x80, 0x8 ;  /* 0x000000000008781c */ /* 0x000fe20003faf028 */
[----:B0----5:R-:W-:Y:S01]  /*5660*/  IMAD.MOV.U32 R146, RZ, RZ, R126 ;  /* 0x000000ffff927224 */ /* 0x021fe200078e007e */
[----:B------:R-:W-:Y:S02]  /*5670*/  PLOP3.LUT P3, PT, PT, PT, UP2, 0x80, 0x8 ;  /* 0x000000000008781c */ /* 0x000fe40003f6f028 */
[----:B------:R-:W-:Y:S02]  /*5680*/  PLOP3.LUT P4, PT, PT, PT, UP2, 0x80, 0x8 ;  /* 0x000000000008781c */ /* 0x000fe40003f8f028 */
[----:B------:R-:W-:-:S07]  /*5690*/  MOV R145, R125 ;  /* 0x0000007d00917202 */ /* 0x000fce0000000f00 */
[--C-:B------:R-:W-:Y:S01]  /*56a0*/  @P5 FFMA.FTZ R144, R194, UR9, R152.reuse ;  /* 0x00000009c2905c23 */ /* 0x100fe20008010098 */
[----:B------:R-:W-:Y:S01]  /*56b0*/  PLOP3.LUT P5, PT, PT, PT, UP2, 0x80, 0x8 ;  /* 0x000000000008781c */ /* 0x000fe20003faf028 */
[----:B-1----:R-:W-:Y:S01]  /*56c0*/  @P3 FFMA.FTZ R149, R187, UR9, R152 ;  /* 0x00000009bb953c23 */ /* 0x002fe20008010098 */
[----:B------:R-:W-:Y:S01]  /*56d0*/  PLOP3.LUT P3, PT, PT, PT, UP2, 0x80, 0x8 ;  /* 0x000000000008781c */ /* 0x000fe20003f6f028 */
[----:B------:R-:W-:Y:S01]  /*56e0*/  @P4 FADD.FTZ R144, R205, -R144 ;  /* 0x80000090cd904221 */ /* 0x000fe20000010000 */
[----:B------:R-:W-:-:S09]  /*56f0*/  PLOP3.LUT P4, PT, PT, PT, UP2, 0x80, 0x8 ;  /* 0x000000000008781c */ /* 0x000fd20003f8f028 */
[----:B------:R-:W-:Y:S01]  /*5700*/  @P5 FFMA.FTZ R147, R215, UR9, R152 ;  /* 0x00000009d7935c23 */ /* 0x000fe20008010098 */
[----:B------:R-:W-:Y:S01]  /*5710*/  PLOP3.LUT P5, PT, PT, PT, UP2, 0x80, 0x8 ;  /* 0x000000000008781c */ /* 0x000fe20003faf028 */
[----:B------:R-:W-:Y:S01]  /*5720*/  @P3 FFMA.FTZ R145, R144, UR26, R125 ;  /* 0x0000001a90913c23 */ /* 0x000fe2000801007d */
        /* <DEDUP_REMOVED lines=8> */
[----:B------:R-:W-:Y:S02]  /*57b0*/  PLOP3.LUT P4, PT, PT, PT, UP2, 0x80, 0x8 ;  /* 0x000000000008781c */ /* 0x000fe40003f8f028 */
        /* <DEDUP_REMOVED lines=13> */
.L_x_4389:
        /* <DEDUP_REMOVED lines=8> */
.L_x_4390:
        /* <DEDUP_REMOVED lines=8> */
.L_x_4391:
[----:B------:R-:W-:Y:S05]  /*5990*/  BRA.U !UP3, `(.L_x_4392) ;  /* 0x000000090bf87547 */ /* 0x000fea000b800000 */
        /* <DEDUP_REMOVED lines=8> */
.L_x_4388:
        /* <DEDUP_REMOVED lines=15> */
.L_x_4393:
        /* <DEDUP_REMOVED lines=14> */
[----:B------:R-:W-:-:S07]  /*5bf0*/  PRMT R184, R149, 0x7610, R184 ;  /* 0x0000761095b87816 */ /* 0x000fce00000000b8 */
.L_x_4394:
        /* <DEDUP_REMOVED lines=15> */
.L_x_4395:
        /* <DEDUP_REMOVED lines=16> */
.L_x_4387:
        /* <DEDUP_REMOVED lines=22> */
[----:B------:R-:W-:Y:S01]  /*5f50*/  ISETP.LT.AND P4, PT, RZ, UR27, PT ;  /* 0x0000001bff007c0c */ /* 0x000fe2000bf81270 */
[----:B------:R-:W-:Y:S02]  /*5f60*/  IMAD.U32 R153, R242, 0x10000, RZ ;  /* 0x00010000f2997824 */ /* 0x000fe400078e00ff */
        /* <DEDUP_REMOVED lines=9> */
.L_x_4397:
        /* <DEDUP_REMOVED lines=13> */
.L_x_4398:
[----:B------:R-:W-:Y:S05]  /*60d0*/  BRA.U !UP3, `(.L_x_4399) ;  /* 0x000000010b307547 */ /* 0x000fea000b800000 */
        /* <DEDUP_REMOVED lines=12> */
.L_x_4399:
        /* <DEDUP_REMOVED lines=10> */
.L_x_4396:
        /* <DEDUP_REMOVED lines=13> */
.L_x_4400:
        /* <DEDUP_REMOVED lines=13> */
.L_x_4401:
        /* <DEDUP_REMOVED lines=13> */
.L_x_4402:
        /* <DEDUP_REMOVED lines=13> */
.L_x_4392:
        /* <DEDUP_REMOVED lines=12> */
.L_x_4403:
[----:B------:R-:W-:Y:S01]  /*6640*/  IADD3 R247, PT, PT, R247, 0x100, RZ ;  /* 0x00000100f7f77810 */ /* 0x000fe20007ffe0ff */
[----:B------:R-:W-:-:S07]  /*6650*/  VIADD R150, R150, 0x100 ;  /* 0x0000010096967836 */ /* 0x000fce0000000000 */
.L_x_4385:
[----:B------:R-:W-:Y:S05]  /*6660*/  BSYNC.RECONVERGENT B0 ;  /* 0x0000000000007941 */ /* 0x000fea0003800200 */
.L_x_4384:
        /* <DEDUP_REMOVED lines=13> */
.L_x_4406:
[----:B------:R-:W-:Y:S05]  /*6740*/  BRA.U !UP0, `(.L_x_4407) ;  /* 0x0000000508f87547 */ /* 0x000fea000b800000 */
[----:B------:R-:W-:-:S04]  /*6750*/  UISETP.NE.U32.AND UP0, UPT, UR4, URZ, UPT ;  /* 0x000000ff0400728c */ /* 0x000fc8000bf05070 */
[----:B------:R-:W-:-:S06]  /*6760*/  UISETP.NE.AND.EX UP0, UPT, UR5, URZ, UPT, UP0 ;  /* 0x000000ff0500728c */ /* 0x000fcc000bf05300 */
[----:B------:R-:W-:-:S13]  /*6770*/  PLOP3.LUT P3, PT, PT, PT, UP0, 0x80, 0x8 ;  /* 0x000000000008781c */ /* 0x000fda0003f6f008 */
[----:B------:R-:W-:Y:S05]  /*6780*/  @!P3 BRA `(.L_x_4408) ;  /* 0x0000000000f4b947 */ /* 0x000fea0003800000 */
[----:B------:R-:W-:Y:S02]  /*6790*/  PLOP3.LUT P5, PT, PT, PT, UP2, 0x80, 0x8 ;  /* 0x000000000008781c */ /* 0x000fe40003faf028 */
[----:B------:R-:W-:Y:S02]  /*67a0*/  PLOP3.LUT P4, PT, PT, PT, UP2, 0x80, 0x8 ;  /* 0x000000000008781c */ /* 0x000fe40003f8f028 */
[----:B0----5:R-:W-:-:S09]  /*67b0*/  MOV R146, R130 ;  /* 0x0000008200927202 */ /* 0x021fd20000000f00 */
[----:B------:R-:W-:Y:S01]  /*67c0*/  @P5 FFMA.FTZ R145, R189, UR9, R152 ;  /* 0x00000009bd915c23 */ /* 0x000fe20008010098 */
[----:B------:R-:W-:-:S03]  /*67d0*/  PLOP3.LUT P5, PT, PT, PT, UP2, 0x80, 0x8 ;  /* 0x000000000008781c */ /* 0x000fc60003faf028 */
[----:B-1----:R-:W-:Y:S01]  /*67e0*/  @P4 FADD.FTZ R149, R202, -R145 ;  /* 0x80000091ca954221 */ /* 0x002fe20000010000 */
[----:B------:R-:W-:Y:S02]  /*67f0*/  PLOP3.LUT P4, PT, PT, PT, UP2, 0x80, 0x8 ;  /* 0x000000000008781c */ /* 0x000fe40003f8f028 */
[----:B------:R-:W-:-:S07]  /*6800*/  MOV R145, R129 ;  /* 0x0000008100917202 */ /* 0x000fce0000000f00 */
[----:B------:R-:W-:Y:S01]  /*6810*/  @P5 FFMA.FTZ R144, R192, UR9, R152 ;  /* 0x00000009c0905c23 */ /* 0x000fe20008010098 */
[----:B------:R-:W-:-:S03]  /*6820*/  PLOP3.LUT P5, PT, PT, PT, UP2, 0x80, 0x8 ;  /* 0x000000000008781c */ /* 0x000fc60003faf028 */
[----:B------:R-:W-:Y:S01]  /*6830*/  @P4 FADD.FTZ R144, R203, -R144 ;  /* 0x80000090cb904221 */ /* 0x000fe20000010000 */
[----:B------:R-:W-:-:S09]  /*6840*/  PLOP3.LUT P4, PT, PT, PT, UP2, 0x80, 0x8 ;  /* 0x000000000008781c */ /* 0x000fd20003f8f028 */
[----:B------:R-:W-:Y:S01]  /*6850*/  @P5 FFMA.FTZ R145, R144, UR26, R129 ;  /* 0x0000001a90915c23 */ /* 0x000fe20008010081 */
[----:B------:R-:W-:-:S03]  /*6860*/  PLOP3.LUT P5, PT, PT, PT, UP2, 0x80, 0x8 ;  /* 0x000000000008781c */ /* 0x000fc60003faf028 */
[----:B------:R-:W-:Y:S01]  /*6870*/  @P4 FFMA.FTZ R147, R213, UR9, R152 ;  /* 0x00000009d5934c23 */ /* 0x000fe20008010098 */
[----:B------:R-:W-:-:S09]  /*6880*/  PLOP3.LUT P4, PT, PT, PT, UP2, 0x80, 0x8 ;  /* 0x000000000008781c */ /* 0x000fd20003f8f028 */
[----:B------:R-:W-:Y:S01]  /*6890*/  @P5 FADD.FTZ R147, R232, -R147 ;  /* 0x80000093e8935221 */ /* 0x000fe20000010000 */
[----:B------:R-:W-:-:S03]  /*68a0*/  PLOP3.LUT P5, PT, PT, PT, UP2, 0x80, 0x8 ;  /* 0x000000000008781c */ /* 0x000fc60003faf028 */
[----:B------:R-:W-:Y:S01]  /*68b0*/  @P4 FFMA.FTZ R146, R147, UR26, R130 ;  /* 0x0000001a93924c23 */ /* 0x000fe20008010082 */
[----:B------:R-:W-:Y:S02]  /*68c0*/  PLOP3.LUT P4, PT, PT, PT, UP2, 0x80, 0x8 ;  /* 0x000000000008781c */ /* 0x000fe40003f8f028 */
[----:B------:R-:W-:-:S07]  /*68d0*/  MOV R147, R131 ;  /* 0x0000008300937202 */ /* 0x000fce0000000f00 */
[----:B------:R-:W-:Y:S01]  /*68e0*/  @P5 FFMA.FTZ R144, R218, UR9, R152 ;  /* 0x00000009da905c23 */ /* 0x000fe20008010098 */
[----:B------:R-:W-:-:S03]  /*68f0*/  PLOP3.LUT P5, PT, PT, PT, UP2, 0x80, 0x8 ;  /* 0x000000000008781c */ /* 0x000fc60003faf028 */
[----:B------:R-:W-:Y:S01]  /*6900*/  @P4 FADD.FTZ R144, R235, -R144 ;  /* 0x80000090eb904221 */ /* 0x000fe20000010000 */
[----:B------:R-:W-:-:S09]  /*6910*/  PLOP3.LUT P4, PT, PT, PT, UP2, 0x80, 0x8 ;  /* 0x000000000008781c */ /* 0x000fd20003f8f028 */
[----:B------:R-:W-:Y:S01]  /*6920*/  @P5 FFMA.FTZ R147, R144, UR26, R131 ;  /* 0x0000001a90935c23 */ /* 0x000fe20008010083 */
[----:B------:R-:W-:-:S03]  /*6930*/  IMAD.MOV.U32 R144, RZ, RZ, R128 ;  /* 0x000000ffff907224 */ /* 0x000fc600078e0080 */
        /* <DEDUP_REMOVED lines=9> */
.L_x_4409:
        /* <DEDUP_REMOVED lines=8> */
.L_x_4410:
        /* <DEDUP_REMOVED lines=8> */
.L_x_4411:
        /* <DEDUP_REMOVED lines=9> */
.L_x_4408:
[----:B------:R-:W-:Y:S05]  /*6b60*/  BRA.U !UP3, `(.L_x_4413) ;  /* 0x000000010b387547 */ /* 0x000fea000b800000 */
[----:B------:R-:W-:Y:S02]  /*6b70*/  PLOP3.LUT P5, PT, PT, PT, UP2, 0x80, 0x8 ;  /* 0x000000000008781c */ /* 0x000fe40003faf028 */
[----:B------:R-:W-:Y:S02]  /*6b80*/  PLOP3.LUT P4, PT, PT, PT, UP2, 0x80, 0x8 ;  /* 0x000000000008781c */ /* 0x000fe40003f8f028 */
[----:B01---5:R-:W-:Y:S02]  /*6b90*/  MOV R148, R128 ;  /* 0x0000008000947202 */ /* 0x023fe40000000f00 */
[----:B------:R-:W-:-:S07]  /*6ba0*/  SHF.L.U32 R153, R242, 0x10, RZ ;  /* 0x00000010f2997819 */ /* 0x000fce00000006ff */
[----:B------:R-:W-:Y:S01]  /*6bb0*/  @P5 FFMA.FTZ R149, R189, UR9, R152 ;  /* 0x00000009bd955c23 */ /* 0x000fe20008010098 */
[----:B------:R-:W-:-:S03]  /*6bc0*/  PLOP3.LUT P5, PT, PT, PT, UP2, 0x80, 0x8 ;  /* 0x000000000008781c */ /* 0x000fc60003faf028 */
[----:B------:R-:W-:-:S10]  /*6bd0*/  @P4 FADD.FTZ R149, R202, -R149 ;  /* 0x80000095ca954221 */ /* 0x000fd40000010000 */
[----:B------:R-:W-:-:S04]  /*6be0*/  @P5 FFMA.FTZ R148, R149, UR26, R128 ;  /* 0x0000001a95945c23 */ /* 0x000fc80008010080 */
[----:B------:R-:W-:Y:S01]  /*6bf0*/  FMUL.FTZ R149, R148, UR30 ;  /* 0x0000001e94957c20 */ /* 0x000fe20008410000 */
[----:B------:R-:W-:-:S03]  /*6c00*/  SHF.L.U32 R148, R167, 0x10, RZ ;  /* 0x00000010a7947819 */ /* 0x000fc600000006ff */
[-C--:B------:R-:W-:Y:S02]  /*6c10*/  FFMA.FTZ R100, R153, R149.reuse, R100 ;  /* 0x0000009599647223 */ /* 0x080fe40000010064 */
[----:B------:R-:W-:-:S05]  /*6c20*/  FMUL.FTZ R148, R148, R149 ;  /* 0x0000009594947220 */ /* 0x000fca0000410000 */
[----:B------:R-:W-:-:S04]  /*6c30*/  F2FP.BF16.F32.PACK_AB R148, RZ, R148 ;  /* 0x00000094ff94723e */ /* 0x000fc800000010ff */
[----:B------:R-:W-:-:S07]  /*6c40*/  PRMT R183, R148, 0x7610, R183 ;  /* 0x0000761094b77816 */ /* 0x000fce00000000b7 */
.L_x_4413:
[----:B------:R-:W-:Y:S05]  /*6c50*/  BRA.U !UP3, `(.L_x_4414) ;  /* 0x000000010b387547 */ /* 0x000fea000b800000 */
[----:B------:R-:W-:Y:S02]  /*6c60*/  PLOP3.LUT P5, PT, PT, PT, UP2, 0x80, 0x8 ;  /* 0x000000000008781c */ /* 0x000fe40003faf028 */
[----:B------:R-:W-:Y:S02]  /*6c70*/  PLOP3.LUT P4, PT, PT, PT, UP2, 0x80, 0x8 ;  /* 0x000000000008781c */ /* 0x000fe40003f8f028 */
[----:B01----:R-:W-:-:S09]  /*6c80*/  SHF.L.U32 R149, R168, 0x10, RZ ;  /* 0x00000010a8957819 */ /* 0x003fd200000006ff */
[----:B------:R-:W-:Y:S01]  /*6c90*/  @P5 FFMA.FTZ R148, R192, UR9, R152 ;  /* 0x00000009c0945c23 */ /* 0x000fe20008010098 */
[----:B------:R-:W-:-:S03]  /*6ca0*/  PLOP3.LUT P5, PT, PT, PT, UP2, 0x80, 0x8 ;  /* 0x000000000008781c */ /* 0x000fc60003faf028 */
[----:B------:R-:W-:Y:S01]  /*6cb0*/  @P4 FADD.FTZ R154, R203, -R148 ;  /* 0x80000094cb9a4221 */ /* 0x000fe20000010000 */
[----:B-----5:R-:W-:-:S09]  /*6cc0*/  IMAD.MOV.U32 R148, RZ, RZ, R129 ;  /* 0x000000ffff947224 */ /* 0x020fd200078e0081 */
[----:B------:R-:W-:Y:S01]  /*6cd0*/  @P5 FFMA.FTZ R148, R154, UR26, R129 ;  /* 0x0000001a9a945c23 */ /* 0x000fe20008010081 */
[----:B------:R-:W-:-:S03]  /*6ce0*/  SHF.L.U32 R154, R246, 0x10, RZ ;  /* 0x00000010f69a7819 */ /* 0x000fc600000006ff */
[----:B------:R-:W-:-:S04]  /*6cf0*/  FMUL.FTZ R148, R148, UR30 ;  /* 0x0000001e94947c20 */ /* 0x000fc80008410000 */
[-C--:B------:R-:W-:Y:S01]  /*6d00*/  FMUL.FTZ R149, R149, R148.reuse ;  /* 0x0000009495957220 */ /* 0x080fe20000410000 */
[----:B------:R-:W-:-:S04]  /*6d10*/  FFMA.FTZ R101, R154, R148, R101 ;  /* 0x000000949a657223 */ /* 0x000fc80000010065 */
[----:B------:R-:W-:-:S04]  /*6d20*/  F2FP.BF16.F32.PACK_AB R149, RZ, R149 ;  /* 0x00000095ff95723e */ /* 0x000fc800000010ff */
[----:B------:R-:W-:-:S07]  /*6d30*/  PRMT R184, R149, 0x7610, R184 ;  /* 0x0000761095b87816 */ /* 0x000fce00000000b8 */
.L_x_4414:
        /* <DEDUP_REMOVED lines=10> */
[----:B------:R-:W-:-:S03]  /*6de0*/  IMAD.U32 R148, R169, 0x10000, RZ ;  /* 0x00010000a9947824 */ /* 0x000fc600078e00ff */
[-C--:B------:R-:W-:Y:S01]  /*6df0*/  FFMA.FTZ R102, R153, R149.reuse, R102 ;  /* 0x0000009599667223 */ /* 0x080fe20000010066 */
[----:B------:R-:W-:-:S05]  /*6e00*/  FMUL.FTZ R148, R148, R149 ;  /* 0x0000009594947220 */ /* 0x000fca0000410000 */
[----:B------:R-:W-:-:S04]  /*6e10*/  F2FP.BF16.F32.PACK_AB R148, RZ, R148 ;  /* 0x00000094ff94723e */ /* 0x000fc800000010ff */
[----:B------:R-:W-:-:S07]  /*6e20*/  PRMT R185, R148, 0x7610, R185 ;  /* 0x0000761094b97816 */ /* 0x000fce00000000b9 */
.L_x_4415:
[----:B------:R-:W-:Y:S05]  /*6e30*/  BRA.U !UP3, `(.L_x_4412) ;  /* 0x000000090b207547 */ /* 0x000fea000b800000 */
[----:B------:R-:W-:Y:S02]  /*6e40*/  PLOP3.LUT P5, PT, PT, PT, UP2, 0x80, 0x8 ;  /* 0x000000000008781c */ /* 0x000fe40003faf028 */
[----:B------:R-:W-:Y:S02]  /*6e50*/  PLOP3.LUT P4, PT, PT, PT, UP2, 0x80, 0x8 ;  /* 0x000000000008781c */ /* 0x000fe40003f8f028 */
[----:B01----:R-:W-:-:S09]  /*6e60*/  SHF.L.U32 R149, R170, 0x10, RZ ;  /* 0x00000010aa957819 */ /* 0x003fd200000006ff */
[----:B------:R-:W-:Y:S01]  /*6e70*/  @P5 FFMA.FTZ R148, R218, UR9, R152 ;  /* 0x00000009da945c23 */ /* 0x000fe20008010098 */
[----:B------:R-:W-:-:S03]  /*6e80*/  PLOP3.LUT P5, PT, PT, PT, UP2, 0x80, 0x8 ;  /* 0x000000000008781c */ /* 0x000fc60003faf028 */
[----:B------:R-:W-:Y:S01]  /*6e90*/  @P4 FADD.FTZ R154, R235, -R148 ;  /* 0x80000094eb9a4221 */ /* 0x000fe20000010000 */
[----:B-----5:R-:W-:-:S09]  /*6ea0*/  MOV R148, R131 ;  /* 0x0000008300947202 */ /* 0x020fd20000000f00 */
        /* <DEDUP_REMOVED lines=8> */
.L_x_4407:
        /* <DEDUP_REMOVED lines=33> */
.L_x_4417:
        /* <DEDUP_REMOVED lines=13> */
.L_x_4418:
        /* <DEDUP_REMOVED lines=13> */
.L_x_4419:
        /* <DEDUP_REMOVED lines=10> */
.L_x_4416:
        /* <DEDUP_REMOVED lines=13> */
.L_x_4420:
        /* <DEDUP_REMOVED lines=13> */
.L_x_4421:
        /* <DEDUP_REMOVED lines=13> */
.L_x_4422:
        /* <DEDUP_REMOVED lines=13> */
.L_x_4412:
        /* <DEDUP_REMOVED lines=12> */
.L_x_4423:
[----:B------:R-:W-:Y:S02]  /*7780*/  IADD3 R247, PT, PT, R247, 0x100, RZ ;  /* 0x00000100f7f77810 */ /* 0x000fe40007ffe0ff */
[----:B------:R-:W-:-:S07]  /*7790*/  IADD3 R150, PT, PT, R150, 0x100, RZ ;  /* 0x0000010096967810 */ /* 0x000fce0007ffe0ff */
.L_x_4405:
[----:B------:R-:W-:Y:S05]  /*77a0*/  BSYNC.RECONVERGENT B0 ;  /* 0x0000000000007941 */ /* 0x000fea0003800200 */
.L_x_4404:
        /* <DEDUP_REMOVED lines=13> */
.L_x_4426:
[----:B------:R-:W-:Y:S05]  /*7880*/  BRA.U !UP0, `(.L_x_4427) ;  /* 0x0000000508f87547 */ /* 0x000fea000b800000 */
[----:B------:R-:W-:-:S04]  /*7890*/  UISETP.NE.U32.AND UP0, UPT, UR4, URZ, UPT ;  /* 0x000000ff0400728c */ /* 0x000fc8000bf05070 */
[----:B------:R-:W-:-:S06]  /*78a0*/  UISETP.NE.AND.EX UP0, UPT, UR5, URZ, UPT, UP0 ;  /* 0x000000ff0500728c */ /* 0x000fcc000bf05300 */
[----:B------:R-:W-:-:S13]  /*78b0*/  PLOP3.LUT P4, PT, PT, PT, UP0, 0x80, 0x8 ;  /* 0x000000000008781c */ /* 0x000fda0003f8f008 */
[----:B------:R-:W-:Y:S05]  /*78c0*/  @!P4 BRA `(.L_x_4428) ;  /* 0x0000000000f4c947 */ /* 0x000fea0003800000 */
[----:B------:R-:W-:Y:S02]  /*78d0*/  PLOP3.LUT P5, PT, PT, PT, UP2, 0x80, 0x8 ;  /* 0x000000000008781c */ /* 0x000fe40003faf028 */
[----:B0----5:R-:W-:-:S11]  /*78e0*/  MOV R144, R132 ;  /* 0x0000008400907202 */ /* 0x021fd60000000f00 */
[----:B------:R-:W-:Y:S01]  /*78f0*/  @P5 FFMA.FTZ R145, R191, UR9, R152 ;  /* 0x00000009bf915c23 */ /* 0x000fe20008010098 */
[----:B------:R-:W-:-:S13]  /*7900*/  PLOP3.LUT P5, PT, PT, PT, UP2, 0x80, 0x8 ;  /* 0x000000000008781c */ /* 0x000fda0003faf028 */
[----:B------:R-:W-:Y:S01]  /*7910*/  @P5 FADD.FTZ R145, R200, -R145 ;  /* 0x80000091c8915221 */ /* 0x000fe20000010000 */
[----:B------:R-:W-:-:S13]  /*7920*/  PLOP3.LUT P5, PT, PT, PT, UP2, 0x80, 0x8 ;  /* 0x000000000008781c */ /* 0x000fda0003faf028 */
[----:B------:R-:W-:Y:S01]  /*7930*/  @P5 FFMA.FTZ R144, R145, UR26, R132 ;  /* 0x0000001a91905c23 */ /* 0x000fe20008010084 */
[----:B------:R-:W-:Y:S01]  /*7940*/  PLOP3.LUT P5, PT, PT, PT, UP2, 0x80, 0x8 ;  /* 0x000000000008781c */ /* 0x000fe20003faf028 */
[----:B------:R-:W-:-:S12]  /*7950*/  IMAD.MOV.U32 R145, RZ, RZ, R133 ;  /* 0x000000ffff917224 */ /* 0x000fd800078e0085 */
[----:B------:R-:W-:Y:S01]  /*7960*/  @P5 FFMA.FTZ R146, R190, UR9, R152 ;  /* 0x00000009be925c23 */ /* 0x000fe20008010098 */
[----:B------:R-:W-:-:S13]  /*7970*/  PLOP3.LUT P5, PT, PT, PT, UP2, 0x80, 0x8 ;  /* 0x000000000008781c */ /* 0x000fda0003faf028 */
[----:B------:R-:W-:Y:S01]  /*7980*/  @P5 FADD.FTZ R146, R201, -R146 ;  /* 0x80000092c9925221 */ /* 0x000fe20000010000 */
[----:B------:R-:W-:-:S13]  /*7990*/  PLOP3.LUT P5, PT, PT, PT, UP2, 0x80, 0x8 ;  /* 0x000000000008781c */ /* 0x000fda0003faf028 */
[----:B------:R-:W-:Y:S01]  /*79a0*/  @P5 FFMA.FTZ R145, R146, UR26, R133 ;  /* 0x0000001a92915c23 */ /* 0x000fe20008010085 */
[----:B------:R-:W-:Y:S02]  /*79b0*/  PLOP3.LUT P5, PT, PT, PT, UP2, 0x80, 0x8 ;  /* 0x000000000008781c */ /* 0x000fe40003faf028 */
[----:B------:R-:W-:-:S11]  /*79c0*/  MOV R146, R134 ;  /* 0x0000008600927202 */ /* 0x000fd60000000f00 */
[----:B------:R-:W-:Y:S01]  /*79d0*/  @P5 FFMA.FTZ R147, R211, UR9, R152 ;  /* 0x00000009d3935c23 */ /* 0x000fe20008010098 */
[----:B------:R-:W-:-:S13]  /*79e0*/  PLOP3.LUT P5, PT, PT, PT, UP2, 0x80, 0x8 ;  /* 0x000000000008781c */ /* 0x000fda0003faf028 */
[----:B------:R-:W-:Y:S01]  /*79f0*/  @P5 FADD.FTZ R147, R230, -R147 ;  /* 0x80000093e6935221 */ /* 0x000fe20000010000 */
[----:B------:R-:W-:-:S13]  /*7a00*/  PLOP3.LUT P5, PT, PT, PT, UP2, 0x80, 0x8 ;  /* 0x000000000008781c */ /* 0x000fda0003faf028 */
[----:B------:R-:W-:Y:S01]  /*7a10*/  @P5 FFMA.FTZ R146, R147, UR26, R134 ;  /* 0x0000001a93925c23 */ /* 0x000fe20008010086 */
[----:B------:R-:W-:Y:S02]  /*7a20*/  PLOP3.LUT P5, PT, PT, PT, UP2, 0x80, 0x8 ;  /* 0x000000000008781c */ /* 0x000fe40003faf028 */
[----:B------:R-:W-:-:S11]  /*7a30*/  MOV R147, R135 ;  /* 0x0000008700937202 */ /* 0x000fd60000000f00 */
[----:B-1----:R-:W-:Y:S01]  /*7a40*/  @P5 FFMA.FTZ R148, R216, UR9, R152 ;  /* 0x00000009d8945c23 */ /* 0x002fe20008010098 */
[----:B------:R-:W-:-:S13]  /*7a50*/  PLOP3.LUT P5, PT, PT, PT, UP2, 0x80, 0x8 ;  /* 0x000000000008781c */ /* 0x000fda0003faf028 */
[----:B------:R-:W-:Y:S01]  /*7a60*/  @P5 FADD.FTZ R148, R233, -R148 ;  /* 0x80000094e9945221 */ /* 0x000fe20000010000 */
[----:B------:R-:W-:-:S13]  /*7a70*/  PLOP3.LUT P5, PT, PT, PT, UP2, 0x80, 0x8 ;  /* 0x000000000008781c */ /* 0x000fda0003faf028 */
        /* <DEDUP_REMOVED lines=9> */
.L_x_4429:
        /* <DEDUP_REMOVED lines=8> */
.L_x_4430:
        /* <DEDUP_REMOVED lines=8> */
.L_x_4431:
        /* <DEDUP_REMOVED lines=9> */
.L_x_4428:
[----:B------:R-:W-:Y:S05]  /*7ca0*/  BRA.U !UP3, `(.L_x_4433) ;  /* 0x000000010b387547 */ /* 0x000fea000b800000 */
[----:B------:R-:W-:Y:S02]  /*7cb0*/  PLOP3.LUT P5, PT, PT, PT, UP2, 0x80, 0x8 ;  /* 0x000000000008781c */ /* 0x000fe40003faf028 */
[----:B01---5:R-:W-:Y:S02]  /*7cc0*/  MOV R148, R132 ;  /* 0x0000008400947202 */ /* 0x023fe40000000f00 */
[----:B------:R-:W-:-:S09]  /*7cd0*/  SHF.L.U32 R153, R242, 0x10, RZ ;  /* 0x00000010f2997819 */ /* 0x000fd200000006ff */
[----:B------:R-:W-:Y:S01]  /*7ce0*/  @P5 FFMA.FTZ R149, R191, UR9, R152 ;  /* 0x00000009bf955c23 */ /* 0x000fe20008010098 */
[----:B------:R-:W-:-:S13]  /*7cf0*/  PLOP3.LUT P5, PT, PT, PT, UP2, 0x80, 0x8 ;  /* 0x000000000008781c */ /* 0x000fda0003faf028 */
[----:B------:R-:W-:Y:S01]  /*7d00*/  @P5 FADD.FTZ R149, R200, -R149 ;  /* 0x80000095c8955221 */ /* 0x000fe20000010000 */
[----:B------:R-:W-:-:S13]  /*7d10*/  PLOP3.LUT P5, PT, PT, PT, UP2, 0x80, 0x8 ;  /* 0x000000000008781c */ /* 0x000fda0003faf028 */
[----:B------:R-:W-:-:S04]  /*7d20*/  @P5 FFMA.FTZ R148, R149, UR26, R132 ;  /* 0x0000001a95945c23 */ /* 0x000fc80008010084 */
[----:B------:R-:W-:Y:S01]  /*7d30*/  FMUL.FTZ R149, R148, UR30 ;  /* 0x0000001e94957c20 */ /* 0x000fe20008410000 */
[----:B------:R-:W-:-:S03]  /*7d40*/  IMAD.U32 R148, R171, 0x10000, RZ ;  /* 0x00010000ab947824 */ /* 0x000fc600078e00ff */
[-C--:B------:R-:W-:Y:S01]  /*7d50*/  FFMA.FTZ R104, R153, R149.reuse, R104 ;  /* 0x0000009599687223 */ /* 0x080fe20000010068 */
[----:B------:R-:W-:-:S05]  /*7d60*/  FMUL.FTZ R148, R148, R149 ;  /* 0x0000009594947220 */ /* 0x000fca0000410000 */
[----:B------:R-:W-:-:S04]  /*7d70*/  F2FP.BF16.F32.PACK_AB R148, RZ, R148 ;  /* 0x00000094ff94723e */ /* 0x000fc800000010ff */
[----:B------:R-:W-:-:S07]  /*7d80*/  PRMT R183, R148, 0x7610, R183 ;  /* 0x0000761094b77816 */ /* 0x000fce00000000b7 */
.L_x_4433:
[----:B------:R-:W-:Y:S05]  /*7d90*/  BRA.U !UP3, `(.L_x_4434) ;  /* 0x000000010b387547 */ /* 0x000fea000b800000 */
[----:B------:R-:W-:Y:S02]  /*7da0*/  PLOP3.LUT P5, PT, PT, PT, UP2, 0x80, 0x8 ;  /* 0x000000000008781c */ /* 0x000fe40003faf028 */
[----:B01----:R-:W-:-:S11]  /*7db0*/  SHF.L.U32 R149, R172, 0x10, RZ ;  /* 0x00000010ac957819 */ /* 0x003fd600000006ff */
[----:B------:R-:W-:Y:S01]  /*7dc0*/  @P5 FFMA.FTZ R148, R190, UR9, R152 ;  /* 0x00000009be945c23 */ /* 0x000fe20008010098 */
[----:B------:R-:W-:-:S13]  /*7dd0*/  PLOP3.LUT P5, PT, PT, PT, UP2, 0x80, 0x8 ;  /* 0x000000000008781c */ /* 0x000fda0003faf028 */
[----:B------:R-:W-:Y:S01]  /*7de0*/  @P5 FADD.FTZ R154, R201, -R148 ;  /* 0x80000094c99a5221 */ /* 0x000fe20000010000 */
[----:B------:R-:W-:Y:S02]  /*7df0*/  PLOP3.LUT P5, PT, PT, PT, UP2, 0x80, 0x8 ;  /* 0x000000000008781c */ /* 0x000fe40003faf028 */
[----:B-----5:R-:W-:-:S11]  /*7e00*/  MOV R148, R133 ;  /* 0x0000008500947202 */ /* 0x020fd60000000f00 */
[----:B------:R-:W-:Y:S01]  /*7e10*/  @P5 FFMA.FTZ R148, R154, UR26, R133 ;  /* 0x0000001a9a945c23 */ /* 0x000fe20008010085 */
[----:B------:R-:W-:-:S03]  /*7e20*/  IMAD.U32 R154, R246, 0x10000, RZ ;  /* 0x00010000f69a7824 */ /* 0x000fc600078e00ff */
[----:B------:R-:W-:-:S04]  /*7e30*/  FMUL.FTZ R148, R148, UR30 ;  /* 0x0000001e94947c20 */ /* 0x000fc80008410000 */
[-C--:B------:R-:W-:Y:S01]  /*7e40*/  FMUL.FTZ R149, R149, R148.reuse ;  /* 0x0000009495957220 */ /* 0x080fe20000410000 */
[----:B------:R-:W-:-:S04]  /*7e50*/  FFMA.FTZ R105, R154, R148, R105 ;  /* 0x000000949a697223 */ /* 0x000fc80000010069 */
[----:B------:R-:W-:-:S04]  /*7e60*/  F2FP.BF16.F32.PACK_AB R149, RZ, R149 ;  /* 0x00000095ff95723e */ /* 0x000fc800000010ff */
[----:B------:R-:W-:-:S07]  /*7e70*/  PRMT R184, R149, 0x7610, R184 ;  /* 0x0000761095b87816 */ /* 0x000fce00000000b8 */
.L_x_4434:
        /* <DEDUP_REMOVED lines=10> */
[----:B------:R-:W-:-:S03]  /*7f20*/  SHF.L.U32 R148, R173, 0x10, RZ ;  /* 0x00000010ad947819 */ /* 0x000fc600000006ff */
[-C--:B------:R-:W-:Y:S02]  /*7f30*/  FFMA.FTZ R106, R153, R149.reuse, R106 ;  /* 0x00000095996a7223 */ /* 0x080fe4000001006a */
[----:B------:R-:W-:-:S05]  /*7f40*/  FMUL.FTZ R148, R148, R149 ;  /* 0x0000009594947220 */ /* 0x000fca0000410000 */
[----:B------:R-:W-:-:S04]  /*7f50*/  F2FP.BF16.F32.PACK_AB R148, RZ, R148 ;  /* 0x00000094ff94723e */ /* 0x000fc800000010ff */
[----:B------:R-:W-:-:S07]  /*7f60*/  PRMT R185, R148, 0x7610, R185 ;  /* 0x0000761094b97816 */ /* 0x000fce00000000b9 */
.L_x_4435:
[----:B------:R-:W-:Y:S05]  /*7f70*/  BRA.U !UP3, `(.L_x_4432) ;  /* 0x000000090b207547 */ /* 0x000fea000b800000 */
[----:B------:R-:W-:Y:S02]  /*7f80*/  PLOP3.LUT P5, PT, PT, PT, UP2, 0x80, 0x8 ;  /* 0x000000000008781c */ /* 0x000fe40003faf028 */
[----:B01----:R-:W-:-:S11]  /*7f90*/  SHF.L.U32 R149, R174, 0x10, RZ ;  /* 0x00000010ae957819 */ /* 0x003fd600000006ff */
[----:B------:R-:W-:Y:S01]  /*7fa0*/  @P5 FFMA.FTZ R148, R216, UR9, R152 ;  /* 0x00000009d8945c23 */ /* 0x000fe20008010098 */
[----:B------:R-:W-:-:S13]  /*7fb0*/  PLOP3.LUT P5, PT, PT, PT, UP2, 0x80, 0x8 ;  /* 0x000000000008781c */ /* 0x000fda0003faf028 */
[----:B------:R-:W-:Y:S01]  /*7fc0*/  @P5 FADD.FTZ R154, R233, -R148 ;  /* 0x80000094e99a5221 */ /* 0x000fe20000010000 */
[----:B------:R-:W-:Y:S01]  /*7fd0*/  PLOP3.LUT P5, PT, PT, PT, UP2, 0x80, 0x8 ;  /* 0x000000000008781c */ /* 0x000fe20003faf028 */
[----:B-----5:R-:W-:-:S12]  /*7fe0*/  IMAD.MOV.U32 R148, RZ, RZ, R135 ;  /* 0x000000ffff947224 */ /* 0x020fd800078e0087 */
        /* <DEDUP_REMOVED lines=8> */
.L_x_4427:
[----:B01----:R-:W0:Y:S02]  /*8070*/  LDC.64 R148, c[0x0][0x478] ;  /* 0x00011e00ff947b82 */ /* 0x003e240000000a00 */
[----:B0-----:R-:W-:-:S04]  /*8080*/  ISETP.NE.U32.AND P4, PT, R148, RZ, PT ;  /* 0x000000ff9400720c */ /* 0x001fc80003f85070 */
[----:B------:R-:W-:-:S13]  /*8090*/  ISETP.NE.AND.EX P4, PT, R149, RZ, PT, P4 ;  /* 0x000000ff9500720c */ /* 0x000fda0003f85340 */
[----:B------:R-:W-:Y:S05]  /*80a0*/  @!P4 BRA `(.L_x_4436) ;  /* 0x000000040004c947 */ /* 0x000fea0003800000 */
        /* <DEDUP_REMOVED lines=9> */
[----:B------:R-:W-:Y:S01]  /*8140*/  ISETP.LT.AND P5, PT, RZ, UR27, PT ;  /* 0x0000001bff007c0c */ /* 0x000fe2000bfa1270 */
[----:B------:R-:W-:Y:S01]  /*8150*/  FMUL.FTZ R144, R144, UR26 ;  /* 0x0000001a90907c20 */ /* 0x000fe20008410000 */
[----:B------:R-:W-:Y:S01]  /*8160*/  FMUL.FTZ R148, R147, UR26 ;  /* 0x0000001a93947c20 */ /* 0x000fe20008410000 */
[----:B------:R-:W-:Y:S01]  /*8170*/  FMUL.FTZ R147, R146, UR26 ;  /* 0x0000001a92937c20 */ /* 0x000fe20008410000 */
[----:B------:R-:W-:-:S02]  /*8180*/  FSEL R146, R145, RZ, P5 ;  /* 0x000000ff91927208 */ /* 0x000fc40002800000 */
        /* <DEDUP_REMOVED lines=16> */
.L_x_4437:
        /* <DEDUP_REMOVED lines=13> */
.L_x_4438:
        /* <DEDUP_REMOVED lines=13> */
.L_x_4439:
[----:B------:R-:W-:Y:S05]  /*8430*/  BRA.U !UP3, `(.L_x_4432) ;  /* 0x000000010bf07547 */ /* 0x000fea000b800000 */
        /* <DEDUP_REMOVED lines=8> */
.L_x_4436:
        /* <DEDUP_REMOVED lines=13> */
.L_x_4440:
        /* <DEDUP_REMOVED lines=13> */
.L_x_4441:
        /* <DEDUP_REMOVED lines=13> */
.L_x_4442:
        /* <DEDUP_REMOVED lines=13> */
.L_x_4432:
        /* <DEDUP_REMOVED lines=12> */
.L_x_4443:
[----:B------:R-:W-:Y:S01]  /*88c0*/  IADD3 R247, PT, PT, R247, 0x100, RZ ;  /* 0x00000100f7f77810 */ /* 0x000fe20007ffe0ff */
[----:B------:R-:W-:-:S07]  /*88d0*/  VIADD R150, R150, 0x100 ;  /* 0x0000010096967836 */ /* 0x000fce0000000000 */
.L_x_4425:
[----:B------:R-:W-:Y:S05]  /*88e0*/  BSYNC.RECONVERGENT B0 ;  /* 0x0000000000007941 */ /* 0x000fea0003800200 */
.L_x_4424:
        /* <DEDUP_REMOVED lines=13> */
.L_x_4446:
[----:B------:R-:W-:Y:S05]  /*89c0*/  BRA.U !UP0, `(.L_x_4447) ;  /* 0x0000000508f87547 */ /* 0x000fea000b800000 */
[----:B------:R-:W-:-:S04]  /*89d0*/  UISETP.NE.U32.AND UP0, UPT, UR4, URZ, UPT ;  /* 0x000000ff0400728c */ /* 0x000fc8000bf05070 */
[----:B------:R-:W-:-:S06]  /*89e0*/  UISETP.NE.AND.EX UP0, UPT, UR5, URZ, UPT, UP0 ;  /* 0x000000ff0500728c */ /* 0x000fcc000bf05300 */
[----:B------:R-:W-:-:S13]  /*89f0*/  PLOP3.LUT P5, PT, PT, PT, UP0, 0x80, 0x8 ;  /* 0x000000000008781c */ /* 0x000fda0003faf008 */
[----:B------:R-:W-:Y:S05]  /*8a00*/  @!P5 BRA `(.L_x_4448) ;  /* 0x0000000000f4d947 */ /* 0x000fea0003800000 */
[----:B------:R-:W-:Y:S02]  /*8a10*/  PLOP3.LUT P6, PT, PT, PT, UP2, 0x80, 0x8 ;  /* 0x000000000008781c */ /* 0x000fe40003fcf028 */
[----:B0----5:R-:W-:Y:S02]  /*8a20*/  MOV R145, R137 ;  /* 0x0000008900917202 */ /* 0x021fe40000000f00 */
[----:B------:R-:W-:-:S09]  /*8a30*/  MOV R146, R138 ;  /* 0x0000008a00927202 */ /* 0x000fd20000000f00 */
[----:B------:R-:W-:Y:S01]  /*8a40*/  @P6 FFMA.FTZ R144, R188, UR9, R152 ;  /* 0x00000009bc906c23 */ /* 0x000fe20008010098 */
[----:B------:R-:W-:-:S13]  /*8a50*/  PLOP3.LUT P6, PT, PT, PT, UP2, 0x80, 0x8 ;  /* 0x000000000008781c */ /* 0x000fda0003fcf028 */
[----:B------:R-:W-:Y:S01]  /*8a60*/  @P6 FADD.FTZ R144, R199, -R144 ;  /* 0x80000090c7906221 */ /* 0x000fe20000010000 */
[----:B------:R-:W-:-:S13]  /*8a70*/  PLOP3.LUT P6, PT, PT, PT, UP2, 0x80, 0x8 ;  /* 0x000000000008781c */ /* 0x000fda0003fcf028 */
[----:B------:R-:W-:Y:S01]  /*8a80*/  @P6 FFMA.FTZ R145, R144, UR26, R137 ;  /* 0x0000001a90916c23 */ /* 0x000fe20008010089 */
[----:B------:R-:W-:-:S13]  /*8a90*/  PLOP3.LUT P6, PT, PT, PT, UP2, 0x80, 0x8 ;  /* 0x000000000008781c */ /* 0x000fda0003fcf028 */
        /* <DEDUP_REMOVED lines=12> */
[----:B------:R-:W-:Y:S01]  /*8b60*/  PLOP3.LUT P6, PT, PT, PT, UP2, 0x80, 0x8 ;  /* 0x000000000008781c */ /* 0x000fe20003fcf028 */
[----:B------:R-:W-:-:S12]  /*8b70*/  IMAD.MOV.U32 R144, RZ, RZ, R136 ;  /* 0x000000ffff907224 */ /* 0x000fd800078e0088 */
        /* <DEDUP_REMOVED lines=13> */
.L_x_4449:
        /* <DEDUP_REMOVED lines=8> */
.L_x_4450:
        /* <DEDUP_REMOVED lines=8> */
.L_x_4451:
        /* <DEDUP_REMOVED lines=9> */
.L_x_4448:
        /* <DEDUP_REMOVED lines=15> */
.L_x_4453:
        /* <DEDUP_REMOVED lines=14> */
[----:B------:R-:W-:-:S07]  /*8fb0*/  PRMT R184, R149, 0x7610, R184 ;  /* 0x0000761095b87816 */ /* 0x000fce00000000b8 */
.L_x_4454:
        /* <DEDUP_REMOVED lines=15> */
.L_x_4455:
        /* <DEDUP_REMOVED lines=16> */
.L_x_4447:
        /* <DEDUP_REMOVED lines=15> */
[----:B------:R-:W-:Y:S01]  /*92a0*/  ISETP.LT.AND P6, PT, RZ, UR27, PT ;  /* 0x0000001bff007c0c */ /* 0x000fe2000bfc1270 */
[----:B------:R-:W-:-:S03]  /*92b0*/  FMUL.FTZ R147, R146, UR26 ;  /* 0x0000001a92937c20 */ /* 0x000fc60008410000 */
[----:B------:R-:W-:Y:S02]  /*92c0*/  FSEL R146, R145, RZ, P6 ;  /* 0x000000ff91927208 */ /* 0x000fe40003000000 */
        /* <DEDUP_REMOVED lines=16> */
.L_x_4457:
        /* <DEDUP_REMOVED lines=13> */
.L_x_4458:
        /* <DEDUP_REMOVED lines=13> */
.L_x_4459:
[----:B------:R-:W-:Y:S05]  /*9570*/  BRA.U !UP3, `(.L_x_4452) ;  /* 0x000000010bf07547 */ /* 0x000fea000b800000 */
        /* <DEDUP_REMOVED lines=8> */
.L_x_4456:
        /* <DEDUP_REMOVED lines=13> */
.L_x_4460:
        /* <DEDUP_REMOVED lines=13> */
.L_x_4461:
        /* <DEDUP_REMOVED lines=13> */
.L_x_4462:
        /* <DEDUP_REMOVED lines=13> */
.L_x_4452:
        /* <DEDUP_REMOVED lines=12> */
.L_x_4463:
[----:B------:R-:W-:Y:S02]  /*9a00*/  IADD3 R247, PT, PT, R247, 0x100, RZ ;  /* 0x00000100f7f77810 */ /* 0x000fe40007ffe0ff */
[----:B------:R-:W-:-:S07]  /*9a10*/  IADD3 R150, PT, PT, R150, 0x100, RZ ;  /* 0x0000010096967810 */ /* 0x000fce0007ffe0ff */
.L_x_4445:
[----:B------:R-:W-:Y:S05]  /*9a20*/  BSYNC.RECONVERGENT B0 ;  /* 0x0000000000007941 */ /* 0x000fea0003800200 */
.L_x_4444:
[----:B------:R-:W-:Y:S01]  /*9a30*/  ISETP.GE.U32.AND P5, PT, R2, 0x700, PT ;  /* 0x000007000200780c */ /* 0x000fe20003fa6070 */
[----:B------:R-:W-:Y:S03]  /*9a40*/  BSSY.RECONVERGENT B0, `(.L_x_4464) ;  /* 0x0000112000007945 */ /* 0x000fe60003800200 */
[----:B-1----:R-:W-:-:S09]  /*9a50*/  P2R R154, PR, RZ, 0x20 ;  /* 0x00000020ff9a7803 */ /* 0x002fd20000000000 */
[----:B------:R-:W-:Y:S05]  /*9a60*/  @!P5 BRA `(.L_x_4465) ;  /* 0x00000010003cd947 */ /* 0x000fea0003800000 */
[----:B------:R-:W-:-:S04]  /*9a70*/  UISETP.NE.U32.AND UP0, UPT, UR20, URZ, UPT ;  /* 0x000000ff1400728c */ /* 0x000fc8000bf05070 */
[----:B------:R-:W-:Y:S01]  /*9a80*/  UISETP.NE.AND.EX UP0, UPT, UR21, URZ, UPT, UP0 ;  /* 0x000000ff1500728c */ /* 0x000fe2000bf05300 */
[----:B------:R-:W-:Y:S10]  /*9a90*/  BRA.U !UP3, `(.L_x_4466) ;  /* 0x000000010b1c7547 */ /* 0x000ff4000b800000 */
[----:B0-----:R-:W0:Y:S02]  /*9aa0*/  LDC.64 R148, c[0x0][0x390] ;  /* 0x0000e400ff947b82 */ /* 0x001e240000000a00 */
[----:B0-----:R-:W-:-:S06]  /*9ab0*/  IMAD.WIDE.U32 R148, R150, 0x8, R148 ;  /* 0x0000000896947825 */ /* 0x001fcc00078e0094 */
[----:B------:R-:W2:Y:S02]  /*9ac0*/  LDG.E.64 R148, desc[UR10][R148.64] ;  /* 0x0000000a94947981 */ /* 0x000ea4000c1e1b00 */
[C-C-:B--2---:R-:W-:Y:S02]  /*9ad0*/  SHF.R.U64 R246, R148.reuse, 0x10, R149.reuse ;  /* 0x0000001094f67819 */ /* 0x144fe40000001295 */
[----:B------:R-:W-:Y:S02]  /*9ae0*/  PRMT R242, R148, 0x7610, R242 ;  /* 0x0000761094f27816 */ /* 0x000fe400000000f2 */
[----:B------:R-:W-:Y:S02]  /*9af0*/  SHF.R.U32.HI R244, RZ, 0x10, R149 ;  /* 0x00000010fff47819 */ /* 0x000fe40000011695 */
[----:B------:R-:W-:-:S07]  /*9b00*/  PRMT R245, R149, 0x7610, R245 ;  /* 0x0000761095f57816 */ /* 0x000fce00000000f5 */
.L_x_4466:
        /* <DEDUP_REMOVED lines=41> */
.L_x_4469:
        /* <DEDUP_REMOVED lines=8> */
.L_x_4470:
        /* <DEDUP_REMOVED lines=8> */
.L_x_4471:
        /* <DEDUP_REMOVED lines=9> */
.L_x_4468:
[----:B------:R-:W-:Y:S05]  /*9f30*/  BRA.U !UP3, `(.L_x_4473) ;  /* 0x000000010b387547 */ /* 0x000fea000b800000 */
[----:B------:R-:W-:Y:S02]  /*9f40*/  PLOP3.LUT P6, PT, PT, PT, UP2, 0x80, 0x8 ;  /* 0x000000000008781c */ /* 0x000fe40003fcf028 */
[----:B------:R-:W-:-:S11]  /*9f50*/  SHF.L.U32 R153, R242, 0x10, RZ ;  /* 0x00000010f2997819 */ /* 0x000fd600000006ff */
[----:B0-----:R-:W-:Y:S01]  /*9f60*/  @P6 FFMA.FTZ R148, R229, UR9, R152 ;  /* 0x00000009e5946c23 */ /* 0x001fe20008010098 */
[----:B------:R-:W-:-:S13]  /*9f70*/  PLOP3.LUT P6, PT, PT, PT, UP2, 0x80, 0x8 ;  /* 0x000000000008781c */ /* 0x000fda0003fcf028 */
[----:B------:R-:W-:Y:S01]  /*9f80*/  @P6 FADD.FTZ R149, R227, -R148 ;  /* 0x80000094e3956221 */ /* 0x000fe20000010000 */
[----:B------:R-:W-:Y:S01]  /*9f90*/  PLOP3.LUT P6, PT, PT, PT, UP2, 0x80, 0x8 ;  /* 0x000000000008781c */ /* 0x000fe20003fcf028 */
[----:B-----5:R-:W-:-:S12]  /*9fa0*/  IMAD.MOV.U32 R148, RZ, RZ, R140 ;  /* 0x000000ffff947224 */ /* 0x020fd800078e008c */
[----:B------:R-:W-:-:S04]  /*9fb0*/  @P6 FFMA.FTZ R148, R149, UR26, R140 ;  /* 0x0000001a95946c23 */ /* 0x000fc8000801008c */
[----:B------:R-:W-:Y:S01]  /*9fc0*/  FMUL.FTZ R149, R148, UR30 ;  /* 0x0000001e94957c20 */ /* 0x000fe20008410000 */
[----:B------:R-:W-:-:S03]  /*9fd0*/  SHF.L.U32 R148, R179, 0x10, RZ ;  /* 0x00000010b3947819 */ /* 0x000fc600000006ff */
[-C--:B------:R-:W-:Y:S02]  /*9fe0*/  FFMA.FTZ R112, R153, R149.reuse, R112 ;  /* 0x0000009599707223 */ /* 0x080fe40000010070 */
[----:B------:R-:W-:-:S05]  /*9ff0*/  FMUL.FTZ R148, R148, R149 ;  /* 0x0000009594947220 */ /* 0x000fca0000410000 */
[----:B------:R-:W-:-:S04]  /*a000*/  F2FP.BF16.F32.PACK_AB R148, RZ, R148 ;  /* 0x00000094ff94723e */ /* 0x000fc800000010ff */
[----:B------:R-:W-:-:S07]  /*a010*/  PRMT R183, R148, 0x7610, R183 ;  /* 0x0000761094b77816 */ /* 0x000fce00000000b7 */
.L_x_4473:
[----:B------:R-:W-:Y:S05]  /*a020*/  BRA.U !UP3, `(.L_x_4474) ;  /* 0x000000010b387547 */ /* 0x000fea000b800000 */
[----:B------:R-:W-:Y:S02]  /*a030*/  PLOP3.LUT P6, PT, PT, PT, UP2, 0x80, 0x8 ;  /* 0x000000000008781c */ /* 0x000fe40003fcf028 */
[----:B0-----:R-:W-:-:S11]  /*a040*/  SHF.L.U32 R149, R180, 0x10, RZ ;  /* 0x00000010b4957819 */ /* 0x001fd600000006ff */
        /* <DEDUP_REMOVED lines=12> */
.L_x_4474:
[----:B------:R-:W-:Y:S05]  /*a110*/  BRA.U !UP3, `(.L_x_4475) ;  /* 0x000000010b387547 */ /* 0x000fea000b800000 */
[----:B------:R-:W-:Y:S02]  /*a120*/  PLOP3.LUT P6, PT, PT, PT, UP2, 0x80, 0x8 ;  /* 0x000000000008781c */ /* 0x000fe40003fcf028 */
[----:B------:R-:W-:-:S11]  /*a130*/  SHF.L.U32 R153, R245, 0x10, RZ ;  /* 0x00000010f5997819 */ /* 0x000fd600000006ff */
[----:B0-----:R-:W-:Y:S01]  /*a140*/  @P6 FFMA.FTZ R148, R223, UR9, R152 ;  /* 0x00000009df946c23 */ /* 0x001fe20008010098 */
[----:B------:R-:W-:-:S13]  /*a150*/  PLOP3.LUT P6, PT, PT, PT, UP2, 0x80, 0x8 ;  /* 0x000000000008781c */ /* 0x000fda0003fcf028 */
[----:B------:R-:W-:Y:S01]  /*a160*/  @P6 FADD.FTZ R149, R221, -R148 ;  /* 0x80000094dd956221 */ /* 0x000fe20000010000 */
[----:B------:R-:W-:Y:S02]  /*a170*/  PLOP3.LUT P6, PT, PT, PT, UP2, 0x80, 0x8 ;  /* 0x000000000008781c */ /* 0x000fe40003fcf028 */
[----:B-----5:R-:W-:-:S11]  /*a180*/  MOV R148, R142 ;  /* 0x0000008e00947202 */ /* 0x020fd60000000f00 */
[----:B------:R-:W-:-:S04]  /*a190*/  @P6 FFMA.FTZ R148, R149, UR26, R142 ;  /* 0x0000001a95946c23 */ /* 0x000fc8000801008e */
[----:B------:R-:W-:Y:S01]  /*a1a0*/  FMUL.FTZ R149, R148, UR30 ;  /* 0x0000001e94957c20 */ /* 0x000fe20008410000 */
[----:B------:R-:W-:-:S03]  /*a1b0*/  SHF.L.U32 R148, R181, 0x10, RZ ;  /* 0x00000010b5947819 */ /* 0x000fc600000006ff */
[-C--:B------:R-:W-:Y:S02]  /*a1c0*/  FFMA.FTZ R114, R153, R149.reuse, R114 ;  /* 0x0000009599727223 */ /* 0x080fe40000010072 */
[----:B------:R-:W-:-:S05]  /*a1d0*/  FMUL.FTZ R148, R148, R149 ;  /* 0x0000009594947220 */ /* 0x000fca0000410000 */
[----:B------:R-:W-:-:S04]  /*a1e0*/  F2FP.BF16.F32.PACK_AB R148, RZ, R148 ;  /* 0x00000094ff94723e */ /* 0x000fc800000010ff */
[----:B------:R-:W-:-:S07]  /*a1f0*/  PRMT R185, R148, 0x7610, R185 ;  /* 0x0000761094b97816 */ /* 0x000fce00000000b9 */
.L_x_4475:
[----:B------:R-:W-:Y:S05]  /*a200*/  BRA.U !UP3, `(.L_x_4472) ;  /* 0x000000090b247547 */ /* 0x000fea000b800000 */
[----:B------:R-:W-:Y:S01]  /*a210*/  PLOP3.LUT P6, PT, PT, PT, UP2, 0x80, 0x8 ;  /* 0x000000000008781c */ /* 0x000fe20003fcf028 */
[----:B0-----:R-:W-:Y:S01]  /*a220*/  IMAD.U32 R149, R182, 0x10000, RZ ;  /* 0x00010000b6957824 */ /* 0x001fe200078e00ff */
[----:B-----5:R-:W-:-:S11]  /*a230*/  MOV R148, R143 ;  /* 0x0000008f00947202 */ /* 0x020fd60000000f00 */
[----:B------:R-:W-:Y:S01]  /*a240*/  @P6 FFMA.FTZ R152, R224, UR9, R152 ;  /* 0x00000009e0986c23 */ /* 0x000fe20008010098 */
[----:B------:R-:W-:-:S13]  /*a250*/  PLOP3.LUT P6, PT, PT, PT, UP2, 0x80, 0x8 ;  /* 0x000000000008781c */ /* 0x000fda0003fcf028 */
[----:B------:R-:W-:Y:S01]  /*a260*/  @P6 FADD.FTZ R152, R219, -R152 ;  /* 0x80000098db986221 */ /* 0x000fe20000010000 */
[----:B------:R-:W-:-:S13]  /*a270*/  PLOP3.LUT P6, PT, PT, PT, UP2, 0x80, 0x8 ;  /* 0x000000000008781c */ /* 0x000fda0003fcf028 */
        /* <DEDUP_REMOVED lines=8> */
.L_x_4467:
[----:B0-----:R-:W0:Y:S02]  /*a300*/  LDC.64 R148, c[0x0][0x478] ;  /* 0x00011e00ff947b82 */ /* 0x001e240000000a00 */
        /* <DEDUP_REMOVED lines=33> */
.L_x_4477:
        /* <DEDUP_REMOVED lines=13> */
.L_x_4478:
        /* <DEDUP_REMOVED lines=13> */
.L_x_4479:
        /* <DEDUP_REMOVED lines=9> */
.L_x_4476:
        /* <DEDUP_REMOVED lines=9> */
[-C--:B------:R-:W-:Y:S01]  /*a7e0*/  FFMA.FTZ R112, R153, R149.reuse, R112 ;  /* 0x0000009599707223 */ /* 0x080fe20000010070 */
[----:B------:R-:W-:-:S05]  /*a7f0*/  FMUL.FTZ R148, R148, R149 ;  /* 0x0000009594947220 */ /* 0x000fca0000410000 */
[----:B------:R-:W-:-:S04]  /*a800*/  F2FP.BF16.F32.PACK_AB R148, RZ, R148 ;  /* 0x00000094ff94723e */ /* 0x000fc800000010ff */
[----:B------:R-:W-:-:S07]  /*a810*/  PRMT R183, R148, 0x7610, R183 ;  /* 0x0000761094b77816 */ /* 0x000fce00000000b7 */
.L_x_4480:
        /* <DEDUP_REMOVED lines=13> */
.L_x_4481:
        /* <DEDUP_REMOVED lines=13> */
.L_x_4482:
[----:B------:R-:W-:Y:S05]  /*a9c0*/  BRA.U !UP3, `(.L_x_4472) ;  /* 0x000000010b347547 */ /* 0x000fea000b800000 */
[----:B------:R-:W-:Y:S01]  /*a9d0*/  FFMA.FTZ R152, R224, UR9, R152 ;  /* 0x00000009e0987c23 */ /* 0x000fe20008010098 */
[----:B------:R-:W-:Y:S01]  /*a9e0*/  UISETP.GT.AND UP0, UPT, UR27, URZ, UPT ;  /* 0x000000ff1b00728c */ /* 0x000fe2000bf04270 */
[----:B------:R-:W-:Y:S02]  /*a9f0*/  SHF.L.U32 R149, R182, 0x10, RZ ;  /* 0x00000010b6957819 */ /* 0x000fe400000006ff */
[----:B------:R-:W-:-:S03]  /*aa00*/  FADD.FTZ R152, R219, -R152 ;  /* 0x80000098db987221 */ /* 0x000fc60000010000 */
[----:B------:R-:W-:Y:S01]  /*aa10*/  PLOP3.LUT P6, PT, PT, PT, UP0, 0x80, 0x8 ;  /* 0x000000000008781c */ /* 0x000fe20003fcf008 */
[----:B------:R-:W-:-:S05]  /*aa20*/  FMUL.FTZ R152, R152, UR26 ;  /* 0x0000001a98987c20 */ /* 0x000fca0008410000 */
[----:B------:R-:W-:Y:S02]  /*aa30*/  FSEL R148, R152, RZ, P6 ;  /* 0x000000ff98947208 */ /* 0x000fe40003000000 */
[----:B------:R-:W-:-:S03]  /*aa40*/  SHF.L.U32 R152, R244, 0x10, RZ ;  /* 0x00000010f4987819 */ /* 0x000fc600000006ff */
[----:B------:R-:W-:-:S04]  /*aa50*/  FMUL.FTZ R148, R148, UR30 ;  /* 0x0000001e94947c20 */ /* 0x000fc80008410000 */
[-C--:B------:R-:W-:Y:S01]  /*aa60*/  FMUL.FTZ R149, R149, R148.reuse ;  /* 0x0000009495957220 */ /* 0x080fe20000410000 */
[----:B------:R-:W-:-:S04]  /*aa70*/  FFMA.FTZ R115, R152, R148, R115 ;  /* 0x0000009498737223 */ /* 0x000fc80000010073 */
[----:B------:R-:W-:-:S04]  /*aa80*/  F2FP.BF16.F32.PACK_AB R149, RZ, R149 ;  /* 0x00000095ff95723e */ /* 0x000fc800000010ff */
[----:B------:R-:W-:-:S07]  /*aa90*/  PRMT R186, R149, 0x7610, R186 ;  /* 0x0000761095ba7816 */ /* 0x000fce00000000ba */
.L_x_4472:
[----:B0-----:R-:W0:Y:S02]  /*aaa0*/  @P5 LDC.64 R148, c[0x0][0x478] ;  /* 0x00011e00ff945b82 */ /* 0x001e240000000a00 */
[----:B0-----:R-:W-:-:S05]  /*aab0*/  @P5 IMAD.WIDE.U32 R148, R247, 0x10, R148 ;  /* 0x00000010f7945825 */ /* 0x001fca00078e0094 */
[----:B------:R1:W-:Y:S01]  /*aac0*/  @P5 STG.E.128 desc[UR10][R148.64], R144 ;  /* 0x0000009094005986 */ /* 0x0003e2000c101d0a */
[----:B------:R-:W-:Y:S05]  /*aad0*/  BRA.U !UP3, `(.L_x_4465) ;  /* 0x000000010b207547 */ /* 0x000fea000b800000 */
        /* <DEDUP_REMOVED lines=8> */
.L_x_4465:
[----:B------:R-:W-:Y:S05]  /*ab60*/  BSYNC.RECONVERGENT B0 ;  /* 0x0000000000007941 */ /* 0x000fea0003800200 */
.L_x_4464:
[----:B------:R-:W-:Y:S02]  /*ab70*/  UIADD3 UR24, UPT, UPT, UR24, UR22, URZ ;  /* 0x0000001618187290 */ /* 0x000fe4000fffe0ff */
[----:B------:R-:W-:Y:S02]  /*ab80*/  UPLOP3.LUT UP1, UPT, UPT, UPT, UP1, 0x40, 0x4 ;  /* 0x000000000004789c */ /* 0x000fe40003f2e810 */
[----:B------:R-:W-:-:S09]  /*ab90*/  UISETP.GE.AND UP0, UPT, UR24, UR23, UPT ;  /* 0x000000171800728c */ /* 0x000fd2000bf06270 */
[----:B------:R-:W-:Y:S05]  /*aba0*/  BRA.U !UP0, `(.L_x_4483) ;  /* 0xffffff6108fc7547 */ /* 0x000fea000b83ffff */
.L_x_4326:
[----:B------:R-:W3:Y:S01]  /*abb0*/  S2UR UR4, SR_CTAID.X ;  /* 0x00000000000479c3 */ /* 0x000ee20000002500 */
[----:B------:R-:W-:Y:S01]  /*abc0*/  ISETP.NE.AND P5, PT, R151, RZ, PT ;  /* 0x000000ff9700720c */ /* 0x000fe20003fa5270 */
[----:B------:R-:W-:Y:S01]  /*abd0*/  BSSY.RECONVERGENT B0, `(.L_x_4484) ;  /* 0x000000f000007945 */ /* 0x000fe20003800200 */
[----:B---3--:R-:W-:-:S06]  /*abe0*/  UIMAD UR4, UR4, UR8, URZ ;  /* 0x00000008040472a4 */ /* 0x008fcc000f8e02ff */
[----:B-----5:R-:W-:-:S04]  /*abf0*/  MOV R9, UR4 ;  /* 0x0000000400097c02 */ /* 0x020fc80008000f00 */
[----:B------:R-:W-:Y:S01]  /*ac00*/  LEA.HI R9, R9, R0, RZ, 0x1e ;  /* 0x0000000009097211 */ /* 0x000fe200078ff0ff */
[----:B------:R-:W-:Y:S06]  /*ac10*/  @!P5 BRA `(.L_x_4485) ;  /* 0x000000000028d947 */ /* 0x000fec0003800000 */
[----:B------:R-:W3:Y:S08]  /*ac20*/  LDC.64 R2, c[0x0][0x440] ;  /* 0x00011000ff027b82 */ /* 0x000ef00000000a00 */
[----:B------:R-:W4:Y:S08]  /*ac30*/  LDC.64 R4, c[0x0][0x448] ;  /* 0x00011200ff047b82 */ /* 0x000f300000000a00 */
[----:B------:R-:W5:Y:S01]  /*ac40*/  LDC.64 R6, c[0x0][0x460] ;  /* 0x00011800ff067b82 */ /* 0x000f620000000a00 */
[----:B---3--:R-:W-:-:S05]  /*ac50*/  IMAD.WIDE.U32 R2, R9, 0x10, R2 ;  /* 0x0000001009027825 */ /* 0x008fca00078e0002 */
[----:B------:R3:W-:Y:S01]  /*ac60*/  STG.E.128 desc[UR10][R2.64], R60 ;  /* 0x0000003c02007986 */ /* 0x0007e2000c101d0a */
[----:B----4-:R-:W-:-:S05]  /*ac70*/  IMAD.WIDE.U32 R4, R9, 0x10, R4 ;  /* 0x0000001009047825 */ /* 0x010fca00078e0004 */
[----:B------:R3:W-:Y:S01]  /*ac80*/  STG.E.128 desc[UR10][R4.64], R32 ;  /* 0x0000002004007986 */ /* 0x0007e2000c101d0a */
[C---:B-----5:R-:W-:Y:S01]  /*ac90*/  IMAD.WIDE.U32 R6, R9.reuse, 0x10, R6 ;  /* 0x0000001009067825 */ /* 0x060fe200078e0006 */
[----:B------:R-:W-:-:S04]  /*aca0*/  IADD3 R9, PT, PT, R9, 0x100, RZ ;  /* 0x0000010009097810 */ /* 0x000fc80007ffe0ff */
[----:B------:R3:W-:Y:S03]  /*acb0*/  STG.E.128 desc[UR10][R6.64], R88 ;  /* 0x0000005806007986 */ /* 0x0007e6000c101d0a */
.L_x_4485:
[----:B------:R-:W-:Y:S05]  /*acc0*/  BSYNC.RECONVERGENT B0 ;  /* 0x0000000000007941 */ /* 0x000fea0003800200 */
.L_x_4484:
[----:B------:R-:W-:Y:S04]  /*acd0*/  BSSY.RECONVERGENT B0, `(.L_x_4486) ;  /* 0x000000c000007945 */ /* 0x000fe80003800200 */
[----:B------:R-:W-:Y:S05]  /*ace0*/  @!P0 BRA `(.L_x_4487) ;  /* 0x0000000000288947 */ /* 0x000fea0003800000 */
[----:B---3--:R-:W3:Y:S08]  /*acf0*/  LDC.64 R2, c[0x0][0x440] ;  /* 0x00011000ff027b82 */ /* 0x008ef00000000a00 */
[----:B------:R-:W4:Y:S08]  /*ad00*/  LDC.64 R4, c[0x0][0x448] ;  /* 0x00011200ff047b82 */ /* 0x000f300000000a00 */
[----:B------:R-:W5:Y:S01]  /*ad10*/  LDC.64 R6, c[0x0][0x460] ;  /* 0x00011800ff067b82 */ /* 0x000f620000000a00 */
[----:B---3--:R-:W-:-:S05]  /*ad20*/  IMAD.WIDE.U32 R2, R9, 0x10, R2 ;  /* 0x0000001009027825 */ /* 0x008fca00078e0002 */
[----:B------:R3:W-:Y:S01]  /*ad30*/  STG.E.128 desc[UR10][R2.64], R64 ;  /* 0x0000004002007986 */ /* 0x0007e2000c101d0a */
[----:B----4-:R-:W-:-:S05]  /*ad40*/  IMAD.WIDE.U32 R4, R9, 0x10, R4 ;  /* 0x0000001009047825 */ /* 0x010fca00078e0004 */
[----:B------:R3:W-:Y:S01]  /*ad50*/  STG.E.128 desc[UR10][R4.64], R36 ;  /* 0x0000002404007986 */ /* 0x0007e2000c101d0a */
[----:B-----5:R-:W-:-:S04]  /*ad60*/  IMAD.WIDE.U32 R6, R9, 0x10, R6 ;  /* 0x0000001009067825 */ /* 0x020fc800078e0006 */
[----:B------:R-:W-:Y:S01]  /*ad70*/  VIADD R9, R9, 0x100 ;  /* 0x0000010009097836 */ /* 0x000fe20000000000 */
[----:B------:R3:W-:Y:S06]  /*ad80*/  STG.E.128 desc[UR10][R6.64], R92 ;  /* 0x0000005c06007986 */ /* 0x0007ec000c101d0a */
.L_x_4487:
[----:B------:R-:W-:Y:S05]  /*ad90*/  BSYNC.RECONVERGENT B0 ;  /* 0x0000000000007941 */ /* 0x000fea0003800200 */
.L_x_4486:
        /* <DEDUP_REMOVED lines=12> */
.L_x_4489:
[----:B------:R-:W-:Y:S05]  /*ae60*/  BSYNC.RECONVERGENT B0 ;  /* 0x0000000000007941 */ /* 0x000fea0003800200 */
.L_x_4488:
        /* <DEDUP_REMOVED lines=12> */
.L_x_4491:
[----:B------:R-:W-:Y:S05]  /*af30*/  BSYNC.RECONVERGENT B0 ;  /* 0x0000000000007941 */ /* 0x000fea0003800200 */
.L_x_4490:
        /* <DEDUP_REMOVED lines=12> */
.L_x_4493:
[----:B------:R-:W-:Y:S05]  /*b000*/  BSYNC.RECONVERGENT B0 ;  /* 0x0000000000007941 */ /* 0x000fea0003800200 */
.L_x_4492:
        /* <DEDUP_REMOVED lines=12> */
.L_x_4495:
[----:B------:R-:W-:Y:S05]  /*b0d0*/  BSYNC.RECONVERGENT B0 ;  /* 0x0000000000007941 */ /* 0x000fea0003800200 */
.L_x_4494:
[----:B------:R-:W-:-:S13]  /*b0e0*/  ISETP.NE.AND P0, PT, R154, RZ, PT ;  /* 0x000000ff9a00720c */ /* 0x000fda0003f05270 */
[----:B------:R-:W-:Y:S05]  /*b0f0*/  @!P0 EXIT ;  /* 0x000000000000894d */ /* 0x000fea0003800000 */
[----:B---3--:R-:W3:Y:S08]  /*b100*/  LDC.64 R2, c[0x0][0x440] ;  /* 0x00011000ff027b82 */ /* 0x008ef00000000a00 */
[----:B------:R-:W4:Y:S08]  /*b110*/  LDC.64 R4, c[0x0][0x448] ;  /* 0x00011200ff047b82 */ /* 0x000f300000000a00 */
[----:B------:R-:W5:Y:S01]  /*b120*/  LDC.64 R6, c[0x0][0x460] ;  /* 0x00011800ff067b82 */ /* 0x000f620000000a00 */
[----:B---3--:R-:W-:-:S05]  /*b130*/  IMAD.WIDE.U32 R2, R9, 0x10, R2 ;  /* 0x0000001009027825 */ /* 0x008fca00078e0002 */
[----:B------:R-:W-:Y:S01]  /*b140*/  STG.E.128 desc[UR10][R2.64], R84 ;  /* 0x0000005402007986 */ /* 0x000fe2000c101d0a */
[----:B----4-:R-:W-:-:S05]  /*b150*/  IMAD.WIDE.U32 R4, R9, 0x10, R4 ;  /* 0x0000001009047825 */ /* 0x010fca00078e0004 */
[----:B------:R-:W-:Y:S01]  /*b160*/  STG.E.128 desc[UR10][R4.64], R56 ;  /* 0x0000003804007986 */ /* 0x000fe2000c101d0a */
[----:B-----5:R-:W-:-:S05]  /*b170*/  IMAD.WIDE.U32 R6, R9, 0x10, R6 ;  /* 0x0000001009067825 */ /* 0x020fca00078e0006 */
[----:B------:R-:W-:Y:S01]  /*b180*/  STG.E.128 desc[UR10][R6.64], R112 ;  /* 0x0000007006007986 */ /* 0x000fe2000c101d0a */
[----:B------:R-:W-:Y:S05]  /*b190*/  EXIT ;  /* 0x000000000000794d */ /* 0x000fea0003800000 */
.L_x_4496:
        /* <DEDUP_REMOVED lines=14> */
.L_x_14352:


//--------------------- .text._ZN10layer_norm13ln_bwd_kernelINS_13Kernel_traitsI13__nv_bfloat16S2_fS2_fjLj7168ELj1ELj1ELj8ELj8ENS_18Kernel_traits_baseILj7168ES2_S2_fS2_fjLj256EEEEELb0ELb1ELb1ELb1EEEvNS_9BwdParamsE --------------------------
	.section	.text._ZN10layer_norm13ln_bwd_kernelINS_13Kernel_traitsI13__nv_bfloat16S2_fS2_fjLj7168ELj1ELj1ELj8ELj8ENS_18Kernel_traits_baseILj7168ES2_S2_fS2_fjLj256EEEEELb0ELb1ELb1ELb1EEEvNS_9BwdParamsE,"ax",@progbits
	.align	128
        .global         _ZN10layer_norm13ln_bwd_kernelINS_13Kernel_traitsI13__nv_bfloat16S2_fS2_fjLj7168ELj1ELj1ELj8ELj8ENS_18Kernel_traits_baseILj7168ES2_S2_fS2_fjLj256EEEEELb0ELb1ELb1ELb1EEEvNS_9BwdParamsE
        .type           _ZN10layer_norm13ln_bwd_kernelINS_13Kernel_traitsI13__nv_bfloat16S2_fS2_fjLj7168ELj1ELj1ELj8ELj8ENS_18Kernel_traits_baseILj7168ES2_S2_fS2_fjLj256EEEEELb0ELb1ELb1ELb1EEEvNS_9BwdParamsE,@function
        .size           _ZN10layer_norm13ln_bwd_kernelINS_13Kernel_traitsI13__nv_bfloat16S2_fS2_fjLj7168ELj1ELj1ELj8ELj8ENS_18Kernel_traits_baseILj7168ES2_S2_fS2_fjLj256EEEEELb0ELb1ELb1ELb1EEEvNS_9BwdParamsE,(.L_x_14353 - _ZN10layer_norm13ln_bwd_kernelINS_13Kernel_traitsI13__nv_bfloat16S2_fS2_fjLj7168ELj1ELj1ELj8ELj8ENS_18Kernel_traits_baseILj7168ES2_S2_fS2_fjLj256EEEEELb0ELb1ELb1ELb1EEEvNS_9BwdParamsE)
        .other          _ZN10layer_norm13ln_bwd_kernelINS_13Kernel_traitsI13__nv_bfloat16S2_fS2_fjLj7168ELj1ELj1ELj8ELj8ENS_18Kernel_traits_baseILj7168ES2_S2_fS2_fjLj256EEEEELb0ELb1ELb1ELb1EEEvNS_9BwdParamsE,@"STO_CUDA_ENTRY STV_DEFAULT"
_ZN10layer_norm13ln_bwd_kernelINS_13Kernel_traitsI13__nv_bfloat16S2_fS2_fjLj7168ELj1ELj1ELj8ELj8ENS_18Kernel_traits_baseILj7168ES2_S2_fS2_fjLj256EEEEELb0ELb1ELb1ELb1EEEvNS_9BwdParamsE:
.text._ZN10layer_norm13ln_bwd_kernelINS_13Kernel_traitsI13__nv_bfloat16S2_fS2_fjLj7168ELj1ELj1ELj8ELj8ENS_18Kernel_traits_baseILj7168ES2_S2_fS2_fjLj256EEEEELb0ELb1ELb1ELb1EEEvNS_9BwdParamsE:
        /* <DEDUP_REMOVED lines=58> */
[----:B0-----:R-:W3:Y:S01]  /*03a0*/  LDG.E.64 R202, desc[UR10][R2.64+0x3000] ;  /* 0x0030000a02ca7981 */ /* 0x001ee2000c1e1b00 */
[----:B------:R-:W0:Y:S01]  /*03b0*/  LDCU.64 UR6, c[0x0][0x438] ;  /* 0x00008700ff0677ac */ /* 0x000e220008000a00 */
[----:B--2---:R-:W-:-:S02]  /*03c0*/  IMAD.WIDE.U32 R248, R248, 0x8, R4 ;  /* 0x00000008f8f87825 */ /* 0x004fc400078e0004 */
[----:B------:R-:W2:Y:S01]  /*03d0*/  LDG.E.64 R200, desc[UR10][R2.64+0x2800] ;  /* 0x0028000a02c87981 */ /* 0x000ea2000c1e1b00 */
[----:B------:R-:W0:Y:S03]  /*03e0*/  LDCU.64 UR8, c[0x0][0x478] ;  /* 0x00008f00ff0877ac */ /* 0x000e260008000a00 */
[----:B------:R-:W4:Y:S04]  /*03f0*/  LDG.E.64 R198, desc[UR10][R2.64+0x2000] ;  /* 0x0020000a02c67981 */ /* 0x000f28000c1e1b00 */
[----:B------:R-:W4:Y:S04]  /*0400*/  LDG.E.64 R196, desc[UR10][R2.64+0x1800] ;  /* 0x0018000a02c47981 */ /* 0x000f28000c1e1b00 */
[----:B------:R-:W4:Y:S04]  /*0410*/  LDG.E.64 R194, desc[UR10][R2.64+0x1000] ;  /* 0x0010000a02c27981 */ /* 0x000f28000c1e1b00 */
[----:B------:R-:W4:Y:S04]  /*0420*/  LDG.E.64 R192, desc[UR10][R2.64+0x800] ;  /* 0x0008000a02c07981 */ /* 0x000f28000c1e1b00 */
[----:B------:R3:W4:Y:S04]  /*0430*/  LDG.E.64 R190, desc[UR10][R2.64] ;  /* 0x0000000a02be7981 */ /* 0x000728000c1e1b00 */
[----:B------:R-:W4:Y:S04]  /*0440*/  LDG.E.64 R188, desc[UR10][R248.64+0x3000] ;  /* 0x0030000af8bc7981 */ /* 0x000f28000c1e1b00 */
[----:B------:R-:W4:Y:S04]  /*0450*/  LDG.E.64 R186, desc[UR10][R248.64+0x2800] ;  /* 0x0028000af8ba7981 */ /* 0x000f28000c1e1b00 */
[----:B------:R-:W4:Y:S04]  /*0460*/  LDG.E.64 R184, desc[UR10][R248.64+0x2000] ;  /* 0x0020000af8b87981 */ /* 0x000f28000c1e1b00 */
[----:B------:R-:W4:Y:S04]  /*0470*/  LDG.E.64 R182, desc[UR10][R248.64+0x1800] ;  /* 0x0018000af8b67981 */ /* 0x000f28000c1e1b00 */
[----:B------:R-:W4:Y:S04]  /*0480*/  LDG.E.64 R180, desc[UR10][R248.64+0x1000] ;  /* 0x0010000af8b47981 */ /* 0x000f28000c1e1b00 */
[----:B------:R-:W4:Y:S04]  /*0490*/  LDG.E.64 R178, desc[UR10][R248.64+0x800] ;  /* 0x0008000af8b27981 */ /* 0x000f28000c1e1b00 */
[----:B------:R0:W5:Y:S01]  /*04a0*/  LDG.E.64 R176, desc[UR10][R248.64] ;  /* 0x0000000af8b07981 */ /* 0x000162000c1e1b00 */
[----:B------:R-:W-:Y:S01]  /*04b0*/  HFMA2 R110, -RZ, RZ, 0, 0 ;  /* 0x00000000ff6e7431 */ /* 0x000fe200000001ff */
[----:B---3--:R-:W-:-:S02]  /*04c0*/  SHF.R.U64 R2, R202, 0x10, R203 ;  /* 0x00000010ca027819 */ /* 0x008fc400000012cb */
[----:B------:R-:W-:Y:S02]  /*04d0*/  SHF.R.U32.HI R3, RZ, 0x10, R203 ;  /* 0x00000010ff037819 */ /* 0x000fe400000116cb */
[--C-:B--2---:R-:W-:Y:S02]  /*04e0*/  SHF.R.U64 R4, R200, 0x10, R201.reuse ;  /* 0x00000010c8047819 */ /* 0x104fe400000012c9 */
[----:B------:R-:W-:Y:S02]  /*04f0*/  SHF.R.U32.HI R5, RZ, 0x10, R201 ;  /* 0x00000010ff057819 */ /* 0x000fe400000116c9 */
[--C-:B----4-:R-:W-:Y:S02]  /*0500*/  SHF.R.U64 R6, R198, 0x10, R199.reuse ;  /* 0x00000010c6067819 */ /* 0x110fe400000012c7 */
        /* <DEDUP_REMOVED lines=20> */
[----:B01----:R-:W-:-:S07]  /*0650*/  SHF.R.U32.HI R27, RZ, 0x10, R179 ;  /* 0x00000010ff1b7819 */ /* 0x003fce00000116b3 */
.L_x_4627:
[----:B------:R-:W0:Y:S08]  /*0660*/  LDC.64 R148, c[0x0][0x3f8] ;  /* 0x0000fe00ff947b82 */ /* 0x000e300000000a00 */
[----:B------:R-:W1:Y:S08]  /*0670*/  LDC.64 R146, c[0x0][0x3c8] ;  /* 0x0000f200ff927b82 */ /* 0x000e700000000a00 */
[----:B------:R-:W2:Y:S01]  /*0680*/  LDC.64 R144, c[0x0][0x3f0] ;  /* 0x0000fc00ff907b82 */ /* 0x000ea20000000a00 */
[----:B0-----:R-:W-:-:S05]  /*0690*/  IMAD.WIDE R148, R0, 0x4, R148 ;  /* 0x0000000400947825 */ /* 0x001fca00078e0294 */
[----:B------:R-:W3:Y:S01]  /*06a0*/  LDG.E R204, desc[UR10][R148.64] ;  /* 0x0000000a94cc7981 */ /* 0x000ee2000c1e1900 */
[----:B-1----:R-:W-:-:S05]  /*06b0*/  IMAD.WIDE R146, R0, 0x4, R146 ;  /* 0x0000000400927825 */ /* 0x002fca00078e0292 */
[----:B-----5:R-:W5:Y:S01]  /*06c0*/  LDG.E R206, desc[UR10][R146.64] ;  /* 0x0000000a92ce7981 */ /* 0x020f62000c1e1900 */
[----:B--2---:R-:W-:-:S05]  /*06d0*/  IMAD.WIDE R144, R0, 0x4, R144 ;  /* 0x0000000400907825 */ /* 0x004fca00078e0290 */
[----:B------:R0:W5:Y:S02]  /*06e0*/  LDG.E R249, desc[UR10][R144.64] ;  /* 0x0000000a90f97981 */ /* 0x000164000c1e1900 */
[----:B0-----:R-:W-:Y:S02]  /*06f0*/  CS2R R144, SRZ ;  /* 0x0000000000907805 */ /* 0x001fe4000001ff00 */
[----:B---3--:R-:W-:-:S13]  /*0700*/  ISETP.GE.AND P2, PT, R204, 0x1, PT ;  /* 0x00000001cc00780c */ /* 0x008fda0003f46270 */
[----:B------:R-:W-:Y:S05]  /*0710*/  @!P2 BRA `(.L_x_4498) ;  /* 0x0000001400c8a947 */ /* 0x000fea0003800000 */
[----:B------:R-:W0:Y:S01]  /*0720*/  S2R R150, SR_TID.X ;  /* 0x0000000000967919 */ /* 0x000e220000002100 */
[----:B------:R-:W-:Y:S01]  /*0730*/  IADD3 R146, PT, PT, R204, -0x1, RZ ;  /* 0xffffffffcc927810 */ /* 0x000fe20007ffe0ff */
[----:B------:R-:W1:Y:S04]  /*0740*/  LDC.64 R144, c[0x0][0x428] ;  /* 0x00010a00ff907b82 */ /* 0x000e680000000a00 */
[----:B------:R-:W-:Y:S02]  /*0750*/  IMAD R146, R146, UR13, RZ ;  /* 0x0000000d92927c24 */ /* 0x000fe4000f8e02ff */
[----:B------:R-:W-:Y:S02]  /*0760*/  IMAD R148, R0, UR13, RZ ;  /* 0x0000000d00947c24 */ /* 0x000fe4000f8e02ff */
[----:B------:R-:W2:Y:S01]  /*0770*/  LDC.64 R168, c[0x0][0x3a8] ;  /* 0x0000ea00ffa87b82 */ /* 0x000ea20000000a00 */
[----:B------:R-:W-:-:S04]  /*0780*/  SHF.R.S32.HI R147, RZ, 0x1f, R146 ;  /* 0x0000001fff937819 */ /* 0x000fc80000011492 */
[----:B------:R-:W-:-:S04]  /*0790*/  LEA.HI R147, R147, R146, RZ, 0x2 ;  /* 0x0000009293937211 */ /* 0x000fc800078f10ff */
[----:B0-----:R-:W-:Y:S02]  /*07a0*/  LEA.HI.SX32 R243, R147, R150, 0x1e ;  /* 0x0000009693f37211 */ /* 0x001fe400078ff2ff */
[----:B------:R-:W0:Y:S01]  /*07b0*/  LDC.64 R146, c[0x0][0x3c0] ;  /* 0x0000f000ff927b82 */ /* 0x000e220000000a00 */
[----:B------:R-:W-:Y:S02]  /*07c0*/  SHF.R.S32.HI R149, RZ, 0x1f, R148 ;  /* 0x0000001fff957819 */ /* 0x000fe40000011494 */
[C---:B------:R-:W-:Y:S01]  /*07d0*/  IADD3 R213, PT, PT, R243.reuse, 0x300, RZ ;  /* 0x00000300f3d57810 */ /* 0x040fe20007ffe0ff */
[----:B-1----:R-:W-:Y:S01]  /*07e0*/  IMAD.WIDE.U32 R222, R243, 0x8, R144 ;  /* 0x00000008f3de7825 */ /* 0x002fe200078e0090 */
[----:B------:R-:W-:Y:S02]  /*07f0*/  LEA.HI R149, R149, R148, RZ, 0x2 ;  /* 0x0000009495957211 */ /* 0x000fe400078f10ff */
[----:B------:R-:W-:Y:S02]  /*0800*/  SHF.R.S32.HI R148, RZ, 0x1f, R0 ;  /* 0x0000001fff947819 */ /* 0x000fe40000011400 */
[----:B------:R-:W-:Y:S01]  /*0810*/  LEA.HI.SX32 R227, R149, R150, 0x1e ;  /* 0x0000009695e37211 */ /* 0x000fe200078ff2ff */
[----:B------:R-:W-:Y:S01]  /*0820*/  IMAD.WIDE.U32 R212, R213, 0x8, R144 ;  /* 0x00000008d5d47825 */ /* 0x000fe200078e0090 */
[----:B------:R-:W-:Y:S01]  /*0830*/  IADD3 R217, PT, PT, R243, 0x200, RZ ;  /* 0x00000200f3d97810 */ /* 0x000fe20007ffe0ff */
[----:B------:R-:W3:Y:S01]  /*0840*/  LDG.E.64 R222, desc[UR10][R222.64] ;  /* 0x0000000adede7981 */ /* 0x000ee2000c1e1b00 */
[----:B------:R-:W-:-:S02]  /*0850*/  IADD3 R231, PT, PT, R227, 0x300, RZ ;  /* 0x00000300e3e77810 */ /* 0x000fc40007ffe0ff */
[C---:B------:R-:W-:Y:S01]  /*0860*/  IADD3 R226, PT, PT, R227.reuse, 0x100, RZ ;  /* 0x00000100e3e27810 */ /* 0x040fe20007ffe0ff */
[----:B------:R-:W4:Y:S01]  /*0870*/  LDG.E.64 R212, desc[UR10][R212.64] ;  /* 0x0000000ad4d47981 */ /* 0x000f22000c1e1b00 */
[C---:B------:R-:W-:Y:S02]  /*0880*/  IADD3 R230, PT, PT, R227.reuse, 0x400, RZ ;  /* 0x00000400e3e67810 */ /* 0x040fe40007ffe0ff */
[----:B------:R-:W-:Y:S02]  /*0890*/  IADD3 R229, PT, PT, R227, 0x500, RZ ;  /* 0x00000500e3e57810 */ /* 0x000fe40007ffe0ff */
[----:B------:R-:W-:Y:S02]  /*08a0*/  IADD3 R221, PT, PT, R243, 0x100, RZ ;  /* 0x00000100f3dd7810 */ /* 0x000fe40007ffe0ff */
[----:B0-----:R-:W-:Y:S01]  /*08b0*/  LEA R154, P0, R0, R146, 0x2 ;  /* 0x00000092009a7211 */ /* 0x001fe200078010ff */
[----:B--2---:R-:W-:-:S03]  /*08c0*/  IMAD.WIDE.U32 R156, R231, 0x10, R168 ;  /* 0x00000010e79c7825 */ /* 0x004fc600078e00a8 */
[----:B------:R-:W-:Y:S01]  /*08d0*/  LEA.HI.X R155, R0, R147, R148, 0x2, P0 ;  /* 0x00000093009b7211 */ /* 0x000fe200000f1494 */
[--C-:B------:R-:W-:Y:S01]  /*08e0*/  IMAD.WIDE.U32 R148, R226, 0x10, R168.reuse ;  /* 0x00000010e2947825 */ /* 0x100fe200078e00a8 */
[C---:B------:R-:W-:Y:S01]  /*08f0*/  IADD3 R211, PT, PT, R243.reuse, 0x400, RZ ;  /* 0x00000400f3d37810 */ /* 0x040fe20007ffe0ff */
[----:B------:R-:W2:Y:S01]  /*0900*/  LDG.E.128 R156, desc[UR10][R156.64] ;  /* 0x0000000a9c9c7981 */ /* 0x000ea2000c1e1d00 */
[C---:B------:R-:W-:Y:S01]  /*0910*/  IADD3 R245, PT, PT, R243.reuse, 0x500, RZ ;  /* 0x00000500f3f57810 */ /* 0x040fe20007ffe0ff */
[--C-:B------:R-:W-:Y:S01]  /*0920*/  IMAD.WIDE.U32 R160, R230, 0x10, R168.reuse ;  /* 0x00000010e6a07825 */ /* 0x100fe200078e00a8 */
[----:B------:R-:W-:Y:S01]  /*0930*/  IADD3 R243, PT, PT, R243, 0x600, RZ ;  /* 0x00000600f3f37810 */ /* 0x000fe20007ffe0ff */
[----:B------:R-:W2:Y:S01]  /*0940*/  LDG.E R241, desc[UR10][R154.64] ;  /* 0x0000000a9af17981 */ /* 0x000ea2000c1e1900 */
[----:B------:R-:W-:Y:S01]  /*0950*/  IADD3 R232, PT, PT, R227, 0x200, RZ ;  /* 0x00000200e3e87810 */ /* 0x000fe20007ffe0ff */
[----:B------:R-:W-:Y:S01]  /*0960*/  IMAD.WIDE.U32 R164, R229, 0x10, R168 ;  /* 0x00000010e5a47825 */ /* 0x000fe200078e00a8 */
[----:B------:R-:W-:Y:S01]  /*0970*/  IADD3 R228, PT, PT, R227, 0x600, RZ ;  /* 0x00000600e3e47810 */ /* 0x000fe20007ffe0ff */
[----:B------:R-:W2:Y:S02]  /*0980*/  LDG.E.128 R148, desc[UR10][R148.64] ;  /* 0x0000000a94947981 */ /* 0x000ea4000c1e1d00 */
[----:B------:R-:W-:-:S02]  /*0990*/  IMAD.WIDE.U32 R216, R217, 0x8, R144 ;  /* 0x00000008d9d87825 */ /* 0x000fc400078e0090 */
[----:B------:R-:W2:Y:S02]  /*09a0*/  LDG.E.128 R160, desc[UR10][R160.64] ;  /* 0x0000000aa0a07981 */ /* 0x000ea4000c1e1d00 */
[--C-:B------:R-:W-:Y:S02]  /*09b0*/  IMAD.WIDE.U32 R220, R221, 0x8, R144.reuse ;  /* 0x00000008dddc7825 */ /* 0x100fe400078e0090 */
[----:B------:R-:W2:Y:S02]  /*09c0*/  LDG.E.128 R164, desc[UR10][R164.64] ;  /* 0x0000000aa4a47981 */ /* 0x000ea4000c1e1d00 */
        /* <DEDUP_REMOVED lines=9> */
[----:B------:R-:W2:Y:S02]  /*0a60*/  LDG.E.128 R152, desc[UR10][R152.64] ;  /* 0x0000000a98987981 */ /* 0x000ea4000c1e1d00 */
[----:B------:R-:W-:Y:S02]  /*0a70*/  IMAD.WIDE.U32 R168, R228, 0x10, R168 ;  /* 0x00000010e4a87825 */ /* 0x000fe400078e00a8 */
[----:B------:R-:W2:Y:S04]  /*0a80*/  LDG.E.128 R144, desc[UR10][R144.64] ;  /* 0x0000000a90907981 */ /* 0x000ea8000c1e1d00 */
[----:B------:R-:W2:Y:S04]  /*0a90*/  LDG.E.128 R168, desc[UR10][R168.64] ;  /* 0x0000000aa8a87981 */ /* 0x000ea8000c1e1d00 */
[----:B------:R-:W2:Y:S01]  /*0aa0*/  LDG.E.64 R244, desc[UR10][R244.64] ;  /* 0x0000000af4f47981 */ /* 0x000ea2000c1e1b00 */
[----:B------:R-:W-:-:S04]  /*0ab0*/  UISETP.NE.U32.AND UP0, UPT, UR6, URZ, UPT ;  /* 0x000000ff0600728c */ /* 0x000fc8000bf05070 */
[----:B------:R-:W-:-:S06]  /*0ac0*/  UISETP.NE.AND.EX UP0, UPT, UR7, URZ, UPT, UP0 ;  /* 0x000000ff0700728c */ /* 0x000fcc000bf05300 */
[----:B------:R-:W-:-:S13]  /*0ad0*/  PLOP3.LUT P0, PT, PT, PT, UP0, 0x80, 0x8 ;  /* 0x000000000008781c */ /* 0x000fda0003f0f008 */
[----:B------:R-:W0:Y:S08]  /*0ae0*/  @P0 LDC.64 R218, c[0x0][0x438] ;  /* 0x00010e00ffda0b82 */ /* 0x000e300000000a00 */
[----:B------:R-:W1:Y:S08]  /*0af0*/  @P0 LDC.64 R214, c[0x0][0x438] ;  /* 0x00010e00ffd60b82 */ /* 0x000e700000000a00 */
[----:B------:R-:W1:Y:S01]  /*0b00*/  @P0 LDC.64 R224, c[0x0][0x438] ;  /* 0x00010e00ffe00b82 */ /* 0x000e620000000a00 */
[----:B0-----:R-:W-:-:S05]  /*0b10*/  @P0 IMAD.WIDE.U32 R218, R226, 0x10, R218 ;  /* 0x00000010e2da0825 */ /* 0x001fca00078e00da */
[----:B------:R0:W5:Y:S01]  /*0b20*/  @P0 LDG.E.128 R116, desc[UR10][R218.64] ;  /* 0x0000000ada740981 */ /* 0x000162000c1e1d00 */
[----:B-1----:R-:W-:-:S05]  /*0b30*/  @P0 IMAD.WIDE.U32 R214, R232, 0x10, R214 ;  /* 0x00000010e8d60825 */ /* 0x002fca00078e00d6 */
[----:B------:R1:W5:Y:S01]  /*0b40*/  @P0 LDG.E.128 R120, desc[UR10][R214.64] ;  /* 0x0000000ad6780981 */ /* 0x000362000c1e1d00 */
[----:B0-----:R-:W0:Y:S01]  /*0b50*/  @P0 LDC.64 R218, c[0x0][0x438] ;  /* 0x00010e00ffda0b82 */ /* 0x001e220000000a00 */
[----:B------:R-:W-:-:S05]  /*0b60*/  @P0 IMAD.WIDE.U32 R224, R227, 0x10, R224 ;  /* 0x00000010e3e00825 */ /* 0x000fca00078e00e0 */
[----:B------:R1:W5:Y:S02]  /*0b70*/  @P0 LDG.E.128 R112, desc[UR10][R224.64] ;  /* 0x0000000ae0700981 */ /* 0x000364000c1e1d00 */
[----:B-1----:R-:W1:Y:S08]  /*0b80*/  @P0 LDC.64 R214, c[0x0][0x438] ;  /* 0x00010e00ffd60b82 */ /* 0x002e700000000a00 */
[----:B------:R-:W1:Y:S08]  /*0b90*/  @P0 LDC.64 R226, c[0x0][0x438] ;  /* 0x00010e00ffe20b82 */ /* 0x000e700000000a00 */
[----:B------:R-:W1:Y:S01]  /*0ba0*/  @P0 LDC.64 R224, c[0x0][0x438] ;  /* 0x00010e00ffe00b82 */ /* 0x000e620000000a00 */
[----:B------:R-:W-:Y:S01]  /*0bb0*/  ISETP.NE.AND P1, PT, RZ, UR12, PT ;  /* 0x0000000cff007c0c */ /* 0x000fe2000bf25270 */
[----:B0-----:R-:W-:-:S05]  /*0bc0*/  @P0 IMAD.WIDE.U32 R218, R229, 0x10, R218 ;  /* 0x00000010e5da0825 */ /* 0x001fca00078e00da */
[----:B------:R4:W5:Y:S01]  /*0bd0*/  @P0 LDG.E.128 R132, desc[UR10][R218.64] ;  /* 0x0000000ada840981 */ /* 0x000962000c1e1d00 */
[----:B-1----:R-:W-:-:S05]  /*0be0*/  @P0 IMAD.WIDE.U32 R214, R228, 0x10, R214 ;  /* 0x00000010e4d60825 */ /* 0x002fca00078e00d6 */
[----:B------:R0:W5:Y:S01]  /*0bf0*/  @P0 LDG.E.128 R136, desc[UR10][R214.64] ;  /* 0x0000000ad6880981 */ /* 0x000162000c1e1d00 */
[----:B------:R-:W-:-:S05]  /*0c00*/  @P0 IMAD.WIDE.U32 R226, R231, 0x10, R226 ;  /* 0x00000010e7e20825 */ /* 0x000fca00078e00e2 */
[----:B------:R1:W5:Y:S01]  /*0c10*/  @P0 LDG.E.128 R124, desc[UR10][R226.64] ;  /* 0x0000000ae27c0981 */ /* 0x000362000c1e1d00 */
[----:B------:R-:W-:-:S05]  /*0c20*/  @P0 IMAD.WIDE.U32 R224, R230, 0x10, R224 ;  /* 0x00000010e6e00825 */ /* 0x000fca00078e00e0 */
[----:B------:R1:W5:Y:S01]  /*0c30*/  @P0 LDG.E.128 R128, desc[UR10][R224.64] ;  /* 0x0000000ae0800981 */ /* 0x000362000c1e1d00 */
[----:B----4-:R-:W-:Y:S02]  /*0c40*/  MOV R218, R213 ;  /* 0x000000d500da7202 */ /* 0x010fe40000000f00 */
[----:B---3--:R-:W-:Y:S02]  /*0c50*/  MOV R236, R222 ;  /* 0x000000de00ec7202 */ /* 0x008fe40000000f00 */
[--C-:B------:R-:W-:Y:S02]  /*0c60*/  SHF.R.U64 R240, R222, 0x10, R223.reuse ;  /* 0x00000010def07819 */ /* 0x100fe400000012df */
[----:B------:R-:W-:Y:S02]  /*0c70*/  MOV R234, R223 ;  /* 0x000000df00ea7202 */ /* 0x000fe40000000f00 */
[----:B------:R-:W-:Y:S02]  /*0c80*/  SHF.R.U32.HI R238, RZ, 0x10, R223 ;  /* 0x00000010ffee7819 */ /* 0x000fe400000116df */
[----:B--2---:R-:W-:-:S05]  /*0c90*/  FSEL R241, R241, RZ, !P1 ;  /* 0x000000fff1f17208 */ /* 0x004fca0004800000 */
[C---:B------:R-:W-:Y:S01]  /*0ca0*/  FADD.FTZ R252, -R241.reuse, R158 ;  /* 0x0000009ef1fc7221 */ /* 0x040fe20000010100 */
[C---:B------:R-:W-:Y:S01]  /*0cb0*/  FADD.FTZ R235, -R241.reuse, R150 ;  /* 0x00000096f1eb7221 */ /* 0x040fe20000010100 */
[C---:B------:R-:W-:Y:S01]  /*0cc0*/  FADD.FTZ R246, -R241.reuse, R151 ;  /* 0x00000097f1f67221 */ /* 0x040fe20000010100 */
[C---:B------:R-:W-:Y:S01]  /*0cd0*/  FADD.FTZ R250, -R241.reuse, R160 ;  /* 0x000000a0f1fa7221 */ /* 0x040fe20000010100 */
[C---:B------:R-:W-:Y:S01]  /*0ce0*/  FADD.FTZ R160, -R241.reuse, R163 ;  /* 0x000000a3f1a07221 */ /* 0x040fe20000010100 */
[----:B-----5:R-:W-:Y:S01]  /*0cf0*/  FMUL.FTZ R163, R206, R252 ;  /* 0x000000fccea37220 */ /* 0x020fe20000410000 */
[C---:B------:R-:W-:Y:S01]  /*0d00*/  FADD.FTZ R151, -R241.reuse, R164 ;  /* 0x000000a4f1977221 */ /* 0x040fe20000010100 */
[----:B------:R-:W-:Y:S01]  /*0d10*/  FADD.FTZ R150, -R241, R165 ;  /* 0x000000a5f1967221 */ /* 0x000fe20000010100 */
[----:B------:R-:W-:Y:S02]  /*0d20*/  SHF.L.U32 R165, R218, 0x10, RZ ;  /* 0x00000010daa57819 */ /* 0x000fe400000006ff */
[----:B------:R-:W-:-:S02]  /*0d30*/  MOV R229, R216 ;  /* 0x000000d800e57202 */ /* 0x000fc40000000f00 */
[----:B------:R-:W-:Y:S02]  /*0d40*/  SHF.R.U64 R228, R216, 0x10, R217 ;  /* 0x00000010d8e47819 */ /* 0x000fe400000012d9 */
[----:B------:R-:W-:Y:S01]  /*0d50*/  SHF.L.U32 R164, R183, 0x10, RZ ;  /* 0x00000010b7a47819 */ /* 0x000fe200000006ff */
[C---:B------:R-:W-:Y:S01]  /*0d60*/  FADD.FTZ R251, -R241.reuse, R159 ;  /* 0x0000009ff1fb7221 */ /* 0x040fe20000010100 */
[----:B------:R-:W-:Y:S01]  /*0d70*/  SHF.R.U32.HI R216, RZ, 0x10, R213 ;  /* 0x00000010ffd87819 */ /* 0x000fe200000116d5 */
[C---:B------:R-:W-:Y:S01]  /*0d80*/  FADD.FTZ R237, -R241.reuse, R149 ;  /* 0x00000095f1ed7221 */ /* 0x040fe20000010100 */
[----:B------:R-:W-:Y:S01]  /*0d90*/  MOV R233, R220 ;  /* 0x000000dc00e97202 */ /* 0x000fe20000000f00 */
[----:B------:R-:W-:Y:S01]  /*0da0*/  FADD.FTZ R149, -R241, R166 ;  /* 0x000000a6f1957221 */ /* 0x000fe20000010100 */
[----:B------:R-:W-:Y:S02]  /*0db0*/  SHF.R.U64 R232, R220, 0x10, R221 ;  /* 0x00000010dce87819 */ /* 0x000fe400000012dd */
[----:B------:R-:W-:-:S02]  /*0dc0*/  MOV R231, R221 ;  /* 0x000000dd00e77202 */ /* 0x000fc40000000f00 */
[----:B------:R-:W-:Y:S02]  /*0dd0*/  SHF.R.U32.HI R230, RZ, 0x10, R221 ;  /* 0x00000010ffe67819 */ /* 0x000fe400000116dd */
[----:B0-----:R-:W-:Y:S01]  /*0de0*/  MOV R215, R210 ;  /* 0x000000d200d77202 */ /* 0x001fe20000000f00 */
[----:B------:R-:W-:Y:S01]  /*0df0*/  FADD.FTZ R248, -R241, R152 ;  /* 0x00000098f1f87221 */ /* 0x000fe20000010100 */
[----:B------:R-:W-:Y:S01]  /*0e00*/  MOV R222, R212 ;  /* 0x000000d400de7202 */ /* 0x000fe20000000f00 */
[-C--:B------:R-:W-:Y:S01]  /*0e10*/  FFMA.FTZ R110, R163, R165.reuse, R110 ;  /* 0x000000a5a36e7223 */ /* 0x080fe2000001006e */
[----:B------:R-:W-:Y:S01]  /*0e20*/  SHF.R.U64 R220, R212, 0x10, R213 ;  /* 0x00000010d4dc7819 */ /* 0x000fe200000012d5 */
[----:B------:R-:W-:Y:S01]  /*0e30*/  FADD.FTZ R82, R82, R165 ;  /* 0x000000a552527221 */ /* 0x000fe20000010000 */
[----:B------:R-:W-:Y:S01]  /*0e40*/  MOV R221, R242 ;  /* 0x000000f200dd7202 */ /* 0x000fe20000000f00 */
[----:B------:R-:W-:Y:S01]  /*0e50*/  FMUL.FTZ R164, R164, R165 ;  /* 0x000000a5a4a47220 */ /* 0x000fe20000410000 */
[----:B------:R-:W-:Y:S01]  /*0e60*/  SHF.R.U64 R223, R242, 0x10, R243 ;  /* 0x00000010f2df7819 */ /* 0x000fe200000012f3 */
[C---:B------:R-:W-:Y:S01]  /*0e70*/  FADD.FTZ R242, -R241.reuse, R147 ;  /* 0x00000093f1f27221 */ /* 0x040fe20000010100 */
[----:B------:R-:W-:Y:S01]  /*0e80*/  SHF.R.U64 R212, R210, 0x10, R211 ;  /* 0x00000010d2d47819 */ /* 0x000fe200000012d3 */
[C---:B------:R-:W-:Y:S01]  /*0e90*/  FADD.FTZ R239, -R241.reuse, R148 ;  /* 0x00000094f1ef7221 */ /* 0x040fe20000010100 */
[----:B------:R-:W-:Y:S01]  /*0ea0*/  SHF.L.U32 R216, R216, 0x10, RZ ;  /* 0x00000010d8d87819 */ /* 0x000fe200000006ff */
[----:B------:R-:W-:Y:S01]  /*0eb0*/  FADD.FTZ R147, -R241, R168 ;  /* 0x000000a8f1937221 */ /* 0x000fe20000010100 */
[----:B------:R-:W-:Y:S01]  /*0ec0*/  SHF.L.U32 R166, R23, 0x10, RZ ;  /* 0x0000001017a67819 */ /* 0x000fe200000006ff */
[----:B------:R-:W-:Y:S01]  /*0ed0*/  FMUL.FTZ R165, R206, R251 ;  /* 0x000000fbcea57220 */ /* 0x000fe20000410000 */
[----:B------:R-:W-:Y:S01]  /*0ee0*/  MOV R210, R211 ;  /* 0x000000d300d27202 */ /* 0x000fe20000000f00 */
[C---:B------:R-:W-:Y:S01]  /*0ef0*/  FADD.FTZ R247, -R241.reuse, R144 ;  /* 0x00000090f1f77221 */ /* 0x040fe20000010100 */
[----:B-1----:R-:W-:Y:S01]  /*0f00*/  MOV R226, R217 ;  /* 0x000000d900e27202 */ /* 0x002fe20000000f00 */
[C---:B------:R-:W-:Y:S01]  /*0f10*/  FADD.FTZ R152, -R241.reuse, R153 ;  /* 0x00000099f1987221 */ /* 0x040fe20000010100 */
[----:B------:R-:W-:Y:S01]  /*0f20*/  SHF.R.U32.HI R224, RZ, 0x10, R217 ;  /* 0x00000010ffe07819 */ /* 0x000fe200000116d9 */
[C---:B------:R-:W-:Y:S01]  /*0f30*/  FADD.FTZ R148, -R241.reuse, R167 ;  /* 0x000000a7f1947221 */ /* 0x040fe20000010100 */
[----:B------:R-:W-:Y:S01]  /*0f40*/  SHF.R.U32.HI R211, RZ, 0x10, R211 ;  /* 0x00000010ffd37819 */ /* 0x000fe200000116d3 */
[C---:B------:R-:W-:Y:S01]  /*0f50*/  FADD.FTZ R153, -R241.reuse, R154 ;  /* 0x0000009af1997221 */ /* 0x040fe20000010100 */
[----:B------:R-:W-:Y:S01]  /*0f60*/  MOV R213, R244 ;  /* 0x000000f400d57202 */ /* 0x000fe20000000f00 */
[----:B------:R-:W-:Y:S01]  /*0f70*/  FADD.FTZ R144, -R241, R156 ;  /* 0x0000009cf1907221 */ /* 0x000fe20000010100 */
[----:B------:R-:W-:Y:S01]  /*0f80*/  SHF.R.U64 R214, R244, 0x10, R245 ;  /* 0x00000010f4d67819 */ /* 0x000fe200000012f5 */
[----:B------:R-:W-:Y:S01]  /*0f90*/  FMUL.FTZ R167, R206, R250 ;  /* 0x000000facea77220 */ /* 0x000fe20000410000 */
[----:B------:R-:W-:-:S02]  /*0fa0*/  SHF.L.U32 R215, R215, 0x10, RZ ;  /* 0x00000010d7d77819 */ /* 0x000fc400000006ff */
[----:B------:R-:W-:Y:S02]  /*0fb0*/  SHF.L.U32 R168, R184, 0x10, RZ ;  /* 0x00000010b8a87819 */ /* 0x000fe400000006ff */
[----:B------:R-:W-:Y:S02]  /*0fc0*/  MOV R217, R245 ;  /* 0x000000f500d97202 */ /* 0x000fe40000000f00 */
[----:B------:R-:W-:Y:S01]  /*0fd0*/  SHF.R.U32.HI R219, RZ, 0x10, R245 ;  /* 0x00000010ffdb7819 */ /* 0x000fe200000116f5 */
[----:B------:R-:W-:Y:S01]  /*0fe0*/  FADD.FTZ R245, -R241, R145 ;  /* 0x00000091f1f57221 */ /* 0x000fe20000010100 */
[----:B------:R-:W-:Y:S01]  /*0ff0*/  SHF.R.U64 R244, R176, 0x10, R177 ;  /* 0x00000010b0f47819 */ /* 0x000fe200000012b1 */
[----:B------:R-:W-:Y:S01]  /*1000*/  FFMA.FTZ R111, R165, R216, R111 ;  /* 0x000000d8a56f7223 */ /* 0x000fe2000001006f */
[----:B------:R-:W-:Y:S01]  /*1010*/  MOV R154, R248 ;  /* 0x000000f8009a7202 */ /* 0x000fe20000000f00 */
[----:B------:R-:W-:Y:S01]  /*1020*/  FADD.FTZ R248, -R241, R161 ;  /* 0x000000a1f1f87221 */ /* 0x000fe20000010100 */
[----:B------:R-:W-:Y:S01]  /*1030*/  FADD.FTZ R83, R83, R216 ;  /* 0x000000d853537221 */ /* 0x000fe20000010000 */
[----:B------:R-:W-:Y:S01]  /*1040*/  FMUL.FTZ R166, R166, R216 ;  /* 0x000000d8a6a67220 */ /* 0x000fe20000410000 */
[C---:B------:R-:W-:Y:S01]  /*1050*/  FADD.FTZ R156, -R241.reuse, R157 ;  /* 0x0000009df19c7221 */ /* 0x040fe20000010100 */
[----:B------:R-:W-:Y:S01]  /*1060*/  MOV R159, R246 ;  /* 0x000000f6009f7202 */ /* 0x000fe20000000f00 */
[----:B------:R-:W-:Y:S01]  /*1070*/  FADD.FTZ R161, -R241, R162 ;  /* 0x000000a2f1a17221 */ /* 0x000fe20000010100 */
        /* <DEDUP_REMOVED lines=8> */
[----:B------:R-:W-:Y:S01]  /*1100*/  SHF.L.U32 R246, R176, 0x10, RZ ;  /* 0x00000010b0f67819 */ /* 0x000fe200000006ff */
[----:B------:R-:W-:Y:S01]  /*1110*/  FMUL.FTZ R245, R206, R245 ;  /* 0x000000f5cef57220 */ /* 0x000fe20000410000 */
[----:B------:R-:W-:Y:S01]  /*1120*/  MOV R158, R144 ;  /* 0x00000090009e7202 */ /* 0x000fe20000000f00 */
[----:B------:R-:W-:Y:S01]  /*1130*/  FADD.FTZ R144, -R241, R171 ;  /* 0x000000abf1907221 */ /* 0x000fe20000010100 */
[----:B------:R-:W-:-:S02]  /*1140*/  SHF.L.U32 R215, R210, 0x10, RZ ;  /* 0x00000010d2d77819 */ /* 0x000fc400000006ff */
[----:B------:R-:W-:Y:S01]  /*1150*/  SHF.L.U32 R160, R213, 0x10, RZ ;  /* 0x00000010d5a07819 */ /* 0x000fe200000006ff */
[C---:B------:R-:W-:Y:S01]  /*1160*/  FMUL.FTZ R213, R206.reuse, R151 ;  /* 0x00000097ced57220 */ /* 0x040fe20000410000 */
[----:B------:R-:W-:Y:S01]  /*1170*/  SHF.L.U32 R210, R185, 0x10, RZ ;  /* 0x00000010b9d27819 */ /* 0x000fe200000006ff */
[C---:B------:R-:W-:Y:S01]  /*1180*/  FMUL.FTZ R247, R206.reuse, R247 ;  /* 0x000000f7cef77220 */ /* 0x040fe20000410000 */
[----:B------:R-:W-:Y:S01]  /*1190*/  FMUL.FTZ R171, R206, R161 ;  /* 0x000000a1ceab7220 */ /* 0x000fe20000410000 */
[----:B------:R-:W-:Y:S01]  /*11a0*/  SHF.L.U32 R151, R186, 0x10, RZ ;  /* 0x00000010ba977819 */ /* 0x000fe200000006ff */
[-C--:B------:R-:W-:Y:S01]  /*11b0*/  FMUL.FTZ R244, R244, R240.reuse ;  /* 0x000000f0f4f47220 */ /* 0x080fe20000410000 */
[----:B------:R-:W-:Y:S01]  /*11c0*/  MOV R225, R243 ;  /* 0x000000f300e17202 */ /* 0x000fe20000000f00 */
[----:B------:R-:W-:Y:S01]  /*11d0*/  FFMA.FTZ R29, R245, R240, R29 ;  /* 0x000000f0f51d7223 */ /* 0x000fe2000001001d */
[----:B------:R-:W-:Y:S01]  /*11e0*/  SHF.R.U32.HI R227, RZ, 0x10, R243 ;  /* 0x00000010ffe37819 */ /* 0x000fe200000116f3 */
[----:B------:R-:W-:Y:S01]  /*11f0*/  FADD.FTZ R243, -R241, R146 ;  /* 0x00000092f1f37221 */ /* 0x000fe20000010100 */
[----:B------:R-:W-:Y:S01]  /*1200*/  FADD.FTZ R93, R93, R240 ;  /* 0x000000f05d5d7221 */ /* 0x000fe20000010000 */
[-C--:B------:R-:W-:Y:S01]  /*1210*/  FMUL.FTZ R246, R246, R157.reuse ;  /* 0x0000009df6f67220 */ /* 0x080fe20000410000 */
[C---:B------:R-:W-:Y:S01]  /*1220*/  FADD.FTZ R155, -R241.reuse, R155 ;  /* 0x0000009bf19b7221 */ /* 0x040fe20000010100 */
[C---:B------:R-:W-:Y:S01]  /*1230*/  FADD.FTZ R146, -R241.reuse, R169 ;  /* 0x000000a9f1927221 */ /* 0x040fe20000010100 */
[----:B------:R-:W-:Y:S01]  /*1240*/  FADD.FTZ R145, -R241, R170 ;  /* 0x000000aaf1917221 */ /* 0x000fe20000010100 */
[----:B------:R-:W-:Y:S01]  /*1250*/  SHF.R.U32.HI R240, RZ, 0x10, R177 ;  /* 0x00000010fff07819 */ /* 0x000fe200000116b1 */
[----:B------:R-:W-:Y:S01]  /*1260*/  FMUL.FTZ R241, R206, R242 ;  /* 0x000000f2cef17220 */ /* 0x000fe20000410000 */
[----:B------:R-:W-:Y:S01]  /*1270*/  FFMA.FTZ R28, R247, R157, R28 ;  /* 0x0000009df71c7223 */ /* 0x000fe2000001001c */
[----:B------:R-:W-:Y:S01]  /*1280*/  FADD.FTZ R92, R92, R157 ;  /* 0x0000009d5c5c7221 */ /* 0x000fe20000010000 */
[-C--:B------:R-:W-:Y:S01]  /*1290*/  FFMA.FTZ R106, R171, R215.reuse, R106 ;  /* 0x000000d7ab6a7223 */ /* 0x080fe2000001006a */
[----:B------:R-:W-:Y:S01]  /*12a0*/  FADD.FTZ R78, R78, R215 ;  /* 0x000000d74e4e7221 */ /* 0x000fe20000010000 */
[----:B------:R-:W-:Y:S01]  /*12b0*/  FMUL.FTZ R210, R210, R215 ;  /* 0x000000d7d2d27220 */ /* 0x000fe20000410000 */
[----:B------:R-:W-:Y:S01]  /*12c0*/  SHF.L.U32 R218, R214, 0x10, RZ ;  /* 0x00000010d6da7819 */ /* 0x000fe200000006ff */
[----:B------:R-:W-:Y:S01]  /*12d0*/  FMUL.FTZ R214, R151, R160 ;  /* 0x000000a097d67220 */ /* 0x000fe20000410000 */
[----:B------:R-:W-:Y:S01]  /*12e0*/  SHF.L.U32 R157, R234, 0x10, RZ ;  /* 0x00000010ea9d7819 */ /* 0x000fe200000006ff */
[----:B------:R-:W-:Y:S01]  /*12f0*/  FMUL.FTZ R215, R206, R150 ;  /* 0x00000096ced77220 */ /* 0x000fe20000410000 */
[----:B------:R-:W-:Y:S01]  /*1300*/  SHF.L.U32 R242, R177, 0x10, RZ ;  /* 0x00000010b1f27819 */ /* 0x000fe200000006ff */
[----:B------:R-:W-:Y:S01]  /*1310*/  FADD.FTZ R151, RZ, R246 ;  /* 0x000000f6ff977221 */ /* 0x000fe20000010000 */
[----:B------:R-:W-:Y:S01]  /*1320*/  FFMA.FTZ R150, R247, R246, RZ ;  /* 0x000000f6f7967223 */ /* 0x000fe200000100ff */
[----:B------:R-:W-:-:S02]  /*1330*/  SHF.L.U32 R240, R240, 0x10, RZ ;  /* 0x00000010f0f07819 */ /* 0x000fc400000006ff */
[----:B------:R-:W-:Y:S01]  /*1340*/  SHF.L.U32 R238, R238, 0x10, RZ ;  /* 0x00000010eeee7819 */ /* 0x000fe200000006ff */
[----:B------:R-:W-:Y:S01]  /*1350*/  FMUL.FTZ R243, R206, R243 ;  /* 0x000000f3cef37220 */ /* 0x000fe20000410000 */
[----:B------:R-:W-:Y:S01]  /*1360*/  FMUL.FTZ R242, R242, R157 ;  /* 0x0000009df2f27220 */ /* 0x000fe20000410000 */
[----:B------:R-:W-:Y:S01]  /*1370*/  FADD.FTZ R151, R244, R151 ;  /* 0x00000097f4977221 */ /* 0x000fe20000010000 */
[----:B------:R-:W-:Y:S01]  /*1380*/  FFMA.FTZ R150, R245, R244, R150 ;  /* 0x000000f4f5967223 */ /* 0x000fe20000010096 */
[-C--:B------:R-:W-:Y:S01]  /*1390*/  FMUL.FTZ R240, R240, R238.reuse ;  /* 0x000000eef0f07220 */ /* 0x080fe20000410000 */
[----:B------:R-:W-:Y:S01]  /*13a0*/  FFMA.FTZ R31, R241, R238, R31 ;  /* 0x000000eef11f7223 */ /* 0x000fe2000001001f */
[----:B------:R-:W-:Y:S01]  /*13b0*/  FADD.FTZ R95, R95, R238 ;  /* 0x000000ee5f5f7221 */ /* 0x000fe20000010000 */
[----:B------:R-:W-:Y:S01]  /*13c0*/  SHF.L.U32 R233, R233, 0x10, RZ ;  /* 0x00000010e9e97819 */ /* 0x000fe200000006ff */
[----:B------:R-:W-:Y:S01]  /*13d0*/  FADD.FTZ R161, R242, R151 ;  /* 0x00000097f2a17221 */ /* 0x000fe20000010000 */
[----:B------:R-:W-:Y:S01]  /*13e0*/  SHF.L.U32 R238, R178, 0x10, RZ ;  /* 0x00000010b2ee7819 */ /* 0x000fe200000006ff */
[----:B------:R-:W-:Y:S01]  /*13f0*/  FFMA.FTZ R150, R243, R242, R150 ;  /* 0x000000f2f3967223 */ /* 0x000fe20000010096 */
[----:B------:R-:W-:Y:S01]  /*1400*/  SHF.L.U32 R232, R232, 0x10, RZ ;  /* 0x00000010e8e87819 */ /* 0x000fe200000006ff */
[----:B------:R-:W-:Y:S01]  /*1410*/  FMUL.FTZ R237, R206, R237 ;  /* 0x000000edceed7220 */ /* 0x000fe20000410000 */
[----:B------:R-:W-:Y:S01]  /*1420*/  SHF.L.U32 R236, R26, 0x10, RZ ;  /* 0x000000101aec7819 */ /* 0x000fe200000006ff */
[----:B------:R-:W-:Y:S01]  /*1430*/  FMUL.FTZ R239, R206, R239 ;  /* 0x000000efceef7220 */ /* 0x000fe20000410000 */
[-C--:B------:R-:W-:Y:S01]  /*1440*/  FMUL.FTZ R238, R238, R233.reuse ;  /* 0x000000e9eeee7220 */ /* 0x080fe20000410000 */
[----:B------:R-:W-:Y:S01]  /*1450*/  FADD.FTZ R161, R240, R161 ;  /* 0x000000a1f0a17221 */ /* 0x000fe20000010000 */
[----:B------:R-:W-:Y:S01]  /*1460*/  FFMA.FTZ R150, R241, R240, R150 ;  /* 0x000000f0f1967223 */ /* 0x000fe20000010096 */
[-C--:B------:R-:W-:Y:S01]  /*1470*/  FFMA.FTZ R33, R237, R232.reuse, R33 ;  /* 0x000000e8ed217223 */ /* 0x080fe20000010021 */
[----:B------:R-:W-:Y:S01]  /*1480*/  FADD.FTZ R89, R89, R232 ;  /* 0x000000e859597221 */ /* 0x000fe20000010000 */
[----:B------:R-:W-:Y:S01]  /*1490*/  FMUL.FTZ R236, R236, R232 ;  /* 0x000000e8ecec7220 */ /* 0x000fe20000410000 */
[----:B------:R-:W-:Y:S01]  /*14a0*/  FFMA.FTZ R32, R239, R233, R32 ;  /* 0x000000e9ef207223 */ /* 0x000fe20000010020 */
[----:B------:R-:W-:Y:S01]  /*14b0*/  FADD.FTZ R88, R88, R233 ;  /* 0x000000e958587221 */ /* 0x000fe20000010000 */
[----:B------:R-:W-:Y:S01]  /*14c0*/  SHF.L.U32 R230, R230, 0x10, RZ ;  /* 0x00000010e6e67819 */ /* 0x000fe200000006ff */
[C---:B------:R-:W-:Y:S01]  /*14d0*/  FMUL.FTZ R233, R206.reuse, R159 ;  /* 0x0000009fcee97220 */ /* 0x040fe20000410000 */
[----:B------:R-:W-:Y:S01]  /*14e0*/  SHF.L.U32 R232, R27, 0x10, RZ ;  /* 0x000000101be87819 */ /* 0x000fe200000006ff */
[----:B------:R-:W-:Y:S01]  /*14f0*/  FMUL.FTZ R235, R206, R235 ;  /* 0x000000ebceeb7220 */ /* 0x000fe20000410000 */
[----:B------:R-:W-:Y:S01]  /*1500*/  SHF.L.U32 R231, R231, 0x10, RZ ;  /* 0x00000010e7e77819 */ /* 0x000fe200000006ff */
[----:B------:R-:W-:Y:S01]  /*1510*/  FADD.FTZ R161, R238, R161 ;  /* 0x000000a1eea17221 */ /* 0x000fe20000010000 */
[----:B------:R-:W-:Y:S01]  /*1520*/  SHF.L.U32 R234, R179, 0x10, RZ ;  /* 0x00000010b3ea7819 */ /* 0x000fe200000006ff */
[----:B------:R-:W-:Y:S01]  /*1530*/  FFMA.FTZ R150, R239, R238, R150 ;  /* 0x000000eeef967223 */ /* 0x000fe20000010096 */
[-C--:B------:R-:W-:Y:S01]  /*1540*/  FFMA.FTZ R35, R233, R230.reuse, R35 ;  /* 0x000000e6e9237223 */ /* 0x080fe20000010023 */
[----:B------:R-:W-:Y:S01]  /*1550*/  FADD.FTZ R91, R91, R230 ;  /* 0x000000e65b5b7221 */ /* 0x000fe20000010000 */
[----:B------:R-:W-:Y:S01]  /*1560*/  FMUL.FTZ R232, R232, R230 ;  /* 0x000000e6e8e87220 */ /* 0x000fe20000410000 */
[-C--:B------:R-:W-:Y:S01]  /*1570*/  FFMA.FTZ R34, R235, R231.reuse, R34 ;  /* 0x000000e7eb227223 */ /* 0x080fe20000010022 */
[----:B------:R-:W-:Y:S01]  /*1580*/  FADD.FTZ R90, R90, R231 ;  /* 0x000000e75a5a7221 */ /* 0x000fe20000010000 */
[----:B------:R-:W-:Y:S01]  /*1590*/  FMUL.FTZ R234, R234, R231 ;  /* 0x000000e7eaea7220 */ /* 0x000fe20000410000 */
[----:B------:R-:W-:Y:S01]  /*15a0*/  SHF.L.U32 R229, R229, 0x10, RZ ;  /* 0x00000010e5e57819 */ /* 0x000fe200000006ff */
[----:B------:R-:W-:Y:S01]  /*15b0*/  FADD.FTZ R161, R236, R161 ;  /* 0x000000a1eca17221 */ /* 0x000fe20000010000 */
[----:B------:R-:W-:Y:S01]  /*15c0*/  SHF.L.U32 R230, R180, 0x10, RZ ;  /* 0x00000010b4e67819 */ /* 0x000fe200000006ff */
[----:B------:R-:W-:Y:S01]  /*15d0*/  FFMA.FTZ R150, R237, R236, R150 ;  /* 0x000000eced967223 */ /* 0x000fe20000010096 */
[----:B------:R-:W-:Y:S01]  /*15e0*/  FMUL.FTZ R231, R206, R154 ;  /* 0x0000009acee77220 */ /* 0x000fe20000410000 */
[----:B------:R-:W-:Y:S01]  /*15f0*/  FADD.FTZ R161, R234, R161 ;  /* 0x000000a1eaa17221 */ /* 0x000fe20000010000 */
[----:B------:R-:W-:Y:S01]  /*1600*/  FADD.FTZ R84, R84, R229 ;  /* 0x000000e554547221 */ /* 0x000fe20000010000 */
[----:B------:R-:W-:Y:S01]  /*1610*/  FFMA.FTZ R150, R235, R234, R150 ;  /* 0x000000eaeb967223 */ /* 0x000fe20000010096 */
[-C--:B------:R-:W-:Y:S01]  /*1620*/  FFMA.FTZ R36, R231, R229.reuse, R36 ;  /* 0x000000e5e7247223 */ /* 0x080fe20000010024 */
[----:B------:R-:W-:Y:S01]  /*1630*/  FMUL.FTZ R230, R230, R229 ;  /* 0x000000e5e6e67220 */ /* 0x000fe20000410000 */
[----:B------:R-:W-:Y:S01]  /*1640*/  FMUL.FTZ R229, R206, R152 ;  /* 0x00000098cee57220 */ /* 0x000fe20000410000 */
[----:B------:R-:W-:Y:S01]  /*1650*/  SHF.L.U32 R228, R228, 0x10, RZ ;  /* 0x00000010e4e47819 */ /* 0x000fe200000006ff */
[----:B------:R-:W-:Y:S01]  /*1660*/  FFMA.FTZ R30, R243, R157, R30 ;  /* 0x0000009df31e7223 */ /* 0x000fe2000001001e */
[----:B------:R-:W-:Y:S01]  /*1670*/  SHF.L.U32 R152, R24, 0x10, RZ ;  /* 0x0000001018987819 */ /* 0x000fe200000006ff */
[----:B------:R-:W-:Y:S01]  /*1680*/  FADD.FTZ R94, R94, R157 ;  /* 0x0000009d5e5e7221 */ /* 0x000fe20000010000 */
[----:B------:R-:W-:Y:S01]  /*1690*/  FADD.FTZ R161, R232, R161 ;  /* 0x000000a1e8a17221 */ /* 0x000fe20000010000 */
[----:B------:R-:W-:Y:S01]  /*16a0*/  FFMA.FTZ R150, R233, R232, R150 ;  /* 0x000000e8e9967223 */ /* 0x000fe20000010096 */
[----:B------:R-:W-:Y:S01]  /*16b0*/  SHF.L.U32 R157, R226, 0x10, RZ ;  /* 0x00000010e29d7819 */ /* 0x000fe200000006ff */
[----:B------:R-:W-:Y:S01]  /*16c0*/  FADD.FTZ R72, R72, R160 ;  /* 0x000000a048487221 */ /* 0x000fe20000010000 */
[----:B------:R-:W-:Y:S01]  /*16d0*/  SHF.L.U32 R154, R181, 0x10, RZ ;  /* 0x00000010b59a7819 */ /* 0x000fe200000006ff */
[----:B------:R-:W-:Y:S01]  /*16e0*/  FFMA.FTZ R100, R213, R160, R100 ;  /* 0x000000a0d5647223 */ /* 0x000fe20000010064 */
[C---:B------:R-:W-:Y:S01]  /*16f0*/  FMUL.FTZ R153, R206.reuse, R153 ;  /* 0x00000099ce997220 */ /* 0x040fe20000410000 */
[----:B------:R-:W-:Y:S01]  /*1700*/  SHF.L.U32 R160, R219, 0x10, RZ ;  /* 0x00000010dba07819 */ /* 0x000fe200000006ff */
[----:B------:R-:W-:Y:S01]  /*1710*/  FMUL.FTZ R219, R206, R148 ;  /* 0x00000094cedb7220 */ /* 0x000fe20000410000 */
[----:B------:R-:W-:Y:S01]  /*1720*/  FMUL.FTZ R152, R152, R228 ;  /* 0x000000e498987220 */ /* 0x000fe20000410000 */
[----:B------:R-:W-:Y:S01]  /*1730*/  FADD.FTZ R161, R230, R161 ;  /* 0x000000a1e6a17221 */ /* 0x000fe20000010000 */
[----:B------:R-:W-:Y:S01]  /*1740*/  FFMA.FTZ R148, R231, R230, R150 ;  /* 0x000000e6e7947223 */ /* 0x000fe20000010096 */
[----:B------:R-:W-:Y:S01]  /*1750*/  MOV R162, R156 ;  /* 0x0000009c00a27202 */ /* 0x000fe20000000f00 */
[-C--:B------:R-:W-:Y:S01]  /*1760*/  FFMA.FTZ R38, R153, R157.reuse, R38 ;  /* 0x0000009d99267223 */ /* 0x080fe20000010026 */
[----:B------:R-:W-:Y:S01]  /*1770*/  FADD.FTZ R86, R86, R157 ;  /* 0x0000009d56567221 */ /* 0x000fe20000010000 */
[----:B------:R-:W-:Y:S01]  /*1780*/  FMUL.FTZ R154, R154, R157 ;  /* 0x0000009d9a9a7220 */ /* 0x000fe20000410000 */
[----:B------:R-:W-:Y:S01]  /*1790*/  SHF.L.U32 R224, R224, 0x10, RZ ;  /* 0x00000010e0e07819 */ /* 0x000fe200000006ff */
[----:B------:R-:W-:Y:S01]  /*17a0*/  FMUL.FTZ R157, R206, R158 ;  /* 0x0000009ece9d7220 */ /* 0x000fe20000410000 */
        /* <DEDUP_REMOVED lines=9> */
[-C--:B------:R-:W-:Y:S01]  /*1840*/  FFMA.FTZ R108, R157, R159.reuse, R108 ;  /* 0x0000009f9d6c7223 */ /* 0x080fe2000001006c */
[----:B------:R-:W-:Y:S01]  /*1850*/  FADD.FTZ R80, R80, R159 ;  /* 0x0000009f50507221 */ /* 0x000fe20000010000 */
[----:B------:R-:W-:Y:S01]  /*1860*/  FMUL.FTZ R158, R158, R159 ;  /* 0x0000009f9e9e7220 */ /* 0x000fe20000410000 */
[----:B------:R-:W-:Y:S01]  /*1870*/  FMUL.FTZ R159, R206, R162 ;  /* 0x000000a2ce9f7220 */ /* 0x000fe20000410000 */
[----:B------:R-:W-:Y:S01]  /*1880*/  SHF.L.U32 R220, R220, 0x10, RZ ;  /* 0x00000010dcdc7819 */ /* 0x000fe200000006ff */
[----:B------:R-:W-:Y:S01]  /*1890*/  FADD.FTZ R161, R156, R161 ;  /* 0x000000a19ca17221 */ /* 0x000fe20000010000 */
[----:B------:R-:W-:Y:S01]  /*18a0*/  SHF.L.U32 R162, R22, 0x10, RZ ;  /* 0x0000001016a27819 */ /* 0x000fe200000006ff */
[----:B------:R-:W-:-:S02]  /*18b0*/  FFMA.FTZ R148, R155, R156, R148 ;  /* 0x0000009c9b947223 */ /* 0x000fc40000010094 */
[----:B------:R-:W-:Y:S02]  /*18c0*/  FADD.FTZ R161, R158, R161 ;  /* 0x000000a19ea17221 */ /* 0x000fe40000010000 */
[----:B------:R-:W-:Y:S01]  /*18d0*/  FMUL.FTZ R162, R162, R220 ;  /* 0x000000dca2a27220 */ /* 0x000fe20000410000 */
[----:B------:R-:W-:-:S03]  /*18e0*/  FFMA.FTZ R148, R157, R158, R148 ;  /* 0x0000009e9d947223 */ /* 0x000fc60000010094 */
        /* <DEDUP_REMOVED lines=8> */
[C---:B------:R-:W-:Y:S01]  /*1970*/  FMUL.FTZ R169, R206.reuse, R248 ;  /* 0x000000f8cea97220 */ /* 0x040fe20000410000 */
[----:B------:R-:W-:Y:S01]  /*1980*/  SHF.L.U32 R150, R223, 0x10, RZ ;  /* 0x00000010df967819 */ /* 0x000fe200000006ff */
[----:B------:R-:W-:Y:S01]  /*1990*/  FMUL.FTZ R223, R206, R146 ;  /* 0x00000092cedf7220 */ /* 0x000fe20000410000 */
[----:B------:R-:W-:Y:S01]  /*19a0*/  FMUL.FTZ R170, R170, R212 ;  /* 0x000000d4aaaa7220 */ /* 0x000fe20000410000 */
[----:B------:R-:W-:Y:S01]  /*19b0*/  FADD.FTZ R161, R168, R161 ;  /* 0x000000a1a8a17221 */ /* 0x000fe20000010000 */
[----:B------:R-:W-:Y:S01]  /*19c0*/  FFMA.FTZ R146, R167, R168, R148 ;  /* 0x000000a8a7927223 */ /* 0x000fe20000010094 */
[----:B------:R-:W-:Y:S01]  /*19d0*/  FFMA.FTZ R105, R169, R212, R105 ;  /* 0x000000d4a9697223 */ /* 0x000fe20000010069 */
[----:B------:R-:W-:Y:S01]  /*19e0*/  FADD.FTZ R77, R77, R212 ;  /* 0x000000d44d4d7221 */ /* 0x000fe20000010000 */
[----:B------:R-:W-:Y:S01]  /*19f0*/  SHF.L.U32 R212, R21, 0x10, RZ ;  /* 0x0000001015d47819 */ /* 0x000fe200000006ff */
[----:B------:R-:W-:Y:S01]  /*1a00*/  FADD.FTZ R161, R170, R161 ;  /* 0x000000a1aaa17221 */ /* 0x000fe20000010000 */
[----:B------:R-:W-:Y:S01]  /*1a10*/  FFMA.FTZ R146, R169, R170, R146 ;  /* 0x000000aaa9927223 */ /* 0x000fe20000010092 */
[-C--:B------:R-:W-:Y:S01]  /*1a20*/  FFMA.FTZ R107, R211, R216.reuse, R107 ;  /* 0x000000d8d36b7223 */ /* 0x080fe2000001006b */
[----:B------:R-:W-:Y:S01]  /*1a30*/  FADD.FTZ R79, R79, R216 ;  /* 0x000000d84f4f7221 */ /* 0x000fe20000010000 */
[----:B------:R-:W-:Y:S01]  /*1a40*/  FMUL.FTZ R212, R212, R216 ;  /* 0x000000d8d4d47220 */ /* 0x000fe20000410000 */
[----:B------:R-:W-:Y:S01]  /*1a50*/  FADD.FTZ R161, R210, R161 ;  /* 0x000000a1d2a17221 */ /* 0x000fe20000010000 */
[----:B------:R-:W-:Y:S01]  /*1a60*/  FFMA.FTZ R146, R171, R210, R146 ;  /* 0x000000d2ab927223 */ /* 0x000fe20000010092 */
[----:B------:R-:W-:-:S02]  /*1a70*/  SHF.L.U32 R216, R18, 0x10, RZ ;  /* 0x0000001012d87819 */ /* 0x000fc400000006ff */
[----:B------:R-:W-:Y:S01]  /*1a80*/  FADD.FTZ R161, R212, R161 ;  /* 0x000000a1d4a17221 */ /* 0x000fe20000010000 */
[----:B------:R-:W-:Y:S01]  /*1a90*/  FFMA.FTZ R146, R211, R212, R146 ;  /* 0x000000d4d3927223 */ /* 0x000fe20000010092 */
[----:B------:R-:W-:Y:S01]  /*1aa0*/  FADD.FTZ R73, R73, R218 ;  /* 0x000000da49497221 */ /* 0x000fe20000010000 */
[-C--:B------:R-:W-:Y:S01]  /*1ab0*/  FFMA.FTZ R101, R215, R218.reuse, R101 ;  /* 0x000000dad7657223 */ /* 0x080fe20000010065 */
[----:B------:R-:W-:Y:S01]  /*1ac0*/  FMUL.FTZ R216, R216, R218 ;  /* 0x000000dad8d87220 */ /* 0x000fe20000410000 */
[----:B------:R-:W-:Y:S01]  /*1ad0*/  SHF.L.U32 R151, R217, 0x10, RZ ;  /* 0x00000010d9977819 */ /* 0x000fe200000006ff */
[----:B------:R-:W-:Y:S01]  /*1ae0*/  FADD.FTZ R161, R214, R161 ;  /* 0x000000a1d6a17221 */ /* 0x000fe20000010000 */
[----:B------:R-:W-:Y:S01]  /*1af0*/  SHF.L.U32 R218, R187, 0x10, RZ ;  /* 0x00000010bbda7819 */ /* 0x000fe200000006ff */
[----:B------:R-:W-:Y:S01]  /*1b00*/  FFMA.FTZ R146, R213, R214, R146 ;  /* 0x000000d6d5927223 */ /* 0x000fe20000010092 */
[----:B------:R-:W-:Y:S01]  /*1b10*/  FFMA.FTZ R109, R159, R220, R109 ;  /* 0x000000dc9f6d7223 */ /* 0x000fe2000001006d */
[----:B------:R-:W-:Y:S01]  /*1b20*/  FADD.FTZ R81, R81, R220 ;  /* 0x000000dc51517221 */ /* 0x000fe20000010000 */
        /* <DEDUP_REMOVED lines=49> */
.L_x_4498:
        /* <DEDUP_REMOVED lines=20> */
[----:B------:R-:W-:-:S04]  /*1f80*/  IMAD.WIDE.U32 R124, R125, 0x10, R136 ;  /* 0x000000107d7c7825 */ /* 0x000fc800078e0088 */
[--C-:B------:R-:W-:Y:S02]  /*1f90*/  IMAD.WIDE.U32 R128, R129, 0x10, R136.reuse ;  /* 0x0000001081807825 */ /* 0x100fe400078e0088 */
[----:B------:R-:W5:Y:S02]  /*1fa0*/  LDG.E.128 R124, desc[UR10][R124.64] ;  /* 0x0000000a7c7c7981 */ /* 0x000f64000c1e1d00 */
[--C-:B------:R-:W-:Y:S02]  /*1fb0*/  IMAD.WIDE.U32 R132, R133, 0x10, R136.reuse ;  /* 0x0000001085847825 */ /* 0x100fe400078e0088 */
[----:B------:R-:W5:Y:S02]  /*1fc0*/  LDG.E.128 R128, desc[UR10][R128.64] ;  /* 0x0000000a80807981 */ /* 0x000f64000c1e1d00 */
[----:B------:R-:W-:Y:S02]  /*1fd0*/  IMAD.WIDE.U32 R136, R115, 0x10, R136 ;  /* 0x0000001073887825 */ /* 0x000fe400078e0088 */
[----:B------:R-:W5:Y:S04]  /*1fe0*/  LDG.E.128 R112, desc[UR10][R112.64] ;  /* 0x0000000a70707981 */ /* 0x000f68000c1e1d00 */
[----:B------:R-:W5:Y:S04]  /*1ff0*/  LDG.E.128 R132, desc[UR10][R132.64] ;  /* 0x0000000a84847981 */ /* 0x000f68000c1e1d00 */
[----:B------:R-:W5:Y:S02]  /*2000*/  LDG.E.128 R136, desc[UR10][R136.64] ;  /* 0x0000000a88887981 */ /* 0x000f64000c1e1d00 */
.L_x_4499:
[----:B------:R-:W0:Y:S01]  /*2010*/  SHFL.DOWN PT, R147, R144, 0x10, 0x1f ;  /* 0x0a001f0090937f89 */ /* 0x000e2200000e0000 */
[----:B------:R-:W1:Y:S01]  /*2020*/  LDC R250, c[0x0][0x388] ;  /* 0x0000e200fffa7b82 */ /* 0x000e620000000800 */
[C---:B-----5:R-:W-:Y:S01]  /*2030*/  ISETP.GE.AND P3, PT, R249.reuse, 0x1, PT ;  /* 0x00000001f900780c */ /* 0x060fe20003f66270 */
[----:B------:R-:W-:Y:S01]  /*2040*/  BSSY.RECONVERGENT B0, `(.L_x_4500) ;  /* 0x0000026000007945 */ /* 0x000fe20003800200 */
[----:B------:R-:W2:Y:S01]  /*2050*/  SHFL.DOWN PT, R146, R145, 0x10, 0x1f ;  /* 0x0a001f0091927f89 */ /* 0x000ea200000e0000 */
[----:B------:R-:W3:Y:S10]  /*2060*/  S2R R248, SR_TID.X ;  /* 0x0000000000f87919 */ /* 0x000ef40000002100 */
        /* <DEDUP_REMOVED lines=9> */
[----:B------:R-:W0:Y:S01]  /*2100*/  SHFL.DOWN PT, R151, R150, 0x4, 0x1f ;  /* 0x08801f0096977f89 */ /* 0x000e2200000e0000 */
[----:B------:R-:W1:Y:S03]  /*2110*/  @P3 LDC.64 R146, c[0x0][0x390] ;  /* 0x0000e400ff923b82 */ /* 0x000e660000000a00 */
[----:B------:R-:W2:Y:S01]  /*2120*/  SHFL.DOWN PT, R148, R149, 0x4, 0x1f ;  /* 0x08801f0095947f89 */ /* 0x000ea200000e0000 */
[----:B0-----:R-:W-:Y:S01]  /*2130*/  FADD.FTZ R151, R150, R151 ;  /* 0x0000009796977221 */ /* 0x001fe20000010000 */
[----:B--2---:R-:W-:-:S04]  /*2140*/  FADD.FTZ R144, R149, R148 ;  /* 0x0000009495907221 */ /* 0x004fc80000010000 */
[----:B------:R-:W0:Y:S04]  /*2150*/  SHFL.DOWN PT, R148, R151, 0x2, 0x1f ;  /* 0x08401f0097947f89 */ /* 0x000e2800000e0000 */
[----:B------:R-:W2:Y:S01]  /*2160*/  SHFL.DOWN PT, R145, R144, 0x2, 0x1f ;  /* 0x08401f0090917f89 */ /* 0x000ea200000e0000 */
[----:B0-----:R-:W-:Y:S01]  /*2170*/  FADD.FTZ R148, R151, R148 ;  /* 0x0000009497947221 */ /* 0x001fe20000010000 */
[----:B--2---:R-:W-:Y:S01]  /*2180*/  FADD.FTZ R160, R144, R145 ;  /* 0x0000009190a07221 */ /* 0x004fe20000010000 */
[----:B------:R-:W-:-:S03]  /*2190*/  @P3 SHF.R.S32.HI R144, RZ, 0x1f, R249 ;  /* 0x0000001fff903819 */ /* 0x000fc600000114f9 */
[----:B------:R-:W0:Y:S01]  /*21a0*/  SHFL.DOWN PT, R145, R148, 0x1, 0x1f ;  /* 0x08201f0094917f89 */ /* 0x000e2200000e0000 */
[----:B------:R-:W-:-:S03]  /*21b0*/  @P3 LEA.HI R151, R144, R249, RZ, 0x2 ;  /* 0x000000f990973211 */ /* 0x000fc600078f10ff */
[----:B------:R-:W2:Y:S01]  /*21c0*/  SHFL.DOWN PT, R149, R160, 0x1, 0x1f ;  /* 0x08201f00a0957f89 */ /* 0x000ea200000e0000 */
[----:B------:R-:W-:Y:S01]  /*21d0*/  HFMA2 R249, -RZ, RZ, 0, 0 ;  /* 0x00000000fff97431 */ /* 0x000fe200000001ff */
[----:B------:R-:W-:Y:S01]  /*21e0*/  @P3 LEA.HI.SX32 R249, R151, R248, 0x1e ;  /* 0x000000f897f93211 */ /* 0x000fe200078ff2ff */
[----:B0-----:R-:W-:Y:S01]  /*21f0*/  FADD.FTZ R144, R148, R145 ;  /* 0x0000009194907221 */ /* 0x001fe20000010000 */
[----:B--2---:R-:W-:Y:S01]  /*2200*/  FADD.FTZ R145, R160, R149 ;  /* 0x00000095a0917221 */ /* 0x004fe20000010000 */
[----:B-1----:R-:W-:Y:S06]  /*2210*/  @P1 BRA `(.L_x_4501) ;  /* 0x0000000000201947 */ /* 0x002fec0003800000 */
        /* <DEDUP_REMOVED lines=8> */
.L_x_4501:
[----:B------:R-:W-:Y:S05]  /*22a0*/  BSYNC.RECONVERGENT B0 ;  /* 0x0000000000007941 */ /* 0x000fea0003800200 */
.L_x_4500:
[----:B------:R-:W-:Y:S01]  /*22b0*/  BAR.SYNC.DEFER_BLOCKING 0x0 ;  /* 0x0000000000007b1d */ /* 0x000fe20000010000 */
[----:B------:R-:W-:-:S05]  /*22c0*/  @P3 IMAD.WIDE.U32 R146, R249, 0x8, R146 ;  /* 0x00000008f9923825 */ /* 0x000fca00078e0092 */
[----:B------:R1:W2:Y:S02]  /*22d0*/  @P3 LDG.E.64 R160, desc[UR10][R146.64] ;  /* 0x0000000a92a03981 */ /* 0x0002a4000c1e1b00 */
[----:B------:R-:W3:Y:S01]  /*22e0*/  S2UR UR5, SR_CgaCtaId ;  /* 0x00000000000579c3 */ /* 0x000ee20000008800 */
[----:B------:R-:W-:Y:S01]  /*22f0*/  UMOV UR4, 0x400 ;  /* 0x0000040000047882 */ /* 0x000fe20000000000 */
[----:B------:R-:W-:Y:S01]  /*2300*/  UISETP.NE.U32.AND UP0, UPT, UR6, URZ, UPT ;  /* 0x000000ff0600728c */ /* 0x000fe2000bf05070 */
[----:B------:R-:W-:Y:S01]  /*2310*/  IMAD R250, R0, R250, RZ ;  /* 0x000000fa00fa7224 */ /* 0x000fe200078e02ff */
[----:B------:R-:W-:Y:S02]  /*2320*/  ISETP.NE.AND P1, PT, RZ, UR12, PT ;  /* 0x0000000cff007c0c */ /* 0x000fe4000bf25270 */
[----:B------:R-:W-:Y:S02]  /*2330*/  UISETP.NE.AND.EX UP0, UPT, UR7, URZ, UPT, UP0 ;  /* 0x000000ff0700728c */ /* 0x000fe4000bf05300 */
[----:B---3--:R-:W-:-:S04]  /*2340*/  ULEA UR4, UR5, UR4, 0x18 ;  /* 0x0000000405047291 */ /* 0x008fc8000f8ec0ff */
        /* <DEDUP_REMOVED lines=9> */
[----:B-1----:R-:W0:Y:S01]  /*23e0*/  LDS.128 R144, [UR5] ;  /* 0x00000005ff907984 */ /* 0x002e220008000c00 */
[----:B------:R-:W-:Y:S02]  /*23f0*/  UIADD3 UR5, UPT, UPT, UR4, 0x7060, URZ ;  /* 0x0000706004057890 */ /* 0x000fe4000fffe0ff */
[----:B------:R-:W-:Y:S01]  /*2400*/  @!UP1 UIADD3 UR5, UPT, UPT, UR4, 0x7020, URZ ;  /* 0x0000702004059890 */ /* 0x000fe2000fffe0ff */
[----:B0-----:R-:W-:Y:S01]  /*2410*/  FADD.FTZ R251, R251, R144 ;  /* 0x00000090fbfb7221 */ /* 0x001fe20000010000 */
[----:B------:R-:W-:-:S07]  /*2420*/  FADD.FTZ R144, R148, R145 ;  /* 0x0000009194907221 */ /* 0x000fce0000010000 */
[----:B------:R-:W0:Y:S01]  /*2430*/  LDS.128 R148, [UR5] ;  /* 0x00000005ff947984 */ /* 0x000e220008000c00 */
[----:B------:R-:W-:Y:S01]  /*2440*/  UIADD3 UR5, UPT, UPT, UR4, 0x7070, URZ ;  /* 0x0000707004057890 */ /* 0x000fe2000fffe0ff */
[----:B------:R-:W-:Y:S01]  /*2450*/  FADD.FTZ R251, R146, R251 ;  /* 0x000000fb92fb7221 */ /* 0x000fe20000010000 */
[----:B------:R-:W-:Y:S01]  /*2460*/  @!UP1 UIADD3 UR5, UPT, UPT, UR4, 0x7030, URZ ;  /* 0x0000703004059890 */ /* 0x000fe2000fffe0ff */
[----:B------:R-:W-:Y:S02]  /*2470*/  FADD.FTZ R144, R147, R144 ;  /* 0x0000009093907221 */ /* 0x000fe40000010000 */
[----:B0-----:R-:W-:Y:S02]  /*2480*/  FADD.FTZ R251, R251, R148 ;  /* 0x00000094fbfb7221 */ /* 0x001fe40000010000 */
[----:B------:R-:W-:-:S04]  /*2490*/  FADD.FTZ R148, R144, R149 ;  /* 0x0000009590947221 */ /* 0x000fc80000010000 */
[----:B------:R-:W0:Y:S01]  /*24a0*/  LDS.128 R144, [UR5] ;  /* 0x00000005ff907984 */ /* 0x000e220008000c00 */
[----:B------:R-:W-:Y:S01]  /*24b0*/  FADD.FTZ R251, R150, R251 ;  /* 0x000000fb96fb7221 */ /* 0x000fe20000010000 */
[----:B------:R-:W-:-:S03]  /*24c0*/  FADD.FTZ R148, R151, R148 ;  /* 0x0000009497947221 */ /* 0x000fc60000010000 */
[----:B0-----:R-:W-:Y:S01]  /*24d0*/  FADD.FTZ R251, R251, R144 ;  /* 0x00000090fbfb7221 */ /* 0x001fe20000010000 */
[----:B------:R-:W-:Y:S01]  /*24e0*/  FADD.FTZ R148, R148, R145 ;  /* 0x0000009194947221 */ /* 0x000fe20000010000 */
[----:B------:R-:W-:Y:S02]  /*24f0*/  SHF.R.S32.HI R145, RZ, 0x1f, R250 ;  /* 0x0000001fff917819 */ /* 0x000fe400000114fa */
[----:B------:R-:W-:Y:S01]  /*2500*/  FADD.FTZ R146, R146, R251 ;  /* 0x000000fb92927221 */ /* 0x000fe20000010000 */
[----:B------:R-:W-:Y:S01]  /*2510*/  FADD.FTZ R147, R147, R148 ;  /* 0x0000009493937221 */ /* 0x000fe20000010000 */
[----:B------:R-:W-:Y:S02]  /*2520*/  LEA.HI R145, R145, R250, RZ, 0x2 ;  /* 0x000000fa91917211 */ /* 0x000fe400078f10ff */
[----:B------:R-:W-:Y:S01]  /*2530*/  FMUL.FTZ R148, R146, UR14 ;  /* 0x0000000e92947c20 */ /* 0x000fe20008410000 */
[----:B------:R-:W-:Y:S01]  /*2540*/  FMUL.FTZ R147, R147, UR14 ;  /* 0x0000000e93937c20 */ /* 0x000fe20008410000 */
[----:B------:R-:W-:-:S03]  /*2550*/  LEA.HI.SX32 R146, R145, R248, 0x1e ;  /* 0x000000f891927211 */ /* 0x000fc600078ff2ff */
[----:B------:R-:W-:Y:S02]  /*2560*/  FSEL R148, R148, RZ, !P1 ;  /* 0x000000ff94947208 */ /* 0x000fe40004800000 */
[C---:B--2---:R-:W-:Y:S02]  /*2570*/  @P3 PRMT R205, R160.reuse, 0x7610, R205 ;  /* 0x00007610a0cd3816 */ /* 0x044fe400000000cd */
[----:B------:R-:W-:Y:S02]  /*2580*/  @P3 SHF.R.U64 R160, R160, 0x10, R161 ;  /* 0x00000010a0a03819 */ /* 0x000fe400000012a1 */
        /* <DEDUP_REMOVED lines=23> */
.L_x_4504:
[----:B------:R-:W-:Y:S05]  /*2700*/  @!P3 BRA `(.L_x_4505) ;  /* 0x000000000030b947 */ /* 0x000fea0003800000 */
[----:B------:R-:W-:Y:S01]  /*2710*/  FFMA.FTZ R145, R245, R147, R148 ;  /* 0x00000093f5917223 */ /* 0x000fe20000010094 */
[----:B------:R-:W-:-:S03]  /*2720*/  ISETP.GT.AND P1, PT, R204, RZ, PT ;  /* 0x000000ffcc00720c */ /* 0x000fc60003f24270 */
[----:B------:R-:W-:-:S04]  /*2730*/  FADD.FTZ R145, R244, -R145 ;  /* 0x80000091f4917221 */ /* 0x000fc80000010000 */
[----:B------:R-:W-:-:S05]  /*2740*/  FMUL.FTZ R145, R206, R145 ;  /* 0x00000091ce917220 */ /* 0x000fca0000410000 */
        /* <DEDUP_REMOVED lines=8> */
.L_x_4505:
        /* <DEDUP_REMOVED lines=13> */
.L_x_4506:
        /* <DEDUP_REMOVED lines=14> */
.L_x_4503:
        /* <DEDUP_REMOVED lines=8> */
[----:B------:R-:W-:Y:S01]  /*2a00*/  FMUL.FTZ R149, R206, R149 ;  /* 0x00000095ce957220 */ /* 0x000fe20000410000 */
[----:B------:R-:W-:Y:S01]  /*2a10*/  FADD.FTZ R141, R242, -R141 ;  /* 0x8000008df28d7221 */ /* 0x000fe20000010000 */
[C---:B------:R-:W-:Y:S01]  /*2a20*/  FMUL.FTZ R144, R206.reuse, R143 ;  /* 0x0000008fce907220 */ /* 0x040fe20000410000 */
[----:B------:R-:W-:-:S02]  /*2a30*/  FMUL.FTZ R140, R206, R145 ;  /* 0x00000091ce8c7220 */ /* 0x000fc40000410000 */
[----:B------:R-:W-:Y:S01]  /*2a40*/  FMUL.FTZ R141, R206, R141 ;  /* 0x0000008dce8d7220 */ /* 0x000fe20000410000 */
[----:B------:R-:W-:-:S04]  /*2a50*/  FSEL R143, R149, RZ, P1 ;  /* 0x000000ff958f7208 */ /* 0x000fc80000800000 */
[----:B------:R-:W-:Y:S02]  /*2a60*/  FSEL R142, R141, RZ, P1 ;  /* 0x000000ff8d8e7208 */ /* 0x000fe40000800000 */
[----:B------:R-:W-:Y:S01]  /*2a70*/  FSEL R141, R144, RZ, P1 ;  /* 0x000000ff908d7208 */ /* 0x000fe20000800000 */
        /* <DEDUP_REMOVED lines=13> */
.L_x_4508:
        /* <DEDUP_REMOVED lines=13> */
.L_x_4509:
        /* <DEDUP_REMOVED lines=13> */
.L_x_4510:
        /* <DEDUP_REMOVED lines=10> */
.L_x_4502:
[----:B------:R-:W-:Y:S01]  /*2d90*/  UMOV UR4, UR8 ;  /* 0x0000000800047c82 */ /* 0x000fe20008000000 */
[----:B------:R-:W-:Y:S01]  /*2da0*/  UMOV UR5, UR9 ;  /* 0x0000000900057c82 */ /* 0x000fe20008000000 */
[----:B------:R-:W-:-:S04]  /*2db0*/  UISETP.NE.U32.AND UP0, UPT, UR4, URZ, UPT ;  /* 0x000000ff0400728c */ /* 0x000fc8000bf05070 */
[----:B------:R-:W-:-:S09]  /*2dc0*/  UISETP.NE.AND.EX UP0, UPT, UR5, URZ, UPT, UP0 ;  /* 0x000000ff0500728c */ /* 0x000fd2000bf05300 */
[----:B------:R-:W-:Y:S05]  /*2dd0*/  BRA.U UP0, `(.L_x_4511) ;  /* 0x0000000100c47547 */ /* 0x000fea000b800000 */
[----:B------:R-:W-:Y:S05]  /*2de0*/  @!P3 BRA `(.L_x_4512) ;  /* 0x00000000002cb947 */ /* 0x000fea0003800000 */
[----:B------:R-:W-:Y:S01]  /*2df0*/  @P2 FFMA.FTZ R145, R247, R147, R148 ;  /* 0x00000093f7912223 */ /* 0x000fe20000010094 */
[----:B------:R-:W-:Y:S02]  /*2e00*/  MOV R144, R112 ;  /* 0x0000007000907202 */ /* 0x000fe40000000f00 */
[----:B------:R-:W-:Y:S01]  /*2e10*/  SHF.L.U32 R149, R205, 0x10, RZ ;  /* 0x00000010cd957819 */ /* 0x000fe200000006ff */
[----:B------:R-:W-:-:S04]  /*2e20*/  @P2 FADD.FTZ R145, R246, -R145 ;  /* 0x80000091f6912221 */ /* 0x000fc80000010000 */
[----:B------:R-:W-:-:S04]  /*2e30*/  @P2 FFMA.FTZ R144, R206, R145, R112 ;  /* 0x00000091ce902223 */ /* 0x000fc80000010070 */
[----:B------:R-:W-:Y:S01]  /*2e40*/  FMUL.FTZ R145, R144, UR15 ;  /* 0x0000000f90917c20 */ /* 0x000fe20008410000 */
[----:B------:R-:W-:-:S03]  /*2e50*/  SHF.L.U32 R144, R190, 0x10, RZ ;  /* 0x00000010be907819 */ /* 0x000fc600000006ff */
[-C--:B------:R-:W-:Y:S02]  /*2e60*/  FFMA.FTZ R64, R149, R145.reuse, R64 ;  /* 0x0000009195407223 */ /* 0x080fe40000010040 */
[----:B------:R-:W-:-:S05]  /*2e70*/  FMUL.FTZ R144, R144, R145 ;  /* 0x0000009190907220 */ /* 0x000fca0000410000 */
[----:B------:R-:W-:-:S04]  /*2e80*/  F2FP.BF16.F32.PACK_AB R144, RZ, R144 ;  /* 0x00000090ff90723e */ /* 0x000fc800000010ff */
[----:B------:R-:W-:-:S07]  /*2e90*/  PRMT R172, R144, 0x7610, R172 ;  /* 0x0000761090ac7816 */ /* 0x000fce00000000ac */
.L_x_4512:
[----:B------:R-:W-:Y:S05]  /*2ea0*/  @!P3 BRA `(.L_x_4513) ;  /* 0x00000000002cb947 */ /* 0x000fea0003800000 */
[----:B------:R-:W-:Y:S01]  /*2eb0*/  @P2 FFMA.FTZ R145, R245, R147, R148 ;  /* 0x00000093f5912223 */ /* 0x000fe20000010094 */
[----:B------:R-:W-:Y:S02]  /*2ec0*/  MOV R144, R113 ;  /* 0x0000007100907202 */ /* 0x000fe40000000f00 */
        /* <DEDUP_REMOVED lines=9> */
.L_x_4513:
        /* <DEDUP_REMOVED lines=12> */
.L_x_4514:
        /* <DEDUP_REMOVED lines=13> */
.L_x_4511:
[-CC-:B------:R-:W-:Y:S01]  /*30f0*/  @P2 FFMA.FTZ R143, R243, R147.reuse, R148.reuse ;  /* 0x00000093f38f2223 */ /* 0x180fe20000010094 */
[-CC-:B------:R-:W-:Y:S01]  /*3100*/  @P2 FFMA.FTZ R141, R245, R147.reuse, R148.reuse ;  /* 0x00000093f58d2223 */ /* 0x180fe20000010094 */
[----:B------:R-:W-:Y:S01]  /*3110*/  MOV R142, R114 ;  /* 0x00000072008e7202 */ /* 0x000fe20000000f00 */
[----:B------:R-:W-:Y:S01]  /*3120*/  @P2 FFMA.FTZ R145, R247, R147, R148 ;  /* 0x00000093f7912223 */ /* 0x000fe20000010094 */
[----:B------:R-:W-:Y:S01]  /*3130*/  @P2 FADD.FTZ R143, R242, -R143 ;  /* 0x8000008ff28f2221 */ /* 0x000fe20000010000 */
[----:B------:R-:W-:Y:S01]  /*3140*/  @P2 FADD.FTZ R140, R244, -R141 ;  /* 0x8000008df48c2221 */ /* 0x000fe20000010000 */
[----:B------:R-:W-:Y:S01]  /*3150*/  MOV R141, R113 ;  /* 0x00000071008d7202 */ /* 0x000fe20000000f00 */
[----:B------:R-:W-:Y:S01]  /*3160*/  @P2 FADD.FTZ R145, R246, -R145 ;  /* 0x80000091f6912221 */ /* 0x000fe20000010000 */
[C---:B------:R-:W-:Y:S01]  /*3170*/  @P2 FFMA.FTZ R142, R206.reuse, R143, R114 ;  /* 0x0000008fce8e2223 */ /* 0x040fe20000010072 */
[----:B------:R-:W-:Y:S01]  /*3180*/  @P2 FFMA.FTZ R143, R241, R147, R148 ;  /* 0x00000093f18f2223 */ /* 0x000fe20000010094 */
[----:B------:R-:W-:-:S03]  /*3190*/  @P2 FFMA.FTZ R141, R206, R140, R113 ;  /* 0x0000008cce8d2223 */ /* 0x000fc60000010071 */
[----:B------:R-:W-:Y:S01]  /*31a0*/  @P2 FADD.FTZ R140, R240, -R143 ;  /* 0x8000008ff08c2221 */ /* 0x000fe20000010000 */
[----:B------:R-:W-:-:S03]  /*31b0*/  MOV R143, R115 ;  /* 0x00000073008f7202 */ /* 0x000fc60000000f00 */
[C---:B------:R-:W-:Y:S01]  /*31c0*/  @P2 FFMA.FTZ R143, R206.reuse, R140, R115 ;  /* 0x0000008cce8f2223 */ /* 0x040fe20000010073 */
[----:B------:R-:W-:Y:S01]  /*31d0*/  MOV R140, R112 ;  /* 0x00000070008c7202 */ /* 0x000fe20000000f00 */
[----:B------:R-:W-:Y:S01]  /*31e0*/  @P2 FFMA.FTZ R140, R206, R145, R112 ;  /* 0x00000091ce8c2223 */ /* 0x000fe20000010070 */
        /* <DEDUP_REMOVED lines=8> */
.L_x_4515:
        /* <DEDUP_REMOVED lines=8> */
.L_x_4516:
        /* <DEDUP_REMOVED lines=8> */
.L_x_4517:
        /* <DEDUP_REMOVED lines=8> */
.L_x_4507:
        /* <DEDUP_REMOVED lines=14> */
.L_x_4518:
[----:B------:R-:W-:Y:S05]  /*34d0*/  @!P3 BRA `(.L_x_4519) ;  /* 0x000000000020b947 */ /* 0x000fea0003800000 */
[----:B01----:R-:W0:Y:S01]  /*34e0*/  LDC.64 R144, c[0x0][0x390] ;  /* 0x0000e400ff907b82 */ /* 0x003e220000000a00 */
[----:B------:R-:W-:-:S05]  /*34f0*/  IADD3 R149, PT, PT, R249, 0x100, RZ ;  /* 0x00000100f9957810 */ /* 0x000fca0007ffe0ff */
[----:B0-----:R-:W-:-:S06]  /*3500*/  IMAD.WIDE.U32 R144, R149, 0x8, R144 ;  /* 0x0000000895907825 */ /* 0x001fcc00078e0090 */
[----:B------:R-:W2:Y:S02]  /*3510*/  LDG.E.64 R144, desc[UR10][R144.64] ;  /* 0x0000000a90907981 */ /* 0x000ea4000c1e1b00 */
[C---:B--2---:R-:W-:Y:S02]  /*3520*/  SHF.R.U64 R208, R144.reuse, 0x10, R145 ;  /* 0x0000001090d07819 */ /* 0x044fe40000001291 */
[----:B------:R-:W-:Y:S02]  /*3530*/  PRMT R205, R144, 0x7610, R205 ;  /* 0x0000761090cd7816 */ /* 0x000fe400000000cd */
[----:B------:R-:W-:Y:S02]  /*3540*/  SHF.R.U32.HI R209, RZ, 0x10, R145 ;  /* 0x00000010ffd17819 */ /* 0x000fe40000011691 */
[----:B------:R-:W-:-:S07]  /*3550*/  PRMT R207, R145, 0x7610, R207 ;  /* 0x0000761091cf7816 */ /* 0x000fce00000000cf */
.L_x_4519:
[----:B------:R-:W-:Y:S05]  /*3560*/  @!P0 BRA `(.L_x_4520) ;  /* 0x00000004008c8947 */ /* 0x000fea0003800000 */
[----:B------:R-:W-:Y:S05]  /*3570*/  @!P1 BRA `(.L_x_4521) ;  /* 0x0000000000c49947 */ /* 0x000fea0003800000 */
[-CC-:B0-----:R-:W-:Y:S01]  /*3580*/  @P2 FFMA.FTZ R143, R235, R147.reuse, R148.reuse ;  /* 0x00000093eb8f2223 */ /* 0x181fe20000010094 */
[-CC-:B------:R-:W-:Y:S01]  /*3590*/  @P2 FFMA.FTZ R141, R237, R147.reuse, R148.reuse ;  /* 0x00000093ed8d2223 */ /* 0x180fe20000010094 */
[----:B------:R-:W-:Y:S01]  /*35a0*/  MOV R142, R118 ;  /* 0x00000076008e7202 */ /* 0x000fe20000000f00 */
[----:B-1----:R-:W-:Y:S01]  /*35b0*/  @P2 FFMA.FTZ R145, R239, R147, R148 ;  /* 0x00000093ef912223 */ /* 0x002fe20000010094 */
        /* <DEDUP_REMOVED lines=20> */
.L_x_4522:
        /* <DEDUP_REMOVED lines=8> */
.L_x_4523:
        /* <DEDUP_REMOVED lines=8> */
.L_x_4524:
[----:B------:R-:W-:Y:S05]  /*3800*/  @!P3 BRA `(.L_x_4525) ;  /* 0x0000000800bcb947 */ /* 0x000fea0003800000 */
        /* <DEDUP_REMOVED lines=8> */
.L_x_4521:
[----:B------:R-:W-:Y:S05]  /*3890*/  @!P3 BRA `(.L_x_4526) ;  /* 0x00000000002cb947 */ /* 0x000fea0003800000 */
[----:B01----:R-:W-:Y:S01]  /*38a0*/  @P2 FFMA.FTZ R145, R239, R147, R148 ;  /* 0x00000093ef912223 */ /* 0x003fe20000010094 */
        /* <DEDUP_REMOVED lines=10> */
.L_x_4526:
[----:B------:R-:W-:Y:S05]  /*3950*/  @!P3 BRA `(.L_x_4527) ;  /* 0x00000000002cb947 */ /* 0x000fea0003800000 */
[----:B01----:R-:W-:Y:S01]  /*3960*/  @P2 FFMA.FTZ R145, R237, R147, R148 ;  /* 0x00000093ed912223 */ /* 0x003fe20000010094 */
        /* <DEDUP_REMOVED lines=10> */
.L_x_4527:
        /* <DEDUP_REMOVED lines=12> */
.L_x_4528:
        /* <DEDUP_REMOVED lines=13> */
.L_x_4520:
[----:B------:R-:W-:Y:S05]  /*3ba0*/  @!P1 BRA `(.L_x_4529) ;  /* 0x0000000400049947 */ /* 0x000fea0003800000 */
[-CC-:B0-----:R-:W-:Y:S01]  /*3bb0*/  FFMA.FTZ R141, R233, R147.reuse, R148.reuse ;  /* 0x00000093e98d7223 */ /* 0x181fe20000010094 */
[-CC-:B------:R-:W-:Y:S01]  /*3bc0*/  FFMA.FTZ R143, R237, R147.reuse, R148.reuse ;  /* 0x00000093ed8f7223 */ /* 0x180fe20000010094 */
[-CC-:B------:R-:W-:Y:S01]  /*3bd0*/  FFMA.FTZ R149, R239, R147.reuse, R148.reuse ;  /* 0x00000093ef957223 */ /* 0x180fe20000010094 */
[----:B------:R-:W-:Y:S01]  /*3be0*/  ISETP.GT.AND P4, PT, R204, RZ, PT ;  /* 0x000000ffcc00720c */ /* 0x000fe20003f84270 */
[----:B-1----:R-:W-:Y:S01]  /*3bf0*/  FADD.FTZ R151, R232, -R141 ;  /* 0x8000008de8977221 */ /* 0x002fe20000010000 */
        /* <DEDUP_REMOVED lines=20> */
[-C--:B------:R-:W-:Y:S02]  /*3d40*/  FFMA.FTZ R60, R149, R145.reuse, R60 ;  /* 0x00000091953c7223 */ /* 0x080fe4000001003c */
[----:B------:R-:W-:-:S05]  /*3d50*/  FMUL.FTZ R144, R144, R145 ;  /* 0x0000009190907220 */ /* 0x000fca0000410000 */
[----:B------:R-:W-:-:S04]  /*3d60*/  F2FP.BF16.F32.PACK_AB R144, RZ, R144 ;  /* 0x00000090ff90723e */ /* 0x000fc800000010ff */
[----:B------:R-:W-:-:S07]  /*3d70*/  PRMT R172, R144, 0x7610, R172 ;  /* 0x0000761090ac7816 */ /* 0x000fce00000000ac */
.L_x_4530:
[----:B------:R-:W-:Y:S05]  /*3d80*/  @!P3 BRA `(.L_x_4531) ;  /* 0x000000000030b947 */ /* 0x000fea0003800000 */
[----:B------:R-:W-:Y:S01]  /*3d90*/  FFMA.FTZ R145, R237, R147, R148 ;  /* 0x00000093ed917223 */ /* 0x000fe20000010094 */
[----:B------:R-:W-:Y:S02]  /*3da0*/  ISETP.GT.AND P5, PT, R204, RZ, PT ;  /* 0x000000ffcc00720c */ /* 0x000fe40003fa4270 */
[----:B------:R-:W-:Y:S01]  /*3db0*/  SHF.L.U32 R150, R208, 0x10, RZ ;  /* 0x00000010d0967819 */ /* 0x000fe200000006ff */
        /* <DEDUP_REMOVED lines=9> */
.L_x_4531:
        /* <DEDUP_REMOVED lines=13> */
.L_x_4532:
        /* <DEDUP_REMOVED lines=10> */
.L_x_4529:
        /* <DEDUP_REMOVED lines=13> */
.L_x_4533:
[----:B------:R-:W-:Y:S05]  /*4090*/  @!P3 BRA `(.L_x_4534) ;  /* 0x000000000030b947 */ /* 0x000fea0003800000 */
[----:B01----:R-:W-:Y:S01]  /*40a0*/  FFMA.FTZ R145, R237, R147, R148 ;  /* 0x00000093ed917223 */ /* 0x003fe20000010094 */
        /* <DEDUP_REMOVED lines=11> */
.L_x_4534:
        /* <DEDUP_REMOVED lines=13> */
.L_x_4535:
[----:B------:R-:W-:Y:S05]  /*4230*/  @!P3 BRA `(.L_x_4525) ;  /* 0x000000000030b947 */ /* 0x000fea0003800000 */
[----:B01----:R-:W-:Y:S01]  /*4240*/  FFMA.FTZ R145, R233, R147, R148 ;  /* 0x00000093e9917223 */ /* 0x003fe20000010094 */
[----:B------:R-:W-:Y:S02]  /*4250*/  ISETP.GT.AND P4, PT, R204, RZ, PT ;  /* 0x000000ffcc00720c */ /* 0x000fe40003f84270 */
[----:B------:R-:W-:Y:S01]  /*4260*/  SHF.L.U32 R150, R209, 0x10, RZ ;  /* 0x00000010d1967819 */ /* 0x000fe200000006ff */
[----:B------:R-:W-:-:S04]  /*4270*/  FADD.FTZ R145, R232, -R145 ;  /* 0x80000091e8917221 */ /* 0x000fc80000010000 */
[----:B------:R-:W-:-:S05]  /*4280*/  FMUL.FTZ R145, R206, R145 ;  /* 0x00000091ce917220 */ /* 0x000fca0000410000 */
[----:B------:R-:W-:Y:S02]  /*4290*/  FSEL R144, R145, RZ, P4 ;  /* 0x000000ff91907208 */ /* 0x000fe40002000000 */
[----:B------:R-:W-:-:S03]  /*42a0*/  SHF.L.U32 R145, R13, 0x10, RZ ;  /* 0x000000100d917819 */ /* 0x000fc600000006ff */
[----:B------:R-:W-:-:S04]  /*42b0*/  FMUL.FTZ R144, R144, UR15 ;  /* 0x0000000f90907c20 */ /* 0x000fc80008410000 */
[-C--:B------:R-:W-:Y:S01]  /*42c0*/  FMUL.FTZ R145, R145, R144.reuse ;  /* 0x0000009091917220 */ /* 0x080fe20000410000 */
[----:B------:R-:W-:-:S04]  /*42d0*/  FFMA.FTZ R63, R150, R144, R63 ;  /* 0x00000090963f7223 */ /* 0x000fc8000001003f */
[----:B------:R-:W-:-:S04]  /*42e0*/  F2FP.BF16.F32.PACK_AB R145, RZ, R145 ;  /* 0x00000091ff91723e */ /* 0x000fc800000010ff */
[----:B------:R-:W-:-:S07]  /*42f0*/  PRMT R175, R145, 0x7610, R175 ;  /* 0x0000761091af7816 */ /* 0x000fce00000000af */
.L_x_4525:
[----:B01----:R-:W0:Y:S01]  /*4300*/  @P1 LDC.64 R144, c[0x0][0x478] ;  /* 0x00011e00ff901b82 */ /* 0x003e220000000a00 */
[----:B------:R-:W-:-:S05]  /*4310*/  @P1 IADD3 R149, PT, PT, R146, 0x100, RZ ;  /* 0x0000010092951810 */ /* 0x000fca0007ffe0ff */
        /* <DEDUP_REMOVED lines=8> */
[----:B------:R-:W-:Y:S02]  /*43a0*/  IADD3 R149, PT, PT, R249, 0x100, RZ ;  /* 0x00000100f9957810 */ /* 0x000fe40007ffe0ff */
[----:B------:R-:W-:-:S03]  /*43b0*/  LOP3.LUT R144, R144, 0xffff, R172, 0xf8, !PT ;  /* 0x0000ffff90907812 */ /* 0x000fc600078ef8ac */
[----:B-1----:R-:W-:-:S05]  /*43c0*/  IMAD.WIDE.U32 R150, R149, 0x8, R150 ;  /* 0x0000000895967825 */ /* 0x002fca00078e0096 */
[----:B------:R1:W-:Y:S02]  /*43d0*/  STG.E.64 desc[UR10][R150.64], R144 ;  /* 0x0000009096007986 */ /* 0x0003e4000c101b0a */
.L_x_4536:
        /* <DEDUP_REMOVED lines=9> */
.L_x_4537:
        /* <DEDUP_REMOVED lines=26> */
.L_x_4540:
        /* <DEDUP_REMOVED lines=8> */
.L_x_4541:
        /* <DEDUP_REMOVED lines=8> */
.L_x_4542:
        /* <DEDUP_REMOVED lines=9> */
.L_x_4539:
        /* <DEDUP_REMOVED lines=12> */
.L_x_4544:
        /* <DEDUP_REMOVED lines=12> */
.L_x_4545:
        /* <DEDUP_REMOVED lines=12> */
.L_x_4546:
        /* <DEDUP_REMOVED lines=13> */
.L_x_4538:
        /* <DEDUP_REMOVED lines=30> */
.L_x_4548:
        /* <DEDUP_REMOVED lines=13> */
.L_x_4549:
        /* <DEDUP_REMOVED lines=13> */
.L_x_4550:
        /* <DEDUP_REMOVED lines=10> */
.L_x_4547:
        /* <DEDUP_REMOVED lines=13> */
.L_x_4551:
        /* <DEDUP_REMOVED lines=13> */
.L_x_4552:
        /* <DEDUP_REMOVED lines=13> */
.L_x_4553:
        /* <DEDUP_REMOVED lines=13> */
.L_x_4543:
        /* <DEDUP_REMOVED lines=14> */
.L_x_4554:
        /* <DEDUP_REMOVED lines=9> */
.L_x_4555:
        /* <DEDUP_REMOVED lines=26> */
.L_x_4558:
        /* <DEDUP_REMOVED lines=8> */
.L_x_4559:
        /* <DEDUP_REMOVED lines=8> */
.L_x_4560:
        /* <DEDUP_REMOVED lines=9> */
.L_x_4557:
        /* <DEDUP_REMOVED lines=12> */
.L_x_4562:
        /* <DEDUP_REMOVED lines=12> */
.L_x_4563:
        /* <DEDUP_REMOVED lines=12> */
.L_x_4564:
        /* <DEDUP_REMOVED lines=13> */
.L_x_4556:
        /* <DEDUP_REMOVED lines=30> */
.L_x_4566:
        /* <DEDUP_REMOVED lines=13> */
.L_x_4567:
        /* <DEDUP_REMOVED lines=13> */
.L_x_4568:
        /* <DEDUP_REMOVED lines=10> */
.L_x_4565:
        /* <DEDUP_REMOVED lines=13> */
.L_x_4569:
        /* <DEDUP_REMOVED lines=13> */
.L_x_4570:
        /* <DEDUP_REMOVED lines=13> */
.L_x_4571:
        /* <DEDUP_REMOVED lines=13> */
.L_x_4561:
        /* <DEDUP_REMOVED lines=14> */
.L_x_4572:
        /* <DEDUP_REMOVED lines=9> */
.L_x_4573:
        /* <DEDUP_REMOVED lines=26> */
.L_x_4576:
        /* <DEDUP_REMOVED lines=8> */
.L_x_4577:
        /* <DEDUP_REMOVED lines=8> */
.L_x_4578:
        /* <DEDUP_REMOVED lines=9> */
.L_x_4575:
        /* <DEDUP_REMOVED lines=12> */
.L_x_4580:
        /* <DEDUP_REMOVED lines=12> */
.L_x_4581:
        /* <DEDUP_REMOVED lines=12> */
.L_x_4582:
        /* <DEDUP_REMOVED lines=13> */
.L_x_4574:
        /* <DEDUP_REMOVED lines=30> */
.L_x_4584:
        /* <DEDUP_REMOVED lines=13> */
.L_x_4585:
        /* <DEDUP_REMOVED lines=13> */
.L_x_4586:
        /* <DEDUP_REMOVED lines=10> */
.L_x_4583:
        /* <DEDUP_REMOVED lines=13> */
.L_x_4587:
        /* <DEDUP_REMOVED lines=13> */
.L_x_4588:
        /* <DEDUP_REMOVED lines=13> */
.L_x_4589:
        /* <DEDUP_REMOVED lines=13> */
.L_x_4579:
        /* <DEDUP_REMOVED lines=14> */
.L_x_4590:
        /* <DEDUP_REMOVED lines=9> */
.L_x_4591:
        /* <DEDUP_REMOVED lines=26> */
.L_x_4594:
        /* <DEDUP_REMOVED lines=8> */
.L_x_4595:
        /* <DEDUP_REMOVED lines=8> */
.L_x_4596:
        /* <DEDUP_REMOVED lines=9> */
.L_x_4593:
        /* <DEDUP_REMOVED lines=12> */
.L_x_4598:
        /* <DEDUP_REMOVED lines=12> */
.L_x_4599:
        /* <DEDUP_REMOVED lines=12> */
.L_x_4600:
        /* <DEDUP_REMOVED lines=13> */
.L_x_4592:
        /* <DEDUP_REMOVED lines=30> */
.L_x_4602:
        /* <DEDUP_REMOVED lines=13> */
.L_x_4603:
        /* <DEDUP_REMOVED lines=13> */
.L_x_4604:
        /* <DEDUP_REMOVED lines=10> */
.L_x_4601:
        /* <DEDUP_REMOVED lines=13> */
.L_x_4605:
        /* <DEDUP_REMOVED lines=13> */
.L_x_4606:
        /* <DEDUP_REMOVED lines=13> */
.L_x_4607:
        /* <DEDUP_REMOVED lines=13> */
.L_x_4597:
        /* <DEDUP_REMOVED lines=14> */
.L_x_4608:
[----:B------:R-:W-:Y:S01]  /*8020*/  IADD3 R249, PT, PT, R249, 0x600, RZ ;  /* 0x00000600f9f97810 */ /* 0x000fe20007ffe0ff */
[----:B------:R-:W-:Y:S06]  /*8030*/  @!P3 BRA `(.L_x_4609) ;  /* 0x00000000001cb947 */ /* 0x000fec0003800000 */
[----:B01----:R-:W0:Y:S02]  /*8040*/  LDC.64 R144, c[0x0][0x390] ;  /* 0x0000e400ff907b82 */ /* 0x003e240000000a00 */
[----:B0-----:R-:W-:-:S06]  /*8050*/  IMAD.WIDE.U32 R144, R249, 0x8, R144 ;  /* 0x00000008f9907825 */ /* 0x001fcc00078e0090 */
[----:B------:R-:W2:Y:S02]  /*8060*/  LDG.E.64 R144, desc[UR10][R144.64] ;  /* 0x0000000a90907981 */ /* 0x000ea4000c1e1b00 */
[C---:B--2---:R-:W-:Y:S02]  /*8070*/  SHF.R.U64 R208, R144.reuse, 0x10, R145 ;  /* 0x0000001090d07819 */ /* 0x044fe40000001291 */
[----:B------:R-:W-:Y:S02]  /*8080*/  PRMT R205, R144, 0x7610, R205 ;  /* 0x0000761090cd7816 */ /* 0x000fe400000000cd */
[----:B------:R-:W-:Y:S02]  /*8090*/  SHF.R.U32.HI R209, RZ, 0x10, R145 ;  /* 0x00000010ffd17819 */ /* 0x000fe40000011691 */
[----:B------:R-:W-:-:S07]  /*80a0*/  PRMT R207, R145, 0x7610, R207 ;  /* 0x0000761091cf7816 */ /* 0x000fce00000000cf */
.L_x_4609:
[----:B------:R-:W-:Y:S05]  /*80b0*/  @!P0 BRA `(.L_x_4610) ;  /* 0x00000004008c8947 */ /* 0x000fea0003800000 */
[----:B------:R-:W-:Y:S05]  /*80c0*/  @!P1 BRA `(.L_x_4611) ;  /* 0x0000000000c49947 */ /* 0x000fea0003800000 */
[-CC-:B0-----:R-:W-:Y:S01]  /*80d0*/  @P2 FFMA.FTZ R141, R223, R147.reuse, R148.reuse ;  /* 0x00000093df8d2223 */ /* 0x181fe20000010094 */
[-CC-:B------:R-:W-:Y:S01]  /*80e0*/  @P2 FFMA.FTZ R143, R225, R147.reuse, R148.reuse ;  /* 0x00000093e18f2223 */ /* 0x180fe20000010094 */
[-CC-:B-1----:R-:W-:Y:S01]  /*80f0*/  @P2 FFMA.FTZ R145, R221, R147.reuse, R148.reuse ;  /* 0x00000093dd912223 */ /* 0x182fe20000010094 */
[----:B------:R-:W-:Y:S01]  /*8100*/  @P2 FFMA.FTZ R147, R227, R147, R148 ;  /* 0x00000093e3932223 */ /* 0x000fe20000010094 */
[----:B------:R-:W-:Y:S01]  /*8110*/  @P2 FADD.FTZ R140, R224, -R141 ;  /* 0x8000008de08c2221 */ /* 0x000fe20000010000 */
[----:B------:R-:W-:Y:S01]  /*8120*/  MOV R141, R137 ;  /* 0x00000089008d7202 */ /* 0x000fe20000000f00 */
[----:B------:R-:W-:Y:S01]  /*8130*/  @P2 FADD.FTZ R143, R226, -R143 ;  /* 0x8000008fe28f2221 */ /* 0x000fe20000010000 */
[----:B------:R-:W-:Y:S01]  /*8140*/  MOV R142, R138 ;  /* 0x0000008a008e7202 */ /* 0x000fe20000000f00 */
[----:B------:R-:W-:Y:S01]  /*8150*/  @P2 FFMA.FTZ R141, R206, R140, R137 ;  /* 0x0000008cce8d2223 */ /* 0x000fe20000010089 */
[----:B------:R-:W-:Y:S01]  /*8160*/  @P2 FADD.FTZ R140, R228, -R147 ;  /* 0x80000093e48c2221 */ /* 0x000fe20000010000 */
[----:B------:R-:W-:Y:S01]  /*8170*/  @P2 FFMA.FTZ R142, R206, R143, R138 ;  /* 0x0000008fce8e2223 */ /* 0x000fe2000001008a */
[----:B------:R-:W-:Y:S01]  /*8180*/  @P2 FADD.FTZ R145, R222, -R145 ;  /* 0x80000091de912221 */ /* 0x000fe20000010000 */
[----:B------:R-:W-:Y:S01]  /*8190*/  MOV R143, R139 ;  /* 0x0000008b008f7202 */ /* 0x000fe20000000f00 */
        /* <DEDUP_REMOVED lines=11> */
.L_x_4612:
        /* <DEDUP_REMOVED lines=8> */
.L_x_4613:
        /* <DEDUP_REMOVED lines=8> */
.L_x_4614:
        /* <DEDUP_REMOVED lines=9> */
.L_x_4611:
        /* <DEDUP_REMOVED lines=12> */
.L_x_4616:
        /* <DEDUP_REMOVED lines=12> */
.L_x_4617:
        /* <DEDUP_REMOVED lines=12> */
.L_x_4618:
[----:B------:R-:W-:Y:S05]  /*8620*/  @!P3 BRA `(.L_x_4615) ;  /* 0x000000080008b947 */ /* 0x000fea0003800000 */
[----:B------:R-:W-:Y:S01]  /*8630*/  @P2 FFMA.FTZ R147, R227, R147, R148 ;  /* 0x00000093e3932223 */ /* 0x000fe20000010094 */
[----:B01----:R-:W-:Y:S02]  /*8640*/  MOV R144, R139 ;  /* 0x0000008b00907202 */ /* 0x003fe40000000f00 */
        /* <DEDUP_REMOVED lines=10> */
.L_x_4610:
[----:B------:R-:W-:Y:S05]  /*86f0*/  @!P1 BRA `(.L_x_4619) ;  /* 0x0000000400049947 */ /* 0x000fea0003800000 */
[----:B------:R-:W-:Y:S01]  /*8700*/  ISETP.GT.AND P2, PT, R204, RZ, PT ;  /* 0x000000ffcc00720c */ /* 0x000fe20003f44270 */
[----:B------:R-:W-:-:S12]  /*8710*/  @!P3 BRA `(.L_x_4620) ;  /* 0x000000000030b947 */ /* 0x000fd80003800000 */
[----:B0-----:R-:W-:Y:S01]  /*8720*/  FFMA.FTZ R141, R221, R147, R148 ;  /* 0x00000093dd8d7223 */ /* 0x001fe20000010094 */
        /* <DEDUP_REMOVED lines=11> */
.L_x_4620:
[----:B------:R-:W-:Y:S05]  /*87e0*/  @!P3 BRA `(.L_x_4621) ;  /* 0x000000000030b947 */ /* 0x000fea0003800000 */
[----:B0-----:R-:W-:Y:S01]  /*87f0*/  FFMA.FTZ R141, R223, R147, R148 ;  /* 0x00000093df8d7223 */ /* 0x001fe20000010094 */
        /* <DEDUP_REMOVED lines=11> */
.L_x_4621:
[----:B------:R-:W-:Y:S05]  /*88b0*/  @!P3 BRA `(.L_x_4622) ;  /* 0x000000000030b947 */ /* 0x000fea0003800000 */
        /* <DEDUP_REMOVED lines=12> */
.L_x_4622:
[-CC-:B01----:R-:W-:Y:S01]  /*8980*/  FFMA.FTZ R145, R227, R147.reuse, R148.reuse ;  /* 0x00000093e3917223 */ /* 0x183fe20000010094 */
        /* <DEDUP_REMOVED lines=10> */
[----:B------:R-:W-:-:S02]  /*8a30*/  FMUL.FTZ R147, R206, R147 ;  /* 0x00000093ce937220 */ /* 0x000fc40000410000 */
[----:B------:R-:W-:Y:S02]  /*8a40*/  FSEL R143, R140, RZ, P2 ;  /* 0x000000ff8c8f7208 */ /* 0x000fe40001000000 */
[----:B------:R-:W-:Y:S02]  /*8a50*/  FSEL R142, R141, RZ, P2 ;  /* 0x000000ff8d8e7208 */ /* 0x000fe40001000000 */
        /* <DEDUP_REMOVED lines=11> */
.L_x_4619:
        /* <DEDUP_REMOVED lines=13> */
.L_x_4623:
        /* <DEDUP_REMOVED lines=13> */
.L_x_4624:
        /* <DEDUP_REMOVED lines=13> */
.L_x_4625:
[----:B------:R-:W-:Y:S05]  /*8d80*/  @!P3 BRA `(.L_x_4615) ;  /* 0x000000000030b947 */ /* 0x000fea0003800000 */
[----:B------:R-:W-:Y:S01]  /*8d90*/  FFMA.FTZ R147, R227, R147, R148 ;  /* 0x00000093e3937223 */ /* 0x000fe20000010094 */
[----:B------:R-:W-:Y:S02]  /*8da0*/  ISETP.GT.AND P0, PT, R204, RZ, PT ;  /* 0x000000ffcc00720c */ /* 0x000fe40003f04270 */
[----:B01----:R-:W-:Y:S01]  /*8db0*/  SHF.L.U32 R145, R3, 0x10, RZ ;  /* 0x0000001003917819 */ /* 0x003fe200000006ff */
        /* <DEDUP_REMOVED lines=9> */
.L_x_4615:
        /* <DEDUP_REMOVED lines=13> */
.L_x_4626:
[----:B01----:R-:W0:Y:S01]  /*8f20*/  LDC.64 R144, c[0x0][0x380] ;  /* 0x0000e000ff907b82 */ /* 0x003e220000000a00 */
[----:B------:R-:W-:Y:S01]  /*8f30*/  UPLOP3.LUT UP1, UPT, UPT, UPT, UP1, 0x40, 0x4 ;  /* 0x000000000004789c */ /* 0x000fe20003f2e810 */
[----:B0-----:R-:W-:-:S04]  /*8f40*/  IADD3 R0, PT, PT, R0, R144, RZ ;  /* 0x0000009000007210 */ /* 0x001fc80007ffe0ff */
[----:B------:R-:W-:-:S13]  /*8f50*/  ISETP.GE.AND P0, PT, R0, R145, PT ;  /* 0x000000910000720c */ /* 0x000fda0003f06270 */
[----:B------:R-:W-:Y:S05]  /*8f60*/  @!P0 BRA `(.L_x_4627) ;  /* 0xffffff7400bc8947 */ /* 0x000fea000383ffff */
.L_x_4497:
        /* <DEDUP_REMOVED lines=32> */
.L_x_4628:
        /* <DEDUP_REMOVED lines=9> */
.L_x_14353:


//--------------------- .text._ZN10layer_norm13ln_bwd_kernelINS_13Kernel_traitsI13__nv_bfloat16S2_fS2_fjLj7168ELj1ELj1ELj8ELj8ENS_18Kernel_traits_baseILj7168ES2_S2_fS2_fjLj256EEEEELb1ELb0ELb0ELb0EEEvNS_9BwdParamsE --------------------------
	.section	.text._ZN10layer_norm13ln_bwd_kernelINS_13Kernel_traitsI13__nv_bfloat16S2_fS2_fjLj7168ELj1ELj1ELj8ELj8ENS_18Kernel_traits_baseILj7168ES2_S2_fS2_fjLj256EEEEELb1ELb0ELb0ELb0EEEvNS_9BwdParamsE,"ax",@progbits
	.align	128
        .global         _ZN10layer_norm13ln_bwd_kernelINS_13Kernel_traitsI13__nv_bfloat16S2_fS2_fjLj7168ELj1ELj1ELj8ELj8ENS_18Kernel_traits_baseILj7168ES2_S2_fS2_fjLj256EEEEELb1ELb0ELb0ELb0EEEvNS_9BwdParamsE
        .type           _ZN10layer_norm13ln_bwd_kernelINS_13Kernel_traitsI13__nv_bfloat16S2_fS2_fjLj7168ELj1ELj1ELj8ELj8ENS_18Kernel_traits_baseILj7168ES2_S2_fS2_fjLj256EEEEELb1ELb0ELb0ELb0EEEvNS_9BwdParamsE,@function
        .size           _ZN10layer_norm13ln_bwd_kernelINS_13Kernel_traitsI13__nv_bfloat16S2_fS2_fjLj7168ELj1ELj1ELj8ELj8ENS_18Kernel_traits_baseILj7168ES2_S2_fS2_fjLj256EEEEELb1ELb0ELb0ELb0EEEvNS_9BwdParamsE,(.L_x_14354 - _ZN10layer_norm13ln_bwd_kernelINS_13Kernel_traitsI13__nv_bfloat16S2_fS2_fjLj7168ELj1ELj1ELj8ELj8ENS_18Kernel_traits_baseILj7168ES2_S2_fS2_fjLj256EEEEELb1ELb0ELb0ELb0EEEvNS_9BwdParamsE)
        .other          _ZN10layer_norm13ln_bwd_kernelINS_13Kernel_traitsI13__nv_bfloat16S2_fS2_fjLj7168ELj1ELj1ELj8ELj8ENS_18Kernel_traits_baseILj7168ES2_S2_fS2_fjLj256EEEEELb1ELb0ELb0ELb0EEEvNS_9BwdParamsE,@"STO_CUDA_ENTRY STV_DEFAULT"
_ZN10layer_norm13ln_bwd_kernelINS_13Kernel_traitsI13__nv_bfloat16S2_fS2_fjLj7168ELj1ELj1ELj8ELj8ENS_18Kernel_traits_baseILj7168ES2_S2_fS2_fjLj256EEEEELb1ELb0ELb0ELb0EEEvNS_9BwdParamsE:
.text._ZN10layer_norm13ln_bwd_kernelINS_13Kernel_traitsI13__nv_bfloat16S2_fS2_fjLj7168ELj1ELj1ELj8ELj8ENS_18Kernel_traits_baseILj7168ES2_S2_fS2_fjLj256EEEEELb1ELb0ELb0ELb0EEEvNS_9BwdParamsE:
        /* <DEDUP_REMOVED lines=85> */
[----:B------:R-:W-:Y:S01]  /*0550*/  CS2R R86, SRZ ;  /* 0x0000000000567805 */ /* 0x000fe2000001ff00 */
[----:B------:R-:W0:Y:S01]  /*0560*/  LDC.64 R4, c[0x0][0x3e0] ;  /* 0x0000f800ff047b82 */ /* 0x000e220000000a00 */
[----:B------:R-:W-:Y:S02]  /*0570*/  MOV R0, R13 ;  /* 0x0000000d00007202 */ /* 0x000fe40000000f00 */
[----:B------:R-:W-:Y:S02]  /*0580*/  CS2R R80, SRZ ;  /* 0x0000000000507805 */ /* 0x000fe4000001ff00 */
[----:B------:R-:W-:Y:S02]  /*0590*/  SHF.R.U32.HI R2, RZ, 0x10, R13 ;  /* 0x00000010ff027819 */ /* 0x000fe4000001160d */
        /* <DEDUP_REMOVED lines=19> */
[----:B------:R-:W-:Y:S02]  /*06d0*/  SHF.R.U64 R28, R8, 0x10, R9 ;  /* 0x00000010081c7819 */ /* 0x000fe40000001209 */
[----:B------:R-:W-:Y:S02]  /*06e0*/  CS2R R62, SRZ ;  /* 0x00000000003e7805 */ /* 0x000fe4000001ff00 */
[----:B0-----:R-:W-:Y:S02]  /*06f0*/  ISETP.NE.U32.AND P0, PT, R4, RZ, PT ;  /* 0x000000ff0400720c */ /* 0x001fe40003f05070 */
[----:B------:R-:W-:Y:S02]  /*0700*/  CS2R R56, SRZ ;  /* 0x0000000000387805 */ /* 0x000fe4000001ff00 */
[----:B------:R-:W-:Y:S02]  /*0710*/  MOV R27, R9 ;  /* 0x00000009001b7202 */ /* 0x000fe40000000f00 */
[----:B------:R-:W-:-:S02]  /*0720*/  CS2R R58, SRZ ;  /* 0x00000000003a7805 */ /* 0x000fc4000001ff00 */
[----:B------:R-:W-:Y:S02]  /*0730*/  ISETP.NE.AND.EX P0, PT, R5, RZ, PT, P0 ;  /* 0x000000ff0500720c */ /* 0x000fe40003f05300 */
[----:B------:R-:W-:Y:S02]  /*0740*/  CS2R R52, SRZ ;  /* 0x0000000000347805 */ /* 0x000fe4000001ff00 */
[----:B------:R-:W-:Y:S02]  /*0750*/  SHF.R.U32.HI R26, RZ, 0x10, R9 ;  /* 0x00000010ff1a7819 */ /* 0x000fe40000011609 */
        /* <DEDUP_REMOVED lines=21> */
[----:B------:R-:W-:Y:S02]  /*08b0*/  P2R R9, PR, RZ, 0x1 ;  /* 0x00000001ff097803 */ /* 0x000fe40000000000 */
[----:B------:R-:W-:Y:S01]  /*08c0*/  PRMT R19, R0, 0x7610, R19 ;  /* 0x0000761000137816 */ /* 0x000fe20000000013 */
[----:B------:R-:W1:Y:S01]  /*08d0*/  LDCU.U8 UR7, c[0x0][0x410] ;  /* 0x00008200ff0777ac */ /* 0x000e620008000000 */
[----:B------:R-:W-:-:S02]  /*08e0*/  PRMT R18, R2, 0x7610, R18 ;  /* 0x0000761002127816 */ /* 0x000fc40000000012 */
[----:B------:R-:W-:Y:S01]  /*08f0*/  PRMT R15, R3, 0x7610, R15 ;  /* 0x00007610030f7816 */ /* 0x000fe2000000000f */
[----:B------:R-:W2:Y:S01]  /*0900*/  LDCU UR12, c[0x0][0x400] ;  /* 0x00008000ff0c77ac */ /* 0x000ea20008000800 */
[----:B------:R-:W3:Y:S01]  /*0910*/  LDCU.64 UR10, c[0x0][0x438] ;  /* 0x00008700ff0a77ac */ /* 0x000ee20008000a00 */
[----:B------:R-:W4:Y:S04]  /*0920*/  LDCU.64 UR14, c[0x0][0x478] ;  /* 0x00008f00ff0e77ac */ /* 0x000f280008000a00 */
.L_x_4699:
        /* <DEDUP_REMOVED lines=11> */
[----:B------:R-:W-:Y:S01]  /*09e0*/  BSSY.RECONVERGENT B0, `(.L_x_4630) ;  /* 0x0000048000007945 */ /* 0x000fe20003800200 */
[----:B------:R-:W-:Y:S01]  /*09f0*/  ISETP.NE.AND P4, PT, RZ, UR7, PT ;  /* 0x00000007ff007c0c */ /* 0x000fe2000bf85270 */
[----:B------:R-:W5:Y:S01]  /*0a00*/  @P0 LDG.E.U16 R200, desc[UR8][R200.64] ;  /* 0x00000008c8c80981 */ /* 0x000f62000c1e1500 */
[----:B------:R-:W-:-:S02]  /*0a10*/  SHF.R.S32.HI R129, RZ, 0x1f, R8 ;  /* 0x0000001fff817819 */ /* 0x000fc40000011408 */
[----:B------:R-:W-:Y:S02]  /*0a20*/  CS2R R136, SRZ ;  /* 0x0000000000887805 */ /* 0x000fe4000001ff00 */
[----:B------:R-:W-:Y:S02]  /*0a30*/  ISETP.GE.U32.AND P0, PT, R39, 0x200, PT ;  /* 0x000002002700780c */ /* 0x000fe40003f06070 */
[----:B------:R-:W-:Y:S02]  /*0a40*/  LEA.HI R129, R129, R8, RZ, 0x2 ;  /* 0x0000000881817211 */ /* 0x000fe400078f10ff */
[C---:B------:R-:W-:Y:S02]  /*0a50*/  ISETP.GE.U32.AND P1, PT, R39.reuse, 0x300, PT ;  /* 0x000003002700780c */ /* 0x040fe40003f26070 */
[----:B------:R-:W-:Y:S02]  /*0a60*/  ISETP.GE.U32.AND P2, PT, R39, 0x400, PT ;  /* 0x000004002700780c */ /* 0x000fe40003f46070 */
[----:B------:R-:W-:Y:S01]  /*0a70*/  P2R R142, PR, RZ, 0x8 ;  /* 0x00000008ff8e7803 */ /* 0x000fe20000000000 */
[----:B--2---:R-:W-:Y:S01]  /*0a80*/  IMAD.WIDE R124, R38, 0x4, R124 ;  /* 0x00000004267c7825 */ /* 0x004fe200078e027c */
[----:B0-----:R-:W-:-:S04]  /*0a90*/  LEA.HI.SX32 R8, R129, R140, 0x1e ;  /* 0x0000008c81087211 */ /* 0x001fc800078ff2ff */
[----:B------:R0:W5:Y:S01]  /*0aa0*/  LDG.E R198, desc[UR8][R124.64] ;  /* 0x000000087cc67981 */ /* 0x000162000c1e1900 */
[----:B------:R-:W-:Y:S02]  /*0ab0*/  MOV R135, R8 ;  /* 0x0000000800877202 */ /* 0x000fe40000000f00 */
[----:B0-----:R-:W-:Y:S02]  /*0ac0*/  P2R R124, PR, RZ, 0x10 ;  /* 0x00000010ff7c7803 */ /* 0x001fe40000000000 */
[----:B---3--:R-:W-:Y:S01]  /*0ad0*/  FSEL R134, R126, RZ, !P4 ;  /* 0x000000ff7e867208 */ /* 0x008fe20006000000 */
[----:B------:R-:W-:Y:S06]  /*0ae0*/  @!P3 BRA `(.L_x_4631) ;  /* 0x0000000000dcb947 */ /* 0x000fec0003800000 */
        /* <DEDUP_REMOVED lines=9> */
[----:B------:R-:W4:Y:S01]  /*0b80*/  LDG.E.128 R124, desc[UR8][R124.64] ;  /* 0x000000087c7c7981 */ /* 0x000f22000c1e1d00 */
[----:B--2---:R-:W-:-:S05]  /*0b90*/  IMAD.WIDE.U32 R132, R8, 0x4, R132 ;  /* 0x0000000408847825 */ /* 0x004fca00078e0084 */
[----:B------:R1:W5:Y:S01]  /*0ba0*/  LDG.E R7, desc[UR8][R132.64] ;  /* 0x0000000884077981 */ /* 0x000362000c1e1900 */
[----:B0-----:R-:W-:-:S05]  /*0bb0*/  @P3 IMAD.WIDE.U32 R130, R8, 0x10, R130 ;  /* 0x0000001008823825 */ /* 0x001fca00078e0082 */
[----:B------:R1:W5:Y:S01]  /*0bc0*/  @P3 LDG.E.128 R96, desc[UR8][R130.64] ;  /* 0x0000000882603981 */ /* 0x000362000c1e1d00 */
[----:B------:R-:W-:Y:S02]  /*0bd0*/  SHF.L.U32 R197, R37, 0x10, RZ ;  /* 0x0000001025c57819 */ /* 0x000fe400000006ff */
[----:B------:R-:W-:Y:S02]  /*0be0*/  SHF.L.U32 R194, R36, 0x10, RZ ;  /* 0x0000001024c27819 */ /* 0x000fe400000006ff */
[----:B------:R-:W-:Y:S02]  /*0bf0*/  SHF.L.U32 R193, R35, 0x10, RZ ;  /* 0x0000001023c17819 */ /* 0x000fe400000006ff */
[----:B------:R-:W-:Y:S02]  /*0c00*/  SHF.L.U32 R190, R34, 0x10, RZ ;  /* 0x0000001022be7819 */ /* 0x000fe400000006ff */
[----:B---3--:R-:W-:Y:S02]  /*0c10*/  MOV R135, R128 ;  /* 0x0000008000877202 */ /* 0x008fe40000000f00 */
[----:B------:R-:W-:-:S02]  /*0c20*/  SHF.R.U64 R137, R128, 0x10, R129 ;  /* 0x0000001080897819 */ /* 0x000fc40000001281 */
[----:B------:R-:W-:Y:S01]  /*0c30*/  SHF.L.U32 R135, R135, 0x10, RZ ;  /* 0x0000001087877819 */ /* 0x000fe200000006ff */
[C---:B----4-:R-:W-:Y:S01]  /*0c40*/  FADD.FTZ R199, -R134.reuse, R124 ;  /* 0x0000007c86c77221 */ /* 0x050fe20000010100 */
[----:B------:R-:W-:Y:S01]  /*0c50*/  MOV R136, R129 ;  /* 0x0000008100887202 */ /* 0x000fe20000000f00 */
[----:B------:R-:W-:Y:S01]  /*0c60*/  FADD.FTZ R125, -R134, R125 ;  /* 0x0000007d867d7221 */ /* 0x000fe20000010100 */
[----:B------:R-:W-:Y:S01]  /*0c70*/  SHF.L.U32 R124, R137, 0x10, RZ ;  /* 0x00000010897c7819 */ /* 0x000fe200000006ff */
[----:B-----5:R-:W-:Y:S01]  /*0c80*/  FMUL.FTZ R199, R198, R199 ;  /* 0x000000c7c6c77220 */ /* 0x020fe20000410000 */
[----:B------:R-:W-:Y:S01]  /*0c90*/  FMUL.FTZ R197, R197, R135 ;  /* 0x00000087c5c57220 */ /* 0x000fe20000410000 */
[----:B------:R-:W-:Y:S01]  /*0ca0*/  SHF.R.U32.HI R128, RZ, 0x10, R129 ;  /* 0x00000010ff807819 */ /* 0x000fe20000011681 */
        /* <DEDUP_REMOVED lines=26> */
[----:B-1----:R-:W-:-:S07]  /*0e50*/  FFMA.FTZ R136, R192, R190, R125 ;  /* 0x000000bec0887223 */ /* 0x002fce000001007d */
.L_x_4631:
[----:B----4-:R-:W-:Y:S05]  /*0e60*/  BSYNC.RECONVERGENT B0 ;  /* 0x0000000000007941 */ /* 0x010fea0003800200 */
.L_x_4630:
        /* <DEDUP_REMOVED lines=19> */
[----:B------:R-:W-:Y:S02]  /*0fa0*/  IADD3 R135, PT, PT, R135, 0x100, RZ ;  /* 0x0000010087877810 */ /* 0x000fe40007ffe0ff */
[----:B---3--:R-:W-:Y:S02]  /*0fb0*/  MOV R138, R128 ;  /* 0x00000080008a7202 */ /* 0x008fe40000000f00 */
[----:B------:R-:W-:-:S02]  /*0fc0*/  SHF.R.U64 R183, R128, 0x10, R129 ;  /* 0x0000001080b77819 */ /* 0x000fc40000001281 */
[----:B------:R-:W-:Y:S01]  /*0fd0*/  SHF.L.U32 R138, R138, 0x10, RZ ;  /* 0x000000108a8a7819 */ /* 0x000fe200000006ff */
[C---:B----4-:R-:W-:Y:S01]  /*0fe0*/  FADD.FTZ R191, -R134.reuse, R124 ;  /* 0x0000007c86bf7221 */ /* 0x050fe20000010100 */
[----:B------:R-:W-:Y:S01]  /*0ff0*/  MOV R139, R129 ;  /* 0x00000081008b7202 */ /* 0x000fe20000000f00 */
[----:B------:R-:W-:Y:S01]  /*1000*/  FADD.FTZ R125, -R134, R125 ;  /* 0x0000007d867d7221 */ /* 0x000fe20000010100 */
[----:B------:R-:W-:Y:S01]  /*1010*/  SHF.L.U32 R124, R183, 0x10, RZ ;  /* 0x00000010b77c7819 */ /* 0x000fe200000006ff */
[C---:B-----5:R-:W-:Y:S01]  /*1020*/  FMUL.FTZ R191, R198.reuse, R191 ;  /* 0x000000bfc6bf7220 */ /* 0x060fe20000410000 */
[----:B------:R-:W-:Y:S01]  /*1030*/  FMUL.FTZ R189, R189, R138 ;  /* 0x0000008abdbd7220 */ /* 0x000fe20000410000 */
[----:B------:R-:W-:Y:S01]  /*1040*/  SHF.R.U32.HI R128, RZ, 0x10, R129 ;  /* 0x00000010ff807819 */ /* 0x000fe20000011681 */
        /* <DEDUP_REMOVED lines=8> */
[----:B------:R-:W-:Y:S01]  /*10d0*/  SHF.L.U32 R183, R30, 0x10, RZ ;  /* 0x000000101eb77819 */ /* 0x000fe200000006ff */
[----:B------:R-:W-:Y:S01]  /*10e0*/  FADD.FTZ R127, -R134, R127 ;  /* 0x0000007f867f7221 */ /* 0x000fe20000010100 */
        /* <DEDUP_REMOVED lines=16> */
[----:B-1----:R-:W-:-:S07]  /*11f0*/  FFMA.FTZ R136, R184, R183, R126 ;  /* 0x000000b7b8887223 */ /* 0x002fce000001007e */
.L_x_4633:
[----:B------:R-:W-:Y:S05]  /*1200*/  BSYNC.RECONVERGENT B0 ;  /* 0x0000000000007941 */ /* 0x000fea0003800200 */
.L_x_4632:
        /* <DEDUP_REMOVED lines=9> */
[----:B------:R-:W4:Y:S01]  /*12a0*/  LDG.E.128 R124, desc[UR8][R124.64] ;  /* 0x000000087c7c7981 */ /* 0x000f22000c1e1d00 */
[----:B--2---:R-:W-:-:S05]  /*12b0*/  IMAD.WIDE.U32 R132, R135, 0x4, R132 ;  /* 0x0000000487847825 */ /* 0x004fca00078e0084 */
[----:B------:R-:W5:Y:S01]  /*12c0*/  LDG.E R5, desc[UR8][R132.64] ;  /* 0x0000000884057981 */ /* 0x000f62000c1e1900 */
        /* <DEDUP_REMOVED lines=9> */
[----:B---3--:R-:W-:Y:S02]  /*1360*/  MOV R138, R130 ;  /* 0x00000082008a7202 */ /* 0x008fe40000000f00 */
[--C-:B------:R-:W-:Y:S02]  /*1370*/  SHF.R.U64 R149, R130, 0x10, R131.reuse ;  /* 0x0000001082957819 */ /* 0x100fe40000001283 */
[----:B------:R-:W-:Y:S02]  /*1380*/  MOV R139, R131 ;  /* 0x00000083008b7202 */ /* 0x000fe40000000f00 */
[----:B------:R-:W-:Y:S01]  /*1390*/  SHF.R.U32.HI R130, RZ, 0x10, R131 ;  /* 0x00000010ff827819 */ /* 0x000fe20000011683 */
[----:B----4-:R-:W-:Y:S01]  /*13a0*/  FADD.FTZ R131, -R134, R125 ;  /* 0x0000007d86837221 */ /* 0x010fe20000010100 */
        /* <DEDUP_REMOVED lines=31> */
.L_x_4635:
[----:B------:R-:W-:Y:S05]  /*15a0*/  BSYNC.RECONVERGENT B0 ;  /* 0x0000000000007941 */ /* 0x000fea0003800200 */
.L_x_4634:
        /* <DEDUP_REMOVED lines=57> */
.L_x_4637:
[----:B------:R-:W-:Y:S05]  /*1940*/  BSYNC.RECONVERGENT B0 ;  /* 0x0000000000007941 */ /* 0x000fea0003800200 */
.L_x_4636:
        /* <DEDUP_REMOVED lines=12> */
[----:B------:R-:W4:Y:S01]  /*1a10*/  LDG.E.128 R124, desc[UR8][R124.64] ;  /* 0x000000087c7c7981 */ /* 0x000f22000c1e1d00 */
[----:B--2---:R-:W-:-:S05]  /*1a20*/  IMAD.WIDE.U32 R130, R135, 0x4, R130 ;  /* 0x0000000487827825 */ /* 0x004fca00078e0082 */
[----:B------:R-:W5:Y:S01]  /*1a30*/  LDG.E R3, desc[UR8][R130.64] ;  /* 0x0000000882037981 */ /* 0x000f62000c1e1900 */
[----:B0-----:R-:W-:Y:S01]  /*1a40*/  @P4 IMAD.WIDE.U32 R132, R135, 0x10, R132 ;  /* 0x0000001087844825 */ /* 0x001fe200078e0084 */
        /* <DEDUP_REMOVED lines=8> */
[----:B0-----:R-:W-:Y:S02]  /*1ad0*/  MOV R132, R129 ;  /* 0x0000008100847202 */ /* 0x001fe40000000f00 */
[----:B------:R-:W-:Y:S01]  /*1ae0*/  SHF.R.U32.HI R133, RZ, 0x10, R129 ;  /* 0x00000010ff857819 */ /* 0x000fe20000011681 */
[----:B----4-:R-:W-:Y:S01]  /*1af0*/  FADD.FTZ R129, -R134, R125 ;  /* 0x0000007d86817221 */ /* 0x010fe20000010100 */
[----:B------:R-:W-:Y:S01]  /*1b00*/  SHF.L.U32 R125, R138, 0x10, RZ ;  /* 0x000000108a7d7819 */ /* 0x000fe200000006ff */
[C---:B------:R-:W-:Y:S01]  /*1b10*/  FADD.FTZ R143, -R134.reuse, R124 ;  /* 0x0000007c868f7221 */ /* 0x040fe20000010100 */
[----:B------:R-:W-:Y:S01]  /*1b20*/  SHF.L.U32 R124, R139, 0x10, RZ ;  /* 0x000000108b7c7819 */ /* 0x000fe200000006ff */
[----:B------:R-:W-:Y:S01]  /*1b30*/  FADD.FTZ R153, -R134, R126 ;  /* 0x0000007e86997221 */ /* 0x000fe20000010100 */
[C---:B-----5:R-:W-:Y:S01]  /*1b40*/  FMUL.FTZ R144, R198.reuse, R129 ;  /* 0x00000081c6907220 */ /* 0x060fe20000410000 */
[----:B------:R-:W-:Y:S01]  /*1b50*/  FMUL.FTZ R143, R198, R143 ;  /* 0x0000008fc68f7220 */ /* 0x000fe20000410000 */
[----:B------:R-:W-:Y:S01]  /*1b60*/  FMUL.FTZ R174, R174, R125 ;  /* 0x0000007daeae7220 */ /* 0x000fe20000410000 */
[----:B------:R-:W-:Y:S01]  /*1b70*/  FADD.FTZ R201, -R134, R127 ;  /* 0x0000007f86c97221 */ /* 0x000fe20000010100 */
[----:B------:R-:W-:Y:S01]  /*1b80*/  SHF.L.U32 R127, R132, 0x10, RZ ;  /* 0x00000010847f7819 */ /* 0x000fe200000006ff */
[-C--:B------:R-:W-:Y:S01]  /*1b90*/  FMUL.FTZ R173, R173, R124.reuse ;  /* 0x0000007cadad7220 */ /* 0x080fe20000410000 */
[----:B------:R-:W-:Y:S01]  /*1ba0*/  FADD.FTZ R45, R45, R124 ;  /* 0x0000007c2d2d7221 */ /* 0x000fe20000010000 */
[----:B------:R-:W-:Y:S01]  /*1bb0*/  FFMA.FTZ R73, R144, R124, R73 ;  /* 0x0000007c90497223 */ /* 0x000fe20000010049 */
[----:B------:R-:W-:Y:S01]  /*1bc0*/  FMUL.FTZ R153, R198, R153 ;  /* 0x00000099c6997220 */ /* 0x000fe20000410000 */
        /* <DEDUP_REMOVED lines=18> */
.L_x_4639:
[----:B------:R-:W-:Y:S05]  /*1cf0*/  BSYNC.RECONVERGENT B0 ;  /* 0x0000000000007941 */ /* 0x000fea0003800200 */
.L_x_4638:
        /* <DEDUP_REMOVED lines=58> */
.L_x_4641:
[----:B------:R-:W-:Y:S05]  /*20a0*/  BSYNC.RECONVERGENT B0 ;  /* 0x0000000000007941 */ /* 0x000fea0003800200 */
.L_x_4640:
        /* <DEDUP_REMOVED lines=11> */
[----:B------:R0:W5:Y:S05]  /*2160*/  @P6 LDG.E.128 R120, desc[UR8][R132.64] ;  /* 0x0000000884786981 */ /* 0x00016a000c1e1d00 */
[----:B------:R-:W3:Y:S01]  /*2170*/  LDG.E.64 R128, desc[UR8][R128.64] ;  /* 0x0000000880807981 */ /* 0x000ee2000c1e1b00 */
[----:B--2---:R-:W-:-:S06]  /*2180*/  IMAD.WIDE.U32 R124, R135, 0x10, R124 ;  /* 0x00000010877c7825 */ /* 0x004fcc00078e007c */
[----:B------:R-:W2:Y:S01]  /*2190*/  LDG.E.128 R124, desc[UR8][R124.64] ;  /* 0x000000087c7c7981 */ /* 0x000ea2000c1e1d00 */
[----:B-1----:R-:W-:-:S05]  /*21a0*/  IMAD.WIDE.U32 R130, R135, 0x4, R130 ;  /* 0x0000000487827825 */ /* 0x002fca00078e0082 */
[----:B------:R1:W5:Y:S01]  /*21b0*/  LDG.E R0, desc[UR8][R130.64] ;  /* 0x0000000882007981 */ /* 0x000362000c1e1900 */
[----:B------:R-:W-:Y:S02]  /*21c0*/  SHF.L.U32 R166, R13, 0x10, RZ ;  /* 0x000000100da67819 */ /* 0x000fe400000006ff */
[----:B------:R-:W-:Y:S02]  /*21d0*/  SHF.L.U32 R167, R12, 0x10, RZ ;  /* 0x000000100ca77819 */ /* 0x000fe400000006ff */
[----:B------:R-:W-:Y:S02]  /*21e0*/  SHF.L.U32 R170, R11, 0x10, RZ ;  /* 0x000000100baa7819 */ /* 0x000fe400000006ff */
[----:B------:R-:W-:Y:S02]  /*21f0*/  SHF.L.U32 R171, R10, 0x10, RZ ;  /* 0x000000100aab7819 */ /* 0x000fe400000006ff */
[----:B---3--:R-:W-:Y:S02]  /*2200*/  MOV R135, R128 ;  /* 0x0000008000877202 */ /* 0x008fe40000000f00 */
[----:B------:R-:W-:-:S02]  /*2210*/  SHF.R.U64 R139, R128, 0x10, R129 ;  /* 0x00000010808b7819 */ /* 0x000fc40000001281 */
[----:B0-----:R-:W-:Y:S02]  /*2220*/  MOV R132, R129 ;  /* 0x0000008100847202 */ /* 0x001fe40000000f00 */
[----:B------:R-:W-:Y:S02]  /*2230*/  SHF.R.U32.HI R138, RZ, 0x10, R129 ;  /* 0x00000010ff8a7819 */ /* 0x000fe40000011681 */
[----:B------:R-:W-:-:S05]  /*2240*/  SHF.L.U32 R135, R135, 0x10, RZ ;  /* 0x0000001087877819 */ /* 0x000fca00000006ff */
[----:B------:R-:W-:Y:S01]  /*2250*/  FMUL.FTZ R166, R166, R135 ;  /* 0x00000087a6a67220 */ /* 0x000fe20000410000 */
[C---:B--2---:R-:W-:Y:S01]  /*2260*/  FADD.FTZ R129, -R134.reuse, R125 ;  /* 0x0000007d86817221 */ /* 0x044fe20000010100 */
[C---:B------:R-:W-:Y:S01]  /*2270*/  FADD.FTZ R165, -R134.reuse, R124 ;  /* 0x0000007c86a57221 */ /* 0x040fe20000010100 */
        /* <DEDUP_REMOVED lines=28> */
.L_x_4643:
[----:B------:R-:W-:Y:S05]  /*2440*/  BSYNC.RECONVERGENT B0 ;  /* 0x0000000000007941 */ /* 0x000fea0003800200 */
.L_x_4642:
        /* <DEDUP_REMOVED lines=31> */
.L_x_4645:
[----:B------:R-:W-:Y:S05]  /*2640*/  BSYNC.RECONVERGENT B0 ;  /* 0x0000000000007941 */ /* 0x000fea0003800200 */
.L_x_4644:
        /* <DEDUP_REMOVED lines=53> */
[----:B------:R-:W-:-:S04]  /*29a0*/  FADD.FTZ R125, R193, -R124 ;  /* 0x8000007cc17d7221 */ /* 0x000fc80000010000 */
[----:B------:R-:W-:Y:S01]  /*29b0*/  FMUL.FTZ R124, R198, R125 ;  /* 0x0000007dc67c7220 */ /* 0x000fe20000410000 */
[----:B------:R-:W-:-:S03]  /*29c0*/  FFMA.FTZ R125, R192, R137, R134 ;  /* 0x00000089c07d7223 */ /* 0x000fc60000010086 */
[----:B------:R-:W-:Y:S01]  /*29d0*/  FMUL.FTZ R124, R124, R135 ;  /* 0x000000877c7c7220 */ /* 0x000fe20000410000 */
[----:B------:R-:W-:-:S03]  /*29e0*/  FADD.FTZ R125, R190, -R125 ;  /* 0x8000007dbe7d7221 */ /* 0x000fc60000010000 */
[----:B------:R-:W-:-:S05]  /*29f0*/  FMUL.FTZ R124, R124, UR13 ;  /* 0x0000000d7c7c7c20 */ /* 0x000fca0008410000 */
[----:B------:R-:W-:Y:S01]  /*2a00*/  FSEL R131, R124, RZ, P6 ;  /* 0x000000ff7c837208 */ /* 0x000fe20003000000 */
[----:B------:R-:W-:Y:S01]  /*2a10*/  FMUL.FTZ R124, R198, R125 ;  /* 0x0000007dc67c7220 */ /* 0x000fe20000410000 */
[----:B------:R-:W-:-:S03]  /*2a20*/  ISETP.GE.U32.AND P6, PT, R7, 0x1000000, PT ;  /* 0x010000000700780c */ /* 0x000fc60003fc6070 */
[----:B------:R-:W-:Y:S01]  /*2a30*/  FMUL.FTZ R124, R124, R135 ;  /* 0x000000877c7c7220 */ /* 0x000fe20000410000 */
[----:B------:R-:W-:Y:S03]  /*2a40*/  F2F.BF16.F32 R131, R131 ;  /* 0x0000008300837304 */ /* 0x000fe60000202000 */
[----:B------:R-:W-:-:S05]  /*2a50*/  FMUL.FTZ R124, R124, UR13 ;  /* 0x0000000d7c7c7c20 */ /* 0x000fca0008410000 */
[----:B------:R-:W-:Y:S01]  /*2a60*/  FSEL R132, R124, RZ, P6 ;  /* 0x000000ff7c847208 */ /* 0x000fe20003000000 */
[----:B------:R-:W-:Y:S01]  /*2a70*/  FFMA.FTZ R124, R199, R137, R134 ;  /* 0x00000089c77c7223 */ /* 0x000fe20000010086 */
[----:B------:R-:W-:-:S03]  /*2a80*/  LOP3.LUT P6, RZ, R7, 0xff, RZ, 0xc0, !PT ;  /* 0x000000ff07ff7812 */ /* 0x000fc600078cc0ff */
[----:B------:R-:W-:Y:S01]  /*2a90*/  FADD.FTZ R125, R197, -R124 ;  /* 0x8000007cc57d7221 */ /* 0x000fe20000010000 */
[----:B------:R-:W0:Y:S03]  /*2aa0*/  F2F.BF16.F32 R132, R132 ;  /* 0x0000008400847304 */ /* 0x000e260000202000 */
[----:B------:R-:W-:Y:S01]  /*2ab0*/  FMUL.FTZ R124, R198, R125 ;  /* 0x0000007dc67c7220 */ /* 0x000fe20000410000 */
[----:B------:R-:W-:-:S03]  /*2ac0*/  FFMA.FTZ R125, R196, R137, R134 ;  /* 0x00000089c47d7223 */ /* 0x000fc60000010086 */
[----:B------:R-:W-:Y:S01]  /*2ad0*/  FMUL.FTZ R124, R124, R135 ;  /* 0x000000877c7c7220 */ /* 0x000fe20000410000 */
[----:B------:R-:W-:-:S03]  /*2ae0*/  FADD.FTZ R125, R194, -R125 ;  /* 0x8000007dc27d7221 */ /* 0x000fc60000010000 */
[----:B------:R-:W-:Y:S01]  /*2af0*/  FMUL.FTZ R124, R124, UR13 ;  /* 0x0000000d7c7c7c20 */ /* 0x000fe20008410000 */
[----:B0-----:R-:W-:-:S04]  /*2b00*/  PRMT R133, R131, 0x5410, R132 ;  /* 0x0000541083857816 */ /* 0x001fc80000000084 */
[----:B------:R-:W-:Y:S01]  /*2b10*/  FSEL R128, R124, RZ, P6 ;  /* 0x000000ff7c807208 */ /* 0x000fe20003000000 */
[----:B------:R-:W-:Y:S01]  /*2b20*/  FMUL.FTZ R124, R198, R125 ;  /* 0x0000007dc67c7220 */ /* 0x000fe20000410000 */
[----:B------:R-:W-:Y:S02]  /*2b30*/  LOP3.LUT P6, RZ, R7, 0xff00, RZ, 0xc0, !PT ;  /* 0x0000ff0007ff7812 */ /* 0x000fe400078cc0ff */
[----:B------:R-:W-:Y:S01]  /*2b40*/  F2F.BF16.F32 R129, R128 ;  /* 0x0000008000817304 */ /* 0x000fe20000202000 */
        /* <DEDUP_REMOVED lines=11> */
.L_x_4650:
[----:B------:R-:W-:Y:S05]  /*2c00*/  BSYNC.RECONVERGENT B1 ;  /* 0x0000000000017941 */ /* 0x000fea0003800200 */
.L_x_4649:
[----:B------:R-:W-:Y:S04]  /*2c10*/  BSSY.RECONVERGENT B1, `(.L_x_4651) ;  /* 0x000002a000017945 */ /* 0x000fe80003800200 */
[----:B------:R-:W-:Y:S05]  /*2c20*/  @!P0 BRA `(.L_x_4652) ;  /* 0x0000000000a08947 */ /* 0x000fea0003800000 */
[----:B0-----:R-:W-:Y:S01]  /*2c30*/  FFMA.FTZ R124, R187, R137, R134 ;  /* 0x00000089bb7c7223 */ /* 0x001fe20000010086 */
        /* <DEDUP_REMOVED lines=39> */
.L_x_4652:
[----:B------:R-:W-:Y:S05]  /*2eb0*/  BSYNC.RECONVERGENT B1 ;  /* 0x0000000000017941 */ /* 0x000fea0003800200 */
.L_x_4651:
[----:B------:R-:W-:Y:S04]  /*2ec0*/  BSSY.RECONVERGENT B1, `(.L_x_4653) ;  /* 0x000002a000017945 */ /* 0x000fe80003800200 */
[----:B------:R-:W-:Y:S05]  /*2ed0*/  @!P1 BRA `(.L_x_4654) ;  /* 0x0000000000a09947 */ /* 0x000fea0003800000 */
[----:B01----:R-:W-:Y:S01]  /*2ee0*/  FFMA.FTZ R125, R149, R137, R134 ;  /* 0x00000089957d7223 */ /* 0x003fe20000010086 */
        /* <DEDUP_REMOVED lines=10> */
[----:B------:R-:W-:Y:S01]  /*2f90*/  FMUL.FTZ R124, R198, R125 ;  /* 0x0000007dc67c7220 */ /* 0x000fe20000410000 */
[----:B------:R-:W-:-:S03]  /*2fa0*/  FFMA.FTZ R125, R151, R137, R134 ;  /* 0x00000089977d7223 */ /* 0x000fc60000010086 */
[----:B------:R-:W-:Y:S01]  /*2fb0*/  FMUL.FTZ R124, R124, R135 ;  /* 0x000000877c7c7220 */ /* 0x000fe20000410000 */
[----:B------:R-:W-:-:S03]  /*2fc0*/  FADD.FTZ R125, R182, -R125 ;  /* 0x8000007db67d7221 */ /* 0x000fc60000010000 */
[----:B------:R-:W-:-:S05]  /*2fd0*/  FMUL.FTZ R124, R124, UR13 ;  /* 0x0000000d7c7c7c20 */ /* 0x000fca0008410000 */
[----:B------:R-:W-:Y:S01]  /*2fe0*/  FSEL R132, R124, RZ, P6 ;  /* 0x000000ff7c847208 */ /* 0x000fe20003000000 */
[----:B------:R-:W-:Y:S01]  /*2ff0*/  FMUL.FTZ R124, R198, R125 ;  /* 0x0000007dc67c7220 */ /* 0x000fe20000410000 */
[----:B------:R-:W-:-:S03]  /*3000*/  LOP3.LUT P6, RZ, R5, 0xff, RZ, 0xc0, !PT ;  /* 0x000000ff05ff7812 */ /* 0x000fc600078cc0ff */
[----:B------:R-:W-:Y:S01]  /*3010*/  FMUL.FTZ R124, R124, R135 ;  /* 0x000000877c7c7220 */ /* 0x000fe20000410000 */
[----:B------:R-:W0:Y:S03]  /*3020*/  F2F.BF16.F32 R132, R132 ;  /* 0x0000008400847304 */ /* 0x000e260000202000 */
        /* <DEDUP_REMOVED lines=19> */
.L_x_4654:
[----:B------:R-:W-:Y:S05]  /*3160*/  BSYNC.RECONVERGENT B1 ;  /* 0x0000000000017941 */ /* 0x000fea0003800200 */
.L_x_4653:
[----:B------:R-:W-:Y:S04]  /*3170*/  BSSY.RECONVERGENT B1, `(.L_x_4655) ;  /* 0x000002a000017945 */ /* 0x000fe80003800200 */
[----:B------:R-:W-:Y:S05]  /*3180*/  @!P2 BRA `(.L_x_4656) ;  /* 0x0000000000a0a947 */ /* 0x000fea0003800000 */
[----:B012---:R-:W-:Y:S01]  /*3190*/  FFMA.FTZ R125, R145, R137, R134 ;  /* 0x00000089917d7223 */ /* 0x007fe20000010086 */
        /* <DEDUP_REMOVED lines=39> */
.L_x_4656:
[----:B------:R-:W-:Y:S05]  /*3410*/  BSYNC.RECONVERGENT B1 ;  /* 0x0000000000017941 */ /* 0x000fea0003800200 */
.L_x_4655:
[----:B------:R-:W-:Y:S04]  /*3420*/  BSSY.RECONVERGENT B1, `(.L_x_4657) ;  /* 0x000002a000017945 */ /* 0x000fe80003800200 */
[----:B------:R-:W-:Y:S05]  /*3430*/  @!P3 BRA `(.L_x_4658) ;  /* 0x0000000000a0b947 */ /* 0x000fea0003800000 */
[----:B0123--:R-:W-:Y:S01]  /*3440*/  FFMA.FTZ R125, R153, R137, R134 ;  /* 0x00000089997d7223 */ /* 0x00ffe20000010086 */
        /* <DEDUP_REMOVED lines=39> */
.L_x_4658:
[----:B------:R-:W-:Y:S05]  /*36c0*/  BSYNC.RECONVERGENT B1 ;  /* 0x0000000000017941 */ /* 0x000fea0003800200 */
.L_x_4657:
[----:B------:R-:W-:Y:S04]  /*36d0*/  BSSY.RECONVERGENT B1, `(.L_x_4659) ;  /* 0x000002a000017945 */ /* 0x000fe80003800200 */
[----:B------:R-:W-:Y:S05]  /*36e0*/  @!P4 BRA `(.L_x_4660) ;  /* 0x0000000000a0c947 */ /* 0x000fea0003800000 */
[----:B01234-:R-:W-:Y:S01]  /*36f0*/  FFMA.FTZ R125, R161, R137, R134 ;  /* 0x00000089a17d7223 */ /* 0x01ffe20000010086 */
        /* <DEDUP_REMOVED lines=39> */
.L_x_4660:
[----:B------:R-:W-:Y:S05]  /*3970*/  BSYNC.RECONVERGENT B1 ;  /* 0x0000000000017941 */ /* 0x000fea0003800200 */
.L_x_4659:
[----:B------:R-:W-:Y:S05]  /*3980*/  @!P5 BRA `(.L_x_4661) ;  /* 0x0000003c0060d947 */ /* 0x000fea0003800000 */
[----:B01234-:R-:W-:Y:S01]  /*3990*/  FFMA.FTZ R124, R172, R137, R134 ;  /* 0x00000089ac7c7223 */ /* 0x01ffe20000010086 */
[----:B------:R-:W-:-:S03]  /*39a0*/  ISETP.GE.U32.AND P6, PT, R0, 0x1000000, PT ;  /* 0x010000000000780c */ /* 0x000fc60003fc6070 */
        /* <DEDUP_REMOVED lines=8> */
[-CC-:B------:R-:W-:Y:S01]  /*3a30*/  FFMA.FTZ R125, R165, R137.reuse, R134.reuse ;  /* 0x00000089a57d7223 */ /* 0x180fe20000010086 */
[----:B------:R-:W-:Y:S01]  /*3a40*/  LOP3.LUT P6, RZ, R0, 0xff0000, RZ, 0xc0, !PT ;  /* 0x00ff000000ff7812 */ /* 0x000fe200078cc0ff */
[----:B------:R-:W-:Y:S01]  /*3a50*/  FFMA.FTZ R134, R168, R137, R134 ;  /* 0x00000089a8867223 */ /* 0x000fe20000010086 */
[----:B------:R-:W-:Y:S01]  /*3a60*/  FMUL.FTZ R124, R124, R135 ;  /* 0x000000877c7c7220 */ /* 0x000fe20000410000 */
[----:B------:R-:W-:Y:S01]  /*3a70*/  FADD.FTZ R125, R166, -R125 ;  /* 0x8000007da67d7221 */ /* 0x000fe20000010000 */
[----:B------:R-:W-:Y:S02]  /*3a80*/  F2F.BF16.F32 R131, R131 ;  /* 0x0000008300837304 */ /* 0x000fe40000202000 */
[----:B------:R-:W-:-:S05]  /*3a90*/  FMUL.FTZ R124, R124, UR13 ;  /* 0x0000000d7c7c7c20 */ /* 0x000fca0008410000 */
[----:B------:R-:W-:Y:S01]  /*3aa0*/  FSEL R130, R124, RZ, P6 ;  /* 0x000000ff7c827208 */ /* 0x000fe20003000000 */
[----:B------:R-:W-:Y:S01]  /*3ab0*/  FMUL.FTZ R124, R198, R125 ;  /* 0x0000007dc67c7220 */ /* 0x000fe20000410000 */
[----:B------:R-:W-:Y:S01]  /*3ac0*/  FADD.FTZ R125, R167, -R134 ;  /* 0x80000086a77d7221 */ /* 0x000fe20000010000 */
[----:B------:R-:W-:Y:S02]  /*3ad0*/  LOP3.LUT P6, RZ, R0, 0xff, RZ, 0xc0, !PT ;  /* 0x000000ff00ff7812 */ /* 0x000fe400078cc0ff */
[----:B------:R-:W-:Y:S01]  /*3ae0*/  FMUL.FTZ R124, R124, R135 ;  /* 0x000000877c7c7220 */ /* 0x000fe20000410000 */
[----:B------:R-:W-:Y:S01]  /*3af0*/  FMUL.FTZ R198, R198, R125 ;  /* 0x0000007dc6c67220 */ /* 0x000fe20000410000 */
[----:B------:R-:W0:Y:S02]  /*3b00*/  F2F.BF16.F32 R130, R130 ;  /* 0x0000008200827304 */ /* 0x000e240000202000 */
[----:B------:R-:W-:Y:S01]  /*3b10*/  FMUL.FTZ R124, R124, UR13 ;  /* 0x0000000d7c7c7c20 */ /* 0x000fe20008410000 */
[----:B------:R-:W-:-:S04]  /*3b20*/  FMUL.FTZ R198, R198, R135 ;  /* 0x00000087c6c67220 */ /* 0x000fc80000410000 */
[----:B------:R-:W-:Y:S01]  /*3b30*/  FSEL R128, R124, RZ, P6 ;  /* 0x000000ff7c807208 */ /* 0x000fe20003000000 */
[----:B------:R-:W-:Y:S01]  /*3b40*/  FMUL.FTZ R198, R198, UR13 ;  /* 0x0000000dc6c67c20 */ /* 0x000fe20008410000 */
[----:B------:R-:W-:Y:S01]  /*3b50*/  LOP3.LUT P6, RZ, R0, 0xff00, RZ, 0xc0, !PT ;  /* 0x0000ff0000ff7812 */ /* 0x000fe200078cc0ff */
[----:B------:R-:W1:Y:S01]  /*3b60*/  LDC.64 R124, c[0x0][0x468] ;  /* 0x00011a00ff7c7b82 */ /* 0x000e620000000a00 */
[----:B------:R-:W-:Y:S02]  /*3b70*/  F2F.BF16.F32 R129, R128 ;  /* 0x0000008000817304 */ /* 0x000fe40000202000 */
[----:B------:R-:W-:Y:S02]  /*3b80*/  FSEL R198, R198, RZ, P6 ;  /* 0x000000ffc6c67208 */ /* 0x000fe40003000000 */
[----:B0-----:R-:W-:-:S04]  /*3b90*/  PRMT R133, R130, 0x5410, R131 ;  /* 0x0000541082857816 */ /* 0x001fc80000000083 */
[----:B------:R-:W0:Y:S02]  /*3ba0*/  F2F.BF16.F32 R126, R198 ;  /* 0x000000c6007e7304 */ /* 0x000e240000202000 */
[----:B0-----:R-:W-:-:S04]  /*3bb0*/  IMAD.WIDE.U32 R126, R126, 0x10000, RZ ;  /* 0x000100007e7e7825 */ /* 0x001fc800078e00ff */
[----:B-1----:R-:W-:Y:S01]  /*3bc0*/  IMAD.WIDE.U32 R124, R8, 0x8, R124 ;  /* 0x00000008087c7825 */ /* 0x002fe200078e007c */
[----:B------:R-:W-:Y:S02]  /*3bd0*/  LOP3.LUT R127, R133, R127, RZ, 0xfc, !PT ;  /* 0x0000007f857f7212 */ /* 0x000fe400078efcff */
[----:B------:R-:W-:-:S05]  /*3be0*/  LOP3.LUT R126, R126, R129, RZ, 0xfc, !PT ;  /* 0x000000817e7e7212 */ /* 0x000fca00078efcff */
[----:B------:R0:W-:Y:S01]  /*3bf0*/  STG.E.64 desc[UR8][R124.64], R126 ;  /* 0x0000007e7c007986 */ /* 0x0001e2000c101b08 */
[----:B------:R-:W-:Y:S05]  /*3c00*/  BRA `(.L_x_4661) ;  /* 0x0000003800c07947 */ /* 0x000fea0003800000 */
.L_x_4648:
[----:B------:R-:W-:Y:S01]  /*3c10*/  ISETP.GT.U32.AND P6, PT, R39, 0xff, PT ;  /* 0x000000ff2700780c */ /* 0x000fe20003fc4070 */
[----:B------:R-:W-:-:S12]  /*3c20*/  BSSY.RECONVERGENT B1, `(.L_x_4662) ;  /* 0x000002d000017945 */ /* 0x000fd80003800200 */
[----:B------:R-:W-:Y:S05]  /*3c30*/  @!P6 BRA `(.L_x_4663) ;  /* 0x0000000000ace947 */ /* 0x000fea0003800000 */
[----:B------:R-:W-:Y:S01]  /*3c40*/  FFMA.FTZ R124, R199, R137, R134 ;  /* 0x00000089c77c7223 */ /* 0x000fe20000010086 */
[----:B------:R-:W-:Y:S01]  /*3c50*/  LOP3.LUT P6, RZ, R7, 0xff, RZ, 0xc0, !PT ;  /* 0x000000ff07ff7812 */ /* 0x000fe200078cc0ff */
[----:B------:R-:W0:Y:S02]  /*3c60*/  LDC.64 R132, c[0x0][0x478] ;  /* 0x00011e00ff847b82 */ /* 0x000e240000000a00 */
[----:B------:R-:W-:-:S04]  /*3c70*/  FADD.FTZ R125, R197, -R124 ;  /* 0x8000007cc57d7221 */ /* 0x000fc80000010000 */
[----:B------:R-:W-:Y:S02]  /*3c80*/  FMUL.FTZ R124, R198, R125 ;  /* 0x0000007dc67c7220 */ /* 0x000fe40000410000 */
[----:B------:R-:W1:Y:S02]  /*3c90*/  LDC.64 R130, c[0x0][0x468] ;  /* 0x00011a00ff827b82 */ /* 0x000e640000000a00 */
[----:B------:R-:W-:-:S04]  /*3ca0*/  FMUL.FTZ R125, R124, R135 ;  /* 0x000000877c7d7220 */ /* 0x000fc80000410000 */
[----:B------:R-:W-:-:S05]  /*3cb0*/  FMUL.FTZ R125, R125, UR13 ;  /* 0x0000000d7d7d7c20 */ /* 0x000fca0008410000 */
[----:B------:R-:W-:Y:S01]  /*3cc0*/  FSEL R136, R125, RZ, P6 ;  /* 0x000000ff7d887208 */ /* 0x000fe20003000000 */
[----:B------:R-:W-:Y:S01]  /*3cd0*/  FFMA.FTZ R125, R196, R137, R134 ;  /* 0x00000089c47d7223 */ /* 0x000fe20000010086 */
[----:B------:R-:W-:Y:S02]  /*3ce0*/  LOP3.LUT P6, RZ, R7, 0xff00, RZ, 0xc0, !PT ;  /* 0x0000ff0007ff7812 */ /* 0x000fe400078cc0ff */
[----:B------:R-:W-:Y:S01]  /*3cf0*/  F2F.BF16.F32 R139, R136 ;  /* 0x00000088008b7304 */ /* 0x000fe20000202000 */
[----:B------:R-:W-:Y:S01]  /*3d00*/  FADD.FTZ R125, R194, -R125 ;  /* 0x8000007dc27d7221 */ /* 0x000fe20000010000 */
[----:B0-----:R-:W-:-:S04]  /*3d10*/  IMAD.WIDE.U32 R132, R8, 0x10, R132 ;  /* 0x0000001008847825 */ /* 0x001fc800078e0084 */
[----:B------:R-:W-:-:S04]  /*3d20*/  FMUL.FTZ R125, R198, R125 ;  /* 0x0000007dc67d7220 */ /* 0x000fc80000410000 */
[----:B------:R-:W-:Y:S01]  /*3d30*/  FMUL.FTZ R126, R125, R135 ;  /* 0x000000877d7e7220 */ /* 0x000fe20000410000 */
[C---:B-1----:R-:W-:Y:S01]  /*3d40*/  IMAD.WIDE.U32 R130, R8.reuse, 0x8, R130 ;  /* 0x0000000808827825 */ /* 0x042fe200078e0082 */
[----:B------:R-:W-:-:S03]  /*3d50*/  IADD3 R8, PT, PT, R8, 0x100, RZ ;  /* 0x0000010008087810 */ /* 0x000fc60007ffe0ff */
[----:B------:R-:W-:-:S05]  /*3d60*/  FMUL.FTZ R126, R126, UR13 ;  /* 0x0000000d7e7e7c20 */ /* 0x000fca0008410000 */
[----:B------:R-:W-:Y:S01]  /*3d70*/  FSEL R138, R126, RZ, P6 ;  /* 0x000000ff7e8a7208 */ /* 0x000fe20003000000 */
        /* <DEDUP_REMOVED lines=12> */
[----:B------:R-:W-:Y:S01]  /*3e40*/  FMUL.FTZ R128, R127, R135 ;  /* 0x000000877f807220 */ /* 0x000fe20000410000 */
[----:B------:R0:W-:Y:S03]  /*3e50*/  STG.E.128 desc[UR8][R132.64], R124 ;  /* 0x0000007c84007986 */ /* 0x0001e6000c101d08 */
[----:B------:R-:W-:-:S05]  /*3e60*/  FMUL.FTZ R128, R128, UR13 ;  /* 0x0000000d80807c20 */ /* 0x000fca0008410000 */
[----:B------:R-:W-:Y:S02]  /*3e70*/  FSEL R201, R128, RZ, P6 ;  /* 0x000000ff80c97208 */ /* 0x000fe40003000000 */
[----:B------:R-:W1:Y:S08]  /*3e80*/  F2F.BF16.F32 R128, R138 ;  /* 0x0000008a00807304 */ /* 0x000e700000202000 */
[----:B------:R-:W2:Y:S01]  /*3e90*/  F2F.BF16.F32 R201, R201 ;  /* 0x000000c900c97304 */ /* 0x000ea20000202000 */
[----:B-1----:R-:W-:-:S03]  /*3ea0*/  IMAD.WIDE.U32 R128, R128, 0x10000, RZ ;  /* 0x0001000080807825 */ /* 0x002fc600078e00ff */
[----:B------:R-:W-:Y:S02]  /*3eb0*/  LOP3.LUT R128, R128, R139, RZ, 0xfc, !PT ;  /* 0x0000008b80807212 */ /* 0x000fe400078efcff */
[----:B--2---:R-:W-:-:S04]  /*3ec0*/  PRMT R203, R200, 0x5410, R201 ;  /* 0x00005410c8cb7816 */ /* 0x004fc800000000c9 */
[----:B------:R-:W-:-:S05]  /*3ed0*/  LOP3.LUT R129, R203, R129, RZ, 0xfc, !PT ;  /* 0x00000081cb817212 */ /* 0x000fca00078efcff */
[----:B------:R0:W-:Y:S02]  /*3ee0*/  STG.E.64 desc[UR8][R130.64], R128 ;  /* 0x0000008082007986 */ /* 0x0001e4000c101b08 */
.L_x_4663:
[----:B------:R-:W-:Y:S05]  /*3ef0*/  BSYNC.RECONVERGENT B1 ;  /* 0x0000000000017941 */ /* 0x000fea0003800200 */
.L_x_4662:
[----:B------:R-:W-:Y:S04]  /*3f00*/  BSSY.RECONVERGENT B1, `(.L_x_4664) ;  /* 0x000002d000017945 */ /* 0x000fe80003800200 */
[----:B------:R-:W-:Y:S05]  /*3f10*/  @!P0 BRA `(.L_x_4665) ;  /* 0x0000000000ac8947 */ /* 0x000fea0003800000 */
[-CC-:B0-----:R-:W-:Y:S01]  /*3f20*/  FFMA.FTZ R124, R191, R137.reuse, R134.reuse ;  /* 0x00000089bf7c7223 */ /* 0x181fe20000010086 */
[----:B------:R-:W-:Y:S01]  /*3f30*/  LOP3.LUT P6, RZ, R6, 0xff, RZ, 0xc0, !PT ;  /* 0x000000ff06ff7812 */ /* 0x000fe200078cc0ff */
        /* <DEDUP_REMOVED lines=26> */
[----:B------:R-:W-:Y:S01]  /*40e0*/  FADD.FTZ R127, R183, -R128 ;  /* 0x80000080b77f7221 */ /* 0x000fe20000010000 */
[----:B------:R-:W-:-:S03]  /*40f0*/  ISETP.GE.U32.AND P6, PT, R6, 0x1000000, PT ;  /* 0x010000000600780c */ /* 0x000fc60003fc6070 */
[----:B------:R-:W-:Y:S01]  /*4100*/  FMUL.FTZ R127, R198, R127 ;  /* 0x0000007fc67f7220 */ /* 0x000fe20000410000 */
[----:B------:R-:W-:Y:S03]  /*4110*/  F2F.BF16.F32 R200, R200 ;  /* 0x000000c800c87304 */ /* 0x000fe60000202000 */
[----:B------:R-:W-:Y:S01]  /*4120*/  FMUL.FTZ R128, R127, R135 ;  /* 0x000000877f807220 */ /* 0x000fe20000410000 */
[----:B------:R1:W-:Y:S03]  /*4130*/  STG.E.128 desc[UR8][R132.64], R124 ;  /* 0x0000007c84007986 */ /* 0x0003e6000c101d08 */
[----:B------:R-:W-:-:S05]  /*4140*/  FMUL.FTZ R128, R128, UR13 ;  /* 0x0000000d80807c20 */ /* 0x000fca0008410000 */
[----:B------:R-:W-:Y:S02]  /*4150*/  FSEL R201, R128, RZ, P6 ;  /* 0x000000ff80c97208 */ /* 0x000fe40003000000 */
[----:B------:R-:W0:Y:S08]  /*4160*/  F2F.BF16.F32 R128, R138 ;  /* 0x0000008a00807304 */ /* 0x000e300000202000 */
[----:B------:R-:W2:Y:S01]  /*4170*/  F2F.BF16.F32 R201, R201 ;  /* 0x000000c900c97304 */ /* 0x000ea20000202000 */
[----:B0-----:R-:W-:-:S03]  /*4180*/  IMAD.WIDE.U32 R128, R128, 0x10000, RZ ;  /* 0x0001000080807825 */ /* 0x001fc600078e00ff */
[----:B------:R-:W-:Y:S02]  /*4190*/  LOP3.LUT R128, R128, R139, RZ, 0xfc, !PT ;  /* 0x0000008b80807212 */ /* 0x000fe400078efcff */
[----:B--2---:R-:W-:-:S04]  /*41a0*/  PRMT R203, R200, 0x5410, R201 ;  /* 0x00005410c8cb7816 */ /* 0x004fc800000000c9 */
[----:B------:R-:W-:-:S05]  /*41b0*/  LOP3.LUT R129, R203, R129, RZ, 0xfc, !PT ;  /* 0x00000081cb817212 */ /* 0x000fca00078efcff */
[----:B------:R1:W-:Y:S02]  /*41c0*/  STG.E.64 desc[UR8][R130.64], R128 ;  /* 0x0000008082007986 */ /* 0x0003e4000c101b08 */
.L_x_4665:
[----:B------:R-:W-:Y:S05]  /*41d0*/  BSYNC.RECONVERGENT B1 ;  /* 0x0000000000017941 */ /* 0x000fea0003800200 */
.L_x_4664:
[----:B------:R-:W-:Y:S04]  /*41e0*/  BSSY.RECONVERGENT B1, `(.L_x_4666) ;  /* 0x000002d000017945 */ /* 0x000fe80003800200 */
[----:B------:R-:W-:Y:S05]  /*41f0*/  @!P1 BRA `(.L_x_4667) ;  /* 0x0000000000ac9947 */ /* 0x000fea0003800000 */
[-CC-:B01----:R-:W-:Y:S01]  /*4200*/  FFMA.FTZ R125, R151, R137.reuse, R134.reuse ;  /* 0x00000089977d7223 */ /* 0x183fe20000010086 */
[----:B------:R-:W-:Y:S01]  /*4210*/  LOP3.LUT P6, RZ, R5, 0xff, RZ, 0xc0, !PT ;  /* 0x000000ff05ff7812 */ /* 0x000fe200078cc0ff */
[-CC-:B------:R-:W-:Y:S01]  /*4220*/  FFMA.FTZ R126, R152, R137.reuse, R134.reuse ;  /* 0x00000089987e7223 */ /* 0x180fe20000010086 */
[-CC-:B------:R-:W-:Y:S01]  /*4230*/  FFMA.FTZ R127, R149, R137.reuse, R134.reuse ;  /* 0x00000089957f7223 */ /* 0x180fe20000010086 */
[----:B------:R-:W-:Y:S01]  /*4240*/  FADD.FTZ R125, R182, -R125 ;  /* 0x8000007db67d7221 */ /* 0x000fe20000010000 */
[----:B------:R-:W-:Y:S01]  /*4250*/  FFMA.FTZ R128, R150, R137, R134 ;  /* 0x0000008996807223 */ /* 0x000fe20000010086 */
[----:B------:R-:W0:Y:S01]  /*4260*/  LDC.64 R132, c[0x0][0x478] ;  /* 0x00011e00ff847b82 */ /* 0x000e220000000a00 */
[----:B------:R-:W-:Y:S01]  /*4270*/  FADD.FTZ R127, R180, -R127 ;  /* 0x8000007fb47f7221 */ /* 0x000fe20000010000 */
[----:B------:R-:W-:-:S04]  /*4280*/  FMUL.FTZ R124, R198, R125 ;  /* 0x0000007dc67c7220 */ /* 0x000fc80000410000 */
[----:B------:R-:W-:Y:S02]  /*4290*/  FMUL.FTZ R125, R124, R135 ;  /* 0x000000877c7d7220 */ /* 0x000fe40000410000 */
[----:B------:R-:W1:Y:S02]  /*42a0*/  LDC.64 R130, c[0x0][0x468] ;  /* 0x00011a00ff827b82 */ /* 0x000e640000000a00 */
[----:B------:R-:W-:-:S05]  /*42b0*/  FMUL.FTZ R125, R125, UR13 ;  /* 0x0000000d7d7d7c20 */ /* 0x000fca0008410000 */
[----:B------:R-:W-:Y:S01]  /*42c0*/  FSEL R136, R125, RZ, P6 ;  /* 0x000000ff7d887208 */ /* 0x000fe20003000000 */
[----:B------:R-:W-:Y:S01]  /*42d0*/  FADD.FTZ R125, R181, -R126 ;  /* 0x8000007eb57d7221 */ /* 0x000fe20000010000 */
[----:B------:R-:W-:Y:S02]  /*42e0*/  LOP3.LUT P6, RZ, R5, 0xff00, RZ, 0xc0, !PT ;  /* 0x0000ff0005ff7812 */ /* 0x000fe400078cc0ff */
[----:B------:R-:W-:Y:S01]  /*42f0*/  F2F.BF16.F32 R139, R136 ;  /* 0x00000088008b7304 */ /* 0x000fe20000202000 */
[----:B------:R-:W-:-:S04]  /*4300*/  FMUL.FTZ R125, R198, R125 ;  /* 0x0000007dc67d7220 */ /* 0x000fc80000410000 */
[----:B------:R-:W-:Y:S01]  /*4310*/  FMUL.FTZ R126, R125, R135 ;  /* 0x000000877d7e7220 */ /* 0x000fe20000410000 */
[----:B0-----:R-:W-:-:S04]  /*4320*/  IMAD.WIDE.U32 R132, R8, 0x10, R132 ;  /* 0x0000001008847825 */ /* 0x001fc800078e0084 */
[----:B------:R-:W-:Y:S01]  /*4330*/  FMUL.FTZ R126, R126, UR13 ;  /* 0x0000000d7e7e7c20 */ /* 0x000fe20008410000 */
[----:B-1----:R-:W-:-:S04]  /*4340*/  IMAD.WIDE.U32 R130, R8, 0x8, R130 ;  /* 0x0000000808827825 */ /* 0x002fc800078e0082 */
[----:B------:R-:W-:Y:S01]  /*4350*/  FSEL R138, R126, RZ, P6 ;  /* 0x000000ff7e8a7208 */ /* 0x000fe20003000000 */
[----:B------:R-:W-:Y:S01]  /*4360*/  FMUL.FTZ R126, R198, R127 ;  /* 0x0000007fc67e7220 */ /* 0x000fe20000410000 */
[----:B------:R-:W-:Y:S02]  /*4370*/  LOP3.LUT P6, RZ, R5, 0xff0000, RZ, 0xc0, !PT ;  /* 0x00ff000005ff7812 */ /* 0x000fe400078cc0ff */
[----:B------:R-:W-:Y:S01]  /*4380*/  IADD3 R8, PT, PT, R8, 0x100, RZ ;  /* 0x0000010008087810 */ /* 0x000fe20007ffe0ff */
        /* <DEDUP_REMOVED lines=12> */
[----:B------:R-:W1:Y:S01]  /*4450*/  F2F.BF16.F32 R201, R201 ;  /* 0x000000c900c97304 */ /* 0x000e620000202000 */
[----:B0-----:R-:W-:-:S03]  /*4460*/  IMAD.WIDE.U32 R128, R128, 0x10000, RZ ;  /* 0x0001000080807825 */ /* 0x001fc600078e00ff */
[----:B------:R-:W-:Y:S02]  /*4470*/  LOP3.LUT R128, R128, R139, RZ, 0xfc, !PT ;  /* 0x0000008b80807212 */ /* 0x000fe400078efcff */
[----:B-1----:R-:W-:-:S04]  /*4480*/  PRMT R203, R200, 0x5410, R201 ;  /* 0x00005410c8cb7816 */ /* 0x002fc800000000c9 */
[----:B------:R-:W-:-:S05]  /*4490*/  LOP3.LUT R129, R203, R129, RZ, 0xfc, !PT ;  /* 0x00000081cb817212 */ /* 0x000fca00078efcff */
[----:B------:R2:W-:Y:S02]  /*44a0*/  STG.E.64 desc[UR8][R130.64], R128 ;  /* 0x0000008082007986 */ /* 0x0005e4000c101b08 */
.L_x_4667:
[----:B------:R-:W-:Y:S05]  /*44b0*/  BSYNC.RECONVERGENT B1 ;  /* 0x0000000000017941 */ /* 0x000fea0003800200 */
.L_x_4666:
[----:B------:R-:W-:Y:S04]  /*44c0*/  BSSY.RECONVERGENT B1, `(.L_x_4668) ;  /* 0x000002d000017945 */ /* 0x000fe80003800200 */
[----:B------:R-:W-:Y:S05]  /*44d0*/  @!P2 BRA `(.L_x_4669) ;  /* 0x0000000000aca947 */ /* 0x000fea0003800000 */
[-CC-:B012---:R-:W-:Y:S01]  /*44e0*/  FFMA.FTZ R125, R147, R137.reuse, R134.reuse ;  /* 0x00000089937d7223 */ /* 0x187fe20000010086 */
        /* <DEDUP_REMOVED lines=42> */
.L_x_4669:
[----:B------:R-:W-:Y:S05]  /*4790*/  BSYNC.RECONVERGENT B1 ;  /* 0x0000000000017941 */ /* 0x000fea0003800200 */
.L_x_4668:
[----:B------:R-:W-:Y:S04]  /*47a0*/  BSSY.RECONVERGENT B1, `(.L_x_4670) ;  /* 0x000002d000017945 */ /* 0x000fe80003800200 */
[----:B------:R-:W-:Y:S05]  /*47b0*/  @!P3 BRA `(.L_x_4671) ;  /* 0x0000000000acb947 */ /* 0x000fea0003800000 */
[-CC-:B0123--:R-:W-:Y:S01]  /*47c0*/  FFMA.FTZ R125, R143, R137.reuse, R134.reuse ;  /* 0x000000898f7d7223 */ /* 0x18ffe20000010086 */
        /* <DEDUP_REMOVED lines=42> */
.L_x_4671:
[----:B------:R-:W-:Y:S05]  /*4a70*/  BSYNC.RECONVERGENT B1 ;  /* 0x0000000000017941 */ /* 0x000fea0003800200 */
.L_x_4670:
[----:B------:R-:W-:Y:S04]  /*4a80*/  BSSY.RECONVERGENT B1, `(.L_x_4672) ;  /* 0x000002d000017945 */ /* 0x000fe80003800200 */
[----:B------:R-:W-:Y:S05]  /*4a90*/  @!P4 BRA `(.L_x_4673) ;  /* 0x0000000000acc947 */ /* 0x000fea0003800000 */
[-CC-:B01234-:R-:W-:Y:S01]  /*4aa0*/  FFMA.FTZ R125, R157, R137.reuse, R134.reuse ;  /* 0x000000899d7d7223 */ /* 0x19ffe20000010086 */
        /* <DEDUP_REMOVED lines=42> */
.L_x_4673:
[----:B------:R-:W-:Y:S05]  /*4d50*/  BSYNC.RECONVERGENT B1 ;  /* 0x0000000000017941 */ /* 0x000fea0003800200 */
.L_x_4672:
[----:B------:R-:W-:Y:S05]  /*4d60*/  @!P5 BRA `(.L_x_4661) ;  /* 0x000000280068d947 */ /* 0x000fea0003800000 */
[-CC-:B01234-:R-:W-:Y:S01]  /*4d70*/  FFMA.FTZ R124, R172, R137.reuse, R134.reuse ;  /* 0x00000089ac7c7223 */ /* 0x19ffe20000010086 */
[-CC-:B------:R-:W-:Y:S01]  /*4d80*/  FFMA.FTZ R125, R165, R137.reuse, R134.reuse ;  /* 0x00000089a57d7223 */ /* 0x180fe20000010086 */
[----:B------:R-:W-:Y:S01]  /*4d90*/  ISETP.GE.U32.AND P6, PT, R0, 0x1000000, PT ;  /* 0x010000000000780c */ /* 0x000fe20003fc6070 */
[-C--:B------:R-:W-:Y:S01]  /*4da0*/  FFMA.FTZ R126, R168, R137.reuse, R134 ;  /* 0x00000089a87e7223 */ /* 0x080fe20000010086 */
[----:B------:R-:W-:Y:S01]  /*4db0*/  FADD.FTZ R127, R171, -R124 ;  /* 0x8000007cab7f7221 */ /* 0x000fe20000010000 */
[----:B------:R-:W-:Y:S01]  /*4dc0*/  FADD.FTZ R125, R166, -R125 ;  /* 0x8000007da67d7221 */ /* 0x000fe20000010000 */
[----:B------:R-:W-:Y:S01]  /*4dd0*/  FFMA.FTZ R137, R169, R137, R134 ;  /* 0x00000089a9897223 */ /* 0x000fe20000010086 */
[----:B------:R-:W0:Y:S01]  /*4de0*/  LDC.64 R132, c[0x0][0x478] ;  /* 0x00011e00ff847b82 */ /* 0x000e220000000a00 */
[----:B------:R-:W-:Y:S02]  /*4df0*/  FMUL.FTZ R127, R198, R127 ;  /* 0x0000007fc67f7220 */ /* 0x000fe40000410000 */
[----:B------:R-:W-:-:S02]  /*4e00*/  FADD.FTZ R137, R170, -R137 ;  /* 0x80000089aa897221 */ /* 0x000fc40000010000 */
[----:B------:R-:W-:-:S03]  /*4e10*/  FMUL.FTZ R124, R127, R135 ;  /* 0x000000877f7c7220 */ /* 0x000fc60000410000 */
[----:B------:R-:W1:Y:S01]  /*4e20*/  LDC.64 R130, c[0x0][0x468] ;  /* 0x00011a00ff827b82 */ /* 0x000e620000000a00 */
[----:B------:R-:W-:-:S05]  /*4e30*/  FMUL.FTZ R124, R124, UR13 ;  /* 0x0000000d7c7c7c20 */ /* 0x000fca0008410000 */
[----:B------:R-:W-:Y:S01]  /*4e40*/  FSEL R139, R124, RZ, P6 ;  /* 0x000000ff7c8b7208 */ /* 0x000fe20003000000 */
[----:B------:R-:W-:Y:S01]  /*4e50*/  FMUL.FTZ R124, R198, R125 ;  /* 0x0000007dc67c7220 */ /* 0x000fe20000410000 */
[----:B------:R-:W-:-:S03]  /*4e60*/  LOP3.LUT P6, RZ, R0, 0xff, RZ, 0xc0, !PT ;  /* 0x000000ff00ff7812 */ /* 0x000fc600078cc0ff */
[----:B------:R-:W-:Y:S01]  /*4e70*/  FMUL.FTZ R125, R124, R135 ;  /* 0x000000877c7d7220 */ /* 0x000fe20000410000 */
[----:B------:R-:W-:Y:S03]  /*4e80*/  F2F.BF16.F32 R139, R139 ;  /* 0x0000008b008b7304 */ /* 0x000fe60000202000 */
[----:B------:R-:W-:Y:S01]  /*4e90*/  FMUL.FTZ R125, R125, UR13 ;  /* 0x0000000d7d7d7c20 */ /* 0x000fe20008410000 */
[----:B0-----:R-:W-:-:S04]  /*4ea0*/  IMAD.WIDE.U32 R132, R8, 0x10, R132 ;  /* 0x0000001008847825 */ /* 0x001fc800078e0084 */
[----:B------:R-:W-:Y:S01]  /*4eb0*/  FSEL R136, R125, RZ, P6 ;  /* 0x000000ff7d887208 */ /* 0x000fe20003000000 */
[----:B------:R-:W-:Y:S01]  /*4ec0*/  FADD.FTZ R125, R167, -R126 ;  /* 0x8000007ea77d7221 */ /* 0x000fe20000010000 */
[----:B------:R-:W-:Y:S01]  /*4ed0*/  LOP3.LUT P6, RZ, R0, 0xff00, RZ, 0xc0, !PT ;  /* 0x0000ff0000ff7812 */ /* 0x000fe200078cc0ff */
[----:B-1----:R-:W-:-:S04]  /*4ee0*/  IMAD.WIDE.U32 R130, R8, 0x8, R130 ;  /* 0x0000000808827825 */ /* 0x002fc800078e0082 */
[----:B------:R-:W-:-:S04]  /*4ef0*/  FMUL.FTZ R125, R198, R125 ;  /* 0x0000007dc67d7220 */ /* 0x000fc80000410000 */
[----:B------:R-:W-:-:S04]  /*4f00*/  FMUL.FTZ R126, R125, R135 ;  /* 0x000000877d7e7220 */ /* 0x000fc80000410000 */
[----:B------:R-:W-:-:S05]  /*4f10*/  FMUL.FTZ R126, R126, UR13 ;  /* 0x0000000d7e7e7c20 */ /* 0x000fca0008410000 */
[----:B------:R-:W-:Y:S01]  /*4f20*/  FSEL R138, R126, RZ, P6 ;  /* 0x000000ff7e8a7208 */ /* 0x000fe20003000000 */
[----:B------:R-:W-:Y:S01]  /*4f30*/  FMUL.FTZ R126, R198, R137 ;  /* 0x00000089c67e7220 */ /* 0x000fe20000410000 */
[----:B------:R-:W-:Y:S02]  /*4f40*/  LOP3.LUT P6, RZ, R0, 0xff0000, RZ, 0xc0, !PT ;  /* 0x00ff000000ff7812 */ /* 0x000fe400078cc0ff */
[----:B------:R-:W0:Y:S01]  /*4f50*/  F2F.BF16.F32 R128, R138 ;  /* 0x0000008a00807304 */ /* 0x000e220000202000 */
[----:B------:R-:W-:Y:S01]  /*4f60*/  FMUL.FTZ R135, R126, R135 ;  /* 0x000000877e877220 */ /* 0x000fe20000410000 */
[----:B------:R1:W-:Y:S03]  /*4f70*/  STG.E.128 desc[UR8][R132.64], R124 ;  /* 0x0000007c84007986 */ /* 0x0003e6000c101d08 */
[----:B------:R-:W-:-:S05]  /*4f80*/  FMUL.FTZ R135, R135, UR13 ;  /* 0x0000000d87877c20 */ /* 0x000fca0008410000 */
[----:B------:R-:W-:Y:S02]  /*4f90*/  FSEL R134, R135, RZ, P6 ;  /* 0x000000ff87867208 */ /* 0x000fe40003000000 */
[----:B------:R-:W2:Y:S01]  /*4fa0*/  F2F.BF16.F32 R135, R136 ;  /* 0x0000008800877304 */ /* 0x000ea20000202000 */
[----:B0-----:R-:W-:-:S07]  /*4fb0*/  IMAD.WIDE.U32 R128, R128, 0x10000, RZ ;  /* 0x0001000080807825 */ /* 0x001fce00078e00ff */
[----:B------:R-:W0:Y:S01]  /*4fc0*/  F2F.BF16.F32 R134, R134 ;  /* 0x0000008600867304 */ /* 0x000e220000202000 */
[----:B--2---:R-:W-:Y:S02]  /*4fd0*/  LOP3.LUT R128, R128, R135, RZ, 0xfc, !PT ;  /* 0x0000008780807212 */ /* 0x004fe400078efcff */
[----:B0-----:R-:W-:-:S04]  /*4fe0*/  PRMT R137, R134, 0x5410, R139 ;  /* 0x0000541086897816 */ /* 0x001fc8000000008b */
[----:B------:R-:W-:-:S05]  /*4ff0*/  LOP3.LUT R129, R137, R129, RZ, 0xfc, !PT ;  /* 0x0000008189817212 */ /* 0x000fca00078efcff */
[----:B------:R1:W-:Y:S01]  /*5000*/  STG.E.64 desc[UR8][R130.64], R128 ;  /* 0x0000008082007986 */ /* 0x0003e2000c101b08 */
[----:B------:R-:W-:Y:S05]  /*5010*/  BRA `(.L_x_4661) ;  /* 0x0000002400bc7947 */ /* 0x000fea0003800000 */
.L_x_4647:
        /* <DEDUP_REMOVED lines=9> */
[----:B------:R-:W-:Y:S01]  /*50b0*/  FFMA.FTZ R124, R198, R125, R98 ;  /* 0x0000007dc67c7223 */ /* 0x000fe20000010062 */
[----:B------:R-:W-:-:S03]  /*50c0*/  FFMA.FTZ R125, R192, R137, R134 ;  /* 0x00000089c07d7223 */ /* 0x000fc60000010086 */
[----:B------:R-:W-:-:S04]  /*50d0*/  FMUL.FTZ R124, R124, R135 ;  /* 0x000000877c7c7220 */ /* 0x000fc80000410000 */
[----:B------:R-:W-:-:S05]  /*50e0*/  FMUL.FTZ R124, R124, UR13 ;  /* 0x0000000d7c7c7c20 */ /* 0x000fca0008410000 */
[----:B------:R-:W-:Y:S01]  /*50f0*/  FSEL R131, R124, RZ, P6 ;  /* 0x000000ff7c837208 */ /* 0x000fe20003000000 */
[----:B------:R-:W-:Y:S01]  /*5100*/  FADD.FTZ R124, R190, -R125 ;  /* 0x8000007dbe7c7221 */ /* 0x000fe20000010000 */
[----:B------:R-:W-:-:S03]  /*5110*/  ISETP.GE.U32.AND P6, PT, R7, 0x1000000, PT ;  /* 0x010000000700780c */ /* 0x000fc60003fc6070 */
[----:B------:R-:W-:Y:S01]  /*5120*/  FFMA.FTZ R124, R198, R124, R99 ;  /* 0x0000007cc67c7223 */ /* 0x000fe20000010063 */
[----:B------:R-:W-:Y:S03]  /*5130*/  F2F.BF16.F32 R131, R131 ;  /* 0x0000008300837304 */ /* 0x000fe60000202000 */
[----:B------:R-:W-:-:S04]  /*5140*/  FMUL.FTZ R124, R124, R135 ;  /* 0x000000877c7c7220 */ /* 0x000fc80000410000 */
[----:B------:R-:W-:-:S05]  /*5150*/  FMUL.FTZ R124, R124, UR13 ;  /* 0x0000000d7c7c7c20 */ /* 0x000fca0008410000 */
[----:B------:R-:W-:Y:S01]  /*5160*/  FSEL R132, R124, RZ, P6 ;  /* 0x000000ff7c847208 */ /* 0x000fe20003000000 */
[----:B------:R-:W-:Y:S01]  /*5170*/  FFMA.FTZ R124, R199, R137, R134 ;  /* 0x00000089c77c7223 */ /* 0x000fe20000010086 */
[----:B------:R-:W-:-:S03]  /*5180*/  LOP3.LUT P6, RZ, R7, 0xff, RZ, 0xc0, !PT ;  /* 0x000000ff07ff7812 */ /* 0x000fc600078cc0ff */
[----:B------:R-:W-:Y:S01]  /*5190*/  FADD.FTZ R125, R197, -R124 ;  /* 0x8000007cc57d7221 */ /* 0x000fe20000010000 */
[----:B------:R-:W0:Y:S03]  /*51a0*/  F2F.BF16.F32 R132, R132 ;  /* 0x0000008400847304 */ /* 0x000e260000202000 */
[----:B------:R-:W-:Y:S01]  /*51b0*/  FFMA.FTZ R124, R198, R125, R96 ;  /* 0x0000007dc67c7223 */ /* 0x000fe20000010060 */
[----:B------:R-:W-:-:S03]  /*51c0*/  FFMA.FTZ R125, R196, R137, R134 ;  /* 0x00000089c47d7223 */ /* 0x000fc60000010086 */
[----:B------:R-:W-:-:S04]  /*51d0*/  FMUL.FTZ R124, R124, R135 ;  /* 0x000000877c7c7220 */ /* 0x000fc80000410000 */
[----:B------:R-:W-:Y:S01]  /*51e0*/  FMUL.FTZ R124, R124, UR13 ;  /* 0x0000000d7c7c7c20 */ /* 0x000fe20008410000 */
[----:B0-----:R-:W-:-:S04]  /*51f0*/  PRMT R133, R131, 0x5410, R132 ;  /* 0x0000541083857816 */ /* 0x001fc80000000084 */
[----:B------:R-:W-:Y:S01]  /*5200*/  FSEL R128, R124, RZ, P6 ;  /* 0x000000ff7c807208 */ /* 0x000fe20003000000 */
[----:B------:R-:W-:Y:S01]  /*5210*/  FADD.FTZ R124, R194, -R125 ;  /* 0x8000007dc27c7221 */ /* 0x000fe20000010000 */
[----:B------:R-:W-:Y:S02]  /*5220*/  LOP3.LUT P6, RZ, R7, 0xff00, RZ, 0xc0, !PT ;  /* 0x0000ff0007ff7812 */ /* 0x000fe400078cc0ff */
[----:B------:R-:W-:Y:S01]  /*5230*/  F2F.BF16.F32 R129, R128 ;  /* 0x0000008000817304 */ /* 0x000fe20000202000 */
        /* <DEDUP_REMOVED lines=12> */
.L_x_4676:
[----:B------:R-:W-:Y:S05]  /*5300*/  BSYNC.RECONVERGENT B1 ;  /* 0x0000000000017941 */ /* 0x000fea0003800200 */
.L_x_4675:
[----:B------:R-:W-:Y:S04]  /*5310*/  BSSY.RECONVERGENT B1, `(.L_x_4677) ;  /* 0x000002a000017945 */ /* 0x000fe80003800200 */
[----:B------:R-:W-:Y:S05]  /*5320*/  @!P0 BRA `(.L_x_4678) ;  /* 0x0000000000a08947 */ /* 0x000fea0003800000 */
[----:B0-----:R-:W-:Y:S01]  /*5330*/  FFMA.FTZ R124, R187, R137, R134 ;  /* 0x00000089bb7c7223 */ /* 0x001fe20000010086 */
[----:B------:R-:W-:-:S03]  /*5340*/  LOP3.LUT P6, RZ, R6, 0xff0000, RZ, 0xc0, !PT ;  /* 0x00ff000006ff7812 */ /* 0x000fc600078cc0ff */
[----:B------:R-:W-:-:S04]  /*5350*/  FADD.FTZ R125, R185, -R124 ;  /* 0x8000007cb97d7221 */ /* 0x000fc80000010000 */
[----:B------:R-:W-:-:S04]  /*5360*/  FFMA.FTZ R124, R198, R125, R102 ;  /* 0x0000007dc67c7223 */ /* 0x000fc80000010066 */
[----:B------:R-:W-:-:S04]  /*5370*/  FMUL.FTZ R124, R124, R135 ;  /* 0x000000877c7c7220 */ /* 0x000fc80000410000 */
[----:B------:R-:W-:-:S05]  /*5380*/  FMUL.FTZ R124, R124, UR13 ;  /* 0x0000000d7c7c7c20 */ /* 0x000fca0008410000 */
[----:B------:R-:W-:Y:S01]  /*5390*/  FSEL R131, R124, RZ, P6 ;  /* 0x000000ff7c837208 */ /* 0x000fe20003000000 */
[----:B------:R-:W-:Y:S01]  /*53a0*/  FFMA.FTZ R124, R184, R137, R134 ;  /* 0x00000089b87c7223 */ /* 0x000fe20000010086 */
[----:B------:R-:W-:-:S03]  /*53b0*/  ISETP.GE.U32.AND P6, PT, R6, 0x1000000, PT ;  /* 0x010000000600780c */ /* 0x000fc60003fc6070 */
[----:B------:R-:W-:Y:S01]  /*53c0*/  FADD.FTZ R124, R183, -R124 ;  /* 0x8000007cb77c7221 */ /* 0x000fe20000010000 */
[----:B------:R-:W-:Y:S03]  /*53d0*/  F2F.BF16.F32 R131, R131 ;  /* 0x0000008300837304 */ /* 0x000fe60000202000 */
[----:B------:R-:W-:-:S04]  /*53e0*/  FFMA.FTZ R124, R198, R124, R103 ;  /* 0x0000007cc67c7223 */ /* 0x000fc80000010067 */
        /* <DEDUP_REMOVED lines=28> */
.L_x_4678:
[----:B------:R-:W-:Y:S05]  /*55b0*/  BSYNC.RECONVERGENT B1 ;  /* 0x0000000000017941 */ /* 0x000fea0003800200 */
.L_x_4677:
[----:B------:R-:W-:Y:S04]  /*55c0*/  BSSY.RECONVERGENT B1, `(.L_x_4679) ;  /* 0x000002a000017945 */ /* 0x000fe80003800200 */
[----:B------:R-:W-:Y:S05]  /*55d0*/  @!P1 BRA `(.L_x_4680) ;  /* 0x0000000000a09947 */ /* 0x000fea0003800000 */
[----:B01----:R-:W-:Y:S01]  /*55e0*/  FFMA.FTZ R125, R149, R137, R134 ;  /* 0x00000089957d7223 */ /* 0x003fe20000010086 */
[----:B------:R-:W-:-:S03]  /*55f0*/  LOP3.LUT P6, RZ, R5, 0xff0000, RZ, 0xc0, !PT ;  /* 0x00ff000005ff7812 */ /* 0x000fc600078cc0ff */
[----:B------:R-:W-:-:S04]  /*5600*/  FADD.FTZ R125, R180, -R125 ;  /* 0x8000007db47d7221 */ /* 0x000fc80000010000 */
[----:B------:R-:W-:Y:S01]  /*5610*/  FFMA.FTZ R124, R198, R125, R106 ;  /* 0x0000007dc67c7223 */ /* 0x000fe2000001006a */
[----:B------:R-:W-:-:S03]  /*5620*/  FFMA.FTZ R125, R151, R137, R134 ;  /* 0x00000089977d7223 */ /* 0x000fc60000010086 */
[----:B------:R-:W-:Y:S01]  /*5630*/  FMUL.FTZ R124, R124, R135 ;  /* 0x000000877c7c7220 */ /* 0x000fe20000410000 */
[----:B------:R-:W-:-:S03]  /*5640*/  FADD.FTZ R125, R182, -R125 ;  /* 0x8000007db67d7221 */ /* 0x000fc60000010000 */
        /* <DEDUP_REMOVED lines=33> */
.L_x_4680:
[----:B------:R-:W-:Y:S05]  /*5860*/  BSYNC.RECONVERGENT B1 ;  /* 0x0000000000017941 */ /* 0x000fea0003800200 */
.L_x_4679:
[----:B------:R-:W-:Y:S04]  /*5870*/  BSSY.RECONVERGENT B1, `(.L_x_4681) ;  /* 0x000002a000017945 */ /* 0x000fe80003800200 */
[----:B------:R-:W-:Y:S05]  /*5880*/  @!P2 BRA `(.L_x_4682) ;  /* 0x0000000000a0a947 */ /* 0x000fea0003800000 */
[----:B012---:R-:W-:Y:S01]  /*5890*/  FFMA.FTZ R125, R145, R137, R134 ;  /* 0x00000089917d7223 */ /* 0x007fe20000010086 */
        /* <DEDUP_REMOVED lines=39> */
.L_x_4682:
[----:B------:R-:W-:Y:S05]  /*5b10*/  BSYNC.RECONVERGENT B1 ;  /* 0x0000000000017941 */ /* 0x000fea0003800200 */
.L_x_4681:
[----:B------:R-:W-:Y:S04]  /*5b20*/  BSSY.RECONVERGENT B1, `(.L_x_4683) ;  /* 0x000002a000017945 */ /* 0x000fe80003800200 */
[----:B------:R-:W-:Y:S05]  /*5b30*/  @!P3 BRA `(.L_x_4684) ;  /* 0x0000000000a0b947 */ /* 0x000fea0003800000 */
[----:B0123--:R-:W-:Y:S01]  /*5b40*/  FFMA.FTZ R125, R153, R137, R134 ;  /* 0x00000089997d7223 */ /* 0x00ffe20000010086 */
        /* <DEDUP_REMOVED lines=39> */
.L_x_4684:
[----:B------:R-:W-:Y:S05]  /*5dc0*/  BSYNC.RECONVERGENT B1 ;  /* 0x0000000000017941 */ /* 0x000fea0003800200 */
.L_x_4683:
[----:B------:R-:W-:Y:S04]  /*5dd0*/  BSSY.RECONVERGENT B1, `(.L_x_4685) ;  /* 0x000002a000017945 */ /* 0x000fe80003800200 */
[----:B------:R-:W-:Y:S05]  /*5de0*/  @!P4 BRA `(.L_x_4686) ;  /* 0x0000000000a0c947 */ /* 0x000fea0003800000 */
[----:B01234-:R-:W-:Y:S01]  /*5df0*/  FFMA.FTZ R125, R161, R137, R134 ;  /* 0x00000089a17d7223 */ /* 0x01ffe20000010086 */
        /* <DEDUP_REMOVED lines=39> */
.L_x_4686:
[----:B------:R-:W-:Y:S05]  /*6070*/  BSYNC.RECONVERGENT B1 ;  /* 0x0000000000017941 */ /* 0x000fea0003800200 */
.L_x_4685:
[----:B------:R-:W-:Y:S05]  /*6080*/  @!P5 BRA `(.L_x_4661) ;  /* 0x0000001400a0d947 */ /* 0x000fea0003800000 */
[-CC-:B01234-:R-:W-:Y:S01]  /*6090*/  FFMA.FTZ R124, R172, R137.reuse, R134.reuse ;  /* 0x00000089ac7c7223 */ /* 0x19ffe20000010086 */
[----:B------:R-:W-:Y:S01]  /*60a0*/  FFMA.FTZ R125, R169, R137, R134 ;  /* 0x00000089a97d7223 */ /* 0x000fe20000010086 */
[----:B------:R-:W-:Y:S02]  /*60b0*/  ISETP.GE.U32.AND P6, PT, R0, 0x1000000, PT ;  /* 0x010000000000780c */ /* 0x000fe40003fc6070 */
[----:B------:R-:W-:Y:S01]  /*60c0*/  FADD.FTZ R124, R171, -R124 ;  /* 0x8000007cab7c7221 */ /* 0x000fe20000010000 */
[----:B------:R-:W-:-:S03]  /*60d0*/  FADD.FTZ R125, R170, -R125 ;  /* 0x8000007daa7d7221 */ /* 0x000fc60000010000 */
[----:B------:R-:W-:-:S04]  /*60e0*/  FFMA.FTZ R124, R198, R124, R123 ;  /* 0x0000007cc67c7223 */ /* 0x000fc8000001007b */
[----:B------:R-:W-:-:S04]  /*60f0*/  FMUL.FTZ R124, R124, R135 ;  /* 0x000000877c7c7220 */ /* 0x000fc80000410000 */
[----:B------:R-:W-:-:S05]  /*6100*/  FMUL.FTZ R124, R124, UR13 ;  /* 0x0000000d7c7c7c20 */ /* 0x000fca0008410000 */
[----:B------:R-:W-:Y:S01]  /*6110*/  FSEL R131, R124, RZ, P6 ;  /* 0x000000ff7c837208 */ /* 0x000fe20003000000 */
[----:B------:R-:W-:Y:S01]  /*6120*/  FFMA.FTZ R124, R198, R125, R122 ;  /* 0x0000007dc67c7223 */ /* 0x000fe2000001007a */
[-CC-:B------:R-:W-:Y:S01]  /*6130*/  FFMA.FTZ R125, R165, R137.reuse, R134.reuse ;  /* 0x00000089a57d7223 */ /* 0x180fe20000010086 */
[----:B------:R-:W-:Y:S01]  /*6140*/  LOP3.LUT P6, RZ, R0, 0xff0000, RZ, 0xc0, !PT ;  /* 0x00ff000000ff7812 */ /* 0x000fe200078cc0ff */
[----:B------:R-:W-:Y:S01]  /*6150*/  FFMA.FTZ R134, R168, R137, R134 ;  /* 0x00000089a8867223 */ /* 0x000fe20000010086 */
[----:B------:R-:W-:Y:S01]  /*6160*/  FMUL.FTZ R124, R124, R135 ;  /* 0x000000877c7c7220 */ /* 0x000fe20000410000 */
[----:B------:R-:W-:Y:S01]  /*6170*/  FADD.FTZ R125, R166, -R125 ;  /* 0x8000007da67d7221 */ /* 0x000fe20000010000 */
[----:B------:R-:W-:Y:S01]  /*6180*/  F2F.BF16.F32 R131, R131 ;  /* 0x0000008300837304 */ /* 0x000fe20000202000 */
[----:B------:R-:W-:Y:S01]  /*6190*/  FADD.FTZ R134, R167, -R134 ;  /* 0x80000086a7867221 */ /* 0x000fe20000010000 */
[----:B------:R-:W-:-:S05]  /*61a0*/  FMUL.FTZ R124, R124, UR13 ;  /* 0x0000000d7c7c7c20 */ /* 0x000fca0008410000 */
[----:B------:R-:W-:Y:S01]  /*61b0*/  FSEL R130, R124, RZ, P6 ;  /* 0x000000ff7c827208 */ /* 0x000fe20003000000 */
[C---:B------:R-:W-:Y:S01]  /*61c0*/  FFMA.FTZ R124, R198.reuse, R125, R120 ;  /* 0x0000007dc67c7223 */ /* 0x040fe20000010078 */
[----:B------:R-:W-:Y:S01]  /*61d0*/  FFMA.FTZ R198, R198, R134, R121 ;  /* 0x00000086c6c67223 */ /* 0x000fe20000010079 */
[----:B------:R-:W-:Y:S02]  /*61e0*/  LOP3.LUT P6, RZ, R0, 0xff, RZ, 0xc0, !PT ;  /* 0x000000ff00ff7812 */ /* 0x000fe400078cc0ff */
[-C--:B------:R-:W-:Y:S01]  /*61f0*/  FMUL.FTZ R124, R124, R135.reuse ;  /* 0x000000877c7c7220 */ /* 0x080fe20000410000 */
[----:B------:R-:W-:Y:S01]  /*6200*/  FMUL.FTZ R198, R198, R135 ;  /* 0x00000087c6c67220 */ /* 0x000fe20000410000 */
[----:B------:R-:W0:Y:S02]  /*6210*/  F2F.BF16.F32 R130, R130 ;  /* 0x0000008200827304 */ /* 0x000e240000202000 */
[----:B------:R-:W-:Y:S01]  /*6220*/  FMUL.FTZ R124, R124, UR13 ;  /* 0x0000000d7c7c7c20 */ /* 0x000fe20008410000 */
[----:B------:R-:W-:-:S04]  /*6230*/  FMUL.FTZ R198, R198, UR13 ;  /* 0x0000000dc6c67c20 */ /* 0x000fc80008410000 */
[----:B------:R-:W-:Y:S02]  /*6240*/  FSEL R128, R124, RZ, P6 ;  /* 0x000000ff7c807208 */ /* 0x000fe40003000000 */
        /* <DEDUP_REMOVED lines=12> */
.L_x_4674:
[----:B------:R-:W-:Y:S01]  /*6310*/  ISETP.NE.AND P6, PT, R142, RZ, PT ;  /* 0x000000ff8e00720c */ /* 0x000fe20003fc5270 */
[----:B------:R-:W-:-:S12]  /*6320*/  BSSY.RECONVERGENT B1, `(.L_x_4687) ;  /* 0x000002d000017945 */ /* 0x000fd80003800200 */
[----:B------:R-:W-:Y:S05]  /*6330*/  @!P6 BRA `(.L_x_4688) ;  /* 0x0000000000ace947 */ /* 0x000fea0003800000 */
[----:B------:R-:W-:Y:S01]  /*6340*/  FFMA.FTZ R124, R199, R137, R134 ;  /* 0x00000089c77c7223 */ /* 0x000fe20000010086 */
[----:B------:R-:W-:Y:S01]  /*6350*/  LOP3.LUT P6, RZ, R7, 0xff, RZ, 0xc0, !PT ;  /* 0x000000ff07ff7812 */ /* 0x000fe200078cc0ff */
[----:B------:R-:W0:Y:S02]  /*6360*/  LDC.64 R132, c[0x0][0x478] ;  /* 0x00011e00ff847b82 */ /* 0x000e240000000a00 */
[----:B------:R-:W-:-:S04]  /*6370*/  FADD.FTZ R125, R197, -R124 ;  /* 0x8000007cc57d7221 */ /* 0x000fc80000010000 */
[----:B------:R-:W-:Y:S02]  /*6380*/  FFMA.FTZ R124, R198, R125, R96 ;  /* 0x0000007dc67c7223 */ /* 0x000fe40000010060 */
        /* <DEDUP_REMOVED lines=9> */
[----:B------:R-:W-:-:S04]  /*6420*/  FFMA.FTZ R125, R198, R125, R97 ;  /* 0x0000007dc67d7223 */ /* 0x000fc80000010061 */
        /* <DEDUP_REMOVED lines=28> */
.L_x_4688:
[----:B------:R-:W-:Y:S05]  /*65f0*/  BSYNC.RECONVERGENT B1 ;  /* 0x0000000000017941 */ /* 0x000fea0003800200 */
.L_x_4687:
[----:B------:R-:W-:Y:S04]  /*6600*/  BSSY.RECONVERGENT B1, `(.L_x_4689) ;  /* 0x000002d000017945 */ /* 0x000fe80003800200 */
[----:B------:R-:W-:Y:S05]  /*6610*/  @!P0 BRA `(.L_x_4690) ;  /* 0x0000000000ac8947 */ /* 0x000fea0003800000 */
[-CC-:B0-----:R-:W-:Y:S01]  /*6620*/  FFMA.FTZ R124, R191, R137.reuse, R134.reuse ;  /* 0x00000089bf7c7223 */ /* 0x181fe20000010086 */
[----:B------:R-:W-:Y:S01]  /*6630*/  LOP3.LUT P6, RZ, R6, 0xff, RZ, 0xc0, !PT ;  /* 0x000000ff06ff7812 */ /* 0x000fe200078cc0ff */
[----:B------:R-:W-:Y:S01]  /*6640*/  FFMA.FTZ R128, R184, R137, R134 ;  /* 0x00000089b8807223 */ /* 0x000fe20000010086 */
[----:B------:R-:W0:Y:S01]  /*6650*/  LDC.64 R132, c[0x0][0x478] ;  /* 0x00011e00ff847b82 */ /* 0x000e220000000a00 */
[----:B------:R-:W-:-:S04]  /*6660*/  FADD.FTZ R125, R189, -R124 ;  /* 0x8000007cbd7d7221 */ /* 0x000fc80000010000 */
[----:B------:R-:W-:-:S03]  /*6670*/  FFMA.FTZ R124, R198, R125, R100 ;  /* 0x0000007dc67c7223 */ /* 0x000fc60000010064 */
        /* <DEDUP_REMOVED lines=22> */
[----:B------:R-:W-:Y:S01]  /*67e0*/  FADD.FTZ R127, R183, -R128 ;  /* 0x80000080b77f7221 */ /* 0x000fe20000010000 */
[----:B------:R-:W-:-:S03]  /*67f0*/  ISETP.GE.U32.AND P6, PT, R6, 0x1000000, PT ;  /* 0x010000000600780c */ /* 0x000fc60003fc6070 */
[----:B------:R-:W-:Y:S01]  /*6800*/  FFMA.FTZ R127, R198, R127, R103 ;  /* 0x0000007fc67f7223 */ /* 0x000fe20000010067 */
        /* <DEDUP_REMOVED lines=12> */
.L_x_4690:
[----:B------:R-:W-:Y:S05]  /*68d0*/  BSYNC.RECONVERGENT B1 ;  /* 0x0000000000017941 */ /* 0x000fea0003800200 */
.L_x_4689:
        /* <DEDUP_REMOVED lines=10> */
[----:B------:R-:W-:-:S04]  /*6980*/  FFMA.FTZ R124, R198, R125, R104 ;  /* 0x0000007dc67c7223 */ /* 0x000fc80000010068 */
[----:B------:R-:W-:Y:S02]  /*6990*/  FMUL.FTZ R125, R124, R135 ;  /* 0x000000877c7d7220 */ /* 0x000fe40000410000 */
[----:B------:R-:W1:Y:S02]  /*69a0*/  LDC.64 R130, c[0x0][0x468] ;  /* 0x00011a00ff827b82 */ /* 0x000e640000000a00 */
[----:B------:R-:W-:-:S05]  /*69b0*/  FMUL.FTZ R125, R125, UR13 ;  /* 0x0000000d7d7d7c20 */ /* 0x000fca0008410000 */
[----:B------:R-:W-:Y:S01]  /*69c0*/  FSEL R136, R125, RZ, P6 ;  /* 0x000000ff7d887208 */ /* 0x000fe20003000000 */
[----:B------:R-:W-:Y:S01]  /*69d0*/  FADD.FTZ R125, R181, -R126 ;  /* 0x8000007eb57d7221 */ /* 0x000fe20000010000 */
[----:B------:R-:W-:Y:S02]  /*69e0*/  LOP3.LUT P6, RZ, R5, 0xff00, RZ, 0xc0, !PT ;  /* 0x0000ff0005ff7812 */ /* 0x000fe400078cc0ff */
[----:B------:R-:W-:Y:S01]  /*69f0*/  F2F.BF16.F32 R139, R136 ;  /* 0x00000088008b7304 */ /* 0x000fe20000202000 */
[----:B------:R-:W-:-:S04]  /*6a00*/  FFMA.FTZ R125, R198, R125, R105 ;  /* 0x0000007dc67d7223 */ /* 0x000fc80000010069 */
[----:B------:R-:W-:Y:S01]  /*6a10*/  FMUL.FTZ R126, R125, R135 ;  /* 0x000000877d7e7220 */ /* 0x000fe20000410000 */
[----:B0-----:R-:W-:-:S04]  /*6a20*/  IMAD.WIDE.U32 R132, R8, 0x10, R132 ;  /* 0x0000001008847825 */ /* 0x001fc800078e0084 */
[----:B------:R-:W-:Y:S01]  /*6a30*/  FMUL.FTZ R126, R126, UR13 ;  /* 0x0000000d7e7e7c20 */ /* 0x000fe20008410000 */
[----:B-1----:R-:W-:-:S04]  /*6a40*/  IMAD.WIDE.U32 R130, R8, 0x8, R130 ;  /* 0x0000000808827825 */ /* 0x002fc800078e0082 */
[----:B------:R-:W-:Y:S01]  /*6a50*/  FSEL R138, R126, RZ, P6 ;  /* 0x000000ff7e8a7208 */ /* 0x000fe20003000000 */
[----:B------:R-:W-:Y:S01]  /*6a60*/  FFMA.FTZ R126, R198, R127, R106 ;  /* 0x0000007fc67e7223 */ /* 0x000fe2000001006a */
[----:B------:R-:W-:Y:S02]  /*6a70*/  LOP3.LUT P6, RZ, R5, 0xff0000, RZ, 0xc0, !PT ;  /* 0x00ff000005ff7812 */ /* 0x000fe400078cc0ff */
[----:B------:R-:W-:Y:S01]  /*6a80*/  IADD3 R8, PT, PT, R8, 0x100, RZ ;  /* 0x0000010008087810 */ /* 0x000fe20007ffe0ff */
        /* <DEDUP_REMOVED lines=18> */
.L_x_4692:
[----:B------:R-:W-:Y:S05]  /*6bb0*/  BSYNC.RECONVERGENT B1 ;  /* 0x0000000000017941 */ /* 0x000fea0003800200 */
.L_x_4691:
        /* <DEDUP_REMOVED lines=45> */
.L_x_4694:
[----:B------:R-:W-:Y:S05]  /*6e90*/  BSYNC.RECONVERGENT B1 ;  /* 0x0000000000017941 */ /* 0x000fea0003800200 */
.L_x_4693:
        /* <DEDUP_REMOVED lines=45> */
.L_x_4696:
[----:B------:R-:W-:Y:S05]  /*7170*/  BSYNC.RECONVERGENT B1 ;  /* 0x0000000000017941 */ /* 0x000fea0003800200 */
.L_x_4695:
        /* <DEDUP_REMOVED lines=45> */
.L_x_4698:
[----:B------:R-:W-:Y:S05]  /*7450*/  BSYNC.RECONVERGENT B1 ;  /* 0x0000000000017941 */ /* 0x000fea0003800200 */
.L_x_4697:
        /* <DEDUP_REMOVED lines=9> */
[----:B------:R-:W-:Y:S02]  /*74f0*/  FFMA.FTZ R127, R198, R124, R123 ;  /* 0x0000007cc67f7223 */ /* 0x000fe4000001007b */
[----:B------:R-:W-:-:S02]  /*7500*/  FADD.FTZ R137, R170, -R137 ;  /* 0x80000089aa897221 */ /* 0x000fc40000010000 */
[----:B------:R-:W-:-:S03]  /*7510*/  FMUL.FTZ R124, R127, R135 ;  /* 0x000000877f7c7220 */ /* 0x000fc60000410000 */
[----:B------:R-:W1:Y:S01]  /*7520*/  LDC.64 R130, c[0x0][0x468] ;  /* 0x00011a00ff827b82 */ /* 0x000e620000000a00 */
[----:B------:R-:W-:-:S05]  /*7530*/  FMUL.FTZ R124, R124, UR13 ;  /* 0x0000000d7c7c7c20 */ /* 0x000fca0008410000 */
[----:B------:R-:W-:Y:S01]  /*7540*/  FSEL R139, R124, RZ, P6 ;  /* 0x000000ff7c8b7208 */ /* 0x000fe20003000000 */
[----:B------:R-:W-:Y:S01]  /*7550*/  FFMA.FTZ R124, R198, R125, R120 ;  /* 0x0000007dc67c7223 */ /* 0x000fe20000010078 */
        /* <DEDUP_REMOVED lines=9> */
[----:B------:R-:W-:-:S04]  /*75f0*/  FFMA.FTZ R125, R198, R125, R121 ;  /* 0x0000007dc67d7223 */ /* 0x000fc80000010079 */
[----:B------:R-:W-:-:S04]  /*7600*/  FMUL.FTZ R126, R125, R135 ;  /* 0x000000877d7e7220 */ /* 0x000fc80000410000 */
[----:B------:R-:W-:-:S05]  /*7610*/  FMUL.FTZ R126, R126, UR13 ;  /* 0x0000000d7e7e7c20 */ /* 0x000fca0008410000 */
[----:B------:R-:W-:Y:S01]  /*7620*/  FSEL R138, R126, RZ, P6 ;  /* 0x000000ff7e8a7208 */ /* 0x000fe20003000000 */
[----:B------:R-:W-:Y:S01]  /*7630*/  FFMA.FTZ R126, R198, R137, R122 ;  /* 0x00000089c67e7223 */ /* 0x000fe2000001007a */
        /* <DEDUP_REMOVED lines=12> */
[----:B------:R1:W-:Y:S02]  /*7700*/  STG.E.64 desc[UR8][R130.64], R128 ;  /* 0x0000008082007986 */ /* 0x0003e4000c101b08 */
.L_x_4661:
[----:B------:R-:W-:Y:S05]  /*7710*/  BSYNC.RECONVERGENT B0 ;  /* 0x0000000000007941 */ /* 0x000fea0003800200 */
.L_x_4646:
[----:B01234-:R-:W0:Y:S01]  /*7720*/  LDC.64 R124, c[0x0][0x380] ;  /* 0x0000e000ff7c7b82 */ /* 0x01fe220000000a00 */
[----:B------:R-:W-:Y:S01]  /*7730*/  UPLOP3.LUT UP1, UPT, UPT, UPT, UP1, 0x40, 0x4 ;  /* 0x000000000004789c */ /* 0x000fe20003f2e810 */
[----:B0-----:R-:W-:-:S04]  /*7740*/  IADD3 R38, PT, PT, R38, R124, RZ ;  /* 0x0000007c26267210 */ /* 0x001fc80007ffe0ff */
[----:B------:R-:W-:-:S13]  /*7750*/  ISETP.GE.AND P6, PT, R38, R125, PT ;  /* 0x0000007d2600720c */ /* 0x000fda0003fc6270 */
[----:B------:R-:W-:Y:S05]  /*7760*/  @!P6 BRA `(.L_x_4699) ;  /* 0xffffff900070e947 */ /* 0x000fea000383ffff */
.L_x_4629:
        /* <DEDUP_REMOVED lines=54> */
.L_x_4700:
        /* <DEDUP_REMOVED lines=11> */
.L_x_14354:


//--------------------- .text._ZN10layer_norm13ln_bwd_kernelINS_13Kernel_traitsI13__nv_bfloat16S2_fS2_fjLj7168ELj1ELj1ELj8ELj8ENS_18Kernel_traits_baseILj7168ES2_S2_fS2_fjLj256EEEEELb1ELb0ELb0ELb1EEEvNS_9BwdParamsE --------------------------
	.section	.text._ZN10layer_norm13ln_bwd_kernelINS_13Kernel_traitsI13__nv_bfloat16S2_fS2_fjLj7168ELj1ELj1ELj8ELj8ENS_18Kernel_traits_baseILj7168ES2_S2_fS2_fjLj256EEEEELb1ELb0ELb0ELb1EEEvNS_9BwdParamsE,"ax",@progbits
	.align	128
        .global         _ZN10layer_norm13ln_bwd_kernelINS_13Kernel_traitsI13__nv_bfloat16S2_fS2_fjLj7168ELj1ELj1ELj8ELj8ENS_18Kernel_traits_baseILj7168ES2_S2_fS2_fjLj256EEEEELb1ELb0ELb0ELb1EEEvNS_9BwdParamsE
        .type           _ZN10layer_norm13ln_bwd_kernelINS_13Kernel_traitsI13__nv_bfloat16S2_fS2_fjLj7168ELj1ELj1ELj8ELj8ENS_18Kernel_traits_baseILj7168ES2_S2_fS2_fjLj256EEEEELb1ELb0ELb0ELb1EEEvNS_9BwdParamsE,@function
        .size           _ZN10layer_norm13ln_bwd_kernelINS_13Kernel_traitsI13__nv_bfloat16S2_fS2_fjLj7168ELj1ELj1ELj8ELj8ENS_18Kernel_traits_baseILj7168ES2_S2_fS2_fjLj256EEEEELb1ELb0ELb0ELb1EEEvNS_9BwdParamsE,(.L_x_14355 - _ZN10layer_norm13ln_bwd_kernelINS_13Kernel_traitsI13__nv_bfloat16S2_fS2_fjLj7168ELj1ELj1ELj8ELj8ENS_18Kernel_traits_baseILj7168ES2_S2_fS2_fjLj256EEEEELb1ELb0ELb0ELb1EEEvNS_9BwdParamsE)
        .other          _ZN10layer_norm13ln_bwd_kernelINS_13Kernel_traitsI13__nv_bfloat16S2_fS2_fjLj7168ELj1ELj1ELj8ELj8ENS_18Kernel_traits_baseILj7168ES2_S2_fS2_fjLj256EEEEELb1ELb0ELb0ELb1EEEvNS_9BwdParamsE,@"STO_CUDA_ENTRY STV_DEFAULT"
_ZN10layer_norm13ln_bwd_kernelINS_13Kernel_traitsI13__nv_bfloat16S2_fS2_fjLj7168ELj1ELj1ELj8ELj8ENS_18Kernel_traits_baseILj7168ES2_S2_fS2_fjLj256EEEEELb1ELb0ELb0ELb1EEEvNS_9BwdParamsE:
.text._ZN10layer_norm13ln_bwd_kernelINS_13Kernel_traitsI13__nv_bfloat16S2_fS2_fjLj7168ELj1ELj1ELj8ELj8ENS_18Kernel_traits_baseILj7168ES2_S2_fS2_fjLj256EEEEELb1ELb0ELb0ELb1EEEvNS_9BwdParamsE:
        /* <DEDUP_REMOVED lines=37> */
[----:B------:R-:W-:Y:S02]  /*0250*/  PLOP3.LUT P2, PT, PT, PT, PT, 0x8, 0x80 ;  /* 0x000000000080781c */ /* 0x000fe40003f4e170 */
[----:B------:R-:W-:-:S02]  /*0260*/  CS2R R16, SRZ ;  /* 0x0000000000107805 */ /* 0x000fc4000001ff00 */
[----:B------:R-:W-:Y:S02]  /*0270*/  MOV R15, UR6 ;  /* 0x00000006000f7c02 */ /* 0x000fe40008000f00 */
        /* <DEDUP_REMOVED lines=37> */
[----:B------:R1:W5:Y:S01]  /*04d0*/  LDG.E.64 R174, desc[UR4][R6.64] ;  /* 0x0000000406ae7981 */ /* 0x000362000c1e1b00 */
[----:B--2---:R-:W-:Y:S01]  /*04e0*/  ISETP.NE.U32.AND P1, PT, R2, RZ, PT ;  /* 0x000000ff0200720c */ /* 0x004fe20003f25070 */
[----:B------:R-:W2:Y:S03]  /*04f0*/  LDCU UR11, c[0x0][0x400] ;  /* 0x00008000ff0b77ac */ /* 0x000ea60008000800 */
[----:B------:R-:W-:Y:S01]  /*0500*/  ISETP.NE.AND.EX P1, PT, R3, RZ, PT, P1 ;  /* 0x000000ff0300720c */ /* 0x000fe20003f25310 */
[----:B------:R-:W0:Y:S01]  /*0510*/  LDCU.64 UR12, c[0x0][0x478] ;  /* 0x00008f00ff0c77ac */ /* 0x000e220008000a00 */
[----:B------:R-:W0:Y:S01]  /*0520*/  LDCU.64 UR8, c[0x0][0x438] ;  /* 0x00008700ff0877ac */ /* 0x000e220008000a00 */
[----:B---3--:R-:W-:-:S02]  /*0530*/  SHF.L.U32 R0, R128, 0x10, RZ ;  /* 0x0000001080007819 */ /* 0x008fc400000006ff */
[----:B------:R-:W-:Y:S02]  /*0540*/  SHF.R.U64 R128, R128, 0x10, R129 ;  /* 0x0000001080807819 */ /* 0x000fe40000001281 */
[----:B----4-:R-:W-:Y:S02]  /*0550*/  SHF.L.U32 R3, R130, 0x10, RZ ;  /* 0x0000001082037819 */ /* 0x010fe400000006ff */
[----:B------:R-:W-:Y:S02]  /*0560*/  SHF.L.U32 R2, R129, 0x10, RZ ;  /* 0x0000001081027819 */ /* 0x000fe400000006ff */
[----:B-----5:R-:W-:Y:S02]  /*0570*/  SHF.L.U32 R5, R132, 0x10, RZ ;  /* 0x0000001084057819 */ /* 0x020fe400000006ff */
[----:B------:R-:W-:Y:S02]  /*0580*/  SHF.R.U64 R130, R130, 0x10, R131 ;  /* 0x0000001082827819 */ /* 0x000fe40000001283 */
[----:B-1----:R-:W-:-:S02]  /*0590*/  SHF.L.U32 R7, R134, 0x10, RZ ;  /* 0x0000001086077819 */ /* 0x002fc400000006ff */
[----:B------:R-:W-:Y:S02]  /*05a0*/  SHF.L.U32 R4, R131, 0x10, RZ ;  /* 0x0000001083047819 */ /* 0x000fe400000006ff */
[----:B------:R-:W-:Y:S02]  /*05b0*/  SHF.L.U32 R9, R136, 0x10, RZ ;  /* 0x0000001088097819 */ /* 0x000fe400000006ff */
[----:B------:R-:W-:Y:S02]  /*05c0*/  SHF.R.U64 R132, R132, 0x10, R133 ;  /* 0x0000001084847819 */ /* 0x000fe40000001285 */
[----:B------:R-:W-:Y:S02]  /*05d0*/  SHF.L.U32 R11, R172, 0x10, RZ ;  /* 0x00000010ac0b7819 */ /* 0x000fe400000006ff */
[----:B------:R-:W-:Y:S02]  /*05e0*/  SHF.L.U32 R6, R133, 0x10, RZ ;  /* 0x0000001085067819 */ /* 0x000fe400000006ff */
[----:B------:R-:W-:-:S02]  /*05f0*/  SHF.L.U32 R13, R174, 0x10, RZ ;  /* 0x00000010ae0d7819 */ /* 0x000fc400000006ff */
[----:B------:R-:W-:Y:S02]  /*0600*/  SHF.R.U64 R134, R134, 0x10, R135 ;  /* 0x0000001086867819 */ /* 0x000fe40000001287 */
[----:B------:R-:W-:Y:S02]  /*0610*/  SHF.L.U32 R8, R135, 0x10, RZ ;  /* 0x0000001087087819 */ /* 0x000fe400000006ff */
[----:B------:R-:W-:Y:S02]  /*0620*/  SHF.R.U64 R136, R136, 0x10, R137 ;  /* 0x0000001088887819 */ /* 0x000fe40000001289 */
[----:B------:R-:W-:Y:S02]  /*0630*/  SHF.L.U32 R10, R137, 0x10, RZ ;  /* 0x00000010890a7819 */ /* 0x000fe400000006ff */
[----:B------:R-:W-:Y:S02]  /*0640*/  SHF.R.U64 R172, R172, 0x10, R173 ;  /* 0x00000010acac7819 */ /* 0x000fe400000012ad */
[----:B------:R-:W-:-:S02]  /*0650*/  SHF.L.U32 R12, R173, 0x10, RZ ;  /* 0x00000010ad0c7819 */ /* 0x000fc400000006ff */
[----:B------:R-:W-:Y:S02]  /*0660*/  SHF.R.U64 R174, R174, 0x10, R175 ;  /* 0x00000010aeae7819 */ /* 0x000fe400000012af */
[----:B------:R-:W-:Y:S02]  /*0670*/  SHF.L.U32 R14, R175, 0x10, RZ ;  /* 0x00000010af0e7819 */ /* 0x000fe400000006ff */
[----:B------:R-:W-:Y:S02]  /*0680*/  SHF.R.U32.HI R129, RZ, 0x10, R129 ;  /* 0x00000010ff817819 */ /* 0x000fe40000011681 */
[----:B------:R-:W-:Y:S02]  /*0690*/  SHF.R.U32.HI R131, RZ, 0x10, R131 ;  /* 0x00000010ff837819 */ /* 0x000fe40000011683 */
[----:B------:R-:W-:Y:S02]  /*06a0*/  SHF.R.U32.HI R133, RZ, 0x10, R133 ;  /* 0x00000010ff857819 */ /* 0x000fe40000011685 */
[----:B------:R-:W-:-:S02]  /*06b0*/  SHF.R.U32.HI R135, RZ, 0x10, R135 ;  /* 0x00000010ff877819 */ /* 0x000fc40000011687 */
[----:B------:R-:W-:Y:S02]  /*06c0*/  SHF.R.U32.HI R137, RZ, 0x10, R137 ;  /* 0x00000010ff897819 */ /* 0x000fe40000011689 */
[----:B------:R-:W-:Y:S02]  /*06d0*/  SHF.R.U32.HI R173, RZ, 0x10, R173 ;  /* 0x00000010ffad7819 */ /* 0x000fe400000116ad */
[----:B------:R-:W-:Y:S02]  /*06e0*/  SHF.R.U32.HI R175, RZ, 0x10, R175 ;  /* 0x00000010ffaf7819 */ /* 0x000fe400000116af */
        /* <DEDUP_REMOVED lines=13> */
[----:B0-2---:R-:W-:-:S07]  /*07c0*/  SHF.L.U32 R175, R175, 0x10, RZ ;  /* 0x00000010afaf7819 */ /* 0x005fce00000006ff */
.L_x_4706:
        /* <DEDUP_REMOVED lines=8> */
[----:B0-----:R-:W-:Y:S01]  /*0850*/  IMAD.WIDE R88, R15, 0x4, R88 ;  /* 0x000000040f587825 */ /* 0x001fe200078e0258 */
[----:B------:R-:W-:-:S04]  /*0860*/  IADD3 R167, PT, PT, R181, 0x100, RZ ;  /* 0x00000100b5a77810 */ /* 0x000fc80007ffe0ff */
[----:B------:R-:W0:Y:S01]  /*0870*/  LDC.64 R152, c[0x0][0x3c8] ;  /* 0x0000f200ff987b82 */ /* 0x000e220000000a00 */
[----:B------:R-:W3:Y:S01]  /*0880*/  LDG.E R154, desc[UR4][R88.64] ;  /* 0x00000004589a7981 */ /* 0x000ee2000c1e1900 */
[C---:B-1----:R-:W-:Y:S01]  /*0890*/  IMAD.WIDE.U32 R80, R181.reuse, 0x10, R104 ;  /* 0x00000010b5507825 */ /* 0x042fe200078e0068 */
[----:B------:R-:W-:-:S03]  /*08a0*/  IADD3 R169, PT, PT, R181, 0x200, RZ ;  /* 0x00000200b5a97810 */ /* 0x000fc60007ffe0ff */
[--C-:B------:R-:W-:Y:S02]  /*08b0*/  IMAD.WIDE.U32 R96, R183, 0x10, R104.reuse ;  /* 0x00000010b7607825 */ /* 0x100fe400078e0068 */
[----:B------:R-:W4:Y:S02]  /*08c0*/  LDG.E.128 R80, desc[UR4][R80.64] ;  /* 0x0000000450507981 */ /* 0x000f24000c1e1d00 */
[--C-:B------:R-:W-:Y:S02]  /*08d0*/  IMAD.WIDE.U32 R84, R167, 0x10, R104.reuse ;  /* 0x00000010a7547825 */ /* 0x100fe400078e0068 */
[----:B------:R-:W4:Y:S02]  /*08e0*/  LDG.E.128 R96, desc[UR4][R96.64] ;  /* 0x0000000460607981 */ /* 0x000f24000c1e1d00 */
[----:B------:R-:W-:Y:S02]  /*08f0*/  IMAD.WIDE.U32 R90, R169, 0x10, R104 ;  /* 0x00000010a95a7825 */ /* 0x000fe400078e0068 */
[----:B------:R-:W4:Y:S01]  /*0900*/  LDG.E.128 R84, desc[UR4][R84.64] ;  /* 0x0000000454547981 */ /* 0x000f22000c1e1d00 */
[C---:B------:R-:W-:Y:S01]  /*0910*/  IADD3 R171, PT, PT, R181.reuse, 0x300, RZ ;  /* 0x00000300b5ab7810 */ /* 0x040fe20007ffe0ff */
[C---:B--2---:R-:W-:Y:S01]  /*0920*/  IMAD.WIDE.U32 R150, R181.reuse, 0x8, R106 ;  /* 0x00000008b5967825 */ /* 0x044fe200078e006a */
[C---:B------:R-:W-:Y:S01]  /*0930*/  IADD3 R177, PT, PT, R181.reuse, 0x500, RZ ;  /* 0x00000500b5b17810 */ /* 0x040fe20007ffe0ff */
[----:B------:R-:W2:Y:S01]  /*0940*/  LDG.E.128 R88, desc[UR4][R90.64] ;  /* 0x000000045a587981 */ /* 0x000ea2000c1e1d00 */
[----:B------:R-:W-:Y:S01]  /*0950*/  IADD3 R179, PT, PT, R181, 0x600, RZ ;  /* 0x00000600b5b37810 */ /* 0x000fe20007ffe0ff */
[----:B------:R-:W-:-:S02]  /*0960*/  IMAD.WIDE.U32 R92, R171, 0x10, R104 ;  /* 0x00000010ab5c7825 */ /* 0x000fc400078e0068 */
[----:B------:R-:W2:Y:S02]  /*0970*/  LDG.E.64 R150, desc[UR4][R150.64] ;  /* 0x0000000496967981 */ /* 0x000ea4000c1e1b00 */
[--C-:B------:R-:W-:Y:S02]  /*0980*/  IMAD.WIDE.U32 R100, R177, 0x10, R104.reuse ;  /* 0x00000010b1647825 */ /* 0x100fe400078e0068 */
[----:B------:R-:W2:Y:S02]  /*0990*/  LDG.E.128 R92, desc[UR4][R92.64] ;  /* 0x000000045c5c7981 */ /* 0x000ea4000c1e1d00 */
[----:B------:R-:W-:Y:S02]  /*09a0*/  IMAD.WIDE.U32 R104, R179, 0x10, R104 ;  /* 0x00000010b3687825 */ /* 0x000fe400078e0068 */
[----:B------:R-:W2:Y:S02]  /*09b0*/  LDG.E.128 R100, desc[UR4][R100.64] ;  /* 0x0000000464647981 */ /* 0x000ea4000c1e1d00 */
        /* <DEDUP_REMOVED lines=10> */
[----:B------:R-:W2:Y:S02]  /*0a60*/  LDG.E.128 R104, desc[UR4][R104.64] ;  /* 0x0000000468687981 */ /* 0x000ea4000c1e1d00 */
[----:B0-----:R-:W-:Y:S02]  /*0a70*/  IMAD.WIDE R152, R15, 0x4, R152 ;  /* 0x000000040f987825 */ /* 0x001fe400078e0298 */
[----:B------:R-:W2:Y:S04]  /*0a80*/  LDG.E.64 R144, desc[UR4][R144.64] ;  /* 0x0000000490907981 */ /* 0x000ea8000c1e1b00 */
[----:B------:R0:W2:Y:S04]  /*0a90*/  LDG.E R153, desc[UR4][R152.64] ;  /* 0x0000000498997981 */ /* 0x0000a8000c1e1900 */
[----:B------:R-:W2:Y:S01]  /*0aa0*/  LDG.E.64 R146, desc[UR4][R146.64] ;  /* 0x0000000492927981 */ /* 0x000ea2000c1e1b00 */
[----:B------:R-:W-:-:S02]  /*0ab0*/  ISETP.NE.AND P4, PT, RZ, UR7, PT ;  /* 0x00000007ff007c0c */ /* 0x000fc4000bf85270 */
[----:B------:R-:W-:-:S04]  /*0ac0*/  ISETP.NE.U32.AND P0, PT, RZ, UR8, PT ;  /* 0x00000008ff007c0c */ /* 0x000fc8000bf05070 */
[----:B------:R-:W-:Y:S02]  /*0ad0*/  ISETP.NE.AND.EX P0, PT, RZ, UR9, PT, P0 ;  /* 0x00000009ff007c0c */ /* 0x000fe4000bf05300 */
[----:B---3--:R-:W-:-:S05]  /*0ae0*/  FSEL R214, R154, RZ, !P4 ;  /* 0x000000ff9ad67208 */ /* 0x008fca0006000000 */
[C---:B----4-:R-:W-:Y:S01]  /*0af0*/  FADD.FTZ R154, -R214.reuse, R80 ;  /* 0x00000050d69a7221 */ /* 0x050fe20000010100 */
[C---:B------:R-:W-:Y:S02]  /*0b00*/  FADD.FTZ R156, -R214.reuse, R81 ;  /* 0x00000051d69c7221 */ /* 0x040fe40000010100 */
[----:B------:R-:W1:Y:S01]  /*0b10*/  LDC.64 R80, c[0x0][0x3b0] ;  /* 0x0000ec00ff507b82 */ /* 0x000e620000000a00 */
[C---:B------:R-:W-:Y:S01]  /*0b20*/  FADD.FTZ R192, -R214.reuse, R96 ;  /* 0x00000060d6c07221 */ /* 0x040fe20000010100 */
[C---:B------:R-:W-:Y:S01]  /*0b30*/  FADD.FTZ R194, -R214.reuse, R97 ;  /* 0x00000061d6c27221 */ /* 0x040fe20000010100 */
[C---:B------:R-:W-:Y:S01]  /*0b40*/  FADD.FTZ R158, -R214.reuse, R82 ;  /* 0x00000052d69e7221 */ /* 0x040fe20000010100 */
[C---:B------:R-:W-:Y:S01]  /*0b50*/  FADD.FTZ R160, -R214.reuse, R83 ;  /* 0x00000053d6a07221 */ /* 0x040fe20000010100 */
[C---:B0-----:R-:W-:Y:S01]  /*0b60*/  FADD.FTZ R152, -R214.reuse, R84 ;  /* 0x00000054d6987221 */ /* 0x041fe20000010100 */
[C---:B------:R-:W-:Y:S02]  /*0b70*/  FADD.FTZ R162, -R214.reuse, R85 ;  /* 0x00000055d6a27221 */ /* 0x040fe40000010100 */
[----:B------:R-:W0:Y:S01]  /*0b80*/  @P1 LDC.64 R96, c[0x0][0x3e0] ;  /* 0x0000f800ff601b82 */ /* 0x000e220000000a00 */
[C---:B--2---:R-:W-:Y:S01]  /*0b90*/  FADD.FTZ R168, -R214.reuse, R88 ;  /* 0x00000058d6a87221 */ /* 0x044fe20000010100 */
[----:B------:R-:W-:-:S06]  /*0ba0*/  FADD.FTZ R170, -R214, R89 ;  /* 0x00000059d6aa7221 */ /* 0x000fcc0000010100 */
[----:B------:R-:W2:Y:S01]  /*0bb0*/  @P0 LDC.64 R84, c[0x0][0x438] ;  /* 0x00010e00ff540b82 */ /* 0x000ea20000000a00 */
[C---:B------:R-:W-:Y:S01]  /*0bc0*/  FADD.FTZ R164, -R214.reuse, R86 ;  /* 0x00000056d6a47221 */ /* 0x040fe20000010100 */
[----:B------:R-:W-:-:S06]  /*0bd0*/  FADD.FTZ R166, -R214, R87 ;  /* 0x00000057d6a67221 */ /* 0x000fcc0000010100 */
[----:B------:R-:W3:Y:S01]  /*0be0*/  @P0 LDC.64 R82, c[0x0][0x438] ;  /* 0x00010e00ff520b82 */ /* 0x000ee20000000a00 */
[C---:B------:R-:W-:Y:S01]  /*0bf0*/  FADD.FTZ R176, -R214.reuse, R90 ;  /* 0x0000005ad6b07221 */ /* 0x040fe20000010100 */
[----:B------:R-:W-:-:S06]  /*0c00*/  FADD.FTZ R178, -R214, R91 ;  /* 0x0000005bd6b27221 */ /* 0x000fcc0000010100 */
[----:B------:R-:W4:Y:S01]  /*0c10*/  @P0 LDC.64 R88, c[0x0][0x438] ;  /* 0x00010e00ff580b82 */ /* 0x000f220000000a00 */
[C---:B------:R-:W-:Y:S01]  /*0c20*/  FADD.FTZ R184, -R214.reuse, R92 ;  /* 0x0000005cd6b87221 */ /* 0x040fe20000010100 */
[C---:B------:R-:W-:Y:S01]  /*0c30*/  FADD.FTZ R186, -R214.reuse, R93 ;  /* 0x0000005dd6ba7221 */ /* 0x040fe20000010100 */
[----:B------:R-:W-:-:S05]  /*0c40*/  FADD.FTZ R188, -R214, R94 ;  /* 0x0000005ed6bc7221 */ /* 0x000fca0000010100 */
[----:B------:R-:W4:Y:S01]  /*0c50*/  @P0 LDC.64 R86, c[0x0][0x438] ;  /* 0x00010e00ff560b82 */ /* 0x000f220000000a00 */
[C---:B------:R-:W-:Y:S01]  /*0c60*/  FADD.FTZ R190, -R214.reuse, R95 ;  /* 0x0000005fd6be7221 */ /* 0x040fe20000010100 */
[C---:B------:R-:W-:Y:S01]  /*0c70*/  FADD.FTZ R196, -R214.reuse, R98 ;  /* 0x00000062d6c47221 */ /* 0x040fe20000010100 */
[C---:B------:R-:W-:Y:S01]  /*0c80*/  FADD.FTZ R198, -R214.reuse, R99 ;  /* 0x00000063d6c67221 */ /* 0x040fe20000010100 */
[C---:B------:R-:W-:Y:S01]  /*0c90*/  FADD.FTZ R200, -R214.reuse, R100 ;  /* 0x00000064d6c87221 */ /* 0x040fe20000010100 */
[C---:B------:R-:W-:Y:S01]  /*0ca0*/  FADD.FTZ R202, -R214.reuse, R101 ;  /* 0x00000065d6ca7221 */ /* 0x040fe20000010100 */
[C---:B------:R-:W-:Y:S01]  /*0cb0*/  FADD.FTZ R204, -R214.reuse, R102 ;  /* 0x00000066d6cc7221 */ /* 0x040fe20000010100 */
[C---:B------:R-:W-:Y:S01]  /*0cc0*/  FADD.FTZ R206, -R214.reuse, R103 ;  /* 0x00000067d6ce7221 */ /* 0x040fe20000010100 */
[----:B------:R-:W4:Y:S01]  /*0cd0*/  @P0 LDC.64 R90, c[0x0][0x438] ;  /* 0x00010e00ff5a0b82 */ /* 0x000f220000000a00 */
[C---:B------:R-:W-:Y:S01]  /*0ce0*/  FADD.FTZ R208, -R214.reuse, R104 ;  /* 0x00000068d6d07221 */ /* 0x040fe20000010100 */
[C---:B------:R-:W-:Y:S01]  /*0cf0*/  FADD.FTZ R210, -R214.reuse, R105 ;  /* 0x00000069d6d27221 */ /* 0x040fe20000010100 */
[C---:B------:R-:W-:Y:S01]  /*0d00*/  FADD.FTZ R212, -R214.reuse, R106 ;  /* 0x0000006ad6d47221 */ /* 0x040fe20000010100 */
[----:B------:R-:W-:Y:S01]  /*0d10*/  MOV R180, R138 ;  /* 0x0000008a00b47202 */ /* 0x000fe20000000f00 */
[----:B------:R-:W-:Y:S01]  /*0d20*/  FADD.FTZ R214, -R214, R107 ;  /* 0x0000006bd6d67221 */ /* 0x000fe20000010100 */
[----:B------:R-:W-:Y:S01]  /*0d30*/  SHF.R.U64 R163, R138, 0x10, R139 ;  /* 0x000000108aa37819 */ /* 0x000fe2000000128b */
[----:B-1----:R-:W-:Y:S01]  /*0d40*/  IMAD.WIDE.U32 R100, R181, 0x4, R80 ;  /* 0x00000004b5647825 */ /* 0x002fe200078e0050 */
[----:B------:R-:W-:Y:S01]  /*0d50*/  MOV R165, R139 ;  /* 0x0000008b00a57202 */ /* 0x000fe20000000f00 */
[----:B------:R-:W1:Y:S01]  /*0d60*/  @P0 LDC.64 R92, c[0x0][0x438] ;  /* 0x00010e00ff5c0b82 */ /* 0x000e620000000a00 */
[----:B------:R-:W-:Y:S01]  /*0d70*/  SHF.R.U32.HI R182, RZ, 0x10, R139 ;  /* 0x00000010ffb67819 */ /* 0x000fe2000001168b */
[--C-:B------:R-:W-:Y:S01]  /*0d80*/  IMAD.WIDE.U32 R102, R167, 0x4, R80.reuse ;  /* 0x00000004a7667825 */ /* 0x100fe200078e0050 */
[----:B------:R-:W-:Y:S01]  /*0d90*/  MOV R157, R150 ;  /* 0x00000096009d7202 */ /* 0x000fe20000000f00 */
[----:B------:R-:W5:Y:S02]  /*0da0*/  LDG.E R100, desc[UR4][R100.64] ;  /* 0x0000000464647981 */ /* 0x000f64000c1e1900 */
[--C-:B------:R-:W-:Y:S01]  /*0db0*/  IMAD.WIDE.U32 R104, R169, 0x4, R80.reuse ;  /* 0x00000004a9687825 */ /* 0x100fe200078e0050 */
[----:B------:R-:W-:Y:S01]  /*0dc0*/  MOV R155, R151 ;  /* 0x00000097009b7202 */ /* 0x000fe20000000f00 */
[----:B------:R-:W1:Y:S02]  /*0dd0*/  @P0 LDC.64 R94, c[0x0][0x438] ;  /* 0x00010e00ff5e0b82 */ /* 0x000e640000000a00 */
[----:B------:R-:W-:-:S04]  /*0de0*/  IMAD.WIDE.U32 R106, R171, 0x4, R80 ;  /* 0x00000004ab6a7825 */ /* 0x000fc800078e0050 */
[----:B------:R-:W-:-:S04]  /*0df0*/  IMAD.WIDE.U32 R138, R183, 0x4, R80 ;  /* 0x00000004b78a7825 */ /* 0x000fc800078e0050 */
[----:B------:R-:W-:Y:S01]  /*0e00*/  IMAD.WIDE.U32 R98, R177, 0x4, R80 ;  /* 0x00000004b1627825 */ /* 0x000fe200078e0050 */
[----:B------:R-:W-:-:S03]  /*0e10*/  SHF.R.U64 R150, R150, 0x10, R151 ;  /* 0x0000001096967819 */ /* 0x000fc60000001297 */
[----:B0-----:R-:W-:-:S04]  /*0e20*/  @P1 IMAD.WIDE R96, R15, 0x2, R96 ;  /* 0x000000020f601825 */ /* 0x001fc800078e0260 */
[----:B--2---:R-:W-:-:S04]  /*0e30*/  @P0 IMAD.WIDE.U32 R84, R181, 0x10, R84 ;  /* 0x00000010b5540825 */ /* 0x004fc800078e0054 */
[----:B---3--:R-:W-:Y:S01]  /*0e40*/  @P0 IMAD.WIDE.U32 R82, R167, 0x10, R82 ;  /* 0x00000010a7520825 */ /* 0x008fe200078e0052 */
[----:B------:R0:W2:Y:S03]  /*0e50*/  @P1 LDG.E.U16 R97, desc[UR4][R96.64] ;  /* 0x0000000460611981 */ /* 0x0000a6000c1e1500 */
[C---:B------:R-:W-:Y:S01]  /*0e60*/  IMAD.WIDE.U32 R80, R179.reuse, 0x4, R80 ;  /* 0x00000004b3507825 */ /* 0x040fe200078e0050 */
[----:B------:R-:W5:Y:S04]  /*0e70*/  @P0 LDG.E.128 R52, desc[UR4][R84.64] ;  /* 0x0000000454340981 */ /* 0x000f68000c1e1d00 */
[----:B------:R3:W5:Y:S01]  /*0e80*/  LDG.E R101, desc[UR4][R80.64] ;  /* 0x0000000450657981 */ /* 0x000762000c1e1900 */
[----:B----4-:R-:W-:-:S04]  /*0e90*/  @P0 IMAD.WIDE.U32 R88, R179, 0x10, R88 ;  /* 0x00000010b3580825 */ /* 0x010fc800078e0058 */
[----:B0-----:R-:W-:Y:S01]  /*0ea0*/  FMUL.FTZ R96, R153, R154 ;  /* 0x0000009a99607220 */ /* 0x001fe20000410000 */
[----:B------:R-:W-:Y:S01]  /*0eb0*/  SHF.R.U32.HI R151, RZ, 0x10, R151 ;  /* 0x00000010ff977819 */ /* 0x000fe20000011697 */
[----:B------:R0:W5:Y:S01]  /*0ec0*/  @P0 LDG.E.128 R56, desc[UR4][R82.64] ;  /* 0x0000000452380981 */ /* 0x000162000c1e1d00 */
[----:B------:R-:W-:-:S04]  /*0ed0*/  @P0 IMAD.WIDE.U32 R86, R171, 0x10, R86 ;  /* 0x00000010ab560825 */ /* 0x000fc800078e0056 */
[----:B------:R-:W-:Y:S01]  /*0ee0*/  FMUL.FTZ R207, R153, R156 ;  /* 0x0000009c99cf7220 */ /* 0x000fe20000410000 */
[----:B------:R-:W-:Y:S01]  /*0ef0*/  MOV R161, R148 ;  /* 0x0000009400a17202 */ /* 0x000fe20000000f00 */
[----:B------:R4:W5:Y:S01]  /*0f00*/  @P0 LDG.E.128 R76, desc[UR4][R88.64] ;  /* 0x00000004584c0981 */ /* 0x000962000c1e1d00 */
[----:B---3--:R-:W-:Y:S02]  /*0f10*/  SHF.L.U32 R80, R157, 0x10, RZ ;  /* 0x000000109d507819 */ /* 0x008fe400000006ff */
[----:B------:R-:W-:Y:S01]  /*0f20*/  SHF.L.U32 R81, R150, 0x10, RZ ;  /* 0x0000001096517819 */ /* 0x000fe200000006ff */
[----:B------:R-:W-:Y:S01]  /*0f30*/  @P0 IMAD.WIDE.U32 R90, R177, 0x10, R90 ;  /* 0x00000010b15a0825 */ /* 0x000fe200078e005a */
[----:B------:R-:W-:-:S03]  /*0f40*/  SHF.L.U32 R84, R155, 0x10, RZ ;  /* 0x000000109b547819 */ /* 0x000fc600000006ff */
[----:B------:R-:W-:Y:S01]  /*0f50*/  FMUL.FTZ R213, R13, R80 ;  /* 0x000000500dd57220 */ /* 0x000fe20000410000 */
[----:B------:R-:W-:Y:S01]  /*0f60*/  SHF.L.U32 R85, R151, 0x10, RZ ;  /* 0x0000001097557819 */ /* 0x000fe200000006ff */
[----:B------:R-:W-:Y:S01]  /*0f70*/  FMUL.FTZ R154, R174, R81 ;  /* 0x00000051ae9a7220 */ /* 0x000fe20000410000 */
[----:B------:R-:W-:Y:S01]  /*0f80*/  FMUL.FTZ R158, R153, R158 ;  /* 0x0000009e999e7220 */ /* 0x000fe20000410000 */
[----:B0-----:R-:W-:Y:S01]  /*0f90*/  FADD.FTZ R83, RZ, R213 ;  /* 0x000000d5ff537221 */ /* 0x001fe20000010000 */
[----:B------:R-:W-:Y:S01]  /*0fa0*/  FFMA.FTZ R82, R96, R213, RZ ;  /* 0x000000d560527223 */ /* 0x000fe200000100ff */
[----:B------:R-:W-:Y:S01]  /*0fb0*/  FMUL.FTZ R209, R14, R84 ;  /* 0x000000540ed17220 */ /* 0x000fe20000410000 */
[----:B------:R0:W5:Y:S01]  /*0fc0*/  @P0 LDG.E.128 R64, desc[UR4][R86.64] ;  /* 0x0000000456400981 */ /* 0x000162000c1e1d00 */
[----:B----4-:R-:W-:Y:S01]  /*0fd0*/  FADD.FTZ R88, R154, R83 ;  /* 0x000000539a587221 */ /* 0x010fe20000010000 */
[----:B------:R-:W-:Y:S01]  /*0fe0*/  FFMA.FTZ R83, R207, R154, R82 ;  /* 0x0000009acf537223 */ /* 0x000fe20000010052 */
[----:B------:R-:W-:Y:S01]  /*0ff0*/  SHF.R.U64 R148, R148, 0x10, R149 ;  /* 0x0000001094947819 */ /* 0x000fe20000001295 */
[----:B------:R-:W-:Y:S01]  /*1000*/  FMUL.FTZ R150, R175, R85 ;  /* 0x00000055af967220 */ /* 0x000fe20000410000 */
[----:B------:R-:W-:Y:S01]  /*1010*/  FMUL.FTZ R211, R153, R160 ;  /* 0x000000a099d37220 */ /* 0x000fe20000410000 */
[----:B------:R-:W-:Y:S01]  /*1020*/  FFMA.FTZ R82, R158, R209, R83 ;  /* 0x000000d19e527223 */ /* 0x000fe20000010053 */
[----:B------:R3:W5:Y:S01]  /*1030*/  @P0 LDG.E.128 R72, desc[UR4][R90.64] ;  /* 0x000000045a480981 */ /* 0x000762000c1e1d00 */
[----:B0-----:R-:W-:Y:S01]  /*1040*/  SHF.L.U32 R86, R161, 0x10, RZ ;  /* 0x00000010a1567819 */ /* 0x001fe200000006ff */
[----:B------:R-:W-:Y:S01]  /*1050*/  FADD.FTZ R87, R209, R88 ;  /* 0x00000058d1577221 */ /* 0x000fe20000010000 */
[----:B------:R-:W-:Y:S01]  /*1060*/  MOV R159, R149 ;  /* 0x00000095009f7202 */ /* 0x000fe20000000f00 */
[----:B-1----:R-:W-:-:S04]  /*1070*/  @P0 IMAD.WIDE.U32 R92, R183, 0x10, R92 ;  /* 0x00000010b75c0825 */ /* 0x002fc800078e005c */
[----:B------:R-:W-:Y:S01]  /*1080*/  FMUL.FTZ R152, R153, R152 ;  /* 0x0000009899987220 */ /* 0x000fe20000410000 */
[----:B------:R-:W-:Y:S01]  /*1090*/  FMUL.FTZ R219, R11, R86 ;  /* 0x000000560bdb7220 */ /* 0x000fe20000410000 */
[----:B------:R-:W-:Y:S01]  /*10a0*/  FADD.FTZ R88, R150, R87 ;  /* 0x0000005796587221 */ /* 0x000fe20000010000 */
[----:B---3--:R-:W-:Y:S01]  /*10b0*/  SHF.L.U32 R91, R148, 0x10, RZ ;  /* 0x00000010945b7819 */ /* 0x008fe200000006ff */
[----:B------:R-:W-:Y:S01]  /*10c0*/  FFMA.FTZ R83, R211, R150, R82 ;  /* 0x00000096d3537223 */ /* 0x000fe20000010052 */
[----:B------:R-:W-:Y:S01]  /*10d0*/  SHF.R.U32.HI R149, RZ, 0x10, R149 ;  /* 0x00000010ff957819 */ /* 0x000fe20000011695 */
[----:B------:R-:W-:Y:S01]  /*10e0*/  FADD.FTZ R87, R219, R88 ;  /* 0x00000058db577221 */ /* 0x000fe20000010000 */
[----:B------:R-:W-:Y:S02]  /*10f0*/  SHF.L.U32 R90, R159, 0x10, RZ ;  /* 0x000000109f5a7819 */ /* 0x000fe400000006ff */
[----:B------:R-:W-:Y:S01]  /*1100*/  SHF.L.U32 R216, R180, 0x10, RZ ;  /* 0x00000010b4d87819 */ /* 0x000fe200000006ff */
[----:B------:R-:W-:Y:S01]  /*1110*/  FMUL.FTZ R180, R172, R91 ;  /* 0x0000005bacb47220 */ /* 0x000fe20000410000 */
[C---:B------:R-:W-:Y:S01]  /*1120*/  FMUL.FTZ R205, R153.reuse, R162 ;  /* 0x000000a299cd7220 */ /* 0x040fe20000410000 */
[----:B------:R-:W-:Y:S01]  /*1130*/  FFMA.FTZ R82, R152, R219, R83 ;  /* 0x000000db98527223 */ /* 0x000fe20000010053 */
[----:B------:R0:W5:Y:S01]  /*1140*/  @P0 LDG.E.128 R68, desc[UR4][R92.64] ;  /* 0x000000045c440981 */ /* 0x000162000c1e1d00 */
[----:B------:R-:W-:Y:S01]  /*1150*/  FMUL.FTZ R217, R12, R90 ;  /* 0x0000005a0cd97220 */ /* 0x000fe20000410000 */
[----:B------:R-:W-:Y:S01]  /*1160*/  FADD.FTZ R88, R180, R87 ;  /* 0x00000057b4587221 */ /* 0x000fe20000010000 */
[----:B------:R-:W-:Y:S01]  /*1170*/  FMUL.FTZ R164, R153, R164 ;  /* 0x000000a499a47220 */ /* 0x000fe20000410000 */
[----:B------:R-:W-:Y:S01]  /*1180*/  FFMA.FTZ R83, R205, R180, R82 ;  /* 0x000000b4cd537223 */ /* 0x000fe20000010052 */
[----:B------:R-:W-:Y:S01]  /*1190*/  FMUL.FTZ R155, R153, R178 ;  /* 0x000000b2999b7220 */ /* 0x000fe20000410000 */
[----:B------:R-:W-:-:S04]  /*11a0*/  @P0 IMAD.WIDE.U32 R94, R169, 0x10, R94 ;  /* 0x00000010a95e0825 */ /* 0x000fc800078e005e */
[C---:B------:R-:W-:Y:S01]  /*11b0*/  FMUL.FTZ R203, R153.reuse, R166 ;  /* 0x000000a699cb7220 */ /* 0x040fe20000410000 */
[----:B------:R-:W-:Y:S01]  /*11c0*/  FMUL.FTZ R168, R153, R168 ;  /* 0x000000a899a87220 */ /* 0x000fe20000410000 */
[----:B------:R-:W-:Y:S01]  /*11d0*/  MOV R191, R142 ;  /* 0x0000008e00bf7202 */ /* 0x000fe20000000f00 */
[----:B------:R1:W5:Y:S01]  /*11e0*/  LDG.E R106, desc[UR4][R106.64] ;  /* 0x000000046a6a7981 */ /* 0x000362000c1e1900 */
[----:B0-----:R-:W-:Y:S01]  /*11f0*/  SHF.L.U32 R92, R149, 0x10, RZ ;  /* 0x00000010955c7819 */ /* 0x001fe200000006ff */
[----:B------:R-:W-:Y:S01]  /*1200*/  FADD.FTZ R87, R217, R88 ;  /* 0x00000058d9577221 */ /* 0x000fe20000010000 */
[----:B------:R-:W-:Y:S01]  /*1210*/  FFMA.FTZ R82, R164, R217, R83 ;  /* 0x000000d9a4527223 */ /* 0x000fe20000010053 */
[----:B------:R-:W-:Y:S01]  /*1220*/  SHF.L.U32 R93, R163, 0x10, RZ ;  /* 0x00000010a35d7819 */ /* 0x000fe200000006ff */
[----:B------:R-:W-:Y:S01]  /*1230*/  FMUL.FTZ R215, R9, R216 ;  /* 0x000000d809d77220 */ /* 0x000fe20000410000 */
[----:B------:R-:W-:Y:S01]  /*1240*/  FMUL.FTZ R178, R173, R92 ;  /* 0x0000005cadb27220 */ /* 0x000fe20000410000 */
[----:B------:R0:W5:Y:S03]  /*1250*/  @P0 LDG.E.128 R60, desc[UR4][R94.64] ;  /* 0x000000045e3c0981 */ /* 0x000166000c1e1d00 */
[----:B------:R-:W-:Y:S01]  /*1260*/  FADD.FTZ R88, R178, R87 ;  /* 0x00000057b2587221 */ /* 0x000fe20000010000 */
[----:B------:R-:W-:Y:S01]  /*1270*/  FFMA.FTZ R83, R203, R178, R82 ;  /* 0x000000b2cb537223 */ /* 0x000fe20000010052 */
[----:B------:R-:W-:Y:S01]  /*1280*/  FMUL.FTZ R157, R153, R170 ;  /* 0x000000aa999d7220 */ /* 0x000fe20000410000 */
[----:B------:R-:W-:Y:S01]  /*1290*/  FMUL.FTZ R170, R136, R93 ;  /* 0x0000005d88aa7220 */ /* 0x000fe20000410000 */
[----:B------:R-:W-:Y:S01]  /*12a0*/  FADD.FTZ R87, R215, R88 ;  /* 0x00000058d7577221 */ /* 0x000fe20000010000 */
[----:B------:R-:W-:Y:S01]  /*12b0*/  FFMA.FTZ R82, R168, R215, R83 ;  /* 0x000000d7a8527223 */ /* 0x000fe20000010053 */
[----:B------:R-:W-:-:S02]  /*12c0*/  MOV R187, R140 ;  /* 0x0000008c00bb7202 */ /* 0x000fc40000000f00 */
[----:B------:R-:W-:Y:S02]  /*12d0*/  SHF.R.U64 R185, R140, 0x10, R141 ;  /* 0x000000108cb97819 */ /* 0x000fe4000000128d */
[----:B------:R-:W-:Y:S01]  /*12e0*/  MOV R189, R141 ;  /* 0x0000008d00bd7202 */ /* 0x000fe20000000f00 */
[----:B-1----:R-:W-:Y:S01]  /*12f0*/  FMUL.FTZ R107, R153, R194 ;  /* 0x000000c2996b7220 */ /* 0x002fe20000410000 */
[----:B0-----:R-:W-:Y:S01]  /*1300*/  SHF.L.U32 R94, R165, 0x10, RZ ;  /* 0x00000010a55e7819 */ /* 0x001fe200000006ff */
[----:B------:R0:W5:Y:S01]  /*1310*/  LDG.E R140, desc[UR4][R98.64] ;  /* 0x00000004628c7981 */ /* 0x000162000c1e1900 */
[----:B------:R-:W-:Y:S01]  /*1320*/  SHF.L.U32 R182, R182, 0x10, RZ ;  /* 0x00000010b6b67819 */ /* 0x000fe200000006ff */
[----:B------:R-:W-:Y:S01]  /*1330*/  FADD.FTZ R88, R170, R87 ;  /* 0x00000057aa587221 */ /* 0x000fe20000010000 */
[----:B------:R-:W-:Y:S01]  /*1340*/  SHF.L.U32 R194, R191, 0x10, RZ ;  /* 0x00000010bfc27819 */ /* 0x000fe200000006ff */
[----:B------:R-:W-:Y:S01]  /*1350*/  FMUL.FTZ R191, R10, R94 ;  /* 0x0000005e0abf7220 */ /* 0x000fe20000410000 */
[----:B------:R-:W-:Y:S01]  /*1360*/  FFMA.FTZ R83, R157, R170, R82 ;  /* 0x000000aa9d537223 */ /* 0x000fe20000010052 */
[----:B------:R-:W-:Y:S01]  /*1370*/  FMUL.FTZ R151, R153, R186 ;  /* 0x000000ba99977220 */ /* 0x000fe20000410000 */
[----:B------:R-:W-:Y:S01]  /*1380*/  SHF.L.U32 R186, R187, 0x10, RZ ;  /* 0x00000010bbba7819 */ /* 0x000fe200000006ff */
[C---:B------:R-:W-:Y:S01]  /*1390*/  FMUL.FTZ R184, R153.reuse, R184 ;  /* 0x000000b899b87220 */ /* 0x040fe20000410000 */
[C---:B------:R-:W-:Y:S01]  /*13a0*/  FMUL.FTZ R188, R153.reuse, R188 ;  /* 0x000000bc99bc7220 */ /* 0x040fe20000410000 */
[----:B0-----:R-:W-:Y:S01]  /*13b0*/  FMUL.FTZ R98, R153, R176 ;  /* 0x000000b099627220 */ /* 0x001fe20000410000 */
        /* <DEDUP_REMOVED lines=9> */
[----:B------:R-:W-:Y:S01]  /*1450*/  SHF.R.U32.HI R141, RZ, 0x10, R141 ;  /* 0x00000010ff8d7819 */ /* 0x000fe2000001168d */
[----:B------:R-:W-:Y:S01]  /*1460*/  FMUL.FTZ R162, R134, R221 ;  /* 0x000000dd86a27220 */ /* 0x000fe20000410000 */
[----:B------:R-:W-:Y:S01]  /*1470*/  FADD.FTZ R87, R189, R88 ;  /* 0x00000058bd577221 */ /* 0x000fe20000010000 */
[----:B------:R-:W-:Y:S01]  /*1480*/  FFMA.FTZ R82, R184, R189, R83 ;  /* 0x000000bdb8527223 */ /* 0x000fe20000010053 */
[----:B------:R-:W-:Y:S01]  /*1490*/  SHF.L.U32 R218, R141, 0x10, RZ ;  /* 0x000000108dda7819 */ /* 0x000fe200000006ff */
[----:B------:R-:W-:Y:S01]  /*14a0*/  FMUL.FTZ R187, R8, R190 ;  /* 0x000000be08bb7220 */ /* 0x000fe20000410000 */
[----:B------:R-:W-:Y:S01]  /*14b0*/  FADD.FTZ R88, R162, R87 ;  /* 0x00000057a2587221 */ /* 0x000fe20000010000 */
[----:B------:R-:W-:Y:S01]  /*14c0*/  FFMA.FTZ R83, R151, R162, R82 ;  /* 0x000000a297537223 */ /* 0x000fe20000010052 */
[----:B------:R-:W-:Y:S01]  /*14d0*/  SHF.R.U64 R142, R142, 0x10, R143 ;  /* 0x000000108e8e7819 */ /* 0x000fe2000000128f */
[----:B------:R-:W-:Y:S01]  /*14e0*/  FMUL.FTZ R160, R135, R218 ;  /* 0x000000da87a07220 */ /* 0x000fe20000410000 */
[----:B------:R-:W-:Y:S01]  /*14f0*/  FADD.FTZ R87, R187, R88 ;  /* 0x00000058bb577221 */ /* 0x000fe20000010000 */
[----:B------:R-:W-:Y:S01]  /*1500*/  FFMA.FTZ R82, R188, R187, R83 ;  /* 0x000000bbbc527223 */ /* 0x000fe20000010053 */
[----:B------:R-:W-:Y:S01]  /*1510*/  SHF.L.U32 R223, R142, 0x10, RZ ;  /* 0x000000108edf7819 */ /* 0x000fe200000006ff */
[----:B------:R-:W-:Y:S01]  /*1520*/  FMUL.FTZ R185, R5, R194 ;  /* 0x000000c205b97220 */ /* 0x000fe20000410000 */
[----:B------:R-:W-:Y:S01]  /*1530*/  MOV R193, R143 ;  /* 0x0000008f00c17202 */ /* 0x000fe20000000f00 */
        /* <DEDUP_REMOVED lines=8> */
[----:B------:R-:W-:Y:S01]  /*15c0*/  FMUL.FTZ R99, R153, R198 ;  /* 0x000000c699637220 */ /* 0x000fe20000410000 */
[----:B------:R-:W-:Y:S01]  /*15d0*/  MOV R195, R144 ;  /* 0x0000009000c37202 */ /* 0x000fe20000000f00 */
[----:B------:R-:W-:Y:S01]  /*15e0*/  FADD.FTZ R88, R148, R83 ;  /* 0x0000005394587221 */ /* 0x000fe20000010000 */
[----:B------:R-:W-:Y:S01]  /*15f0*/  SHF.L.U32 R198, R143, 0x10, RZ ;  /* 0x000000108fc67819 */ /* 0x000fe200000006ff */
[----:B------:R-:W-:Y:S01]  /*1600*/  FMUL.FTZ R196, R153, R196 ;  /* 0x000000c499c47220 */ /* 0x000fe20000410000 */
[----:B------:R-:W-:Y:S01]  /*1610*/  FMUL.FTZ R159, R6, R193 ;  /* 0x000000c1069f7220 */ /* 0x000fe20000410000 */
[----:B------:R-:W-:Y:S01]  /*1620*/  FFMA.FTZ R83, R107, R148, R82 ;  /* 0x000000946b537223 */ /* 0x000fe20000010052 */
[----:B------:R0:W5:Y:S01]  /*1630*/  LDG.E R102, desc[UR4][R102.64] ;  /* 0x0000000466667981 */ /* 0x000162000c1e1900 */
[----:B------:R-:W-:Y:S01]  /*1640*/  SHF.R.U64 R144, R144, 0x10, R145 ;  /* 0x0000001090907819 */ /* 0x000fe20000001291 */
[----:B------:R-:W-:Y:S01]  /*1650*/  FMUL.FTZ R156, R133, R198 ;  /* 0x000000c6859c7220 */ /* 0x000fe20000410000 */
[----:B------:R-:W-:Y:S01]  /*1660*/  FADD.FTZ R87, R159, R88 ;  /* 0x000000589f577221 */ /* 0x000fe20000010000 */
[----:B------:R-:W-:Y:S01]  /*1670*/  FFMA.FTZ R82, R196, R159, R83 ;  /* 0x0000009fc4527223 */ /* 0x000fe20000010053 */
[----:B------:R-:W-:Y:S01]  /*1680*/  MOV R197, R145 ;  /* 0x0000009100c57202 */ /* 0x000fe20000000f00 */
[C---:B------:R-:W-:Y:S01]  /*1690*/  FMUL.FTZ R200, R153.reuse, R200 ;  /* 0x000000c899c87220 */ /* 0x040fe20000410000 */
[----:B------:R-:W-:Y:S01]  /*16a0*/  SHF.R.U32.HI R199, RZ, 0x10, R145 ;  /* 0x00000010ffc77819 */ /* 0x000fe20000011691 */
[C---:B------:R-:W-:Y:S01]  /*16b0*/  FMUL.FTZ R204, R153.reuse, R204 ;  /* 0x000000cc99cc7220 */ /* 0x040fe20000410000 */
[----:B------:R-:W-:Y:S01]  /*16c0*/  MOV R201, R146 ;  /* 0x0000009200c97202 */ /* 0x000fe20000000f00 */
[----:B0-----:R-:W-:Y:S01]  /*16d0*/  FMUL.FTZ R103, R153, R202 ;  /* 0x000000ca99677220 */ /* 0x001fe20000410000 */
[----:B------:R-:W-:Y:S01]  /*16e0*/  SHF.L.U32 R202, R195, 0x10, RZ ;  /* 0x00000010c3ca7819 */ /* 0x000fe200000006ff */
[----:B------:R-:W-:Y:S01]  /*16f0*/  FADD.FTZ R88, R156, R87 ;  /* 0x000000579c587221 */ /* 0x000fe20000010000 */
[----:B------:R-:W-:Y:S01]  /*1700*/  SHF.L.U32 R195, R144, 0x10, RZ ;  /* 0x0000001090c37819 */ /* 0x000fe200000006ff */
[----:B------:R-:W-:Y:S01]  /*1710*/  FFMA.FTZ R83, R99, R156, R82 ;  /* 0x0000009c63537223 */ /* 0x000fe20000010052 */
[----:B------:R0:W5:Y:S01]  /*1720*/  LDG.E R104, desc[UR4][R104.64] ;  /* 0x0000000468687981 */ /* 0x000162000c1e1900 */
[----:B------:R-:W-:Y:S01]  /*1730*/  FMUL.FTZ R161, R3, R202 ;  /* 0x000000ca03a17220 */ /* 0x000fe20000410000 */
        /* <DEDUP_REMOVED lines=11> */
[----:B------:R-:W-:Y:S01]  /*17f0*/  SHF.L.U32 R201, R201, 0x10, RZ ;  /* 0x00000010c9c97819 */ /* 0x000fe200000006ff */
[----:B------:R-:W-:Y:S01]  /*1800*/  FMUL.FTZ R144, R131, R199 ;  /* 0x000000c783907220 */ /* 0x000fe20000410000 */
[----:B------:R-:W-:Y:S01]  /*1810*/  FADD.FTZ R87, R165, R88 ;  /* 0x00000058a5577221 */ /* 0x000fe20000010000 */
[----:B------:R-:W-:Y:S01]  /*1820*/  FFMA.FTZ R82, R204, R165, R83 ;  /* 0x000000a5cc527223 */ /* 0x000fe20000010053 */
[----:B------:R-:W-:Y:S01]  /*1830*/  MOV R145, R147 ;  /* 0x0000009300917202 */ /* 0x000fe20000000f00 */
[----:B0-----:R-:W-:Y:S01]  /*1840*/  FMUL.FTZ R105, R0, R201 ;  /* 0x000000c900697220 */ /* 0x001fe20000410000 */
[----:B------:R-:W-:Y:S01]  /*1850*/  SHF.R.U32.HI R147, RZ, 0x10, R147 ;  /* 0x00000010ff937819 */ /* 0x000fe20000011693 */
[----:B------:R-:W-:Y:S01]  /*1860*/  FADD.FTZ R88, R144, R87 ;  /* 0x0000005790587221 */ /* 0x000fe20000010000 */
[----:B------:R-:W-:Y:S01]  /*1870*/  SHF.L.U32 R225, R146, 0x10, RZ ;  /* 0x0000001092e17819 */ /* 0x000fe200000006ff */
[----:B------:R-:W-:Y:S01]  /*1880*/  FFMA.FTZ R83, R143, R144, R82 ;  /* 0x000000908f537223 */ /* 0x000fe20000010052 */
[----:B------:R0:W5:Y:S01]  /*1890*/  LDG.E R138, desc[UR4][R138.64] ;  /* 0x000000048a8a7981 */ /* 0x000162000c1e1900 */
[----:B------:R-:W-:Y:S01]  /*18a0*/  SHF.L.U32 R146, R145, 0x10, RZ ;  /* 0x0000001091927819 */ /* 0x000fe200000006ff */
[----:B------:R-:W-:Y:S01]  /*18b0*/  FADD.FTZ R88, R105, R88 ;  /* 0x0000005869587221 */ /* 0x000fe20000010000 */
[----:B------:R-:W-:Y:S01]  /*18c0*/  SHF.L.U32 R206, R147, 0x10, RZ ;  /* 0x0000001093ce7819 */ /* 0x000fe200000006ff */
[C---:B------:R-:W-:Y:S01]  /*18d0*/  FMUL.FTZ R147, R153.reuse, R210 ;  /* 0x000000d299937220 */ /* 0x040fe20000410000 */
[----:B------:R-:W-:Y:S01]  /*18e0*/  FFMA.FTZ R82, R208, R105, R83 ;  /* 0x00000069d0527223 */ /* 0x000fe20000010053 */
[----:B------:R-:W-:Y:S01]  /*18f0*/  FMUL.FTZ R212, R153, R212 ;  /* 0x000000d499d47220 */ /* 0x000fe20000410000 */
[----:B0-----:R-:W-:Y:S01]  /*1900*/  FMUL.FTZ R139, R128, R225 ;  /* 0x000000e1808b7220 */ /* 0x001fe20000410000 */
[----:B------:R-:W-:-:S03]  /*1910*/  FMUL.FTZ R142, R2, R146 ;  /* 0x00000092028e7220 */ /* 0x000fc60000410000 */
[----:B------:R-:W-:Y:S01]  /*1920*/  FADD.FTZ R83, R88, R139 ;  /* 0x0000008b58537221 */ /* 0x000fe20000010000 */
[----:B------:R-:W-:Y:S01]  /*1930*/  FFMA.FTZ R87, R147, R139, R82 ;  /* 0x0000008b93577223 */ /* 0x000fe20000010052 */
[----:B------:R-:W-:Y:S01]  /*1940*/  FMUL.FTZ R163, R153, R214 ;  /* 0x000000d699a37220 */ /* 0x000fe20000410000 */
[----:B------:R-:W-:Y:S01]  /*1950*/  FMUL.FTZ R145, R129, R206 ;  /* 0x000000ce81917220 */ /* 0x000fe20000410000 */
[----:B------:R-:W-:Y:S01]  /*1960*/  FADD.FTZ R82, R83, R142 ;  /* 0x0000008e53527221 */ /* 0x000fe20000010000 */
[----:B------:R-:W-:-:S03]  /*1970*/  FFMA.FTZ R88, R212, R142, R87 ;  /* 0x0000008ed4587223 */ /* 0x000fc60000010057 */
[----:B------:R-:W-:Y:S01]  /*1980*/  FADD.FTZ R82, R82, R145 ;  /* 0x0000009152527221 */ /* 0x000fe20000010000 */
[----:B------:R-:W-:-:S04]  /*1990*/  FFMA.FTZ R88, R163, R145, R88 ;  /* 0x00000091a3587223 */ /* 0x000fc80000010058 */
        /* <DEDUP_REMOVED lines=35> */
[----:B------:R-:W-:Y:S01]  /*1bd0*/  FFMA.FTZ R127, R96, R80, R127 ;  /* 0x00000050607f7223 */ /* 0x000fe2000001007f */
[C---:B------:R-:W-:Y:S01]  /*1be0*/  IADD3 R214, PT, PT, R83.reuse, 0x7050, RZ ;  /* 0x0000705053d67810 */ /* 0x040fe20007ffe0ff */
[----:B------:R-:W-:Y:S01]  /*1bf0*/  FADD.FTZ R43, R80, R43 ;  /* 0x0000002b502b7221 */ /* 0x000fe20000010000 */
[----:B------:R-:W-:Y:S01]  /*1c00*/  IADD3 R220, PT, PT, R83, 0x7060, RZ ;  /* 0x0000706053dc7810 */ /* 0x000fe20007ffe0ff */
[----:B------:R-:W-:Y:S01]  /*1c10*/  FFMA.FTZ R126, R207, R81, R126 ;  /* 0x00000051cf7e7223 */ /* 0x000fe2000001007e */
[----:B------:R-:W-:Y:S01]  /*1c20*/  IADD3 R222, PT, PT, R83, 0x7070, RZ ;  /* 0x0000707053de7810 */ /* 0x000fe20007ffe0ff */
[----:B------:R-:W-:Y:S01]  /*1c30*/  FADD.FTZ R42, R81, R42 ;  /* 0x0000002a512a7221 */ /* 0x000fe20000010000 */
[C---:B------:R-:W-:Y:S02]  /*1c40*/  @!P2 IADD3 R214, PT, PT, R83.reuse, 0x7010, RZ ;  /* 0x0000701053d6a810 */ /* 0x040fe40007ffe0ff */
[----:B------:R-:W-:-:S02]  /*1c50*/  @!P2 IADD3 R220, PT, PT, R83, 0x7020, RZ ;  /* 0x0000702053dca810 */ /* 0x000fc40007ffe0ff */
[----:B------:R-:W-:Y:S01]  /*1c60*/  @!P2 IADD3 R222, PT, PT, R83, 0x7030, RZ ;  /* 0x0000703053dea810 */ /* 0x000fe20007ffe0ff */
[----:B------:R-:W-:Y:S01]  /*1c70*/  BAR.SYNC.DEFER_BLOCKING 0x0 ;  /* 0x0000000000007b1d */ /* 0x000fe20000010000 */
        /* <DEDUP_REMOVED lines=9> */
[----:B------:R-:W0:Y:S04]  /*1d10*/  LDS.128 R80, [R210] ;  /* 0x00000000d2507984 */ /* 0x000e280000000c00 */
[----:B------:R-:W1:Y:S01]  /*1d20*/  LDS.128 R84, [R214] ;  /* 0x00000000d6547984 */ /* 0x000e620000000c00 */
[----:B------:R-:W-:-:S03]  /*1d30*/  FADD.FTZ R37, R90, R37 ;  /* 0x000000255a257221 */ /* 0x000fc60000010000 */
[----:B------:R-:W3:Y:S01]  /*1d40*/  LDS.128 R88, [R220] ;  /* 0x00000000dc587984 */ /* 0x000ee20000000c00 */
[----:B------:R-:W-:Y:S01]  /*1d50*/  FFMA.FTZ R120, R203, R92, R120 ;  /* 0x0000005ccb787223 */ /* 0x000fe20000010078 */
[----:B------:R-:W-:Y:S01]  /*1d60*/  FADD.FTZ R36, R92, R36 ;  /* 0x000000245c247221 */ /* 0x000fe20000010000 */
[----:B------:R-:W-:Y:S01]  /*1d70*/  FFMA.FTZ R118, R157, R93, R118 ;  /* 0x0000005d9d767223 */ /* 0x000fe20000010076 */
[----:B------:R-:W-:Y:S01]  /*1d80*/  FADD.FTZ R34, R93, R34 ;  /* 0x000000225d227221 */ /* 0x000fe20000010000 */
[----:B------:R-:W-:Y:S01]  /*1d90*/  FFMA.FTZ R117, R98, R94, R117 ;  /* 0x0000005e62757223 */ /* 0x000fe20000010075 */
[----:B------:R-:W-:Y:S02]  /*1da0*/  FADD.FTZ R33, R94, R33 ;  /* 0x000000215e217221 */ /* 0x000fe40000010000 */
[----:B------:R-:W4:Y:S01]  /*1db0*/  LDS.128 R92, [R222] ;  /* 0x00000000de5c7984 */ /* 0x000f220000000c00 */
[----:B------:R-:W-:Y:S01]  /*1dc0*/  FFMA.FTZ R109, R196, R193, R109 ;  /* 0x000000c1c46d7223 */ /* 0x000fe2000001006d */
        /* <DEDUP_REMOVED lines=16> */
[----:B------:R-:W-:Y:S01]  /*1ed0*/  FADD.FTZ R80, R80, R93 ;  /* 0x0000005d50507221 */ /* 0x000fe20000010000 */
[----:B------:R-:W-:-:S02]  /*1ee0*/  FADD.FTZ R17, R146, R17 ;  /* 0x0000001192117221 */ /* 0x000fc40000010000 */
[----:B------:R-:W-:Y:S01]  /*1ef0*/  FADD.FTZ R94, R94, R193 ;  /* 0x000000c15e5e7221 */ /* 0x000fe20000010000 */
[----:B------:R-:W-:Y:S01]  /*1f00*/  FFMA.FTZ R45, R212, R146, R45 ;  /* 0x00000092d42d7223 */ /* 0x000fe2000001002d */
[----:B------:R-:W-:Y:S02]  /*1f10*/  HFMA2 R146, -RZ, RZ, 1.875, 0 ;  /* 0x3f800000ff927431 */ /* 0x000fe400000001ff */
[----:B------:R-:W-:Y:S01]  /*1f20*/  FADD.FTZ R80, R95, R80 ;  /* 0x000000505f507221 */ /* 0x000fe20000010000 */
[----:B------:R-:W-:Y:S01]  /*1f30*/  FMUL.FTZ R94, R94, UR11 ;  /* 0x0000000b5e5e7c20 */ /* 0x000fe20008410000 */
        /* <DEDUP_REMOVED lines=45> */
[----:B-----5:R-:W-:Y:S01]  /*2210*/  LOP3.LUT P3, RZ, R100, 0xff00, RZ, 0xc0, !PT ;  /* 0x0000ff0064ff7812 */ /* 0x020fe2000786c0ff */
[----:B------:R-:W-:Y:S01]  /*2220*/  FADD.FTZ R150, R150, -R211 ;  /* 0x800000d396967221 */ /* 0x000fe20000010000 */
[C---:B------:R-:W-:Y:S01]  /*2230*/  FMUL.FTZ R81, R153.reuse, R154 ;  /* 0x0000009a99517220 */ /* 0x040fe20000410000 */
[----:B------:R-:W-:Y:S01]  /*2240*/  FMUL.FTZ R83, R153, R158 ;  /* 0x0000009e99537220 */ /* 0x000fe20000410000 */
[----:B------:R-:W-:Y:S01]  /*2250*/  FADD.FTZ R152, R219, -R152 ;  /* 0x80000098db987221 */ /* 0x000fe20000010000 */
[-CC-:B------:R-:W-:Y:S01]  /*2260*/  FFMA.FTZ R164, R164, R193.reuse, R182.reuse ;  /* 0x000000c1a4a47223 */ /* 0x180fe200000100b6 */
[-C--:B------:R-:W-:Y:S01]  /*2270*/  FMUL.FTZ R81, R81, R146.reuse ;  /* 0x0000009251517220 */ /* 0x080fe20000410000 */
[----:B------:R-:W-:Y:S01]  /*2280*/  FMUL.FTZ R83, R83, R146 ;  /* 0x0000009253537220 */ /* 0x000fe20000410000 */
[-C--:B------:R-:W-:Y:S01]  /*2290*/  FFMA.FTZ R96, R96, R193.reuse, R182 ;  /* 0x000000c160607223 */ /* 0x080fe200000100b6 */
[----:B------:R-:W-:Y:S01]  /*22a0*/  FMUL.FTZ R85, R153, R152 ;  /* 0x0000009899557220 */ /* 0x000fe20000410000 */
[----:B------:R-:W-:Y:S01]  /*22b0*/  FMUL.FTZ R81, R81, UR14 ;  /* 0x0000000e51517c20 */ /* 0x000fe20008410000 */
[----:B------:R-:W-:Y:S01]  /*22c0*/  FMUL.FTZ R83, R83, UR14 ;  /* 0x0000000e53537c20 */ /* 0x000fe20008410000 */
[C---:B------:R-:W-:Y:S01]  /*22d0*/  LOP3.LUT P4, RZ, R100.reuse, 0xff0000, RZ, 0xc0, !PT ;  /* 0x00ff000064ff7812 */ /* 0x040fe2000788c0ff */
[----:B------:R-:W-:Y:S01]  /*22e0*/  FADD.FTZ R164, R217, -R164 ;  /* 0x800000a4d9a47221 */ /* 0x000fe20000010000 */
[----:B------:R-:W-:Y:S01]  /*22f0*/  FADD.FTZ R96, R213, -R96 ;  /* 0x80000060d5607221 */ /* 0x000fe20000010000 */
[----:B------:R-:W-:Y:S01]  /*2300*/  FSEL R80, R81, RZ, P3 ;  /* 0x000000ff51507208 */ /* 0x000fe20001800000 */
[----:B------:R-:W-:Y:S01]  /*2310*/  FMUL.FTZ R81, R153, R150 ;  /* 0x0000009699517220 */ /* 0x000fe20000410000 */
[----:B------:R-:W-:Y:S01]  /*2320*/  FMUL.FTZ R85, R85, R146 ;  /* 0x0000009255557220 */ /* 0x000fe20000410000 */
[----:B------:R-:W-:Y:S01]  /*2330*/  FMUL.FTZ R87, R153, R164 ;  /* 0x000000a499577220 */ /* 0x000fe20000410000 */
[----:B------:R-:W-:Y:S01]  /*2340*/  ISETP.GE.U32.AND P5, PT, R100, 0x1000000, PT ;  /* 0x010000006400780c */ /* 0x000fe20003fa6070 */
[----:B------:R-:W-:Y:S01]  /*2350*/  FMUL.FTZ R82, R81, R146 ;  /* 0x0000009251527220 */ /* 0x000fe20000410000 */
[----:B------:R-:W-:Y:S01]  /*2360*/  FSEL R81, R83, RZ, P4 ;  /* 0x000000ff53517208 */ /* 0x000fe20002000000 */
[----:B------:R-:W-:Y:S01]  /*2370*/  FMUL.FTZ R83, R153, R96 ;  /* 0x0000006099537220 */ /* 0x000fe20000410000 */
[----:B------:R-:W-:Y:S01]  /*2380*/  FMUL.FTZ R85, R85, UR14 ;  /* 0x0000000e55557c20 */ /* 0x000fe20008410000 */
[----:B------:R-:W-:Y:S01]  /*2390*/  FMUL.FTZ R82, R82, UR14 ;  /* 0x0000000e52527c20 */ /* 0x000fe20008410000 */
[----:B------:R-:W-:Y:S01]  /*23a0*/  LOP3.LUT P3, RZ, R102, 0xff, RZ, 0xc0, !PT ;  /* 0x000000ff66ff7812 */ /* 0x000fe2000786c0ff */
[-C--:B------:R-:W-:Y:S01]  /*23b0*/  FMUL.FTZ R87, R87, R146.reuse ;  /* 0x0000009257577220 */ /* 0x080fe20000410000 */
[----:B------:R-:W-:Y:S01]  /*23c0*/  FMUL.FTZ R83, R83, R146 ;  /* 0x0000009253537220 */ /* 0x000fe20000410000 */
[-CC-:B------:R-:W-:Y:S01]  /*23d0*/  FFMA.FTZ R203, R203, R193.reuse, R182.reuse ;  /* 0x000000c1cbcb7223 */ /* 0x180fe200000100b6 */
[-CC-:B------:R-:W-:Y:S01]  /*23e0*/  FFMA.FTZ R168, R168, R193.reuse, R182.reuse ;  /* 0x000000c1a8a87223 */ /* 0x180fe200000100b6 */
[-C--:B------:R-:W-:Y:S01]  /*23f0*/  FFMA.FTZ R205, R205, R193.reuse, R182 ;  /* 0x000000c1cdcd7223 */ /* 0x080fe200000100b6 */
[----:B------:R-:W-:Y:S01]  /*2400*/  FSEL R84, R82, RZ, P5 ;  /* 0x000000ff52547208 */ /* 0x000fe20002800000 */
[----:B------:R-:W-:Y:S01]  /*2410*/  FMUL.FTZ R87, R87, UR14 ;  /* 0x0000000e57577c20 */ /* 0x000fe20008410000 */
[----:B------:R-:W-:Y:S01]  /*2420*/  FSEL R85, R85, RZ, P3 ;  /* 0x000000ff55557208 */ /* 0x000fe20001800000 */
[----:B------:R-:W-:Y:S01]  /*2430*/  FMUL.FTZ R83, R83, UR14 ;  /* 0x0000000e53537c20 */ /* 0x000fe20008410000 */
[----:B------:R-:W-:Y:S01]  /*2440*/  LOP3.LUT P5, RZ, R102, 0xff0000, RZ, 0xc0, !PT ;  /* 0x00ff000066ff7812 */ /* 0x000fe200078ac0ff */
[----:B------:R-:W-:Y:S01]  /*2450*/  FADD.FTZ R178, R178, -R203 ;  /* 0x800000cbb2b27221 */ /* 0x000fe20000010000 */
[----:B------:R-:W-:Y:S01]  /*2460*/  LOP3.LUT P0, RZ, R100, 0xff, RZ, 0xc0, !PT ;  /* 0x000000ff64ff7812 */ /* 0x000fe2000780c0ff */
[----:B------:R-:W-:Y:S01]  /*2470*/  FADD.FTZ R168, R215, -R168 ;  /* 0x800000a8d7a87221 */ /* 0x000fe20000010000 */
[----:B------:R-:W-:Y:S01]  /*2480*/  FADD.FTZ R180, R180, -R205 ;  /* 0x800000cdb4b47221 */ /* 0x000fe20000010000 */
[----:B------:R0:W-:Y:S01]  /*2490*/  F2F.BF16.F32 R86, R85 ;  /* 0x0000005500567304 */ /* 0x0001e20000202000 */
[-CC-:B------:R-:W-:Y:S01]  /*24a0*/  FFMA.FTZ R157, R157, R193.reuse, R182.reuse ;  /* 0x000000c19d9d7223 */ /* 0x180fe200000100b6 */
[----:B------:R-:W-:Y:S01]  /*24b0*/  FSEL R82, R83, RZ, P0 ;  /* 0x000000ff53527208 */ /* 0x000fe20000000000 */
[C---:B------:R-:W-:Y:S01]  /*24c0*/  FMUL.FTZ R89, R153.reuse, R178 ;  /* 0x000000b299597220 */ /* 0x040fe20000410000 */
[----:B------:R-:W-:Y:S01]  /*24d0*/  FMUL.FTZ R83, R153, R180 ;  /* 0x000000b499537220 */ /* 0x000fe20000410000 */
[----:B------:R-:W-:Y:S01]  /*24e0*/  FADD.FTZ R170, R170, -R157 ;  /* 0x8000009daaaa7221 */ /* 0x000fe20000010000 */
[-C--:B------:R-:W-:Y:S01]  /*24f0*/  FFMA.FTZ R98, R98, R193.reuse, R182 ;  /* 0x000000c162627223 */ /* 0x080fe200000100b6 */
[-C--:B------:R-:W-:Y:S01]  /*2500*/  FMUL.FTZ R89, R89, R146.reuse ;  /* 0x0000009259597220 */ /* 0x080fe20000410000 */
[----:B------:R-:W-:Y:S01]  /*2510*/  FMUL.FTZ R83, R83, R146 ;  /* 0x0000009253537220 */ /* 0x000fe20000410000 */
[----:B0-----:R-:W-:Y:S01]  /*2520*/  FSEL R85, R87, RZ, P5 ;  /* 0x000000ff57557208 */ /* 0x001fe20002800000 */
[C---:B------:R-:W-:Y:S01]  /*2530*/  FMUL.FTZ R87, R153.reuse, R168 ;  /* 0x000000a899577220 */ /* 0x040fe20000410000 */
[----:B------:R-:W-:Y:S01]  /*2540*/  FMUL.FTZ R91, R153, R170 ;  /* 0x000000aa995b7220 */ /* 0x000fe20000410000 */
[----:B------:R-:W-:Y:S01]  /*2550*/  FMUL.FTZ R89, R89, UR14 ;  /* 0x0000000e59597c20 */ /* 0x000fe20008410000 */
[----:B------:R-:W-:Y:S01]  /*2560*/  ISETP.GE.U32.AND P0, PT, R102, 0x1000000, PT ;  /* 0x010000006600780c */ /* 0x000fe20003f06070 */
[-C--:B------:R-:W-:Y:S01]  /*2570*/  FMUL.FTZ R87, R87, R146.reuse ;  /* 0x0000009257577220 */ /* 0x080fe20000410000 */
[----:B------:R-:W-:Y:S01]  /*2580*/  FMUL.FTZ R83, R83, UR14 ;  /* 0x0000000e53537c20 */ /* 0x000fe20008410000 */
[----:B------:R-:W-:Y:S01]  /*2590*/  LOP3.LUT P3, RZ, R104, 0xff, RZ, 0xc0, !PT ;  /* 0x000000ff68ff7812 */ /* 0x000fe2000786c0ff */
[----:B------:R-:W-:Y:S01]  /*25a0*/  FADD.FTZ R98, R191, -R98 ;  /* 0x80000062bf627221 */ /* 0x000fe20000010000 */
[----:B------:R-:W-:Y:S01]  /*25b0*/  FMUL.FTZ R87, R87, UR14 ;  /* 0x0000000e57577c20 */ /* 0x000fe20008410000 */
[----:B------:R-:W-:Y:S01]  /*25c0*/  LOP3.LUT P4, RZ, R102, 0xff00, RZ, 0xc0, !PT ;  /* 0x0000ff0066ff7812 */ /* 0x000fe2000788c0ff */
[----:B------:R-:W-:Y:S01]  /*25d0*/  FMUL.FTZ R91, R91, R146 ;  /* 0x000000925b5b7220 */ /* 0x000fe20000410000 */
[-CC-:B------:R-:W-:Y:S01]  /*25e0*/  FFMA.FTZ R155, R155, R193.reuse, R182.reuse ;  /* 0x000000c19b9b7223 */ /* 0x180fe200000100b6 */
[----:B------:R-:W-:Y:S01]  /*25f0*/  FSEL R89, R89, RZ, P0 ;  /* 0x000000ff59597208 */ /* 0x000fe20000000000 */
[-C--:B------:R-:W-:Y:S01]  /*2600*/  FFMA.FTZ R184, R184, R193.reuse, R182 ;  /* 0x000000c1b8b87223 */ /* 0x080fe200000100b6 */
[----:B------:R-:W-:Y:S01]  /*2610*/  FSEL R88, R87, RZ, P3 ;  /* 0x000000ff57587208 */ /* 0x000fe20001800000 */
[----:B------:R-:W-:Y:S01]  /*2620*/  FMUL.FTZ R87, R153, R98 ;  /* 0x0000006299577220 */ /* 0x000fe20000410000 */
[----:B------:R-:W-:Y:S01]  /*2630*/  FSEL R83, R83, RZ, P4 ;  /* 0x000000ff53537208 */ /* 0x000fe20002000000 */
[----:B------:R-:W-:Y:S01]  /*2640*/  FMUL.FTZ R91, R91, UR14 ;  /* 0x0000000e5b5b7c20 */ /* 0x000fe20008410000 */
[----:B------:R-:W-:Y:S01]  /*2650*/  LOP3.LUT P4, RZ, R104, 0xff00, RZ, 0xc0, !PT ;  /* 0x0000ff0068ff7812 */ /* 0x000fe2000788c0ff */
[----:B------:R-:W-:Y:S01]  /*2660*/  FADD.FTZ R166, R166, -R155 ;  /* 0x8000009ba6a67221 */ /* 0x000fe20000010000 */
[----:B------:R0:W-:Y:S01]  /*2670*/  F2F.BF16.F32 R90, R89 ;  /* 0x00000059005a7304 */ /* 0x0001e20000202000 */
[----:B------:R-:W-:Y:S01]  /*2680*/  FADD.FTZ R184, R189, -R184 ;  /* 0x800000b8bdb87221 */ /* 0x000fe20000010000 */
[-CC-:B------:R-:W-:Y:S01]  /*2690*/  FFMA.FTZ R151, R151, R193.reuse, R182.reuse ;  /* 0x000000c197977223 */ /* 0x180fe200000100b6 */
[-CC-:B------:R-:W-:Y:S01]  /*26a0*/  FFMA.FTZ R192, R192, R193.reuse, R182.reuse ;  /* 0x000000c1c0c07223 */ /* 0x180fe200000100b6 */
[----:B------:R-:W-:Y:S01]  /*26b0*/  ISETP.GE.U32.AND P0, PT, R104, 0x1000000, PT ;  /* 0x010000006800780c */ /* 0x000fe20003f06070 */
[----:B------:R-:W-:Y:S01]  /*26c0*/  FMUL.FTZ R93, R153, R184 ;  /* 0x000000b8995d7220 */ /* 0x000fe20000410000 */
[----:B------:R-:W-:Y:S01]  /*26d0*/  FADD.FTZ R162, R162, -R151 ;  /* 0x80000097a2a27221 */ /* 0x000fe20000010000 */
[-CC-:B------:R-:W-:Y:S01]  /*26e0*/  FFMA.FTZ R107, R107, R193.reuse, R182.reuse ;  /* 0x000000c16b6b7223 */ /* 0x180fe200000100b6 */
[-C--:B------:R-:W-:Y:S01]  /*26f0*/  FFMA.FTZ R149, R149, R193.reuse, R182 ;  /* 0x000000c195957223 */ /* 0x080fe200000100b6 */
[----:B0-----:R-:W-:Y:S01]  /*2700*/  FMUL.FTZ R89, R87, R146 ;  /* 0x0000009257597220 */ /* 0x001fe20000410000 */
[----:B------:R-:W-:Y:S01]  /*2710*/  FSEL R87, R91, RZ, P4 ;  /* 0x000000ff5b577208 */ /* 0x000fe20002000000 */
[----:B------:R-:W-:Y:S01]  /*2720*/  FMUL.FTZ R91, R153, R166 ;  /* 0x000000a6995b7220 */ /* 0x000fe20000410000 */
[----:B------:R-:W-:Y:S01]  /*2730*/  FADD.FTZ R192, R185, -R192 ;  /* 0x800000c0b9c07221 */ /* 0x000fe20000010000 */
[-C--:B------:R-:W-:Y:S01]  /*2740*/  FMUL.FTZ R93, R93, R146.reuse ;  /* 0x000000925d5d7220 */ /* 0x080fe20000410000 */
[-C--:B------:R-:W-:Y:S01]  /*2750*/  FFMA.FTZ R188, R188, R193.reuse, R182 ;  /* 0x000000c1bcbc7223 */ /* 0x080fe200000100b6 */
[----:B------:R-:W-:Y:S01]  /*2760*/  FMUL.FTZ R91, R91, R146 ;  /* 0x000000925b5b7220 */ /* 0x000fe20000410000 */
[----:B------:R-:W-:Y:S01]  /*2770*/  FADD.FTZ R148, R148, -R107 ;  /* 0x8000006b94947221 */ /* 0x000fe20000010000 */
[----:B------:R-:W-:Y:S01]  /*2780*/  FADD.FTZ R160, R160, -R149 ;  /* 0x80000095a0a07221 */ /* 0x000fe20000010000 */
[----:B------:R-:W-:Y:S01]  /*2790*/  FMUL.FTZ R107, R153, R192 ;  /* 0x000000c0996b7220 */ /* 0x000fe20000410000 */
[----:B------:R-:W-:Y:S01]  /*27a0*/  FMUL.FTZ R91, R91, UR14 ;  /* 0x0000000e5b5b7c20 */ /* 0x000fe20008410000 */
[----:B------:R-:W-:Y:S01]  /*27b0*/  FMUL.FTZ R93, R93, UR14 ;  /* 0x0000000e5d5d7c20 */ /* 0x000fe20008410000 */
[C---:B------:R-:W-:Y:S01]  /*27c0*/  LOP3.LUT P3, RZ, R106.reuse, 0xff, RZ, 0xc0, !PT ;  /* 0x000000ff6aff7812 */ /* 0x040fe2000786c0ff */
[----:B------:R-:W-:Y:S01]  /*27d0*/  FADD.FTZ R188, R187, -R188 ;  /* 0x800000bcbbbc7221 */ /* 0x000fe20000010000 */
[----:B------:R-:W-:Y:S01]  /*27e0*/  FMUL.FTZ R97, R153, R160 ;  /* 0x000000a099617220 */ /* 0x000fe20000410000 */
[----:B------:R-:W-:Y:S01]  /*27f0*/  FSEL R92, R91, RZ, P0 ;  /* 0x000000ff5b5c7208 */ /* 0x000fe20000000000 */
[----:B------:R-:W-:Y:S01]  /*2800*/  FMUL.FTZ R91, R153, R162 ;  /* 0x000000a2995b7220 */ /* 0x000fe20000410000 */
[-C--:B------:R-:W-:Y:S01]  /*2810*/  FMUL.FTZ R107, R107, R146.reuse ;  /* 0x000000926b6b7220 */ /* 0x080fe20000410000 */
[----:B------:R-:W-:Y:S01]  /*2820*/  LOP3.LUT P4, RZ, R106, 0xff00, RZ, 0xc0, !PT ;  /* 0x0000ff006aff7812 */ /* 0x000fe2000788c0ff */
[-C--:B------:R-:W-:Y:S01]  /*2830*/  FMUL.FTZ R97, R97, R146.reuse ;  /* 0x0000009261617220 */ /* 0x080fe20000410000 */
[----:B------:R-:W-:Y:S01]  /*2840*/  FMUL.FTZ R94, R91, R146 ;  /* 0x000000925b5e7220 */ /* 0x000fe20000410000 */
[----:B------:R-:W-:Y:S01]  /*2850*/  FSEL R91, R93, RZ, P3 ;  /* 0x000000ff5d5b7208 */ /* 0x000fe20001800000 */
[----:B------:R-:W-:Y:S01]  /*2860*/  FMUL.FTZ R93, R153, R188 ;  /* 0x000000bc995d7220 */ /* 0x000fe20000410000 */
[----:B------:R-:W-:Y:S01]  /*2870*/  FMUL.FTZ R107, R107, UR14 ;  /* 0x0000000e6b6b7c20 */ /* 0x000fe20008410000 */
[----:B------:R-:W-:Y:S01]  /*2880*/  FMUL.FTZ R94, R94, UR14 ;  /* 0x0000000e5e5e7c20 */ /* 0x000fe20008410000 */
[----:B------:R-:W-:Y:S01]  /*2890*/  LOP3.LUT P3, RZ, R138, 0xff, RZ, 0xc0, !PT ;  /* 0x000000ff8aff7812 */ /* 0x000fe2000786c0ff */
[----:B------:R-:W-:Y:S01]  /*28a0*/  FMUL.FTZ R95, R93, R146 ;  /* 0x000000925d5f7220 */ /* 0x000fe20000410000 */
[----:B------:R-:W-:Y:S01]  /*28b0*/  FMUL.FTZ R97, R97, UR14 ;  /* 0x0000000e61617c20 */ /* 0x000fe20008410000 */
[----:B------:R-:W-:Y:S01]  /*28c0*/  ISETP.GE.U32.AND P0, PT, R106, 0x1000000, PT ;  /* 0x010000006a00780c */ /* 0x000fe20003f06070 */
[----:B------:R-:W-:Y:S01]  /*28d0*/  FMUL.FTZ R89, R89, UR14 ;  /* 0x0000000e59597c20 */ /* 0x000fe20008410000 */
[----:B------:R-:W-:Y:S01]  /*28e0*/  FSEL R93, R94, RZ, P4 ;  /* 0x000000ff5e5d7208 */ /* 0x000fe20002000000 */
[----:B------:R-:W-:Y:S01]  /*28f0*/  FMUL.FTZ R95, R95, UR14 ;  /* 0x0000000e5f5f7c20 */ /* 0x000fe20008410000 */
[----:B------:R-:W-:Y:S01]  /*2900*/  FSEL R94, R107, RZ, P3 ;  /* 0x000000ff6b5e7208 */ /* 0x000fe20001800000 */
[-CC-:B------:R-:W-:Y:S01]  /*2910*/  FFMA.FTZ R107, R99, R193.reuse, R182.reuse ;  /* 0x000000c1636b7223 */ /* 0x180fe200000100b6 */
[----:B------:R-:W-:Y:S01]  /*2920*/  FSEL R97, R97, RZ, P0 ;  /* 0x000000ff61617208 */ /* 0x000fe20000000000 */
[-CC-:B------:R-:W-:Y:S01]  /*2930*/  FFMA.FTZ R143, R143, R193.reuse, R182.reuse ;  /* 0x000000c18f8f7223 */ /* 0x180fe200000100b6 */
[----:B------:R-:W-:Y:S01]  /*2940*/  LOP3.LUT P5, RZ, R104, 0xff0000, RZ, 0xc0, !PT ;  /* 0x00ff000068ff7812 */ /* 0x000fe200078ac0ff */
[----:B------:R-:W-:Y:S01]  /*2950*/  FADD.FTZ R156, R156, -R107 ;  /* 0x8000006b9c9c7221 */ /* 0x000fe20000010000 */
[----:B------:R0:W-:Y:S01]  /*2960*/  F2F.BF16.F32 R96, R97 ;  /* 0x0000006100607304 */ /* 0x0001e20000202000 */
[-CC-:B------:R-:W-:Y:S01]  /*2970*/  FFMA.FTZ R196, R196, R193.reuse, R182.reuse ;  /* 0x000000c1c4c47223 */ /* 0x180fe200000100b6 */
[----:B------:R-:W-:Y:S01]  /*2980*/  FSEL R89, R89, RZ, P5 ;  /* 0x000000ff59597208 */ /* 0x000fe20002800000 */
[----:B------:R-:W-:Y:S01]  /*2990*/  FADD.FTZ R144, R144, -R143 ;  /* 0x8000008f90907221 */ /* 0x000fe20000010000 */
[----:B------:R-:W-:Y:S01]  /*29a0*/  LOP3.LUT P5, RZ, R106, 0xff0000, RZ, 0xc0, !PT ;  /* 0x00ff00006aff7812 */ /* 0x000fe200078ac0ff */
[-CC-:B------:R-:W-:Y:S01]  /*29b0*/  FFMA.FTZ R151, R212, R193.reuse, R182.reuse ;  /* 0x000000c1d4977223 */ /* 0x180fe200000100b6 */
[-C--:B------:R-:W-:Y:S01]  /*29c0*/  FFMA.FTZ R100, R103, R193.reuse, R182 ;  /* 0x000000c167647223 */ /* 0x080fe200000100b6 */
[----:B------:R-:W-:Y:S01]  /*29d0*/  FADD.FTZ R196, R159, -R196 ;  /* 0x800000c49fc47221 */ /* 0x000fe20000010000 */
[----:B------:R-:W-:Y:S01]  /*29e0*/  FSEL R95, R95, RZ, P5 ;  /* 0x000000ff5f5f7208 */ /* 0x000fe20002800000 */
[C---:B0-----:R-:W-:Y:S01]  /*29f0*/  FMUL.FTZ R97, R153.reuse, R156 ;  /* 0x0000009c99617220 */ /* 0x041fe20000410000 */
[----:B------:R-:W-:Y:S01]  /*2a00*/  ISETP.GE.U32.AND P5, PT, R138, 0x1000000, PT ;  /* 0x010000008a00780c */ /* 0x000fe20003fa6070 */
[----:B------:R-:W-:Y:S01]  /*2a10*/  FMUL.FTZ R103, R153, R144 ;  /* 0x0000009099677220 */ /* 0x000fe20000410000 */
[-C--:B------:R-:W-:Y:S01]  /*2a20*/  FFMA.FTZ R200, R200, R193.reuse, R182 ;  /* 0x000000c1c8c87223 */ /* 0x080fe200000100b6 */
[----:B------:R-:W-:Y:S01]  /*2a30*/  FMUL.FTZ R97, R97, R146 ;  /* 0x0000009261617220 */ /* 0x000fe20000410000 */
[----:B------:R-:W-:Y:S01]  /*2a40*/  FADD.FTZ R142, R142, -R151 ;  /* 0x800000978e8e7221 */ /* 0x000fe20000010000 */
[----:B------:R-:W-:Y:S01]  /*2a50*/  FMUL.FTZ R99, R153, R196 ;  /* 0x000000c499637220 */ /* 0x000fe20000410000 */
[-C--:B------:R-:W-:Y:S01]  /*2a60*/  FMUL.FTZ R103, R103, R146.reuse ;  /* 0x0000009267677220 */ /* 0x080fe20000410000 */
[----:B------:R-:W-:Y:S01]  /*2a70*/  FMUL.FTZ R97, R97, UR14 ;  /* 0x0000000e61617c20 */ /* 0x000fe20008410000 */
[----:B------:R-:W-:Y:S01]  /*2a80*/  FADD.FTZ R200, R161, -R200 ;  /* 0x800000c8a1c87221 */ /* 0x000fe20000010000 */
[-CC-:B------:R-:W-:Y:S01]  /*2a90*/  FFMA.FTZ R204, R204, R193.reuse, R182.reuse ;  /* 0x000000c1cccc7223 */ /* 0x180fe200000100b6 */
[----:B------:R-:W-:Y:S01]  /*2aa0*/  FMUL.FTZ R99, R99, R146 ;  /* 0x0000009263637220 */ /* 0x000fe20000410000 */
[-C--:B------:R-:W-:Y:S01]  /*2ab0*/  FFMA.FTZ R102, R163, R193.reuse, R182 ;  /* 0x000000c1a3667223 */ /* 0x080fe200000100b6 */
[----:B------:R-:W-:Y:S01]  /*2ac0*/  FSEL R97, R97, RZ, P5 ;  /* 0x000000ff61617208 */ /* 0x000fe20002800000 */
[----:B------:R-:W-:Y:S01]  /*2ad0*/  FMUL.FTZ R103, R103, UR14 ;  /* 0x0000000e67677c20 */ /* 0x000fe20008410000 */
[----:B------:R-:W-:Y:S01]  /*2ae0*/  FMUL.FTZ R107, R153, R200 ;  /* 0x000000c8996b7220 */ /* 0x000fe20000410000 */
[----:B------:R-:W-:Y:S01]  /*2af0*/  ISETP.GE.U32.AND P3, PT, R140, 0x1000000, PT ;  /* 0x010000008c00780c */ /* 0x000fe20003f66070 */
[----:B------:R0:W-:Y:S01]  /*2b00*/  F2F.BF16.F32 R98, R97 ;  /* 0x0000006100627304 */ /* 0x0001e20000202000 */
[----:B------:R-:W-:Y:S01]  /*2b10*/  FADD.FTZ R204, R165, -R204 ;  /* 0x800000cca5cc7221 */ /* 0x000fe20000010000 */
[-CC-:B------:R-:W-:Y:S01]  /*2b20*/  FFMA.FTZ R208, R208, R193.reuse, R182.reuse ;  /* 0x000000c1d0d07223 */ /* 0x180fe200000100b6 */
[----:B------:R-:W-:Y:S01]  /*2b30*/  FMUL.FTZ R99, R99, UR14 ;  /* 0x0000000e63637c20 */ /* 0x000fe20008410000 */
[----:B------:R-:W-:Y:S01]  /*2b40*/  FFMA.FTZ R182, R147, R193, R182 ;  /* 0x000000c193b67223 */ /* 0x000fe200000100b6 */
[----:B------:R-:W-:Y:S01]  /*2b50*/  FADD.FTZ R102, R145, -R102 ;  /* 0x8000006691667221 */ /* 0x000fe20000010000 */
[----:B------:R-:W-:Y:S01]  /*2b60*/  LOP3.LUT P0, RZ, R138, 0xff0000, RZ, 0xc0, !PT ;  /* 0x00ff00008aff7812 */ /* 0x000fe2000780c0ff */
[----:B------:R-:W-:Y:S01]  /*2b70*/  FMUL.FTZ R107, R107, R146 ;  /* 0x000000926b6b7220 */ /* 0x000fe20000410000 */
[----:B------:R-:W-:Y:S01]  /*2b80*/  FSEL R103, R103, RZ, P3 ;  /* 0x000000ff67677208 */ /* 0x000fe20001800000 */
[C---:B0-----:R-:W-:Y:S01]  /*2b90*/  FMUL.FTZ R97, R153.reuse, R142 ;  /* 0x0000008e99617220 */ /* 0x041fe20000410000 */
[----:B------:R-:W-:Y:S01]  /*2ba0*/  F2F.BF16.F32 R81, R81 ;  /* 0x0000005100517304 */ /* 0x000fe20000202000 */
[----:B------:R-:W-:Y:S01]  /*2bb0*/  FMUL.FTZ R143, R153, R204 ;  /* 0x000000cc998f7220 */ /* 0x000fe20000410000 */
[----:B------:R-:W-:Y:S01]  /*2bc0*/  LOP3.LUT P3, RZ, R101, 0xff0000, RZ, 0xc0, !PT ;  /* 0x00ff000065ff7812 */ /* 0x000fe2000786c0ff */
[----:B------:R-:W-:Y:S01]  /*2bd0*/  FMUL.FTZ R97, R97, R146 ;  /* 0x0000009261617220 */ /* 0x000fe20000410000 */
[----:B------:R-:W-:Y:S01]  /*2be0*/  FMUL.FTZ R149, R153, R148 ;  /* 0x0000009499957220 */ /* 0x000fe20000410000 */
[----:B------:R-:W-:Y:S01]  /*2bf0*/  FADD.FTZ R100, R141, -R100 ;  /* 0x800000648d647221 */ /* 0x000fe20000010000 */
[----:B------:R-:W-:Y:S01]  /*2c00*/  FADD.FTZ R208, R105, -R208 ;  /* 0x800000d069d07221 */ /* 0x000fe20000010000 */
[----:B------:R-:W-:Y:S01]  /*2c10*/  FMUL.FTZ R97, R97, UR14 ;  /* 0x0000000e61617c20 */ /* 0x000fe20008410000 */
[----:B------:R-:W0:Y:S01]  /*2c20*/  F2F.BF16.F32 R84, R84 ;  /* 0x0000005400547304 */ /* 0x000e220000202000 */
[----:B------:R-:W-:Y:S01]  /*2c30*/  FADD.FTZ R182, R139, -R182 ;  /* 0x800000b68bb67221 */ /* 0x000fe20000010000 */
[----:B------:R-:W-:Y:S01]  /*2c40*/  FSEL R99, R99, RZ, P0 ;  /* 0x000000ff63637208 */ /* 0x000fe20000000000 */
[----:B------:R-:W-:Y:S01]  /*2c50*/  FMUL.FTZ R107, R107, UR14 ;  /* 0x0000000e6b6b7c20 */ /* 0x000fe20008410000 */
[----:B------:R-:W-:Y:S01]  /*2c60*/  FMUL.FTZ R145, R153, R102 ;  /* 0x0000006699917220 */ /* 0x000fe20000410000 */
[C---:B------:R-:W-:Y:S01]  /*2c70*/  LOP3.LUT P0, RZ, R140.reuse, 0xff, RZ, 0xc0, !PT ;  /* 0x000000ff8cff7812 */ /* 0x040fe2000780c0ff */
[-C--:B------:R-:W-:Y:S01]  /*2c80*/  FMUL.FTZ R143, R143, R146.reuse ;  /* 0x000000928f8f7220 */ /* 0x080fe20000410000 */
[----:B------:R-:W-:Y:S01]  /*2c90*/  FSEL R104, R97, RZ, P3 ;  /* 0x000000ff61687208 */ /* 0x000fe20001800000 */
[----:B------:R-:W1:Y:S01]  /*2ca0*/  F2F.BF16.F32 R85, R85 ;  /* 0x0000005500557304 */ /* 0x000e620000202000 */
[----:B------:R-:W-:Y:S01]  /*2cb0*/  FMUL.FTZ R149, R149, R146 ;  /* 0x0000009295957220 */ /* 0x000fe20000410000 */
[----:B------:R-:W-:Y:S01]  /*2cc0*/  FMUL.FTZ R97, R153, R100 ;  /* 0x0000006499617220 */ /* 0x000fe20000410000 */
[----:B------:R-:W-:Y:S01]  /*2cd0*/  FSEL R107, R107, RZ, P0 ;  /* 0x000000ff6b6b7208 */ /* 0x000fe20000000000 */
[----:B------:R-:W-:Y:S01]  /*2ce0*/  FMUL.FTZ R143, R143, UR14 ;  /* 0x0000000e8f8f7c20 */ /* 0x000fe20008410000 */
[-C--:B------:R-:W-:Y:S01]  /*2cf0*/  FMUL.FTZ R145, R145, R146.reuse ;  /* 0x0000009291917220 */ /* 0x080fe20000410000 */
[----:B------:R-:W-:Y:S01]  /*2d00*/  FMUL.FTZ R149, R149, UR14 ;  /* 0x0000000e95957c20 */ /* 0x000fe20008410000 */
[----:B------:R-:W-:Y:S01]  /*2d10*/  LOP3.LUT P0, RZ, R140, 0xff0000, RZ, 0xc0, !PT ;  /* 0x00ff00008cff7812 */ /* 0x000fe2000780c0ff */
[----:B------:R-:W2:Y:S01]  /*2d20*/  F2F.BF16.F32 R80, R80 ;  /* 0x0000005000507304 */ /* 0x000ea20000202000 */
[----:B------:R-:W-:Y:S01]  /*2d30*/  FMUL.FTZ R97, R97, R146 ;  /* 0x0000009261617220 */ /* 0x000fe20000410000 */
[----:B------:R-:W-:Y:S01]  /*2d40*/  LOP3.LUT P4, RZ, R138, 0xff00, RZ, 0xc0, !PT ;  /* 0x0000ff008aff7812 */ /* 0x000fe2000788c0ff */
[----:B------:R-:W-:Y:S01]  /*2d50*/  FMUL.FTZ R145, R145, UR14 ;  /* 0x0000000e91917c20 */ /* 0x000fe20008410000 */
[----:B------:R-:W-:Y:S01]  /*2d60*/  FSEL R143, R143, RZ, P0 ;  /* 0x000000ff8f8f7208 */ /* 0x000fe20000000000 */
[----:B------:R-:W-:Y:S01]  /*2d70*/  FMUL.FTZ R97, R97, UR14 ;  /* 0x0000000e61617c20 */ /* 0x000fe20008410000 */
[----:B------:R-:W-:-:S02]  /*2d80*/  ISETP.GE.U32.AND P3, PT, R101, 0x1000000, PT ;  /* 0x010000006500780c */ /* 0x000fc40003f66070 */
[----:B------:R3:W-:Y:S01]  /*2d90*/  F2F.BF16.F32 R102, R103 ;  /* 0x0000006700667304 */ /* 0x0007e20000202000 */
[----:B------:R-:W-:Y:S02]  /*2da0*/  FSEL R149, R149, RZ, P4 ;  /* 0x000000ff95957208 */ /* 0x000fe40002000000 */
[----:B------:R-:W-:Y:S02]  /*2db0*/  LOP3.LUT P0, RZ, R140, 0xff00, RZ, 0xc0, !PT ;  /* 0x0000ff008cff7812 */ /* 0x000fe4000780c0ff */
[----:B------:R-:W-:Y:S02]  /*2dc0*/  LOP3.LUT P4, RZ, R101, 0xff00, RZ, 0xc0, !PT ;  /* 0x0000ff0065ff7812 */ /* 0x000fe4000788c0ff */
[----:B0-----:R-:W-:Y:S01]  /*2dd0*/  PRMT R141, R81, 0x5410, R84 ;  /* 0x00005410518d7816 */ /* 0x001fe20000000054 */
[----:B------:R-:W-:Y:S01]  /*2de0*/  F2F.BF16.F32 R89, R89 ;  /* 0x0000005900597304 */ /* 0x000fe20000202000 */
[C---:B---3--:R-:W-:Y:S01]  /*2df0*/  FMUL.FTZ R103, R153.reuse, R208 ;  /* 0x000000d099677220 */ /* 0x048fe20000410000 */
[----:B------:R-:W-:Y:S01]  /*2e00*/  FMUL.FTZ R153, R153, R182 ;  /* 0x000000b699997220 */ /* 0x000fe20000410000 */
[----:B-1----:R-:W-:Y:S01]  /*2e10*/  PRMT R139, R85, 0x5410, R90 ;  /* 0x00005410558b7816 */ /* 0x002fe2000000005a */
[----:B--2---:R-:W-:-:S04]  /*2e20*/  IMAD.WIDE.U32 R84, R80, 0x10000, RZ ;  /* 0x0001000050547825 */ /* 0x004fc800078e00ff */
[-C--:B------:R-:W-:Y:S01]  /*2e30*/  FMUL.FTZ R103, R103, R146.reuse ;  /* 0x0000009267677220 */ /* 0x080fe20000410000 */
[----:B------:R-:W-:Y:S01]  /*2e40*/  FMUL.FTZ R153, R153, R146 ;  /* 0x0000009299997220 */ /* 0x000fe20000410000 */
[----:B------:R-:W-:Y:S01]  /*2e50*/  FSEL R145, R145, RZ, P3 ;  /* 0x000000ff91917208 */ /* 0x000fe20001800000 */
[----:B------:R-:W0:Y:S01]  /*2e60*/  F2F.BF16.F32 R92, R92 ;  /* 0x0000005c005c7304 */ /* 0x000e220000202000 */
[----:B------:R-:W-:Y:S01]  /*2e70*/  FMUL.FTZ R103, R103, UR14 ;  /* 0x0000000e67677c20 */ /* 0x000fe20008410000 */
[----:B------:R-:W-:Y:S01]  /*2e80*/  FMUL.FTZ R153, R153, UR14 ;  /* 0x0000000e99997c20 */ /* 0x000fe20008410000 */
[----:B------:R-:W1:Y:S01]  /*2e90*/  LDC.64 R80, c[0x0][0x468] ;  /* 0x00011a00ff507b82 */ /* 0x000e620000000a00 */
[----:B------:R-:W-:Y:S02]  /*2ea0*/  LOP3.LUT P3, RZ, R101, 0xff, RZ, 0xc0, !PT ;  /* 0x000000ff65ff7812 */ /* 0x000fe4000786c0ff */
[----:B------:R-:W-:Y:S02]  /*2eb0*/  FSEL R97, R97, RZ, P0 ;  /* 0x000000ff61617208 */ /* 0x000fe40000000000 */
[----:B------:R-:W2:Y:S01]  /*2ec0*/  F2F.BF16.F32 R95, R95 ;  /* 0x0000005f005f7304 */ /* 0x000ea20000202000 */
[----:B------:R-:W-:-:S02]  /*2ed0*/  FSEL R153, R153, RZ, P4 ;  /* 0x000000ff99997208 */ /* 0x000fc40002000000 */
[----:B------:R-:W-:Y:S02]  /*2ee0*/  FSEL R103, R103, RZ, P3 ;  /* 0x000000ff67677208 */ /* 0x000fe40001800000 */
[----:B0-----:R-:W-:-:S03]  /*2ef0*/  PRMT R105, R89, 0x5410, R92 ;  /* 0x0000541059697816 */ /* 0x001fc6000000005c */
[----:B------:R-:W-:Y:S01]  /*2f00*/  F2F.BF16.F32 R83, R83 ;  /* 0x0000005300537304 */ /* 0x000fe20000202000 */
[----:B--2---:R-:W-:-:S07]  /*2f10*/  PRMT R89, R95, 0x5410, R96 ;  /* 0x000054105f597816 */ /* 0x004fce0000000060 */
        /* <DEDUP_REMOVED lines=10> */
[----:B------:R-:W2:Y:S01]  /*2fc0*/  F2F.BF16.F32 R88, R88 ;  /* 0x0000005800587304 */ /* 0x000ea20000202000 */
[----:B------:R-:W-:-:S07]  /*2fd0*/  LOP3.LUT R89, R89, R93, RZ, 0xfc, !PT ;  /* 0x0000005d59597212 */ /* 0x000fce00078efcff */
[----:B------:R3:W4:Y:S08]  /*2fe0*/  F2F.BF16.F32 R100, R97 ;  /* 0x0000006100647304 */ /* 0x0007300000202000 */
[----:B------:R-:W1:Y:S01]  /*2ff0*/  F2F.BF16.F32 R143, R143 ;  /* 0x0000008f008f7304 */ /* 0x000e620000202000 */
[----:B---3--:R-:W-:Y:S01]  /*3000*/  IMAD.WIDE.U32 R96, R83, 0x10000, RZ ;  /* 0x0001000053607825 */ /* 0x008fe200078e00ff */
[----:B------:R-:W-:-:S04]  /*3010*/  LOP3.LUT R83, R141, R85, RZ, 0xfc, !PT ;  /* 0x000000558d537212 */ /* 0x000fc800078efcff */
[----:B------:R-:W-:Y:S02]  /*3020*/  LOP3.LUT R85, R139, R97, RZ, 0xfc, !PT ;  /* 0x000000618b557212 */ /* 0x000fe400078efcff */
[----:B------:R-:W3:Y:S01]  /*3030*/  F2F.BF16.F32 R101, R153 ;  /* 0x0000009900657304 */ /* 0x000ee20000202000 */
[----:B------:R-:W-:Y:S01]  /*3040*/  LOP3.LUT R84, R96, R86, RZ, 0xfc, !PT ;  /* 0x0000005660547212 */ /* 0x000fe200078efcff */
[----:B0-----:R-:W-:Y:S01]  /*3050*/  IMAD.WIDE.U32 R96, R149, 0x10000, RZ ;  /* 0x0001000095607825 */ /* 0x001fe200078e00ff */
[----:B--2---:R-:W-:-:S03]  /*3060*/  LOP3.LUT R86, R98, R88, RZ, 0xfc, !PT ;  /* 0x0000005862567212 */ /* 0x004fc600078efcff */
[----:B----4-:R-:W-:Y:S01]  /*3070*/  IMAD.WIDE.U32 R98, R100, 0x10000, RZ ;  /* 0x0001000064627825 */ /* 0x010fe200078e00ff */
[----:B-1----:R-:W-:Y:S01]  /*3080*/  PRMT R143, R143, 0x5410, R102 ;  /* 0x000054108f8f7816 */ /* 0x002fe20000000066 */
[----:B------:R-:W0:Y:S03]  /*3090*/  F2F.BF16.F32 R91, R91 ;  /* 0x0000005b005b7304 */ /* 0x000e260000202000 */
[----:B------:R-:W-:Y:S01]  /*30a0*/  LOP3.LUT R93, R143, R99, RZ, 0xfc, !PT ;  /* 0x000000638f5d7212 */ /* 0x000fe200078efcff */
[----:B---3--:R-:W-:-:S04]  /*30b0*/  IMAD.WIDE.U32 R100, R101, 0x10000, RZ ;  /* 0x0001000065647825 */ /* 0x008fc800078e00ff */
[----:B------:R-:W-:Y:S01]  /*30c0*/  F2F.BF16.F32 R104, R104 ;  /* 0x0000006800687304 */ /* 0x000fe20000202000 */
[----:B0-----:R-:W-:-:S07]  /*30d0*/  LOP3.LUT R88, R92, R91, RZ, 0xfc, !PT ;  /* 0x0000005b5c587212 */ /* 0x001fce00078efcff */
[----:B------:R-:W0:Y:S01]  /*30e0*/  F2F.BF16.F32 R145, R145 ;  /* 0x0000009100917304 */ /* 0x000e220000202000 */
[----:B------:R-:W-:-:S07]  /*30f0*/  LOP3.LUT R91, R95, R97, RZ, 0xfc, !PT ;  /* 0x000000615f5b7212 */ /* 0x000fce00078efcff */
[----:B------:R-:W1:Y:S01]  /*3100*/  F2F.BF16.F32 R94, R94 ;  /* 0x0000005e005e7304 */ /* 0x000e620000202000 */
[----:B0-----:R-:W-:-:S07]  /*3110*/  PRMT R145, R104, 0x5410, R145 ;  /* 0x0000541068917816 */ /* 0x001fce0000000091 */
[----:B------:R-:W0:Y:S01]  /*3120*/  F2F.BF16.F32 R107, R107 ;  /* 0x0000006b006b7304 */ /* 0x000e220000202000 */
[----:B------:R-:W-:Y:S01]  /*3130*/  IMAD.WIDE.U32 R104, R177, 0x8, R80 ;  /* 0x00000008b1687825 */ /* 0x000fe200078e0050 */
[----:B-1----:R-:W-:-:S06]  /*3140*/  LOP3.LUT R90, R96, R94, RZ, 0xfc, !PT ;  /* 0x0000005e605a7212 */ /* 0x002fcc00078efcff */
[----:B------:R-:W1:Y:S01]  /*3150*/  F2F.BF16.F32 R103, R103 ;  /* 0x0000006700677304 */ /* 0x000e620000202000 */
[----:B------:R-:W-:-:S04]  /*3160*/  IMAD.WIDE.U32 R94, R181, 0x8, R80 ;  /* 0x00000008b55e7825 */ /* 0x000fc800078e0050 */
[--C-:B------:R-:W-:Y:S01]  /*3170*/  IMAD.WIDE.U32 R96, R167, 0x8, R80.reuse ;  /* 0x00000008a7607825 */ /* 0x100fe200078e0050 */
[----:B------:R2:W-:Y:S01]  /*3180*/  STG.E.64 desc[UR4][R94.64], R82 ;  /* 0x000000525e007986 */ /* 0x0005e2000c101b04 */
[----:B0-----:R-:W-:Y:S02]  /*3190*/  LOP3.LUT R92, R98, R107, RZ, 0xfc, !PT ;  /* 0x0000006b625c7212 */ /* 0x001fe400078efcff */
[----:B------:R-:W-:Y:S01]  /*31a0*/  LOP3.LUT R107, R145, R101, RZ, 0xfc, !PT ;  /* 0x00000065916b7212 */ /* 0x000fe200078efcff */
[--C-:B------:R-:W-:Y:S01]  /*31b0*/  IMAD.WIDE.U32 R98, R169, 0x8, R80.reuse ;  /* 0x00000008a9627825 */ /* 0x100fe200078e0050 */
[----:B------:R2:W-:Y:S01]  /*31c0*/  STG.E.64 desc[UR4][R96.64], R84 ;  /* 0x0000005460007986 */ /* 0x0005e2000c101b04 */
[----:B-1----:R-:W-:Y:S02]  /*31d0*/  LOP3.LUT R106, R100, R103, RZ, 0xfc, !PT ;  /* 0x00000067646a7212 */ /* 0x002fe400078efcff */
[--C-:B------:R-:W-:Y:S01]  /*31e0*/  IMAD.WIDE.U32 R100, R171, 0x8, R80.reuse ;  /* 0x00000008ab647825 */ /* 0x100fe200078e0050 */
[----:B------:R2:W-:Y:S03]  /*31f0*/  STG.E.64 desc[UR4][R98.64], R86 ;  /* 0x0000005662007986 */ /* 0x0005e6000c101b04 */
[--C-:B------:R-:W-:Y:S01]  /*3200*/  IMAD.WIDE.U32 R102, R183, 0x8, R80.reuse ;  /* 0x00000008b7667825 */ /* 0x100fe200078e0050 */
[----:B------:R2:W-:Y:S03]  /*3210*/  STG.E.64 desc[UR4][R100.64], R88 ;  /* 0x0000005864007986 */ /* 0x0005e6000c101b04 */
[----:B------:R-:W-:Y:S01]  /*3220*/  IMAD.WIDE.U32 R80, R179, 0x8, R80 ;  /* 0x00000008b3507825 */ /* 0x000fe200078e0050 */
[----:B------:R2:W-:Y:S04]  /*3230*/  STG.E.64 desc[UR4][R102.64], R90 ;  /* 0x0000005a66007986 */ /* 0x0005e8000c101b04 */
[----:B------:R2:W-:Y:S04]  /*3240*/  STG.E.64 desc[UR4][R104.64], R92 ;  /* 0x0000005c68007986 */ /* 0x0005e8000c101b04 */
[----:B------:R2:W-:Y:S01]  /*3250*/  STG.E.64 desc[UR4][R80.64], R106 ;  /* 0x0000006a50007986 */ /* 0x0005e2000c101b04 */
[----:B------:R-:W-:Y:S05]  /*3260*/  BRA `(.L_x_4704) ;  /* 0x0000003400107947 */ /* 0x000fea0003800000 */
.L_x_4703:
[-CC-:B------:R-:W-:Y:S01]  /*3270*/  FFMA.FTZ R96, R96, R193.reuse, R182.reuse ;  /* 0x000000c160607223 */ /* 0x180fe200000100b6 */
[-CC-:B------:R-:W-:Y:S01]  /*3280*/  FFMA.FTZ R207, R207, R193.reuse, R182.reuse ;  /* 0x000000c1cfcf7223 */ /* 0x180fe200000100b6 */
[-CC-:B------:R-:W-:Y:S01]  /*3290*/  FFMA.FTZ R158, R158, R193.reuse, R182.reuse ;  /* 0x000000c19e9e7223 */ /* 0x180fe200000100b6 */
[-C--:B------:R-:W-:Y:S01]  /*32a0*/  FFMA.FTZ R211, R211, R193.reuse, R182 ;  /* 0x000000c1d3d37223 */ /* 0x080fe200000100b6 */
[----:B------:R-:W-:Y:S01]  /*32b0*/  FADD.FTZ R80, R213, -R96 ;  /* 0x80000060d5507221 */ /* 0x000fe20000010000 */
[----:B------:R-:W-:Y:S01]  /*32c0*/  FADD.FTZ R154, R154, -R207 ;  /* 0x800000cf9a9a7221 */ /* 0x000fe20000010000 */
[C---:B-----5:R-:W-:Y:S01]  /*32d0*/  LOP3.LUT P0, RZ, R100.reuse, 0xff, RZ, 0xc0, !PT ;  /* 0x000000ff64ff7812 */ /* 0x060fe2000780c0ff */
[----:B------:R-:W-:Y:S01]  /*32e0*/  FADD.FTZ R158, R209, -R158 ;  /* 0x8000009ed19e7221 */ /* 0x000fe20000010000 */
[C---:B------:R-:W-:Y:S01]  /*32f0*/  FMUL.FTZ R80, R153.reuse, R80 ;  /* 0x0000005099507220 */ /* 0x040fe20000410000 */
[----:B------:R-:W-:Y:S01]  /*3300*/  FMUL.FTZ R81, R153, R154 ;  /* 0x0000009a99517220 */ /* 0x000fe20000410000 */
[----:B------:R-:W-:Y:S01]  /*3310*/  LOP3.LUT P4, RZ, R100, 0xff00, RZ, 0xc0, !PT ;  /* 0x0000ff0064ff7812 */ /* 0x000fe2000788c0ff */
[----:B------:R-:W-:Y:S01]  /*3320*/  FADD.FTZ R86, R150, -R211 ;  /* 0x800000d396567221 */ /* 0x000fe20000010000 */
[-C--:B------:R-:W-:Y:S01]  /*3330*/  FMUL.FTZ R82, R80, R146.reuse ;  /* 0x0000009250527220 */ /* 0x080fe20000410000 */
[----:B------:R-:W-:Y:S01]  /*3340*/  FMUL.FTZ R83, R81, R146 ;  /* 0x0000009251537220 */ /* 0x000fe20000410000 */
[-CC-:B------:R-:W-:Y:S01]  /*3350*/  FFMA.FTZ R152, R152, R193.reuse, R182.reuse ;  /* 0x000000c198987223 */ /* 0x180fe200000100b6 */
[-C--:B------:R-:W-:Y:S01]  /*3360*/  FFMA.FTZ R205, R205, R193.reuse, R182 ;  /* 0x000000c1cdcd7223 */ /* 0x080fe200000100b6 */
[----:B------:R-:W-:Y:S01]  /*3370*/  FMUL.FTZ R82, R82, UR14 ;  /* 0x0000000e52527c20 */ /* 0x000fe20008410000 */
[----:B------:R-:W-:Y:S01]  /*3380*/  FMUL.FTZ R83, R83, UR14 ;  /* 0x0000000e53537c20 */ /* 0x000fe20008410000 */
[C---:B------:R-:W-:Y:S01]  /*3390*/  LOP3.LUT P5, RZ, R100.reuse, 0xff0000, RZ, 0xc0, !PT ;  /* 0x00ff000064ff7812 */ /* 0x040fe200078ac0ff */
[----:B------:R-:W-:Y:S01]  /*33a0*/  FADD.FTZ R88, R219, -R152 ;  /* 0x80000098db587221 */ /* 0x000fe20000010000 */
[----:B------:R-:W-:Y:S01]  /*33b0*/  ISETP.GE.U32.AND P3, PT, R100, 0x1000000, PT ;  /* 0x010000006400780c */ /* 0x000fe20003f66070 */
[----:B------:R-:W-:Y:S01]  /*33c0*/  FADD.FTZ R180, R180, -R205 ;  /* 0x800000cdb4b47221 */ /* 0x000fe20000010000 */
[----:B------:R-:W-:Y:S01]  /*33d0*/  FSEL R195, R82, RZ, P0 ;  /* 0x000000ff52c37208 */ /* 0x000fe20000000000 */
[----:B------:R-:W-:Y:S01]  /*33e0*/  FMUL.FTZ R82, R153, R158 ;  /* 0x0000009e99527220 */ /* 0x000fe20000410000 */
[----:B------:R-:W-:Y:S01]  /*33f0*/  FSEL R150, R83, RZ, P4 ;  /* 0x000000ff53967208 */ /* 0x000fe20002000000 */
[----:B------:R-:W-:Y:S01]  /*3400*/  FMUL.FTZ R83, R153, R86 ;  /* 0x0000005699537220 */ /* 0x000fe20000410000 */
[-CC-:B------:R-:W-:Y:S01]  /*3410*/  FFMA.FTZ R164, R164, R193.reuse, R182.reuse ;  /* 0x000000c1a4a47223 */ /* 0x180fe200000100b6 */
[-C--:B------:R-:W-:Y:S01]  /*3420*/  FMUL.FTZ R84, R82, R146.reuse ;  /* 0x0000009252547220 */ /* 0x080fe20000410000 */
[-C--:B------:R-:W-:Y:S01]  /*3430*/  FFMA.FTZ R203, R203, R193.reuse, R182 ;  /* 0x000000c1cbcb7223 */ /* 0x080fe200000100b6 */
[----:B------:R-:W-:Y:S01]  /*3440*/  FMUL.FTZ R85, R83, R146 ;  /* 0x0000009253557220 */ /* 0x000fe20000410000 */
[----:B------:R-:W-:Y:S01]  /*3450*/  LOP3.LUT P6, RZ, R102, 0xff, RZ, 0xc0, !PT ;  /* 0x000000ff66ff7812 */ /* 0x000fe200078cc0ff */
[----:B------:R-:W-:Y:S01]  /*3460*/  FMUL.FTZ R84, R84, UR14 ;  /* 0x0000000e54547c20 */ /* 0x000fe20008410000 */
[----:B------:R-:W-:Y:S01]  /*3470*/  LOP3.LUT P0, RZ, R102, 0xff00, RZ, 0xc0, !PT ;  /* 0x0000ff0066ff7812 */ /* 0x000fe2000780c0ff */
[----:B------:R-:W-:Y:S01]  /*3480*/  FMUL.FTZ R85, R85, UR14 ;  /* 0x0000000e55557c20 */ /* 0x000fe20008410000 */
[----:B------:R-:W-:Y:S01]  /*3490*/  FADD.FTZ R164, R217, -R164 ;  /* 0x800000a4d9a47221 */ /* 0x000fe20000010000 */
        /* <DEDUP_REMOVED lines=11> */
[----:B------:R-:W-:Y:S01]  /*3550*/  ISETP.GE.U32.AND P5, PT, R102, 0x1000000, PT ;  /* 0x010000006600780c */ /* 0x000fe20003fa6070 */
        /* <DEDUP_REMOVED lines=11> */
[----:B------:R-:W-:Y:S01]  /*3610*/  FADD.FTZ R166, R166, -R93 ;  /* 0x8000005da6a67221 */ /* 0x000fe20000010000 */
[----:B------:R-:W-:Y:S01]  /*3620*/  FMUL.FTZ R88, R88, UR14 ;  /* 0x0000000e58587c20 */ /* 0x000fe20008410000 */
[----:B------:R-:W-:Y:S01]  /*3630*/  FADD.FTZ R98, R191, -R98 ;  /* 0x80000062bf627221 */ /* 0x000fe20000010000 */
[----:B------:R-:W-:Y:S01]  /*3640*/  FMUL.FTZ R89, R89, UR14 ;  /* 0x0000000e59597c20 */ /* 0x000fe20008410000 */
[----:B------:R-:W-:Y:S01]  /*3650*/  LOP3.LUT P6, RZ, R104, 0xff, RZ, 0xc0, !PT ;  /* 0x000000ff68ff7812 */ /* 0x000fe200078cc0ff */
[-CC-:B------:R-:W-:Y:S01]  /*3660*/  FFMA.FTZ R184, R184, R193.reuse, R182.reuse ;  /* 0x000000c1b8b87223 */ /* 0x180fe200000100b6 */
[----:B------:R-:W-:Y:S01]  /*3670*/  FSEL R90, R88, RZ, P4 ;  /* 0x000000ff585a7208 */ /* 0x000fe20002000000 */
[----:B------:R-:W-:Y:S01]  /*3680*/  FMUL.FTZ R88, R153, R168 ;  /* 0x000000a899587220 */ /* 0x000fe20000410000 */
[----:B------:R-:W-:Y:S01]  /*3690*/  FSEL R91, R89, RZ, P5 ;  /* 0x000000ff595b7208 */ /* 0x000fe20002800000 */
[----:B------:R-:W-:Y:S01]  /*36a0*/  FMUL.FTZ R89, R153, R170 ;  /* 0x000000aa99597220 */ /* 0x000fe20000410000 */
[----:B------:R-:W-:Y:S01]  /*36b0*/  LOP3.LUT P0, RZ, R104, 0xff00, RZ, 0xc0, !PT ;  /* 0x0000ff0068ff7812 */ /* 0x000fe2000780c0ff */
[-C--:B------:R-:W-:Y:S01]  /*36c0*/  FMUL.FTZ R92, R88, R146.reuse ;  /* 0x00000092585c7220 */ /* 0x080fe20000410000 */
[C---:B------:R-:W-:Y:S01]  /*36d0*/  LOP3.LUT P3, RZ, R104.reuse, 0xff0000, RZ, 0xc0, !PT ;  /* 0x00ff000068ff7812 */ /* 0x040fe2000786c0ff */
[----:B------:R-:W-:Y:S01]  /*36e0*/  FMUL.FTZ R93, R89, R146 ;  /* 0x00000092595d7220 */ /* 0x000fe20000410000 */
[----:B------:R-:W-:Y:S01]  /*36f0*/  ISETP.GE.U32.AND P4, PT, R104, 0x1000000, PT ;  /* 0x010000006800780c */ /* 0x000fe20003f86070 */
[----:B------:R-:W-:Y:S01]  /*3700*/  FMUL.FTZ R92, R92, UR14 ;  /* 0x0000000e5c5c7c20 */ /* 0x000fe20008410000 */
[----:B------:R0:W-:Y:S01]  /*3710*/  F2F.BF16.F32 R104, R90 ;  /* 0x0000005a00687304 */ /* 0x0001e20000202000 */
[----:B------:R-:W-:Y:S01]  /*3720*/  FMUL.FTZ R93, R93, UR14 ;  /* 0x0000000e5d5d7c20 */ /* 0x000fe20008410000 */
[-C--:B------:R-:W-:Y:S01]  /*3730*/  FFMA.FTZ R97, R151, R193.reuse, R182 ;  /* 0x000000c197617223 */ /* 0x080fe200000100b6 */
[----:B------:R-:W-:Y:S01]  /*3740*/  FADD.FTZ R184, R189, -R184 ;  /* 0x800000b8bdb87221 */ /* 0x000fe20000010000 */
[----:B------:R-:W-:Y:S01]  /*3750*/  FSEL R92, R92, RZ, P6 ;  /* 0x000000ff5c5c7208 */ /* 0x000fe20003000000 */
[-CC-:B------:R-:W-:Y:S01]  /*3760*/  FFMA.FTZ R188, R188, R193.reuse, R182.reuse ;  /* 0x000000c1bcbc7223 */ /* 0x180fe200000100b6 */
[----:B------:R-:W-:Y:S01]  /*3770*/  FSEL R93, R93, RZ, P0 ;  /* 0x000000ff5d5d7208 */ /* 0x000fe20000000000 */
[----:B------:R-:W-:Y:S01]  /*3780*/  FADD.FTZ R162, R162, -R97 ;  /* 0x80000061a2a27221 */ /* 0x000fe20000010000 */
[----:B------:R1:W-:Y:S01]  /*3790*/  F2F.BF16.F32 R155, R91 ;  /* 0x0000005b009b7304 */ /* 0x0003e20000202000 */
[----:B0-----:R-:W-:Y:S01]  /*37a0*/  FMUL.FTZ R90, R153, R98 ;  /* 0x00000062995a7220 */ /* 0x001fe20000410000 */
[-C--:B------:R-:W-:Y:S01]  /*37b0*/  FFMA.FTZ R149, R149, R193.reuse, R182 ;  /* 0x000000c195957223 */ /* 0x080fe200000100b6 */
[----:B------:R-:W-:Y:S01]  /*37c0*/  FADD.FTZ R188, R187, -R188 ;  /* 0x800000bcbbbc7221 */ /* 0x000fe20000010000 */
[----:B------:R-:W-:Y:S01]  /*37d0*/  LOP3.LUT P5, RZ, R106, 0xff, RZ, 0xc0, !PT ;  /* 0x000000ff6aff7812 */ /* 0x000fe200078ac0ff */
[----:B------:R-:W-:Y:S01]  /*37e0*/  FMUL.FTZ R94, R90, R146 ;  /* 0x000000925a5e7220 */ /* 0x000fe20000410000 */
[----:B------:R-:W-:Y:S01]  /*37f0*/  LOP3.LUT P6, RZ, R106, 0xff00, RZ, 0xc0, !PT ;  /* 0x0000ff006aff7812 */ /* 0x000fe200078cc0ff */
[----:B------:R-:W-:Y:S01]  /*3800*/  FADD.FTZ R160, R160, -R149 ;  /* 0x80000095a0a07221 */ /* 0x000fe20000010000 */
[----:B------:R0:W-:Y:S01]  /*3810*/  F2F.BF16.F32 R157, R92 ;  /* 0x0000005c009d7304 */ /* 0x0001e20000202000 */
[----:B-1----:R-:W-:Y:S01]  /*3820*/  FMUL.FTZ R91, R153, R166 ;  /* 0x000000a6995b7220 */ /* 0x002fe20000410000 */
[----:B------:R-:W-:Y:S01]  /*3830*/  FMUL.FTZ R94, R94, UR14 ;  /* 0x0000000e5e5e7c20 */ /* 0x000fe20008410000 */
[-CC-:B------:R-:W-:Y:S01]  /*3840*/  FFMA.FTZ R192, R192, R193.reuse, R182.reuse ;  /* 0x000000c1c0c07223 */ /* 0x180fe200000100b6 */
[-CC-:B------:R-:W-:Y:S01]  /*3850*/  FFMA.FTZ R107, R107, R193.reuse, R182.reuse ;  /* 0x000000c16b6b7223 */ /* 0x180fe200000100b6 */
[----:B------:R-:W-:Y:S01]  /*3860*/  FMUL.FTZ R95, R91, R146 ;  /* 0x000000925b5f7220 */ /* 0x000fe20000410000 */
[-C--:B------:R-:W-:Y:S01]  /*3870*/  FFMA.FTZ R99, R99, R193.reuse, R182 ;  /* 0x000000c163637223 */ /* 0x080fe200000100b6 */
[----:B------:R-:W-:Y:S01]  /*3880*/  FSEL R94, R94, RZ, P3 ;  /* 0x000000ff5e5e7208 */ /* 0x000fe20001800000 */
[----:B------:R1:W-:Y:S01]  /*3890*/  F2F.BF16.F32 R164, R93 ;  /* 0x0000005d00a47304 */ /* 0x0003e20000202000 */
[----:B0-----:R-:W-:Y:S01]  /*38a0*/  FMUL.FTZ R92, R153, R184 ;  /* 0x000000b8995c7220 */ /* 0x001fe20000410000 */
[----:B------:R-:W-:Y:S01]  /*38b0*/  FMUL.FTZ R95, R95, UR14 ;  /* 0x0000000e5f5f7c20 */ /* 0x000fe20008410000 */
[----:B------:R-:W-:Y:S01]  /*38c0*/  FADD.FTZ R192, R185, -R192 ;  /* 0x800000c0b9c07221 */ /* 0x000fe20000010000 */
[----:B------:R-:W-:Y:S01]  /*38d0*/  FADD.FTZ R148, R148, -R107 ;  /* 0x8000006b94947221 */ /* 0x000fe20000010000 */
[----:B------:R-:W-:Y:S01]  /*38e0*/  FMUL.FTZ R96, R92, R146 ;  /* 0x000000925c607220 */ /* 0x000fe20000410000 */
[----:B------:R-:W-:Y:S01]  /*38f0*/  LOP3.LUT P0, RZ, R106, 0xff0000, RZ, 0xc0, !PT ;  /* 0x00ff00006aff7812 */ /* 0x000fe2000780c0ff */
[-C--:B------:R-:W-:Y:S01]  /*3900*/  FFMA.FTZ R196, R196, R193.reuse, R182 ;  /* 0x000000c1c4c47223 */ /* 0x080fe200000100b6 */
[----:B------:R0:W-:Y:S01]  /*3910*/  F2F.BF16.F32 R151, R94 ;  /* 0x0000005e00977304 */ /* 0x0001e20000202000 */
[----:B-1----:R-:W-:Y:S01]  /*3920*/  FMUL.FTZ R93, R153, R162 ;  /* 0x000000a2995d7220 */ /* 0x002fe20000410000 */
[----:B------:R-:W-:Y:S01]  /*3930*/  FSEL R95, R95, RZ, P4 ;  /* 0x000000ff5f5f7208 */ /* 0x000fe20002000000 */
[----:B------:R-:W-:Y:S01]  /*3940*/  FMUL.FTZ R96, R96, UR14 ;  /* 0x0000000e60607c20 */ /* 0x000fe20008410000 */
[----:B------:R-:W-:Y:S01]  /*3950*/  ISETP.GE.U32.AND P3, PT, R106, 0x1000000, PT ;  /* 0x010000006a00780c */ /* 0x000fe20003f66070 */
[----:B------:R-:W-:Y:S01]  /*3960*/  FMUL.FTZ R97, R93, R146 ;  /* 0x000000925d617220 */ /* 0x000fe20000410000 */
[----:B------:R-:W-:Y:S01]  /*3970*/  FADD.FTZ R106, R156, -R99 ;  /* 0x800000639c6a7221 */ /* 0x000fe20000010000 */
[----:B------:R-:W-:Y:S01]  /*3980*/  FADD.FTZ R196, R159, -R196 ;  /* 0x800000c49fc47221 */ /* 0x000fe20000010000 */
[----:B------:R1:W2:Y:S01]  /*3990*/  F2F.BF16.F32 R154, R95 ;  /* 0x0000005f009a7304 */ /* 0x0002a20000202000 */
[----:B------:R-:W-:Y:S01]  /*39a0*/  FMUL.FTZ R97, R97, UR14 ;  /* 0x0000000e61617c20 */ /* 0x000fe20008410000 */
[----:B0-----:R-:W-:Y:S01]  /*39b0*/  FMUL.FTZ R94, R153, R188 ;  /* 0x000000bc995e7220 */ /* 0x001fe20000410000 */
[----:B------:R-:W-:Y:S01]  /*39c0*/  FSEL R96, R96, RZ, P5 ;  /* 0x000000ff60607208 */ /* 0x000fe20002800000 */
[-C--:B------:R-:W-:Y:S01]  /*39d0*/  FFMA.FTZ R200, R200, R193.reuse, R182 ;  /* 0x000000c1c8c87223 */ /* 0x080fe200000100b6 */
[----:B------:R-:W-:Y:S01]  /*39e0*/  LOP3.LUT P4, RZ, R138, 0xff, RZ, 0xc0, !PT ;  /* 0x000000ff8aff7812 */ /* 0x000fe2000788c0ff */
[----:B------:R-:W-:Y:S01]  /*39f0*/  FMUL.FTZ R98, R94, R146 ;  /* 0x000000925e627220 */ /* 0x000fe20000410000 */
[----:B------:R-:W-:Y:S01]  /*3a00*/  FSEL R97, R97, RZ, P6 ;  /* 0x000000ff61617208 */ /* 0x000fe20003000000 */
[----:B------:R0:W-:Y:S01]  /*3a10*/  F2F.BF16.F32 R187, R96 ;  /* 0x0000006000bb7304 */ /* 0x0001e20000202000 */
[----:B-1----:R-:W-:Y:S01]  /*3a20*/  FMUL.FTZ R95, R153, R160 ;  /* 0x000000a0995f7220 */ /* 0x002fe20000410000 */
[----:B------:R-:W-:Y:S01]  /*3a30*/  FMUL.FTZ R98, R98, UR14 ;  /* 0x0000000e62627c20 */ /* 0x000fe20008410000 */
[C---:B------:R-:W-:Y:S01]  /*3a40*/  LOP3.LUT P6, RZ, R138.reuse, 0xff00, RZ, 0xc0, !PT ;  /* 0x0000ff008aff7812 */ /* 0x040fe200078cc0ff */
[----:B------:R-:W-:Y:S01]  /*3a50*/  FADD.FTZ R200, R161, -R200 ;  /* 0x800000c8a1c87221 */ /* 0x000fe20000010000 */
[----:B------:R-:W-:Y:S01]  /*3a60*/  FMUL.FTZ R100, R95, R146 ;  /* 0x000000925f647220 */ /* 0x000fe20000410000 */
[----:B------:R-:W-:Y:S01]  /*3a70*/  LOP3.LUT P5, RZ, R138, 0xff0000, RZ, 0xc0, !PT ;  /* 0x00ff00008aff7812 */ /* 0x000fe200078ac0ff */
[-CC-:B------:R-:W-:Y:S01]  /*3a80*/  FFMA.FTZ R204, R204, R193.reuse, R182.reuse ;  /* 0x000000c1cccc7223 */ /* 0x180fe200000100b6 */
[----:B------:R1:W-:Y:S01]  /*3a90*/  F2F.BF16.F32 R149, R97 ;  /* 0x0000006100957304 */ /* 0x0003e20000202000 */
[----:B0-----:R-:W-:Y:S01]  /*3aa0*/  FMUL.FTZ R96, R153, R192 ;  /* 0x000000c099607220 */ /* 0x001fe20000410000 */
[----:B------:R-:W-:Y:S01]  /*3ab0*/  FMUL.FTZ R100, R100, UR14 ;  /* 0x0000000e64647c20 */ /* 0x000fe20008410000 */
[----:B------:R-:W-:Y:S01]  /*3ac0*/  FSEL R98, R98, RZ, P0 ;  /* 0x000000ff62627208 */ /* 0x000fe20000000000 */
[-C--:B------:R-:W-:Y:S01]  /*3ad0*/  FFMA.FTZ R160, R103, R193.reuse, R182 ;  /* 0x000000c167a07223 */ /* 0x080fe200000100b6 */
[----:B------:R-:W-:Y:S01]  /*3ae0*/  FMUL.FTZ R102, R96, R146 ;  /* 0x0000009260667220 */ /* 0x000fe20000410000 */
[----:B------:R-:W-:Y:S01]  /*3af0*/  ISETP.GE.U32.AND P0, PT, R138, 0x1000000, PT ;  /* 0x010000008a00780c */ /* 0x000fe20003f06070 */
[----:B------:R-:W-:Y:S01]  /*3b00*/  FADD.FTZ R204, R165, -R204 ;  /* 0x800000cca5cc7221 */ /* 0x000fe20000010000 */
[----:B------:R0:W-:Y:S01]  /*3b10*/  F2F.BF16.F32 R138, R98 ;  /* 0x00000062008a7304 */ /* 0x0001e20000202000 */
[----:B-1----:R-:W-:Y:S01]  /*3b20*/  FMUL.FTZ R97, R153, R148 ;  /* 0x0000009499617220 */ /* 0x002fe20000410000 */
[----:B------:R-:W-:Y:S01]  /*3b30*/  FSEL R100, R100, RZ, P3 ;  /* 0x000000ff64647208 */ /* 0x000fe20001800000 */
[----:B------:R-:W-:Y:S01]  /*3b40*/  FMUL.FTZ R102, R102, UR14 ;  /* 0x0000000e66667c20 */ /* 0x000fe20008410000 */
[-CC-:B------:R-:W-:Y:S01]  /*3b50*/  FFMA.FTZ R161, R143, R193.reuse, R182.reuse ;  /* 0x000000c18fa17223 */ /* 0x180fe200000100b6 */
[----:B------:R-:W-:Y:S01]  /*3b60*/  FMUL.FTZ R99, R97, R146 ;  /* 0x0000009261637220 */ /* 0x000fe20000410000 */
[-CC-:B------:R-:W-:Y:S01]  /*3b70*/  FFMA.FTZ R166, R147, R193.reuse, R182.reuse ;  /* 0x000000c193a67223 */ /* 0x180fe200000100b6 */
[-CC-:B------:R-:W-:Y:S01]  /*3b80*/  FFMA.FTZ R208, R208, R193.reuse, R182.reuse ;  /* 0x000000c1d0d07223 */ /* 0x180fe200000100b6 */
[----:B------:R1:W3:Y:S01]  /*3b90*/  F2F.BF16.F32 R185, R100 ;  /* 0x0000006400b97304 */ /* 0x0002e20000202000 */
[----:B------:R-:W-:Y:S01]  /*3ba0*/  FMUL.FTZ R99, R99, UR14 ;  /* 0x0000000e63637c20 */ /* 0x000fe20008410000 */
[----:B0-----:R-:W-:Y:S01]  /*3bb0*/  FMUL.FTZ R98, R153, R196 ;  /* 0x000000c499627220 */ /* 0x001fe20000410000 */
[----:B------:R-:W-:Y:S01]  /*3bc0*/  FSEL R102, R102, RZ, P4 ;  /* 0x000000ff66667208 */ /* 0x000fe20002000000 */
[-CC-:B------:R-:W-:Y:S01]  /*3bd0*/  FFMA.FTZ R147, R212, R193.reuse, R182.reuse ;  /* 0x000000c1d4937223 */ /* 0x180fe200000100b6 */
[----:B------:R-:W-:Y:S01]  /*3be0*/  FADD.FTZ R162, R144, -R161 ;  /* 0x800000a190a27221 */ /* 0x000fe20000010000 */
[----:B------:R-:W-:Y:S01]  /*3bf0*/  FSEL R156, R99, RZ, P6 ;  /* 0x000000ff639c7208 */ /* 0x000fe20003000000 */
[----:B------:R-:W-:Y:S01]  /*3c00*/  FMUL.FTZ R99, R153, R106 ;  /* 0x0000006a99637220 */ /* 0x000fe20000410000 */
[----:B------:R0:W-:Y:S01]  /*3c10*/  F2F.BF16.F32 R159, R102 ;  /* 0x00000066009f7304 */ /* 0x0001e20000202000 */
[-C--:B-1----:R-:W-:Y:S01]  /*3c20*/  FMUL.FTZ R100, R98, R146.reuse ;  /* 0x0000009262647220 */ /* 0x082fe20000410000 */
[----:B------:R-:W-:Y:S01]  /*3c30*/  FFMA.FTZ R182, R163, R193, R182 ;  /* 0x000000c1a3b67223 */ /* 0x000fe200000100b6 */
[----:B------:R-:W-:Y:S01]  /*3c40*/  LOP3.LUT P3, RZ, R140, 0xff, RZ, 0xc0, !PT ;  /* 0x000000ff8cff7812 */ /* 0x000fe2000786c0ff */
[----:B------:R-:W-:Y:S01]  /*3c50*/  FADD.FTZ R160, R141, -R160 ;  /* 0x800000a08da07221 */ /* 0x000fe20000010000 */
[----:B------:R-:W-:Y:S01]  /*3c60*/  FMUL.FTZ R100, R100, UR14 ;  /* 0x0000000e64647c20 */ /* 0x000fe20008410000 */
[----:B------:R-:W-:Y:S01]  /*3c70*/  FADD.FTZ R182, R145, -R182 ;  /* 0x800000b691b67221 */ /* 0x000fe20000010000 */
[----:B------:R-:W-:Y:S01]  /*3c80*/  FADD.FTZ R142, R142, -R147 ;  /* 0x800000938e8e7221 */ /* 0x000fe20000010000 */
[----:B------:R-:W-:Y:S01]  /*3c90*/  F2F.BF16.F32 R152, R152 ;  /* 0x0000009800987304 */ /* 0x000fe20000202000 */
[----:B0-----:R-:W-:Y:S01]  /*3ca0*/  FMUL.FTZ R102, R99, R146 ;  /* 0x0000009263667220 */ /* 0x001fe20000410000 */
[----:B------:R-:W-:Y:S01]  /*3cb0*/  FSEL R103, R100, RZ, P5 ;  /* 0x000000ff64677208 */ /* 0x000fe20002800000 */
[----:B------:R-:W-:Y:S01]  /*3cc0*/  FMUL.FTZ R100, R153, R200 ;  /* 0x000000c899647220 */ /* 0x000fe20000410000 */
[C---:B------:R-:W-:Y:S01]  /*3cd0*/  ISETP.GE.U32.AND P5, PT, R101.reuse, 0x1000000, PT ;  /* 0x010000006500780c */ /* 0x040fe20003fa6070 */
[----:B------:R-:W-:Y:S01]  /*3ce0*/  FMUL.FTZ R102, R102, UR14 ;  /* 0x0000000e66667c20 */ /* 0x000fe20008410000 */
[----:B------:R-:W-:Y:S01]  /*3cf0*/  LOP3.LUT P4, RZ, R101, 0xff00, RZ, 0xc0, !PT ;  /* 0x0000ff0065ff7812 */ /* 0x000fe2000788c0ff */
[----:B------:R-:W-:Y:S01]  /*3d00*/  FMUL.FTZ R107, R100, R146 ;  /* 0x00000092646b7220 */ /* 0x000fe20000410000 */
[----:B------:R0:W-:Y:S01]  /*3d10*/  F2F.BF16.F32 R143, R103 ;  /* 0x00000067008f7304 */ /* 0x0001e20000202000 */
[----:B------:R-:W-:Y:S01]  /*3d20*/  FADD.FTZ R166, R139, -R166 ;  /* 0x800000a68ba67221 */ /* 0x000fe20000010000 */
[----:B------:R-:W-:Y:S01]  /*3d30*/  FSEL R106, R102, RZ, P0 ;  /* 0x000000ff666a7208 */ /* 0x000fe20000000000 */
[----:B------:R-:W-:Y:S01]  /*3d40*/  FMUL.FTZ R102, R153, R204 ;  /* 0x000000cc99667220 */ /* 0x000fe20000410000 */
[----:B------:R-:W-:Y:S01]  /*3d50*/  FMUL.FTZ R107, R107, UR14 ;  /* 0x0000000e6b6b7c20 */ /* 0x000fe20008410000 */
[----:B------:R-:W-:Y:S01]  /*3d60*/  LOP3.LUT P0, RZ, R140, 0xff00, RZ, 0xc0, !PT ;  /* 0x0000ff008cff7812 */ /* 0x000fe2000780c0ff */
[----:B------:R-:W-:Y:S01]  /*3d70*/  FADD.FTZ R208, R105, -R208 ;  /* 0x800000d069d07221 */ /* 0x000fe20000010000 */
[----:B------:R-:W-:Y:S01]  /*3d80*/  FMUL.FTZ R144, R102, R146 ;  /* 0x0000009266907220 */ /* 0x000fe20000410000 */
[----:B------:R1:W4:Y:S01]  /*3d90*/  F2F.BF16.F32 R148, R106 ;  /* 0x0000006a00947304 */ /* 0x0003220000202000 */
[----:B0-----:R-:W-:Y:S01]  /*3da0*/  FMUL.FTZ R103, R153, R162 ;  /* 0x000000a299677220 */ /* 0x001fe20000410000 */
[----:B------:R-:W-:Y:S01]  /*3db0*/  FSEL R161, R107, RZ, P3 ;  /* 0x000000ff6ba17208 */ /* 0x000fe20001800000 */
[----:B------:R-:W-:Y:S01]  /*3dc0*/  FMUL.FTZ R144, R144, UR14 ;  /* 0x0000000e90907c20 */ /* 0x000fe20008410000 */
[----:B------:R-:W-:Y:S01]  /*3dd0*/  LOP3.LUT P3, RZ, R140, 0xff0000, RZ, 0xc0, !PT ;  /* 0x00ff00008cff7812 */ /* 0x000fe2000786c0ff */
[C---:B------:R-:W-:Y:S01]  /*3de0*/  FMUL.FTZ R107, R153.reuse, R182 ;  /* 0x000000b6996b7220 */ /* 0x040fe20000410000 */
[----:B------:R-:W-:Y:S01]  /*3df0*/  FMUL.FTZ R105, R153, R166 ;  /* 0x000000a699697220 */ /* 0x000fe20000410000 */
[----:B--2---:R-:W-:Y:S01]  /*3e00*/  PRMT R147, R151, 0x5410, R154 ;  /* 0x0000541097937816 */ /* 0x004fe2000000009a */
[----:B------:R-:W0:Y:S01]  /*3e10*/  F2F.BF16.F32 R199, R199 ;  /* 0x000000c700c77304 */ /* 0x000e220000202000 */
[-C--:B-1----:R-:W-:Y:S01]  /*3e20*/  FMUL.FTZ R106, R103, R146.reuse ;  /* 0x00000092676a7220 */ /* 0x082fe20000410000 */
[----:B------:R-:W-:Y:S01]  /*3e30*/  FSEL R144, R144, RZ, P3 ;  /* 0x000000ff90907208 */ /* 0x000fe20001800000 */
[----:B------:R-:W-:Y:S01]  /*3e40*/  FMUL.FTZ R141, R107, R146 ;  /* 0x000000926b8d7220 */ /* 0x000fe20000410000 */
[----:B------:R-:W-:Y:S01]  /*3e50*/  ISETP.GE.U32.AND P3, PT, R140, 0x1000000, PT ;  /* 0x010000008c00780c */ /* 0x000fe20003f66070 */
[----:B------:R-:W-:Y:S01]  /*3e60*/  FMUL.FTZ R106, R106, UR14 ;  /* 0x0000000e6a6a7c20 */ /* 0x000fe20008410000 */
[----:B---3--:R-:W-:Y:S01]  /*3e70*/  PRMT R185, R138, 0x5410, R185 ;  /* 0x000054108ab97816 */ /* 0x008fe200000000b9 */
[----:B------:R-:W-:Y:S01]  /*3e80*/  FMUL.FTZ R145, R141, UR14 ;  /* 0x0000000e8d917c20 */ /* 0x000fe20008410000 */
[----:B------:R1:W-:Y:S01]  /*3e90*/  F2F.BF16.F32 R162, R144 ;  /* 0x0000009000a27304 */ /* 0x0003e20000202000 */
[----:B----4-:R-:W-:-:S02]  /*3ea0*/  PRMT R163, R143, 0x5410, R148 ;  /* 0x000054108fa37816 */ /* 0x010fc40000000094 */
[----:B------:R-:W-:Y:S01]  /*3eb0*/  FSEL R140, R106, RZ, P3 ;  /* 0x000000ff6a8c7208 */ /* 0x000fe20001800000 */
[----:B------:R-:W-:Y:S01]  /*3ec0*/  FMUL.FTZ R106, R153, R142 ;  /* 0x0000008e996a7220 */ /* 0x000fe20000410000 */
[----:B------:R-:W-:Y:S02]  /*3ed0*/  LOP3.LUT P3, RZ, R101, 0xff, RZ, 0xc0, !PT ;  /* 0x000000ff65ff7812 */ /* 0x000fe4000786c0ff */
[----:B0-----:R-:W-:Y:S01]  /*3ee0*/  PRMT R199, R152, 0x5410, R199 ;  /* 0x0000541098c77816 */ /* 0x001fe200000000c7 */
[----:B------:R-:W-:Y:S01]  /*3ef0*/  FMUL.FTZ R142, R106, R146 ;  /* 0x000000926a8e7220 */ /* 0x000fe20000410000 */
[----:B-1----:R-:W-:Y:S01]  /*3f00*/  FSEL R144, R145, RZ, P5 ;  /* 0x000000ff91907208 */ /* 0x002fe20002800000 */
[----:B------:R-:W-:Y:S01]  /*3f10*/  F2F.BF16.F32 R150, R150 ;  /* 0x0000009600967304 */ /* 0x000fe20000202000 */
[----:B------:R-:W-:Y:S01]  /*3f20*/  LOP3.LUT P5, RZ, R101, 0xff0000, RZ, 0xc0, !PT ;  /* 0x00ff000065ff7812 */ /* 0x000fe200078ac0ff */
[C---:B------:R-:W-:Y:S01]  /*3f30*/  FMUL.FTZ R101, R153.reuse, R160 ;  /* 0x000000a099657220 */ /* 0x040fe20000410000 */
[----:B------:R-:W-:Y:S01]  /*3f40*/  FMUL.FTZ R142, R142, UR14 ;  /* 0x0000000e8e8e7c20 */ /* 0x000fe20008410000 */
[----:B------:R-:W-:Y:S01]  /*3f50*/  PRMT R145, R104, 0x5410, R155 ;  /* 0x0000541068917816 */ /* 0x000fe2000000009b */
[----:B------:R-:W-:Y:S01]  /*3f60*/  FMUL.FTZ R104, R153, R208 ;  /* 0x000000d099687220 */ /* 0x000fe20000410000 */
[-C--:B------:R-:W-:Y:S01]  /*3f70*/  FMUL.FTZ R139, R101, R146.reuse ;  /* 0x00000092658b7220 */ /* 0x080fe20000410000 */
[----:B------:R-:W0:Y:S01]  /*3f80*/  LDC.64 R154, c[0x0][0x478] ;  /* 0x00011e00ff9a7b82 */ /* 0x000e220000000a00 */
[----:B------:R-:W-:Y:S01]  /*3f90*/  FSEL R160, R142, RZ, P5 ;  /* 0x000000ff8ea07208 */ /* 0x000fe20002800000 */
[-C--:B------:R-:W-:Y:S01]  /*3fa0*/  FMUL.FTZ R142, R105, R146.reuse ;  /* 0x00000092698e7220 */ /* 0x080fe20000410000 */
[----:B------:R-:W-:Y:S01]  /*3fb0*/  FMUL.FTZ R139, R139, UR14 ;  /* 0x0000000e8b8b7c20 */ /* 0x000fe20008410000 */
[----:B------:R-:W1:Y:S01]  /*3fc0*/  F2F.BF16.F32 R158, R158 ;  /* 0x0000009e009e7304 */ /* 0x000e620000202000 */
[----:B------:R-:W-:Y:S01]  /*3fd0*/  FMUL.FTZ R146, R104, R146 ;  /* 0x0000009268927220 */ /* 0x000fe20000410000 */
[----:B------:R-:W-:-:S02]  /*3fe0*/  FMUL.FTZ R142, R142, UR14 ;  /* 0x0000000e8e8e7c20 */ /* 0x000fc40008410000 */
[----:B------:R-:W2:Y:S01]  /*3ff0*/  LDC.64 R152, c[0x0][0x468] ;  /* 0x00011a00ff987b82 */ /* 0x000ea20000000a00 */
[----:B------:R-:W-:Y:S02]  /*4000*/  FMUL.FTZ R146, R146, UR14 ;  /* 0x0000000e92927c20 */ /* 0x000fe40008410000 */
[----:B------:R-:W-:Y:S01]  /*4010*/  FSEL R166, R142, RZ, P4 ;  /* 0x000000ff8ea67208 */ /* 0x000fe20002000000 */
[----:B------:R3:W4:Y:S01]  /*4020*/  F2F.BF16.F32 R141, R140 ;  /* 0x0000008c008d7304 */ /* 0x0007220000202000 */
[----:B-1----:R-:W-:-:S07]  /*4030*/  IMAD.WIDE.U32 R142, R158, 0x10000, RZ ;  /* 0x000100009e8e7825 */ /* 0x002fce00078e00ff */
[----:B------:R-:W-:Y:S01]  /*4040*/  F2F.BF16.F32 R189, R144 ;  /* 0x0000009000bd7304 */ /* 0x000fe20000202000 */
[----:B---3--:R-:W-:Y:S01]  /*4050*/  FSEL R140, R139, RZ, P0 ;  /* 0x000000ff8b8c7208 */ /* 0x008fe20000000000 */
[----:B------:R-:W-:Y:S01]  /*4060*/  IMAD.WIDE.U32 R138, R150, 0x10000, RZ ;  /* 0x00010000968a7825 */ /* 0x000fe200078e00ff */
[----:B----4-:R-:W-:-:S05]  /*4070*/  PRMT R165, R162, 0x5410, R141 ;  /* 0x00005410a2a57816 */ /* 0x010fca000000008d */
[----:B------:R-:W1:Y:S01]  /*4080*/  F2F.BF16.F32 R160, R160 ;  /* 0x000000a000a07304 */ /* 0x000e620000202000 */
[----:B------:R-:W-:-:S07]  /*4090*/  LOP3.LUT R151, R199, R139, RZ, 0xfc, !PT ;  /* 0x0000008bc7977212 */ /* 0x000fce00078efcff */
[----:B------:R-:W3:Y:S01]  /*40a0*/  F2F.BF16.F32 R195, R195 ;  /* 0x000000c300c37304 */ /* 0x000ee20000202000 */
[----:B-1----:R-:W-:-:S07]  /*40b0*/  PRMT R191, R160, 0x5410, R189 ;  /* 0x00005410a0bf7816 */ /* 0x002fce00000000bd */
[----:B------:R1:W4:Y:S01]  /*40c0*/  F2F.BF16.F32 R144, R140 ;  /* 0x0000008c00907304 */ /* 0x0003220000202000 */
[----:B------:R-:W-:Y:S02]  /*40d0*/  FSEL R160, R146, RZ, P3 ;  /* 0x000000ff92a07208 */ /* 0x000fe40001800000 */
[----:B---3--:R-:W-:-:S05]  /*40e0*/  LOP3.LUT R150, R138, R195, RZ, 0xfc, !PT ;  /* 0x000000c38a967212 */ /* 0x008fca00078efcff */
[----:B------:R-:W3:Y:S01]  /*40f0*/  F2F.BF16.F32 R197, R197 ;  /* 0x000000c500c57304 */ /* 0x000ee20000202000 */
[----:B-1----:R-:W-:Y:S01]  /*4100*/  IMAD.WIDE.U32 R140, R149, 0x10000, RZ ;  /* 0x00010000958c7825 */ /* 0x002fe200078e00ff */
[----:B------:R-:W-:-:S03]  /*4110*/  LOP3.LUT R149, R145, R143, RZ, 0xfc, !PT ;  /* 0x0000008f91957212 */ /* 0x000fc600078efcff */
[----:B------:R-:W-:Y:S01]  /*4120*/  IMAD.WIDE.U32 R138, R164, 0x10000, RZ ;  /* 0x00010000a48a7825 */ /* 0x000fe200078e00ff */
[----:B------:R-:W-:Y:S02]  /*4130*/  LOP3.LUT R141, R185, R141, RZ, 0xfc, !PT ;  /* 0x0000008db98d7212 */ /* 0x000fe400078efcff */
[----:B------:R-:W1:Y:S01]  /*4140*/  F2F.BF16.F32 R156, R156 ;  /* 0x0000009c009c7304 */ /* 0x000e620000202000 */
[----:B----4-:R-:W-:Y:S01]  /*4150*/  IMAD.WIDE.U32 R144, R144, 0x10000, RZ ;  /* 0x0001000090907825 */ /* 0x010fe200078e00ff */
[----:B------:R-:W-:Y:S02]  /*4160*/  LOP3.LUT R139, R147, R139, RZ, 0xfc, !PT ;  /* 0x0000008b938b7212 */ /* 0x000fe400078efcff */
[----:B------:R-:W-:Y:S01]  /*4170*/  LOP3.LUT R138, R138, R157, RZ, 0xfc, !PT ;  /* 0x0000009d8a8a7212 */ /* 0x000fe200078efcff */
[----:B0-----:R-:W-:Y:S01]  /*4180*/  IMAD.WIDE.U32 R184, R181, 0x10, R154 ;  /* 0x00000010b5b87825 */ /* 0x001fe200078e009a */
[----:B------:R-:W-:Y:S02]  /*4190*/  LOP3.LUT R145, R165, R145, RZ, 0xfc, !PT ;  /* 0x00000091a5917212 */ /* 0x000fe400078efcff */
[----:B------:R-:W0:Y:S01]  /*41a0*/  F2F.BF16.F32 R166, R166 ;  /* 0x000000a600a67304 */ /* 0x000e220000202000 */
[----:B---3--:R-:W-:Y:S01]  /*41b0*/  LOP3.LUT R148, R142, R197, RZ, 0xfc, !PT ;  /* 0x000000c58e947212 */ /* 0x008fe200078efcff */
[----:B--2---:R-:W-:Y:S01]  /*41c0*/  IMAD.WIDE.U32 R180, R181, 0x8, R152 ;  /* 0x00000008b5b47825 */ /* 0x004fe200078e0098 */
[----:B------:R2:W-:Y:S01]  /*41d0*/  STG.E.128 desc[UR4][R184.64], R80 ;  /* 0x00000050b8007986 */ /* 0x0005e2000c101d04 */
[----:B------:R-:W-:-:S02]  /*41e0*/  LOP3.LUT R140, R140, R187, RZ, 0xfc, !PT ;  /* 0x000000bb8c8c7212 */ /* 0x000fc400078efcff */
[--C-:B------:R-:W-:Y:S01]  /*41f0*/  IMAD.WIDE.U32 R164, R167, 0x10, R154.reuse ;  /* 0x00000010a7a47825 */ /* 0x100fe200078e009a */
[----:B------:R3:W-:Y:S01]  /*4200*/  STG.E.64 desc[UR4][R180.64], R150 ;  /* 0x00000096b4007986 */ /* 0x0007e2000c101b04 */
[----:B------:R-:W4:Y:S02]  /*4210*/  F2F.BF16.F32 R161, R161 ;  /* 0x000000a100a17304 */ /* 0x000f240000202000 */
[----:B-1----:R-:W-:Y:S01]  /*4220*/  IMAD.WIDE.U32 R142, R156, 0x10000, RZ ;  /* 0x000100009c8e7825 */ /* 0x002fe200078e00ff */
[----:B------:R3:W-:Y:S03]  /*4230*/  STG.E.128 desc[UR4][R164.64], R84 ;  /* 0x00000054a4007986 */ /* 0x0007e6000c101d04 */
[----:B------:R-:W-:Y:S01]  /*4240*/  IMAD.WIDE.U32 R156, R177, 0x10, R154 ;  /* 0x00000010b19c7825 */ /* 0x000fe200078e009a */
[----:B------:R-:W-:Y:S01]  /*4250*/  LOP3.LUT R143, R163, R143, RZ, 0xfc, !PT ;  /* 0x0000008fa38f7212 */ /* 0x000fe200078efcff */
[----:B------:R-:W1:Y:S01]  /*4260*/  F2F.BF16.F32 R189, R160 ;  /* 0x000000a000bd7304 */ /* 0x000e620000202000 */
[----:B------:R-:W-:Y:S01]  /*4270*/  LOP3.LUT R142, R142, R159, RZ, 0xfc, !PT ;  /* 0x0000009f8e8e7212 */ /* 0x000fe200078efcff */
[----:B0-----:R-:W-:-:S04]  /*4280*/  IMAD.WIDE.U32 R146, R166, 0x10000, RZ ;  /* 0x00010000a6927825 */ /* 0x001fc800078e00ff */
[----:B------:R-:W-:Y:S01]  /*4290*/  IMAD.WIDE.U32 R166, R167, 0x8, R152 ;  /* 0x00000008a7a67825 */ /* 0x000fe200078e0098 */
[----:B----4-:R-:W-:Y:S02]  /*42a0*/  LOP3.LUT R144, R144, R161, RZ, 0xfc, !PT ;  /* 0x000000a190907212 */ /* 0x010fe400078efcff */
[----:B------:R-:W-:Y:S01]  /*42b0*/  LOP3.LUT R147, R191, R147, RZ, 0xfc, !PT ;  /* 0x00000093bf937212 */ /* 0x000fe200078efcff */
[C---:B------:R-:W-:Y:S01]  /*42c0*/  IMAD.WIDE.U32 R162, R169.reuse, 0x10, R154 ;  /* 0x00000010a9a27825 */ /* 0x040fe200078e009a */
[----:B------:R3:W-:Y:S03]  /*42d0*/  STG.E.64 desc[UR4][R166.64], R148 ;  /* 0x00000094a6007986 */ /* 0x0007e6000c101b04 */
[----:B------:R-:W-:Y:S01]  /*42e0*/  IMAD.WIDE.U32 R168, R169, 0x8, R152 ;  /* 0x00000008a9a87825 */ /* 0x000fe200078e0098 */
[----:B------:R3:W-:Y:S01]  /*42f0*/  STG.E.128 desc[UR4][R162.64], R88 ;  /* 0x00000058a2007986 */ /* 0x0007e2000c101d04 */
[----:B-1----:R-:W-:-:S02]  /*4300*/  LOP3.LUT R146, R146, R189, RZ, 0xfc, !PT ;  /* 0x000000bd92927212 */ /* 0x002fc400078efcff */
[C---:B------:R-:W-:Y:S01]  /*4310*/  IMAD.WIDE.U32 R160, R171.reuse, 0x10, R154 ;  /* 0x00000010aba07825 */ /* 0x040fe200078e009a */
[----:B------:R3:W-:Y:S03]  /*4320*/  STG.E.64 desc[UR4][R168.64], R138 ;  /* 0x0000008aa8007986 */ /* 0x0007e6000c101b04 */
[----:B------:R-:W-:Y:S01]  /*4330*/  IMAD.WIDE.U32 R170, R171, 0x8, R152 ;  /* 0x00000008abaa7825 */ /* 0x000fe200078e0098 */
[----:B------:R3:W-:Y:S03]  /*4340*/  STG.E.128 desc[UR4][R160.64], R92 ;  /* 0x0000005ca0007986 */ /* 0x0007e6000c101d04 */
[C---:B------:R-:W-:Y:S01]  /*4350*/  IMAD.WIDE.U32 R158, R183.reuse, 0x10, R154 ;  /* 0x00000010b79e7825 */ /* 0x040fe200078e009a */
[----:B------:R3:W-:Y:S03]  /*4360*/  STG.E.64 desc[UR4][R170.64], R140 ;  /* 0x0000008caa007986 */ /* 0x0007e6000c101b04 */
[--C-:B--2---:R-:W-:Y:S01]  /*4370*/  IMAD.WIDE.U32 R80, R183, 0x8, R152.reuse ;  /* 0x00000008b7507825 */ /* 0x104fe200078e0098 */
[----:B------:R3:W-:Y:S03]  /*4380*/  STG.E.128 desc[UR4][R158.64], R96 ;  /* 0x000000609e007986 */ /* 0x0007e6000c101d04 */
[----:B------:R-:W-:Y:S01]  /*4390*/  IMAD.WIDE.U32 R82, R177, 0x8, R152 ;  /* 0x00000008b1527825 */ /* 0x000fe200078e0098 */
[----:B------:R3:W-:Y:S03]  /*43a0*/  STG.E.64 desc[UR4][R80.64], R142 ;  /* 0x0000008e50007986 */ /* 0x0007e6000c101b04 */
[C---:B------:R-:W-:Y:S01]  /*43b0*/  IMAD.WIDE.U32 R154, R179.reuse, 0x10, R154 ;  /* 0x00000010b39a7825 */ /* 0x040fe200078e009a */
[----:B------:R3:W-:Y:S03]  /*43c0*/  STG.E.128 desc[UR4][R156.64], R100 ;  /* 0x000000649c007986 */ /* 0x0007e6000c101d04 */
[----:B------:R-:W-:Y:S01]  /*43d0*/  IMAD.WIDE.U32 R152, R179, 0x8, R152 ;  /* 0x00000008b3987825 */ /* 0x000fe200078e0098 */
[----:B------:R3:W-:Y:S04]  /*43e0*/  STG.E.64 desc[UR4][R82.64], R144 ;  /* 0x0000009052007986 */ /* 0x0007e8000c101b04 */
[----:B------:R3:W-:Y:S04]  /*43f0*/  STG.E.128 desc[UR4][R154.64], R104 ;  /* 0x000000689a007986 */ /* 0x0007e8000c101d04 */
[----:B------:R3:W-:Y:S01]  /*4400*/  STG.E.64 desc[UR4][R152.64], R146 ;  /* 0x0000009298007986 */ /* 0x0007e2000c101b04 */
[----:B------:R-:W-:Y:S05]  /*4410*/  BRA `(.L_x_4704) ;  /* 0x0000002000a47947 */ /* 0x000fea0003800000 */
.L_x_4702:
[----:B------:R-:W-:-:S04]  /*4420*/  UISETP.NE.U32.AND UP0, UPT, UR12, URZ, UPT ;  /* 0x000000ff0c00728c */ /* 0x000fc8000bf05070 */
[----:B------:R-:W-:-:S09]  /*4430*/  UISETP.NE.AND.EX UP0, UPT, UR13, URZ, UPT, UP0 ;  /* 0x000000ff0d00728c */ /* 0x000fd2000bf05300 */
[----:B------:R-:W-:Y:S05]  /*4440*/  BRA.U UP0, `(.L_x_4705) ;  /* 0x0000001100307547 */ /* 0x000fea000b800000 */
[-CC-:B------:R-:W-:Y:S01]  /*4450*/  FFMA.FTZ R207, R207, R193.reuse, R182.reuse ;  /* 0x000000c1cfcf7223 */ /* 0x180fe200000100b6 */
[-CC-:B------:R-:W-:Y:S01]  /*4460*/  FFMA.FTZ R158, R158, R193.reuse, R182.reuse ;  /* 0x000000c19e9e7223 */ /* 0x180fe200000100b6 */
[-C--:B------:R-:W-:Y:S01]  /*4470*/  FFMA.FTZ R211, R211, R193.reuse, R182 ;  /* 0x000000c1d3d37223 */ /* 0x080fe200000100b6 */
[----:B-----5:R-:W-:Y:S01]  /*4480*/  LOP3.LUT P3, RZ, R100, 0xff00, RZ, 0xc0, !PT ;  /* 0x0000ff0064ff7812 */ /* 0x020fe2000786c0ff */
[----:B------:R-:W-:Y:S01]  /*4490*/  FADD.FTZ R154, R154, -R207 ;  /* 0x800000cf9a9a7221 */ /* 0x000fe20000010000 */
[----:B------:R-:W-:Y:S01]  /*44a0*/  FADD.FTZ R83, R209, -R158 ;  /* 0x8000009ed1537221 */ /* 0x000fe20000010000 */
[----:B------:R-:W-:Y:S01]  /*44b0*/  FADD.FTZ R150, R150, -R211 ;  /* 0x800000d396967221 */ /* 0x000fe20000010000 */
[----:B------:R-:W-:Y:S01]  /*44c0*/  FFMA.FTZ R96, R96, R193, R182 ;  /* 0x000000c160607223 */ /* 0x000fe200000100b6 */
[C---:B------:R-:W-:Y:S01]  /*44d0*/  FFMA.FTZ R81, R153.reuse, R154, R53 ;  /* 0x0000009a99517223 */ /* 0x040fe20000010035 */
[----:B------:R-:W-:Y:S01]  /*44e0*/  FFMA.FTZ R83, R153, R83, R54 ;  /* 0x0000005399537223 */ /* 0x000fe20000010036 */
[C---:B------:R-:W-:Y:S01]  /*44f0*/  LOP3.LUT P4, RZ, R100.reuse, 0xff0000, RZ, 0xc0, !PT ;  /* 0x00ff000064ff7812 */ /* 0x040fe2000788c0ff */
[----:B------:R-:W-:Y:S01]  /*4500*/  FADD.FTZ R96, R213, -R96 ;  /* 0x80000060d5607221 */ /* 0x000fe20000010000 */
[-C--:B------:R-:W-:Y:S01]  /*4510*/  FMUL.FTZ R81, R81, R146.reuse ;  /* 0x0000009251517220 */ /* 0x080fe20000410000 */
[----:B------:R-:W-:Y:S01]  /*4520*/  FMUL.FTZ R83, R83, R146 ;  /* 0x0000009253537220 */ /* 0x000fe20000410000 */
[-CC-:B------:R-:W-:Y:S01]  /*4530*/  FFMA.FTZ R205, R205, R193.reuse, R182.reuse ;  /* 0x000000c1cdcd7223 */ /* 0x180fe200000100b6 */
[-CC-:B------:R-:W-:Y:S01]  /*4540*/  FFMA.FTZ R203, R203, R193.reuse, R182.reuse ;  /* 0x000000c1cbcb7223 */ /* 0x180fe200000100b6 */
[----:B------:R-:W-:Y:S01]  /*4550*/  FMUL.FTZ R81, R81, UR14 ;  /* 0x0000000e51517c20 */ /* 0x000fe20008410000 */
[----:B------:R-:W-:Y:S01]  /*4560*/  FMUL.FTZ R83, R83, UR14 ;  /* 0x0000000e53537c20 */ /* 0x000fe20008410000 */
[----:B------:R-:W-:Y:S01]  /*4570*/  ISETP.GE.U32.AND P5, PT, R100, 0x1000000, PT ;  /* 0x010000006400780c */ /* 0x000fe20003fa6070 */
[----:B------:R-:W-:Y:S01]  /*4580*/  FADD.FTZ R180, R180, -R205 ;  /* 0x800000cdb4b47221 */ /* 0x000fe20000010000 */
[----:B------:R-:W-:Y:S01]  /*4590*/  LOP3.LUT P0, RZ, R100, 0xff, RZ, 0xc0, !PT ;  /* 0x000000ff64ff7812 */ /* 0x000fe2000780c0ff */
[----:B------:R-:W-:Y:S01]  /*45a0*/  FADD.FTZ R178, R178, -R203 ;  /* 0x800000cbb2b27221 */ /* 0x000fe20000010000 */
[----:B------:R-:W-:Y:S01]  /*45b0*/  FSEL R80, R81, RZ, P3 ;  /* 0x000000ff51507208 */ /* 0x000fe20001800000 */
[----:B------:R-:W-:Y:S01]  /*45c0*/  FFMA.FTZ R81, R153, R150, R55 ;  /* 0x0000009699517223 */ /* 0x000fe20000010037 */
[-CC-:B------:R-:W-:Y:S01]  /*45d0*/  FFMA.FTZ R157, R157, R193.reuse, R182.reuse ;  /* 0x000000c19d9d7223 */ /* 0x180fe200000100b6 */
[----:B------:R-:W-:Y:S01]  /*45e0*/  FFMA.FTZ R87, R153, R178, R59 ;  /* 0x000000b299577223 */ /* 0x000fe2000001003b */
[-C--:B------:R-:W-:Y:S01]  /*45f0*/  FFMA.FTZ R155, R155, R193.reuse, R182 ;  /* 0x000000c19b9b7223 */ /* 0x080fe200000100b6 */
[----:B------:R-:W-:Y:S01]  /*4600*/  FMUL.FTZ R82, R81, R146 ;  /* 0x0000009251527220 */ /* 0x000fe20000410000 */
[----:B------:R-:W-:Y:S01]  /*4610*/  FSEL R81, R83, RZ, P4 ;  /* 0x000000ff53517208 */ /* 0x000fe20002000000 */
[----:B------:R-:W-:Y:S01]  /*4620*/  FFMA.FTZ R83, R153, R96, R52 ;  /* 0x0000006099537223 */ /* 0x000fe20000010034 */
[----:B------:R-:W-:Y:S01]  /*4630*/  FADD.FTZ R170, R170, -R157 ;  /* 0x8000009daaaa7221 */ /* 0x000fe20000010000 */
[----:B------:R-:W-:Y:S01]  /*4640*/  FMUL.FTZ R82, R82, UR14 ;  /* 0x0000000e52527c20 */ /* 0x000fe20008410000 */
[-C--:B------:R-:W-:Y:S01]  /*4650*/  FMUL.FTZ R87, R87, R146.reuse ;  /* 0x0000009257577220 */ /* 0x080fe20000410000 */
[----:B------:R-:W-:Y:S01]  /*4660*/  FMUL.FTZ R83, R83, R146 ;  /* 0x0000009253537220 */ /* 0x000fe20000410000 */
[----:B------:R-:W-:Y:S01]  /*4670*/  FFMA.FTZ R91, R153, R170, R61 ;  /* 0x000000aa995b7223 */ /* 0x000fe2000001003d */
[----:B------:R-:W-:Y:S01]  /*4680*/  LOP3.LUT P4, RZ, R102, 0xff00, RZ, 0xc0, !PT ;  /* 0x0000ff0066ff7812 */ /* 0x000fe2000788c0ff */
[----:B------:R-:W-:Y:S01]  /*4690*/  FMUL.FTZ R87, R87, UR14 ;  /* 0x0000000e57577c20 */ /* 0x000fe20008410000 */
[----:B------:R-:W-:Y:S01]  /*46a0*/  FMUL.FTZ R83, R83, UR14 ;  /* 0x0000000e53537c20 */ /* 0x000fe20008410000 */
[----:B------:R-:W-:Y:S01]  /*46b0*/  FSEL R86, R82, RZ, P5 ;  /* 0x000000ff52567208 */ /* 0x000fe20002800000 */
[----:B------:R-:W-:Y:S01]  /*46c0*/  FMUL.FTZ R91, R91, R146 ;  /* 0x000000925b5b7220 */ /* 0x000fe20000410000 */
[----:B------:R-:W-:Y:S01]  /*46d0*/  FADD.FTZ R166, R166, -R155 ;  /* 0x8000009ba6a67221 */ /* 0x000fe20000010000 */
[-C--:B------:R-:W-:Y:S01]  /*46e0*/  FFMA.FTZ R152, R152, R193.reuse, R182 ;  /* 0x000000c198987223 */ /* 0x080fe200000100b6 */
[----:B------:R-:W-:Y:S01]  /*46f0*/  FSEL R82, R83, RZ, P0 ;  /* 0x000000ff53527208 */ /* 0x000fe20000000000 */
[----:B------:R-:W-:Y:S01]  /*4700*/  FFMA.FTZ R83, R153, R180, R57 ;  /* 0x000000b499537223 */ /* 0x000fe20000010039 */
[----:B------:R-:W-:Y:S01]  /*4710*/  ISETP.GE.U32.AND P0, PT, R102, 0x1000000, PT ;  /* 0x010000006600780c */ /* 0x000fe20003f06070 */
[----:B------:R-:W-:Y:S01]  /*4720*/  FMUL.FTZ R91, R91, UR14 ;  /* 0x0000000e5b5b7c20 */ /* 0x000fe20008410000 */
[----:B------:R-:W-:Y:S01]  /*4730*/  FADD.FTZ R85, R219, -R152 ;  /* 0x80000098db557221 */ /* 0x000fe20000010000 */
[-C--:B------:R-:W-:Y:S01]  /*4740*/  FMUL.FTZ R83, R83, R146.reuse ;  /* 0x0000009253537220 */ /* 0x080fe20000410000 */
[----:B------:R-:W-:Y:S01]  /*4750*/  FSEL R87, R87, RZ, P0 ;  /* 0x000000ff57577208 */ /* 0x000fe20000000000 */
[----:B------:R-:W-:Y:S01]  /*4760*/  FFMA.FTZ R168, R168, R193, R182 ;  /* 0x000000c1a8a87223 */ /* 0x000fe200000100b6 */
[----:B------:R-:W-:Y:S01]  /*4770*/  FFMA.FTZ R85, R153, R85, R56 ;  /* 0x0000005599557223 */ /* 0x000fe20000010038 */
[----:B------:R-:W-:Y:S01]  /*4780*/  FMUL.FTZ R83, R83, UR14 ;  /* 0x0000000e53537c20 */ /* 0x000fe20008410000 */
[----:B------:R0:W-:Y:S01]  /*4790*/  F2F.BF16.F32 R90, R87 ;  /* 0x00000057005a7304 */ /* 0x0001e20000202000 */
[----:B------:R-:W-:Y:S01]  /*47a0*/  FADD.FTZ R89, R215, -R168 ;  /* 0x800000a8d7597221 */ /* 0x000fe20000010000 */
[-CC-:B------:R-:W-:Y:S01]  /*47b0*/  FFMA.FTZ R151, R151, R193.reuse, R182.reuse ;  /* 0x000000c197977223 */ /* 0x180fe200000100b6 */
[-CC-:B------:R-:W-:Y:S01]  /*47c0*/  FFMA.FTZ R184, R184, R193.reuse, R182.reuse ;  /* 0x000000c1b8b87223 */ /* 0x180fe200000100b6 */
[----:B------:R-:W-:Y:S01]  /*47d0*/  FSEL R83, R83, RZ, P4 ;  /* 0x000000ff53537208 */ /* 0x000fe20002000000 */
[----:B------:R-:W-:Y:S01]  /*47e0*/  FFMA.FTZ R149, R149, R193, R182 ;  /* 0x000000c195957223 */ /* 0x000fe200000100b6 */
[C---:B------:R-:W-:Y:S01]  /*47f0*/  LOP3.LUT P4, RZ, R104.reuse, 0xff00, RZ, 0xc0, !PT ;  /* 0x0000ff0068ff7812 */ /* 0x040fe2000788c0ff */
[----:B------:R-:W-:Y:S01]  /*4800*/  FMUL.FTZ R85, R85, R146 ;  /* 0x0000009255557220 */ /* 0x000fe20000410000 */
[----:B------:R-:W-:Y:S01]  /*4810*/  ISETP.GE.U32.AND P0, PT, R104, 0x1000000, PT ;  /* 0x010000006800780c */ /* 0x000fe20003f06070 */
[----:B------:R-:W-:Y:S01]  /*4820*/  FFMA.FTZ R89, R153, R89, R60 ;  /* 0x0000005999597223 */ /* 0x000fe2000001003c */
[----:B0-----:R-:W-:Y:S01]  /*4830*/  FSEL R87, R91, RZ, P4 ;  /* 0x000000ff5b577208 */ /* 0x001fe20002000000 */
[----:B------:R-:W-:Y:S01]  /*4840*/  FFMA.FTZ R91, R153, R166, R63 ;  /* 0x000000a6995b7223 */ /* 0x000fe2000001003f */
[----:B------:R-:W-:Y:S01]  /*4850*/  FADD.FTZ R162, R162, -R151 ;  /* 0x80000097a2a27221 */ /* 0x000fe20000010000 */
[-C--:B------:R-:W-:Y:S01]  /*4860*/  FFMA.FTZ R164, R164, R193.reuse, R182 ;  /* 0x000000c1a4a47223 */ /* 0x080fe200000100b6 */
[----:B------:R-:W-:Y:S01]  /*4870*/  FADD.FTZ R93, R189, -R184 ;  /* 0x800000b8bd5d7221 */ /* 0x000fe20000010000 */
[-C--:B------:R-:W-:Y:S01]  /*4880*/  FMUL.FTZ R91, R91, R146.reuse ;  /* 0x000000925b5b7220 */ /* 0x080fe20000410000 */
[----:B------:R-:W-:Y:S01]  /*4890*/  FADD.FTZ R160, R160, -R149 ;  /* 0x80000095a0a07221 */ /* 0x000fe20000010000 */
[----:B------:R-:W-:Y:S01]  /*48a0*/  FMUL.FTZ R85, R85, UR14 ;  /* 0x0000000e55557c20 */ /* 0x000fe20008410000 */
[----:B------:R-:W-:Y:S01]  /*48b0*/  FFMA.FTZ R192, R192, R193, R182 ;  /* 0x000000c1c0c07223 */ /* 0x000fe200000100b6 */
[----:B------:R-:W-:Y:S01]  /*48c0*/  FMUL.FTZ R91, R91, UR14 ;  /* 0x0000000e5b5b7c20 */ /* 0x000fe20008410000 */
[----:B------:R-:W-:Y:S01]  /*48d0*/  LOP3.LUT P3, RZ, R102, 0xff, RZ, 0xc0, !PT ;  /* 0x000000ff66ff7812 */ /* 0x000fe2000786c0ff */
[----:B------:R-:W-:Y:S01]  /*48e0*/  FMUL.FTZ R89, R89, R146 ;  /* 0x0000009259597220 */ /* 0x000fe20000410000 */
[----:B------:R-:W-:Y:S01]  /*48f0*/  FADD.FTZ R164, R217, -R164 ;  /* 0x800000a4d9a47221 */ /* 0x000fe20000010000 */
[----:B------:R-:W-:Y:S01]  /*4900*/  FFMA.FTZ R93, R153, R93, R64 ;  /* 0x0000005d995d7223 */ /* 0x000fe20000010040 */
[----:B------:R-:W-:Y:S01]  /*4910*/  FSEL R92, R91, RZ, P0 ;  /* 0x000000ff5b5c7208 */ /* 0x000fe20000000000 */
[C---:B------:R-:W-:Y:S01]  /*4920*/  FFMA.FTZ R91, R153.reuse, R162, R65 ;  /* 0x000000a2995b7223 */ /* 0x040fe20000010041 */
[-C--:B------:R-:W-:Y:S01]  /*4930*/  FFMA.FTZ R98, R98, R193.reuse, R182 ;  /* 0x000000c162627223 */ /* 0x080fe200000100b6 */
[----:B------:R-:W-:Y:S01]  /*4940*/  FFMA.FTZ R95, R153, R160, R67 ;  /* 0x000000a0995f7223 */ /* 0x000fe20000010043 */
[----:B------:R-:W-:Y:S01]  /*4950*/  FADD.FTZ R97, R185, -R192 ;  /* 0x800000c0b9617221 */ /* 0x000fe20000010000 */
[----:B------:R-:W-:Y:S01]  /*4960*/  FSEL R84, R85, RZ, P3 ;  /* 0x000000ff55547208 */ /* 0x000fe20001800000 */
[----:B------:R-:W-:Y:S01]  /*4970*/  FMUL.FTZ R89, R89, UR14 ;  /* 0x0000000e59597c20 */ /* 0x000fe20008410000 */
[----:B------:R-:W-:Y:S01]  /*4980*/  FMUL.FTZ R94, R91, R146 ;  /* 0x000000925b5e7220 */ /* 0x000fe20000410000 */
[----:B------:R-:W-:Y:S01]  /*4990*/  FFMA.FTZ R85, R153, R164, R58 ;  /* 0x000000a499557223 */ /* 0x000fe2000001003a */
[----:B------:R-:W-:Y:S01]  /*49a0*/  LOP3.LUT P3, RZ, R104, 0xff, RZ, 0xc0, !PT ;  /* 0x000000ff68ff7812 */ /* 0x000fe2000786c0ff */
[-C--:B------:R-:W-:Y:S01]  /*49b0*/  FMUL.FTZ R93, R93, R146.reuse ;  /* 0x000000925d5d7220 */ /* 0x080fe20000410000 */
[----:B------:R-:W-:Y:S01]  /*49c0*/  FADD.FTZ R98, R191, -R98 ;  /* 0x80000062bf627221 */ /* 0x000fe20000010000 */
[-C--:B------:R-:W-:Y:S01]  /*49d0*/  FMUL.FTZ R95, R95, R146.reuse ;  /* 0x000000925f5f7220 */ /* 0x080fe20000410000 */
[----:B------:R-:W-:Y:S01]  /*49e0*/  FFMA.FTZ R188, R188, R193, R182 ;  /* 0x000000c1bcbc7223 */ /* 0x000fe200000100b6 */
[----:B------:R-:W-:Y:S01]  /*49f0*/  FFMA.FTZ R97, R153, R97, R68 ;  /* 0x0000006199617223 */ /* 0x000fe20000010044 */
[----:B------:R-:W-:Y:S01]  /*4a00*/  FMUL.FTZ R94, R94, UR14 ;  /* 0x0000000e5e5e7c20 */ /* 0x000fe20008410000 */
[----:B------:R-:W-:Y:S01]  /*4a10*/  FMUL.FTZ R85, R85, R146 ;  /* 0x0000009255557220 */ /* 0x000fe20000410000 */
[----:B------:R-:W-:Y:S01]  /*4a20*/  FSEL R88, R89, RZ, P3 ;  /* 0x000000ff59587208 */ /* 0x000fe20001800000 */
[----:B------:R-:W-:Y:S01]  /*4a30*/  FMUL.FTZ R93, R93, UR14 ;  /* 0x0000000e5d5d7c20 */ /* 0x000fe20008410000 */
[C---:B------:R-:W-:Y:S01]  /*4a40*/  LOP3.LUT P4, RZ, R106.reuse, 0xff00, RZ, 0xc0, !PT ;  /* 0x0000ff006aff7812 */ /* 0x040fe2000788c0ff */
[----:B------:R-:W-:Y:S01]  /*4a50*/  FFMA.FTZ R89, R153, R98, R62 ;  /* 0x0000006299597223 */ /* 0x000fe2000001003e */
[C---:B------:R-:W-:Y:S01]  /*4a60*/  LOP3.LUT P3, RZ, R106.reuse, 0xff, RZ, 0xc0, !PT ;  /* 0x000000ff6aff7812 */ /* 0x040fe2000786c0ff */
[----:B------:R-:W-:Y:S01]  /*4a70*/  FMUL.FTZ R95, R95, UR14 ;  /* 0x0000000e5f5f7c20 */ /* 0x000fe20008410000 */
[----:B------:R-:W-:Y:S01]  /*4a80*/  ISETP.GE.U32.AND P0, PT, R106, 0x1000000, PT ;  /* 0x010000006a00780c */ /* 0x000fe20003f06070 */
[----:B------:R-:W-:Y:S01]  /*4a90*/  FADD.FTZ R188, R187, -R188 ;  /* 0x800000bcbbbc7221 */ /* 0x000fe20000010000 */
[-C--:B------:R-:W-:Y:S01]  /*4aa0*/  FMUL.FTZ R97, R97, R146.reuse ;  /* 0x0000009261617220 */ /* 0x080fe20000410000 */
[-CC-:B------:R-:W-:Y:S01]  /*4ab0*/  FFMA.FTZ R196, R196, R193.reuse, R182.reuse ;  /* 0x000000c1c4c47223 */ /* 0x180fe200000100b6 */
[-C--:B------:R-:W-:Y:S01]  /*4ac0*/  FFMA.FTZ R151, R99, R193.reuse, R182 ;  /* 0x000000c163977223 */ /* 0x080fe200000100b6 */
[----:B------:R-:W-:Y:S01]  /*4ad0*/  FMUL.FTZ R85, R85, UR14 ;  /* 0x0000000e55557c20 */ /* 0x000fe20008410000 */
[----:B------:R-:W-:Y:S01]  /*4ae0*/  FSEL R94, R94, RZ, P4 ;  /* 0x000000ff5e5e7208 */ /* 0x000fe20002000000 */
[----:B------:R-:W-:Y:S01]  /*4af0*/  FMUL.FTZ R89, R89, R146 ;  /* 0x0000009259597220 */ /* 0x000fe20000410000 */
[----:B------:R-:W-:Y:S01]  /*4b00*/  LOP3.LUT P5, RZ, R102, 0xff0000, RZ, 0xc0, !PT ;  /* 0x00ff000066ff7812 */ /* 0x000fe200078ac0ff */
[----:B------:R-:W-:Y:S01]  /*4b10*/  FMUL.FTZ R97, R97, UR14 ;  /* 0x0000000e61617c20 */ /* 0x000fe20008410000 */
[----:B------:R-:W-:Y:S01]  /*4b20*/  FSEL R91, R93, RZ, P3 ;  /* 0x000000ff5d5b7208 */ /* 0x000fe20001800000 */
[----:B------:R-:W-:Y:S01]  /*4b30*/  FFMA.FTZ R93, R153, R188, R66 ;  /* 0x000000bc995d7223 */ /* 0x000fe20000010042 */
[----:B------:R-:W-:Y:S01]  /*4b40*/  FSEL R95, R95, RZ, P0 ;  /* 0x000000ff5f5f7208 */ /* 0x000fe20000000000 */
[----:B------:R-:W-:Y:S01]  /*4b50*/  FADD.FTZ R149, R159, -R196 ;  /* 0x800000c49f957221 */ /* 0x000fe20000010000 */
[----:B------:R-:W-:Y:S01]  /*4b60*/  LOP3.LUT P3, RZ, R138, 0xff, RZ, 0xc0, !PT ;  /* 0x000000ff8aff7812 */ /* 0x000fe2000786c0ff */
[----:B------:R-:W-:Y:S01]  /*4b70*/  FADD.FTZ R156, R156, -R151 ;  /* 0x800000979c9c7221 */ /* 0x000fe20000010000 */
[----:B------:R-:W-:Y:S01]  /*4b80*/  FFMA.FTZ R200, R200, R193, R182 ;  /* 0x000000c1c8c87223 */ /* 0x000fe200000100b6 */
[----:B------:R-:W-:Y:S01]  /*4b90*/  FSEL R85, R85, RZ, P5 ;  /* 0x000000ff55557208 */ /* 0x000fe20002800000 */
[----:B------:R-:W-:Y:S01]  /*4ba0*/  FMUL.FTZ R89, R89, UR14 ;  /* 0x0000000e59597c20 */ /* 0x000fe20008410000 */
[----:B------:R-:W-:Y:S01]  /*4bb0*/  F2F.BF16.F32 R96, R94 ;  /* 0x0000005e00607304 */ /* 0x000fe20000202000 */
[----:B------:R-:W-:Y:S01]  /*4bc0*/  LOP3.LUT P5, RZ, R104, 0xff0000, RZ, 0xc0, !PT ;  /* 0x00ff000068ff7812 */ /* 0x000fe200078ac0ff */
[-C--:B------:R-:W-:Y:S01]  /*4bd0*/  FMUL.FTZ R93, R93, R146.reuse ;  /* 0x000000925d5d7220 */ /* 0x080fe20000410000 */
[----:B------:R-:W-:Y:S01]  /*4be0*/  FSEL R97, R97, RZ, P3 ;  /* 0x000000ff61617208 */ /* 0x000fe20001800000 */
[----:B------:R-:W-:Y:S01]  /*4bf0*/  FFMA.FTZ R149, R153, R149, R70 ;  /* 0x0000009599957223 */ /* 0x000fe20000010046 */
[----:B------:R-:W-:Y:S01]  /*4c00*/  FADD.FTZ R200, R161, -R200 ;  /* 0x800000c8a1c87221 */ /* 0x000fe20000010000 */
[----:B------:R-:W-:Y:S01]  /*4c10*/  FSEL R89, R89, RZ, P5 ;  /* 0x000000ff59597208 */ /* 0x000fe20002800000 */
[----:B------:R-:W-:Y:S01]  /*4c20*/  FMUL.FTZ R93, R93, UR14 ;  /* 0x0000000e5d5d7c20 */ /* 0x000fe20008410000 */
[----:B------:R0:W-:Y:S01]  /*4c30*/  F2F.BF16.F32 R94, R95 ;  /* 0x0000005f005e7304 */ /* 0x0001e20000202000 */
[----:B------:R-:W-:Y:S01]  /*4c40*/  LOP3.LUT P5, RZ, R106, 0xff0000, RZ, 0xc0, !PT ;  /* 0x00ff00006aff7812 */ /* 0x000fe200078ac0ff */
[----:B------:R-:W-:Y:S01]  /*4c50*/  FMUL.FTZ R149, R149, R146 ;  /* 0x0000009295957220 */ /* 0x000fe20000410000 */
[-CC-:B------:R-:W-:Y:S01]  /*4c60*/  FFMA.FTZ R143, R143, R193.reuse, R182.reuse ;  /* 0x000000c18f8f7223 */ /* 0x180fe200000100b6 */
[-CC-:B------:R-:W-:Y:S01]  /*4c70*/  FFMA.FTZ R151, R212, R193.reuse, R182.reuse ;  /* 0x000000c1d4977223 */ /* 0x180fe200000100b6 */
[----:B------:R-:W-:Y:S01]  /*4c80*/  FSEL R93, R93, RZ, P5 ;  /* 0x000000ff5d5d7208 */ /* 0x000fe20002800000 */
[----:B------:R-:W-:Y:S01]  /*4c90*/  FMUL.FTZ R149, R149, UR14 ;  /* 0x0000000e95957c20 */ /* 0x000fe20008410000 */
[C---:B------:R-:W-:Y:S01]  /*4ca0*/  LOP3.LUT P0, RZ, R138.reuse, 0xff0000, RZ, 0xc0, !PT ;  /* 0x00ff00008aff7812 */ /* 0x040fe2000780c0ff */
[----:B------:R1:W-:Y:S01]  /*4cb0*/  F2F.BF16.F32 R99, R97 ;  /* 0x0000006100637304 */ /* 0x0003e20000202000 */
[----:B0-----:R-:W-:Y:S01]  /*4cc0*/  FFMA.FTZ R95, R153, R156, R71 ;  /* 0x0000009c995f7223 */ /* 0x001fe20000010047 */
[----:B------:R-:W-:Y:S01]  /*4cd0*/  ISETP.GE.U32.AND P5, PT, R138, 0x1000000, PT ;  /* 0x010000008a00780c */ /* 0x000fe20003fa6070 */
[----:B------:R-:W-:Y:S01]  /*4ce0*/  FADD.FTZ R144, R144, -R143 ;  /* 0x8000008f90907221 */ /* 0x000fe20000010000 */
[-C--:B------:R-:W-:Y:S01]  /*4cf0*/  FFMA.FTZ R204, R204, R193.reuse, R182 ;  /* 0x000000c1cccc7223 */ /* 0x080fe200000100b6 */
[----:B------:R-:W-:Y:S01]  /*4d00*/  FMUL.FTZ R95, R95, R146 ;  /* 0x000000925f5f7220 */ /* 0x000fe20000410000 */
[----:B------:R-:W-:Y:S01]  /*4d10*/  FADD.FTZ R142, R142, -R151 ;  /* 0x800000978e8e7221 */ /* 0x000fe20000010000 */
[----:B------:R-:W-:Y:S01]  /*4d20*/  FSEL R149, R149, RZ, P0 ;  /* 0x000000ff95957208 */ /* 0x000fe20000000000 */
[C---:B------:R-:W-:Y:S01]  /*4d30*/  FFMA.FTZ R151, R153.reuse, R144, R75 ;  /* 0x0000009099977223 */ /* 0x040fe2000001004b */
[----:B-1----:R-:W-:Y:S01]  /*4d40*/  FFMA.FTZ R97, R153, R200, R72 ;  /* 0x000000c899617223 */ /* 0x002fe20000010048 */
[----:B------:R-:W-:Y:S01]  /*4d50*/  FMUL.FTZ R95, R95, UR14 ;  /* 0x0000000e5f5f7c20 */ /* 0x000fe20008410000 */
[C---:B------:R-:W-:Y:S01]  /*4d60*/  LOP3.LUT P0, RZ, R140.reuse, 0xff, RZ, 0xc0, !PT ;  /* 0x000000ff8cff7812 */ /* 0x040fe2000780c0ff */
[-C--:B------:R-:W-:Y:S01]  /*4d70*/  FFMA.FTZ R100, R163, R193.reuse, R182 ;  /* 0x000000c1a3647223 */ /* 0x080fe200000100b6 */
[-C--:B------:R-:W-:Y:S01]  /*4d80*/  FMUL.FTZ R97, R97, R146.reuse ;  /* 0x0000009261617220 */ /* 0x080fe20000410000 */
[----:B------:R-:W-:Y:S01]  /*4d90*/  FADD.FTZ R204, R165, -R204 ;  /* 0x800000cca5cc7221 */ /* 0x000fe20000010000 */
[----:B------:R-:W-:Y:S01]  /*4da0*/  FSEL R95, R95, RZ, P5 ;  /* 0x000000ff5f5f7208 */ /* 0x000fe20002800000 */
[----:B------:R-:W-:Y:S01]  /*4db0*/  FMUL.FTZ R151, R151, R146 ;  /* 0x0000009297977220 */ /* 0x000fe20000410000 */
[----:B------:R-:W-:Y:S01]  /*4dc0*/  FMUL.FTZ R97, R97, UR14 ;  /* 0x0000000e61617c20 */ /* 0x000fe20008410000 */
[----:B------:R-:W-:Y:S01]  /*4dd0*/  FADD.FTZ R100, R145, -R100 ;  /* 0x8000006491647221 */ /* 0x000fe20000010000 */
[----:B------:R0:W-:Y:S01]  /*4de0*/  F2F.BF16.F32 R98, R95 ;  /* 0x0000005f00627304 */ /* 0x0001e20000202000 */
[----:B------:R-:W-:Y:S01]  /*4df0*/  FFMA.FTZ R143, R153, R204, R74 ;  /* 0x000000cc998f7223 */ /* 0x000fe2000001004a */
[-CC-:B------:R-:W-:Y:S01]  /*4e00*/  FFMA.FTZ R102, R103, R193.reuse, R182.reuse ;  /* 0x000000c167667223 */ /* 0x180fe200000100b6 */
[----:B------:R-:W-:Y:S01]  /*4e10*/  FSEL R97, R97, RZ, P0 ;  /* 0x000000ff61617208 */ /* 0x000fe20000000000 */
[----:B------:R-:W-:Y:S01]  /*4e20*/  FMUL.FTZ R151, R151, UR14 ;  /* 0x0000000e97977c20 */ /* 0x000fe20008410000 */
[----:B------:R-:W-:Y:S01]  /*4e30*/  ISETP.GE.U32.AND P3, PT, R140, 0x1000000, PT ;  /* 0x010000008c00780c */ /* 0x000fe20003f66070 */
[-C--:B------:R-:W-:Y:S01]  /*4e40*/  FFMA.FTZ R107, R107, R193.reuse, R182 ;  /* 0x000000c16b6b7223 */ /* 0x080fe200000100b6 */
[----:B------:R-:W-:Y:S01]  /*4e50*/  FMUL.FTZ R143, R143, R146 ;  /* 0x000000928f8f7220 */ /* 0x000fe20000410000 */
[----:B------:R1:W-:Y:S01]  /*4e60*/  F2F.BF16.F32 R103, R97 ;  /* 0x0000006100677304 */ /* 0x0003e20000202000 */
[----:B0-----:R-:W-:Y:S01]  /*4e70*/  FFMA.FTZ R95, R153, R142, R78 ;  /* 0x0000008e995f7223 */ /* 0x001fe2000001004e */
[----:B------:R-:W-:Y:S01]  /*4e80*/  FSEL R151, R151, RZ, P3 ;  /* 0x000000ff97977208 */ /* 0x000fe20001800000 */
[----:B------:R-:W-:Y:S01]  /*4e90*/  FADD.FTZ R148, R148, -R107 ;  /* 0x8000006b94947221 */ /* 0x000fe20000010000 */
[----:B------:R-:W-:Y:S01]  /*4ea0*/  LOP3.LUT P3, RZ, R101, 0xff0000, RZ, 0xc0, !PT ;  /* 0x00ff000065ff7812 */ /* 0x000fe2000786c0ff */
[----:B------:R-:W-:Y:S01]  /*4eb0*/  FMUL.FTZ R95, R95, R146 ;  /* 0x000000925f5f7220 */ /* 0x000fe20000410000 */
[----:B------:R-:W-:Y:S01]  /*4ec0*/  FMUL.FTZ R143, R143, UR14 ;  /* 0x0000000e8f8f7c20 */ /* 0x000fe20008410000 */
[----:B------:R-:W-:Y:S01]  /*4ed0*/  LOP3.LUT P0, RZ, R140, 0xff0000, RZ, 0xc0, !PT ;  /* 0x00ff00008cff7812 */ /* 0x000fe2000780c0ff */
[-CC-:B------:R-:W-:Y:S01]  /*4ee0*/  FFMA.FTZ R208, R208, R193.reuse, R182.reuse ;  /* 0x000000c1d0d07223 */ /* 0x180fe200000100b6 */
[----:B-1----:R-:W-:Y:S01]  /*4ef0*/  FFMA.FTZ R97, R153, R100, R79 ;  /* 0x0000006499617223 */ /* 0x002fe2000001004f */
[----:B------:R-:W-:Y:S01]  /*4f00*/  FMUL.FTZ R95, R95, UR14 ;  /* 0x0000000e5f5f7c20 */ /* 0x000fe20008410000 */
[----:B------:R-:W-:Y:S01]  /*4f10*/  FFMA.FTZ R182, R147, R193, R182 ;  /* 0x000000c193b67223 */ /* 0x000fe200000100b6 */
[----:B------:R-:W-:Y:S01]  /*4f20*/  FADD.FTZ R104, R141, -R102 ;  /* 0x800000668d687221 */ /* 0x000fe20000010000 */
[----:B------:R-:W-:Y:S01]  /*4f30*/  FMUL.FTZ R97, R97, R146 ;  /* 0x0000009261617220 */ /* 0x000fe20000410000 */
[----:B------:R-:W-:Y:S01]  /*4f40*/  F2F.BF16.F32 R89, R89 ;  /* 0x0000005900597304 */ /* 0x000fe20000202000 */
[----:B------:R-:W-:Y:S01]  /*4f50*/  FSEL R102, R95, RZ, P3 ;  /* 0x000000ff5f667208 */ /* 0x000fe20001800000 */
[----:B------:R-:W-:Y:S01]  /*4f60*/  FFMA.FTZ R107, R153, R148, R69 ;  /* 0x00000094996b7223 */ /* 0x000fe20000010045 */
[----:B------:R-:W-:Y:S01]  /*4f70*/  FMUL.FTZ R97, R97, UR14 ;  /* 0x0000000e61617c20 */ /* 0x000fe20008410000 */
[----:B------:R-:W-:Y:S01]  /*4f80*/  ISETP.GE.U32.AND P3, PT, R101, 0x1000000, PT ;  /* 0x010000006500780c */ /* 0x000fe20003f66070 */
[----:B------:R-:W-:Y:S01]  /*4f90*/  FADD.FTZ R208, R105, -R208 ;  /* 0x800000d069d07221 */ /* 0x000fe20000010000 */
[----:B------:R-:W-:Y:S01]  /*4fa0*/  FSEL R143, R143, RZ, P0 ;  /* 0x000000ff8f8f7208 */ /* 0x000fe20000000000 */
[----:B------:R-:W-:Y:S01]  /*4fb0*/  FADD.FTZ R182, R139, -R182 ;  /* 0x800000b68bb67221 */ /* 0x000fe20000010000 */
[----:B------:R-:W0:Y:S01]  /*4fc0*/  F2F.BF16.F32 R92, R92 ;  /* 0x0000005c005c7304 */ /* 0x000e220000202000 */
[----:B------:R-:W-:Y:S01]  /*4fd0*/  FFMA.FTZ R95, R153, R104, R73 ;  /* 0x00000068995f7223 */ /* 0x000fe20000010049 */
[----:B------:R-:W-:Y:S01]  /*4fe0*/  FMUL.FTZ R107, R107, R146 ;  /* 0x000000926b6b7220 */ /* 0x000fe20000410000 */
[----:B------:R-:W-:Y:S01]  /*4ff0*/  FSEL R104, R97, RZ, P3 ;  /* 0x000000ff61687208 */ /* 0x000fe20001800000 */
[C---:B------:R-:W-:Y:S01]  /*5000*/  FFMA.FTZ R97, R153.reuse, R208, R76 ;  /* 0x000000d099617223 */ /* 0x040fe2000001004c */
[----:B------:R-:W-:Y:S01]  /*5010*/  FFMA.FTZ R153, R153, R182, R77 ;  /* 0x000000b699997223 */ /* 0x000fe2000001004d */
[----:B------:R-:W-:Y:S01]  /*5020*/  FMUL.FTZ R107, R107, UR14 ;  /* 0x0000000e6b6b7c20 */ /* 0x000fe20008410000 */
[-C--:B------:R-:W-:Y:S01]  /*5030*/  FMUL.FTZ R95, R95, R146.reuse ;  /* 0x000000925f5f7220 */ /* 0x080fe20000410000 */
[----:B------:R-:W1:Y:S01]  /*5040*/  F2F.BF16.F32 R93, R93 ;  /* 0x0000005d005d7304 */ /* 0x000e620000202000 */
[----:B------:R-:W-:Y:S01]  /*5050*/  LOP3.LUT P4, RZ, R138, 0xff00, RZ, 0xc0, !PT ;  /* 0x0000ff008aff7812 */ /* 0x000fe2000788c0ff */
[-C--:B------:R-:W-:Y:S01]  /*5060*/  FMUL.FTZ R153, R153, R146.reuse ;  /* 0x0000009299997220 */ /* 0x080fe20000410000 */
[----:B------:R-:W-:Y:S01]  /*5070*/  FMUL.FTZ R95, R95, UR14 ;  /* 0x0000000e5f5f7c20 */ /* 0x000fe20008410000 */
[----:B------:R-:W-:Y:S01]  /*5080*/  LOP3.LUT P0, RZ, R140, 0xff00, RZ, 0xc0, !PT ;  /* 0x0000ff008cff7812 */ /* 0x000fe2000780c0ff */
[----:B------:R-:W-:Y:S01]  /*5090*/  FMUL.FTZ R146, R97, R146 ;  /* 0x0000009261927220 */ /* 0x000fe20000410000 */
[----:B------:R-:W-:Y:S01]  /*50a0*/  FSEL R107, R107, RZ, P4 ;  /* 0x000000ff6b6b7208 */ /* 0x000fe20002000000 */
[----:B------:R-:W-:Y:S01]  /*50b0*/  FMUL.FTZ R153, R153, UR14 ;  /* 0x0000000e99997c20 */ /* 0x000fe20008410000 */
[----:B------:R-:W2:Y:S01]  /*50c0*/  F2F.BF16.F32 R80, R80 ;  /* 0x0000005000507304 */ /* 0x000ea20000202000 */
[C---:B------:R-:W-:Y:S01]  /*50d0*/  LOP3.LUT P3, RZ, R101.reuse, 0xff, RZ, 0xc0, !PT ;  /* 0x000000ff65ff7812 */ /* 0x040fe2000786c0ff */
[----:B------:R-:W-:Y:S01]  /*50e0*/  FMUL.FTZ R146, R146, UR14 ;  /* 0x0000000e92927c20 */ /* 0x000fe20008410000 */
[----:B------:R-:W-:-:S02]  /*50f0*/  LOP3.LUT P4, RZ, R101, 0xff00, RZ, 0xc0, !PT ;  /* 0x0000ff0065ff7812 */ /* 0x000fc4000788c0ff */
[----:B0-----:R-:W-:Y:S02]  /*5100*/  PRMT R101, R89, 0x5410, R92 ;  /* 0x0000541059657816 */ /* 0x001fe4000000005c */
[----:B-1----:R-:W-:Y:S01]  /*5110*/  PRMT R89, R93, 0x5410, R94 ;  /* 0x000054105d597816 */ /* 0x002fe2000000005e */
[----:B------:R-:W-:Y:S01]  /*5120*/  F2F.BF16.F32 R81, R81 ;  /* 0x0000005100517304 */ /* 0x000fe20000202000 */
[----:B------:R-:W-:Y:S02]  /*5130*/  FSEL R95, R95, RZ, P0 ;  /* 0x000000ff5f5f7208 */ /* 0x000fe40000000000 */
[----:B------:R-:W-:Y:S02]  /*5140*/  FSEL R153, R153, RZ, P4 ;  /* 0x000000ff99997208 */ /* 0x000fe40002000000 */
[----:B------:R-:W-:Y:S01]  /*5150*/  FSEL R146, R146, RZ, P3 ;  /* 0x000000ff92927208 */ /* 0x000fe20001800000 */
[----:B--2---:R-:W-:Y:S02]  /*5160*/  IMAD.WIDE.U32 R92, R80, 0x10000, RZ ;  /* 0x00010000505c7825 */ /* 0x004fe400078e00ff */
[----:B------:R-:W0:Y:S08]  /*5170*/  F2F.BF16.F32 R86, R86 ;  /* 0x0000005600567304 */ /* 0x000e300000202000 */
[----:B------:R-:W-:Y:S01]  /*5180*/  F2F.BF16.F32 R143, R143 ;  /* 0x0000008f008f7304 */ /* 0x000fe20000202000 */
[----:B0-----:R-:W-:-:S07]  /*5190*/  PRMT R141, R81, 0x5410, R86 ;  /* 0x00005410518d7816 */ /* 0x001fce0000000056 */
[----:B------:R-:W0:Y:S01]  /*51a0*/  F2F.BF16.F32 R100, R151 ;  /* 0x0000009700647304 */ /* 0x000e220000202000 */
[----:B------:R-:W1:Y:S07]  /*51b0*/  LDC.64 R80, c[0x0][0x468] ;  /* 0x00011a00ff507b82 */ /* 0x000e6e0000000a00 */
[----:B------:R-:W-:Y:S01]  /*51c0*/  F2F.BF16.F32 R102, R102 ;  /* 0x0000006600667304 */ /* 0x000fe20000202000 */
[----:B0-----:R-:W-:-:S07]  /*51d0*/  PRMT R143, R143, 0x5410, R100 ;  /* 0x000054108f8f7816 */ /* 0x001fce0000000064 */
[----:B------:R-:W0:Y:S08]  /*51e0*/  F2F.BF16.F32 R105, R104 ;  /* 0x0000006800697304 */ /* 0x000e300000202000 */
[----:B------:R-:W-:Y:S01]  /*51f0*/  F2F.BF16.F32 R83, R83 ;  /* 0x0000005300537304 */ /* 0x000fe20000202000 */
[----:B0-----:R-:W-:-:S07]  /*5200*/  PRMT R139, R102, 0x5410, R105 ;  /* 0x00005410668b7816 */ /* 0x001fce0000000069 */
        /* <DEDUP_REMOVED lines=8> */
[----:B------:R0:W3:Y:S08]  /*5290*/  F2F.BF16.F32 R97, R95 ;  /* 0x0000005f00617304 */ /* 0x0000f00000202000 */
[----:B------:R-:W4:Y:S01]  /*52a0*/  F2F.BF16.F32 R107, R107 ;  /* 0x0000006b006b7304 */ /* 0x000f220000202000 */
[----:B0-----:R-:W-:Y:S01]  /*52b0*/  IMAD.WIDE.U32 R94, R83, 0x10000, RZ ;  /* 0x00010000535e7825 */ /* 0x001fe200078e00ff */
[----:B------:R-:W-:-:S03]  /*52c0*/  LOP3.LUT R83, R141, R93, RZ, 0xfc, !PT ;  /* 0x0000005d8d537212 */ /* 0x000fc600078efcff */
[----:B------:R-:W-:Y:S01]  /*52d0*/  IMAD.WIDE.U32 R92, R96, 0x10000, RZ ;  /* 0x00010000605c7825 */ /* 0x000fe200078e00ff */
[----:B------:R-:W-:Y:S02]  /*52e0*/  LOP3.LUT R85, R85, R95, RZ, 0xfc, !PT ;  /* 0x0000005f55557212 */ /* 0x000fe400078efcff */
[----:B------:R-:W0:Y:S01]  /*52f0*/  F2F.BF16.F32 R149, R149 ;  /* 0x0000009500957304 */ /* 0x000e220000202000 */
[----:B--2---:R-:W-:Y:S01]  /*5300*/  LOP3.LUT R84, R94, R84, RZ, 0xfc, !PT ;  /* 0x000000545e547212 */ /* 0x004fe200078efcff */
[----:B---3--:R-:W-:Y:S01]  /*5310*/  IMAD.WIDE.U32 R96, R97, 0x10000, RZ ;  /* 0x0001000061607825 */ /* 0x008fe200078e00ff */
[----:B------:R-:W-:-:S03]  /*5320*/  LOP3.LUT R89, R89, R93, RZ, 0xfc, !PT ;  /* 0x0000005d59597212 */ /* 0x000fc600078efcff */
[----:B----4-:R-:W-:Y:S02]  /*5330*/  IMAD.WIDE.U32 R94, R107, 0x10000, RZ ;  /* 0x000100006b5e7825 */ /* 0x010fe400078e00ff */
[----:B------:R-:W2:Y:S01]  /*5340*/  F2F.BF16.F32 R100, R153 ;  /* 0x0000009900647304 */ /* 0x000ea20000202000 */
[----:B------:R-:W-:Y:S01]  /*5350*/  LOP3.LUT R93, R143, R97, RZ, 0xfc, !PT ;  /* 0x000000618f5d7212 */ /* 0x000fe200078efcff */
[----:B-1----:R-:W-:Y:S01]  /*5360*/  IMAD.WIDE.U32 R106, R177, 0x8, R80 ;  /* 0x00000008b16a7825 */ /* 0x002fe200078e0050 */
[----:B------:R-:W-:Y:S02]  /*5370*/  LOP3.LUT R90, R94, R99, RZ, 0xfc, !PT ;  /* 0x000000635e5a7212 */ /* 0x000fe400078efcff */
[----:B0-----:R-:W-:-:S03]  /*5380*/  PRMT R149, R149, 0x5410, R98 ;  /* 0x0000541095957816 */ /* 0x001fc60000000062 */
[----:B------:R-:W0:Y:S01]  /*5390*/  F2F.BF16.F32 R88, R88 ;  /* 0x0000005800587304 */ /* 0x000e220000202000 */
[----:B------:R-:W-:-:S04]  /*53a0*/  IMAD.WIDE.U32 R98, R167, 0x8, R80 ;  /* 0x00000008a7627825 */ /* 0x000fc800078e0050 */
[----:B--2---:R-:W-:-:S03]  /*53b0*/  IMAD.WIDE.U32 R100, R100, 0x10000, RZ ;  /* 0x0001000064647825 */ /* 0x004fc600078e00ff */
[----:B------:R-:W1:Y:S01]  /*53c0*/  F2F.BF16.F32 R91, R91 ;  /* 0x0000005b005b7304 */ /* 0x000e620000202000 */
[----:B0-----:R-:W-:-:S07]  /*53d0*/  LOP3.LUT R86, R86, R88, RZ, 0xfc, !PT ;  /* 0x0000005856567212 */ /* 0x001fce00078efcff */
[----:B------:R-:W0:Y:S01]  /*53e0*/  F2F.BF16.F32 R105, R146 ;  /* 0x0000009200697304 */ /* 0x000e220000202000 */
[----:B-1----:R-:W-:Y:S02]  /*53f0*/  LOP3.LUT R88, R92, R91, RZ, 0xfc, !PT ;  /* 0x0000005b5c587212 */ /* 0x002fe400078efcff */
        /* <DEDUP_REMOVED lines=17> */
.L_x_4705:
[-CC-:B------:R-:W-:Y:S01]  /*5510*/  FFMA.FTZ R96, R96, R193.reuse, R182.reuse ;  /* 0x000000c160607223 */ /* 0x180fe200000100b6 */
[-CC-:B------:R-:W-:Y:S01]  /*5520*/  FFMA.FTZ R207, R207, R193.reuse, R182.reuse ;  /* 0x000000c1cfcf7223 */ /* 0x180fe200000100b6 */
[-C--:B------:R-:W-:Y:S01]  /*5530*/  FFMA.FTZ R158, R158, R193.reuse, R182 ;  /* 0x000000c19e9e7223 */ /* 0x080fe200000100b6 */
[----:B-----5:R-:W-:Y:S01]  /*5540*/  LOP3.LUT P0, RZ, R100, 0xff, RZ, 0xc0, !PT ;  /* 0x000000ff64ff7812 */ /* 0x020fe2000780c0ff */
[----:B------:R-:W-:Y:S01]  /*5550*/  FADD.FTZ R80, R213, -R96 ;  /* 0x80000060d5507221 */ /* 0x000fe20000010000 */
[----:B------:R-:W-:Y:S01]  /*5560*/  FADD.FTZ R154, R154, -R207 ;  /* 0x800000cf9a9a7221 */ /* 0x000fe20000010000 */
[----:B------:R-:W-:Y:S01]  /*5570*/  FADD.FTZ R158, R209, -R158 ;  /* 0x8000009ed19e7221 */ /* 0x000fe20000010000 */
[-C--:B------:R-:W-:Y:S01]  /*5580*/  FFMA.FTZ R211, R211, R193.reuse, R182 ;  /* 0x000000c1d3d37223 */ /* 0x080fe200000100b6 */
[C---:B------:R-:W-:Y:S01]  /*5590*/  FFMA.FTZ R80, R153.reuse, R80, R52 ;  /* 0x0000005099507223 */ /* 0x040fe20000010034 */
[----:B------:R-:W-:Y:S01]  /*55a0*/  FFMA.FTZ R81, R153, R154, R53 ;  /* 0x0000009a99517223 */ /* 0x000fe20000010035 */
[-C--:B------:R-:W-:Y:S01]  /*55b0*/  FFMA.FTZ R152, R152, R193.reuse, R182 ;  /* 0x000000c198987223 */ /* 0x080fe200000100b6 */
[----:B------:R-:W-:Y:S01]  /*55c0*/  LOP3.LUT P4, RZ, R100, 0xff00, RZ, 0xc0, !PT ;  /* 0x0000ff0064ff7812 */ /* 0x000fe2000788c0ff */
[-C--:B------:R-:W-:Y:S01]  /*55d0*/  FMUL.FTZ R82, R80, R146.reuse ;  /* 0x0000009250527220 */ /* 0x080fe20000410000 */
[----:B------:R-:W-:Y:S01]  /*55e0*/  FMUL.FTZ R83, R81, R146 ;  /* 0x0000009251537220 */ /* 0x000fe20000410000 */
[----:B------:R-:W-:Y:S01]  /*55f0*/  FADD.FTZ R86, R150, -R211 ;  /* 0x800000d396567221 */ /* 0x000fe20000010000 */
[----:B------:R-:W-:Y:S01]  /*5600*/  LOP3.LUT P5, RZ, R100, 0xff0000, RZ, 0xc0, !PT ;  /* 0x00ff000064ff7812 */ /* 0x000fe200078ac0ff */
[----:B------:R-:W-:Y:S01]  /*5610*/  FMUL.FTZ R82, R82, UR14 ;  /* 0x0000000e52527c20 */ /* 0x000fe20008410000 */
[----:B------:R-:W-:Y:S01]  /*5620*/  FMUL.FTZ R83, R83, UR14 ;  /* 0x0000000e53537c20 */ /* 0x000fe20008410000 */
[----:B------:R-:W-:Y:S01]  /*5630*/  FADD.FTZ R219, R219, -R152 ;  /* 0x80000098dbdb7221 */ /* 0x000fe20000010000 */
[-CC-:B------:R-:W-:Y:S01]  /*5640*/  FFMA.FTZ R205, R205, R193.reuse, R182.reuse ;  /* 0x000000c1cdcd7223 */ /* 0x180fe200000100b6 */
[-C--:B------:R-:W-:Y:S01]  /*5650*/  FFMA.FTZ R164, R164, R193.reuse, R182 ;  /* 0x000000c1a4a47223 */ /* 0x080fe200000100b6 */
[----:B------:R-:W-:Y:S01]  /*5660*/  FSEL R195, R82, RZ, P0 ;  /* 0x000000ff52c37208 */ /* 0x000fe20000000000 */
[----:B------:R-:W-:Y:S01]  /*5670*/  FFMA.FTZ R82, R153, R158, R54 ;  /* 0x0000009e99527223 */ /* 0x000fe20000010036 */
[----:B------:R-:W-:Y:S01]  /*5680*/  FSEL R150, R83, RZ, P4 ;  /* 0x000000ff53967208 */ /* 0x000fe20002000000 */
[----:B------:R-:W-:Y:S01]  /*5690*/  FFMA.FTZ R83, R153, R86, R55 ;  /* 0x0000005699537223 */ /* 0x000fe20000010037 */
[----:B------:R-:W-:Y:S01]  /*56a0*/  ISETP.GE.U32.AND P3, PT, R100, 0x1000000, PT ;  /* 0x010000006400780c */ /* 0x000fe20003f66070 */
[-C--:B------:R-:W-:Y:S01]  /*56b0*/  FMUL.FTZ R84, R82, R146.reuse ;  /* 0x0000009252547220 */ /* 0x080fe20000410000 */
[----:B------:R-:W-:Y:S01]  /*56c0*/  FADD.FTZ R180, R180, -R205 ;  /* 0x800000cdb4b47221 */ /* 0x000fe20000010000 */
[----:B------:R-:W-:Y:S01]  /*56d0*/  FMUL.FTZ R85, R83, R146 ;  /* 0x0000009253557220 */ /* 0x000fe20000410000 */
[----:B------:R-:W-:Y:S01]  /*56e0*/  LOP3.LUT P6, RZ, R102, 0xff, RZ, 0xc0, !PT ;  /* 0x000000ff66ff7812 */ /* 0x000fe200078cc0ff */
[----:B------:R-:W-:Y:S01]  /*56f0*/  FMUL.FTZ R84, R84, UR14 ;  /* 0x0000000e54547c20 */ /* 0x000fe20008410000 */
[----:B------:R-:W-:Y:S01]  /*5700*/  FADD.FTZ R164, R217, -R164 ;  /* 0x800000a4d9a47221 */ /* 0x000fe20000010000 */
[----:B------:R-:W-:Y:S01]  /*5710*/  FMUL.FTZ R85, R85, UR14 ;  /* 0x0000000e55557c20 */ /* 0x000fe20008410000 */
[-CC-:B------:R-:W-:Y:S01]  /*5720*/  FFMA.FTZ R203, R203, R193.reuse, R182.reuse ;  /* 0x000000c1cbcb7223 */ /* 0x180fe200000100b6 */
[----:B------:R-:W-:Y:S01]  /*5730*/  LOP3.LUT P0, RZ, R102, 0xff00, RZ, 0xc0, !PT ;  /* 0x0000ff0066ff7812 */ /* 0x000fe2000780c0ff */
[----:B------:R-:W-:Y:S01]  /*5740*/  FFMA.FTZ R98, R98, R193, R182 ;  /* 0x000000c162627223 */ /* 0x000fe200000100b6 */
[----:B------:R-:W-:Y:S01]  /*5750*/  FSEL R152, R84, RZ, P5 ;  /* 0x000000ff54987208 */ /* 0x000fe20002800000 */
[----:B------:R-:W-:Y:S01]  /*5760*/  FFMA.FTZ R84, R153, R219, R56 ;  /* 0x000000db99547223 */ /* 0x000fe20000010038 */
[----:B------:R-:W-:Y:S01]  /*5770*/  FSEL R199, R85, RZ, P3 ;  /* 0x000000ff55c77208 */ /* 0x000fe20001800000 */
[----:B------:R-:W-:Y:S01]  /*5780*/  FFMA.FTZ R85, R153, R180, R57 ;  /* 0x000000b499557223 */ /* 0x000fe20000010039 */
[----:B------:R-:W-:Y:S01]  /*5790*/  FADD.FTZ R178, R178, -R203 ;  /* 0x800000cbb2b27221 */ /* 0x000fe20000010000 */
[-C--:B------:R-:W-:Y:S01]  /*57a0*/  FMUL.FTZ R86, R84, R146.reuse ;  /* 0x0000009254567220 */ /* 0x080fe20000410000 */
[----:B------:R-:W-:Y:S01]  /*57b0*/  LOP3.LUT P4, RZ, R102, 0xff0000, RZ, 0xc0, !PT ;  /* 0x00ff000066ff7812 */ /* 0x000fe2000788c0ff */
[----:B------:R-:W-:Y:S01]  /*57c0*/  FMUL.FTZ R87, R85, R146 ;  /* 0x0000009255577220 */ /* 0x000fe20000410000 */
[-C--:B------:R-:W-:Y:S01]  /*57d0*/  FFMA.FTZ R168, R168, R193.reuse, R182 ;  /* 0x000000c1a8a87223 */ /* 0x080fe200000100b6 */
[----:B------:R-:W-:Y:S01]  /*57e0*/  FMUL.FTZ R86, R86, UR14 ;  /* 0x0000000e56567c20 */ /* 0x000fe20008410000 */
[----:B------:R-:W-:Y:S01]  /*57f0*/  FADD.FTZ R98, R191, -R98 ;  /* 0x80000062bf627221 */ /* 0x000fe20000010000 */
[----:B------:R-:W-:Y:S01]  /*5800*/  FMUL.FTZ R87, R87, UR14 ;  /* 0x0000000e57577c20 */ /* 0x000fe20008410000 */
[----:B------:R-:W-:Y:S01]  /*5810*/  LOP3.LUT P3, RZ, R104, 0xff0000, RZ, 0xc0, !PT ;  /* 0x00ff000068ff7812 */ /* 0x000fe2000786c0ff */
[----:B------:R-:W-:Y:S01]  /*5820*/  FADD.FTZ R168, R215, -R168 ;  /* 0x800000a8d7a87221 */ /* 0x000fe20000010000 */
[----:B------:R-:W-:Y:S01]  /*5830*/  FSEL R197, R86, RZ, P6 ;  /* 0x000000ff56c57208 */ /* 0x000fe20003000000 */
[----:B------:R-:W-:Y:S01]  /*5840*/  FFMA.FTZ R86, R153, R164, R58 ;  /* 0x000000a499567223 */ /* 0x000fe2000001003a */
[----:B------:R-:W-:Y:S01]  /*5850*/  FSEL R154, R87, RZ, P0 ;  /* 0x000000ff579a7208 */ /* 0x000fe20000000000 */
[----:B------:R-:W-:Y:S01]  /*5860*/  FFMA.FTZ R87, R153, R178, R59 ;  /* 0x000000b299577223 */ /* 0x000fe2000001003b */
[----:B------:R-:W-:Y:S01]  /*5870*/  LOP3.LUT P6, RZ, R104, 0xff, RZ, 0xc0, !PT ;  /* 0x000000ff68ff7812 */ /* 0x000fe200078cc0ff */
[-C--:B------:R-:W-:Y:S01]  /*5880*/  FMUL.FTZ R88, R86, R146.reuse ;  /* 0x0000009256587220 */ /* 0x080fe20000410000 */
[----:B------:R-:W-:Y:S01]  /*5890*/  LOP3.LUT P0, RZ, R104, 0xff00, RZ, 0xc0, !PT ;  /* 0x0000ff0068ff7812 */ /* 0x000fe2000780c0ff */
[----:B------:R-:W-:Y:S01]  /*58a0*/  FMUL.FTZ R89, R87, R146 ;  /* 0x0000009257597220 */ /* 0x000fe20000410000 */
[-CC-:B------:R-:W-:Y:S01]  /*58b0*/  FFMA.FTZ R157, R157, R193.reuse, R182.reuse ;  /* 0x000000c19d9d7223 */ /* 0x180fe200000100b6 */
[----:B------:R-:W-:Y:S01]  /*58c0*/  FMUL.FTZ R88, R88, UR14 ;  /* 0x0000000e58587c20 */ /* 0x000fe20008410000 */
[----:B------:R-:W-:Y:S01]  /*58d0*/  ISETP.GE.U32.AND P5, PT, R102, 0x1000000, PT ;  /* 0x010000006600780c */ /* 0x000fe20003fa6070 */
[----:B------:R-:W-:Y:S01]  /*58e0*/  FMUL.FTZ R89, R89, UR14 ;  /* 0x0000000e59597c20 */ /* 0x000fe20008410000 */
[----:B------:R-:W-:Y:S01]  /*58f0*/  FADD.FTZ R170, R170, -R157 ;  /* 0x8000009daaaa7221 */ /* 0x000fe20000010000 */
[-C--:B------:R-:W-:Y:S01]  /*5900*/  FFMA.FTZ R155, R155, R193.reuse, R182 ;  /* 0x000000c19b9b7223 */ /* 0x080fe200000100b6 */
[----:B------:R-:W-:Y:S01]  /*5910*/  FSEL R90, R88, RZ, P4 ;  /* 0x000000ff585a7208 */ /* 0x000fe20002000000 */
[----:B------:R-:W-:Y:S01]  /*5920*/  FFMA.FTZ R88, R153, R168, R60 ;  /* 0x000000a899587223 */ /* 0x000fe2000001003c */
[----:B------:R-:W-:Y:S01]  /*5930*/  ISETP.GE.U32.AND P4, PT, R104, 0x1000000, PT ;  /* 0x010000006800780c */ /* 0x000fe20003f86070 */
[----:B------:R-:W-:Y:S01]  /*5940*/  FADD.FTZ R166, R166, -R155 ;  /* 0x8000009ba6a67221 */ /* 0x000fe20000010000 */
[----:B------:R0:W-:Y:S01]  /*5950*/  F2F.BF16.F32 R104, R90 ;  /* 0x0000005a00687304 */ /* 0x0001e20000202000 */
[----:B------:R-:W-:Y:S01]  /*5960*/  FMUL.FTZ R91, R88, R146 ;  /* 0x00000092585b7220 */ /* 0x000fe20000410000 */
[----:B------:R-:W-:Y:S01]  /*5970*/  FSEL R157, R89, RZ, P5 ;  /* 0x000000ff599d7208 */ /* 0x000fe20002800000 */
[----:B------:R-:W-:Y:S01]  /*5980*/  FFMA.FTZ R89, R153, R170, R61 ;  /* 0x000000aa99597223 */ /* 0x000fe2000001003d */
[-CC-:B------:R-:W-:Y:S01]  /*5990*/  FFMA.FTZ R184, R184, R193.reuse, R182.reuse ;  /* 0x000000c1b8b87223 */ /* 0x180fe200000100b6 */
[----:B------:R-:W-:Y:S01]  /*59a0*/  FMUL.FTZ R91, R91, UR14 ;  /* 0x0000000e5b5b7c20 */ /* 0x000fe20008410000 */
[-C--:B------:R-:W-:Y:S01]  /*59b0*/  FFMA.FTZ R188, R188, R193.reuse, R182 ;  /* 0x000000c1bcbc7223 */ /* 0x080fe200000100b6 */
[----:B------:R-:W-:Y:S01]  /*59c0*/  FMUL.FTZ R92, R89, R146 ;  /* 0x00000092595c7220 */ /* 0x000fe20000410000 */
[----:B------:R-:W-:Y:S01]  /*59d0*/  FADD.FTZ R184, R189, -R184 ;  /* 0x800000b8bdb87221 */ /* 0x000fe20000010000 */
[----:B0-----:R-:W-:Y:S01]  /*59e0*/  FFMA.FTZ R90, R153, R98, R62 ;  /* 0x00000062995a7223 */ /* 0x001fe2000001003e */
[----:B------:R-:W-:Y:S01]  /*59f0*/  FSEL R155, R91, RZ, P6 ;  /* 0x000000ff5b9b7208 */ /* 0x000fe20003000000 */
[----:B------:R-:W-:Y:S01]  /*5a00*/  FMUL.FTZ R92, R92, UR14 ;  /* 0x0000000e5c5c7c20 */ /* 0x000fe20008410000 */
[----:B------:R-:W-:Y:S01]  /*5a10*/  FFMA.FTZ R91, R153, R166, R63 ;  /* 0x000000a6995b7223 */ /* 0x000fe2000001003f */
[-C--:B------:R-:W-:Y:S01]  /*5a20*/  FMUL.FTZ R93, R90, R146.reuse ;  /* 0x000000925a5d7220 */ /* 0x080fe20000410000 */
[-C--:B------:R-:W-:Y:S01]  /*5a30*/  FFMA.FTZ R149, R149, R193.reuse, R182 ;  /* 0x000000c195957223 */ /* 0x080fe200000100b6 */
[----:B------:R-:W-:Y:S01]  /*5a40*/  FADD.FTZ R188, R187, -R188 ;  /* 0x800000bcbbbc7221 */ /* 0x000fe20000010000 */
[----:B------:R-:W-:Y:S01]  /*5a50*/  FSEL R158, R92, RZ, P0 ;  /* 0x000000ff5c9e7208 */ /* 0x000fe20000000000 */
[----:B------:R-:W-:Y:S01]  /*5a60*/  FMUL.FTZ R93, R93, UR14 ;  /* 0x0000000e5d5d7c20 */ /* 0x000fe20008410000 */
[----:B------:R-:W-:Y:S01]  /*5a70*/  FMUL.FTZ R95, R91, R146 ;  /* 0x000000925b5f7220 */ /* 0x000fe20000410000 */
[----:B------:R-:W-:Y:S01]  /*5a80*/  FFMA.FTZ R92, R153, R184, R64 ;  /* 0x000000b8995c7223 */ /* 0x000fe20000010040 */
[----:B------:R-:W-:Y:S01]  /*5a90*/  LOP3.LUT P5, RZ, R106, 0xff, RZ, 0xc0, !PT ;  /* 0x000000ff6aff7812 */ /* 0x000fe200078ac0ff */
[----:B------:R-:W-:Y:S01]  /*5aa0*/  FADD.FTZ R160, R160, -R149 ;  /* 0x80000095a0a07221 */ /* 0x000fe20000010000 */
[----:B------:R-:W-:Y:S01]  /*5ab0*/  FSEL R94, R93, RZ, P3 ;  /* 0x000000ff5d5e7208 */ /* 0x000fe20001800000 */
[-CC-:B------:R-:W-:Y:S01]  /*5ac0*/  FFMA.FTZ R93, R151, R193.reuse, R182.reuse ;  /* 0x000000c1975d7223 */ /* 0x180fe200000100b6 */
[----:B------:R-:W-:Y:S01]  /*5ad0*/  FMUL.FTZ R95, R95, UR14 ;  /* 0x0000000e5f5f7c20 */ /* 0x000fe20008410000 */
[----:B------:R-:W-:Y:S01]  /*5ae0*/  FMUL.FTZ R96, R92, R146 ;  /* 0x000000925c607220 */ /* 0x000fe20000410000 */
[----:B------:R0:W-:Y:S01]  /*5af0*/  F2F.BF16.F32 R151, R94 ;  /* 0x0000005e00977304 */ /* 0x0001e20000202000 */
[----:B------:R-:W-:Y:S01]  /*5b00*/  FADD.FTZ R162, R162, -R93 ;  /* 0x8000005da2a27221 */ /* 0x000fe20000010000 */
[----:B------:R-:W-:Y:S01]  /*5b10*/  LOP3.LUT P6, RZ, R106, 0xff00, RZ, 0xc0, !PT ;  /* 0x0000ff006aff7812 */ /* 0x000fe200078cc0ff */
[----:B------:R-:W-:Y:S01]  /*5b20*/  FMUL.FTZ R96, R96, UR14 ;  /* 0x0000000e60607c20 */ /* 0x000fe20008410000 */
[----:B------:R-:W-:Y:S01]  /*5b30*/  FSEL R95, R95, RZ, P4 ;  /* 0x000000ff5f5f7208 */ /* 0x000fe20002000000 */
[----:B------:R-:W-:Y:S01]  /*5b40*/  FFMA.FTZ R93, R153, R162, R65 ;  /* 0x000000a2995d7223 */ /* 0x000fe20000010041 */
[-CC-:B------:R-:W-:Y:S01]  /*5b50*/  FFMA.FTZ R192, R192, R193.reuse, R182.reuse ;  /* 0x000000c1c0c07223 */ /* 0x180fe200000100b6 */
[-C--:B------:R-:W-:Y:S01]  /*5b60*/  FFMA.FTZ R107, R107, R193.reuse, R182 ;  /* 0x000000c16b6b7223 */ /* 0x080fe200000100b6 */
[----:B------:R1:W-:Y:S01]  /*5b70*/  F2F.BF16.F32 R162, R95 ;  /* 0x0000005f00a27304 */ /* 0x0003e20000202000 */
[----:B------:R-:W-:Y:S01]  /*5b80*/  FMUL.FTZ R97, R93, R146 ;  /* 0x000000925d617220 */ /* 0x000fe20000410000 */
[----:B0-----:R-:W-:Y:S01]  /*5b90*/  FFMA.FTZ R94, R153, R188, R66 ;  /* 0x000000bc995e7223 */ /* 0x001fe20000010042 */
[----:B------:R-:W-:Y:S01]  /*5ba0*/  FSEL R96, R96, RZ, P5 ;  /* 0x000000ff60607208 */ /* 0x000fe20002800000 */
[----:B------:R-:W-:Y:S01]  /*5bb0*/  FADD.FTZ R192, R185, -R192 ;  /* 0x800000c0b9c07221 */ /* 0x000fe20000010000 */
[----:B------:R-:W-:Y:S01]  /*5bc0*/  FMUL.FTZ R97, R97, UR14 ;  /* 0x0000000e61617c20 */ /* 0x000fe20008410000 */
[----:B------:R-:W-:Y:S01]  /*5bd0*/  FMUL.FTZ R98, R94, R146 ;  /* 0x000000925e627220 */ /* 0x000fe20000410000 */
[----:B------:R-:W-:Y:S01]  /*5be0*/  FADD.FTZ R148, R148, -R107 ;  /* 0x8000006b94947221 */ /* 0x000fe20000010000 */
[----:B------:R0:W-:Y:S01]  /*5bf0*/  F2F.BF16.F32 R187, R96 ;  /* 0x0000006000bb7304 */ /* 0x0001e20000202000 */
[----:B-1----:R-:W-:Y:S01]  /*5c00*/  FFMA.FTZ R95, R153, R160, R67 ;  /* 0x000000a0995f7223 */ /* 0x002fe20000010043 */
[----:B------:R-:W-:Y:S01]  /*5c10*/  FSEL R97, R97, RZ, P6 ;  /* 0x000000ff61617208 */ /* 0x000fe20003000000 */
[----:B------:R-:W-:Y:S01]  /*5c20*/  FMUL.FTZ R98, R98, UR14 ;  /* 0x0000000e62627c20 */ /* 0x000fe20008410000 */
[-CC-:B------:R-:W-:Y:S01]  /*5c30*/  FFMA.FTZ R99, R99, R193.reuse, R182.reuse ;  /* 0x000000c163637223 */ /* 0x180fe200000100b6 */
[----:B------:R-:W-:Y:S01]  /*5c40*/  FMUL.FTZ R100, R95, R146 ;  /* 0x000000925f647220 */ /* 0x000fe20000410000 */
[----:B------:R-:W-:Y:S01]  /*5c50*/  LOP3.LUT P0, RZ, R106, 0xff0000, RZ, 0xc0, !PT ;  /* 0x00ff00006aff7812 */ /* 0x000fe2000780c0ff */
[-C--:B------:R-:W-:Y:S01]  /*5c60*/  FFMA.FTZ R196, R196, R193.reuse, R182 ;  /* 0x000000c1c4c47223 */ /* 0x080fe200000100b6 */
[----:B------:R1:W-:Y:S01]  /*5c70*/  F2F.BF16.F32 R149, R97 ;  /* 0x0000006100957304 */ /* 0x0003e20000202000 */
[----:B0-----:R-:W-:Y:S01]  /*5c80*/  FFMA.FTZ R96, R153, R192, R68 ;  /* 0x000000c099607223 */ /* 0x001fe20000010044 */
[----:B------:R-:W-:Y:S01]  /*5c90*/  ISETP.GE.U32.AND P3, PT, R106, 0x1000000, PT ;  /* 0x010000006a00780c */ /* 0x000fe20003f66070 */
[----:B------:R-:W-:Y:S01]  /*5ca0*/  FMUL.FTZ R100, R100, UR14 ;  /* 0x0000000e64647c20 */ /* 0x000fe20008410000 */
[----:B------:R-:W-:Y:S01]  /*5cb0*/  FADD.FTZ R106, R156, -R99 ;  /* 0x800000639c6a7221 */ /* 0x000fe20000010000 */
[----:B------:R-:W-:Y:S01]  /*5cc0*/  FSEL R98, R98, RZ, P0 ;  /* 0x000000ff62627208 */ /* 0x000fe20000000000 */
[----:B------:R-:W-:Y:S01]  /*5cd0*/  FMUL.FTZ R102, R96, R146 ;  /* 0x0000009260667220 */ /* 0x000fe20000410000 */
[----:B------:R-:W-:Y:S01]  /*5ce0*/  FADD.FTZ R196, R159, -R196 ;  /* 0x800000c49fc47221 */ /* 0x000fe20000010000 */
[C---:B------:R-:W-:Y:S01]  /*5cf0*/  LOP3.LUT P4, RZ, R138.reuse, 0xff, RZ, 0xc0, !PT ;  /* 0x000000ff8aff7812 */ /* 0x040fe2000788c0ff */
[----:B-1----:R-:W-:Y:S01]  /*5d00*/  FFMA.FTZ R97, R153, R148, R69 ;  /* 0x0000009499617223 */ /* 0x002fe20000010045 */
[----:B------:R-:W-:Y:S01]  /*5d10*/  LOP3.LUT P6, RZ, R138, 0xff00, RZ, 0xc0, !PT ;  /* 0x0000ff008aff7812 */ /* 0x000fe200078cc0ff */
[----:B------:R-:W-:Y:S01]  /*5d20*/  FMUL.FTZ R102, R102, UR14 ;  /* 0x0000000e66667c20 */ /* 0x000fe20008410000 */
[C---:B------:R-:W-:Y:S01]  /*5d30*/  LOP3.LUT P5, RZ, R138.reuse, 0xff0000, RZ, 0xc0, !PT ;  /* 0x00ff00008aff7812 */ /* 0x040fe200078ac0ff */
[----:B------:R-:W-:Y:S01]  /*5d40*/  FMUL.FTZ R99, R97, R146 ;  /* 0x0000009261637220 */ /* 0x000fe20000410000 */
[----:B------:R-:W-:Y:S01]  /*5d50*/  ISETP.GE.U32.AND P0, PT, R138, 0x1000000, PT ;  /* 0x010000008a00780c */ /* 0x000fe20003f06070 */
[-C--:B------:R-:W-:Y:S01]  /*5d60*/  FFMA.FTZ R200, R200, R193.reuse, R182 ;  /* 0x000000c1c8c87223 */ /* 0x080fe200000100b6 */
[----:B------:R0:W-:Y:S01]  /*5d70*/  F2F.BF16.F32 R138, R98 ;  /* 0x00000062008a7304 */ /* 0x0001e20000202000 */
[----:B------:R-:W-:Y:S01]  /*5d80*/  FSEL R100, R100, RZ, P3 ;  /* 0x000000ff64647208 */ /* 0x000fe20001800000 */
[----:B------:R-:W-:Y:S01]  /*5d90*/  FMUL.FTZ R99, R99, UR14 ;  /* 0x0000000e63637c20 */ /* 0x000fe20008410000 */
[----:B------:R-:W-:Y:S01]  /*5da0*/  FSEL R102, R102, RZ, P4 ;  /* 0x000000ff66667208 */ /* 0x000fe20002000000 */
[----:B------:R-:W-:Y:S01]  /*5db0*/  FADD.FTZ R200, R161, -R200 ;  /* 0x800000c8a1c87221 */ /* 0x000fe20000010000 */
[-CC-:B------:R-:W-:Y:S01]  /*5dc0*/  FFMA.FTZ R204, R204, R193.reuse, R182.reuse ;  /* 0x000000c1cccc7223 */ /* 0x180fe200000100b6 */
[-C--:B------:R-:W-:Y:S01]  /*5dd0*/  FFMA.FTZ R160, R103, R193.reuse, R182 ;  /* 0x000000c167a07223 */ /* 0x080fe200000100b6 */
[----:B------:R-:W-:Y:S01]  /*5de0*/  FSEL R156, R99, RZ, P6 ;  /* 0x000000ff639c7208 */ /* 0x000fe20003000000 */
[----:B------:R1:W2:Y:S01]  /*5df0*/  F2F.BF16.F32 R185, R100 ;  /* 0x0000006400b97304 */ /* 0x0002a20000202000 */
[C---:B0-----:R-:W-:Y:S01]  /*5e00*/  FFMA.FTZ R98, R153.reuse, R196, R70 ;  /* 0x000000c499627223 */ /* 0x041fe20000010046 */
[----:B------:R-:W-:Y:S01]  /*5e10*/  FFMA.FTZ R99, R153, R106, R71 ;  /* 0x0000006a99637223 */ /* 0x000fe20000010047 */
[----:B------:R-:W-:Y:S01]  /*5e20*/  FADD.FTZ R204, R165, -R204 ;  /* 0x800000cca5cc7221 */ /* 0x000fe20000010000 */
[-CC-:B------:R-:W-:Y:S01]  /*5e30*/  FFMA.FTZ R161, R143, R193.reuse, R182.reuse ;  /* 0x000000c18fa17223 */ /* 0x180fe200000100b6 */
[----:B------:R-:W-:Y:S01]  /*5e40*/  LOP3.LUT P3, RZ, R140, 0xff, RZ, 0xc0, !PT ;  /* 0x000000ff8cff7812 */ /* 0x000fe2000786c0ff */
[-CC-:B------:R-:W-:Y:S01]  /*5e50*/  FFMA.FTZ R166, R147, R193.reuse, R182.reuse ;  /* 0x000000c193a67223 */ /* 0x180fe200000100b6 */
[-CC-:B------:R-:W-:Y:S01]  /*5e60*/  FFMA.FTZ R208, R208, R193.reuse, R182.reuse ;  /* 0x000000c1d0d07223 */ /* 0x180fe200000100b6 */
[----:B------:R0:W-:Y:S01]  /*5e70*/  F2F.BF16.F32 R159, R102 ;  /* 0x00000066009f7304 */ /* 0x0001e20000202000 */
[-C--:B-1----:R-:W-:Y:S01]  /*5e80*/  FMUL.FTZ R100, R98, R146.reuse ;  /* 0x0000009262647220 */ /* 0x082fe20000410000 */
[----:B------:R-:W-:Y:S01]  /*5e90*/  FADD.FTZ R164, R144, -R161 ;  /* 0x800000a190a47221 */ /* 0x000fe20000010000 */
[-CC-:B------:R-:W-:Y:S01]  /*5ea0*/  FFMA.FTZ R147, R212, R193.reuse, R182.reuse ;  /* 0x000000c1d4937223 */ /* 0x180fe200000100b6 */
[----:B------:R-:W-:Y:S01]  /*5eb0*/  FFMA.FTZ R182, R163, R193, R182 ;  /* 0x000000c1a3b67223 */ /* 0x000fe200000100b6 */
[----:B------:R-:W-:Y:S01]  /*5ec0*/  FMUL.FTZ R100, R100, UR14 ;  /* 0x0000000e64647c20 */ /* 0x000fe20008410000 */
[----:B------:R-:W-:Y:S01]  /*5ed0*/  FADD.FTZ R160, R141, -R160 ;  /* 0x800000a08da07221 */ /* 0x000fe20000010000 */
[----:B------:R-:W-:Y:S01]  /*5ee0*/  FADD.FTZ R147, R142, -R147 ;  /* 0x800000938e937221 */ /* 0x000fe20000010000 */
[----:B------:R-:W-:Y:S01]  /*5ef0*/  FADD.FTZ R182, R145, -R182 ;  /* 0x800000b691b67221 */ /* 0x000fe20000010000 */
[----:B0-----:R-:W-:Y:S01]  /*5f00*/  FMUL.FTZ R102, R99, R146 ;  /* 0x0000009263667220 */ /* 0x001fe20000410000 */
[----:B------:R-:W-:Y:S01]  /*5f10*/  FSEL R103, R100, RZ, P5 ;  /* 0x000000ff64677208 */ /* 0x000fe20002800000 */
[----:B------:R-:W-:Y:S01]  /*5f20*/  FFMA.FTZ R100, R153, R200, R72 ;  /* 0x000000c899647223 */ /* 0x000fe20000010048 */
[----:B------:R-:W-:Y:S01]  /*5f30*/  ISETP.GE.U32.AND P5, PT, R101, 0x1000000, PT ;  /* 0x010000006500780c */ /* 0x000fe20003fa6070 */
[----:B------:R-:W-:Y:S01]  /*5f40*/  FMUL.FTZ R102, R102, UR14 ;  /* 0x0000000e66667c20 */ /* 0x000fe20008410000 */
[----:B------:R0:W-:Y:S01]  /*5f50*/  F2F.BF16.F32 R143, R103 ;  /* 0x00000067008f7304 */ /* 0x0001e20000202000 */
[----:B------:R-:W-:Y:S01]  /*5f60*/  FMUL.FTZ R107, R100, R146 ;  /* 0x00000092646b7220 */ /* 0x000fe20000410000 */
[----:B------:R-:W-:Y:S01]  /*5f70*/  FADD.FTZ R166, R139, -R166 ;  /* 0x800000a68ba67221 */ /* 0x000fe20000010000 */
[----:B------:R-:W-:Y:S01]  /*5f80*/  FADD.FTZ R208, R105, -R208 ;  /* 0x800000d069d07221 */ /* 0x000fe20000010000 */
[----:B------:R-:W-:Y:S01]  /*5f90*/  FSEL R106, R102, RZ, P0 ;  /* 0x000000ff666a7208 */ /* 0x000fe20000000000 */
[----:B------:R-:W-:Y:S01]  /*5fa0*/  FFMA.FTZ R102, R153, R204, R74 ;  /* 0x000000cc99667223 */ /* 0x000fe2000001004a */
[----:B------:R-:W-:Y:S01]  /*5fb0*/  FMUL.FTZ R107, R107, UR14 ;  /* 0x0000000e6b6b7c20 */ /* 0x000fe20008410000 */
[----:B------:R-:W-:Y:S01]  /*5fc0*/  LOP3.LUT P0, RZ, R140, 0xff00, RZ, 0xc0, !PT ;  /* 0x0000ff008cff7812 */ /* 0x000fe2000780c0ff */
[----:B------:R1:W-:Y:S01]  /*5fd0*/  F2F.BF16.F32 R148, R106 ;  /* 0x0000006a00947304 */ /* 0x0003e20000202000 */
[----:B------:R-:W-:Y:S01]  /*5fe0*/  FMUL.FTZ R144, R102, R146 ;  /* 0x0000009266907220 */ /* 0x000fe20000410000 */
[----:B0-----:R-:W-:Y:S01]  /*5ff0*/  FFMA.FTZ R103, R153, R164, R75 ;  /* 0x000000a499677223 */ /* 0x001fe2000001004b */
[----:B------:R-:W-:Y:S01]  /*6000*/  FSEL R161, R107, RZ, P3 ;  /* 0x000000ff6ba17208 */ /* 0x000fe20001800000 */
[C---:B------:R-:W-:Y:S01]  /*6010*/  FFMA.FTZ R107, R153.reuse, R182, R79 ;  /* 0x000000b6996b7223 */ /* 0x040fe2000001004f */
[----:B------:R-:W-:Y:S01]  /*6020*/  FMUL.FTZ R144, R144, UR14 ;  /* 0x0000000e90907c20 */ /* 0x000fe20008410000 */
[----:B------:R-:W-:Y:S01]  /*6030*/  LOP3.LUT P3, RZ, R140, 0xff0000, RZ, 0xc0, !PT ;  /* 0x00ff00008cff7812 */ /* 0x000fe2000786c0ff */
[----:B------:R-:W-:Y:S01]  /*6040*/  FFMA.FTZ R105, R153, R166, R77 ;  /* 0x000000a699697223 */ /* 0x000fe2000001004d */
[-C--:B------:R-:W-:Y:S01]  /*6050*/  FMUL.FTZ R141, R107, R146.reuse ;  /* 0x000000926b8d7220 */ /* 0x080fe20000410000 */
[----:B-1----:R-:W-:Y:S01]  /*6060*/  FMUL.FTZ R106, R103, R146 ;  /* 0x00000092676a7220 */ /* 0x002fe20000410000 */
[----:B------:R-:W-:Y:S01]  /*6070*/  FSEL R144, R144, RZ, P3 ;  /* 0x000000ff90907208 */ /* 0x000fe20001800000 */
[----:B------:R-:W0:Y:S01]  /*6080*/  F2F.BF16.F32 R157, R157 ;  /* 0x0000009d009d7304 */ /* 0x000e220000202000 */
[----:B------:R-:W-:Y:S01]  /*6090*/  ISETP.GE.U32.AND P3, PT, R140, 0x1000000, PT ;  /* 0x010000008c00780c */ /* 0x000fe20003f66070 */
[----:B------:R-:W-:Y:S01]  /*60a0*/  FMUL.FTZ R106, R106, UR14 ;  /* 0x0000000e6a6a7c20 */ /* 0x000fe20008410000 */
[----:B------:R-:W-:Y:S01]  /*60b0*/  FMUL.FTZ R145, R141, UR14 ;  /* 0x0000000e8d917c20 */ /* 0x000fe20008410000 */
[----:B------:R-:W-:Y:S01]  /*60c0*/  LOP3.LUT P4, RZ, R101, 0xff00, RZ, 0xc0, !PT ;  /* 0x0000ff0065ff7812 */ /* 0x000fe2000788c0ff */
[----:B------:R-:W1:Y:S01]  /*60d0*/  LDC.64 R164, c[0x0][0x478] ;  /* 0x00011e00ffa47b82 */ /* 0x000e620000000a00 */
[----:B--2---:R-:W-:-:S02]  /*60e0*/  PRMT R185, R138, 0x5410, R185 ;  /* 0x000054108ab97816 */ /* 0x004fc400000000b9 */
[----:B------:R-:W-:Y:S01]  /*60f0*/  FSEL R140, R106, RZ, P3 ;  /* 0x000000ff6a8c7208 */ /* 0x000fe20001800000 */
[----:B------:R-:W-:Y:S01]  /*6100*/  FFMA.FTZ R106, R153, R147, R78 ;  /* 0x00000093996a7223 */ /* 0x000fe2000001004e */
[----:B------:R-:W-:Y:S01]  /*6110*/  FSEL R163, R145, RZ, P5 ;  /* 0x000000ff91a37208 */ /* 0x000fe20002800000 */
[----:B------:R-:W-:Y:S01]  /*6120*/  F2F.BF16.F32 R150, R150 ;  /* 0x0000009600967304 */ /* 0x000fe20000202000 */
[C---:B------:R-:W-:Y:S01]  /*6130*/  LOP3.LUT P5, RZ, R101.reuse, 0xff0000, RZ, 0xc0, !PT ;  /* 0x00ff000065ff7812 */ /* 0x040fe200078ac0ff */
[----:B------:R-:W-:Y:S01]  /*6140*/  FMUL.FTZ R142, R106, R146 ;  /* 0x000000926a8e7220 */ /* 0x000fe20000410000 */
[----:B------:R-:W-:Y:S01]  /*6150*/  LOP3.LUT P3, RZ, R101, 0xff, RZ, 0xc0, !PT ;  /* 0x000000ff65ff7812 */ /* 0x000fe2000786c0ff */
[C---:B------:R-:W-:Y:S01]  /*6160*/  FFMA.FTZ R101, R153.reuse, R160, R73 ;  /* 0x000000a099657223 */ /* 0x040fe20000010049 */
[----:B0-----:R-:W-:Y:S01]  /*6170*/  PRMT R157, R104, 0x5410, R157 ;  /* 0x00005410689d7816 */ /* 0x001fe2000000009d */
[----:B------:R-:W-:Y:S01]  /*6180*/  FMUL.FTZ R142, R142, UR14 ;  /* 0x0000000e8e8e7c20 */ /* 0x000fe20008410000 */
[----:B------:R-:W-:Y:S01]  /*6190*/  FFMA.FTZ R104, R153, R208, R76 ;  /* 0x000000d099687223 */ /* 0x000fe2000001004c */
[----:B------:R-:W-:Y:S01]  /*61a0*/  F2F.BF16.F32 R152, R152 ;  /* 0x0000009800987304 */ /* 0x000fe20000202000 */
[----:B------:R-:W-:Y:S01]  /*61b0*/  FMUL.FTZ R139, R101, R146 ;  /* 0x00000092658b7220 */ /* 0x000fe20000410000 */
[----:B------:R-:W-:-:S02]  /*61c0*/  PRMT R147, R151, 0x5410, R162 ;  /* 0x0000541097937816 */ /* 0x000fc400000000a2 */
[----:B------:R-:W-:Y:S01]  /*61d0*/  FSEL R145, R142, RZ, P5 ;  /* 0x000000ff8e917208 */ /* 0x000fe20002800000 */
[-C--:B------:R-:W-:Y:S01]  /*61e0*/  FMUL.FTZ R142, R105, R146.reuse ;  /* 0x00000092698e7220 */ /* 0x080fe20000410000 */
[----:B------:R-:W-:Y:S01]  /*61f0*/  FMUL.FTZ R139, R139, UR14 ;  /* 0x0000000e8b8b7c20 */ /* 0x000fe20008410000 */
[----:B------:R-:W-:Y:S01]  /*6200*/  FMUL.FTZ R146, R104, R146 ;  /* 0x0000009268927220 */ /* 0x000fe20000410000 */
[----:B------:R-:W0:Y:S01]  /*6210*/  F2F.BF16.F32 R199, R199 ;  /* 0x000000c700c77304 */ /* 0x000e220000202000 */
[----:B------:R-:W-:Y:S02]  /*6220*/  FMUL.FTZ R142, R142, UR14 ;  /* 0x0000000e8e8e7c20 */ /* 0x000fe40008410000 */
[----:B------:R-:W-:-:S05]  /*6230*/  FMUL.FTZ R146, R146, UR14 ;  /* 0x0000000e92927c20 */ /* 0x000fca0008410000 */
[----:B------:R2:W-:Y:S01]  /*6240*/  F2F.BF16.F32 R168, R163 ;  /* 0x000000a300a87304 */ /* 0x0005e20000202000 */
[----:B------:R-:W-:Y:S02]  /*6250*/  FSEL R162, R146, RZ, P3 ;  /* 0x000000ff92a27208 */ /* 0x000fe40001800000 */
[----:B0-----:R-:W-:-:S05]  /*6260*/  PRMT R199, R152, 0x5410, R199 ;  /* 0x0000541098c77816 */ /* 0x001fca00000000c7 */
[----:B------:R-:W-:Y:S01]  /*6270*/  F2F.BF16.F32 R144, R144 ;  /* 0x0000009000907304 */ /* 0x000fe20000202000 */
[----:B--2---:R-:W-:Y:S02]  /*6280*/  PRMT R163, R143, 0x5410, R148 ;  /* 0x000054108fa37816 */ /* 0x004fe40000000094 */
[----:B------:R-:W-:Y:S02]  /*6290*/  FSEL R148, R142, RZ, P4 ;  /* 0x000000ff8e947208 */ /* 0x000fe40002000000 */
[----:B------:R-:W0:Y:S03]  /*62a0*/  LDC.64 R142, c[0x0][0x468] ;  /* 0x00011a00ff8e7b82 */ /* 0x000e260000000a00 */
[----:B------:R2:W3:Y:S08]  /*62b0*/  F2F.BF16.F32 R141, R140 ;  /* 0x0000008c008d7304 */ /* 0x0004f00000202000 */
[----:B------:R-:W4:Y:S01]  /*62c0*/  F2F.BF16.F32 R195, R195 ;  /* 0x000000c300c37304 */ /* 0x000f220000202000 */
[----:B--2---:R-:W-:Y:S01]  /*62d0*/  FSEL R140, R139, RZ, P0 ;  /* 0x000000ff8b8c7208 */ /* 0x004fe20000000000 */
[----:B------:R-:W-:Y:S01]  /*62e0*/  IMAD.WIDE.U32 R138, R150, 0x10000, RZ ;  /* 0x00010000968a7825 */ /* 0x000fe200078e00ff */
[----:B---3--:R-:W-:-:S05]  /*62f0*/  PRMT R189, R144, 0x5410, R141 ;  /* 0x0000541090bd7816 */ /* 0x008fca000000008d */
[----:B------:R-:W-:Y:S01]  /*6300*/  F2F.BF16.F32 R158, R158 ;  /* 0x0000009e009e7304 */ /* 0x000fe20000202000 */
[----:B------:R-:W-:Y:S02]  /*6310*/  LOP3.LUT R153, R199, R139, RZ, 0xfc, !PT ;  /* 0x0000008bc7997212 */ /* 0x000fe400078efcff */
[----:B----4-:R-:W-:-:S05]  /*6320*/  LOP3.LUT R152, R138, R195, RZ, 0xfc, !PT ;  /* 0x000000c38a987212 */ /* 0x010fca00078efcff */
[----:B------:R-:W2:Y:S01]  /*6330*/  F2F.BF16.F32 R145, R145 ;  /* 0x0000009100917304 */ /* 0x000ea20000202000 */
[----:B------:R-:W-:-:S03]  /*6340*/  IMAD.WIDE.U32 R138, R149, 0x10000, RZ ;  /* 0x00010000958a7825 */ /* 0x000fc600078e00ff */
[----:B------:R-:W-:-:S04]  /*6350*/  LOP3.LUT R146, R138, R187, RZ, 0xfc, !PT ;  /* 0x000000bb8a927212 */ /* 0x000fc800078efcff */
[----:B------:R-:W3:Y:S01]  /*6360*/  F2F.BF16.F32 R154, R154 ;  /* 0x0000009a009a7304 */ /* 0x000ee20000202000 */
[----:B--2---:R-:W-:-:S07]  /*6370*/  PRMT R193, R145, 0x5410, R168 ;  /* 0x0000541091c17816 */ /* 0x004fce00000000a8 */
[----:B------:R-:W2:Y:S01]  /*6380*/  F2F.BF16.F32 R197, R197 ;  /* 0x000000c500c57304 */ /* 0x000ea20000202000 */
[----:B---3--:R-:W-:-:S07]  /*6390*/  IMAD.WIDE.U32 R144, R154, 0x10000, RZ ;  /* 0x000100009a907825 */ /* 0x008fce00078e00ff */
[----:B------:R-:W3:Y:S01]  /*63a0*/  F2F.BF16.F32 R156, R156 ;  /* 0x0000009c009c7304 */ /* 0x000ee20000202000 */
[----:B------:R-:W-:Y:S02]  /*63b0*/  LOP3.LUT R151, R157, R145, RZ, 0xfc, !PT ;  /* 0x000000919d977212 */ /* 0x000fe400078efcff */
[----:B--2---:R-:W-:-:S05]  /*63c0*/  LOP3.LUT R150, R144, R197, RZ, 0xfc, !PT ;  /* 0x000000c590967212 */ /* 0x004fca00078efcff */
[----:B------:R-:W2:Y:S01]  /*63d0*/  F2F.BF16.F32 R155, R155 ;  /* 0x0000009b009b7304 */ /* 0x000ea20000202000 */
[----:B---3--:R-:W-:-:S07]  /*63e0*/  IMAD.WIDE.U32 R144, R156, 0x10000, RZ ;  /* 0x000100009c907825 */ /* 0x008fce00078e00ff */
[----:B------:R3:W4:Y:S01]  /*63f0*/  F2F.BF16.F32 R160, R140 ;  /* 0x0000008c00a07304 */ /* 0x0007220000202000 */
[----:B-1----:R-:W-:Y:S01]  /*6400*/  IMAD.WIDE.U32 R156, R169, 0x10, R164 ;  /* 0x00000010a99c7825 */ /* 0x002fe200078e00a4 */
[----:B------:R-:W-:Y:S02]  /*6410*/  LOP3.LUT R144, R144, R159, RZ, 0xfc, !PT ;  /* 0x0000009f90907212 */ /* 0x000fe400078efcff */
[----:B------:R-:W-:Y:S01]  /*6420*/  LOP3.LUT R145, R163, R145, RZ, 0xfc, !PT ;  /* 0x00000091a3917212 */ /* 0x000fe200078efcff */
[----:B0-----:R-:W-:-:S03]  /*6430*/  IMAD.WIDE.U32 R168, R169, 0x8, R142 ;  /* 0x00000008a9a87825 */ /* 0x001fc600078e008e */
[----:B------:R2:W0:Y:S01]  /*6440*/  F2F.BF16.F32 R166, R148 ;  /* 0x0000009400a67304 */ /* 0x0004220000202000 */
[----:B---3--:R-:W-:-:S04]  /*6450*/  IMAD.WIDE.U32 R140, R158, 0x10000, RZ ;  /* 0x000100009e8c7825 */ /* 0x008fc800078e00ff */
[----:B------:R-:W-:-:S03]  /*6460*/  IMAD.WIDE.U32 R158, R171, 0x10, R164 ;  /* 0x00000010ab9e7825 */ /* 0x000fc600078e00a4 */
[----:B------:R-:W1:Y:S01]  /*6470*/  F2F.BF16.F32 R161, R161 ;  /* 0x000000a100a17304 */ /* 0x000e620000202000 */
[----:B------:R-:W-:Y:S02]  /*6480*/  LOP3.LUT R149, R147, R141, RZ, 0xfc, !PT ;  /* 0x0000008d93957212 */ /* 0x000fe400078efcff */
[----:B------:R-:W-:Y:S01]  /*6490*/  LOP3.LUT R147, R185, R139, RZ, 0xfc, !PT ;  /* 0x0000008bb9937212 */ /* 0x000fe200078efcff */
[----:B------:R-:W-:Y:S01]  /*64a0*/  IMAD.WIDE.U32 R184, R181, 0x10, R164 ;  /* 0x00000010b5b87825 */ /* 0x000fe200078e00a4 */
[----:B--2---:R-:W-:-:S03]  /*64b0*/  LOP3.LUT R148, R140, R155, RZ, 0xfc, !PT ;  /* 0x0000009b8c947212 */ /* 0x004fc600078efcff */
[----:B------:R-:W2:Y:S01]  /*64c0*/  F2F.BF16.F32 R191, R162 ;  /* 0x000000a200bf7304 */ /* 0x000ea20000202000 */
[----:B------:R-:W-:Y:S01]  /*64d0*/  IMAD.WIDE.U32 R180, R181, 0x8, R142 ;  /* 0x00000008b5b47825 */ /* 0x000fe200078e008e */
[----:B------:R3:W-:Y:S03]  /*64e0*/  STG.E.128 desc[UR4][R184.64], R80 ;  /* 0x00000050b8007986 */ /* 0x0007e6000c101d04 */
[----:B----4-:R-:W-:Y:S01]  /*64f0*/  IMAD.WIDE.U32 R140, R160, 0x10000, RZ ;  /* 0x00010000a08c7825 */ /* 0x010fe200078e00ff */
[----:B------:R4:W-:Y:S03]  /*6500*/  STG.E.64 desc[UR4][R180.64], R152 ;  /* 0x00000098b4007986 */ /* 0x0009e6000c101b04 */
[----:B0-----:R-:W-:Y:S01]  /*6510*/  IMAD.WIDE.U32 R138, R166, 0x10000, RZ ;  /* 0x00010000a68a7825 */ /* 0x001fe200078e00ff */
[----:B-1----:R-:W-:-:S02]  /*6520*/  LOP3.LUT R140, R140, R161, RZ, 0xfc, !PT ;  /* 0x000000a18c8c7212 */ /* 0x002fc400078efcff */
[----:B------:R-:W-:Y:S01]  /*6530*/  LOP3.LUT R141, R189, R141, RZ, 0xfc, !PT ;  /* 0x0000008dbd8d7212 */ /* 0x000fe200078efcff */
[----:B------:R-:W-:Y:S01]  /*6540*/  IMAD.WIDE.U32 R154, R167, 0x10, R164 ;  /* 0x00000010a79a7825 */ /* 0x000fe200078e00a4 */
[----:B------:R-:W-:Y:S02]  /*6550*/  LOP3.LUT R139, R193, R139, RZ, 0xfc, !PT ;  /* 0x0000008bc18b7212 */ /* 0x000fe400078efcff */
[----:B--2---:R-:W-:Y:S01]  /*6560*/  LOP3.LUT R138, R138, R191, RZ, 0xfc, !PT ;  /* 0x000000bf8a8a7212 */ /* 0x004fe200078efcff */
[--C-:B------:R-:W-:Y:S01]  /*6570*/  IMAD.WIDE.U32 R166, R167, 0x8, R142.reuse ;  /* 0x00000008a7a67825 */ /* 0x100fe200078e008e */
[----:B------:R4:W-:Y:S03]  /*6580*/  STG.E.128 desc[UR4][R154.64], R84 ;  /* 0x000000549a007986 */ /* 0x0009e6000c101d04 */
[----:B------:R-:W-:Y:S01]  /*6590*/  IMAD.WIDE.U32 R170, R171, 0x8, R142 ;  /* 0x00000008abaa7825 */ /* 0x000fe200078e008e */
[----:B------:R4:W-:Y:S03]  /*65a0*/  STG.E.64 desc[UR4][R166.64], R150 ;  /* 0x00000096a6007986 */ /* 0x0009e6000c101b04 */
[C---:B------:R-:W-:Y:S01]  /*65b0*/  IMAD.WIDE.U32 R160, R183.reuse, 0x10, R164 ;  /* 0x00000010b7a07825 */ /* 0x040fe200078e00a4 */
[----:B------:R4:W-:Y:S03]  /*65c0*/  STG.E.128 desc[UR4][R156.64], R88 ;  /* 0x000000589c007986 */ /* 0x0009e6000c101d04 */
[----:B---3--:R-:W-:Y:S01]  /*65d0*/  IMAD.WIDE.U32 R80, R183, 0x8, R142 ;  /* 0x00000008b7507825 */ /* 0x008fe200078e008e */
[----:B------:R4:W-:Y:S03]  /*65e0*/  STG.E.64 desc[UR4][R168.64], R148 ;  /* 0x00000094a8007986 */ /* 0x0009e6000c101b04 */
[C---:B------:R-:W-:Y:S01]  /*65f0*/  IMAD.WIDE.U32 R162, R177.reuse, 0x10, R164 ;  /* 0x00000010b1a27825 */ /* 0x040fe200078e00a4 */
        /* <DEDUP_REMOVED lines=8> */
[----:B------:R4:W-:Y:S04]  /*6680*/  STG.E.64 desc[UR4][R82.64], R140 ;  /* 0x0000008c52007986 */ /* 0x0009e8000c101b04 */
[----:B------:R4:W-:Y:S04]  /*6690*/  STG.E.128 desc[UR4][R164.64], R104 ;  /* 0x00000068a4007986 */ /* 0x0009e8000c101d04 */
[----:B------:R4:W-:Y:S02]  /*66a0*/  STG.E.64 desc[UR4][R142.64], R138 ;  /* 0x0000008a8e007986 */ /* 0x0009e4000c101b04 */
.L_x_4704:
        /* <DEDUP_REMOVED lines=61> */
.L_x_4701:
        /* <DEDUP_REMOVED lines=23> */
.L_x_4707:
        /* <DEDUP_REMOVED lines=9> */
.L_x_14355:


//--------------------- .text._ZN10layer_norm22ln_bwd_finalize_kernelINS_22Kernel_traits_finalizeILj7168E13__nv_bfloat16S2_fS2_fjLb0ELj1024ELj4ENS_18Kernel_traits_baseILj7168ES2_S2_fS2_fjLj1024EEEEELb0ELb0EEEvNS_9BwdParamsE --------------------------
	.section	.text._ZN10layer_norm22ln_bwd_finalize_kernelINS_22Kernel_traits_finalizeILj7168E13__nv_bfloat16S2_fS2_fjLb0ELj1024ELj4ENS_18Kernel_traits_baseILj7168ES2_S2_fS2_fjLj1024EEEEELb0ELb0EEEvNS_9BwdParamsE,"ax",@progbits
	.align	128
        .global         _ZN10layer_norm22ln_bwd_finalize_kernelINS_22Kernel_traits_finalizeILj7168E13__nv_bfloat16S2_fS2_fjLb0ELj1024ELj4ENS_18Kernel_traits_baseILj7168ES2_S2_fS2_fjLj1024EEEEELb0ELb0EEEvNS_9BwdParamsE
        .type           _ZN10layer_norm22ln_bwd_finalize_kernelINS_22Kernel_traits_finalizeILj7168E13__nv_bfloat16S2_fS2_fjLb0ELj1024ELj4ENS_18Kernel_traits_baseILj7168ES2_S2_fS2_fjLj1024EEEEELb0ELb0EEEvNS_9BwdParamsE,@function
        .size           _ZN10layer_norm22ln_bwd_finalize_kernelINS_22Kernel_traits_finalizeILj7168E13__nv_bfloat16S2_fS2_fjLb0ELj1024ELj4ENS_18Kernel_traits_baseILj7168ES2_S2_fS2_fjLj1024EEEEELb0ELb0EEEvNS_9BwdParamsE,(.L_x_14356 - _ZN10layer_norm22ln_bwd_finalize_kernelINS_22Kernel_traits_finalizeILj7168E13__nv_bfloat16S2_fS2_fjLb0ELj1024ELj4ENS_18Kernel_traits_baseILj7168ES2_S2_fS2_fjLj1024EEEEELb0ELb0EEEvNS_9BwdParamsE)
        .other          _ZN10layer_norm22ln_bwd_finalize_kernelINS_22Kernel_traits_finalizeILj7168E13__nv_bfloat16S2_fS2_fjLb0ELj1024ELj4ENS_18Kernel_traits_baseILj7168ES2_S2_fS2_fjLj1024EEEEELb0ELb0EEEvNS_9BwdParamsE,@"STO_CUDA_ENTRY STV_DEFAULT"
_ZN10layer_norm22ln_bwd_finalize_kernelINS_22Kernel_traits_finalizeILj7168E13__nv_bfloat16S2_fS2_fjLb0ELj1024ELj4ENS_18Kernel_traits_baseILj7168ES2_S2_fS2_fjLj1024EEEEELb0ELb0EEEvNS_9BwdParamsE:
.text._ZN10layer_norm22ln_bwd_finalize_kernelINS_22Kernel_traits_finalizeILj7168E13__nv_bfloat16S2_fS2_fjLb0ELj1024ELj4ENS_18Kernel_traits_baseILj7168ES2_S2_fS2_fjLj1024EEEEELb0ELb0EEEvNS_9BwdParamsE:
        /* <DEDUP_REMOVED lines=78> */
.L_x_4712:
        /* <DEDUP_REMOVED lines=118> */
.L_x_4711:
[----:B------:R-:W-:Y:S05]  /*0c40*/  BSYNC.RECONVERGENT B1 ;  /* 0x0000000000017941 */ /* 0x000fea0003800200 */
.L_x_4710:
        /* <DEDUP_REMOVED lines=68> */
.L_x_4714:
[----:B------:R-:W-:Y:S05]  /*1090*/  BSYNC.RECONVERGENT B1 ;  /* 0x0000000000017941 */ /* 0x000fea0003800200 */
.L_x_4713:
        /* <DEDUP_REMOVED lines=37> */
.L_x_4716:
[----:B------:R-:W-:Y:S05]  /*12f0*/  BSYNC.RECONVERGENT B1 ;  /* 0x0000000000017941 */ /* 0x000fea0003800200 */
.L_x_4715:
[----:B------:R-:W-:Y:S05]  /*1300*/  @!P1 BRA `(.L_x_4709) ;  /* 0x00000000003c9947 */ /* 0x000fea0003800000 */
[----:B------:R-:W0:Y:S01]  /*1310*/  LDC.64 R8, c[0x0][0x440] ;  /* 0x00011000ff087b82 */ /* 0x000e220000000a00 */
[----:B------:R-:W-:Y:S01]  /*1320*/  IMAD R2, R2, R54, R7 ;  /* 0x0000003602027224 */ /* 0x000fe200078e0207 */
[----:B------:R-:W-:-:S04]  /*1330*/  IADD3 R0, PT, PT, -R0, RZ, RZ ;  /* 0x000000ff00007210 */ /* 0x000fc80007ffe1ff */
[----:B------:R-:W-:Y:S02]  /*1340*/  IADD3 R13, PT, PT, R57, R2, RZ ;  /* 0x00000002390d7210 */ /* 0x000fe40007ffe0ff */
[----:B------:R-:W1:Y:S05]  /*1350*/  LDC.64 R10, c[0x0][0x448] ;  /* 0x00011200ff0a7b82 */ /* 0x000e6a0000000a00 */
.L_x_4717:
        /* <DEDUP_REMOVED lines=10> */
.L_x_4709:
[----:B------:R-:W-:Y:S05]  /*1400*/  BSYNC.RECONVERGENT B0 ;  /* 0x0000000000007941 */ /* 0x000fea0003800200 */
.L_x_4708:
        /* <DEDUP_REMOVED lines=62> */
.L_x_4718:
        /* <DEDUP_REMOVED lines=9> */
.L_x_14356:


//--------------------- .text._ZN10layer_norm13ln_bwd_kernelINS_13Kernel_traitsI13__nv_bfloat16S2_fS2_fjLj7168ELj1ELj1ELj8ELj8ENS_18Kernel_traits_baseILj7168ES2_S2_fS2_fjLj256EEEEELb1ELb0ELb1ELb0EEEvNS_9BwdParamsE --------------------------
	.section	.text._ZN10layer_norm13ln_bwd_kernelINS_13Kernel_traitsI13__nv_bfloat16S2_fS2_fjLj7168ELj1ELj1ELj8ELj8ENS_18Kernel_traits_baseILj7168ES2_S2_fS2_fjLj256EEEEELb1ELb0ELb1ELb0EEEvNS_9BwdParamsE,"ax",@progbits
	.align	128
        .global         _ZN10layer_norm13ln_bwd_kernelINS_13Kernel_traitsI13__nv_bfloat16S2_fS2_fjLj7168ELj1ELj1ELj8ELj8ENS_18Kernel_traits_baseILj7168ES2_S2_fS2_fjLj256EEEEELb1ELb0ELb1ELb0EEEvNS_9BwdParamsE
        .type           _ZN10layer_norm13ln_bwd_kernelINS_13Kernel_traitsI13__nv_bfloat16S2_fS2_fjLj7168ELj1ELj1ELj8ELj8ENS_18Kernel_traits_baseILj7168ES2_S2_fS2_fjLj256EEEEELb1ELb0ELb1ELb0EEEvNS_9BwdParamsE,@function
        .size           _ZN10layer_norm13ln_bwd_kernelINS_13Kernel_traitsI13__nv_bfloat16S2_fS2_fjLj7168ELj1ELj1ELj8ELj8ENS_18Kernel_traits_baseILj7168ES2_S2_fS2_fjLj256EEEEELb1ELb0ELb1ELb0EEEvNS_9BwdParamsE,(.L_x_14357 - _ZN10layer_norm13ln_bwd_kernelINS_13Kernel_traitsI13__nv_bfloat16S2_fS2_fjLj7168ELj1ELj1ELj8ELj8ENS_18Kernel_traits_baseILj7168ES2_S2_fS2_fjLj256EEEEELb1ELb0ELb1ELb0EEEvNS_9BwdParamsE)
        .other          _ZN10layer_norm13ln_bwd_kernelINS_13Kernel_traitsI13__nv_bfloat16S2_fS2_fjLj7168ELj1ELj1ELj8ELj8ENS_18Kernel_traits_baseILj7168ES2_S2_fS2_fjLj256EEEEELb1ELb0ELb1ELb0EEEvNS_9BwdParamsE,@"STO_CUDA_ENTRY STV_DEFAULT"
_ZN10layer_norm13ln_bwd_kernelINS_13Kernel_traitsI13__nv_bfloat16S2_fS2_fjLj7168ELj1ELj1ELj8ELj8ENS_18Kernel_traits_baseILj7168ES2_S2_fS2_fjLj256EEEEELb1ELb0ELb1ELb0EEEvNS_9BwdParamsE:
.text._ZN10layer_norm13ln_bwd_kernelINS_13Kernel_traitsI13__nv_bfloat16S2_fS2_fjLj7168ELj1ELj1ELj8ELj8ENS_18Kernel_traits_baseILj7168ES2_S2_fS2_fjLj256EEEEELb1ELb0ELb1ELb0EEEvNS_9BwdParamsE:
        /* <DEDUP_REMOVED lines=32> */
[----:B-1----:R-:W-:-:S04]  /*0200*/  @P5 IMAD.WIDE.U32 R22, R33, 0x8, R18 ;  /* 0x0000000821165825 */ /* 0x002fc800078e0012 */
[----:B------:R-:W-:Y:S01]  /*0210*/  @P5 VIADD R33, R33, 0x100 ;  /* 0x0000010021215836 */ /* 0x000fe20000000000 */
[----:B------:R1:W5:Y:S02]  /*0220*/  @P5 LDG.E.64 R8, desc[UR10][R22.64] ;  /* 0x0000000a16085981 */ /* 0x000364000c1e1b00 */
[----:B------:R-:W0:Y:S01]  /*0230*/  @P2 LDC.64 R30, c[0x0][0x3d0] ;  /* 0x0000f400ff1e2b82 */ /* 0x000e220000000a00 */
[C---:B----4-:R-:W-:Y:S01]  /*0240*/  @P4 IMAD.WIDE.U32 R24, R33.reuse, 0x8, R24 ;  /* 0x0000000821184825 */ /* 0x050fe200078e0018 */
[----:B------:R-:W-:-:S04]  /*0250*/  @P4 IADD3 R33, PT, PT, R33, 0x100, RZ ;  /* 0x0000010021214810 */ /* 0x000fc80007ffe0ff */
[----:B------:R1:W5:Y:S01]  /*0260*/  @P4 LDG.E.64 R10, desc[UR10][R24.64] ;  /* 0x0000000a180a4981 */ /* 0x000362000c1e1b00 */
[C---:B---3--:R-:W-:Y:S01]  /*0270*/  @P0 IMAD.WIDE.U32 R26, R33.reuse, 0x8, R26 ;  /* 0x00000008211a0825 */ /* 0x048fe200078e001a */
[----:B------:R-:W-:Y:S01]  /*0280*/  @P0 IADD3 R33, PT, PT, R33, 0x100, RZ ;  /* 0x0000010021210810 */ /* 0x000fe20007ffe0ff */
[----:B------:R-:W3:Y:S03]  /*0290*/  @P3 LDC.64 R18, c[0x0][0x3d0] ;  /* 0x0000f400ff123b82 */ /* 0x000ee60000000a00 */
[----:B------:R1:W5:Y:S01]  /*02a0*/  @P0 LDG.E.64 R12, desc[UR10][R26.64] ;  /* 0x0000000a1a0c0981 */ /* 0x000362000c1e1b00 */
[----:B--2---:R-:W-:-:S04]  /*02b0*/  @P1 IMAD.WIDE.U32 R28, R33, 0x8, R28 ;  /* 0x00000008211c1825 */ /* 0x004fc800078e001c */
[----:B------:R-:W-:Y:S01]  /*02c0*/  @P1 VIADD R33, R33, 0x100 ;  /* 0x0000010021211836 */ /* 0x000fe20000000000 */
[----:B------:R1:W5:Y:S03]  /*02d0*/  @P1 LDG.E.64 R14, desc[UR10][R28.64] ;  /* 0x0000000a1c0e1981 */ /* 0x000366000c1e1b00 */
[C---:B0-----:R-:W-:Y:S01]  /*02e0*/  @P2 IMAD.WIDE.U32 R30, R33.reuse, 0x8, R30 ;  /* 0x00000008211e2825 */ /* 0x041fe200078e001e */
[----:B------:R-:W0:Y:S01]  /*02f0*/  S2UR UR4, SR_CTAID.X ;  /* 0x00000000000479c3 */ /* 0x000e220000002500 */
[----:B------:R-:W-:-:S03]  /*0300*/  @P2 IADD3 R33, PT, PT, R33, 0x100, RZ ;  /* 0x0000010021212810 */ /* 0x000fc60007ffe0ff */
[----:B------:R1:W5:Y:S02]  /*0310*/  @P2 LDG.E.64 R16, desc[UR10][R30.64] ;  /* 0x0000000a1e102981 */ /* 0x000364000c1e1b00 */
[----:B---3--:R-:W-:-:S05]  /*0320*/  @P3 IMAD.WIDE.U32 R18, R33, 0x8, R18 ;  /* 0x0000000821123825 */ /* 0x008fca00078e0012 */
[----:B------:R1:W5:Y:S01]  /*0330*/  @P3 LDG.E.64 R20, desc[UR10][R18.64] ;  /* 0x0000000a12143981 */ /* 0x000362000c1e1b00 */
        /* <DEDUP_REMOVED lines=28> */
[----:B-1----:R-:W-:Y:S06]  /*0500*/  @P3 BRA `(.L_x_4719) ;  /* 0x00000094000c3947 */ /* 0x002fec0003800000 */
[----:B-----5:R-:W-:Y:S01]  /*0510*/  MOV R18, R8 ;  /* 0x0000000800127202 */ /* 0x020fe20000000f00 */
[--C-:B------:R-:W-:Y:S01]  /*0520*/  IMAD.MOV.U32 R22, RZ, RZ, R9.reuse ;  /* 0x000000ffff167224 */ /* 0x100fe200078e0009 */
[--C-:B------:R-:W-:Y:S01]  /*0530*/  SHF.R.U64 R19, R8, 0x10, R9.reuse ;  /* 0x0000001008137819 */ /* 0x100fe20000001209 */
        /* <DEDUP_REMOVED lines=19> */
[----:B------:R-:W-:-:S02]  /*0670*/  MOV R0, R7 ;  /* 0x0000000700007202 */ /* 0x000fc40000000f00 */
        /* <DEDUP_REMOVED lines=21> */
[----:B------:R-:W-:Y:S02]  /*07d0*/  PRMT R9, R18, 0x7610, R9 ;  /* 0x0000761012097816 */ /* 0x000fe40000000009 */
[----:B------:R-:W-:Y:S02]  /*07e0*/  CS2R R74, SRZ ;  /* 0x00000000004a7805 */ /* 0x000fe4000001ff00 */
[----:B------:R-:W-:-:S02]  /*07f0*/  PRMT R10, R19, 0x7610, R10 ;  /* 0x00007610130a7816 */ /* 0x000fc4000000000a */
        /* <DEDUP_REMOVED lines=39> */
[----:B------:R-:W-:Y:S02]  /*0a70*/  PRMT R31, R42, 0x7610, R31 ;  /* 0x000076102a1f7816 */ /* 0x000fe4000000001f */
[----:B012---:R-:W-:-:S07]  /*0a80*/  PRMT R32, R43, 0x7610, R32 ;  /* 0x000076102b207816 */ /* 0x007fce0000000020 */
.L_x_4828:
        /* <DEDUP_REMOVED lines=17> */
[----:B------:R-:W-:Y:S01]  /*0ba0*/  HFMA2 R139, -RZ, RZ, 0, 0 ;  /* 0x00000000ff8b7431 */ /* 0x000fe200000001ff */
[C---:B------:R-:W-:Y:S01]  /*0bb0*/  ISETP.GE.U32.AND P6, PT, R3.reuse, 0x100, PT ;  /* 0x000001000300780c */ /* 0x040fe20003fc6070 */
[----:B------:R-:W3:Y:S01]  /*0bc0*/  S2R R0, SR_TID.X ;  /* 0x0000000000007919 */ /* 0x000ee20000002100 */
[C---:B------:R-:W-:Y:S01]  /*0bd0*/  ISETP.GE.U32.AND P5, PT, R3.reuse, 0x200, PT ;  /* 0x000002000300780c */ /* 0x040fe20003fa6070 */
[----:B------:R-:W-:Y:S01]  /*0be0*/  BSSY.RECONVERGENT B1, `(.L_x_4722) ;  /* 0x0000052000017945 */ /* 0x000fe20003800200 */
[----:B------:R-:W-:-:S02]  /*0bf0*/  ISETP.GE.U32.AND P2, PT, R3, 0x300, PT ;  /* 0x000003000300780c */ /* 0x000fc40003f46070 */
[----:B------:R-:W-:Y:S02]  /*0c00*/  CS2R R140, SRZ ;  /* 0x00000000008c7805 */ /* 0x000fe4000001ff00 */
[----:B------:R-:W-:Y:S02]  /*0c10*/  ISETP.NE.AND P1, PT, RZ, UR9, PT ;  /* 0x00000009ff007c0c */ /* 0x000fe4000bf25270 */
[----:B------:R-:W-:Y:S02]  /*0c20*/  ISETP.GE.U32.AND P0, PT, R3, 0x400, PT ;  /* 0x000004000300780c */ /* 0x000fe40003f06070 */
[----:B------:R-:W-:Y:S02]  /*0c30*/  P2R R145, PR, RZ, 0x40 ;  /* 0x00000040ff917803 */ /* 0x000fe40000000000 */
[----:B------:R-:W-:Y:S02]  /*0c40*/  @P4 IADD3 R131, PT, PT, R211, -0x1, RZ ;  /* 0xffffffffd3834810 */ /* 0x000fe40007ffe0ff */
[----:B------:R-:W-:-:S02]  /*0c50*/  P2R R150, PR, RZ, 0x20 ;  /* 0x00000020ff967803 */ /* 0x000fc40000000000 */
[----:B------:R-:W-:Y:S01]  /*0c60*/  P2R R151, PR, RZ, 0x4 ;  /* 0x00000004ff977803 */ /* 0x000fe20000000000 */
        /* <DEDUP_REMOVED lines=31> */
[----:B------:R-:W-:Y:S01]  /*0e60*/  SHF.L.U32 R204, R6, 0x10, RZ ;  /* 0x0000001006cc7819 */ /* 0x000fe200000006ff */
[----:B------:R-:W-:Y:S01]  /*0e70*/  IMAD.U32 R201, R7, 0x10000, RZ ;  /* 0x0001000007c97824 */ /* 0x000fe200078e00ff */
[----:B------:R-:W-:Y:S01]  /*0e80*/  IADD3 R139, PT, PT, R139, 0x100, RZ ;  /* 0x000001008b8b7810 */ /* 0x000fe20007ffe0ff */
[----:B------:R-:W-:Y:S01]  /*0e90*/  VIADD R143, R143, 0x100 ;  /* 0x000001008f8f7836 */ /* 0x000fe20000000000 */
[----:B------:R-:W-:Y:S01]  /*0ea0*/  IADD3 R142, PT, PT, R142, 0x100, RZ ;  /* 0x000001008e8e7810 */ /* 0x000fe20007ffe0ff */
[----:B---3--:R-:W-:Y:S01]  /*0eb0*/  IMAD.MOV.U32 R140, RZ, RZ, R132 ;  /* 0x000000ffff8c7224 */ /* 0x008fe200078e0084 */
[----:B------:R-:W-:-:S03]  /*0ec0*/  SHF.R.U64 R200, R132, 0x10, R133 ;  /* 0x0000001084c87819 */ /* 0x000fc60000001285 */
[----:B------:R-:W-:Y:S02]  /*0ed0*/  IMAD.U32 R140, R140, 0x10000, RZ ;  /* 0x000100008c8c7824 */ /* 0x000fe400078e00ff */
[C---:B----4-:R-:W-:Y:S01]  /*0ee0*/  FADD.FTZ R128, -R138.reuse, R128 ;  /* 0x000000808a807221 */ /* 0x050fe20000010100 */
[----:B------:R-:W-:Y:S01]  /*0ef0*/  MOV R141, R133 ;  /* 0x00000085008d7202 */ /* 0x000fe20000000f00 */
[----:B------:R-:W-:Y:S02]  /*0f00*/  FADD.FTZ R206, -R138, R129 ;  /* 0x000000818ace7221 */ /* 0x000fe40000010100 */
[----:B------:R-:W-:Y:S01]  /*0f10*/  FMUL.FTZ R207, R33, R128 ;  /* 0x0000008021cf7220 */ /* 0x000fe20000410000 */
[----:B------:R-:W-:Y:S01]  /*0f20*/  SHF.L.U32 R128, R200, 0x10, RZ ;  /* 0x00000010c8807819 */ /* 0x000fe200000006ff */
[----:B------:R-:W-:Y:S01]  /*0f30*/  FMUL.FTZ R205, R205, R140 ;  /* 0x0000008ccdcd7220 */ /* 0x000fe20000410000 */
[----:B------:R-:W-:Y:S01]  /*0f40*/  SHF.R.U32.HI R132, RZ, 0x10, R133 ;  /* 0x00000010ff847819 */ /* 0x000fe20000011685 */
[C---:B------:R-:W-:Y:S01]  /*0f50*/  FADD.FTZ R130, -R138.reuse, R130 ;  /* 0x000000828a827221 */ /* 0x040fe20000010100 */
[----:B------:R-:W-:Y:S01]  /*0f60*/  FADD.FTZ R202, -R138, R131 ;  /* 0x000000838aca7221 */ /* 0x000fe20000010100 */
[----:B------:R-:W-:Y:S01]  /*0f70*/  FMUL.FTZ R206, R33, R206 ;  /* 0x000000ce21ce7220 */ /* 0x000fe20000410000 */
[----:B------:R-:W-:Y:S01]  /*0f80*/  SHF.L.U32 R141, R141, 0x10, RZ ;  /* 0x000000108d8d7819 */ /* 0x000fe200000006ff */
[-C--:B------:R-:W-:Y:S01]  /*0f90*/  FMUL.FTZ R204, R204, R128.reuse ;  /* 0x00000080cccc7220 */ /* 0x080fe20000410000 */
[----:B------:R-:W-:Y:S01]  /*0fa0*/  FADD.FTZ R129, RZ, R205 ;  /* 0x000000cdff817221 */ /* 0x000fe20000010000 */
[----:B------:R-:W-:Y:S01]  /*0fb0*/  FFMA.FTZ R131, R207, R205, RZ ;  /* 0x000000cdcf837223 */ /* 0x000fe200000100ff */
[----:B------:R-:W-:Y:S01]  /*0fc0*/  FADD.FTZ R77, R77, R128 ;  /* 0x000000804d4d7221 */ /* 0x000fe20000010000 */
[----:B------:R-:W-:Y:S01]  /*0fd0*/  FFMA.FTZ R105, R206, R128, R105 ;  /* 0x00000080ce697223 */ /* 0x000fe20000010069 */
[----:B------:R-:W-:Y:S01]  /*0fe0*/  SHF.L.U32 R200, R8, 0x10, RZ ;  /* 0x0000001008c87819 */ /* 0x000fe200000006ff */
[----:B------:R-:W-:Y:S01]  /*0ff0*/  FMUL.FTZ R203, R33, R130 ;  /* 0x0000008221cb7220 */ /* 0x000fe20000410000 */
[----:B------:R-:W-:-:S02]  /*1000*/  IMAD.U32 R132, R132, 0x10000, RZ ;  /* 0x0001000084847824 */ /* 0x000fc400078e00ff */
[-C--:B------:R-:W-:Y:S01]  /*1010*/  FMUL.FTZ R201, R201, R141.reuse ;  /* 0x0000008dc9c97220 */ /* 0x080fe20000410000 */
        /* <DEDUP_REMOVED lines=13> */
[----:B-1----:R-:W-:-:S07]  /*10f0*/  FFMA.FTZ R140, R202, R200, R129 ;  /* 0x000000c8ca8c7223 */ /* 0x002fce0000010081 */
.L_x_4723:
[----:B----4-:R-:W-:Y:S05]  /*1100*/  BSYNC.RECONVERGENT B1 ;  /* 0x0000000000017941 */ /* 0x010fea0003800200 */
.L_x_4722:
        /* <DEDUP_REMOVED lines=12> */
[----:B0-----:R-:W-:-:S05]  /*11d0*/  @P1 IMAD.WIDE.U32 R132, R143, 0x10, R132 ;  /* 0x000000108f841825 */ /* 0x001fca00078e0084 */
[----:B------:R-:W5:Y:S01]  /*11e0*/  @P1 LDG.E.128 R44, desc[UR10][R132.64] ;  /* 0x0000000a842c1981 */ /* 0x000f62000c1e1d00 */
[----:B------:R-:W-:Y:S01]  /*11f0*/  IMAD.U32 R198, R9, 0x10000, RZ ;  /* 0x0001000009c67824 */ /* 0x000fe200078e00ff */
[----:B------:R-:W-:Y:S01]  /*1200*/  SHF.L.U32 R199, R10, 0x10, RZ ;  /* 0x000000100ac77819 */ /* 0x000fe200000006ff */
[----:B--2---:R-:W-:Y:S01]  /*1210*/  IMAD.WIDE.U32 R136, R139, 0x4, R136 ;  /* 0x000000048b887825 */ /* 0x004fe200078e0088 */
[----:B------:R-:W-:-:S04]  /*1220*/  SHF.L.U32 R196, R11, 0x10, RZ ;  /* 0x000000100bc47819 */ /* 0x000fc800000006ff */
[----:B------:R0:W5:Y:S01]  /*1230*/  LDG.E R35, desc[UR10][R136.64] ;  /* 0x0000000a88237981 */ /* 0x000162000c1e1900 */
[----:B------:R-:W-:Y:S01]  /*1240*/  IMAD.U32 R197, R12, 0x10000, RZ ;  /* 0x000100000cc57824 */ /* 0x000fe200078e00ff */
[----:B------:R-:W-:Y:S01]  /*1250*/  IADD3 R139, PT, PT, R139, 0x100, RZ ;  /* 0x000001008b8b7810 */ /* 0x000fe20007ffe0ff */
[----:B------:R-:W-:Y:S01]  /*1260*/  VIADD R142, R142, 0x100 ;  /* 0x000001008e8e7836 */ /* 0x000fe20000000000 */
[----:B------:R-:W-:Y:S02]  /*1270*/  IADD3 R143, PT, PT, R143, 0x100, RZ ;  /* 0x000001008f8f7810 */ /* 0x000fe40007ffe0ff */
[----:B---3--:R-:W-:Y:S02]  /*1280*/  MOV R152, R134 ;  /* 0x0000008600987202 */ /* 0x008fe40000000f00 */
[----:B------:R-:W-:Y:S01]  /*1290*/  SHF.R.U64 R155, R134, 0x10, R135 ;  /* 0x00000010869b7819 */ /* 0x000fe20000001287 */
[C---:B----4-:R-:W-:Y:S01]  /*12a0*/  FADD.FTZ R128, -R138.reuse, R128 ;  /* 0x000000808a807221 */ /* 0x050fe20000010100 */
[----:B------:R-:W-:Y:S01]  /*12b0*/  FADD.FTZ R212, -R138, R129 ;  /* 0x000000818ad47221 */ /* 0x000fe20000010100 */
[----:B------:R-:W-:-:S02]  /*12c0*/  SHF.L.U32 R129, R152, 0x10, RZ ;  /* 0x0000001098817819 */ /* 0x000fc400000006ff */
[----:B------:R-:W-:Y:S01]  /*12d0*/  FMUL.FTZ R153, R33, R128 ;  /* 0x0000008021997220 */ /* 0x000fe20000410000 */
[----:B------:R-:W-:Y:S01]  /*12e0*/  MOV R154, R135 ;  /* 0x00000087009a7202 */ /* 0x000fe20000000f00 */
[----:B------:R-:W-:Y:S01]  /*12f0*/  FADD.FTZ R130, -R138, R130 ;  /* 0x000000828a827221 */ /* 0x000fe20000010100 */
[-C--:B------:R-:W-:Y:S01]  /*1300*/  FMUL.FTZ R198, R198, R129.reuse ;  /* 0x00000081c6c67220 */ /* 0x080fe20000410000 */
[----:B------:R-:W-:Y:S01]  /*1310*/  FADD.FTZ R72, R72, R129 ;  /* 0x0000008148487221 */ /* 0x000fe20000010000 */
[----:B------:R-:W-:Y:S01]  /*1320*/  FFMA.FTZ R100, R153, R129, R100 ;  /* 0x0000008199647223 */ /* 0x000fe20000010064 */
[----:B------:R-:W-:Y:S02]  /*1330*/  IMAD.U32 R128, R155, 0x10000, RZ ;  /* 0x000100009b807824 */ /* 0x000fe400078e00ff */
[C---:B------:R-:W-:Y:S01]  /*1340*/  FMUL.FTZ R152, R33.reuse, R212 ;  /* 0x000000d421987220 */ /* 0x040fe20000410000 */
[----:B------:R-:W-:Y:S01]  /*1350*/  SHF.L.U32 R129, R154, 0x10, RZ ;  /* 0x000000109a817819 */ /* 0x000fe200000006ff */
[----:B------:R-:W-:Y:S01]  /*1360*/  FMUL.FTZ R155, R33, R130 ;  /* 0x00000082219b7220 */ /* 0x000fe20000410000 */
[----:B------:R-:W-:Y:S01]  /*1370*/  SHF.R.U32.HI R134, RZ, 0x10, R135 ;  /* 0x00000010ff867819 */ /* 0x000fe20000011687 */
[-C--:B------:R-:W-:Y:S01]  /*1380*/  FMUL.FTZ R199, R199, R128.reuse ;  /* 0x00000080c7c77220 */ /* 0x080fe20000410000 */
[----:B------:R-:W-:Y:S01]  /*1390*/  FADD.FTZ R73, R73, R128 ;  /* 0x0000008049497221 */ /* 0x000fe20000010000 */
[----:B------:R-:W-:Y:S01]  /*13a0*/  FFMA.FTZ R101, R152, R128, R101 ;  /* 0x0000008098657223 */ /* 0x000fe20000010065 */
[----:B0-----:R-:W-:Y:S01]  /*13b0*/  FADD.FTZ R136, -R138, R131 ;  /* 0x000000838a887221 */ /* 0x001fe20000010100 */
        /* <DEDUP_REMOVED lines=16> */
.L_x_4725:
[----:B------:R-:W-:Y:S05]  /*14c0*/  BSYNC.RECONVERGENT B1 ;  /* 0x0000000000017941 */ /* 0x000fea0003800200 */
.L_x_4724:
        /* <DEDUP_REMOVED lines=14> */
[----:B------:R-:W-:Y:S01]  /*15b0*/  SHF.L.U32 R194, R13, 0x10, RZ ;  /* 0x000000100dc27819 */ /* 0x000fe200000006ff */
[----:B--2---:R-:W-:Y:S01]  /*15c0*/  IMAD.WIDE.U32 R136, R139, 0x4, R136 ;  /* 0x000000048b887825 */ /* 0x004fe200078e0088 */
[----:B------:R-:W-:-:S03]  /*15d0*/  SHF.L.U32 R192, R15, 0x10, RZ ;  /* 0x000000100fc07819 */ /* 0x000fc600000006ff */
[----:B------:R-:W-:Y:S01]  /*15e0*/  IMAD.U32 R195, R14, 0x10000, RZ ;  /* 0x000100000ec37824 */ /* 0x000fe200078e00ff */
[----:B------:R0:W5:Y:S01]  /*15f0*/  LDG.E R36, desc[UR10][R136.64] ;  /* 0x0000000a88247981 */ /* 0x000162000c1e1900 */
[----:B------:R-:W-:Y:S01]  /*1600*/  SHF.L.U32 R193, R16, 0x10, RZ ;  /* 0x0000001010c17819 */ /* 0x000fe200000006ff */
[----:B------:R-:W-:Y:S01]  /*1610*/  VIADD R139, R139, 0x100 ;  /* 0x000001008b8b7836 */ /* 0x000fe20000000000 */
[----:B------:R-:W-:Y:S02]  /*1620*/  IADD3 R142, PT, PT, R142, 0x100, RZ ;  /* 0x000001008e8e7810 */ /* 0x000fe40007ffe0ff */
[----:B------:R-:W-:Y:S02]  /*1630*/  IADD3 R143, PT, PT, R143, 0x100, RZ ;  /* 0x000001008f8f7810 */ /* 0x000fe40007ffe0ff */
[----:B---3--:R-:W-:Y:S02]  /*1640*/  MOV R156, R134 ;  /* 0x00000086009c7202 */ /* 0x008fe40000000f00 */
[--C-:B------:R-:W-:Y:S01]  /*1650*/  SHF.R.U64 R159, R134, 0x10, R135.reuse ;  /* 0x00000010869f7819 */ /* 0x100fe20000001287 */
[----:B------:R-:W-:-:S02]  /*1660*/  IMAD.MOV.U32 R158, RZ, RZ, R135 ;  /* 0x000000ffff9e7224 */ /* 0x000fc400078e0087 */
[C---:B----4-:R-:W-:Y:S01]  /*1670*/  FADD.FTZ R128, -R138.reuse, R128 ;  /* 0x000000808a807221 */ /* 0x050fe20000010100 */
[----:B------:R-:W-:Y:S01]  /*1680*/  FADD.FTZ R212, -R138, R129 ;  /* 0x000000818ad47221 */ /* 0x000fe20000010100 */
[----:B------:R-:W-:Y:S01]  /*1690*/  SHF.L.U32 R129, R156, 0x10, RZ ;  /* 0x000000109c817819 */ /* 0x000fe200000006ff */
[----:B------:R-:W-:Y:S01]  /*16a0*/  FADD.FTZ R130, -R138, R130 ;  /* 0x000000828a827221 */ /* 0x000fe20000010100 */
[----:B------:R-:W-:Y:S01]  /*16b0*/  FMUL.FTZ R157, R33, R128 ;  /* 0x00000080219d7220 */ /* 0x000fe20000410000 */
[----:B------:R-:W-:Y:S01]  /*16c0*/  SHF.L.U32 R128, R159, 0x10, RZ ;  /* 0x000000109f807819 */ /* 0x000fe200000006ff */
[----:B------:R-:W-:Y:S01]  /*16d0*/  FMUL.FTZ R156, R33, R212 ;  /* 0x000000d4219c7220 */ /* 0x000fe20000410000 */
[-C--:B------:R-:W-:Y:S01]  /*16e0*/  FMUL.FTZ R194, R194, R129.reuse ;  /* 0x00000081c2c27220 */ /* 0x080fe20000410000 */
[----:B------:R-:W-:Y:S01]  /*16f0*/  FADD.FTZ R68, R68, R129 ;  /* 0x0000008144447221 */ /* 0x000fe20000010000 */
[----:B------:R-:W-:Y:S01]  /*1700*/  FFMA.FTZ R96, R157, R129, R96 ;  /* 0x000000819d607223 */ /* 0x000fe20000010060 */
[----:B------:R-:W-:-:S02]  /*1710*/  IMAD.U32 R129, R158, 0x10000, RZ ;  /* 0x000100009e817824 */ /* 0x000fc400078e00ff */
        /* <DEDUP_REMOVED lines=22> */
.L_x_4727:
[----:B------:R-:W-:Y:S05]  /*1880*/  BSYNC.RECONVERGENT B1 ;  /* 0x0000000000017941 */ /* 0x000fea0003800200 */
.L_x_4726:
        /* <DEDUP_REMOVED lines=22> */
[----:B------:R-:W-:Y:S01]  /*19f0*/  IADD3 R143, PT, PT, R143, 0x100, RZ ;  /* 0x000001008f8f7810 */ /* 0x000fe20007ffe0ff */
[----:B---3--:R-:W-:Y:S01]  /*1a00*/  IMAD.MOV.U32 R160, RZ, RZ, R134 ;  /* 0x000000ffffa07224 */ /* 0x008fe200078e0086 */
[----:B------:R-:W-:Y:S02]  /*1a10*/  SHF.R.U64 R163, R134, 0x10, R135 ;  /* 0x0000001086a37819 */ /* 0x000fe40000001287 */
[----:B------:R-:W-:Y:S01]  /*1a20*/  MOV R162, R135 ;  /* 0x0000008700a27202 */ /* 0x000fe20000000f00 */
[C---:B----4-:R-:W-:Y:S01]  /*1a30*/  FADD.FTZ R128, -R138.reuse, R128 ;  /* 0x000000808a807221 */ /* 0x050fe20000010100 */
[----:B------:R-:W-:Y:S01]  /*1a40*/  FADD.FTZ R212, -R138, R129 ;  /* 0x000000818ad47221 */ /* 0x000fe20000010100 */
[----:B------:R-:W-:-:S02]  /*1a50*/  IMAD.U32 R129, R160, 0x10000, RZ ;  /* 0x00010000a0817824 */ /* 0x000fc400078e00ff */
[----:B------:R-:W-:Y:S01]  /*1a60*/  FMUL.FTZ R161, R33, R128 ;  /* 0x0000008021a17220 */ /* 0x000fe20000410000 */
[----:B------:R-:W-:Y:S01]  /*1a70*/  FADD.FTZ R130, -R138, R130 ;  /* 0x000000828a827221 */ /* 0x000fe20000010100 */
[----:B------:R-:W-:Y:S01]  /*1a80*/  SHF.L.U32 R128, R163, 0x10, RZ ;  /* 0x00000010a3807819 */ /* 0x000fe200000006ff */
[-C--:B------:R-:W-:Y:S01]  /*1a90*/  FMUL.FTZ R190, R190, R129.reuse ;  /* 0x00000081bebe7220 */ /* 0x080fe20000410000 */
[----:B------:R-:W-:Y:S01]  /*1aa0*/  FADD.FTZ R64, R64, R129 ;  /* 0x0000008140407221 */ /* 0x000fe20000010000 */
[----:B------:R-:W-:Y:S01]  /*1ab0*/  FFMA.FTZ R92, R161, R129, R92 ;  /* 0x00000081a15c7223 */ /* 0x000fe2000001005c */
        /* <DEDUP_REMOVED lines=24> */
.L_x_4729:
[----:B------:R-:W-:Y:S05]  /*1c40*/  BSYNC.RECONVERGENT B1 ;  /* 0x0000000000017941 */ /* 0x000fea0003800200 */
.L_x_4728:
        /* <DEDUP_REMOVED lines=20> */
[----:B------:R-:W-:Y:S02]  /*1d90*/  IADD3 R139, PT, PT, R139, 0x100, RZ ;  /* 0x000001008b8b7810 */ /* 0x000fe40007ffe0ff */
[----:B------:R-:W-:Y:S02]  /*1da0*/  IADD3 R142, PT, PT, R142, 0x100, RZ ;  /* 0x000001008e8e7810 */ /* 0x000fe40007ffe0ff */
[----:B------:R-:W-:Y:S02]  /*1db0*/  IADD3 R143, PT, PT, R143, 0x100, RZ ;  /* 0x000001008f8f7810 */ /* 0x000fe40007ffe0ff */
[----:B---3--:R-:W-:-:S02]  /*1dc0*/  MOV R164, R132 ;  /* 0x0000008400a47202 */ /* 0x008fc40000000f00 */
[--C-:B------:R-:W-:Y:S01]  /*1dd0*/  SHF.R.U64 R166, R132, 0x10, R133.reuse ;  /* 0x0000001084a67819 */ /* 0x100fe20000001285 */
[----:B0-----:R-:W-:Y:S02]  /*1de0*/  IMAD.MOV.U32 R136, RZ, RZ, R133 ;  /* 0x000000ffff887224 */ /* 0x001fe400078e0085 */
[C---:B----4-:R-:W-:Y:S01]  /*1df0*/  FADD.FTZ R184, -R138.reuse, R128 ;  /* 0x000000808ab87221 */ /* 0x050fe20000010100 */
[----:B------:R-:W-:Y:S01]  /*1e00*/  FADD.FTZ R132, -R138, R129 ;  /* 0x000000818a847221 */ /* 0x000fe20000010100 */
[----:B------:R-:W-:Y:S02]  /*1e10*/  SHF.L.U32 R129, R164, 0x10, RZ ;  /* 0x00000010a4817819 */ /* 0x000fe400000006ff */
[----:B------:R-:W-:Y:S01]  /*1e20*/  FMUL.FTZ R165, R33, R184 ;  /* 0x000000b821a57220 */ /* 0x000fe20000410000 */
[----:B------:R-:W-:Y:S01]  /*1e30*/  FADD.FTZ R130, -R138, R130 ;  /* 0x000000828a827221 */ /* 0x000fe20000010100 */
[----:B------:R-:W-:Y:S02]  /*1e40*/  IMAD.U32 R128, R166, 0x10000, RZ ;  /* 0x00010000a6807824 */ /* 0x000fe400078e00ff */
[-C--:B------:R-:W-:Y:S01]  /*1e50*/  FMUL.FTZ R186, R186, R129.reuse ;  /* 0x00000081baba7220 */ /* 0x080fe20000410000 */
[----:B------:R-:W-:Y:S01]  /*1e60*/  FADD.FTZ R60, R60, R129 ;  /* 0x000000813c3c7221 */ /* 0x000fe20000010000 */
[----:B------:R-:W-:Y:S01]  /*1e70*/  FFMA.FTZ R88, R165, R129, R88 ;  /* 0x00000081a5587223 */ /* 0x000fe20000010058 */
[----:B------:R-:W-:Y:S01]  /*1e80*/  SHF.L.U32 R184, R23, 0x10, RZ ;  /* 0x0000001017b87819 */ /* 0x000fe200000006ff */
[C---:B------:R-:W-:Y:S01]  /*1e90*/  FMUL.FTZ R164, R33.reuse, R132 ;  /* 0x0000008421a47220 */ /* 0x040fe20000410000 */
[----:B------:R-:W-:Y:S01]  /*1ea0*/  SHF.L.U32 R129, R136, 0x10, RZ ;  /* 0x0000001088817819 */ /* 0x000fe200000006ff */
[----:B------:R-:W-:Y:S01]  /*1eb0*/  FMUL.FTZ R167, R33, R130 ;  /* 0x0000008221a77220 */ /* 0x000fe20000410000 */
[----:B------:R-:W-:Y:S01]  /*1ec0*/  SHF.R.U32.HI R137, RZ, 0x10, R133 ;  /* 0x00000010ff897819 */ /* 0x000fe20000011685 */
[-C--:B------:R-:W-:Y:S01]  /*1ed0*/  FMUL.FTZ R187, R187, R128.reuse ;  /* 0x00000080bbbb7220 */ /* 0x080fe20000410000 */
[----:B------:R-:W-:Y:S01]  /*1ee0*/  FADD.FTZ R61, R61, R128 ;  /* 0x000000803d3d7221 */ /* 0x000fe20000010000 */
[----:B------:R-:W-:Y:S01]  /*1ef0*/  FFMA.FTZ R89, R164, R128, R89 ;  /* 0x00000080a4597223 */ /* 0x000fe20000010059 */
[----:B------:R-:W-:Y:S01]  /*1f00*/  FADD.FTZ R212, -R138, R131 ;  /* 0x000000838ad47221 */ /* 0x000fe20000010100 */
[-C--:B------:R-:W-:Y:S01]  /*1f10*/  FMUL.FTZ R184, R184, R129.reuse ;  /* 0x00000081b8b87220 */ /* 0x080fe20000410000 */
[----:B------:R-:W-:Y:S01]  /*1f20*/  FADD.FTZ R62, R62, R129 ;  /* 0x000000813e3e7221 */ /* 0x000fe20000010000 */
[----:B------:R-:W-:Y:S01]  /*1f30*/  FFMA.FTZ R90, R167, R129, R90 ;  /* 0x00000081a75a7223 */ /* 0x000fe2000001005a */
        /* <DEDUP_REMOVED lines=13> */
.L_x_4731:
[----:B------:R-:W-:Y:S05]  /*2010*/  BSYNC.RECONVERGENT B1 ;  /* 0x0000000000017941 */ /* 0x000fea0003800200 */
.L_x_4730:
        /* <DEDUP_REMOVED lines=18> */
[----:B------:R-:W-:Y:S02]  /*2140*/  IMAD.U32 R173, R26, 0x10000, RZ ;  /* 0x000100001aad7824 */ /* 0x000fe400078e00ff */
[----:B------:R-:W-:Y:S01]  /*2150*/  IMAD.U32 R177, R28, 0x10000, RZ ;  /* 0x000100001cb17824 */ /* 0x000fe200078e00ff */
[----:B------:R-:W-:Y:S01]  /*2160*/  IADD3 R139, PT, PT, R139, 0x100, RZ ;  /* 0x000001008b8b7810 */ /* 0x000fe20007ffe0ff */
[----:B------:R-:W-:Y:S01]  /*2170*/  VIADD R143, R143, 0x100 ;  /* 0x000001008f8f7836 */ /* 0x000fe20000000000 */
[----:B------:R-:W-:Y:S01]  /*2180*/  IADD3 R142, PT, PT, R142, 0x100, RZ ;  /* 0x000001008e8e7810 */ /* 0x000fe20007ffe0ff */
[----:B---3--:R-:W-:Y:S01]  /*2190*/  IMAD.MOV.U32 R170, RZ, RZ, R132 ;  /* 0x000000ffffaa7224 */ /* 0x008fe200078e0084 */
[----:B------:R-:W-:Y:S02]  /*21a0*/  SHF.R.U64 R172, R132, 0x10, R133 ;  /* 0x0000001084ac7819 */ /* 0x000fe40000001285 */
[----:B0-----:R-:W-:Y:S01]  /*21b0*/  MOV R136, R133 ;  /* 0x0000008500887202 */ /* 0x001fe20000000f00 */
[C---:B----4-:R-:W-:Y:S01]  /*21c0*/  FADD.FTZ R174, -R138.reuse, R128 ;  /* 0x000000808aae7221 */ /* 0x050fe20000010100 */
[----:B------:R-:W-:Y:S01]  /*21d0*/  FADD.FTZ R132, -R138, R129 ;  /* 0x000000818a847221 */ /* 0x000fe20000010100 */
[----:B------:R-:W-:-:S02]  /*21e0*/  SHF.L.U32 R129, R170, 0x10, RZ ;  /* 0x00000010aa817819 */ /* 0x000fc400000006ff */
[----:B------:R-:W-:Y:S01]  /*21f0*/  FMUL.FTZ R171, R33, R174 ;  /* 0x000000ae21ab7220 */ /* 0x000fe20000410000 */
[----:B------:R-:W-:Y:S01]  /*2200*/  FADD.FTZ R130, -R138, R130 ;  /* 0x000000828a827221 */ /* 0x000fe20000010100 */
[----:B------:R-:W-:Y:S01]  /*2210*/  SHF.L.U32 R128, R172, 0x10, RZ ;  /* 0x00000010ac807819 */ /* 0x000fe200000006ff */
        /* <DEDUP_REMOVED lines=28> */
.L_x_4733:
[----:B------:R-:W-:Y:S05]  /*23e0*/  BSYNC.RECONVERGENT B1 ;  /* 0x0000000000017941 */ /* 0x000fea0003800200 */
.L_x_4732:
        /* <DEDUP_REMOVED lines=11> */
[----:B------:R-:W-:Y:S01]  /*24a0*/  SHF.L.U32 R176, R29, 0x10, RZ ;  /* 0x000000101db07819 */ /* 0x000fe200000006ff */
[----:B------:R0:W5:Y:S04]  /*24b0*/  @P5 LDG.E.128 R120, desc[UR10][R136.64] ;  /* 0x0000000a88785981 */ /* 0x000168000c1e1d00 */
        /* <DEDUP_REMOVED lines=8> */
[----:B---3--:R-:W-:Y:S02]  /*2540*/  MOV R139, R132 ;  /* 0x00000084008b7202 */ /* 0x008fe40000000f00 */
[----:B------:R-:W-:-:S03]  /*2550*/  SHF.R.U64 R143, R132, 0x10, R133 ;  /* 0x00000010848f7819 */ /* 0x000fc60000001285 */
[----:B------:R-:W-:Y:S01]  /*2560*/  IMAD.U32 R139, R139, 0x10000, RZ ;  /* 0x000100008b8b7824 */ /* 0x000fe200078e00ff */
[----:B0-----:R-:W-:-:S03]  /*2570*/  MOV R137, R133 ;  /* 0x0000008500897202 */ /* 0x001fc60000000f00 */
[----:B------:R-:W-:Y:S01]  /*2580*/  FMUL.FTZ R176, R176, R139 ;  /* 0x0000008bb0b07220 */ /* 0x000fe20000410000 */
[----:B------:R-:W-:Y:S01]  /*2590*/  SHF.R.U32.HI R142, RZ, 0x10, R133 ;  /* 0x00000010ff8e7819 */ /* 0x000fe20000011685 */
[----:B------:R-:W-:Y:S02]  /*25a0*/  IMAD.U32 R137, R137, 0x10000, RZ ;  /* 0x0001000089897824 */ /* 0x000fe400078e00ff */
[C---:B--2---:R-:W-:Y:S01]  /*25b0*/  FADD.FTZ R178, -R138.reuse, R129 ;  /* 0x000000818ab27221 */ /* 0x044fe20000010100 */
[----:B------:R-:W-:Y:S01]  /*25c0*/  FADD.FTZ R136, -R138, R128 ;  /* 0x000000808a887221 */ /* 0x000fe20000010100 */
[----:B------:R-:W-:Y:S02]  /*25d0*/  SHF.L.U32 R128, R143, 0x10, RZ ;  /* 0x000000108f807819 */ /* 0x000fe400000006ff */
[C---:B------:R-:W-:Y:S01]  /*25e0*/  FMUL.FTZ R178, R33.reuse, R178 ;  /* 0x000000b221b27220 */ /* 0x040fe20000410000 */
[----:B------:R-:W-:Y:S02]  /*25f0*/  FMUL.FTZ R179, R33, R136 ;  /* 0x0000008821b37220 */ /* 0x000fe40000410000 */
[-C--:B------:R-:W-:Y:S01]  /*2600*/  FMUL.FTZ R181, R181, R128.reuse ;  /* 0x00000080b5b57220 */ /* 0x080fe20000410000 */
[----:B------:R-:W-:Y:S01]  /*2610*/  FADD.FTZ R53, R53, R128 ;  /* 0x0000008035357221 */ /* 0x000fe20000010000 */
[----:B------:R-:W-:Y:S01]  /*2620*/  FFMA.FTZ R81, R178, R128, R81 ;  /* 0x00000080b2517223 */ /* 0x000fe20000010051 */
[----:B------:R-:W-:Y:S01]  /*2630*/  FADD.FTZ R128, R141, R176 ;  /* 0x000000b08d807221 */ /* 0x000fe20000010000 */
[C---:B------:R-:W-:Y:S01]  /*2640*/  FADD.FTZ R130, -R138.reuse, R130 ;  /* 0x000000828a827221 */ /* 0x040fe20000010100 */
[----:B------:R-:W-:Y:S01]  /*2650*/  FFMA.FTZ R129, R179, R176, R140 ;  /* 0x000000b0b3817223 */ /* 0x000fe2000001008c */
[----:B------:R-:W-:Y:S01]  /*2660*/  FADD.FTZ R182, -R138, R131 ;  /* 0x000000838ab67221 */ /* 0x000fe20000010100 */
[----:B------:R-:W-:Y:S01]  /*2670*/  SHF.L.U32 R132, R142, 0x10, RZ ;  /* 0x000000108e847819 */ /* 0x000fe200000006ff */
[----:B------:R-:W-:Y:S01]  /*2680*/  FADD.FTZ R131, R128, R181 ;  /* 0x000000b580837221 */ /* 0x000fe20000010000 */
[C---:B------:R-:W-:Y:S01]  /*2690*/  FMUL.FTZ R183, R33.reuse, R130 ;  /* 0x0000008221b77220 */ /* 0x040fe20000410000 */
        /* <DEDUP_REMOVED lines=15> */
.L_x_4721:
        /* <DEDUP_REMOVED lines=26> */
[----:B------:R-:W-:Y:S02]  /*2930*/  P2R R145, PR, RZ, 0x8 ;  /* 0x00000008ff917803 */ /* 0x000fe40000000000 */
[----:B------:R-:W-:-:S05]  /*2940*/  P2R R150, PR, RZ, 0x40 ;  /* 0x00000040ff967803 */ /* 0x000fca0000000000 */
[----:B------:R-:W1:Y:S08]  /*2950*/  @P6 LDC.64 R136, c[0x0][0x3b0] ;  /* 0x0000ec00ff886b82 */ /* 0x000e700000000a00 */
[----:B------:R-:W2:Y:S08]  /*2960*/  @P5 LDC.64 R134, c[0x0][0x3b0] ;  /* 0x0000ec00ff865b82 */ /* 0x000eb00000000a00 */
[----:B------:R-:W3:Y:S01]  /*2970*/  @P0 LDC.64 R132, c[0x0][0x3b0] ;  /* 0x0000ec00ff840b82 */ /* 0x000ee20000000a00 */
[C---:B0-----:R-:W-:Y:S01]  /*2980*/  @P3 IMAD.WIDE.U32 R138, R227.reuse, 0x4, R138 ;  /* 0x00000004e38a3825 */ /* 0x041fe200078e008a */
[----:B------:R-:W-:-:S04]  /*2990*/  @P3 IADD3 R227, PT, PT, R227, 0x100, RZ ;  /* 0x00000100e3e33810 */ /* 0x000fc80007ffe0ff */
        /* <DEDUP_REMOVED lines=12> */
[C---:B----4-:R-:W-:Y:S01]  /*2a60*/  @P1 IMAD.WIDE.U32 R130, R227.reuse, 0x4, R130 ;  /* 0x00000004e3821825 */ /* 0x050fe200078e0082 */
[----:B------:R-:W-:-:S04]  /*2a70*/  @P1 IADD3 R227, PT, PT, R227, 0x100, RZ ;  /* 0x00000100e3e31810 */ /* 0x000fc80007ffe0ff */
[----:B------:R0:W5:Y:S01]  /*2a80*/  @P1 LDG.E R38, desc[UR10][R130.64] ;  /* 0x0000000a82261981 */ /* 0x000162000c1e1900 */
        /* <DEDUP_REMOVED lines=12> */
.L_x_4735:
        /* <DEDUP_REMOVED lines=13> */
[----:B------:R-:W1:Y:S01]  /*2c20*/  @P4 LDC.64 R222, c[0x0][0x438] ;  /* 0x00010e00ffde4b82 */ /* 0x000e620000000a00 */
[----:B------:R-:W-:-:S07]  /*2c30*/  P2R R209, PR, RZ, 0x20 ;  /* 0x00000020ffd17803 */ /* 0x000fce0000000000 */
        /* <DEDUP_REMOVED lines=8> */
[----:B------:R-:W5:Y:S02]  /*2cc0*/  @P4 LDG.E.128 R48, desc[UR10][R222.64] ;  /* 0x0000000ade304981 */ /* 0x000f64000c1e1d00 */
[----:B------:R-:W1:Y:S01]  /*2cd0*/  @P6 LDC.64 R214, c[0x0][0x438] ;  /* 0x00010e00ffd66b82 */ /* 0x000e620000000a00 */
[C---:B--2---:R-:W-:Y:S01]  /*2ce0*/  @P3 IMAD.WIDE.U32 R216, R227.reuse, 0x4, R216 ;  /* 0x00000004e3d83825 */ /* 0x044fe200078e00d8 */
[----:B------:R-:W-:-:S06]  /*2cf0*/  @P3 IADD3 R227, PT, PT, R227, 0x100, RZ ;  /* 0x00000100e3e33810 */ /* 0x000fcc0007ffe0ff */
[----:B------:R-:W2:Y:S01]  /*2d00*/  @P0 LDC.64 R140, c[0x0][0x3b0] ;  /* 0x0000ec00ff8c0b82 */ /* 0x000ea20000000a00 */
[C---:B---3--:R-:W-:Y:S01]  /*2d10*/  @P3 IMAD.WIDE.U32 R218, R229.reuse, 0x10, R218 ;  /* 0x00000010e5da3825 */ /* 0x048fe200078e00da */
[----:B------:R-:W-:Y:S01]  /*2d20*/  @P3 IADD3 R229, PT, PT, R229, 0x100, RZ ;  /* 0x00000100e5e53810 */ /* 0x000fe20007ffe0ff */
[----:B------:R-:W5:Y:S05]  /*2d30*/  @P3 LDG.E R35, desc[UR10][R216.64] ;  /* 0x0000000ad8233981 */ /* 0x000f6a000c1e1900 */
[----:B------:R-:W3:Y:S01]  /*2d40*/  @P0 LDC.64 R142, c[0x0][0x438] ;  /* 0x00010e00ff8e0b82 */ /* 0x000ee20000000a00 */
[C---:B0-----:R-:W-:Y:S01]  /*2d50*/  @P6 IMAD.WIDE.U32 R212, R227.reuse, 0x4, R212 ;  /* 0x00000004e3d46825 */ /* 0x041fe200078e00d4 */
[----:B------:R-:W-:Y:S01]  /*2d60*/  @P6 IADD3 R227, PT, PT, R227, 0x100, RZ ;  /* 0x00000100e3e36810 */ /* 0x000fe20007ffe0ff */
[----:B------:R-:W5:Y:S04]  /*2d70*/  @P3 LDG.E.128 R44, desc[UR10][R218.64] ;  /* 0x0000000ada2c3981 */ /* 0x000f68000c1e1d00 */
[----:B------:R-:W5:Y:S01]  /*2d80*/  @P6 LDG.E R36, desc[UR10][R212.64] ;  /* 0x0000000ad4246981 */ /* 0x000f62000c1e1900 */
        /* <DEDUP_REMOVED lines=10> */
[----:B------:R3:W5:Y:S04]  /*2e30*/  @P0 LDG.E R37, desc[UR10][R140.64] ;  /* 0x0000000a8c250981 */ /* 0x000768000c1e1900 */
[----:B------:R0:W5:Y:S01]  /*2e40*/  @P0 LDG.E.128 R108, desc[UR10][R142.64] ;  /* 0x0000000a8e6c0981 */ /* 0x000162000c1e1d00 */
[----:B------:R-:W4:Y:S01]  /*2e50*/  @P2 LDC.64 R132, c[0x0][0x3b0] ;  /* 0x0000ec00ff842b82 */ /* 0x000f220000000a00 */
[C---:B0-----:R-:W-:Y:S01]  /*2e60*/  @P1 IMAD.WIDE.U32 R136, R227.reuse, 0x4, R136 ;  /* 0x00000004e3881825 */ /* 0x041fe200078e0088 */
[----:B------:R-:W-:-:S04]  /*2e70*/  @P1 IADD3 R227, PT, PT, R227, 0x100, RZ ;  /* 0x00000100e3e31810 */ /* 0x000fc80007ffe0ff */
[----:B------:R0:W5:Y:S02]  /*2e80*/  @P1 LDG.E R38, desc[UR10][R136.64] ;  /* 0x0000000a88261981 */ /* 0x000164000c1e1900 */
[----:B------:R-:W3:Y:S01]  /*2e90*/  @P5 LDC.64 R130, c[0x0][0x438] ;  /* 0x00010e00ff825b82 */ /* 0x000ee20000000a00 */
[----:B-1----:R-:W-:-:S04]  /*2ea0*/  @P1 IMAD.WIDE.U32 R138, R229, 0x10, R138 ;  /* 0x00000010e58a1825 */ /* 0x002fc800078e008a */
[----:B------:R-:W-:Y:S01]  /*2eb0*/  @P1 VIADD R229, R229, 0x100 ;  /* 0x00000100e5e51836 */ /* 0x000fe20000000000 */
[----:B------:R0:W5:Y:S02]  /*2ec0*/  @P1 LDG.E.128 R112, desc[UR10][R138.64] ;  /* 0x0000000a8a701981 */ /* 0x000164000c1e1d00 */
[----:B------:R-:W1:Y:S01]  /*2ed0*/  @P5 LDC.64 R128, c[0x0][0x3b0] ;  /* 0x0000ec00ff805b82 */ /* 0x000e620000000a00 */
[C---:B--2---:R-:W-:Y:S01]  /*2ee0*/  @P2 IMAD.WIDE.U32 R134, R229.reuse, 0x10, R134 ;  /* 0x00000010e5862825 */ /* 0x044fe200078e0086 */
[----:B------:R-:W-:-:S04]  /*2ef0*/  @P2 IADD3 R229, PT, PT, R229, 0x100, RZ ;  /* 0x00000100e5e52810 */ /* 0x000fc80007ffe0ff */
[----:B------:R0:W5:Y:S01]  /*2f00*/  @P2 LDG.E.128 R116, desc[UR10][R134.64] ;  /* 0x0000000a86742981 */ /* 0x000162000c1e1d00 */
[C---:B----4-:R-:W-:Y:S01]  /*2f10*/  @P2 IMAD.WIDE.U32 R132, R227.reuse, 0x4, R132 ;  /* 0x00000004e3842825 */ /* 0x050fe200078e0084 */
[----:B------:R-:W-:-:S04]  /*2f20*/  @P2 IADD3 R227, PT, PT, R227, 0x100, RZ ;  /* 0x00000100e3e32810 */ /* 0x000fc80007ffe0ff */
[----:B------:R0:W5:Y:S01]  /*2f30*/  @P2 LDG.E R39, desc[UR10][R132.64] ;  /* 0x0000000a84272981 */ /* 0x000162000c1e1900 */
[----:B---3--:R-:W-:-:S05]  /*2f40*/  @P5 IMAD.WIDE.U32 R130, R229, 0x10, R130 ;  /* 0x00000010e5825825 */ /* 0x008fca00078e0082 */
[----:B------:R0:W5:Y:S01]  /*2f50*/  @P5 LDG.E.128 R120, desc[UR10][R130.64] ;  /* 0x0000000a82785981 */ /* 0x000162000c1e1d00 */
[----:B-1----:R-:W-:-:S05]  /*2f60*/  @P5 IMAD.WIDE.U32 R128, R227, 0x4, R128 ;  /* 0x00000004e3805825 */ /* 0x002fca00078e0080 */
[----:B------:R0:W5:Y:S01]  /*2f70*/  @P5 LDG.E R144, desc[UR10][R128.64] ;  /* 0x0000000a80905981 */ /* 0x000162000c1e1900 */
[----:B------:R-:W-:Y:S02]  /*2f80*/  ISETP.NE.AND P4, PT, R224, RZ, PT ;  /* 0x000000ffe000720c */ /* 0x000fe40003f85270 */
[----:B------:R-:W-:Y:S02]  /*2f90*/  CS2R R140, SRZ ;  /* 0x00000000008c7805 */ /* 0x000fe4000001ff00 */
[----:B------:R-:W-:-:S13]  /*2fa0*/  ISETP.NE.AND P3, PT, R225, RZ, PT ;  /* 0x000000ffe100720c */ /* 0x000fda0003f65270 */
.L_x_4734:
[----:B------:R-:W-:Y:S05]  /*2fb0*/  BSYNC.RECONVERGENT B0 ;  /* 0x0000000000007941 */ /* 0x000fea0003800200 */
.L_x_4720:
        /* <DEDUP_REMOVED lines=31> */
.L_x_4737:
[----:B------:R-:W-:Y:S05]  /*31b0*/  BSYNC.RECONVERGENT B0 ;  /* 0x0000000000007941 */ /* 0x000fea0003800200 */
.L_x_4736:
[----:B------:R-:W1:Y:S08]  /*31c0*/  S2UR UR5, SR_CgaCtaId ;  /* 0x00000000000579c3 */ /* 0x000e700000008800 */
[----:B------:R-:W-:Y:S01]  /*31d0*/  BAR.SYNC.DEFER_BLOCKING 0x0 ;  /* 0x0000000000007b1d */ /* 0x000fe20000010000 */
[----:B------:R-:W-:Y:S01]  /*31e0*/  @P4 VIADD R211, R211, 0xffffffff ;  /* 0xffffffffd3d34836 */ /* 0x000fe20000000000 */
[----:B------:R-:W-:-:S02]  /*31f0*/  ISETP.NE.AND P6, PT, R145, RZ, PT ;  /* 0x000000ff9100720c */ /* 0x000fc40003fc5270 */
[----:B------:R-:W-:Y:S01]  /*3200*/  ISETP.NE.AND P5, PT, RZ, UR9, PT ;  /* 0x00000009ff007c0c */ /* 0x000fe2000bfa5270 */
[----:B------:R-:W-:Y:S01]  /*3210*/  @P4 IMAD R211, R211, R2, RZ ;  /* 0x00000002d3d34224 */ /* 0x000fe200078e02ff */
        /* <DEDUP_REMOVED lines=19> */
[----:B------:R-:W-:Y:S02]  /*3350*/  HFMA2 R131, -RZ, RZ, 0, 0 ;  /* 0x00000000ff837431 */ /* 0x000fe400000001ff */
[----:B-1----:R-:W-:Y:S01]  /*3360*/  FADD.FTZ R213, R213, R132 ;  /* 0x00000084d5d57221 */ /* 0x002fe20000010000 */
[----:B------:R-:W-:Y:S01]  /*3370*/  FADD.FTZ R128, R128, R133 ;  /* 0x0000008580807221 */ /* 0x000fe20000010000 */
[----:B------:R-:W-:Y:S02]  /*3380*/  @P4 SHF.R.S32.HI R132, RZ, 0x1f, R211 ;  /* 0x0000001fff844819 */ /* 0x000fe400000114d3 */
[----:B------:R-:W-:Y:S01]  /*3390*/  FADD.FTZ R213, R134, R213 ;  /* 0x000000d586d57221 */ /* 0x000fe20000010000 */
[----:B------:R-:W-:Y:S01]  /*33a0*/  FADD.FTZ R128, R135, R128 ;  /* 0x0000008087807221 */ /* 0x000fe20000010000 */
[----:B------:R-:W-:-:S02]  /*33b0*/  @P4 LEA.HI R211, R132, R211, RZ, 0x2 ;  /* 0x000000d384d34211 */ /* 0x000fc400078f10ff */
[----:B--2---:R-:W-:Y:S01]  /*33c0*/  FADD.FTZ R213, R213, R136 ;  /* 0x00000088d5d57221 */ /* 0x004fe20000010000 */
[----:B------:R-:W-:Y:S01]  /*33d0*/  FADD.FTZ R128, R128, R137 ;  /* 0x0000008980807221 */ /* 0x000fe20000010000 */
[----:B------:R-:W-:Y:S02]  /*33e0*/  @P4 LEA.HI.SX32 R131, R211, R0, 0x1e ;  /* 0x00000000d3834211 */ /* 0x000fe400078ff2ff */
[----:B------:R-:W-:Y:S01]  /*33f0*/  FADD.FTZ R213, R138, R213 ;  /* 0x000000d58ad57221 */ /* 0x000fe20000010000 */
[----:B------:R-:W-:Y:S01]  /*3400*/  FADD.FTZ R128, R139, R128 ;  /* 0x000000808b807221 */ /* 0x000fe20000010000 */
[----:B------:R-:W-:Y:S02]  /*3410*/  MOV R132, R210 ;  /* 0x000000d200847202 */ /* 0x000fe40000000f00 */
        /* <DEDUP_REMOVED lines=28> */
.L_x_4742:
        /* <DEDUP_REMOVED lines=12> */
.L_x_4743:
        /* <DEDUP_REMOVED lines=12> */
.L_x_4744:
        /* <DEDUP_REMOVED lines=13> */
.L_x_4741:
        /* <DEDUP_REMOVED lines=29> */
.L_x_4746:
        /* <DEDUP_REMOVED lines=12> */
.L_x_4747:
        /* <DEDUP_REMOVED lines=12> */
.L_x_4748:
[----:B------:R-:W-:Y:S05]  /*3b80*/  @!P4 BRA `(.L_x_4745) ;  /* 0x000000040098c947 */ /* 0x000fea0003800000 */
[----:B------:R-:W-:Y:S01]  /*3b90*/  FMUL.FTZ R128, R127, UR17 ;  /* 0x000000117f807c20 */ /* 0x000fe20008410000 */
[----:B-----5:R-:W-:-:S03]  /*3ba0*/  ISETP.GE.U32.AND P5, PT, R34, 0x1000000, PT ;  /* 0x010000002200780c */ /* 0x020fc60003fa6070 */
[----:B------:R-:W-:-:S05]  /*3bb0*/  FMUL.FTZ R128, R128, UR16 ;  /* 0x0000001080807c20 */ /* 0x000fca0008410000 */
[----:B------:R-:W-:-:S04]  /*3bc0*/  FSEL R128, R128, RZ, P5 ;  /* 0x000000ff80807208 */ /* 0x000fc80002800000 */
[----:B------:R-:W-:-:S04]  /*3bd0*/  F2FP.BF16.F32.PACK_AB R128, RZ, R128 ;  /* 0x00000080ff80723e */ /* 0x000fc800000010ff */
[----:B------:R-:W-:Y:S01]  /*3be0*/  PRMT R149, R128, 0x7610, R149 ;  /* 0x0000761080957816 */ /* 0x000fe20000000095 */
[----:B------:R-:W-:Y:S06]  /*3bf0*/  BRA `(.L_x_4745) ;  /* 0x00000004007c7947 */ /* 0x000fec0003800000 */
.L_x_4740:
[----:B------:R-:W-:Y:S01]  /*3c00*/  UMOV UR4, UR6 ;  /* 0x0000000600047c82 */ /* 0x000fe20008000000 */
[----:B------:R-:W-:Y:S01]  /*3c10*/  UMOV UR5, UR7 ;  /* 0x0000000700057c82 */ /* 0x000fe20008000000 */
[----:B------:R-:W-:-:S04]  /*3c20*/  UISETP.NE.U32.AND UP0, UPT, UR4, URZ, UPT ;  /* 0x000000ff0400728c */ /* 0x000fc8000bf05070 */
[----:B------:R-:W-:-:S09]  /*3c30*/  UISETP.NE.AND.EX UP0, UPT, UR5, URZ, UPT, UP0 ;  /* 0x000000ff0500728c */ /* 0x000fd2000bf05300 */
[----:B------:R-:W-:Y:S05]  /*3c40*/  BRA.U UP0, `(.L_x_4749) ;  /* 0x0000000100b47547 */ /* 0x000fea000b800000 */
[----:B------:R-:W0:Y:S01]  /*3c50*/  @P4 LDC.64 R128, c[0x0][0x408] ;  /* 0x00010200ff804b82 */ /* 0x000e220000000a00 */
[-CC-:B------:R-:W-:Y:S01]  /*3c60*/  @P3 FFMA.FTZ R136, R207, R133.reuse, R130.reuse ;  /* 0x00000085cf883223 */ /* 0x180fe20000010082 */
[----:B-----5:R-:W-:Y:S01]  /*3c70*/  MOV R134, R48 ;  /* 0x0000003000867202 */ /* 0x020fe20000000f00 */
[----:B------:R-:W-:Y:S01]  /*3c80*/  @P3 FFMA.FTZ R135, R206, R133, R130 ;  /* 0x00000085ce873223 */ /* 0x000fe20000010082 */
[----:B------:R-:W-:Y:S01]  /*3c90*/  @P4 LOP3.LUT P5, RZ, R34, 0xff, RZ, 0xc0, !PT ;  /* 0x000000ff22ff4812 */ /* 0x000fe200078ac0ff */
[----:B------:R-:W-:Y:S02]  /*3ca0*/  @P3 FADD.FTZ R136, R205, -R136 ;  /* 0x80000088cd883221 */ /* 0x000fe40000010000 */
[----:B------:R-:W-:Y:S02]  /*3cb0*/  @P3 FADD.FTZ R138, R204, -R135 ;  /* 0x80000087cc8a3221 */ /* 0x000fe40000010000 */
[----:B------:R-:W-:Y:S01]  /*3cc0*/  @P3 FFMA.FTZ R134, R33, R136, R48 ;  /* 0x0000008821863223 */ /* 0x000fe20000010030 */
[----:B------:R-:W-:-:S02]  /*3cd0*/  IMAD.MOV.U32 R136, RZ, RZ, R49 ;  /* 0x000000ffff887224 */ /* 0x000fc400078e0031 */
[----:B------:R-:W-:Y:S01]  /*3ce0*/  @P3 FFMA.FTZ R136, R33, R138, R49 ;  /* 0x0000008a21883223 */ /* 0x000fe20000010031 */
[----:B------:R-:W-:-:S04]  /*3cf0*/  @P3 FFMA.FTZ R138, R203, R133, R130 ;  /* 0x00000085cb8a3223 */ /* 0x000fc80000010082 */
[----:B------:R-:W-:Y:S01]  /*3d00*/  @P3 FADD.FTZ R138, R201, -R138 ;  /* 0x8000008ac98a3221 */ /* 0x000fe20000010000 */
[----:B0-----:R-:W-:-:S04]  /*3d10*/  @P4 FMUL.FTZ R129, R134, R129 ;  /* 0x0000008186814220 */ /* 0x001fc80000410000 */
[----:B------:R-:W-:-:S05]  /*3d20*/  @P4 FMUL.FTZ R128, R129, R128 ;  /* 0x0000008081804220 */ /* 0x000fca0000410000 */
[----:B------:R-:W-:Y:S02]  /*3d30*/  @P4 FSEL R134, R128, RZ, P5 ;  /* 0x000000ff80864208 */ /* 0x000fe40002800000 */
[----:B------:R-:W0:Y:S01]  /*3d40*/  @P4 LDC.64 R128, c[0x0][0x408] ;  /* 0x00010200ff804b82 */ /* 0x000e220000000a00 */
[----:B------:R-:W-:Y:S02]  /*3d50*/  @P4 LOP3.LUT P5, RZ, R34, 0xff00, RZ, 0xc0, !PT ;  /* 0x0000ff0022ff4812 */ /* 0x000fe400078ac0ff */
[----:B------:R-:W-:-:S04]  /*3d60*/  @P4 F2FP.BF16.F32.PACK_AB R134, RZ, R134 ;  /* 0x00000086ff86423e */ /* 0x000fc800000010ff */
[----:B------:R-:W-:Y:S01]  /*3d70*/  @P4 PRMT R146, R134, 0x7610, R146 ;  /* 0x0000761086924816 */ /* 0x000fe20000000092 */
[----:B0-----:R-:W-:Y:S01]  /*3d80*/  @P4 FMUL.FTZ R129, R136, R129 ;  /* 0x0000008188814220 */ /* 0x001fe20000410000 */
[----:B------:R-:W-:Y:S01]  /*3d90*/  MOV R136, R50 ;  /* 0x0000003200887202 */ /* 0x000fe20000000f00 */
[----:B------:R-:W-:Y:S02]  /*3da0*/  @P3 FFMA.FTZ R136, R33, R138, R50 ;  /* 0x0000008a21883223 */ /* 0x000fe40000010032 */
        /* <DEDUP_REMOVED lines=12> */
[----:B------:R-:W-:Y:S01]  /*3e70*/  @P3 FFMA.FTZ R129, R202, R133, R130 ;  /* 0x00000085ca813223 */ /* 0x000fe20000010082 */
[----:B------:R-:W-:Y:S02]  /*3e80*/  MOV R128, R51 ;  /* 0x0000003300807202 */ /* 0x000fe40000000f00 */
[----:B------:R-:W-:Y:S01]  /*3e90*/  ISETP.GE.U32.AND P5, PT, R34, 0x1000000, PT ;  /* 0x010000002200780c */ /* 0x000fe20003fa6070 */
[----:B------:R-:W-:-:S04]  /*3ea0*/  @P3 FADD.FTZ R134, R200, -R129 ;  /* 0x80000081c8863221 */ /* 0x000fc80000010000 */
[----:B------:R-:W-:-:S04]  /*3eb0*/  @P3 FFMA.FTZ R128, R33, R134, R51 ;  /* 0x0000008621803223 */ /* 0x000fc80000010033 */
[----:B------:R-:W-:-:S04]  /*3ec0*/  FMUL.FTZ R128, R128, UR17 ;  /* 0x0000001180807c20 */ /* 0x000fc80008410000 */
[----:B------:R-:W-:-:S05]  /*3ed0*/  FMUL.FTZ R128, R128, UR16 ;  /* 0x0000001080807c20 */ /* 0x000fca0008410000 */
[----:B------:R-:W-:-:S04]  /*3ee0*/  FSEL R128, R128, RZ, P5 ;  /* 0x000000ff80807208 */ /* 0x000fc80002800000 */
[----:B------:R-:W-:-:S04]  /*3ef0*/  F2FP.BF16.F32.PACK_AB R128, RZ, R128 ;  /* 0x00000080ff80723e */ /* 0x000fc800000010ff */
[----:B------:R-:W-:Y:S01]  /*3f00*/  PRMT R149, R128, 0x7610, R149 ;  /* 0x0000761080957816 */ /* 0x000fe20000000095 */
[----:B------:R-:W-:Y:S06]  /*3f10*/  BRA `(.L_x_4745) ;  /* 0x0000000000b47947 */ /* 0x000fec0003800000 */
.L_x_4749:
[----:B------:R-:W0:Y:S01]  /*3f20*/  @P4 LDC.64 R124, c[0x0][0x408] ;  /* 0x00010200ff7c4b82 */ /* 0x000e220000000a00 */
[--C-:B------:R-:W-:Y:S01]  /*3f30*/  @P3 FFMA.FTZ R127, R202, R133, R130.reuse ;  /* 0x00000085ca7f3223 */ /* 0x100fe20000010082 */
[----:B-----5:R-:W-:Y:S01]  /*3f40*/  MOV R136, R51 ;  /* 0x0000003300887202 */ /* 0x020fe20000000f00 */
[-CC-:B------:R-:W-:Y:S01]  /*3f50*/  @P3 FFMA.FTZ R128, R207, R133.reuse, R130.reuse ;  /* 0x00000085cf803223 */ /* 0x180fe20000010082 */
[----:B------:R-:W-:Y:S01]  /*3f60*/  @P4 ISETP.GE.U32.AND P5, PT, R34, 0x1000000, PT ;  /* 0x010000002200480c */ /* 0x000fe20003fa6070 */
[----:B------:R-:W-:Y:S01]  /*3f70*/  @P3 FADD.FTZ R126, R200, -R127 ;  /* 0x8000007fc87e3221 */ /* 0x000fe20000010000 */
[-C--:B------:R-:W-:Y:S01]  /*3f80*/  @P3 FFMA.FTZ R129, R206, R133.reuse, R130 ;  /* 0x00000085ce813223 */ /* 0x080fe20000010082 */
[----:B------:R-:W-:Y:S01]  /*3f90*/  @P3 FADD.FTZ R128, R205, -R128 ;  /* 0x80000080cd803221 */ /* 0x000fe20000010000 */
[----:B------:R-:W-:Y:S01]  /*3fa0*/  @P3 FFMA.FTZ R138, R203, R133, R130 ;  /* 0x00000085cb8a3223 */ /* 0x000fe20000010082 */
[----:B------:R-:W-:Y:S02]  /*3fb0*/  @P3 FFMA.FTZ R136, R33, R126, R51 ;  /* 0x0000007e21883223 */ /* 0x000fe40000010033 */
[----:B------:R-:W1:Y:S01]  /*3fc0*/  @P4 LDC.64 R126, c[0x0][0x408] ;  /* 0x00010200ff7e4b82 */ /* 0x000e620000000a00 */
[----:B------:R-:W-:Y:S01]  /*3fd0*/  @P3 FADD.FTZ R138, R201, -R138 ;  /* 0x8000008ac98a3221 */ /* 0x000fe20000010000 */
[----:B0-----:R-:W-:-:S04]  /*3fe0*/  @P4 FMUL.FTZ R125, R136, R125 ;  /* 0x0000007d887d4220 */ /* 0x001fc80000410000 */
[----:B------:R-:W-:Y:S01]  /*3ff0*/  @P4 FMUL.FTZ R124, R125, R124 ;  /* 0x0000007c7d7c4220 */ /* 0x000fe20000410000 */
[----:B------:R-:W-:-:S04]  /*4000*/  MOV R125, R49 ;  /* 0x00000031007d7202 */ /* 0x000fc80000000f00 */
[----:B------:R-:W-:Y:S01]  /*4010*/  @P4 FSEL R135, R124, RZ, P5 ;  /* 0x000000ff7c874208 */ /* 0x000fe20002800000 */
[--C-:B------:R-:W-:Y:S02]  /*4020*/  IMAD.MOV.U32 R124, RZ, RZ, R48.reuse ;  /* 0x000000ffff7c7224 */ /* 0x100fe400078e0030 */
[C---:B------:R-:W-:Y:S01]  /*4030*/  @P3 FFMA.FTZ R124, R33.reuse, R128, R48 ;  /* 0x00000080217c3223 */ /* 0x040fe20000010030 */
[----:B------:R-:W-:Y:S01]  /*4040*/  @P4 LOP3.LUT P5, RZ, R34, 0xff, RZ, 0xc0, !PT ;  /* 0x000000ff22ff4812 */ /* 0x000fe200078ac0ff */
[----:B------:R-:W-:Y:S01]  /*4050*/  @P3 FADD.FTZ R128, R204, -R129 ;  /* 0x80000081cc803221 */ /* 0x000fe20000010000 */
[----:B------:R-:W-:Y:S01]  /*4060*/  @P4 F2FP.BF16.F32.PACK_AB R135, RZ, R135 ;  /* 0x00000087ff87423e */ /* 0x000fe200000010ff */
[----:B-1----:R-:W-:Y:S02]  /*4070*/  @P4 FMUL.FTZ R127, R124, R127 ;  /* 0x0000007f7c7f4220 */ /* 0x002fe40000410000 */
[----:B------:R-:W-:Y:S01]  /*4080*/  @P3 FFMA.FTZ R125, R33, R128, R49 ;  /* 0x00000080217d3223 */ /* 0x000fe20000010031 */
[----:B------:R-:W-:Y:S01]  /*4090*/  @P4 PRMT R149, R135, 0x7610, R149 ;  /* 0x0000761087954816 */ /* 0x000fe20000000095 */
[----:B------:R-:W-:Y:S01]  /*40a0*/  @P4 FMUL.FTZ R126, R127, R126 ;  /* 0x0000007e7f7e4220 */ /* 0x000fe20000410000 */
[----:B------:R-:W0:Y:S04]  /*40b0*/  @P4 LDC.64 R128, c[0x0][0x408] ;  /* 0x00010200ff804b82 */ /* 0x000e280000000a00 */
[----:B------:R-:W-:-:S02]  /*40c0*/  @P4 FSEL R134, R126, RZ, P5 ;  /* 0x000000ff7e864208 */ /* 0x000fc40002800000 */
[----:B------:R-:W-:Y:S02]  /*40d0*/  @P4 LOP3.LUT P5, RZ, R34, 0xff00, RZ, 0xc0, !PT ;  /* 0x0000ff0022ff4812 */ /* 0x000fe400078ac0ff */
[----:B------:R-:W1:Y:S01]  /*40e0*/  @P4 LDC.64 R126, c[0x0][0x408] ;  /* 0x00010200ff7e4b82 */ /* 0x000e620000000a00 */
[----:B------:R-:W-:-:S04]  /*40f0*/  @P4 F2FP.BF16.F32.PACK_AB R134, RZ, R134 ;  /* 0x00000086ff86423e */ /* 0x000fc800000010ff */
[----:B------:R-:W-:Y:S01]  /*4100*/  @P4 PRMT R146, R134, 0x7610, R146 ;  /* 0x0000761086924816 */ /* 0x000fe20000000092 */
[----:B-1----:R-:W-:-:S04]  /*4110*/  @P4 FMUL.FTZ R127, R125, R127 ;  /* 0x0000007f7d7f4220 */ /* 0x002fc80000410000 */
[----:B------:R-:W-:-:S05]  /*4120*/  @P4 FMUL.FTZ R126, R127, R126 ;  /* 0x0000007e7f7e4220 */ /* 0x000fca0000410000 */
[----:B------:R-:W-:Y:S02]  /*4130*/  @P4 FSEL R127, R126, RZ, P5 ;  /* 0x000000ff7e7f4208 */ /* 0x000fe40002800000 */
[----:B------:R-:W-:Y:S01]  /*4140*/  MOV R126, R50 ;  /* 0x00000032007e7202 */ /* 0x000fe20000000f00 */
[----:B------:R-:W-:Y:S01]  /*4150*/  @P3 FFMA.FTZ R126, R33, R138, R50 ;  /* 0x0000008a217e3223 */ /* 0x000fe20000010032 */
[----:B------:R-:W-:Y:S02]  /*4160*/  @P4 LOP3.LUT P5, RZ, R34, 0xff0000, RZ, 0xc0, !PT ;  /* 0x00ff000022ff4812 */ /* 0x000fe400078ac0ff */
[----:B------:R-:W-:Y:S01]  /*4170*/  @P4 F2FP.BF16.F32.PACK_AB R127, RZ, R127 ;  /* 0x0000007fff7f423e */ /* 0x000fe200000010ff */
[----:B0-----:R-:W-:-:S03]  /*4180*/  @P4 FMUL.FTZ R129, R126, R129 ;  /* 0x000000817e814220 */ /* 0x001fc60000410000 */
[----:B------:R-:W-:Y:S01]  /*4190*/  @P4 PRMT R147, R127, 0x7610, R147 ;  /* 0x000076107f934816 */ /* 0x000fe20000000093 */
[----:B------:R-:W-:Y:S01]  /*41a0*/  @P4 FMUL.FTZ R128, R129, R128 ;  /* 0x0000008081804220 */ /* 0x000fe20000410000 */
[----:B------:R-:W-:-:S04]  /*41b0*/  MOV R127, R136 ;  /* 0x00000088007f7202 */ /* 0x000fc80000000f00 */
[----:B------:R-:W-:-:S04]  /*41c0*/  @P4 FSEL R128, R128, RZ, P5 ;  /* 0x000000ff80804208 */ /* 0x000fc80002800000 */
[----:B------:R-:W-:-:S04]  /*41d0*/  @P4 F2FP.BF16.F32.PACK_AB R128, RZ, R128 ;  /* 0x00000080ff80423e */ /* 0x000fc800000010ff */
[----:B------:R-:W-:-:S07]  /*41e0*/  @P4 PRMT R148, R128, 0x7610, R148 ;  /* 0x0000761080944816 */ /* 0x000fce0000000094 */
.L_x_4745:
        /* <DEDUP_REMOVED lines=14> */
.L_x_4750:
[----:B------:R-:W-:Y:S01]  /*42d0*/  VIADD R132, R132, 0x100 ;  /* 0x0000010084847836 */ /* 0x000fe20000000000 */
[----:B------:R-:W-:-:S07]  /*42e0*/  IADD3 R131, PT, PT, R131, 0x100, RZ ;  /* 0x0000010083837810 */ /* 0x000fce0007ffe0ff */
.L_x_4739:
[----:B------:R-:W-:Y:S05]  /*42f0*/  BSYNC.RECONVERGENT B0 ;  /* 0x0000000000007941 */ /* 0x000fea0003800200 */
.L_x_4738:
[----:B------:R-:W-:Y:S01]  /*4300*/  ISETP.NE.AND P5, PT, R150, RZ, PT ;  /* 0x000000ff9600720c */ /* 0x000fe20003fa5270 */
        /* <DEDUP_REMOVED lines=9> */
[----:B0-----:R-:W0:Y:S01]  /*43a0*/  @P4 LDC.64 R126, c[0x0][0x408] ;  /* 0x00010200ff7e4b82 */ /* 0x001e220000000a00 */
[-CC-:B------:R-:W-:Y:S01]  /*43b0*/  @P3 FFMA.FTZ R125, R153, R133.reuse, R130.reuse ;  /* 0x00000085997d3223 */ /* 0x180fe20000010082 */
[----:B-----5:R-:W-:Y:S01]  /*43c0*/  MOV R124, R44 ;  /* 0x0000002c007c7202 */ /* 0x020fe20000000f00 */
[-CC-:B-1----:R-:W-:Y:S01]  /*43d0*/  @P3 FFMA.FTZ R128, R152, R133.reuse, R130.reuse ;  /* 0x0000008598803223 */ /* 0x182fe20000010082 */
[----:B------:R-:W-:Y:S01]  /*43e0*/  @P4 LOP3.LUT P6, RZ, R35, 0xff, RZ, 0xc0, !PT ;  /* 0x000000ff23ff4812 */ /* 0x000fe200078cc0ff */
[----:B------:R-:W-:Y:S01]  /*43f0*/  @P3 FADD.FTZ R125, R198, -R125 ;  /* 0x8000007dc67d3221 */ /* 0x000fe20000010000 */
[-C--:B------:R-:W-:Y:S01]  /*4400*/  @P3 FFMA.FTZ R135, R155, R133.reuse, R130 ;  /* 0x000000859b873223 */ /* 0x080fe20000010082 */
[----:B------:R-:W-:Y:S01]  /*4410*/  @P3 FADD.FTZ R128, R199, -R128 ;  /* 0x80000080c7803221 */ /* 0x000fe20000010000 */
[----:B------:R-:W-:Y:S01]  /*4420*/  @P3 FFMA.FTZ R136, R154, R133, R130 ;  /* 0x000000859a883223 */ /* 0x000fe20000010082 */
[C---:B------:R-:W-:Y:S01]  /*4430*/  @P3 FFMA.FTZ R124, R33.reuse, R125, R44 ;  /* 0x0000007d217c3223 */ /* 0x040fe2000001002c */
[----:B------:R-:W-:Y:S01]  /*4440*/  MOV R125, R45 ;  /* 0x0000002d007d7202 */ /* 0x000fe20000000f00 */
[----:B------:R-:W-:Y:S01]  /*4450*/  @P3 FFMA.FTZ R125, R33, R128, R45 ;  /* 0x00000080217d3223 */ /* 0x000fe2000001002d */
[----:B------:R-:W-:Y:S01]  /*4460*/  @P3 FADD.FTZ R135, R196, -R135 ;  /* 0x80000087c4873221 */ /* 0x000fe20000010000 */
[----:B------:R-:W1:Y:S01]  /*4470*/  @P4 LDC.64 R128, c[0x0][0x408] ;  /* 0x00010200ff804b82 */ /* 0x000e620000000a00 */
        /* <DEDUP_REMOVED lines=10> */
[----:B------:R-:W-:Y:S01]  /*4520*/  @P4 FSEL R127, R126, RZ, P6 ;  /* 0x000000ff7e7f4208 */ /* 0x000fe20003000000 */
[--C-:B------:R-:W-:Y:S02]  /*4530*/  IMAD.MOV.U32 R126, RZ, RZ, R46.reuse ;  /* 0x000000ffff7e7224 */ /* 0x100fe400078e002e */
[----:B------:R-:W-:Y:S01]  /*4540*/  @P3 FFMA.FTZ R126, R33, R135, R46 ;  /* 0x00000087217e3223 */ /* 0x000fe2000001002e */
[----:B------:R-:W-:Y:S02]  /*4550*/  @P4 LOP3.LUT P6, RZ, R35, 0xff0000, RZ, 0xc0, !PT ;  /* 0x00ff000023ff4812 */ /* 0x000fe400078cc0ff */
[----:B------:R-:W-:Y:S01]  /*4560*/  @P4 F2FP.BF16.F32.PACK_AB R127, RZ, R127 ;  /* 0x0000007fff7f423e */ /* 0x000fe200000010ff */
[----:B-1----:R-:W-:-:S03]  /*4570*/  @P4 FMUL.FTZ R129, R126, R129 ;  /* 0x000000817e814220 */ /* 0x002fc60000410000 */
[----:B------:R-:W-:Y:S01]  /*4580*/  @P4 PRMT R147, R127, 0x7610, R147 ;  /* 0x000076107f934816 */ /* 0x000fe20000000093 */
[----:B------:R-:W-:Y:S01]  /*4590*/  @P4 FMUL.FTZ R128, R129, R128 ;  /* 0x0000008081804220 */ /* 0x000fe20000410000 */
[----:B------:R-:W-:Y:S01]  /*45a0*/  MOV R129, R47 ;  /* 0x0000002f00817202 */ /* 0x000fe20000000f00 */
[----:B------:R-:W-:-:S03]  /*45b0*/  @P3 FFMA.FTZ R129, R33, R136, R47 ;  /* 0x0000008821813223 */ /* 0x000fc6000001002f */
[----:B------:R-:W-:Y:S02]  /*45c0*/  @P4 FSEL R128, R128, RZ, P6 ;  /* 0x000000ff80804208 */ /* 0x000fe40003000000 */
[----:B------:R-:W-:Y:S02]  /*45d0*/  MOV R127, R129 ;  /* 0x00000081007f7202 */ /* 0x000fe40000000f00 */
[----:B------:R-:W-:-:S04]  /*45e0*/  @P4 F2FP.BF16.F32.PACK_AB R128, RZ, R128 ;  /* 0x00000080ff80423e */ /* 0x000fc800000010ff */
        /* <DEDUP_REMOVED lines=9> */
.L_x_4754:
[----:B01----:R-:W0:Y:S01]  /*4680*/  @P4 LDC.64 R128, c[0x0][0x408] ;  /* 0x00010200ff804b82 */ /* 0x003e220000000a00 */
[-CC-:B------:R-:W-:Y:S01]  /*4690*/  @P3 FFMA.FTZ R135, R153, R133.reuse, R130.reuse ;  /* 0x0000008599873223 */ /* 0x180fe20000010082 */
[----:B-----5:R-:W-:Y:S01]  /*46a0*/  MOV R134, R44 ;  /* 0x0000002c00867202 */ /* 0x020fe20000000f00 */
[-C--:B------:R-:W-:Y:S01]  /*46b0*/  @P3 FFMA.FTZ R138, R152, R133.reuse, R130 ;  /* 0x00000085988a3223 */ /* 0x080fe20000010082 */
[----:B------:R-:W-:Y:S01]  /*46c0*/  @P4 LOP3.LUT P6, RZ, R35, 0xff, RZ, 0xc0, !PT ;  /* 0x000000ff23ff4812 */ /* 0x000fe200078cc0ff */
[----:B------:R-:W-:Y:S01]  /*46d0*/  @P3 FADD.FTZ R135, R198, -R135 ;  /* 0x80000087c6873221 */ /* 0x000fe20000010000 */
[----:B------:R-:W-:Y:S02]  /*46e0*/  IMAD.MOV.U32 R136, RZ, RZ, R45 ;  /* 0x000000ffff887224 */ /* 0x000fe400078e002d */
[----:B------:R-:W-:Y:S01]  /*46f0*/  @P3 FADD.FTZ R138, R199, -R138 ;  /* 0x8000008ac78a3221 */ /* 0x000fe20000010000 */
[----:B------:R-:W-:Y:S01]  /*4700*/  @P3 FFMA.FTZ R137, R155, R133, R130 ;  /* 0x000000859b893223 */ /* 0x000fe20000010082 */
[----:B------:R-:W-:-:S02]  /*4710*/  @P3 FFMA.FTZ R134, R33, R135, R44 ;  /* 0x0000008721863223 */ /* 0x000fc4000001002c */
[----:B------:R-:W-:Y:S01]  /*4720*/  @P3 FFMA.FTZ R136, R33, R138, R45 ;  /* 0x0000008a21883223 */ /* 0x000fe2000001002d */
        /* <DEDUP_REMOVED lines=34> */
.L_x_4753:
        /* <DEDUP_REMOVED lines=33> */
.L_x_4757:
        /* <DEDUP_REMOVED lines=12> */
.L_x_4758:
        /* <DEDUP_REMOVED lines=12> */
.L_x_4759:
[----:B------:R-:W-:Y:S01]  /*4ce0*/  MOV R124, R128 ;  /* 0x00000080007c7202 */ /* 0x000fe20000000f00 */
[----:B------:R-:W-:Y:S06]  /*4cf0*/  @!P4 BRA `(.L_x_4755) ;  /* 0x0000000000dcc947 */ /* 0x000fec0003800000 */
[----:B------:R-:W-:Y:S01]  /*4d00*/  FMUL.FTZ R124, R127, UR17 ;  /* 0x000000117f7c7c20 */ /* 0x000fe20008410000 */
[----:B-----5:R-:W-:-:S03]  /*4d10*/  ISETP.GE.U32.AND P6, PT, R35, 0x1000000, PT ;  /* 0x010000002300780c */ /* 0x020fc60003fc6070 */
[----:B------:R-:W-:-:S05]  /*4d20*/  FMUL.FTZ R124, R124, UR16 ;  /* 0x000000107c7c7c20 */ /* 0x000fca0008410000 */
[----:B------:R-:W-:-:S04]  /*4d30*/  FSEL R124, R124, RZ, P6 ;  /* 0x000000ff7c7c7208 */ /* 0x000fc80003000000 */
[----:B------:R-:W-:Y:S01]  /*4d40*/  F2FP.BF16.F32.PACK_AB R149, RZ, R124 ;  /* 0x0000007cff95723e */ /* 0x000fe200000010ff */
[----:B------:R-:W-:Y:S01]  /*4d50*/  IMAD.MOV.U32 R124, RZ, RZ, R128 ;  /* 0x000000ffff7c7224 */ /* 0x000fe200078e0080 */
[----:B------:R-:W-:Y:S06]  /*4d60*/  BRA `(.L_x_4755) ;  /* 0x0000000000c07947 */ /* 0x000fec0003800000 */
.L_x_4756:
        /* <DEDUP_REMOVED lines=12> */
.L_x_4760:
        /* <DEDUP_REMOVED lines=12> */
.L_x_4761:
        /* <DEDUP_REMOVED lines=12> */
.L_x_4762:
        /* <DEDUP_REMOVED lines=12> */
.L_x_4755:
        /* <DEDUP_REMOVED lines=12> */
.L_x_4763:
[----:B------:R-:W-:Y:S02]  /*5130*/  IADD3 R132, PT, PT, R132, 0x100, RZ ;  /* 0x0000010084847810 */ /* 0x000fe40007ffe0ff */
[----:B------:R-:W-:-:S07]  /*5140*/  IADD3 R131, PT, PT, R131, 0x100, RZ ;  /* 0x0000010083837810 */ /* 0x000fce0007ffe0ff */
.L_x_4752:
[----:B------:R-:W-:Y:S05]  /*5150*/  BSYNC.RECONVERGENT B0 ;  /* 0x0000000000007941 */ /* 0x000fea0003800200 */
.L_x_4751:
        /* <DEDUP_REMOVED lines=19> */
[----:B------:R-:W-:Y:S01]  /*5290*/  @P3 FFMA.FTZ R124, R33, R125, R40 ;  /* 0x0000007d217c3223 */ /* 0x000fe20000010028 */
[----:B------:R-:W-:-:S02]  /*52a0*/  IMAD.MOV.U32 R125, RZ, RZ, R41 ;  /* 0x000000ffff7d7224 */ /* 0x000fc400078e0029 */
        /* <DEDUP_REMOVED lines=13> */
[----:B------:R-:W-:Y:S02]  /*5380*/  @P4 FSEL R127, R126, RZ, P6 ;  /* 0x000000ff7e7f4208 */ /* 0x000fe40003000000 */
[----:B------:R-:W-:Y:S01]  /*5390*/  MOV R126, R42 ;  /* 0x0000002a007e7202 */ /* 0x000fe20000000f00 */
        /* <DEDUP_REMOVED lines=20> */
.L_x_4767:
[----:B01----:R-:W0:Y:S01]  /*54e0*/  @P4 LDC.64 R128, c[0x0][0x408] ;  /* 0x00010200ff804b82 */ /* 0x003e220000000a00 */
[-C--:B------:R-:W-:Y:S01]  /*54f0*/  @P3 FFMA.FTZ R135, R157, R133.reuse, R130 ;  /* 0x000000859d873223 */ /* 0x080fe20000010082 */
[----:B-----5:R-:W-:Y:S01]  /*5500*/  IMAD.MOV.U32 R134, RZ, RZ, R40 ;  /* 0x000000ffff867224 */ /* 0x020fe200078e0028 */
[----:B------:R-:W-:Y:S01]  /*5510*/  @P4 LOP3.LUT P6, RZ, R36, 0xff, RZ, 0xc0, !PT ;  /* 0x000000ff24ff4812 */ /* 0x000fe200078cc0ff */
[--C-:B------:R-:W-:Y:S01]  /*5520*/  @P3 FFMA.FTZ R138, R156, R133, R130.reuse ;  /* 0x000000859c8a3223 */ /* 0x100fe20000010082 */
[----:B------:R-:W-:Y:S01]  /*5530*/  @P3 FADD.FTZ R135, R194, -R135 ;  /* 0x80000087c2873221 */ /* 0x000fe20000010000 */
[----:B------:R-:W-:Y:S01]  /*5540*/  MOV R136, R41 ;  /* 0x0000002900887202 */ /* 0x000fe20000000f00 */
[----:B------:R-:W-:Y:S01]  /*5550*/  @P3 FFMA.FTZ R137, R159, R133, R130 ;  /* 0x000000859f893223 */ /* 0x000fe20000010082 */
[----:B------:R-:W-:Y:S01]  /*5560*/  @P3 FADD.FTZ R138, R195, -R138 ;  /* 0x8000008ac38a3221 */ /* 0x000fe20000010000 */
[C---:B------:R-:W-:Y:S02]  /*5570*/  @P3 FFMA.FTZ R134, R33.reuse, R135, R40 ;  /* 0x0000008721863223 */ /* 0x040fe40000010028 */
[----:B------:R-:W-:Y:S01]  /*5580*/  @P3 FADD.FTZ R137, R192, -R137 ;  /* 0x80000089c0893221 */ /* 0x000fe20000010000 */
[----:B------:R-:W-:Y:S01]  /*5590*/  @P3 FFMA.FTZ R136, R33, R138, R41 ;  /* 0x0000008a21883223 */ /* 0x000fe20000010029 */
        /* <DEDUP_REMOVED lines=33> */
.L_x_4766:
        /* <DEDUP_REMOVED lines=33> */
.L_x_4770:
        /* <DEDUP_REMOVED lines=12> */
.L_x_4771:
        /* <DEDUP_REMOVED lines=12> */
.L_x_4772:
[----:B------:R-:W-:Y:S01]  /*5b40*/  IMAD.MOV.U32 R124, RZ, RZ, R128 ;  /* 0x000000ffff7c7224 */ /* 0x000fe200078e0080 */
[----:B------:R-:W-:Y:S06]  /*5b50*/  @!P4 BRA `(.L_x_4768) ;  /* 0x0000000000dcc947 */ /* 0x000fec0003800000 */
[----:B------:R-:W-:Y:S01]  /*5b60*/  FMUL.FTZ R124, R127, UR17 ;  /* 0x000000117f7c7c20 */ /* 0x000fe20008410000 */
[----:B-----5:R-:W-:-:S03]  /*5b70*/  ISETP.GE.U32.AND P6, PT, R36, 0x1000000, PT ;  /* 0x010000002400780c */ /* 0x020fc60003fc6070 */
[----:B------:R-:W-:-:S05]  /*5b80*/  FMUL.FTZ R124, R124, UR16 ;  /* 0x000000107c7c7c20 */ /* 0x000fca0008410000 */
[----:B------:R-:W-:-:S04]  /*5b90*/  FSEL R124, R124, RZ, P6 ;  /* 0x000000ff7c7c7208 */ /* 0x000fc80003000000 */
[----:B------:R-:W-:Y:S02]  /*5ba0*/  F2FP.BF16.F32.PACK_AB R149, RZ, R124 ;  /* 0x0000007cff95723e */ /* 0x000fe400000010ff */
[----:B------:R-:W-:Y:S01]  /*5bb0*/  MOV R124, R128 ;  /* 0x00000080007c7202 */ /* 0x000fe20000000f00 */
[----:B------:R-:W-:Y:S06]  /*5bc0*/  BRA `(.L_x_4768) ;  /* 0x0000000000c07947 */ /* 0x000fec0003800000 */
.L_x_4769:
        /* <DEDUP_REMOVED lines=12> */
.L_x_4773:
        /* <DEDUP_REMOVED lines=12> */
.L_x_4774:
        /* <DEDUP_REMOVED lines=12> */
.L_x_4775:
        /* <DEDUP_REMOVED lines=12> */
.L_x_4768:
        /* <DEDUP_REMOVED lines=12> */
.L_x_4776:
[----:B------:R-:W-:Y:S02]  /*5f90*/  IADD3 R132, PT, PT, R132, 0x100, RZ ;  /* 0x0000010084847810 */ /* 0x000fe40007ffe0ff */
[----:B------:R-:W-:-:S07]  /*5fa0*/  IADD3 R131, PT, PT, R131, 0x100, RZ ;  /* 0x0000010083837810 */ /* 0x000fce0007ffe0ff */
.L_x_4765:
[----:B------:R-:W-:Y:S05]  /*5fb0*/  BSYNC.RECONVERGENT B0 ;  /* 0x0000000000007941 */ /* 0x000fea0003800200 */
.L_x_4764:
[----:B------:R-:W-:Y:S04]  /*5fc0*/  BSSY.RECONVERGENT B0, `(.L_x_4777) ;  /* 0x00000e4000007945 */ /* 0x000fe80003800200 */
        /* <DEDUP_REMOVED lines=9> */
[-C--:B------:R-:W-:Y:S01]  /*6060*/  @P3 FFMA.FTZ R125, R161, R133.reuse, R130 ;  /* 0x00000085a17d3223 */ /* 0x080fe20000010082 */
[----:B-----5:R-:W-:Y:S01]  /*6070*/  IMAD.MOV.U32 R124, RZ, RZ, R108 ;  /* 0x000000ffff7c7224 */ /* 0x020fe200078e006c */
[----:B------:R-:W-:Y:S01]  /*6080*/  @P4 LOP3.LUT P6, RZ, R37, 0xff, RZ, 0xc0, !PT ;  /* 0x000000ff25ff4812 */ /* 0x000fe200078cc0ff */
[-CC-:B-1----:R-:W-:Y:S01]  /*6090*/  @P3 FFMA.FTZ R128, R160, R133.reuse, R130.reuse ;  /* 0x00000085a0803223 */ /* 0x182fe20000010082 */
[----:B------:R-:W-:Y:S01]  /*60a0*/  @P3 FADD.FTZ R125, R190, -R125 ;  /* 0x8000007dbe7d3221 */ /* 0x000fe20000010000 */
[-CC-:B------:R-:W-:Y:S01]  /*60b0*/  @P3 FFMA.FTZ R135, R163, R133.reuse, R130.reuse ;  /* 0x00000085a3873223 */ /* 0x180fe20000010082 */
[----:B------:R-:W-:Y:S01]  /*60c0*/  @P3 FFMA.FTZ R136, R162, R133, R130 ;  /* 0x00000085a2883223 */ /* 0x000fe20000010082 */
[----:B------:R-:W-:Y:S01]  /*60d0*/  @P3 FADD.FTZ R128, R191, -R128 ;  /* 0x80000080bf803221 */ /* 0x000fe20000010000 */
[C---:B------:R-:W-:Y:S01]  /*60e0*/  @P3 FFMA.FTZ R124, R33.reuse, R125, R108 ;  /* 0x0000007d217c3223 */ /* 0x040fe2000001006c */
[----:B------:R-:W-:Y:S01]  /*60f0*/  MOV R125, R109 ;  /* 0x0000006d007d7202 */ /* 0x000fe20000000f00 */
[----:B------:R-:W-:Y:S01]  /*6100*/  @P3 FADD.FTZ R135, R188, -R135 ;  /* 0x80000087bc873221 */ /* 0x000fe20000010000 */
[----:B------:R-:W-:Y:S01]  /*6110*/  @P3 FFMA.FTZ R125, R33, R128, R109 ;  /* 0x00000080217d3223 */ /* 0x000fe2000001006d */
[----:B------:R-:W-:Y:S01]  /*6120*/  @P3 FADD.FTZ R136, R189, -R136 ;  /* 0x80000088bd883221 */ /* 0x000fe20000010000 */
[----:B------:R-:W1:Y:S01]  /*6130*/  @P4 LDC.64 R128, c[0x0][0x408] ;  /* 0x00010200ff804b82 */ /* 0x000e620000000a00 */
        /* <DEDUP_REMOVED lines=19> */
[----:B------:R-:W-:Y:S01]  /*6270*/  @P4 FSEL R128, R128, RZ, P6 ;  /* 0x000000ff80804208 */ /* 0x000fe20003000000 */
[----:B------:R-:W-:-:S03]  /*6280*/  IMAD.MOV.U32 R127, RZ, RZ, R129 ;  /* 0x000000ffff7f7224 */ /* 0x000fc600078e0081 */
        /* <DEDUP_REMOVED lines=10> */
.L_x_4780:
[----:B01----:R-:W0:Y:S01]  /*6330*/  @P4 LDC.64 R128, c[0x0][0x408] ;  /* 0x00010200ff804b82 */ /* 0x003e220000000a00 */
[-CC-:B------:R-:W-:Y:S01]  /*6340*/  @P3 FFMA.FTZ R135, R161, R133.reuse, R130.reuse ;  /* 0x00000085a1873223 */ /* 0x180fe20000010082 */
[----:B-----5:R-:W-:Y:S01]  /*6350*/  MOV R134, R108 ;  /* 0x0000006c00867202 */ /* 0x020fe20000000f00 */
[----:B------:R-:W-:Y:S01]  /*6360*/  @P3 FFMA.FTZ R138, R160, R133, R130 ;  /* 0x00000085a08a3223 */ /* 0x000fe20000010082 */
[----:B------:R-:W-:Y:S01]  /*6370*/  @P4 LOP3.LUT P6, RZ, R37, 0xff, RZ, 0xc0, !PT ;  /* 0x000000ff25ff4812 */ /* 0x000fe200078cc0ff */
[----:B------:R-:W-:Y:S01]  /*6380*/  @P3 FADD.FTZ R135, R190, -R135 ;  /* 0x80000087be873221 */ /* 0x000fe20000010000 */
[----:B------:R-:W-:Y:S01]  /*6390*/  MOV R136, R109 ;  /* 0x0000006d00887202 */ /* 0x000fe20000000f00 */
[----:B------:R-:W-:Y:S01]  /*63a0*/  @P3 FADD.FTZ R138, R191, -R138 ;  /* 0x8000008abf8a3221 */ /* 0x000fe20000010000 */
[----:B------:R-:W-:Y:S01]  /*63b0*/  @P3 FFMA.FTZ R137, R163, R133, R130 ;  /* 0x00000085a3893223 */ /* 0x000fe20000010082 */
[C---:B------:R-:W-:Y:S02]  /*63c0*/  @P3 FFMA.FTZ R134, R33.reuse, R135, R108 ;  /* 0x0000008721863223 */ /* 0x040fe4000001006c */
        /* <DEDUP_REMOVED lines=25> */
[----:B------:R-:W-:Y:S01]  /*6560*/  IMAD.MOV.U32 R128, RZ, RZ, R111 ;  /* 0x000000ffff807224 */ /* 0x000fe200078e006f */
[----:B------:R-:W-:Y:S02]  /*6570*/  ISETP.GE.U32.AND P6, PT, R37, 0x1000000, PT ;  /* 0x010000002500780c */ /* 0x000fe40003fc6070 */
        /* <DEDUP_REMOVED lines=8> */
.L_x_4779:
        /* <DEDUP_REMOVED lines=33> */
.L_x_4783:
        /* <DEDUP_REMOVED lines=12> */
.L_x_4784:
        /* <DEDUP_REMOVED lines=12> */
.L_x_4785:
[----:B------:R-:W-:Y:S01]  /*6990*/  MOV R124, R128 ;  /* 0x00000080007c7202 */ /* 0x000fe20000000f00 */
        /* <DEDUP_REMOVED lines=8> */
.L_x_4782:
        /* <DEDUP_REMOVED lines=12> */
.L_x_4786:
        /* <DEDUP_REMOVED lines=12> */
.L_x_4787:
        /* <DEDUP_REMOVED lines=12> */
.L_x_4788:
        /* <DEDUP_REMOVED lines=12> */
.L_x_4781:
        /* <DEDUP_REMOVED lines=12> */
.L_x_4789:
[----:B------:R-:W-:Y:S01]  /*6de0*/  IADD3 R132, PT, PT, R132, 0x100, RZ ;  /* 0x0000010084847810 */ /* 0x000fe20007ffe0ff */
[----:B------:R-:W-:-:S07]  /*6df0*/  VIADD R131, R131, 0x100 ;  /* 0x0000010083837836 */ /* 0x000fce0000000000 */
.L_x_4778:
[----:B------:R-:W-:Y:S05]  /*6e00*/  BSYNC.RECONVERGENT B0 ;  /* 0x0000000000007941 */ /* 0x000fea0003800200 */
.L_x_4777:
        /* <DEDUP_REMOVED lines=41> */
[--C-:B------:R-:W-:Y:S02]  /*70a0*/  IMAD.MOV.U32 R129, RZ, RZ, R115.reuse ;  /* 0x000000ffff817224 */ /* 0x100fe400078e0073 */
[----:B------:R-:W-:Y:S02]  /*70b0*/  @P3 FFMA.FTZ R129, R33, R136, R115 ;  /* 0x0000008821813223 */ /* 0x000fe40000010073 */
[----:B------:R-:W-:-:S03]  /*70c0*/  @P4 FSEL R128, R128, RZ, P6 ;  /* 0x000000ff80804208 */ /* 0x000fc60003000000 */
        /* <DEDUP_REMOVED lines=11> */
.L_x_4793:
        /* <DEDUP_REMOVED lines=20> */
[--C-:B------:R-:W-:Y:S02]  /*72c0*/  IMAD.MOV.U32 R136, RZ, RZ, R114.reuse ;  /* 0x000000ffff887224 */ /* 0x100fe400078e0072 */
[----:B------:R-:W-:Y:S01]  /*72d0*/  @P3 FFMA.FTZ R136, R33, R137, R114 ;  /* 0x0000008921883223 */ /* 0x000fe20000010072 */
        /* <DEDUP_REMOVED lines=23> */
.L_x_4792:
        /* <DEDUP_REMOVED lines=33> */
.L_x_4796:
        /* <DEDUP_REMOVED lines=12> */
.L_x_4797:
        /* <DEDUP_REMOVED lines=12> */
.L_x_4798:
        /* <DEDUP_REMOVED lines=9> */
.L_x_4795:
        /* <DEDUP_REMOVED lines=12> */
.L_x_4799:
        /* <DEDUP_REMOVED lines=12> */
.L_x_4800:
        /* <DEDUP_REMOVED lines=12> */
.L_x_4801:
        /* <DEDUP_REMOVED lines=12> */
.L_x_4794:
        /* <DEDUP_REMOVED lines=12> */
.L_x_4802:
[----:B------:R-:W-:Y:S01]  /*7c30*/  VIADD R132, R132, 0x100 ;  /* 0x0000010084847836 */ /* 0x000fe20000000000 */
[----:B------:R-:W-:-:S07]  /*7c40*/  IADD3 R131, PT, PT, R131, 0x100, RZ ;  /* 0x0000010083837810 */ /* 0x000fce0007ffe0ff */
.L_x_4791:
[----:B------:R-:W-:Y:S05]  /*7c50*/  BSYNC.RECONVERGENT B0 ;  /* 0x0000000000007941 */ /* 0x000fea0003800200 */
.L_x_4790:
        /* <DEDUP_REMOVED lines=55> */
.L_x_4806:
        /* <DEDUP_REMOVED lines=45> */
.L_x_4805:
        /* <DEDUP_REMOVED lines=33> */
.L_x_4809:
        /* <DEDUP_REMOVED lines=12> */
.L_x_4810:
        /* <DEDUP_REMOVED lines=12> */
.L_x_4811:
        /* <DEDUP_REMOVED lines=9> */
.L_x_4808:
        /* <DEDUP_REMOVED lines=12> */
.L_x_4812:
        /* <DEDUP_REMOVED lines=12> */
.L_x_4813:
        /* <DEDUP_REMOVED lines=12> */
.L_x_4814:
        /* <DEDUP_REMOVED lines=12> */
.L_x_4807:
        /* <DEDUP_REMOVED lines=12> */
.L_x_4815:
[----:B------:R-:W-:Y:S02]  /*8a80*/  IADD3 R132, PT, PT, R132, 0x100, RZ ;  /* 0x0000010084847810 */ /* 0x000fe40007ffe0ff */
[----:B------:R-:W-:-:S07]  /*8a90*/  IADD3 R131, PT, PT, R131, 0x100, RZ ;  /* 0x0000010083837810 */ /* 0x000fce0007ffe0ff */
.L_x_4804:
[----:B------:R-:W-:Y:S05]  /*8aa0*/  BSYNC.RECONVERGENT B0 ;  /* 0x0000000000007941 */ /* 0x000fea0003800200 */
.L_x_4803:
        /* <DEDUP_REMOVED lines=56> */
.L_x_4819:
        /* <DEDUP_REMOVED lines=35> */
[----:B------:R-:W-:-:S03]  /*9060*/  MOV R128, R123 ;  /* 0x0000007b00807202 */ /* 0x000fc60000000f00 */
        /* <DEDUP_REMOVED lines=9> */
.L_x_4818:
        /* <DEDUP_REMOVED lines=33> */
.L_x_4822:
        /* <DEDUP_REMOVED lines=12> */
.L_x_4823:
        /* <DEDUP_REMOVED lines=12> */
.L_x_4824:
[----:B------:R-:W-:Y:S01]  /*9490*/  IMAD.MOV.U32 R127, RZ, RZ, R128 ;  /* 0x000000ffff7f7224 */ /* 0x000fe200078e0080 */
[----:B------:R-:W-:Y:S06]  /*94a0*/  @!P4 BRA `(.L_x_4820) ;  /* 0x0000000000dcc947 */ /* 0x000fec0003800000 */
[----:B------:R-:W-:Y:S01]  /*94b0*/  FMUL.FTZ R33, R128, UR17 ;  /* 0x0000001180217c20 */ /* 0x000fe20008410000 */
[----:B-----5:R-:W-:-:S03]  /*94c0*/  ISETP.GE.U32.AND P3, PT, R144, 0x1000000, PT ;  /* 0x010000009000780c */ /* 0x020fc60003f66070 */
[----:B------:R-:W-:-:S05]  /*94d0*/  FMUL.FTZ R33, R33, UR16 ;  /* 0x0000001021217c20 */ /* 0x000fca0008410000 */
[----:B------:R-:W-:-:S04]  /*94e0*/  FSEL R33, R33, RZ, P3 ;  /* 0x000000ff21217208 */ /* 0x000fc80001800000 */
[----:B------:R-:W-:-:S04]  /*94f0*/  F2FP.BF16.F32.PACK_AB R33, RZ, R33 ;  /* 0x00000021ff21723e */ /* 0x000fc800000010ff */
[----:B------:R-:W-:Y:S01]  /*9500*/  PRMT R149, R33, 0x7610, R149 ;  /* 0x0000761021957816 */ /* 0x000fe20000000095 */
[----:B------:R-:W-:Y:S06]  /*9510*/  BRA `(.L_x_4820) ;  /* 0x0000000000c07947 */ /* 0x000fec0003800000 */
.L_x_4821:
[----:B------:R-:W-:Y:S01]  /*9520*/  FFMA.FTZ R128, R182, R133, R130 ;  /* 0x00000085b6807223 */ /* 0x000fe20000010082 */
        /* <DEDUP_REMOVED lines=22> */
.L_x_4825:
        /* <DEDUP_REMOVED lines=12> */
.L_x_4826:
        /* <DEDUP_REMOVED lines=12> */
.L_x_4827:
[----:B------:R-:W-:-:S07]  /*9810*/  @P4 PRMT R149, R134, 0x7610, R149 ;  /* 0x0000761086954816 */ /* 0x000fce0000000095 */
.L_x_4820:
[----:B------:R-:W0:Y:S02]  /*9820*/  @P5 LDC.64 R128, c[0x0][0x478] ;  /* 0x00011e00ff805b82 */ /* 0x000e240000000a00 */
[----:B0-----:R-:W-:-:S05]  /*9830*/  @P5 IMAD.WIDE.U32 R128, R132, 0x10, R128 ;  /* 0x0000001084805825 */ /* 0x001fca00078e0080 */
[----:B------:R2:W-:Y:S01]  /*9840*/  @P5 STG.E.128 desc[UR10][R128.64], R124 ;  /* 0x0000007c80005986 */ /* 0x0005e2000c101d0a */
[----:B------:R-:W-:Y:S05]  /*9850*/  @!P4 BRA `(.L_x_4817) ;  /* 0x000000000020c947 */ /* 0x000fea0003800000 */
[----:B------:R-:W0:Y:S01]  /*9860*/  LDC.64 R132, c[0x0][0x468] ;  /* 0x00011a00ff847b82 */ /* 0x000e220000000a00 */
[----:B--2---:R-:W-:Y:S02]  /*9870*/  LOP3.LUT R128, R147, 0xffff, RZ, 0xc0, !PT ;  /* 0x0000ffff93807812 */ /* 0x004fe400078ec0ff */
[----:B------:R-:W-:-:S03]  /*9880*/  PRMT R33, R148, 0x5410, R149 ;  /* 0x0000541094217816 */ /* 0x000fc60000000095 */
[----:B------:R-:W-:-:S05]  /*9890*/  IMAD.WIDE.U32 R128, R128, 0x10000, RZ ;  /* 0x0001000080807825 */ /* 0x000fca00078e00ff */
[----:B------:R-:W-:Y:S02]  /*98a0*/  LOP3.LUT R129, R33, R129, RZ, 0xfc, !PT ;  /* 0x0000008121817212 */ /* 0x000fe400078efcff */
[----:B------:R-:W-:Y:S01]  /*98b0*/  LOP3.LUT R128, R128, 0xffff, R146, 0xf8, !PT ;  /* 0x0000ffff80807812 */ /* 0x000fe200078ef892 */
[----:B0-----:R-:W-:-:S05]  /*98c0*/  IMAD.WIDE.U32 R132, R131, 0x8, R132 ;  /* 0x0000000883847825 */ /* 0x001fca00078e0084 */
[----:B------:R3:W-:Y:S02]  /*98d0*/  STG.E.64 desc[UR10][R132.64], R128 ;  /* 0x0000008084007986 */ /* 0x0007e4000c101b0a */
.L_x_4817:
[----:B------:R-:W-:Y:S05]  /*98e0*/  BSYNC.RECONVERGENT B0 ;  /* 0x0000000000007941 */ /* 0x000fea0003800200 */
.L_x_4816:
[----:B0123--:R-:W0:Y:S01]  /*98f0*/  LDC.64 R128, c[0x0][0x380] ;  /* 0x0000e000ff807b82 */ /* 0x00fe220000000a00 */
[----:B------:R-:W-:Y:S01]  /*9900*/  UPLOP3.LUT UP1, UPT, UPT, UPT, UP1, 0x40, 0x4 ;  /* 0x000000000004789c */ /* 0x000fe20003f2e810 */
[----:B0-----:R-:W-:-:S04]  /*9910*/  IADD3 R5, PT, PT, R5, R128, RZ ;  /* 0x0000008005057210 */ /* 0x001fc80007ffe0ff */
[----:B------:R-:W-:-:S13]  /*9920*/  ISETP.GE.AND P3, PT, R5, R129, PT ;  /* 0x000000810500720c */ /* 0x000fda0003f66270 */
[----:B------:R-:W-:Y:S05]  /*9930*/  @!P3 BRA `(.L_x_4828) ;  /* 0xffffff700054b947 */ /* 0x000fea000383ffff */
.L_x_4719:
[----:B------:R-:W0:Y:S01]  /*9940*/  S2UR UR4, SR_CTAID.X ;  /* 0x00000000000479c3 */ /* 0x000e220000002500 */
[----:B------:R-:W-:Y:S02]  /*9950*/  ISETP.NE.AND P6, PT, R145, RZ, PT ;  /* 0x000000ff9100720c */ /* 0x000fe40003fc5270 */
[----:B------:R-:W-:Y:S02]  /*9960*/  ISETP.NE.AND P5, PT, R150, RZ, PT ;  /* 0x000000ff9600720c */ /* 0x000fe40003fa5270 */
[----:B------:R-:W-:Y:S02]  /*9970*/  ISETP.NE.AND P4, PT, R151, RZ, PT ;  /* 0x000000ff9700720c */ /* 0x000fe40003f85270 */
[----:B------:R-:W-:Y:S01]  /*9980*/  ISETP.NE.AND P3, PT, R209, RZ, PT ;  /* 0x000000ffd100720c */ /* 0x000fe20003f65270 */
        /* <DEDUP_REMOVED lines=52> */
.L_x_4829:
        /* <DEDUP_REMOVED lines=11> */
.L_x_14357:


//--------------------- .text._ZN10layer_norm22ln_bwd_finalize_kernelINS_22Kernel_traits_finalizeILj7168E13__nv_bfloat16S2_fS2_fjLb0ELj1024ELj4ENS_18Kernel_traits_baseILj7168ES2_S2_fS2_fjLj1024EEEEELb0ELb1EEEvNS_9BwdParamsE --------------------------
	.section	.text._ZN10layer_norm22ln_bwd_finalize_kernelINS_22Kernel_traits_finalizeILj7168E13__nv_bfloat16S2_fS2_fjLb0ELj1024ELj4ENS_18Kernel_traits_baseILj7168ES2_S2_fS2_fjLj1024EEEEELb0ELb1EEEvNS_9BwdParamsE,"ax",@progbits
	.align	128
        .global         _ZN10layer_norm22ln_bwd_finalize_kernelINS_22Kernel_traits_finalizeILj7168E13__nv_bfloat16S2_fS2_fjLb0ELj1024ELj4ENS_18Kernel_traits_baseILj7168ES2_S2_fS2_fjLj1024EEEEELb0ELb1EEEvNS_9BwdParamsE
        .type           _ZN10layer_norm22ln_bwd_finalize_kernelINS_22Kernel_traits_finalizeILj7168E13__nv_bfloat16S2_fS2_fjLb0ELj1024ELj4ENS_18Kernel_traits_baseILj7168ES2_S2_fS2_fjLj1024EEEEELb0ELb1EEEvNS_9BwdParamsE,@function
        .size           _ZN10layer_norm22ln_bwd_finalize_kernelINS_22Kernel_traits_finalizeILj7168E13__nv_bfloat16S2_fS2_fjLb0ELj1024ELj4ENS_18Kernel_traits_baseILj7168ES2_S2_fS2_fjLj1024EEEEELb0ELb1EEEvNS_9BwdParamsE,(.L_x_14358 - _ZN10layer_norm22ln_bwd_finalize_kernelINS_22Kernel_traits_finalizeILj7168E13__nv_bfloat16S2_fS2_fjLb0ELj1024ELj4ENS_18Kernel_traits_baseILj7168ES2_S2_fS2_fjLj1024EEEEELb0ELb1EEEvNS_9BwdParamsE)
        .other          _ZN10layer_norm22ln_bwd_finalize_kernelINS_22Kernel_traits_finalizeILj7168E13__nv_bfloat16S2_fS2_fjLb0ELj1024ELj4ENS_18Kernel_traits_baseILj7168ES2_S2_fS2_fjLj1024EEEEELb0ELb1EEEvNS_9BwdParamsE,@"STO_CUDA_ENTRY STV_DEFAULT"
_ZN10layer_norm22ln_bwd_finalize_kernelINS_22Kernel_traits_finalizeILj7168E13__nv_bfloat16S2_fS2_fjLb0ELj1024ELj4ENS_18Kernel_traits_baseILj7168ES2_S2_fS2_fjLj1024EEEEELb0ELb1EEEvNS_9BwdParamsE:
.text._ZN10layer_norm22ln_bwd_finalize_kernelINS_22Kernel_traits_finalizeILj7168E13__nv_bfloat16S2_fS2_fjLb0ELj1024ELj4ENS_18Kernel_traits_baseILj7168ES2_S2_fS2_fjLj1024EEEEELb0ELb1EEEvNS_9BwdParamsE:
        /* <DEDUP_REMOVED lines=77> */
.L_x_4834:
        /* <DEDUP_REMOVED lines=118> */
.L_x_4833:
[----:B------:R-:W-:Y:S05]  /*0c30*/  BSYNC.RECONVERGENT B1 ;  /* 0x0000000000017941 */ /* 0x000fea0003800200 */
.L_x_4832:
        /* <DEDUP_REMOVED lines=69> */
.L_x_4836:
[----:B------:R-:W-:Y:S05]  /*1090*/  BSYNC.RECONVERGENT B1 ;  /* 0x0000000000017941 */ /* 0x000fea0003800200 */
.L_x_4835:
        /* <DEDUP_REMOVED lines=38> */
.L_x_4838:
[----:B------:R-:W-:Y:S05]  /*1300*/  BSYNC.RECONVERGENT B1 ;  /* 0x0000000000017941 */ /* 0x000fea0003800200 */
.L_x_4837:
[----:B------:R-:W-:Y:S05]  /*1310*/  @!P1 BRA `(.L_x_4831) ;  /* 0x0000000000409947 */ /* 0x000fea0003800000 */
[----:B------:R-:W0:Y:S01]  /*1320*/  LDC R12, c[0x0][0x388] ;  /* 0x0000e200ff0c7b82 */ /* 0x000e220000000800 */
[----:B------:R-:W-:-:S07]  /*1330*/  IADD3 R0, PT, PT, -R0, RZ, RZ ;  /* 0x000000ff00007210 */ /* 0x000fce0007ffe1ff */
[----:B------:R-:W1:Y:S08]  /*1340*/  LDC.64 R8, c[0x0][0x440] ;  /* 0x00011000ff087b82 */ /* 0x000e700000000a00 */
[----:B------:R-:W2:Y:S01]  /*1350*/  LDC.64 R10, c[0x0][0x448] ;  /* 0x00011200ff0a7b82 */ /* 0x000ea20000000a00 */
[----:B0-----:R-:W-:-:S05]  /*1360*/  IMAD R2, R2, R12, R5 ;  /* 0x0000000c02027224 */ /* 0x001fca00078e0205 */
[----:B------:R-:W-:-:S07]  /*1370*/  IADD3 R13, PT, PT, R57, R2, RZ ;  /* 0x00000002390d7210 */ /* 0x000fce0007ffe0ff */
.L_x_4839:
        /* <DEDUP_REMOVED lines=10> */
.L_x_4831:
[----:B------:R-:W-:Y:S05]  /*1420*/  BSYNC.RECONVERGENT B0 ;  /* 0x0000000000007941 */ /* 0x000fea0003800200 */
.L_x_4830:
        /* <DEDUP_REMOVED lines=59> */
.L_x_4840:
        /* <DEDUP_REMOVED lines=10> */
.L_x_14358:


//--------------------- .text._ZN10layer_norm13ln_bwd_kernelINS_13Kernel_traitsI13__nv_bfloat16S2_fS2_fjLj7168ELj1ELj1ELj8ELj8ENS_18Kernel_traits_baseILj7168ES2_S2_fS2_fjLj256EEEEELb1ELb0ELb1ELb1EEEvNS_9BwdParamsE --------------------------
	.section	.text._ZN10layer_norm13ln_bwd_kernelINS_13Kernel_traitsI13__nv_bfloat16S2_fS2_fjLj7168ELj1ELj1ELj8ELj8ENS_18Kernel_traits_baseILj7168ES2_S2_fS2_fjLj256EEEEELb1ELb0ELb1ELb1EEEvNS_9BwdParamsE,"ax",@progbits
	.align	128
        .global         _ZN10layer_norm13ln_bwd_kernelINS_13Kernel_traitsI13__nv_bfloat16S2_fS2_fjLj7168ELj1ELj1ELj8ELj8ENS_18Kernel_traits_baseILj7168ES2_S2_fS2_fjLj256EEEEELb1ELb0ELb1ELb1EEEvNS_9BwdParamsE
        .type           _ZN10layer_norm13ln_bwd_kernelINS_13Kernel_traitsI13__nv_bfloat16S2_fS2_fjLj7168ELj1ELj1ELj8ELj8ENS_18Kernel_traits_baseILj7168ES2_S2_fS2_fjLj256EEEEELb1ELb0ELb1ELb1EEEvNS_9BwdParamsE,@function
        .size           _ZN10layer_norm13ln_bwd_kernelINS_13Kernel_traitsI13__nv_bfloat16S2_fS2_fjLj7168ELj1ELj1ELj8ELj8ENS_18Kernel_traits_baseILj7168ES2_S2_fS2_fjLj256EEEEELb1ELb0ELb1ELb1EEEvNS_9BwdParamsE,(.L_x_14359 - _ZN10layer_norm13ln_bwd_kernelINS_13Kernel_traitsI13__nv_bfloat16S2_fS2_fjLj7168ELj1ELj1ELj8ELj8ENS_18Kernel_traits_baseILj7168ES2_S2_fS2_fjLj256EEEEELb1ELb0ELb1ELb1EEEvNS_9BwdParamsE)
        .other          _ZN10layer_norm13ln_bwd_kernelINS_13Kernel_traitsI13__nv_bfloat16S2_fS2_fjLj7168ELj1ELj1ELj8ELj8ENS_18Kernel_traits_baseILj7168ES2_S2_fS2_fjLj256EEEEELb1ELb0ELb1ELb1EEEvNS_9BwdParamsE,@"STO_CUDA_ENTRY STV_DEFAULT"
_ZN10layer_norm13ln_bwd_kernelINS_13Kernel_traitsI13__nv_bfloat16S2_fS2_fjLj7168ELj1ELj1ELj8ELj8ENS_18Kernel_traits_baseILj7168ES2_S2_fS2_fjLj256EEEEELb1ELb0ELb1ELb1EEEvNS_9BwdParamsE:
.text._ZN10layer_norm13ln_bwd_kernelINS_13Kernel_traitsI13__nv_bfloat16S2_fS2_fjLj7168ELj1ELj1ELj8ELj8ENS_18Kernel_traits_baseILj7168ES2_S2_fS2_fjLj256EEEEELb1ELb0ELb1ELb1EEEvNS_9BwdParamsE:
        /* <DEDUP_REMOVED lines=53> */
.L_x_4925:
[----:B------:R-:W1:Y:S08]  /*0350*/  LDC.64 R94, c[0x0][0x3f8] ;  /* 0x0000fe00ff5e7b82 */ /* 0x000e700000000a00 */
[----:B-----5:R-:W2:Y:S08]  /*0360*/  LDC.64 R122, c[0x0][0x3c8] ;  /* 0x0000f200ff7a7b82 */ /* 0x020eb00000000a00 */
[----:B------:R-:W3:Y:S01]  /*0370*/  LDC.64 R96, c[0x0][0x3f0] ;  /* 0x0000fc00ff607b82 */ /* 0x000ee20000000a00 */
[----:B-1----:R-:W-:-:S07]  /*0380*/  IMAD.WIDE R94, R0, 0x4, R94 ;  /* 0x00000004005e7825 */ /* 0x002fce00078e025e */
[----:B------:R-:W1:Y:S01]  /*0390*/  LDC.64 R92, c[0x0][0x3c0] ;  /* 0x0000f000ff5c7b82 */ /* 0x000e620000000a00 */
[----:B0-----:R-:W4:Y:S01]  /*03a0*/  LDG.E R2, desc[UR12][R94.64] ;  /* 0x0000000c5e027981 */ /* 0x001f22000c1e1900 */
[----:B--2---:R-:W-:-:S06]  /*03b0*/  IMAD.WIDE R122, R0, 0x4, R122 ;  /* 0x00000004007a7825 */ /* 0x004fcc00078e027a */
[----:B-----5:R0:W5:Y:S01]  /*03c0*/  LDG.E R122, desc[UR12][R122.64] ;  /* 0x0000000c7a7a7981 */ /* 0x020162000c1e1900 */
[----:B---3--:R-:W-:-:S05]  /*03d0*/  IMAD.WIDE R96, R0, 0x4, R96 ;  /* 0x0000000400607825 */ /* 0x008fca00078e0260 */
[----:B------:R0:W5:Y:S01]  /*03e0*/  LDG.E R191, desc[UR12][R96.64] ;  /* 0x0000000c60bf7981 */ /* 0x000162000c1e1900 */
[----:B----4-:R-:W-:-:S13]  /*03f0*/  ISETP.GE.AND P3, PT, R2, 0x1, PT ;  /* 0x000000010200780c */ /* 0x010fda0003f66270 */
[----:B01----:R-:W-:Y:S05]  /*0400*/  @!P3 BRA `(.L_x_4842) ;  /* 0x000000180050b947 */ /* 0x003fea0003800000 */
[----:B------:R-:W0:Y:S01]  /*0410*/  LDC R125, c[0x0][0x388] ;  /* 0x0000e200ff7d7b82 */ /* 0x000e220000000800 */
[----:B------:R-:W1:Y:S01]  /*0420*/  S2R R153, SR_TID.X ;  /* 0x0000000000997919 */ /* 0x000e620000002100 */
[----:B------:R-:W-:Y:S01]  /*0430*/  IADD3 R96, PT, PT, R2, -0x1, RZ ;  /* 0xffffffff02607810 */ /* 0x000fe20007ffe0ff */
[----:B------:R-:W-:-:S05]  /*0440*/  IMAD.WIDE R92, R0, 0x4, R92 ;  /* 0x00000004005c7825 */ /* 0x000fca00078e025c */
[----:B------:R-:W2:Y:S08]  /*0450*/  LDC.64 R94, c[0x0][0x3a8] ;  /* 0x0000ea00ff5e7b82 */ /* 0x000eb00000000a00 */
[----:B------:R-:W3:Y:S01]  /*0460*/  LDC.64 R126, c[0x0][0x428] ;  /* 0x00010a00ff7e7b82 */ /* 0x000ee20000000a00 */
[-C--:B0-----:R-:W-:Y:S01]  /*0470*/  IMAD R3, R0, R125.reuse, RZ ;  /* 0x0000007d00037224 */ /* 0x081fe200078e02ff */
[----:B-----5:R-:W-:Y:S01]  /*0480*/  ISETP.GE.AND P2, PT, R191, 0x1, PT ;  /* 0x00000001bf00780c */ /* 0x020fe20003f46270 */
[----:B------:R-:W-:-:S05]  /*0490*/  IMAD R97, R96, R125, RZ ;  /* 0x0000007d60617224 */ /* 0x000fca00078e02ff */
[----:B------:R-:W0:Y:S01]  /*04a0*/  LDC.64 R172, c[0x0][0x3b0] ;  /* 0x0000ec00ffac7b82 */ /* 0x000e220000000a00 */
[----:B------:R-:W-:Y:S02]  /*04b0*/  SHF.R.S32.HI R96, RZ, 0x1f, R3 ;  /* 0x0000001fff607819 */ /* 0x000fe40000011403 */
[----:B------:R-:W-:Y:S02]  /*04c0*/  SHF.R.S32.HI R98, RZ, 0x1f, R97 ;  /* 0x0000001fff627819 */ /* 0x000fe40000011461 */
[----:B------:R-:W-:Y:S02]  /*04d0*/  LEA.HI R96, R96, R3, RZ, 0x2 ;  /* 0x0000000360607211 */ /* 0x000fe400078f10ff */
[----:B------:R-:W-:Y:S01]  /*04e0*/  LEA.HI R98, R98, R97, RZ, 0x2 ;  /* 0x0000006162627211 */ /* 0x000fe200078f10ff */
[----:B------:R4:W3:Y:S01]  /*04f0*/  LDG.E R3, desc[UR12][R92.64] ;  /* 0x0000000c5c037981 */ /* 0x0008e2000c1e1900 */
[-C--:B-1----:R-:W-:Y:S02]  /*0500*/  LEA.HI.SX32 R152, R96, R153.reuse, 0x1e ;  /* 0x0000009960987211 */ /* 0x082fe400078ff2ff */
[----:B------:R-:W-:-:S02]  /*0510*/  LEA.HI.SX32 R97, R98, R153, 0x1e ;  /* 0x0000009962617211 */ /* 0x000fc400078ff2ff */
[C---:B------:R-:W-:Y:S02]  /*0520*/  IADD3 R197, PT, PT, R152.reuse, 0x400, RZ ;  /* 0x0000040098c57810 */ /* 0x040fe40007ffe0ff */
[C---:B------:R-:W-:Y:S02]  /*0530*/  IADD3 R149, PT, PT, R97.reuse, 0x100, RZ ;  /* 0x0000010061957810 */ /* 0x040fe40007ffe0ff */
[C---:B------:R-:W-:Y:S02]  /*0540*/  IADD3 R151, PT, PT, R97.reuse, 0x200, RZ ;  /* 0x0000020061977810 */ /* 0x040fe40007ffe0ff */
[C---:B------:R-:W-:Y:S02]  /*0550*/  IADD3 R147, PT, PT, R97.reuse, 0x300, RZ ;  /* 0x0000030061937810 */ /* 0x040fe40007ffe0ff */
[C---:B------:R-:W-:Y:S02]  /*0560*/  IADD3 R143, PT, PT, R97.reuse, 0x400, RZ ;  /* 0x00000400618f7810 */ /* 0x040fe40007ffe0ff */
[C---:B------:R-:W-:Y:S01]  /*0570*/  IADD3 R141, PT, PT, R97.reuse, 0x500, RZ ;  /* 0x00000500618d7810 */ /* 0x040fe20007ffe0ff */
[----:B--2---:R-:W-:Y:S01]  /*0580*/  IMAD.WIDE.U32 R128, R152, 0x10, R94 ;  /* 0x0000001098807825 */ /* 0x004fe200078e005e */
[----:B----4-:R-:W-:-:S02]  /*0590*/  IADD3 R93, PT, PT, R97, 0x600, RZ ;  /* 0x00000600615d7810 */ /* 0x010fc40007ffe0ff */
[C---:B------:R-:W-:Y:S01]  /*05a0*/  IADD3 R201, PT, PT, R152.reuse, 0x600, RZ ;  /* 0x0000060098c97810 */ /* 0x040fe20007ffe0ff */
[--C-:B---3--:R-:W-:Y:S01]  /*05b0*/  IMAD.WIDE.U32 R144, R97, 0x8, R126.reuse ;  /* 0x0000000861907825 */ /* 0x108fe200078e007e */
[C---:B------:R-:W-:Y:S01]  /*05c0*/  IADD3 R185, PT, PT, R152.reuse, 0x100, RZ ;  /* 0x0000010098b97810 */ /* 0x040fe20007ffe0ff */
[----:B------:R-:W2:Y:S02]  /*05d0*/  LDG.E.128 R128, desc[UR12][R128.64] ;  /* 0x0000000c80807981 */ /* 0x000ea4000c1e1d00 */
[--C-:B------:R-:W-:Y:S01]  /*05e0*/  IMAD.WIDE.U32 R148, R149, 0x8, R126.reuse ;  /* 0x0000000895947825 */ /* 0x100fe200078e007e */
[C---:B------:R-:W-:Y:S01]  /*05f0*/  IADD3 R193, PT, PT, R152.reuse, 0x200, RZ ;  /* 0x0000020098c17810 */ /* 0x040fe20007ffe0ff */
[----:B------:R-:W3:Y:S02]  /*0600*/  LDG.E.64 R144, desc[UR12][R144.64] ;  /* 0x0000000c90907981 */ /* 0x000ee4000c1e1b00 */
[--C-:B------:R-:W-:Y:S01]  /*0610*/  IMAD.WIDE.U32 R150, R151, 0x8, R126.reuse ;  /* 0x0000000897967825 */ /* 0x100fe200078e007e */
[C---:B------:R-:W-:Y:S01]  /*0620*/  IADD3 R195, PT, PT, R152.reuse, 0x300, RZ ;  /* 0x0000030098c37810 */ /* 0x040fe20007ffe0ff */
[----:B------:R-:W4:Y:S02]  /*0630*/  LDG.E.64 R148, desc[UR12][R148.64] ;  /* 0x0000000c94947981 */ /* 0x000f24000c1e1b00 */
[----:B------:R-:W-:Y:S01]  /*0640*/  IMAD.WIDE.U32 R146, R147, 0x8, R126 ;  /* 0x0000000893927825 */ /* 0x000fe200078e007e */
[----:B------:R-:W-:Y:S01]  /*0650*/  IADD3 R199, PT, PT, R152, 0x500, RZ ;  /* 0x0000050098c77810 */ /* 0x000fe20007ffe0ff */
[----:B------:R-:W4:Y:S02]  /*0660*/  LDG.E.64 R150, desc[UR12][R150.64] ;  /* 0x0000000c96967981 */ /* 0x000f24000c1e1b00 */
[----:B------:R-:W-:-:S02]  /*0670*/  IMAD.WIDE.U32 R100, R197, 0x10, R94 ;  /* 0x00000010c5647825 */ /* 0x000fc400078e005e */
[----:B------:R-:W4:Y:S02]  /*0680*/  LDG.E.64 R146, desc[UR12][R146.64] ;  /* 0x0000000c92927981 */ /* 0x000f24000c1e1b00 */
[--C-:B------:R-:W-:Y:S02]  /*0690*/  IMAD.WIDE.U32 R142, R143, 0x8, R126.reuse ;  /* 0x000000088f8e7825 */ /* 0x100fe400078e007e */
[----:B------:R-:W4:Y:S02]  /*06a0*/  LDG.E.128 R100, desc[UR12][R100.64] ;  /* 0x0000000c64647981 */ /* 0x000f24000c1e1d00 */
[--C-:B------:R-:W-:Y:S02]  /*06b0*/  IMAD.WIDE.U32 R140, R141, 0x8, R126.reuse ;  /* 0x000000088d8c7825 */ /* 0x100fe400078e007e */
[----:B------:R-:W4:Y:S02]  /*06c0*/  LDG.E.64 R142, desc[UR12][R142.64] ;  /* 0x0000000c8e8e7981 */ /* 0x000f24000c1e1b00 */
[----:B------:R-:W-:-:S02]  /*06d0*/  IMAD.WIDE.U32 R126, R93, 0x8, R126 ;  /* 0x000000085d7e7825 */ /* 0x000fc400078e007e */
[----:B------:R-:W4:Y:S02]  /*06e0*/  LDG.E.64 R140, desc[UR12][R140.64] ;  /* 0x0000000c8c8c7981 */ /* 0x000f24000c1e1b00 */
[--C-:B------:R-:W-:Y:S02]  /*06f0*/  IMAD.WIDE.U32 R92, R201, 0x10, R94.reuse ;  /* 0x00000010c95c7825 */ /* 0x100fe400078e005e */
[----:B------:R-:W4:Y:S02]  /*0700*/  LDG.E.64 R126, desc[UR12][R126.64] ;  /* 0x0000000c7e7e7981 */ /* 0x000f24000c1e1b00 */
[----:B------:R-:W-:-:S04]  /*0710*/  IMAD.WIDE.U32 R132, R185, 0x10, R94 ;  /* 0x00000010b9847825 */ /* 0x000fc800078e005e */
[--C-:B------:R-:W-:Y:S02]  /*0720*/  IMAD.WIDE.U32 R136, R193, 0x10, R94.reuse ;  /* 0x00000010c1887825 */ /* 0x100fe400078e005e */
[----:B------:R-:W4:Y:S02]  /*0730*/  LDG.E.128 R132, desc[UR12][R132.64] ;  /* 0x0000000c84847981 */ /* 0x000f24000c1e1d00 */
[--C-:B------:R-:W-:Y:S02]  /*0740*/  IMAD.WIDE.U32 R104, R195, 0x10, R94.reuse ;  /* 0x00000010c3687825 */ /* 0x100fe400078e005e */
[----:B------:R-:W4:Y:S02]  /*0750*/  LDG.E.128 R136, desc[UR12][R136.64] ;  /* 0x0000000c88887981 */ /* 0x000f24000c1e1d00 */
[----:B------:R-:W-:Y:S02]  /*0760*/  IMAD.WIDE.U32 R96, R199, 0x10, R94 ;  /* 0x00000010c7607825 */ /* 0x000fe400078e005e */
[----:B------:R-:W4:Y:S04]  /*0770*/  LDG.E.128 R92, desc[UR12][R92.64] ;  /* 0x0000000c5c5c7981 */ /* 0x000f28000c1e1d00 */
[----:B------:R-:W4:Y:S04]  /*0780*/  LDG.E.128 R104, desc[UR12][R104.64] ;  /* 0x0000000c68687981 */ /* 0x000f28000c1e1d00 */
[----:B------:R-:W4:Y:S01]  /*0790*/  LDG.E.128 R96, desc[UR12][R96.64] ;  /* 0x0000000c60607981 */ /* 0x000f22000c1e1d00 */
[----:B------:R-:W-:-:S02]  /*07a0*/  MOV R189, UR7 ;  /* 0x0000000700bd7c02 */ /* 0x000fc40008000f00 */
[----:B------:R-:W-:-:S04]  /*07b0*/  ISETP.NE.U32.AND P0, PT, RZ, UR6, PT ;  /* 0x00000006ff007c0c */ /* 0x000fc8000bf05070 */
[----:B------:R-:W-:Y:S02]  /*07c0*/  ISETP.NE.AND.EX P0, PT, R189, RZ, PT, P0 ;  /* 0x000000ffbd00720c */ /* 0x000fe40003f05300 */
[----:B------:R-:W-:-:S05]  /*07d0*/  @P2 IADD3 R123, PT, PT, R191, -0x1, RZ ;  /* 0xffffffffbf7b2810 */ /* 0x000fca0007ffe0ff */
[----:B------:R-:W-:-:S05]  /*07e0*/  @P2 IMAD R123, R123, R125, RZ ;  /* 0x0000007d7b7b2224 */ /* 0x000fca00078e02ff */
[----:B------:R-:W-:Y:S01]  /*07f0*/  @P2 SHF.R.S32.HI R124, RZ, 0x1f, R123 ;  /* 0x0000001fff7c2819 */ /* 0x000fe2000001147b */
[----:B------:R-:W1:Y:S03]  /*0800*/  @P0 LDC.64 R154, c[0x0][0x438] ;  /* 0x00010e00ff9a0b82 */ /* 0x000e660000000a00 */
[----:B------:R-:W-:-:S05]  /*0810*/  @P2 LEA.HI R124, R124, R123, RZ, 0x2 ;  /* 0x0000007b7c7c2211 */ /* 0x000fca00078f10ff */
[----:B------:R-:W1:Y:S01]  /*0820*/  @P0 LDC.64 R178, c[0x0][0x438] ;  /* 0x00010e00ffb20b82 */ /* 0x000e620000000a00 */
[----:B------:R-:W-:-:S07]  /*0830*/  MOV R123, RZ ;  /* 0x000000ff007b7202 */ /* 0x000fce0000000f00 */
[----:B------:R-:W1:Y:S01]  /*0840*/  @P0 LDC.64 R158, c[0x0][0x438] ;  /* 0x00010e00ff9e0b82 */ /* 0x000e620000000a00 */
[----:B------:R-:W-:-:S07]  /*0850*/  @P2 LEA.HI.SX32 R123, R124, R153, 0x1e ;  /* 0x000000997c7b2211 */ /* 0x000fce00078ff2ff */
[----:B------:R-:W1:Y:S08]  /*0860*/  @P0 LDC.64 R162, c[0x0][0x438] ;  /* 0x00010e00ffa20b82 */ /* 0x000e700000000a00 */
[----:B------:R-:W1:Y:S08]  /*0870*/  @P0 LDC.64 R166, c[0x0][0x438] ;  /* 0x00010e00ffa60b82 */ /* 0x000e700000000a00 */
[----:B------:R-:W1:Y:S01]  /*0880*/  @P0 LDC.64 R176, c[0x0][0x438] ;  /* 0x00010e00ffb00b82 */ /* 0x000e620000000a00 */
[----:B------:R-:W-:-:S02]  /*0890*/  IADD3 R161, PT, PT, R123, 0x200, RZ ;  /* 0x000002007ba17810 */ /* 0x000fc40007ffe0ff */
[----:B------:R-:W-:-:S03]  /*08a0*/  IADD3 R157, PT, PT, R123, 0x100, RZ ;  /* 0x000001007b9d7810 */ /* 0x000fc60007ffe0ff */
[--C-:B0-----:R-:W-:Y:S02]  /*08b0*/  IMAD.WIDE.U32 R160, R161, 0x4, R172.reuse ;  /* 0x00000004a1a07825 */ /* 0x101fe400078e00ac */
[----:B------:R-:W0:Y:S01]  /*08c0*/  @P0 LDC.64 R174, c[0x0][0x438] ;  /* 0x00010e00ffae0b82 */ /* 0x000e220000000a00 */
[----:B------:R-:W-:Y:S01]  /*08d0*/  ISETP.NE.AND P1, PT, RZ, UR11, PT ;  /* 0x0000000bff007c0c */ /* 0x000fe2000bf25270 */
[--C-:B------:R-:W-:Y:S01]  /*08e0*/  IMAD.WIDE.U32 R156, R157, 0x4, R172.reuse ;  /* 0x000000049d9c7825 */ /* 0x100fe200078e00ac */
[----:B------:R1:W5:Y:S01]  /*08f0*/  LDG.E R187, desc[UR12][R160.64] ;  /* 0x0000000ca0bb7981 */ /* 0x000362000c1e1900 */
[C---:B------:R-:W-:Y:S02]  /*0900*/  IADD3 R165, PT, PT, R123.reuse, 0x300, RZ ;  /* 0x000003007ba57810 */ /* 0x040fe40007ffe0ff */
[C---:B------:R-:W-:Y:S01]  /*0910*/  IMAD.WIDE.U32 R124, R123.reuse, 0x4, R172 ;  /* 0x000000047b7c7825 */ /* 0x040fe200078e00ac */
[C---:B------:R-:W-:Y:S01]  /*0920*/  IADD3 R169, PT, PT, R123.reuse, 0x400, RZ ;  /* 0x000004007ba97810 */ /* 0x040fe20007ffe0ff */
[----:B------:R0:W5:Y:S01]  /*0930*/  LDG.E R188, desc[UR12][R156.64] ;  /* 0x0000000c9cbc7981 */ /* 0x000162000c1e1900 */
[C---:B------:R-:W-:Y:S01]  /*0940*/  IADD3 R171, PT, PT, R123.reuse, 0x500, RZ ;  /* 0x000005007bab7810 */ /* 0x040fe20007ffe0ff */
[----:B-1----:R-:W-:Y:S01]  /*0950*/  @P0 IMAD.WIDE.U32 R152, R152, 0x10, R154 ;  /* 0x0000001098980825 */ /* 0x002fe200078e009a */
[----:B------:R-:W-:Y:S01]  /*0960*/  IADD3 R123, PT, PT, R123, 0x600, RZ ;  /* 0x000006007b7b7810 */ /* 0x000fe20007ffe0ff */
[----:B------:R-:W5:Y:S02]  /*0970*/  LDG.E R190, desc[UR12][R124.64] ;  /* 0x0000000c7cbe7981 */ /* 0x000f64000c1e1900 */
[----:B------:R-:W-:-:S02]  /*0980*/  @P0 IMAD.WIDE.U32 R160, R201, 0x10, R178 ;  /* 0x00000010c9a00825 */ /* 0x000fc400078e00b2 */
[----:B------:R-:W5:Y:S02]  /*0990*/  @P0 LDG.E.128 R28, desc[UR12][R152.64] ;  /* 0x0000000c981c0981 */ /* 0x000f64000c1e1d00 */
[----:B------:R-:W-:Y:S02]  /*09a0*/  @P0 IMAD.WIDE.U32 R154, R185, 0x10, R158 ;  /* 0x00000010b99a0825 */ /* 0x000fe400078e009e */
[----:B------:R-:W5:Y:S02]  /*09b0*/  @P0 LDG.E.128 R4, desc[UR12][R160.64] ;  /* 0x0000000ca0040981 */ /* 0x000f64000c1e1d00 */
[----:B------:R-:W-:Y:S02]  /*09c0*/  @P0 IMAD.WIDE.U32 R158, R193, 0x10, R162 ;  /* 0x00000010c19e0825 */ /* 0x000fe400078e00a2 */
[----:B------:R-:W5:Y:S02]  /*09d0*/  @P0 LDG.E.128 R24, desc[UR12][R154.64] ;  /* 0x0000000c9a180981 */ /* 0x000f64000c1e1d00 */
[----:B------:R-:W-:-:S02]  /*09e0*/  @P0 IMAD.WIDE.U32 R162, R195, 0x10, R166 ;  /* 0x00000010c3a20825 */ /* 0x000fc400078e00a6 */
[----:B------:R-:W5:Y:S02]  /*09f0*/  @P0 LDG.E.128 R20, desc[UR12][R158.64] ;  /* 0x0000000c9e140981 */ /* 0x000f64000c1e1d00 */
[----:B0-----:R-:W-:Y:S02]  /*0a00*/  @P0 IMAD.WIDE.U32 R156, R199, 0x10, R176 ;  /* 0x00000010c79c0825 */ /* 0x001fe400078e00b0 */
[----:B------:R-:W5:Y:S02]  /*0a10*/  @P0 LDG.E.128 R16, desc[UR12][R162.64] ;  /* 0x0000000ca2100981 */ /* 0x000f64000c1e1d00 */
[--C-:B------:R-:W-:Y:S02]  /*0a20*/  IMAD.WIDE.U32 R164, R165, 0x4, R172.reuse ;  /* 0x00000004a5a47825 */ /* 0x100fe400078e00ac */
[----:B------:R-:W5:Y:S02]  /*0a30*/  @P0 LDG.E.128 R8, desc[UR12][R156.64] ;  /* 0x0000000c9c080981 */ /* 0x000f64000c1e1d00 */
[----:B------:R-:W-:-:S04]  /*0a40*/  IMAD.WIDE.U32 R168, R169, 0x4, R172 ;  /* 0x00000004a9a87825 */ /* 0x000fc800078e00ac */
[--C-:B------:R-:W-:Y:S01]  /*0a50*/  IMAD.WIDE.U32 R170, R171, 0x4, R172.reuse ;  /* 0x00000004abaa7825 */ /* 0x100fe200078e00ac */
[----:B------:R-:W5:Y:S03]  /*0a60*/  LDG.E R124, desc[UR12][R168.64] ;  /* 0x0000000ca87c7981 */ /* 0x000f66000c1e1900 */
[----:B------:R-:W-:Y:S01]  /*0a70*/  IMAD.WIDE.U32 R172, R123, 0x4, R172 ;  /* 0x000000047bac7825 */ /* 0x000fe200078e00ac */
[----:B------:R0:W5:Y:S04]  /*0a80*/  LDG.E R125, desc[UR12][R170.64] ;  /* 0x0000000caa7d7981 */ /* 0x000168000c1e1900 */
[----:B------:R1:W5:Y:S01]  /*0a90*/  LDG.E R186, desc[UR12][R172.64] ;  /* 0x0000000cacba7981 */ /* 0x000362000c1e1900 */
[----:B------:R-:W-:-:S03]  /*0aa0*/  @P0 IMAD.WIDE.U32 R166, R197, 0x10, R174 ;  /* 0x00000010c5a60825 */ /* 0x000fc600078e00ae */
[----:B------:R-:W5:Y:S04]  /*0ab0*/  LDG.E R123, desc[UR12][R164.64] ;  /* 0x0000000ca47b7981 */ /* 0x000f68000c1e1900 */
[----:B------:R1:W5:Y:S01]  /*0ac0*/  @P0 LDG.E.128 R12, desc[UR12][R166.64] ;  /* 0x0000000ca60c0981 */ /* 0x000362000c1e1d00 */
[----:B------:R-:W-:-:S05]  /*0ad0*/  FSEL R178, R3, RZ, !P1 ;  /* 0x000000ff03b27208 */ /* 0x000fca0004800000 */
[----:B--2---:R-:W-:Y:S01]  /*0ae0*/  FADD.FTZ R3, -R178, R128 ;  /* 0x00000080b2037221 */ /* 0x004fe20000010100 */
[----:B---3--:R-:W-:-:S03]  /*0af0*/  MOV R128, R144 ;  /* 0x0000009000807202 */ /* 0x008fc60000000f00 */
[----:B------:R-:W-:Y:S01]  /*0b00*/  FMUL.FTZ R3, R122, R3 ;  /* 0x000000037a037220 */ /* 0x000fe20000410000 */
[----:B0-----:R-:W-:Y:S01]  /*0b10*/  FADD.FTZ R171, -R178, R130 ;  /* 0x00000082b2ab7221 */ /* 0x001fe20000010100 */
[----:B------:R-:W-:Y:S01]  /*0b20*/  SHF.R.U64 R130, R144, 0x10, R145 ;  /* 0x0000001090827819 */ /* 0x000fe20000001291 */
[C---:B------:R-:W-:Y:S01]  /*0b30*/  FADD.FTZ R129, -R178.reuse, R129 ;  /* 0x00000081b2817221 */ /* 0x040fe20000010100 */
[C---:B------:R-:W-:Y:S01]  /*0b40*/  FADD.FTZ R175, -R178.reuse, R131 ;  /* 0x00000083b2af7221 */ /* 0x040fe20000010100 */
[C---:B----4-:R-:W-:Y:S01]  /*0b50*/  FADD.FTZ R157, -R178.reuse, R100 ;  /* 0x00000064b29d7221 */ /* 0x050fe20000010100 */
[C---:B------:R-:W-:Y:S01]  /*0b60*/  FADD.FTZ R159, -R178.reuse, R101 ;  /* 0x00000065b29f7221 */ /* 0x040fe20000010100 */
[C---:B------:R-:W-:Y:S01]  /*0b70*/  FADD.FTZ R161, -R178.reuse, R102 ;  /* 0x00000066b2a17221 */ /* 0x040fe20000010100 */
[----:B------:R-:W-:Y:S01]  /*0b80*/  FADD.FTZ R163, -R178, R103 ;  /* 0x00000067b2a37221 */ /* 0x000fe20000010100 */
[----:B------:R-:W-:Y:S02]  /*0b90*/  MOV R103, R126 ;  /* 0x0000007e00677202 */ /* 0x000fe40000000f00 */
[----:B------:R-:W-:-:S02]  /*0ba0*/  SHF.R.U64 R102, R126, 0x10, R127 ;  /* 0x000000107e667819 */ /* 0x000fc4000000127f */
[----:B------:R-:W-:Y:S02]  /*0bb0*/  MOV R100, R127 ;  /* 0x0000007f00647202 */ /* 0x000fe40000000f00 */
[----:B------:R-:W-:Y:S02]  /*0bc0*/  SHF.R.U32.HI R101, RZ, 0x10, R127 ;  /* 0x00000010ff657819 */ /* 0x000fe4000001167f */
[----:B------:R-:W-:Y:S02]  /*0bd0*/  SHF.L.U32 R126, R120, 0x10, RZ ;  /* 0x00000010787e7819 */ /* 0x000fe400000006ff */
[----:B------:R-:W-:Y:S01]  /*0be0*/  SHF.L.U32 R127, R128, 0x10, RZ ;  /* 0x00000010807f7819 */ /* 0x000fe200000006ff */
[----:B-1----:R-:W-:Y:S01]  /*0bf0*/  FADD.FTZ R173, -R178, R92 ;  /* 0x0000005cb2ad7221 */ /* 0x002fe20000010100 */
[----:B------:R-:W-:-:S03]  /*0c00*/  SHF.R.U64 R92, R120, 0x10, R121 ;  /* 0x00000010785c7819 */ /* 0x000fc60000001279 */
[-C--:B------:R-:W-:Y:S01]  /*0c10*/  FMUL.FTZ R126, R126, R127.reuse ;  /* 0x0000007f7e7e7220 */ /* 0x080fe20000410000 */
[----:B------:R-:W-:Y:S01]  /*0c20*/  FFMA.FTZ R32, R3, R127, R32 ;  /* 0x0000007f03207223 */ /* 0x000fe20000010020 */
[----:B------:R-:W-:Y:S01]  /*0c30*/  FADD.FTZ R60, R60, R127 ;  /* 0x0000007f3c3c7221 */ /* 0x000fe20000010000 */
[----:B------:R-:W-:Y:S01]  /*0c40*/  SHF.L.U32 R127, R92, 0x10, RZ ;  /* 0x000000105c7f7819 */ /* 0x000fe200000006ff */
[----:B------:R-:W-:Y:S01]  /*0c50*/  FADD.FTZ R177, -R178, R94 ;  /* 0x0000005eb2b17221 */ /* 0x000fe20000010100 */
[----:B------:R-:W-:Y:S01]  /*0c60*/  SHF.L.U32 R92, R130, 0x10, RZ ;  /* 0x00000010825c7819 */ /* 0x000fe200000006ff */
[----:B------:R-:W-:Y:S01]  /*0c70*/  FMUL.FTZ R128, R122, R129 ;  /* 0x000000817a807220 */ /* 0x000fe20000410000 */
[----:B------:R-:W-:Y:S02]  /*0c80*/  MOV R131, R145 ;  /* 0x0000009100837202 */ /* 0x000fe40000000f00 */
[----:B------:R-:W-:Y:S02]  /*0c90*/  SHF.R.U32.HI R94, RZ, 0x10, R121 ;  /* 0x00000010ff5e7819 */ /* 0x000fe40000011679 */
[----:B------:R-:W-:Y:S01]  /*0ca0*/  SHF.R.U32.HI R176, RZ, 0x10, R145 ;  /* 0x00000010ffb07819 */ /* 0x000fe20000011691 */
[-C--:B------:R-:W-:Y:S01]  /*0cb0*/  FMUL.FTZ R127, R127, R92.reuse ;  /* 0x0000005c7f7f7220 */ /* 0x080fe20000410000 */
[----:B------:R-:W-:Y:S01]  /*0cc0*/  FFMA.FTZ R33, R128, R92, R33 ;  /* 0x0000005c80217223 */ /* 0x000fe20000010021 */
[----:B------:R-:W-:Y:S01]  /*0cd0*/  FADD.FTZ R61, R61, R92 ;  /* 0x0000005c3d3d7221 */ /* 0x000fe20000010000 */
[----:B------:R-:W-:Y:S01]  /*0ce0*/  SHF.L.U32 R130, R121, 0x10, RZ ;  /* 0x0000001079827819 */ /* 0x000fe200000006ff */
[----:B------:R-:W-:Y:S01]  /*0cf0*/  FMUL.FTZ R129, R122, R171 ;  /* 0x000000ab7a817220 */ /* 0x000fe20000410000 */
[----:B------:R-:W-:-:S02]  /*0d00*/  SHF.L.U32 R131, R131, 0x10, RZ ;  /* 0x0000001083837819 */ /* 0x000fc400000006ff */
[----:B------:R-:W-:Y:S01]  /*0d10*/  SHF.L.U32 R92, R94, 0x10, RZ ;  /* 0x000000105e5c7819 */ /* 0x000fe200000006ff */
[----:B------:R-:W-:Y:S01]  /*0d20*/  FADD.FTZ R195, -R178, R137 ;  /* 0x00000089b2c37221 */ /* 0x000fe20000010100 */
[----:B------:R-:W-:Y:S01]  /*0d30*/  SHF.L.U32 R94, R176, 0x10, RZ ;  /* 0x00000010b05e7819 */ /* 0x000fe200000006ff */
[----:B------:R-:W-:Y:S01]  /*0d40*/  FADD.FTZ R167, -R178, R133 ;  /* 0x00000085b2a77221 */ /* 0x000fe20000010100 */
[----:B------:R-:W-:Y:S02]  /*0d50*/  SHF.R.U64 R174, R148, 0x10, R149 ;  /* 0x0000001094ae7819 */ /* 0x000fe40000001295 */
[----:B------:R-:W-:Y:S01]  /*0d60*/  SHF.R.U64 R137, R118, 0x10, R119 ;  /* 0x0000001076897819 */ /* 0x000fe20000001277 */
[-C--:B------:R-:W-:Y:S01]  /*0d70*/  FMUL.FTZ R130, R130, R131.reuse ;  /* 0x0000008382827220 */ /* 0x080fe20000410000 */
[----:B------:R-:W-:Y:S01]  /*0d80*/  MOV R133, R148 ;  /* 0x0000009400857202 */ /* 0x000fe20000000f00 */
[----:B------:R-:W-:Y:S01]  /*0d90*/  FFMA.FTZ R34, R129, R131, R34 ;  /* 0x0000008381227223 */ /* 0x000fe20000010022 */
[----:B------:R-:W-:Y:S01]  /*0da0*/  MOV R148, R150 ;  /* 0x0000009600947202 */ /* 0x000fe20000000f00 */
[----:B------:R-:W-:Y:S01]  /*0db0*/  FADD.FTZ R62, R62, R131 ;  /* 0x000000833e3e7221 */ /* 0x000fe20000010000 */
[--C-:B------:R-:W-:Y:S01]  /*0dc0*/  SHF.R.U64 R170, R150, 0x10, R151.reuse ;  /* 0x0000001096aa7819 */ /* 0x100fe20000001297 */
[----:B------:R-:W-:Y:S01]  /*0dd0*/  FMUL.FTZ R131, R92, R94 ;  /* 0x0000005e5c837220 */ /* 0x000fe20000410000 */
[----:B------:R-:W-:Y:S01]  /*0de0*/  MOV R166, R151 ;  /* 0x0000009700a67202 */ /* 0x000fe20000000f00 */
[C---:B------:R-:W-:Y:S01]  /*0df0*/  FADD.FTZ R193, -R178.reuse, R136 ;  /* 0x00000088b2c17221 */ /* 0x040fe20000010100 */
[----:B------:R-:W-:Y:S01]  /*0e00*/  SHF.R.U32.HI R150, RZ, 0x10, R151 ;  /* 0x00000010ff967819 */ /* 0x000fe20000011697 */
[C---:B------:R-:W-:Y:S01]  /*0e10*/  FADD.FTZ R199, -R178.reuse, R104 ;  /* 0x00000068b2c77221 */ /* 0x040fe20000010100 */
[C---:B------:R-:W-:Y:S01]  /*0e20*/  FADD.FTZ R151, -R178.reuse, R105 ;  /* 0x00000069b2977221 */ /* 0x040fe20000010100 */
[----:B------:R-:W-:Y:S01]  /*0e30*/  FADD.FTZ R153, -R178, R106 ;  /* 0x0000006ab2997221 */ /* 0x000fe20000010100 */
[----:B------:R-:W-:Y:S01]  /*0e40*/  SHF.L.U32 R137, R137, 0x10, RZ ;  /* 0x0000001089897819 */ /* 0x000fe200000006ff */
[----:B------:R-:W-:Y:S01]  /*0e50*/  FMUL.FTZ R136, R122, R167 ;  /* 0x000000a77a887220 */ /* 0x000fe20000410000 */
[----:B------:R-:W-:-:S02]  /*0e60*/  SHF.L.U32 R92, R174, 0x10, RZ ;  /* 0x00000010ae5c7819 */ /* 0x000fc400000006ff */
[--C-:B------:R-:W-:Y:S02]  /*0e70*/  SHF.R.U64 R106, R140, 0x10, R141.reuse ;  /* 0x000000108c6a7819 */ /* 0x100fe4000000128d */
[----:B------:R-:W-:Y:S02]  /*0e80*/  MOV R104, R141 ;  /* 0x0000008d00687202 */ /* 0x000fe40000000f00 */
[----:B------:R-:W-:Y:S01]  /*0e90*/  SHF.R.U32.HI R105, RZ, 0x10, R141 ;  /* 0x00000010ff697819 */ /* 0x000fe2000001168d */
[C---:B------:R-:W-:Y:S01]  /*0ea0*/  FADD.FTZ R145, -R178.reuse, R132 ;  /* 0x00000084b2917221 */ /* 0x040fe20000010100 */
[----:B------:R-:W-:Y:S01]  /*0eb0*/  SHF.R.U32.HI R172, RZ, 0x10, R149 ;  /* 0x00000010ffac7819 */ /* 0x000fe20000011695 */
[C---:B------:R-:W-:Y:S01]  /*0ec0*/  FADD.FTZ R185, -R178.reuse, R135 ;  /* 0x00000087b2b97221 */ /* 0x040fe20000010100 */
[----:B------:R-:W-:Y:S01]  /*0ed0*/  SHF.R.U32.HI R141, RZ, 0x10, R119 ;  /* 0x00000010ff8d7819 */ /* 0x000fe20000011677 */
[----:B------:R-:W-:Y:S01]  /*0ee0*/  FADD.FTZ R155, -R178, R107 ;  /* 0x0000006bb29b7221 */ /* 0x000fe20000010100 */
[-C--:B------:R-:W-:Y:S01]  /*0ef0*/  FMUL.FTZ R137, R137, R92.reuse ;  /* 0x0000005c89897220 */ /* 0x080fe20000410000 */
[----:B------:R-:W-:Y:S01]  /*0f00*/  FFMA.FTZ R85, R136, R92, R85 ;  /* 0x0000005c88557223 */ /* 0x000fe20000010055 */
[----:B------:R-:W-:Y:S01]  /*0f10*/  FADD.FTZ R57, R57, R92 ;  /* 0x0000005c39397221 */ /* 0x000fe20000010000 */
[----:B------:R-:W-:Y:S01]  /*0f20*/  MOV R107, R140 ;  /* 0x0000008c006b7202 */ /* 0x000fe20000000f00 */
[C---:B------:R-:W-:Y:S01]  /*0f30*/  FMUL.FTZ R140, R122.reuse, R185 ;  /* 0x000000b97a8c7220 */ /* 0x040fe20000410000 */
[----:B------:R-:W-:Y:S01]  /*0f40*/  SHF.L.U32 R135, R133, 0x10, RZ ;  /* 0x0000001085877819 */ /* 0x000fe200000006ff */
[----:B------:R-:W-:Y:S01]  /*0f50*/  FMUL.FTZ R133, R122, R145 ;  /* 0x000000917a857220 */ /* 0x000fe20000410000 */
[----:B------:R-:W-:-:S02]  /*0f60*/  SHF.L.U32 R141, R141, 0x10, RZ ;  /* 0x000000108d8d7819 */ /* 0x000fc400000006ff */
[----:B------:R-:W-:Y:S02]  /*0f70*/  SHF.L.U32 R92, R172, 0x10, RZ ;  /* 0x00000010ac5c7819 */ /* 0x000fe400000006ff */
[----:B------:R-:W-:Y:S02]  /*0f80*/  MOV R144, R149 ;  /* 0x0000009500907202 */ /* 0x000fe40000000f00 */
[----:B------:R-:W-:Y:S01]  /*0f90*/  SHF.R.U64 R145, R116, 0x10, R117 ;  /* 0x0000001074917819 */ /* 0x000fe20000001275 */
[----:B------:R-:W-:Y:S01]  /*0fa0*/  FADD.FTZ R149, -R178, R139 ;  /* 0x0000008bb2957221 */ /* 0x000fe20000010100 */
        /* <DEDUP_REMOVED lines=9> */
[----:B------:R-:W-:Y:S02]  /*1040*/  FMUL.FTZ R132, R122, R175 ;  /* 0x000000af7a847220 */ /* 0x000fe40000410000 */
[-C--:B------:R-:W-:Y:S01]  /*1050*/  FMUL.FTZ R145, R145, R92.reuse ;  /* 0x0000005c91917220 */ /* 0x080fe20000410000 */
[----:B------:R-:W-:Y:S01]  /*1060*/  FFMA.FTZ R81, R144, R92, R81 ;  /* 0x0000005c90517223 */ /* 0x000fe20000010051 */
[----:B------:R-:W-:Y:S01]  /*1070*/  FADD.FTZ R53, R53, R92 ;  /* 0x0000005c35357221 */ /* 0x000fe20000010000 */
[----:B------:R-:W-:Y:S01]  /*1080*/  SHF.R.U32.HI R92, RZ, 0x10, R117 ;  /* 0x00000010ff5c7819 */ /* 0x000fe20000011675 */
[----:B------:R-:W-:Y:S01]  /*1090*/  FADD.FTZ R197, -R178, R138 ;  /* 0x0000008ab2c57221 */ /* 0x000fe20000010100 */
        /* <DEDUP_REMOVED lines=9> */
[--C-:B------:R-:W-:Y:S02]  /*1130*/  SHF.R.U64 R160, R142, 0x10, R143.reuse ;  /* 0x000000108ea07819 */ /* 0x100fe4000000128f */
[----:B------:R-:W-:Y:S02]  /*1140*/  MOV R164, R143 ;  /* 0x0000008f00a47202 */ /* 0x000fe40000000f00 */
[----:B------:R-:W-:Y:S01]  /*1150*/  SHF.R.U32.HI R162, RZ, 0x10, R143 ;  /* 0x00000010ffa27819 */ /* 0x000fe2000001168f */
[-C--:B------:R-:W-:Y:S01]  /*1160*/  FMUL.FTZ R138, R138, R139.reuse ;  /* 0x0000008b8a8a7220 */ /* 0x080fe20000410000 */
[----:B------:R-:W-:Y:S01]  /*1170*/  MOV R158, R142 ;  /* 0x0000008e009e7202 */ /* 0x000fe20000000f00 */
[----:B------:R-:W-:Y:S01]  /*1180*/  FFMA.FTZ R86, R135, R139, R86 ;  /* 0x0000008b87567223 */ /* 0x000fe20000010056 */
[----:B------:R-:W-:Y:S01]  /*1190*/  SHF.L.U32 R143, R148, 0x10, RZ ;  /* 0x00000010948f7819 */ /* 0x000fe200000006ff */
[----:B------:R-:W-:Y:S01]  /*11a0*/  FADD.FTZ R58, R58, R139 ;  /* 0x0000008b3a3a7221 */ /* 0x000fe20000010000 */
[----:B------:R-:W-:Y:S01]  /*11b0*/  SHF.L.U32 R142, R116, 0x10, RZ ;  /* 0x00000010748e7819 */ /* 0x000fe200000006ff */
[C---:B------:R-:W-:Y:S01]  /*11c0*/  FMUL.FTZ R148, R122.reuse, R149 ;  /* 0x000000957a947220 */ /* 0x040fe20000410000 */
[----:B------:R-:W-:Y:S01]  /*11d0*/  FMUL.FTZ R139, R122, R193 ;  /* 0x000000c17a8b7220 */ /* 0x000fe20000410000 */
[----:B------:R-:W-:Y:S01]  /*11e0*/  FMUL.FTZ R149, R92, R94 ;  /* 0x0000005e5c957220 */ /* 0x000fe20000410000 */
[----:B------:R-:W-:-:S02]  /*11f0*/  SHF.R.U64 R152, R146, 0x10, R147 ;  /* 0x0000001092987819 */ /* 0x000fc40000001293 */
[----:B------:R-:W-:Y:S01]  /*1200*/  SHF.R.U64 R92, R114, 0x10, R115 ;  /* 0x00000010725c7819 */ /* 0x000fe20000001273 */
[-C--:B------:R-:W-:Y:S01]  /*1210*/  FMUL.FTZ R142, R142, R143.reuse ;  /* 0x0000008f8e8e7220 */ /* 0x080fe20000410000 */
[----:B------:R-:W-:Y:S01]  /*1220*/  MOV R168, R146 ;  /* 0x0000009200a87202 */ /* 0x000fe20000000f00 */
[----:B------:R-:W-:Y:S01]  /*1230*/  FFMA.FTZ R80, R139, R143, R80 ;  /* 0x0000008f8b507223 */ /* 0x000fe20000010050 */
[----:B------:R-:W-:Y:S01]  /*1240*/  MOV R154, R147 ;  /* 0x00000093009a7202 */ /* 0x000fe20000000f00 */
[----:B------:R-:W-:Y:S01]  /*1250*/  FADD.FTZ R52, R52, R143 ;  /* 0x0000008f34347221 */ /* 0x000fe20000010000 */
[----:B------:R-:W-:Y:S01]  /*1260*/  SHF.R.U32.HI R156, RZ, 0x10, R147 ;  /* 0x00000010ff9c7819 */ /* 0x000fe20000011693 */
[----:B------:R-:W-:Y:S01]  /*1270*/  FFMA.FTZ R83, R148, R94, R83 ;  /* 0x0000005e94537223 */ /* 0x000fe20000010053 */
[----:B------:R-:W-:Y:S01]  /*1280*/  SHF.L.U32 R146, R117, 0x10, RZ ;  /* 0x0000001075927819 */ /* 0x000fe200000006ff */
[----:B------:R-:W-:Y:S01]  /*1290*/  FADD.FTZ R55, R55, R94 ;  /* 0x0000005e37377221 */ /* 0x000fe20000010000 */
[----:B------:R-:W-:Y:S01]  /*12a0*/  SHF.L.U32 R147, R166, 0x10, RZ ;  /* 0x00000010a6937819 */ /* 0x000fe200000006ff */
        /* <DEDUP_REMOVED lines=8> */
[----:B------:R-:W-:Y:S01]  /*1330*/  FMUL.FTZ R151, R122, R153 ;  /* 0x000000997a977220 */ /* 0x000fe20000410000 */
[----:B------:R-:W-:Y:S01]  /*1340*/  SHF.L.U32 R167, R168, 0x10, RZ ;  /* 0x00000010a8a77819 */ /* 0x000fe200000006ff */
[----:B------:R-:W-:Y:S01]  /*1350*/  FMUL.FTZ R147, R122, R199 ;  /* 0x000000c77a937220 */ /* 0x000fe20000410000 */
[-C--:B------:R-:W-:Y:S01]  /*1360*/  FMUL.FTZ R153, R92, R94.reuse ;  /* 0x0000005e5c997220 */ /* 0x080fe20000410000 */
[----:B------:R-:W-:Y:S01]  /*1370*/  SHF.R.U32.HI R92, RZ, 0x10, R115 ;  /* 0x00000010ff5c7819 */ /* 0x000fe20000011673 */
[----:B------:R-:W-:Y:S01]  /*1380*/  FADD.FTZ R165, -R178, R96 ;  /* 0x00000060b2a57221 */ /* 0x000fe20000010100 */
[-C--:B------:R-:W-:Y:S01]  /*1390*/  FMUL.FTZ R150, R150, R167.reuse ;  /* 0x000000a796967220 */ /* 0x080fe20000410000 */
[----:B------:R-:W-:Y:S01]  /*13a0*/  FFMA.FTZ R76, R147, R167, R76 ;  /* 0x000000a7934c7223 */ /* 0x000fe2000001004c */
[----:B------:R-:W-:Y:S01]  /*13b0*/  FADD.FTZ R48, R48, R167 ;  /* 0x000000a730307221 */ /* 0x000fe20000010000 */
[----:B------:R-:W-:Y:S01]  /*13c0*/  FFMA.FTZ R77, R152, R94, R77 ;  /* 0x0000005e984d7223 */ /* 0x000fe2000001004d */
[----:B------:R-:W-:Y:S01]  /*13d0*/  FADD.FTZ R49, R49, R94 ;  /* 0x0000005e31317221 */ /* 0x000fe20000010000 */
[----:B------:R-:W-:-:S02]  /*13e0*/  SHF.L.U32 R96, R115, 0x10, RZ ;  /* 0x0000001073607819 */ /* 0x000fc400000006ff */
[----:B------:R-:W-:Y:S02]  /*13f0*/  SHF.L.U32 R167, R154, 0x10, RZ ;  /* 0x000000109aa77819 */ /* 0x000fe400000006ff */
[----:B------:R-:W-:Y:S02]  /*1400*/  SHF.L.U32 R92, R92, 0x10, RZ ;  /* 0x000000105c5c7819 */ /* 0x000fe400000006ff */
[----:B------:R-:W-:Y:S01]  /*1410*/  SHF.L.U32 R94, R156, 0x10, RZ ;  /* 0x000000109c5e7819 */ /* 0x000fe200000006ff */
[C---:B------:R-:W-:Y:S01]  /*1420*/  FMUL.FTZ R156, R122.reuse, R155 ;  /* 0x0000009b7a9c7220 */ /* 0x040fe20000410000 */
[----:B------:R-:W-:Y:S01]  /*1430*/  FMUL.FTZ R155, R122, R157 ;  /* 0x0000009d7a9b7220 */ /* 0x000fe20000410000 */
[-C--:B------:R-:W-:Y:S01]  /*1440*/  FMUL.FTZ R154, R96, R167.reuse ;  /* 0x000000a7609a7220 */ /* 0x080fe20000410000 */
[----:B------:R-:W-:Y:S01]  /*1450*/  FFMA.FTZ R78, R151, R167, R78 ;  /* 0x000000a7974e7223 */ /* 0x000fe2000001004e */
[----:B------:R-:W-:Y:S01]  /*1460*/  FADD.FTZ R50, R50, R167 ;  /* 0x000000a732327221 */ /* 0x000fe20000010000 */
[----:B------:R-:W-:Y:S01]  /*1470*/  FMUL.FTZ R157, R92, R94 ;  /* 0x0000005e5c9d7220 */ /* 0x000fe20000410000 */
[----:B------:R-:W-:-:S02]  /*1480*/  SHF.L.U32 R96, R112, 0x10, RZ ;  /* 0x0000001070607819 */ /* 0x000fc400000006ff */
[----:B------:R-:W-:Y:S02]  /*1490*/  SHF.L.U32 R167, R158, 0x10, RZ ;  /* 0x000000109ea77819 */ /* 0x000fe400000006ff */
[----:B------:R-:W-:Y:S01]  /*14a0*/  SHF.R.U64 R92, R112, 0x10, R113 ;  /* 0x00000010705c7819 */ /* 0x000fe20000001271 */
        /* <DEDUP_REMOVED lines=8> */
[----:B------:R-:W-:Y:S01]  /*1530*/  FADD.FTZ R169, -R178, R98 ;  /* 0x00000062b2a97221 */ /* 0x000fe20000010100 */
[----:B------:R-:W-:-:S02]  /*1540*/  SHF.L.U32 R96, R113, 0x10, RZ ;  /* 0x0000001071607819 */ /* 0x000fc400000006ff */
[----:B------:R-:W-:Y:S01]  /*1550*/  SHF.L.U32 R167, R164, 0x10, RZ ;  /* 0x00000010a4a77819 */ /* 0x000fe200000006ff */
[----:B------:R-:W-:Y:S01]  /*1560*/  FMUL.FTZ R161, R122, R161 ;  /* 0x000000a17aa17220 */ /* 0x000fe20000410000 */
[----:B------:R-:W-:Y:S01]  /*1570*/  SHF.R.U32.HI R98, RZ, 0x10, R113 ;  /* 0x00000010ff627819 */ /* 0x000fe20000011671 */
        /* <DEDUP_REMOVED lines=8> */
[----:B------:R-:W-:Y:S01]  /*1600*/  FADD.FTZ R96, RZ, R126 ;  /* 0x0000007eff607221 */ /* 0x000fe20000010000 */
[----:B------:R-:W-:Y:S01]  /*1610*/  FFMA.FTZ R167, R3, R126, RZ ;  /* 0x0000007e03a77223 */ /* 0x000fe200000100ff */
        /* <DEDUP_REMOVED lines=8> */
[----:B------:R-:W-:-:S03]  /*16a0*/  FFMA.FTZ R92, R132, R131, R167 ;  /* 0x00000083845c7223 */ /* 0x000fc600000100a7 */
[----:B------:R-:W-:Y:S01]  /*16b0*/  FADD.FTZ R96, R134, R107 ;  /* 0x0000006b86607221 */ /* 0x000fe20000010000 */
[----:B------:R-:W-:Y:S01]  /*16c0*/  FFMA.FTZ R107, R133, R134, R92 ;  /* 0x00000086856b7223 */ /* 0x000fe2000001005c */
[----:B------:R-:W-:Y:S01]  /*16d0*/  FADD.FTZ R97, -R178, R97 ;  /* 0x00000061b2617221 */ /* 0x000fe20000010100 */
[----:B------:R-:W-:Y:S01]  /*16e0*/  FFMA.FTZ R75, R164, R94, R75 ;  /* 0x0000005ea44b7223 */ /* 0x000fe2000001004b */
[----:B------:R-:W-:Y:S01]  /*16f0*/  FADD.FTZ R167, R137, R96 ;  /* 0x0000006089a77221 */ /* 0x000fe20000010000 */
[----:B------:R-:W-:Y:S01]  /*1700*/  FADD.FTZ R47, R47, R94 ;  /* 0x0000005e2f2f7221 */ /* 0x000fe20000010000 */
[----:B------:R-:W-:Y:S01]  /*1710*/  FFMA.FTZ R92, R136, R137, R107 ;  /* 0x00000089885c7223 */ /* 0x000fe2000001006b */
[----:B------:R-:W-:Y:S01]  /*1720*/  SHF.R.U64 R94, R110, 0x10, R111 ;  /* 0x000000106e5e7819 */ /* 0x000fe2000000126f */
[----:B------:R-:W-:Y:S01]  /*1730*/  FMUL.FTZ R168, R122, R97 ;  /* 0x000000617aa87220 */ /* 0x000fe20000410000 */
[----:B------:R-:W-:Y:S01]  /*1740*/  FADD.FTZ R96, R138, R167 ;  /* 0x000000a78a607221 */ /* 0x000fe20000010000 */
[----:B------:R-:W-:Y:S01]  /*1750*/  FFMA.FTZ R97, R135, R138, R92 ;  /* 0x0000008a87617223 */ /* 0x000fe2000001005c */
[----:B------:R-:W-:-:S02]  /*1760*/  SHF.L.U32 R94, R94, 0x10, RZ ;  /* 0x000000105e5e7819 */ /* 0x000fc400000006ff */
[----:B------:R-:W-:Y:S01]  /*1770*/  SHF.L.U32 R106, R106, 0x10, RZ ;  /* 0x000000106a6a7819 */ /* 0x000fe200000006ff */
[----:B------:R-:W-:Y:S01]  /*1780*/  FADD.FTZ R107, R141, R96 ;  /* 0x000000608d6b7221 */ /* 0x000fe20000010000 */
[----:B------:R-:W-:-:S03]  /*1790*/  FFMA.FTZ R92, R140, R141, R97 ;  /* 0x0000008d8c5c7223 */ /* 0x000fc60000010061 */
[----:B------:R-:W-:Y:S01]  /*17a0*/  FMUL.FTZ R167, R94, R106 ;  /* 0x0000006a5ea77220 */ /* 0x000fe20000410000 */
[----:B------:R-:W-:Y:S01]  /*17b0*/  FADD.FTZ R94, R142, R107 ;  /* 0x0000006b8e5e7221 */ /* 0x000fe20000010000 */
[----:B------:R-:W-:-:S03]  /*17c0*/  FFMA.FTZ R97, R139, R142, R92 ;  /* 0x0000008e8b617223 */ /* 0x000fc6000001005c */
[----:B------:R-:W-:Y:S01]  /*17d0*/  FADD.FTZ R175, R145, R94 ;  /* 0x0000005e91af7221 */ /* 0x000fe20000010000 */
[----:B------:R-:W-:Y:S01]  /*17e0*/  FFMA.FTZ R92, R144, R145, R97 ;  /* 0x00000091905c7223 */ /* 0x000fe20000010061 */
[----:B------:R-:W-:Y:S01]  /*17f0*/  SHF.L.U32 R166, R110, 0x10, RZ ;  /* 0x000000106ea67819 */ /* 0x000fe200000006ff */
[----:B------:R-:W-:Y:S01]  /*1800*/  FMUL.FTZ R165, R122, R165 ;  /* 0x000000a57aa57220 */ /* 0x000fe20000410000 */
[----:B------:R-:W-:Y:S01]  /*1810*/  FADD.FTZ R96, R146, R175 ;  /* 0x000000af92607221 */ /* 0x000fe20000010000 */
[----:B------:R-:W-:Y:S01]  /*1820*/  FFMA.FTZ R97, R143, R146, R92 ;  /* 0x000000928f617223 */ /* 0x000fe2000001005c */
[----:B------:R-:W-:Y:S01]  /*1830*/  SHF.L.U32 R94, R105, 0x10, RZ ;  /* 0x00000010695e7819 */ /* 0x000fe200000006ff */
[-C--:B------:R-:W-:Y:S01]  /*1840*/  FMUL.FTZ R166, R166, R171.reuse ;  /* 0x000000aba6a67220 */ /* 0x080fe20000410000 */
[----:B------:R-:W-:Y:S01]  /*1850*/  FADD.FTZ R105, R149, R96 ;  /* 0x0000006095697221 */ /* 0x000fe20000010000 */
[----:B------:R-:W-:Y:S01]  /*1860*/  FADD.FTZ R40, R40, R171 ;  /* 0x000000ab28287221 */ /* 0x000fe20000010000 */
[----:B------:R-:W-:Y:S01]  /*1870*/  FFMA.FTZ R68, R165, R171, R68 ;  /* 0x000000aba5447223 */ /* 0x000fe20000010044 */
        /* <DEDUP_REMOVED lines=26> */
[----:B------:R-:W-:-:S02]  /*1a20*/  SHF.L.U32 R170, R111, 0x10, RZ ;  /* 0x000000106faa7819 */ /* 0x000fc400000006ff */
[----:B------:R-:W-:Y:S01]  /*1a30*/  SHF.L.U32 R107, R104, 0x10, RZ ;  /* 0x00000010686b7819 */ /* 0x000fe200000006ff */
[----:B------:R-:W-:Y:S01]  /*1a40*/  FADD.FTZ R92, R166, R93 ;  /* 0x0000005da65c7221 */ /* 0x000fe20000010000 */
[----:B------:R-:W-:Y:S01]  /*1a50*/  FFMA.FTZ R93, R165, R166, R94 ;  /* 0x000000a6a55d7223 */ /* 0x000fe2000001005e */
[----:B------:R-:W-:Y:S02]  /*1a60*/  FMUL.FTZ R169, R122, R169 ;  /* 0x000000a97aa97220 */ /* 0x000fe40000410000 */
[----:B------:R-:W-:Y:S01]  /*1a70*/  FMUL.FTZ R170, R170, R107 ;  /* 0x0000006baaaa7220 */ /* 0x000fe20000410000 */
[----:B------:R-:W-:Y:S01]  /*1a80*/  FADD.FTZ R97, R167, R92 ;  /* 0x0000005ca7617221 */ /* 0x000fe20000010000 */
[----:B------:R-:W-:Y:S01]  /*1a90*/  FFMA.FTZ R92, R168, R167, R93 ;  /* 0x000000a7a85c7223 */ /* 0x000fe2000001005d */
[C---:B------:R-:W-:Y:S02]  /*1aa0*/  SHF.R.U64 R175, R108.reuse, 0x10, R109 ;  /* 0x000000106caf7819 */ /* 0x040fe4000000126d */
[----:B------:R-:W-:Y:S01]  /*1ab0*/  SHF.L.U32 R174, R108, 0x10, RZ ;  /* 0x000000106cae7819 */ /* 0x000fe200000006ff */
[----:B------:R-:W-:Y:S01]  /*1ac0*/  FADD.FTZ R94, R170, R97 ;  /* 0x00000061aa5e7221 */ /* 0x000fe20000010000 */
[----:B------:R-:W-:Y:S01]  /*1ad0*/  SHF.L.U32 R103, R103, 0x10, RZ ;  /* 0x0000001067677819 */ /* 0x000fe200000006ff */
[----:B------:R-:W-:Y:S01]  /*1ae0*/  FFMA.FTZ R93, R169, R170, R92 ;  /* 0x000000aaa95d7223 */ /* 0x000fe2000001005c */
[----:B------:R-:W-:Y:S01]  /*1af0*/  SHF.L.U32 R175, R175, 0x10, RZ ;  /* 0x00000010afaf7819 */ /* 0x000fe200000006ff */
[----:B------:R-:W-:Y:S01]  /*1b00*/  FADD.FTZ R97, R171, R94 ;  /* 0x0000005eab617221 */ /* 0x000fe20000010000 */
[----:B------:R-:W-:Y:S01]  /*1b10*/  SHF.L.U32 R102, R102, 0x10, RZ ;  /* 0x0000001066667819 */ /* 0x000fe200000006ff */
[----:B------:R-:W-:Y:S01]  /*1b20*/  FMUL.FTZ R174, R174, R103 ;  /* 0x00000067aeae7220 */ /* 0x000fe20000410000 */
[----:B------:R-:W-:Y:S01]  /*1b30*/  FMUL.FTZ R173, R122, R173 ;  /* 0x000000ad7aad7220 */ /* 0x000fe20000410000 */
[----:B------:R-:W-:Y:S01]  /*1b40*/  FFMA.FTZ R94, R172, R171, R93 ;  /* 0x000000abac5e7223 */ /* 0x000fe2000001005d */
[----:B------:R-:W-:Y:S01]  /*1b50*/  FADD.FTZ R95, -R178, R95 ;  /* 0x0000005fb25f7221 */ /* 0x000fe20000010100 */
[----:B------:R-:W-:Y:S01]  /*1b60*/  FMUL.FTZ R175, R175, R102 ;  /* 0x00000066afaf7220 */ /* 0x000fe20000410000 */
        /* <DEDUP_REMOVED lines=30> */
.L_x_4842:
        /* <DEDUP_REMOVED lines=12> */
.L_x_4844:
[----:B------:R-:W-:Y:S01]  /*1e10*/  CS2R R106, SRZ ;  /* 0x00000000006a7805 */ /* 0x000fe2000001ff00 */
        /* <DEDUP_REMOVED lines=13> */
[----:B------:R-:W-:-:S04]  /*1ef0*/  IMAD.WIDE.U32 R98, R99, 0x4, R92 ;  /* 0x0000000463627825 */ /* 0x000fc800078e005c */
        /* <DEDUP_REMOVED lines=9> */
.L_x_4845:
        /* <DEDUP_REMOVED lines=17> */
[----:B------:R-:W-:Y:S01]  /*20a0*/  IADD3 R25, PT, PT, R29, 0x100, RZ ;  /* 0x000001001d197810 */ /* 0x000fe20007ffe0ff */
[----:B------:R-:W5:Y:S02]  /*20b0*/  LDG.E R187, desc[UR12][R12.64] ;  /* 0x0000000c0cbb7981 */ /* 0x000f64000c1e1900 */
[--C-:B------:R-:W-:Y:S01]  /*20c0*/  IMAD.WIDE.U32 R16, R17, 0x4, R6.reuse ;  /* 0x0000000411107825 */ /* 0x100fe200078e0006 */
[----:B------:R-:W-:Y:S01]  /*20d0*/  IADD3 R23, PT, PT, R29, 0x300, RZ ;  /* 0x000003001d177810 */ /* 0x000fe20007ffe0ff */
[----:B------:R-:W5:Y:S02]  /*20e0*/  LDG.E R123, desc[UR12][R14.64] ;  /* 0x0000000c0e7b7981 */ /* 0x000f64000c1e1900 */
[--C-:B------:R-:W-:Y:S01]  /*20f0*/  IMAD.WIDE.U32 R18, R19, 0x4, R6.reuse ;  /* 0x0000000413127825 */ /* 0x100fe200078e0006 */
[----:B------:R-:W-:Y:S01]  /*2100*/  IADD3 R27, PT, PT, R29, 0x400, RZ ;  /* 0x000004001d1b7810 */ /* 0x000fe20007ffe0ff */
[----:B------:R2:W5:Y:S02]  /*2110*/  LDG.E R124, desc[UR12][R16.64] ;  /* 0x0000000c107c7981 */ /* 0x000564000c1e1900 */
[--C-:B------:R-:W-:Y:S01]  /*2120*/  IMAD.WIDE.U32 R8, R95, 0x4, R6.reuse ;  /* 0x000000045f087825 */ /* 0x100fe200078e0006 */
[----:B-1----:R-:W-:Y:S01]  /*2130*/  IADD3 R11, PT, PT, R29, 0x500, RZ ;  /* 0x000005001d0b7810 */ /* 0x002fe20007ffe0ff */
[----:B------:R-:W5:Y:S02]  /*2140*/  LDG.E R125, desc[UR12][R18.64] ;  /* 0x0000000c127d7981 */ /* 0x000f64000c1e1900 */
[----:B------:R-:W-:Y:S01]  /*2150*/  IMAD.WIDE.U32 R6, R21, 0x4, R6 ;  /* 0x0000000415067825 */ /* 0x000fe200078e0006 */
[C---:B------:R-:W-:Y:S01]  /*2160*/  IADD3 R21, PT, PT, R29.reuse, 0x200, RZ ;  /* 0x000002001d157810 */ /* 0x040fe20007ffe0ff */
[----:B------:R1:W5:Y:S01]  /*2170*/  LDG.E R190, desc[UR12][R8.64] ;  /* 0x0000000c08be7981 */ /* 0x000362000c1e1900 */
[----:B------:R-:W-:-:S03]  /*2180*/  IADD3 R31, PT, PT, R29, 0x600, RZ ;  /* 0x000006001d1f7810 */ /* 0x000fc60007ffe0ff */
[----:B------:R3:W5:Y:S01]  /*2190*/  LDG.E R186, desc[UR12][R6.64] ;  /* 0x0000000c06ba7981 */ /* 0x000762000c1e1900 */
[----:B0-----:R-:W-:-:S04]  /*21a0*/  IMAD.WIDE.U32 R28, R29, 0x10, R4 ;  /* 0x000000101d1c7825 */ /* 0x001fc800078e0004 */
[----:B------:R-:W-:-:S04]  /*21b0*/  IMAD.WIDE.U32 R24, R25, 0x10, R4 ;  /* 0x0000001019187825 */ /* 0x000fc800078e0004 */
[----:B------:R-:W-:-:S04]  /*21c0*/  IMAD.WIDE.U32 R20, R21, 0x10, R4 ;  /* 0x0000001015147825 */ /* 0x000fc800078e0004 */
[--C-:B--2---:R-:W-:Y:S02]  /*21d0*/  IMAD.WIDE.U32 R16, R23, 0x10, R4.reuse ;  /* 0x0000001017107825 */ /* 0x104fe400078e0004 */
[----:B------:R-:W5:Y:S02]  /*21e0*/  LDG.E.128 R20, desc[UR12][R20.64] ;  /* 0x0000000c14147981 */ /* 0x000f64000c1e1d00 */
[--C-:B------:R-:W-:Y:S02]  /*21f0*/  IMAD.WIDE.U32 R12, R27, 0x10, R4.reuse ;  /* 0x000000101b0c7825 */ /* 0x100fe400078e0004 */
[----:B------:R-:W5:Y:S02]  /*2200*/  LDG.E.128 R24, desc[UR12][R24.64] ;  /* 0x0000000c18187981 */ /* 0x000f64000c1e1d00 */
[--C-:B-1----:R-:W-:Y:S02]  /*2210*/  IMAD.WIDE.U32 R8, R11, 0x10, R4.reuse ;  /* 0x000000100b087825 */ /* 0x102fe400078e0004 */
[----:B------:R-:W5:Y:S02]  /*2220*/  LDG.E.128 R16, desc[UR12][R16.64] ;  /* 0x0000000c10107981 */ /* 0x000f64000c1e1d00 */
[----:B------:R-:W-:-:S02]  /*2230*/  IMAD.WIDE.U32 R4, R31, 0x10, R4 ;  /* 0x000000101f047825 */ /* 0x000fc400078e0004 */
[----:B------:R-:W5:Y:S04]  /*2240*/  LDG.E.128 R28, desc[UR12][R28.64] ;  /* 0x0000000c1c1c7981 */ /* 0x000f68000c1e1d00 */
[----:B------:R-:W5:Y:S04]  /*2250*/  LDG.E.128 R12, desc[UR12][R12.64] ;  /* 0x0000000c0c0c7981 */ /* 0x000f68000c1e1d00 */
[----:B------:R-:W5:Y:S04]  /*2260*/  LDG.E.128 R8, desc[UR12][R8.64] ;  /* 0x0000000c08087981 */ /* 0x000f68000c1e1d00 */
[----:B---3--:R-:W5:Y:S02]  /*2270*/  LDG.E.128 R4, desc[UR12][R4.64] ;  /* 0x0000000c04047981 */ /* 0x008f64000c1e1d00 */
.L_x_4843:
[----:B0-----:R-:W0:Y:S01]  /*2280*/  SHFL.DOWN PT, R93, R106, 0x10, 0x1f ;  /* 0x0a001f006a5d7f89 */ /* 0x001e2200000e0000 */
[----:B------:R-:W-:Y:S03]  /*2290*/  BSSY.RECONVERGENT B0, `(.L_x_4846) ;  /* 0x000001f000007945 */ /* 0x000fe60003800200 */
        /* <DEDUP_REMOVED lines=30> */
.L_x_4847:
[----:B------:R-:W-:Y:S05]  /*2480*/  BSYNC.RECONVERGENT B0 ;  /* 0x0000000000007941 */ /* 0x000fea0003800200 */
.L_x_4846:
        /* <DEDUP_REMOVED lines=67> */
.L_x_4850:
        /* <DEDUP_REMOVED lines=12> */
.L_x_4851:
        /* <DEDUP_REMOVED lines=12> */
.L_x_4852:
        /* <DEDUP_REMOVED lines=13> */
.L_x_4849:
        /* <DEDUP_REMOVED lines=8> */
[----:B------:R-:W-:Y:S01]  /*2b90*/  FMUL.FTZ R89, R122, R89 ;  /* 0x000000597a597220 */ /* 0x000fe20000410000 */
        /* <DEDUP_REMOVED lines=20> */
.L_x_4854:
        /* <DEDUP_REMOVED lines=12> */
.L_x_4855:
        /* <DEDUP_REMOVED lines=12> */
.L_x_4856:
        /* <DEDUP_REMOVED lines=8> */
.L_x_4848:
[----:B------:R-:W-:Y:S01]  /*2ee0*/  UMOV UR4, UR8 ;  /* 0x0000000800047c82 */ /* 0x000fe20008000000 */
[----:B------:R-:W-:Y:S01]  /*2ef0*/  UMOV UR5, UR9 ;  /* 0x0000000900057c82 */ /* 0x000fe20008000000 */
[----:B------:R-:W-:-:S04]  /*2f00*/  UISETP.NE.U32.AND UP0, UPT, UR4, URZ, UPT ;  /* 0x000000ff0400728c */ /* 0x000fc8000bf05070 */
[----:B------:R-:W-:-:S09]  /*2f10*/  UISETP.NE.AND.EX UP0, UPT, UR5, URZ, UPT, UP0 ;  /* 0x000000ff0500728c */ /* 0x000fd2000bf05300 */
[----:B------:R-:W-:Y:S05]  /*2f20*/  BRA.U UP0, `(.L_x_4857) ;  /* 0x0000000100b47547 */ /* 0x000fea000b800000 */
[----:B------:R-:W0:Y:S01]  /*2f30*/  @P2 LDC.64 R92, c[0x0][0x408] ;  /* 0x00010200ff5c2b82 */ /* 0x000e220000000a00 */
[-CC-:B------:R-:W-:Y:S01]  /*2f40*/  @P3 FFMA.FTZ R99, R3, R100.reuse, R105.reuse ;  /* 0x0000006403633223 */ /* 0x180fe20000010069 */
[-CC-:B------:R-:W-:Y:S01]  /*2f50*/  @P3 FFMA.FTZ R106, R128, R100.reuse, R105.reuse ;  /* 0x00000064806a3223 */ /* 0x180fe20000010069 */
[----:B------:R-:W-:Y:S01]  /*2f60*/  @P3 FFMA.FTZ R107, R129, R100, R105 ;  /* 0x00000064816b3223 */ /* 0x000fe20000010069 */
[----:B-----5:R-:W-:Y:S01]  /*2f70*/  MOV R98, R28 ;  /* 0x0000001c00627202 */ /* 0x020fe20000000f00 */
[----:B------:R-:W-:Y:S01]  /*2f80*/  @P3 FADD.FTZ R99, R126, -R99 ;  /* 0x800000637e633221 */ /* 0x000fe20000010000 */
[----:B------:R-:W-:Y:S01]  /*2f90*/  @P3 FADD.FTZ R106, R127, -R106 ;  /* 0x8000006a7f6a3221 */ /* 0x000fe20000010000 */
[----:B------:R-:W-:Y:S01]  /*2fa0*/  @P3 FADD.FTZ R107, R130, -R107 ;  /* 0x8000006b826b3221 */ /* 0x000fe20000010000 */
[----:B------:R-:W1:Y:S01]  /*2fb0*/  @P2 LDC.64 R94, c[0x0][0x408] ;  /* 0x00010200ff5e2b82 */ /* 0x000e620000000a00 */
[----:B------:R-:W-:Y:S01]  /*2fc0*/  MOV R102, R29 ;  /* 0x0000001d00667202 */ /* 0x000fe20000000f00 */
[C---:B------:R-:W-:Y:S01]  /*2fd0*/  @P3 FFMA.FTZ R98, R122.reuse, R99, R28 ;  /* 0x000000637a623223 */ /* 0x040fe2000001001c */
[----:B------:R-:W-:Y:S01]  /*2fe0*/  MOV R104, R30 ;  /* 0x0000001e00687202 */ /* 0x000fe20000000f00 */
[C---:B------:R-:W-:Y:S01]  /*2ff0*/  @P3 FFMA.FTZ R102, R122.reuse, R106, R29 ;  /* 0x0000006a7a663223 */ /* 0x040fe2000001001d */
[----:B------:R-:W-:Y:S01]  /*3000*/  @P3 FFMA.FTZ R104, R122, R107, R30 ;  /* 0x0000006b7a683223 */ /* 0x000fe2000001001e */
[----:B------:R-:W-:-:S02]  /*3010*/  @P2 LOP3.LUT P0, RZ, R190, 0xff, RZ, 0xc0, !PT ;  /* 0x000000ffbeff2812 */ /* 0x000fc4000780c0ff */
[----:B------:R-:W2:Y:S01]  /*3020*/  @P2 LDC.64 R96, c[0x0][0x408] ;  /* 0x00010200ff602b82 */ /* 0x000ea20000000a00 */
[C---:B------:R-:W-:Y:S02]  /*3030*/  @P2 LOP3.LUT P1, RZ, R190.reuse, 0xff00, RZ, 0xc0, !PT ;  /* 0x0000ff00beff2812 */ /* 0x040fe4000782c0ff */
[----:B------:R-:W-:Y:S01]  /*3040*/  @P2 LOP3.LUT P4, RZ, R190, 0xff0000, RZ, 0xc0, !PT ;  /* 0x00ff0000beff2812 */ /* 0x000fe2000788c0ff */
        /* <DEDUP_REMOVED lines=27> */
.L_x_4857:
[----:B------:R-:W0:Y:S01]  /*3200*/  @P2 LDC.64 R92, c[0x0][0x408] ;  /* 0x00010200ff5c2b82 */ /* 0x000e220000000a00 */
[-CC-:B------:R-:W-:Y:S01]  /*3210*/  @P3 FFMA.FTZ R104, R132, R100.reuse, R105.reuse ;  /* 0x0000006484683223 */ /* 0x180fe20000010069 */
[-CC-:B------:R-:W-:Y:S01]  /*3220*/  @P3 FFMA.FTZ R107, R3, R100.reuse, R105.reuse ;  /* 0x00000064036b3223 */ /* 0x180fe20000010069 */
[-CC-:B------:R-:W-:Y:S01]  /*3230*/  @P3 FFMA.FTZ R102, R128, R100.reuse, R105.reuse ;  /* 0x0000006480663223 */ /* 0x180fe20000010069 */
[----:B------:R-:W-:Y:S01]  /*3240*/  @P3 FFMA.FTZ R191, R129, R100, R105 ;  /* 0x0000006481bf3223 */ /* 0x000fe20000010069 */
[----:B------:R-:W-:Y:S01]  /*3250*/  @P3 FADD.FTZ R104, R131, -R104 ;  /* 0x8000006883683221 */ /* 0x000fe20000010000 */
[----:B------:R-:W-:Y:S01]  /*3260*/  @P3 FADD.FTZ R107, R126, -R107 ;  /* 0x8000006b7e6b3221 */ /* 0x000fe20000010000 */
[----:B------:R-:W-:Y:S01]  /*3270*/  @P3 FADD.FTZ R102, R127, -R102 ;  /* 0x800000667f663221 */ /* 0x000fe20000010000 */
[----:B------:R-:W1:Y:S01]  /*3280*/  @P2 LDC.64 R94, c[0x0][0x408] ;  /* 0x00010200ff5e2b82 */ /* 0x000e620000000a00 */
[----:B------:R-:W-:Y:S01]  /*3290*/  @P3 FADD.FTZ R191, R130, -R191 ;  /* 0x800000bf82bf3221 */ /* 0x000fe20000010000 */
[----:B-----5:R-:W-:Y:S01]  /*32a0*/  MOV R91, R31 ;  /* 0x0000001f005b7202 */ /* 0x020fe20000000f00 */
[C---:B------:R-:W-:Y:S01]  /*32b0*/  @P3 FFMA.FTZ R91, R122.reuse, R104, R31 ;  /* 0x000000687a5b3223 */ /* 0x040fe2000001001f */
[----:B------:R-:W-:Y:S01]  /*32c0*/  MOV R88, R28 ;  /* 0x0000001c00587202 */ /* 0x000fe20000000f00 */
[C---:B------:R-:W-:Y:S01]  /*32d0*/  @P3 FFMA.FTZ R88, R122.reuse, R107, R28 ;  /* 0x0000006b7a583223 */ /* 0x040fe2000001001c */
[----:B------:R-:W-:Y:S01]  /*32e0*/  MOV R89, R29 ;  /* 0x0000001d00597202 */ /* 0x000fe20000000f00 */
[C---:B------:R-:W-:Y:S01]  /*32f0*/  @P3 FFMA.FTZ R89, R122.reuse, R102, R29 ;  /* 0x000000667a593223 */ /* 0x040fe2000001001d */
[----:B------:R-:W2:Y:S01]  /*3300*/  @P2 LDC.64 R96, c[0x0][0x408] ;  /* 0x00010200ff602b82 */ /* 0x000ea20000000a00 */
[----:B------:R-:W-:Y:S01]  /*3310*/  MOV R90, R30 ;  /* 0x0000001e005a7202 */ /* 0x000fe20000000f00 */
[----:B------:R-:W-:Y:S01]  /*3320*/  @P3 FFMA.FTZ R90, R122, R191, R30 ;  /* 0x000000bf7a5a3223 */ /* 0x000fe2000001001e */
[----:B------:R-:W-:-:S02]  /*3330*/  @P2 ISETP.GE.U32.AND P5, PT, R190, 0x1000000, PT ;  /* 0x01000000be00280c */ /* 0x000fc40003fa6070 */
[C---:B------:R-:W-:Y:S02]  /*3340*/  @P2 LOP3.LUT P0, RZ, R190.reuse, 0xff, RZ, 0xc0, !PT ;  /* 0x000000ffbeff2812 */ /* 0x040fe4000780c0ff */
[C---:B------:R-:W-:Y:S01]  /*3350*/  @P2 LOP3.LUT P1, RZ, R190.reuse, 0xff00, RZ, 0xc0, !PT ;  /* 0x0000ff00beff2812 */ /* 0x040fe2000782c0ff */
[----:B------:R-:W3:Y:S01]  /*3360*/  @P2 LDC.64 R98, c[0x0][0x408] ;  /* 0x00010200ff622b82 */ /* 0x000ee20000000a00 */
[----:B0-----:R-:W-:Y:S01]  /*3370*/  @P2 FMUL.FTZ R93, R91, R93 ;  /* 0x0000005d5b5d2220 */ /* 0x001fe20000410000 */
[----:B------:R-:W-:-:S03]  /*3380*/  @P2 LOP3.LUT P4, RZ, R190, 0xff0000, RZ, 0xc0, !PT ;  /* 0x00ff0000beff2812 */ /* 0x000fc6000788c0ff */
        /* <DEDUP_REMOVED lines=9> */
[----:B------:R-:W-:Y:S01]  /*3420*/  @P2 F2FP.BF16.F32.PACK_AB R94, RZ, R94 ;  /* 0x0000005eff5e223e */ /* 0x000fe200000010ff */
[----:B---3--:R-:W-:-:S03]  /*3430*/  @P2 FMUL.FTZ R99, R90, R99 ;  /* 0x000000635a632220 */ /* 0x008fc60000410000 */
[----:B------:R-:W-:Y:S02]  /*3440*/  @P2 FSEL R96, R96, RZ, P1 ;  /* 0x000000ff60602208 */ /* 0x000fe40000800000 */
[----:B------:R-:W-:Y:S01]  /*3450*/  @P2 PRMT R181, R94, 0x7610, R181 ;  /* 0x000076105eb52816 */ /* 0x000fe200000000b5 */
[----:B------:R-:W-:Y:S01]  /*3460*/  @P2 FMUL.FTZ R98, R99, R98 ;  /* 0x0000006263622220 */ /* 0x000fe20000410000 */
[----:B------:R-:W-:-:S04]  /*3470*/  @P2 F2FP.BF16.F32.PACK_AB R96, RZ, R96 ;  /* 0x00000060ff60223e */ /* 0x000fc800000010ff */
[----:B------:R-:W-:Y:S02]  /*3480*/  @P2 FSEL R98, R98, RZ, P4 ;  /* 0x000000ff62622208 */ /* 0x000fe40002000000 */
[----:B------:R-:W-:Y:S02]  /*3490*/  @P2 PRMT R182, R96, 0x7610, R182 ;  /* 0x0000761060b62816 */ /* 0x000fe400000000b6 */
[----:B------:R-:W-:-:S04]  /*34a0*/  @P2 F2FP.BF16.F32.PACK_AB R98, RZ, R98 ;  /* 0x00000062ff62223e */ /* 0x000fc800000010ff */
[----:B------:R-:W-:-:S07]  /*34b0*/  @P2 PRMT R183, R98, 0x7610, R183 ;  /* 0x0000761062b72816 */ /* 0x000fce00000000b7 */
.L_x_4853:
[----:B------:R-:W-:Y:S02]  /*34c0*/  ISETP.NE.U32.AND P0, PT, RZ, UR4, PT ;  /* 0x00000004ff007c0c */ /* 0x000fe4000bf05070 */
[----:B------:R-:W-:Y:S02]  /*34d0*/  ISETP.NE.U32.AND P1, PT, RZ, UR6, PT ;  /* 0x00000006ff007c0c */ /* 0x000fe4000bf25070 */
[----:B------:R-:W-:Y:S02]  /*34e0*/  ISETP.NE.AND.EX P0, PT, RZ, UR5, PT, P0 ;  /* 0x00000005ff007c0c */ /* 0x000fe4000bf05300 */
[----:B------:R-:W-:-:S11]  /*34f0*/  ISETP.NE.AND.EX P1, PT, R189, RZ, PT, P1 ;  /* 0x000000ffbd00720c */ /* 0x000fd60003f25310 */
        /* <DEDUP_REMOVED lines=12> */
.L_x_4858:
[----:B------:R-:W-:Y:S05]  /*35c0*/  @!P1 BRA `(.L_x_4859) ;  /* 0x00000004006c9947 */ /* 0x000fea0003800000 */
[----:B------:R-:W-:Y:S05]  /*35d0*/  @!P0 BRA `(.L_x_4860) ;  /* 0x0000000000b48947 */ /* 0x000fea0003800000 */
[----:B01----:R-:W0:Y:S01]  /*35e0*/  @P2 LDC.64 R92, c[0x0][0x408] ;  /* 0x00010200ff5c2b82 */ /* 0x003e220000000a00 */
        /* <DEDUP_REMOVED lines=13> */
[----:B------:R-:W-:Y:S01]  /*36c0*/  @P2 LOP3.LUT P4, RZ, R188, 0xff, RZ, 0xc0, !PT ;  /* 0x000000ffbcff2812 */ /* 0x000fe2000788c0ff */
[----:B------:R-:W-:Y:S01]  /*36d0*/  @P3 FFMA.FTZ R98, R140, R100, R105 ;  /* 0x000000648c623223 */ /* 0x000fe20000010069 */
[----:B------:R-:W2:Y:S01]  /*36e0*/  @P2 LDC.64 R96, c[0x0][0x408] ;  /* 0x00010200ff602b82 */ /* 0x000ea20000000a00 */
[----:B------:R-:W-:-:S02]  /*36f0*/  @P2 LOP3.LUT P5, RZ, R188, 0xff00, RZ, 0xc0, !PT ;  /* 0x0000ff00bcff2812 */ /* 0x000fc400078ac0ff */
[----:B------:R-:W-:Y:S01]  /*3700*/  @P2 LOP3.LUT P6, RZ, R188, 0xff0000, RZ, 0xc0, !PT ;  /* 0x00ff0000bcff2812 */ /* 0x000fe200078cc0ff */
[----:B------:R-:W-:Y:S01]  /*3710*/  @P3 FADD.FTZ R98, R141, -R98 ;  /* 0x800000628d623221 */ /* 0x000fe20000010000 */
[----:B------:R-:W-:Y:S01]  /*3720*/  MOV R91, R27 ;  /* 0x0000001b005b7202 */ /* 0x000fe20000000f00 */
[----:B0-----:R-:W-:Y:S02]  /*3730*/  @P2 FMUL.FTZ R93, R88, R93 ;  /* 0x0000005d585d2220 */ /* 0x001fe40000410000 */
[----:B------:R-:W-:Y:S02]  /*3740*/  @P3 FFMA.FTZ R91, R122, R98, R27 ;  /* 0x000000627a5b3223 */ /* 0x000fe4000001001b */
        /* <DEDUP_REMOVED lines=22> */
.L_x_4860:
        /* <DEDUP_REMOVED lines=45> */
.L_x_4859:
        /* <DEDUP_REMOVED lines=30> */
.L_x_4863:
        /* <DEDUP_REMOVED lines=12> */
.L_x_4864:
        /* <DEDUP_REMOVED lines=12> */
.L_x_4865:
[----:B------:R-:W-:Y:S01]  /*3ee0*/  MOV R88, R92 ;  /* 0x0000005c00587202 */ /* 0x000fe20000000f00 */
[----:B------:R-:W-:Y:S06]  /*3ef0*/  @!P2 BRA `(.L_x_4861) ;  /* 0x0000000000e0a947 */ /* 0x000fec0003800000 */
[----:B------:R-:W-:Y:S01]  /*3f00*/  FMUL.FTZ R88, R91, UR17 ;  /* 0x000000115b587c20 */ /* 0x000fe20008410000 */
[----:B-----5:R-:W-:-:S03]  /*3f10*/  ISETP.GE.U32.AND P4, PT, R188, 0x1000000, PT ;  /* 0x01000000bc00780c */ /* 0x020fc60003f86070 */
[----:B------:R-:W-:-:S05]  /*3f20*/  FMUL.FTZ R88, R88, UR16 ;  /* 0x0000001058587c20 */ /* 0x000fca0008410000 */
[----:B------:R-:W-:-:S04]  /*3f30*/  FSEL R88, R88, RZ, P4 ;  /* 0x000000ff58587208 */ /* 0x000fc80002000000 */
[----:B------:R-:W-:-:S04]  /*3f40*/  F2FP.BF16.F32.PACK_AB R88, RZ, R88 ;  /* 0x00000058ff58723e */ /* 0x000fc800000010ff */
[----:B------:R-:W-:Y:S02]  /*3f50*/  PRMT R184, R88, 0x7610, R184 ;  /* 0x0000761058b87816 */ /* 0x000fe400000000b8 */
[----:B------:R-:W-:Y:S01]  /*3f60*/  MOV R88, R92 ;  /* 0x0000005c00587202 */ /* 0x000fe20000000f00 */
[----:B------:R-:W-:Y:S06]  /*3f70*/  BRA `(.L_x_4861) ;  /* 0x0000000000c07947 */ /* 0x000fec0003800000 */
.L_x_4862:
        /* <DEDUP_REMOVED lines=12> */
.L_x_4866:
        /* <DEDUP_REMOVED lines=12> */
.L_x_4867:
        /* <DEDUP_REMOVED lines=12> */
.L_x_4868:
        /* <DEDUP_REMOVED lines=12> */
.L_x_4861:
        /* <DEDUP_REMOVED lines=14> */
.L_x_4869:
        /* <DEDUP_REMOVED lines=16> */
[C---:B------:R-:W-:Y:S01]  /*4460*/  @P2 LOP3.LUT P4, RZ, R187.reuse, 0xff, RZ, 0xc0, !PT ;  /* 0x000000ffbbff2812 */ /* 0x040fe2000788c0ff */
        /* <DEDUP_REMOVED lines=30> */
.L_x_4871:
        /* <DEDUP_REMOVED lines=45> */
.L_x_4870:
        /* <DEDUP_REMOVED lines=30> */
.L_x_4874:
        /* <DEDUP_REMOVED lines=12> */
.L_x_4875:
        /* <DEDUP_REMOVED lines=12> */
.L_x_4876:
        /* <DEDUP_REMOVED lines=9> */
.L_x_4873:
        /* <DEDUP_REMOVED lines=12> */
.L_x_4877:
        /* <DEDUP_REMOVED lines=12> */
.L_x_4878:
        /* <DEDUP_REMOVED lines=12> */
.L_x_4879:
        /* <DEDUP_REMOVED lines=12> */
.L_x_4872:
        /* <DEDUP_REMOVED lines=14> */
.L_x_4880:
        /* <DEDUP_REMOVED lines=47> */
.L_x_4882:
        /* <DEDUP_REMOVED lines=45> */
.L_x_4881:
        /* <DEDUP_REMOVED lines=30> */
.L_x_4885:
        /* <DEDUP_REMOVED lines=12> */
.L_x_4886:
        /* <DEDUP_REMOVED lines=12> */
.L_x_4887:
        /* <DEDUP_REMOVED lines=10> */
.L_x_4884:
        /* <DEDUP_REMOVED lines=12> */
.L_x_4888:
        /* <DEDUP_REMOVED lines=12> */
.L_x_4889:
        /* <DEDUP_REMOVED lines=12> */
.L_x_4890:
        /* <DEDUP_REMOVED lines=12> */
.L_x_4883:
        /* <DEDUP_REMOVED lines=14> */
.L_x_4891:
[----:B------:R-:W-:Y:S05]  /*5e90*/  @!P1 BRA `(.L_x_4892) ;  /* 0x00000004006c9947 */ /* 0x000fea0003800000 */
[----:B------:R-:W-:Y:S05]  /*5ea0*/  @!P0 BRA `(.L_x_4893) ;  /* 0x0000000000b48947 */ /* 0x000fea0003800000 */
[----:B-1----:R-:W1:Y:S01]  /*5eb0*/  @P2 LDC.64 R94, c[0x0][0x408] ;  /* 0x00010200ff5e2b82 */ /* 0x002e620000000a00 */
[-CC-:B0-----:R-:W-:Y:S01]  /*5ec0*/  @P3 FFMA.FTZ R91, R155, R100.reuse, R105.reuse ;  /* 0x000000649b5b3223 */ /* 0x181fe20000010069 */
[-CC-:B------:R-:W-:Y:S01]  /*5ed0*/  @P3 FFMA.FTZ R98, R160, R100.reuse, R105.reuse ;  /* 0x00000064a0623223 */ /* 0x180fe20000010069 */
[----:B------:R-:W-:Y:S01]  /*5ee0*/  @P3 FFMA.FTZ R99, R161, R100, R105 ;  /* 0x00000064a1633223 */ /* 0x000fe20000010069 */
[----:B-----5:R-:W-:Y:S01]  /*5ef0*/  MOV R88, R12 ;  /* 0x0000000c00587202 */ /* 0x020fe20000000f00 */
[----:B------:R-:W-:Y:S01]  /*5f00*/  @P3 FADD.FTZ R91, R158, -R91 ;  /* 0x8000005b9e5b3221 */ /* 0x000fe20000010000 */
[----:B------:R-:W-:Y:S01]  /*5f10*/  @P3 FADD.FTZ R98, R159, -R98 ;  /* 0x800000629f623221 */ /* 0x000fe20000010000 */
[----:B------:R-:W-:Y:S01]  /*5f20*/  @P3 FADD.FTZ R99, R162, -R99 ;  /* 0x80000063a2633221 */ /* 0x000fe20000010000 */
[----:B------:R-:W0:Y:S01]  /*5f30*/  @P2 LDC.64 R92, c[0x0][0x408] ;  /* 0x00010200ff5c2b82 */ /* 0x000e220000000a00 */
        /* <DEDUP_REMOVED lines=12> */
[----:B-1----:R-:W-:Y:S02]  /*6000*/  @P2 FMUL.FTZ R95, R88, R95 ;  /* 0x0000005f585f2220 */ /* 0x002fe40000410000 */
[----:B------:R-:W-:Y:S02]  /*6010*/  @P3 FFMA.FTZ R91, R122, R98, R15 ;  /* 0x000000627a5b3223 */ /* 0x000fe4000001000f */
[----:B------:R-:W-:Y:S01]  /*6020*/  @P2 FMUL.FTZ R94, R95, R94 ;  /* 0x0000005e5f5e2220 */ /* 0x000fe20000410000 */
[----:B0-----:R-:W-:-:S04]  /*6030*/  @P2 FMUL.FTZ R93, R89, R93 ;  /* 0x0000005d595d2220 */ /* 0x001fc80000410000 */
        /* <DEDUP_REMOVED lines=20> */
.L_x_4893:
[----:B------:R-:W2:Y:S01]  /*6180*/  @P2 LDC.64 R96, c[0x0][0x408] ;  /* 0x00010200ff602b82 */ /* 0x000ea20000000a00 */
[-CC-:B------:R-:W-:Y:S01]  /*6190*/  @P3 FFMA.FTZ R99, R155, R100.reuse, R105.reuse ;  /* 0x000000649b633223 */ /* 0x180fe20000010069 */
[-CC-:B------:R-:W-:Y:S01]  /*61a0*/  @P3 FFMA.FTZ R106, R160, R100.reuse, R105.reuse ;  /* 0x00000064a06a3223 */ /* 0x180fe20000010069 */
[----:B------:R-:W-:Y:S01]  /*61b0*/  @P3 FFMA.FTZ R107, R161, R100, R105 ;  /* 0x00000064a16b3223 */ /* 0x000fe20000010069 */
[----:B-----5:R-:W-:Y:S01]  /*61c0*/  MOV R98, R12 ;  /* 0x0000000c00627202 */ /* 0x020fe20000000f00 */
[----:B------:R-:W-:Y:S01]  /*61d0*/  @P3 FADD.FTZ R99, R158, -R99 ;  /* 0x800000639e633221 */ /* 0x000fe20000010000 */
[----:B------:R-:W-:Y:S01]  /*61e0*/  @P3 FADD.FTZ R106, R159, -R106 ;  /* 0x8000006a9f6a3221 */ /* 0x000fe20000010000 */
[----:B------:R-:W-:Y:S01]  /*61f0*/  @P3 FADD.FTZ R107, R162, -R107 ;  /* 0x8000006ba26b3221 */ /* 0x000fe20000010000 */
[----:B-1----:R-:W1:Y:S01]  /*6200*/  @P2 LDC.64 R94, c[0x0][0x408] ;  /* 0x00010200ff5e2b82 */ /* 0x002e620000000a00 */
[----:B------:R-:W-:Y:S01]  /*6210*/  MOV R102, R13 ;  /* 0x0000000d00667202 */ /* 0x000fe20000000f00 */
[C---:B------:R-:W-:Y:S01]  /*6220*/  @P3 FFMA.FTZ R98, R122.reuse, R99, R12 ;  /* 0x000000637a623223 */ /* 0x040fe2000001000c */
[----:B------:R-:W-:Y:S01]  /*6230*/  MOV R104, R14 ;  /* 0x0000000e00687202 */ /* 0x000fe20000000f00 */
[C---:B------:R-:W-:Y:S01]  /*6240*/  @P3 FFMA.FTZ R102, R122.reuse, R106, R13 ;  /* 0x0000006a7a663223 */ /* 0x040fe2000001000d */
[----:B------:R-:W-:Y:S01]  /*6250*/  @P3 FFMA.FTZ R104, R122, R107, R14 ;  /* 0x0000006b7a683223 */ /* 0x000fe2000001000e */
[----:B------:R-:W-:-:S02]  /*6260*/  @P2 LOP3.LUT P4, RZ, R124, 0xff, RZ, 0xc0, !PT ;  /* 0x000000ff7cff2812 */ /* 0x000fc4000788c0ff */
[----:B0-----:R-:W0:Y:S01]  /*6270*/  @P2 LDC.64 R92, c[0x0][0x408] ;  /* 0x00010200ff5c2b82 */ /* 0x001e220000000a00 */
[C---:B------:R-:W-:Y:S02]  /*6280*/  @P2 LOP3.LUT P5, RZ, R124.reuse, 0xff00, RZ, 0xc0, !PT ;  /* 0x0000ff007cff2812 */ /* 0x040fe400078ac0ff */
[----:B------:R-:W-:Y:S01]  /*6290*/  @P2 LOP3.LUT P6, RZ, R124, 0xff0000, RZ, 0xc0, !PT ;  /* 0x00ff00007cff2812 */ /* 0x000fe200078cc0ff */
[----:B--2---:R-:W-:-:S04]  /*62a0*/  @P2 FMUL.FTZ R97, R98, R97 ;  /* 0x0000006162612220 */ /* 0x004fc80000410000 */
[----:B------:R-:W-:Y:S01]  /*62b0*/  @P2 FMUL.FTZ R96, R97, R96 ;  /* 0x0000006061602220 */ /* 0x000fe20000410000 */
[----:B-1----:R-:W-:-:S04]  /*62c0*/  @P2 FMUL.FTZ R95, R102, R95 ;  /* 0x0000005f665f2220 */ /* 0x002fc80000410000 */
[----:B------:R-:W-:Y:S01]  /*62d0*/  @P2 FSEL R96, R96, RZ, P4 ;  /* 0x000000ff60602208 */ /* 0x000fe20002000000 */
[----:B------:R-:W-:-:S03]  /*62e0*/  @P2 FMUL.FTZ R94, R95, R94 ;  /* 0x0000005e5f5e2220 */ /* 0x000fc60000410000 */
[----:B------:R-:W-:Y:S01]  /*62f0*/  @P2 F2FP.BF16.F32.PACK_AB R96, RZ, R96 ;  /* 0x00000060ff60223e */ /* 0x000fe200000010ff */
[----:B0-----:R-:W-:Y:S01]  /*6300*/  @P2 FMUL.FTZ R93, R104, R93 ;  /* 0x0000005d685d2220 */ /* 0x001fe20000410000 */
        /* <DEDUP_REMOVED lines=20> */
.L_x_4892:
        /* <DEDUP_REMOVED lines=30> */
.L_x_4896:
        /* <DEDUP_REMOVED lines=12> */
.L_x_4897:
        /* <DEDUP_REMOVED lines=12> */
.L_x_4898:
        /* <DEDUP_REMOVED lines=9> */
.L_x_4895:
        /* <DEDUP_REMOVED lines=12> */
.L_x_4899:
        /* <DEDUP_REMOVED lines=12> */
.L_x_4900:
        /* <DEDUP_REMOVED lines=12> */
.L_x_4901:
        /* <DEDUP_REMOVED lines=12> */
.L_x_4894:
        /* <DEDUP_REMOVED lines=14> */
.L_x_4902:
[----:B------:R-:W-:Y:S05]  /*6c20*/  @!P1 BRA `(.L_x_4903) ;  /* 0x00000004006c9947 */ /* 0x000fea0003800000 */
[----:B------:R-:W-:Y:S05]  /*6c30*/  @!P0 BRA `(.L_x_4904) ;  /* 0x0000000000b48947 */ /* 0x000fea0003800000 */
[----:B------:R-:W2:Y:S01]  /*6c40*/  @P2 LDC.64 R96, c[0x0][0x408] ;  /* 0x00010200ff602b82 */ /* 0x000ea20000000a00 */
[-CC-:B0-----:R-:W-:Y:S01]  /*6c50*/  @P3 FFMA.FTZ R91, R165, R100.reuse, R105.reuse ;  /* 0x00000064a55b3223 */ /* 0x181fe20000010069 */
[-CC-:B------:R-:W-:Y:S01]  /*6c60*/  @P3 FFMA.FTZ R98, R168, R100.reuse, R105.reuse ;  /* 0x00000064a8623223 */ /* 0x180fe20000010069 */
[----:B------:R-:W-:Y:S01]  /*6c70*/  @P3 FFMA.FTZ R99, R169, R100, R105 ;  /* 0x00000064a9633223 */ /* 0x000fe20000010069 */
[----:B-----5:R-:W-:Y:S01]  /*6c80*/  MOV R88, R8 ;  /* 0x0000000800587202 */ /* 0x020fe20000000f00 */
[----:B------:R-:W-:Y:S01]  /*6c90*/  @P3 FADD.FTZ R91, R166, -R91 ;  /* 0x8000005ba65b3221 */ /* 0x000fe20000010000 */
[----:B------:R-:W-:Y:S01]  /*6ca0*/  @P3 FADD.FTZ R98, R167, -R98 ;  /* 0x80000062a7623221 */ /* 0x000fe20000010000 */
[----:B------:R-:W-:Y:S01]  /*6cb0*/  @P3 FADD.FTZ R99, R170, -R99 ;  /* 0x80000063aa633221 */ /* 0x000fe20000010000 */
[----:B-1----:R-:W0:Y:S01]  /*6cc0*/  @P2 LDC.64 R94, c[0x0][0x408] ;  /* 0x00010200ff5e2b82 */ /* 0x002e220000000a00 */
[----:B------:R-:W-:Y:S01]  /*6cd0*/  MOV R89, R9 ;  /* 0x0000000900597202 */ /* 0x000fe20000000f00 */
[C---:B------:R-:W-:Y:S01]  /*6ce0*/  @P3 FFMA.FTZ R88, R122.reuse, R91, R8 ;  /* 0x0000005b7a583223 */ /* 0x040fe20000010008 */
[----:B------:R-:W-:Y:S01]  /*6cf0*/  MOV R90, R10 ;  /* 0x0000000a005a7202 */ /* 0x000fe20000000f00 */
[C---:B------:R-:W-:Y:S01]  /*6d00*/  @P3 FFMA.FTZ R89, R122.reuse, R98, R9 ;  /* 0x000000627a593223 */ /* 0x040fe20000010009 */
[----:B------:R-:W-:Y:S01]  /*6d10*/  @P3 FFMA.FTZ R90, R122, R99, R10 ;  /* 0x000000637a5a3223 */ /* 0x000fe2000001000a */
[C---:B------:R-:W-:Y:S01]  /*6d20*/  @P2 LOP3.LUT P4, RZ, R125.reuse, 0xff, RZ, 0xc0, !PT ;  /* 0x000000ff7dff2812 */ /* 0x040fe2000788c0ff */
[----:B------:R-:W-:Y:S01]  /*6d30*/  @P3 FFMA.FTZ R98, R172, R100, R105 ;  /* 0x00000064ac623223 */ /* 0x000fe20000010069 */
[----:B------:R-:W1:Y:S01]  /*6d40*/  @P2 LDC.64 R92, c[0x0][0x408] ;  /* 0x00010200ff5c2b82 */ /* 0x000e620000000a00 */
[----:B------:R-:W-:-:S02]  /*6d50*/  @P2 LOP3.LUT P5, RZ, R125, 0xff00, RZ, 0xc0, !PT ;  /* 0x0000ff007dff2812 */ /* 0x000fc400078ac0ff */
[----:B------:R-:W-:Y:S01]  /*6d60*/  @P2 LOP3.LUT P6, RZ, R125, 0xff0000, RZ, 0xc0, !PT ;  /* 0x00ff00007dff2812 */ /* 0x000fe200078cc0ff */
[----:B------:R-:W-:Y:S01]  /*6d70*/  @P3 FADD.FTZ R98, R171, -R98 ;  /* 0x80000062ab623221 */ /* 0x000fe20000010000 */
[----:B------:R-:W-:Y:S01]  /*6d80*/  MOV R91, R11 ;  /* 0x0000000b005b7202 */ /* 0x000fe20000000f00 */
[----:B--2---:R-:W-:Y:S02]  /*6d90*/  @P2 FMUL.FTZ R97, R88, R97 ;  /* 0x0000006158612220 */ /* 0x004fe40000410000 */
[----:B------:R-:W-:Y:S02]  /*6da0*/  @P3 FFMA.FTZ R91, R122, R98, R11 ;  /* 0x000000627a5b3223 */ /* 0x000fe4000001000b */
        /* <DEDUP_REMOVED lines=22> */
.L_x_4904:
        /* <DEDUP_REMOVED lines=45> */
.L_x_4903:
        /* <DEDUP_REMOVED lines=30> */
.L_x_4907:
        /* <DEDUP_REMOVED lines=12> */
.L_x_4908:
        /* <DEDUP_REMOVED lines=12> */
.L_x_4909:
        /* <DEDUP_REMOVED lines=9> */
.L_x_4906:
        /* <DEDUP_REMOVED lines=12> */
.L_x_4910:
        /* <DEDUP_REMOVED lines=12> */
.L_x_4911:
        /* <DEDUP_REMOVED lines=12> */
.L_x_4912:
        /* <DEDUP_REMOVED lines=12> */
.L_x_4905:
        /* <DEDUP_REMOVED lines=14> */
.L_x_4913:
        /* <DEDUP_REMOVED lines=16> */
[----:B------:R-:W-:Y:S01]  /*7ab0*/  @P2 LOP3.LUT P1, RZ, R186, 0xff, RZ, 0xc0, !PT ;  /* 0x000000ffbaff2812 */ /* 0x000fe2000782c0ff */
        /* <DEDUP_REMOVED lines=30> */
.L_x_4915:
        /* <DEDUP_REMOVED lines=45> */
.L_x_4914:
        /* <DEDUP_REMOVED lines=26> */
.L_x_4918:
        /* <DEDUP_REMOVED lines=12> */
.L_x_4919:
        /* <DEDUP_REMOVED lines=12> */
.L_x_4920:
[----:B------:R-:W-:Y:S02]  /*8290*/  FSEL R91, R89, RZ, P1 ;  /* 0x000000ff595b7208 */ /* 0x000fe40000800000 */
[----:B------:R-:W-:Y:S02]  /*82a0*/  FSEL R90, R90, RZ, P1 ;  /* 0x000000ff5a5a7208 */ /* 0x000fe40000800000 */
[----:B------:R-:W-:Y:S02]  /*82b0*/  FSEL R89, R93, RZ, P1 ;  /* 0x000000ff5d597208 */ /* 0x000fe40000800000 */
[----:B------:R-:W-:Y:S01]  /*82c0*/  FSEL R88, R95, RZ, P1 ;  /* 0x000000ff5f587208 */ /* 0x000fe20000800000 */
        /* <DEDUP_REMOVED lines=8> */
.L_x_4917:
[----:B01----:R-:W0:Y:S01]  /*8350*/  @P2 LDC.64 R92, c[0x0][0x408] ;  /* 0x00010200ff5c2b82 */ /* 0x003e220000000a00 */
[----:B------:R-:W-:Y:S01]  /*8360*/  FFMA.FTZ R94, R180, R100, R105 ;  /* 0x00000064b45e7223 */ /* 0x000fe20000010069 */
        /* <DEDUP_REMOVED lines=21> */
.L_x_4921:
        /* <DEDUP_REMOVED lines=12> */
.L_x_4922:
        /* <DEDUP_REMOVED lines=12> */
.L_x_4923:
[----:B------:R-:W-:-:S07]  /*8640*/  @P2 PRMT R184, R94, 0x7610, R184 ;  /* 0x000076105eb82816 */ /* 0x000fce00000000b8 */
.L_x_4916:
[----:B------:R-:W0:Y:S01]  /*8650*/  @P0 LDC.64 R92, c[0x0][0x478] ;  /* 0x00011e00ff5c0b82 */ /* 0x000e220000000a00 */
[----:B------:R-:W-:-:S05]  /*8660*/  @P0 IADD3 R103, PT, PT, R103, 0x600, RZ ;  /* 0x0000060067670810 */ /* 0x000fca0007ffe0ff */
[----:B0-----:R-:W-:-:S05]  /*8670*/  @P0 IMAD.WIDE.U32 R92, R103, 0x10, R92 ;  /* 0x00000010675c0825 */ /* 0x001fca00078e005c */
[----:B------:R0:W-:Y:S01]  /*8680*/  @P0 STG.E.128 desc[UR12][R92.64], R88 ;  /* 0x000000585c000986 */ /* 0x0001e2000c101d0c */
[----:B------:R-:W-:Y:S05]  /*8690*/  @!P2 BRA `(.L_x_4924) ;  /* 0x000000000024a947 */ /* 0x000fea0003800000 */
[----:B------:R-:W1:Y:S01]  /*86a0*/  LDC.64 R94, c[0x0][0x468] ;  /* 0x00011a00ff5e7b82 */ /* 0x000e620000000a00 */
[----:B0-----:R-:W-:Y:S02]  /*86b0*/  LOP3.LUT R92, R182, 0xffff, RZ, 0xc0, !PT ;  /* 0x0000ffffb65c7812 */ /* 0x001fe400078ec0ff */
[----:B------:R-:W-:Y:S02]  /*86c0*/  PRMT R97, R183, 0x5410, R184 ;  /* 0x00005410b7617816 */ /* 0x000fe400000000b8 */
[----:B------:R-:W-:Y:S01]  /*86d0*/  IADD3 R101, PT, PT, R101, 0x600, RZ ;  /* 0x0000060065657810 */ /* 0x000fe20007ffe0ff */
[----:B------:R-:W-:-:S05]  /*86e0*/  IMAD.WIDE.U32 R92, R92, 0x10000, RZ ;  /* 0x000100005c5c7825 */ /* 0x000fca00078e00ff */
[----:B------:R-:W-:Y:S02]  /*86f0*/  LOP3.LUT R97, R97, R93, RZ, 0xfc, !PT ;  /* 0x0000005d61617212 */ /* 0x000fe400078efcff */
[----:B------:R-:W-:Y:S01]  /*8700*/  LOP3.LUT R96, R92, 0xffff, R181, 0xf8, !PT ;  /* 0x0000ffff5c607812 */ /* 0x000fe200078ef8b5 */
[----:B-1----:R-:W-:-:S05]  /*8710*/  IMAD.WIDE.U32 R92, R101, 0x8, R94 ;  /* 0x00000008655c7825 */ /* 0x002fca00078e005e */
[----:B------:R1:W-:Y:S02]  /*8720*/  STG.E.64 desc[UR12][R92.64], R96 ;  /* 0x000000605c007986 */ /* 0x0003e4000c101b0c */
.L_x_4924:
[----:B01----:R-:W0:Y:S01]  /*8730*/  LDC.64 R92, c[0x0][0x380] ;  /* 0x0000e000ff5c7b82 */ /* 0x003e220000000a00 */
[----:B------:R-:W-:Y:S01]  /*8740*/  UPLOP3.LUT UP1, UPT, UPT, UPT, UP1, 0x40, 0x4 ;  /* 0x000000000004789c */ /* 0x000fe20003f2e810 */
[----:B0-----:R-:W-:-:S04]  /*8750*/  IADD3 R0, PT, PT, R0, R92, RZ ;  /* 0x0000005c00007210 */ /* 0x001fc80007ffe0ff */
[----:B------:R-:W-:-:S13]  /*8760*/  ISETP.GE.AND P0, PT, R0, R93, PT ;  /* 0x0000005d0000720c */ /* 0x000fda0003f06270 */
[----:B------:R-:W-:Y:S05]  /*8770*/  @!P0 BRA `(.L_x_4925) ;  /* 0xffffff7800f48947 */ /* 0x000fea000383ffff */
.L_x_4841:
[----:B------:R-:W1:Y:S08]  /*8780*/  S2UR UR4, SR_CTAID.X ;  /* 0x00000000000479c3 */ /* 0x000e700000002500 */
[----:B------:R-:W1:Y:S08]  /*8790*/  LDC R0, c[0x0][0x388] ;  /* 0x0000e200ff007b82 */ /* 0x000e700000000800 */
[----:B------:R-:W2:Y:S08]  /*87a0*/  LDC.64 R2, c[0x0][0x440] ;  /* 0x00011000ff027b82 */ /* 0x000eb00000000a00 */
[----:B-----5:R-:W3:Y:S01]  /*87b0*/  LDC.64 R4, c[0x0][0x448] ;  /* 0x00011200ff047b82 */ /* 0x020ee20000000a00 */
        /* <DEDUP_REMOVED lines=19> */
.L_x_4926:
        /* <DEDUP_REMOVED lines=9> */
.L_x_14359:


//--------------------- .text._ZN10layer_norm13ln_bwd_kernelINS_13Kernel_traitsI13__nv_bfloat16S2_fS2_fjLj7168ELj1ELj1ELj8ELj8ENS_18Kernel_traits_baseILj7168ES2_S2_fS2_fjLj256EEEEELb1ELb1ELb0ELb0EEEvNS_9BwdParamsE --------------------------
	.section	.text._ZN10layer_norm13ln_bwd_kernelINS_13Kernel_traitsI13__nv_bfloat16S2_fS2_fjLj7168ELj1ELj1ELj8ELj8ENS_18Kernel_traits_baseILj7168ES2_S2_fS2_fjLj256EEEEELb1ELb1ELb0ELb0EEEvNS_9BwdParamsE,"ax",@progbits
	.align	128
        .global         _ZN10layer_norm13ln_bwd_kernelINS_13Kernel_traitsI13__nv_bfloat16S2_fS2_fjLj7168ELj1ELj1ELj8ELj8ENS_18Kernel_traits_baseILj7168ES2_S2_fS2_fjLj256EEEEELb1ELb1ELb0ELb0EEEvNS_9BwdParamsE
        .type           _ZN10layer_norm13ln_bwd_kernelINS_13Kernel_traitsI13__nv_bfloat16S2_fS2_fjLj7168ELj1ELj1ELj8ELj8ENS_18Kernel_traits_baseILj7168ES2_S2_fS2_fjLj256EEEEELb1ELb1ELb0ELb0EEEvNS_9BwdParamsE,@function
        .size           _ZN10layer_norm13ln_bwd_kernelINS_13Kernel_traitsI13__nv_bfloat16S2_fS2_fjLj7168ELj1ELj1ELj8ELj8ENS_18Kernel_traits_baseILj7168ES2_S2_fS2_fjLj256EEEEELb1ELb1ELb0ELb0EEEvNS_9BwdParamsE,(.L_x_14360 - _ZN10layer_norm13ln_bwd_kernelINS_13Kernel_traitsI13__nv_bfloat16S2_fS2_fjLj7168ELj1ELj1ELj8ELj8ENS_18Kernel_traits_baseILj7168ES2_S2_fS2_fjLj256EEEEELb1ELb1ELb0ELb0EEEvNS_9BwdParamsE)
        .other          _ZN10layer_norm13ln_bwd_kernelINS_13Kernel_traitsI13__nv_bfloat16S2_fS2_fjLj7168ELj1ELj1ELj8ELj8ENS_18Kernel_traits_baseILj7168ES2_S2_fS2_fjLj256EEEEELb1ELb1ELb0ELb0EEEvNS_9BwdParamsE,@"STO_CUDA_ENTRY STV_DEFAULT"
_ZN10layer_norm13ln_bwd_kernelINS_13Kernel_traitsI13__nv_bfloat16S2_fS2_fjLj7168ELj1ELj1ELj8ELj8ENS_18Kernel_traits_baseILj7168ES2_S2_fS2_fjLj256EEEEELb1ELb1ELb0ELb0EEEvNS_9BwdParamsE:
.text._ZN10layer_norm13ln_bwd_kernelINS_13Kernel_traitsI13__nv_bfloat16S2_fS2_fjLj7168ELj1ELj1ELj8ELj8ENS_18Kernel_traits_baseILj7168ES2_S2_fS2_fjLj256EEEEELb1ELb1ELb0ELb0EEEvNS_9BwdParamsE:
[----:B------:R-:W0:Y:S01]  /*0000*/  LDC R1, c[0x0][0x37c] ;  /* 0x0000df00ff017b82 */ /* 0x000e220000000800 */
[----:B------:R-:W1:Y:S01]  /*0010*/  S2R R0, SR_TID.X ;  /* 0x0000000000007919 */ /* 0x000e620000002100 */
[----:B------:R-:W2:Y:S01]  /*0020*/  LDCU UR6, c[0x0][0x388] ;  /* 0x00007100ff0677ac */ /* 0x000ea20008000800 */
[----:B0-----:R-:W-:Y:S01]  /*0030*/  IADD3 R1, PT, PT, R1, -0x10, RZ ;  /* 0xfffffff001017810 */ /* 0x001fe20007ffe0ff */
[----:B------:R-:W0:Y:S01]  /*0040*/  LDCU.64 UR12, c[0x0][0x358] ;  /* 0x00006b00ff0c77ac */ /* 0x000e220008000a00 */
[----:B--2---:R-:W-:-:S04]  /*0050*/  USHF.R.S32.HI UR4, URZ, 0x1f, UR6 ;  /* 0x0000001fff047899 */ /* 0x004fc80008011406 */
[----:B------:R-:W-:-:S06]  /*0060*/  ULEA.HI UR4, UR4, UR6, URZ, 0x2 ;  /* 0x0000000604047291 */ /* 0x000fcc000f8f10ff */
[----:B------:R-:W-:Y:S02]  /*0070*/  MOV R3, UR4 ;  /* 0x0000000400037c02 */ /* 0x000fe40008000f00 */
[----:B-1----:R-:W-:Y:S01]  /*0080*/  LOP3.LUT R2, R0, 0xff, RZ, 0x3c, !PT ;  /* 0x000000ff00027812 */ /* 0x002fe200078e3cff */
[----:B------:R-:W1:Y:S02]  /*0090*/  S2UR UR7, SR_CTAID.X ;  /* 0x00000000000779c3 */ /* 0x000e640000002500 */
[----:B------:R-:W1:Y:S01]  /*00a0*/  LDCU UR4, c[0x0][0x384] ;  /* 0x00007080ff0477ac */ /* 0x000e620008000800 */
        /* <DEDUP_REMOVED lines=9> */
[----:B------:R-:W2:Y:S01]  /*0140*/  @P6 LDC.64 R16, c[0x0][0x3d0] ;  /* 0x0000f400ff106b82 */ /* 0x000ea20000000a00 */
[----:B------:R-:W-:-:S02]  /*0150*/  P2R R228, PR, RZ, 0x40 ;  /* 0x00000040ffe47803 */ /* 0x000fc40000000000 */
[----:B------:R-:W-:Y:S02]  /*0160*/  CS2R R120, SRZ ;  /* 0x0000000000787805 */ /* 0x000fe4000001ff00 */
[----:B------:R-:W-:-:S03]  /*0170*/  P2R R198, PR, RZ, 0x20 ;  /* 0x00000020ffc67803 */ /* 0x000fc60000000000 */
[----:B------:R-:W3:Y:S08]  /*0180*/  @P6 LDC.64 R20, c[0x0][0x3e8] ;  /* 0x0000fa00ff146b82 */ /* 0x000ef00000000a00 */
[----:B------:R-:W4:Y:S08]  /*0190*/  @P0 LDC.64 R36, c[0x0][0x3d0] ;  /* 0x0000f400ff240b82 */ /* 0x000f300000000a00 */
[----:B------:R-:W1:Y:S01]  /*01a0*/  @P0 LDC.64 R38, c[0x0][0x3e8] ;  /* 0x0000fa00ff260b82 */ /* 0x000e620000000a00 */
[----:B--2---:R-:W-:-:S05]  /*01b0*/  @P6 IMAD.WIDE.U32 R16, R3, 0x8, R16 ;  /* 0x0000000803106825 */ /* 0x004fca00078e0010 */
[----:B0-----:R0:W5:Y:S02]  /*01c0*/  @P6 LDG.E.64 R18, desc[UR12][R16.64] ;  /* 0x0000000c10126981 */ /* 0x001164000c1e1b00 */
[----:B------:R-:W2:Y:S01]  /*01d0*/  @P1 LDC.64 R40, c[0x0][0x3d0] ;  /* 0x0000f400ff281b82 */ /* 0x000ea20000000a00 */
[C---:B---3--:R-:W-:Y:S01]  /*01e0*/  @P6 IMAD.WIDE.U32 R20, R3.reuse, 0x8, R20 ;  /* 0x0000000803146825 */ /* 0x048fe200078e0014 */
[----:B------:R-:W-:-:S04]  /*01f0*/  @P6 LOP3.LUT R3, R3, 0x100, RZ, 0xfc, !PT ;  /* 0x0000010003036812 */ /* 0x000fc800078efcff */
[----:B------:R3:W5:Y:S02]  /*0200*/  @P6 LDG.E.64 R22, desc[UR12][R20.64] ;  /* 0x0000000c14166981 */ /* 0x000764000c1e1b00 */
[----:B------:R-:W0:Y:S01]  /*0210*/  @P1 LDC.64 R42, c[0x0][0x3e8] ;  /* 0x0000fa00ff2a1b82 */ /* 0x000e220000000a00 */
[----:B----4-:R-:W-:-:S05]  /*0220*/  @P0 IMAD.WIDE.U32 R36, R3, 0x8, R36 ;  /* 0x0000000803240825 */ /* 0x010fca00078e0024 */
[----:B------:R-:W5:Y:S02]  /*0230*/  @P0 LDG.E.64 R24, desc[UR12][R36.64] ;  /* 0x0000000c24180981 */ /* 0x000f64000c1e1b00 */
[----:B------:R-:W4:Y:S01]  /*0240*/  @P2 LDC.64 R44, c[0x0][0x3d0] ;  /* 0x0000f400ff2c2b82 */ /* 0x000f220000000a00 */
[C---:B-1----:R-:W-:Y:S01]  /*0250*/  @P0 IMAD.WIDE.U32 R38, R3.reuse, 0x8, R38 ;  /* 0x0000000803260825 */ /* 0x042fe200078e0026 */
[----:B------:R-:W-:-:S04]  /*0260*/  @P0 IADD3 R3, PT, PT, R3, 0x100, RZ ;  /* 0x0000010003030810 */ /* 0x000fc80007ffe0ff */
[----:B------:R-:W5:Y:S02]  /*0270*/  @P0 LDG.E.64 R14, desc[UR12][R38.64] ;  /* 0x0000000c260e0981 */ /* 0x000f64000c1e1b00 */
[----:B------:R-:W1:Y:S01]  /*0280*/  @P2 LDC.64 R46, c[0x0][0x3e8] ;  /* 0x0000fa00ff2e2b82 */ /* 0x000e620000000a00 */
[C---:B--2---:R-:W-:Y:S01]  /*0290*/  @P1 IMAD.WIDE.U32 R40, R3.reuse, 0x8, R40 ;  /* 0x0000000803281825 */ /* 0x044fe200078e0028 */
[----:B------:R-:W-:Y:S01]  /*02a0*/  UISETP.GE.AND UP0, UPT, UR7, UR4, UPT ;  /* 0x000000040700728c */ /* 0x000fe2000bf06270 */
[----:B------:R-:W-:Y:S02]  /*02b0*/  CS2R R122, SRZ ;  /* 0x00000000007a7805 */ /* 0x000fe4000001ff00 */
[----:B------:R-:W-:Y:S02]  /*02c0*/  CS2R R116, SRZ ;  /* 0x0000000000747805 */ /* 0x000fe4000001ff00 */
[----:B------:R-:W-:Y:S01]  /*02d0*/  CS2R R118, SRZ ;  /* 0x0000000000767805 */ /* 0x000fe2000001ff00 */
[----:B------:R-:W5:Y:S01]  /*02e0*/  @P1 LDG.E.64 R26, desc[UR12][R40.64] ;  /* 0x0000000c281a1981 */ /* 0x000f62000c1e1b00 */
[----:B------:R-:W2:Y:S01]  /*02f0*/  @P3 LDC.64 R48, c[0x0][0x3d0] ;  /* 0x0000f400ff303b82 */ /* 0x000ea20000000a00 */
[C---:B0-----:R-:W-:Y:S01]  /*0300*/  @P1 IMAD.WIDE.U32 R42, R3.reuse, 0x8, R42 ;  /* 0x00000008032a1825 */ /* 0x041fe200078e002a */
[----:B------:R-:W-:-:S02]  /*0310*/  @P1 IADD3 R3, PT, PT, R3, 0x100, RZ ;  /* 0x0000010003031810 */ /* 0x000fc40007ffe0ff */
[----:B------:R-:W-:Y:S02]  /*0320*/  CS2R R112, SRZ ;  /* 0x0000000000707805 */ /* 0x000fe4000001ff00 */
[----:B------:R-:W-:Y:S02]  /*0330*/  CS2R R114, SRZ ;  /* 0x0000000000727805 */ /* 0x000fe4000001ff00 */
[----:B------:R-:W-:Y:S01]  /*0340*/  CS2R R108, SRZ ;  /* 0x00000000006c7805 */ /* 0x000fe2000001ff00 */
[----:B------:R-:W5:Y:S01]  /*0350*/  @P1 LDG.E.64 R4, desc[UR12][R42.64] ;  /* 0x0000000c2a041981 */ /* 0x000f62000c1e1b00 */
[----:B------:R-:W0:Y:S01]  /*0360*/  @P3 LDC.64 R50, c[0x0][0x3e8] ;  /* 0x0000fa00ff323b82 */ /* 0x000e220000000a00 */
[----:B----4-:R-:W-:-:S07]  /*0370*/  @P2 IMAD.WIDE.U32 R44, R3, 0x8, R44 ;  /* 0x00000008032c2825 */ /* 0x010fce00078e002c */
[----:B------:R-:W4:Y:S01]  /*0380*/  @P4 LDC.64 R52, c[0x0][0x3d0] ;  /* 0x0000f400ff344b82 */ /* 0x000f220000000a00 */
[C---:B-1----:R-:W-:Y:S01]  /*0390*/  @P2 IMAD.WIDE.U32 R46, R3.reuse, 0x8, R46 ;  /* 0x00000008032e2825 */ /* 0x042fe200078e002e */
[----:B------:R-:W-:Y:S01]  /*03a0*/  @P2 IADD3 R3, PT, PT, R3, 0x100, RZ ;  /* 0x0000010003032810 */ /* 0x000fe20007ffe0ff */
[----:B------:R-:W5:Y:S05]  /*03b0*/  @P2 LDG.E.64 R28, desc[UR12][R44.64] ;  /* 0x0000000c2c1c2981 */ /* 0x000f6a000c1e1b00 */
[----:B------:R-:W1:Y:S08]  /*03c0*/  @P4 LDC.64 R54, c[0x0][0x3e8] ;  /* 0x0000fa00ff364b82 */ /* 0x000e700000000a00 */
[----:B------:R-:W3:Y:S08]  /*03d0*/  @P5 LDC.64 R56, c[0x0][0x3d0] ;  /* 0x0000f400ff385b82 */ /* 0x000ef00000000a00 */
[----:B------:R-:W3:Y:S01]  /*03e0*/  @P5 LDC.64 R58, c[0x0][0x3e8] ;  /* 0x0000fa00ff3a5b82 */ /* 0x000ee20000000a00 */
[C---:B--2---:R-:W-:Y:S01]  /*03f0*/  @P3 IMAD.WIDE.U32 R48, R3.reuse, 0x8, R48 ;  /* 0x0000000803303825 */ /* 0x044fe200078e0030 */
[----:B------:R-:W5:Y:S03]  /*0400*/  @P2 LDG.E.64 R6, desc[UR12][R46.64] ;  /* 0x0000000c2e062981 */ /* 0x000f66000c1e1b00 */
[C---:B0-----:R-:W-:Y:S01]  /*0410*/  @P3 IMAD.WIDE.U32 R50, R3.reuse, 0x8, R50 ;  /* 0x0000000803323825 */ /* 0x041fe200078e0032 */
[----:B------:R-:W-:Y:S01]  /*0420*/  @P3 IADD3 R3, PT, PT, R3, 0x100, RZ ;  /* 0x0000010003033810 */ /* 0x000fe20007ffe0ff */
[----:B------:R-:W5:Y:S04]  /*0430*/  @P3 LDG.E.64 R30, desc[UR12][R48.64] ;  /* 0x0000000c301e3981 */ /* 0x000f68000c1e1b00 */
[C---:B----4-:R-:W-:Y:S01]  /*0440*/  @P4 IMAD.WIDE.U32 R52, R3.reuse, 0x8, R52 ;  /* 0x0000000803344825 */ /* 0x050fe200078e0034 */
[----:B------:R-:W5:Y:S03]  /*0450*/  @P3 LDG.E.64 R8, desc[UR12][R50.64] ;  /* 0x0000000c32083981 */ /* 0x000f66000c1e1b00 */
        /* <DEDUP_REMOVED lines=42> */
[----:B------:R-:W-:Y:S01]  /*0700*/  CS2R R42, SRZ ;  /* 0x00000000002a7805 */ /* 0x000fe2000001ff00 */
[----:B--2---:R-:W-:Y:S06]  /*0710*/  BRA.U UP0, `(.L_x_4927) ;  /* 0x000000d500807547 */ /* 0x004fec000b800000 */
[----:B-----5:R-:W-:Y:S01]  /*0720*/  MOV R0, R18 ;  /* 0x0000001200007202 */ /* 0x020fe20000000f00 */
[----:B------:R-:W0:Y:S01]  /*0730*/  LDCU.64 UR4, c[0x0][0x3e0] ;  /* 0x00007c00ff0477ac */ /* 0x000e220008000a00 */
        /* <DEDUP_REMOVED lines=14> */
[----:B------:R-:W-:Y:S02]  /*0820*/  PRMT R5, R0, 0x7610, R5 ;  /* 0x0000761000057816 */ /* 0x000fe40000000005 */
[----:B------:R-:W-:Y:S02]  /*0830*/  CS2R R110, SRZ ;  /* 0x00000000006e7805 */ /* 0x000fe4000001ff00 */
[----:B------:R-:W-:Y:S01]  /*0840*/  PRMT R4, R3, 0x7610, R4 ;  /* 0x0000761003047816 */ /* 0x000fe20000000004 */
[----:B0-----:R-:W-:Y:S01]  /*0850*/  UISETP.NE.U32.AND UP0, UPT, UR4, URZ, UPT ;  /* 0x000000ff0400728c */ /* 0x001fe2000bf05070 */
[----:B------:R-:W-:Y:S01]  /*0860*/  PRMT R3, R16, 0x7610, R3 ;  /* 0x0000761010037816 */ /* 0x000fe20000000003 */
[----:B------:R0:W-:Y:S01]  /*0870*/  STL.S16 [R1+0xc], R5 ;  /* 0x00000c0501007387 */ /* 0x0001e20000100600 */
[----:B------:R-:W-:-:S02]  /*0880*/  PRMT R0, R17, 0x7610, R0 ;  /* 0x0000761011007816 */ /* 0x000fc40000000000 */
[----:B------:R-:W-:Y:S02]  /*0890*/  CS2R R104, SRZ ;  /* 0x0000000000687805 */ /* 0x000fe4000001ff00 */
[----:B------:R-:W-:Y:S01]  /*08a0*/  MOV R252, R24 ;  /* 0x0000001800fc7202 */ /* 0x000fe20000000f00 */
[----:B------:R0:W-:Y:S01]  /*08b0*/  STL.S16 [R1+0x8], R4 ;  /* 0x0000080401007387 */ /* 0x0001e20000100600 */
[--C-:B------:R-:W-:Y:S02]  /*08c0*/  SHF.R.U64 R251, R24, 0x10, R25.reuse ;  /* 0x0000001018fb7819 */ /* 0x100fe40000001219 */
[----:B------:R-:W-:Y:S02]  /*08d0*/  CS2R R106, SRZ ;  /* 0x00000000006a7805 */ /* 0x000fe4000001ff00 */
[----:B------:R-:W-:Y:S01]  /*08e0*/  MOV R250, R25 ;  /* 0x0000001900fa7202 */ /* 0x000fe20000000f00 */
[----:B------:R0:W-:Y:S01]  /*08f0*/  STL.S16 [R1+0x4], R3 ;  /* 0x0000040301007387 */ /* 0x0001e20000100600 */
[----:B------:R-:W-:-:S02]  /*0900*/  SHF.R.U32.HI R249, RZ, 0x10, R25 ;  /* 0x00000010fff97819 */ /* 0x000fc40000011619 */
[----:B------:R-:W-:Y:S02]  /*0910*/  CS2R R100, SRZ ;  /* 0x0000000000647805 */ /* 0x000fe4000001ff00 */
[----:B------:R-:W-:Y:S01]  /*0920*/  MOV R248, R26 ;  /* 0x0000001a00f87202 */ /* 0x000fe20000000f00 */
[----:B------:R0:W-:Y:S01]  /*0930*/  STL.S16 [R1], R0 ;  /* 0x0000000001007387 */ /* 0x0001e20000100600 */
        /* <DEDUP_REMOVED lines=63> */
[----:B------:R-:W-:Y:S01]  /*0d30*/  UISETP.NE.AND.EX UP0, UPT, UR5, URZ, UPT, UP0 ;  /* 0x000000ff0500728c */ /* 0x000fe2000bf05300 */
        /* <DEDUP_REMOVED lines=9> */
[----:B------:R-:W3:Y:S01]  /*0dd0*/  LDCU.U8 UR16, c[0x0][0x410] ;  /* 0x00008200ff1077ac */ /* 0x000ee20008000000 */
[----:B------:R-:W-:Y:S02]  /*0de0*/  SHF.R.U32.HI R204, RZ, 0x10, R11 ;  /* 0x00000010ffcc7819 */ /* 0x000fe4000001160b */
[----:B------:R-:W-:Y:S01]  /*0df0*/  MOV R203, R12 ;  /* 0x0000000c00cb7202 */ /* 0x000fe20000000f00 */
[----:B------:R-:W4:Y:S01]  /*0e00*/  LDCU UR17, c[0x0][0x400] ;  /* 0x00008000ff1177ac */ /* 0x000f220008000800 */
[----:B------:R-:W-:-:S02]  /*0e10*/  SHF.R.U64 R202, R12, 0x10, R13 ;  /* 0x000000100cca7819 */ /* 0x000fc4000000120d */
[----:B------:R-:W-:Y:S01]  /*0e20*/  MOV R201, R13 ;  /* 0x0000000d00c97202 */ /* 0x000fe20000000f00 */
[----:B------:R-:W0:Y:S01]  /*0e30*/  LDCU.64 UR18, c[0x0][0x438] ;  /* 0x00008700ff1277ac */ /* 0x000e220008000a00 */
[----:B------:R-:W-:Y:S01]  /*0e40*/  SHF.R.U32.HI R200, RZ, 0x10, R13 ;  /* 0x00000010ffc87819 */ /* 0x000fe2000001160d */
[----:B------:R-:W0:Y:S01]  /*0e50*/  LDCU.64 UR20, c[0x0][0x478] ;  /* 0x00008f00ff1477ac */ /* 0x000e220008000a00 */
[----:B------:R-:W0:Y:S01]  /*0e60*/  LDCU.128 UR8, c[0x0][0x3c0] ;  /* 0x00007800ff0877ac */ /* 0x000e220008000c00 */
[----:B-1----:R-:W0:Y:S04]  /*0e70*/  LDCU.64 UR22, c[0x0][0x380] ;  /* 0x00007000ff1677ac */ /* 0x002e280008000a00 */
.L_x_5048:
[----:B-1----:R-:W1:Y:S01]  /*0e80*/  @UP0 LDCU.64 UR4, c[0x0][0x3e0] ;  /* 0x00007c00ff0407ac */ /* 0x002e620008000a00 */
[----:B------:R-:W-:Y:S01]  /*0e90*/  PLOP3.LUT P0, PT, PT, PT, UP0, 0x80, 0x8 ;  /* 0x000000000008781c */ /* 0x000fe20003f0f008 */
[----:B0-----:R-:W-:-:S06]  /*0ea0*/  UIMAD.WIDE UR14, UR7, 0x4, UR10 ;  /* 0x00000004070e78a5 */ /* 0x001fcc000f8e020a */
[----:B--234-:R-:W-:Y:S02]  /*0eb0*/  MOV R148, UR14 ;  /* 0x0000000e00947c02 */ /* 0x01cfe40008000f00 */
[----:B------:R-:W-:-:S05]  /*0ec0*/  MOV R149, UR15 ;  /* 0x0000000f00957c02 */ /* 0x000fca0008000f00 */
[----:B-----5:R0:W5:Y:S01]  /*0ed0*/  LDG.E R3, desc[UR12][R148.64] ;  /* 0x0000000c94037981 */ /* 0x020162000c1e1900 */
[----:B-1----:R-:W-:-:S06]  /*0ee0*/  @UP0 UIMAD.WIDE UR4, UR7, 0x2, UR4 ;  /* 0x00000002070408a5 */ /* 0x002fcc000f8e0204 */
[----:B0-----:R-:W-:Y:S02]  /*0ef0*/  MOV R148, UR4 ;  /* 0x0000000400947c02 */ /* 0x001fe40008000f00 */
[----:B------:R-:W-:-:S05]  /*0f00*/  MOV R149, UR5 ;  /* 0x0000000500957c02 */ /* 0x000fca0008000f00 */
[----:B------:R0:W4:Y:S01]  /*0f10*/  @P0 LDG.E.U16 R150, desc[UR12][R148.64] ;  /* 0x0000000c94960981 */ /* 0x000122000c1e1500 */
[----:B------:R-:W-:-:S06]  /*0f20*/  UIMAD.WIDE UR4, UR7, 0x4, UR8 ;  /* 0x00000004070478a5 */ /* 0x000fcc000f8e0208 */
[----:B0-----:R-:W-:Y:S02]  /*0f30*/  MOV R148, UR4 ;  /* 0x0000000400947c02 */ /* 0x001fe40008000f00 */
[----:B------:R-:W-:-:S05]  /*0f40*/  MOV R149, UR5 ;  /* 0x0000000500957c02 */ /* 0x000fca0008000f00 */
[----:B------:R-:W4:Y:S01]  /*0f50*/  LDG.E R152, desc[UR12][R148.64] ;  /* 0x0000000c94987981 */ /* 0x000f22000c1e1900 */
[----:B------:R-:W0:Y:S01]  /*0f60*/  S2R R163, SR_TID.X ;  /* 0x0000000000a37919 */ /* 0x000e220000002100 */
[----:B------:R-:W-:Y:S01]  /*0f70*/  PLOP3.LUT P0, PT, PT, PT, UP0, 0x80, 0x8 ;  /* 0x000000000008781c */ /* 0x000fe20003f0f008 */
[----:B--2---:R-:W-:Y:S01]  /*0f80*/  UIMAD UR4, UR7, UR6, URZ ;  /* 0x00000006070472a4 */ /* 0x004fe2000f8e02ff */
[----:B------:R-:W-:-:S03]  /*0f90*/  ISETP.GE.U32.AND P4, PT, R2, 0x100, PT ;  /* 0x000001000200780c */ /* 0x000fc60003f86070 */
[----:B------:R-:W-:-:S04]  /*0fa0*/  USHF.R.S32.HI UR5, URZ, 0x1f, UR4 ;  /* 0x0000001fff057899 */ /* 0x000fc80008011404 */
[----:B------:R-:W-:Y:S01]  /*0fb0*/  ULEA.HI UR5, UR5, UR4, URZ, 0x2 ;  /* 0x0000000405057291 */ /* 0x000fe2000f8f10ff */
[----:B---3--:R-:W-:Y:S01]  /*0fc0*/  ISETP.NE.AND P5, PT, RZ, UR16, PT ;  /* 0x00000010ff007c0c */ /* 0x008fe2000bfa5270 */
        /* <DEDUP_REMOVED lines=9> */
[----:B------:R-:W-:Y:S02]  /*1060*/  MOV R3, UR5 ;  /* 0x0000000500037c02 */ /* 0x000fe40008000f00 */
[----:B----4-:R-:W-:Y:S02]  /*1070*/  @P0 R2UR UR15, R150 ;  /* 0x00000000960f02ca */ /* 0x010fe400000e0000 */
[----:B0-----:R-:W-:Y:S02]  /*1080*/  LEA.HI.SX32 R3, R3, R163, 0x1e ;  /* 0x000000a303037211 */ /* 0x001fe400078ff2ff */
[----:B------:R-:W-:-:S02]  /*1090*/  ISETP.GE.U32.AND P0, PT, R2, 0x200, PT ;  /* 0x000002000200780c */ /* 0x000fc40003f06070 */
[----:B------:R-:W-:-:S07]  /*10a0*/  MOV R156, R3 ;  /* 0x00000003009c7202 */ /* 0x000fce0000000f00 */
[----:B------:R-:W-:Y:S01]  /*10b0*/  @UP0 USHF.L.U32 UR14, UR15, 0x10, URZ ;  /* 0x000000100f0e0899 */ /* 0x000fe200080006ff */
[----:B------:R-:W-:Y:S01]  /*10c0*/  FSEL R152, R152, RZ, !P5 ;  /* 0x000000ff98987208 */ /* 0x000fe20006800000 */
[----:B------:R-:W-:Y:S10]  /*10d0*/  @!P4 BRA `(.L_x_4929) ;  /* 0x0000000000ecc947 */ /* 0x000ff40003800000 */
[----:B------:R-:W0:Y:S01]  /*10e0*/  LDC.64 R154, c[0x0][0x428] ;  /* 0x00010a00ff9a7b82 */ /* 0x000e220000000a00 */
[----:B------:R-:W2:Y:S04]  /*10f0*/  LDL R198, [R1+0xc] ;  /* 0x00000c0001c67983 */ /* 0x000ea80000100800 */
[----:B------:R-:W3:Y:S03]  /*1100*/  LDL R162, [R1+0x8] ;  /* 0x0000080001a27983 */ /* 0x000ee60000100800 */
[----:B------:R-:W1:Y:S01]  /*1110*/  LDC.64 R148, c[0x0][0x3a8] ;  /* 0x0000ea00ff947b82 */ /* 0x000e620000000a00 */
[----:B------:R-:W4:Y:S04]  /*1120*/  LDL R161, [R1+0x4] ;  /* 0x0000040001a17983 */ /* 0x000f280000100800 */
[----:B------:R-:W3:Y:S01]  /*1130*/  LDL R160, [R1] ;  /* 0x0000000001a07983 */ /* 0x000ee20000100800 */
[----:B------:R-:W-:-:S02]  /*1140*/  ISETP.NE.U32.AND P4, PT, RZ, UR18, PT ;  /* 0x00000012ff007c0c */ /* 0x000fc4000bf85070 */
[----:B------:R-:W1:Y:S01]  /*1150*/  LDC.64 R158, c[0x0][0x3b0] ;  /* 0x0000ec00ff9e7b82 */ /* 0x000e620000000a00 */
[----:B0-----:R-:W-:-:S06]  /*1160*/  IMAD.WIDE.U32 R154, R3, 0x8, R154 ;  /* 0x00000008039a7825 */ /* 0x001fcc00078e009a */
[----:B------:R-:W3:Y:S01]  /*1170*/  LDG.E.64 R154, desc[UR12][R154.64] ;  /* 0x0000000c9a9a7981 */ /* 0x000ee2000c1e1b00 */
[----:B-1----:R-:W-:-:S06]  /*1180*/  IMAD.WIDE.U32 R148, R3, 0x10, R148 ;  /* 0x0000001003947825 */ /* 0x002fcc00078e0094 */
[----:B------:R-:W3:Y:S01]  /*1190*/  LDG.E.128 R148, desc[UR12][R148.64] ;  /* 0x0000000c94947981 */ /* 0x000ee2000c1e1d00 */
[----:B------:R-:W-:-:S13]  /*11a0*/  ISETP.NE.AND.EX P4, PT, RZ, UR19, PT, P4 ;  /* 0x00000013ff007c0c */ /* 0x000fda000bf85340 */
[----:B------:R-:W0:Y:S02]  /*11b0*/  @P4 LDC.64 R156, c[0x0][0x438] ;  /* 0x00010e00ff9c4b82 */ /* 0x000e240000000a00 */
[----:B0-----:R-:W-:-:S05]  /*11c0*/  @P4 IMAD.WIDE.U32 R156, R3, 0x10, R156 ;  /* 0x00000010039c4825 */ /* 0x001fca00078e009c */
[----:B------:R0:W5:Y:S02]  /*11d0*/  @P4 LDG.E.128 R36, desc[UR12][R156.64] ;  /* 0x0000000c9c244981 */ /* 0x000164000c1e1d00 */
[----:B0-----:R-:W-:-:S05]  /*11e0*/  IMAD.WIDE.U32 R156, R3, 0x4, R158 ;  /* 0x00000004039c7825 */ /* 0x001fca00078e009e */
[----:B------:R0:W5:Y:S02]  /*11f0*/  LDG.E R4, desc[UR12][R156.64] ;  /* 0x0000000c9c047981 */ /* 0x000164000c1e1900 */
[----:B0-----:R-:W-:Y:S02]  /*1200*/  IADD3 R156, PT, PT, R3, 0x100, RZ ;  /* 0x00000100039c7810 */ /* 0x001fe40007ffe0ff */
[----:B--2---:R-:W-:Y:S02]  /*1210*/  SHF.L.U32 R165, R198, 0x10, RZ ;  /* 0x00000010c6a57819 */ /* 0x004fe400000006ff */
[----:B----4-:R-:W-:Y:S02]  /*1220*/  SHF.L.U32 R167, R161, 0x10, RZ ;  /* 0x00000010a1a77819 */ /* 0x010fe400000006ff */
[----:B---3--:R-:W-:Y:S02]  /*1230*/  MOV R31, R154 ;  /* 0x0000009a001f7202 */ /* 0x008fe40000000f00 */
[----:B------:R-:W-:-:S02]  /*1240*/  SHF.R.U64 R154, R154, 0x10, R155 ;  /* 0x000000109a9a7819 */ /* 0x000fc4000000129b */
[----:B------:R-:W-:Y:S01]  /*1250*/  SHF.L.U32 R31, R31, 0x10, RZ ;  /* 0x000000101f1f7819 */ /* 0x000fe200000006ff */
[C---:B------:R-:W-:Y:S01]  /*1260*/  FADD.FTZ R0, -R152.reuse, R148 ;  /* 0x0000009498007221 */ /* 0x040fe20000010100 */
[----:B------:R-:W-:Y:S01]  /*1270*/  FADD.FTZ R149, -R152, R149 ;  /* 0x0000009598957221 */ /* 0x000fe20000010100 */
[----:B------:R-:W-:Y:S02]  /*1280*/  MOV R158, R155 ;  /* 0x0000009b009e7202 */ /* 0x000fe40000000f00 */
[----:B------:R-:W-:Y:S01]  /*1290*/  FMUL.FTZ R0, R0, UR24 ;  /* 0x0000001800007c20 */ /* 0x000fe20008410000 */
[----:B------:R-:W-:Y:S01]  /*12a0*/  FADD.FTZ R150, -R152, R150 ;  /* 0x0000009698967221 */ /* 0x000fe20000010100 */
[----:B------:R-:W-:Y:S01]  /*12b0*/  FADD.FTZ R92, R92, R31 ;  /* 0x0000001f5c5c7221 */ /* 0x000fe20000010000 */
[-C--:B------:R-:W-:Y:S01]  /*12c0*/  FMUL.FTZ R165, R165, R31.reuse ;  /* 0x0000001fa5a57220 */ /* 0x080fe20000410000 */
[----:B------:R-:W-:Y:S01]  /*12d0*/  FFMA.FTZ R120, R0, R31, R120 ;  /* 0x0000001f00787223 */ /* 0x000fe20000010078 */
[----:B------:R-:W-:Y:S01]  /*12e0*/  FMUL.FTZ R164, R149, UR24 ;  /* 0x0000001895a47c20 */ /* 0x000fe20008410000 */
[----:B------:R-:W-:Y:S01]  /*12f0*/  SHF.L.U32 R148, R154, 0x10, RZ ;  /* 0x000000109a947819 */ /* 0x000fe200000006ff */
[----:B------:R-:W-:Y:S01]  /*1300*/  FMUL.FTZ R166, R150, UR24 ;  /* 0x0000001896a67c20 */ /* 0x000fe20008410000 */
[----:B------:R-:W-:-:S02]  /*1310*/  SHF.L.U32 R31, R162, 0x10, RZ ;  /* 0x00000010a21f7819 */ /* 0x000fc400000006ff */
[----:B------:R-:W-:Y:S01]  /*1320*/  SHF.L.U32 R149, R158, 0x10, RZ ;  /* 0x000000109e957819 */ /* 0x000fe200000006ff */
[----:B------:R-:W-:Y:S01]  /*1330*/  FADD.FTZ R93, R93, R148 ;  /* 0x000000945d5d7221 */ /* 0x000fe20000010000 */
[----:B------:R-:W-:Y:S01]  /*1340*/  SHF.R.U32.HI R153, RZ, 0x10, R155 ;  /* 0x00000010ff997819 */ /* 0x000fe2000001169b */
        /* <DEDUP_REMOVED lines=9> */
[----:B------:R-:W-:Y:S01]  /*13e0*/  SHF.L.U32 R169, R160, 0x10, RZ ;  /* 0x00000010a0a97819 */ /* 0x000fe200000006ff */
[----:B------:R-:W-:Y:S01]  /*13f0*/  FADD.FTZ R148, R148, R31 ;  /* 0x0000001f94947221 */ /* 0x000fe20000010000 */
[----:B------:R-:W-:Y:S01]  /*1400*/  FFMA.FTZ R149, R164, R31, R149 ;  /* 0x0000001fa4957223 */ /* 0x000fe20000010095 */
[----:B------:R-:W-:-:S02]  /*1410*/  FMUL.FTZ R168, R151, UR24 ;  /* 0x0000001897a87c20 */ /* 0x000fc40008410000 */
[-C--:B------:R-:W-:Y:S01]  /*1420*/  FMUL.FTZ R169, R169, R150.reuse ;  /* 0x00000096a9a97220 */ /* 0x080fe20000410000 */
[----:B------:R-:W-:Y:S01]  /*1430*/  FADD.FTZ R148, R148, R167 ;  /* 0x000000a794947221 */ /* 0x000fe20000010000 */
[----:B------:R-:W-:Y:S01]  /*1440*/  FFMA.FTZ R149, R166, R167, R149 ;  /* 0x000000a7a6957223 */ /* 0x000fe20000010095 */
[----:B------:R-:W-:Y:S01]  /*1450*/  FADD.FTZ R95, R95, R150 ;  /* 0x000000965f5f7221 */ /* 0x000fe20000010000 */
[----:B------:R-:W-:Y:S01]  /*1460*/  FFMA.FTZ R123, R168, R150, R123 ;  /* 0x00000096a87b7223 */ /* 0x000fe2000001007b */
[----:B------:R-:W-:Y:S01]  /*1470*/  FADD.FTZ R153, R148, R169 ;  /* 0x000000a994997221 */ /* 0x000fe20000010000 */
[----:B------:R-:W-:-:S07]  /*1480*/  FFMA.FTZ R158, R168, R169, R149 ;  /* 0x000000a9a89e7223 */ /* 0x000fce0000010095 */
.L_x_4929:
[----:B------:R-:W-:Y:S05]  /*1490*/  BSYNC.RECONVERGENT B0 ;  /* 0x0000000000007941 */ /* 0x000fea0003800200 */
.L_x_4928:
        /* <DEDUP_REMOVED lines=12> */
[----:B0-----:R-:W-:-:S05]  /*1560*/  @P4 IMAD.WIDE.U32 R154, R156, 0x10, R154 ;  /* 0x000000109c9a4825 */ /* 0x001fca00078e009a */
[----:B------:R2:W5:Y:S02]  /*1570*/  @P4 LDG.E.128 R32, desc[UR12][R154.64] ;  /* 0x0000000c9a204981 */ /* 0x000564000c1e1d00 */
[----:B--2---:R-:W-:-:S05]  /*1580*/  IMAD.WIDE.U32 R154, R156, 0x4, R160 ;  /* 0x000000049c9a7825 */ /* 0x004fca00078e00a0 */
[----:B------:R0:W5:Y:S01]  /*1590*/  LDG.E R5, desc[UR12][R154.64] ;  /* 0x0000000c9a057981 */ /* 0x000162000c1e1900 */
[----:B------:R-:W-:Y:S02]  /*15a0*/  SHF.L.U32 R171, R250, 0x10, RZ ;  /* 0x00000010faab7819 */ /* 0x000fe400000006ff */
[----:B------:R-:W-:Y:S02]  /*15b0*/  SHF.L.U32 R173, R249, 0x10, RZ ;  /* 0x00000010f9ad7819 */ /* 0x000fe400000006ff */
[----:B------:R-:W-:Y:S02]  /*15c0*/  IADD3 R156, PT, PT, R156, 0x100, RZ ;  /* 0x000001009c9c7810 */ /* 0x000fe40007ffe0ff */
[----:B---3--:R-:W-:Y:S02]  /*15d0*/  MOV R30, R28 ;  /* 0x0000001c001e7202 */ /* 0x008fe40000000f00 */
[----:B------:R-:W-:Y:S02]  /*15e0*/  SHF.R.U64 R28, R28, 0x10, R29 ;  /* 0x000000101c1c7819 */ /* 0x000fe4000000121d */
[----:B------:R-:W-:-:S02]  /*15f0*/  MOV R157, R29 ;  /* 0x0000001d009d7202 */ /* 0x000fc40000000f00 */
[----:B------:R-:W-:Y:S01]  /*1600*/  SHF.R.U32.HI R159, RZ, 0x10, R29 ;  /* 0x00000010ff9f7819 */ /* 0x000fe2000001161d */
[----:B----4-:R-:W-:Y:S01]  /*1610*/  FADD.FTZ R6, -R152, R148 ;  /* 0x0000009498067221 */ /* 0x010fe20000010100 */
[----:B------:R-:W-:Y:S02]  /*1620*/  SHF.L.U32 R29, R30, 0x10, RZ ;  /* 0x000000101e1d7819 */ /* 0x000fe400000006ff */
[----:B------:R-:W-:Y:S01]  /*1630*/  SHF.L.U32 R30, R252, 0x10, RZ ;  /* 0x00000010fc1e7819 */ /* 0x000fe200000006ff */
[----:B------:R-:W-:Y:S01]  /*1640*/  FMUL.FTZ R6, R6, UR24 ;  /* 0x0000001806067c20 */ /* 0x000fe20008410000 */
[----:B------:R-:W-:Y:S01]  /*1650*/  SHF.L.U32 R148, R28, 0x10, RZ ;  /* 0x000000101c947819 */ /* 0x000fe200000006ff */
[----:B------:R-:W-:Y:S01]  /*1660*/  FADD.FTZ R149, -R152, R149 ;  /* 0x0000009598957221 */ /* 0x000fe20000010100 */
[----:B------:R-:W-:Y:S01]  /*1670*/  SHF.L.U32 R28, R251, 0x10, RZ ;  /* 0x00000010fb1c7819 */ /* 0x000fe200000006ff */
[-C--:B------:R-:W-:Y:S01]  /*1680*/  FMUL.FTZ R30, R30, R29.reuse ;  /* 0x0000001d1e1e7220 */ /* 0x080fe20000410000 */
[----:B------:R-:W-:Y:S01]  /*1690*/  FADD.FTZ R88, R88, R29 ;  /* 0x0000001d58587221 */ /* 0x000fe20000010000 */
[----:B------:R-:W-:Y:S01]  /*16a0*/  FFMA.FTZ R116, R6, R29, R116 ;  /* 0x0000001d06747223 */ /* 0x000fe20000010074 */
[----:B------:R-:W-:Y:S01]  /*16b0*/  FADD.FTZ R150, -R152, R150 ;  /* 0x0000009698967221 */ /* 0x000fe20000010100 */
[----:B------:R-:W-:Y:S01]  /*16c0*/  FMUL.FTZ R29, R149, UR24 ;  /* 0x00000018951d7c20 */ /* 0x000fe20008410000 */
[----:B------:R-:W-:Y:S01]  /*16d0*/  SHF.L.U32 R157, R157, 0x10, RZ ;  /* 0x000000109d9d7819 */ /* 0x000fe200000006ff */
[----:B------:R-:W-:Y:S01]  /*16e0*/  FMUL.FTZ R28, R28, R148 ;  /* 0x000000941c1c7220 */ /* 0x000fe20000410000 */
[----:B------:R-:W-:Y:S01]  /*16f0*/  FADD.FTZ R153, R153, R30 ;  /* 0x0000001e99997221 */ /* 0x000fe20000010000 */
[----:B------:R-:W-:Y:S01]  /*1700*/  FFMA.FTZ R158, R6, R30, R158 ;  /* 0x0000001e069e7223 */ /* 0x000fe2000001009e */
[----:B------:R-:W-:Y:S01]  /*1710*/  FMUL.FTZ R170, R150, UR24 ;  /* 0x0000001896aa7c20 */ /* 0x000fe20008410000 */
[----:B------:R-:W-:Y:S01]  /*1720*/  FADD.FTZ R89, R89, R148 ;  /* 0x0000009459597221 */ /* 0x000fe20000010000 */
[----:B------:R-:W-:Y:S01]  /*1730*/  FFMA.FTZ R117, R29, R148, R117 ;  /* 0x000000941d757223 */ /* 0x000fe20000010075 */
[----:B------:R-:W-:Y:S01]  /*1740*/  SHF.L.U32 R150, R159, 0x10, RZ ;  /* 0x000000109f967819 */ /* 0x000fe200000006ff */
[----:B------:R-:W-:Y:S01]  /*1750*/  FADD.FTZ R151, -R152, R151 ;  /* 0x0000009798977221 */ /* 0x000fe20000010100 */
[----:B------:R-:W-:Y:S01]  /*1760*/  FMUL.FTZ R171, R171, R157 ;  /* 0x0000009dabab7220 */ /* 0x000fe20000410000 */
        /* <DEDUP_REMOVED lines=12> */
.L_x_4931:
[----:B------:R-:W-:Y:S05]  /*1830*/  BSYNC.RECONVERGENT B0 ;  /* 0x0000000000007941 */ /* 0x000fea0003800200 */
.L_x_4930:
        /* <DEDUP_REMOVED lines=27> */
[----:B------:R-:W-:Y:S01]  /*19f0*/  FADD.FTZ R149, -R152, R149 ;  /* 0x0000009598957221 */ /* 0x000fe20000010100 */
[----:B------:R-:W-:Y:S01]  /*1a00*/  FADD.FTZ R84, R84, R25 ;  /* 0x0000001954547221 */ /* 0x000fe20000010000 */
[----:B------:R-:W-:Y:S01]  /*1a10*/  SHF.L.U32 R148, R26, 0x10, RZ ;  /* 0x000000101a947819 */ /* 0x000fe200000006ff */
[-C--:B------:R-:W-:Y:S01]  /*1a20*/  FFMA.FTZ R112, R8, R25.reuse, R112 ;  /* 0x0000001908707223 */ /* 0x080fe20000010070 */
[----:B------:R-:W-:Y:S01]  /*1a30*/  FMUL.FTZ R27, R27, R25 ;  /* 0x000000191b1b7220 */ /* 0x000fe20000410000 */
[----:B------:R-:W-:Y:S01]  /*1a40*/  SHF.L.U32 R25, R247, 0x10, RZ ;  /* 0x00000010f7197819 */ /* 0x000fe200000006ff */
[----:B------:R-:W-:Y:S01]  /*1a50*/  FMUL.FTZ R26, R149, UR24 ;  /* 0x00000018951a7c20 */ /* 0x000fe20008410000 */
[----:B------:R-:W-:Y:S01]  /*1a60*/  FADD.FTZ R150, -R152, R150 ;  /* 0x0000009698967221 */ /* 0x000fe20000010100 */
[----:B------:R-:W-:Y:S01]  /*1a70*/  FADD.FTZ R85, R85, R148 ;  /* 0x0000009455557221 */ /* 0x000fe20000010000 */
[----:B------:R-:W-:Y:S01]  /*1a80*/  SHF.L.U32 R159, R159, 0x10, RZ ;  /* 0x000000109f9f7819 */ /* 0x000fe200000006ff */
[-C--:B------:R-:W-:Y:S01]  /*1a90*/  FFMA.FTZ R113, R26, R148.reuse, R113 ;  /* 0x000000941a717223 */ /* 0x080fe20000010071 */
[----:B------:R-:W-:Y:S01]  /*1aa0*/  FMUL.FTZ R25, R25, R148 ;  /* 0x0000009419197220 */ /* 0x000fe20000410000 */
[----:B------:R-:W-:Y:S01]  /*1ab0*/  FADD.FTZ R148, R153, R27 ;  /* 0x0000001b99947221 */ /* 0x000fe20000010000 */
[----:B------:R-:W-:Y:S01]  /*1ac0*/  FFMA.FTZ R149, R8, R27, R158 ;  /* 0x0000001b08957223 */ /* 0x000fe2000001009e */
[----:B------:R-:W-:Y:S01]  /*1ad0*/  FMUL.FTZ R174, R150, UR24 ;  /* 0x0000001896ae7c20 */ /* 0x000fe20008410000 */
        /* <DEDUP_REMOVED lines=15> */
.L_x_4933:
[----:B------:R-:W-:Y:S05]  /*1bd0*/  BSYNC.RECONVERGENT B0 ;  /* 0x0000000000007941 */ /* 0x000fea0003800200 */
.L_x_4932:
        /* <DEDUP_REMOVED lines=18> */
[----:B------:R-:W-:Y:S02]  /*1d00*/  SHF.L.U32 R181, R241, 0x10, RZ ;  /* 0x00000010f1b57819 */ /* 0x000fe400000006ff */
[----:B------:R-:W-:Y:S02]  /*1d10*/  IADD3 R156, PT, PT, R156, 0x100, RZ ;  /* 0x000001009c9c7810 */ /* 0x000fe40007ffe0ff */
[----:B---3--:R-:W-:Y:S02]  /*1d20*/  MOV R10, R22 ;  /* 0x00000016000a7202 */ /* 0x008fe40000000f00 */
[----:B------:R-:W-:-:S02]  /*1d30*/  SHF.R.U64 R22, R22, 0x10, R23 ;  /* 0x0000001016167819 */ /* 0x000fc40000001217 */
[----:B------:R-:W-:Y:S02]  /*1d40*/  MOV R159, R23 ;  /* 0x00000017009f7202 */ /* 0x000fe40000000f00 */
[----:B------:R-:W-:Y:S01]  /*1d50*/  SHF.R.U32.HI R157, RZ, 0x10, R23 ;  /* 0x00000010ff9d7819 */ /* 0x000fe20000011617 */
[----:B----4-:R-:W-:Y:S01]  /*1d60*/  FADD.FTZ R148, -R152, R148 ;  /* 0x0000009498947221 */ /* 0x010fe20000010100 */
[----:B------:R-:W-:Y:S01]  /*1d70*/  SHF.L.U32 R23, R10, 0x10, RZ ;  /* 0x000000100a177819 */ /* 0x000fe200000006ff */
[----:B------:R-:W-:Y:S02]  /*1d80*/  FADD.FTZ R149, -R152, R149 ;  /* 0x0000009598957221 */ /* 0x000fe40000010100 */
[----:B------:R-:W-:Y:S01]  /*1d90*/  FMUL.FTZ R10, R148, UR24 ;  /* 0x00000018940a7c20 */ /* 0x000fe20008410000 */
[----:B------:R-:W-:Y:S01]  /*1da0*/  SHF.L.U32 R148, R22, 0x10, RZ ;  /* 0x0000001016947819 */ /* 0x000fe200000006ff */
[-C--:B------:R-:W-:Y:S01]  /*1db0*/  FMUL.FTZ R24, R24, R23.reuse ;  /* 0x0000001718187220 */ /* 0x080fe20000410000 */
[----:B------:R-:W-:Y:S01]  /*1dc0*/  SHF.L.U32 R22, R243, 0x10, RZ ;  /* 0x00000010f3167819 */ /* 0x000fe200000006ff */
        /* <DEDUP_REMOVED lines=26> */
.L_x_4935:
[----:B------:R-:W-:Y:S05]  /*1f70*/  BSYNC.RECONVERGENT B0 ;  /* 0x0000000000007941 */ /* 0x000fea0003800200 */
.L_x_4934:
        /* <DEDUP_REMOVED lines=57> */
.L_x_4937:
[----:B------:R-:W-:Y:S05]  /*2310*/  BSYNC.RECONVERGENT B0 ;  /* 0x0000000000007941 */ /* 0x000fea0003800200 */
.L_x_4936:
        /* <DEDUP_REMOVED lines=8> */
[----:B--2---:R-:W-:-:S05]  /*23a0*/  @P6 IMAD.WIDE.U32 R16, R156, 0x10, R16 ;  /* 0x000000109c106825 */ /* 0x004fca00078e0010 */
[----:B------:R2:W5:Y:S01]  /*23b0*/  @P6 LDG.E.128 R136, desc[UR12][R16.64] ;  /* 0x0000000c10886981 */ /* 0x000562000c1e1d00 */
[----:B0-----:R-:W-:-:S06]  /*23c0*/  IMAD.WIDE.U32 R148, R156, 0x10, R148 ;  /* 0x000000109c947825 */ /* 0x001fcc00078e0094 */
[----:B------:R-:W3:Y:S01]  /*23d0*/  LDG.E.128 R148, desc[UR12][R148.64] ;  /* 0x0000000c94947981 */ /* 0x000ee2000c1e1d00 */
[----:B--2---:R-:W0:Y:S02]  /*23e0*/  LDC.64 R16, c[0x0][0x428] ;  /* 0x00010a00ff107b82 */ /* 0x004e240000000a00 */
[----:B0-----:R-:W-:-:S06]  /*23f0*/  IMAD.WIDE.U32 R16, R156, 0x8, R16 ;  /* 0x000000089c107825 */ /* 0x001fcc00078e0010 */
[----:B------:R-:W2:Y:S01]  /*2400*/  LDG.E.64 R16, desc[UR12][R16.64] ;  /* 0x0000000c10107981 */ /* 0x000ea2000c1e1b00 */
[----:B-1----:R-:W-:-:S05]  /*2410*/  IMAD.WIDE.U32 R154, R156, 0x4, R154 ;  /* 0x000000049c9a7825 */ /* 0x002fca00078e009a */
[----:B------:R0:W5:Y:S01]  /*2420*/  LDG.E R13, desc[UR12][R154.64] ;  /* 0x0000000c9a0d7981 */ /* 0x000162000c1e1900 */
[----:B------:R-:W-:Y:S02]  /*2430*/  SHF.L.U32 R187, R234, 0x10, RZ ;  /* 0x00000010eabb7819 */ /* 0x000fe400000006ff */
[----:B------:R-:W-:Y:S02]  /*2440*/  SHF.L.U32 R189, R233, 0x10, RZ ;  /* 0x00000010e9bd7819 */ /* 0x000fe400000006ff */
[----:B------:R-:W-:Y:S01]  /*2450*/  IADD3 R156, PT, PT, R156, 0x100, RZ ;  /* 0x000001009c9c7810 */ /* 0x000fe20007ffe0ff */
[C---:B---3--:R-:W-:Y:S01]  /*2460*/  FADD.FTZ R18, -R152.reuse, R148 ;  /* 0x0000009498127221 */ /* 0x048fe20000010100 */
[C---:B------:R-:W-:Y:S01]  /*2470*/  FADD.FTZ R150, -R152.reuse, R150 ;  /* 0x0000009698967221 */ /* 0x040fe20000010100 */
[----:B------:R-:W-:-:S03]  /*2480*/  FADD.FTZ R151, -R152, R151 ;  /* 0x0000009798977221 */ /* 0x000fc60000010100 */
[----:B------:R-:W-:Y:S01]  /*2490*/  FMUL.FTZ R186, R150, UR24 ;  /* 0x0000001896ba7c20 */ /* 0x000fe20008410000 */
[----:B------:R-:W-:Y:S01]  /*24a0*/  FMUL.FTZ R188, R151, UR24 ;  /* 0x0000001897bc7c20 */ /* 0x000fe20008410000 */
[----:B--2---:R-:W-:Y:S02]  /*24b0*/  MOV R14, R16 ;  /* 0x00000010000e7202 */ /* 0x004fe40000000f00 */
[----:B------:R-:W-:Y:S02]  /*24c0*/  SHF.R.U64 R160, R16, 0x10, R17 ;  /* 0x0000001010a07819 */ /* 0x000fe40000001211 */
[----:B------:R-:W-:Y:S01]  /*24d0*/  SHF.L.U32 R161, R14, 0x10, RZ ;  /* 0x000000100ea17819 */ /* 0x000fe200000006ff */
[----:B------:R-:W-:Y:S01]  /*24e0*/  FMUL.FTZ R14, R18, UR24 ;  /* 0x00000018120e7c20 */ /* 0x000fe20008410000 */
[----:B------:R-:W-:Y:S02]  /*24f0*/  SHF.L.U32 R18, R236, 0x10, RZ ;  /* 0x00000010ec127819 */ /* 0x000fe400000006ff */
[----:B------:R-:W-:-:S02]  /*2500*/  MOV R159, R17 ;  /* 0x00000011009f7202 */ /* 0x000fc40000000f00 */
[----:B------:R-:W-:Y:S01]  /*2510*/  SHF.R.U32.HI R157, RZ, 0x10, R17 ;  /* 0x00000010ff9d7819 */ /* 0x000fe20000011611 */
[----:B------:R-:W-:Y:S01]  /*2520*/  FADD.FTZ R17, -R152, R149 ;  /* 0x0000009598117221 */ /* 0x000fe20000010100 */
[----:B------:R-:W-:Y:S01]  /*2530*/  SHF.L.U32 R148, R160, 0x10, RZ ;  /* 0x00000010a0947819 */ /* 0x000fe200000006ff */
[----:B------:R-:W-:Y:S01]  /*2540*/  FMUL.FTZ R18, R18, R161 ;  /* 0x000000a112127220 */ /* 0x000fe20000410000 */
[----:B------:R-:W-:Y:S01]  /*2550*/  SHF.L.U32 R16, R235, 0x10, RZ ;  /* 0x00000010eb107819 */ /* 0x000fe200000006ff */
[----:B------:R-:W-:Y:S01]  /*2560*/  FMUL.FTZ R17, R17, UR24 ;  /* 0x0000001811117c20 */ /* 0x000fe20008410000 */
[----:B------:R-:W-:Y:S01]  /*2570*/  SHF.L.U32 R159, R159, 0x10, RZ ;  /* 0x000000109f9f7819 */ /* 0x000fe200000006ff */
        /* <DEDUP_REMOVED lines=20> */
.L_x_4939:
[----:B------:R-:W-:Y:S05]  /*26c0*/  BSYNC.RECONVERGENT B0 ;  /* 0x0000000000007941 */ /* 0x000fea0003800200 */
.L_x_4938:
[----:B------:R-:W-:Y:S01]  /*26d0*/  ISETP.GE.U32.AND P6, PT, R2, 0x700, PT ;  /* 0x000007000200780c */ /* 0x000fe20003fc6070 */
[----:B------:R-:W-:Y:S03]  /*26e0*/  BSSY.RECONVERGENT B0, `(.L_x_4940) ;  /* 0x0000039000007945 */ /* 0x000fe60003800200 */
[----:B------:R-:W-:-:S09]  /*26f0*/  P2R R198, PR, RZ, 0x40 ;  /* 0x00000040ffc67803 */ /* 0x000fd20000000000 */
        /* <DEDUP_REMOVED lines=9> */
[----:B------:R-:W3:Y:S01]  /*2790*/  LDG.E.64 R154, desc[UR12][R154.64] ;  /* 0x0000000c9a9a7981 */ /* 0x000ee2000c1e1b00 */
[----:B--2---:R-:W0:Y:S02]  /*27a0*/  LDC.64 R148, c[0x0][0x3a8] ;  /* 0x0000ea00ff947b82 */ /* 0x004e240000000a00 */
[----:B0-----:R-:W-:-:S06]  /*27b0*/  IMAD.WIDE.U32 R148, R156, 0x10, R148 ;  /* 0x000000109c947825 */ /* 0x001fcc00078e0094 */
        /* <DEDUP_REMOVED lines=9> */
[----:B------:R-:W-:Y:S02]  /*2850*/  MOV R159, R155 ;  /* 0x0000009b009f7202 */ /* 0x000fe40000000f00 */
[----:B------:R-:W-:Y:S02]  /*2860*/  SHF.R.U32.HI R160, RZ, 0x10, R155 ;  /* 0x00000010ffa07819 */ /* 0x000fe4000001169b */
[----:B------:R-:W-:Y:S02]  /*2870*/  SHF.L.U32 R159, R159, 0x10, RZ ;  /* 0x000000109f9f7819 */ /* 0x000fe400000006ff */
[----:B------:R-:W-:-:S03]  /*2880*/  SHF.L.U32 R160, R160, 0x10, RZ ;  /* 0x00000010a0a07819 */ /* 0x000fc600000006ff */
[----:B------:R-:W-:Y:S02]  /*2890*/  FMUL.FTZ R195, R195, R159 ;  /* 0x0000009fc3c37220 */ /* 0x000fe40000410000 */
[----:B------:R-:W-:Y:S01]  /*28a0*/  FMUL.FTZ R197, R197, R160 ;  /* 0x000000a0c5c57220 */ /* 0x000fe20000410000 */
[C---:B--2---:R-:W-:Y:S01]  /*28b0*/  FADD.FTZ R192, -R152.reuse, R149 ;  /* 0x0000009598c07221 */ /* 0x044fe20000010100 */
[----:B------:R-:W-:Y:S01]  /*28c0*/  FADD.FTZ R190, -R152, R148 ;  /* 0x0000009498be7221 */ /* 0x000fe20000010100 */
[----:B------:R-:W-:Y:S02]  /*28d0*/  SHF.L.U32 R149, R162, 0x10, RZ ;  /* 0x00000010a2957819 */ /* 0x000fe400000006ff */
[----:B------:R-:W-:Y:S01]  /*28e0*/  SHF.L.U32 R148, R161, 0x10, RZ ;  /* 0x00000010a1947819 */ /* 0x000fe200000006ff */
[----:B------:R-:W-:Y:S01]  /*28f0*/  FMUL.FTZ R190, R190, UR24 ;  /* 0x00000018bebe7c20 */ /* 0x000fe20008410000 */
[----:B------:R-:W-:Y:S01]  /*2900*/  FMUL.FTZ R192, R192, UR24 ;  /* 0x00000018c0c07c20 */ /* 0x000fe20008410000 */
[-C--:B------:R-:W-:Y:S01]  /*2910*/  FMUL.FTZ R191, R191, R149.reuse ;  /* 0x00000095bfbf7220 */ /* 0x080fe20000410000 */
        /* <DEDUP_REMOVED lines=8> */
[----:B------:R-:W-:Y:S01]  /*29a0*/  FADD.FTZ R151, -R152, R151 ;  /* 0x0000009798977221 */ /* 0x000fe20000010100 */
[----:B------:R-:W-:Y:S01]  /*29b0*/  FMUL.FTZ R194, R150, UR24 ;  /* 0x0000001896c27c20 */ /* 0x000fe20008410000 */
        /* <DEDUP_REMOVED lines=11> */
.L_x_4941:
[----:B------:R-:W-:Y:S05]  /*2a70*/  BSYNC.RECONVERGENT B0 ;  /* 0x0000000000007941 */ /* 0x000fea0003800200 */
.L_x_4940:
        /* <DEDUP_REMOVED lines=31> */
.L_x_4943:
[----:B------:R-:W-:Y:S05]  /*2c70*/  BSYNC.RECONVERGENT B0 ;  /* 0x0000000000007941 */ /* 0x000fea0003800200 */
.L_x_4942:
        /* <DEDUP_REMOVED lines=14> */
[----:B------:R-:W-:Y:S01]  /*2d60*/  LDS.128 R156, [UR15] ;  /* 0x0000000fff9c7984 */ /* 0x000fe20008000c00 */
[----:B0-----:R-:W-:Y:S01]  /*2d70*/  FADD.FTZ R153, RZ, R148 ;  /* 0x00000094ff997221 */ /* 0x001fe20000010000 */
[----:B------:R-:W-:-:S03]  /*2d80*/  FADD.FTZ R148, RZ, R149 ;  /* 0x00000095ff947221 */ /* 0x000fc60000010000 */
[----:B------:R-:W-:Y:S01]  /*2d90*/  FADD.FTZ R161, R150, R153 ;  /* 0x0000009996a17221 */ /* 0x000fe20000010000 */
[----:B------:R-:W-:Y:S02]  /*2da0*/  FADD.FTZ R148, R151, R148 ;  /* 0x0000009497947221 */ /* 0x000fe40000010000 */
[----:B------:R-:W0:Y:S01]  /*2db0*/  LDS.128 R152, [UR5] ;  /* 0x00000005ff987984 */ /* 0x000e220008000c00 */
[----:B------:R-:W-:Y:S02]  /*2dc0*/  UIADD3 UR5, UPT, UPT, UR4, 0x7070, URZ ;  /* 0x0000707004057890 */ /* 0x000fe4000fffe0ff */
[----:B------:R-:W-:Y:S01]  /*2dd0*/  @!UP2 UIADD3 UR5, UPT, UPT, UR4, 0x7030, URZ ;  /* 0x000070300405a890 */ /* 0x000fe2000fffe0ff */
[----:B0-----:R-:W-:Y:S01]  /*2de0*/  FADD.FTZ R161, R161, R152 ;  /* 0x00000098a1a17221 */ /* 0x001fe20000010000 */
[----:B------:R-:W-:-:S03]  /*2df0*/  FADD.FTZ R148, R148, R153 ;  /* 0x0000009994947221 */ /* 0x000fc60000010000 */
[----:B------:R-:W-:Y:S01]  /*2e00*/  FADD.FTZ R161, R154, R161 ;  /* 0x000000a19aa17221 */ /* 0x000fe20000010000 */
[----:B------:R-:W-:-:S03]  /*2e10*/  FADD.FTZ R148, R155, R148 ;  /* 0x000000949b947221 */ /* 0x000fc60000010000 */
[----:B------:R-:W-:Y:S01]  /*2e20*/  FADD.FTZ R161, R161, R156 ;  /* 0x0000009ca1a17221 */ /* 0x000fe20000010000 */
[----:B------:R-:W-:-:S03]  /*2e30*/  FADD.FTZ R148, R148, R157 ;  /* 0x0000009d94947221 */ /* 0x000fc60000010000 */
[----:B------:R-:W-:Y:S01]  /*2e40*/  FADD.FTZ R199, R158, R161 ;  /* 0x000000a19ec77221 */ /* 0x000fe20000010000 */
[----:B------:R-:W-:Y:S01]  /*2e50*/  FADD.FTZ R148, R159, R148 ;  /* 0x000000949f947221 */ /* 0x000fe20000010000 */
[----:B------:R-:W0:Y:S03]  /*2e60*/  LDS.128 R160, [UR5] ;  /* 0x00000005ffa07984 */ /* 0x000e260008000c00 */
[----:B0-----:R-:W-:Y:S01]  /*2e70*/  FADD.FTZ R148, R148, R161 ;  /* 0x000000a194947221 */ /* 0x001fe20000010000 */
        /* <DEDUP_REMOVED lines=19> */
[----:B-----5:R-:W-:Y:S02]  /*2fb0*/  LOP3.LUT P6, RZ, R4, 0xff, RZ, 0xc0, !PT ;  /* 0x000000ff04ff7812 */ /* 0x020fe400078cc0ff */
[----:B------:R-:W-:-:S11]  /*2fc0*/  CS2R R156, SRZ ;  /* 0x00000000009c7805 */ /* 0x000fd6000001ff00 */
[----:B------:R-:W0:Y:S01]  /*2fd0*/  @P6 LDC R153, c[0x0][0x408] ;  /* 0x00010200ff996b82 */ /* 0x000e220000000800 */
[----:B------:R-:W-:Y:S01]  /*2fe0*/  @P6 FFMA.FTZ R152, R0, UR4, R199 ;  /* 0x0000000400986c23 */ /* 0x000fe200080100c7 */
[----:B------:R-:W-:-:S03]  /*2ff0*/  @P6 SHF.L.U32 R148, R148, 0x10, RZ ;  /* 0x0000001094946819 */ /* 0x000fc600000006ff */
[----:B------:R-:W-:-:S03]  /*3000*/  @P6 FADD.FTZ R152, R165, -R152 ;  /* 0x80000098a5986221 */ /* 0x000fc60000010000 */
[----:B------:R-:W1:Y:S01]  /*3010*/  @P6 LDC R155, c[0x0][0x408] ;  /* 0x00010200ff9b6b82 */ /* 0x000e620000000800 */
[----:B------:R-:W-:-:S04]  /*3020*/  @P6 FMUL.FTZ R152, R152, UR24 ;  /* 0x0000001898986c20 */ /* 0x000fc80008410000 */
[----:B------:R-:W-:-:S04]  /*3030*/  @P6 FMUL.FTZ R152, R152, UR14 ;  /* 0x0000000e98986c20 */ /* 0x000fc80008410000 */
[----:B0-----:R-:W-:Y:S01]  /*3040*/  @P6 FMUL.FTZ R153, R152, R153 ;  /* 0x0000009998996220 */ /* 0x001fe20000410000 */
[----:B------:R-:W-:-:S03]  /*3050*/  HFMA2 R152, -RZ, RZ, 0, 0 ;  /* 0x00000000ff987431 */ /* 0x000fc600000001ff */
[----:B------:R-:W-:Y:S01]  /*3060*/  @P6 FMUL.FTZ R157, R148, R153 ;  /* 0x00000099949d6220 */ /* 0x000fe20000410000 */
[----:B------:R-:W-:-:S04]  /*3070*/  @P6 FFMA.FTZ R148, R0, UR4, R199 ;  /* 0x0000000400946c23 */ /* 0x000fc800080100c7 */
[----:B------:R-:W-:-:S04]  /*3080*/  @P6 FADD.FTZ R148, R165, -R148 ;  /* 0x80000094a5946221 */ /* 0x000fc80000010000 */
[----:B------:R-:W-:-:S04]  /*3090*/  @P6 FMUL.FTZ R148, R148, UR24 ;  /* 0x0000001894946c20 */ /* 0x000fc80008410000 */
[----:B------:R-:W-:-:S04]  /*30a0*/  @P6 FMUL.FTZ R148, R148, UR14 ;  /* 0x0000000e94946c20 */ /* 0x000fc80008410000 */
[----:B-1----:R-:W-:Y:S01]  /*30b0*/  @P6 FMUL.FTZ R155, R148, R155 ;  /* 0x0000009b949b6220 */ /* 0x002fe20000410000 */
[----:B------:R-:W-:-:S05]  /*30c0*/  @P6 SHF.L.U32 R148, R227, 0x10, RZ ;  /* 0x00000010e3946819 */ /* 0x000fca00000006ff */
[----:B------:R-:W-:Y:S01]  /*30d0*/  @P6 FMUL.FTZ R152, R155, R148 ;  /* 0x000000949b986220 */ /* 0x000fe20000410000 */
[----:B------:R-:W-:-:S04]  /*30e0*/  LOP3.LUT P6, RZ, R4, 0xff00, RZ, 0xc0, !PT ;  /* 0x0000ff0004ff7812 */ /* 0x000fc800078cc0ff */
[----:B------:R-:W-:-:S09]  /*30f0*/  F2FP.BF16.F32.PACK_AB R152, RZ, R152 ;  /* 0x00000098ff98723e */ /* 0x000fd200000010ff */
[----:B------:R-:W0:Y:S01]  /*3100*/  @P6 LDC R153, c[0x0][0x408] ;  /* 0x00010200ff996b82 */ /* 0x000e220000000800 */
[----:B------:R-:W-:Y:S01]  /*3110*/  @P6 FFMA.FTZ R148, R164, UR4, R199 ;  /* 0x00000004a4946c23 */ /* 0x000fe200080100c7 */
[----:B------:R-:W-:-:S03]  /*3120*/  @P6 SHF.L.U32 R151, R151, 0x10, RZ ;  /* 0x0000001097976819 */ /* 0x000fc600000006ff */
[----:B------:R-:W-:-:S04]  /*3130*/  @P6 FADD.FTZ R148, R31, -R148 ;  /* 0x800000941f946221 */ /* 0x000fc80000010000 */
[----:B------:R-:W-:-:S04]  /*3140*/  @P6 FMUL.FTZ R148, R148, UR24 ;  /* 0x0000001894946c20 */ /* 0x000fc80008410000 */
[----:B------:R-:W-:-:S04]  /*3150*/  @P6 FMUL.FTZ R148, R148, UR14 ;  /* 0x0000000e94946c20 */ /* 0x000fc80008410000 */
[----:B0-----:R-:W-:Y:S01]  /*3160*/  @P6 FMUL.FTZ R154, R148, R153 ;  /* 0x00000099949a6220 */ /* 0x001fe20000410000 */
[----:B------:R-:W-:Y:S01]  /*3170*/  MOV R153, RZ ;  /* 0x000000ff00997202 */ /* 0x000fe20000000f00 */
[----:B------:R-:W0:Y:S02]  /*3180*/  @P6 LDC R148, c[0x0][0x408] ;  /* 0x00010200ff946b82 */ /* 0x000e240000000800 */
[----:B------:R-:W-:Y:S01]  /*3190*/  @P6 FMUL.FTZ R156, R151, R154 ;  /* 0x0000009a979c6220 */ /* 0x000fe20000410000 */
[----:B------:R-:W-:-:S04]  /*31a0*/  @P6 FFMA.FTZ R154, R164, UR4, R199 ;  /* 0x00000004a49a6c23 */ /* 0x000fc800080100c7 */
[----:B------:R-:W-:-:S04]  /*31b0*/  @P6 FADD.FTZ R154, R31, -R154 ;  /* 0x8000009a1f9a6221 */ /* 0x000fc80000010000 */
[----:B------:R-:W-:-:S04]  /*31c0*/  @P6 FMUL.FTZ R154, R154, UR24 ;  /* 0x000000189a9a6c20 */ /* 0x000fc80008410000 */
[----:B------:R-:W-:-:S04]  /*31d0*/  @P6 FMUL.FTZ R151, R154, UR14 ;  /* 0x0000000e9a976c20 */ /* 0x000fc80008410000 */
[----:B0-----:R-:W-:Y:S01]  /*31e0*/  @P6 FMUL.FTZ R151, R151, R148 ;  /* 0x0000009497976220 */ /* 0x001fe20000410000 */
[----:B------:R-:W-:-:S05]  /*31f0*/  @P6 SHF.L.U32 R148, R226, 0x10, RZ ;  /* 0x00000010e2946819 */ /* 0x000fca00000006ff */
[----:B------:R-:W-:Y:S01]  /*3200*/  @P6 FMUL.FTZ R153, R151, R148 ;  /* 0x0000009497996220 */ /* 0x000fe20000410000 */
[----:B------:R-:W-:-:S13]  /*3210*/  LOP3.LUT P6, RZ, R4, 0xff0000, RZ, 0xc0, !PT ;  /* 0x00ff000004ff7812 */ /* 0x000fda00078cc0ff */
[----:B------:R-:W0:Y:S01]  /*3220*/  @P6 LDC R151, c[0x0][0x408] ;  /* 0x00010200ff976b82 */ /* 0x000e220000000800 */
[----:B------:R-:W-:Y:S01]  /*3230*/  @P6 FFMA.FTZ R148, R166, UR4, R199 ;  /* 0x00000004a6946c23 */ /* 0x000fe200080100c7 */
[----:B------:R-:W-:-:S03]  /*3240*/  @P6 SHF.L.U32 R149, R149, 0x10, RZ ;  /* 0x0000001095956819 */ /* 0x000fc600000006ff */
[----:B------:R-:W-:-:S04]  /*3250*/  @P6 FADD.FTZ R148, R167, -R148 ;  /* 0x80000094a7946221 */ /* 0x000fc80000010000 */
[----:B------:R-:W-:-:S04]  /*3260*/  @P6 FMUL.FTZ R148, R148, UR24 ;  /* 0x0000001894946c20 */ /* 0x000fc80008410000 */
[----:B------:R-:W-:-:S04]  /*3270*/  @P6 FMUL.FTZ R148, R148, UR14 ;  /* 0x0000000e94946c20 */ /* 0x000fc80008410000 */
[----:B0-----:R-:W-:Y:S01]  /*3280*/  @P6 FMUL.FTZ R154, R148, R151 ;  /* 0x00000097949a6220 */ /* 0x001fe20000410000 */
[----:B------:R-:W-:Y:S01]  /*3290*/  HFMA2 R151, -RZ, RZ, 0, 0 ;  /* 0x00000000ff977431 */ /* 0x000fe200000001ff */
[----:B------:R-:W0:Y:S02]  /*32a0*/  @P6 LDC R148, c[0x0][0x408] ;  /* 0x00010200ff946b82 */ /* 0x000e240000000800 */
[----:B------:R-:W-:Y:S01]  /*32b0*/  @P6 FMUL.FTZ R151, R149, R154 ;  /* 0x0000009a95976220 */ /* 0x000fe20000410000 */
[----:B------:R-:W-:-:S04]  /*32c0*/  @P6 FFMA.FTZ R154, R166, UR4, R199 ;  /* 0x00000004a69a6c23 */ /* 0x000fc800080100c7 */
[----:B------:R-:W-:-:S04]  /*32d0*/  @P6 FADD.FTZ R154, R167, -R154 ;  /* 0x8000009aa79a6221 */ /* 0x000fc80000010000 */
[----:B------:R-:W-:-:S04]  /*32e0*/  @P6 FMUL.FTZ R154, R154, UR24 ;  /* 0x000000189a9a6c20 */ /* 0x000fc80008410000 */
[----:B------:R-:W-:Y:S01]  /*32f0*/  @P6 FMUL.FTZ R149, R154, UR14 ;  /* 0x0000000e9a956c20 */ /* 0x000fe20008410000 */
[----:B------:R-:W-:-:S03]  /*3300*/  CS2R R154, SRZ ;  /* 0x00000000009a7805 */ /* 0x000fc6000001ff00 */
[----:B0-----:R-:W-:Y:S01]  /*3310*/  @P6 FMUL.FTZ R149, R149, R148 ;  /* 0x0000009495956220 */ /* 0x001fe20000410000 */
[----:B------:R-:W-:-:S05]  /*3320*/  @P6 SHF.L.U32 R148, R225, 0x10, RZ ;  /* 0x00000010e1946819 */ /* 0x000fca00000006ff */
[----:B------:R-:W-:Y:S01]  /*3330*/  @P6 FMUL.FTZ R154, R149, R148 ;  /* 0x00000094959a6220 */ /* 0x000fe20000410000 */
[----:B------:R-:W-:-:S13]  /*3340*/  ISETP.GE.U32.AND P6, PT, R4, 0x1000000, PT ;  /* 0x010000000400780c */ /* 0x000fda0003fc6070 */
[----:B------:R-:W0:Y:S01]  /*3350*/  @P6 LDC R148, c[0x0][0x408] ;  /* 0x00010200ff946b82 */ /* 0x000e220000000800 */
[----:B------:R-:W-:Y:S01]  /*3360*/  @P6 FFMA.FTZ R158, R168, UR4, R199 ;  /* 0x00000004a89e6c23 */ /* 0x000fe200080100c7 */
[----:B------:R-:W-:-:S03]  /*3370*/  @P6 SHF.L.U32 R150, R150, 0x10, RZ ;  /* 0x0000001096966819 */ /* 0x000fc600000006ff */
[----:B------:R-:W-:-:S04]  /*3380*/  @P6 FADD.FTZ R158, R169, -R158 ;  /* 0x8000009ea99e6221 */ /* 0x000fc80000010000 */
[----:B------:R-:W-:-:S04]  /*3390*/  @P6 FMUL.FTZ R158, R158, UR24 ;  /* 0x000000189e9e6c20 */ /* 0x000fc80008410000 */
[----:B------:R-:W-:Y:S01]  /*33a0*/  @P6 FMUL.FTZ R149, R158, UR14 ;  /* 0x0000000e9e956c20 */ /* 0x000fe20008410000 */
[----:B------:R-:W-:-:S03]  /*33b0*/  MOV R158, RZ ;  /* 0x000000ff009e7202 */ /* 0x000fc60000000f00 */
[----:B0-----:R-:W-:Y:S02]  /*33c0*/  @P6 FMUL.FTZ R149, R149, R148 ;  /* 0x0000009495956220 */ /* 0x001fe40000410000 */
[----:B------:R-:W0:Y:S02]  /*33d0*/  @P6 LDC R148, c[0x0][0x408] ;  /* 0x00010200ff946b82 */ /* 0x000e240000000800 */
[----:B------:R-:W-:Y:S01]  /*33e0*/  @P6 FMUL.FTZ R158, R150, R149 ;  /* 0x00000095969e6220 */ /* 0x000fe20000410000 */
[----:B------:R-:W-:-:S04]  /*33f0*/  @P6 FFMA.FTZ R150, R168, UR4, R199 ;  /* 0x00000004a8966c23 */ /* 0x000fc800080100c7 */
[----:B------:R-:W-:-:S04]  /*3400*/  @P6 FADD.FTZ R150, R169, -R150 ;  /* 0x80000096a9966221 */ /* 0x000fc80000010000 */
[----:B------:R-:W-:-:S04]  /*3410*/  @P6 FMUL.FTZ R150, R150, UR24 ;  /* 0x0000001896966c20 */ /* 0x000fc80008410000 */
[----:B------:R-:W-:Y:S01]  /*3420*/  @P6 FMUL.FTZ R149, R150, UR14 ;  /* 0x0000000e96956c20 */ /* 0x000fe20008410000 */
[----:B------:R-:W-:Y:S01]  /*3430*/  FADD.FTZ R150, R66, R151 ;  /* 0x0000009742967221 */ /* 0x000fe20000010000 */
[----:B------:R-:W-:Y:S02]  /*3440*/  FADD.FTZ R151, R67, R158 ;  /* 0x0000009e43977221 */ /* 0x000fe40000010000 */
[----:B0-----:R-:W-:Y:S01]  /*3450*/  @P6 FMUL.FTZ R149, R149, R148 ;  /* 0x0000009495956220 */ /* 0x001fe20000410000 */
[----:B------:R-:W-:-:S05]  /*3460*/  @P6 SHF.L.U32 R148, R224, 0x10, RZ ;  /* 0x00000010e0946819 */ /* 0x000fca00000006ff */
[----:B------:R-:W-:Y:S01]  /*3470*/  @P6 FMUL.FTZ R155, R149, R148 ;  /* 0x00000094959b6220 */ /* 0x000fe20000410000 */
[----:B------:R-:W-:Y:S01]  /*3480*/  FADD.FTZ R148, R64, R157 ;  /* 0x0000009d40947221 */ /* 0x000fe20000010000 */
[----:B------:R-:W-:Y:S01]  /*3490*/  FADD.FTZ R149, R65, R156 ;  /* 0x0000009c41957221 */ /* 0x000fe20000010000 */
[----:B------:R-:W-:Y:S02]  /*34a0*/  F2FP.BF16.F32.PACK_AB R64, RZ, R153 ;  /* 0x00000099ff40723e */ /* 0x000fe400000010ff */
[----:B------:R-:W-:Y:S02]  /*34b0*/  F2FP.BF16.F32.PACK_AB R65, RZ, R154 ;  /* 0x0000009aff41723e */ /* 0x000fe400000010ff */
[----:B------:R-:W-:Y:S02]  /*34c0*/  PRMT R153, R152, 0x7610, R153 ;  /* 0x0000761098997816 */ /* 0x000fe40000000099 */
[----:B------:R-:W-:Y:S02]  /*34d0*/  F2FP.BF16.F32.PACK_AB R155, RZ, R155 ;  /* 0x0000009bff9b723e */ /* 0x000fe400000010ff */
[----:B------:R-:W-:-:S02]  /*34e0*/  PRMT R154, R64, 0x7610, R154 ;  /* 0x00007610409a7816 */ /* 0x000fc4000000009a */
[----:B------:R-:W-:Y:S01]  /*34f0*/  PRMT R152, R65, 0x7610, R152 ;  /* 0x0000761041987816 */ /* 0x000fe20000000098 */
[----:B------:R-:W-:Y:S06]  /*3500*/  BRA `(.L_x_4949) ;  /* 0x0000000400247947 */ /* 0x000fec0003800000 */
.L_x_4948:
[----:B-----5:R-:W-:Y:S01]  /*3510*/  LOP3.LUT P6, RZ, R4, 0xff, RZ, 0xc0, !PT ;  /* 0x000000ff04ff7812 */ /* 0x020fe200078cc0ff */
[----:B------:R-:W-:Y:S01]  /*3520*/  FFMA.FTZ R144, R0, UR4, R199 ;  /* 0x0000000400907c23 */ /* 0x000fe200080100c7 */
[----:B------:R-:W-:Y:S02]  /*3530*/  CS2R R154, SRZ ;  /* 0x00000000009a7805 */ /* 0x000fe4000001ff00 */
[----:B------:R-:W-:Y:S02]  /*3540*/  CS2R R156, SRZ ;  /* 0x00000000009c7805 */ /* 0x000fe4000001ff00 */
[----:B------:R-:W-:Y:S01]  /*3550*/  MOV R158, RZ ;  /* 0x000000ff009e7202 */ /* 0x000fe20000000f00 */
[----:B------:R-:W-:-:S04]  /*3560*/  FADD.FTZ R144, R165, -R144 ;  /* 0x80000090a5907221 */ /* 0x000fc80000010000 */
[----:B------:R-:W-:Y:S02]  /*3570*/  FMUL.FTZ R144, R144, UR24 ;  /* 0x0000001890907c20 */ /* 0x000fe40008410000 */
[----:B------:R-:W0:Y:S02]  /*3580*/  @P6 LDC R146, c[0x0][0x408] ;  /* 0x00010200ff926b82 */ /* 0x000e240000000800 */
[----:B------:R-:W-:Y:S01]  /*3590*/  @P6 FMUL.FTZ R145, R144, UR14 ;  /* 0x0000000e90916c20 */ /* 0x000fe20008410000 */
[----:B------:R-:W-:-:S05]  /*35a0*/  @P6 SHF.L.U32 R148, R148, 0x10, RZ ;  /* 0x0000001094946819 */ /* 0x000fca00000006ff */
[----:B------:R-:W1:Y:S01]  /*35b0*/  @P6 LDC R152, c[0x0][0x408] ;  /* 0x00010200ff986b82 */ /* 0x000e620000000800 */
[----:B0-----:R-:W-:-:S04]  /*35c0*/  @P6 FMUL.FTZ R145, R145, R146 ;  /* 0x0000009291916220 */ /* 0x001fc80000410000 */
[----:B------:R-:W-:Y:S01]  /*35d0*/  @P6 FMUL.FTZ R155, R148, R145 ;  /* 0x00000091949b6220 */ /* 0x000fe20000410000 */
[----:B------:R-:W-:-:S04]  /*35e0*/  @P6 FMUL.FTZ R145, R144, UR14 ;  /* 0x0000000e90916c20 */ /* 0x000fc80008410000 */
[----:B-1----:R-:W-:Y:S01]  /*35f0*/  @P6 FMUL.FTZ R146, R145, R152 ;  /* 0x0000009891926220 */ /* 0x002fe20000410000 */
[----:B------:R-:W-:Y:S01]  /*3600*/  HFMA2 R152, -RZ, RZ, 0, 0 ;  /* 0x00000000ff987431 */ /* 0x000fe200000001ff */
[----:B------:R-:W-:-:S05]  /*3610*/  @P6 SHF.L.U32 R145, R227, 0x10, RZ ;  /* 0x00000010e3916819 */ /* 0x000fca00000006ff */
[----:B------:R-:W-:Y:S01]  /*3620*/  @P6 FMUL.FTZ R152, R146, R145 ;  /* 0x0000009192986220 */ /* 0x000fe20000410000 */
[----:B------:R-:W-:Y:S01]  /*3630*/  LOP3.LUT P6, RZ, R4, 0xff00, RZ, 0xc0, !PT ;  /* 0x0000ff0004ff7812 */ /* 0x000fe200078cc0ff */
[----:B------:R-:W-:-:S03]  /*3640*/  FFMA.FTZ R146, R164, UR4, R199 ;  /* 0x00000004a4927c23 */ /* 0x000fc600080100c7 */
[----:B------:R-:W-:Y:S01]  /*3650*/  F2FP.BF16.F32.PACK_AB R152, RZ, R152 ;  /* 0x00000098ff98723e */ /* 0x000fe200000010ff */
[----:B------:R-:W-:-:S04]  /*3660*/  FADD.FTZ R146, R31, -R146 ;  /* 0x800000921f927221 */ /* 0x000fc80000010000 */
[----:B------:R-:W-:-:S04]  /*3670*/  FMUL.FTZ R145, R146, UR24 ;  /* 0x0000001892917c20 */ /* 0x000fc80008410000 */
[----:B------:R-:W0:Y:S01]  /*3680*/  @P6 LDC R147, c[0x0][0x408] ;  /* 0x00010200ff936b82 */ /* 0x000e220000000800 */
[----:B------:R-:W-:Y:S01]  /*3690*/  @P6 FMUL.FTZ R146, R145, UR14 ;  /* 0x0000000e91926c20 */ /* 0x000fe20008410000 */
[----:B------:R-:W-:-:S06]  /*36a0*/  @P6 SHF.L.U32 R151, R151, 0x10, RZ ;  /* 0x0000001097976819 */ /* 0x000fcc00000006ff */
[----:B------:R-:W1:Y:S01]  /*36b0*/  @P6 LDC R153, c[0x0][0x408] ;  /* 0x00010200ff996b82 */ /* 0x000e620000000800 */
[----:B0-----:R-:W-:-:S04]  /*36c0*/  @P6 FMUL.FTZ R146, R146, R147 ;  /* 0x0000009392926220 */ /* 0x001fc80000410000 */
[----:B------:R-:W-:Y:S01]  /*36d0*/  @P6 FMUL.FTZ R156, R151, R146 ;  /* 0x00000092979c6220 */ /* 0x000fe20000410000 */
[----:B------:R-:W-:-:S04]  /*36e0*/  @P6 FMUL.FTZ R146, R145, UR14 ;  /* 0x0000000e91926c20 */ /* 0x000fc80008410000 */
[----:B-1----:R-:W-:Y:S01]  /*36f0*/  @P6 FMUL.FTZ R147, R146, R153 ;  /* 0x0000009992936220 */ /* 0x002fe20000410000 */
[----:B------:R-:W-:Y:S02]  /*3700*/  @P6 SHF.L.U32 R146, R226, 0x10, RZ ;  /* 0x00000010e2926819 */ /* 0x000fe400000006ff */
[----:B------:R-:W-:-:S03]  /*3710*/  MOV R153, RZ ;  /* 0x000000ff00997202 */ /* 0x000fc60000000f00 */
[----:B------:R-:W-:Y:S01]  /*3720*/  @P6 FMUL.FTZ R153, R147, R146 ;  /* 0x0000009293996220 */ /* 0x000fe20000410000 */
[----:B------:R-:W-:Y:S01]  /*3730*/  LOP3.LUT P6, RZ, R4, 0xff0000, RZ, 0xc0, !PT ;  /* 0x00ff000004ff7812 */ /* 0x000fe200078cc0ff */
[----:B------:R-:W-:-:S04]  /*3740*/  FFMA.FTZ R146, R166, UR4, R199 ;  /* 0x00000004a6927c23 */ /* 0x000fc800080100c7 */
[----:B------:R-:W-:-:S04]  /*3750*/  FADD.FTZ R146, R167, -R146 ;  /* 0x80000092a7927221 */ /* 0x000fc80000010000 */
[----:B------:R-:W-:-:S04]  /*3760*/  FMUL.FTZ R146, R146, UR24 ;  /* 0x0000001892927c20 */ /* 0x000fc80008410000 */
[----:B------:R-:W0:Y:S01]  /*3770*/  @P6 LDC R151, c[0x0][0x408] ;  /* 0x00010200ff976b82 */ /* 0x000e220000000800 */
[----:B------:R-:W-:Y:S01]  /*3780*/  @P6 FMUL.FTZ R148, R146, UR14 ;  /* 0x0000000e92946c20 */ /* 0x000fe20008410000 */
[----:B------:R-:W-:-:S06]  /*3790*/  @P6 SHF.L.U32 R149, R149, 0x10, RZ ;  /* 0x0000001095956819 */ /* 0x000fcc00000006ff */
[----:B------:R-:W1:Y:S01]  /*37a0*/  @P6 LDC R147, c[0x0][0x408] ;  /* 0x00010200ff936b82 */ /* 0x000e620000000800 */
[----:B0-----:R-:W-:Y:S01]  /*37b0*/  @P6 FMUL.FTZ R148, R148, R151 ;  /* 0x0000009794946220 */ /* 0x001fe20000410000 */
[----:B------:R-:W-:-:S03]  /*37c0*/  HFMA2 R151, -RZ, RZ, 0, 0 ;  /* 0x00000000ff977431 */ /* 0x000fc600000001ff */
[----:B------:R-:W-:Y:S01]  /*37d0*/  @P6 FMUL.FTZ R151, R149, R148 ;  /* 0x0000009495976220 */ /* 0x000fe20000410000 */
[----:B------:R-:W-:-:S04]  /*37e0*/  @P6 FMUL.FTZ R148, R146, UR14 ;  /* 0x0000000e92946c20 */ /* 0x000fc80008410000 */
[----:B-1----:R-:W-:Y:S01]  /*37f0*/  @P6 FMUL.FTZ R148, R148, R147 ;  /* 0x0000009394946220 */ /* 0x002fe20000410000 */
[----:B------:R-:W-:-:S05]  /*3800*/  @P6 SHF.L.U32 R147, R225, 0x10, RZ ;  /* 0x00000010e1936819 */ /* 0x000fca00000006ff */
[----:B------:R-:W-:Y:S01]  /*3810*/  @P6 FMUL.FTZ R154, R148, R147 ;  /* 0x00000093949a6220 */ /* 0x000fe20000410000 */
[----:B------:R-:W-:Y:S01]  /*3820*/  ISETP.GE.U32.AND P6, PT, R4, 0x1000000, PT ;  /* 0x010000000400780c */ /* 0x000fe20003fc6070 */
[----:B------:R-:W-:-:S04]  /*3830*/  FFMA.FTZ R148, R168, UR4, R199 ;  /* 0x00000004a8947c23 */ /* 0x000fc800080100c7 */
[----:B------:R-:W-:-:S04]  /*3840*/  FADD.FTZ R148, R169, -R148 ;  /* 0x80000094a9947221 */ /* 0x000fc80000010000 */
[----:B------:R-:W-:-:S04]  /*3850*/  FMUL.FTZ R147, R148, UR24 ;  /* 0x0000001894937c20 */ /* 0x000fc80008410000 */
[----:B------:R-:W0:Y:S01]  /*3860*/  @P6 LDC R149, c[0x0][0x408] ;  /* 0x00010200ff956b82 */ /* 0x000e220000000800 */
[----:B------:R-:W-:Y:S01]  /*3870*/  @P6 FMUL.FTZ R148, R147, UR14 ;  /* 0x0000000e93946c20 */ /* 0x000fe20008410000 */
[----:B------:R-:W-:-:S03]  /*3880*/  @P6 SHF.L.U32 R150, R150, 0x10, RZ ;  /* 0x0000001096966819 */ /* 0x000fc600000006ff */
[----:B0-----:R-:W-:-:S04]  /*3890*/  @P6 FMUL.FTZ R149, R148, R149 ;  /* 0x0000009594956220 */ /* 0x001fc80000410000 */
[----:B------:R-:W-:Y:S01]  /*38a0*/  @P6 FMUL.FTZ R158, R150, R149 ;  /* 0x00000095969e6220 */ /* 0x000fe20000410000 */
[----:B------:R-:W-:Y:S01]  /*38b0*/  FADD.FTZ R150, R66, R151 ;  /* 0x0000009742967221 */ /* 0x000fe20000010000 */
[----:B------:R-:W0:Y:S02]  /*38c0*/  @P6 LDC R149, c[0x0][0x408] ;  /* 0x00010200ff956b82 */ /* 0x000e240000000800 */
[----:B------:R-:W-:Y:S01]  /*38d0*/  FADD.FTZ R151, R67, R158 ;  /* 0x0000009e43977221 */ /* 0x000fe20000010000 */
[----:B0-----:R-:W-:Y:S01]  /*38e0*/  @P6 FMUL.FTZ R149, R148, R149 ;  /* 0x0000009594956220 */ /* 0x001fe20000410000 */
[----:B------:R-:W-:-:S05]  /*38f0*/  @P6 SHF.L.U32 R148, R224, 0x10, RZ ;  /* 0x00000010e0946819 */ /* 0x000fca00000006ff */
[----:B------:R-:W-:Y:S01]  /*3900*/  @P6 FMUL.FTZ R157, R149, R148 ;  /* 0x00000094959d6220 */ /* 0x000fe20000410000 */
[----:B------:R-:W-:Y:S01]  /*3910*/  FADD.FTZ R148, R64, R155 ;  /* 0x0000009b40947221 */ /* 0x000fe20000010000 */
[----:B------:R-:W-:Y:S01]  /*3920*/  FADD.FTZ R149, R65, R156 ;  /* 0x0000009c41957221 */ /* 0x000fe20000010000 */
[----:B------:R-:W-:Y:S02]  /*3930*/  F2FP.BF16.F32.PACK_AB R64, RZ, R153 ;  /* 0x00000099ff40723e */ /* 0x000fe400000010ff */
[----:B------:R-:W-:Y:S02]  /*3940*/  F2FP.BF16.F32.PACK_AB R65, RZ, R154 ;  /* 0x0000009aff41723e */ /* 0x000fe400000010ff */
[----:B------:R-:W-:Y:S02]  /*3950*/  F2FP.BF16.F32.PACK_AB R157, RZ, R157 ;  /* 0x0000009dff9d723e */ /* 0x000fe400000010ff */
[----:B------:R-:W-:Y:S02]  /*3960*/  PRMT R153, R152, 0x7610, R153 ;  /* 0x0000761098997816 */ /* 0x000fe40000000099 */
[----:B------:R-:W-:-:S02]  /*3970*/  PRMT R154, R64, 0x7610, R154 ;  /* 0x00007610409a7816 */ /* 0x000fc4000000009a */
[----:B------:R-:W-:Y:S02]  /*3980*/  PRMT R152, R65, 0x7610, R152 ;  /* 0x0000761041987816 */ /* 0x000fe40000000098 */
[----:B------:R-:W-:-:S07]  /*3990*/  PRMT R155, R157, 0x7610, R155 ;  /* 0x000076109d9b7816 */ /* 0x000fce000000009b */
.L_x_4949:
[----:B------:R-:W0:Y:S01]  /*39a0*/  @P5 LDC.64 R64, c[0x0][0x478] ;  /* 0x00011e00ff405b82 */ /* 0x000e220000000a00 */
[----:B------:R-:W-:Y:S02]  /*39b0*/  LOP3.LUT R154, R154, 0xffff, RZ, 0xc0, !PT ;  /* 0x0000ffff9a9a7812 */ /* 0x000fe400078ec0ff */
[----:B------:R-:W-:-:S05]  /*39c0*/  PRMT R155, R152, 0x5410, R155 ;  /* 0x00005410989b7816 */ /* 0x000fca000000009b */
[----:B------:R-:W1:Y:S01]  /*39d0*/  LDC.64 R66, c[0x0][0x468] ;  /* 0x00011a00ff427b82 */ /* 0x000e620000000a00 */
[----:B0-----:R-:W-:-:S05]  /*39e0*/  @P5 IMAD.WIDE.U32 R64, R3, 0x10, R64 ;  /* 0x0000001003405825 */ /* 0x001fca00078e0040 */
[----:B------:R0:W-:Y:S01]  /*39f0*/  @P5 STG.E.128 desc[UR12][R64.64], R144 ;  /* 0x0000009040005986 */ /* 0x0001e2000c101d0c */
[C---:B-1----:R-:W-:Y:S01]  /*3a00*/  IMAD.WIDE.U32 R66, R3.reuse, 0x8, R66 ;  /* 0x0000000803427825 */ /* 0x042fe200078e0042 */
[----:B------:R-:W-:-:S03]  /*3a10*/  IADD3 R3, PT, PT, R3, 0x100, RZ ;  /* 0x0000010003037810 */ /* 0x000fc60007ffe0ff */
[----:B0-----:R-:W-:-:S05]  /*3a20*/  IMAD.WIDE.U32 R64, R154, 0x10000, RZ ;  /* 0x000100009a407825 */ /* 0x001fca00078e00ff */
[----:B------:R-:W-:Y:S02]  /*3a30*/  LOP3.LUT R65, R155, R65, RZ, 0xfc, !PT ;  /* 0x000000419b417212 */ /* 0x000fe400078efcff */
[----:B------:R-:W-:-:S05]  /*3a40*/  LOP3.LUT R64, R64, 0xffff, R153, 0xf8, !PT ;  /* 0x0000ffff40407812 */ /* 0x000fca00078ef899 */
[----:B------:R0:W-:Y:S02]  /*3a50*/  STG.E.64 desc[UR12][R66.64], R64 ;  /* 0x0000004042007986 */ /* 0x0001e4000c101b0c */
[----:B0-----:R-:W-:Y:S02]  /*3a60*/  MOV R64, R148 ;  /* 0x0000009400407202 */ /* 0x001fe40000000f00 */
[----:B------:R-:W-:Y:S02]  /*3a70*/  MOV R65, R149 ;  /* 0x0000009500417202 */ /* 0x000fe40000000f00 */
[----:B------:R-:W-:Y:S02]  /*3a80*/  MOV R66, R150 ;  /* 0x0000009600427202 */ /* 0x000fe40000000f00 */
[----:B------:R-:W-:-:S07]  /*3a90*/  MOV R67, R151 ;  /* 0x0000009700437202 */ /* 0x000fce0000000f00 */
.L_x_4947:
[----:B------:R-:W-:Y:S05]  /*3aa0*/  BSYNC.RECONVERGENT B1 ;  /* 0x0000000000017941 */ /* 0x000fea0003800200 */
.L_x_4946:
[----:B------:R-:W-:Y:S04]  /*3ab0*/  BSSY.RECONVERGENT B1, `(.L_x_4950) ;  /* 0x00000b8000017945 */ /* 0x000fe80003800200 */
        /* <DEDUP_REMOVED lines=8> */
[----:B------:R-:W-:Y:S05]  /*3b40*/  @!P5 BRA `(.L_x_4952) ;  /* 0x000000040024d947 */ /* 0x000fea0003800000 */
[----:B-----5:R-:W-:Y:S01]  /*3b50*/  LOP3.LUT P6, RZ, R5, 0xff, RZ, 0xc0, !PT ;  /* 0x000000ff05ff7812 */ /* 0x020fe200078cc0ff */
[----:B------:R-:W-:Y:S01]  /*3b60*/  FFMA.FTZ R145, R6, UR4, R199 ;  /* 0x0000000406917c23 */ /* 0x000fe200080100c7 */
[----:B------:R-:W-:Y:S01]  /*3b70*/  HFMA2 R151, -RZ, RZ, 0, 0 ;  /* 0x00000000ff977431 */ /* 0x000fe200000001ff */
[----:B------:R-:W-:Y:S02]  /*3b80*/  CS2R R156, SRZ ;  /* 0x00000000009c7805 */ /* 0x000fe4000001ff00 */
[----:B------:R-:W-:Y:S01]  /*3b90*/  MOV R158, RZ ;  /* 0x000000ff009e7202 */ /* 0x000fe20000000f00 */
[----:B------:R-:W-:-:S04]  /*3ba0*/  FADD.FTZ R145, R30, -R145 ;  /* 0x800000911e917221 */ /* 0x000fc80000010000 */
[----:B------:R-:W-:-:S03]  /*3bb0*/  FMUL.FTZ R144, R145, UR24 ;  /* 0x0000001891907c20 */ /* 0x000fc60008410000 */
        /* <DEDUP_REMOVED lines=22> */
[----:B------:R-:W-:Y:S01]  /*3d20*/  @P6 FMUL.FTZ R146, R145, UR14 ;  /* 0x0000000e91926c20 */ /* 0x000fe20008410000 */
[----:B------:R-:W-:-:S03]  /*3d30*/  HFMA2 R153, -RZ, RZ, 0, 0 ;  /* 0x00000000ff997431 */ /* 0x000fc600000001ff */
[----:B-1----:R-:W-:Y:S01]  /*3d40*/  @P6 FMUL.FTZ R155, R146, R155 ;  /* 0x0000009b929b6220 */ /* 0x002fe20000410000 */
[----:B------:R-:W-:-:S05]  /*3d50*/  @P6 SHF.L.U32 R146, R222, 0x10, RZ ;  /* 0x00000010de926819 */ /* 0x000fca00000006ff */
        /* <DEDUP_REMOVED lines=10> */
[----:B------:R-:W-:-:S03]  /*3e00*/  CS2R R154, SRZ ;  /* 0x00000000009a7805 */ /* 0x000fc6000001ff00 */
        /* <DEDUP_REMOVED lines=16> */
[----:B0-----:R-:W-:Y:S01]  /*3f10*/  @P6 FMUL.FTZ R149, R148, R149 ;  /* 0x0000009594956220 */ /* 0x001fe20000410000 */
[----:B------:R-:W-:-:S05]  /*3f20*/  @P6 SHF.L.U32 R148, R220, 0x10, RZ ;  /* 0x00000010dc946819 */ /* 0x000fca00000006ff */
[----:B------:R-:W-:Y:S01]  /*3f30*/  @P6 FMUL.FTZ R155, R149, R148 ;  /* 0x00000094959b6220 */ /* 0x000fe20000410000 */
[----:B------:R-:W-:Y:S01]  /*3f40*/  FADD.FTZ R148, R60, R151 ;  /* 0x000000973c947221 */ /* 0x000fe20000010000 */
[----:B------:R-:W-:Y:S01]  /*3f50*/  FADD.FTZ R149, R61, R156 ;  /* 0x0000009c3d957221 */ /* 0x000fe20000010000 */
[----:B------:R-:W-:Y:S01]  /*3f60*/  F2FP.BF16.F32.PACK_AB R60, RZ, R153 ;  /* 0x00000099ff3c723e */ /* 0x000fe200000010ff */
[----:B------:R-:W-:Y:S01]  /*3f70*/  FADD.FTZ R151, R63, R158 ;  /* 0x0000009e3f977221 */ /* 0x000fe20000010000 */
[----:B------:R-:W-:Y:S02]  /*3f80*/  F2FP.BF16.F32.PACK_AB R61, RZ, R154 ;  /* 0x0000009aff3d723e */ /* 0x000fe400000010ff */
[----:B------:R-:W-:Y:S02]  /*3f90*/  PRMT R153, R152, 0x7610, R153 ;  /* 0x0000761098997816 */ /* 0x000fe40000000099 */
[----:B------:R-:W-:Y:S02]  /*3fa0*/  F2FP.BF16.F32.PACK_AB R155, RZ, R155 ;  /* 0x0000009bff9b723e */ /* 0x000fe400000010ff */
[----:B------:R-:W-:-:S02]  /*3fb0*/  PRMT R154, R60, 0x7610, R154 ;  /* 0x000076103c9a7816 */ /* 0x000fc4000000009a */
[----:B------:R-:W-:Y:S01]  /*3fc0*/  PRMT R152, R61, 0x7610, R152 ;  /* 0x000076103d987816 */ /* 0x000fe20000000098 */
[----:B------:R-:W-:Y:S06]  /*3fd0*/  BRA `(.L_x_4953) ;  /* 0x0000000400547947 */ /* 0x000fec0003800000 */
.L_x_4952:
[----:B-----5:R-:W-:Y:S02]  /*3fe0*/  LOP3.LUT P6, RZ, R5, 0xff, RZ, 0xc0, !PT ;  /* 0x000000ff05ff7812 */ /* 0x020fe400078cc0ff */
[----:B------:R-:W-:-:S11]  /*3ff0*/  CS2R R156, SRZ ;  /* 0x00000000009c7805 */ /* 0x000fd6000001ff00 */
        /* <DEDUP_REMOVED lines=10> */
[----:B------:R-:W-:Y:S01]  /*40a0*/  @P6 FFMA.FTZ R155, R6, UR4, R199 ;  /* 0x00000004069b6c23 */ /* 0x000fe200080100c7 */
[----:B------:R-:W-:-:S03]  /*40b0*/  @P6 SHF.L.U32 R148, R223, 0x10, RZ ;  /* 0x00000010df946819 */ /* 0x000fc600000006ff */
[----:B------:R-:W-:-:S04]  /*40c0*/  @P6 FADD.FTZ R155, R30, -R155 ;  /* 0x8000009b1e9b6221 */ /* 0x000fc80000010000 */
[----:B------:R-:W-:-:S04]  /*40d0*/  @P6 FMUL.FTZ R155, R155, UR24 ;  /* 0x000000189b9b6c20 */ /* 0x000fc80008410000 */
[----:B------:R-:W-:-:S04]  /*40e0*/  @P6 FMUL.FTZ R155, R155, UR14 ;  /* 0x0000000e9b9b6c20 */ /* 0x000fc80008410000 */
[----:B0-----:R-:W-:Y:S01]  /*40f0*/  @P6 FMUL.FTZ R155, R155, R152 ;  /* 0x000000989b9b6220 */ /* 0x001fe20000410000 */
[----:B------:R-:W-:-:S03]  /*4100*/  MOV R152, RZ ;  /* 0x000000ff00987202 */ /* 0x000fc60000000f00 */
        /* <DEDUP_REMOVED lines=9> */
[----:B0-----:R-:W-:Y:S02]  /*41a0*/  @P6 FMUL.FTZ R154, R155, R148 ;  /* 0x000000949b9a6220 */ /* 0x001fe40000410000 */
[----:B------:R-:W0:Y:S02]  /*41b0*/  @P6 LDC R148, c[0x0][0x408] ;  /* 0x00010200ff946b82 */ /* 0x000e240000000800 */
[----:B------:R-:W-:Y:S01]  /*41c0*/  @P6 FMUL.FTZ R156, R153, R154 ;  /* 0x0000009a999c6220 */ /* 0x000fe20000410000 */
[----:B------:R-:W-:-:S04]  /*41d0*/  @P6 FFMA.FTZ R153, R29, UR4, R199 ;  /* 0x000000041d996c23 */ /* 0x000fc800080100c7 */
[----:B------:R-:W-:-:S04]  /*41e0*/  @P6 FADD.FTZ R153, R28, -R153 ;  /* 0x800000991c996221 */ /* 0x000fc80000010000 */
[----:B------:R-:W-:-:S04]  /*41f0*/  @P6 FMUL.FTZ R153, R153, UR24 ;  /* 0x0000001899996c20 */ /* 0x000fc80008410000 */
[----:B------:R-:W-:-:S04]  /*4200*/  @P6 FMUL.FTZ R153, R153, UR14 ;  /* 0x0000000e99996c20 */ /* 0x000fc80008410000 */
[----:B0-----:R-:W-:Y:S01]  /*4210*/  @P6 FMUL.FTZ R155, R153, R148 ;  /* 0x00000094999b6220 */ /* 0x001fe20000410000 */
[----:B------:R-:W-:Y:S01]  /*4220*/  HFMA2 R153, -RZ, RZ, 0, 0 ;  /* 0x00000000ff997431 */ /* 0x000fe200000001ff */
        /* <DEDUP_REMOVED lines=35> */
[----:B------:R-:W-:-:S03]  /*4460*/  FADD.FTZ R150, R62, R157 ;  /* 0x0000009d3e967221 */ /* 0x000fc60000010000 */
        /* <DEDUP_REMOVED lines=11> */
[----:B------:R-:W-:-:S07]  /*4520*/  PRMT R152, R61, 0x7610, R152 ;  /* 0x000076103d987816 */ /* 0x000fce0000000098 */
.L_x_4953:
        /* <DEDUP_REMOVED lines=16> */
.L_x_4951:
[----:B------:R-:W-:Y:S05]  /*4630*/  BSYNC.RECONVERGENT B1 ;  /* 0x0000000000017941 */ /* 0x000fea0003800200 */
.L_x_4950:
        /* <DEDUP_REMOVED lines=83> */
.L_x_4956:
[----:B-----5:R-:W-:-:S13]  /*4b70*/  LOP3.LUT P6, RZ, R7, 0xff, RZ, 0xc0, !PT ;  /* 0x000000ff07ff7812 */ /* 0x020fda00078cc0ff */
        /* <DEDUP_REMOVED lines=8> */
[----:B------:R-:W-:Y:S01]  /*4c00*/  HFMA2 R151, -RZ, RZ, 0, 0 ;  /* 0x00000000ff977431 */ /* 0x000fe200000001ff */
[----:B------:R-:W-:Y:S02]  /*4c10*/  MOV R152, RZ ;  /* 0x000000ff00987202 */ /* 0x000fe40000000f00 */
        /* <DEDUP_REMOVED lines=8> */
[----:B------:R-:W-:Y:S02]  /*4ca0*/  LOP3.LUT P6, RZ, R7, 0xff00, RZ, 0xc0, !PT ;  /* 0x0000ff0007ff7812 */ /* 0x000fe400078cc0ff */
[----:B------:R-:W-:Y:S02]  /*4cb0*/  CS2R R156, SRZ ;  /* 0x00000000009c7805 */ /* 0x000fe4000001ff00 */
        /* <DEDUP_REMOVED lines=64> */
.L_x_4957:
        /* <DEDUP_REMOVED lines=16> */
.L_x_4955:
[----:B------:R-:W-:Y:S05]  /*51c0*/  BSYNC.RECONVERGENT B1 ;  /* 0x0000000000017941 */ /* 0x000fea0003800200 */
.L_x_4954:
        /* <DEDUP_REMOVED lines=83> */
.L_x_4960:
        /* <DEDUP_REMOVED lines=85> */
.L_x_4961:
        /* <DEDUP_REMOVED lines=16> */
.L_x_4959:
[----:B------:R-:W-:Y:S05]  /*5d50*/  BSYNC.RECONVERGENT B1 ;  /* 0x0000000000017941 */ /* 0x000fea0003800200 */
.L_x_4958:
        /* <DEDUP_REMOVED lines=83> */
.L_x_4964:
        /* <DEDUP_REMOVED lines=85> */
.L_x_4965:
        /* <DEDUP_REMOVED lines=16> */
.L_x_4963:
[----:B------:R-:W-:Y:S05]  /*68e0*/  BSYNC.RECONVERGENT B1 ;  /* 0x0000000000017941 */ /* 0x000fea0003800200 */
.L_x_4962:
        /* <DEDUP_REMOVED lines=83> */
.L_x_4968:
        /* <DEDUP_REMOVED lines=85> */
.L_x_4969:
        /* <DEDUP_REMOVED lines=16> */
.L_x_4967:
[----:B------:R-:W-:Y:S05]  /*7470*/  BSYNC.RECONVERGENT B1 ;  /* 0x0000000000017941 */ /* 0x000fea0003800200 */
.L_x_4966:
[----:B------:R-:W-:-:S13]  /*7480*/  ISETP.NE.AND P5, PT, R198, RZ, PT ;  /* 0x000000ffc600720c */ /* 0x000fda0003fa5270 */
        /* <DEDUP_REMOVED lines=9> */
[----:B------:R-:W-:Y:S01]  /*7520*/  FFMA.FTZ R144, R196, UR4, R199 ;  /* 0x00000004c4907c23 */ /* 0x000fe200080100c7 */
[----:B-----5:R-:W-:Y:S02]  /*7530*/  ISETP.GE.U32.AND P6, PT, R15, 0x1000000, PT ;  /* 0x010000000f00780c */ /* 0x020fe40003fc6070 */
[----:B------:R-:W-:Y:S02]  /*7540*/  CS2R R150, SRZ ;  /* 0x0000000000967805 */ /* 0x000fe4000001ff00 */
[----:B------:R-:W-:Y:S01]  /*7550*/  CS2R R152, SRZ ;  /* 0x0000000000987805 */ /* 0x000fe2000001ff00 */
[----:B------:R-:W-:Y:S01]  /*7560*/  FADD.FTZ R144, R197, -R144 ;  /* 0x80000090c5907221 */ /* 0x000fe20000010000 */
[----:B------:R-:W-:-:S03]  /*7570*/  CS2R R156, SRZ ;  /* 0x00000000009c7805 */ /* 0x000fc6000001ff00 */
[----:B------:R-:W-:-:S04]  /*7580*/  FMUL.FTZ R147, R144, UR24 ;  /* 0x0000001890937c20 */ /* 0x000fc80008410000 */
[----:B------:R-:W-:Y:S01]  /*7590*/  FMUL.FTZ R144, R147, UR14 ;  /* 0x0000000e93907c20 */ /* 0x000fe20008410000 */
[----:B------:R-:W-:-:S03]  /*75a0*/  @P6 SHF.L.U32 R155, R155, 0x10, RZ ;  /* 0x000000109b9b6819 */ /* 0x000fc600000006ff */
[----:B------:R-:W-:Y:S01]  /*75b0*/  FMUL.FTZ R145, R144, UR25 ;  /* 0x0000001990917c20 */ /* 0x000fe20008410000 */
[----:B------:R-:W-:-:S03]  /*75c0*/  @P6 SHF.L.U32 R144, R200, 0x10, RZ ;  /* 0x00000010c8906819 */ /* 0x000fc600000006ff */
[C---:B------:R-:W-:Y:S02]  /*75d0*/  @P6 FMUL.FTZ R150, R145.reuse, R155 ;  /* 0x0000009b91966220 */ /* 0x040fe40000410000 */
        /* <DEDUP_REMOVED lines=8> */
[----:B------:R-:W-:-:S03]  /*7660*/  @P6 SHF.L.U32 R148, R148, 0x10, RZ ;  /* 0x0000001094946819 */ /* 0x000fc600000006ff */
[----:B------:R-:W-:-:S04]  /*7670*/  @P6 FMUL.FTZ R145, R145, UR25 ;  /* 0x0000001991916c20 */ /* 0x000fc80008410000 */
[----:B------:R-:W-:Y:S01]  /*7680*/  @P6 FMUL.FTZ R151, R148, R145 ;  /* 0x0000009194976220 */ /* 0x000fe20000410000 */
[----:B------:R-:W-:-:S04]  /*7690*/  @P6 FMUL.FTZ R145, R144, UR14 ;  /* 0x0000000e90916c20 */ /* 0x000fc80008410000 */
[----:B0-----:R-:W-:Y:S01]  /*76a0*/  @P6 FMUL.FTZ R146, R145, R146 ;  /* 0x0000009291926220 */ /* 0x001fe20000410000 */
        /* <DEDUP_REMOVED lines=27> */
[----:B0-----:R-:W-:Y:S01]  /*7860*/  @P6 FMUL.FTZ R158, R158, R155 ;  /* 0x0000009b9e9e6220 */ /* 0x001fe20000410000 */
[----:B------:R-:W-:-:S03]  /*7870*/  MOV R155, RZ ;  /* 0x000000ff009b7202 */ /* 0x000fc60000000f00 */
[----:B------:R-:W-:Y:S01]  /*7880*/  @P6 FMUL.FTZ R155, R149, R158 ;  /* 0x0000009e959b6220 */ /* 0x000fe20000410000 */
[----:B------:R-:W-:-:S04]  /*7890*/  @P6 FMUL.FTZ R149, R146, UR14 ;  /* 0x0000000e92956c20 */ /* 0x000fc80008410000 */
[----:B-1----:R-:W-:Y:S01]  /*78a0*/  @P6 FMUL.FTZ R149, R149, R148 ;  /* 0x0000009495956220 */ /* 0x002fe20000410000 */
[----:B------:R-:W-:-:S05]  /*78b0*/  @P6 SHF.L.U32 R148, R201, 0x10, RZ ;  /* 0x00000010c9946819 */ /* 0x000fca00000006ff */
[----:B------:R-:W-:Y:S01]  /*78c0*/  @P6 FMUL.FTZ R157, R149, R148 ;  /* 0x00000094959d6220 */ /* 0x000fe20000410000 */
[----:B------:R-:W-:Y:S01]  /*78d0*/  FADD.FTZ R149, R40, R151 ;  /* 0x0000009728957221 */ /* 0x000fe20000010000 */
[----:B------:R-:W-:Y:S01]  /*78e0*/  FADD.FTZ R148, R43, R150 ;  /* 0x000000962b947221 */ /* 0x000fe20000010000 */
[----:B------:R-:W-:Y:S01]  /*78f0*/  FADD.FTZ R151, R42, R155 ;  /* 0x0000009b2a977221 */ /* 0x000fe20000010000 */
[----:B------:R-:W-:Y:S01]  /*7900*/  FADD.FTZ R150, R41, R156 ;  /* 0x0000009c29967221 */ /* 0x000fe20000010000 */
[----:B------:R-:W-:-:S04]  /*7910*/  F2FP.BF16.F32.PACK_AB R157, RZ, R157 ;  /* 0x0000009dff9d723e */ /* 0x000fc800000010ff */
[----:B------:R-:W-:Y:S01]  /*7920*/  PRMT R155, R157, 0x7610, R155 ;  /* 0x000076109d9b7816 */ /* 0x000fe2000000009b */
[----:B------:R-:W-:Y:S06]  /*7930*/  BRA `(.L_x_4972) ;  /* 0x0000000400387947 */ /* 0x000fec0003800000 */
.L_x_4971:
[----:B-----5:R-:W-:Y:S01]  /*7940*/  LOP3.LUT P6, RZ, R15, 0xff, RZ, 0xc0, !PT ;  /* 0x000000ff0fff7812 */ /* 0x020fe200078cc0ff */
[----:B------:R-:W-:-:S12]  /*7950*/  HFMA2 R151, -RZ, RZ, 0, 0 ;  /* 0x00000000ff977431 */ /* 0x000fd800000001ff */
[----:B------:R-:W0:Y:S01]  /*7960*/  @P6 LDC R157, c[0x0][0x408] ;  /* 0x00010200ff9d6b82 */ /* 0x000e220000000800 */
[----:B------:R-:W-:Y:S01]  /*7970*/  @P6 SHF.L.U32 R153, R148, 0x10, RZ ;  /* 0x0000001094996819 */ /* 0x000fe200000006ff */
[C-C-:B------:R-:W-:Y:S01]  /*7980*/  @P6 FFMA.FTZ R150, R190.reuse, UR4, R199.reuse ;  /* 0x00000004be966c23 */ /* 0x140fe200080100c7 */
[----:B------:R-:W-:-:S03]  /*7990*/  @P6 FFMA.FTZ R148, R190, UR4, R199 ;  /* 0x00000004be946c23 */ /* 0x000fc600080100c7 */
[C---:B------:R-:W-:Y:S01]  /*79a0*/  @P6 FADD.FTZ R150, R191.reuse, -R150 ;  /* 0x80000096bf966221 */ /* 0x040fe20000010000 */
[----:B------:R-:W-:-:S03]  /*79b0*/  @P6 FADD.FTZ R148, R191, -R148 ;  /* 0x80000094bf946221 */ /* 0x000fc60000010000 */
[----:B------:R-:W-:Y:S01]  /*79c0*/  @P6 FMUL.FTZ R150, R150, UR24 ;  /* 0x0000001896966c20 */ /* 0x000fe20008410000 */
[----:B------:R-:W-:-:S03]  /*79d0*/  @P6 FMUL.FTZ R148, R148, UR24 ;  /* 0x0000001894946c20 */ /* 0x000fc60008410000 */
[----:B------:R-:W-:Y:S01]  /*79e0*/  @P6 FMUL.FTZ R150, R150, UR14 ;  /* 0x0000000e96966c20 */ /* 0x000fe20008410000 */
[----:B------:R-:W-:-:S03]  /*79f0*/  @P6 FMUL.FTZ R148, R148, UR14 ;  /* 0x0000000e94946c20 */ /* 0x000fc60008410000 */
[----:B------:R-:W-:-:S04]  /*7a00*/  @P6 FMUL.FTZ R150, R150, UR25 ;  /* 0x0000001996966c20 */ /* 0x000fc80008410000 */
[----:B------:R-:W-:Y:S01]  /*7a10*/  @P6 FMUL.FTZ R151, R153, R150 ;  /* 0x0000009699976220 */ /* 0x000fe20000410000 */
[----:B------:R-:W-:Y:S01]  /*7a20*/  MOV R153, RZ ;  /* 0x000000ff00997202 */ /* 0x000fe20000000f00 */
[----:B0-----:R-:W-:Y:S01]  /*7a30*/  @P6 FMUL.FTZ R157, R148, R157 ;  /* 0x0000009d949d6220 */ /* 0x001fe20000410000 */
[----:B------:R-:W-:Y:S01]  /*7a40*/  @P6 SHF.L.U32 R148, R203, 0x10, RZ ;  /* 0x00000010cb946819 */ /* 0x000fe200000006ff */
[----:B------:R-:W-:-:S04]  /*7a50*/  HFMA2 R150, -RZ, RZ, 0, 0 ;  /* 0x00000000ff967431 */ /* 0x000fc800000001ff */
[----:B------:R-:W-:Y:S01]  /*7a60*/  @P6 FMUL.FTZ R153, R148, R157 ;  /* 0x0000009d94996220 */ /* 0x000fe20000410000 */
[----:B------:R-:W-:-:S04]  /*7a70*/  LOP3.LUT P6, RZ, R15, 0xff00, RZ, 0xc0, !PT ;  /* 0x0000ff000fff7812 */ /* 0x000fc800078cc0ff */
[----:B------:R-:W-:-:S09]  /*7a80*/  F2FP.BF16.F32.PACK_AB R153, RZ, R153 ;  /* 0x00000099ff99723e */ /* 0x000fd200000010ff */
[----:B------:R-:W0:Y:S01]  /*7a90*/  @P6 LDC R157, c[0x0][0x408] ;  /* 0x00010200ff9d6b82 */ /* 0x000e220000000800 */
[----:B------:R-:W-:-:S04]  /*7aa0*/  @P6 FFMA.FTZ R148, R192, UR4, R199 ;  /* 0x00000004c0946c23 */ /* 0x000fc800080100c7 */
[----:B------:R-:W-:-:S04]  /*7ab0*/  @P6 FADD.FTZ R148, R193, -R148 ;  /* 0x80000094c1946221 */ /* 0x000fc80000010000 */
[----:B------:R-:W-:-:S04]  /*7ac0*/  @P6 FMUL.FTZ R148, R148, UR24 ;  /* 0x0000001894946c20 */ /* 0x000fc80008410000 */
[----:B------:R-:W-:-:S04]  /*7ad0*/  @P6 FMUL.FTZ R148, R148, UR14 ;  /* 0x0000000e94946c20 */ /* 0x000fc80008410000 */
[----:B0-----:R-:W-:Y:S01]  /*7ae0*/  @P6 FMUL.FTZ R152, R148, R157 ;  /* 0x0000009d94986220 */ /* 0x001fe20000410000 */
[----:B------:R-:W-:Y:S01]  /*7af0*/  @P6 SHF.L.U32 R157, R154, 0x10, RZ ;  /* 0x000000109a9d6819 */ /* 0x000fe200000006ff */
[----:B------:R-:W0:Y:S04]  /*7b00*/  @P6 LDC R148, c[0x0][0x408] ;  /* 0x00010200ff946b82 */ /* 0x000e280000000800 */
[----:B------:R-:W-:Y:S01]  /*7b10*/  @P6 FMUL.FTZ R150, R157, R152 ;  /* 0x000000989d966220 */ /* 0x000fe20000410000 */
[----:B------:R-:W-:-:S03]  /*7b20*/  @P6 FFMA.FTZ R152, R192, UR4, R199 ;  /* 0x00000004c0986c23 */ /* 0x000fc600080100c7 */
[----:B------:R-:W-:Y:S01]  /*7b30*/  FADD.FTZ R150, R41, R150 ;  /* 0x0000009629967221 */ /* 0x000fe20000010000 */
[----:B------:R-:W-:-:S04]  /*7b40*/  @P6 FADD.FTZ R152, R193, -R152 ;  /* 0x80000098c1986221 */ /* 0x000fc80000010000 */
[----:B------:R-:W-:-:S04]  /*7b50*/  @P6 FMUL.FTZ R152, R152, UR24 ;  /* 0x0000001898986c20 */ /* 0x000fc80008410000 */
[----:B------:R-:W-:Y:S01]  /*7b60*/  @P6 FMUL.FTZ R157, R152, UR14 ;  /* 0x0000000e989d6c20 */ /* 0x000fe20008410000 */
[----:B------:R-:W-:-:S03]  /*7b70*/  MOV R152, RZ ;  /* 0x000000ff00987202 */ /* 0x000fc60000000f00 */
        /* <DEDUP_REMOVED lines=18> */
[----:B------:R-:W-:-:S03]  /*7ca0*/  MOV R154, RZ ;  /* 0x000000ff009a7202 */ /* 0x000fc60000000f00 */
[----:B0-----:R-:W-:Y:S01]  /*7cb0*/  @P6 FMUL.FTZ R149, R149, R148 ;  /* 0x0000009495956220 */ /* 0x001fe20000410000 */
[----:B------:R-:W-:-:S05]  /*7cc0*/  @P6 SHF.L.U32 R148, R201, 0x10, RZ ;  /* 0x00000010c9946819 */ /* 0x000fca00000006ff */
[----:B------:R-:W-:Y:S01]  /*7cd0*/  @P6 FMUL.FTZ R154, R148, R149 ;  /* 0x00000095949a6220 */ /* 0x000fe20000410000 */
[----:B------:R-:W-:Y:S01]  /*7ce0*/  FFMA.FTZ R148, R196, UR4, R199 ;  /* 0x00000004c4947c23 */ /* 0x000fe200080100c7 */
[----:B------:R-:W-:-:S03]  /*7cf0*/  ISETP.GE.U32.AND P6, PT, R15, 0x1000000, PT ;  /* 0x010000000f00780c */ /* 0x000fc60003fc6070 */
[----:B------:R-:W-:-:S04]  /*7d00*/  FADD.FTZ R148, R197, -R148 ;  /* 0x80000094c5947221 */ /* 0x000fc80000010000 */
[----:B------:R-:W-:-:S04]  /*7d10*/  FMUL.FTZ R148, R148, UR24 ;  /* 0x0000001894947c20 */ /* 0x000fc80008410000 */
[----:B------:R-:W-:Y:S02]  /*7d20*/  FMUL.FTZ R148, R148, UR14 ;  /* 0x0000000e94947c20 */ /* 0x000fe40008410000 */
[----:B------:R-:W-:Y:S02]  /*7d30*/  @P6 SHF.L.U32 R156, R155, 0x10, RZ ;  /* 0x000000109b9c6819 */ /* 0x000fe400000006ff */
[----:B------:R-:W-:Y:S01]  /*7d40*/  FMUL.FTZ R149, R148, UR25 ;  /* 0x0000001994957c20 */ /* 0x000fe20008410000 */
[----:B------:R-:W-:Y:S01]  /*7d50*/  HFMA2 R148, -RZ, RZ, 0, 0 ;  /* 0x00000000ff947431 */ /* 0x000fe200000001ff */
[----:B------:R-:W-:Y:S02]  /*7d60*/  MOV R155, RZ ;  /* 0x000000ff009b7202 */ /* 0x000fe40000000f00 */
[----:B------:R-:W-:Y:S01]  /*7d70*/  @P6 FMUL.FTZ R148, R156, R149 ;  /* 0x000000959c946220 */ /* 0x000fe20000410000 */
[----:B------:R-:W-:-:S03]  /*7d80*/  @P6 SHF.L.U32 R156, R200, 0x10, RZ ;  /* 0x00000010c89c6819 */ /* 0x000fc600000006ff */
[----:B------:R-:W-:Y:S02]  /*7d90*/  FADD.FTZ R148, R43, R148 ;  /* 0x000000942b947221 */ /* 0x000fe40000010000 */
[----:B------:R-:W-:Y:S01]  /*7da0*/  @P6 FMUL.FTZ R155, R156, R149 ;  /* 0x000000959c9b6220 */ /* 0x000fe20000410000 */
[----:B------:R-:W-:Y:S01]  /*7db0*/  FADD.FTZ R149, R40, R151 ;  /* 0x0000009728957221 */ /* 0x000fe20000010000 */
[----:B------:R-:W-:Y:S01]  /*7dc0*/  F2FP.BF16.F32.PACK_AB R40, RZ, R152 ;  /* 0x00000098ff28723e */ /* 0x000fe200000010ff */
[----:B------:R-:W-:Y:S02]  /*7dd0*/  FADD.FTZ R151, R42, R157 ;  /* 0x0000009d2a977221 */ /* 0x000fe40000010000 */
[----:B------:R-:W-:Y:S02]  /*7de0*/  F2FP.BF16.F32.PACK_AB R41, RZ, R155 ;  /* 0x0000009bff29723e */ /* 0x000fe400000010ff */
[----:B------:R-:W-:Y:S02]  /*7df0*/  F2FP.BF16.F32.PACK_AB R155, RZ, R154 ;  /* 0x0000009aff9b723e */ /* 0x000fe400000010ff */
[----:B------:R-:W-:-:S02]  /*7e00*/  PRMT R152, R41, 0x7610, R152 ;  /* 0x0000761029987816 */ /* 0x000fc40000000098 */
[----:B------:R-:W-:-:S07]  /*7e10*/  PRMT R154, R40, 0x7610, R154 ;  /* 0x00007610289a7816 */ /* 0x000fce000000009a */
.L_x_4972:
[----:B------:R-:W0:Y:S01]  /*7e20*/  @P5 LDC.64 R40, c[0x0][0x478] ;  /* 0x00011e00ff285b82 */ /* 0x000e220000000a00 */
[----:B------:R-:W-:Y:S02]  /*7e30*/  LOP3.LUT R154, R154, 0xffff, RZ, 0xc0, !PT ;  /* 0x0000ffff9a9a7812 */ /* 0x000fe400078ec0ff */
[----:B------:R-:W-:-:S05]  /*7e40*/  PRMT R155, R155, 0x5410, R152 ;  /* 0x000054109b9b7816 */ /* 0x000fca0000000098 */
[----:B------:R-:W1:Y:S01]  /*7e50*/  LDC.64 R42, c[0x0][0x468] ;  /* 0x00011a00ff2a7b82 */ /* 0x000e620000000a00 */
[----:B0-----:R-:W-:-:S05]  /*7e60*/  @P5 IMAD.WIDE.U32 R40, R3, 0x10, R40 ;  /* 0x0000001003285825 */ /* 0x001fca00078e0028 */
[----:B------:R0:W-:Y:S01]  /*7e70*/  @P5 STG.E.128 desc[UR12][R40.64], R144 ;  /* 0x0000009028005986 */ /* 0x0001e2000c101d0c */
[----:B-1----:R-:W-:-:S04]  /*7e80*/  IMAD.WIDE.U32 R42, R3, 0x8, R42 ;  /* 0x00000008032a7825 */ /* 0x002fc800078e002a */
[----:B0-----:R-:W-:-:S05]  /*7e90*/  IMAD.WIDE.U32 R40, R154, 0x10000, RZ ;  /* 0x000100009a287825 */ /* 0x001fca00078e00ff */
[----:B------:R-:W-:Y:S02]  /*7ea0*/  LOP3.LUT R41, R155, R41, RZ, 0xfc, !PT ;  /* 0x000000299b297212 */ /* 0x000fe400078efcff */
[----:B------:R-:W-:-:S05]  /*7eb0*/  LOP3.LUT R40, R40, 0xffff, R153, 0xf8, !PT ;  /* 0x0000ffff28287812 */ /* 0x000fca00078ef899 */
[----:B------:R0:W-:Y:S02]  /*7ec0*/  STG.E.64 desc[UR12][R42.64], R40 ;  /* 0x000000282a007986 */ /* 0x0001e4000c101b0c */
[----:B0-----:R-:W-:Y:S02]  /*7ed0*/  MOV R40, R149 ;  /* 0x0000009500287202 */ /* 0x001fe40000000f00 */
[----:B------:R-:W-:Y:S02]  /*7ee0*/  MOV R41, R150 ;  /* 0x0000009600297202 */ /* 0x000fe40000000f00 */
[----:B------:R-:W-:Y:S02]  /*7ef0*/  MOV R42, R151 ;  /* 0x00000097002a7202 */ /* 0x000fe40000000f00 */
[----:B------:R-:W-:Y:S01]  /*7f00*/  MOV R43, R148 ;  /* 0x00000094002b7202 */ /* 0x000fe20000000f00 */
[----:B------:R-:W-:Y:S06]  /*7f10*/  BRA `(.L_x_4970) ;  /* 0x0000005c006c7947 */ /* 0x000fec0003800000 */
.L_x_4945:
        /* <DEDUP_REMOVED lines=9> */
[C---:B-----5:R-:W-:Y:S02]  /*7fb0*/  LOP3.LUT P5, RZ, R4.reuse, 0xff, RZ, 0xc0, !PT ;  /* 0x000000ff04ff7812 */ /* 0x060fe400078ac0ff */
[----:B------:R-:W-:Y:S02]  /*7fc0*/  CS2R R158, SRZ ;  /* 0x00000000009e7805 */ /* 0x000fe4000001ff00 */
[----:B------:R-:W-:Y:S01]  /*7fd0*/  LOP3.LUT P6, RZ, R4, 0xff00, RZ, 0xc0, !PT ;  /* 0x0000ff0004ff7812 */ /* 0x000fe200078cc0ff */
[----:B------:R-:W-:Y:S01]  /*7fe0*/  HFMA2 R160, -RZ, RZ, 0, 0 ;  /* 0x00000000ffa07431 */ /* 0x000fe200000001ff */
[----:B------:R-:W-:Y:S07]  /*7ff0*/  BSSY.RECONVERGENT B2, `(.L_x_4976) ;  /* 0x0000041000027945 */ /* 0x000fee0003800200 */
[----:B------:R-:W0:Y:S01]  /*8000*/  @P5 LDC R153, c[0x0][0x408] ;  /* 0x00010200ff995b82 */ /* 0x000e220000000800 */
[----:B------:R-:W-:-:S04]  /*8010*/  @P5 FFMA.FTZ R150, R0, UR4, R199 ;  /* 0x0000000400965c23 */ /* 0x000fc800080100c7 */
[----:B------:R-:W-:-:S03]  /*8020*/  @P5 FADD.FTZ R151, R165, -R150 ;  /* 0x80000096a5975221 */ /* 0x000fc60000010000 */
[----:B------:R-:W1:Y:S01]  /*8030*/  @P5 LDC R154, c[0x0][0x408] ;  /* 0x00010200ff9a5b82 */ /* 0x000e620000000800 */
[----:B------:R-:W-:-:S04]  /*8040*/  @P5 FFMA.FTZ R150, R151, UR24, R36 ;  /* 0x0000001897965c23 */ /* 0x000fc80008010024 */
[----:B------:R-:W-:-:S04]  /*8050*/  @P5 FMUL.FTZ R150, R150, UR14 ;  /* 0x0000000e96965c20 */ /* 0x000fc80008410000 */
[----:B0-----:R-:W-:Y:S01]  /*8060*/  @P5 FMUL.FTZ R151, R150, R153 ;  /* 0x0000009996975220 */ /* 0x001fe20000410000 */
[----:B------:R-:W-:Y:S02]  /*8070*/  CS2R R152, SRZ ;  /* 0x0000000000987805 */ /* 0x000fe4000001ff00 */
[----:B--2---:R-:W-:-:S04]  /*8080*/  @P5 MOV R150, R148 ;  /* 0x0000009400965202 */ /* 0x004fc80000000f00 */
[----:B------:R-:W-:-:S05]  /*8090*/  @P5 SHF.L.U32 R150, R150, 0x10, RZ ;  /* 0x0000001096965819 */ /* 0x000fca00000006ff */
[----:B------:R-:W-:Y:S01]  /*80a0*/  @P5 FMUL.FTZ R152, R150, R151 ;  /* 0x0000009796985220 */ /* 0x000fe20000410000 */
[----:B------:R-:W-:-:S04]  /*80b0*/  @P5 FFMA.FTZ R150, R0, UR4, R199 ;  /* 0x0000000400965c23 */ /* 0x000fc800080100c7 */
[----:B------:R-:W-:Y:S01]  /*80c0*/  @P5 FADD.FTZ R151, R165, -R150 ;  /* 0x80000096a5975221 */ /* 0x000fe20000010000 */
[----:B------:R-:W-:-:S03]  /*80d0*/  HFMA2 R150, -RZ, RZ, 0, 0 ;  /* 0x00000000ff967431 */ /* 0x000fc600000001ff */
[----:B------:R-:W-:-:S04]  /*80e0*/  @P5 FFMA.FTZ R151, R151, UR24, R36 ;  /* 0x0000001897975c23 */ /* 0x000fc80008010024 */
[----:B------:R-:W-:-:S04]  /*80f0*/  @P5 FMUL.FTZ R151, R151, UR14 ;  /* 0x0000000e97975c20 */ /* 0x000fc80008410000 */
[----:B-1----:R-:W-:Y:S01]  /*8100*/  @P5 FMUL.FTZ R154, R151, R154 ;  /* 0x0000009a979a5220 */ /* 0x002fe20000410000 */
[----:B------:R-:W-:-:S05]  /*8110*/  @P5 SHF.L.U32 R151, R227, 0x10, RZ ;  /* 0x00000010e3975819 */ /* 0x000fca00000006ff */
[----:B------:R-:W-:Y:S01]  /*8120*/  @P5 FMUL.FTZ R150, R151, R154 ;  /* 0x0000009a97965220 */ /* 0x000fe20000410000 */
[----:B------:R-:W-:-:S13]  /*8130*/  LOP3.LUT P5, RZ, R4, 0xff0000, RZ, 0xc0, !PT ;  /* 0x00ff000004ff7812 */ /* 0x000fda00078ac0ff */
[----:B------:R-:W0:Y:S01]  /*8140*/  @P5 LDC R156, c[0x0][0x408] ;  /* 0x00010200ff9c5b82 */ /* 0x000e220000000800 */
[----:B------:R-:W-:-:S04]  /*8150*/  @P5 FFMA.FTZ R154, R166, UR4, R199 ;  /* 0x00000004a69a5c23 */ /* 0x000fc800080100c7 */
[----:B------:R-:W-:-:S04]  /*8160*/  @P5 FADD.FTZ R151, R167, -R154 ;  /* 0x8000009aa7975221 */ /* 0x000fc80000010000 */
[----:B------:R-:W-:-:S04]  /*8170*/  @P5 FFMA.FTZ R151, R151, UR24, R38 ;  /* 0x0000001897975c23 */ /* 0x000fc80008010026 */
[----:B------:R-:W-:-:S04]  /*8180*/  @P5 FMUL.FTZ R151, R151, UR14 ;  /* 0x0000000e97975c20 */ /* 0x000fc80008410000 */
[----:B0-----:R-:W-:Y:S01]  /*8190*/  @P5 FMUL.FTZ R155, R151, R156 ;  /* 0x0000009c979b5220 */ /* 0x001fe20000410000 */
[----:B------:R-:W-:-:S04]  /*81a0*/  @P5 MOV R151, R149 ;  /* 0x0000009500975202 */ /* 0x000fc80000000f00 */
[----:B------:R-:W-:Y:S02]  /*81b0*/  @P5 SHF.L.U32 R154, R151, 0x10, RZ ;  /* 0x00000010979a5819 */ /* 0x000fe400000006ff */
[----:B------:R-:W0:Y:S03]  /*81c0*/  @P5 LDC R151, c[0x0][0x408] ;  /* 0x00010200ff975b82 */ /* 0x000e260000000800 */
[----:B------:R-:W-:Y:S01]  /*81d0*/  @P5 FMUL.FTZ R153, R154, R155 ;  /* 0x0000009b9a995220 */ /* 0x000fe20000410000 */
[----:B------:R-:W-:-:S04]  /*81e0*/  @P5 FFMA.FTZ R154, R166, UR4, R199 ;  /* 0x00000004a69a5c23 */ /* 0x000fc800080100c7 */
[----:B------:R-:W-:-:S04]  /*81f0*/  @P5 FADD.FTZ R155, R167, -R154 ;  /* 0x8000009aa79b5221 */ /* 0x000fc80000010000 */
[----:B------:R-:W-:-:S04]  /*8200*/  @P5 FFMA.FTZ R155, R155, UR24, R38 ;  /* 0x000000189b9b5c23 */ /* 0x000fc80008010026 */
[----:B------:R-:W-:-:S04]  /*8210*/  @P5 FMUL.FTZ R154, R155, UR14 ;  /* 0x0000000e9b9a5c20 */ /* 0x000fc80008410000 */
[----:B0-----:R-:W-:Y:S01]  /*8220*/  @P5 FMUL.FTZ R154, R154, R151 ;  /* 0x000000979a9a5220 */ /* 0x001fe20000410000 */
[----:B------:R-:W-:-:S05]  /*8230*/  @P5 SHF.L.U32 R151, R225, 0x10, RZ ;  /* 0x00000010e1975819 */ /* 0x000fca00000006ff */
[----:B------:R-:W-:Y:S01]  /*8240*/  @P5 FMUL.FTZ R158, R151, R154 ;  /* 0x0000009a979e5220 */ /* 0x000fe20000410000 */
[----:B------:R-:W-:Y:S01]  /*8250*/  @P6 FFMA.FTZ R154, R164, UR4, R199 ;  /* 0x00000004a49a6c23 */ /* 0x000fe200080100c7 */
[----:B------:R-:W0:Y:S01]  /*8260*/  @P6 LDC R151, c[0x0][0x408] ;  /* 0x00010200ff976b82 */ /* 0x000e220000000800 */
[----:B------:R-:W-:Y:S02]  /*8270*/  ISETP.GE.U32.AND P5, PT, R4, 0x1000000, PT ;  /* 0x010000000400780c */ /* 0x000fe40003fa6070 */
[----:B------:R-:W-:-:S04]  /*8280*/  @P6 FADD.FTZ R154, R31, -R154 ;  /* 0x8000009a1f9a6221 */ /* 0x000fc80000010000 */
[----:B------:R-:W-:-:S04]  /*8290*/  @P6 FFMA.FTZ R154, R154, UR24, R37 ;  /* 0x000000189a9a6c23 */ /* 0x000fc80008010025 */
[----:B------:R-:W-:-:S04]  /*82a0*/  @P6 FMUL.FTZ R154, R154, UR14 ;  /* 0x0000000e9a9a6c20 */ /* 0x000fc80008410000 */
[----:B0-----:R-:W-:Y:S01]  /*82b0*/  @P6 FMUL.FTZ R154, R154, R151 ;  /* 0x000000979a9a6220 */ /* 0x001fe20000410000 */
[----:B------:R-:W-:-:S05]  /*82c0*/  @P6 SHF.L.U32 R151, R226, 0x10, RZ ;  /* 0x00000010e2976819 */ /* 0x000fca00000006ff */
[----:B------:R-:W-:Y:S01]  /*82d0*/  @P6 FMUL.FTZ R159, R151, R154 ;  /* 0x0000009a979f6220 */ /* 0x000fe20000410000 */
[----:B------:R-:W-:Y:S01]  /*82e0*/  @P5 FFMA.FTZ R154, R168, UR4, R199 ;  /* 0x00000004a89a5c23 */ /* 0x000fe200080100c7 */
[----:B------:R-:W0:Y:S03]  /*82f0*/  @P5 LDC R151, c[0x0][0x408] ;  /* 0x00010200ff975b82 */ /* 0x000e260000000800 */
[----:B------:R-:W-:-:S04]  /*8300*/  @P5 FADD.FTZ R154, R169, -R154 ;  /* 0x8000009aa99a5221 */ /* 0x000fc80000010000 */
[----:B------:R-:W-:-:S04]  /*8310*/  @P5 FFMA.FTZ R154, R154, UR24, R39 ;  /* 0x000000189a9a5c23 */ /* 0x000fc80008010027 */
[----:B------:R-:W-:-:S04]  /*8320*/  @P5 FMUL.FTZ R154, R154, UR14 ;  /* 0x0000000e9a9a5c20 */ /* 0x000fc80008410000 */
[----:B0-----:R-:W-:Y:S01]  /*8330*/  @P5 FMUL.FTZ R154, R154, R151 ;  /* 0x000000979a9a5220 */ /* 0x001fe20000410000 */
[----:B------:R-:W-:-:S05]  /*8340*/  @P5 SHF.L.U32 R151, R224, 0x10, RZ ;  /* 0x00000010e0975819 */ /* 0x000fca00000006ff */
[----:B------:R-:W-:Y:S01]  /*8350*/  @P5 FMUL.FTZ R160, R151, R154 ;  /* 0x0000009a97a05220 */ /* 0x000fe20000410000 */
[----:B------:R-:W-:Y:S01]  /*8360*/  MOV R154, RZ ;  /* 0x000000ff009a7202 */ /* 0x000fe20000000f00 */
[----:B------:R-:W-:Y:S06]  /*8370*/  @!P6 BRA `(.L_x_4977) ;  /* 0x000000000020e947 */ /* 0x000fec0003800000 */
[----:B------:R-:W-:-:S04]  /*8380*/  FFMA.FTZ R154, R164, UR4, R199 ;  /* 0x00000004a49a7c23 */ /* 0x000fc800080100c7 */
[----:B------:R-:W-:-:S04]  /*8390*/  FADD.FTZ R154, R31, -R154 ;  /* 0x8000009a1f9a7221 */ /* 0x000fc80000010000 */
[----:B------:R-:W-:Y:S01]  /*83a0*/  FFMA.FTZ R151, R154, UR24, R37 ;  /* 0x000000189a977c23 */ /* 0x000fe20008010025 */
[----:B------:R-:W-:-:S03]  /*83b0*/  SHF.R.U64 R154, R148, 0x10, R149 ;  /* 0x00000010949a7819 */ /* 0x000fc60000001295 */
[----:B------:R-:W-:Y:S01]  /*83c0*/  FMUL.FTZ R151, R151, UR14 ;  /* 0x0000000e97977c20 */ /* 0x000fe20008410000 */
[----:B------:R-:W-:-:S03]  /*83d0*/  SHF.L.U32 R154, R154, 0x10, RZ ;  /* 0x000000109a9a7819 */ /* 0x000fc600000006ff */
[----:B------:R-:W-:-:S04]  /*83e0*/  FMUL.FTZ R151, R151, UR25 ;  /* 0x0000001997977c20 */ /* 0x000fc80008410000 */
[----:B------:R-:W-:-:S07]  /*83f0*/  FMUL.FTZ R154, R154, R151 ;  /* 0x000000979a9a7220 */ /* 0x000fce0000410000 */
.L_x_4977:
[----:B------:R-:W-:Y:S05]  /*8400*/  BSYNC.RECONVERGENT B2 ;  /* 0x0000000000027941 */ /* 0x000fea0003800200 */
.L_x_4976:
[----:B------:R-:W-:Y:S01]  /*8410*/  BSSY.RECONVERGENT B2, `(.L_x_4978) ;  /* 0x000000b000027945 */ /* 0x000fe20003800200 */
[----:B------:R-:W-:-:S03]  /*8420*/  HFMA2 R155, -RZ, RZ, 0, 0 ;  /* 0x00000000ff9b7431 */ /* 0x000fc600000001ff */
[----:B------:R-:W-:Y:S05]  /*8430*/  @!P5 BRA `(.L_x_4979) ;  /* 0x000000000020d947 */ /* 0x000fea0003800000 */
[----:B------:R-:W-:Y:S01]  /*8440*/  FFMA.FTZ R148, R168, UR4, R199 ;  /* 0x00000004a8947c23 */ /* 0x000fe200080100c7 */
[----:B------:R-:W-:-:S03]  /*8450*/  SHF.R.U32.HI R155, RZ, 0x10, R149 ;  /* 0x00000010ff9b7819 */ /* 0x000fc60000011695 */
[----:B------:R-:W-:Y:S01]  /*8460*/  FADD.FTZ R148, R169, -R148 ;  /* 0x80000094a9947221 */ /* 0x000fe20000010000 */
[----:B------:R-:W-:-:S03]  /*8470*/  SHF.L.U32 R155, R155, 0x10, RZ ;  /* 0x000000109b9b7819 */ /* 0x000fc600000006ff */
[----:B------:R-:W-:-:S04]  /*8480*/  FFMA.FTZ R148, R148, UR24, R39 ;  /* 0x0000001894947c23 */ /* 0x000fc80008010027 */
[----:B------:R-:W-:-:S04]  /*8490*/  FMUL.FTZ R148, R148, UR14 ;  /* 0x0000000e94947c20 */ /* 0x000fc80008410000 */
[----:B------:R-:W-:-:S04]  /*84a0*/  FMUL.FTZ R148, R148, UR25 ;  /* 0x0000001994947c20 */ /* 0x000fc80008410000 */
[----:B------:R-:W-:-:S07]  /*84b0*/  FMUL.FTZ R155, R155, R148 ;  /* 0x000000949b9b7220 */ /* 0x000fce0000410000 */
.L_x_4979:
[----:B------:R-:W-:Y:S05]  /*84c0*/  BSYNC.RECONVERGENT B2 ;  /* 0x0000000000027941 */ /* 0x000fea0003800200 */
.L_x_4978:
[----:B------:R-:W0:Y:S01]  /*84d0*/  F2F.BF16.F32 R148, R159 ;  /* 0x0000009f00947304 */ /* 0x000e220000202000 */
[----:B------:R-:W1:Y:S01]  /*84e0*/  LDC.64 R156, c[0x0][0x468] ;  /* 0x00011a00ff9c7b82 */ /* 0x000e620000000a00 */
[----:B------:R-:W-:Y:S01]  /*84f0*/  FADD.FTZ R65, R65, R154 ;  /* 0x0000009a41417221 */ /* 0x000fe20000010000 */
[----:B------:R-:W-:Y:S01]  /*8500*/  FADD.FTZ R64, R64, R152 ;  /* 0x0000009840407221 */ /* 0x000fe20000010000 */
[----:B------:R-:W-:Y:S01]  /*8510*/  FADD.FTZ R66, R66, R153 ;  /* 0x0000009942427221 */ /* 0x000fe20000010000 */
[----:B------:R-:W-:-:S03]  /*8520*/  FADD.FTZ R67, R67, R155 ;  /* 0x0000009b43437221 */ /* 0x000fc60000010000 */
[----:B------:R-:W2:Y:S01]  /*8530*/  F2F.BF16.F32 R160, R160 ;  /* 0x000000a000a07304 */ /* 0x000ea20000202000 */
[----:B0-----:R-:W-:-:S07]  /*8540*/  IMAD.WIDE.U32 R148, R148, 0x10000, RZ ;  /* 0x0001000094947825 */ /* 0x001fce00078e00ff */
[----:B------:R-:W0:Y:S01]  /*8550*/  F2F.BF16.F32 R158, R158 ;  /* 0x0000009e009e7304 */ /* 0x000e220000202000 */
[----:B--2---:R-:W-:-:S04]  /*8560*/  SHF.L.U32 R151, R160, 0x10, RZ ;  /* 0x00000010a0977819 */ /* 0x004fc800000006ff */
[----:B0-----:R-:W-:-:S03]  /*8570*/  LOP3.LUT R149, R149, R151, R158, 0xfe, !PT ;  /* 0x0000009795957212 */ /* 0x001fc600078efe9e */
[----:B------:R-:W0:Y:S02]  /*8580*/  F2F.BF16.F32 R151, R150 ;  /* 0x0000009600977304 */ /* 0x000e240000202000 */
[----:B0-----:R-:W-:Y:S01]  /*8590*/  LOP3.LUT R148, R148, R151, RZ, 0xfc, !PT ;  /* 0x0000009794947212 */ /* 0x001fe200078efcff */
[C---:B-1----:R-:W-:Y:S01]  /*85a0*/  IMAD.WIDE.U32 R150, R3.reuse, 0x8, R156 ;  /* 0x0000000803967825 */ /* 0x042fe200078e009c */
[----:B------:R-:W-:-:S04]  /*85b0*/  IADD3 R3, PT, PT, R3, 0x100, RZ ;  /* 0x0000010003037810 */ /* 0x000fc80007ffe0ff */
[----:B------:R0:W-:Y:S03]  /*85c0*/  STG.E.64 desc[UR12][R150.64], R148 ;  /* 0x0000009496007986 */ /* 0x0001e6000c101b0c */
.L_x_4975:
[----:B------:R-:W-:Y:S05]  /*85d0*/  BSYNC.RECONVERGENT B1 ;  /* 0x0000000000017941 */ /* 0x000fea0003800200 */
.L_x_4974:
[----:B------:R-:W-:Y:S04]  /*85e0*/  BSSY.RECONVERGENT B1, `(.L_x_4980) ;  /* 0x0000067000017945 */ /* 0x000fe80003800200 */
[----:B------:R-:W-:Y:S05]  /*85f0*/  @!P0 BRA `(.L_x_4981) ;  /* 0x0000000400948947 */ /* 0x000fea0003800000 */
[----:B0-----:R-:W0:Y:S02]  /*8600*/  LDC.64 R148, c[0x0][0x390] ;  /* 0x0000e400ff947b82 */ /* 0x001e240000000a00 */
        /* <DEDUP_REMOVED lines=18> */
[----:B------:R-:W-:Y:S01]  /*8730*/  @P5 FFMA.FTZ R151, R6, UR4, R199 ;  /* 0x0000000406975c23 */ /* 0x000fe200080100c7 */
[----:B------:R-:W-:-:S03]  /*8740*/  HFMA2 R150, -RZ, RZ, 0, 0 ;  /* 0x00000000ff967431 */ /* 0x000fc600000001ff */
[----:B------:R-:W-:-:S04]  /*8750*/  @P5 FADD.FTZ R151, R30, -R151 ;  /* 0x800000971e975221 */ /* 0x000fc80000010000 */
        /* <DEDUP_REMOVED lines=19> */
[----:B------:R-:W-:Y:S02]  /*8890*/  @P5 FMUL.FTZ R154, R155, UR14 ;  /* 0x0000000e9b9a5c20 */ /* 0x000fe40008410000 */
[----:B------:R-:W1:Y:S02]  /*88a0*/  @P6 LDC R155, c[0x0][0x408] ;  /* 0x00010200ff9b6b82 */ /* 0x000e640000000800 */
[----:B0-----:R-:W-:Y:S01]  /*88b0*/  @P5 FMUL.FTZ R154, R154, R151 ;  /* 0x000000979a9a5220 */ /* 0x001fe20000410000 */
[----:B------:R-:W-:-:S05]  /*88c0*/  @P5 SHF.L.U32 R151, R221, 0x10, RZ ;  /* 0x00000010dd975819 */ /* 0x000fca00000006ff */
[----:B------:R-:W-:Y:S01]  /*88d0*/  @P5 FMUL.FTZ R158, R151, R154 ;  /* 0x0000009a979e5220 */ /* 0x000fe20000410000 */
[----:B------:R-:W-:Y:S01]  /*88e0*/  @P6 FFMA.FTZ R151, R29, UR4, R199 ;  /* 0x000000041d976c23 */ /* 0x000fe200080100c7 */
[----:B------:R-:W-:-:S03]  /*88f0*/  ISETP.GE.U32.AND P5, PT, R5, 0x1000000, PT ;  /* 0x010000000500780c */ /* 0x000fc60003fa6070 */
[----:B------:R-:W-:Y:S01]  /*8900*/  @P6 FADD.FTZ R154, R28, -R151 ;  /* 0x800000971c9a6221 */ /* 0x000fe20000010000 */
[----:B------:R-:W-:-:S03]  /*8910*/  @P6 SHF.L.U32 R151, R222, 0x10, RZ ;  /* 0x00000010de976819 */ /* 0x000fc600000006ff */
[----:B------:R-:W-:-:S04]  /*8920*/  @P6 FFMA.FTZ R154, R154, UR24, R33 ;  /* 0x000000189a9a6c23 */ /* 0x000fc80008010021 */
[----:B------:R-:W-:-:S04]  /*8930*/  @P6 FMUL.FTZ R154, R154, UR14 ;  /* 0x0000000e9a9a6c20 */ /* 0x000fc80008410000 */
[----:B-1----:R-:W-:-:S04]  /*8940*/  @P6 FMUL.FTZ R154, R154, R155 ;  /* 0x0000009b9a9a6220 */ /* 0x002fc80000410000 */
        /* <DEDUP_REMOVED lines=19> */
.L_x_4983:
[----:B------:R-:W-:Y:S05]  /*8a80*/  BSYNC.RECONVERGENT B2 ;  /* 0x0000000000027941 */ /* 0x000fea0003800200 */
.L_x_4982:
        /* <DEDUP_REMOVED lines=11> */
.L_x_4985:
[----:B------:R-:W-:Y:S05]  /*8b40*/  BSYNC.RECONVERGENT B2 ;  /* 0x0000000000027941 */ /* 0x000fea0003800200 */
.L_x_4984:
        /* <DEDUP_REMOVED lines=16> */
.L_x_4981:
[----:B------:R-:W-:Y:S05]  /*8c50*/  BSYNC.RECONVERGENT B1 ;  /* 0x0000000000017941 */ /* 0x000fea0003800200 */
.L_x_4980:
[----:B------:R-:W-:Y:S04]  /*8c60*/  BSSY.RECONVERGENT B1, `(.L_x_4986) ;  /* 0x0000067000017945 */ /* 0x000fe80003800200 */
[----:B------:R-:W-:Y:S05]  /*8c70*/  @!P1 BRA `(.L_x_4987) ;  /* 0x0000000400949947 */ /* 0x000fea0003800000 */
[----:B01----:R-:W0:Y:S02]  /*8c80*/  LDC.64 R148, c[0x0][0x390] ;  /* 0x0000e400ff947b82 */ /* 0x003e240000000a00 */
        /* <DEDUP_REMOVED lines=71> */
.L_x_4989:
[----:B------:R-:W-:Y:S05]  /*9100*/  BSYNC.RECONVERGENT B2 ;  /* 0x0000000000027941 */ /* 0x000fea0003800200 */
.L_x_4988:
        /* <DEDUP_REMOVED lines=11> */
.L_x_4991:
[----:B------:R-:W-:Y:S05]  /*91c0*/  BSYNC.RECONVERGENT B2 ;  /* 0x0000000000027941 */ /* 0x000fea0003800200 */
.L_x_4990:
        /* <DEDUP_REMOVED lines=16> */
.L_x_4987:
[----:B------:R-:W-:Y:S05]  /*92d0*/  BSYNC.RECONVERGENT B1 ;  /* 0x0000000000017941 */ /* 0x000fea0003800200 */
.L_x_4986:
[----:B------:R-:W-:Y:S04]  /*92e0*/  BSSY.RECONVERGENT B1, `(.L_x_4992) ;  /* 0x0000067000017945 */ /* 0x000fe80003800200 */
[----:B------:R-:W-:Y:S05]  /*92f0*/  @!P2 BRA `(.L_x_4993) ;  /* 0x000000040094a947 */ /* 0x000fea0003800000 */
[----:B012---:R-:W0:Y:S02]  /*9300*/  LDC.64 R148, c[0x0][0x390] ;  /* 0x0000e400ff947b82 */ /* 0x007e240000000a00 */
        /* <DEDUP_REMOVED lines=71> */
.L_x_4995:
[----:B------:R-:W-:Y:S05]  /*9780*/  BSYNC.RECONVERGENT B2 ;  /* 0x0000000000027941 */ /* 0x000fea0003800200 */
.L_x_4994:
        /* <DEDUP_REMOVED lines=11> */
.L_x_4997:
[----:B------:R-:W-:Y:S05]  /*9840*/  BSYNC.RECONVERGENT B2 ;  /* 0x0000000000027941 */ /* 0x000fea0003800200 */
.L_x_4996:
        /* <DEDUP_REMOVED lines=16> */
.L_x_4993:
[----:B------:R-:W-:Y:S05]  /*9950*/  BSYNC.RECONVERGENT B1 ;  /* 0x0000000000017941 */ /* 0x000fea0003800200 */
.L_x_4992:
[----:B------:R-:W-:Y:S04]  /*9960*/  BSSY.RECONVERGENT B1, `(.L_x_4998) ;  /* 0x0000067000017945 */ /* 0x000fe80003800200 */
[----:B------:R-:W-:Y:S05]  /*9970*/  @!P3 BRA `(.L_x_4999) ;  /* 0x000000040094b947 */ /* 0x000fea0003800000 */
[----:B0123--:R-:W0:Y:S02]  /*9980*/  LDC.64 R148, c[0x0][0x390] ;  /* 0x0000e400ff947b82 */ /* 0x00fe240000000a00 */
        /* <DEDUP_REMOVED lines=71> */
.L_x_5001:
[----:B------:R-:W-:Y:S05]  /*9e00*/  BSYNC.RECONVERGENT B2 ;  /* 0x0000000000027941 */ /* 0x000fea0003800200 */
.L_x_5000:
        /* <DEDUP_REMOVED lines=11> */
.L_x_5003:
[----:B------:R-:W-:Y:S05]  /*9ec0*/  BSYNC.RECONVERGENT B2 ;  /* 0x0000000000027941 */ /* 0x000fea0003800200 */
.L_x_5002:
        /* <DEDUP_REMOVED lines=16> */
.L_x_4999:
[----:B------:R-:W-:Y:S05]  /*9fd0*/  BSYNC.RECONVERGENT B1 ;  /* 0x0000000000017941 */ /* 0x000fea0003800200 */
.L_x_4998:
[----:B------:R-:W-:Y:S04]  /*9fe0*/  BSSY.RECONVERGENT B1, `(.L_x_5004) ;  /* 0x0000067000017945 */ /* 0x000fe80003800200 */
[----:B------:R-:W-:Y:S05]  /*9ff0*/  @!P4 BRA `(.L_x_5005) ;  /* 0x000000040094c947 */ /* 0x000fea0003800000 */
[----:B01234-:R-:W0:Y:S02]  /*a000*/  LDC.64 R148, c[0x0][0x390] ;  /* 0x0000e400ff947b82 */ /* 0x01fe240000000a00 */
        /* <DEDUP_REMOVED lines=71> */
.L_x_5007:
[----:B------:R-:W-:Y:S05]  /*a480*/  BSYNC.RECONVERGENT B2 ;  /* 0x0000000000027941 */ /* 0x000fea0003800200 */
.L_x_5006:
        /* <DEDUP_REMOVED lines=11> */
.L_x_5009:
[----:B------:R-:W-:Y:S05]  /*a540*/  BSYNC.RECONVERGENT B2 ;  /* 0x0000000000027941 */ /* 0x000fea0003800200 */
.L_x_5008:
        /* <DEDUP_REMOVED lines=16> */
.L_x_5005:
[----:B------:R-:W-:Y:S05]  /*a650*/  BSYNC.RECONVERGENT B1 ;  /* 0x0000000000017941 */ /* 0x000fea0003800200 */
.L_x_5004:
[----:B------:R-:W-:-:S13]  /*a660*/  ISETP.NE.AND P5, PT, R198, RZ, PT ;  /* 0x000000ffc600720c */ /* 0x000fda0003fa5270 */
[----:B------:R-:W-:Y:S05]  /*a670*/  @!P5 BRA `(.L_x_4970) ;  /* 0x000000340094d947 */ /* 0x000fea0003800000 */
[----:B01234-:R-:W0:Y:S02]  /*a680*/  LDC.64 R148, c[0x0][0x390] ;  /* 0x0000e400ff947b82 */ /* 0x01fe240000000a00 */
[----:B0-----:R-:W-:-:S06]  /*a690*/  IMAD.WIDE.U32 R148, R3, 0x8, R148 ;  /* 0x0000000803947825 */ /* 0x001fcc00078e0094 */
[----:B------:R-:W2:Y:S01]  /*a6a0*/  LDG.E.64 R148, desc[UR12][R148.64] ;  /* 0x0000000c94947981 */ /* 0x000ea2000c1e1b00 */
[C---:B-----5:R-:W-:Y:S02]  /*a6b0*/  LOP3.LUT P5, RZ, R15.reuse, 0xff, RZ, 0xc0, !PT ;  /* 0x000000ff0fff7812 */ /* 0x060fe400078ac0ff */
[----:B------:R-:W-:Y:S01]  /*a6c0*/  CS2R R154, SRZ ;  /* 0x00000000009a7805 */ /* 0x000fe2000001ff00 */
[----:B------:R-:W-:Y:S01]  /*a6d0*/  HFMA2 R156, -RZ, RZ, 0, 0 ;  /* 0x00000000ff9c7431 */ /* 0x000fe200000001ff */
[----:B------:R-:W-:Y:S01]  /*a6e0*/  CS2R R160, SRZ ;  /* 0x0000000000a07805 */ /* 0x000fe2000001ff00 */
[----:B------:R-:W-:Y:S01]  /*a6f0*/  HFMA2 R158, -RZ, RZ, 0, 0 ;  /* 0x00000000ff9e7431 */ /* 0x000fe200000001ff */
[----:B------:R-:W-:Y:S01]  /*a700*/  ISETP.GE.U32.AND P6, PT, R15, 0x1000000, PT ;  /* 0x010000000f00780c */ /* 0x000fe20003fc6070 */
[----:B------:R-:W-:Y:S06]  /*a710*/  BSSY.RECONVERGENT B1, `(.L_x_5010) ;  /* 0x0000040000017945 */ /* 0x000fec0003800200 */
[----:B------:R-:W0:Y:S01]  /*a720*/  @P5 LDC R153, c[0x0][0x408] ;  /* 0x00010200ff995b82 */ /* 0x000e220000000800 */
[----:B------:R-:W-:-:S04]  /*a730*/  @P5 FFMA.FTZ R150, R190, UR4, R199 ;  /* 0x00000004be965c23 */ /* 0x000fc800080100c7 */
[----:B------:R-:W-:-:S03]  /*a740*/  @P5 FADD.FTZ R151, R191, -R150 ;  /* 0x80000096bf975221 */ /* 0x000fc60000010000 */
[----:B------:R-:W1:Y:S01]  /*a750*/  @P5 LDC R152, c[0x0][0x408] ;  /* 0x00010200ff985b82 */ /* 0x000e620000000800 */
[----:B------:R-:W-:-:S04]  /*a760*/  @P5 FFMA.FTZ R150, R151, UR24, R140 ;  /* 0x0000001897965c23 */ /* 0x000fc8000801008c */
[----:B------:R-:W-:-:S04]  /*a770*/  @P5 FMUL.FTZ R150, R150, UR14 ;  /* 0x0000000e96965c20 */ /* 0x000fc80008410000 */
[----:B0-----:R-:W-:Y:S01]  /*a780*/  @P5 FMUL.FTZ R151, R150, R153 ;  /* 0x0000009996975220 */ /* 0x001fe20000410000 */
[----:B--2---:R-:W-:-:S04]  /*a790*/  @P5 MOV R150, R148 ;  /* 0x0000009400965202 */ /* 0x004fc80000000f00 */
[----:B------:R-:W-:-:S05]  /*a7a0*/  @P5 SHF.L.U32 R150, R150, 0x10, RZ ;  /* 0x0000001096965819 */ /* 0x000fca00000006ff */
[----:B------:R-:W-:Y:S01]  /*a7b0*/  @P5 FMUL.FTZ R155, R150, R151 ;  /* 0x00000097969b5220 */ /* 0x000fe20000410000 */
[----:B------:R-:W-:-:S04]  /*a7c0*/  @P5 FFMA.FTZ R150, R190, UR4, R199 ;  /* 0x00000004be965c23 */ /* 0x000fc800080100c7 */
[----:B------:R-:W-:Y:S01]  /*a7d0*/  @P5 FADD.FTZ R151, R191, -R150 ;  /* 0x80000096bf975221 */ /* 0x000fe20000010000 */
[----:B------:R-:W-:-:S03]  /*a7e0*/  @P5 SHF.L.U32 R150, R203, 0x10, RZ ;  /* 0x00000010cb965819 */ /* 0x000fc600000006ff */
[----:B------:R-:W-:-:S04]  /*a7f0*/  @P5 FFMA.FTZ R151, R151, UR24, R140 ;  /* 0x0000001897975c23 */ /* 0x000fc8000801008c */
[----:B------:R-:W-:-:S04]  /*a800*/  @P5 FMUL.FTZ R151, R151, UR14 ;  /* 0x0000000e97975c20 */ /* 0x000fc80008410000 */
[----:B-1----:R-:W-:-:S04]  /*a810*/  @P5 FMUL.FTZ R151, R151, R152 ;  /* 0x0000009897975220 */ /* 0x002fc80000410000 */
        /* <DEDUP_REMOVED lines=13> */
[----:B------:R-:W-:Y:S01]  /*a8f0*/  @P5 FADD.FTZ R151, R195, -R152 ;  /* 0x80000098c3975221 */ /* 0x000fe20000010000 */
[----:B------:R-:W-:-:S03]  /*a900*/  CS2R R152, SRZ ;  /* 0x0000000000987805 */ /* 0x000fc6000001ff00 */
[----:B------:R-:W-:-:S04]  /*a910*/  @P5 FFMA.FTZ R151, R151, UR24, R142 ;  /* 0x0000001897975c23 */ /* 0x000fc8000801008e */
[----:B------:R-:W-:-:S04]  /*a920*/  @P5 FMUL.FTZ R151, R151, UR14 ;  /* 0x0000000e97975c20 */ /* 0x000fc80008410000 */
[----:B0-----:R-:W-:Y:S01]  /*a930*/  @P5 FMUL.FTZ R151, R151, R150 ;  /* 0x0000009697975220 */ /* 0x001fe20000410000 */
[----:B------:R-:W-:-:S05]  /*a940*/  @P5 SHF.L.U32 R150, R201, 0x10, RZ ;  /* 0x00000010c9965819 */ /* 0x000fca00000006ff */
[----:B------:R-:W-:Y:S01]  /*a950*/  @P5 FMUL.FTZ R158, R150, R151 ;  /* 0x00000097969e5220 */ /* 0x000fe20000410000 */
[----:B------:R-:W-:-:S13]  /*a960*/  LOP3.LUT P5, RZ, R15, 0xff00, RZ, 0xc0, !PT ;  /* 0x0000ff000fff7812 */ /* 0x000fda00078ac0ff */
[----:B------:R-:W-:-:S04]  /*a970*/  @P5 FFMA.FTZ R150, R192, UR4, R199 ;  /* 0x00000004c0965c23 */ /* 0x000fc800080100c7 */
[----:B------:R-:W-:-:S04]  /*a980*/  @P5 FADD.FTZ R150, R193, -R150 ;  /* 0x80000096c1965221 */ /* 0x000fc80000010000 */
[----:B------:R-:W-:-:S04]  /*a990*/  @P5 FFMA.FTZ R150, R150, UR24, R141 ;  /* 0x0000001896965c23 */ /* 0x000fc8000801008d */
[----:B------:R-:W-:-:S04]  /*a9a0*/  @P5 FMUL.FTZ R150, R150, UR14 ;  /* 0x0000000e96965c20 */ /* 0x000fc80008410000 */
[----:B------:R-:W-:Y:S01]  /*a9b0*/  @P5 FMUL.FTZ R151, R150, UR25 ;  /* 0x0000001996975c20 */ /* 0x000fe20008410000 */
[----:B------:R-:W-:-:S05]  /*a9c0*/  @P5 SHF.L.U32 R150, R202, 0x10, RZ ;  /* 0x00000010ca965819 */ /* 0x000fca00000006ff */
[----:B------:R-:W-:Y:S01]  /*a9d0*/  @P5 FMUL.FTZ R160, R150, R151 ;  /* 0x0000009796a05220 */ /* 0x000fe20000410000 */
[----:B------:R-:W-:Y:S01]  /*a9e0*/  FFMA.FTZ R150, R196, UR4, R199 ;  /* 0x00000004c4967c23 */ /* 0x000fe200080100c7 */
[----:B------:R-:W-:-:S03]  /*a9f0*/  @P6 SHF.R.U32.HI R151, RZ, 0x10, R149 ;  /* 0x00000010ff976819 */ /* 0x000fc60000011695 */
[----:B------:R-:W-:Y:S01]  /*aa00*/  FADD.FTZ R150, R197, -R150 ;  /* 0x80000096c5967221 */ /* 0x000fe20000010000 */
[----:B------:R-:W-:-:S03]  /*aa10*/  @P6 SHF.L.U32 R151, R151, 0x10, RZ ;  /* 0x0000001097976819 */ /* 0x000fc600000006ff */
[----:B------:R-:W-:-:S04]  /*aa20*/  FFMA.FTZ R150, R150, UR24, R143 ;  /* 0x0000001896967c23 */ /* 0x000fc8000801008f */
[----:B------:R-:W-:-:S04]  /*aa30*/  FMUL.FTZ R150, R150, UR14 ;  /* 0x0000000e96967c20 */ /* 0x000fc80008410000 */
[----:B------:R-:W-:-:S04]  /*aa40*/  FMUL.FTZ R150, R150, UR25 ;  /* 0x0000001996967c20 */ /* 0x000fc80008410000 */
[----:B------:R-:W-:Y:S01]  /*aa50*/  @P6 FMUL.FTZ R152, R150, R151 ;  /* 0x0000009796986220 */ /* 0x000fe20000410000 */
[----:B------:R-:W-:-:S05]  /*aa60*/  @P6 SHF.L.U32 R151, R200, 0x10, RZ ;  /* 0x00000010c8976819 */ /* 0x000fca00000006ff */
[----:B------:R-:W-:Y:S01]  /*aa70*/  @P6 FMUL.FTZ R161, R151, R150 ;  /* 0x0000009697a16220 */ /* 0x000fe20000410000 */
[----:B------:R-:W-:Y:S06]  /*aa80*/  @!P5 BRA `(.L_x_5011) ;  /* 0x000000000020d947 */ /* 0x000fec0003800000 */
[----:B------:R-:W-:Y:S01]  /*aa90*/  FFMA.FTZ R150, R192, UR4, R199 ;  /* 0x00000004c0967c23 */ /* 0x000fe200080100c7 */
[----:B------:R-:W-:-:S03]  /*aaa0*/  SHF.R.U64 R153, R148, 0x10, R149 ;  /* 0x0000001094997819 */ /* 0x000fc60000001295 */
[----:B------:R-:W-:Y:S01]  /*aab0*/  FADD.FTZ R150, R193, -R150 ;  /* 0x80000096c1967221 */ /* 0x000fe20000010000 */
[----:B------:R-:W-:-:S03]  /*aac0*/  SHF.L.U32 R153, R153, 0x10, RZ ;  /* 0x0000001099997819 */ /* 0x000fc600000006ff */
[----:B------:R-:W-:-:S04]  /*aad0*/  FFMA.FTZ R150, R150, UR24, R141 ;  /* 0x0000001896967c23 */ /* 0x000fc8000801008d */
[----:B------:R-:W-:-:S04]  /*aae0*/  FMUL.FTZ R150, R150, UR14 ;  /* 0x0000000e96967c20 */ /* 0x000fc80008410000 */
[----:B------:R-:W-:-:S04]  /*aaf0*/  FMUL.FTZ R150, R150, UR25 ;  /* 0x0000001996967c20 */ /* 0x000fc80008410000 */
[----:B------:R-:W-:-:S07]  /*ab00*/  FMUL.FTZ R153, R153, R150 ;  /* 0x0000009699997220 */ /* 0x000fce0000410000 */
.L_x_5011:
[----:B------:R-:W-:Y:S05]  /*ab10*/  BSYNC.RECONVERGENT B1 ;  /* 0x0000000000017941 */ /* 0x000fea0003800200 */
.L_x_5010:
[----:B------:R-:W0:Y:S01]  /*ab20*/  LDC.64 R150, c[0x0][0x468] ;  /* 0x00011a00ff967b82 */ /* 0x000e220000000a00 */
[----:B------:R-:W1:Y:S01]  /*ab30*/  F2F.BF16.F32 R148, R161 ;  /* 0x000000a100947304 */ /* 0x000e620000202000 */
[----:B------:R-:W-:Y:S01]  /*ab40*/  FADD.FTZ R40, R40, R155 ;  /* 0x0000009b28287221 */ /* 0x000fe20000010000 */
[----:B------:R-:W-:Y:S01]  /*ab50*/  FADD.FTZ R41, R41, R153 ;  /* 0x0000009929297221 */ /* 0x000fe20000010000 */
[----:B------:R-:W-:Y:S01]  /*ab60*/  FADD.FTZ R43, R43, R152 ;  /* 0x000000982b2b7221 */ /* 0x000fe20000010000 */
[----:B------:R-:W-:-:S04]  /*ab70*/  FADD.FTZ R42, R42, R154 ;  /* 0x0000009a2a2a7221 */ /* 0x000fc80000010000 */
[----:B------:R-:W2:Y:S01]  /*ab80*/  F2F.BF16.F32 R149, R160 ;  /* 0x000000a000957304 */ /* 0x000ea20000202000 */
[----:B-1----:R-:W-:-:S07]  /*ab90*/  SHF.L.U32 R162, R148, 0x10, RZ ;  /* 0x0000001094a27819 */ /* 0x002fce00000006ff */
[----:B------:R-:W1:Y:S01]  /*aba0*/  F2F.BF16.F32 R159, R158 ;  /* 0x0000009e009f7304 */ /* 0x000e620000202000 */
[----:B--2---:R-:W-:-:S07]  /*abb0*/  IMAD.WIDE.U32 R148, R149, 0x10000, RZ ;  /* 0x0001000095947825 */ /* 0x004fce00078e00ff */
[----:B------:R-:W2:Y:S01]  /*abc0*/  F2F.BF16.F32 R157, R156 ;  /* 0x0000009c009d7304 */ /* 0x000ea20000202000 */
[----:B0-----:R-:W-:Y:S01]  /*abd0*/  IMAD.WIDE.U32 R150, R3, 0x8, R150 ;  /* 0x0000000803967825 */ /* 0x001fe200078e0096 */
[----:B-1----:R-:W-:Y:S02]  /*abe0*/  LOP3.LUT R149, R149, R162, R159, 0xfe, !PT ;  /* 0x000000a295957212 */ /* 0x002fe400078efe9f */
[----:B--2---:R-:W-:-:S05]  /*abf0*/  LOP3.LUT R148, R148, R157, RZ, 0xfc, !PT ;  /* 0x0000009d94947212 */ /* 0x004fca00078efcff */
[----:B------:R0:W-:Y:S01]  /*ac00*/  STG.E.64 desc[UR12][R150.64], R148 ;  /* 0x0000009496007986 */ /* 0x0001e2000c101b0c */
[----:B------:R-:W-:Y:S05]  /*ac10*/  BRA `(.L_x_4970) ;  /* 0x00000030002c7947 */ /* 0x000fea0003800000 */
.L_x_4973:
[----:B------:R-:W-:Y:S01]  /*ac20*/  ISETP.NE.AND P5, PT, R228, RZ, PT ;  /* 0x000000ffe400720c */ /* 0x000fe20003fa5270 */
[----:B------:R-:W-:-:S12]  /*ac30*/  BSSY.RECONVERGENT B1, `(.L_x_5012) ;  /* 0x0000073000017945 */ /* 0x000fd80003800200 */
[----:B------:R-:W-:Y:S05]  /*ac40*/  @!P5 BRA `(.L_x_5013) ;  /* 0x0000000400c4d947 */ /* 0x000fea0003800000 */
[----:B------:R-:W0:Y:S01]  /*ac50*/  LDC.64 R148, c[0x0][0x390] ;  /* 0x0000e400ff947b82 */ /* 0x000e220000000a00 */
[C---:B-----5:R-:W-:Y:S02]  /*ac60*/  LOP3.LUT P5, RZ, R4.reuse, 0xff, RZ, 0xc0, !PT ;  /* 0x000000ff04ff7812 */ /* 0x060fe400078ac0ff */
[----:B------:R-:W-:Y:S02]  /*ac70*/  CS2R R154, SRZ ;  /* 0x00000000009a7805 */ /* 0x000fe4000001ff00 */
[----:B------:R-:W-:Y:S02]  /*ac80*/  CS2R R158, SRZ ;  /* 0x00000000009e7805 */ /* 0x000fe4000001ff00 */
[----:B------:R-:W-:Y:S01]  /*ac90*/  LOP3.LUT P6, RZ, R4, 0xff00, RZ, 0xc0, !PT ;  /* 0x0000ff0004ff7812 */ /* 0x000fe200078cc0ff */
[----:B------:R-:W-:Y:S01]  /*aca0*/  HFMA2 R160, -RZ, RZ, 0, 0 ;  /* 0x00000000ffa07431 */ /* 0x000fe200000001ff */
[----:B------:R-:W1:Y:S08]  /*acb0*/  LDC.64 R156, c[0x0][0x468] ;  /* 0x00011a00ff9c7b82 */ /* 0x000e700000000a00 */
[----:B------:R-:W2:Y:S01]  /*acc0*/  @P5 LDC R146, c[0x0][0x408] ;  /* 0x00010200ff925b82 */ /* 0x000ea20000000800 */
[----:B0-----:R-:W-:-:S06]  /*acd0*/  IMAD.WIDE.U32 R148, R3, 0x8, R148 ;  /* 0x0000000803947825 */ /* 0x001fcc00078e0094 */
[----:B------:R-:W3:Y:S01]  /*ace0*/  LDG.E.64 R148, desc[UR12][R148.64] ;  /* 0x0000000c94947981 */ /* 0x000ee2000c1e1b00 */
[--C-:B------:R-:W-:Y:S01]  /*acf0*/  @P5 FFMA.FTZ R144, R0, UR4, R199.reuse ;  /* 0x0000000400905c23 */ /* 0x100fe200080100c7 */
[----:B------:R-:W-:Y:S01]  /*ad00*/  FFMA.FTZ R162, R164, UR4, R199 ;  /* 0x00000004a4a27c23 */ /* 0x000fe200080100c7 */
[----:B------:R-:W-:Y:S02]  /*ad10*/  BSSY.RECONVERGENT B2, `(.L_x_5014) ;  /* 0x0000053000027945 */ /* 0x000fe40003800200 */
[----:B------:R-:W-:-:S04]  /*ad20*/  @P5 FADD.FTZ R145, R165, -R144 ;  /* 0x80000090a5915221 */ /* 0x000fc80000010000 */
[----:B------:R-:W-:-:S04]  /*ad30*/  @P5 FFMA.FTZ R145, R145, UR24, R36 ;  /* 0x0000001891915c23 */ /* 0x000fc80008010024 */
[----:B------:R-:W-:-:S04]  /*ad40*/  @P5 FMUL.FTZ R145, R145, UR14 ;  /* 0x0000000e91915c20 */ /* 0x000fc80008410000 */
[----:B--2---:R-:W-:Y:S02]  /*ad50*/  @P5 FMUL.FTZ R145, R145, R146 ;  /* 0x0000009291915220 */ /* 0x004fe40000410000 */
[----:B------:R-:W0:Y:S01]  /*ad60*/  @P5 LDC R146, c[0x0][0x408] ;  /* 0x00010200ff925b82 */ /* 0x000e220000000800 */
[----:B---3--:R-:W-:-:S04]  /*ad70*/  @P5 MOV R144, R148 ;  /* 0x0000009400905202 */ /* 0x008fc80000000f00 */
[----:B------:R-:W-:-:S05]  /*ad80*/  @P5 SHF.L.U32 R144, R144, 0x10, RZ ;  /* 0x0000001090905819 */ /* 0x000fca00000006ff */
[----:B------:R-:W-:Y:S01]  /*ad90*/  @P5 FMUL.FTZ R155, R145, R144 ;  /* 0x00000090919b5220 */ /* 0x000fe20000410000 */
[----:B------:R-:W-:-:S04]  /*ada0*/  @P5 FFMA.FTZ R144, R0, UR4, R199 ;  /* 0x0000000400905c23 */ /* 0x000fc800080100c7 */
[----:B------:R-:W-:Y:S01]  /*adb0*/  @P5 FADD.FTZ R145, R165, -R144 ;  /* 0x80000090a5915221 */ /* 0x000fe20000010000 */
[----:B------:R-:W-:-:S03]  /*adc0*/  @P5 SHF.L.U32 R144, R227, 0x10, RZ ;  /* 0x00000010e3905819 */ /* 0x000fc600000006ff */
[----:B------:R-:W-:-:S04]  /*add0*/  @P5 FFMA.FTZ R145, R145, UR24, R36 ;  /* 0x0000001891915c23 */ /* 0x000fc80008010024 */
[----:B------:R-:W-:-:S04]  /*ade0*/  @P5 FMUL.FTZ R145, R145, UR14 ;  /* 0x0000000e91915c20 */ /* 0x000fc80008410000 */
[----:B0-----:R-:W-:Y:S01]  /*adf0*/  @P5 FMUL.FTZ R145, R145, R146 ;  /* 0x0000009291915220 */ /* 0x001fe20000410000 */
[----:B------:R-:W-:-:S03]  /*ae00*/  HFMA2 R146, -RZ, RZ, 0, 0 ;  /* 0x00000000ff927431 */ /* 0x000fc600000001ff */
[----:B------:R-:W-:Y:S01]  /*ae10*/  @P5 FMUL.FTZ R146, R144, R145 ;  /* 0x0000009190925220 */ /* 0x000fe20000410000 */
[----:B------:R-:W-:-:S03]  /*ae20*/  LOP3.LUT P5, RZ, R4, 0xff0000, RZ, 0xc0, !PT ;  /* 0x00ff000004ff7812 */ /* 0x000fc600078ac0ff */
[----:B------:R-:W-:Y:S10]  /*ae30*/  F2F.BF16.F32 R153, R146 ;  /* 0x0000009200997304 */ /* 0x000ff40000202000 */
[----:B------:R-:W0:Y:S01]  /*ae40*/  @P5 LDC R150, c[0x0][0x408] ;  /* 0x00010200ff965b82 */ /* 0x000e220000000800 */
[----:B------:R-:W-:-:S04]  /*ae50*/  @P5 FFMA.FTZ R144, R166, UR4, R199 ;  /* 0x00000004a6905c23 */ /* 0x000fc800080100c7 */
[----:B------:R-:W-:Y:S01]  /*ae60*/  @P5 FADD.FTZ R145, R167, -R144 ;  /* 0x80000090a7915221 */ /* 0x000fe20000010000 */
[----:B------:R-:W-:-:S03]  /*ae70*/  @P5 MOV R144, R149 ;  /* 0x0000009500905202 */ /* 0x000fc60000000f00 */
[----:B------:R-:W-:Y:S01]  /*ae80*/  @P5 FFMA.FTZ R145, R145, UR24, R38 ;  /* 0x0000001891915c23 */ /* 0x000fe20008010026 */
[----:B------:R-:W-:-:S03]  /*ae90*/  @P5 SHF.L.U32 R144, R144, 0x10, RZ ;  /* 0x0000001090905819 */ /* 0x000fc600000006ff */
[----:B------:R-:W-:-:S04]  /*aea0*/  @P5 FMUL.FTZ R145, R145, UR14 ;  /* 0x0000000e91915c20 */ /* 0x000fc80008410000 */
[----:B0-----:R-:W-:Y:S02]  /*aeb0*/  @P5 FMUL.FTZ R145, R145, R150 ;  /* 0x0000009691915220 */ /* 0x001fe40000410000 */
[----:B------:R-:W0:Y:S02]  /*aec0*/  @P5 LDC R150, c[0x0][0x408] ;  /* 0x00010200ff965b82 */ /* 0x000e240000000800 */
[----:B------:R-:W-:Y:S01]  /*aed0*/  @P5 FMUL.FTZ R154, R145, R144 ;  /* 0x00000090919a5220 */ /* 0x000fe20000410000 */
[----:B------:R-:W-:-:S04]  /*aee0*/  @P5 FFMA.FTZ R144, R166, UR4, R199 ;  /* 0x00000004a6905c23 */ /* 0x000fc800080100c7 */
[----:B------:R-:W-:Y:S01]  /*aef0*/  @P5 FADD.FTZ R145, R167, -R144 ;  /* 0x80000090a7915221 */ /* 0x000fe20000010000 */
[----:B------:R-:W-:-:S03]  /*af00*/  @P5 SHF.L.U32 R144, R225, 0x10, RZ ;  /* 0x00000010e1905819 */ /* 0x000fc600000006ff */
[----:B------:R-:W-:-:S04]  /*af10*/  @P5 FFMA.FTZ R145, R145, UR24, R38 ;  /* 0x0000001891915c23 */ /* 0x000fc80008010026 */
[----:B------:R-:W-:-:S04]  /*af20*/  @P5 FMUL.FTZ R145, R145, UR14 ;  /* 0x0000000e91915c20 */ /* 0x000fc80008410000 */
[----:B0-----:R-:W-:-:S04]  /*af30*/  @P5 FMUL.FTZ R145, R145, R150 ;  /* 0x0000009691915220 */ /* 0x001fc80000410000 */
[----:B------:R-:W-:Y:S01]  /*af40*/  @P5 FMUL.FTZ R158, R144, R145 ;  /* 0x00000091909e5220 */ /* 0x000fe20000410000 */
[----:B------:R-:W-:Y:S01]  /*af50*/  ISETP.GE.U32.AND P5, PT, R4, 0x1000000, PT ;  /* 0x010000000400780c */ /* 0x000fe20003fa6070 */
[----:B------:R-:W-:-:S04]  /*af60*/  FFMA.FTZ R144, R168, UR4, R199 ;  /* 0x00000004a8907c23 */ /* 0x000fc800080100c7 */
[----:B------:R-:W-:Y:S01]  /*af70*/  FADD.FTZ R144, R169, -R144 ;  /* 0x80000090a9907221 */ /* 0x000fe20000010000 */
[----:B------:R-:W-:Y:S03]  /*af80*/  F2F.BF16.F32 R158, R158 ;  /* 0x0000009e009e7304 */ /* 0x000fe60000202000 */
[----:B------:R-:W-:-:S04]  /*af90*/  FFMA.FTZ R147, R144, UR24, R39 ;  /* 0x0000001890937c23 */ /* 0x000fc80008010027 */
[----:B------:R-:W0:Y:S01]  /*afa0*/  @P5 LDC R145, c[0x0][0x408] ;  /* 0x00010200ff915b82 */ /* 0x000e220000000800 */
[----:B------:R-:W-:-:S04]  /*afb0*/  @P5 FMUL.FTZ R144, R147, UR14 ;  /* 0x0000000e93905c20 */ /* 0x000fc80008410000 */
[----:B0-----:R-:W-:Y:S01]  /*afc0*/  @P5 FMUL.FTZ R151, R144, R145 ;  /* 0x0000009190975220 */ /* 0x001fe20000410000 */
[----:B------:R-:W-:Y:S02]  /*afd0*/  @P5 SHF.L.U32 R144, R224, 0x10, RZ ;  /* 0x00000010e0905819 */ /* 0x000fe400000006ff */
[----:B------:R-:W0:Y:S03]  /*afe0*/  @P6 LDC R145, c[0x0][0x408] ;  /* 0x00010200ff916b82 */ /* 0x000e260000000800 */
[----:B------:R-:W-:Y:S01]  /*aff0*/  @P5 FMUL.FTZ R159, R144, R151 ;  /* 0x00000097909f5220 */ /* 0x000fe20000410000 */
[----:B------:R-:W-:-:S04]  /*b000*/  @P6 FFMA.FTZ R144, R164, UR4, R199 ;  /* 0x00000004a4906c23 */ /* 0x000fc800080100c7 */
[----:B------:R-:W-:Y:S01]  /*b010*/  @P6 FADD.FTZ R144, R31, -R144 ;  /* 0x800000901f906221 */ /* 0x000fe20000010000 */
[----:B------:R-:W2:Y:S03]  /*b020*/  F2F.BF16.F32 R159, R159 ;  /* 0x0000009f009f7304 */ /* 0x000ea60000202000 */
[----:B------:R-:W-:-:S04]  /*b030*/  @P6 FFMA.FTZ R144, R144, UR24, R37 ;  /* 0x0000001890906c23 */ /* 0x000fc80008010025 */
[----:B------:R-:W-:-:S04]  /*b040*/  @P6 FMUL.FTZ R144, R144, UR14 ;  /* 0x0000000e90906c20 */ /* 0x000fc80008410000 */
[----:B0-----:R-:W-:Y:S01]  /*b050*/  @P6 FMUL.FTZ R145, R144, R145 ;  /* 0x0000009190916220 */ /* 0x001fe20000410000 */
[----:B------:R-:W-:Y:S02]  /*b060*/  @P6 SHF.L.U32 R144, R226, 0x10, RZ ;  /* 0x00000010e2906819 */ /* 0x000fe400000006ff */
[----:B--2---:R-:W-:-:S03]  /*b070*/  SHF.L.U32 R151, R159, 0x10, RZ ;  /* 0x000000109f977819 */ /* 0x004fc600000006ff */
[----:B------:R-:W-:-:S04]  /*b080*/  @P6 FMUL.FTZ R160, R144, R145 ;  /* 0x0000009190a06220 */ /* 0x000fc80000410000 */
[----:B------:R0:W2:Y:S02]  /*b090*/  F2F.BF16.F32 R144, R160 ;  /* 0x000000a000907304 */ /* 0x0000a40000202000 */
[----:B0-----:R-:W-:-:S04]  /*b0a0*/  FFMA.FTZ R160, R166, UR4, R199 ;  /* 0x00000004a6a07c23 */ /* 0x001fc800080100c7 */
[----:B------:R-:W-:Y:S01]  /*b0b0*/  FADD.FTZ R146, R167, -R160 ;  /* 0x800000a0a7927221 */ /* 0x000fe20000010000 */
[----:B--2---:R-:W-:-:S04]  /*b0c0*/  IMAD.WIDE.U32 R144, R144, 0x10000, RZ ;  /* 0x0001000090907825 */ /* 0x004fc800078e00ff */
[----:B------:R-:W-:Y:S01]  /*b0d0*/  FFMA.FTZ R146, R146, UR24, R38 ;  /* 0x0000001892927c23 */ /* 0x000fe20008010026 */
[----:B------:R-:W-:Y:S01]  /*b0e0*/  LOP3.LUT R150, R144, R153, RZ, 0xfc, !PT ;  /* 0x0000009990967212 */ /* 0x000fe200078efcff */
[----:B------:R-:W-:Y:S01]  /*b0f0*/  FFMA.FTZ R144, R0, UR4, R199 ;  /* 0x0000000400907c23 */ /* 0x000fe200080100c7 */
[----:B------:R-:W0:Y:S01]  /*b100*/  LDC.64 R152, c[0x0][0x478] ;  /* 0x00011e00ff987b82 */ /* 0x000e220000000a00 */
[----:B------:R-:W-:Y:S01]  /*b110*/  LOP3.LUT R151, R145, R151, R158, 0xfe, !PT ;  /* 0x0000009791977212 */ /* 0x000fe200078efe9e */
[----:B------:R-:W-:Y:S01]  /*b120*/  FADD.FTZ R145, R31, -R162 ;  /* 0x800000a21f917221 */ /* 0x000fe20000010000 */
[----:B------:R-:W-:-:S03]  /*b130*/  FADD.FTZ R144, R165, -R144 ;  /* 0x80000090a5907221 */ /* 0x000fc60000010000 */
[----:B------:R-:W-:Y:S01]  /*b140*/  FFMA.FTZ R145, R145, UR24, R37 ;  /* 0x0000001891917c23 */ /* 0x000fe20008010025 */
[----:B------:R-:W-:Y:S01]  /*b150*/  FFMA.FTZ R144, R144, UR24, R36 ;  /* 0x0000001890907c23 */ /* 0x000fe20008010024 */
[----:B0-----:R-:W-:-:S05]  /*b160*/  IMAD.WIDE.U32 R152, R3, 0x10, R152 ;  /* 0x0000001003987825 */ /* 0x001fca00078e0098 */
[----:B------:R1:W-:Y:S02]  /*b170*/  STG.E.128 desc[UR12][R152.64], R144 ;  /* 0x0000009098007986 */ /* 0x0003e4000c101d0c */
[----:B-1----:R-:W-:Y:S01]  /*b180*/  IMAD.WIDE.U32 R152, R3, 0x8, R156 ;  /* 0x0000000803987825 */ /* 0x002fe200078e009c */
[----:B------:R-:W-:-:S04]  /*b190*/  MOV R156, RZ ;  /* 0x000000ff009c7202 */ /* 0x000fc80000000f00 */
[----:B------:R0:W-:Y:S01]  /*b1a0*/  STG.E.64 desc[UR12][R152.64], R150 ;  /* 0x0000009698007986 */ /* 0x0001e2000c101b0c */
[----:B------:R-:W-:Y:S05]  /*b1b0*/  @!P6 BRA `(.L_x_5015) ;  /* 0x000000000020e947 */ /* 0x000fea0003800000 */
[----:B0-----:R-:W-:Y:S01]  /*b1c0*/  FFMA.FTZ R150, R164, UR4, R199 ;  /* 0x00000004a4967c23 */ /* 0x001fe200080100c7 */
[----:B------:R-:W-:-:S03]  /*b1d0*/  SHF.R.U64 R156, R148, 0x10, R149 ;  /* 0x00000010949c7819 */ /* 0x000fc60000001295 */
[----:B------:R-:W-:Y:S01]  /*b1e0*/  FADD.FTZ R150, R31, -R150 ;  /* 0x800000961f967221 */ /* 0x000fe20000010000 */
[----:B------:R-:W-:-:S03]  /*b1f0*/  SHF.L.U32 R156, R156, 0x10, RZ ;  /* 0x000000109c9c7819 */ /* 0x000fc600000006ff */
[----:B------:R-:W-:-:S04]  /*b200*/  FFMA.FTZ R150, R150, UR24, R37 ;  /* 0x0000001896967c23 */ /* 0x000fc80008010025 */
[----:B------:R-:W-:-:S04]  /*b210*/  FMUL.FTZ R150, R150, UR14 ;  /* 0x0000000e96967c20 */ /* 0x000fc80008410000 */
[----:B------:R-:W-:-:S04]  /*b220*/  FMUL.FTZ R151, R150, UR25 ;  /* 0x0000001996977c20 */ /* 0x000fc80008410000 */
[----:B------:R-:W-:-:S07]  /*b230*/  FMUL.FTZ R156, R151, R156 ;  /* 0x0000009c979c7220 */ /* 0x000fce0000410000 */
.L_x_5015:
[----:B------:R-:W-:Y:S05]  /*b240*/  BSYNC.RECONVERGENT B2 ;  /* 0x0000000000027941 */ /* 0x000fea0003800200 */
.L_x_5014:
[----:B------:R-:W-:Y:S01]  /*b250*/  BSSY.RECONVERGENT B2, `(.L_x_5016) ;  /* 0x000000b000027945 */ /* 0x000fe20003800200 */
[----:B0-----:R-:W-:-:S03]  /*b260*/  HFMA2 R150, -RZ, RZ, 0, 0 ;  /* 0x00000000ff967431 */ /* 0x001fc600000001ff */
        /* <DEDUP_REMOVED lines=9> */
.L_x_5017:
[----:B------:R-:W-:Y:S05]  /*b300*/  BSYNC.RECONVERGENT B2 ;  /* 0x0000000000027941 */ /* 0x000fea0003800200 */
.L_x_5016:
[----:B------:R-:W-:Y:S01]  /*b310*/  FADD.FTZ R65, R65, R156 ;  /* 0x0000009c41417221 */ /* 0x000fe20000010000 */
[----:B------:R-:W-:Y:S01]  /*b320*/  FADD.FTZ R64, R64, R155 ;  /* 0x0000009b40407221 */ /* 0x000fe20000010000 */
[----:B------:R-:W-:Y:S01]  /*b330*/  FADD.FTZ R66, R66, R154 ;  /* 0x0000009a42427221 */ /* 0x000fe20000010000 */
[----:B------:R-:W-:Y:S01]  /*b340*/  FADD.FTZ R67, R67, R150 ;  /* 0x0000009643437221 */ /* 0x000fe20000010000 */
[----:B------:R-:W-:-:S07]  /*b350*/  IADD3 R3, PT, PT, R3, 0x100, RZ ;  /* 0x0000010003037810 */ /* 0x000fce0007ffe0ff */
.L_x_5013:
[----:B------:R-:W-:Y:S05]  /*b360*/  BSYNC.RECONVERGENT B1 ;  /* 0x0000000000017941 */ /* 0x000fea0003800200 */
.L_x_5012:
[----:B------:R-:W-:Y:S04]  /*b370*/  BSSY.RECONVERGENT B1, `(.L_x_5018) ;  /* 0x0000073000017945 */ /* 0x000fe80003800200 */
        /* <DEDUP_REMOVED lines=9> */
[----:B0-----:R-:W-:-:S04]  /*b410*/  IMAD.WIDE.U32 R148, R3, 0x8, R148 ;  /* 0x0000000803947825 */ /* 0x001fc800078e0094 */
[----:B------:R-:W-:-:S03]  /*b420*/  @P5 FFMA.FTZ R145, R6, UR4, R199 ;  /* 0x0000000406915c23 */ /* 0x000fc600080100c7 */
[----:B------:R-:W0:Y:S01]  /*b430*/  @P5 LDC R146, c[0x0][0x408] ;  /* 0x00010200ff925b82 */ /* 0x000e220000000800 */
[----:B------:R-:W3:Y:S01]  /*b440*/  LDG.E.64 R148, desc[UR12][R148.64] ;  /* 0x0000000c94947981 */ /* 0x000ee2000c1e1b00 */
[----:B------:R-:W-:Y:S01]  /*b450*/  @P5 FADD.FTZ R145, R30, -R145 ;  /* 0x800000911e915221 */ /* 0x000fe20000010000 */
[----:B------:R-:W-:Y:S05]  /*b460*/  BSSY.RECONVERGENT B2, `(.L_x_5020) ;  /* 0x0000052000027945 */ /* 0x000fea0003800200 */
[----:B------:R-:W4:Y:S01]  /*b470*/  @P6 LDC R151, c[0x0][0x408] ;  /* 0x00010200ff976b82 */ /* 0x000f220000000800 */
[----:B------:R-:W-:-:S04]  /*b480*/  @P5 FFMA.FTZ R145, R145, UR24, R32 ;  /* 0x0000001891915c23 */ /* 0x000fc80008010020 */
[----:B------:R-:W-:-:S04]  /*b490*/  @P5 FMUL.FTZ R145, R145, UR14 ;  /* 0x0000000e91915c20 */ /* 0x000fc80008410000 */
[----:B--2---:R-:W-:Y:S01]  /*b4a0*/  @P5 FMUL.FTZ R145, R145, R144 ;  /* 0x0000009091915220 */ /* 0x004fe20000410000 */
[----:B---3--:R-:W-:-:S04]  /*b4b0*/  @P5 MOV R144, R148 ;  /* 0x0000009400905202 */ /* 0x008fc80000000f00 */
[----:B------:R-:W-:-:S05]  /*b4c0*/  @P5 SHF.L.U32 R144, R144, 0x10, RZ ;  /* 0x0000001090905819 */ /* 0x000fca00000006ff */
[----:B------:R-:W-:Y:S01]  /*b4d0*/  @P5 FMUL.FTZ R155, R145, R144 ;  /* 0x00000090919b5220 */ /* 0x000fe20000410000 */
[----:B------:R-:W-:Y:S01]  /*b4e0*/  @P5 FFMA.FTZ R145, R6, UR4, R199 ;  /* 0x0000000406915c23 */ /* 0x000fe200080100c7 */
[----:B------:R-:W-:-:S03]  /*b4f0*/  @P5 SHF.L.U32 R144, R223, 0x10, RZ ;  /* 0x00000010df905819 */ /* 0x000fc600000006ff */
[----:B------:R-:W-:-:S04]  /*b500*/  @P5 FADD.FTZ R145, R30, -R145 ;  /* 0x800000911e915221 */ /* 0x000fc80000010000 */
        /* <DEDUP_REMOVED lines=32> */
[----:B------:R-:W-:-:S05]  /*b710*/  @P5 SHF.L.U32 R144, R220, 0x10, RZ ;  /* 0x00000010dc905819 */ /* 0x000fca00000006ff */
[----:B------:R-:W-:Y:S01]  /*b720*/  @P5 FMUL.FTZ R159, R144, R145 ;  /* 0x00000091909f5220 */ /* 0x000fe20000410000 */
[----:B------:R-:W-:-:S04]  /*b730*/  @P6 FFMA.FTZ R145, R29, UR4, R199 ;  /* 0x000000041d916c23 */ /* 0x000fc800080100c7 */
[----:B------:R-:W-:Y:S01]  /*b740*/  @P6 FADD.FTZ R144, R28, -R145 ;  /* 0x800000911c906221 */ /* 0x000fe20000010000 */
[----:B------:R-:W0:Y:S03]  /*b750*/  F2F.BF16.F32 R159, R159 ;  /* 0x0000009f009f7304 */ /* 0x000e260000202000 */
[----:B------:R-:W-:-:S04]  /*b760*/  @P6 FFMA.FTZ R144, R144, UR24, R33 ;  /* 0x0000001890906c23 */ /* 0x000fc80008010021 */
[----:B------:R-:W-:-:S04]  /*b770*/  @P6 FMUL.FTZ R144, R144, UR14 ;  /* 0x0000000e90906c20 */ /* 0x000fc80008410000 */
[----:B----4-:R-:W-:Y:S01]  /*b780*/  @P6 FMUL.FTZ R151, R144, R151 ;  /* 0x0000009790976220 */ /* 0x010fe20000410000 */
[----:B------:R-:W-:-:S05]  /*b790*/  @P6 SHF.L.U32 R144, R222, 0x10, RZ ;  /* 0x00000010de906819 */ /* 0x000fca00000006ff */
[----:B------:R-:W-:Y:S01]  /*b7a0*/  @P6 FMUL.FTZ R160, R144, R151 ;  /* 0x0000009790a06220 */ /* 0x000fe20000410000 */
[----:B0-----:R-:W-:Y:S01]  /*b7b0*/  SHF.L.U32 R151, R159, 0x10, RZ ;  /* 0x000000109f977819 */ /* 0x001fe200000006ff */
[--C-:B------:R-:W-:Y:S02]  /*b7c0*/  FFMA.FTZ R159, R29, UR4, R199.reuse ;  /* 0x000000041d9f7c23 */ /* 0x100fe400080100c7 */
[----:B------:R0:W2:Y:S02]  /*b7d0*/  F2F.BF16.F32 R144, R160 ;  /* 0x000000a000907304 */ /* 0x0000a40000202000 */
[----:B0-----:R-:W-:-:S04]  /*b7e0*/  FFMA.FTZ R160, R170, UR4, R199 ;  /* 0x00000004aaa07c23 */ /* 0x001fc800080100c7 */
[----:B------:R-:W-:Y:S01]  /*b7f0*/  FADD.FTZ R146, R171, -R160 ;  /* 0x800000a0ab927221 */ /* 0x000fe20000010000 */
[----:B--2---:R-:W-:-:S04]  /*b800*/  IMAD.WIDE.U32 R144, R144, 0x10000, RZ ;  /* 0x0001000090907825 */ /* 0x004fc800078e00ff */
[----:B------:R-:W-:Y:S01]  /*b810*/  FFMA.FTZ R146, R146, UR24, R34 ;  /* 0x0000001892927c23 */ /* 0x000fe20008010022 */
[----:B------:R-:W-:Y:S02]  /*b820*/  LOP3.LUT R150, R144, R153, RZ, 0xfc, !PT ;  /* 0x0000009990967212 */ /* 0x000fe400078efcff */
[----:B------:R-:W0:Y:S01]  /*b830*/  LDC.64 R152, c[0x0][0x478] ;  /* 0x00011e00ff987b82 */ /* 0x000e220000000a00 */
[----:B------:R-:W-:Y:S01]  /*b840*/  LOP3.LUT R151, R145, R151, R158, 0xfe, !PT ;  /* 0x0000009791977212 */ /* 0x000fe200078efe9e */
[----:B------:R-:W-:-:S04]  /*b850*/  FFMA.FTZ R145, R6, UR4, R199 ;  /* 0x0000000406917c23 */ /* 0x000fc800080100c7 */
        /* <DEDUP_REMOVED lines=18> */
.L_x_5021:
[----:B------:R-:W-:Y:S05]  /*b980*/  BSYNC.RECONVERGENT B2 ;  /* 0x0000000000027941 */ /* 0x000fea0003800200 */
.L_x_5020:
        /* <DEDUP_REMOVED lines=11> */
.L_x_5023:
[----:B------:R-:W-:Y:S05]  /*ba40*/  BSYNC.RECONVERGENT B2 ;  /* 0x0000000000027941 */ /* 0x000fea0003800200 */
.L_x_5022:
[----:B------:R-:W-:Y:S01]  /*ba50*/  FADD.FTZ R61, R61, R156 ;  /* 0x0000009c3d3d7221 */ /* 0x000fe20000010000 */
[----:B------:R-:W-:Y:S01]  /*ba60*/  FADD.FTZ R60, R60, R155 ;  /* 0x0000009b3c3c7221 */ /* 0x000fe20000010000 */
[----:B------:R-:W-:Y:S01]  /*ba70*/  FADD.FTZ R62, R62, R154 ;  /* 0x0000009a3e3e7221 */ /* 0x000fe20000010000 */
[----:B------:R-:W-:Y:S01]  /*ba80*/  FADD.FTZ R63, R63, R150 ;  /* 0x000000963f3f7221 */ /* 0x000fe20000010000 */
[----:B------:R-:W-:-:S07]  /*ba90*/  IADD3 R3, PT, PT, R3, 0x100, RZ ;  /* 0x0000010003037810 */ /* 0x000fce0007ffe0ff */
.L_x_5019:
[----:B------:R-:W-:Y:S05]  /*baa0*/  BSYNC.RECONVERGENT B1 ;  /* 0x0000000000017941 */ /* 0x000fea0003800200 */
.L_x_5018:
        /* <DEDUP_REMOVED lines=97> */
.L_x_5027:
[----:B------:R-:W-:Y:S05]  /*c0c0*/  BSYNC.RECONVERGENT B2 ;  /* 0x0000000000027941 */ /* 0x000fea0003800200 */
.L_x_5026:
        /* <DEDUP_REMOVED lines=11> */
.L_x_5029:
[----:B------:R-:W-:Y:S05]  /*c180*/  BSYNC.RECONVERGENT B2 ;  /* 0x0000000000027941 */ /* 0x000fea0003800200 */
.L_x_5028:
[----:B------:R-:W-:Y:S01]  /*c190*/  FADD.FTZ R57, R57, R156 ;  /* 0x0000009c39397221 */ /* 0x000fe20000010000 */
[----:B------:R-:W-:Y:S01]  /*c1a0*/  FADD.FTZ R56, R56, R155 ;  /* 0x0000009b38387221 */ /* 0x000fe20000010000 */
[----:B------:R-:W-:Y:S01]  /*c1b0*/  FADD.FTZ R58, R58, R154 ;  /* 0x0000009a3a3a7221 */ /* 0x000fe20000010000 */
[----:B------:R-:W-:Y:S01]  /*c1c0*/  FADD.FTZ R59, R59, R150 ;  /* 0x000000963b3b7221 */ /* 0x000fe20000010000 */
[----:B------:R-:W-:-:S07]  /*c1d0*/  IADD3 R3, PT, PT, R3, 0x100, RZ ;  /* 0x0000010003037810 */ /* 0x000fce0007ffe0ff */
.L_x_5025:
[----:B------:R-:W-:Y:S05]  /*c1e0*/  BSYNC.RECONVERGENT B1 ;  /* 0x0000000000017941 */ /* 0x000fea0003800200 */
.L_x_5024:
        /* <DEDUP_REMOVED lines=97> */
.L_x_5033:
[----:B------:R-:W-:Y:S05]  /*c800*/  BSYNC.RECONVERGENT B2 ;  /* 0x0000000000027941 */ /* 0x000fea0003800200 */
.L_x_5032:
        /* <DEDUP_REMOVED lines=11> */
.L_x_5035:
[----:B------:R-:W-:Y:S05]  /*c8c0*/  BSYNC.RECONVERGENT B2 ;  /* 0x0000000000027941 */ /* 0x000fea0003800200 */
.L_x_5034:
[----:B------:R-:W-:Y:S01]  /*c8d0*/  FADD.FTZ R53, R53, R156 ;  /* 0x0000009c35357221 */ /* 0x000fe20000010000 */
[----:B------:R-:W-:Y:S01]  /*c8e0*/  FADD.FTZ R52, R52, R155 ;  /* 0x0000009b34347221 */ /* 0x000fe20000010000 */
[----:B------:R-:W-:Y:S01]  /*c8f0*/  FADD.FTZ R54, R54, R154 ;  /* 0x0000009a36367221 */ /* 0x000fe20000010000 */
[----:B------:R-:W-:Y:S01]  /*c900*/  FADD.FTZ R55, R55, R150 ;  /* 0x0000009637377221 */ /* 0x000fe20000010000 */
[----:B------:R-:W-:-:S07]  /*c910*/  IADD3 R3, PT, PT, R3, 0x100, RZ ;  /* 0x0000010003037810 */ /* 0x000fce0007ffe0ff */
.L_x_5031:
[----:B------:R-:W-:Y:S05]  /*c920*/  BSYNC.RECONVERGENT B1 ;  /* 0x0000000000017941 */ /* 0x000fea0003800200 */
.L_x_5030:
        /* <DEDUP_REMOVED lines=97> */
.L_x_5039:
[----:B------:R-:W-:Y:S05]  /*cf40*/  BSYNC.RECONVERGENT B2 ;  /* 0x0000000000027941 */ /* 0x000fea0003800200 */
.L_x_5038:
        /* <DEDUP_REMOVED lines=11> */
.L_x_5041:
[----:B------:R-:W-:Y:S05]  /*d000*/  BSYNC.RECONVERGENT B2 ;  /* 0x0000000000027941 */ /* 0x000fea0003800200 */
.L_x_5040:
[----:B------:R-:W-:Y:S01]  /*d010*/  FADD.FTZ R49, R49, R156 ;  /* 0x0000009c31317221 */ /* 0x000fe20000010000 */
[----:B------:R-:W-:Y:S01]  /*d020*/  FADD.FTZ R48, R48, R155 ;  /* 0x0000009b30307221 */ /* 0x000fe20000010000 */
[----:B------:R-:W-:Y:S01]  /*d030*/  FADD.FTZ R50, R50, R154 ;  /* 0x0000009a32327221 */ /* 0x000fe20000010000 */
[----:B------:R-:W-:Y:S01]  /*d040*/  FADD.FTZ R51, R51, R150 ;  /* 0x0000009633337221 */ /* 0x000fe20000010000 */
[----:B------:R-:W-:-:S07]  /*d050*/  IADD3 R3, PT, PT, R3, 0x100, RZ ;  /* 0x0000010003037810 */ /* 0x000fce0007ffe0ff */
.L_x_5037:
[----:B------:R-:W-:Y:S05]  /*d060*/  BSYNC.RECONVERGENT B1 ;  /* 0x0000000000017941 */ /* 0x000fea0003800200 */
.L_x_5036:
        /* <DEDUP_REMOVED lines=97> */
.L_x_5045:
[----:B------:R-:W-:Y:S05]  /*d680*/  BSYNC.RECONVERGENT B2 ;  /* 0x0000000000027941 */ /* 0x000fea0003800200 */
.L_x_5044:
        /* <DEDUP_REMOVED lines=11> */
.L_x_5047:
[----:B------:R-:W-:Y:S05]  /*d740*/  BSYNC.RECONVERGENT B2 ;  /* 0x0000000000027941 */ /* 0x000fea0003800200 */
.L_x_5046:
[----:B------:R-:W-:Y:S01]  /*d750*/  FADD.FTZ R45, R45, R156 ;  /* 0x0000009c2d2d7221 */ /* 0x000fe20000010000 */
[----:B------:R-:W-:Y:S01]  /*d760*/  FADD.FTZ R44, R44, R155 ;  /* 0x0000009b2c2c7221 */ /* 0x000fe20000010000 */
[----:B------:R-:W-:Y:S01]  /*d770*/  FADD.FTZ R46, R46, R154 ;  /* 0x0000009a2e2e7221 */ /* 0x000fe20000010000 */
[----:B------:R-:W-:Y:S01]  /*d780*/  FADD.FTZ R47, R47, R150 ;  /* 0x000000962f2f7221 */ /* 0x000fe20000010000 */
[----:B------:R-:W-:-:S07]  /*d790*/  IADD3 R3, PT, PT, R3, 0x100, RZ ;  /* 0x0000010003037810 */ /* 0x000fce0007ffe0ff */
.L_x_5043:
[----:B------:R-:W-:Y:S05]  /*d7a0*/  BSYNC.RECONVERGENT B1 ;  /* 0x0000000000017941 */ /* 0x000fea0003800200 */
.L_x_5042:
[----:B------:R-:W-:-:S13]  /*d7b0*/  ISETP.NE.AND P5, PT, R198, RZ, PT ;  /* 0x000000ffc600720c */ /* 0x000fda0003fa5270 */
[----:B------:R-:W-:Y:S05]  /*d7c0*/  @!P5 BRA `(.L_x_4970) ;  /* 0x000000040040d947 */ /* 0x000fea0003800000 */
[----:B------:R-:W0:Y:S02]  /*d7d0*/  LDC.64 R148, c[0x0][0x390] ;  /* 0x0000e400ff947b82 */ /* 0x000e240000000a00 */
[----:B0-----:R-:W-:-:S06]  /*d7e0*/  IMAD.WIDE.U32 R148, R3, 0x8, R148 ;  /* 0x0000000803947825 */ /* 0x001fcc00078e0094 */
[----:B------:R-:W2:Y:S01]  /*d7f0*/  LDG.E.64 R148, desc[UR12][R148.64] ;  /* 0x0000000c94947981 */ /* 0x000ea2000c1e1b00 */
[----:B-----5:R-:W-:Y:S01]  /*d800*/  LOP3.LUT P5, RZ, R15, 0xff, RZ, 0xc0, !PT ;  /* 0x000000ff0fff7812 */ /* 0x020fe200078ac0ff */
[----:B------:R-:W-:Y:S01]  /*d810*/  FFMA.FTZ R144, R190, UR4, R199 ;  /* 0x00000004be907c23 */ /* 0x000fe200080100c7 */
[----:B------:R-:W-:Y:S02]  /*d820*/  CS2R R154, SRZ ;  /* 0x00000000009a7805 */ /* 0x000fe4000001ff00 */
[----:B------:R-:W-:Y:S02]  /*d830*/  CS2R R158, SRZ ;  /* 0x00000000009e7805 */ /* 0x000fe4000001ff00 */
[----:B------:R-:W-:Y:S01]  /*d840*/  CS2R R156, SRZ ;  /* 0x00000000009c7805 */ /* 0x000fe2000001ff00 */
[----:B------:R-:W-:Y:S01]  /*d850*/  FADD.FTZ R145, R191, -R144 ;  /* 0x80000090bf917221 */ /* 0x000fe20000010000 */
[----:B------:R-:W-:-:S03]  /*d860*/  CS2R R160, SRZ ;  /* 0x0000000000a07805 */ /* 0x000fc6000001ff00 */
[----:B------:R-:W-:Y:S02]  /*d870*/  FFMA.FTZ R144, R145, UR24, R140 ;  /* 0x0000001891907c23 */ /* 0x000fe4000801008c */
[----:B------:R-:W0:Y:S02]  /*d880*/  @P5 LDC R150, c[0x0][0x408] ;  /* 0x00010200ff965b82 */ /* 0x000e240000000800 */
[----:B------:R-:W-:-:S04]  /*d890*/  @P5 FMUL.FTZ R146, R144, UR14 ;  /* 0x0000000e90925c20 */ /* 0x000fc80008410000 */
[----:B------:R-:W-:Y:S01]  /*d8a0*/  @P5 FMUL.FTZ R146, R146, UR25 ;  /* 0x0000001992925c20 */ /* 0x000fe20008410000 */
[----:B--2---:R-:W-:-:S04]  /*d8b0*/  @P5 MOV R145, R148 ;  /* 0x0000009400915202 */ /* 0x004fc80000000f00 */
[----:B------:R-:W-:-:S05]  /*d8c0*/  @P5 SHF.L.U32 R145, R145, 0x10, RZ ;  /* 0x0000001091915819 */ /* 0x000fca00000006ff */
[----:B------:R-:W-:Y:S01]  /*d8d0*/  @P5 FMUL.FTZ R154, R145, R146 ;  /* 0x00000092919a5220 */ /* 0x000fe20000410000 */
[----:B------:R-:W-:Y:S01]  /*d8e0*/  @P5 FMUL.FTZ R145, R144, UR14 ;  /* 0x0000000e90915c20 */ /* 0x000fe20008410000 */
[----:B------:R-:W-:Y:S02]  /*d8f0*/  FFMA.FTZ R146, R192, UR4, R199 ;  /* 0x00000004c0927c23 */ /* 0x000fe400080100c7 */
[----:B------:R-:W-:Y:S01]  /*d900*/  FADD.FTZ R40, R40, R154 ;  /* 0x0000009a28287221 */ /* 0x000fe20000010000 */
[----:B0-----:R-:W-:Y:S01]  /*d910*/  @P5 FMUL.FTZ R150, R145, R150 ;  /* 0x0000009691965220 */ /* 0x001fe20000410000 */
[----:B------:R-:W-:Y:S01]  /*d920*/  @P5 SHF.L.U32 R145, R203, 0x10, RZ ;  /* 0x00000010cb915819 */ /* 0x000fe200000006ff */
[----:B------:R-:W-:-:S04]  /*d930*/  FADD.FTZ R146, R193, -R146 ;  /* 0x80000092c1927221 */ /* 0x000fc80000010000 */
[----:B------:R-:W-:Y:S01]  /*d940*/  @P5 FMUL.FTZ R158, R145, R150 ;  /* 0x00000096919e5220 */ /* 0x000fe20000410000 */
[----:B------:R-:W-:Y:S01]  /*d950*/  LOP3.LUT P5, RZ, R15, 0xff00, RZ, 0xc0, !PT ;  /* 0x0000ff000fff7812 */ /* 0x000fe200078ac0ff */
[----:B------:R-:W-:-:S12]  /*d960*/  FFMA.FTZ R145, R146, UR24, R141 ;  /* 0x0000001892917c23 */ /* 0x000fd8000801008d */
[----:B------:R-:W0:Y:S01]  /*d970*/  @P5 LDC R147, c[0x0][0x408] ;  /* 0x00010200ff935b82 */ /* 0x000e220000000800 */
[----:B------:R-:W-:-:S07]  /*d980*/  @P5 FMUL.FTZ R146, R145, UR14 ;  /* 0x0000000e91925c20 */ /* 0x000fce0008410000 */
[----:B------:R-:W1:Y:S01]  /*d990*/  @P5 LDC R151, c[0x0][0x408] ;  /* 0x00010200ff975b82 */ /* 0x000e620000000800 */
[----:B0-----:R-:W-:Y:S01]  /*d9a0*/  @P5 FMUL.FTZ R147, R146, R147 ;  /* 0x0000009392935220 */ /* 0x001fe20000410000 */
[----:B------:R-:W-:-:S04]  /*d9b0*/  @P5 SHF.R.U64 R146, R148, 0x10, R149 ;  /* 0x0000001094925819 */ /* 0x000fc80000001295 */
[----:B------:R-:W-:-:S05]  /*d9c0*/  @P5 SHF.L.U32 R146, R146, 0x10, RZ ;  /* 0x0000001092925819 */ /* 0x000fca00000006ff */
[----:B------:R-:W-:Y:S01]  /*d9d0*/  @P5 FMUL.FTZ R155, R146, R147 ;  /* 0x00000093929b5220 */ /* 0x000fe20000410000 */
[----:B------:R-:W-:-:S03]  /*d9e0*/  @P5 FMUL.FTZ R146, R145, UR14 ;  /* 0x0000000e91925c20 */ /* 0x000fc60008410000 */
[----:B------:R-:W-:Y:S01]  /*d9f0*/  FADD.FTZ R41, R41, R155 ;  /* 0x0000009b29297221 */ /* 0x000fe20000010000 */
[----:B-1----:R-:W-:Y:S01]  /*da00*/  @P5 FMUL.FTZ R151, R146, R151 ;  /* 0x0000009792975220 */ /* 0x002fe20000410000 */
[----:B------:R-:W-:-:S05]  /*da10*/  @P5 SHF.L.U32 R146, R202, 0x10, RZ ;  /* 0x00000010ca925819 */ /* 0x000fca00000006ff */
[----:B------:R-:W-:Y:S01]  /*da20*/  @P5 FMUL.FTZ R159, R146, R151 ;  /* 0x00000097929f5220 */ /* 0x000fe20000410000 */
[----:B------:R-:W-:Y:S01]  /*da30*/  LOP3.LUT P5, RZ, R15, 0xff0000, RZ, 0xc0, !PT ;  /* 0x00ff00000fff7812 */ /* 0x000fe200078ac0ff */
[----:B------:R-:W-:-:S04]  /*da40*/  FFMA.FTZ R146, R194, UR4, R199 ;  /* 0x00000004c2927c23 */ /* 0x000fc800080100c7 */
[----:B------:R-:W-:-:S04]  /*da50*/  FADD.FTZ R147, R195, -R146 ;  /* 0x80000092c3937221 */ /* 0x000fc80000010000 */
[----:B------:R-:W-:-:S04]  /*da60*/  FFMA.FTZ R146, R147, UR24, R142 ;  /* 0x0000001893927c23 */ /* 0x000fc8000801008e */
[----:B------:R-:W0:Y:S01]  /*da70*/  @P5 LDC R151, c[0x0][0x408] ;  /* 0x00010200ff975b82 */ /* 0x000e220000000800 */
[----:B------:R-:W-:Y:S01]  /*da80*/  @P5 FMUL.FTZ R148, R146, UR14 ;  /* 0x0000000e92945c20 */ /* 0x000fe20008410000 */
[----:B------:R-:W-:-:S06]  /*da90*/  @P5 MOV R150, R149 ;  /* 0x0000009500965202 */ /* 0x000fcc0000000f00 */
[----:B------:R-:W1:Y:S01]  /*daa0*/  @P5 LDC R147, c[0x0][0x408] ;  /* 0x00010200ff935b82 */ /* 0x000e620000000800 */
[----:B0-----:R-:W-:Y:S01]  /*dab0*/  @P5 FMUL.FTZ R151, R148, R151 ;  /* 0x0000009794975220 */ /* 0x001fe20000410000 */
[----:B------:R-:W-:-:S05]  /*dac0*/  @P5 SHF.L.U32 R148, R150, 0x10, RZ ;  /* 0x0000001096945819 */ /* 0x000fca00000006ff */
[----:B------:R-:W-:Y:S01]  /*dad0*/  @P5 FMUL.FTZ R156, R148, R151 ;  /* 0x00000097949c5220 */ /* 0x000fe20000410000 */
[----:B------:R-:W-:-:S03]  /*dae0*/  @P5 FMUL.FTZ R148, R146, UR14 ;  /* 0x0000000e92945c20 */ /* 0x000fc60008410000 */
[----:B------:R-:W-:Y:S01]  /*daf0*/  FADD.FTZ R42, R42, R156 ;  /* 0x0000009c2a2a7221 */ /* 0x000fe20000010000 */
[----:B-1----:R-:W-:Y:S01]  /*db00*/  @P5 FMUL.FTZ R148, R148, R147 ;  /* 0x0000009394945220 */ /* 0x002fe20000410000 */
[----:B------:R-:W-:-:S05]  /*db10*/  @P5 SHF.L.U32 R147, R201, 0x10, RZ ;  /* 0x00000010c9935819 */ /* 0x000fca00000006ff */
[----:B------:R-:W-:Y:S01]  /*db20*/  @P5 FMUL.FTZ R160, R147, R148 ;  /* 0x0000009493a05220 */ /* 0x000fe20000410000 */
[----:B------:R-:W-:Y:S01]  /*db30*/  FFMA.FTZ R148, R196, UR4, R199 ;  /* 0x00000004c4947c23 */ /* 0x000fe200080100c7 */
[----:B------:R-:W-:-:S03]  /*db40*/  ISETP.GE.U32.AND P5, PT, R15, 0x1000000, PT ;  /* 0x010000000f00780c */ /* 0x000fc60003fa6070 */
[----:B------:R-:W-:Y:S01]  /*db50*/  FADD.FTZ R148, R197, -R148 ;  /* 0x80000094c5947221 */ /* 0x000fe20000010000 */
[----:B------:R-:W-:Y:S03]  /*db60*/  F2F.BF16.F32 R160, R160 ;  /* 0x000000a000a07304 */ /* 0x000fe60000202000 */
[----:B------:R-:W-:-:S04]  /*db70*/  FFMA.FTZ R147, R148, UR24, R143 ;  /* 0x0000001894937c23 */ /* 0x000fc8000801008f */
[----:B------:R-:W-:Y:S02]  /*db80*/  FMUL.FTZ R148, R147, UR14 ;  /* 0x0000000e93947c20 */ /* 0x000fe40008410000 */
[----:B------:R-:W-:Y:S02]  /*db90*/  @P5 SHF.R.U32.HI R149, RZ, 0x10, R149 ;  /* 0x00000010ff955819 */ /* 0x000fe40000011695 */
[----:B------:R-:W-:Y:S01]  /*dba0*/  FMUL.FTZ R151, R148, UR25 ;  /* 0x0000001994977c20 */ /* 0x000fe20008410000 */
[----:B------:R-:W-:-:S05]  /*dbb0*/  @P5 SHF.L.U32 R148, R200, 0x10, RZ ;  /* 0x00000010c8945819 */ /* 0x000fca00000006ff */
[----:B------:R-:W-:Y:S01]  /*dbc0*/  @P5 FMUL.FTZ R161, R148, R151 ;  /* 0x0000009794a15220 */ /* 0x000fe20000410000 */
[----:B------:R-:W-:-:S05]  /*dbd0*/  @P5 SHF.L.U32 R148, R149, 0x10, RZ ;  /* 0x0000001095945819 */ /* 0x000fca00000006ff */
[----:B------:R-:W-:Y:S01]  /*dbe0*/  @P5 FMUL.FTZ R157, R151, R148 ;  /* 0x00000094979d5220 */ /* 0x000fe20000410000 */
[----:B------:R-:W0:Y:S03]  /*dbf0*/  F2F.BF16.F32 R161, R161 ;  /* 0x000000a100a17304 */ /* 0x000e260000202000 */
[----:B------:R-:W-:-:S05]  /*dc00*/  FADD.FTZ R43, R43, R157 ;  /* 0x0000009d2b2b7221 */ /* 0x000fca0000010000 */
[----:B------:R-:W1:Y:S01]  /*dc10*/  F2F.BF16.F32 R148, R159 ;  /* 0x0000009f00947304 */ /* 0x000e620000202000 */
[----:B0-----:R-:W-:-:S07]  /*dc20*/  SHF.L.U32 R153, R161, 0x10, RZ ;  /* 0x00000010a1997819 */ /* 0x001fce00000006ff */
[----:B------:R-:W0:Y:S01]  /*dc30*/  F2F.BF16.F32 R151, R158 ;  /* 0x0000009e00977304 */ /* 0x000e220000202000 */
[----:B-1----:R-:W-:-:S05]  /*dc40*/  IMAD.WIDE.U32 R148, R148, 0x10000, RZ ;  /* 0x0001000094947825 */ /* 0x002fca00078e00ff */
[----:B------:R-:W-:Y:S02]  /*dc50*/  LOP3.LUT R149, R149, R153, R160, 0xfe, !PT ;  /* 0x0000009995957212 */ /* 0x000fe400078efea0 */
[----:B------:R-:W1:Y:S01]  /*dc60*/  LDC.64 R152, c[0x0][0x468] ;  /* 0x00011a00ff987b82 */ /* 0x000e620000000a00 */
[----:B0-----:R-:W-:-:S07]  /*dc70*/  LOP3.LUT R148, R148, R151, RZ, 0xfc, !PT ;  /* 0x0000009794947212 */ /* 0x001fce00078efcff */
[----:B------:R-:W0:Y:S01]  /*dc80*/  LDC.64 R150, c[0x0][0x478] ;  /* 0x00011e00ff967b82 */ /* 0x000e220000000a00 */
[----:B-1----:R-:W-:-:S04]  /*dc90*/  IMAD.WIDE.U32 R152, R3, 0x8, R152 ;  /* 0x0000000803987825 */ /* 0x002fc800078e0098 */
[----:B0-----:R-:W-:-:S05]  /*dca0*/  IMAD.WIDE.U32 R150, R3, 0x10, R150 ;  /* 0x0000001003967825 */ /* 0x001fca00078e0096 */
[----:B------:R0:W-:Y:S04]  /*dcb0*/  STG.E.128 desc[UR12][R150.64], R144 ;  /* 0x0000009096007986 */ /* 0x0001e8000c101d0c */
[----:B------:R0:W-:Y:S02]  /*dcc0*/  STG.E.64 desc[UR12][R152.64], R148 ;  /* 0x0000009498007986 */ /* 0x0001e4000c101b0c */
.L_x_4970:
[----:B------:R-:W-:Y:S05]  /*dcd0*/  BSYNC.RECONVERGENT B0 ;  /* 0x0000000000007941 */ /* 0x000fea0003800200 */
.L_x_4944:
[----:B------:R-:W-:Y:S02]  /*dce0*/  UIADD3 UR7, UPT, UPT, UR7, UR22, URZ ;  /* 0x0000001607077290 */ /* 0x000fe4000fffe0ff */
[----:B------:R-:W-:Y:S02]  /*dcf0*/  UPLOP3.LUT UP2, UPT, UPT, UPT, UP2, 0x40, 0x4 ;  /* 0x000000000004789c */ /* 0x000fe40003f4e820 */
[----:B------:R-:W-:-:S09]  /*dd00*/  UISETP.GE.AND UP1, UPT, UR7, UR23, UPT ;  /* 0x000000170700728c */ /* 0x000fd2000bf26270 */
[----:B------:R-:W-:Y:S05]  /*dd10*/  BRA.U !UP1, `(.L_x_5048) ;  /* 0xffffff3109587547 */ /* 0x000fea000b83ffff */
.L_x_4927:
[----:B------:R-:W0:Y:S01]  /*dd20*/  S2UR UR4, SR_CTAID.X ;  /* 0x00000000000479c3 */ /* 0x000e220000002500 */
[----:B------:R-:W1:Y:S01]  /*dd30*/  S2R R3, SR_TID.X ;  /* 0x0000000000037919 */ /* 0x000e620000002100 */
[----:B------:R-:W-:Y:S01]  /*dd40*/  ISETP.NE.AND P5, PT, R228, RZ, PT ;  /* 0x000000ffe400720c */ /* 0x000fe20003fa5270 */
[----:B------:R-:W-:Y:S01]  /*dd50*/  BSSY.RECONVERGENT B0, `(.L_x_5049) ;  /* 0x000000f000007945 */ /* 0x000fe20003800200 */
[----:B0-----:R-:W-:-:S06]  /*dd60*/  UIMAD UR4, UR4, UR6, URZ ;  /* 0x00000006040472a4 */ /* 0x001fcc000f8e02ff */
[----:B-----5:R-:W-:-:S04]  /*dd70*/  MOV R9, UR4 ;  /* 0x0000000400097c02 */ /* 0x020fc80008000f00 */
[----:B-1----:R-:W-:Y:S01]  /*dd80*/  LEA.HI R9, R9, R3, RZ, 0x1e ;  /* 0x0000000309097211 */ /* 0x002fe200078ff0ff */
[----:B------:R-:W-:Y:S06]  /*dd90*/  @!P5 BRA `(.L_x_5050) ;  /* 0x000000000028d947 */ /* 0x000fec0003800000 */
[----:B------:R-:W0:Y:S08]  /*dda0*/  LDC.64 R2, c[0x0][0x440] ;  /* 0x00011000ff027b82 */ /* 0x000e300000000a00 */
[----:B------:R-:W1:Y:S08]  /*ddb0*/  LDC.64 R4, c[0x0][0x448] ;  /* 0x00011200ff047b82 */ /* 0x000e700000000a00 */
[----:B------:R-:W5:Y:S01]  /*ddc0*/  LDC.64 R6, c[0x0][0x460] ;  /* 0x00011800ff067b82 */ /* 0x000f620000000a00 */
[----:B0-----:R-:W-:-:S05]  /*ddd0*/  IMAD.WIDE.U32 R2, R9, 0x10, R2 ;  /* 0x0000001009027825 */ /* 0x001fca00078e0002 */
[----:B------:R0:W-:Y:S01]  /*dde0*/  STG.E.128 desc[UR12][R2.64], R92 ;  /* 0x0000005c02007986 */ /* 0x0001e2000c101d0c */
[----:B-1----:R-:W-:-:S05]  /*ddf0*/  IMAD.WIDE.U32 R4, R9, 0x10, R4 ;  /* 0x0000001009047825 */ /* 0x002fca00078e0004 */
[----:B------:R0:W-:Y:S01]  /*de00*/  STG.E.128 desc[UR12][R4.64], R120 ;  /* 0x0000007804007986 */ /* 0x0001e2000c101d0c */
[C---:B-----5:R-:W-:Y:S01]  /*de10*/  IMAD.WIDE.U32 R6, R9.reuse, 0x10, R6 ;  /* 0x0000001009067825 */ /* 0x060fe200078e0006 */
[----:B------:R-:W-:-:S04]  /*de20*/  IADD3 R9, PT, PT, R9, 0x100, RZ ;  /* 0x0000010009097810 */ /* 0x000fc80007ffe0ff */
[----:B------:R0:W-:Y:S03]  /*de30*/  STG.E.128 desc[UR12][R6.64], R64 ;  /* 0x0000004006007986 */ /* 0x0001e6000c101d0c */
.L_x_5050:
[----:B------:R-:W-:Y:S05]  /*de40*/  BSYNC.RECONVERGENT B0 ;  /* 0x0000000000007941 */ /* 0x000fea0003800200 */
.L_x_5049:
[----:B------:R-:W-:Y:S04]  /*de50*/  BSSY.RECONVERGENT B0, `(.L_x_5051) ;  /* 0x000000c000007945 */ /* 0x000fe80003800200 */
[----:B------:R-:W-:Y:S05]  /*de60*/  @!P0 BRA `(.L_x_5052) ;  /* 0x0000000000288947 */ /* 0x000fea0003800000 */
[----:B0-----:R-:W0:Y:S08]  /*de70*/  LDC.64 R2, c[0x0][0x440] ;  /* 0x00011000ff027b82 */ /* 0x001e300000000a00 */
        /* <DEDUP_REMOVED lines=9> */
.L_x_5052:
[----:B------:R-:W-:Y:S05]  /*df10*/  BSYNC.RECONVERGENT B0 ;  /* 0x0000000000007941 */ /* 0x000fea0003800200 */
.L_x_5051:
        /* <DEDUP_REMOVED lines=12> */
.L_x_5054:
[----:B------:R-:W-:Y:S05]  /*dfe0*/  BSYNC.RECONVERGENT B0 ;  /* 0x0000000000007941 */ /* 0x000fea0003800200 */
.L_x_5053:
        /* <DEDUP_REMOVED lines=12> */
.L_x_5056:
[----:B------:R-:W-:Y:S05]  /*e0b0*/  BSYNC.RECONVERGENT B0 ;  /* 0x0000000000007941 */ /* 0x000fea0003800200 */
.L_x_5055:
        /* <DEDUP_REMOVED lines=12> */
.L_x_5058:
[----:B------:R-:W-:Y:S05]  /*e180*/  BSYNC.RECONVERGENT B0 ;  /* 0x0000000000007941 */ /* 0x000fea0003800200 */
.L_x_5057:
        /* <DEDUP_REMOVED lines=12> */
.L_x_5060:
[----:B------:R-:W-:Y:S05]  /*e250*/  BSYNC.RECONVERGENT B0 ;  /* 0x0000000000007941 */ /* 0x000fea0003800200 */
.L_x_5059:
[----:B------:R-:W-:-:S13]  /*e260*/  ISETP.NE.AND P0, PT, R198, RZ, PT ;  /* 0x000000ffc600720c */ /* 0x000fda0003f05270 */
[----:B------:R-:W-:Y:S05]  /*e270*/  @!P0 EXIT ;  /* 0x000000000000894d */ /* 0x000fea0003800000 */
[----:B0-----:R-:W0:Y:S08]  /*e280*/  LDC.64 R2, c[0x0][0x440] ;  /* 0x00011000ff027b82 */ /* 0x001e300000000a00 */
[----:B------:R-:W1:Y:S08]  /*e290*/  LDC.64 R4, c[0x0][0x448] ;  /* 0x00011200ff047b82 */ /* 0x000e700000000a00 */
[----:B------:R-:W5:Y:S01]  /*e2a0*/  LDC.64 R6, c[0x0][0x460] ;  /* 0x00011800ff067b82 */ /* 0x000f620000000a00 */
[----:B0-----:R-:W-:-:S05]  /*e2b0*/  IMAD.WIDE.U32 R2, R9, 0x10, R2 ;  /* 0x0000001009027825 */ /* 0x001fca00078e0002 */
[----:B------:R-:W-:Y:S01]  /*e2c0*/  STG.E.128 desc[UR12][R2.64], R68 ;  /* 0x0000004402007986 */ /* 0x000fe2000c101d0c */
[----:B-1----:R-:W-:-:S05]  /*e2d0*/  IMAD.WIDE.U32 R4, R9, 0x10, R4 ;  /* 0x0000001009047825 */ /* 0x002fca00078e0004 */
[----:B------:R-:W-:Y:S01]  /*e2e0*/  STG.E.128 desc[UR12][R4.64], R96 ;  /* 0x0000006004007986 */ /* 0x000fe2000c101d0c */
[----:B-----5:R-:W-:-:S05]  /*e2f0*/  IMAD.WIDE.U32 R6, R9, 0x10, R6 ;  /* 0x0000001009067825 */ /* 0x020fca00078e0006 */
[----:B------:R-:W-:Y:S01]  /*e300*/  STG.E.128 desc[UR12][R6.64], R40 ;  /* 0x0000002806007986 */ /* 0x000fe2000c101d0c */
[----:B------:R-:W-:Y:S05]  /*e310*/  EXIT ;  /* 0x000000000000794d */ /* 0x000fea0003800000 */
.L_x_5061:
        /* <DEDUP_REMOVED lines=14> */
.L_x_14360:


//--------------------- .text._ZN10layer_norm13ln_bwd_kernelINS_13Kernel_traitsI13__nv_bfloat16S2_fS2_fjLj7168ELj1ELj1ELj8ELj8ENS_18Kernel_traits_baseILj7168ES2_S2_fS2_fjLj256EEEEELb1ELb1ELb0ELb1EEEvNS_9BwdParamsE --------------------------
	.section	.text._ZN10layer_norm13ln_bwd_kernelINS_13Kernel_traitsI13__nv_bfloat16S2_fS2_fjLj7168ELj1ELj1ELj8ELj8ENS_18Kernel_traits_baseILj7168ES2_S2_fS2_fjLj256EEEEELb1ELb1ELb0ELb1EEEvNS_9BwdParamsE,"ax",@progbits
	.align	128
        .global         _ZN10layer_norm13ln_bwd_kernelINS_13Kernel_traitsI13__nv_bfloat16S2_fS2_fjLj7168ELj1ELj1ELj8ELj8ENS_18Kernel_traits_baseILj7168ES2_S2_fS2_fjLj256EEEEELb1ELb1ELb0ELb1EEEvNS_9BwdParamsE
        .type           _ZN10layer_norm13ln_bwd_kernelINS_13Kernel_traitsI13__nv_bfloat16S2_fS2_fjLj7168ELj1ELj1ELj8ELj8ENS_18Kernel_traits_baseILj7168ES2_S2_fS2_fjLj256EEEEELb1ELb1ELb0ELb1EEEvNS_9BwdParamsE,@function
        .size           _ZN10layer_norm13ln_bwd_kernelINS_13Kernel_traitsI13__nv_bfloat16S2_fS2_fjLj7168ELj1ELj1ELj8ELj8ENS_18Kernel_traits_baseILj7168ES2_S2_fS2_fjLj256EEEEELb1ELb1ELb0ELb1EEEvNS_9BwdParamsE,(.L_x_14361 - _ZN10layer_norm13ln_bwd_kernelINS_13Kernel_traitsI13__nv_bfloat16S2_fS2_fjLj7168ELj1ELj1ELj8ELj8ENS_18Kernel_traits_baseILj7168ES2_S2_fS2_fjLj256EEEEELb1ELb1ELb0ELb1EEEvNS_9BwdParamsE)
        .other          _ZN10layer_norm13ln_bwd_kernelINS_13Kernel_traitsI13__nv_bfloat16S2_fS2_fjLj7168ELj1ELj1ELj8ELj8ENS_18Kernel_traits_baseILj7168ES2_S2_fS2_fjLj256EEEEELb1ELb1ELb0ELb1EEEvNS_9BwdParamsE,@"STO_CUDA_ENTRY STV_DEFAULT"
_ZN10layer_norm13ln_bwd_kernelINS_13Kernel_traitsI13__nv_bfloat16S2_fS2_fjLj7168ELj1ELj1ELj8ELj8ENS_18Kernel_traits_baseILj7168ES2_S2_fS2_fjLj256EEEEELb1ELb1ELb0ELb1EEEvNS_9BwdParamsE:
.text._ZN10layer_norm13ln_bwd_kernelINS_13Kernel_traitsI13__nv_bfloat16S2_fS2_fjLj7168ELj1ELj1ELj8ELj8ENS_18Kernel_traits_baseILj7168ES2_S2_fS2_fjLj256EEEEELb1ELb1ELb0ELb1EEEvNS_9BwdParamsE:
        /* <DEDUP_REMOVED lines=56> */
[----:B------:R-:W4:Y:S01]  /*0380*/  LDCU UR24, c[0x0][0x408] ;  /* 0x00008100ff1877ac */ /* 0x000f220008000800 */
[----:B------:R-:W-:-:S02]  /*0390*/  HFMA2 R223, -RZ, RZ, 0, 0 ;  /* 0x00000000ffdf7431 */ /* 0x000fc400000001ff */
[----:B------:R-:W-:Y:S01]  /*03a0*/  HFMA2 R165, -RZ, RZ, 0, 0 ;  /* 0x00000000ffa57431 */ /* 0x000fe200000001ff */
[----:B------:R-:W-:Y:S02]  /*03b0*/  CS2R R198, SRZ ;  /* 0x0000000000c67805 */ /* 0x000fe4000001ff00 */
[----:B------:R-:W-:Y:S02]  /*03c0*/  MOV R192, RZ ;  /* 0x000000ff00c07202 */ /* 0x000fe40000000f00 */
        /* <DEDUP_REMOVED lines=9> */
[----:B------:R-:W-:Y:S02]  /*0460*/  MOV R213, RZ ;  /* 0x000000ff00d57202 */ /* 0x000fe40000000f00 */
[----:B------:R-:W-:Y:S01]  /*0470*/  CS2R R216, SRZ ;  /* 0x0000000000d87805 */ /* 0x000fe2000001ff00 */
[----:B0-----:R-:W5:Y:S01]  /*0480*/  LDG.E.64 R18, desc[UR14][R2.64] ;  /* 0x0000000e02127981 */ /* 0x001f62000c1e1b00 */
[----:B------:R-:W-:-:S02]  /*0490*/  CS2R R220, SRZ ;  /* 0x0000000000dc7805 */ /* 0x000fc4000001ff00 */
[----:B------:R-:W-:Y:S01]  /*04a0*/  CS2R R218, SRZ ;  /* 0x0000000000da7805 */ /* 0x000fe2000001ff00 */
[----:B---3--:R-:W-:Y:S01]  /*04b0*/  IMAD.WIDE.U32 R4, R0, 0x8, R4 ;  /* 0x0000000800047825 */ /* 0x008fe200078e0004 */
[----:B------:R-:W3:Y:S01]  /*04c0*/  LDG.E.64 R6, desc[UR14][R2.64+0x3000] ;  /* 0x0030000e02067981 */ /* 0x000ee2000c1e1b00 */
[----:B------:R-:W-:Y:S02]  /*04d0*/  CS2R R184, SRZ ;  /* 0x0000000000b87805 */ /* 0x000fe4000001ff00 */
[----:B------:R-:W-:Y:S02]  /*04e0*/  CS2R R224, SRZ ;  /* 0x0000000000e07805 */ /* 0x000fe4000001ff00 */
[----:B------:R-:W-:Y:S01]  /*04f0*/  CS2R R178, SRZ ;  /* 0x0000000000b27805 */ /* 0x000fe2000001ff00 */
[----:B------:R-:W4:Y:S01]  /*0500*/  LDG.E.64 R8, desc[UR14][R2.64+0x2800] ;  /* 0x0028000e02087981 */ /* 0x000f22000c1e1b00 */
[----:B------:R-:W-:Y:S02]  /*0510*/  CS2R R176, SRZ ;  /* 0x0000000000b07805 */ /* 0x000fe4000001ff00 */
[----:B------:R-:W-:-:S02]  /*0520*/  CS2R R174, SRZ ;  /* 0x0000000000ae7805 */ /* 0x000fc4000001ff00 */
[----:B------:R-:W-:Y:S01]  /*0530*/  CS2R R172, SRZ ;  /* 0x0000000000ac7805 */ /* 0x000fe2000001ff00 */
[----:B------:R-:W4:Y:S01]  /*0540*/  LDG.E.64 R10, desc[UR14][R2.64+0x2000] ;  /* 0x0020000e020a7981 */ /* 0x000f22000c1e1b00 */
[----:B------:R-:W-:Y:S02]  /*0550*/  CS2R R170, SRZ ;  /* 0x0000000000aa7805 */ /* 0x000fe4000001ff00 */
[----:B------:R-:W-:Y:S02]  /*0560*/  MOV R169, RZ ;  /* 0x000000ff00a97202 */ /* 0x000fe40000000f00 */
[----:B------:R-:W-:Y:S01]  /*0570*/  CS2R R166, SRZ ;  /* 0x0000000000a67805 */ /* 0x000fe2000001ff00 */
[----:B------:R-:W4:Y:S01]  /*0580*/  LDG.E.64 R12, desc[UR14][R2.64+0x1800] ;  /* 0x0018000e020c7981 */ /* 0x000f22000c1e1b00 */
[----:B------:R-:W-:Y:S02]  /*0590*/  CS2R R20, SRZ ;  /* 0x0000000000147805 */ /* 0x000fe4000001ff00 */
[----:B------:R-:W-:-:S02]  /*05a0*/  CS2R R22, SRZ ;  /* 0x0000000000167805 */ /* 0x000fc4000001ff00 */
[----:B------:R-:W-:Y:S01]  /*05b0*/  CS2R R24, SRZ ;  /* 0x0000000000187805 */ /* 0x000fe2000001ff00 */
[----:B------:R-:W4:Y:S01]  /*05c0*/  LDG.E.64 R14, desc[UR14][R2.64+0x1000] ;  /* 0x0010000e020e7981 */ /* 0x000f22000c1e1b00 */
[----:B------:R-:W-:Y:S02]  /*05d0*/  CS2R R26, SRZ ;  /* 0x00000000001a7805 */ /* 0x000fe4000001ff00 */
[----:B------:R-:W-:Y:S02]  /*05e0*/  CS2R R28, SRZ ;  /* 0x00000000001c7805 */ /* 0x000fe4000001ff00 */
[----:B------:R-:W-:Y:S01]  /*05f0*/  CS2R R30, SRZ ;  /* 0x00000000001e7805 */ /* 0x000fe2000001ff00 */
[----:B------:R0:W4:Y:S01]  /*0600*/  LDG.E.64 R16, desc[UR14][R2.64+0x800] ;  /* 0x0008000e02107981 */ /* 0x000122000c1e1b00 */
[----:B------:R-:W-:Y:S02]  /*0610*/  CS2R R32, SRZ ;  /* 0x0000000000207805 */ /* 0x000fe4000001ff00 */
[----:B------:R-:W-:-:S02]  /*0620*/  CS2R R34, SRZ ;  /* 0x0000000000227805 */ /* 0x000fc4000001ff00 */
[----:B------:R-:W-:Y:S01]  /*0630*/  CS2R R36, SRZ ;  /* 0x0000000000247805 */ /* 0x000fe2000001ff00 */
[----:B------:R-:W4:Y:S01]  /*0640*/  LDG.E.64 R124, desc[UR14][R4.64+0x3000] ;  /* 0x0030000e047c7981 */ /* 0x000f22000c1e1b00 */
[----:B------:R-:W1:Y:S03]  /*0650*/  LDCU UR18, c[0x0][0x388] ;  /* 0x00007100ff1277ac */ /* 0x000e660008000800 */
[----:B------:R-:W4:Y:S01]  /*0660*/  LDG.E.64 R122, desc[UR14][R4.64+0x2800] ;  /* 0x0028000e047a7981 */ /* 0x000f22000c1e1b00 */
[----:B------:R-:W0:Y:S03]  /*0670*/  LDCU.U8 UR7, c[0x0][0x410] ;  /* 0x00008200ff0777ac */ /* 0x000e260008000000 */
[----:B------:R-:W4:Y:S01]  /*0680*/  LDG.E.64 R120, desc[UR14][R4.64+0x2000] ;  /* 0x0020000e04787981 */ /* 0x000f22000c1e1b00 */
[----:B------:R-:W1:Y:S03]  /*0690*/  LDCU UR19, c[0x0][0x400] ;  /* 0x00008000ff1377ac */ /* 0x000e660008000800 */
[----:B------:R-:W4:Y:S01]  /*06a0*/  LDG.E.64 R118, desc[UR14][R4.64+0x1800] ;  /* 0x0018000e04767981 */ /* 0x000f22000c1e1b00 */
[----:B------:R-:W1:Y:S03]  /*06b0*/  LDCU.64 UR20, c[0x0][0x478] ;  /* 0x00008f00ff1477ac */ /* 0x000e660008000a00 */
[----:B------:R-:W4:Y:S01]  /*06c0*/  LDG.E.64 R116, desc[UR14][R4.64+0x1000] ;  /* 0x0010000e04747981 */ /* 0x000f22000c1e1b00 */
[----:B------:R-:W1:Y:S03]  /*06d0*/  LDCU.128 UR8, c[0x0][0x3c0] ;  /* 0x00007800ff0877ac */ /* 0x000e660008000c00 */
[----:B------:R-:W4:Y:S01]  /*06e0*/  LDG.E.64 R114, desc[UR14][R4.64+0x800] ;  /* 0x0008000e04727981 */ /* 0x000f22000c1e1b00 */
[----:B------:R-:W1:Y:S03]  /*06f0*/  LDCU.64 UR16, c[0x0][0x438] ;  /* 0x00008700ff1077ac */ /* 0x000e660008000a00 */
[----:B------:R1:W4:Y:S01]  /*0700*/  LDG.E.64 R112, desc[UR14][R4.64] ;  /* 0x0000000e04707981 */ /* 0x000322000c1e1b00 */
[----:B--2---:R-:W-:Y:S01]  /*0710*/  UISETP.NE.U32.AND UP0, UPT, UR4, URZ, UPT ;  /* 0x000000ff0400728c */ /* 0x004fe2000bf05070 */
[----:B0-----:R-:W-:Y:S01]  /*0720*/  CS2R R2, SRZ ;  /* 0x0000000000027805 */ /* 0x001fe2000001ff00 */
[----:B------:R-:W0:Y:S02]  /*0730*/  LDCU.64 UR22, c[0x0][0x380] ;  /* 0x00007000ff1677ac */ /* 0x000e240008000a00 */
[----:B------:R-:W-:Y:S01]  /*0740*/  UISETP.NE.AND.EX UP0, UPT, UR5, URZ, UPT, UP0 ;  /* 0x000000ff0500728c */ /* 0x000fe2000bf05300 */
[----:B-1----:R-:W-:-:S02]  /*0750*/  CS2R R4, SRZ ;  /* 0x0000000000047805 */ /* 0x002fc4000001ff00 */
[C---:B-----5:R-:W-:Y:S02]  /*0760*/  SHF.L.U32 R0, R18.reuse, 0x10, RZ ;  /* 0x0000001012007819 */ /* 0x060fe400000006ff */
[----:B------:R-:W-:Y:S02]  /*0770*/  SHF.R.U64 R252, R18, 0x10, R19 ;  /* 0x0000001012fc7819 */ /* 0x000fe40000001213 */
        /* <DEDUP_REMOVED lines=12> */
[----:B------:R-:W-:Y:S01]  /*0840*/  SHF.R.U32.HI R250, RZ, 0x10, R19 ;  /* 0x00000010fffa7819 */ /* 0x000fe20000011613 */
[----:B------:R1:W-:Y:S01]  /*0850*/  STL [R1], R0 ;  /* 0x0000000001007387 */ /* 0x0003e20000100800 */
        /* <DEDUP_REMOVED lines=19> */
[----:B------:R-:W-:Y:S02]  /*0990*/  CS2R R18, SRZ ;  /* 0x0000000000127805 */ /* 0x000fe4000001ff00 */
[----:B-1----:R-:W-:-:S02]  /*09a0*/  MOV R0, RZ ;  /* 0x000000ff00007202 */ /* 0x002fc40000000f00 */
        /* <DEDUP_REMOVED lines=27> */
[----:B0-----:R-:W-:-:S07]  /*0b60*/  SHF.L.U32 R250, R250, 0x10, RZ ;  /* 0x00000010fafa7819 */ /* 0x001fce00000006ff */
.L_x_5067:
[----:B------:R-:W0:Y:S01]  /*0b70*/  S2R R80, SR_TID.X ;  /* 0x0000000000507919 */ /* 0x000e220000002100 */
[----:B------:R-:W-:Y:S01]  /*0b80*/  UIMAD UR4, UR6, UR18, URZ ;  /* 0x00000012060472a4 */ /* 0x000fe2000f8e02ff */
[----:B------:R-:W1:Y:S01]  /*0b90*/  LDC.64 R144, c[0x0][0x428] ;  /* 0x00010a00ff907b82 */ /* 0x000e620000000a00 */
[----:B------:R-:W-:Y:S01]  /*0ba0*/  UIMAD.WIDE UR12, UR6, 0x4, UR10 ;  /* 0x00000004060c78a5 */ /* 0x000fe2000f8e020a */
[----:B------:R-:W2:Y:S01]  /*0bb0*/  LDL R159, [R1] ;  /* 0x00000000019f7983 */ /* 0x000ea20000100800 */
[----:B------:R-:W-:-:S04]  /*0bc0*/  USHF.R.S32.HI UR5, URZ, 0x1f, UR4 ;  /* 0x0000001fff057899 */ /* 0x000fc80008011404 */
[----:B------:R-:W-:Y:S01]  /*0bd0*/  ULEA.HI UR5, UR5, UR4, URZ, 0x2 ;  /* 0x0000000405057291 */ /* 0x000fe2000f8f10ff */
[----:B------:R-:W3:Y:S01]  /*0be0*/  LDC.64 R104, c[0x0][0x3a8] ;  /* 0x0000ea00ff687b82 */ /* 0x000ee20000000a00 */
[----:B------:R-:W-:-:S04]  /*0bf0*/  MOV R81, UR13 ;  /* 0x0000000d00517c02 */ /* 0x000fc80008000f00 */
[----:B------:R-:W-:Y:S01]  /*0c00*/  MOV R110, UR5 ;  /* 0x00000005006e7c02 */ /* 0x000fe20008000f00 */
[----:B------:R-:W-:-:S03]  /*0c10*/  UIMAD.WIDE UR4, UR6, 0x4, UR8 ;  /* 0x00000004060478a5 */ /* 0x000fc6000f8e0208 */
[----:B0-----:R-:W-:Y:S02]  /*0c20*/  LEA.HI.SX32 R110, R110, R80, 0x1e ;  /* 0x000000506e6e7211 */ /* 0x001fe400078ff2ff */
[----:B------:R-:W-:Y:S02]  /*0c30*/  MOV R80, UR12 ;  /* 0x0000000c00507c02 */ /* 0x000fe40008000f00 */
[C---:B------:R-:W-:Y:S01]  /*0c40*/  IADD3 R149, PT, PT, R110.reuse, 0x200, RZ ;  /* 0x000002006e957810 */ /* 0x040fe20007ffe0ff */
[C-C-:B-1----:R-:W-:Y:S01]  /*0c50*/  IMAD.WIDE.U32 R126, R110.reuse, 0x8, R144.reuse ;  /* 0x000000086e7e7825 */ /* 0x142fe200078e0090 */
[C---:B------:R-:W-:Y:S01]  /*0c60*/  IADD3 R131, PT, PT, R110.reuse, 0x400, RZ ;  /* 0x000004006e837810 */ /* 0x040fe20007ffe0ff */
[----:B------:R0:W4:Y:S01]  /*0c70*/  LDG.E R111, desc[UR14][R80.64] ;  /* 0x0000000e506f7981 */ /* 0x000122000c1e1900 */
[C---:B------:R-:W-:Y:S01]  /*0c80*/  IADD3 R109, PT, PT, R110.reuse, 0x500, RZ ;  /* 0x000005006e6d7810 */ /* 0x040fe20007ffe0ff */
[--C-:B------:R-:W-:Y:S01]  /*0c90*/  IMAD.WIDE.U32 R134, R149, 0x8, R144.reuse ;  /* 0x0000000895867825 */ /* 0x100fe200078e0090 */
[----:B------:R-:W-:Y:S01]  /*0ca0*/  IADD3 R160, PT, PT, R110, 0x100, RZ ;  /* 0x000001006ea07810 */ /* 0x000fe20007ffe0ff */
[----:B------:R-:W2:Y:S02]  /*0cb0*/  LDG.E.64 R126, desc[UR14][R126.64] ;  /* 0x0000000e7e7e7981 */ /* 0x000ea4000c1e1b00 */
[----:B------:R-:W-:-:S02]  /*0cc0*/  IMAD.WIDE.U32 R138, R131, 0x8, R144 ;  /* 0x00000008838a7825 */ /* 0x000fc400078e0090 */
[----:B------:R-:W2:Y:S01]  /*0cd0*/  LDG.E.64 R134, desc[UR14][R134.64] ;  /* 0x0000000e86867981 */ /* 0x000ea2000c1e1b00 */
[----:B0-----:R-:W-:Y:S02]  /*0ce0*/  MOV R80, UR4 ;  /* 0x0000000400507c02 */ /* 0x001fe40008000f00 */
[----:B------:R-:W-:Y:S01]  /*0cf0*/  MOV R81, UR5 ;  /* 0x0000000500517c02 */ /* 0x000fe20008000f00 */
[----:B------:R-:W-:Y:S01]  /*0d00*/  IMAD.WIDE.U32 R142, R109, 0x8, R144 ;  /* 0x000000086d8e7825 */ /* 0x000fe200078e0090 */
[----:B------:R-:W2:Y:S01]  /*0d10*/  LDG.E.64 R138, desc[UR14][R138.64] ;  /* 0x0000000e8a8a7981 */ /* 0x000ea2000c1e1b00 */
[----:B------:R-:W-:Y:S01]  /*0d20*/  IADD3 R140, PT, PT, R110, 0x300, RZ ;  /* 0x000003006e8c7810 */ /* 0x000fe20007ffe0ff */
[----:B------:R-:W0:Y:S02]  /*0d30*/  @UP0 LDCU.64 UR4, c[0x0][0x3e0] ;  /* 0x00007c00ff0407ac */ /* 0x000e240008000a00 */
[----:B------:R1:W2:Y:S01]  /*0d40*/  LDG.E R157, desc[UR14][R80.64] ;  /* 0x0000000e509d7981 */ /* 0x0002a2000c1e1900 */
[----:B---3--:R-:W-:-:S03]  /*0d50*/  IMAD.WIDE.U32 R96, R131, 0x10, R104 ;  /* 0x0000001083607825 */ /* 0x008fc600078e0068 */
[----:B------:R-:W3:Y:S01]  /*0d60*/  LDG.E.64 R142, desc[UR14][R142.64] ;  /* 0x0000000e8e8e7981 */ /* 0x000ee2000c1e1b00 */
[----:B------:R-:W-:-:S03]  /*0d70*/  IMAD.WIDE.U32 R128, R160, 0x8, R144 ;  /* 0x00000008a0807825 */ /* 0x000fc600078e0090 */
[----:B------:R-:W3:Y:S01]  /*0d80*/  LDG.E.128 R96, desc[UR14][R96.64] ;  /* 0x0000000e60607981 */ /* 0x000ee2000c1e1d00 */
[----:B-1----:R-:W-:-:S03]  /*0d90*/  IMAD.WIDE.U32 R80, R110, 0x10, R104 ;  /* 0x000000106e507825 */ /* 0x002fc600078e0068 */
[----:B------:R-:W3:Y:S01]  /*0da0*/  LDG.E.64 R128, desc[UR14][R128.64] ;  /* 0x0000000e80807981 */ /* 0x000ee2000c1e1b00 */
[----:B------:R-:W-:-:S03]  /*0db0*/  IMAD.WIDE.U32 R100, R109, 0x10, R104 ;  /* 0x000000106d647825 */ /* 0x000fc600078e0068 */
[----:B------:R-:W3:Y:S01]  /*0dc0*/  LDG.E.128 R80, desc[UR14][R80.64] ;  /* 0x0000000e50507981 */ /* 0x000ee2000c1e1d00 */
[----:B------:R-:W-:-:S03]  /*0dd0*/  IMAD.WIDE.U32 R88, R149, 0x10, R104 ;  /* 0x0000001095587825 */ /* 0x000fc600078e0068 */
[----:B------:R-:W3:Y:S01]  /*0de0*/  LDG.E.128 R100, desc[UR14][R100.64] ;  /* 0x0000000e64647981 */ /* 0x000ee2000c1e1d00 */
[----:B------:R-:W-:-:S03]  /*0df0*/  IMAD.WIDE.U32 R136, R140, 0x8, R144 ;  /* 0x000000088c887825 */ /* 0x000fc600078e0090 */
[----:B------:R-:W3:Y:S01]  /*0e00*/  LDG.E.128 R88, desc[UR14][R88.64] ;  /* 0x0000000e58587981 */ /* 0x000ee2000c1e1d00 */
[----:B------:R-:W-:-:S03]  /*0e10*/  IMAD.WIDE.U32 R84, R160, 0x10, R104 ;  /* 0x00000010a0547825 */ /* 0x000fc600078e0068 */
[----:B------:R-:W3:Y:S04]  /*0e20*/  LDG.E.64 R136, desc[UR14][R136.64] ;  /* 0x0000000e88887981 */ /* 0x000ee8000c1e1b00 */
[----:B------:R-:W3:Y:S01]  /*0e30*/  LDG.E.128 R84, desc[UR14][R84.64] ;  /* 0x0000000e54547981 */ /* 0x000ee2000c1e1d00 */
[----:B------:R-:W-:Y:S01]  /*0e40*/  IADD3 R108, PT, PT, R110, 0x600, RZ ;  /* 0x000006006e6c7810 */ /* 0x000fe20007ffe0ff */
[----:B------:R-:W-:-:S04]  /*0e50*/  IMAD.WIDE.U32 R92, R140, 0x10, R104 ;  /* 0x000000108c5c7825 */ /* 0x000fc800078e0068 */
[C---:B------:R-:W-:Y:S02]  /*0e60*/  IMAD.WIDE.U32 R104, R108.reuse, 0x10, R104 ;  /* 0x000000106c687825 */ /* 0x040fe400078e0068 */
[----:B------:R-:W3:Y:S02]  /*0e70*/  LDG.E.128 R92, desc[UR14][R92.64] ;  /* 0x0000000e5c5c7981 */ /* 0x000ee4000c1e1d00 */
[----:B------:R-:W-:Y:S02]  /*0e80*/  IMAD.WIDE.U32 R144, R108, 0x8, R144 ;  /* 0x000000086c907825 */ /* 0x000fe400078e0090 */
[----:B------:R-:W3:Y:S04]  /*0e90*/  LDG.E.128 R104, desc[UR14][R104.64] ;  /* 0x0000000e68687981 */ /* 0x000ee8000c1e1d00 */
[----:B------:R-:W3:Y:S01]  /*0ea0*/  LDG.E.64 R144, desc[UR14][R144.64] ;  /* 0x0000000e90907981 */ /* 0x000ee2000c1e1b00 */
[----:B------:R-:W1:Y:S01]  /*0eb0*/  S2R R141, SR_TID.X ;  /* 0x00000000008d7919 */ /* 0x000e620000002100 */
[----:B------:R-:W0:Y:S01]  /*0ec0*/  S2R R133, SR_CgaCtaId ;  /* 0x0000000000857919 */ /* 0x000e220000008800 */
[----:B------:R-:W-:-:S02]  /*0ed0*/  PLOP3.LUT P0, PT, PT, PT, PT, 0x80, 0x8 ;  /* 0x000000000008781c */ /* 0x000fc40003f0f070 */
[----:B------:R-:W-:Y:S02]  /*0ee0*/  MOV R132, 0x400 ;  /* 0x0000040000847802 */ /* 0x000fe40000000f00 */
[----:B-1----:R-:W-:Y:S02]  /*0ef0*/  LOP3.LUT P2, RZ, R141, 0x1f, RZ, 0xc0, !PT ;  /* 0x0000001f8dff7812 */ /* 0x002fe4000784c0ff */
[----:B0-----:R-:W-:-:S11]  /*0f00*/  LEA R132, R133, R132, 0x18 ;  /* 0x0000008485847211 */ /* 0x001fd600078ec0ff */
[----:B------:R-:W-:Y:S02]  /*0f10*/  @!P2 PLOP3.LUT P0, PT, P1, PT, PT, 0x80, 0x8 ;  /* 0x000000000008a81c */ /* 0x000fe40000f0f070 */
[----:B------:R-:W-:Y:S02]  /*0f20*/  IADD3 R152, PT, PT, R132, 0x7040, RZ ;  /* 0x0000704084987810 */ /* 0x000fe40007ffe0ff */
[----:B------:R-:W-:Y:S02]  /*0f30*/  @!P2 SHF.R.U32.HI R133, RZ, 0x2, R141 ;  /* 0x00000002ff85a819 */ /* 0x000fe4000001168d */
[----:B------:R-:W-:Y:S02]  /*0f40*/  @!P2 MOV R130, R152 ;  /* 0x000000980082a202 */ /* 0x000fe40000000f00 */
[----:B------:R-:W-:-:S05]  /*0f50*/  @!P2 LOP3.LUT R133, R133, 0x38, RZ, 0xc0, !PT ;  /* 0x000000388585a812 */ /* 0x000fca00078ec0ff */
[----:B------:R-:W-:Y:S02]  /*0f60*/  @!P0 IADD3 R130, PT, PT, R132, 0x7000, RZ ;  /* 0x0000700084828810 */ /* 0x000fe40007ffe0ff */
[----:B------:R-:W-:Y:S02]  /*0f70*/  ISETP.NE.AND P3, PT, RZ, UR7, PT ;  /* 0x00000007ff007c0c */ /* 0x000fe4000bf65270 */
[----:B------:R-:W-:Y:S02]  /*0f80*/  @!P2 IADD3 R212, PT, PT, R133, R130, RZ ;  /* 0x0000008285d4a210 */ /* 0x000fe40007ffe0ff */
[----:B----4-:R-:W-:Y:S02]  /*0f90*/  R2UR UR12, R111 ;  /* 0x000000006f0c72ca */ /* 0x010fe400000e0000 */
[----:B--2---:R-:W-:Y:S02]  /*0fa0*/  MOV R133, R134 ;  /* 0x0000008600857202 */ /* 0x004fe40000000f00 */
[----:B------:R-:W-:-:S02]  /*0fb0*/  SHF.R.U64 R134, R134, 0x10, R135 ;  /* 0x0000001086867819 */ /* 0x000fc40000001287 */
[----:B------:R-:W-:Y:S02]  /*0fc0*/  MOV R141, R135 ;  /* 0x00000087008d7202 */ /* 0x000fe40000000f00 */
[----:B------:R-:W-:Y:S02]  /*0fd0*/  SHF.R.U32.HI R158, RZ, 0x10, R135 ;  /* 0x00000010ff9e7819 */ /* 0x000fe40000011687 */
[----:B------:R-:W-:Y:S02]  /*0fe0*/  MOV R130, R138 ;  /* 0x0000008a00827202 */ /* 0x000fe40000000f00 */
[----:B------:R-:W-:Y:S02]  /*0ff0*/  SHF.R.U64 R135, R138, 0x10, R139 ;  /* 0x000000108a877819 */ /* 0x000fe4000000128b */
[----:B------:R-:W-:Y:S02]  /*1000*/  FSEL R138, R157, RZ, !P3 ;  /* 0x000000ff9d8a7208 */ /* 0x000fe40005800000 */
[----:B------:R-:W-:-:S02]  /*1010*/  MOV R150, R126 ;  /* 0x0000007e00967202 */ /* 0x000fc40000000f00 */
[----:B---3--:R-:W-:Y:S02]  /*1020*/  MOV R204, R142 ;  /* 0x0000008e00cc7202 */ /* 0x008fe40000000f00 */
[----:B------:R-:W-:Y:S02]  /*1030*/  SHF.R.U64 R205, R142, 0x10, R143 ;  /* 0x000000108ecd7819 */ /* 0x000fe4000000128f */
[----:B------:R-:W-:Y:S02]  /*1040*/  SHF.R.U64 R147, R126, 0x10, R127 ;  /* 0x000000107e937819 */ /* 0x000fe4000000127f */
[----:B------:R-:W-:Y:S02]  /*1050*/  MOV R148, R128 ;  /* 0x0000008000947202 */ /* 0x000fe40000000f00 */
[----:B------:R-:W-:Y:S01]  /*1060*/  SHF.R.U64 R154, R128, 0x10, R129 ;  /* 0x00000010809a7819 */ /* 0x000fe20000001281 */
[C---:B------:R-:W-:Y:S01]  /*1070*/  FADD.FTZ R142, -R138.reuse, R83 ;  /* 0x000000538a8e7221 */ /* 0x040fe20000010100 */
[----:B------:R-:W-:Y:S01]  /*1080*/  FADD.FTZ R83, -R138, R99 ;  /* 0x000000638a537221 */ /* 0x000fe20000010100 */
[----:B------:R-:W-:-:S02]  /*1090*/  MOV R155, R129 ;  /* 0x00000081009b7202 */ /* 0x000fc40000000f00 */
[----:B------:R-:W-:Y:S01]  /*10a0*/  SHF.R.U32.HI R156, RZ, 0x10, R129 ;  /* 0x00000010ff9c7819 */ /* 0x000fe20000011681 */
[C---:B------:R-:W-:Y:S01]  /*10b0*/  FADD.FTZ R99, -R138.reuse, R100 ;  /* 0x000000648a637221 */ /* 0x040fe20000010100 */
[----:B------:R-:W-:Y:S02]  /*10c0*/  SHF.R.U32.HI R151, RZ, 0x10, R127 ;  /* 0x00000010ff977819 */ /* 0x000fe4000001167f */
[----:B------:R-:W-:Y:S02]  /*10d0*/  MOV R128, R139 ;  /* 0x0000008b00807202 */ /* 0x000fe40000000f00 */
[----:B------:R-:W-:Y:S01]  /*10e0*/  SHF.R.U32.HI R129, RZ, 0x10, R139 ;  /* 0x00000010ff817819 */ /* 0x000fe2000001168b */
[----:B------:R-:W-:Y:S01]  /*10f0*/  FADD.FTZ R139, -R138, R80 ;  /* 0x000000508a8b7221 */ /* 0x000fe20000010100 */
[----:B------:R-:W-:Y:S01]  /*1100*/  SHF.L.U32 R100, R150, 0x10, RZ ;  /* 0x0000001096647819 */ /* 0x000fe200000006ff */
[C---:B------:R-:W-:Y:S01]  /*1110*/  FADD.FTZ R88, -R138.reuse, R88 ;  /* 0x000000588a587221 */ /* 0x040fe20000010100 */
[C---:B------:R-:W-:Y:S01]  /*1120*/  FADD.FTZ R80, -R138.reuse, R101 ;  /* 0x000000658a507221 */ /* 0x040fe20000010100 */
[----:B------:R-:W-:Y:S01]  /*1130*/  MOV R111, R136 ;  /* 0x00000088006f7202 */ /* 0x000fe20000000f00 */
[----:B------:R-:W-:Y:S01]  /*1140*/  FADD.FTZ R101, -R138, R103 ;  /* 0x000000678a657221 */ /* 0x000fe20000010100 */
[----:B------:R-:W-:-:S02]  /*1150*/  MOV R146, R127 ;  /* 0x0000007f00927202 */ /* 0x000fc40000000f00 */
[----:B------:R-:W-:Y:S02]  /*1160*/  SHF.L.U32 R147, R147, 0x10, RZ ;  /* 0x0000001093937819 */ /* 0x000fe400000006ff */
[----:B------:R-:W-:Y:S01]  /*1170*/  SHF.L.U32 R103, R151, 0x10, RZ ;  /* 0x0000001097677819 */ /* 0x000fe200000006ff */
[----:B------:R-:W-:Y:S01]  /*1180*/  FMUL.FTZ R151, R159, R100 ;  /* 0x000000649f977220 */ /* 0x000fe20000410000 */
[----:B------:R-:W-:Y:S01]  /*1190*/  MOV R206, R143 ;  /* 0x0000008f00ce7202 */ /* 0x000fe20000000f00 */
[----:B------:R-:W-:Y:S01]  /*11a0*/  FADD.FTZ R86, -R138, R86 ;  /* 0x000000568a567221 */ /* 0x000fe20000010100 */
[----:B------:R-:W-:Y:S01]  /*11b0*/  SHF.R.U32.HI R153, RZ, 0x10, R143 ;  /* 0x00000010ff997819 */ /* 0x000fe2000001168f */
[----:B------:R-:W-:Y:S01]  /*11c0*/  FMUL.FTZ R143, R88, UR12 ;  /* 0x0000000c588f7c20 */ /* 0x000fe20008410000 */
[C---:B------:R-:W-:Y:S01]  /*11d0*/  FADD.FTZ R181, -R138.reuse, R82 ;  /* 0x000000528ab57221 */ /* 0x040fe20000010100 */
[----:B------:R-:W-:Y:S01]  /*11e0*/  SHF.L.U32 R88, R111, 0x10, RZ ;  /* 0x000000106f587819 */ /* 0x000fe200000006ff */
[----:B------:R-:W-:Y:S01]  /*11f0*/  FADD.FTZ R82, -R138, R96 ;  /* 0x000000608a527221 */ /* 0x000fe20000010100 */
[----:B------:R-:W-:Y:S01]  /*1200*/  SHF.L.U32 R146, R146, 0x10, RZ ;  /* 0x0000001092927819 */ /* 0x000fe200000006ff */
[----:B------:R-:W-:Y:S01]  /*1210*/  FMUL.FTZ R111, R83, UR12 ;  /* 0x0000000c536f7c20 */ /* 0x000fe20008410000 */
[----:B------:R-:W-:Y:S01]  /*1220*/  FMUL.FTZ R182, R252, R147 ;  /* 0x00000093fcb67220 */ /* 0x000fe20000410000 */
[----:B------:R-:W-:Y:S01]  /*1230*/  FADD.FTZ R83, RZ, R151 ;  /* 0x00000097ff537221 */ /* 0x000fe20000010000 */
[----:B------:R-:W-:Y:S01]  /*1240*/  FMUL.FTZ R162, R86, UR12 ;  /* 0x0000000c56a27c20 */ /* 0x000fe20008410000 */
[----:B------:R-:W-:Y:S01]  /*1250*/  SHF.L.U32 R86, R133, 0x10, RZ ;  /* 0x0000001085567819 */ /* 0x000fe200000006ff */
[----:B------:R-:W-:Y:S01]  /*1260*/  FMUL.FTZ R133, R82, UR12 ;  /* 0x0000000c52857c20 */ /* 0x000fe20008410000 */
[----:B------:R-:W-:Y:S01]  /*1270*/  FMUL.FTZ R183, R251, R146 ;  /* 0x00000092fbb77220 */ /* 0x000fe20000410000 */
[----:B------:R-:W-:Y:S01]  /*1280*/  FADD.FTZ R82, R182, R83 ;  /* 0x00000053b6527221 */ /* 0x000fe20000010000 */
[----:B------:R-:W-:Y:S01]  /*1290*/  FADD.FTZ R85, -R138, R85 ;  /* 0x000000558a557221 */ /* 0x000fe20000010100 */
[----:B------:R-:W-:Y:S01]  /*12a0*/  SHF.L.U32 R148, R148, 0x10, RZ ;  /* 0x0000001094947819 */ /* 0x000fe200000006ff */
[----:B------:R-:W-:Y:S01]  /*12b0*/  FMUL.FTZ R168, R250, R103 ;  /* 0x00000067faa87220 */ /* 0x000fe20000410000 */
[----:B------:R-:W-:Y:S01]  /*12c0*/  FADD.FTZ R83, R183, R82 ;  /* 0x00000052b7537221 */ /* 0x000fe20000010000 */
[----:B------:R-:W-:Y:S01]  /*12d0*/  SHF.L.U32 R163, R154, 0x10, RZ ;  /* 0x000000109aa37819 */ /* 0x000fe200000006ff */
[----:B------:R-:W-:Y:S01]  /*12e0*/  FADD.FTZ R180, -R138, R81 ;  /* 0x000000518ab47221 */ /* 0x000fe20000010100 */
[----:B------:R-:W-:Y:S01]  /*12f0*/  FMUL.FTZ R161, R85, UR12 ;  /* 0x0000000c55a17c20 */ /* 0x000fe20008410000 */
[----:B------:R-:W-:Y:S01]  /*1300*/  FMUL.FTZ R154, R249, R148 ;  /* 0x00000094f99a7220 */ /* 0x000fe20000410000 */
[----:B------:R-:W-:Y:S01]  /*1310*/  FADD.FTZ R83, R168, R83 ;  /* 0x00000053a8537221 */ /* 0x000fe20000010000 */
[----:B------:R-:W-:Y:S01]  /*1320*/  FMUL.FTZ R181, R181, UR12 ;  /* 0x0000000cb5b57c20 */ /* 0x000fe20008410000 */
[----:B------:R-:W-:Y:S01]  /*1330*/  FADD.FTZ R84, -R138, R84 ;  /* 0x000000548a547221 */ /* 0x000fe20000010100 */
[----:B------:R-:W-:Y:S01]  /*1340*/  SHF.L.U32 R164, R155, 0x10, RZ ;  /* 0x000000109ba47819 */ /* 0x000fe200000006ff */
[----:B------:R-:W-:Y:S01]  /*1350*/  FMUL.FTZ R180, R180, UR12 ;  /* 0x0000000cb4b47c20 */ /* 0x000fe20008410000 */
[-C--:B------:R-:W-:Y:S01]  /*1360*/  FFMA.FTZ R32, R161, R163.reuse, R32 ;  /* 0x000000a3a1207223 */ /* 0x080fe20000010020 */
[----:B------:R-:W-:Y:S01]  /*1370*/  FADD.FTZ R4, R163, R4 ;  /* 0x00000004a3047221 */ /* 0x000fe20000010000 */
[----:B------:R-:W-:Y:S01]  /*1380*/  FADD.FTZ R87, -R138, R87 ;  /* 0x000000578a577221 */ /* 0x000fe20000010100 */
[----:B------:R-:W-:Y:S01]  /*1390*/  FMUL.FTZ R163, R248, R163 ;  /* 0x000000a3f8a37220 */ /* 0x000fe20000410000 */
[----:B------:R-:W-:Y:S01]  /*13a0*/  FADD.FTZ R82, R154, R83 ;  /* 0x000000539a527221 */ /* 0x000fe20000010000 */
[----:B------:R-:W-:Y:S01]  /*13b0*/  SHF.R.U64 R126, R136, 0x10, R137 ;  /* 0x00000010887e7819 */ /* 0x000fe20000001289 */
[----:B------:R-:W-:Y:S01]  /*13c0*/  FFMA.FTZ R35, R181, R146, R35 ;  /* 0x00000092b5237223 */ /* 0x000fe20000010023 */
[----:B------:R-:W-:Y:S01]  /*13d0*/  FADD.FTZ R7, R146, R7 ;  /* 0x0000000792077221 */ /* 0x000fe20000010000 */
[----:B------:R-:W-:Y:S01]  /*13e0*/  MOV R127, R137 ;  /* 0x00000089007f7202 */ /* 0x000fe20000000f00 */
[----:B------:R-:W-:Y:S01]  /*13f0*/  FMUL.FTZ R146, R84, UR12 ;  /* 0x0000000c54927c20 */ /* 0x000fe20008410000 */
[----:B------:R-:W-:Y:S01]  /*1400*/  SHF.R.U32.HI R136, RZ, 0x10, R137 ;  /* 0x00000010ff887819 */ /* 0x000fe20000011689 */
[----:B------:R-:W-:Y:S01]  /*1410*/  FADD.FTZ R137, -R138, R95 ;  /* 0x0000005f8a897221 */ /* 0x000fe20000010100 */
[----:B------:R-:W-:Y:S01]  /*1420*/  FFMA.FTZ R36, R180, R147, R36 ;  /* 0x00000093b4247223 */ /* 0x000fe20000010024 */
[----:B------:R-:W-:Y:S01]  /*1430*/  FADD.FTZ R8, R147, R8 ;  /* 0x0000000893087221 */ /* 0x000fe20000010000 */
[----:B------:R-:W-:Y:S01]  /*1440*/  SHF.L.U32 R155, R156, 0x10, RZ ;  /* 0x000000109c9b7819 */ /* 0x000fe200000006ff */
[-C--:B------:R-:W-:Y:S01]  /*1450*/  FFMA.FTZ R31, R162, R164.reuse, R31 ;  /* 0x000000a4a21f7223 */ /* 0x080fe2000001001f */
[----:B------:R-:W-:Y:S01]  /*1460*/  FADD.FTZ R3, R164, R3 ;  /* 0x00000003a4037221 */ /* 0x000fe20000010000 */
[C---:B------:R-:W-:Y:S01]  /*1470*/  FADD.FTZ R89, -R138.reuse, R89 ;  /* 0x000000598a597221 */ /* 0x040fe20000010100 */
[----:B------:R-:W-:Y:S01]  /*1480*/  FADD.FTZ R95, -R138, R107 ;  /* 0x0000006b8a5f7221 */ /* 0x000fe20000010100 */
[----:B------:R-:W-:Y:S01]  /*1490*/  FMUL.FTZ R147, R87, UR12 ;  /* 0x0000000c57937c20 */ /* 0x000fe20008410000 */
[----:B------:R-:W-:Y:S01]  /*14a0*/  FMUL.FTZ R164, R247, R164 ;  /* 0x000000a4f7a47220 */ /* 0x000fe20000410000 */
[----:B------:R-:W-:Y:S01]  /*14b0*/  FADD.FTZ R83, R163, R82 ;  /* 0x00000052a3537221 */ /* 0x000fe20000010000 */
[----:B------:R-:W-:Y:S01]  /*14c0*/  FMUL.FTZ R107, R139, UR12 ;  /* 0x0000000c8b6b7c20 */ /* 0x000fe20008410000 */
[----:B------:R-:W-:Y:S01]  /*14d0*/  FFMA.FTZ R33, R146, R148, R33 ;  /* 0x0000009492217223 */ /* 0x000fe20000010021 */
[----:B------:R-:W-:Y:S01]  /*14e0*/  FADD.FTZ R5, R148, R5 ;  /* 0x0000000594057221 */ /* 0x000fe20000010000 */
[----:B------:R-:W-:Y:S01]  /*14f0*/  SHF.L.U32 R87, R134, 0x10, RZ ;  /* 0x0000001086577819 */ /* 0x000fe200000006ff */
[-C--:B------:R-:W-:Y:S01]  /*1500*/  FFMA.FTZ R29, R143, R86.reuse, R29 ;  /* 0x000000568f1d7223 */ /* 0x080fe2000001001d */
[----:B------:R-:W-:Y:S01]  /*1510*/  FADD.FTZ R0, R86, R0 ;  /* 0x0000000056007221 */ /* 0x000fe20000010000 */
[----:B------:R-:W-:Y:S01]  /*1520*/  FMUL.FTZ R148, R245, R86 ;  /* 0x00000056f5947220 */ /* 0x000fe20000410000 */
[----:B------:R-:W-:Y:S01]  /*1530*/  FMUL.FTZ R156, R89, UR12 ;  /* 0x0000000c599c7c20 */ /* 0x000fe20008410000 */
[-C--:B------:R-:W-:Y:S01]  /*1540*/  FFMA.FTZ R30, R147, R155.reuse, R30 ;  /* 0x0000009b931e7223 */ /* 0x080fe2000001001e */
[----:B------:R-:W-:Y:S01]  /*1550*/  FADD.FTZ R2, R155, R2 ;  /* 0x000000029b027221 */ /* 0x000fe20000010000 */
[----:B------:R-:W-:Y:S01]  /*1560*/  FADD.FTZ R86, R164, R83 ;  /* 0x00000053a4567221 */ /* 0x000fe20000010000 */
[----:B------:R-:W-:Y:S01]  /*1570*/  FMUL.FTZ R155, R246, R155 ;  /* 0x0000009bf69b7220 */ /* 0x000fe20000410000 */
[----:B------:R-:W-:Y:S01]  /*1580*/  FFMA.FTZ R83, R107, R151, RZ ;  /* 0x000000976b537223 */ /* 0x000fe200000100ff */
[----:B------:R-:W-:-:S02]  /*1590*/  MOV R193, R144 ;  /* 0x0000009000c17202 */ /* 0x000fc40000000f00 */
[----:B------:R-:W-:Y:S01]  /*15a0*/  SHF.R.U64 R194, R144, 0x10, R145 ;  /* 0x0000001090c27819 */ /* 0x000fe20000001291 */
[----:B------:R-:W-:Y:S01]  /*15b0*/  FADD.FTZ R90, -R138, R90 ;  /* 0x0000005a8a5a7221 */ /* 0x000fe20000010100 */
[----:B------:R-:W-:Y:S01]  /*15c0*/  SHF.L.U32 R144, R158, 0x10, RZ ;  /* 0x000000109e907819 */ /* 0x000fe200000006ff */
[-C--:B------:R-:W-:Y:S01]  /*15d0*/  FFMA.FTZ R28, R156, R87.reuse, R28 ;  /* 0x000000579c1c7223 */ /* 0x080fe2000001001c */
[----:B------:R-:W-:Y:S01]  /*15e0*/  FADD.FTZ R165, R87, R165 ;  /* 0x000000a557a57221 */ /* 0x000fe20000010000 */
[----:B------:R-:W-:Y:S01]  /*15f0*/  FMUL.FTZ R158, R244, R87 ;  /* 0x00000057f49e7220 */ /* 0x000fe20000410000 */
[----:B------:R-:W-:Y:S01]  /*1600*/  FFMA.FTZ R82, R180, R182, R83 ;  /* 0x000000b6b4527223 */ /* 0x000fe20000010053 */
[----:B------:R-:W-:Y:S01]  /*1610*/  FADD.FTZ R87, R155, R86 ;  /* 0x000000569b577221 */ /* 0x000fe20000010000 */
[----:B------:R-:W-:Y:S01]  /*1620*/  MOV R195, R145 ;  /* 0x0000009100c37202 */ /* 0x000fe20000000f00 */
[----:B------:R-:W-:Y:S01]  /*1630*/  FMUL.FTZ R157, R90, UR12 ;  /* 0x0000000c5a9d7c20 */ /* 0x000fe20008410000 */
[----:B------:R-:W-:Y:S01]  /*1640*/  SHF.R.U32.HI R196, RZ, 0x10, R145 ;  /* 0x00000010ffc47819 */ /* 0x000fe20000011691 */
[----:B------:R-:W-:Y:S01]  /*1650*/  FADD.FTZ R145, -R138, R91 ;  /* 0x0000005b8a917221 */ /* 0x000fe20000010100 */
[----:B------:R-:W-:Y:S01]  /*1660*/  SHF.L.U32 R84, R141, 0x10, RZ ;  /* 0x000000108d547819 */ /* 0x000fe200000006ff */
[----:B------:R-:W-:Y:S01]  /*1670*/  FMUL.FTZ R150, R142, UR12 ;  /* 0x0000000c8e967c20 */ /* 0x000fe20008410000 */
[----:B------:R-:W-:Y:S01]  /*1680*/  FFMA.FTZ R83, R181, R183, R82 ;  /* 0x000000b7b5537223 */ /* 0x000fe20000010052 */
[----:B------:R-:W-:Y:S01]  /*1690*/  FADD.FTZ R87, R148, R87 ;  /* 0x0000005794577221 */ /* 0x000fe20000010000 */
[----:B------:R-:W-:Y:S01]  /*16a0*/  FMUL.FTZ R145, R145, UR12 ;  /* 0x0000000c91917c20 */ /* 0x000fe20008410000 */
[-C--:B------:R-:W-:Y:S01]  /*16b0*/  FFMA.FTZ R27, R157, R84.reuse, R27 ;  /* 0x000000549d1b7223 */ /* 0x080fe2000001001b */
[----:B------:R-:W-:Y:S01]  /*16c0*/  FADD.FTZ R166, R84, R166 ;  /* 0x000000a654a67221 */ /* 0x000fe20000010000 */
[----:B------:R-:W-:Y:S01]  /*16d0*/  FMUL.FTZ R159, R243, R84 ;  /* 0x00000054f39f7220 */ /* 0x000fe20000410000 */
[----:B------:R-:W-:Y:S01]  /*16e0*/  FFMA.FTZ R83, R150, R168, R83 ;  /* 0x000000a896537223 */ /* 0x000fe20000010053 */
[----:B------:R-:W-:Y:S01]  /*16f0*/  FADD.FTZ R84, R158, R87 ;  /* 0x000000579e547221 */ /* 0x000fe20000010000 */
[----:B------:R-:W-:Y:S01]  /*1700*/  FADD.FTZ R93, -R138, R93 ;  /* 0x0000005d8a5d7221 */ /* 0x000fe20000010100 */
[-C--:B------:R-:W-:Y:S01]  /*1710*/  FFMA.FTZ R26, R145, R144.reuse, R26 ;  /* 0x00000090911a7223 */ /* 0x080fe2000001001a */
[----:B------:R-:W-:Y:S01]  /*1720*/  FADD.FTZ R167, R144, R167 ;  /* 0x000000a790a77221 */ /* 0x000fe20000010000 */
[----:B------:R-:W-:Y:S01]  /*1730*/  FMUL.FTZ R144, R242, R144 ;  /* 0x00000090f2907220 */ /* 0x000fe20000410000 */
[----:B------:R-:W-:Y:S01]  /*1740*/  FFMA.FTZ R82, R146, R154, R83 ;  /* 0x0000009a92527223 */ /* 0x000fe20000010053 */
[----:B------:R-:W-:Y:S01]  /*1750*/  FADD.FTZ R87, R159, R84 ;  /* 0x000000549f577221 */ /* 0x000fe20000010000 */
[----:B------:R-:W-:Y:S01]  /*1760*/  SHF.L.U32 R141, R126, 0x10, RZ ;  /* 0x000000107e8d7819 */ /* 0x000fe200000006ff */
[C---:B------:R-:W-:Y:S01]  /*1770*/  FADD.FTZ R94, -R138.reuse, R94 ;  /* 0x0000005e8a5e7221 */ /* 0x040fe20000010100 */
[----:B------:R-:W-:Y:S01]  /*1780*/  FMUL.FTZ R142, R93, UR12 ;  /* 0x0000000c5d8e7c20 */ /* 0x000fe20008410000 */
[----:B------:R-:W-:Y:S01]  /*1790*/  SHF.L.U32 R85, R135, 0x10, RZ ;  /* 0x0000001087557819 */ /* 0x000fe200000006ff */
[----:B------:R-:W-:Y:S01]  /*17a0*/  FADD.FTZ R81, -R138, R92 ;  /* 0x0000005c8a517221 */ /* 0x000fe20000010100 */
        /* <DEDUP_REMOVED lines=11> */
[-C--:B------:R-:W-:Y:S01]  /*1860*/  FFMA.FTZ R24, R142, R141.reuse, R24 ;  /* 0x0000008d8e187223 */ /* 0x080fe20000010018 */
[----:B------:R-:W-:Y:S01]  /*1870*/  FADD.FTZ R170, R141, R170 ;  /* 0x000000aa8daa7221 */ /* 0x000fe20000010000 */
[----:B------:R-:W-:Y:S01]  /*1880*/  FMUL.FTZ R141, R240, R141 ;  /* 0x0000008df08d7220 */ /* 0x000fe20000410000 */
[----:B------:R-:W-:Y:S01]  /*1890*/  FFMA.FTZ R82, R162, R164, R83 ;  /* 0x000000a4a2527223 */ /* 0x000fe20000010053 */
[----:B------:R-:W-:Y:S01]  /*18a0*/  FADD.FTZ R84, R135, R84 ;  /* 0x0000005487547221 */ /* 0x000fe20000010000 */
[----:B------:R-:W-:Y:S01]  /*18b0*/  FMUL.FTZ R134, R81, UR12 ;  /* 0x0000000c51867c20 */ /* 0x000fe20008410000 */
[----:B------:R-:W-:Y:S01]  /*18c0*/  SHF.L.U32 R81, R136, 0x10, RZ ;  /* 0x0000001088517819 */ /* 0x000fe200000006ff */
[----:B------:R-:W-:Y:S01]  /*18d0*/  FMUL.FTZ R137, R137, UR12 ;  /* 0x0000000c89897c20 */ /* 0x000fe20008410000 */
[-C--:B------:R-:W-:Y:S01]  /*18e0*/  FFMA.FTZ R23, R139, R138.reuse, R23 ;  /* 0x0000008a8b177223 */ /* 0x080fe20000010017 */
[----:B------:R-:W-:Y:S01]  /*18f0*/  FADD.FTZ R171, R138, R171 ;  /* 0x000000ab8aab7221 */ /* 0x000fe20000010000 */
[----:B------:R-:W-:Y:S01]  /*1900*/  FMUL.FTZ R138, R239, R138 ;  /* 0x0000008aef8a7220 */ /* 0x000fe20000410000 */
[----:B------:R-:W-:Y:S01]  /*1910*/  FFMA.FTZ R82, R147, R155, R82 ;  /* 0x0000009b93527223 */ /* 0x000fe20000010052 */
[----:B------:R-:W-:Y:S01]  /*1920*/  FADD.FTZ R83, R141, R84 ;  /* 0x000000548d537221 */ /* 0x000fe20000010000 */
[----:B------:R-:W-:Y:S01]  /*1930*/  SHF.L.U32 R130, R130, 0x10, RZ ;  /* 0x0000001082827819 */ /* 0x000fe200000006ff */
[-C--:B------:R-:W-:Y:S01]  /*1940*/  FFMA.FTZ R22, R137, R81.reuse, R22 ;  /* 0x0000005189167223 */ /* 0x080fe20000010016 */
[----:B------:R-:W-:Y:S01]  /*1950*/  FADD.FTZ R172, R81, R172 ;  /* 0x000000ac51ac7221 */ /* 0x000fe20000010000 */
[----:B------:R-:W-:Y:S01]  /*1960*/  FMUL.FTZ R136, R238, R81 ;  /* 0x00000051ee887220 */ /* 0x000fe20000410000 */
[----:B------:R-:W-:Y:S01]  /*1970*/  FFMA.FTZ R81, R143, R148, R82 ;  /* 0x000000948f517223 */ /* 0x000fe20000010052 */
[----:B------:R-:W-:Y:S01]  /*1980*/  FADD.FTZ R83, R138, R83 ;  /* 0x000000538a537221 */ /* 0x000fe20000010000 */
[-C--:B------:R-:W-:Y:S01]  /*1990*/  FFMA.FTZ R21, R133, R130.reuse, R21 ;  /* 0x0000008285157223 */ /* 0x080fe20000010015 */
[----:B------:R-:W-:Y:S01]  /*19a0*/  FADD.FTZ R173, R130, R173 ;  /* 0x000000ad82ad7221 */ /* 0x000fe20000010000 */
[----:B------:R-:W-:Y:S01]  /*19b0*/  FMUL.FTZ R130, R237, R130 ;  /* 0x00000082ed827220 */ /* 0x000fe20000410000 */
[----:B------:R-:W-:Y:S01]  /*19c0*/  FFMA.FTZ R82, R156, R158, R81 ;  /* 0x0000009e9c527223 */ /* 0x000fe20000010051 */
[----:B------:R-:W-:Y:S01]  /*19d0*/  FADD.FTZ R83, R136, R83 ;  /* 0x0000005388537221 */ /* 0x000fe20000010000 */
[----:B------:R-:W-:Y:S01]  /*19e0*/  SHF.L.U32 R86, R128, 0x10, RZ ;  /* 0x0000001080567819 */ /* 0x000fe200000006ff */
[----:B------:R-:W-:Y:S01]  /*19f0*/  FMUL.FTZ R128, R236, R85 ;  /* 0x00000055ec807220 */ /* 0x000fe20000410000 */
[----:B------:R-:W-:Y:S01]  /*1a00*/  FFMA.FTZ R82, R157, R159, R82 ;  /* 0x0000009f9d527223 */ /* 0x000fe20000010052 */
[----:B------:R-:W-:Y:S01]  /*1a10*/  FADD.FTZ R83, R130, R83 ;  /* 0x0000005382537221 */ /* 0x000fe20000010000 */
[----:B------:R-:W-:Y:S01]  /*1a20*/  SHF.L.U32 R84, R129, 0x10, RZ ;  /* 0x0000001081547819 */ /* 0x000fe200000006ff */
[----:B------:R-:W-:Y:S01]  /*1a30*/  FMUL.FTZ R106, R235, R86 ;  /* 0x00000056eb6a7220 */ /* 0x000fe20000410000 */
[----:B------:R-:W-:Y:S01]  /*1a40*/  FFMA.FTZ R81, R145, R144, R82 ;  /* 0x0000009091517223 */ /* 0x000fe20000010052 */
[----:B------:R-:W-:Y:S01]  /*1a50*/  FADD.FTZ R83, R83, R128 ;  /* 0x0000008053537221 */ /* 0x000fe20000010000 */
[----:B------:R-:W-:Y:S01]  /*1a60*/  FFMA.FTZ R25, R134, R88, R25 ;  /* 0x0000005886197223 */ /* 0x000fe20000010019 */
[----:B------:R-:W-:Y:S01]  /*1a70*/  FADD.FTZ R169, R88, R169 ;  /* 0x000000a958a97221 */ /* 0x000fe20000010000 */
[----:B------:R-:W-:Y:S01]  /*1a80*/  SHF.L.U32 R204, R204, 0x10, RZ ;  /* 0x00000010cccc7819 */ /* 0x000fe200000006ff */
[----:B------:R-:W-:Y:S01]  /*1a90*/  FFMA.FTZ R81, R134, R135, R81 ;  /* 0x0000008786517223 */ /* 0x000fe20000010051 */
[----:B------:R-:W-:Y:S01]  /*1aa0*/  FADD.FTZ R88, R83, R106 ;  /* 0x0000006a53587221 */ /* 0x000fe20000010000 */
[----:B------:R-:W-:Y:S01]  /*1ab0*/  FMUL.FTZ R129, R234, R84 ;  /* 0x00000054ea817220 */ /* 0x000fe20000410000 */
[----:B------:R-:W-:Y:S01]  /*1ac0*/  FMUL.FTZ R127, R97, UR12 ;  /* 0x0000000c617f7c20 */ /* 0x000fe20008410000 */
[----:B------:R-:W-:Y:S01]  /*1ad0*/  SHF.L.U32 R205, R205, 0x10, RZ ;  /* 0x00000010cdcd7819 */ /* 0x000fe200000006ff */
[----:B------:R-:W-:Y:S01]  /*1ae0*/  FFMA.FTZ R82, R142, R141, R81 ;  /* 0x0000008d8e527223 */ /* 0x000fe20000010051 */
[----:B------:R-:W-:Y:S01]  /*1af0*/  FADD.FTZ R88, R88, R129 ;  /* 0x0000008158587221 */ /* 0x000fe20000010000 */
[----:B------:R-:W-:Y:S01]  /*1b00*/  FMUL.FTZ R97, R233, R204 ;  /* 0x000000cce9617220 */ /* 0x000fe20000410000 */
        /* <DEDUP_REMOVED lines=54> */
[----:B------:R-:W0:Y:S01]  /*1e70*/  SHFL.DOWN PT, R80, R87, 0x4, 0x1f ;  /* 0x08801f0057507f89 */ /* 0x000e2200000e0000 */
[----:B------:R-:W-:Y:S01]  /*1e80*/  FFMA.FTZ R37, R107, R100, R37 ;  /* 0x000000646b257223 */ /* 0x000fe20000010025 */
[----:B------:R-:W-:Y:S01]  /*1e90*/  FADD.FTZ R9, R100, R9 ;  /* 0x0000000964097221 */ /* 0x000fe20000010000 */
[----:B0-----:R-:W-:Y:S02]  /*1ea0*/  FADD.FTZ R100, R87, R80 ;  /* 0x0000005057647221 */ /* 0x001fe40000010000 */
[----:B------:R-:W0:Y:S02]  /*1eb0*/  SHFL.DOWN PT, R80, R89, 0x4, 0x1f ;  /* 0x08801f0059507f89 */ /* 0x000e2400000e0000 */
[----:B0-----:R-:W-:-:S02]  /*1ec0*/  FADD.FTZ R222, R89, R80 ;  /* 0x0000005059de7221 */ /* 0x001fc40000010000 */
[----:B------:R-:W0:Y:S01]  /*1ed0*/  SHFL.DOWN PT, R80, R100, 0x2, 0x1f ;  /* 0x08401f0064507f89 */ /* 0x000e2200000e0000 */
[----:B------:R-:W-:-:S04]  /*1ee0*/  ISETP.NE.U32.AND P0, PT, RZ, UR16, PT ;  /* 0x00000010ff007c0c */ /* 0x000fc8000bf05070 */
[----:B------:R-:W-:Y:S01]  /*1ef0*/  ISETP.NE.AND.EX P0, PT, RZ, UR17, PT, P0 ;  /* 0x00000011ff007c0c */ /* 0x000fe2000bf05300 */
[----:B0-----:R-:W-:Y:S02]  /*1f00*/  FADD.FTZ R100, R100, R80 ;  /* 0x0000005064647221 */ /* 0x001fe40000010000 */
[----:B------:R-:W0:Y:S04]  /*1f10*/  SHFL.DOWN PT, R80, R222, 0x2, 0x1f ;  /* 0x08401f00de507f89 */ /* 0x000e2800000e0000 */
[----:B------:R-:W1:Y:S01]  /*1f20*/  SHFL.DOWN PT, R83, R100, 0x1, 0x1f ;  /* 0x08201f0064537f89 */ /* 0x000e6200000e0000 */
[----:B0-----:R-:W-:Y:S01]  /*1f30*/  FADD.FTZ R222, R222, R80 ;  /* 0x00000050dede7221 */ /* 0x001fe20000010000 */
[----:B-1----:R-:W-:-:S04]  /*1f40*/  FADD.FTZ R80, R100, R83 ;  /* 0x0000005364507221 */ /* 0x002fc80000010000 */
[----:B------:R-:W0:Y:S01]  /*1f50*/  @P0 LDC.64 R82, c[0x0][0x438] ;  /* 0x00010e00ff520b82 */ /* 0x000e220000000a00 */
[----:B------:R-:W1:Y:S01]  /*1f60*/  SHFL.DOWN PT, R81, R222, 0x1, 0x1f ;  /* 0x08201f00de517f89 */ /* 0x000e6200000e0000 */
[----:B0-----:R-:W-:-:S05]  /*1f70*/  @P0 IMAD.WIDE.U32 R82, R110, 0x10, R82 ;  /* 0x000000106e520825 */ /* 0x001fca00078e0052 */
[----:B------:R0:W5:Y:S01]  /*1f80*/  @P0 LDG.E.128 R52, desc[UR14][R82.64] ;  /* 0x0000000e52340981 */ /* 0x000162000c1e1d00 */
[----:B-1----:R-:W-:Y:S01]  /*1f90*/  FADD.FTZ R81, R222, R81 ;  /* 0x00000051de517221 */ /* 0x002fe20000010000 */
[----:B0-----:R-:W0:Y:S04]  /*1fa0*/  @P0 LDC.64 R82, c[0x0][0x438] ;  /* 0x00010e00ff520b82 */ /* 0x001e280000000a00 */
[----:B------:R1:W-:Y:S04]  /*1fb0*/  @!P2 STS.64 [R212], R80 ;  /* 0x00000050d400a388 */ /* 0x0003e80000000a00 */
[----:B-1----:R-:W1:Y:S01]  /*1fc0*/  @P0 LDC.64 R80, c[0x0][0x438] ;  /* 0x00010e00ff500b82 */ /* 0x002e620000000a00 */
[----:B0-----:R-:W-:-:S05]  /*1fd0*/  @P0 IMAD.WIDE.U32 R82, R149, 0x10, R82 ;  /* 0x0000001095520825 */ /* 0x001fca00078e0052 */
[----:B------:R0:W5:Y:S02]  /*1fe0*/  @P0 LDG.E.128 R60, desc[UR14][R82.64] ;  /* 0x0000000e523c0981 */ /* 0x000164000c1e1d00 */
[----:B0-----:R-:W0:Y:S01]  /*1ff0*/  @P0 LDC.64 R82, c[0x0][0x438] ;  /* 0x00010e00ff520b82 */ /* 0x001e220000000a00 */
[----:B-1----:R-:W-:-:S05]  /*2000*/  @P0 IMAD.WIDE.U32 R80, R160, 0x10, R80 ;  /* 0x00000010a0500825 */ /* 0x002fca00078e0050 */
[----:B------:R1:W5:Y:S01]  /*2010*/  @P0 LDG.E.128 R56, desc[UR14][R80.64] ;  /* 0x0000000e50380981 */ /* 0x000362000c1e1d00 */
[----:B------:R-:W-:Y:S01]  /*2020*/  PLOP3.LUT P2, PT, PT, PT, UP0, 0x80, 0x8 ;  /* 0x000000000008781c */ /* 0x000fe20003f4f008 */
[----:B-1----:R-:W1:Y:S01]  /*2030*/  @P0 LDC.64 R80, c[0x0][0x438] ;  /* 0x00010e00ff500b82 */ /* 0x002e620000000a00 */
[----:B------:R-:W-:Y:S01]  /*2040*/  @UP0 UIMAD.WIDE UR4, UR6, 0x2, UR4 ;  /* 0x00000002060408a5 */ /* 0x000fe2000f8e0204 */
[----:B0-----:R-:W-:-:S05]  /*2050*/  @P0 IMAD.WIDE.U32 R82, R131, 0x10, R82 ;  /* 0x0000001083520825 */ /* 0x001fca00078e0052 */
[----:B------:R0:W5:Y:S02]  /*2060*/  @P0 LDG.E.128 R68, desc[UR14][R82.64] ;  /* 0x0000000e52440981 */ /* 0x000164000c1e1d00 */
[----:B0-----:R-:W-:Y:S02]  /*2070*/  MOV R82, UR4 ;  /* 0x0000000400527c02 */ /* 0x001fe40008000f00 */
[----:B------:R-:W-:Y:S01]  /*2080*/  MOV R83, UR5 ;  /* 0x0000000500537c02 */ /* 0x000fe20008000f00 */
[----:B-1----:R-:W-:-:S04]  /*2090*/  @P0 IMAD.WIDE.U32 R80, R140, 0x10, R80 ;  /* 0x000000108c500825 */ /* 0x002fc800078e0050 */
[----:B------:R-:W2:Y:S04]  /*20a0*/  @P2 LDG.E.U16 R222, desc[UR14][R82.64] ;  /* 0x0000000e52de2981 */ /* 0x000ea8000c1e1500 */
[----:B------:R0:W5:Y:S01]  /*20b0*/  @P0 LDG.E.128 R64, desc[UR14][R80.64] ;  /* 0x0000000e50400981 */ /* 0x000162000c1e1d00 */
[----:B------:R-:W-:Y:S01]  /*20c0*/  FFMA.FTZ R19, R126, R86, R19 ;  /* 0x000000567e137223 */ /* 0x000fe20000010013 */
[----:B------:R-:W-:Y:S02]  /*20d0*/  FADD.FTZ R175, R86, R175 ;  /* 0x000000af56af7221 */ /* 0x000fe40000010000 */
[----:B------:R-:W1:Y:S08]  /*20e0*/  LDC.64 R86, c[0x0][0x3b0] ;  /* 0x0000ec00ff567b82 */ /* 0x000e700000000a00 */
[----:B0-----:R-:W0:Y:S02]  /*20f0*/  @P0 LDC.64 R80, c[0x0][0x438] ;  /* 0x00010e00ff500b82 */ /* 0x001e240000000a00 */
[----:B0-----:R-:W-:-:S05]  /*2100*/  @P0 IMAD.WIDE.U32 R80, R109, 0x10, R80 ;  /* 0x000000106d500825 */ /* 0x001fca00078e0050 */
[----:B------:R1:W5:Y:S02]  /*2110*/  @P0 LDG.E.128 R72, desc[UR14][R80.64] ;  /* 0x0000000e50480981 */ /* 0x000364000c1e1d00 */
[----:B-1----:R-:W-:-:S05]  /*2120*/  IMAD.WIDE.U32 R80, R160, 0x4, R86 ;  /* 0x00000004a0507825 */ /* 0x002fca00078e0056 */
[----:B------:R0:W5:Y:S02]  /*2130*/  LDG.E R160, desc[UR14][R80.64] ;  /* 0x0000000e50a07981 */ /* 0x000164000c1e1900 */
[----:B0-----:R-:W-:-:S05]  /*2140*/  IMAD.WIDE.U32 R80, R140, 0x4, R86 ;  /* 0x000000048c507825 */ /* 0x001fca00078e0056 */
[----:B------:R0:W5:Y:S02]  /*2150*/  LDG.E R140, desc[UR14][R80.64] ;  /* 0x0000000e508c7981 */ /* 0x000164000c1e1900 */
[----:B0-----:R-:W-:-:S05]  /*2160*/  IMAD.WIDE.U32 R80, R131, 0x4, R86 ;  /* 0x0000000483507825 */ /* 0x001fca00078e0056 */
[----:B------:R0:W5:Y:S02]  /*2170*/  LDG.E R131, desc[UR14][R80.64] ;  /* 0x0000000e50837981 */ /* 0x000164000c1e1900 */
[----:B0-----:R-:W-:-:S05]  /*2180*/  IMAD.WIDE.U32 R80, R108, 0x4, R86 ;  /* 0x000000046c507825 */ /* 0x001fca00078e0056 */
[----:B------:R0:W5:Y:S02]  /*2190*/  LDG.E R89, desc[UR14][R80.64] ;  /* 0x0000000e50597981 */ /* 0x000164000c1e1900 */
[----:B0-----:R-:W0:Y:S01]  /*21a0*/  @P0 LDC.64 R80, c[0x0][0x438] ;  /* 0x00010e00ff500b82 */ /* 0x001e220000000a00 */
[----:B------:R-:W-:-:S05]  /*21b0*/  IMAD.WIDE.U32 R82, R149, 0x4, R86 ;  /* 0x0000000495527825 */ /* 0x000fca00078e0056 */
[----:B------:R1:W5:Y:S02]  /*21c0*/  LDG.E R149, desc[UR14][R82.64] ;  /* 0x0000000e52957981 */ /* 0x000364000c1e1900 */
[----:B-1----:R-:W-:-:S05]  /*21d0*/  IMAD.WIDE.U32 R82, R110, 0x4, R86 ;  /* 0x000000046e527825 */ /* 0x002fca00078e0056 */
[----:B------:R1:W5:Y:S01]  /*21e0*/  LDG.E R212, desc[UR14][R82.64] ;  /* 0x0000000e52d47981 */ /* 0x000362000c1e1900 */
[----:B0-----:R-:W-:-:S05]  /*21f0*/  @P0 IMAD.WIDE.U32 R80, R108, 0x10, R80 ;  /* 0x000000106c500825 */ /* 0x001fca00078e0050 */
[----:B------:R-:W5:Y:S01]  /*2200*/  @P0 LDG.E.128 R76, desc[UR14][R80.64] ;  /* 0x0000000e504c0981 */ /* 0x000f62000c1e1d00 */
[----:B-1----:R-:W-:-:S05]  /*2210*/  IMAD.WIDE.U32 R82, R109, 0x4, R86 ;  /* 0x000000046d527825 */ /* 0x002fca00078e0056 */
[----:B------:R0:W5:Y:S01]  /*2220*/  LDG.E R100, desc[UR14][R82.64] ;  /* 0x0000000e52647981 */ /* 0x000162000c1e1900 */
[----:B------:R-:W-:Y:S01]  /*2230*/  @!P1 IADD3 R152, PT, PT, R132, 0x7000, RZ ;  /* 0x0000700084989810 */ /* 0x000fe20007ffe0ff */
[----:B------:R-:W-:Y:S01]  /*2240*/  FFMA.FTZ R20, R127, R85, R20 ;  /* 0x000000557f147223 */ /* 0x000fe20000010014 */
[----:B------:R-:W-:Y:S01]  /*2250*/  FADD.FTZ R174, R85, R174 ;  /* 0x000000ae55ae7221 */ /* 0x000fe20000010000 */
[----:B------:R-:W-:Y:S01]  /*2260*/  FFMA.FTZ R18, R111, R84, R18 ;  /* 0x000000546f127223 */ /* 0x000fe20000010012 */
[----:B------:R-:W-:Y:S01]  /*2270*/  FADD.FTZ R176, R84, R176 ;  /* 0x000000b054b07221 */ /* 0x000fe20000010000 */
[----:B------:R-:W-:Y:S06]  /*2280*/  BAR.SYNC.DEFER_BLOCKING 0x0 ;  /* 0x0000000000007b1d */ /* 0x000fec0000010000 */
[----:B------:R-:W1:Y:S01]  /*2290*/  LDS.128 R84, [R152] ;  /* 0x0000000098547984 */ /* 0x000e620000000c00 */
[----:B0-----:R-:W-:-:S02]  /*22a0*/  IADD3 R82, PT, PT, R132, 0x7050, RZ ;  /* 0x0000705084527810 */ /* 0x001fc40007ffe0ff */
[----:B------:R-:W-:Y:S01]  /*22b0*/  @!P1 IADD3 R82, PT, PT, R132, 0x7010, RZ ;  /* 0x0000701084529810 */ /* 0x000fe20007ffe0ff */
[----:B------:R-:W-:Y:S01]  /*22c0*/  FFMA.FTZ R17, R99, R204, R17 ;  /* 0x000000cc63117223 */ /* 0x000fe20000010011 */
[----:B------:R-:W-:Y:S01]  /*22d0*/  FADD.FTZ R177, R204, R177 ;  /* 0x000000b1ccb17221 */ /* 0x000fe20000010000 */
[----:B-1----:R-:W-:-:S04]  /*22e0*/  FADD.FTZ R80, RZ, R85 ;  /* 0x00000055ff507221 */ /* 0x002fc80000010000 */
[----:B------:R-:W-:Y:S02]  /*22f0*/  FADD.FTZ R204, R87, R80 ;  /* 0x0000005057cc7221 */ /* 0x000fe40000010000 */
[----:B------:R-:W0:Y:S01]  /*2300*/  LDS.128 R80, [R82] ;  /* 0x0000000052507984 */ /* 0x000e220000000c00 */
[----:B------:R-:W-:Y:S01]  /*2310*/  FADD.FTZ R85, RZ, R84 ;  /* 0x00000054ff557221 */ /* 0x000fe20000010000 */
[C---:B------:R-:W-:Y:S02]  /*2320*/  IADD3 R84, PT, PT, R132.reuse, 0x7060, RZ ;  /* 0x0000706084547810 */ /* 0x040fe40007ffe0ff */
[----:B------:R-:W-:Y:S01]  /*2330*/  @!P1 IADD3 R84, PT, PT, R132, 0x7020, RZ ;  /* 0x0000702084549810 */ /* 0x000fe20007ffe0ff */
[----:B------:R-:W-:Y:S01]  /*2340*/  FADD.FTZ R85, R86, R85 ;  /* 0x0000005556557221 */ /* 0x000fe20000010000 */
[----:B0-----:R-:W-:-:S03]  /*2350*/  FADD.FTZ R204, R204, R81 ;  /* 0x00000051cccc7221 */ /* 0x001fc60000010000 */
[----:B------:R-:W-:Y:S02]  /*2360*/  FADD.FTZ R81, R85, R80 ;  /* 0x0000005055517221 */ /* 0x000fe40000010000 */
[----:B------:R-:W0:Y:S01]  /*2370*/  LDS.128 R84, [R84] ;  /* 0x0000000054547984 */ /* 0x000e220000000c00 */
[C---:B------:R-:W-:Y:S01]  /*2380*/  IADD3 R80, PT, PT, R132.reuse, 0x7070, RZ ;  /* 0x0000707084507810 */ /* 0x040fe20007ffe0ff */
[----:B------:R-:W-:Y:S01]  /*2390*/  FADD.FTZ R204, R83, R204 ;  /* 0x000000cc53cc7221 */ /* 0x000fe20000010000 */
[----:B------:R-:W-:-:S03]  /*23a0*/  @!P1 IADD3 R80, PT, PT, R132, 0x7030, RZ ;  /* 0x0000703084509810 */ /* 0x000fc60007ffe0ff */
[----:B0-----:R-:W-:Y:S01]  /*23b0*/  FADD.FTZ R204, R204, R85 ;  /* 0x00000055cccc7221 */ /* 0x001fe20000010000 */
[----:B------:R-:W-:Y:S02]  /*23c0*/  FADD.FTZ R85, R82, R81 ;  /* 0x0000005152557221 */ /* 0x000fe40000010000 */
[----:B------:R-:W0:Y:S01]  /*23d0*/  LDS.128 R80, [R80] ;  /* 0x0000000050507984 */ /* 0x000e220000000c00 */
[----:B------:R-:W-:Y:S01]  /*23e0*/  FADD.FTZ R204, R87, R204 ;  /* 0x000000cc57cc7221 */ /* 0x000fe20000010000 */
[----:B------:R-:W-:Y:S01]  /*23f0*/  FADD.FTZ R85, R85, R84 ;  /* 0x0000005455557221 */ /* 0x000fe20000010000 */
[----:B------:R-:W-:-:S03]  /*2400*/  UISETP.NE.U32.AND UP1, UPT, UR16, URZ, UPT ;  /* 0x000000ff1000728c */ /* 0x000fc6000bf25070 */
[----:B------:R-:W-:Y:S01]  /*2410*/  FADD.FTZ R85, R86, R85 ;  /* 0x0000005556557221 */ /* 0x000fe20000010000 */
[----:B------:R-:W-:Y:S01]  /*2420*/  UISETP.NE.AND.EX UP1, UPT, UR17, URZ, UPT, UP1 ;  /* 0x000000ff1100728c */ /* 0x000fe2000bf25310 */
[----:B--2---:R-:W-:Y:S01]  /*2430*/  @P2 R2UR UR5, R222 ;  /* 0x00000000de0522ca */ /* 0x004fe200000e0000 */
        /* <DEDUP_REMOVED lines=10> */
[----:B0-----:R-:W-:-:S04]  /*24e0*/  FADD.FTZ R204, R204, R81 ;  /* 0x00000051cccc7221 */ /* 0x001fc80000010000 */
[----:B------:R-:W-:Y:S01]  /*24f0*/  FADD.FTZ R83, R83, R204 ;  /* 0x000000cc53537221 */ /* 0x000fe20000010000 */
[----:B------:R-:W-:-:S03]  /*2500*/  FADD.FTZ R85, R85, R80 ;  /* 0x0000005055557221 */ /* 0x000fc60000010000 */
[----:B------:R-:W-:Y:S01]  /*2510*/  FMUL.FTZ R83, R83, UR19 ;  /* 0x0000001353537c20 */ /* 0x000fe20008410000 */
[----:B------:R-:W-:-:S04]  /*2520*/  FADD.FTZ R82, R82, R85 ;  /* 0x0000005552527221 */ /* 0x000fc80000010000 */
[----:B------:R-:W-:Y:S01]  /*2530*/  R2UR UR13, R83 ;  /* 0x00000000530d72ca */ /* 0x000fe200000e0000 */
[----:B------:R-:W-:Y:S01]  /*2540*/  FMUL.FTZ R82, R82, UR19 ;  /* 0x0000001352527c20 */ /* 0x000fe20008410000 */
        /* <DEDUP_REMOVED lines=11> */
[----:B------:R-:W0:Y:S01]  /*2600*/  LDC.64 R194, c[0x0][0x390] ;  /* 0x0000e400ffc27b82 */ /* 0x000e220000000a00 */
[C---:B-----5:R-:W-:Y:S02]  /*2610*/  LOP3.LUT P3, RZ, R212.reuse, 0xff00, RZ, 0xc0, !PT ;  /* 0x0000ff00d4ff7812 */ /* 0x060fe4000786c0ff */
[----:B------:R-:W-:Y:S01]  /*2620*/  LOP3.LUT P4, RZ, R212, 0xff0000, RZ, 0xc0, !PT ;  /* 0x00ff0000d4ff7812 */ /* 0x000fe2000788c0ff */
[--C-:B------:R-:W-:Y:S01]  /*2630*/  FFMA.FTZ R81, R180, UR13, R132.reuse ;  /* 0x0000000db4517c23 */ /* 0x100fe20008010084 */
[----:B------:R-:W-:Y:S01]  /*2640*/  FFMA.FTZ R80, R181, UR13, R132 ;  /* 0x0000000db5507c23 */ /* 0x000fe20008010084 */
[C---:B------:R-:W-:Y:S02]  /*2650*/  ISETP.GE.U32.AND P0, PT, R212.reuse, 0x1000000, PT ;  /* 0x01000000d400780c */ /* 0x040fe40003f06070 */
[----:B------:R-:W-:Y:S01]  /*2660*/  LOP3.LUT P2, RZ, R212, 0xff, RZ, 0xc0, !PT ;  /* 0x000000ffd4ff7812 */ /* 0x000fe2000784c0ff */
[----:B------:R-:W1:Y:S08]  /*2670*/  LDC.64 R204, c[0x0][0x468] ;  /* 0x00011a00ffcc7b82 */ /* 0x000e700000000a00 */
[----:B------:R-:W2:Y:S01]  /*2680*/  @P3 LDC R83, c[0x0][0x408] ;  /* 0x00010200ff533b82 */ /* 0x000ea20000000800 */
[----:B0-----:R-:W-:-:S04]  /*2690*/  IMAD.WIDE.U32 R152, R110, 0x8, R194 ;  /* 0x000000086e987825 */ /* 0x001fc800078e00c2 */
[----:B------:R-:W-:-:S03]  /*26a0*/  FADD.FTZ R81, R182, -R81 ;  /* 0x80000051b6517221 */ /* 0x000fc60000010000 */
[----:B------:R-:W0:Y:S01]  /*26b0*/  @P4 LDC R84, c[0x0][0x408] ;  /* 0x00010200ff544b82 */ /* 0x000e220000000800 */
[----:B------:R-:W3:Y:S01]  /*26c0*/  LDG.E.64 R152, desc[UR14][R152.64] ;  /* 0x0000000e98987981 */ /* 0x000ee2000c1e1b00 */
[----:B------:R-:W-:Y:S01]  /*26d0*/  FMUL.FTZ R85, R81, UR12 ;  /* 0x0000000c51557c20 */ /* 0x000fe20008410000 */
[----:B------:R-:W-:Y:S01]  /*26e0*/  FADD.FTZ R86, R183, -R80 ;  /* 0x80000050b7567221 */ /* 0x000fe20000010000 */
[----:B------:R-:W-:-:S04]  /*26f0*/  @P3 SHF.L.U32 R81, R50, 0x10, RZ ;  /* 0x0000001032513819 */ /* 0x000fc800000006ff */
[----:B------:R-:W4:Y:S01]  /*2700*/  @P0 LDC R180, c[0x0][0x408] ;  /* 0x00010200ffb40b82 */ /* 0x000f220000000800 */
[----:B------:R-:W-:Y:S01]  /*2710*/  @P3 FMUL.FTZ R80, R85, UR4 ;  /* 0x0000000455503c20 */ /* 0x000fe20008410000 */
[----:B------:R-:W-:Y:S01]  /*2720*/  FMUL.FTZ R86, R86, UR12 ;  /* 0x0000000c56567c20 */ /* 0x000fe20008410000 */
[----:B------:R-:W-:Y:S02]  /*2730*/  IADD3 R182, PT, PT, R110, 0x100, RZ ;  /* 0x000001006eb67810 */ /* 0x000fe40007ffe0ff */
[----:B--2---:R-:W-:Y:S01]  /*2740*/  @P3 FMUL.FTZ R82, R80, R83 ;  /* 0x0000005350523220 */ /* 0x004fe20000410000 */
[----:B------:R-:W-:Y:S02]  /*2750*/  HFMA2 R80, -RZ, RZ, 0, 0 ;  /* 0x00000000ff507431 */ /* 0x000fe400000001ff */
[----:B------:R-:W2:Y:S01]  /*2760*/  @P4 LDC R183, c[0x0][0x408] ;  /* 0x00010200ffb74b82 */ /* 0x000ea20000000800 */
[----:B------:R-:W-:Y:S01]  /*2770*/  @P3 FMUL.FTZ R80, R82, R81 ;  /* 0x0000005152503220 */ /* 0x000fe20000410000 */
[----:B------:R-:W-:Y:S01]  /*2780*/  @P4 FMUL.FTZ R81, R86, UR4 ;  /* 0x0000000456514c20 */ /* 0x000fe20008410000 */
[----:B------:R-:W-:-:S03]  /*2790*/  MOV R82, RZ ;  /* 0x000000ff00527202 */ /* 0x000fc60000000f00 */
[----:B0-----:R-:W-:Y:S01]  /*27a0*/  @P4 FMUL.FTZ R84, R81, R84 ;  /* 0x0000005451544220 */ /* 0x001fe20000410000 */
[----:B------:R-:W-:Y:S01]  /*27b0*/  @P4 SHF.L.U32 R81, R113, 0x10, RZ ;  /* 0x0000001071514819 */ /* 0x000fe200000006ff */
[----:B------:R-:W0:Y:S04]  /*27c0*/  F2F.BF16.F32 R80, R80 ;  /* 0x0000005000507304 */ /* 0x000e280000202000 */
[----:B------:R-:W-:Y:S01]  /*27d0*/  @P4 FMUL.FTZ R82, R84, R81 ;  /* 0x0000005154524220 */ /* 0x000fe20000410000 */
[--C-:B------:R-:W-:Y:S01]  /*27e0*/  FFMA.FTZ R81, R150, UR13, R132.reuse ;  /* 0x0000000d96517c23 */ /* 0x100fe20008010084 */
[----:B------:R-:W-:Y:S01]  /*27f0*/  FFMA.FTZ R84, R107, UR13, R132 ;  /* 0x0000000d6b547c23 */ /* 0x000fe20008010084 */
[----:B------:R-:W-:Y:S01]  /*2800*/  HFMA2 R150, -RZ, RZ, 0, 0 ;  /* 0x00000000ff967431 */ /* 0x000fe200000001ff */
[----:B------:R-:W-:Y:S01]  /*2810*/  MOV R107, RZ ;  /* 0x000000ff006b7202 */ /* 0x000fe20000000f00 */
[----:B------:R-:W-:Y:S01]  /*2820*/  FADD.FTZ R81, R168, -R81 ;  /* 0x80000051a8517221 */ /* 0x000fe20000010000 */
[----:B------:R-:W-:Y:S01]  /*2830*/  FADD.FTZ R84, R151, -R84 ;  /* 0x8000005497547221 */ /* 0x000fe20000010000 */
[----:B------:R-:W1:Y:S01]  /*2840*/  @P2 LDC R168, c[0x0][0x408] ;  /* 0x00010200ffa82b82 */ /* 0x000e620000000800 */
[----:B------:R-:W-:Y:S01]  /*2850*/  F2F.BF16.F32 R82, R82 ;  /* 0x0000005200527304 */ /* 0x000fe20000202000 */
[----:B------:R-:W-:Y:S01]  /*2860*/  FMUL.FTZ R87, R81, UR12 ;  /* 0x0000000c51577c20 */ /* 0x000fe20008410000 */
[----:B------:R-:W-:-:S03]  /*2870*/  FMUL.FTZ R84, R84, UR12 ;  /* 0x0000000c54547c20 */ /* 0x000fc60008410000 */
[----:B------:R-:W-:-:S04]  /*2880*/  @P0 FMUL.FTZ R81, R87, UR4 ;  /* 0x0000000457510c20 */ /* 0x000fc80008410000 */
[----:B----4-:R-:W-:Y:S01]  /*2890*/  @P0 FMUL.FTZ R180, R81, R180 ;  /* 0x000000b451b40220 */ /* 0x010fe20000410000 */
[----:B------:R-:W-:-:S05]  /*28a0*/  @P0 SHF.L.U32 R81, R51, 0x10, RZ ;  /* 0x0000001033510819 */ /* 0x000fca00000006ff */
[----:B------:R-:W-:Y:S01]  /*28b0*/  @P0 FMUL.FTZ R150, R180, R81 ;  /* 0x00000051b4960220 */ /* 0x000fe20000410000 */
[----:B------:R-:W-:Y:S01]  /*28c0*/  @P2 FMUL.FTZ R81, R84, UR4 ;  /* 0x0000000454512c20 */ /* 0x000fe20008410000 */
[----:B------:R-:W4:Y:S04]  /*28d0*/  LDC.64 R180, c[0x0][0x478] ;  /* 0x00011e00ffb47b82 */ /* 0x000f280000000a00 */
[----:B------:R-:W2:Y:S01]  /*28e0*/  F2F.BF16.F32 R150, R150 ;  /* 0x0000009600967304 */ /* 0x000ea20000202000 */
[----:B-1----:R-:W-:Y:S01]  /*28f0*/  @P2 FMUL.FTZ R168, R81, R168 ;  /* 0x000000a851a82220 */ /* 0x002fe20000410000 */
[----:B------:R-:W-:-:S05]  /*2900*/  @P2 SHF.L.U32 R81, R112, 0x10, RZ ;  /* 0x0000001070512819 */ /* 0x000fca00000006ff */
[----:B------:R-:W-:Y:S01]  /*2910*/  @P2 FMUL.FTZ R107, R168, R81 ;  /* 0x00000051a86b2220 */ /* 0x000fe20000410000 */
[----:B0-----:R-:W-:Y:S01]  /*2920*/  IMAD.WIDE.U32 R80, R80, 0x10000, RZ ;  /* 0x0001000050507825 */ /* 0x001fe200078e00ff */
[----:B------:R-:W0:Y:S04]  /*2930*/  @P3 LDC R168, c[0x0][0x408] ;  /* 0x00010200ffa83b82 */ /* 0x000e280000000800 */
[----:B------:R-:W1:Y:S01]  /*2940*/  F2F.BF16.F32 R107, R107 ;  /* 0x0000006b006b7304 */ /* 0x000e620000202000 */
[----:B--2---:R-:W-:Y:S01]  /*2950*/  SHF.L.U32 R83, R150, 0x10, RZ ;  /* 0x0000001096537819 */ /* 0x004fe200000006ff */
[----:B------:R-:W-:-:S03]  /*2960*/  IMAD.WIDE.U32 R150, R182, 0x8, R194 ;  /* 0x00000008b6967825 */ /* 0x000fc600078e00c2 */
[----:B------:R-:W-:Y:S01]  /*2970*/  LOP3.LUT R81, R81, R83, R82, 0xfe, !PT ;  /* 0x0000005351517212 */ /* 0x000fe200078efe52 */
[----:B----4-:R-:W-:-:S05]  /*2980*/  IMAD.WIDE.U32 R82, R110, 0x10, R180 ;  /* 0x000000106e527825 */ /* 0x010fca00078e00b4 */
[----:B------:R2:W-:Y:S01]  /*2990*/  STG.E.128 desc[UR14][R82.64], R84 ;  /* 0x0000005452007986 */ /* 0x0005e2000c101d0e */
[----:B-1----:R-:W-:Y:S01]  /*29a0*/  LOP3.LUT R80, R80, R107, RZ, 0xfc, !PT ;  /* 0x0000006b50507212 */ /* 0x002fe200078efcff */
[----:B------:R-:W-:Y:S01]  /*29b0*/  @P3 FMUL.FTZ R107, R85, UR4 ;  /* 0x00000004556b3c20 */ /* 0x000fe20008410000 */
[----:B--2---:R-:W-:-:S05]  /*29c0*/  IMAD.WIDE.U32 R82, R110, 0x8, R204 ;  /* 0x000000086e527825 */ /* 0x004fca00078e00cc */
[----:B------:R1:W-:Y:S04]  /*29d0*/  STG.E.64 desc[UR14][R82.64], R80 ;  /* 0x0000005052007986 */ /* 0x0003e8000c101b0e */
[----:B------:R-:W2:Y:S01]  /*29e0*/  LDG.E.64 R150, desc[UR14][R150.64] ;  /* 0x0000000e96967981 */ /* 0x000ea2000c1e1b00 */
[----:B0-----:R-:W-:Y:S01]  /*29f0*/  @P3 FMUL.FTZ R168, R107, R168 ;  /* 0x000000a86ba83220 */ /* 0x001fe20000410000 */
[----:B------:R-:W-:Y:S01]  /*2a00*/  LOP3.LUT P5, RZ, R160, 0xff0000, RZ, 0xc0, !PT ;  /* 0x00ff0000a0ff7812 */ /* 0x000fe200078ac0ff */
[----:B------:R-:W-:Y:S01]  /*2a10*/  @P4 FMUL.FTZ R86, R86, UR4 ;  /* 0x0000000456564c20 */ /* 0x000fe20008410000 */
[----:B------:R-:W-:-:S03]  /*2a20*/  ISETP.GE.U32.AND P6, PT, R160, 0x1000000, PT ;  /* 0x01000000a000780c */ /* 0x000fc60003fc6070 */
[----:B-1----:R-:W-:Y:S01]  /*2a30*/  @P4 FMUL.FTZ R81, R86, R183 ;  /* 0x000000b756514220 */ /* 0x002fe20000410000 */
[----:B------:R-:W-:Y:S01]  /*2a40*/  HFMA2 R86, -RZ, RZ, 0, 0 ;  /* 0x00000000ff567431 */ /* 0x000fe200000001ff */
[----:B---3--:R-:W-:Y:S02]  /*2a50*/  @P3 SHF.R.U64 R107, R152, 0x10, R153 ;  /* 0x00000010986b3819 */ /* 0x008fe40000001299 */
[----:B------:R-:W-:Y:S02]  /*2a60*/  @P4 MOV R80, R153 ;  /* 0x0000009900504202 */ /* 0x000fe40000000f00 */
[----:B------:R-:W-:Y:S01]  /*2a70*/  @P3 SHF.L.U32 R85, R107, 0x10, RZ ;  /* 0x000000106b553819 */ /* 0x000fe200000006ff */
[----:B------:R-:W-:Y:S01]  /*2a80*/  HFMA2 R107, -RZ, RZ, 0, 0 ;  /* 0x00000000ff6b7431 */ /* 0x000fe200000001ff */
[----:B------:R-:W-:-:S03]  /*2a90*/  @P4 SHF.L.U32 R80, R80, 0x10, RZ ;  /* 0x0000001050504819 */ /* 0x000fc600000006ff */
[----:B------:R-:W-:Y:S01]  /*2aa0*/  @P3 FMUL.FTZ R107, R85, R168 ;  /* 0x000000a8556b3220 */ /* 0x000fe20000410000 */
[----:B------:R-:W-:Y:S01]  /*2ab0*/  LOP3.LUT P3, RZ, R160, 0xff00, RZ, 0xc0, !PT ;  /* 0x0000ff00a0ff7812 */ /* 0x000fe2000786c0ff */
[----:B------:R-:W-:Y:S01]  /*2ac0*/  HFMA2 R168, -RZ, RZ, 0, 0 ;  /* 0x00000000ffa87431 */ /* 0x000fe200000001ff */
[----:B------:R-:W-:Y:S01]  /*2ad0*/  MOV R85, RZ ;  /* 0x000000ff00557202 */ /* 0x000fe20000000f00 */
[----:B------:R-:W-:Y:S01]  /*2ae0*/  @P4 FMUL.FTZ R168, R80, R81 ;  /* 0x0000005150a84220 */ /* 0x000fe20000410000 */
[--C-:B------:R-:W-:Y:S01]  /*2af0*/  FFMA.FTZ R80, R161, UR13, R132.reuse ;  /* 0x0000000da1507c23 */ /* 0x100fe20008010084 */
[----:B------:R-:W-:Y:S01]  /*2b00*/  FFMA.FTZ R81, R162, UR13, R132 ;  /* 0x0000000da2517c23 */ /* 0x000fe20008010084 */
[----:B------:R-:W0:Y:S01]  /*2b10*/  @P5 LDC R161, c[0x0][0x408] ;  /* 0x00010200ffa15b82 */ /* 0x000e220000000800 */
[----:B------:R-:W-:Y:S01]  /*2b20*/  LOP3.LUT P4, RZ, R160, 0xff, RZ, 0xc0, !PT ;  /* 0x000000ffa0ff7812 */ /* 0x000fe2000788c0ff */
[----:B------:R-:W-:Y:S01]  /*2b30*/  FADD.FTZ R80, R163, -R80 ;  /* 0x80000050a3507221 */ /* 0x000fe20000010000 */
[----:B------:R-:W-:-:S03]  /*2b40*/  FADD.FTZ R82, R164, -R81 ;  /* 0x80000051a4527221 */ /* 0x000fc60000010000 */
[----:B------:R-:W-:Y:S01]  /*2b50*/  FMUL.FTZ R81, R80, UR12 ;  /* 0x0000000c50517c20 */ /* 0x000fe20008410000 */
[----:B------:R-:W-:Y:S01]  /*2b60*/  FMUL.FTZ R82, R82, UR12 ;  /* 0x0000000c52527c20 */ /* 0x000fe20008410000 */
[----:B------:R-:W1:Y:S02]  /*2b70*/  @P3 LDC R83, c[0x0][0x408] ;  /* 0x00010200ff533b82 */ /* 0x000e640000000800 */
[----:B------:R-:W-:-:S04]  /*2b80*/  @P3 FMUL.FTZ R80, R81, UR4 ;  /* 0x0000000451503c20 */ /* 0x000fc80008410000 */
[----:B-1----:R-:W-:Y:S01]  /*2b90*/  @P3 FMUL.FTZ R83, R80, R83 ;  /* 0x0000005350533220 */ /* 0x002fe20000410000 */
[----:B------:R-:W-:-:S05]  /*2ba0*/  @P3 SHF.L.U32 R80, R48, 0x10, RZ ;  /* 0x0000001030503819 */ /* 0x000fca00000006ff */
[----:B------:R-:W-:Y:S01]  /*2bb0*/  @P3 FMUL.FTZ R85, R83, R80 ;  /* 0x0000005053553220 */ /* 0x000fe20000410000 */
[----:B------:R-:W-:Y:S01]  /*2bc0*/  @P5 FMUL.FTZ R80, R82, UR4 ;  /* 0x0000000452505c20 */ /* 0x000fe20008410000 */
[----:B------:R-:W-:-:S03]  /*2bd0*/  FFMA.FTZ R83, R146, UR13, R132 ;  /* 0x0000000d92537c23 */ /* 0x000fc60008010084 */
[----:B0-----:R-:W-:Y:S01]  /*2be0*/  @P5 FMUL.FTZ R161, R80, R161 ;  /* 0x000000a150a15220 */ /* 0x001fe20000410000 */
[----:B------:R-:W-:Y:S01]  /*2bf0*/  @P5 SHF.L.U32 R80, R115, 0x10, RZ ;  /* 0x0000001073505819 */ /* 0x000fe200000006ff */
[----:B------:R-:W-:Y:S01]  /*2c00*/  FADD.FTZ R154, R154, -R83 ;  /* 0x800000539a9a7221 */ /* 0x000fe20000010000 */
[----:B------:R-:W0:Y:S03]  /*2c10*/  F2F.BF16.F32 R85, R85 ;  /* 0x0000005500557304 */ /* 0x000e260000202000 */
[----:B------:R-:W-:Y:S01]  /*2c20*/  @P5 FMUL.FTZ R86, R161, R80 ;  /* 0x00000050a1565220 */ /* 0x000fe20000410000 */
[----:B------:R-:W-:Y:S01]  /*2c30*/  FFMA.FTZ R80, R147, UR13, R132 ;  /* 0x0000000d93507c23 */ /* 0x000fe20008010084 */
[----:B------:R-:W1:Y:S03]  /*2c40*/  @P6 LDC R161, c[0x0][0x408] ;  /* 0x00010200ffa16b82 */ /* 0x000e660000000800 */
[----:B------:R-:W-:Y:S01]  /*2c50*/  FADD.FTZ R80, R155, -R80 ;  /* 0x800000509b507221 */ /* 0x000fe20000010000 */
[----:B------:R-:W-:Y:S03]  /*2c60*/  F2F.BF16.F32 R86, R86 ;  /* 0x0000005600567304 */ /* 0x000fe60000202000 */
[----:B------:R-:W-:Y:S01]  /*2c70*/  FMUL.FTZ R83, R80, UR12 ;  /* 0x0000000c50537c20 */ /* 0x000fe20008410000 */
[----:B------:R-:W3:Y:S03]  /*2c80*/  @P4 LDC R147, c[0x0][0x408] ;  /* 0x00010200ff934b82 */ /* 0x000ee60000000800 */
[----:B------:R-:W-:-:S04]  /*2c90*/  @P6 FMUL.FTZ R80, R83, UR4 ;  /* 0x0000000453506c20 */ /* 0x000fc80008410000 */
[----:B-1----:R-:W-:Y:S01]  /*2ca0*/  @P6 FMUL.FTZ R155, R80, R161 ;  /* 0x000000a1509b6220 */ /* 0x002fe20000410000 */
[----:B------:R-:W-:Y:S02]  /*2cb0*/  @P6 SHF.L.U32 R80, R49, 0x10, RZ ;  /* 0x0000001031506819 */ /* 0x000fe400000006ff */
[----:B------:R-:W-:-:S03]  /*2cc0*/  CS2R R160, SRZ ;  /* 0x0000000000a07805 */ /* 0x000fc6000001ff00 */
[----:B------:R-:W-:Y:S01]  /*2cd0*/  @P6 FMUL.FTZ R161, R155, R80 ;  /* 0x000000509ba16220 */ /* 0x000fe20000410000 */
[----:B------:R-:W-:-:S04]  /*2ce0*/  FMUL.FTZ R80, R154, UR12 ;  /* 0x0000000c9a507c20 */ /* 0x000fc80008410000 */
[----:B------:R-:W-:Y:S01]  /*2cf0*/  @P4 FMUL.FTZ R146, R80, UR4 ;  /* 0x0000000450924c20 */ /* 0x000fe20008410000 */
[----:B------:R-:W1:Y:S03]  /*2d00*/  F2F.BF16.F32 R161, R161 ;  /* 0x000000a100a17304 */ /* 0x000e660000202000 */
[----:B---3--:R-:W-:Y:S01]  /*2d10*/  @P4 FMUL.FTZ R147, R146, R147 ;  /* 0x0000009392934220 */ /* 0x008fe20000410000 */
[----:B------:R-:W-:-:S05]  /*2d20*/  @P4 SHF.L.U32 R146, R114, 0x10, RZ ;  /* 0x0000001072924819 */ /* 0x000fca00000006ff */
[----:B------:R-:W-:Y:S01]  /*2d30*/  @P4 FMUL.FTZ R160, R147, R146 ;  /* 0x0000009293a04220 */ /* 0x000fe20000410000 */
[----:B0-----:R-:W-:-:S03]  /*2d40*/  IMAD.WIDE.U32 R146, R85, 0x10000, RZ ;  /* 0x0001000055927825 */ /* 0x001fc600078e00ff */
[----:B------:R-:W0:Y:S01]  /*2d50*/  F2F.BF16.F32 R163, R160 ;  /* 0x000000a000a37304 */ /* 0x000e220000202000 */
[----:B-1----:R-:W-:-:S04]  /*2d60*/  SHF.L.U32 R155, R161, 0x10, RZ ;  /* 0x00000010a19b7819 */ /* 0x002fc800000006ff */
[----:B------:R-:W-:Y:S01]  /*2d70*/  LOP3.LUT R147, R147, R155, R86, 0xfe, !PT ;  /* 0x0000009b93937212 */ /* 0x000fe200078efe56 */
[----:B------:R-:W-:-:S04]  /*2d80*/  IMAD.WIDE.U32 R154, R182, 0x10, R180 ;  /* 0x00000010b69a7825 */ /* 0x000fc800078e00b4 */
[----:B------:R-:W-:Y:S01]  /*2d90*/  @P2 FMUL.FTZ R84, R84, UR4 ;  /* 0x0000000454542c20 */ /* 0x000fe20008410000 */
[----:B------:R-:W1:Y:S01]  /*2da0*/  @P0 LDC R86, c[0x0][0x408] ;  /* 0x00010200ff560b82 */ /* 0x000e620000000800 */
[----:B------:R3:W-:Y:S01]  /*2db0*/  STG.E.128 desc[UR14][R154.64], R80 ;  /* 0x000000509a007986 */ /* 0x0007e2000c101d0e */
[----:B0-----:R-:W-:Y:S01]  /*2dc0*/  LOP3.LUT R146, R146, R163, RZ, 0xfc, !PT ;  /* 0x000000a392927212 */ /* 0x001fe200078efcff */
[----:B---3--:R-:W-:-:S05]  /*2dd0*/  IMAD.WIDE.U32 R154, R182, 0x8, R204 ;  /* 0x00000008b69a7825 */ /* 0x008fca00078e00cc */
[----:B------:R0:W-:Y:S02]  /*2de0*/  STG.E.64 desc[UR14][R154.64], R146 ;  /* 0x000000929a007986 */ /* 0x0001e4000c101b0e */
[----:B0-----:R-:W-:-:S05]  /*2df0*/  IADD3 R155, PT, PT, R110, 0x200, RZ ;  /* 0x000002006e9b7810 */ /* 0x001fca0007ffe0ff */
[----:B------:R-:W-:-:S06]  /*2e00*/  IMAD.WIDE.U32 R146, R155, 0x8, R194 ;  /* 0x000000089b927825 */ /* 0x000fcc00078e00c2 */
[----:B------:R-:W3:Y:S01]  /*2e10*/  LDG.E.64 R146, desc[UR14][R146.64] ;  /* 0x0000000e92927981 */ /* 0x000ee2000c1e1b00 */
[----:B------:R-:W-:Y:S01]  /*2e20*/  @P2 FMUL.FTZ R85, R84, UR24 ;  /* 0x0000001854552c20 */ /* 0x000fe20008410000 */
[----:B------:R-:W-:Y:S01]  /*2e30*/  @P2 SHF.L.U32 R84, R152, 0x10, RZ ;  /* 0x0000001098542819 */ /* 0x000fe200000006ff */
[----:B------:R-:W-:Y:S01]  /*2e40*/  @P0 FMUL.FTZ R87, R87, UR4 ;  /* 0x0000000457570c20 */ /* 0x000fe20008410000 */
[----:B------:R-:W-:Y:S01]  /*2e50*/  MOV R152, RZ ;  /* 0x000000ff00987202 */ /* 0x000fe20000000f00 */
[----:B------:R-:W-:Y:S01]  /*2e60*/  @P4 FMUL.FTZ R80, R80, UR4 ;  /* 0x0000000450504c20 */ /* 0x000fe20008410000 */
[----:B------:R-:W-:Y:S02]  /*2e70*/  HFMA2 R154, -RZ, RZ, 0, 0 ;  /* 0x00000000ff9a7431 */ /* 0x000fe400000001ff */
[----:B------:R-:W-:Y:S01]  /*2e80*/  @P2 FMUL.FTZ R152, R84, R85 ;  /* 0x0000005554982220 */ /* 0x000fe20000410000 */
[----:B------:R-:W-:Y:S01]  /*2e90*/  @P0 SHF.R.U32.HI R84, RZ, 0x10, R153 ;  /* 0x00000010ff540819 */ /* 0x000fe20000011699 */
[----:B------:R-:W0:Y:S01]  /*2ea0*/  @P4 LDC R85, c[0x0][0x408] ;  /* 0x00010200ff554b82 */ /* 0x000e220000000800 */
[----:B------:R-:W-:-:S02]  /*2eb0*/  HFMA2 R153, -RZ, RZ, 0, 0 ;  /* 0x00000000ff997431 */ /* 0x000fc400000001ff */
[----:B-1----:R-:W-:Y:S01]  /*2ec0*/  @P0 FMUL.FTZ R87, R87, R86 ;  /* 0x0000005657570220 */ /* 0x002fe20000410000 */
[----:B------:R-:W-:Y:S01]  /*2ed0*/  @P0 SHF.L.U32 R84, R84, 0x10, RZ ;  /* 0x0000001054540819 */ /* 0x000fe200000006ff */
[----:B------:R-:W-:Y:S01]  /*2ee0*/  @P3 FMUL.FTZ R81, R81, UR4 ;  /* 0x0000000451513c20 */ /* 0x000fe20008410000 */
[----:B------:R-:W-:Y:S01]  /*2ef0*/  LOP3.LUT P2, RZ, R149, 0xff0000, RZ, 0xc0, !PT ;  /* 0x00ff000095ff7812 */ /* 0x000fe2000784c0ff */
[--C-:B------:R-:W-:Y:S01]  /*2f00*/  FFMA.FTZ R143, R143, UR13, R132.reuse ;  /* 0x0000000d8f8f7c23 */ /* 0x100fe20008010084 */
[----:B------:R-:W-:Y:S01]  /*2f10*/  FFMA.FTZ R145, R145, UR13, R132 ;  /* 0x0000000d91917c23 */ /* 0x000fe20008010084 */
[----:B------:R-:W-:Y:S01]  /*2f20*/  @P0 FMUL.FTZ R153, R84, R87 ;  /* 0x0000005754990220 */ /* 0x000fe20000410000 */
[----:B------:R-:W-:Y:S01]  /*2f30*/  ISETP.GE.U32.AND P0, PT, R149, 0x1000000, PT ;  /* 0x010000009500780c */ /* 0x000fe20003f06070 */
[----:B------:R-:W1:Y:S01]  /*2f40*/  @P3 LDC R84, c[0x0][0x408] ;  /* 0x00010200ff543b82 */ /* 0x000e620000000800 */
[----:B------:R-:W-:Y:S01]  /*2f50*/  @P5 FMUL.FTZ R82, R82, UR4 ;  /* 0x0000000452525c20 */ /* 0x000fe20008410000 */
[----:B------:R-:W-:Y:S01]  /*2f60*/  @P6 FMUL.FTZ R83, R83, UR4 ;  /* 0x0000000453536c20 */ /* 0x000fe20008410000 */
[----:B0-----:R-:W-:Y:S01]  /*2f70*/  @P4 FMUL.FTZ R85, R80, R85 ;  /* 0x0000005550554220 */ /* 0x001fe20000410000 */
[----:B--2---:R-:W-:-:S04]  /*2f80*/  @P4 MOV R80, R150 ;  /* 0x0000009600504202 */ /* 0x004fc80000000f00 */
[----:B------:R-:W-:-:S05]  /*2f90*/  @P4 SHF.L.U32 R80, R80, 0x10, RZ ;  /* 0x0000001050504819 */ /* 0x000fca00000006ff */
[----:B------:R-:W-:Y:S01]  /*2fa0*/  @P4 FMUL.FTZ R154, R80, R85 ;  /* 0x00000055509a4220 */ /* 0x000fe20000410000 */
[----:B------:R-:W-:Y:S01]  /*2fb0*/  LOP3.LUT P4, RZ, R149, 0xff00, RZ, 0xc0, !PT ;  /* 0x0000ff0095ff7812 */ /* 0x000fe2000788c0ff */
[----:B-1----:R-:W-:Y:S01]  /*2fc0*/  @P3 FMUL.FTZ R81, R81, R84 ;  /* 0x0000005451513220 */ /* 0x002fe20000410000 */
[----:B------:R-:W-:Y:S01]  /*2fd0*/  @P3 SHF.R.U64 R80, R150, 0x10, R151 ;  /* 0x0000001096503819 */ /* 0x000fe20000001297 */
[----:B------:R-:W-:Y:S01]  /*2fe0*/  FADD.FTZ R84, R148, -R143 ;  /* 0x8000008f94547221 */ /* 0x000fe20000010000 */
[----:B------:R-:W-:Y:S01]  /*2ff0*/  MOV R150, RZ ;  /* 0x000000ff00967202 */ /* 0x000fe20000000f00 */
[----:B------:R-:W-:Y:S01]  /*3000*/  HFMA2 R148, -RZ, RZ, 0, 0 ;  /* 0x00000000ff947431 */ /* 0x000fe200000001ff */
[----:B------:R-:W-:Y:S01]  /*3010*/  @P3 SHF.L.U32 R80, R80, 0x10, RZ ;  /* 0x0000001050503819 */ /* 0x000fe200000006ff */
[----:B------:R-:W-:-:S04]  /*3020*/  FMUL.FTZ R84, R84, UR12 ;  /* 0x0000000c54547c20 */ /* 0x000fc80008410000 */
[----:B------:R-:W-:Y:S01]  /*3030*/  @P3 FMUL.FTZ R150, R80, R81 ;  /* 0x0000005150963220 */ /* 0x000fe20000410000 */
[--C-:B------:R-:W-:Y:S01]  /*3040*/  FFMA.FTZ R81, R156, UR13, R132.reuse ;  /* 0x0000000d9c517c23 */ /* 0x100fe20008010084 */
[----:B------:R-:W0:Y:S01]  /*3050*/  @P4 LDC R87, c[0x0][0x408] ;  /* 0x00010200ff574b82 */ /* 0x000e220000000800 */
[----:B------:R-:W-:Y:S01]  /*3060*/  FFMA.FTZ R80, R157, UR13, R132 ;  /* 0x0000000d9d507c23 */ /* 0x000fe20008010084 */
[----:B------:R-:W-:Y:S01]  /*3070*/  CS2R R156, SRZ ;  /* 0x00000000009c7805 */ /* 0x000fe2000001ff00 */
[----:B------:R-:W-:Y:S01]  /*3080*/  FADD.FTZ R81, R158, -R81 ;  /* 0x800000519e517221 */ /* 0x000fe20000010000 */
[----:B------:R-:W-:Y:S01]  /*3090*/  LOP3.LUT P3, RZ, R149, 0xff, RZ, 0xc0, !PT ;  /* 0x000000ff95ff7812 */ /* 0x000fe2000786c0ff */
[----:B------:R-:W-:Y:S02]  /*30a0*/  FADD.FTZ R86, R159, -R80 ;  /* 0x800000509f567221 */ /* 0x000fe40000010000 */
[----:B------:R-:W-:Y:S01]  /*30b0*/  FMUL.FTZ R85, R81, UR12 ;  /* 0x0000000c51557c20 */ /* 0x000fe20008410000 */
[----:B------:R-:W1:Y:S01]  /*30c0*/  @P5 LDC R149, c[0x0][0x408] ;  /* 0x00010200ff955b82 */ /* 0x000e620000000800 */
[----:B------:R-:W-:-:S02]  /*30d0*/  FMUL.FTZ R86, R86, UR12 ;  /* 0x0000000c56567c20 */ /* 0x000fc40008410000 */
[----:B------:R-:W-:-:S05]  /*30e0*/  @P4 FMUL.FTZ R80, R85, UR4 ;  /* 0x0000000455504c20 */ /* 0x000fca0008410000 */
[----:B------:R-:W2:Y:S01]  /*30f0*/  @P2 LDC R81, c[0x0][0x408] ;  /* 0x00010200ff512b82 */ /* 0x000ea20000000800 */
[----:B0-----:R-:W-:Y:S01]  /*3100*/  @P4 FMUL.FTZ R87, R80, R87 ;  /* 0x0000005750574220 */ /* 0x001fe20000410000 */
[----:B------:R-:W-:-:S06]  /*3110*/  @P4 SHF.L.U32 R80, R46, 0x10, RZ ;  /* 0x000000102e504819 */ /* 0x000fcc00000006ff */
[----:B------:R-:W0:Y:S01]  /*3120*/  @P3 LDC R143, c[0x0][0x408] ;  /* 0x00010200ff8f3b82 */ /* 0x000e220000000800 */
[----:B------:R-:W-:Y:S01]  /*3130*/  @P4 FMUL.FTZ R156, R87, R80 ;  /* 0x00000050579c4220 */ /* 0x000fe20000410000 */
[----:B------:R-:W-:Y:S01]  /*3140*/  @P2 FMUL.FTZ R80, R86, UR4 ;  /* 0x0000000456502c20 */ /* 0x000fe20008410000 */
[----:B------:R-:W-:-:S04]  /*3150*/  FADD.FTZ R87, R144, -R145 ;  /* 0x8000009190577221 */ /* 0x000fc80000010000 */
[----:B------:R-:W-:Y:S01]  /*3160*/  FMUL.FTZ R87, R87, UR12 ;  /* 0x0000000c57577c20 */ /* 0x000fe20008410000 */
[----:B--2---:R-:W-:Y:S01]  /*3170*/  @P2 FMUL.FTZ R81, R80, R81 ;  /* 0x0000005150512220 */ /* 0x004fe20000410000 */
[----:B------:R-:W-:-:S05]  /*3180*/  @P2 SHF.L.U32 R80, R117, 0x10, RZ ;  /* 0x0000001075502819 */ /* 0x000fca00000006ff */
[----:B------:R-:W-:Y:S01]  /*3190*/  @P2 FMUL.FTZ R157, R81, R80 ;  /* 0x00000050519d2220 */ /* 0x000fe20000410000 */
[----:B------:R-:W-:Y:S01]  /*31a0*/  @P0 FMUL.FTZ R80, R87, UR4 ;  /* 0x0000000457500c20 */ /* 0x000fe20008410000 */
[----:B------:R-:W2:Y:S04]  /*31b0*/  @P0 LDC R81, c[0x0][0x408] ;  /* 0x00010200ff510b82 */ /* 0x000ea80000000800 */
[----:B------:R-:W-:Y:S01]  /*31c0*/  F2F.BF16.F32 R157, R157 ;  /* 0x0000009d009d7304 */ /* 0x000fe20000202000 */
[----:B--2---:R-:W-:Y:S01]  /*31d0*/  @P0 FMUL.FTZ R81, R80, R81 ;  /* 0x0000005150510220 */ /* 0x004fe20000410000 */
[----:B------:R-:W-:-:S05]  /*31e0*/  @P0 SHF.L.U32 R80, R47, 0x10, RZ ;  /* 0x000000102f500819 */ /* 0x000fca00000006ff */
[----:B------:R-:W-:Y:S01]  /*31f0*/  @P0 FMUL.FTZ R148, R81, R80 ;  /* 0x0000005051940220 */ /* 0x000fe20000410000 */
[----:B------:R-:W-:Y:S01]  /*3200*/  @P3 FMUL.FTZ R80, R84, UR4 ;  /* 0x0000000454503c20 */ /* 0x000fe20008410000 */
[----:B------:R2:W4:Y:S03]  /*3210*/  F2F.BF16.F32 R81, R156 ;  /* 0x0000009c00517304 */ /* 0x0005260000202000 */
[----:B0-----:R-:W-:Y:S01]  /*3220*/  @P3 FMUL.FTZ R145, R80, R143 ;  /* 0x0000008f50913220 */ /* 0x001fe20000410000 */
[----:B------:R-:W-:Y:S02]  /*3230*/  @P3 SHF.L.U32 R80, R116, 0x10, RZ ;  /* 0x0000001074503819 */ /* 0x000fe400000006ff */
[----:B------:R-:W-:Y:S02]  /*3240*/  MOV R143, RZ ;  /* 0x000000ff008f7202 */ /* 0x000fe40000000f00 */
[----:B------:R-:W0:Y:S01]  /*3250*/  F2F.BF16.F32 R148, R148 ;  /* 0x0000009400947304 */ /* 0x000e220000202000 */
[----:B------:R-:W-:Y:S01]  /*3260*/  @P3 FMUL.FTZ R143, R145, R80 ;  /* 0x00000050918f3220 */ /* 0x000fe20000410000 */
[----:B--2---:R-:W2:Y:S01]  /*3270*/  @P6 LDC R156, c[0x0][0x408] ;  /* 0x00010200ff9c6b82 */ /* 0x004ea20000000800 */
[----:B----4-:R-:W-:-:S05]  /*3280*/  IMAD.WIDE.U32 R80, R81, 0x10000, RZ ;  /* 0x0001000051507825 */ /* 0x010fca00078e00ff */
[----:B------:R-:W4:Y:S01]  /*3290*/  F2F.BF16.F32 R143, R143 ;  /* 0x0000008f008f7304 */ /* 0x000f220000202000 */
[----:B0-----:R-:W-:Y:S01]  /*32a0*/  SHF.L.U32 R145, R148, 0x10, RZ ;  /* 0x0000001094917819 */ /* 0x001fe200000006ff */
[----:B------:R-:W-:-:S03]  /*32b0*/  HFMA2 R148, -RZ, RZ, 0, 0 ;  /* 0x00000000ff947431 */ /* 0x000fc600000001ff */
[----:B------:R-:W-:Y:S01]  /*32c0*/  LOP3.LUT R81, R81, R145, R157, 0xfe, !PT ;  /* 0x0000009151517212 */ /* 0x000fe200078efe9d */
[----:B------:R-:W-:Y:S01]  /*32d0*/  IMAD.WIDE.U32 R144, R155, 0x10, R180 ;  /* 0x000000109b907825 */ /* 0x000fe200078e00b4 */
[----:B----4-:R-:W-:-:S03]  /*32e0*/  LOP3.LUT R80, R80, R143, RZ, 0xfc, !PT ;  /* 0x0000008f50507212 */ /* 0x010fc600078efcff */
[----:B-1----:R-:W-:Y:S01]  /*32f0*/  @P5 FMUL.FTZ R143, R82, R149 ;  /* 0x00000095528f5220 */ /* 0x002fe20000410000 */
[----:B------:R0:W-:Y:S01]  /*3300*/  STG.E.128 desc[UR14][R144.64], R84 ;  /* 0x0000005490007986 */ /* 0x0001e2000c101d0e */
[----:B------:R-:W1:Y:S01]  /*3310*/  @P3 LDC R149, c[0x0][0x408] ;  /* 0x00010200ff953b82 */ /* 0x000e620000000800 */
[----:B------:R-:W-:Y:S01]  /*3320*/  @P5 MOV R82, R151 ;  /* 0x0000009700525202 */ /* 0x000fe20000000f00 */
[----:B--2---:R-:W-:Y:S01]  /*3330*/  @P6 FMUL.FTZ R83, R83, R156 ;  /* 0x0000009c53536220 */ /* 0x004fe20000410000 */
[----:B------:R-:W-:Y:S02]  /*3340*/  @P6 SHF.R.U32.HI R151, RZ, 0x10, R151 ;  /* 0x00000010ff976819 */ /* 0x000fe40000011697 */
[----:B------:R-:W-:-:S03]  /*3350*/  @P5 SHF.L.U32 R82, R82, 0x10, RZ ;  /* 0x0000001052525819 */ /* 0x000fc600000006ff */
[----:B------:R-:W2:Y:S02]  /*3360*/  @P4 LDC R156, c[0x0][0x408] ;  /* 0x00010200ff9c4b82 */ /* 0x000ea40000000800 */
[----:B------:R-:W-:Y:S01]  /*3370*/  @P5 FMUL.FTZ R148, R82, R143 ;  /* 0x0000008f52945220 */ /* 0x000fe20000410000 */
[----:B------:R-:W-:Y:S01]  /*3380*/  LOP3.LUT P5, RZ, R140, 0xff00, RZ, 0xc0, !PT ;  /* 0x0000ff008cff7812 */ /* 0x000fe200078ac0ff */
[----:B------:R-:W-:Y:S01]  /*3390*/  FFMA.FTZ R82, R142, UR13, R132 ;  /* 0x0000000d8e527c23 */ /* 0x000fe20008010084 */
[----:B0-----:R-:W-:-:S04]  /*33a0*/  IMAD.WIDE.U32 R144, R155, 0x8, R204 ;  /* 0x000000089b907825 */ /* 0x001fc800078e00cc */
[----:B------:R-:W-:Y:S01]  /*33b0*/  @P3 FMUL.FTZ R84, R84, UR4 ;  /* 0x0000000454543c20 */ /* 0x000fe20008410000 */
[----:B------:R-:W-:Y:S01]  /*33c0*/  @P4 FMUL.FTZ R85, R85, UR4 ;  /* 0x0000000455554c20 */ /* 0x000fe20008410000 */
[----:B------:R0:W-:Y:S02]  /*33d0*/  STG.E.64 desc[UR14][R144.64], R80 ;  /* 0x0000005090007986 */ /* 0x0001e4000c101b0e */
[----:B0-----:R-:W-:Y:S02]  /*33e0*/  @P6 SHF.L.U32 R80, R151, 0x10, RZ ;  /* 0x0000001097506819 */ /* 0x001fe400000006ff */
[----:B------:R-:W-:Y:S01]  /*33f0*/  CS2R R144, SRZ ;  /* 0x0000000000907805 */ /* 0x000fe2000001ff00 */
[----:B-1----:R-:W-:Y:S01]  /*3400*/  @P3 FMUL.FTZ R81, R84, R149 ;  /* 0x0000009554513220 */ /* 0x002fe20000410000 */
[----:B------:R-:W-:Y:S01]  /*3410*/  IADD3 R149, PT, PT, R110, 0x300, RZ ;  /* 0x000003006e957810 */ /* 0x000fe20007ffe0ff */
[----:B------:R-:W-:Y:S02]  /*3420*/  @P6 FMUL.FTZ R144, R80, R83 ;  /* 0x0000005350906220 */ /* 0x000fe40000410000 */
[----:B------:R-:W0:Y:S02]  /*3430*/  @P5 LDC R83, c[0x0][0x408] ;  /* 0x00010200ff535b82 */ /* 0x000e240000000800 */
[----:B------:R-:W-:-:S06]  /*3440*/  IMAD.WIDE.U32 R142, R149, 0x8, R194 ;  /* 0x00000008958e7825 */ /* 0x000fcc00078e00c2 */
[----:B------:R-:W4:Y:S01]  /*3450*/  LDG.E.64 R142, desc[UR14][R142.64] ;  /* 0x0000000e8e8e7981 */ /* 0x000f22000c1e1b00 */
[----:B--2---:R-:W-:Y:S01]  /*3460*/  @P4 FMUL.FTZ R85, R85, R156 ;  /* 0x0000009c55554220 */ /* 0x004fe20000410000 */
[----:B------:R-:W-:Y:S01]  /*3470*/  LOP3.LUT P6, RZ, R140, 0xff, RZ, 0xc0, !PT ;  /* 0x000000ff8cff7812 */ /* 0x000fe200078cc0ff */
[--C-:B------:R-:W-:Y:S01]  /*3480*/  FFMA.FTZ R139, R139, UR13, R132.reuse ;  /* 0x0000000d8b8b7c23 */ /* 0x100fe20008010084 */
[----:B------:R-:W-:Y:S01]  /*3490*/  MOV R84, RZ ;  /* 0x000000ff00547202 */ /* 0x000fe20000000f00 */
[--C-:B------:R-:W-:Y:S01]  /*34a0*/  FFMA.FTZ R137, R137, UR13, R132.reuse ;  /* 0x0000000d89897c23 */ /* 0x100fe20008010084 */
[----:B------:R-:W-:Y:S01]  /*34b0*/  FFMA.FTZ R134, R134, UR13, R132 ;  /* 0x0000000d86867c23 */ /* 0x000fe20008010084 */
[----:B------:R-:W-:Y:S01]  /*34c0*/  MOV R151, RZ ;  /* 0x000000ff00977202 */ /* 0x000fe20000000f00 */
[----:B------:R-:W1:Y:S08]  /*34d0*/  @P0 LDC R156, c[0x0][0x408] ;  /* 0x00010200ff9c0b82 */ /* 0x000e700000000800 */
[----:B------:R-:W2:Y:S01]  /*34e0*/  @P6 LDC R158, c[0x0][0x408] ;  /* 0x00010200ff9e6b82 */ /* 0x000ea20000000800 */
[----:B---3--:R-:W-:-:S04]  /*34f0*/  @P3 MOV R80, R146 ;  /* 0x0000009200503202 */ /* 0x008fc80000000f00 */
[----:B------:R-:W-:-:S05]  /*3500*/  @P3 SHF.L.U32 R80, R80, 0x10, RZ ;  /* 0x0000001050503819 */ /* 0x000fca00000006ff */
[----:B------:R-:W-:Y:S01]  /*3510*/  @P3 FMUL.FTZ R145, R80, R81 ;  /* 0x0000005150913220 */ /* 0x000fe20000410000 */
[----:B------:R-:W-:Y:S01]  /*3520*/  LOP3.LUT P3, RZ, R140, 0xff0000, RZ, 0xc0, !PT ;  /* 0x00ff00008cff7812 */ /* 0x000fe2000786c0ff */
[----:B------:R-:W-:Y:S01]  /*3530*/  FADD.FTZ R81, R141, -R82 ;  /* 0x800000528d517221 */ /* 0x000fe20000010000 */
[----:B------:R-:W-:Y:S01]  /*3540*/  @P4 SHF.R.U64 R80, R146, 0x10, R147 ;  /* 0x0000001092504819 */ /* 0x000fe20000001293 */
[----:B------:R-:W-:-:S03]  /*3550*/  HFMA2 R141, -RZ, RZ, 0, 0 ;  /* 0x00000000ff8d7431 */ /* 0x000fc600000001ff */
[----:B------:R-:W-:-:S05]  /*3560*/  @P4 SHF.L.U32 R80, R80, 0x10, RZ ;  /* 0x0000001050504819 */ /* 0x000fca00000006ff */
[----:B------:R-:W-:Y:S01]  /*3570*/  @P4 FMUL.FTZ R141, R80, R85 ;  /* 0x00000055508d4220 */ /* 0x000fe20000410000 */
[----:B------:R-:W-:Y:S01]  /*3580*/  ISETP.GE.U32.AND P4, PT, R140, 0x1000000, PT ;  /* 0x010000008c00780c */ /* 0x000fe20003f86070 */
[----:B------:R-:W3:Y:S01]  /*3590*/  @P3 LDC R85, c[0x0][0x408] ;  /* 0x00010200ff553b82 */ /* 0x000ee20000000800 */
[----:B------:R-:W-:Y:S01]  /*35a0*/  FMUL.FTZ R81, R81, UR12 ;  /* 0x0000000c51517c20 */ /* 0x000fe20008410000 */
[----:B------:R-:W-:-:S03]  /*35b0*/  FADD.FTZ R82, R138, -R139 ;  /* 0x8000008b8a527221 */ /* 0x000fc60000010000 */
[----:B------:R-:W-:Y:S01]  /*35c0*/  @P5 FMUL.FTZ R80, R81, UR4 ;  /* 0x0000000451505c20 */ /* 0x000fe20008410000 */
[----:B------:R-:W-:Y:S02]  /*35d0*/  FMUL.FTZ R82, R82, UR12 ;  /* 0x0000000c52527c20 */ /* 0x000fe40008410000 */
[----:B------:R-:W1:Y:S01]  /*35e0*/  @P6 LDC R140, c[0x0][0x408] ;  /* 0x00010200ff8c6b82 */ /* 0x000e620000000800 */
[----:B0-----:R-:W-:Y:S01]  /*35f0*/  @P5 FMUL.FTZ R83, R80, R83 ;  /* 0x0000005350535220 */ /* 0x001fe20000410000 */
[----:B------:R-:W-:-:S06]  /*3600*/  @P5 SHF.L.U32 R80, R44, 0x10, RZ ;  /* 0x000000102c505819 */ /* 0x000fcc00000006ff */
[----:B------:R-:W0:Y:S01]  /*3610*/  @P4 LDC R146, c[0x0][0x408] ;  /* 0x00010200ff924b82 */ /* 0x000e220000000800 */
[----:B------:R-:W-:Y:S01]  /*3620*/  @P5 FMUL.FTZ R84, R83, R80 ;  /* 0x0000005053545220 */ /* 0x000fe20000410000 */
[----:B------:R-:W-:Y:S01]  /*3630*/  @P3 FMUL.FTZ R80, R82, UR4 ;  /* 0x0000000452503c20 */ /* 0x000fe20008410000 */
[----:B------:R-:W-:Y:S01]  /*3640*/  FADD.FTZ R83, R136, -R137 ;  /* 0x8000008988537221 */ /* 0x000fe20000010000 */
[----:B------:R-:W-:Y:S02]  /*3650*/  HFMA2 R136, -RZ, RZ, 0, 0 ;  /* 0x00000000ff887431 */ /* 0x000fe400000001ff */
[----:B---3--:R-:W-:Y:S01]  /*3660*/  @P3 FMUL.FTZ R85, R80, R85 ;  /* 0x0000005550553220 */ /* 0x008fe20000410000 */
[----:B------:R-:W-:Y:S01]  /*3670*/  @P3 SHF.L.U32 R80, R119, 0x10, RZ ;  /* 0x0000001077503819 */ /* 0x000fe200000006ff */
[----:B------:R-:W-:-:S04]  /*3680*/  FMUL.FTZ R83, R83, UR12 ;  /* 0x0000000c53537c20 */ /* 0x000fc80008410000 */
[----:B------:R-:W-:Y:S01]  /*3690*/  @P3 FMUL.FTZ R136, R85, R80 ;  /* 0x0000005055883220 */ /* 0x000fe20000410000 */
[----:B------:R-:W-:Y:S01]  /*36a0*/  @P4 FMUL.FTZ R137, R83, UR4 ;  /* 0x0000000453894c20 */ /* 0x000fe20008410000 */
[----:B------:R-:W-:Y:S01]  /*36b0*/  FADD.FTZ R80, R135, -R134 ;  /* 0x8000008687507221 */ /* 0x000fe20000010000 */
[----:B------:R-:W-:-:S03]  /*36c0*/  @P4 SHF.L.U32 R85, R45, 0x10, RZ ;  /* 0x000000102d554819 */ /* 0x000fc600000006ff */
[----:B------:R-:W-:Y:S01]  /*36d0*/  FMUL.FTZ R80, R80, UR12 ;  /* 0x0000000c50507c20 */ /* 0x000fe20008410000 */
[----:B0-----:R-:W-:Y:S01]  /*36e0*/  @P4 FMUL.FTZ R146, R137, R146 ;  /* 0x0000009289924220 */ /* 0x001fe20000410000 */
[----:B------:R0:W3:Y:S03]  /*36f0*/  F2F.BF16.F32 R138, R84 ;  /* 0x00000054008a7304 */ /* 0x0000e60000202000 */
[----:B------:R-:W-:Y:S01]  /*3700*/  @P4 FMUL.FTZ R151, R146, R85 ;  /* 0x0000005592974220 */ /* 0x000fe20000410000 */
[----:B------:R-:W-:Y:S01]  /*3710*/  @P6 FMUL.FTZ R85, R80, UR4 ;  /* 0x0000000450556c20 */ /* 0x000fe20008410000 */
[----:B------:R-:W-:-:S03]  /*3720*/  HFMA2 R146, -RZ, RZ, 0, 0 ;  /* 0x00000000ff927431 */ /* 0x000fc600000001ff */
[----:B-1----:R-:W-:Y:S01]  /*3730*/  @P6 FMUL.FTZ R85, R85, R140 ;  /* 0x0000008c55556220 */ /* 0x002fe20000410000 */
[----:B0-----:R-:W-:Y:S01]  /*3740*/  @P6 SHF.L.U32 R84, R118, 0x10, RZ ;  /* 0x0000001076546819 */ /* 0x001fe200000006ff */
[----:B------:R-:W0:Y:S04]  /*3750*/  F2F.BF16.F32 R151, R151 ;  /* 0x0000009700977304 */ /* 0x000e280000202000 */
[----:B------:R-:W-:-:S04]  /*3760*/  @P6 FMUL.FTZ R146, R85, R84 ;  /* 0x0000005455926220 */ /* 0x000fc80000410000 */
[----:B------:R-:W1:Y:S08]  /*3770*/  F2F.BF16.F32 R136, R136 ;  /* 0x0000008800887304 */ /* 0x000e700000202000 */
[----:B------:R-:W2:Y:S01]  /*3780*/  F2F.BF16.F32 R137, R146 ;  /* 0x0000009200897304 */ /* 0x000ea20000202000 */
[----:B---3--:R-:W-:Y:S01]  /*3790*/  IMAD.WIDE.U32 R84, R138, 0x10000, RZ ;  /* 0x000100008a547825 */ /* 0x008fe200078e00ff */
[----:B0-----:R-:W-:-:S02]  /*37a0*/  SHF.L.U32 R135, R151, 0x10, RZ ;  /* 0x0000001097877819 */ /* 0x001fc400000006ff */
[----:B------:R-:W-:Y:S01]  /*37b0*/  IADD3 R140, PT, PT, R110, 0x400, RZ ;  /* 0x000004006e8c7810 */ /* 0x000fe20007ffe0ff */
[----:B------:R-:W0:Y:S01]  /*37c0*/  @P2 LDC R151, c[0x0][0x408] ;  /* 0x00010200ff972b82 */ /* 0x000e220000000800 */
[----:B-1----:R-:W-:Y:S01]  /*37d0*/  LOP3.LUT R85, R85, R135, R136, 0xfe, !PT ;  /* 0x0000008755557212 */ /* 0x002fe200078efe88 */
[----:B------:R-:W-:-:S04]  /*37e0*/  IMAD.WIDE.U32 R134, R149, 0x10, R180 ;  /* 0x0000001095867825 */ /* 0x000fc800078e00b4 */
[----:B------:R-:W-:Y:S01]  /*37f0*/  IMAD.WIDE.U32 R138, R140, 0x8, R194 ;  /* 0x000000088c8a7825 */ /* 0x000fe200078e00c2 */
[----:B--2---:R-:W-:-:S03]  /*3800*/  LOP3.LUT R84, R84, R137, RZ, 0xfc, !PT ;  /* 0x0000008954547212 */ /* 0x004fc600078efcff */
[----:B------:R-:W-:Y:S01]  /*3810*/  IMAD.WIDE.U32 R136, R149, 0x8, R204 ;  /* 0x0000000895887825 */ /* 0x000fe200078e00cc */
[----:B------:R1:W-:Y:S04]  /*3820*/  STG.E.128 desc[UR14][R134.64], R80 ;  /* 0x0000005086007986 */ /* 0x0003e8000c101d0e */
[----:B------:R2:W-:Y:S04]  /*3830*/  STG.E.64 desc[UR14][R136.64], R84 ;  /* 0x0000005488007986 */ /* 0x0005e8000c101b0e */
[----:B-1----:R1:W3:Y:S01]  /*3840*/  LDG.E.64 R134, desc[UR14][R138.64] ;  /* 0x0000000e8a867981 */ /* 0x0022e2000c1e1b00 */
[----:B------:R-:W-:Y:S01]  /*3850*/  @P2 MOV R149, R147 ;  /* 0x0000009300952202 */ /* 0x000fe20000000f00 */
[----:B------:R-:W-:Y:S01]  /*3860*/  @P2 FMUL.FTZ R146, R86, UR4 ;  /* 0x0000000456922c20 */ /* 0x000fe20008410000 */
[----:B--2---:R-:W-:-:S02]  /*3870*/  @P0 SHF.R.U32.HI R84, RZ, 0x10, R147 ;  /* 0x00000010ff540819 */ /* 0x004fc40000011693 */
[----:B------:R-:W-:Y:S01]  /*3880*/  @P2 SHF.L.U32 R86, R149, 0x10, RZ ;  /* 0x0000001095562819 */ /* 0x000fe200000006ff */
[----:B0-----:R-:W-:Y:S01]  /*3890*/  @P2 FMUL.FTZ R149, R146, R151 ;  /* 0x0000009792952220 */ /* 0x001fe20000410000 */
[----:B------:R-:W-:Y:S01]  /*38a0*/  @P0 FMUL.FTZ R87, R87, UR4 ;  /* 0x0000000457570c20 */ /* 0x000fe20008410000 */
[----:B------:R-:W0:Y:S01]  /*38b0*/  @P5 LDC R146, c[0x0][0x408] ;  /* 0x00010200ff925b82 */ /* 0x000e220000000800 */
[----:B------:R-:W-:Y:S01]  /*38c0*/  @P0 SHF.L.U32 R84, R84, 0x10, RZ ;  /* 0x0000001054540819 */ /* 0x000fe200000006ff */
[----:B------:R-:W-:Y:S02]  /*38d0*/  HFMA2 R110, -RZ, RZ, 0, 0 ;  /* 0x00000000ff6e7431 */ /* 0x000fe400000001ff */
[----:B------:R-:W-:Y:S01]  /*38e0*/  @P0 FMUL.FTZ R87, R87, R156 ;  /* 0x0000009c57570220 */ /* 0x000fe20000410000 */
[----:B------:R-:W-:Y:S01]  /*38f0*/  CS2R R136, SRZ ;  /* 0x0000000000887805 */ /* 0x000fe2000001ff00 */
[----:B------:R-:W-:Y:S02]  /*3900*/  @P6 FMUL.FTZ R85, R80, UR4 ;  /* 0x0000000450556c20 */ /* 0x000fe40008410000 */
[----:B------:R-:W-:Y:S01]  /*3910*/  @P0 FMUL.FTZ R136, R84, R87 ;  /* 0x0000005754880220 */ /* 0x000fe20000410000 */
[----:B------:R-:W-:Y:S01]  /*3920*/  @P2 FMUL.FTZ R110, R86, R149 ;  /* 0x00000095566e2220 */ /* 0x000fe20000410000 */
[----:B------:R-:W-:Y:S01]  /*3930*/  LOP3.LUT P2, RZ, R131, 0xff, RZ, 0xc0, !PT ;  /* 0x000000ff83ff7812 */ /* 0x000fe2000784c0ff */
[----:B------:R-:W-:Y:S01]  /*3940*/  @P6 FMUL.FTZ R85, R85, R158 ;  /* 0x0000009e55556220 */ /* 0x000fe20000410000 */
[----:B------:R-:W-:Y:S01]  /*3950*/  LOP3.LUT P0, RZ, R131, 0xff00, RZ, 0xc0, !PT ;  /* 0x0000ff0083ff7812 */ /* 0x000fe2000780c0ff */
[----:B------:R-:W-:Y:S01]  /*3960*/  @P5 FMUL.FTZ R81, R81, UR4 ;  /* 0x0000000451515c20 */ /* 0x000fe20008410000 */
[----:B-1----:R-:W-:-:S02]  /*3970*/  HFMA2 R138, -RZ, RZ, 0, 0 ;  /* 0x00000000ff8a7431 */ /* 0x002fc400000001ff */
[----:B------:R-:W-:-:S07]  /*3980*/  FFMA.FTZ R133, R133, UR13, R132 ;  /* 0x0000000d85857c23 */ /* 0x000fce0008010084 */
[----:B------:R-:W1:Y:S01]  /*3990*/  @P2 LDC R86, c[0x0][0x408] ;  /* 0x00010200ff562b82 */ /* 0x000e620000000800 */
[----:B0-----:R-:W-:-:S07]  /*39a0*/  @P5 FMUL.FTZ R81, R81, R146 ;  /* 0x0000009251515220 */ /* 0x001fce0000410000 */
[----:B------:R-:W0:Y:S01]  /*39b0*/  @P0 LDC R139, c[0x0][0x408] ;  /* 0x00010200ff8b0b82 */ /* 0x000e220000000800 */
[----:B------:R-:W-:Y:S01]  /*39c0*/  FFMA.FTZ R127, R127, UR13, R132 ;  /* 0x0000000d7f7f7c23 */ /* 0x000fe20008010084 */
[----:B----4-:R-:W-:-:S04]  /*39d0*/  @P6 MOV R84, R142 ;  /* 0x0000008e00546202 */ /* 0x010fc80000000f00 */
[----:B------:R-:W-:-:S05]  /*39e0*/  @P6 SHF.L.U32 R80, R84, 0x10, RZ ;  /* 0x0000001054506819 */ /* 0x000fca00000006ff */
[----:B------:R-:W-:Y:S01]  /*39f0*/  @P6 FMUL.FTZ R137, R80, R85 ;  /* 0x0000005550896220 */ /* 0x000fe20000410000 */
[----:B------:R-:W-:Y:S02]  /*3a00*/  @P5 SHF.R.U64 R80, R142, 0x10, R143 ;  /* 0x000000108e505819 */ /* 0x000fe4000000128f */
[----:B------:R-:W-:Y:S02]  /*3a10*/  ISETP.GE.U32.AND P6, PT, R131, 0x1000000, PT ;  /* 0x010000008300780c */ /* 0x000fe40003fc6070 */
[----:B------:R-:W-:-:S05]  /*3a20*/  @P5 SHF.L.U32 R80, R80, 0x10, RZ ;  /* 0x0000001050505819 */ /* 0x000fca00000006ff */
[----:B------:R-:W-:Y:S01]  /*3a30*/  @P5 FMUL.FTZ R138, R80, R81 ;  /* 0x00000051508a5220 */ /* 0x000fe20000410000 */
[----:B------:R-:W-:Y:S01]  /*3a40*/  LOP3.LUT P5, RZ, R131, 0xff0000, RZ, 0xc0, !PT ;  /* 0x00ff000083ff7812 */ /* 0x000fe200078ac0ff */
[----:B------:R-:W-:-:S04]  /*3a50*/  FADD.FTZ R84, R130, -R133 ;  /* 0x8000008582547221 */ /* 0x000fc80000010000 */
[----:B------:R-:W2:Y:S01]  /*3a60*/  @P6 LDC R147, c[0x0][0x408] ;  /* 0x00010200ff936b82 */ /* 0x000ea20000000800 */
[----:B------:R-:W-:Y:S01]  /*3a70*/  FMUL.FTZ R84, R84, UR12 ;  /* 0x0000000c54547c20 */ /* 0x000fe20008410000 */
[----:B------:R-:W-:Y:S01]  /*3a80*/  FADD.FTZ R85, R128, -R127 ;  /* 0x8000007f80557221 */ /* 0x000fe20000010000 */
[----:B------:R-:W-:Y:S02]  /*3a90*/  FFMA.FTZ R80, R111, UR13, R132 ;  /* 0x0000000d6f507c23 */ /* 0x000fe40008010084 */
[----:B------:R-:W-:-:S03]  /*3aa0*/  @P2 FMUL.FTZ R81, R84, UR4 ;  /* 0x0000000454512c20 */ /* 0x000fc60008410000 */
[----:B------:R-:W4:Y:S01]  /*3ab0*/  @P5 LDC R133, c[0x0][0x408] ;  /* 0x00010200ff855b82 */ /* 0x000f220000000800 */
[----:B------:R-:W-:Y:S01]  /*3ac0*/  FMUL.FTZ R85, R85, UR12 ;  /* 0x0000000c55557c20 */ /* 0x000fe20008410000 */
[----:B------:R-:W-:Y:S01]  /*3ad0*/  FADD.FTZ R87, R129, -R80 ;  /* 0x8000005081577221 */ /* 0x000fe20000010000 */
[--C-:B------:R-:W-:Y:S01]  /*3ae0*/  FFMA.FTZ R111, R126, UR13, R132.reuse ;  /* 0x0000000d7e6f7c23 */ /* 0x100fe20008010084 */
[----:B------:R-:W-:Y:S01]  /*3af0*/  @P2 SHF.L.U32 R80, R120, 0x10, RZ ;  /* 0x0000001078502819 */ /* 0x000fe200000006ff */
[----:B-1----:R-:W-:Y:S01]  /*3b00*/  @P2 FMUL.FTZ R129, R81, R86 ;  /* 0x0000005651812220 */ /* 0x002fe20000410000 */
[----:B------:R-:W-:Y:S01]  /*3b10*/  @P0 FMUL.FTZ R126, R85, UR4 ;  /* 0x00000004557e0c20 */ /* 0x000fe20008410000 */
[----:B------:R-:W-:Y:S01]  /*3b20*/  FMUL.FTZ R87, R87, UR12 ;  /* 0x0000000c57577c20 */ /* 0x000fe20008410000 */
[----:B------:R-:W-:Y:S01]  /*3b30*/  HFMA2 R81, -RZ, RZ, 0, 0 ;  /* 0x00000000ff517431 */ /* 0x000fe200000001ff */
[----:B------:R-:W-:Y:S01]  /*3b40*/  MOV R127, RZ ;  /* 0x000000ff007f7202 */ /* 0x000fe20000000f00 */
[----:B0-----:R-:W-:Y:S01]  /*3b50*/  @P0 FMUL.FTZ R139, R126, R139 ;  /* 0x0000008b7e8b0220 */ /* 0x001fe20000410000 */
[----:B------:R-:W-:Y:S01]  /*3b60*/  @P0 SHF.L.U32 R86, R42, 0x10, RZ ;  /* 0x000000102a560819 */ /* 0x000fe200000006ff */
[----:B------:R-:W-:Y:S01]  /*3b70*/  @P2 FMUL.FTZ R127, R129, R80 ;  /* 0x00000050817f2220 */ /* 0x000fe20000410000 */
[----:B------:R-:W-:Y:S01]  /*3b80*/  FADD.FTZ R111, R106, -R111 ;  /* 0x8000006f6a6f7221 */ /* 0x000fe20000010000 */
[----:B------:R-:W-:Y:S01]  /*3b90*/  @P6 FMUL.FTZ R80, R87, UR4 ;  /* 0x0000000457506c20 */ /* 0x000fe20008410000 */
[----:B------:R-:W0:Y:S01]  /*3ba0*/  @P3 LDC R131, c[0x0][0x408] ;  /* 0x00010200ff833b82 */ /* 0x000e220000000800 */
[----:B------:R-:W-:Y:S01]  /*3bb0*/  @P0 FMUL.FTZ R81, R139, R86 ;  /* 0x000000568b510220 */ /* 0x000fe20000410000 */
[----:B------:R-:W-:Y:S01]  /*3bc0*/  FFMA.FTZ R106, R105, UR13, R132 ;  /* 0x0000000d696a7c23 */ /* 0x000fe20008010084 */
[----:B--2---:R-:W-:Y:S01]  /*3bd0*/  @P6 FMUL.FTZ R147, R80, R147 ;  /* 0x0000009350936220 */ /* 0x004fe20000410000 */
[----:B------:R-:W-:Y:S01]  /*3be0*/  FMUL.FTZ R86, R111, UR12 ;  /* 0x0000000c6f567c20 */ /* 0x000fe20008410000 */
[----:B------:R-:W-:-:S03]  /*3bf0*/  @P6 SHF.L.U32 R80, R43, 0x10, RZ ;  /* 0x000000102b506819 */ /* 0x000fc600000006ff */
[----:B------:R-:W1:Y:S01]  /*3c00*/  @P4 LDC R130, c[0x0][0x408] ;  /* 0x00010200ff824b82 */ /* 0x000e620000000800 */
[----:B------:R-:W-:Y:S01]  /*3c10*/  FADD.FTZ R105, R103, -R106 ;  /* 0x8000006a67697221 */ /* 0x000fe20000010000 */
[----:B------:R-:W-:Y:S01]  /*3c20*/  @P5 FMUL.FTZ R106, R86, UR4 ;  /* 0x00000004566a5c20 */ /* 0x000fe20008410000 */
[----:B------:R-:W-:Y:S01]  /*3c30*/  MOV R126, RZ ;  /* 0x000000ff007e7202 */ /* 0x000fe20000000f00 */
[----:B------:R-:W-:Y:S01]  /*3c40*/  FFMA.FTZ R103, R102, UR13, R132 ;  /* 0x0000000d66677c23 */ /* 0x000fe20008010084 */
[----:B------:R-:W-:Y:S01]  /*3c50*/  @P6 FMUL.FTZ R126, R147, R80 ;  /* 0x00000050937e6220 */ /* 0x000fe20000410000 */
[----:B------:R-:W-:Y:S01]  /*3c60*/  HFMA2 R102, -RZ, RZ, 0, 0 ;  /* 0x00000000ff667431 */ /* 0x000fe200000001ff */
[----:B------:R-:W-:Y:S01]  /*3c70*/  @P5 SHF.L.U32 R80, R121, 0x10, RZ ;  /* 0x0000001079505819 */ /* 0x000fe200000006ff */
[----:B----4-:R-:W-:Y:S01]  /*3c80*/  @P5 FMUL.FTZ R111, R106, R133 ;  /* 0x000000856a6f5220 */ /* 0x010fe20000410000 */
[----:B------:R0:W2:Y:S01]  /*3c90*/  F2F.BF16.F32 R128, R81 ;  /* 0x0000005100807304 */ /* 0x0000a20000202000 */
[----:B------:R-:W-:Y:S01]  /*3ca0*/  FADD.FTZ R104, R104, -R103 ;  /* 0x8000006768687221 */ /* 0x000fe20000010000 */
[----:B------:R-:W-:Y:S01]  /*3cb0*/  @P3 FMUL.FTZ R82, R82, UR4 ;  /* 0x0000000452523c20 */ /* 0x000fe20008410000 */
[----:B------:R-:W-:Y:S01]  /*3cc0*/  @P5 FMUL.FTZ R102, R111, R80 ;  /* 0x000000506f665220 */ /* 0x000fe20000410000 */
[----:B------:R-:W-:Y:S01]  /*3cd0*/  @P3 MOV R80, R143 ;  /* 0x0000008f00503202 */ /* 0x000fe20000000f00 */
[----:B------:R-:W-:Y:S01]  /*3ce0*/  @P4 FMUL.FTZ R83, R83, UR4 ;  /* 0x0000000453534c20 */ /* 0x000fe20008410000 */
[----:B------:R-:W4:Y:S02]  /*3cf0*/  @P0 LDC R139, c[0x0][0x408] ;  /* 0x00010200ff8b0b82 */ /* 0x000f240000000800 */
[----:B------:R-:W2:Y:S01]  /*3d00*/  F2F.BF16.F32 R126, R126 ;  /* 0x0000007e007e7304 */ /* 0x000ea20000202000 */
[----:B------:R-:W-:Y:S01]  /*3d10*/  @P4 SHF.R.U32.HI R103, RZ, 0x10, R143 ;  /* 0x00000010ff674819 */ /* 0x000fe2000001168f */
[----:B------:R-:W-:-:S02]  /*3d20*/  HFMA2 R106, -RZ, RZ, 0, 0 ;  /* 0x00000000ff6a7431 */ /* 0x000fc400000001ff */
[----:B0-----:R-:W-:Y:S01]  /*3d30*/  @P3 FMUL.FTZ R81, R82, R131 ;  /* 0x0000008352513220 */ /* 0x001fe20000410000 */
[----:B------:R-:W-:Y:S01]  /*3d40*/  @P3 SHF.L.U32 R80, R80, 0x10, RZ ;  /* 0x0000001050503819 */ /* 0x000fe200000006ff */
[----:B------:R-:W0:Y:S02]  /*3d50*/  @P2 LDC R133, c[0x0][0x408] ;  /* 0x00010200ff852b82 */ /* 0x000e240000000800 */
[----:B------:R2:W2:Y:S01]  /*3d60*/  F2F.BF16.F32 R129, R102 ;  /* 0x0000006600817304 */ /* 0x0004a20000202000 */
[----:B------:R-:W-:Y:S01]  /*3d70*/  @P4 SHF.L.U32 R82, R103, 0x10, RZ ;  /* 0x0000001067524819 */ /* 0x000fe200000006ff */
[----:B-1----:R-:W-:-:S06]  /*3d80*/  @P4 FMUL.FTZ R83, R83, R130 ;  /* 0x0000008253534220 */ /* 0x002fcc0000410000 */
[----:B------:R-:W1:Y:S01]  /*3d90*/  F2F.BF16.F32 R127, R127 ;  /* 0x0000007f007f7304 */ /* 0x000e620000202000 */
[----:B------:R-:W-:Y:S01]  /*3da0*/  MOV R111, RZ ;  /* 0x000000ff006f7202 */ /* 0x000fe20000000f00 */
[----:B------:R-:W-:Y:S01]  /*3db0*/  @P3 FMUL.FTZ R106, R80, R81 ;  /* 0x00000051506a3220 */ /* 0x000fe20000410000 */
[----:B--2---:R-:W-:-:S04]  /*3dc0*/  IMAD.WIDE.U32 R80, R128, 0x10000, RZ ;  /* 0x0001000080507825 */ /* 0x004fc800078e00ff */
[----:B------:R-:W-:Y:S01]  /*3dd0*/  @P4 FMUL.FTZ R111, R82, R83 ;  /* 0x00000053526f4220 */ /* 0x000fe20000410000 */
[----:B------:R-:W-:Y:S01]  /*3de0*/  SHF.L.U32 R83, R126, 0x10, RZ ;  /* 0x000000107e537819 */ /* 0x000fe200000006ff */
[----:B------:R-:W-:-:S03]  /*3df0*/  IMAD.WIDE.U32 R102, R140, 0x10, R180 ;  /* 0x000000108c667825 */ /* 0x000fc600078e00b4 */
[----:B------:R-:W-:Y:S01]  /*3e00*/  LOP3.LUT R81, R81, R83, R129, 0xfe, !PT ;  /* 0x0000005351517212 */ /* 0x000fe200078efe81 */
[----:B------:R-:W-:Y:S01]  /*3e10*/  IMAD.WIDE.U32 R82, R140, 0x8, R204 ;  /* 0x000000088c527825 */ /* 0x000fe200078e00cc */
[----:B------:R2:W-:Y:S01]  /*3e20*/  STG.E.128 desc[UR14][R102.64], R84 ;  /* 0x0000005466007986 */ /* 0x0005e2000c101d0e */
[----:B------:R-:W-:Y:S02]  /*3e30*/  LOP3.LUT P3, RZ, R100, 0xff00, RZ, 0xc0, !PT ;  /* 0x0000ff0064ff7812 */ /* 0x000fe4000786c0ff */
[----:B-1----:R-:W-:Y:S01]  /*3e40*/  LOP3.LUT R80, R80, R127, RZ, 0xfc, !PT ;  /* 0x0000007f50507212 */ /* 0x002fe200078efcff */
[----:B------:R-:W-:Y:S01]  /*3e50*/  @P0 FMUL.FTZ R130, R85, UR4 ;  /* 0x0000000455820c20 */ /* 0x000fe20008410000 */
[----:B------:R-:W-:-:S03]  /*3e60*/  @P2 FMUL.FTZ R126, R84, UR4 ;  /* 0x00000004547e2c20 */ /* 0x000fc60008410000 */
[----:B------:R1:W-:Y:S01]  /*3e70*/  STG.E.64 desc[UR14][R82.64], R80 ;  /* 0x0000005052007986 */ /* 0x0003e2000c101b0e */
[----:B--2---:R-:W-:Y:S01]  /*3e80*/  IMAD.WIDE.U32 R102, R109, 0x8, R194 ;  /* 0x000000086d667825 */ /* 0x004fe200078e00c2 */
[----:B------:R-:W-:-:S05]  /*3e90*/  LOP3.LUT P4, RZ, R100, 0xff0000, RZ, 0xc0, !PT ;  /* 0x00ff000064ff7812 */ /* 0x000fca000788c0ff */
[----:B------:R-:W2:Y:S01]  /*3ea0*/  LDG.E.64 R102, desc[UR14][R102.64] ;  /* 0x0000000e66667981 */ /* 0x000ea2000c1e1b00 */
[----:B-1----:R-:W-:Y:S01]  /*3eb0*/  FMUL.FTZ R81, R105, UR12 ;  /* 0x0000000c69517c20 */ /* 0x002fe20008410000 */
[----:B----4-:R-:W-:Y:S01]  /*3ec0*/  @P0 FMUL.FTZ R85, R130, R139 ;  /* 0x0000008b82550220 */ /* 0x010fe20000410000 */
[----:B0-----:R-:W-:Y:S01]  /*3ed0*/  @P2 FMUL.FTZ R129, R126, R133 ;  /* 0x000000857e812220 */ /* 0x001fe20000410000 */
[----:B------:R-:W-:Y:S01]  /*3ee0*/  CS2R R126, SRZ ;  /* 0x00000000007e7805 */ /* 0x000fe2000001ff00 */
[----:B------:R-:W-:Y:S01]  /*3ef0*/  @P3 FMUL.FTZ R82, R81, UR4 ;  /* 0x0000000451523c20 */ /* 0x000fe20008410000 */
[----:B------:R-:W-:Y:S01]  /*3f00*/  FFMA.FTZ R101, R101, UR13, R132 ;  /* 0x0000000d65657c23 */ /* 0x000fe20008010084 */
[----:B------:R-:W-:-:S03]  /*3f10*/  @P3 SHF.L.U32 R80, R40, 0x10, RZ ;  /* 0x0000001028503819 */ /* 0x000fc600000006ff */
[----:B------:R-:W-:-:S04]  /*3f20*/  FADD.FTZ R83, R98, -R101 ;  /* 0x8000006562537221 */ /* 0x000fc80000010000 */
[----:B------:R-:W-:Y:S01]  /*3f30*/  FMUL.FTZ R83, R83, UR12 ;  /* 0x0000000c53537c20 */ /* 0x000fe20008410000 */
[----:B------:R-:W-:Y:S02]  /*3f40*/  MOV R98, RZ ;  /* 0x000000ff00627202 */ /* 0x000fe40000000f00 */
[----:B---3--:R-:W-:Y:S02]  /*3f50*/  @P0 SHF.R.U64 R131, R134, 0x10, R135 ;  /* 0x0000001086830819 */ /* 0x008fe40000001287 */
[----:B------:R-:W-:Y:S02]  /*3f60*/  @P2 MOV R128, R134 ;  /* 0x0000008600802202 */ /* 0x000fe40000000f00 */
[----:B------:R-:W-:Y:S02]  /*3f70*/  @P0 SHF.L.U32 R84, R131, 0x10, RZ ;  /* 0x0000001083540819 */ /* 0x000fe400000006ff */
[----:B------:R-:W-:Y:S01]  /*3f80*/  @P2 SHF.L.U32 R128, R128, 0x10, RZ ;  /* 0x0000001080802819 */ /* 0x000fe200000006ff */
[----:B------:R-:W0:Y:S02]  /*3f90*/  @P5 LDC R131, c[0x0][0x408] ;  /* 0x00010200ff835b82 */ /* 0x000e240000000800 */
[----:B------:R-:W-:Y:S01]  /*3fa0*/  @P0 FMUL.FTZ R127, R84, R85 ;  /* 0x00000055547f0220 */ /* 0x000fe20000410000 */
[----:B------:R-:W-:Y:S01]  /*3fb0*/  ISETP.GE.U32.AND P0, PT, R100, 0x1000000, PT ;  /* 0x010000006400780c */ /* 0x000fe20003f06070 */
[----:B------:R-:W-:-:S02]  /*3fc0*/  HFMA2 R84, -RZ, RZ, 0, 0 ;  /* 0x00000000ff547431 */ /* 0x000fc400000001ff */
[----:B------:R-:W-:Y:S01]  /*3fd0*/  @P3 FMUL.FTZ R85, R82, UR24 ;  /* 0x0000001852553c20 */ /* 0x000fe20008410000 */
[----:B------:R-:W-:Y:S01]  /*3fe0*/  FMUL.FTZ R82, R104, UR12 ;  /* 0x0000000c68527c20 */ /* 0x000fe20008410000 */
[----:B------:R-:W-:Y:S01]  /*3ff0*/  @P2 FMUL.FTZ R126, R128, R129 ;  /* 0x00000081807e2220 */ /* 0x000fe20000410000 */
[----:B------:R-:W-:Y:S01]  /*4000*/  LOP3.LUT P2, RZ, R100, 0xff, RZ, 0xc0, !PT ;  /* 0x000000ff64ff7812 */ /* 0x000fe2000784c0ff */
[----:B------:R-:W-:Y:S01]  /*4010*/  @P3 FMUL.FTZ R84, R85, R80 ;  /* 0x0000005055543220 */ /* 0x000fe20000410000 */
[----:B------:R-:W-:Y:S01]  /*4020*/  @P4 FMUL.FTZ R100, R82, UR4 ;  /* 0x0000000452644c20 */ /* 0x000fe20008410000 */
[----:B------:R-:W-:Y:S01]  /*4030*/  FFMA.FTZ R80, R99, UR13, R132 ;  /* 0x0000000d63507c23 */ /* 0x000fe20008010084 */
[----:B------:R-:W-:Y:S02]  /*4040*/  @P4 SHF.L.U32 R85, R123, 0x10, RZ ;  /* 0x000000107b554819 */ /* 0x000fe400000006ff */
[----:B------:R-:W-:Y:S01]  /*4050*/  @P4 FMUL.FTZ R100, R100, UR24 ;  /* 0x0000001864644c20 */ /* 0x000fe20008410000 */
[----:B------:R-:W-:Y:S01]  /*4060*/  FADD.FTZ R80, R97, -R80 ;  /* 0x8000005061507221 */ /* 0x000fe20000010000 */
[----:B------:R-:W-:-:S02]  /*4070*/  @P0 FMUL.FTZ R97, R83, UR4 ;  /* 0x0000000453610c20 */ /* 0x000fc40008410000 */
[----:B------:R-:W-:Y:S01]  /*4080*/  @P4 FMUL.FTZ R98, R100, R85 ;  /* 0x0000005564624220 */ /* 0x000fe20000410000 */
[----:B------:R-:W-:Y:S01]  /*4090*/  @P0 SHF.L.U32 R85, R41, 0x10, RZ ;  /* 0x0000001029550819 */ /* 0x000fe200000006ff */
[----:B------:R-:W-:Y:S01]  /*40a0*/  FMUL.FTZ R80, R80, UR12 ;  /* 0x0000000c50507c20 */ /* 0x000fe20008410000 */
[----:B------:R-:W-:Y:S01]  /*40b0*/  @P0 FMUL.FTZ R100, R97, UR24 ;  /* 0x0000001861640c20 */ /* 0x000fe20008410000 */
[----:B------:R-:W-:Y:S02]  /*40c0*/  CS2R R128, SRZ ;  /* 0x0000000000807805 */ /* 0x000fe4000001ff00 */
[----:B------:R-:W-:Y:S01]  /*40d0*/  FMUL.FTZ R97, R80, UR4 ;  /* 0x0000000450617c20 */ /* 0x000fe20008410000 */
[----:B------:R-:W-:Y:S01]  /*40e0*/  @P0 FMUL.FTZ R129, R100, R85 ;  /* 0x0000005564810220 */ /* 0x000fe20000410000 */
[----:B------:R1:W3:Y:S02]  /*40f0*/  F2F.BF16.F32 R99, R84 ;  /* 0x0000005400637304 */ /* 0x0002e40000202000 */
[----:B------:R-:W-:Y:S01]  /*4100*/  FMUL.FTZ R97, R97, UR24 ;  /* 0x0000001861617c20 */ /* 0x000fe20008410000 */
[----:B-1----:R-:W-:-:S05]  /*4110*/  @P2 SHF.L.U32 R84, R122, 0x10, RZ ;  /* 0x000000107a542819 */ /* 0x002fca00000006ff */
[----:B------:R-:W1:Y:S01]  /*4120*/  F2F.BF16.F32 R129, R129 ;  /* 0x0000008100817304 */ /* 0x000e620000202000 */
[----:B------:R-:W-:-:S07]  /*4130*/  @P2 FMUL.FTZ R128, R97, R84 ;  /* 0x0000005461802220 */ /* 0x000fce0000410000 */
[----:B------:R-:W4:Y:S08]  /*4140*/  F2F.BF16.F32 R98, R98 ;  /* 0x0000006200627304 */ /* 0x000f300000202000 */
[----:B------:R0:W0:Y:S01]  /*4150*/  F2F.BF16.F32 R101, R128 ;  /* 0x0000008000657304 */ /* 0x0000220000202000 */
[----:B---3--:R-:W-:Y:S01]  /*4160*/  IMAD.WIDE.U32 R84, R99, 0x10000, RZ ;  /* 0x0001000063547825 */ /* 0x008fe200078e00ff */
[----:B-1----:R-:W-:-:S03]  /*4170*/  SHF.L.U32 R99, R129, 0x10, RZ ;  /* 0x0000001081637819 */ /* 0x002fc600000006ff */
[----:B------:R-:W-:Y:S01]  /*4180*/  IMAD.WIDE.U32 R104, R108, 0x8, R194 ;  /* 0x000000086c687825 */ /* 0x000fe200078e00c2 */
[----:B----4-:R-:W-:-:S03]  /*4190*/  LOP3.LUT R85, R85, R99, R98, 0xfe, !PT ;  /* 0x0000006355557212 */ /* 0x010fc600078efe62 */
[C---:B------:R-:W-:Y:S01]  /*41a0*/  IMAD.WIDE.U32 R98, R109.reuse, 0x10, R180 ;  /* 0x000000106d627825 */ /* 0x040fe200078e00b4 */
[----:B0-----:R-:W0:Y:S01]  /*41b0*/  @P6 LDC R128, c[0x0][0x408] ;  /* 0x00010200ff806b82 */ /* 0x001e220000000800 */
[----:B------:R-:W-:Y:S02]  /*41c0*/  LOP3.LUT R84, R84, R101, RZ, 0xfc, !PT ;  /* 0x0000006554547212 */ /* 0x000fe400078efcff */
[----:B------:R-:W-:Y:S01]  /*41d0*/  IMAD.WIDE.U32 R100, R109, 0x8, R204 ;  /* 0x000000086d647825 */ /* 0x000fe200078e00cc */
[----:B------:R1:W-:Y:S04]  /*41e0*/  STG.E.128 desc[UR14][R98.64], R80 ;  /* 0x0000005062007986 */ /* 0x0003e8000c101d0e */
[----:B------:R3:W-:Y:S04]  /*41f0*/  STG.E.64 desc[UR14][R100.64], R84 ;  /* 0x0000005464007986 */ /* 0x0007e8000c101b0e */
[----:B------:R-:W4:Y:S01]  /*4200*/  LDG.E.64 R104, desc[UR14][R104.64] ;  /* 0x0000000e68687981 */ /* 0x000f22000c1e1b00 */
[--C-:B------:R-:W-:Y:S01]  /*4210*/  FFMA.FTZ R129, R92, UR13, R132.reuse ;  /* 0x0000000d5c817c23 */ /* 0x100fe20008010084 */
[----:B------:R-:W-:Y:S01]  /*4220*/  @P5 MOV R92, R135 ;  /* 0x00000087005c5202 */ /* 0x000fe20000000f00 */
[----:B------:R-:W-:Y:S01]  /*4230*/  @P5 FMUL.FTZ R86, R86, UR4 ;  /* 0x0000000456565c20 */ /* 0x000fe20008410000 */
[----:B------:R-:W-:Y:S01]  /*4240*/  FFMA.FTZ R109, R91, UR13, R132 ;  /* 0x0000000d5b6d7c23 */ /* 0x000fe20008010084 */
[----:B------:R-:W-:-:S02]  /*4250*/  HFMA2 R91, -RZ, RZ, 0, 0 ;  /* 0x00000000ff5b7431 */ /* 0x000fc400000001ff */
[----:B------:R-:W-:Y:S01]  /*4260*/  FFMA.FTZ R96, R96, UR13, R132 ;  /* 0x0000000d60607c23 */ /* 0x000fe20008010084 */
[----:B------:R-:W-:Y:S02]  /*4270*/  @P6 SHF.R.U32.HI R134, RZ, 0x10, R135 ;  /* 0x00000010ff866819 */ /* 0x000fe40000011687 */
[----:B-1----:R-:W-:Y:S01]  /*4280*/  @P5 SHF.L.U32 R80, R92, 0x10, RZ ;  /* 0x000000105c505819 */ /* 0x002fe200000006ff */
[----:B---3--:R-:W-:Y:S01]  /*4290*/  @P5 FMUL.FTZ R85, R86, R131 ;  /* 0x0000008356555220 */ /* 0x008fe20000410000 */
[----:B------:R-:W-:Y:S01]  /*42a0*/  @P6 FMUL.FTZ R87, R87, UR4 ;  /* 0x0000000457576c20 */ /* 0x000fe20008410000 */
[----:B------:R-:W-:Y:S01]  /*42b0*/  FADD.FTZ R96, R93, -R96 ;  /* 0x800000605d607221 */ /* 0x000fe20000010000 */
[----:B------:R-:W-:Y:S01]  /*42c0*/  FFMA.FTZ R95, R95, UR13, R132 ;  /* 0x0000000d5f5f7c23 */ /* 0x000fe20008010084 */
[----:B------:R-:W-:Y:S01]  /*42d0*/  @P5 FMUL.FTZ R91, R80, R85 ;  /* 0x00000055505b5220 */ /* 0x000fe20000410000 */
[----:B------:R-:W-:Y:S02]  /*42e0*/  CS2R R92, SRZ ;  /* 0x00000000005c7805 */ /* 0x000fe4000001ff00 */
[----:B------:R-:W-:Y:S01]  /*42f0*/  @P6 SHF.L.U32 R80, R134, 0x10, RZ ;  /* 0x0000001086506819 */ /* 0x000fe200000006ff */
[----:B0-----:R-:W-:Y:S01]  /*4300*/  @P6 FMUL.FTZ R87, R87, R128 ;  /* 0x0000008057576220 */ /* 0x001fe20000410000 */
[----:B------:R-:W-:Y:S01]  /*4310*/  @P3 FMUL.FTZ R81, R81, UR4 ;  /* 0x0000000451513c20 */ /* 0x000fe20008410000 */
[----:B------:R-:W-:Y:S01]  /*4320*/  FADD.FTZ R86, R94, -R95 ;  /* 0x8000005f5e567221 */ /* 0x000fe20000010000 */
[----:B------:R-:W-:-:S02]  /*4330*/  HFMA2 R95, -RZ, RZ, 0, 0 ;  /* 0x00000000ff5f7431 */ /* 0x000fc400000001ff */
[----:B------:R-:W-:Y:S01]  /*4340*/  @P6 FMUL.FTZ R93, R80, R87 ;  /* 0x00000057505d6220 */ /* 0x000fe20000410000 */
[----:B------:R-:W-:Y:S01]  /*4350*/  LOP3.LUT P5, RZ, R89, 0xff00, RZ, 0xc0, !PT ;  /* 0x0000ff0059ff7812 */ /* 0x000fe200078ac0ff */
[----:B------:R-:W-:Y:S01]  /*4360*/  @P3 FMUL.FTZ R81, R81, UR24 ;  /* 0x0000001851513c20 */ /* 0x000fe20008410000 */
[----:B------:R-:W-:Y:S01]  /*4370*/  FMUL.FTZ R87, R86, UR12 ;  /* 0x0000000c56577c20 */ /* 0x000fe20008410000 */
[----:B------:R-:W-:Y:S01]  /*4380*/  LOP3.LUT P6, RZ, R89, 0xff0000, RZ, 0xc0, !PT ;  /* 0x00ff000059ff7812 */ /* 0x000fe200078cc0ff */
[----:B------:R-:W-:Y:S01]  /*4390*/  FADD.FTZ R86, R90, -R129 ;  /* 0x800000815a567221 */ /* 0x000fe20000010000 */
[----:B------:R-:W-:-:S03]  /*43a0*/  HFMA2 R90, -RZ, RZ, 0, 0 ;  /* 0x00000000ff5a7431 */ /* 0x000fc600000001ff */
[----:B------:R-:W-:Y:S01]  /*43b0*/  FMUL.FTZ R86, R86, UR12 ;  /* 0x0000000c56567c20 */ /* 0x000fe20008410000 */
[----:B------:R-:W-:Y:S02]  /*43c0*/  HFMA2 R99, -RZ, RZ, 0, 0 ;  /* 0x00000000ff637431 */ /* 0x000fe400000001ff */
[----:B------:R-:W-:Y:S01]  /*43d0*/  @P0 FMUL.FTZ R98, R83, UR4 ;  /* 0x0000000453620c20 */ /* 0x000fe20008410000 */
[----:B--2---:R-:W-:-:S04]  /*43e0*/  @P2 MOV R84, R102 ;  /* 0x0000006600542202 */ /* 0x004fc80000000f00 */
[----:B------:R-:W-:Y:S02]  /*43f0*/  @P2 SHF.L.U32 R84, R84, 0x10, RZ ;  /* 0x0000001054542819 */ /* 0x000fe400000006ff */
[----:B------:R-:W-:-:S03]  /*4400*/  @P3 SHF.R.U64 R85, R102, 0x10, R103 ;  /* 0x0000001066553819 */ /* 0x000fc60000001267 */
[----:B------:R-:W-:Y:S01]  /*4410*/  @P2 FMUL.FTZ R92, R97, R84 ;  /* 0x00000054615c2220 */ /* 0x000fe20000410000 */
[----:B------:R-:W-:Y:S02]  /*4420*/  ISETP.GE.U32.AND P2, PT, R89, 0x1000000, PT ;  /* 0x010000005900780c */ /* 0x000fe40003f46070 */
[----:B------:R-:W-:Y:S01]  /*4430*/  @P3 SHF.L.U32 R80, R85, 0x10, RZ ;  /* 0x0000001055503819 */ /* 0x000fe200000006ff */
[----:B------:R-:W-:-:S04]  /*4440*/  FMUL.FTZ R85, R96, UR12 ;  /* 0x0000000c60557c20 */ /* 0x000fc80008410000 */
[----:B------:R-:W-:Y:S01]  /*4450*/  @P3 FMUL.FTZ R95, R80, R81 ;  /* 0x00000051505f3220 */ /* 0x000fe20000410000 */
[----:B------:R-:W-:Y:S01]  /*4460*/  LOP3.LUT P3, RZ, R89, 0xff, RZ, 0xc0, !PT ;  /* 0x000000ff59ff7812 */ /* 0x000fe2000786c0ff */
[----:B------:R-:W-:Y:S01]  /*4470*/  FMUL.FTZ R89, R87, UR4 ;  /* 0x0000000457597c20 */ /* 0x000fe20008410000 */
[----:B------:R-:W-:-:S03]  /*4480*/  FMUL.FTZ R94, R85, UR4 ;  /* 0x00000004555e7c20 */ /* 0x000fc60008410000 */
[----:B------:R-:W-:Y:S01]  /*4490*/  @P2 SHF.L.U32 R80, R39, 0x10, RZ ;  /* 0x0000001027502819 */ /* 0x000fe200000006ff */
[----:B------:R-:W-:Y:S01]  /*44a0*/  FMUL.FTZ R89, R89, UR24 ;  /* 0x0000001859597c20 */ /* 0x000fe20008410000 */
[----:B------:R-:W-:Y:S01]  /*44b0*/  FADD.FTZ R84, R88, -R109 ;  /* 0x8000006d58547221 */ /* 0x000fe20000010000 */
[----:B------:R-:W-:Y:S01]  /*44c0*/  @P5 SHF.L.U32 R97, R38, 0x10, RZ ;  /* 0x0000001026615819 */ /* 0x000fe200000006ff */
[----:B------:R-:W-:Y:S01]  /*44d0*/  FMUL.FTZ R94, R94, UR24 ;  /* 0x000000185e5e7c20 */ /* 0x000fe20008410000 */
[----:B------:R-:W-:Y:S01]  /*44e0*/  @P2 FMUL.FTZ R90, R89, R80 ;  /* 0x00000050595a2220 */ /* 0x000fe20000410000 */
[----:B------:R-:W-:Y:S01]  /*44f0*/  FMUL.FTZ R80, R86, UR4 ;  /* 0x0000000456507c20 */ /* 0x000fe20008410000 */
[----:B------:R-:W-:Y:S01]  /*4500*/  FMUL.FTZ R84, R84, UR12 ;  /* 0x0000000c54547c20 */ /* 0x000fe20008410000 */
[----:B------:R-:W-:Y:S01]  /*4510*/  MOV R81, RZ ;  /* 0x000000ff00517202 */ /* 0x000fe20000000f00 */
[----:B------:R-:W-:Y:S01]  /*4520*/  @P5 FMUL.FTZ R81, R94, R97 ;  /* 0x000000615e515220 */ /* 0x000fe20000410000 */
[----:B------:R-:W-:Y:S01]  /*4530*/  @P6 SHF.L.U32 R88, R125, 0x10, RZ ;  /* 0x000000107d586819 */ /* 0x000fe200000006ff */
[----:B------:R-:W-:Y:S01]  /*4540*/  FMUL.FTZ R129, R80, UR24 ;  /* 0x0000001850817c20 */ /* 0x000fe20008410000 */
[----:B------:R-:W-:Y:S01]  /*4550*/  FMUL.FTZ R80, R84, UR4 ;  /* 0x0000000454507c20 */ /* 0x000fe20008410000 */
[----:B------:R0:W1:Y:S01]  /*4560*/  F2F.BF16.F32 R96, R81 ;  /* 0x0000005100607304 */ /* 0x0000620000202000 */
[----:B------:R-:W-:Y:S01]  /*4570*/  MOV R97, RZ ;  /* 0x000000ff00617202 */ /* 0x000fe20000000f00 */
[----:B------:R-:W-:Y:S01]  /*4580*/  @P6 FMUL.FTZ R97, R129, R88 ;  /* 0x0000005881616220 */ /* 0x000fe20000410000 */
[----:B------:R-:W-:-:S05]  /*4590*/  FMUL.FTZ R130, R80, UR24 ;  /* 0x0000001850827c20 */ /* 0x000fca0008410000 */
[----:B------:R-:W2:Y:S01]  /*45a0*/  F2F.BF16.F32 R90, R90 ;  /* 0x0000005a005a7304 */ /* 0x000ea20000202000 */
[----:B0-----:R-:W-:-:S05]  /*45b0*/  @P3 SHF.L.U32 R81, R124, 0x10, RZ ;  /* 0x000000107c513819 */ /* 0x001fca00000006ff */
[----:B------:R-:W-:Y:S02]  /*45c0*/  @P3 FMUL.FTZ R99, R130, R81 ;  /* 0x0000005182633220 */ /* 0x000fe40000410000 */
[----:B------:R-:W0:Y:S01]  /*45d0*/  F2F.BF16.F32 R97, R97 ;  /* 0x0000006100617304 */ /* 0x000e220000202000 */
[----:B-1----:R-:W-:-:S07]  /*45e0*/  IMAD.WIDE.U32 R80, R96, 0x10000, RZ ;  /* 0x0001000060507825 */ /* 0x002fce00078e00ff */
[----:B------:R-:W1:Y:S01]  /*45f0*/  F2F.BF16.F32 R99, R99 ;  /* 0x0000006300637304 */ /* 0x000e620000202000 */
[----:B--2---:R-:W-:Y:S01]  /*4600*/  SHF.L.U32 R101, R90, 0x10, RZ ;  /* 0x000000105a657819 */ /* 0x004fe200000006ff */
[----:B------:R-:W-:Y:S01]  /*4610*/  @P4 FMUL.FTZ R96, R82, UR4 ;  /* 0x0000000452604c20 */ /* 0x000fe20008410000 */
[----:B------:R-:W-:Y:S01]  /*4620*/  @P4 MOV R90, R103 ;  /* 0x00000067005a4202 */ /* 0x000fe20000000f00 */
[----:B------:R-:W-:Y:S01]  /*4630*/  HFMA2 R88, -RZ, RZ, 0, 0 ;  /* 0x00000000ff587431 */ /* 0x000fe200000001ff */
[----:B0-----:R-:W-:Y:S01]  /*4640*/  LOP3.LUT R81, R81, R101, R97, 0xfe, !PT ;  /* 0x0000006551517212 */ /* 0x001fe200078efe61 */
[----:B------:R-:W-:Y:S01]  /*4650*/  @P4 FMUL.FTZ R97, R96, UR24 ;  /* 0x0000001860614c20 */ /* 0x000fe20008410000 */
[----:B------:R-:W-:Y:S01]  /*4660*/  @P4 SHF.L.U32 R90, R90, 0x10, RZ ;  /* 0x000000105a5a4819 */ /* 0x000fe200000006ff */
[----:B------:R-:W-:Y:S01]  /*4670*/  IMAD.WIDE.U32 R82, R108, 0x10, R180 ;  /* 0x000000106c527825 */ /* 0x000fe200078e00b4 */
[----:B------:R-:W-:-:S03]  /*4680*/  @P0 SHF.R.U32.HI R128, RZ, 0x10, R103 ;  /* 0x00000010ff800819 */ /* 0x000fc60000011667 */
[----:B------:R-:W-:Y:S01]  /*4690*/  IMAD.WIDE.U32 R108, R108, 0x8, R204 ;  /* 0x000000086c6c7825 */ /* 0x000fe200078e00cc */
[----:B-1----:R-:W-:-:S03]  /*46a0*/  LOP3.LUT R80, R80, R99, RZ, 0xfc, !PT ;  /* 0x0000006350507212 */ /* 0x002fc600078efcff */
[----:B------:R-:W-:Y:S01]  /*46b0*/  @P4 FMUL.FTZ R88, R90, R97 ;  /* 0x000000615a584220 */ /* 0x000fe20000410000 */
[----:B------:R-:W-:Y:S01]  /*46c0*/  STG.E.128 desc[UR14][R82.64], R84 ;  /* 0x0000005452007986 */ /* 0x000fe2000c101d0e */
[----:B------:R-:W-:Y:S02]  /*46d0*/  HFMA2 R101, -RZ, RZ, 0, 0 ;  /* 0x00000000ff657431 */ /* 0x000fe400000001ff */
[----:B------:R-:W-:Y:S01]  /*46e0*/  HFMA2 R99, -RZ, RZ, 0, 0 ;  /* 0x00000000ff637431 */ /* 0x000fe200000001ff */
[----:B------:R0:W-:Y:S01]  /*46f0*/  STG.E.64 desc[UR14][R108.64], R80 ;  /* 0x000000506c007986 */ /* 0x0001e2000c101b0e */
[----:B------:R-:W-:Y:S01]  /*4700*/  HFMA2 R103, -RZ, RZ, 0, 0 ;  /* 0x00000000ff677431 */ /* 0x000fe200000001ff */
[----:B------:R-:W-:Y:S02]  /*4710*/  MOV R90, RZ ;  /* 0x000000ff005a7202 */ /* 0x000fe40000000f00 */
[----:B------:R-:W-:Y:S02]  /*4720*/  MOV R96, RZ ;  /* 0x000000ff00607202 */ /* 0x000fe40000000f00 */
[----:B0-----:R-:W-:Y:S01]  /*4730*/  @P0 SHF.L.U32 R80, R128, 0x10, RZ ;  /* 0x0000001080500819 */ /* 0x001fe200000006ff */
[----:B------:R-:W-:-:S04]  /*4740*/  @P0 FMUL.FTZ R83, R98, UR24 ;  /* 0x0000001862530c20 */ /* 0x000fc80008410000 */
[----:B------:R-:W-:Y:S01]  /*4750*/  @P0 FMUL.FTZ R101, R80, R83 ;  /* 0x0000005350650220 */ /* 0x000fe20000410000 */
[----:B----4-:R-:W-:Y:S02]  /*4760*/  @P3 MOV R97, R104 ;  /* 0x0000006800613202 */ /* 0x010fe40000000f00 */
[--C-:B------:R-:W-:Y:S02]  /*4770*/  @P5 SHF.R.U64 R104, R104, 0x10, R105.reuse ;  /* 0x0000001068685819 */ /* 0x100fe40000001269 */
[----:B------:R-:W-:Y:S02]  /*4780*/  @P6 MOV R100, R105 ;  /* 0x0000006900646202 */ /* 0x000fe40000000f00 */
[----:B------:R-:W-:Y:S02]  /*4790*/  @P2 SHF.R.U32.HI R102, RZ, 0x10, R105 ;  /* 0x00000010ff662819 */ /* 0x000fe40000011669 */
[----:B------:R-:W-:Y:S02]  /*47a0*/  @P3 SHF.L.U32 R97, R97, 0x10, RZ ;  /* 0x0000001061613819 */ /* 0x000fe400000006ff */
[----:B------:R-:W-:-:S02]  /*47b0*/  @P5 SHF.L.U32 R81, R104, 0x10, RZ ;  /* 0x0000001068515819 */ /* 0x000fc400000006ff */
[----:B------:R-:W-:Y:S02]  /*47c0*/  @P6 SHF.L.U32 R100, R100, 0x10, RZ ;  /* 0x0000001064646819 */ /* 0x000fe400000006ff */
[----:B------:R-:W-:Y:S01]  /*47d0*/  @P2 SHF.L.U32 R82, R102, 0x10, RZ ;  /* 0x0000001066522819 */ /* 0x000fe200000006ff */
[----:B------:R-:W-:Y:S01]  /*47e0*/  @P3 FMUL.FTZ R90, R130, R97 ;  /* 0x00000061825a3220 */ /* 0x000fe20000410000 */
[----:B------:R-:W-:Y:S01]  /*47f0*/  @P5 FMUL.FTZ R99, R94, R81 ;  /* 0x000000515e635220 */ /* 0x000fe20000410000 */
[----:B------:R-:W-:Y:S02]  /*4800*/  @P6 FMUL.FTZ R96, R129, R100 ;  /* 0x0000006481606220 */ /* 0x000fe40000410000 */
[----:B------:R-:W-:Y:S01]  /*4810*/  @P2 FMUL.FTZ R103, R89, R82 ;  /* 0x0000005259672220 */ /* 0x000fe20000410000 */
[----:B------:R-:W-:Y:S06]  /*4820*/  BRA `(.L_x_5065) ;  /* 0x00000058009c7947 */ /* 0x000fec0003800000 */
.L_x_5064:
[----:B------:R-:W0:Y:S02]  /*4830*/  LDC.64 R194, c[0x0][0x390] ;  /* 0x0000e400ffc27b82 */ /* 0x000e240000000a00 */
[----:B0-----:R-:W-:-:S06]  /*4840*/  IMAD.WIDE.U32 R80, R110, 0x8, R194 ;  /* 0x000000086e507825 */ /* 0x001fcc00078e00c2 */
[----:B------:R-:W2:Y:S01]  /*4850*/  LDG.E.64 R80, desc[UR14][R80.64] ;  /* 0x0000000e50507981 */ /* 0x000ea2000c1e1b00 */
[--C-:B------:R-:W-:Y:S01]  /*4860*/  FFMA.FTZ R83, R180, UR13, R132.reuse ;  /* 0x0000000db4537c23 */ /* 0x100fe20008010084 */
[----:B-----5:R-:W-:Y:S01]  /*4870*/  LOP3.LUT P4, RZ, R212, 0xff00, RZ, 0xc0, !PT ;  /* 0x0000ff00d4ff7812 */ /* 0x020fe2000788c0ff */
[--C-:B------:R-:W-:Y:S01]  /*4880*/  FFMA.FTZ R84, R181, UR13, R132.reuse ;  /* 0x0000000db5547c23 */ /* 0x100fe20008010084 */
[----:B------:R-:W-:Y:S01]  /*4890*/  FFMA.FTZ R85, R150, UR13, R132 ;  /* 0x0000000d96557c23 */ /* 0x000fe20008010084 */
[----:B------:R-:W-:Y:S01]  /*48a0*/  FADD.FTZ R182, R182, -R83 ;  /* 0x80000053b6b67221 */ /* 0x000fe20000010000 */
[C---:B------:R-:W-:Y:S01]  /*48b0*/  LOP3.LUT P2, RZ, R212.reuse, 0xff0000, RZ, 0xc0, !PT ;  /* 0x00ff0000d4ff7812 */ /* 0x040fe2000784c0ff */
        /* <DEDUP_REMOVED lines=9> */
[----:B------:R-:W-:Y:S01]  /*4950*/  FADD.FTZ R83, R151, -R82 ;  /* 0x8000005297537221 */ /* 0x000fe20000010000 */
[----:B------:R-:W-:Y:S01]  /*4960*/  @P4 SHF.L.U32 R85, R50, 0x10, RZ ;  /* 0x0000001032554819 */ /* 0x000fe200000006ff */
[----:B------:R-:W-:Y:S01]  /*4970*/  FMUL.FTZ R86, R86, UR24 ;  /* 0x0000001856567c20 */ /* 0x000fe20008410000 */
[----:B------:R-:W-:Y:S01]  /*4980*/  FMUL.FTZ R151, R84, UR4 ;  /* 0x0000000454977c20 */ /* 0x000fe20008410000 */
[----:B------:R-:W-:Y:S01]  /*4990*/  FMUL.FTZ R150, R150, UR4 ;  /* 0x0000000496967c20 */ /* 0x000fe20008410000 */
[----:B------:R-:W-:Y:S01]  /*49a0*/  MOV R82, RZ ;  /* 0x000000ff00527202 */ /* 0x000fe20000000f00 */
[----:B------:R-:W-:-:S02]  /*49b0*/  HFMA2 R84, -RZ, RZ, 0, 0 ;  /* 0x00000000ff547431 */ /* 0x000fc400000001ff */
[----:B------:R-:W-:Y:S01]  /*49c0*/  FMUL.FTZ R83, R83, UR12 ;  /* 0x0000000c53537c20 */ /* 0x000fe20008410000 */
[----:B------:R-:W-:Y:S01]  /*49d0*/  @P4 FMUL.FTZ R82, R86, R85 ;  /* 0x0000005556524220 */ /* 0x000fe20000410000 */
[----:B------:R-:W-:Y:S01]  /*49e0*/  @P2 SHF.L.U32 R152, R113, 0x10, RZ ;  /* 0x0000001071982819 */ /* 0x000fe200000006ff */
[----:B------:R-:W-:Y:S01]  /*49f0*/  FMUL.FTZ R151, R151, UR24 ;  /* 0x0000001897977c20 */ /* 0x000fe20008410000 */
[----:B------:R-:W-:Y:S01]  /*4a00*/  @P0 SHF.L.U32 R85, R51, 0x10, RZ ;  /* 0x0000001033550819 */ /* 0x000fe200000006ff */
[----:B------:R-:W-:Y:S01]  /*4a10*/  FMUL.FTZ R150, R150, UR24 ;  /* 0x0000001896967c20 */ /* 0x000fe20008410000 */
[----:B------:R-:W-:Y:S01]  /*4a20*/  FMUL.FTZ R107, R83, UR4 ;  /* 0x00000004536b7c20 */ /* 0x000fe20008410000 */
[----:B------:R-:W-:Y:S01]  /*4a30*/  @P2 FMUL.FTZ R84, R151, R152 ;  /* 0x0000009897542220 */ /* 0x000fe20000410000 */
[----:B------:R-:W-:Y:S01]  /*4a40*/  MOV R168, RZ ;  /* 0x000000ff00a87202 */ /* 0x000fe20000000f00 */
[----:B------:R-:W-:Y:S02]  /*4a50*/  HFMA2 R153, -RZ, RZ, 0, 0 ;  /* 0x00000000ff997431 */ /* 0x000fe400000001ff */
[----:B------:R-:W-:Y:S01]  /*4a60*/  @P0 FMUL.FTZ R168, R150, R85 ;  /* 0x0000005596a80220 */ /* 0x000fe20000410000 */
[----:B------:R-:W-:Y:S01]  /*4a70*/  @P3 SHF.L.U32 R152, R112, 0x10, RZ ;  /* 0x0000001070983819 */ /* 0x000fe200000006ff */
[----:B------:R-:W-:Y:S01]  /*4a80*/  FMUL.FTZ R107, R107, UR24 ;  /* 0x000000186b6b7c20 */ /* 0x000fe20008410000 */
[----:B------:R-:W0:Y:S01]  /*4a90*/  LDC.64 R180, c[0x0][0x468] ;  /* 0x00011a00ffb47b82 */ /* 0x000e220000000a00 */
[----:B------:R-:W1:Y:S01]  /*4aa0*/  F2F.BF16.F32 R82, R82 ;  /* 0x0000005200527304 */ /* 0x000e620000202000 */
[----:B------:R-:W-:Y:S01]  /*4ab0*/  IADD3 R87, PT, PT, R110, 0x100, RZ ;  /* 0x000001006e577810 */ /* 0x000fe20007ffe0ff */
[----:B------:R-:W-:-:S06]  /*4ac0*/  @P3 FMUL.FTZ R153, R107, R152 ;  /* 0x000000986b993220 */ /* 0x000fcc0000410000 */
        /* <DEDUP_REMOVED lines=8> */
[----:B------:R0:W-:Y:S02]  /*4b50*/  STG.E.64 desc[UR14][R84.64], R82 ;  /* 0x0000005254007986 */ /* 0x0001e4000c101b0e */
[----:B0-----:R-:W-:-:S06]  /*4b60*/  IMAD.WIDE.U32 R82, R87, 0x8, R194 ;  /* 0x0000000857527825 */ /* 0x001fcc00078e00c2 */
[----:B------:R-:W3:Y:S01]  /*4b70*/  LDG.E.64 R82, desc[UR14][R82.64] ;  /* 0x0000000e52527981 */ /* 0x000ee2000c1e1b00 */
[----:B------:R-:W-:Y:S01]  /*4b80*/  FFMA.FTZ R84, R147, UR13, R132 ;  /* 0x0000000d93547c23 */ /* 0x000fe20008010084 */
[C---:B------:R-:W-:Y:S02]  /*4b90*/  ISETP.GE.U32.AND P6, PT, R160.reuse, 0x1000000, PT ;  /* 0x01000000a000780c */ /* 0x040fe40003fc6070 */
[----:B------:R-:W-:Y:S01]  /*4ba0*/  LOP3.LUT P5, RZ, R160, 0xff0000, RZ, 0xc0, !PT ;  /* 0x00ff0000a0ff7812 */ /* 0x000fe200078ac0ff */
[----:B------:R-:W-:Y:S01]  /*4bb0*/  FADD.FTZ R155, R155, -R84 ;  /* 0x800000549b9b7221 */ /* 0x000fe20000010000 */
[----:B------:R-:W-:-:S03]  /*4bc0*/  FFMA.FTZ R85, R146, UR13, R132 ;  /* 0x0000000d92557c23 */ /* 0x000fc60008010084 */
[----:B------:R-:W-:Y:S01]  /*4bd0*/  FMUL.FTZ R147, R155, UR12 ;  /* 0x0000000c9b937c20 */ /* 0x000fe20008410000 */
[----:B------:R-:W-:Y:S01]  /*4be0*/  FADD.FTZ R154, R154, -R85 ;  /* 0x800000559a9a7221 */ /* 0x000fe20000010000 */
[----:B------:R-:W-:Y:S02]  /*4bf0*/  HFMA2 R84, -RZ, RZ, 0, 0 ;  /* 0x00000000ff547431 */ /* 0x000fe400000001ff */
[----:B------:R-:W-:Y:S01]  /*4c00*/  FMUL.FTZ R147, R147, UR4 ;  /* 0x0000000493937c20 */ /* 0x000fe20008410000 */
[----:B------:R-:W-:-:S03]  /*4c10*/  FMUL.FTZ R154, R154, UR12 ;  /* 0x0000000c9a9a7c20 */ /* 0x000fc60008410000 */
[----:B------:R-:W-:Y:S01]  /*4c20*/  FMUL.FTZ R147, R147, UR24 ;  /* 0x0000001893937c20 */ /* 0x000fe20008410000 */
[----:B--2---:R-:W-:Y:S02]  /*4c30*/  @P3 MOV R152, R80 ;  /* 0x0000005000983202 */ /* 0x004fe40000000f00 */
[----:B------:R-:W-:Y:S02]  /*4c40*/  @P4 SHF.R.U64 R153, R80, 0x10, R81 ;  /* 0x0000001050994819 */ /* 0x000fe40000001251 */
[----:B------:R-:W-:Y:S01]  /*4c50*/  @P3 SHF.L.U32 R168, R152, 0x10, RZ ;  /* 0x0000001098a83819 */ /* 0x000fe200000006ff */
[----:B------:R-:W-:Y:S01]  /*4c60*/  HFMA2 R152, -RZ, RZ, 0, 0 ;  /* 0x00000000ff987431 */ /* 0x000fe200000001ff */
[----:B------:R-:W-:Y:S01]  /*4c70*/  @P4 SHF.L.U32 R153, R153, 0x10, RZ ;  /* 0x0000001099994819 */ /* 0x000fe200000006ff */
[----:B------:R-:W-:Y:S02]  /*4c80*/  FFMA.FTZ R80, R161, UR13, R132 ;  /* 0x0000000da1507c23 */ /* 0x000fe40008010084 */
[----:B------:R-:W-:Y:S01]  /*4c90*/  @P3 FMUL.FTZ R152, R107, R168 ;  /* 0x000000a86b983220 */ /* 0x000fe20000410000 */
[----:B------:R-:W-:Y:S01]  /*4ca0*/  MOV R107, RZ ;  /* 0x000000ff006b7202 */ /* 0x000fe20000000f00 */
[----:B------:R-:W-:Y:S01]  /*4cb0*/  @P4 FMUL.FTZ R107, R86, R153 ;  /* 0x00000099566b4220 */ /* 0x000fe20000410000 */
[----:B------:R-:W-:Y:S01]  /*4cc0*/  LOP3.LUT P4, RZ, R160, 0xff00, RZ, 0xc0, !PT ;  /* 0x0000ff00a0ff7812 */ /* 0x000fe2000788c0ff */
[----:B------:R-:W-:Y:S01]  /*4cd0*/  FADD.FTZ R80, R163, -R80 ;  /* 0x80000050a3507221 */ /* 0x000fe20000010000 */
[----:B------:R-:W-:-:S03]  /*4ce0*/  FFMA.FTZ R153, R162, UR13, R132 ;  /* 0x0000000da2997c23 */ /* 0x000fc60008010084 */
[----:B------:R-:W-:Y:S01]  /*4cf0*/  FMUL.FTZ R80, R80, UR12 ;  /* 0x0000000c50507c20 */ /* 0x000fe20008410000 */
[----:B------:R-:W-:Y:S01]  /*4d00*/  FADD.FTZ R153, R164, -R153 ;  /* 0x80000099a4997221 */ /* 0x000fe20000010000 */
[----:B------:R-:W-:Y:S02]  /*4d10*/  LOP3.LUT P3, RZ, R160, 0xff, RZ, 0xc0, !PT ;  /* 0x000000ffa0ff7812 */ /* 0x000fe4000786c0ff */
[----:B------:R-:W-:Y:S01]  /*4d20*/  FMUL.FTZ R80, R80, UR4 ;  /* 0x0000000450507c20 */ /* 0x000fe20008410000 */
[----:B------:R-:W-:Y:S01]  /*4d30*/  FMUL.FTZ R146, R153, UR12 ;  /* 0x0000000c99927c20 */ /* 0x000fe20008410000 */
[----:B------:R-:W-:Y:S02]  /*4d40*/  HFMA2 R153, -RZ, RZ, 0, 0 ;  /* 0x00000000ff997431 */ /* 0x000fe400000001ff */
[----:B------:R-:W-:Y:S01]  /*4d50*/  @P4 SHF.L.U32 R85, R48, 0x10, RZ ;  /* 0x0000001030554819 */ /* 0x000fe200000006ff */
[----:B------:R-:W-:Y:S01]  /*4d60*/  FMUL.FTZ R80, R80, UR24 ;  /* 0x0000001850507c20 */ /* 0x000fe20008410000 */
[----:B------:R-:W-:Y:S01]  /*4d70*/  FMUL.FTZ R146, R146, UR4 ;  /* 0x0000000492927c20 */ /* 0x000fe20008410000 */
[----:B------:R-:W-:-:S02]  /*4d80*/  @P6 SHF.L.U32 R160, R49, 0x10, RZ ;  /* 0x0000001031a06819 */ /* 0x000fc400000006ff */
[----:B------:R-:W-:Y:S01]  /*4d90*/  @P4 FMUL.FTZ R84, R80, R85 ;  /* 0x0000005550544220 */ /* 0x000fe20000410000 */
[----:B------:R-:W-:Y:S01]  /*4da0*/  @P5 SHF.L.U32 R85, R115, 0x10, RZ ;  /* 0x0000001073555819 */ /* 0x000fe200000006ff */
[----:B------:R-:W-:Y:S01]  /*4db0*/  FMUL.FTZ R146, R146, UR24 ;  /* 0x0000001892927c20 */ /* 0x000fe20008410000 */
[----:B------:R-:W-:Y:S01]  /*4dc0*/  @P6 FMUL.FTZ R153, R147, R160 ;  /* 0x000000a093996220 */ /* 0x000fe20000410000 */
[----:B------:R-:W-:Y:S01]  /*4dd0*/  FMUL.FTZ R160, R154, UR4 ;  /* 0x000000049aa07c20 */ /* 0x000fe20008410000 */
[----:B------:R-:W-:Y:S01]  /*4de0*/  MOV R86, RZ ;  /* 0x000000ff00567202 */ /* 0x000fe20000000f00 */
[----:B------:R-:W-:Y:S01]  /*4df0*/  @P5 FMUL.FTZ R86, R146, R85 ;  /* 0x0000005592565220 */ /* 0x000fe20000410000 */
[----:B------:R-:W-:Y:S01]  /*4e00*/  @P3 SHF.L.U32 R85, R114, 0x10, RZ ;  /* 0x0000001072553819 */ /* 0x000fe200000006ff */
[----:B------:R-:W-:Y:S01]  /*4e10*/  FMUL.FTZ R160, R160, UR24 ;  /* 0x00000018a0a07c20 */ /* 0x000fe20008410000 */
[----:B------:R-:W0:Y:S01]  /*4e20*/  F2F.BF16.F32 R84, R84 ;  /* 0x0000005400547304 */ /* 0x000e220000202000 */
[----:B------:R-:W-:-:S02]  /*4e30*/  MOV R154, RZ ;  /* 0x000000ff009a7202 */ /* 0x000fc40000000f00 */
[----:B------:R-:W-:-:S05]  /*4e40*/  @P3 FMUL.FTZ R154, R160, R85 ;  /* 0x00000055a09a3220 */ /* 0x000fca0000410000 */
[----:B------:R-:W1:Y:S08]  /*4e50*/  F2F.BF16.F32 R153, R153 ;  /* 0x0000009900997304 */ /* 0x000e700000202000 */
[----:B------:R-:W2:Y:S08]  /*4e60*/  F2F.BF16.F32 R86, R86 ;  /* 0x0000005600567304 */ /* 0x000eb00000202000 */
[----:B------:R-:W4:Y:S01]  /*4e70*/  F2F.BF16.F32 R161, R154 ;  /* 0x0000009a00a17304 */ /* 0x000f220000202000 */
[----:B0-----:R-:W-:Y:S01]  /*4e80*/  IMAD.WIDE.U32 R84, R84, 0x10000, RZ ;  /* 0x0001000054547825 */ /* 0x001fe200078e00ff */
[----:B-1----:R-:W-:-:S04]  /*4e90*/  SHF.L.U32 R155, R153, 0x10, RZ ;  /* 0x00000010999b7819 */ /* 0x002fc800000006ff */
[----:B--2---:R-:W-:Y:S01]  /*4ea0*/  LOP3.LUT R85, R85, R155, R86, 0xfe, !PT ;  /* 0x0000009b55557212 */ /* 0x004fe200078efe56 */
[----:B------:R-:W-:Y:S01]  /*4eb0*/  IMAD.WIDE.U32 R86, R87, 0x8, R180 ;  /* 0x0000000857567825 */ /* 0x000fe200078e00b4 */
[----:B------:R-:W-:Y:S02]  /*4ec0*/  IADD3 R155, PT, PT, R110, 0x200, RZ ;  /* 0x000002006e9b7810 */ /* 0x000fe40007ffe0ff */
[----:B----4-:R-:W-:-:S05]  /*4ed0*/  LOP3.LUT R84, R84, R161, RZ, 0xfc, !PT ;  /* 0x000000a154547212 */ /* 0x010fca00078efcff */
[----:B------:R0:W-:Y:S02]  /*4ee0*/  STG.E.64 desc[UR14][R86.64], R84 ;  /* 0x0000005456007986 */ /* 0x0001e4000c101b0e */
[----:B0-----:R-:W-:-:S06]  /*4ef0*/  IMAD.WIDE.U32 R84, R155, 0x8, R194 ;  /* 0x000000089b547825 */ /* 0x001fcc00078e00c2 */
[----:B------:R-:W2:Y:S01]  /*4f00*/  LDG.E.64 R84, desc[UR14][R84.64] ;  /* 0x0000000e54547981 */ /* 0x000ea2000c1e1b00 */
[----:B------:R-:W-:Y:S02]  /*4f10*/  @P2 MOV R153, R81 ;  /* 0x0000005100992202 */ /* 0x000fe40000000f00 */
[----:B------:R-:W-:Y:S01]  /*4f20*/  @P0 SHF.R.U32.HI R81, RZ, 0x10, R81 ;  /* 0x00000010ff510819 */ /* 0x000fe20000011651 */
[----:B------:R-:W-:-:S03]  /*4f30*/  HFMA2 R168, -RZ, RZ, 0, 0 ;  /* 0x00000000ffa87431 */ /* 0x000fc600000001ff */
[----:B------:R-:W-:Y:S02]  /*4f40*/  @P0 SHF.L.U32 R81, R81, 0x10, RZ ;  /* 0x0000001051510819 */ /* 0x000fe400000006ff */
[----:B------:R-:W-:Y:S02]  /*4f50*/  @P2 SHF.L.U32 R154, R153, 0x10, RZ ;  /* 0x00000010999a2819 */ /* 0x000fe400000006ff */
[----:B------:R-:W-:Y:S01]  /*4f60*/  MOV R153, RZ ;  /* 0x000000ff00997202 */ /* 0x000fe20000000f00 */
[----:B------:R-:W-:Y:S01]  /*4f70*/  @P0 FMUL.FTZ R153, R150, R81 ;  /* 0x0000005196990220 */ /* 0x000fe20000410000 */
[----:B---3--:R-:W-:Y:S01]  /*4f80*/  @P3 MOV R81, R82 ;  /* 0x0000005200513202 */ /* 0x008fe20000000f00 */
[----:B------:R-:W-:Y:S01]  /*4f90*/  @P2 FMUL.FTZ R168, R151, R154 ;  /* 0x0000009a97a82220 */ /* 0x000fe20000410000 */
[----:B------:R-:W-:Y:S02]  /*4fa0*/  HFMA2 R154, -RZ, RZ, 0, 0 ;  /* 0x00000000ff9a7431 */ /* 0x000fe400000001ff */
[----:B------:R-:W-:-:S05]  /*4fb0*/  @P3 SHF.L.U32 R81, R81, 0x10, RZ ;  /* 0x0000001051513819 */ /* 0x000fca00000006ff */
[----:B------:R-:W-:Y:S01]  /*4fc0*/  @P3 FMUL.FTZ R154, R160, R81 ;  /* 0x00000051a09a3220 */ /* 0x000fe20000410000 */
[----:B------:R-:W-:-:S04]  /*4fd0*/  @P4 SHF.R.U64 R81, R82, 0x10, R83 ;  /* 0x0000001052514819 */ /* 0x000fc80000001253 */
[----:B------:R-:W-:Y:S02]  /*4fe0*/  @P4 SHF.L.U32 R81, R81, 0x10, RZ ;  /* 0x0000001051514819 */ /* 0x000fe400000006ff */
[----:B------:R-:W-:-:S03]  /*4ff0*/  MOV R150, RZ ;  /* 0x000000ff00967202 */ /* 0x000fc60000000f00 */
[----:B------:R-:W-:Y:S01]  /*5000*/  @P4 FMUL.FTZ R150, R80, R81 ;  /* 0x0000005150964220 */ /* 0x000fe20000410000 */
[--C-:B------:R-:W-:Y:S01]  /*5010*/  FFMA.FTZ R80, R157, UR13, R132.reuse ;  /* 0x0000000d9d507c23 */ /* 0x100fe20008010084 */
[--C-:B------:R-:W-:Y:S01]  /*5020*/  FFMA.FTZ R81, R156, UR13, R132.reuse ;  /* 0x0000000d9c517c23 */ /* 0x100fe20008010084 */
[----:B------:R-:W-:Y:S01]  /*5030*/  LOP3.LUT P3, RZ, R149, 0xff0000, RZ, 0xc0, !PT ;  /* 0x00ff000095ff7812 */ /* 0x000fe2000786c0ff */
[----:B------:R-:W-:Y:S01]  /*5040*/  FFMA.FTZ R145, R145, UR13, R132 ;  /* 0x0000000d91917c23 */ /* 0x000fe20008010084 */
[----:B------:R-:W-:Y:S01]  /*5050*/  LOP3.LUT P2, RZ, R149, 0xff00, RZ, 0xc0, !PT ;  /* 0x0000ff0095ff7812 */ /* 0x000fe2000784c0ff */
[----:B------:R-:W-:Y:S01]  /*5060*/  FADD.FTZ R159, R159, -R80 ;  /* 0x800000509f9f7221 */ /* 0x000fe20000010000 */
[----:B------:R-:W-:Y:S01]  /*5070*/  ISETP.GE.U32.AND P4, PT, R149, 0x1000000, PT ;  /* 0x010000009500780c */ /* 0x000fe20003f86070 */
[----:B------:R-:W-:Y:S01]  /*5080*/  FADD.FTZ R81, R158, -R81 ;  /* 0x800000519e517221 */ /* 0x000fe20000010000 */
[----:B------:R-:W-:Y:S01]  /*5090*/  FFMA.FTZ R143, R143, UR13, R132 ;  /* 0x0000000d8f8f7c23 */ /* 0x000fe20008010084 */
[----:B------:R-:W-:Y:S01]  /*50a0*/  LOP3.LUT P0, RZ, R149, 0xff, RZ, 0xc0, !PT ;  /* 0x000000ff95ff7812 */ /* 0x000fe2000780c0ff */
[----:B------:R-:W-:Y:S01]  /*50b0*/  FADD.FTZ R145, R144, -R145 ;  /* 0x8000009190917221 */ /* 0x000fe20000010000 */
[----:B------:R-:W-:Y:S01]  /*50c0*/  FMUL.FTZ R149, R159, UR12 ;  /* 0x0000000c9f957c20 */ /* 0x000fe20008410000 */
[----:B------:R-:W-:Y:S01]  /*50d0*/  FMUL.FTZ R81, R81, UR12 ;  /* 0x0000000c51517c20 */ /* 0x000fe20008410000 */
[----:B------:R-:W-:Y:S01]  /*50e0*/  FADD.FTZ R148, R148, -R143 ;  /* 0x8000008f94947221 */ /* 0x000fe20000010000 */
[----:B------:R-:W-:Y:S01]  /*50f0*/  FMUL.FTZ R143, R145, UR12 ;  /* 0x0000000c918f7c20 */ /* 0x000fe20008410000 */
[----:B------:R-:W-:Y:S01]  /*5100*/  FMUL.FTZ R149, R149, UR4 ;  /* 0x0000000495957c20 */ /* 0x000fe20008410000 */
[----:B------:R-:W-:Y:S01]  /*5110*/  FMUL.FTZ R82, R81, UR4 ;  /* 0x0000000451527c20 */ /* 0x000fe20008410000 */
[----:B------:R-:W-:Y:S01]  /*5120*/  @P3 SHF.L.U32 R144, R117, 0x10, RZ ;  /* 0x0000001075903819 */ /* 0x000fe200000006ff */
[----:B------:R-:W-:Y:S01]  /*5130*/  FMUL.FTZ R143, R143, UR4 ;  /* 0x000000048f8f7c20 */ /* 0x000fe20008410000 */
[----:B------:R-:W-:-:S02]  /*5140*/  HFMA2 R80, -RZ, RZ, 0, 0 ;  /* 0x00000000ff507431 */ /* 0x000fc400000001ff */
[----:B------:R-:W-:Y:S01]  /*5150*/  FMUL.FTZ R149, R149, UR24 ;  /* 0x0000001895957c20 */ /* 0x000fe20008410000 */
[----:B------:R-:W-:Y:S01]  /*5160*/  FMUL.FTZ R148, R148, UR12 ;  /* 0x0000000c94947c20 */ /* 0x000fe20008410000 */
[----:B------:R-:W-:Y:S01]  /*5170*/  @P2 SHF.L.U32 R81, R46, 0x10, RZ ;  /* 0x000000102e512819 */ /* 0x000fe200000006ff */
[----:B------:R-:W-:Y:S01]  /*5180*/  FMUL.FTZ R82, R82, UR24 ;  /* 0x0000001852527c20 */ /* 0x000fe20008410000 */
[----:B------:R-:W-:Y:S01]  /*5190*/  @P4 SHF.L.U32 R158, R47, 0x10, RZ ;  /* 0x000000102f9e4819 */ /* 0x000fe200000006ff */
[----:B------:R-:W-:Y:S01]  /*51a0*/  FMUL.FTZ R143, R143, UR24 ;  /* 0x000000188f8f7c20 */ /* 0x000fe20008410000 */
[----:B------:R-:W-:Y:S01]  /*51b0*/  MOV R86, RZ ;  /* 0x000000ff00567202 */ /* 0x000fe20000000f00 */
[----:B------:R-:W-:Y:S01]  /*51c0*/  @P3 FMUL.FTZ R86, R149, R144 ;  /* 0x0000009095563220 */ /* 0x000fe20000410000 */
[----:B------:R-:W-:Y:S01]  /*51d0*/  FMUL.FTZ R156, R148, UR4 ;  /* 0x00000004949c7c20 */ /* 0x000fe20008410000 */
[----:B------:R-:W-:Y:S01]  /*51e0*/  CS2R R144, SRZ ;  /* 0x0000000000907805 */ /* 0x000fe2000001ff00 */
[----:B------:R-:W-:Y:S01]  /*51f0*/  @P2 FMUL.FTZ R80, R82, R81 ;  /* 0x0000005152502220 */ /* 0x000fe20000410000 */
[----:B------:R-:W-:Y:S01]  /*5200*/  @P4 FMUL.FTZ R144, R143, R158 ;  /* 0x0000009e8f904220 */ /* 0x000fe20000410000 */
[----:B------:R-:W-:Y:S01]  /*5210*/  @P0 SHF.L.U32 R81, R116, 0x10, RZ ;  /* 0x0000001074510819 */ /* 0x000fe200000006ff */
[----:B------:R-:W-:-:S03]  /*5220*/  FMUL.FTZ R156, R156, UR24 ;  /* 0x000000189c9c7c20 */ /* 0x000fc60008410000 */
[----:B------:R-:W0:Y:S01]  /*5230*/  F2F.BF16.F32 R80, R80 ;  /* 0x0000005000507304 */ /* 0x000e220000202000 */
[----:B------:R-:W-:-:S07]  /*5240*/  @P0 FMUL.FTZ R145, R156, R81 ;  /* 0x000000519c910220 */ /* 0x000fce0000410000 */
[----:B------:R-:W1:Y:S08]  /*5250*/  F2F.BF16.F32 R144, R144 ;  /* 0x0000009000907304 */ /* 0x000e700000202000 */
[----:B------:R-:W3:Y:S08]  /*5260*/  F2F.BF16.F32 R86, R86 ;  /* 0x0000005600567304 */ /* 0x000ef00000202000 */
[----:B------:R-:W4:Y:S01]  /*5270*/  F2F.BF16.F32 R145, R145 ;  /* 0x0000009100917304 */ /* 0x000f220000202000 */
[----:B0-----:R-:W-:Y:S01]  /*5280*/  IMAD.WIDE.U32 R80, R80, 0x10000, RZ ;  /* 0x0001000050507825 */ /* 0x001fe200078e00ff */
[----:B-1----:R-:W-:-:S02]  /*5290*/  SHF.L.U32 R87, R144, 0x10, RZ ;  /* 0x0000001090577819 */ /* 0x002fc400000006ff */
[----:B------:R-:W-:Y:S02]  /*52a0*/  IADD3 R151, PT, PT, R110, 0x300, RZ ;  /* 0x000003006e977810 */ /* 0x000fe40007ffe0ff */
[----:B---3--:R-:W-:Y:S01]  /*52b0*/  LOP3.LUT R81, R81, R87, R86, 0xfe, !PT ;  /* 0x0000005751517212 */ /* 0x008fe200078efe56 */
[----:B------:R-:W-:Y:S01]  /*52c0*/  IMAD.WIDE.U32 R86, R155, 0x8, R180 ;  /* 0x000000089b567825 */ /* 0x000fe200078e00b4 */
[----:B----4-:R-:W-:Y:S02]  /*52d0*/  LOP3.LUT R80, R80, R145, RZ, 0xfc, !PT ;  /* 0x0000009150507212 */ /* 0x010fe400078efcff */
[----:B------:R-:W-:-:S03]  /*52e0*/  @P5 MOV R144, R83 ;  /* 0x0000005300905202 */ /* 0x000fc60000000f00 */
[----:B------:R0:W-:Y:S01]  /*52f0*/  STG.E.64 desc[UR14][R86.64], R80 ;  /* 0x0000005056007986 */ /* 0x0001e2000c101b0e */
[----:B------:R-:W-:Y:S01]  /*5300*/  @P6 SHF.R.U32.HI R155, RZ, 0x10, R83 ;  /* 0x00000010ff9b6819 */ /* 0x000fe20000011653 */
[----:B------:R-:W-:Y:S01]  /*5310*/  HFMA2 R148, -RZ, RZ, 0, 0 ;  /* 0x00000000ff947431 */ /* 0x000fe200000001ff */
[----:B------:R-:W-:Y:S01]  /*5320*/  @P5 SHF.L.U32 R83, R144, 0x10, RZ ;  /* 0x0000001090535819 */ /* 0x000fe200000006ff */
[----:B------:R-:W-:Y:S01]  /*5330*/  FFMA.FTZ R158, R142, UR13, R132 ;  /* 0x0000000d8e9e7c23 */ /* 0x000fe20008010084 */
[----:B0-----:R-:W-:-:S04]  /*5340*/  IMAD.WIDE.U32 R80, R151, 0x8, R194 ;  /* 0x0000000897507825 */ /* 0x001fc800078e00c2 */
[----:B------:R-:W-:Y:S02]  /*5350*/  @P5 FMUL.FTZ R148, R146, R83 ;  /* 0x0000005392945220 */ /* 0x000fe40000410000 */
[----:B------:R-:W3:Y:S01]  /*5360*/  LDG.E.64 R80, desc[UR14][R80.64] ;  /* 0x0000000e50507981 */ /* 0x000ee2000c1e1b00 */
[----:B------:R-:W-:Y:S01]  /*5370*/  FADD.FTZ R158, R141, -R158 ;  /* 0x8000009e8d9e7221 */ /* 0x000fe20000010000 */
[----:B------:R-:W-:Y:S01]  /*5380*/  HFMA2 R141, -RZ, RZ, 0, 0 ;  /* 0x00000000ff8d7431 */ /* 0x000fe200000001ff */
[----:B------:R-:W-:Y:S02]  /*5390*/  LOP3.LUT P5, RZ, R140, 0xff00, RZ, 0xc0, !PT ;  /* 0x0000ff008cff7812 */ /* 0x000fe400078ac0ff */
[----:B------:R-:W-:Y:S01]  /*53a0*/  CS2R R144, SRZ ;  /* 0x0000000000907805 */ /* 0x000fe2000001ff00 */
[--C-:B------:R-:W-:Y:S01]  /*53b0*/  FFMA.FTZ R139, R139, UR13, R132.reuse ;  /* 0x0000000d8b8b7c23 */ /* 0x100fe20008010084 */
[----:B------:R-:W-:Y:S01]  /*53c0*/  FFMA.FTZ R137, R137, UR13, R132 ;  /* 0x0000000d89897c23 */ /* 0x000fe20008010084 */
[----:B------:R-:W-:-:S02]  /*53d0*/  @P6 SHF.L.U32 R142, R155, 0x10, RZ ;  /* 0x000000109b8e6819 */ /* 0x000fc400000006ff */
[----:B------:R-:W-:Y:S01]  /*53e0*/  FADD.FTZ R139, R138, -R139 ;  /* 0x8000008b8a8b7221 */ /* 0x000fe20000010000 */
[----:B------:R-:W-:Y:S01]  /*53f0*/  FADD.FTZ R137, R136, -R137 ;  /* 0x8000008988897221 */ /* 0x000fe20000010000 */
[----:B------:R-:W-:Y:S01]  /*5400*/  FFMA.FTZ R134, R134, UR13, R132 ;  /* 0x0000000d86867c23 */ /* 0x000fe20008010084 */
[----:B------:R-:W-:Y:S01]  /*5410*/  @P6 FMUL.FTZ R144, R147, R142 ;  /* 0x0000008e93906220 */ /* 0x000fe20000410000 */
[----:B------:R-:W-:Y:S01]  /*5420*/  LOP3.LUT P6, RZ, R140, 0xff, RZ, 0xc0, !PT ;  /* 0x000000ff8cff7812 */ /* 0x000fe200078cc0ff */
[----:B------:R-:W-:Y:S01]  /*5430*/  FMUL.FTZ R139, R139, UR12 ;  /* 0x0000000c8b8b7c20 */ /* 0x000fe20008410000 */
[----:B------:R-:W-:Y:S01]  /*5440*/  FMUL.FTZ R137, R137, UR12 ;  /* 0x0000000c89897c20 */ /* 0x000fe20008410000 */
[----:B------:R-:W-:Y:S01]  /*5450*/  FADD.FTZ R134, R135, -R134 ;  /* 0x8000008687867221 */ /* 0x000fe20000010000 */
[----:B------:R-:W-:-:S03]  /*5460*/  HFMA2 R86, -RZ, RZ, 0, 0 ;  /* 0x00000000ff567431 */ /* 0x000fc600000001ff */
[----:B------:R-:W-:-:S04]  /*5470*/  FMUL.FTZ R134, R134, UR12 ;  /* 0x0000000c86867c20 */ /* 0x000fc80008410000 */
[----:B------:R-:W-:-:S04]  /*5480*/  FMUL.FTZ R142, R134, UR4 ;  /* 0x00000004868e7c20 */ /* 0x000fc80008410000 */
[----:B------:R-:W-:Y:S01]  /*5490*/  FMUL.FTZ R142, R142, UR24 ;  /* 0x000000188e8e7c20 */ /* 0x000fe20008410000 */
[----:B------:R-:W-:-:S05]  /*54a0*/  IADD3 R147, PT, PT, R110, 0x400, RZ ;  /* 0x000004006e937810 */ /* 0x000fca0007ffe0ff */
[----:B------:R-:W-:Y:S01]  /*54b0*/  IMAD.WIDE.U32 R134, R147, 0x8, R194 ;  /* 0x0000000893867825 */ /* 0x000fe200078e00c2 */
[----:B--2---:R-:W-:Y:S02]  /*54c0*/  @P2 SHF.R.U64 R87, R84, 0x10, R85 ;  /* 0x0000001054572819 */ /* 0x004fe40000001255 */
[----:B------:R-:W-:Y:S02]  /*54d0*/  @P0 MOV R83, R84 ;  /* 0x0000005400530202 */ /* 0x000fe40000000f00 */
[----:B------:R-:W-:Y:S02]  /*54e0*/  @P2 SHF.L.U32 R87, R87, 0x10, RZ ;  /* 0x0000001057572819 */ /* 0x000fe400000006ff */
[----:B------:R-:W-:Y:S01]  /*54f0*/  @P0 SHF.L.U32 R83, R83, 0x10, RZ ;  /* 0x0000001053530819 */ /* 0x000fe200000006ff */
[----:B------:R-:W-:Y:S02]  /*5500*/  FMUL.FTZ R84, R158, UR12 ;  /* 0x0000000c9e547c20 */ /* 0x000fe40008410000 */
[----:B------:R-:W-:Y:S01]  /*5510*/  @P2 FMUL.FTZ R141, R82, R87 ;  /* 0x00000057528d2220 */ /* 0x000fe20000410000 */
[----:B------:R-:W-:Y:S01]  /*5520*/  LOP3.LUT P2, RZ, R140, 0xff0000, RZ, 0xc0, !PT ;  /* 0x00ff00008cff7812 */ /* 0x000fe2000784c0ff */
[----:B------:R-:W-:Y:S01]  /*5530*/  @P0 FMUL.FTZ R145, R156, R83 ;  /* 0x000000539c910220 */ /* 0x000fe20000410000 */
[----:B------:R-:W-:Y:S01]  /*5540*/  ISETP.GE.U32.AND P0, PT, R140, 0x1000000, PT ;  /* 0x010000008c00780c */ /* 0x000fe20003f06070 */
[----:B------:R-:W-:Y:S01]  /*5550*/  FMUL.FTZ R84, R84, UR4 ;  /* 0x0000000454547c20 */ /* 0x000fe20008410000 */
[----:B------:R-:W-:Y:S01]  /*5560*/  @P5 SHF.L.U32 R83, R44, 0x10, RZ ;  /* 0x000000102c535819 */ /* 0x000fe200000006ff */
[----:B------:R-:W-:-:S02]  /*5570*/  FMUL.FTZ R140, R139, UR4 ;  /* 0x000000048b8c7c20 */ /* 0x000fc40008410000 */
[----:B------:R-:W-:Y:S01]  /*5580*/  FMUL.FTZ R84, R84, UR24 ;  /* 0x0000001854547c20 */ /* 0x000fe20008410000 */
[----:B------:R-:W-:Y:S01]  /*5590*/  MOV R82, RZ ;  /* 0x000000ff00527202 */ /* 0x000fe20000000f00 */
[----:B------:R-:W-:Y:S02]  /*55a0*/  FMUL.FTZ R139, R137, UR4 ;  /* 0x00000004898b7c20 */ /* 0x000fe40008410000 */
[----:B------:R-:W-:Y:S01]  /*55b0*/  @P5 FMUL.FTZ R82, R84, R83 ;  /* 0x0000005354525220 */ /* 0x000fe20000410000 */
[----:B------:R-:W-:Y:S01]  /*55c0*/  FMUL.FTZ R140, R140, UR24 ;  /* 0x000000188c8c7c20 */ /* 0x000fe20008410000 */
[----:B------:R-:W-:Y:S01]  /*55d0*/  @P2 SHF.L.U32 R83, R119, 0x10, RZ ;  /* 0x0000001077532819 */ /* 0x000fe200000006ff */
[----:B------:R-:W-:Y:S01]  /*55e0*/  FMUL.FTZ R139, R139, UR24 ;  /* 0x000000188b8b7c20 */ /* 0x000fe20008410000 */
[----:B------:R-:W-:Y:S02]  /*55f0*/  @P0 SHF.L.U32 R138, R45, 0x10, RZ ;  /* 0x000000102d8a0819 */ /* 0x000fe400000006ff */
[----:B------:R-:W-:Y:S01]  /*5600*/  CS2R R136, SRZ ;  /* 0x0000000000887805 */ /* 0x000fe2000001ff00 */
[----:B------:R-:W-:Y:S01]  /*5610*/  @P2 FMUL.FTZ R86, R140, R83 ;  /* 0x000000538c562220 */ /* 0x000fe20000410000 */
[----:B------:R-:W-:Y:S01]  /*5620*/  @P6 SHF.L.U32 R83, R118, 0x10, RZ ;  /* 0x0000001076536819 */ /* 0x000fe200000006ff */
[----:B------:R-:W-:Y:S01]  /*5630*/  @P0 FMUL.FTZ R136, R139, R138 ;  /* 0x0000008a8b880220 */ /* 0x000fe20000410000 */
[----:B------:R-:W0:Y:S03]  /*5640*/  F2F.BF16.F32 R82, R82 ;  /* 0x0000005200527304 */ /* 0x000e260000202000 */
        /* <DEDUP_REMOVED lines=8> */
[----:B----4-:R-:W-:-:S05]  /*56d0*/  LOP3.LUT R82, R82, R137, RZ, 0xfc, !PT ;  /* 0x0000008952527212 */ /* 0x010fca00078efcff */
[----:B------:R0:W-:Y:S04]  /*56e0*/  STG.E.64 desc[UR14][R86.64], R82 ;  /* 0x0000005256007986 */ /* 0x0001e8000c101b0e */
[----:B------:R-:W2:Y:S01]  /*56f0*/  LDG.E.64 R134, desc[UR14][R134.64] ;  /* 0x0000000e86867981 */ /* 0x000ea2000c1e1b00 */
[----:B------:R-:W-:Y:S01]  /*5700*/  FFMA.FTZ R127, R127, UR13, R132 ;  /* 0x0000000d7f7f7c23 */ /* 0x000fe20008010084 */
[----:B------:R-:W-:Y:S01]  /*5710*/  @P3 MOV R136, R85 ;  /* 0x0000005500883202 */ /* 0x000fe20000000f00 */
[----:B------:R-:W-:Y:S02]  /*5720*/  HFMA2 R110, -RZ, RZ, 0, 0 ;  /* 0x00000000ff6e7431 */ /* 0x000fe400000001ff */
[----:B------:R-:W-:Y:S01]  /*5730*/  FADD.FTZ R128, R128, -R127 ;  /* 0x8000007f80807221 */ /* 0x000fe20000010000 */
[----:B------:R-:W-:-:S02]  /*5740*/  @P4 SHF.R.U32.HI R127, RZ, 0x10, R85 ;  /* 0x00000010ff7f4819 */ /* 0x000fc40000011655 */
[----:B------:R-:W-:Y:S01]  /*5750*/  @P3 SHF.L.U32 R136, R136, 0x10, RZ ;  /* 0x0000001088883819 */ /* 0x000fe200000006ff */
[----:B------:R-:W-:-:S04]  /*5760*/  HFMA2 R138, -RZ, RZ, 0, 0 ;  /* 0x00000000ff8a7431 */ /* 0x000fc800000001ff */
[----:B------:R-:W-:Y:S01]  /*5770*/  @P3 FMUL.FTZ R110, R149, R136 ;  /* 0x00000088956e3220 */ /* 0x000fe20000410000 */
[----:B------:R-:W-:Y:S02]  /*5780*/  LOP3.LUT P3, RZ, R131, 0xff00, RZ, 0xc0, !PT ;  /* 0x0000ff0083ff7812 */ /* 0x000fe4000786c0ff */
[----:B------:R-:W-:Y:S01]  /*5790*/  CS2R R136, SRZ ;  /* 0x0000000000887805 */ /* 0x000fe2000001ff00 */
[----:B------:R-:W-:Y:S01]  /*57a0*/  FFMA.FTZ R149, R126, UR13, R132 ;  /* 0x0000000d7e957c23 */ /* 0x000fe20008010084 */
[----:B0-----:R-:W-:-:S03]  /*57b0*/  FMUL.FTZ R86, R128, UR12 ;  /* 0x0000000c80567c20 */ /* 0x001fc60008410000 */
[----:B------:R-:W-:Y:S01]  /*57c0*/  FADD.FTZ R149, R106, -R149 ;  /* 0x800000956a957221 */ /* 0x000fe20000010000 */
[----:B------:R-:W-:Y:S01]  /*57d0*/  FFMA.FTZ R133, R133, UR13, R132 ;  /* 0x0000000d85857c23 */ /* 0x000fe20008010084 */
[----:B------:R-:W-:Y:S02]  /*57e0*/  FMUL.FTZ R86, R86, UR4 ;  /* 0x0000000456567c20 */ /* 0x000fe40008410000 */
[----:B------:R-:W-:Y:S01]  /*57f0*/  FMUL.FTZ R149, R149, UR12 ;  /* 0x0000000c95957c20 */ /* 0x000fe20008410000 */
[----:B------:R-:W-:Y:S01]  /*5800*/  FADD.FTZ R133, R130, -R133 ;  /* 0x8000008582857221 */ /* 0x000fe20000010000 */
[----:B------:R-:W-:-:S03]  /*5810*/  FMUL.FTZ R86, R86, UR24 ;  /* 0x0000001856567c20 */ /* 0x000fc60008410000 */
[----:B------:R-:W-:Y:S01]  /*5820*/  FMUL.FTZ R87, R133, UR12 ;  /* 0x0000000c85577c20 */ /* 0x000fe20008410000 */
[----:B---3--:R-:W-:Y:S02]  /*5830*/  @P6 MOV R82, R80 ;  /* 0x0000005000526202 */ /* 0x008fe40000000f00 */
[----:B------:R-:W-:Y:S02]  /*5840*/  @P5 SHF.R.U64 R85, R80, 0x10, R81 ;  /* 0x0000001050555819 */ /* 0x000fe40000001251 */
[----:B------:R-:W-:Y:S02]  /*5850*/  @P4 SHF.L.U32 R80, R127, 0x10, RZ ;  /* 0x000000107f504819 */ /* 0x000fe400000006ff */
[----:B------:R-:W-:-:S03]  /*5860*/  @P5 SHF.L.U32 R85, R85, 0x10, RZ ;  /* 0x0000001055555819 */ /* 0x000fc600000006ff */
[----:B------:R-:W-:Y:S01]  /*5870*/  @P4 FMUL.FTZ R136, R143, R80 ;  /* 0x000000508f884220 */ /* 0x000fe20000410000 */
[----:B------:R-:W-:Y:S01]  /*5880*/  LOP3.LUT P4, RZ, R131, 0xff0000, RZ, 0xc0, !PT ;  /* 0x00ff000083ff7812 */ /* 0x000fe2000788c0ff */
[----:B------:R-:W-:Y:S01]  /*5890*/  FFMA.FTZ R80, R111, UR13, R132 ;  /* 0x0000000d6f507c23 */ /* 0x000fe20008010084 */
[----:B------:R-:W-:Y:S01]  /*58a0*/  @P6 SHF.L.U32 R83, R82, 0x10, RZ ;  /* 0x0000001052536819 */ /* 0x000fe200000006ff */
[----:B------:R-:W-:Y:S01]  /*58b0*/  @P5 FMUL.FTZ R138, R84, R85 ;  /* 0x00000055548a5220 */ /* 0x000fe20000410000 */
[----:B------:R-:W-:Y:S01]  /*58c0*/  ISETP.GE.U32.AND P5, PT, R131, 0x1000000, PT ;  /* 0x010000008300780c */ /* 0x000fe20003fa6070 */
[----:B------:R-:W-:Y:S02]  /*58d0*/  FADD.FTZ R85, R129, -R80 ;  /* 0x8000005081557221 */ /* 0x000fe40000010000 */
[----:B------:R-:W-:Y:S01]  /*58e0*/  @P6 FMUL.FTZ R137, R142, R83 ;  /* 0x000000538e896220 */ /* 0x000fe20000410000 */
[----:B------:R-:W-:Y:S01]  /*58f0*/  LOP3.LUT P6, RZ, R131, 0xff, RZ, 0xc0, !PT ;  /* 0x000000ff83ff7812 */ /* 0x000fe200078cc0ff */
[----:B------:R-:W-:Y:S01]  /*5900*/  FMUL.FTZ R85, R85, UR12 ;  /* 0x0000000c55557c20 */ /* 0x000fe20008410000 */
[----:B------:R-:W-:Y:S01]  /*5910*/  @P3 SHF.L.U32 R83, R42, 0x10, RZ ;  /* 0x000000102a533819 */ /* 0x000fe200000006ff */
[----:B------:R-:W-:Y:S01]  /*5920*/  FMUL.FTZ R129, R149, UR4 ;  /* 0x0000000495817c20 */ /* 0x000fe20008410000 */
[----:B------:R-:W-:Y:S01]  /*5930*/  HFMA2 R84, -RZ, RZ, 0, 0 ;  /* 0x00000000ff547431 */ /* 0x000fe200000001ff */
[----:B------:R-:W-:Y:S01]  /*5940*/  @P4 SHF.L.U32 R80, R121, 0x10, RZ ;  /* 0x0000001079504819 */ /* 0x000fe200000006ff */
[----:B------:R-:W-:Y:S01]  /*5950*/  FMUL.FTZ R128, R85, UR4 ;  /* 0x0000000455807c20 */ /* 0x000fe20008410000 */
[----:B------:R-:W-:Y:S01]  /*5960*/  MOV R82, RZ ;  /* 0x000000ff00527202 */ /* 0x000fe20000000f00 */
[----:B------:R-:W-:Y:S01]  /*5970*/  FMUL.FTZ R129, R129, UR24 ;  /* 0x0000001881817c20 */ /* 0x000fe20008410000 */
[----:B------:R-:W-:Y:S01]  /*5980*/  @P3 FMUL.FTZ R82, R86, R83 ;  /* 0x0000005356523220 */ /* 0x000fe20000410000 */
[----:B------:R-:W-:Y:S01]  /*5990*/  @P5 SHF.L.U32 R83, R43, 0x10, RZ ;  /* 0x000000102b535819 */ /* 0x000fe200000006ff */
[----:B------:R-:W-:Y:S01]  /*59a0*/  FMUL.FTZ R128, R128, UR24 ;  /* 0x0000001880807c20 */ /* 0x000fe20008410000 */
[----:B------:R-:W-:Y:S01]  /*59b0*/  FMUL.FTZ R87, R87, UR4 ;  /* 0x0000000457577c20 */ /* 0x000fe20008410000 */
[----:B------:R-:W-:Y:S01]  /*59c0*/  @P4 FMUL.FTZ R84, R129, R80 ;  /* 0x0000005081544220 */ /* 0x000fe20000410000 */
[----:B------:R-:W-:Y:S01]  /*59d0*/  HFMA2 R80, -RZ, RZ, 0, 0 ;  /* 0x00000000ff507431 */ /* 0x000fe200000001ff */
[----:B------:R-:W-:Y:S01]  /*59e0*/  MOV R85, RZ ;  /* 0x000000ff00557202 */ /* 0x000fe20000000f00 */
[----:B------:R-:W-:Y:S01]  /*59f0*/  @P5 FMUL.FTZ R85, R128, R83 ;  /* 0x0000005380555220 */ /* 0x000fe20000410000 */
[----:B------:R-:W-:Y:S01]  /*5a00*/  @P6 SHF.L.U32 R126, R120, 0x10, RZ ;  /* 0x00000010787e6819 */ /* 0x000fe200000006ff */
[----:B------:R-:W-:Y:S01]  /*5a10*/  FMUL.FTZ R87, R87, UR24 ;  /* 0x0000001857577c20 */ /* 0x000fe20008410000 */
[----:B------:R-:W0:Y:S03]  /*5a20*/  F2F.BF16.F32 R82, R82 ;  /* 0x0000005200527304 */ /* 0x000e260000202000 */
[----:B------:R-:W-:-:S05]  /*5a30*/  @P6 FMUL.FTZ R80, R87, R126 ;  /* 0x0000007e57506220 */ /* 0x000fca0000410000 */
[----:B------:R-:W1:Y:S08]  /*5a40*/  F2F.BF16.F32 R85, R85 ;  /* 0x0000005500557304 */ /* 0x000e700000202000 */
[----:B------:R-:W3:Y:S08]  /*5a50*/  F2F.BF16.F32 R127, R80 ;  /* 0x00000050007f7304 */ /* 0x000ef00000202000 */
[----:B------:R4:W3:Y:S01]  /*5a60*/  F2F.BF16.F32 R106, R84 ;  /* 0x00000054006a7304 */ /* 0x0008e20000202000 */
[----:B0-----:R-:W-:Y:S01]  /*5a70*/  IMAD.WIDE.U32 R82, R82, 0x10000, RZ ;  /* 0x0001000052527825 */ /* 0x001fe200078e00ff */
[----:B-1----:R-:W-:-:S03]  /*5a80*/  SHF.L.U32 R111, R85, 0x10, RZ ;  /* 0x00000010556f7819 */ /* 0x002fc600000006ff */
[----:B------:R-:W-:Y:S01]  /*5a90*/  FFMA.FTZ R126, R105, UR13, R132 ;  /* 0x0000000d697e7c23 */ /* 0x000fe20008010084 */
[----:B----4-:R-:W-:Y:S02]  /*5aa0*/  @P2 MOV R84, R81 ;  /* 0x0000005100542202 */ /* 0x010fe40000000f00 */
[----:B---3--:R-:W-:Y:S02]  /*5ab0*/  LOP3.LUT R82, R82, R127, RZ, 0xfc, !PT ;  /* 0x0000007f52527212 */ /* 0x008fe400078efcff */
[----:B------:R-:W-:Y:S01]  /*5ac0*/  @P2 SHF.L.U32 R105, R84, 0x10, RZ ;  /* 0x0000001054692819 */ /* 0x000fe200000006ff */
[----:B------:R-:W-:Y:S01]  /*5ad0*/  IMAD.WIDE.U32 R84, R147, 0x8, R180 ;  /* 0x0000000893547825 */ /* 0x000fe200078e00b4 */
[----:B------:R-:W-:Y:S02]  /*5ae0*/  @P0 SHF.R.U32.HI R127, RZ, 0x10, R81 ;  /* 0x00000010ff7f0819 */ /* 0x000fe40000011651 */
[----:B------:R-:W-:Y:S01]  /*5af0*/  LOP3.LUT R83, R83, R111, R106, 0xfe, !PT ;  /* 0x0000006f53537212 */ /* 0x000fe200078efe6a */
[----:B------:R-:W-:-:S04]  /*5b00*/  IMAD.WIDE.U32 R80, R109, 0x8, R194 ;  /* 0x000000086d507825 */ /* 0x000fc800078e00c2 */
[----:B------:R-:W-:Y:S01]  /*5b10*/  HFMA2 R106, -RZ, RZ, 0, 0 ;  /* 0x00000000ff6a7431 */ /* 0x000fe200000001ff */
[----:B------:R0:W-:Y:S04]  /*5b20*/  STG.E.64 desc[UR14][R84.64], R82 ;  /* 0x0000005254007986 */ /* 0x0001e8000c101b0e */
[----:B------:R-:W3:Y:S01]  /*5b30*/  LDG.E.64 R80, desc[UR14][R80.64] ;  /* 0x0000000e50507981 */ /* 0x000ee2000c1e1b00 */
[----:B------:R-:W-:Y:S01]  /*5b40*/  @P2 FMUL.FTZ R106, R140, R105 ;  /* 0x000000698c6a2220 */ /* 0x000fe20000410000 */
[----:B------:R-:W-:Y:S01]  /*5b50*/  FADD.FTZ R131, R103, -R126 ;  /* 0x8000007e67837221 */ /* 0x000fe20000010000 */
[----:B------:R-:W-:Y:S01]  /*5b60*/  FFMA.FTZ R133, R102, UR13, R132 ;  /* 0x0000000d66857c23 */ /* 0x000fe20008010084 */
[----:B------:R-:W-:Y:S02]  /*5b70*/  @P0 SHF.L.U32 R102, R127, 0x10, RZ ;  /* 0x000000107f660819 */ /* 0x000fe400000006ff */
[----:B------:R-:W-:-:S02]  /*5b80*/  CS2R R126, SRZ ;  /* 0x00000000007e7805 */ /* 0x000fc4000001ff00 */
[----:B------:R-:W-:Y:S01]  /*5b90*/  LOP3.LUT P2, RZ, R100, 0xff00, RZ, 0xc0, !PT ;  /* 0x0000ff0064ff7812 */ /* 0x000fe2000784c0ff */
[----:B0-----:R-:W-:Y:S01]  /*5ba0*/  FMUL.FTZ R82, R131, UR12 ;  /* 0x0000000c83527c20 */ /* 0x001fe20008410000 */
[----:B------:R-:W-:-:S03]  /*5bb0*/  FFMA.FTZ R85, R101, UR13, R132 ;  /* 0x0000000d65557c23 */ /* 0x000fc60008010084 */
[----:B------:R-:W-:Y:S01]  /*5bc0*/  FMUL.FTZ R82, R82, UR4 ;  /* 0x0000000452527c20 */ /* 0x000fe20008410000 */
[----:B------:R-:W-:Y:S01]  /*5bd0*/  MOV R111, RZ ;  /* 0x000000ff006f7202 */ /* 0x000fe20000000f00 */
[----:B------:R-:W-:Y:S01]  /*5be0*/  @P0 FMUL.FTZ R111, R139, R102 ;  /* 0x000000668b6f0220 */ /* 0x000fe20000410000 */
[----:B------:R-:W-:Y:S01]  /*5bf0*/  LOP3.LUT P0, RZ, R100, 0xff0000, RZ, 0xc0, !PT ;  /* 0x00ff000064ff7812 */ /* 0x000fe2000780c0ff */
[----:B------:R-:W-:Y:S01]  /*5c00*/  FMUL.FTZ R101, R82, UR24 ;  /* 0x0000001852657c20 */ /* 0x000fe20008410000 */
[----:B------:R-:W-:Y:S01]  /*5c10*/  FFMA.FTZ R82, R99, UR13, R132 ;  /* 0x0000000d63527c23 */ /* 0x000fe20008010084 */
[----:B------:R-:W-:-:S03]  /*5c20*/  FADD.FTZ R133, R104, -R133 ;  /* 0x8000008568857221 */ /* 0x000fc60000010000 */
[----:B------:R-:W-:Y:S01]  /*5c30*/  FADD.FTZ R82, R97, -R82 ;  /* 0x8000005261527221 */ /* 0x000fe20000010000 */
[----:B------:R-:W-:Y:S01]  /*5c40*/  FMUL.FTZ R133, R133, UR12 ;  /* 0x0000000c85857c20 */ /* 0x000fe20008410000 */
[----:B------:R-:W-:Y:S01]  /*5c50*/  @P2 SHF.L.U32 R84, R40, 0x10, RZ ;  /* 0x0000001028542819 */ /* 0x000fe200000006ff */
[----:B------:R-:W-:Y:S02]  /*5c60*/  HFMA2 R99, -RZ, RZ, 0, 0 ;  /* 0x00000000ff637431 */ /* 0x000fe400000001ff */
[----:B------:R-:W-:-:S04]  /*5c70*/  FMUL.FTZ R82, R82, UR12 ;  /* 0x0000000c52527c20 */ /* 0x000fc80008410000 */
[----:B------:R-:W-:Y:S01]  /*5c80*/  FMUL.FTZ R82, R82, UR4 ;  /* 0x0000000452527c20 */ /* 0x000fe20008410000 */
[----:B--2---:R-:W-:Y:S02]  /*5c90*/  @P3 SHF.R.U64 R105, R134, 0x10, R135 ;  /* 0x0000001086693819 */ /* 0x004fe40000001287 */
[----:B------:R-:W-:Y:S02]  /*5ca0*/  @P6 MOV R103, R134 ;  /* 0x0000008600676202 */ /* 0x000fe40000000f00 */
[----:B------:R-:W-:Y:S02]  /*5cb0*/  @P3 SHF.L.U32 R83, R105, 0x10, RZ ;  /* 0x0000001069533819 */ /* 0x000fe400000006ff */
[----:B------:R-:W-:-:S03]  /*5cc0*/  @P6 SHF.L.U32 R130, R103, 0x10, RZ ;  /* 0x0000001067826819 */ /* 0x000fc600000006ff */
[----:B------:R-:W-:Y:S01]  /*5cd0*/  @P3 FMUL.FTZ R127, R86, R83 ;  /* 0x00000053567f3220 */ /* 0x000fe20000410000 */
[----:B------:R-:W-:Y:S01]  /*5ce0*/  ISETP.GE.U32.AND P3, PT, R100, 0x1000000, PT ;  /* 0x010000006400780c */ /* 0x000fe20003f66070 */
[----:B------:R-:W-:Y:S01]  /*5cf0*/  FADD.FTZ R86, R98, -R85 ;  /* 0x8000005562567221 */ /* 0x000fe20000010000 */
[----:B------:R-:W-:Y:S01]  /*5d00*/  @P6 FMUL.FTZ R126, R87, R130 ;  /* 0x00000082577e6220 */ /* 0x000fe20000410000 */
[----:B------:R-:W-:Y:S02]  /*5d10*/  LOP3.LUT P6, RZ, R100, 0xff, RZ, 0xc0, !PT ;  /* 0x000000ff64ff7812 */ /* 0x000fe400078cc0ff */
[----:B------:R-:W-:Y:S01]  /*5d20*/  FMUL.FTZ R86, R86, UR12 ;  /* 0x0000000c56567c20 */ /* 0x000fe20008410000 */
[----:B------:R-:W-:-:S03]  /*5d30*/  HFMA2 R83, -RZ, RZ, 0, 0 ;  /* 0x00000000ff537431 */ /* 0x000fc600000001ff */
[----:B------:R-:W-:Y:S01]  /*5d40*/  FMUL.FTZ R97, R86, UR4 ;  /* 0x0000000456617c20 */ /* 0x000fe20008410000 */
[----:B------:R-:W-:-:S03]  /*5d50*/  FMUL.FTZ R98, R133, UR4 ;  /* 0x0000000485627c20 */ /* 0x000fc60008410000 */
[----:B------:R-:W-:Y:S01]  /*5d60*/  @P3 SHF.L.U32 R86, R41, 0x10, RZ ;  /* 0x0000001029563819 */ /* 0x000fe200000006ff */
[----:B------:R-:W-:Y:S01]  /*5d70*/  FMUL.FTZ R97, R97, UR24 ;  /* 0x0000001861617c20 */ /* 0x000fe20008410000 */
[----:B------:R-:W-:Y:S01]  /*5d80*/  @P2 FMUL.FTZ R83, R101, R84 ;  /* 0x0000005465532220 */ /* 0x000fe20000410000 */
        /* <DEDUP_REMOVED lines=9> */
[----:B------:R-:W-:-:S06]  /*5e20*/  @P6 FMUL.FTZ R100, R103, R86 ;  /* 0x0000005667646220 */ /* 0x000fcc0000410000 */
        /* <DEDUP_REMOVED lines=12> */
[--C-:B------:R-:W-:Y:S01]  /*5ef0*/  FFMA.FTZ R105, R91, UR13, R132.reuse ;  /* 0x0000000d5b697c23 */ /* 0x100fe20008010084 */
[----:B------:R-:W-:Y:S01]  /*5f00*/  FFMA.FTZ R100, R96, UR13, R132 ;  /* 0x0000000d60647c23 */ /* 0x000fe20008010084 */
[----:B------:R-:W-:Y:S01]  /*5f10*/  HFMA2 R91, -RZ, RZ, 0, 0 ;  /* 0x00000000ff5b7431 */ /* 0x000fe200000001ff */
[----:B------:R-:W-:-:S02]  /*5f20*/  @P4 SHF.L.U32 R96, R99, 0x10, RZ ;  /* 0x0000001063604819 */ /* 0x000fc400000006ff */
[----:B------:R-:W-:Y:S01]  /*5f30*/  @P5 SHF.R.U32.HI R134, RZ, 0x10, R135 ;  /* 0x00000010ff865819 */ /* 0x000fe20000011687 */
[--C-:B------:R-:W-:Y:S02]  /*5f40*/  FFMA.FTZ R99, R92, UR13, R132.reuse ;  /* 0x0000000d5c637c23 */ /* 0x100fe40008010084 */
[----:B------:R-:W-:Y:S01]  /*5f50*/  @P4 FMUL.FTZ R91, R129, R96 ;  /* 0x00000060815b4220 */ /* 0x000fe20000410000 */
[----:B------:R-:W-:Y:S01]  /*5f60*/  LOP3.LUT P4, RZ, R89, 0xff00, RZ, 0xc0, !PT ;  /* 0x0000ff0059ff7812 */ /* 0x000fe2000788c0ff */
[----:B------:R-:W-:Y:S01]  /*5f70*/  FFMA.FTZ R109, R95, UR13, R132 ;  /* 0x0000000d5f6d7c23 */ /* 0x000fe20008010084 */
[----:B0-----:R-:W-:Y:S01]  /*5f80*/  @P5 SHF.L.U32 R83, R134, 0x10, RZ ;  /* 0x0000001086535819 */ /* 0x001fe200000006ff */
[----:B------:R-:W-:Y:S01]  /*5f90*/  FADD.FTZ R100, R93, -R100 ;  /* 0x800000645d647221 */ /* 0x000fe20000010000 */
[----:B------:R-:W-:Y:S01]  /*5fa0*/  HFMA2 R95, -RZ, RZ, 0, 0 ;  /* 0x00000000ff5f7431 */ /* 0x000fe200000001ff */
[----:B------:R-:W-:Y:S01]  /*5fb0*/  CS2R R92, SRZ ;  /* 0x00000000005c7805 */ /* 0x000fe2000001ff00 */
[----:B------:R-:W-:Y:S01]  /*5fc0*/  FADD.FTZ R99, R90, -R99 ;  /* 0x800000635a637221 */ /* 0x000fe20000010000 */
[----:B------:R-:W-:Y:S01]  /*5fd0*/  @P5 FMUL.FTZ R93, R128, R83 ;  /* 0x00000053805d5220 */ /* 0x000fe20000410000 */
[----:B------:R-:W-:Y:S01]  /*5fe0*/  LOP3.LUT P5, RZ, R89, 0xff0000, RZ, 0xc0, !PT ;  /* 0x00ff000059ff7812 */ /* 0x000fe200078ac0ff */
[----:B------:R-:W-:-:S04]  /*5ff0*/  FADD.FTZ R109, R94, -R109 ;  /* 0x8000006d5e6d7221 */ /* 0x000fc80000010000 */
[----:B------:R-:W-:Y:S02]  /*6000*/  @P4 SHF.L.U32 R85, R38, 0x10, RZ ;  /* 0x0000001026554819 */ /* 0x000fe400000006ff */
[----:B------:R-:W-:Y:S01]  /*6010*/  MOV R83, RZ ;  /* 0x000000ff00537202 */ /* 0x000fe20000000f00 */
[----:B------:R-:W-:Y:S01]  /*6020*/  FADD.FTZ R105, R88, -R105 ;  /* 0x8000006958697221 */ /* 0x000fe20000010000 */
[----:B---3--:R-:W-:Y:S02]  /*6030*/  @P6 MOV R82, R80 ;  /* 0x0000005000526202 */ /* 0x008fe40000000f00 */
[----:B------:R-:W-:Y:S02]  /*6040*/  @P2 SHF.R.U64 R84, R80, 0x10, R81 ;  /* 0x0000001050542819 */ /* 0x000fe40000001251 */
[----:B------:R-:W-:Y:S02]  /*6050*/  @P6 SHF.L.U32 R80, R82, 0x10, RZ ;  /* 0x0000001052506819 */ /* 0x000fe400000006ff */
[----:B------:R-:W-:-:S03]  /*6060*/  @P2 SHF.L.U32 R82, R84, 0x10, RZ ;  /* 0x0000001054522819 */ /* 0x000fc600000006ff */
[----:B------:R-:W-:Y:S01]  /*6070*/  @P6 FMUL.FTZ R92, R103, R80 ;  /* 0x00000050675c6220 */ /* 0x000fe20000410000 */
[----:B------:R-:W-:Y:S01]  /*6080*/  FMUL.FTZ R80, R100, UR12 ;  /* 0x0000000c64507c20 */ /* 0x000fe20008410000 */
[----:B------:R-:W-:Y:S01]  /*6090*/  @P2 FMUL.FTZ R95, R101, R82 ;  /* 0x00000052655f2220 */ /* 0x000fe20000410000 */
[----:B------:R-:W-:Y:S02]  /*60a0*/  FMUL.FTZ R82, R99, UR12 ;  /* 0x0000000c63527c20 */ /* 0x000fe40008410000 */
[----:B------:R-:W-:Y:S01]  /*60b0*/  FMUL.FTZ R80, R80, UR4 ;  /* 0x0000000450507c20 */ /* 0x000fe20008410000 */
[----:B------:R-:W-:Y:S01]  /*60c0*/  ISETP.GE.U32.AND P6, PT, R89, 0x1000000, PT ;  /* 0x010000005900780c */ /* 0x000fe20003fc6070 */
[----:B------:R-:W-:Y:S02]  /*60d0*/  FMUL.FTZ R82, R82, UR4 ;  /* 0x0000000452527c20 */ /* 0x000fe40008410000 */
[----:B------:R-:W-:Y:S01]  /*60e0*/  FMUL.FTZ R80, R80, UR24 ;  /* 0x0000001850507c20 */ /* 0x000fe20008410000 */
[----:B------:R-:W-:-:S02]  /*60f0*/  HFMA2 R84, -RZ, RZ, 0, 0 ;  /* 0x00000000ff547431 */ /* 0x000fc400000001ff */
[----:B------:R-:W-:Y:S01]  /*6100*/  FMUL.FTZ R100, R82, UR24 ;  /* 0x0000001852647c20 */ /* 0x000fe20008410000 */
[----:B------:R-:W-:Y:S01]  /*6110*/  FMUL.FTZ R82, R109, UR12 ;  /* 0x0000000c6d527c20 */ /* 0x000fe20008410000 */
[----:B------:R-:W-:Y:S01]  /*6120*/  @P4 FMUL.FTZ R83, R80, R85 ;  /* 0x0000005550534220 */ /* 0x000fe20000410000 */
[----:B------:R-:W-:Y:S02]  /*6130*/  @P5 SHF.L.U32 R85, R125, 0x10, RZ ;  /* 0x000000107d555819 */ /* 0x000fe400000006ff */
[----:B------:R-:W-:Y:S01]  /*6140*/  LOP3.LUT P2, RZ, R89, 0xff, RZ, 0xc0, !PT ;  /* 0x000000ff59ff7812 */ /* 0x000fe2000784c0ff */
[----:B------:R-:W-:Y:S02]  /*6150*/  FMUL.FTZ R82, R82, UR4 ;  /* 0x0000000452527c20 */ /* 0x000fe40008410000 */
[----:B------:R-:W-:Y:S01]  /*6160*/  @P5 FMUL.FTZ R84, R100, R85 ;  /* 0x0000005564545220 */ /* 0x000fe20000410000 */
[----:B------:R-:W-:Y:S01]  /*6170*/  @P6 SHF.L.U32 R94, R39, 0x10, RZ ;  /* 0x00000010275e6819 */ /* 0x000fe200000006ff */
[----:B------:R-:W-:Y:S01]  /*6180*/  FMUL.FTZ R85, R105, UR12 ;  /* 0x0000000c69557c20 */ /* 0x000fe20008410000 */
[----:B------:R-:W-:Y:S01]  /*6190*/  FMUL.FTZ R105, R82, UR24 ;  /* 0x0000001852697c20 */ /* 0x000fe20008410000 */
[----:B------:R-:W-:-:S03]  /*61a0*/  MOV R90, RZ ;  /* 0x000000ff005a7202 */ /* 0x000fc60000000f00 */
[----:B------:R-:W-:Y:S01]  /*61b0*/  @P6 FMUL.FTZ R90, R105, R94 ;  /* 0x0000005e695a6220 */ /* 0x000fe20000410000 */
[----:B------:R-:W-:Y:S01]  /*61c0*/  FMUL.FTZ R82, R85, UR4 ;  /* 0x0000000455527c20 */ /* 0x000fe20008410000 */
[----:B------:R-:W-:Y:S01]  /*61d0*/  HFMA2 R89, -RZ, RZ, 0, 0 ;  /* 0x00000000ff597431 */ /* 0x000fe200000001ff */
[----:B------:R-:W0:Y:S01]  /*61e0*/  F2F.BF16.F32 R83, R83 ;  /* 0x0000005300537304 */ /* 0x000e220000202000 */
[----:B------:R-:W-:Y:S01]  /*61f0*/  @P2 SHF.L.U32 R85, R124, 0x10, RZ ;  /* 0x000000107c552819 */ /* 0x000fe200000006ff */
[----:B------:R-:W-:-:S06]  /*6200*/  FMUL.FTZ R94, R82, UR24 ;  /* 0x00000018525e7c20 */ /* 0x000fcc0008410000 */
[----:B------:R-:W1:Y:S01]  /*6210*/  F2F.BF16.F32 R90, R90 ;  /* 0x0000005a005a7304 */ /* 0x000e620000202000 */
[----:B------:R-:W-:-:S07]  /*6220*/  @P2 FMUL.FTZ R89, R94, R85 ;  /* 0x000000555e592220 */ /* 0x000fce0000410000 */
[----:B------:R3:W4:Y:S01]  /*6230*/  F2F.BF16.F32 R88, R84 ;  /* 0x0000005400587304 */ /* 0x0007220000202000 */
[----:B0-----:R-:W-:-:S07]  /*6240*/  IMAD.WIDE.U32 R82, R83, 0x10000, RZ ;  /* 0x0001000053527825 */ /* 0x001fce00078e00ff */
[----:B------:R-:W0:Y:S01]  /*6250*/  F2F.BF16.F32 R89, R89 ;  /* 0x0000005900597304 */ /* 0x000e220000202000 */
[----:B-1----:R-:W-:Y:S02]  /*6260*/  SHF.L.U32 R85, R90, 0x10, RZ ;  /* 0x000000105a557819 */ /* 0x002fe400000006ff */
[----:B---3--:R-:W-:Y:S02]  /*6270*/  @P0 MOV R84, R81 ;  /* 0x0000005100540202 */ /* 0x008fe40000000f00 */
        /* <DEDUP_REMOVED lines=28> */
.L_x_5063:
[----:B------:R-:W-:-:S04]  /*6440*/  UISETP.NE.U32.AND UP1, UPT, UR20, URZ, UPT ;  /* 0x000000ff1400728c */ /* 0x000fc8000bf25070 */
[----:B------:R-:W-:-:S09]  /*6450*/  UISETP.NE.AND.EX UP1, UPT, UR21, URZ, UPT, UP1 ;  /* 0x000000ff1500728c */ /* 0x000fd2000bf25310 */
[----:B------:R-:W-:Y:S05]  /*6460*/  BRA.U UP1, `(.L_x_5066) ;  /* 0x0000001d01007547 */ /* 0x000fea000b800000 */
[----:B------:R-:W0:Y:S02]  /*6470*/  LDC.64 R194, c[0x0][0x390] ;  /* 0x0000e400ffc27b82 */ /* 0x000e240000000a00 */
[----:B0-----:R-:W-:-:S06]  /*6480*/  IMAD.WIDE.U32 R80, R110, 0x8, R194 ;  /* 0x000000086e507825 */ /* 0x001fcc00078e00c2 */
[----:B------:R-:W2:Y:S01]  /*6490*/  LDG.E.64 R80, desc[UR14][R80.64] ;  /* 0x0000000e50507981 */ /* 0x000ea2000c1e1b00 */
[--C-:B------:R-:W-:Y:S01]  /*64a0*/  FFMA.FTZ R83, R180, UR13, R132.reuse ;  /* 0x0000000db4537c23 */ /* 0x100fe20008010084 */
[--C-:B------:R-:W-:Y:S01]  /*64b0*/  FFMA.FTZ R82, R107, UR13, R132.reuse ;  /* 0x0000000d6b527c23 */ /* 0x100fe20008010084 */
[----:B-----5:R-:W-:Y:S01]  /*64c0*/  LOP3.LUT P4, RZ, R212, 0xff00, RZ, 0xc0, !PT ;  /* 0x0000ff00d4ff7812 */ /* 0x020fe2000788c0ff */
[----:B------:R-:W-:Y:S01]  /*64d0*/  FFMA.FTZ R84, R181, UR13, R132 ;  /* 0x0000000db5547c23 */ /* 0x000fe20008010084 */
[----:B------:R-:W-:Y:S01]  /*64e0*/  FADD.FTZ R182, R182, -R83 ;  /* 0x80000053b6b67221 */ /* 0x000fe20000010000 */
[----:B------:R-:W-:Y:S01]  /*64f0*/  FADD.FTZ R85, R151, -R82 ;  /* 0x8000005297557221 */ /* 0x000fe20000010000 */
[----:B------:R-:W-:Y:S01]  /*6500*/  FFMA.FTZ R83, R150, UR13, R132 ;  /* 0x0000000d96537c23 */ /* 0x000fe20008010084 */
[----:B------:R-:W-:Y:S01]  /*6510*/  ISETP.GE.U32.AND P0, PT, R212, 0x1000000, PT ;  /* 0x01000000d400780c */ /* 0x000fe20003f06070 */
[----:B------:R-:W-:Y:S01]  /*6520*/  FFMA.FTZ R82, R182, UR12, R53 ;  /* 0x0000000cb6527c23 */ /* 0x000fe20008010035 */
[----:B------:R-:W-:Y:S01]  /*6530*/  FADD.FTZ R183, R183, -R84 ;  /* 0x80000054b7b77221 */ /* 0x000fe20000010000 */
[----:B------:R-:W-:Y:S01]  /*6540*/  FADD.FTZ R168, R168, -R83 ;  /* 0x80000053a8a87221 */ /* 0x000fe20000010000 */
[----:B------:R-:W-:Y:S01]  /*6550*/  LOP3.LUT P2, RZ, R212, 0xff0000, RZ, 0xc0, !PT ;  /* 0x00ff0000d4ff7812 */ /* 0x000fe2000784c0ff */
[----:B------:R-:W-:Y:S01]  /*6560*/  FMUL.FTZ R82, R82, UR4 ;  /* 0x0000000452527c20 */ /* 0x000fe20008410000 */
[----:B------:R-:W-:Y:S01]  /*6570*/  LOP3.LUT P3, RZ, R212, 0xff, RZ, 0xc0, !PT ;  /* 0x000000ffd4ff7812 */ /* 0x000fe2000786c0ff */
[----:B------:R-:W-:Y:S01]  /*6580*/  FFMA.FTZ R84, R183, UR12, R54 ;  /* 0x0000000cb7547c23 */ /* 0x000fe20008010036 */
[----:B------:R-:W-:Y:S01]  /*6590*/  @P4 SHF.L.U32 R87, R50, 0x10, RZ ;  /* 0x0000001032574819 */ /* 0x000fe200000006ff */
[----:B------:R-:W-:Y:S01]  /*65a0*/  FMUL.FTZ R86, R82, UR24 ;  /* 0x0000001852567c20 */ /* 0x000fe20008410000 */
[----:B------:R-:W-:Y:S01]  /*65b0*/  FFMA.FTZ R82, R168, UR12, R55 ;  /* 0x0000000ca8527c23 */ /* 0x000fe20008010037 */
[----:B------:R-:W-:Y:S01]  /*65c0*/  FMUL.FTZ R84, R84, UR4 ;  /* 0x0000000454547c20 */ /* 0x000fe20008410000 */
[----:B------:R-:W-:Y:S01]  /*65d0*/  MOV R83, RZ ;  /* 0x000000ff00537202 */ /* 0x000fe20000000f00 */
[----:B------:R-:W-:Y:S01]  /*65e0*/  @P4 FMUL.FTZ R83, R87, R86 ;  /* 0x0000005657534220 */ /* 0x000fe20000410000 */
[----:B------:R-:W-:Y:S01]  /*65f0*/  FMUL.FTZ R150, R82, UR4 ;  /* 0x0000000452967c20 */ /* 0x000fe20008410000 */
[----:B------:R-:W-:Y:S01]  /*6600*/  FFMA.FTZ R82, R85, UR12, R52 ;  /* 0x0000000c55527c23 */ /* 0x000fe20008010034 */
[----:B------:R-:W-:Y:S01]  /*6610*/  @P0 SHF.L.U32 R85, R51, 0x10, RZ ;  /* 0x0000001033550819 */ /* 0x000fe200000006ff */
[----:B------:R-:W-:Y:S01]  /*6620*/  FMUL.FTZ R151, R84, UR24 ;  /* 0x0000001854977c20 */ /* 0x000fe20008410000 */
[----:B------:R-:W-:Y:S01]  /*6630*/  FMUL.FTZ R150, R150, UR24 ;  /* 0x0000001896967c20 */ /* 0x000fe20008410000 */
[----:B------:R-:W-:Y:S01]  /*6640*/  FMUL.FTZ R82, R82, UR4 ;  /* 0x0000000452527c20 */ /* 0x000fe20008410000 */
[----:B------:R-:W-:Y:S01]  /*6650*/  HFMA2 R84, -RZ, RZ, 0, 0 ;  /* 0x00000000ff547431 */ /* 0x000fe200000001ff */
[----:B------:R-:W-:Y:S01]  /*6660*/  @P2 SHF.L.U32 R152, R113, 0x10, RZ ;  /* 0x0000001071982819 */ /* 0x000fe200000006ff */
[----:B------:R-:W-:Y:S01]  /*6670*/  HFMA2 R153, -RZ, RZ, 0, 0 ;  /* 0x00000000ff997431 */ /* 0x000fe200000001ff */
[----:B------:R-:W-:Y:S01]  /*6680*/  MOV R168, RZ ;  /* 0x000000ff00a87202 */ /* 0x000fe20000000f00 */
[----:B------:R-:W-:Y:S01]  /*6690*/  FMUL.FTZ R107, R82, UR24 ;  /* 0x00000018526b7c20 */ /* 0x000fe20008410000 */
[----:B------:R-:W-:Y:S01]  /*66a0*/  @P0 FMUL.FTZ R168, R85, R150 ;  /* 0x0000009655a80220 */ /* 0x000fe20000410000 */
[----:B------:R-:W-:Y:S01]  /*66b0*/  @P3 SHF.L.U32 R82, R112, 0x10, RZ ;  /* 0x0000001070523819 */ /* 0x000fe200000006ff */
[----:B------:R-:W0:Y:S01]  /*66c0*/  LDC.64 R180, c[0x0][0x468] ;  /* 0x00011a00ffb47b82 */ /* 0x000e220000000a00 */
[----:B------:R-:W-:Y:S01]  /*66d0*/  @P2 FMUL.FTZ R84, R152, R151 ;  /* 0x0000009798542220 */ /* 0x000fe20000410000 */
        /* <DEDUP_REMOVED lines=14> */
[----:B------:R-:W-:Y:S01]  /*67c0*/  LOP3.LUT P5, RZ, R160, 0xff0000, RZ, 0xc0, !PT ;  /* 0x00ff0000a0ff7812 */ /* 0x000fe200078ac0ff */
[--C-:B------:R-:W-:Y:S01]  /*67d0*/  FFMA.FTZ R84, R147, UR13, R132.reuse ;  /* 0x0000000d93547c23 */ /* 0x100fe20008010084 */
[----:B------:R-:W-:Y:S01]  /*67e0*/  FFMA.FTZ R85, R146, UR13, R132 ;  /* 0x0000000d92557c23 */ /* 0x000fe20008010084 */
[----:B------:R-:W-:Y:S02]  /*67f0*/  ISETP.GE.U32.AND P6, PT, R160, 0x1000000, PT ;  /* 0x01000000a000780c */ /* 0x000fe40003fc6070 */
[----:B------:R-:W-:Y:S01]  /*6800*/  FADD.FTZ R146, R155, -R84 ;  /* 0x800000549b927221 */ /* 0x000fe20000010000 */
[----:B------:R-:W-:Y:S02]  /*6810*/  HFMA2 R84, -RZ, RZ, 0, 0 ;  /* 0x00000000ff547431 */ /* 0x000fe400000001ff */
[----:B------:R-:W-:-:S04]  /*6820*/  FADD.FTZ R85, R154, -R85 ;  /* 0x800000559a557221 */ /* 0x000fc80000010000 */
[----:B------:R-:W-:-:S04]  /*6830*/  FFMA.FTZ R85, R85, UR12, R56 ;  /* 0x0000000c55557c23 */ /* 0x000fc80008010038 */
[----:B------:R-:W-:Y:S01]  /*6840*/  @P6 SHF.L.U32 R154, R49, 0x10, RZ ;  /* 0x00000010319a6819 */ /* 0x000fe200000006ff */
        /* <DEDUP_REMOVED lines=13> */
[----:B------:R-:W-:Y:S01]  /*6920*/  FFMA.FTZ R80, R80, UR12, R57 ;  /* 0x0000000c50507c23 */ /* 0x000fe20008010039 */
[----:B------:R-:W-:-:S03]  /*6930*/  FADD.FTZ R153, R164, -R153 ;  /* 0x80000099a4997221 */ /* 0x000fc60000010000 */
[----:B------:R-:W-:Y:S01]  /*6940*/  FMUL.FTZ R80, R80, UR4 ;  /* 0x0000000450507c20 */ /* 0x000fe20008410000 */
[----:B------:R-:W-:-:S03]  /*6950*/  FFMA.FTZ R86, R153, UR12, R58 ;  /* 0x0000000c99567c23 */ /* 0x000fc6000801003a */
[----:B------:R-:W-:Y:S01]  /*6960*/  @P4 SHF.L.U32 R147, R48, 0x10, RZ ;  /* 0x0000001030934819 */ /* 0x000fe200000006ff */
[----:B------:R-:W-:Y:S01]  /*6970*/  FMUL.FTZ R80, R80, UR24 ;  /* 0x0000001850507c20 */ /* 0x000fe20008410000 */
[----:B------:R-:W-:Y:S01]  /*6980*/  FMUL.FTZ R86, R86, UR4 ;  /* 0x0000000456567c20 */ /* 0x000fe20008410000 */
[----:B------:R-:W-:Y:S02]  /*6990*/  @P5 SHF.L.U32 R153, R115, 0x10, RZ ;  /* 0x0000001073995819 */ /* 0x000fe400000006ff */
[----:B------:R-:W-:Y:S01]  /*69a0*/  @P4 FMUL.FTZ R84, R147, R80 ;  /* 0x0000005093544220 */ /* 0x000fe20000410000 */
[----:B------:R-:W-:Y:S01]  /*69b0*/  FFMA.FTZ R147, R146, UR12, R59 ;  /* 0x0000000c92937c23 */ /* 0x000fe2000801003b */
[----:B------:R-:W-:Y:S01]  /*69c0*/  LOP3.LUT P3, RZ, R160, 0xff, RZ, 0xc0, !PT ;  /* 0x000000ffa0ff7812 */ /* 0x000fe2000786c0ff */
[----:B------:R-:W-:Y:S01]  /*69d0*/  FMUL.FTZ R146, R86, UR24 ;  /* 0x0000001856927c20 */ /* 0x000fe20008410000 */
[----:B------:R-:W-:Y:S01]  /*69e0*/  MOV R86, RZ ;  /* 0x000000ff00567202 */ /* 0x000fe20000000f00 */
[----:B------:R-:W-:-:S02]  /*69f0*/  FMUL.FTZ R147, R147, UR4 ;  /* 0x0000000493937c20 */ /* 0x000fc40008410000 */
[----:B------:R-:W-:Y:S01]  /*6a00*/  @P5 FMUL.FTZ R86, R153, R146 ;  /* 0x0000009299565220 */ /* 0x000fe20000410000 */
[----:B------:R-:W-:Y:S02]  /*6a10*/  HFMA2 R153, -RZ, RZ, 0, 0 ;  /* 0x00000000ff997431 */ /* 0x000fe400000001ff */
[----:B------:R-:W-:Y:S01]  /*6a20*/  FMUL.FTZ R147, R147, UR24 ;  /* 0x0000001893937c20 */ /* 0x000fe20008410000 */
[----:B------:R-:W-:-:S03]  /*6a30*/  FMUL.FTZ R160, R85, UR24 ;  /* 0x0000001855a07c20 */ /* 0x000fc60008410000 */
        /* <DEDUP_REMOVED lines=33> */
[----:B------:R-:W-:-:S04]  /*6c50*/  FFMA.FTZ R81, R156, UR13, R132 ;  /* 0x0000000d9c517c23 */ /* 0x000fc80008010084 */
[----:B------:R-:W-:Y:S01]  /*6c60*/  FADD.FTZ R80, R158, -R81 ;  /* 0x800000519e507221 */ /* 0x000fe20000010000 */
[----:B------:R-:W-:Y:S01]  /*6c70*/  LOP3.LUT P2, RZ, R149, 0xff00, RZ, 0xc0, !PT ;  /* 0x0000ff0095ff7812 */ /* 0x000fe2000784c0ff */
[--C-:B------:R-:W-:Y:S02]  /*6c80*/  FFMA.FTZ R82, R157, UR13, R132.reuse ;  /* 0x0000000d9d527c23 */ /* 0x100fe40008010084 */
[----:B------:R-:W-:Y:S01]  /*6c90*/  FFMA.FTZ R80, R80, UR12, R61 ;  /* 0x0000000c50507c23 */ /* 0x000fe2000801003d */
[----:B------:R-:W-:Y:S01]  /*6ca0*/  LOP3.LUT P3, RZ, R149, 0xff0000, RZ, 0xc0, !PT ;  /* 0x00ff000095ff7812 */ /* 0x000fe2000786c0ff */
[----:B------:R-:W-:Y:S02]  /*6cb0*/  FFMA.FTZ R145, R145, UR13, R132 ;  /* 0x0000000d91917c23 */ /* 0x000fe40008010084 */
[----:B------:R-:W-:Y:S01]  /*6cc0*/  FMUL.FTZ R80, R80, UR4 ;  /* 0x0000000450507c20 */ /* 0x000fe20008410000 */
[----:B------:R-:W-:Y:S01]  /*6cd0*/  FADD.FTZ R159, R159, -R82 ;  /* 0x800000529f9f7221 */ /* 0x000fe20000010000 */
[----:B------:R-:W-:-:S02]  /*6ce0*/  ISETP.GE.U32.AND P4, PT, R149, 0x1000000, PT ;  /* 0x010000009500780c */ /* 0x000fc40003f86070 */
[----:B------:R-:W-:Y:S01]  /*6cf0*/  FMUL.FTZ R82, R80, UR24 ;  /* 0x0000001850527c20 */ /* 0x000fe20008410000 */
[----:B------:R-:W-:Y:S01]  /*6d00*/  FADD.FTZ R80, R144, -R145 ;  /* 0x8000009190507221 */ /* 0x000fe20000010000 */
[----:B------:R-:W-:Y:S01]  /*6d10*/  FFMA.FTZ R143, R143, UR13, R132 ;  /* 0x0000000d8f8f7c23 */ /* 0x000fe20008010084 */
[----:B------:R-:W-:Y:S01]  /*6d20*/  FFMA.FTZ R86, R159, UR12, R62 ;  /* 0x0000000c9f567c23 */ /* 0x000fe2000801003e */
[----:B------:R-:W-:Y:S01]  /*6d30*/  LOP3.LUT P0, RZ, R149, 0xff, RZ, 0xc0, !PT ;  /* 0x000000ff95ff7812 */ /* 0x000fe2000780c0ff */
[----:B------:R-:W-:Y:S01]  /*6d40*/  FFMA.FTZ R80, R80, UR12, R63 ;  /* 0x0000000c50507c23 */ /* 0x000fe2000801003f */
[----:B------:R-:W-:Y:S01]  /*6d50*/  FADD.FTZ R151, R148, -R143 ;  /* 0x8000008f94977221 */ /* 0x000fe20000010000 */
[----:B------:R-:W-:Y:S02]  /*6d60*/  HFMA2 R81, -RZ, RZ, 0, 0 ;  /* 0x00000000ff517431 */ /* 0x000fe400000001ff */
[----:B------:R-:W-:Y:S01]  /*6d70*/  FMUL.FTZ R86, R86, UR4 ;  /* 0x0000000456567c20 */ /* 0x000fe20008410000 */
[----:B------:R-:W-:Y:S01]  /*6d80*/  @P2 SHF.L.U32 R87, R46, 0x10, RZ ;  /* 0x000000102e572819 */ /* 0x000fe200000006ff */
[----:B------:R-:W-:Y:S01]  /*6d90*/  FMUL.FTZ R143, R80, UR4 ;  /* 0x00000004508f7c20 */ /* 0x000fe20008410000 */
[----:B------:R-:W-:Y:S01]  /*6da0*/  @P3 SHF.L.U32 R144, R117, 0x10, RZ ;  /* 0x0000001075903819 */ /* 0x000fe200000006ff */
[----:B------:R-:W-:Y:S01]  /*6db0*/  FMUL.FTZ R149, R86, UR24 ;  /* 0x0000001856957c20 */ /* 0x000fe20008410000 */
[----:B------:R-:W-:Y:S01]  /*6dc0*/  FFMA.FTZ R80, R151, UR12, R60 ;  /* 0x0000000c97507c23 */ /* 0x000fe2000801003c */
[----:B------:R-:W-:Y:S01]  /*6dd0*/  @P2 FMUL.FTZ R81, R87, R82 ;  /* 0x0000005257512220 */ /* 0x000fe20000410000 */
[----:B------:R-:W-:Y:S01]  /*6de0*/  @P4 SHF.L.U32 R86, R47, 0x10, RZ ;  /* 0x000000102f564819 */ /* 0x000fe200000006ff */
[----:B------:R-:W-:Y:S01]  /*6df0*/  FMUL.FTZ R143, R143, UR24 ;  /* 0x000000188f8f7c20 */ /* 0x000fe20008410000 */
[----:B------:R-:W-:Y:S01]  /*6e00*/  MOV R87, RZ ;  /* 0x000000ff00577202 */ /* 0x000fe20000000f00 */
[----:B------:R-:W-:Y:S01]  /*6e10*/  @P3 FMUL.FTZ R87, R144, R149 ;  /* 0x0000009590573220 */ /* 0x000fe20000410000 */
[----:B------:R-:W-:Y:S01]  /*6e20*/  FMUL.FTZ R80, R80, UR4 ;  /* 0x0000000450507c20 */ /* 0x000fe20008410000 */
[----:B------:R-:W-:-:S02]  /*6e30*/  CS2R R144, SRZ ;  /* 0x0000000000907805 */ /* 0x000fc4000001ff00 */
[----:B------:R-:W-:Y:S01]  /*6e40*/  @P0 SHF.L.U32 R151, R116, 0x10, RZ ;  /* 0x0000001074970819 */ /* 0x000fe200000006ff */
[----:B------:R-:W-:Y:S01]  /*6e50*/  @P4 FMUL.FTZ R144, R86, R143 ;  /* 0x0000008f56904220 */ /* 0x000fe20000410000 */
[----:B------:R-:W-:Y:S01]  /*6e60*/  FMUL.FTZ R156, R80, UR24 ;  /* 0x00000018509c7c20 */ /* 0x000fe20008410000 */
[----:B------:R-:W0:Y:S03]  /*6e70*/  F2F.BF16.F32 R81, R81 ;  /* 0x0000005100517304 */ /* 0x000e260000202000 */
[----:B------:R-:W-:-:S05]  /*6e80*/  @P0 FMUL.FTZ R145, R151, R156 ;  /* 0x0000009c97910220 */ /* 0x000fca0000410000 */
[----:B------:R-:W1:Y:S08]  /*6e90*/  F2F.BF16.F32 R144, R144 ;  /* 0x0000009000907304 */ /* 0x000e700000202000 */
[----:B------:R-:W3:Y:S08]  /*6ea0*/  F2F.BF16.F32 R87, R87 ;  /* 0x0000005700577304 */ /* 0x000ef00000202000 */
[----:B------:R-:W4:Y:S01]  /*6eb0*/  F2F.BF16.F32 R145, R145 ;  /* 0x0000009100917304 */ /* 0x000f220000202000 */
[----:B0-----:R-:W-:Y:S01]  /*6ec0*/  IMAD.WIDE.U32 R80, R81, 0x10000, RZ ;  /* 0x0001000051507825 */ /* 0x001fe200078e00ff */
[----:B-1----:R-:W-:-:S04]  /*6ed0*/  SHF.L.U32 R151, R144, 0x10, RZ ;  /* 0x0000001090977819 */ /* 0x002fc800000006ff */
[----:B---3--:R-:W-:Y:S01]  /*6ee0*/  LOP3.LUT R81, R81, R151, R87, 0xfe, !PT ;  /* 0x0000009751517212 */ /* 0x008fe200078efe57 */
[----:B------:R-:W-:Y:S01]  /*6ef0*/  IMAD.WIDE.U32 R86, R155, 0x8, R180 ;  /* 0x000000089b567825 */ /* 0x000fe200078e00b4 */
[----:B------:R-:W-:Y:S02]  /*6f00*/  IADD3 R151, PT, PT, R110, 0x300, RZ ;  /* 0x000003006e977810 */ /* 0x000fe40007ffe0ff */
[----:B----4-:R-:W-:-:S05]  /*6f10*/  LOP3.LUT R80, R80, R145, RZ, 0xfc, !PT ;  /* 0x0000009150507212 */ /* 0x010fca00078efcff */
[----:B------:R0:W-:Y:S01]  /*6f20*/  STG.E.64 desc[UR14][R86.64], R80 ;  /* 0x0000005056007986 */ /* 0x0001e2000c101b0e */
[----:B------:R-:W-:Y:S01]  /*6f30*/  @P5 MOV R144, R83 ;  /* 0x0000005300905202 */ /* 0x000fe20000000f00 */
[----:B0-----:R-:W-:-:S06]  /*6f40*/  IMAD.WIDE.U32 R80, R151, 0x8, R194 ;  /* 0x0000000897507825 */ /* 0x001fcc00078e00c2 */
[----:B------:R-:W3:Y:S01]  /*6f50*/  LDG.E.64 R80, desc[UR14][R80.64] ;  /* 0x0000000e50507981 */ /* 0x000ee2000c1e1b00 */
[----:B------:R-:W-:Y:S01]  /*6f60*/  @P6 SHF.R.U32.HI R155, RZ, 0x10, R83 ;  /* 0x00000010ff9b6819 */ /* 0x000fe20000011653 */
[----:B------:R-:W-:Y:S01]  /*6f70*/  HFMA2 R148, -RZ, RZ, 0, 0 ;  /* 0x00000000ff947431 */ /* 0x000fe200000001ff */
[----:B------:R-:W-:Y:S01]  /*6f80*/  @P5 SHF.L.U32 R83, R144, 0x10, RZ ;  /* 0x0000001090535819 */ /* 0x000fe200000006ff */
[----:B------:R-:W-:-:S04]  /*6f90*/  FFMA.FTZ R158, R142, UR13, R132 ;  /* 0x0000000d8e9e7c23 */ /* 0x000fc80008010084 */
[----:B------:R-:W-:Y:S01]  /*6fa0*/  @P5 FMUL.FTZ R148, R146, R83 ;  /* 0x0000005392945220 */ /* 0x000fe20000410000 */
[----:B------:R-:W-:Y:S01]  /*6fb0*/  FADD.FTZ R158, R141, -R158 ;  /* 0x8000009e8d9e7221 */ /* 0x000fe20000010000 */
[--C-:B------:R-:W-:Y:S01]  /*6fc0*/  FFMA.FTZ R139, R139, UR13, R132.reuse ;  /* 0x0000000d8b8b7c23 */ /* 0x100fe20008010084 */
[----:B------:R-:W-:Y:S01]  /*6fd0*/  LOP3.LUT P5, RZ, R140, 0xff00, RZ, 0xc0, !PT ;  /* 0x0000ff008cff7812 */ /* 0x000fe200078ac0ff */
[----:B------:R-:W-:Y:S01]  /*6fe0*/  HFMA2 R141, -RZ, RZ, 0, 0 ;  /* 0x00000000ff8d7431 */ /* 0x000fe200000001ff */
[----:B------:R-:W-:Y:S01]  /*6ff0*/  CS2R R144, SRZ ;  /* 0x0000000000907805 */ /* 0x000fe2000001ff00 */
[----:B------:R-:W-:Y:S01]  /*7000*/  FADD.FTZ R139, R138, -R139 ;  /* 0x8000008b8a8b7221 */ /* 0x000fe20000010000 */
[----:B------:R-:W-:Y:S01]  /*7010*/  @P6 SHF.L.U32 R142, R155, 0x10, RZ ;  /* 0x000000109b8e6819 */ /* 0x000fe200000006ff */
[--C-:B------:R-:W-:Y:S01]  /*7020*/  FFMA.FTZ R137, R137, UR13, R132.reuse ;  /* 0x0000000d89897c23 */ /* 0x100fe20008010084 */
[----:B------:R-:W-:-:S03]  /*7030*/  FFMA.FTZ R134, R134, UR13, R132 ;  /* 0x0000000d86867c23 */ /* 0x000fc60008010084 */
[----:B------:R-:W-:Y:S01]  /*7040*/  FADD.FTZ R136, R136, -R137 ;  /* 0x8000008988887221 */ /* 0x000fe20000010000 */
[----:B------:R-:W-:Y:S01]  /*7050*/  @P6 FMUL.FTZ R144, R147, R142 ;  /* 0x0000008e93906220 */ /* 0x000fe20000410000 */
[----:B------:R-:W-:Y:S01]  /*7060*/  LOP3.LUT P6, RZ, R140, 0xff, RZ, 0xc0, !PT ;  /* 0x000000ff8cff7812 */ /* 0x000fe200078cc0ff */
[----:B------:R-:W-:Y:S01]  /*7070*/  FADD.FTZ R135, R135, -R134 ;  /* 0x8000008687877221 */ /* 0x000fe20000010000 */
[----:B------:R-:W-:Y:S02]  /*7080*/  MOV R86, RZ ;  /* 0x000000ff00567202 */ /* 0x000fe40000000f00 */
[----:B------:R-:W-:Y:S02]  /*7090*/  IADD3 R147, PT, PT, R110, 0x400, RZ ;  /* 0x000004006e937810 */ /* 0x000fe40007ffe0ff */
[----:B--2---:R-:W-:Y:S02]  /*70a0*/  @P0 MOV R83, R84 ;  /* 0x0000005400530202 */ /* 0x004fe40000000f00 */
[----:B------:R-:W-:-:S02]  /*70b0*/  @P2 SHF.R.U64 R87, R84, 0x10, R85 ;  /* 0x0000001054572819 */ /* 0x000fc40000001255 */
[----:B------:R-:W-:Y:S02]  /*70c0*/  @P0 SHF.L.U32 R83, R83, 0x10, RZ ;  /* 0x0000001053530819 */ /* 0x000fe400000006ff */
[----:B------:R-:W-:-:S03]  /*70d0*/  @P2 SHF.L.U32 R87, R87, 0x10, RZ ;  /* 0x0000001057572819 */ /* 0x000fc600000006ff */
[----:B------:R-:W-:Y:S01]  /*70e0*/  @P0 FMUL.FTZ R145, R156, R83 ;  /* 0x000000539c910220 */ /* 0x000fe20000410000 */
[----:B------:R-:W-:Y:S01]  /*70f0*/  FFMA.FTZ R83, R158, UR12, R65 ;  /* 0x0000000c9e537c23 */ /* 0x000fe20008010041 */
[----:B------:R-:W-:Y:S01]  /*7100*/  @P2 FMUL.FTZ R141, R82, R87 ;  /* 0x00000057528d2220 */ /* 0x000fe20000410000 */
[C---:B------:R-:W-:Y:S01]  /*7110*/  LOP3.LUT P2, RZ, R140.reuse, 0xff0000, RZ, 0xc0, !PT ;  /* 0x00ff00008cff7812 */ /* 0x040fe2000784c0ff */
[----:B------:R-:W-:Y:S01]  /*7120*/  FFMA.FTZ R82, R139, UR12, R66 ;  /* 0x0000000c8b527c23 */ /* 0x000fe20008010042 */
[----:B------:R-:W-:Y:S01]  /*7130*/  FMUL.FTZ R83, R83, UR4 ;  /* 0x0000000453537c20 */ /* 0x000fe20008410000 */
[----:B------:R-:W-:Y:S02]  /*7140*/  ISETP.GE.U32.AND P0, PT, R140, 0x1000000, PT ;  /* 0x010000008c00780c */ /* 0x000fe40003f06070 */
[----:B------:R-:W-:Y:S01]  /*7150*/  FMUL.FTZ R82, R82, UR4 ;  /* 0x0000000452527c20 */ /* 0x000fe20008410000 */
[----:B------:R-:W-:Y:S01]  /*7160*/  @P5 SHF.L.U32 R87, R44, 0x10, RZ ;  /* 0x000000102c575819 */ /* 0x000fe200000006ff */
[----:B------:R-:W-:-:S02]  /*7170*/  FMUL.FTZ R84, R83, UR24 ;  /* 0x0000001853547c20 */ /* 0x000fc40008410000 */
[----:B------:R-:W-:Y:S01]  /*7180*/  FMUL.FTZ R140, R82, UR24 ;  /* 0x00000018528c7c20 */ /* 0x000fe20008410000 */
[----:B------:R-:W-:Y:S01]  /*7190*/  FFMA.FTZ R82, R136, UR12, R67 ;  /* 0x0000000c88527c23 */ /* 0x000fe20008010043 */
[----:B------:R-:W-:Y:S01]  /*71a0*/  @P5 FMUL.FTZ R86, R87, R84 ;  /* 0x0000005457565220 */ /* 0x000fe20000410000 */
[----:B------:R-:W-:Y:S01]  /*71b0*/  HFMA2 R87, -RZ, RZ, 0, 0 ;  /* 0x00000000ff577431 */ /* 0x000fe200000001ff */
[----:B------:R-:W-:Y:S01]  /*71c0*/  @P2 SHF.L.U32 R137, R119, 0x10, RZ ;  /* 0x0000001077892819 */ /* 0x000fe200000006ff */
[----:B------:R-:W-:Y:S01]  /*71d0*/  FMUL.FTZ R139, R82, UR4 ;  /* 0x00000004528b7c20 */ /* 0x000fe20008410000 */
[----:B------:R-:W-:Y:S01]  /*71e0*/  FFMA.FTZ R82, R135, UR12, R64 ;  /* 0x0000000c87527c23 */ /* 0x000fe20008010040 */
[----:B------:R-:W-:Y:S02]  /*71f0*/  @P0 SHF.L.U32 R134, R45, 0x10, RZ ;  /* 0x000000102d860819 */ /* 0x000fe400000006ff */
[----:B------:R-:W-:Y:S01]  /*7200*/  FMUL.FTZ R139, R139, UR24 ;  /* 0x000000188b8b7c20 */ /* 0x000fe20008410000 */
        /* <DEDUP_REMOVED lines=24> */
[----:B------:R-:W-:-:S05]  /*7390*/  @P3 SHF.L.U32 R136, R136, 0x10, RZ ;  /* 0x0000001088883819 */ /* 0x000fca00000006ff */
[----:B------:R-:W-:Y:S01]  /*73a0*/  @P3 FMUL.FTZ R110, R149, R136 ;  /* 0x00000088956e3220 */ /* 0x000fe20000410000 */
[----:B------:R-:W-:Y:S01]  /*73b0*/  CS2R R136, SRZ ;  /* 0x0000000000887805 */ /* 0x000fe2000001ff00 */
[--C-:B------:R-:W-:Y:S01]  /*73c0*/  FFMA.FTZ R149, R126, UR13, R132.reuse ;  /* 0x0000000d7e957c23 */ /* 0x100fe20008010084 */
[----:B------:R-:W-:Y:S01]  /*73d0*/  HFMA2 R138, -RZ, RZ, 0, 0 ;  /* 0x00000000ff8a7431 */ /* 0x000fe200000001ff */
[----:B------:R-:W-:Y:S02]  /*73e0*/  LOP3.LUT P3, RZ, R131, 0xff00, RZ, 0xc0, !PT ;  /* 0x0000ff0083ff7812 */ /* 0x000fe4000786c0ff */
[----:B------:R-:W-:Y:S01]  /*73f0*/  FADD.FTZ R149, R106, -R149 ;  /* 0x800000956a957221 */ /* 0x000fe20000010000 */
[----:B------:R-:W-:-:S04]  /*7400*/  FFMA.FTZ R133, R133, UR13, R132 ;  /* 0x0000000d85857c23 */ /* 0x000fc80008010084 */
[----:B------:R-:W-:Y:S01]  /*7410*/  FADD.FTZ R133, R130, -R133 ;  /* 0x8000008582857221 */ /* 0x000fe20000010000 */
[----:B---3--:R-:W-:Y:S02]  /*7420*/  @P6 MOV R82, R80 ;  /* 0x0000005000526202 */ /* 0x008fe40000000f00 */
[----:B------:R-:W-:Y:S02]  /*7430*/  @P5 SHF.R.U64 R85, R80, 0x10, R81 ;  /* 0x0000001050555819 */ /* 0x000fe40000001251 */
[----:B------:R-:W-:-:S05]  /*7440*/  @P4 SHF.L.U32 R80, R127, 0x10, RZ ;  /* 0x000000107f504819 */ /* 0x000fca00000006ff */
[----:B------:R-:W-:Y:S01]  /*7450*/  @P4 FMUL.FTZ R136, R143, R80 ;  /* 0x000000508f884220 */ /* 0x000fe20000410000 */
[----:B------:R-:W-:Y:S01]  /*7460*/  FFMA.FTZ R80, R128, UR12, R69 ;  /* 0x0000000c80507c23 */ /* 0x000fe20008010045 */
[----:B------:R-:W-:-:S03]  /*7470*/  @P5 SHF.L.U32 R85, R85, 0x10, RZ ;  /* 0x0000001055555819 */ /* 0x000fc600000006ff */
[----:B------:R-:W-:Y:S02]  /*7480*/  FMUL.FTZ R80, R80, UR4 ;  /* 0x0000000450507c20 */ /* 0x000fe40008410000 */
[----:B------:R-:W-:Y:S02]  /*7490*/  @P5 FMUL.FTZ R138, R84, R85 ;  /* 0x00000055548a5220 */ /* 0x000fe40000410000 */
[----:B------:R-:W-:Y:S01]  /*74a0*/  FMUL.FTZ R86, R80, UR24 ;  /* 0x0000001850567c20 */ /* 0x000fe20008410000 */
[----:B------:R-:W-:Y:S01]  /*74b0*/  FFMA.FTZ R80, R149, UR12, R70 ;  /* 0x0000000c95507c23 */ /* 0x000fe20008010046 */
[----:B------:R-:W-:Y:S01]  /*74c0*/  FFMA.FTZ R84, R111, UR13, R132 ;  /* 0x0000000d6f547c23 */ /* 0x000fe20008010084 */
[----:B------:R-:W-:Y:S02]  /*74d0*/  @P6 SHF.L.U32 R83, R82, 0x10, RZ ;  /* 0x0000001052536819 */ /* 0x000fe400000006ff */
[----:B------:R-:W-:Y:S01]  /*74e0*/  ISETP.GE.U32.AND P5, PT, R131, 0x1000000, PT ;  /* 0x010000008300780c */ /* 0x000fe20003fa6070 */
[----:B------:R-:W-:Y:S01]  /*74f0*/  FMUL.FTZ R80, R80, UR4 ;  /* 0x0000000450507c20 */ /* 0x000fe20008410000 */
[----:B------:R-:W-:Y:S01]  /*7500*/  FADD.FTZ R126, R129, -R84 ;  /* 0x80000054817e7221 */ /* 0x000fe20000010000 */
[----:B------:R-:W-:Y:S01]  /*7510*/  @P6 FMUL.FTZ R137, R142, R83 ;  /* 0x000000538e896220 */ /* 0x000fe20000410000 */
[C---:B------:R-:W-:Y:S01]  /*7520*/  LOP3.LUT P6, RZ, R131.reuse, 0xff, RZ, 0xc0, !PT ;  /* 0x000000ff83ff7812 */ /* 0x040fe200078cc0ff */
[----:B------:R-:W-:Y:S01]  /*7530*/  FMUL.FTZ R129, R80, UR24 ;  /* 0x0000001850817c20 */ /* 0x000fe20008410000 */
[----:B------:R-:W-:Y:S01]  /*7540*/  LOP3.LUT P4, RZ, R131, 0xff0000, RZ, 0xc0, !PT ;  /* 0x00ff000083ff7812 */ /* 0x000fe2000788c0ff */
[----:B------:R-:W-:Y:S01]  /*7550*/  FFMA.FTZ R80, R126, UR12, R71 ;  /* 0x0000000c7e507c23 */ /* 0x000fe20008010047 */
[----:B------:R-:W-:-:S02]  /*7560*/  @P3 SHF.L.U32 R83, R42, 0x10, RZ ;  /* 0x000000102a533819 */ /* 0x000fc400000006ff */
[----:B------:R-:W-:Y:S01]  /*7570*/  MOV R82, RZ ;  /* 0x000000ff00527202 */ /* 0x000fe20000000f00 */
[----:B------:R-:W-:Y:S01]  /*7580*/  FMUL.FTZ R128, R80, UR4 ;  /* 0x0000000450807c20 */ /* 0x000fe20008410000 */
[----:B------:R-:W-:Y:S01]  /*7590*/  FFMA.FTZ R80, R133, UR12, R68 ;  /* 0x0000000c85507c23 */ /* 0x000fe20008010044 */
[----:B------:R-:W-:Y:S01]  /*75a0*/  @P3 FMUL.FTZ R82, R83, R86 ;  /* 0x0000005653523220 */ /* 0x000fe20000410000 */
[----:B------:R-:W-:Y:S01]  /*75b0*/  @P5 SHF.L.U32 R83, R43, 0x10, RZ ;  /* 0x000000102b535819 */ /* 0x000fe200000006ff */
[----:B------:R-:W-:Y:S01]  /*75c0*/  FMUL.FTZ R128, R128, UR24 ;  /* 0x0000001880807c20 */ /* 0x000fe20008410000 */
[----:B------:R-:W-:Y:S01]  /*75d0*/  CS2R R84, SRZ ;  /* 0x0000000000547805 */ /* 0x000fe2000001ff00 */
[----:B------:R-:W-:Y:S01]  /*75e0*/  FMUL.FTZ R80, R80, UR4 ;  /* 0x0000000450507c20 */ /* 0x000fe20008410000 */
[----:B------:R-:W-:Y:S02]  /*75f0*/  HFMA2 R111, -RZ, RZ, 0, 0 ;  /* 0x00000000ff6f7431 */ /* 0x000fe400000001ff */
[----:B------:R-:W-:Y:S01]  /*7600*/  @P5 FMUL.FTZ R85, R83, R128 ;  /* 0x0000008053555220 */ /* 0x000fe20000410000 */
[----:B------:R-:W-:Y:S01]  /*7610*/  @P4 SHF.L.U32 R106, R121, 0x10, RZ ;  /* 0x00000010796a4819 */ /* 0x000fe200000006ff */
[----:B------:R-:W-:Y:S01]  /*7620*/  FMUL.FTZ R87, R80, UR24 ;  /* 0x0000001850577c20 */ /* 0x000fe20008410000 */
[----:B------:R-:W-:Y:S01]  /*7630*/  @P6 SHF.L.U32 R126, R120, 0x10, RZ ;  /* 0x00000010787e6819 */ /* 0x000fe200000006ff */
[----:B------:R-:W0:Y:S02]  /*7640*/  F2F.BF16.F32 R82, R82 ;  /* 0x0000005200527304 */ /* 0x000e240000202000 */
[----:B------:R-:W-:-:S02]  /*7650*/  @P4 FMUL.FTZ R84, R106, R129 ;  /* 0x000000816a544220 */ /* 0x000fc40000410000 */
[----:B------:R-:W-:-:S04]  /*7660*/  @P6 FMUL.FTZ R111, R126, R87 ;  /* 0x000000577e6f6220 */ /* 0x000fc80000410000 */
[----:B------:R-:W1:Y:S08]  /*7670*/  F2F.BF16.F32 R85, R85 ;  /* 0x0000005500557304 */ /* 0x000e700000202000 */
[----:B------:R3:W4:Y:S08]  /*7680*/  F2F.BF16.F32 R106, R84 ;  /* 0x00000054006a7304 */ /* 0x0007300000202000 */
[----:B------:R-:W4:Y:S01]  /*7690*/  F2F.BF16.F32 R111, R111 ;  /* 0x0000006f006f7304 */ /* 0x000f220000202000 */
[----:B0-----:R-:W-:Y:S01]  /*76a0*/  IMAD.WIDE.U32 R82, R82, 0x10000, RZ ;  /* 0x0001000052527825 */ /* 0x001fe200078e00ff */
[----:B-1----:R-:W-:-:S03]  /*76b0*/  SHF.L.U32 R127, R85, 0x10, RZ ;  /* 0x00000010557f7819 */ /* 0x002fc600000006ff */
[----:B------:R-:W-:Y:S01]  /*76c0*/  FFMA.FTZ R80, R105, UR13, R132 ;  /* 0x0000000d69507c23 */ /* 0x000fe20008010084 */
[----:B---3--:R-:W-:Y:S02]  /*76d0*/  @P2 MOV R84, R81 ;  /* 0x0000005100542202 */ /* 0x008fe40000000f00 */
[----:B----4-:R-:W-:Y:S01]  /*76e0*/  LOP3.LUT R83, R83, R127, R106, 0xfe, !PT ;  /* 0x0000007f53537212 */ /* 0x010fe200078efe6a */
[----:B------:R-:W-:Y:S01]  /*76f0*/  FADD.FTZ R142, R103, -R80 ;  /* 0x80000050678e7221 */ /* 0x000fe20000010000 */
[----:B------:R-:W-:Y:S01]  /*7700*/  @P2 SHF.L.U32 R105, R84, 0x10, RZ ;  /* 0x0000001054692819 */ /* 0x000fe200000006ff */
[----:B------:R-:W-:Y:S01]  /*7710*/  IMAD.WIDE.U32 R84, R147, 0x8, R180 ;  /* 0x0000000893547825 */ /* 0x000fe200078e00b4 */
[----:B------:R-:W-:-:S03]  /*7720*/  @P0 SHF.R.U32.HI R127, RZ, 0x10, R81 ;  /* 0x00000010ff7f0819 */ /* 0x000fc60000011651 */
[----:B------:R-:W-:Y:S01]  /*7730*/  IMAD.WIDE.U32 R80, R109, 0x8, R194 ;  /* 0x000000086d507825 */ /* 0x000fe200078e00c2 */
[----:B------:R-:W-:-:S03]  /*7740*/  LOP3.LUT R82, R82, R111, RZ, 0xfc, !PT ;  /* 0x0000006f52527212 */ /* 0x000fc600078efcff */
[----:B------:R-:W-:Y:S02]  /*7750*/  HFMA2 R106, -RZ, RZ, 0, 0 ;  /* 0x00000000ff6a7431 */ /* 0x000fe400000001ff */
[----:B------:R0:W-:Y:S04]  /*7760*/  STG.E.64 desc[UR14][R84.64], R82 ;  /* 0x0000005254007986 */ /* 0x0001e8000c101b0e */
[----:B------:R-:W3:Y:S01]  /*7770*/  LDG.E.64 R80, desc[UR14][R80.64] ;  /* 0x0000000e50507981 */ /* 0x000ee2000c1e1b00 */
[----:B------:R-:W-:Y:S01]  /*7780*/  @P2 FMUL.FTZ R106, R140, R105 ;  /* 0x000000698c6a2220 */ /* 0x000fe20000410000 */
[----:B------:R-:W-:Y:S01]  /*7790*/  FFMA.FTZ R131, R102, UR13, R132 ;  /* 0x0000000d66837c23 */ /* 0x000fe20008010084 */
[----:B------:R-:W-:Y:S01]  /*77a0*/  @P0 SHF.L.U32 R102, R127, 0x10, RZ ;  /* 0x000000107f660819 */ /* 0x000fe200000006ff */
[----:B0-----:R-:W-:-:S02]  /*77b0*/  FFMA.FTZ R82, R142, UR12, R73 ;  /* 0x0000000c8e527c23 */ /* 0x001fc40008010049 */
[----:B------:R-:W-:Y:S02]  /*77c0*/  FADD.FTZ R131, R104, -R131 ;  /* 0x8000008368837221 */ /* 0x000fe40000010000 */
[----:B------:R-:W-:Y:S01]  /*77d0*/  FMUL.FTZ R82, R82, UR4 ;  /* 0x0000000452527c20 */ /* 0x000fe20008410000 */
[----:B------:R-:W-:Y:S01]  /*77e0*/  FFMA.FTZ R85, R101, UR13, R132 ;  /* 0x0000000d65557c23 */ /* 0x000fe20008010084 */
[----:B------:R-:W-:Y:S02]  /*77f0*/  CS2R R126, SRZ ;  /* 0x00000000007e7805 */ /* 0x000fe4000001ff00 */
[----:B------:R-:W-:Y:S01]  /*7800*/  FMUL.FTZ R101, R82, UR24 ;  /* 0x0000001852657c20 */ /* 0x000fe20008410000 */
[----:B------:R-:W-:Y:S01]  /*7810*/  FFMA.FTZ R82, R131, UR12, R74 ;  /* 0x0000000c83527c23 */ /* 0x000fe2000801004a */
[C---:B------:R-:W-:Y:S02]  /*7820*/  LOP3.LUT P2, RZ, R100.reuse, 0xff00, RZ, 0xc0, !PT ;  /* 0x0000ff0064ff7812 */ /* 0x040fe4000784c0ff */
[----:B------:R-:W-:Y:S01]  /*7830*/  MOV R111, RZ ;  /* 0x000000ff006f7202 */ /* 0x000fe20000000f00 */
[----:B------:R-:W-:Y:S01]  /*7840*/  @P0 FMUL.FTZ R111, R139, R102 ;  /* 0x000000668b6f0220 */ /* 0x000fe20000410000 */
[----:B------:R-:W-:Y:S01]  /*7850*/  LOP3.LUT P0, RZ, R100, 0xff0000, RZ, 0xc0, !PT ;  /* 0x00ff000064ff7812 */ /* 0x000fe2000780c0ff */
[----:B------:R-:W-:-:S08]  /*7860*/  FMUL.FTZ R82, R82, UR4 ;  /* 0x0000000452527c20 */ /* 0x000fd00008410000 */
[----:B------:R-:W-:Y:S02]  /*7870*/  @P2 SHF.L.U32 R84, R40, 0x10, RZ ;  /* 0x0000001028542819 */ /* 0x000fe400000006ff */
[----:B--2---:R-:W-:Y:S02]  /*7880*/  @P3 SHF.R.U64 R105, R134, 0x10, R135 ;  /* 0x0000001086693819 */ /* 0x004fe40000001287 */
[----:B------:R-:W-:Y:S02]  /*7890*/  @P6 MOV R103, R134 ;  /* 0x0000008600676202 */ /* 0x000fe40000000f00 */
[----:B------:R-:W-:Y:S02]  /*78a0*/  @P3 SHF.L.U32 R83, R105, 0x10, RZ ;  /* 0x0000001069533819 */ /* 0x000fe400000006ff */
[----:B------:R-:W-:-:S03]  /*78b0*/  @P6 SHF.L.U32 R130, R103, 0x10, RZ ;  /* 0x0000001067826819 */ /* 0x000fc600000006ff */
[----:B------:R-:W-:Y:S01]  /*78c0*/  @P3 FMUL.FTZ R127, R86, R83 ;  /* 0x00000053567f3220 */ /* 0x000fe20000410000 */
[C---:B------:R-:W-:Y:S01]  /*78d0*/  ISETP.GE.U32.AND P3, PT, R100.reuse, 0x1000000, PT ;  /* 0x010000006400780c */ /* 0x040fe20003f66070 */
[----:B------:R-:W-:Y:S01]  /*78e0*/  @P6 FMUL.FTZ R126, R87, R130 ;  /* 0x00000082577e6220 */ /* 0x000fe20000410000 */
[----:B------:R-:W-:Y:S01]  /*78f0*/  LOP3.LUT P6, RZ, R100, 0xff, RZ, 0xc0, !PT ;  /* 0x000000ff64ff7812 */ /* 0x000fe200078cc0ff */
[----:B------:R-:W-:Y:S01]  /*7900*/  FADD.FTZ R100, R98, -R85 ;  /* 0x8000005562647221 */ /* 0x000fe20000010000 */
[----:B------:R-:W-:Y:S01]  /*7910*/  FFMA.FTZ R86, R99, UR13, R132 ;  /* 0x0000000d63567c23 */ /* 0x000fe20008010084 */
[----:B------:R-:W-:Y:S02]  /*7920*/  FMUL.FTZ R98, R82, UR24 ;  /* 0x0000001852627c20 */ /* 0x000fe40008410000 */
[----:B------:R-:W-:Y:S01]  /*7930*/  FFMA.FTZ R82, R100, UR12, R75 ;  /* 0x0000000c64527c23 */ /* 0x000fe2000801004b */
[----:B------:R-:W-:Y:S01]  /*7940*/  FADD.FTZ R85, R97, -R86 ;  /* 0x8000005661557221 */ /* 0x000fe20000010000 */
[----:B------:R-:W-:-:S02]  /*7950*/  HFMA2 R83, -RZ, RZ, 0, 0 ;  /* 0x00000000ff537431 */ /* 0x000fc400000001ff */
[----:B------:R-:W-:Y:S01]  /*7960*/  FMUL.FTZ R97, R82, UR4 ;  /* 0x0000000452617c20 */ /* 0x000fe20008410000 */
[----:B------:R-:W-:Y:S02]  /*7970*/  HFMA2 R99, -RZ, RZ, 0, 0 ;  /* 0x00000000ff637431 */ /* 0x000fe400000001ff */
[----:B------:R-:W-:Y:S01]  /*7980*/  FFMA.FTZ R82, R85, UR12, R72 ;  /* 0x0000000c55527c23 */ /* 0x000fe20008010048 */
[----:B------:R-:W-:Y:S01]  /*7990*/  @P3 SHF.L.U32 R86, R41, 0x10, RZ ;  /* 0x0000001029563819 */ /* 0x000fe200000006ff */
[----:B------:R-:W-:Y:S01]  /*79a0*/  FMUL.FTZ R97, R97, UR24 ;  /* 0x0000001861617c20 */ /* 0x000fe20008410000 */
[----:B------:R-:W-:Y:S01]  /*79b0*/  @P2 FMUL.FTZ R83, R84, R101 ;  /* 0x0000006554532220 */ /* 0x000fe20000410000 */
[----:B------:R-:W-:Y:S01]  /*79c0*/  FMUL.FTZ R82, R82, UR4 ;  /* 0x0000000452527c20 */ /* 0x000fe20008410000 */
[----:B------:R-:W-:Y:S01]  /*79d0*/  @P0 SHF.L.U32 R87, R123, 0x10, RZ ;  /* 0x000000107b570819 */ /* 0x000fe200000006ff */
        /* <DEDUP_REMOVED lines=24> */
[----:B------:R-:W-:-:S03]  /*7b60*/  @P5 SHF.R.U32.HI R134, RZ, 0x10, R135 ;  /* 0x00000010ff865819 */ /* 0x000fc60000011687 */
[----:B------:R-:W-:Y:S01]  /*7b70*/  @P4 FMUL.FTZ R91, R129, R96 ;  /* 0x00000060815b4220 */ /* 0x000fe20000410000 */
[----:B------:R-:W-:Y:S02]  /*7b80*/  LOP3.LUT P4, RZ, R89, 0xff00, RZ, 0xc0, !PT ;  /* 0x0000ff0059ff7812 */ /* 0x000fe4000788c0ff */
[----:B0-----:R-:W-:Y:S01]  /*7b90*/  @P5 SHF.L.U32 R83, R134, 0x10, RZ ;  /* 0x0000001086535819 */ /* 0x001fe200000006ff */
[----:B------:R-:W-:Y:S01]  /*7ba0*/  FFMA.FTZ R99, R92, UR13, R132 ;  /* 0x0000000d5c637c23 */ /* 0x000fe20008010084 */
[----:B------:R-:W-:Y:S01]  /*7bb0*/  FADD.FTZ R100, R93, -R100 ;  /* 0x800000645d647221 */ /* 0x000fe20000010000 */
[----:B------:R-:W-:Y:S01]  /*7bc0*/  CS2R R92, SRZ ;  /* 0x00000000005c7805 */ /* 0x000fe2000001ff00 */
[----:B------:R-:W-:Y:S01]  /*7bd0*/  FFMA.FTZ R109, R95, UR13, R132 ;  /* 0x0000000d5f6d7c23 */ /* 0x000fe20008010084 */
[----:B------:R-:W-:Y:S02]  /*7be0*/  HFMA2 R95, -RZ, RZ, 0, 0 ;  /* 0x00000000ff5f7431 */ /* 0x000fe400000001ff */
[----:B------:R-:W-:Y:S01]  /*7bf0*/  @P5 FMUL.FTZ R93, R128, R83 ;  /* 0x00000053805d5220 */ /* 0x000fe20000410000 */
[----:B------:R-:W-:Y:S01]  /*7c00*/  LOP3.LUT P5, RZ, R89, 0xff0000, RZ, 0xc0, !PT ;  /* 0x00ff000059ff7812 */ /* 0x000fe200078ac0ff */
[----:B------:R-:W-:-:S02]  /*7c10*/  FADD.FTZ R99, R90, -R99 ;  /* 0x800000635a637221 */ /* 0x000fc40000010000 */
[----:B------:R-:W-:Y:S01]  /*7c20*/  @P4 SHF.L.U32 R85, R38, 0x10, RZ ;  /* 0x0000001026554819 */ /* 0x000fe200000006ff */
[----:B------:R-:W-:Y:S01]  /*7c30*/  FADD.FTZ R94, R94, -R109 ;  /* 0x8000006d5e5e7221 */ /* 0x000fe20000010000 */
[----:B------:R-:W-:Y:S01]  /*7c40*/  MOV R83, RZ ;  /* 0x000000ff00537202 */ /* 0x000fe20000000f00 */
[----:B------:R-:W-:Y:S01]  /*7c50*/  FADD.FTZ R105, R88, -R105 ;  /* 0x8000006958697221 */ /* 0x000fe20000010000 */
[----:B------:R-:W-:Y:S02]  /*7c60*/  MOV R90, RZ ;  /* 0x000000ff005a7202 */ /* 0x000fe40000000f00 */
[----:B---3--:R-:W-:Y:S02]  /*7c70*/  @P6 MOV R82, R80 ;  /* 0x0000005000526202 */ /* 0x008fe40000000f00 */
[----:B------:R-:W-:Y:S02]  /*7c80*/  @P2 SHF.R.U64 R84, R80, 0x10, R81 ;  /* 0x0000001050542819 */ /* 0x000fe40000001251 */
[----:B------:R-:W-:-:S02]  /*7c90*/  @P6 SHF.L.U32 R80, R82, 0x10, RZ ;  /* 0x0000001052506819 */ /* 0x000fc400000006ff */
[----:B------:R-:W-:-:S03]  /*7ca0*/  @P2 SHF.L.U32 R82, R84, 0x10, RZ ;  /* 0x0000001054522819 */ /* 0x000fc600000006ff */
[----:B------:R-:W-:Y:S01]  /*7cb0*/  @P6 FMUL.FTZ R92, R103, R80 ;  /* 0x00000050675c6220 */ /* 0x000fe20000410000 */
[----:B------:R-:W-:Y:S01]  /*7cc0*/  FFMA.FTZ R80, R100, UR12, R77 ;  /* 0x0000000c64507c23 */ /* 0x000fe2000801004d */
[----:B------:R-:W-:Y:S01]  /*7cd0*/  @P2 FMUL.FTZ R95, R101, R82 ;  /* 0x00000052655f2220 */ /* 0x000fe20000410000 */
[----:B------:R-:W-:Y:S02]  /*7ce0*/  FFMA.FTZ R82, R99, UR12, R78 ;  /* 0x0000000c63527c23 */ /* 0x000fe4000801004e */
[----:B------:R-:W-:Y:S01]  /*7cf0*/  FMUL.FTZ R80, R80, UR4 ;  /* 0x0000000450507c20 */ /* 0x000fe20008410000 */
[----:B------:R-:W-:Y:S01]  /*7d00*/  ISETP.GE.U32.AND P6, PT, R89, 0x1000000, PT ;  /* 0x010000005900780c */ /* 0x000fe20003fc6070 */
[----:B------:R-:W-:Y:S02]  /*7d10*/  FMUL.FTZ R82, R82, UR4 ;  /* 0x0000000452527c20 */ /* 0x000fe40008410000 */
[----:B------:R-:W-:Y:S01]  /*7d20*/  FMUL.FTZ R80, R80, UR24 ;  /* 0x0000001850507c20 */ /* 0x000fe20008410000 */
[----:B------:R-:W-:-:S02]  /*7d30*/  HFMA2 R84, -RZ, RZ, 0, 0 ;  /* 0x00000000ff547431 */ /* 0x000fc400000001ff */
[----:B------:R-:W-:Y:S01]  /*7d40*/  FMUL.FTZ R100, R82, UR24 ;  /* 0x0000001852647c20 */ /* 0x000fe20008410000 */
[----:B------:R-:W-:Y:S01]  /*7d50*/  @P4 FMUL.FTZ R83, R85, R80 ;  /* 0x0000005055534220 */ /* 0x000fe20000410000 */
[----:B------:R-:W-:Y:S01]  /*7d60*/  @P5 SHF.L.U32 R85, R125, 0x10, RZ ;  /* 0x000000107d555819 */ /* 0x000fe200000006ff */
[----:B------:R-:W-:Y:S01]  /*7d70*/  FFMA.FTZ R82, R94, UR12, R79 ;  /* 0x0000000c5e527c23 */ /* 0x000fe2000801004f */
[----:B------:R-:W-:-:S03]  /*7d80*/  LOP3.LUT P2, RZ, R89, 0xff, RZ, 0xc0, !PT ;  /* 0x000000ff59ff7812 */ /* 0x000fc6000784c0ff */
[----:B------:R-:W-:Y:S01]  /*7d90*/  @P5 FMUL.FTZ R84, R85, R100 ;  /* 0x0000006455545220 */ /* 0x000fe20000410000 */
[----:B------:R-:W-:Y:S01]  /*7da0*/  FMUL.FTZ R85, R82, UR4 ;  /* 0x0000000452557c20 */ /* 0x000fe20008410000 */
[----:B------:R-:W-:Y:S01]  /*7db0*/  @P6 SHF.L.U32 R94, R39, 0x10, RZ ;  /* 0x00000010275e6819 */ /* 0x000fe200000006ff */
[----:B------:R-:W-:Y:S02]  /*7dc0*/  FFMA.FTZ R82, R105, UR12, R76 ;  /* 0x0000000c69527c23 */ /* 0x000fe4000801004c */
[----:B------:R-:W-:Y:S02]  /*7dd0*/  FMUL.FTZ R105, R85, UR24 ;  /* 0x0000001855697c20 */ /* 0x000fe40008410000 */
[----:B------:R-:W-:Y:S02]  /*7de0*/  FMUL.FTZ R82, R82, UR4 ;  /* 0x0000000452527c20 */ /* 0x000fe40008410000 */
[----:B------:R-:W-:Y:S01]  /*7df0*/  @P6 FMUL.FTZ R90, R94, R105 ;  /* 0x000000695e5a6220 */ /* 0x000fe20000410000 */
        /* <DEDUP_REMOVED lines=39> */
.L_x_5066:
        /* <DEDUP_REMOVED lines=9> */
[----:B0-----:R-:W-:-:S07]  /*8100*/  IMAD.WIDE.U32 R152, R110, 0x8, R194 ;  /* 0x000000086e987825 */ /* 0x001fce00078e00c2 */
[----:B------:R-:W0:Y:S01]  /*8110*/  @P4 LDC R84, c[0x0][0x408] ;  /* 0x00010200ff544b82 */ /* 0x000e220000000800 */
[----:B------:R-:W3:Y:S01]  /*8120*/  LDG.E.64 R152, desc[UR14][R152.64] ;  /* 0x0000000e98987981 */ /* 0x000ee2000c1e1b00 */
[----:B------:R-:W-:Y:S01]  /*8130*/  FADD.FTZ R182, R182, -R81 ;  /* 0x80000051b6b67221 */ /* 0x000fe20000010000 */
[----:B------:R-:W-:Y:S01]  /*8140*/  FADD.FTZ R183, R183, -R80 ;  /* 0x80000050b7b77221 */ /* 0x000fe20000010000 */
[----:B------:R-:W-:-:S04]  /*8150*/  @P3 SHF.L.U32 R81, R50, 0x10, RZ ;  /* 0x0000001032513819 */ /* 0x000fc800000006ff */
[----:B------:R-:W4:Y:S01]  /*8160*/  @P0 LDC R180, c[0x0][0x408] ;  /* 0x00010200ffb40b82 */ /* 0x000f220000000800 */
[----:B------:R-:W-:Y:S01]  /*8170*/  FFMA.FTZ R85, R182, UR12, R53 ;  /* 0x0000000cb6557c23 */ /* 0x000fe20008010035 */
[----:B------:R-:W-:Y:S01]  /*8180*/  FFMA.FTZ R86, R183, UR12, R54 ;  /* 0x0000000cb7567c23 */ /* 0x000fe20008010036 */
[----:B------:R-:W-:Y:S02]  /*8190*/  IADD3 R182, PT, PT, R110, 0x100, RZ ;  /* 0x000001006eb67810 */ /* 0x000fe40007ffe0ff */
[----:B------:R-:W-:-:S03]  /*81a0*/  @P3 FMUL.FTZ R80, R85, UR4 ;  /* 0x0000000455503c20 */ /* 0x000fc60008410000 */
[----:B------:R-:W1:Y:S01]  /*81b0*/  @P4 LDC R183, c[0x0][0x408] ;  /* 0x00010200ffb74b82 */ /* 0x000e620000000800 */
[----:B--2---:R-:W-:Y:S01]  /*81c0*/  @P3 FMUL.FTZ R82, R80, R83 ;  /* 0x0000005350523220 */ /* 0x004fe20000410000 */
[----:B------:R-:W-:-:S03]  /*81d0*/  MOV R80, RZ ;  /* 0x000000ff00507202 */ /* 0x000fc60000000f00 */
[----:B------:R-:W-:Y:S01]  /*81e0*/  @P3 FMUL.FTZ R80, R81, R82 ;  /* 0x0000005251503220 */ /* 0x000fe20000410000 */
[----:B------:R-:W-:Y:S01]  /*81f0*/  @P4 FMUL.FTZ R81, R86, UR4 ;  /* 0x0000000456514c20 */ /* 0x000fe20008410000 */
[----:B------:R-:W-:-:S03]  /*8200*/  HFMA2 R82, -RZ, RZ, 0, 0 ;  /* 0x00000000ff527431 */ /* 0x000fc600000001ff */
[----:B0-----:R-:W-:Y:S01]  /*8210*/  @P4 FMUL.FTZ R84, R81, R84 ;  /* 0x0000005451544220 */ /* 0x001fe20000410000 */
[----:B------:R-:W-:Y:S01]  /*8220*/  @P4 SHF.L.U32 R81, R113, 0x10, RZ ;  /* 0x0000001071514819 */ /* 0x000fe200000006ff */
[----:B------:R-:W0:Y:S04]  /*8230*/  F2F.BF16.F32 R80, R80 ;  /* 0x0000005000507304 */ /* 0x000e280000202000 */
[----:B------:R-:W-:Y:S01]  /*8240*/  @P4 FMUL.FTZ R82, R81, R84 ;  /* 0x0000005451524220 */ /* 0x000fe20000410000 */
[--C-:B------:R-:W-:Y:S01]  /*8250*/  FFMA.FTZ R81, R150, UR13, R132.reuse ;  /* 0x0000000d96517c23 */ /* 0x100fe20008010084 */
[----:B------:R-:W-:Y:S01]  /*8260*/  FFMA.FTZ R84, R107, UR13, R132 ;  /* 0x0000000d6b547c23 */ /* 0x000fe20008010084 */
[----:B------:R-:W-:Y:S01]  /*8270*/  MOV R150, RZ ;  /* 0x000000ff00967202 */ /* 0x000fe20000000f00 */
[----:B------:R-:W-:-:S02]  /*8280*/  HFMA2 R107, -RZ, RZ, 0, 0 ;  /* 0x00000000ff6b7431 */ /* 0x000fc400000001ff */
[----:B------:R-:W-:Y:S01]  /*8290*/  FADD.FTZ R168, R168, -R81 ;  /* 0x80000051a8a87221 */ /* 0x000fe20000010000 */
[----:B------:R-:W-:Y:S01]  /*82a0*/  FADD.FTZ R151, R151, -R84 ;  /* 0x8000005497977221 */ /* 0x000fe20000010000 */
[----:B------:R-:W-:Y:S02]  /*82b0*/  F2F.BF16.F32 R82, R82 ;  /* 0x0000005200527304 */ /* 0x000fe40000202000 */
[----:B------:R-:W-:Y:S01]  /*82c0*/  FFMA.FTZ R87, R168, UR12, R55 ;  /* 0x0000000ca8577c23 */ /* 0x000fe20008010037 */
[----:B------:R-:W-:Y:S01]  /*82d0*/  FFMA.FTZ R84, R151, UR12, R52 ;  /* 0x0000000c97547c23 */ /* 0x000fe20008010034 */
[----:B------:R-:W2:Y:S02]  /*82e0*/  @P2 LDC R168, c[0x0][0x408] ;  /* 0x00010200ffa82b82 */ /* 0x000ea40000000800 */
[----:B------:R-:W-:-:S04]  /*82f0*/  @P0 FMUL.FTZ R81, R87, UR4 ;  /* 0x0000000457510c20 */ /* 0x000fc80008410000 */
[----:B----4-:R-:W-:Y:S01]  /*8300*/  @P0 FMUL.FTZ R180, R81, R180 ;  /* 0x000000b451b40220 */ /* 0x010fe20000410000 */
[----:B------:R-:W-:-:S05]  /*8310*/  @P0 SHF.L.U32 R81, R51, 0x10, RZ ;  /* 0x0000001033510819 */ /* 0x000fca00000006ff */
[----:B------:R-:W-:Y:S01]  /*8320*/  @P0 FMUL.FTZ R150, R81, R180 ;  /* 0x000000b451960220 */ /* 0x000fe20000410000 */
[----:B------:R-:W-:Y:S01]  /*8330*/  @P2 FMUL.FTZ R81, R84, UR4 ;  /* 0x0000000454512c20 */ /* 0x000fe20008410000 */
[----:B------:R-:W4:Y:S04]  /*8340*/  LDC.64 R180, c[0x0][0x478] ;  /* 0x00011e00ffb47b82 */ /* 0x000f280000000a00 */
[----:B------:R-:W1:Y:S01]  /*8350*/  F2F.BF16.F32 R150, R150 ;  /* 0x0000009600967304 */ /* 0x000e620000202000 */
[----:B--2---:R-:W-:Y:S01]  /*8360*/  @P2 FMUL.FTZ R168, R81, R168 ;  /* 0x000000a851a82220 */ /* 0x004fe20000410000 */
[----:B------:R-:W-:-:S05]  /*8370*/  @P2 SHF.L.U32 R81, R112, 0x10, RZ ;  /* 0x0000001070512819 */ /* 0x000fca00000006ff */
[----:B------:R-:W-:Y:S01]  /*8380*/  @P2 FMUL.FTZ R107, R81, R168 ;  /* 0x000000a8516b2220 */ /* 0x000fe20000410000 */
[----:B0-----:R-:W-:Y:S01]  /*8390*/  IMAD.WIDE.U32 R80, R80, 0x10000, RZ ;  /* 0x0001000050507825 */ /* 0x001fe200078e00ff */
[----:B------:R-:W0:Y:S01]  /*83a0*/  @P3 LDC R168, c[0x0][0x408] ;  /* 0x00010200ffa83b82 */ /* 0x000e220000000800 */
[----:B-1----:R-:W-:Y:S02]  /*83b0*/  SHF.L.U32 R83, R150, 0x10, RZ ;  /* 0x0000001096537819 */ /* 0x002fe400000006ff */
[----:B------:R-:W-:Y:S01]  /*83c0*/  IMAD.WIDE.U32 R150, R182, 0x8, R194 ;  /* 0x00000008b6967825 */ /* 0x000fe200078e00c2 */
[----:B------:R-:W1:Y:S01]  /*83d0*/  F2F.BF16.F32 R107, R107 ;  /* 0x0000006b006b7304 */ /* 0x000e620000202000 */
[----:B------:R-:W-:Y:S02]  /*83e0*/  LOP3.LUT R81, R81, R83, R82, 0xfe, !PT ;  /* 0x0000005351517212 */ /* 0x000fe400078efe52 */
[----:B----4-:R-:W-:-:S05]  /*83f0*/  IMAD.WIDE.U32 R82, R110, 0x10, R180 ;  /* 0x000000106e527825 */ /* 0x010fca00078e00b4 */
[----:B------:R2:W-:Y:S01]  /*8400*/  STG.E.128 desc[UR14][R82.64], R84 ;  /* 0x0000005452007986 */ /* 0x0005e2000c101d0e */
[----:B-1----:R-:W-:Y:S01]  /*8410*/  LOP3.LUT R80, R80, R107, RZ, 0xfc, !PT ;  /* 0x0000006b50507212 */ /* 0x002fe200078efcff */
[----:B--2---:R-:W-:-:S05]  /*8420*/  IMAD.WIDE.U32 R82, R110, 0x8, R204 ;  /* 0x000000086e527825 */ /* 0x004fca00078e00cc */
[----:B------:R1:W-:Y:S04]  /*8430*/  STG.E.64 desc[UR14][R82.64], R80 ;  /* 0x0000005052007986 */ /* 0x0003e8000c101b0e */
[----:B------:R-:W2:Y:S01]  /*8440*/  LDG.E.64 R150, desc[UR14][R150.64] ;  /* 0x0000000e96967981 */ /* 0x000ea2000c1e1b00 */
[----:B------:R-:W-:Y:S01]  /*8450*/  @P3 FMUL.FTZ R107, R85, UR4 ;  /* 0x00000004556b3c20 */ /* 0x000fe20008410000 */
[----:B------:R-:W-:Y:S01]  /*8460*/  @P4 FMUL.FTZ R86, R86, UR4 ;  /* 0x0000000456564c20 */ /* 0x000fe20008410000 */
[C---:B------:R-:W-:Y:S02]  /*8470*/  LOP3.LUT P5, RZ, R160.reuse, 0xff0000, RZ, 0xc0, !PT ;  /* 0x00ff0000a0ff7812 */ /* 0x040fe400078ac0ff */
[----:B0-----:R-:W-:Y:S01]  /*8480*/  @P3 FMUL.FTZ R168, R107, R168 ;  /* 0x000000a86ba83220 */ /* 0x001fe20000410000 */
[----:B------:R-:W-:Y:S01]  /*8490*/  ISETP.GE.U32.AND P6, PT, R160, 0x1000000, PT ;  /* 0x01000000a000780c */ /* 0x000fe20003fc6070 */
[----:B-1----:R-:W-:Y:S01]  /*84a0*/  @P4 FMUL.FTZ R81, R86, R183 ;  /* 0x000000b756514220 */ /* 0x002fe20000410000 */
[----:B------:R-:W-:Y:S01]  /*84b0*/  HFMA2 R86, -RZ, RZ, 0, 0 ;  /* 0x00000000ff567431 */ /* 0x000fe200000001ff */
[----:B---3--:R-:W-:-:S02]  /*84c0*/  @P3 SHF.R.U64 R107, R152, 0x10, R153 ;  /* 0x00000010986b3819 */ /* 0x008fc40000001299 */
[----:B------:R-:W-:Y:S02]  /*84d0*/  @P4 MOV R80, R153 ;  /* 0x0000009900504202 */ /* 0x000fe40000000f00 */
[----:B------:R-:W-:Y:S02]  /*84e0*/  @P3 SHF.L.U32 R85, R107, 0x10, RZ ;  /* 0x000000106b553819 */ /* 0x000fe400000006ff */
[----:B------:R-:W-:Y:S02]  /*84f0*/  MOV R107, RZ ;  /* 0x000000ff006b7202 */ /* 0x000fe40000000f00 */
[----:B------:R-:W-:Y:S01]  /*8500*/  @P4 SHF.L.U32 R80, R80, 0x10, RZ ;  /* 0x0000001050504819 */ /* 0x000fe200000006ff */
[----:B------:R-:W-:Y:S01]  /*8510*/  @P3 FMUL.FTZ R107, R85, R168 ;  /* 0x000000a8556b3220 */ /* 0x000fe20000410000 */
[----:B------:R-:W-:Y:S01]  /*8520*/  LOP3.LUT P3, RZ, R160, 0xff00, RZ, 0xc0, !PT ;  /* 0x0000ff00a0ff7812 */ /* 0x000fe2000786c0ff */
[----:B------:R-:W-:Y:S01]  /*8530*/  HFMA2 R168, -RZ, RZ, 0, 0 ;  /* 0x00000000ffa87431 */ /* 0x000fe200000001ff */
[----:B------:R-:W-:Y:S01]  /*8540*/  MOV R85, RZ ;  /* 0x000000ff00557202 */ /* 0x000fe20000000f00 */
[----:B------:R-:W-:Y:S01]  /*8550*/  @P4 FMUL.FTZ R168, R80, R81 ;  /* 0x0000005150a84220 */ /* 0x000fe20000410000 */
[--C-:B------:R-:W-:Y:S01]  /*8560*/  FFMA.FTZ R80, R161, UR13, R132.reuse ;  /* 0x0000000da1507c23 */ /* 0x100fe20008010084 */
[----:B------:R-:W-:Y:S01]  /*8570*/  FFMA.FTZ R81, R162, UR13, R132 ;  /* 0x0000000da2517c23 */ /* 0x000fe20008010084 */
[----:B------:R-:W-:-:S02]  /*8580*/  LOP3.LUT P4, RZ, R160, 0xff, RZ, 0xc0, !PT ;  /* 0x000000ffa0ff7812 */ /* 0x000fc4000788c0ff */
[----:B------:R-:W-:-:S05]  /*8590*/  FADD.FTZ R80, R163, -R80 ;  /* 0x80000050a3507221 */ /* 0x000fca0000010000 */
[----:B------:R-:W0:Y:S01]  /*85a0*/  @P3 LDC R83, c[0x0][0x408] ;  /* 0x00010200ff533b82 */ /* 0x000e220000000800 */
[----:B------:R-:W-:Y:S01]  /*85b0*/  FADD.FTZ R161, R164, -R81 ;  /* 0x80000051a4a17221 */ /* 0x000fe20000010000 */
[----:B------:R-:W-:-:S03]  /*85c0*/  FFMA.FTZ R81, R80, UR12, R57 ;  /* 0x0000000c50517c23 */ /* 0x000fc60008010039 */
[----:B------:R-:W-:Y:S01]  /*85d0*/  FFMA.FTZ R82, R161, UR12, R58 ;  /* 0x0000000ca1527c23 */ /* 0x000fe2000801003a */
[----:B------:R-:W-:Y:S02]  /*85e0*/  @P3 FMUL.FTZ R80, R81, UR4 ;  /* 0x0000000451503c20 */ /* 0x000fe40008410000 */
[----:B------:R-:W1:Y:S08]  /*85f0*/  @P5 LDC R163, c[0x0][0x408] ;  /* 0x00010200ffa35b82 */ /* 0x000e700000000800 */
[----:B------:R-:W3:Y:S01]  /*8600*/  @P6 LDC R161, c[0x0][0x408] ;  /* 0x00010200ffa16b82 */ /* 0x000ee20000000800 */
[----:B0-----:R-:W-:Y:S01]  /*8610*/  @P3 FMUL.FTZ R83, R80, R83 ;  /* 0x0000005350533220 */ /* 0x001fe20000410000 */
[----:B------:R-:W-:-:S05]  /*8620*/  @P3 SHF.L.U32 R80, R48, 0x10, RZ ;  /* 0x0000001030503819 */ /* 0x000fca00000006ff */
[----:B------:R-:W-:Y:S01]  /*8630*/  @P3 FMUL.FTZ R85, R80, R83 ;  /* 0x0000005350553220 */ /* 0x000fe20000410000 */
[----:B------:R-:W-:Y:S01]  /*8640*/  @P5 FMUL.FTZ R80, R82, UR4 ;  /* 0x0000000452505c20 */ /* 0x000fe20008410000 */
[----:B------:R-:W-:-:S03]  /*8650*/  FFMA.FTZ R83, R146, UR13, R132 ;  /* 0x0000000d92537c23 */ /* 0x000fc60008010084 */
[----:B-1----:R-:W-:Y:S01]  /*8660*/  @P5 FMUL.FTZ R163, R80, R163 ;  /* 0x000000a350a35220 */ /* 0x002fe20000410000 */
[----:B------:R-:W-:Y:S01]  /*8670*/  @P5 SHF.L.U32 R80, R115, 0x10, RZ ;  /* 0x0000001073505819 */ /* 0x000fe200000006ff */
[----:B------:R-:W0:Y:S04]  /*8680*/  F2F.BF16.F32 R85, R85 ;  /* 0x0000005500557304 */ /* 0x000e280000202000 */
[----:B------:R-:W-:Y:S01]  /*8690*/  @P5 FMUL.FTZ R86, R80, R163 ;  /* 0x000000a350565220 */ /* 0x000fe20000410000 */
[----:B------:R-:W-:Y:S01]  /*86a0*/  FFMA.FTZ R80, R147, UR13, R132 ;  /* 0x0000000d93507c23 */ /* 0x000fe20008010084 */
[----:B------:R-:W-:-:S03]  /*86b0*/  FADD.FTZ R147, R154, -R83 ;  /* 0x800000539a937221 */ /* 0x000fc60000010000 */
[----:B------:R-:W-:Y:S01]  /*86c0*/  FADD.FTZ R80, R155, -R80 ;  /* 0x800000509b507221 */ /* 0x000fe20000010000 */
[----:B------:R-:W-:Y:S01]  /*86d0*/  F2F.BF16.F32 R86, R86 ;  /* 0x0000005600567304 */ /* 0x000fe20000202000 */
[----:B------:R-:W1:Y:S02]  /*86e0*/  @P4 LDC R155, c[0x0][0x408] ;  /* 0x00010200ff9b4b82 */ /* 0x000e640000000800 */
[----:B------:R-:W-:-:S04]  /*86f0*/  FFMA.FTZ R83, R80, UR12, R59 ;  /* 0x0000000c50537c23 */ /* 0x000fc8000801003b */
[----:B------:R-:W-:-:S04]  /*8700*/  @P6 FMUL.FTZ R80, R83, UR4 ;  /* 0x0000000453506c20 */ /* 0x000fc80008410000 */
[----:B---3--:R-:W-:Y:S01]  /*8710*/  @P6 FMUL.FTZ R163, R80, R161 ;  /* 0x000000a150a36220 */ /* 0x008fe20000410000 */
[----:B------:R-:W-:Y:S02]  /*8720*/  @P6 SHF.L.U32 R80, R49, 0x10, RZ ;  /* 0x0000001031506819 */ /* 0x000fe400000006ff */
[----:B------:R-:W-:-:S03]  /*8730*/  CS2R R160, SRZ ;  /* 0x0000000000a07805 */ /* 0x000fc6000001ff00 */
[----:B------:R-:W-:Y:S01]  /*8740*/  @P6 FMUL.FTZ R161, R80, R163 ;  /* 0x000000a350a16220 */ /* 0x000fe20000410000 */
[----:B------:R-:W-:-:S04]  /*8750*/  FFMA.FTZ R80, R147, UR12, R56 ;  /* 0x0000000c93507c23 */ /* 0x000fc80008010038 */
[----:B------:R-:W-:Y:S01]  /*8760*/  @P4 FMUL.FTZ R146, R80, UR4 ;  /* 0x0000000450924c20 */ /* 0x000fe20008410000 */
[----:B------:R-:W3:Y:S03]  /*8770*/  F2F.BF16.F32 R161, R161 ;  /* 0x000000a100a17304 */ /* 0x000ee60000202000 */
[----:B-1----:R-:W-:Y:S01]  /*8780*/  @P4 FMUL.FTZ R155, R146, R155 ;  /* 0x0000009b929b4220 */ /* 0x002fe20000410000 */
[----:B------:R-:W-:-:S05]  /*8790*/  @P4 SHF.L.U32 R146, R114, 0x10, RZ ;  /* 0x0000001072924819 */ /* 0x000fca00000006ff */
[----:B------:R-:W-:Y:S01]  /*87a0*/  @P4 FMUL.FTZ R160, R146, R155 ;  /* 0x0000009b92a04220 */ /* 0x000fe20000410000 */
[----:B0-----:R-:W-:-:S03]  /*87b0*/  IMAD.WIDE.U32 R146, R85, 0x10000, RZ ;  /* 0x0001000055927825 */ /* 0x001fc600078e00ff */
[----:B------:R-:W0:Y:S01]  /*87c0*/  F2F.BF16.F32 R163, R160 ;  /* 0x000000a000a37304 */ /* 0x000e220000202000 */
[----:B---3--:R-:W-:-:S04]  /*87d0*/  SHF.L.U32 R155, R161, 0x10, RZ ;  /* 0x00000010a19b7819 */ /* 0x008fc800000006ff */
        /* <DEDUP_REMOVED lines=30> */
[----:B------:R-:W-:Y:S01]  /*89c0*/  FADD.FTZ R144, R144, -R145 ;  /* 0x8000009190907221 */ /* 0x000fe20000010000 */
[----:B------:R-:W-:Y:S01]  /*89d0*/  FADD.FTZ R143, R148, -R143 ;  /* 0x8000008f948f7221 */ /* 0x000fe20000010000 */
[----:B------:R-:W-:-:S02]  /*89e0*/  HFMA2 R148, -RZ, RZ, 0, 0 ;  /* 0x00000000ff947431 */ /* 0x000fc400000001ff */
        /* <DEDUP_REMOVED lines=9> */
[----:B------:R-:W-:Y:S01]  /*8a80*/  FFMA.FTZ R84, R143, UR12, R60 ;  /* 0x0000000c8f547c23 */ /* 0x000fe2000801003c */
[----:B------:R-:W-:Y:S02]  /*8a90*/  MOV R150, RZ ;  /* 0x000000ff00967202 */ /* 0x000fe40000000f00 */
[----:B------:R-:W-:Y:S02]  /*8aa0*/  @P3 SHF.L.U32 R80, R80, 0x10, RZ ;  /* 0x0000001050503819 */ /* 0x000fe400000006ff */
[----:B------:R-:W-:-:S03]  /*8ab0*/  MOV R143, RZ ;  /* 0x000000ff008f7202 */ /* 0x000fc60000000f00 */
        /* <DEDUP_REMOVED lines=8> */
[----:B------:R-:W-:Y:S01]  /*8b40*/  FFMA.FTZ R85, R158, UR12, R61 ;  /* 0x0000000c9e557c23 */ /* 0x000fe2000801003d */
[----:B------:R-:W1:Y:S01]  /*8b50*/  @P2 LDC R81, c[0x0][0x408] ;  /* 0x00010200ff512b82 */ /* 0x000e620000000800 */
[----:B------:R-:W-:-:S02]  /*8b60*/  FFMA.FTZ R86, R159, UR12, R62 ;  /* 0x0000000c9f567c23 */ /* 0x000fc4000801003e */
[----:B------:R-:W-:-:S05]  /*8b70*/  @P4 FMUL.FTZ R80, R85, UR4 ;  /* 0x0000000455504c20 */ /* 0x000fca0008410000 */
[----:B------:R-:W2:Y:S01]  /*8b80*/  @P5 LDC R149, c[0x0][0x408] ;  /* 0x00010200ff955b82 */ /* 0x000ea20000000800 */
[----:B0-----:R-:W-:Y:S01]  /*8b90*/  @P4 FMUL.FTZ R87, R80, R87 ;  /* 0x0000005750574220 */ /* 0x001fe20000410000 */
[----:B------:R-:W-:-:S05]  /*8ba0*/  @P4 SHF.L.U32 R80, R46, 0x10, RZ ;  /* 0x000000102e504819 */ /* 0x000fca00000006ff */
[----:B------:R-:W-:Y:S01]  /*8bb0*/  @P4 FMUL.FTZ R156, R80, R87 ;  /* 0x00000057509c4220 */ /* 0x000fe20000410000 */
[----:B------:R-:W-:Y:S01]  /*8bc0*/  @P2 FMUL.FTZ R80, R86, UR4 ;  /* 0x0000000456502c20 */ /* 0x000fe20008410000 */
[----:B------:R-:W-:Y:S02]  /*8bd0*/  FFMA.FTZ R87, R144, UR12, R63 ;  /* 0x0000000c90577c23 */ /* 0x000fe4000801003f */
[----:B------:R-:W0:Y:S01]  /*8be0*/  @P3 LDC R144, c[0x0][0x408] ;  /* 0x00010200ff903b82 */ /* 0x000e220000000800 */
[----:B-1----:R-:W-:Y:S01]  /*8bf0*/  @P2 FMUL.FTZ R81, R80, R81 ;  /* 0x0000005150512220 */ /* 0x002fe20000410000 */
[----:B------:R-:W-:-:S05]  /*8c00*/  @P2 SHF.L.U32 R80, R117, 0x10, RZ ;  /* 0x0000001075502819 */ /* 0x000fca00000006ff */
[----:B------:R-:W-:Y:S01]  /*8c10*/  @P2 FMUL.FTZ R157, R80, R81 ;  /* 0x00000051509d2220 */ /* 0x000fe20000410000 */
[----:B------:R-:W-:Y:S01]  /*8c20*/  @P0 FMUL.FTZ R80, R87, UR4 ;  /* 0x0000000457500c20 */ /* 0x000fe20008410000 */
[----:B------:R-:W1:Y:S04]  /*8c30*/  @P0 LDC R81, c[0x0][0x408] ;  /* 0x00010200ff510b82 */ /* 0x000e680000000800 */
[----:B------:R-:W-:Y:S01]  /*8c40*/  F2F.BF16.F32 R157, R157 ;  /* 0x0000009d009d7304 */ /* 0x000fe20000202000 */
[----:B-1----:R-:W-:Y:S01]  /*8c50*/  @P0 FMUL.FTZ R81, R80, R81 ;  /* 0x0000005150510220 */ /* 0x002fe20000410000 */
[----:B------:R-:W-:-:S05]  /*8c60*/  @P0 SHF.L.U32 R80, R47, 0x10, RZ ;  /* 0x000000102f500819 */ /* 0x000fca00000006ff */
[----:B------:R-:W-:Y:S01]  /*8c70*/  @P0 FMUL.FTZ R148, R80, R81 ;  /* 0x0000005150940220 */ /* 0x000fe20000410000 */
[----:B------:R-:W-:Y:S01]  /*8c80*/  @P3 FMUL.FTZ R81, R84, UR4 ;  /* 0x0000000454513c20 */ /* 0x000fe20008410000 */
[----:B------:R1:W4:Y:S03]  /*8c90*/  F2F.BF16.F32 R80, R156 ;  /* 0x0000009c00507304 */ /* 0x0003260000202000 */
[----:B0-----:R-:W-:Y:S01]  /*8ca0*/  @P3 FMUL.FTZ R144, R81, R144 ;  /* 0x0000009051903220 */ /* 0x001fe20000410000 */
[----:B------:R-:W-:-:S04]  /*8cb0*/  @P3 SHF.L.U32 R81, R116, 0x10, RZ ;  /* 0x0000001074513819 */ /* 0x000fc800000006ff */
[----:B------:R-:W0:Y:S01]  /*8cc0*/  F2F.BF16.F32 R148, R148 ;  /* 0x0000009400947304 */ /* 0x000e220000202000 */
[----:B------:R-:W-:Y:S01]  /*8cd0*/  @P3 FMUL.FTZ R143, R81, R144 ;  /* 0x00000090518f3220 */ /* 0x000fe20000410000 */
[----:B-1----:R-:W1:Y:S01]  /*8ce0*/  @P6 LDC R156, c[0x0][0x408] ;  /* 0x00010200ff9c6b82 */ /* 0x002e620000000800 */
[----:B----4-:R-:W-:-:S05]  /*8cf0*/  IMAD.WIDE.U32 R80, R80, 0x10000, RZ ;  /* 0x0001000050507825 */ /* 0x010fca00078e00ff */
[----:B------:R-:W4:Y:S01]  /*8d00*/  F2F.BF16.F32 R143, R143 ;  /* 0x0000008f008f7304 */ /* 0x000f220000202000 */
[----:B0-----:R-:W-:Y:S01]  /*8d10*/  SHF.L.U32 R145, R148, 0x10, RZ ;  /* 0x0000001094917819 */ /* 0x001fe200000006ff */
[----:B------:R-:W-:-:S03]  /*8d20*/  HFMA2 R148, -RZ, RZ, 0, 0 ;  /* 0x00000000ff947431 */ /* 0x000fc600000001ff */
[----:B------:R-:W-:Y:S01]  /*8d30*/  LOP3.LUT R81, R81, R145, R157, 0xfe, !PT ;  /* 0x0000009151517212 */ /* 0x000fe200078efe9d */
[----:B------:R-:W-:Y:S01]  /*8d40*/  IMAD.WIDE.U32 R144, R155, 0x10, R180 ;  /* 0x000000109b907825 */ /* 0x000fe200078e00b4 */
[----:B----4-:R-:W-:-:S03]  /*8d50*/  LOP3.LUT R80, R80, R143, RZ, 0xfc, !PT ;  /* 0x0000008f50507212 */ /* 0x010fc600078efcff */
[----:B--2---:R-:W-:Y:S01]  /*8d60*/  @P5 FMUL.FTZ R143, R82, R149 ;  /* 0x00000095528f5220 */ /* 0x004fe20000410000 */
[----:B------:R-:W-:Y:S01]  /*8d70*/  @P5 MOV R82, R151 ;  /* 0x0000009700525202 */ /* 0x000fe20000000f00 */
[----:B------:R-:W0:Y:S01]  /*8d80*/  @P3 LDC R149, c[0x0][0x408] ;  /* 0x00010200ff953b82 */ /* 0x000e220000000800 */
[----:B------:R2:W-:Y:S01]  /*8d90*/  STG.E.128 desc[UR14][R144.64], R84 ;  /* 0x0000005490007986 */ /* 0x0005e2000c101d0e */
[----:B------:R-:W-:Y:S01]  /*8da0*/  @P6 SHF.R.U32.HI R151, RZ, 0x10, R151 ;  /* 0x00000010ff976819 */ /* 0x000fe20000011697 */
[----:B-1----:R-:W-:Y:S01]  /*8db0*/  @P6 FMUL.FTZ R83, R83, R156 ;  /* 0x0000009c53536220 */ /* 0x002fe20000410000 */
[----:B------:R-:W-:Y:S01]  /*8dc0*/  @P5 SHF.L.U32 R82, R82, 0x10, RZ ;  /* 0x0000001052525819 */ /* 0x000fe200000006ff */
[--C-:B------:R-:W-:Y:S01]  /*8dd0*/  FFMA.FTZ R139, R139, UR13, R132.reuse ;  /* 0x0000000d8b8b7c23 */ /* 0x100fe20008010084 */
[--C-:B------:R-:W-:Y:S01]  /*8de0*/  FFMA.FTZ R137, R137, UR13, R132.reuse ;  /* 0x0000000d89897c23 */ /* 0x100fe20008010084 */
[----:B------:R-:W-:Y:S01]  /*8df0*/  FFMA.FTZ R134, R134, UR13, R132 ;  /* 0x0000000d86867c23 */ /* 0x000fe20008010084 */
[----:B------:R-:W1:Y:S01]  /*8e00*/  @P0 LDC R156, c[0x0][0x408] ;  /* 0x00010200ff9c0b82 */ /* 0x000e620000000800 */
[----:B------:R-:W-:Y:S01]  /*8e10*/  @P5 FMUL.FTZ R148, R82, R143 ;  /* 0x0000008f52945220 */ /* 0x000fe20000410000 */
[----:B------:R-:W-:-:S06]  /*8e20*/  LOP3.LUT P5, RZ, R140, 0xff00, RZ, 0xc0, !PT ;  /* 0x0000ff008cff7812 */ /* 0x000fcc00078ac0ff */
[----:B------:R-:W4:Y:S01]  /*8e30*/  @P4 LDC R82, c[0x0][0x408] ;  /* 0x00010200ff524b82 */ /* 0x000f220000000800 */
[----:B--2---:R-:W-:-:S04]  /*8e40*/  IMAD.WIDE.U32 R144, R155, 0x8, R204 ;  /* 0x000000089b907825 */ /* 0x004fc800078e00cc */
[----:B------:R-:W-:Y:S01]  /*8e50*/  @P3 FMUL.FTZ R84, R84, UR4 ;  /* 0x0000000454543c20 */ /* 0x000fe20008410000 */
[----:B------:R-:W-:Y:S01]  /*8e60*/  @P4 FMUL.FTZ R85, R85, UR4 ;  /* 0x0000000455554c20 */ /* 0x000fe20008410000 */
[----:B------:R2:W-:Y:S02]  /*8e70*/  STG.E.64 desc[UR14][R144.64], R80 ;  /* 0x0000005090007986 */ /* 0x0005e4000c101b0e */
[----:B--2---:R-:W-:Y:S02]  /*8e80*/  @P6 SHF.L.U32 R80, R151, 0x10, RZ ;  /* 0x0000001097506819 */ /* 0x004fe400000006ff */
[----:B------:R-:W-:Y:S01]  /*8e90*/  CS2R R144, SRZ ;  /* 0x0000000000907805 */ /* 0x000fe2000001ff00 */
[----:B0-----:R-:W-:Y:S01]  /*8ea0*/  @P3 FMUL.FTZ R81, R84, R149 ;  /* 0x0000009554513220 */ /* 0x001fe20000410000 */
[----:B------:R-:W-:Y:S01]  /*8eb0*/  IADD3 R149, PT, PT, R110, 0x300, RZ ;  /* 0x000003006e957810 */ /* 0x000fe20007ffe0ff */
[----:B------:R-:W-:Y:S01]  /*8ec0*/  FFMA.FTZ R84, R142, UR13, R132 ;  /* 0x0000000d8e547c23 */ /* 0x000fe20008010084 */
[----:B------:R-:W-:-:S02]  /*8ed0*/  @P6 FMUL.FTZ R144, R80, R83 ;  /* 0x0000005350906220 */ /* 0x000fc40000410000 */
[----:B------:R-:W0:Y:S01]  /*8ee0*/  @P5 LDC R83, c[0x0][0x408] ;  /* 0x00010200ff535b82 */ /* 0x000e220000000800 */
[----:B------:R-:W-:-:S04]  /*8ef0*/  IMAD.WIDE.U32 R142, R149, 0x8, R194 ;  /* 0x00000008958e7825 */ /* 0x000fc800078e00c2 */
[----:B------:R-:W-:Y:S01]  /*8f00*/  FADD.FTZ R84, R141, -R84 ;  /* 0x800000548d547221 */ /* 0x000fe20000010000 */
[----:B------:R-:W-:Y:S01]  /*8f10*/  HFMA2 R141, -RZ, RZ, 0, 0 ;  /* 0x00000000ff8d7431 */ /* 0x000fe200000001ff */
[----:B------:R-:W2:Y:S01]  /*8f20*/  LDG.E.64 R142, desc[UR14][R142.64] ;  /* 0x0000000e8e8e7981 */ /* 0x000ea2000c1e1b00 */
[----:B----4-:R-:W-:Y:S01]  /*8f30*/  @P4 FMUL.FTZ R85, R85, R82 ;  /* 0x0000005255554220 */ /* 0x010fe20000410000 */
[----:B------:R-:W-:Y:S01]  /*8f40*/  FADD.FTZ R139, R138, -R139 ;  /* 0x8000008b8a8b7221 */ /* 0x000fe20000010000 */
[----:B------:R-:W-:-:S03]  /*8f50*/  LOP3.LUT P6, RZ, R140, 0xff, RZ, 0xc0, !PT ;  /* 0x000000ff8cff7812 */ /* 0x000fc600078cc0ff */
[----:B------:R-:W-:Y:S01]  /*8f60*/  FFMA.FTZ R82, R139, UR12, R66 ;  /* 0x0000000c8b527c23 */ /* 0x000fe20008010042 */
[----:B------:R-:W-:Y:S01]  /*8f70*/  FADD.FTZ R138, R136, -R137 ;  /* 0x80000089888a7221 */ /* 0x000fe20000010000 */
[----:B------:R-:W-:-:S08]  /*8f80*/  HFMA2 R136, -RZ, RZ, 0, 0 ;  /* 0x00000000ff887431 */ /* 0x000fd000000001ff */
[----:B------:R-:W4:Y:S01]  /*8f90*/  @P6 LDC R137, c[0x0][0x408] ;  /* 0x00010200ff896b82 */ /* 0x000f220000000800 */
[----:B------:R-:W-:Y:S01]  /*8fa0*/  FADD.FTZ R135, R135, -R134 ;  /* 0x8000008687877221 */ /* 0x000fe20000010000 */
[----:B------:R-:W-:-:S06]  /*8fb0*/  MOV R151, RZ ;  /* 0x000000ff00977202 */ /* 0x000fcc0000000f00 */
[----:B------:R-:W1:Y:S01]  /*8fc0*/  @P6 LDC R158, c[0x0][0x408] ;  /* 0x00010200ff9e6b82 */ /* 0x000e620000000800 */
[----:B---3--:R-:W-:-:S04]  /*8fd0*/  @P3 MOV R80, R146 ;  /* 0x0000009200503202 */ /* 0x008fc80000000f00 */
[----:B------:R-:W-:-:S05]  /*8fe0*/  @P3 SHF.L.U32 R80, R80, 0x10, RZ ;  /* 0x0000001050503819 */ /* 0x000fca00000006ff */
[----:B------:R-:W-:Y:S01]  /*8ff0*/  @P3 FMUL.FTZ R145, R80, R81 ;  /* 0x0000005150913220 */ /* 0x000fe20000410000 */
[----:B------:R-:W-:Y:S02]  /*9000*/  LOP3.LUT P3, RZ, R140, 0xff0000, RZ, 0xc0, !PT ;  /* 0x00ff00008cff7812 */ /* 0x000fe4000786c0ff */
[----:B------:R-:W-:-:S04]  /*9010*/  @P4 SHF.R.U64 R80, R146, 0x10, R147 ;  /* 0x0000001092504819 */ /* 0x000fc80000001293 */
[----:B------:R-:W-:-:S05]  /*9020*/  @P4 SHF.L.U32 R80, R80, 0x10, RZ ;  /* 0x0000001050504819 */ /* 0x000fca00000006ff */
[----:B------:R-:W-:Y:S01]  /*9030*/  @P4 FMUL.FTZ R141, R80, R85 ;  /* 0x00000055508d4220 */ /* 0x000fe20000410000 */
[----:B------:R-:W-:Y:S01]  /*9040*/  ISETP.GE.U32.AND P4, PT, R140, 0x1000000, PT ;  /* 0x010000008c00780c */ /* 0x000fe20003f86070 */
[----:B------:R-:W3:Y:S01]  /*9050*/  @P3 LDC R85, c[0x0][0x408] ;  /* 0x00010200ff553b82 */ /* 0x000ee20000000800 */
[----:B------:R-:W-:-:S04]  /*9060*/  FFMA.FTZ R81, R84, UR12, R65 ;  /* 0x0000000c54517c23 */ /* 0x000fc80008010041 */
[----:B------:R-:W-:-:S04]  /*9070*/  @P5 FMUL.FTZ R80, R81, UR4 ;  /* 0x0000000451505c20 */ /* 0x000fc80008410000 */
[----:B0-----:R-:W-:-:S03]  /*9080*/  @P5 FMUL.FTZ R83, R80, R83 ;  /* 0x0000005350535220 */ /* 0x001fc60000410000 */
[----:B------:R-:W0:Y:S01]  /*9090*/  @P4 LDC R139, c[0x0][0x408] ;  /* 0x00010200ff8b4b82 */ /* 0x000e220000000800 */
[----:B------:R-:W-:Y:S02]  /*90a0*/  @P5 SHF.L.U32 R80, R44, 0x10, RZ ;  /* 0x000000102c505819 */ /* 0x000fe400000006ff */
[----:B------:R-:W-:-:S03]  /*90b0*/  MOV R84, RZ ;  /* 0x000000ff00547202 */ /* 0x000fc60000000f00 */
[----:B------:R-:W-:Y:S01]  /*90c0*/  @P5 FMUL.FTZ R84, R80, R83 ;  /* 0x0000005350545220 */ /* 0x000fe20000410000 */
[----:B------:R-:W-:Y:S01]  /*90d0*/  @P3 FMUL.FTZ R80, R82, UR4 ;  /* 0x0000000452503c20 */ /* 0x000fe20008410000 */
[----:B------:R-:W-:-:S03]  /*90e0*/  FFMA.FTZ R83, R138, UR12, R67 ;  /* 0x0000000c8a537c23 */ /* 0x000fc60008010043 */
[----:B---3--:R-:W-:Y:S01]  /*90f0*/  @P3 FMUL.FTZ R85, R80, R85 ;  /* 0x0000005550553220 */ /* 0x008fe20000410000 */
[----:B------:R-:W-:-:S05]  /*9100*/  @P3 SHF.L.U32 R80, R119, 0x10, RZ ;  /* 0x0000001077503819 */ /* 0x000fca00000006ff */
[----:B------:R-:W-:Y:S01]  /*9110*/  @P3 FMUL.FTZ R136, R80, R85 ;  /* 0x0000005550883220 */ /* 0x000fe20000410000 */
[----:B------:R-:W-:Y:S01]  /*9120*/  @P4 FMUL.FTZ R80, R83, UR4 ;  /* 0x0000000453504c20 */ /* 0x000fe20008410000 */
[----:B------:R-:W-:-:S03]  /*9130*/  @P4 SHF.L.U32 R85, R45, 0x10, RZ ;  /* 0x000000102d554819 */ /* 0x000fc600000006ff */
[----:B0-----:R-:W-:Y:S01]  /*9140*/  @P4 FMUL.FTZ R134, R80, R139 ;  /* 0x0000008b50864220 */ /* 0x001fe20000410000 */
[----:B------:R-:W-:-:S03]  /*9150*/  FFMA.FTZ R80, R135, UR12, R64 ;  /* 0x0000000c87507c23 */ /* 0x000fc60008010040 */
[----:B------:R-:W-:Y:S01]  /*9160*/  @P4 FMUL.FTZ R151, R85, R134 ;  /* 0x0000008655974220 */ /* 0x000fe20000410000 */
[----:B------:R-:W-:Y:S01]  /*9170*/  @P6 FMUL.FTZ R134, R80, UR4 ;  /* 0x0000000450866c20 */ /* 0x000fe20008410000 */
[----:B------:R-:W-:Y:S01]  /*9180*/  HFMA2 R146, -RZ, RZ, 0, 0 ;  /* 0x00000000ff927431 */ /* 0x000fe200000001ff */
[----:B------:R-:W-:Y:S02]  /*9190*/  @P6 SHF.L.U32 R85, R118, 0x10, RZ ;  /* 0x0000001076556819 */ /* 0x000fe400000006ff */
[----:B----4-:R-:W-:Y:S01]  /*91a0*/  @P6 FMUL.FTZ R134, R134, R137 ;  /* 0x0000008986866220 */ /* 0x010fe20000410000 */
[----:B------:R-:W0:Y:S03]  /*91b0*/  F2F.BF16.F32 R84, R84 ;  /* 0x0000005400547304 */ /* 0x000e260000202000 */
[----:B------:R-:W-:-:S05]  /*91c0*/  @P6 FMUL.FTZ R146, R85, R134 ;  /* 0x0000008655926220 */ /* 0x000fca0000410000 */
[----:B------:R-:W3:Y:S08]  /*91d0*/  F2F.BF16.F32 R151, R151 ;  /* 0x0000009700977304 */ /* 0x000ef00000202000 */
[----:B------:R-:W4:Y:S08]  /*91e0*/  F2F.BF16.F32 R136, R136 ;  /* 0x0000008800887304 */ /* 0x000f300000202000 */
[----:B------:R-:W1:Y:S01]  /*91f0*/  F2F.BF16.F32 R137, R146 ;  /* 0x0000009200897304 */ /* 0x000e620000202000 */
[----:B0-----:R-:W-:Y:S01]  /*9200*/  IMAD.WIDE.U32 R84, R84, 0x10000, RZ ;  /* 0x0001000054547825 */ /* 0x001fe200078e00ff */
[----:B---3--:R-:W-:-:S02]  /*9210*/  SHF.L.U32 R135, R151, 0x10, RZ ;  /* 0x0000001097877819 */ /* 0x008fc400000006ff */
[----:B------:R-:W-:Y:S01]  /*9220*/  IADD3 R140, PT, PT, R110, 0x400, RZ ;  /* 0x000004006e8c7810 */ /* 0x000fe20007ffe0ff */
[----:B------:R-:W0:Y:S01]  /*9230*/  @P2 LDC R151, c[0x0][0x408] ;  /* 0x00010200ff972b82 */ /* 0x000e220000000800 */
[----:B----4-:R-:W-:Y:S01]  /*9240*/  LOP3.LUT R85, R85, R135, R136, 0xfe, !PT ;  /* 0x0000008755557212 */ /* 0x010fe200078efe88 */
[----:B------:R-:W-:-:S04]  /*9250*/  IMAD.WIDE.U32 R134, R149, 0x10, R180 ;  /* 0x0000001095867825 */ /* 0x000fc800078e00b4 */
[----:B------:R-:W-:Y:S01]  /*9260*/  IMAD.WIDE.U32 R138, R140, 0x8, R194 ;  /* 0x000000088c8a7825 */ /* 0x000fe200078e00c2 */
[----:B-1----:R-:W-:-:S03]  /*9270*/  LOP3.LUT R84, R84, R137, RZ, 0xfc, !PT ;  /* 0x0000008954547212 */ /* 0x002fc600078efcff */
[----:B------:R-:W-:Y:S01]  /*9280*/  IMAD.WIDE.U32 R136, R149, 0x8, R204 ;  /* 0x0000000895887825 */ /* 0x000fe200078e00cc */
[----:B------:R1:W-:Y:S04]  /*9290*/  STG.E.128 desc[UR14][R134.64], R80 ;  /* 0x0000005086007986 */ /* 0x0003e8000c101d0e */
[----:B------:R3:W-:Y:S04]  /*92a0*/  STG.E.64 desc[UR14][R136.64], R84 ;  /* 0x0000005488007986 */ /* 0x0007e8000c101b0e */
[----:B-1----:R1:W4:Y:S01]  /*92b0*/  LDG.E.64 R134, desc[UR14][R138.64] ;  /* 0x0000000e8a867981 */ /* 0x002322000c1e1b00 */
[----:B------:R-:W-:Y:S01]  /*92c0*/  @P2 MOV R149, R147 ;  /* 0x0000009300952202 */ /* 0x000fe20000000f00 */
[----:B------:R-:W-:Y:S01]  /*92d0*/  @P2 FMUL.FTZ R146, R86, UR4 ;  /* 0x0000000456922c20 */ /* 0x000fe20008410000 */
[----:B---3--:R-:W-:-:S02]  /*92e0*/  @P0 SHF.R.U32.HI R84, RZ, 0x10, R147 ;  /* 0x00000010ff540819 */ /* 0x008fc40000011693 */
[----:B------:R-:W-:Y:S01]  /*92f0*/  @P2 SHF.L.U32 R86, R149, 0x10, RZ ;  /* 0x0000001095562819 */ /* 0x000fe200000006ff */
[----:B0-----:R-:W-:Y:S01]  /*9300*/  @P2 FMUL.FTZ R149, R146, R151 ;  /* 0x0000009792952220 */ /* 0x001fe20000410000 */
[----:B------:R-:W-:Y:S01]  /*9310*/  @P0 FMUL.FTZ R87, R87, UR4 ;  /* 0x0000000457570c20 */ /* 0x000fe20008410000 */
[----:B------:R-:W0:Y:S01]  /*9320*/  @P5 LDC R146, c[0x0][0x408] ;  /* 0x00010200ff925b82 */ /* 0x000e220000000800 */
[----:B------:R-:W-:Y:S01]  /*9330*/  HFMA2 R110, -RZ, RZ, 0, 0 ;  /* 0x00000000ff6e7431 */ /* 0x000fe200000001ff */
[----:B------:R-:W-:Y:S01]  /*9340*/  @P0 SHF.L.U32 R84, R84, 0x10, RZ ;  /* 0x0000001054540819 */ /* 0x000fe200000006ff */
        /* <DEDUP_REMOVED lines=12> */
[----:B0-----:R-:W-:Y:S01]  /*9410*/  @P5 FMUL.FTZ R81, R81, R146 ;  /* 0x0000009251515220 */ /* 0x001fe20000410000 */
[----:B------:R-:W-:-:S06]  /*9420*/  FADD.FTZ R133, R130, -R133 ;  /* 0x8000008582857221 */ /* 0x000fcc0000010000 */
[----:B------:R-:W0:Y:S01]  /*9430*/  @P0 LDC R139, c[0x0][0x408] ;  /* 0x00010200ff8b0b82 */ /* 0x000e220000000800 */
[--C-:B------:R-:W-:Y:S01]  /*9440*/  FFMA.FTZ R127, R127, UR13, R132.reuse ;  /* 0x0000000d7f7f7c23 */ /* 0x100fe20008010084 */
[----:B------:R-:W-:-:S03]  /*9450*/  FFMA.FTZ R86, R111, UR13, R132 ;  /* 0x0000000d6f567c23 */ /* 0x000fc60008010084 */
[----:B------:R-:W-:Y:S01]  /*9460*/  FADD.FTZ R128, R128, -R127 ;  /* 0x8000007f80807221 */ /* 0x000fe20000010000 */
[----:B------:R-:W-:Y:S01]  /*9470*/  FADD.FTZ R130, R129, -R86 ;  /* 0x8000005681827221 */ /* 0x000fe20000010000 */
[----:B------:R-:W-:Y:S01]  /*9480*/  FFMA.FTZ R129, R126, UR13, R132 ;  /* 0x0000000d7e817c23 */ /* 0x000fe20008010084 */
[----:B------:R-:W-:Y:S02]  /*9490*/  MOV R127, RZ ;  /* 0x000000ff007f7202 */ /* 0x000fe40000000f00 */
[----:B--2---:R-:W-:-:S04]  /*94a0*/  @P6 MOV R84, R142 ;  /* 0x0000008e00546202 */ /* 0x004fc80000000f00 */
[----:B------:R-:W-:-:S05]  /*94b0*/  @P6 SHF.L.U32 R80, R84, 0x10, RZ ;  /* 0x0000001054506819 */ /* 0x000fca00000006ff */
[----:B------:R-:W-:Y:S01]  /*94c0*/  @P6 FMUL.FTZ R137, R80, R85 ;  /* 0x0000005550896220 */ /* 0x000fe20000410000 */
[----:B------:R-:W-:Y:S02]  /*94d0*/  @P5 SHF.R.U64 R80, R142, 0x10, R143 ;  /* 0x000000108e505819 */ /* 0x000fe4000000128f */
[----:B------:R-:W-:Y:S02]  /*94e0*/  ISETP.GE.U32.AND P6, PT, R131, 0x1000000, PT ;  /* 0x010000008300780c */ /* 0x000fe40003fc6070 */
[----:B------:R-:W-:-:S05]  /*94f0*/  @P5 SHF.L.U32 R80, R80, 0x10, RZ ;  /* 0x0000001050505819 */ /* 0x000fca00000006ff */
[----:B------:R-:W-:Y:S01]  /*9500*/  @P5 FMUL.FTZ R138, R80, R81 ;  /* 0x00000051508a5220 */ /* 0x000fe20000410000 */
[----:B------:R-:W-:-:S05]  /*9510*/  LOP3.LUT P5, RZ, R131, 0xff0000, RZ, 0xc0, !PT ;  /* 0x00ff000083ff7812 */ /* 0x000fca00078ac0ff */
[----:B------:R-:W2:Y:S01]  /*9520*/  @P6 LDC R131, c[0x0][0x408] ;  /* 0x00010200ff836b82 */ /* 0x000ea20000000800 */
[----:B------:R-:W-:Y:S01]  /*9530*/  FFMA.FTZ R84, R133, UR12, R68 ;  /* 0x0000000c85547c23 */ /* 0x000fe20008010044 */
[----:B------:R-:W-:-:S03]  /*9540*/  @P2 SHF.L.U32 R81, R120, 0x10, RZ ;  /* 0x0000001078512819 */ /* 0x000fc600000006ff */
[----:B------:R-:W-:-:S03]  /*9550*/  @P2 FMUL.FTZ R80, R84, UR4 ;  /* 0x0000000454502c20 */ /* 0x000fc60008410000 */
[----:B------:R-:W3:Y:S01]  /*9560*/  @P5 LDC R142, c[0x0][0x408] ;  /* 0x00010200ff8e5b82 */ /* 0x000ee20000000800 */
[----:B-1----:R-:W-:Y:S01]  /*9570*/  @P2 FMUL.FTZ R86, R80, R87 ;  /* 0x0000005750562220 */ /* 0x002fe20000410000 */
[----:B------:R-:W-:Y:S01]  /*9580*/  FFMA.FTZ R85, R128, UR12, R69 ;  /* 0x0000000c80557c23 */ /* 0x000fe20008010045 */
[----:B------:R-:W-:Y:S02]  /*9590*/  FFMA.FTZ R87, R130, UR12, R71 ;  /* 0x0000000c82577c23 */ /* 0x000fe40008010047 */
[----:B------:R-:W-:Y:S01]  /*95a0*/  @P2 FMUL.FTZ R127, R81, R86 ;  /* 0x00000056517f2220 */ /* 0x000fe20000410000 */
[----:B------:R-:W-:Y:S01]  /*95b0*/  @P0 FMUL.FTZ R126, R85, UR4 ;  /* 0x00000004557e0c20 */ /* 0x000fe20008410000 */
[----:B------:R-:W-:Y:S01]  /*95c0*/  @P6 FMUL.FTZ R86, R87, UR4 ;  /* 0x0000000457566c20 */ /* 0x000fe20008410000 */
[----:B------:R-:W1:Y:S01]  /*95d0*/  @P3 LDC R81, c[0x0][0x408] ;  /* 0x00010200ff513b82 */ /* 0x000e620000000800 */
[----:B------:R-:W-:Y:S02]  /*95e0*/  HFMA2 R80, -RZ, RZ, 0, 0 ;  /* 0x00000000ff507431 */ /* 0x000fe400000001ff */
[----:B------:R-:W-:Y:S01]  /*95f0*/  FADD.FTZ R129, R106, -R129 ;  /* 0x800000816a817221 */ /* 0x000fe20000010000 */
[----:B------:R-:W-:Y:S01]  /*9600*/  @P0 SHF.L.U32 R111, R42, 0x10, RZ ;  /* 0x000000102a6f0819 */ /* 0x000fe200000006ff */
[----:B0-----:R-:W-:Y:S01]  /*9610*/  @P0 FMUL.FTZ R126, R126, R139 ;  /* 0x0000008b7e7e0220 */ /* 0x001fe20000410000 */
[----:B------:R-:W-:-:S02]  /*9620*/  FFMA.FTZ R128, R105, UR13, R132 ;  /* 0x0000000d69807c23 */ /* 0x000fc40008010084 */
[----:B------:R-:W0:Y:S01]  /*9630*/  @P4 LDC R130, c[0x0][0x408] ;  /* 0x00010200ff824b82 */ /* 0x000e220000000800 */
[----:B--2---:R-:W-:Y:S01]  /*9640*/  @P6 FMUL.FTZ R106, R86, R131 ;  /* 0x00000083566a6220 */ /* 0x004fe20000410000 */
[----:B------:R-:W-:Y:S01]  /*9650*/  @P6 SHF.L.U32 R105, R43, 0x10, RZ ;  /* 0x000000102b696819 */ /* 0x000fe200000006ff */
[----:B------:R-:W-:Y:S01]  /*9660*/  FFMA.FTZ R86, R129, UR12, R70 ;  /* 0x0000000c81567c23 */ /* 0x000fe20008010046 */
[----:B------:R-:W-:Y:S01]  /*9670*/  @P0 FMUL.FTZ R80, R111, R126 ;  /* 0x0000007e6f500220 */ /* 0x000fe20000410000 */
[----:B------:R-:W-:Y:S01]  /*9680*/  MOV R111, RZ ;  /* 0x000000ff006f7202 */ /* 0x000fe20000000f00 */
[----:B------:R-:W-:Y:S01]  /*9690*/  FADD.FTZ R128, R103, -R128 ;  /* 0x8000008067807221 */ /* 0x000fe20000010000 */
[----:B------:R-:W-:Y:S01]  /*96a0*/  @P6 FMUL.FTZ R111, R105, R106 ;  /* 0x0000006a696f6220 */ /* 0x000fe20000410000 */
[----:B------:R-:W-:Y:S01]  /*96b0*/  @P5 FMUL.FTZ R103, R86, UR4 ;  /* 0x0000000456675c20 */ /* 0x000fe20008410000 */
[----:B------:R-:W-:Y:S01]  /*96c0*/  FFMA.FTZ R105, R102, UR13, R132 ;  /* 0x0000000d66697c23 */ /* 0x000fe20008010084 */
[----:B------:R-:W-:Y:S01]  /*96d0*/  HFMA2 R102, -RZ, RZ, 0, 0 ;  /* 0x00000000ff667431 */ /* 0x000fe200000001ff */
[----:B------:R-:W-:Y:S01]  /*96e0*/  @P5 SHF.L.U32 R106, R121, 0x10, RZ ;  /* 0x00000010796a5819 */ /* 0x000fe200000006ff */
[----:B---3--:R-:W-:Y:S01]  /*96f0*/  @P5 FMUL.FTZ R129, R103, R142 ;  /* 0x0000008e67815220 */ /* 0x008fe20000410000 */
[----:B------:R2:W-:Y:S01]  /*9700*/  F2F.BF16.F32 R126, R80 ;  /* 0x00000050007e7304 */ /* 0x0005e20000202000 */
[----:B------:R-:W3:Y:S02]  /*9710*/  @P2 LDC R131, c[0x0][0x408] ;  /* 0x00010200ff832b82 */ /* 0x000ee40000000800 */
[----:B------:R-:W-:Y:S01]  /*9720*/  @P5 FMUL.FTZ R102, R106, R129 ;  /* 0x000000816a665220 */ /* 0x000fe20000410000 */
[----:B------:R-:W-:-:S04]  /*9730*/  FADD.FTZ R105, R104, -R105 ;  /* 0x8000006968697221 */ /* 0x000fc80000010000 */
[----:B------:R0:W0:Y:S01]  /*9740*/  F2F.BF16.F32 R103, R111 ;  /* 0x0000006f00677304 */ /* 0x0000220000202000 */
[----:B------:R-:W-:Y:S01]  /*9750*/  @P3 FMUL.FTZ R82, R82, UR4 ;  /* 0x0000000452523c20 */ /* 0x000fe20008410000 */
[----:B------:R-:W-:Y:S01]  /*9760*/  @P4 SHF.R.U32.HI R104, RZ, 0x10, R143 ;  /* 0x00000010ff684819 */ /* 0x000fe2000001168f */
[----:B------:R-:W-:Y:S01]  /*9770*/  @P4 FMUL.FTZ R83, R83, UR4 ;  /* 0x0000000453534c20 */ /* 0x000fe20008410000 */
[----:B--2---:R-:W-:Y:S01]  /*9780*/  @P3 MOV R80, R143 ;  /* 0x0000008f00503202 */ /* 0x004fe20000000f00 */
[----:B-1----:R-:W-:Y:S01]  /*9790*/  @P3 FMUL.FTZ R81, R82, R81 ;  /* 0x0000005152513220 */ /* 0x002fe20000410000 */
[----:B------:R-:W1:Y:S02]  /*97a0*/  @P0 LDC R133, c[0x0][0x408] ;  /* 0x00010200ff850b82 */ /* 0x000e640000000800 */
[----:B------:R2:W2:Y:S01]  /*97b0*/  F2F.BF16.F32 R129, R102 ;  /* 0x0000006600817304 */ /* 0x0004a20000202000 */
[----:B------:R-:W-:Y:S01]  /*97c0*/  HFMA2 R106, -RZ, RZ, 0, 0 ;  /* 0x00000000ff6a7431 */ /* 0x000fe200000001ff */
[----:B------:R-:W-:Y:S01]  /*97d0*/  @P4 SHF.L.U32 R82, R104, 0x10, RZ ;  /* 0x0000001068524819 */ /* 0x000fe200000006ff */
[----:B0-----:R-:W-:Y:S01]  /*97e0*/  @P4 FMUL.FTZ R83, R83, R130 ;  /* 0x0000008253534220 */ /* 0x001fe20000410000 */
[----:B------:R-:W-:-:S04]  /*97f0*/  @P3 SHF.L.U32 R80, R80, 0x10, RZ ;  /* 0x0000001050503819 */ /* 0x000fc800000006ff */
[----:B------:R-:W0:Y:S01]  /*9800*/  F2F.BF16.F32 R127, R127 ;  /* 0x0000007f007f7304 */ /* 0x000e220000202000 */
[----:B------:R-:W-:Y:S01]  /*9810*/  MOV R111, RZ ;  /* 0x000000ff006f7202 */ /* 0x000fe20000000f00 */
[----:B------:R-:W-:Y:S01]  /*9820*/  @P4 FMUL.FTZ R111, R82, R83 ;  /* 0x00000053526f4220 */ /* 0x000fe20000410000 */
[----:B------:R-:W-:Y:S01]  /*9830*/  @P3 FMUL.FTZ R106, R80, R81 ;  /* 0x00000051506a3220 */ /* 0x000fe20000410000 */
[----:B------:R-:W-:Y:S01]  /*9840*/  SHF.L.U32 R83, R103, 0x10, RZ ;  /* 0x0000001067537819 */ /* 0x000fe200000006ff */
[----:B------:R-:W-:-:S04]  /*9850*/  IMAD.WIDE.U32 R80, R126, 0x10000, RZ ;  /* 0x000100007e507825 */ /* 0x000fc800078e00ff */
[----:B--2---:R-:W-:Y:S01]  /*9860*/  IMAD.WIDE.U32 R102, R140, 0x10, R180 ;  /* 0x000000108c667825 */ /* 0x004fe200078e00b4 */
[----:B------:R-:W-:Y:S02]  /*9870*/  LOP3.LUT P3, RZ, R100, 0xff00, RZ, 0xc0, !PT ;  /* 0x0000ff0064ff7812 */ /* 0x000fe4000786c0ff */
[----:B------:R-:W-:Y:S01]  /*9880*/  LOP3.LUT R81, R81, R83, R129, 0xfe, !PT ;  /* 0x0000005351517212 */ /* 0x000fe200078efe81 */
[----:B------:R-:W-:Y:S01]  /*9890*/  IMAD.WIDE.U32 R82, R140, 0x8, R204 ;  /* 0x000000088c527825 */ /* 0x000fe200078e00cc */
[----:B------:R2:W-:Y:S01]  /*98a0*/  STG.E.128 desc[UR14][R102.64], R84 ;  /* 0x0000005466007986 */ /* 0x0005e2000c101d0e */
[----:B0-----:R-:W-:Y:S02]  /*98b0*/  LOP3.LUT R80, R80, R127, RZ, 0xfc, !PT ;  /* 0x0000007f50507212 */ /* 0x001fe400078efcff */
[----:B------:R-:W-:Y:S01]  /*98c0*/  @P2 FMUL.FTZ R104, R84, UR4 ;  /* 0x0000000454682c20 */ /* 0x000fe20008410000 */
[----:B------:R-:W-:Y:S01]  /*98d0*/  @P0 FMUL.FTZ R130, R85, UR4 ;  /* 0x0000000455820c20 */ /* 0x000fe20008410000 */
[----:B------:R-:W-:-:S02]  /*98e0*/  LOP3.LUT P4, RZ, R100, 0xff0000, RZ, 0xc0, !PT ;  /* 0x00ff000064ff7812 */ /* 0x000fc4000788c0ff */
[----:B---3--:R-:W-:Y:S01]  /*98f0*/  @P2 FMUL.FTZ R129, R104, R131 ;  /* 0x0000008368812220 */ /* 0x008fe20000410000 */
[----:B------:R0:W-:Y:S01]  /*9900*/  STG.E.64 desc[UR14][R82.64], R80 ;  /* 0x0000005052007986 */ /* 0x0001e2000c101b0e */
[----:B------:R-:W-:Y:S02]  /*9910*/  HFMA2 R127, -RZ, RZ, 0, 0 ;  /* 0x00000000ff7f7431 */ /* 0x000fe400000001ff */
[----:B--2---:R-:W-:-:S04]  /*9920*/  IMAD.WIDE.U32 R102, R109, 0x8, R194 ;  /* 0x000000086d667825 */ /* 0x004fc800078e00c2 */
[----:B0-----:R-:W-:Y:S02]  /*9930*/  FFMA.FTZ R81, R128, UR12, R73 ;  /* 0x0000000c80517c23 */ /* 0x001fe40008010049 */
[----:B------:R-:W2:Y:S01]  /*9940*/  LDG.E.64 R102, desc[UR14][R102.64] ;  /* 0x0000000e66667981 */ /* 0x000ea2000c1e1b00 */
[----:B-1----:R-:W-:Y:S01]  /*9950*/  @P0 FMUL.FTZ R85, R130, R133 ;  /* 0x0000008582550220 */ /* 0x002fe20000410000 */
[----:B------:R-:W-:Y:S01]  /*9960*/  @P3 FMUL.FTZ R82, R81, UR4 ;  /* 0x0000000451523c20 */ /* 0x000fe20008410000 */
[----:B------:R-:W-:Y:S01]  /*9970*/  HFMA2 R126, -RZ, RZ, 0, 0 ;  /* 0x00000000ff7e7431 */ /* 0x000fe200000001ff */
[----:B------:R-:W-:Y:S02]  /*9980*/  @P3 SHF.L.U32 R80, R40, 0x10, RZ ;  /* 0x0000001028503819 */ /* 0x000fe400000006ff */
[----:B------:R-:W-:Y:S01]  /*9990*/  @P3 FMUL.FTZ R83, R82, UR24 ;  /* 0x0000001852533c20 */ /* 0x000fe20008410000 */
[----:B------:R-:W-:Y:S01]  /*99a0*/  FFMA.FTZ R82, R105, UR12, R74 ;  /* 0x0000000c69527c23 */ /* 0x000fe2000801004a */
[----:B------:R-:W-:Y:S01]  /*99b0*/  FFMA.FTZ R101, R101, UR13, R132 ;  /* 0x0000000d65657c23 */ /* 0x000fe20008010084 */
[----:B----4-:R-:W-:-:S02]  /*99c0*/  @P0 SHF.R.U64 R131, R134, 0x10, R135 ;  /* 0x0000001086830819 */ /* 0x010fc40000001287 */
[----:B------:R-:W-:Y:S02]  /*99d0*/  @P2 MOV R104, R134 ;  /* 0x0000008600682202 */ /* 0x000fe40000000f00 */
[----:B------:R-:W-:Y:S02]  /*99e0*/  @P0 SHF.L.U32 R84, R131, 0x10, RZ ;  /* 0x0000001083540819 */ /* 0x000fe400000006ff */
[----:B------:R-:W-:-:S03]  /*99f0*/  @P2 SHF.L.U32 R104, R104, 0x10, RZ ;  /* 0x0000001068682819 */ /* 0x000fc600000006ff */
[----:B------:R-:W-:Y:S01]  /*9a00*/  @P0 FMUL.FTZ R127, R84, R85 ;  /* 0x00000055547f0220 */ /* 0x000fe20000410000 */
[----:B------:R-:W-:Y:S02]  /*9a10*/  ISETP.GE.U32.AND P0, PT, R100, 0x1000000, PT ;  /* 0x010000006400780c */ /* 0x000fe40003f06070 */
[----:B------:R-:W-:Y:S01]  /*9a20*/  MOV R84, RZ ;  /* 0x000000ff00547202 */ /* 0x000fe20000000f00 */
[----:B------:R-:W-:Y:S01]  /*9a30*/  @P3 FMUL.FTZ R84, R80, R83 ;  /* 0x0000005350543220 */ /* 0x000fe20000410000 */
[----:B------:R-:W-:Y:S01]  /*9a40*/  @P2 FMUL.FTZ R126, R104, R129 ;  /* 0x00000081687e2220 */ /* 0x000fe20000410000 */
[----:B------:R-:W-:Y:S01]  /*9a50*/  @P4 FMUL.FTZ R83, R82, UR4 ;  /* 0x0000000452534c20 */ /* 0x000fe20008410000 */
[----:B------:R-:W-:Y:S01]  /*9a60*/  FADD.FTZ R104, R98, -R101 ;  /* 0x8000006562687221 */ /* 0x000fe20000010000 */
[----:B------:R-:W-:Y:S01]  /*9a70*/  LOP3.LUT P2, RZ, R100, 0xff, RZ, 0xc0, !PT ;  /* 0x000000ff64ff7812 */ /* 0x000fe2000784c0ff */
[----:B------:R-:W-:Y:S01]  /*9a80*/  FFMA.FTZ R80, R99, UR13, R132 ;  /* 0x0000000d63507c23 */ /* 0x000fe20008010084 */
[----:B------:R-:W-:Y:S01]  /*9a90*/  @P4 FMUL.FTZ R100, R83, UR24 ;  /* 0x0000001853644c20 */ /* 0x000fe20008410000 */
[----:B------:R-:W-:-:S02]  /*9aa0*/  HFMA2 R98, -RZ, RZ, 0, 0 ;  /* 0x00000000ff627431 */ /* 0x000fc400000001ff */
[----:B------:R-:W-:Y:S01]  /*9ab0*/  FFMA.FTZ R83, R104, UR12, R75 ;  /* 0x0000000c68537c23 */ /* 0x000fe2000801004b */
[----:B------:R-:W-:Y:S01]  /*9ac0*/  @P4 SHF.L.U32 R85, R123, 0x10, RZ ;  /* 0x000000107b554819 */ /* 0x000fe200000006ff */
[----:B------:R-:W-:Y:S02]  /*9ad0*/  FADD.FTZ R97, R97, -R80 ;  /* 0x8000005061617221 */ /* 0x000fe40000010000 */
[----:B------:R-:W-:Y:S02]  /*9ae0*/  @P0 FMUL.FTZ R99, R83, UR4 ;  /* 0x0000000453630c20 */ /* 0x000fe40008410000 */
[----:B------:R-:W-:Y:S01]  /*9af0*/  @P4 FMUL.FTZ R98, R85, R100 ;  /* 0x0000006455624220 */ /* 0x000fe20000410000 */
[----:B------:R-:W-:Y:S01]  /*9b00*/  @P0 SHF.L.U32 R85, R41, 0x10, RZ ;  /* 0x0000001029550819 */ /* 0x000fe200000006ff */
[----:B------:R-:W-:Y:S01]  /*9b10*/  FFMA.FTZ R80, R97, UR12, R72 ;  /* 0x0000000c61507c23 */ /* 0x000fe20008010048 */
[----:B------:R-:W-:Y:S01]  /*9b20*/  @P0 FMUL.FTZ R100, R99, UR24 ;  /* 0x0000001863640c20 */ /* 0x000fe20008410000 */
[----:B------:R-:W-:-:S02]  /*9b30*/  CS2R R128, SRZ ;  /* 0x0000000000807805 */ /* 0x000fc4000001ff00 */
[----:B------:R-:W-:Y:S01]  /*9b40*/  FMUL.FTZ R97, R80, UR4 ;  /* 0x0000000450617c20 */ /* 0x000fe20008410000 */
[----:B------:R-:W-:Y:S01]  /*9b50*/  @P0 FMUL.FTZ R129, R85, R100 ;  /* 0x0000006455810220 */ /* 0x000fe20000410000 */
[----:B------:R-:W-:Y:S02]  /*9b60*/  @P2 SHF.L.U32 R100, R122, 0x10, RZ ;  /* 0x000000107a642819 */ /* 0x000fe400000006ff */
[----:B------:R-:W-:Y:S01]  /*9b70*/  FMUL.FTZ R97, R97, UR24 ;  /* 0x0000001861617c20 */ /* 0x000fe20008410000 */
[----:B------:R-:W0:Y:S03]  /*9b80*/  F2F.BF16.F32 R84, R84 ;  /* 0x0000005400547304 */ /* 0x000e260000202000 */
[----:B------:R-:W-:-:S05]  /*9b90*/  @P2 FMUL.FTZ R128, R100, R97 ;  /* 0x0000006164802220 */ /* 0x000fca0000410000 */
[----:B------:R-:W1:Y:S08]  /*9ba0*/  F2F.BF16.F32 R129, R129 ;  /* 0x0000008100817304 */ /* 0x000e700000202000 */
[----:B------:R-:W3:Y:S08]  /*9bb0*/  F2F.BF16.F32 R98, R98 ;  /* 0x0000006200627304 */ /* 0x000ef00000202000 */
[----:B------:R4:W4:Y:S01]  /*9bc0*/  F2F.BF16.F32 R101, R128 ;  /* 0x0000008000657304 */ /* 0x0009220000202000 */
[----:B0-----:R-:W-:Y:S01]  /*9bd0*/  IMAD.WIDE.U32 R84, R84, 0x10000, RZ ;  /* 0x0001000054547825 */ /* 0x001fe200078e00ff */
[----:B-1----:R-:W-:-:S03]  /*9be0*/  SHF.L.U32 R99, R129, 0x10, RZ ;  /* 0x0000001081637819 */ /* 0x002fc600000006ff */
[----:B------:R-:W-:Y:S01]  /*9bf0*/  IMAD.WIDE.U32 R104, R108, 0x8, R194 ;  /* 0x000000086c687825 */ /* 0x000fe200078e00c2 */
[----:B---3--:R-:W-:-:S03]  /*9c00*/  LOP3.LUT R85, R85, R99, R98, 0xfe, !PT ;  /* 0x0000006355557212 */ /* 0x008fc600078efe62 */
[C---:B------:R-:W-:Y:S01]  /*9c10*/  IMAD.WIDE.U32 R98, R109.reuse, 0x10, R180 ;  /* 0x000000106d627825 */ /* 0x040fe200078e00b4 */
[----:B----4-:R-:W0:Y:S01]  /*9c20*/  @P6 LDC R128, c[0x0][0x408] ;  /* 0x00010200ff806b82 */ /* 0x010e220000000800 */
[----:B------:R-:W-:Y:S02]  /*9c30*/  LOP3.LUT R84, R84, R101, RZ, 0xfc, !PT ;  /* 0x0000006554547212 */ /* 0x000fe400078efcff */
[----:B------:R-:W-:Y:S01]  /*9c40*/  IMAD.WIDE.U32 R100, R109, 0x8, R204 ;  /* 0x000000086d647825 */ /* 0x000fe200078e00cc */
[----:B------:R1:W-:Y:S04]  /*9c50*/  STG.E.128 desc[UR14][R98.64], R80 ;  /* 0x0000005062007986 */ /* 0x0003e8000c101d0e */
[----:B------:R-:W3:Y:S01]  /*9c60*/  @P5 LDC R109, c[0x0][0x408] ;  /* 0x00010200ff6d5b82 */ /* 0x000ee20000000800 */
        /* <DEDUP_REMOVED lines=10> */
[----:B------:R-:W-:Y:S01]  /*9d10*/  @P6 FMUL.FTZ R87, R87, UR4 ;  /* 0x0000000457576c20 */ /* 0x000fe20008410000 */
[----:B------:R-:W-:Y:S01]  /*9d20*/  FADD.FTZ R96, R93, -R96 ;  /* 0x800000605d607221 */ /* 0x000fe20000010000 */
[----:B---3--:R-:W-:Y:S01]  /*9d30*/  @P5 FMUL.FTZ R85, R86, R109 ;  /* 0x0000006d56555220 */ /* 0x008fe20000410000 */
[----:B------:R-:W-:Y:S01]  /*9d40*/  FFMA.FTZ R95, R95, UR13, R132 ;  /* 0x0000000d5f5f7c23 */ /* 0x000fe20008010084 */
[----:B------:R-:W-:Y:S02]  /*9d50*/  CS2R R92, SRZ ;  /* 0x00000000005c7805 */ /* 0x000fe4000001ff00 */
[----:B------:R-:W-:Y:S01]  /*9d60*/  @P5 FMUL.FTZ R91, R80, R85 ;  /* 0x00000055505b5220 */ /* 0x000fe20000410000 */
        /* <DEDUP_REMOVED lines=8> */
[----:B------:R-:W-:Y:S01]  /*9df0*/  FFMA.FTZ R87, R86, UR12, R79 ;  /* 0x0000000c56577c23 */ /* 0x000fe2000801004f */
[----:B------:R-:W-:Y:S01]  /*9e00*/  LOP3.LUT P6, RZ, R89, 0xff0000, RZ, 0xc0, !PT ;  /* 0x00ff000059ff7812 */ /* 0x000fe200078cc0ff */
[----:B------:R-:W-:Y:S01]  /*9e10*/  FADD.FTZ R131, R90, -R131 ;  /* 0x800000835a837221 */ /* 0x000fe20000010000 */
[----:B------:R-:W-:Y:S02]  /*9e20*/  HFMA2 R90, -RZ, RZ, 0, 0 ;  /* 0x00000000ff5a7431 */ /* 0x000fe400000001ff */
[----:B------:R-:W-:Y:S01]  /*9e30*/  FADD.FTZ R129, R88, -R129 ;  /* 0x8000008158817221 */ /* 0x000fe20000010000 */
[----:B------:R-:W-:Y:S01]  /*9e40*/  FFMA.FTZ R86, R131, UR12, R78 ;  /* 0x0000000c83567c23 */ /* 0x000fe2000801004e */
[----:B------:R-:W-:-:S07]  /*9e50*/  HFMA2 R99, -RZ, RZ, 0, 0 ;  /* 0x00000000ff637431 */ /* 0x000fce00000001ff */
[----:B------:R-:W-:Y:S01]  /*9e60*/  @P6 SHF.L.U32 R88, R125, 0x10, RZ ;  /* 0x000000107d586819 */ /* 0x000fe200000006ff */
[----:B------:R-:W-:Y:S01]  /*9e70*/  @P0 FMUL.FTZ R98, R83, UR4 ;  /* 0x0000000453620c20 */ /* 0x000fe20008410000 */
[----:B--2---:R-:W-:-:S04]  /*9e80*/  @P2 MOV R84, R102 ;  /* 0x0000006600542202 */ /* 0x004fc80000000f00 */
[----:B------:R-:W-:Y:S02]  /*9e90*/  @P2 SHF.L.U32 R84, R84, 0x10, RZ ;  /* 0x0000001054542819 */ /* 0x000fe400000006ff */
[----:B------:R-:W-:-:S03]  /*9ea0*/  @P3 SHF.R.U64 R85, R102, 0x10, R103 ;  /* 0x0000001066553819 */ /* 0x000fc60000001267 */
[----:B------:R-:W-:Y:S01]  /*9eb0*/  @P2 FMUL.FTZ R92, R97, R84 ;  /* 0x00000054615c2220 */ /* 0x000fe20000410000 */
[----:B------:R-:W-:Y:S02]  /*9ec0*/  ISETP.GE.U32.AND P2, PT, R89, 0x1000000, PT ;  /* 0x010000005900780c */ /* 0x000fe40003f46070 */
[----:B------:R-:W-:Y:S01]  /*9ed0*/  @P3 SHF.L.U32 R80, R85, 0x10, RZ ;  /* 0x0000001055503819 */ /* 0x000fe200000006ff */
[----:B------:R-:W-:-:S04]  /*9ee0*/  FFMA.FTZ R85, R96, UR12, R77 ;  /* 0x0000000c60557c23 */ /* 0x000fc8000801004d */
[----:B------:R-:W-:Y:S01]  /*9ef0*/  @P3 FMUL.FTZ R95, R80, R81 ;  /* 0x00000051505f3220 */ /* 0x000fe20000410000 */
[----:B------:R-:W-:Y:S01]  /*9f00*/  LOP3.LUT P3, RZ, R89, 0xff, RZ, 0xc0, !PT ;  /* 0x000000ff59ff7812 */ /* 0x000fe2000786c0ff */
[----:B------:R-:W-:Y:S01]  /*9f10*/  FMUL.FTZ R89, R87, UR4 ;  /* 0x0000000457597c20 */ /* 0x000fe20008410000 */
[----:B------:R-:W-:-:S03]  /*9f20*/  FMUL.FTZ R94, R85, UR4 ;  /* 0x00000004555e7c20 */ /* 0x000fc60008410000 */
[----:B------:R-:W-:Y:S01]  /*9f30*/  @P2 SHF.L.U32 R80, R39, 0x10, RZ ;  /* 0x0000001027502819 */ /* 0x000fe200000006ff */
[----:B------:R-:W-:Y:S01]  /*9f40*/  FMUL.FTZ R89, R89, UR24 ;  /* 0x0000001859597c20 */ /* 0x000fe20008410000 */
[----:B------:R-:W-:Y:S01]  /*9f50*/  @P5 SHF.L.U32 R97, R38, 0x10, RZ ;  /* 0x0000001026615819 */ /* 0x000fe200000006ff */
[----:B------:R-:W-:Y:S02]  /*9f60*/  FMUL.FTZ R94, R94, UR24 ;  /* 0x000000185e5e7c20 */ /* 0x000fe40008410000 */
[----:B------:R-:W-:Y:S01]  /*9f70*/  @P2 FMUL.FTZ R90, R80, R89 ;  /* 0x00000059505a2220 */ /* 0x000fe20000410000 */
[----:B------:R-:W-:Y:S01]  /*9f80*/  FMUL.FTZ R80, R86, UR4 ;  /* 0x0000000456507c20 */ /* 0x000fe20008410000 */
[----:B------:R-:W-:Y:S01]  /*9f90*/  FFMA.FTZ R84, R129, UR12, R76 ;  /* 0x0000000c81547c23 */ /* 0x000fe2000801004c */
[----:B------:R-:W-:Y:S01]  /*9fa0*/  MOV R81, RZ ;  /* 0x000000ff00517202 */ /* 0x000fe20000000f00 */
[----:B------:R-:W-:Y:S01]  /*9fb0*/  @P5 FMUL.FTZ R81, R97, R94 ;  /* 0x0000005e61515220 */ /* 0x000fe20000410000 */
[----:B------:R-:W-:Y:S01]  /*9fc0*/  FMUL.FTZ R129, R80, UR24 ;  /* 0x0000001850817c20 */ /* 0x000fe20008410000 */
[----:B------:R-:W-:Y:S01]  /*9fd0*/  FMUL.FTZ R80, R84, UR4 ;  /* 0x0000000454507c20 */ /* 0x000fe20008410000 */
[----:B------:R-:W-:Y:S01]  /*9fe0*/  MOV R97, RZ ;  /* 0x000000ff00617202 */ /* 0x000fe20000000f00 */
[----:B------:R-:W0:Y:S01]  /*9ff0*/  F2F.BF16.F32 R90, R90 ;  /* 0x0000005a005a7304 */ /* 0x000e220000202000 */
[----:B------:R-:W-:Y:S01]  /*a000*/  @P6 FMUL.FTZ R97, R88, R129 ;  /* 0x0000008158616220 */ /* 0x000fe20000410000 */
[----:B------:R-:W-:Y:S01]  /*a010*/  @P3 SHF.L.U32 R101, R124, 0x10, RZ ;  /* 0x000000107c653819 */ /* 0x000fe200000006ff */
[----:B------:R-:W-:-:S05]  /*a020*/  FMUL.FTZ R130, R80, UR24 ;  /* 0x0000001850827c20 */ /* 0x000fca0008410000 */
[----:B------:R-:W1:Y:S01]  /*a030*/  F2F.BF16.F32 R81, R81 ;  /* 0x0000005100517304 */ /* 0x000e620000202000 */
[----:B------:R-:W-:-:S07]  /*a040*/  @P3 FMUL.FTZ R99, R101, R130 ;  /* 0x0000008265633220 */ /* 0x000fce0000410000 */
[----:B------:R-:W2:Y:S01]  /*a050*/  F2F.BF16.F32 R97, R97 ;  /* 0x0000006100617304 */ /* 0x000ea20000202000 */
[----:B0-----:R-:W-:-:S07]  /*a060*/  SHF.L.U32 R101, R90, 0x10, RZ ;  /* 0x000000105a657819 */ /* 0x001fce00000006ff */
[----:B------:R-:W0:Y:S01]  /*a070*/  F2F.BF16.F32 R99, R99 ;  /* 0x0000006300637304 */ /* 0x000e220000202000 */
[----:B-1----:R-:W-:Y:S01]  /*a080*/  IMAD.WIDE.U32 R80, R81, 0x10000, RZ ;  /* 0x0001000051507825 */ /* 0x002fe200078e00ff */
[----:B------:R-:W-:-:S03]  /*a090*/  @P4 MOV R90, R103 ;  /* 0x00000067005a4202 */ /* 0x000fc60000000f00 */
[----:B------:R-:W-:Y:S01]  /*a0a0*/  @P4 FMUL.FTZ R96, R82, UR4 ;  /* 0x0000000452604c20 */ /* 0x000fe20008410000 */
[----:B------:R-:W-:Y:S01]  /*a0b0*/  HFMA2 R88, -RZ, RZ, 0, 0 ;  /* 0x00000000ff587431 */ /* 0x000fe200000001ff */
[----:B------:R-:W-:Y:S02]  /*a0c0*/  @P4 SHF.L.U32 R90, R90, 0x10, RZ ;  /* 0x000000105a5a4819 */ /* 0x000fe400000006ff */
[----:B--2---:R-:W-:Y:S01]  /*a0d0*/  LOP3.LUT R81, R81, R101, R97, 0xfe, !PT ;  /* 0x0000006551517212 */ /* 0x004fe200078efe61 */
[----:B------:R-:W-:Y:S01]  /*a0e0*/  @P4 FMUL.FTZ R97, R96, UR24 ;  /* 0x0000001860614c20 */ /* 0x000fe20008410000 */
[----:B------:R-:W-:Y:S01]  /*a0f0*/  IMAD.WIDE.U32 R82, R108, 0x10, R180 ;  /* 0x000000106c527825 */ /* 0x000fe200078e00b4 */
[----:B------:R-:W-:-:S03]  /*a100*/  @P0 SHF.R.U32.HI R128, RZ, 0x10, R103 ;  /* 0x00000010ff800819 */ /* 0x000fc60000011667 */
[----:B------:R-:W-:Y:S01]  /*a110*/  @P4 FMUL.FTZ R88, R90, R97 ;  /* 0x000000615a584220 */ /* 0x000fe20000410000 */
[----:B------:R-:W-:Y:S01]  /*a120*/  IMAD.WIDE.U32 R108, R108, 0x8, R204 ;  /* 0x000000086c6c7825 */ /* 0x000fe200078e00cc */
[----:B0-----:R-:W-:Y:S01]  /*a130*/  LOP3.LUT R80, R80, R99, RZ, 0xfc, !PT ;  /* 0x0000006350507212 */ /* 0x001fe200078efcff */
[----:B------:R-:W-:Y:S02]  /*a140*/  STG.E.128 desc[UR14][R82.64], R84 ;  /* 0x0000005452007986 */ /* 0x000fe4000c101d0e */
[----:B------:R-:W-:Y:S02]  /*a150*/  HFMA2 R101, -RZ, RZ, 0, 0 ;  /* 0x00000000ff657431 */ /* 0x000fe400000001ff */
[----:B------:R-:W-:Y:S01]  /*a160*/  HFMA2 R99, -RZ, RZ, 0, 0 ;  /* 0x00000000ff637431 */ /* 0x000fe200000001ff */
[----:B------:R0:W-:Y:S01]  /*a170*/  STG.E.64 desc[UR14][R108.64], R80 ;  /* 0x000000506c007986 */ /* 0x0001e2000c101b0e */
[----:B------:R-:W-:Y:S01]  /*a180*/  HFMA2 R103, -RZ, RZ, 0, 0 ;  /* 0x00000000ff677431 */ /* 0x000fe200000001ff */
[----:B------:R-:W-:-:S02]  /*a190*/  MOV R90, RZ ;  /* 0x000000ff005a7202 */ /* 0x000fc40000000f00 */
        /* <DEDUP_REMOVED lines=15> */
[----:B------:R-:W-:-:S07]  /*a290*/  @P2 FMUL.FTZ R103, R89, R82 ;  /* 0x0000005259672220 */ /* 0x000fce0000410000 */
.L_x_5065:
        /* <DEDUP_REMOVED lines=111> */
.L_x_5062:
        /* <DEDUP_REMOVED lines=33> */
.L_x_5068:
        /* <DEDUP_REMOVED lines=14> */
.L_x_14361:


//--------------------- .text._ZN10layer_norm22ln_bwd_finalize_kernelINS_22Kernel_traits_finalizeILj7168E13__nv_bfloat16S2_fS2_fjLb1ELj1024ELj4ENS_18Kernel_traits_baseILj7168ES2_S2_fS2_fjLj1024EEEEELb1ELb0EEEvNS_9BwdParamsE --------------------------
	.section	.text._ZN10layer_norm22ln_bwd_finalize_kernelINS_22Kernel_traits_finalizeILj7168E13__nv_bfloat16S2_fS2_fjLb1ELj1024ELj4ENS_18Kernel_traits_baseILj7168ES2_S2_fS2_fjLj1024EEEEELb1ELb0EEEvNS_9BwdParamsE,"ax",@progbits
	.align	128
        .global         _ZN10layer_norm22ln_bwd_finalize_kernelINS_22Kernel_traits_finalizeILj7168E13__nv_bfloat16S2_fS2_fjLb1ELj1024ELj4ENS_18Kernel_traits_baseILj7168ES2_S2_fS2_fjLj1024EEEEELb1ELb0EEEvNS_9BwdParamsE
        .type           _ZN10layer_norm22ln_bwd_finalize_kernelINS_22Kernel_traits_finalizeILj7168E13__nv_bfloat16S2_fS2_fjLb1ELj1024ELj4ENS_18Kernel_traits_baseILj7168ES2_S2_fS2_fjLj1024EEEEELb1ELb0EEEvNS_9BwdParamsE,@function
        .size           _ZN10layer_norm22ln_bwd_finalize_kernelINS_22Kernel_traits_finalizeILj7168E13__nv_bfloat16S2_fS2_fjLb1ELj1024ELj4ENS_18Kernel_traits_baseILj7168ES2_S2_fS2_fjLj1024EEEEELb1ELb0EEEvNS_9BwdParamsE,(.L_x_14362 - _ZN10layer_norm22ln_bwd_finalize_kernelINS_22Kernel_traits_finalizeILj7168E13__nv_bfloat16S2_fS2_fjLb1ELj1024ELj4ENS_18Kernel_traits_baseILj7168ES2_S2_fS2_fjLj1024EEEEELb1ELb0EEEvNS_9BwdParamsE)
        .other          _ZN10layer_norm22ln_bwd_finalize_kernelINS_22Kernel_traits_finalizeILj7168E13__nv_bfloat16S2_fS2_fjLb1ELj1024ELj4ENS_18Kernel_traits_baseILj7168ES2_S2_fS2_fjLj1024EEEEELb1ELb0EEEvNS_9BwdParamsE,@"STO_CUDA_ENTRY STV_DEFAULT"
_ZN10layer_norm22ln_bwd_finalize_kernelINS_22Kernel_traits_finalizeILj7168E13__nv_bfloat16S2_fS2_fjLb1ELj1024ELj4ENS_18Kernel_traits_baseILj7168ES2_S2_fS2_fjLj1024EEEEELb1ELb0EEEvNS_9BwdParamsE:
.text._ZN10layer_norm22ln_bwd_finalize_kernelINS_22Kernel_traits_finalizeILj7168E13__nv_bfloat16S2_fS2_fjLb1ELj1024ELj4ENS_18Kernel_traits_baseILj7168ES2_S2_fS2_fjLj1024EEEEELb1ELb0EEEvNS_9BwdParamsE:
        /* <DEDUP_REMOVED lines=57> */
.L_x_5073:
        /* <DEDUP_REMOVED lines=87> */
.L_x_5072:
[----:B------:R-:W-:Y:S05]  /*0900*/  BSYNC.RECONVERGENT B1 ;  /* 0x0000000000017941 */ /* 0x000fea0003800200 */
.L_x_5071:
        /* <DEDUP_REMOVED lines=50> */
.L_x_5075:
[----:B------:R-:W-:Y:S05]  /*0c30*/  BSYNC.RECONVERGENT B1 ;  /* 0x0000000000017941 */ /* 0x000fea0003800200 */
.L_x_5074:
        /* <DEDUP_REMOVED lines=29> */
.L_x_5077:
[----:B------:R-:W-:Y:S05]  /*0e10*/  BSYNC.RECONVERGENT B1 ;  /* 0x0000000000017941 */ /* 0x000fea0003800200 */
.L_x_5076:
        /* <DEDUP_REMOVED lines=14> */
.L_x_5070:
[----:B------:R-:W-:Y:S05]  /*0f00*/  BSYNC.RECONVERGENT B0 ;  /* 0x0000000000007941 */ /* 0x000fea0003800200 */
.L_x_5069:
        /* <DEDUP_REMOVED lines=78> */
.L_x_5078:
        /* <DEDUP_REMOVED lines=9> */
.L_x_14362:


//--------------------- .text._ZN10layer_norm13ln_bwd_kernelINS_13Kernel_traitsI13__nv_bfloat16S2_fS2_fjLj7168ELj1ELj1ELj8ELj8ENS_18Kernel_traits_baseILj7168ES2_S2_fS2_fjLj256EEEEELb1ELb1ELb1ELb0EEEvNS_9BwdParamsE --------------------------
	.section	.text._ZN10layer_norm13ln_bwd_kernelINS_13Kernel_traitsI13__nv_bfloat16S2_fS2_fjLj7168ELj1ELj1ELj8ELj8ENS_18Kernel_traits_baseILj7168ES2_S2_fS2_fjLj256EEEEELb1ELb1ELb1ELb0EEEvNS_9BwdParamsE,"ax",@progbits
	.align	128
        .global         _ZN10layer_norm13ln_bwd_kernelINS_13Kernel_traitsI13__nv_bfloat16S2_fS2_fjLj7168ELj1ELj1ELj8ELj8ENS_18Kernel_traits_baseILj7168ES2_S2_fS2_fjLj256EEEEELb1ELb1ELb1ELb0EEEvNS_9BwdParamsE
        .type           _ZN10layer_norm13ln_bwd_kernelINS_13Kernel_traitsI13__nv_bfloat16S2_fS2_fjLj7168ELj1ELj1ELj8ELj8ENS_18Kernel_traits_baseILj7168ES2_S2_fS2_fjLj256EEEEELb1ELb1ELb1ELb0EEEvNS_9BwdParamsE,@function
        .size           _ZN10layer_norm13ln_bwd_kernelINS_13Kernel_traitsI13__nv_bfloat16S2_fS2_fjLj7168ELj1ELj1ELj8ELj8ENS_18Kernel_traits_baseILj7168ES2_S2_fS2_fjLj256EEEEELb1ELb1ELb1ELb0EEEvNS_9BwdParamsE,(.L_x_14363 - _ZN10layer_norm13ln_bwd_kernelINS_13Kernel_traitsI13__nv_bfloat16S2_fS2_fjLj7168ELj1ELj1ELj8ELj8ENS_18Kernel_traits_baseILj7168ES2_S2_fS2_fjLj256EEEEELb1ELb1ELb1ELb0EEEvNS_9BwdParamsE)
        .other          _ZN10layer_norm13ln_bwd_kernelINS_13Kernel_traitsI13__nv_bfloat16S2_fS2_fjLj7168ELj1ELj1ELj8ELj8ENS_18Kernel_traits_baseILj7168ES2_S2_fS2_fjLj256EEEEELb1ELb1ELb1ELb0EEEvNS_9BwdParamsE,@"STO_CUDA_ENTRY STV_DEFAULT"
_ZN10layer_norm13ln_bwd_kernelINS_13Kernel_traitsI13__nv_bfloat16S2_fS2_fjLj7168ELj1ELj1ELj8ELj8ENS_18Kernel_traits_baseILj7168ES2_S2_fS2_fjLj256EEEEELb1ELb1ELb1ELb0EEEvNS_9BwdParamsE:
.text._ZN10layer_norm13ln_bwd_kernelINS_13Kernel_traitsI13__nv_bfloat16S2_fS2_fjLj7168ELj1ELj1ELj8ELj8ENS_18Kernel_traits_baseILj7168ES2_S2_fS2_fjLj256EEEEELb1ELb1ELb1ELb0EEEvNS_9BwdParamsE:
        /* <DEDUP_REMOVED lines=23> */
[----:B------:R-:W-:Y:S01]  /*0170*/  P2R R229, PR, RZ, 0x20 ;  /* 0x00000020ffe57803 */ /* 0x000fe20000000000 */
[----:B-1----:R-:W-:Y:S01]  /*0180*/  UISETP.GE.AND UP0, UPT, UR9, UR4, UPT ;  /* 0x000000040900728c */ /* 0x002fe2000bf06270 */
[----:B------:R-:W-:Y:S01]  /*0190*/  P2R R200, PR, RZ, 0x1 ;  /* 0x00000001ffc87803 */ /* 0x000fe20000000000 */
[----:B------:R-:W1:Y:S08]  /*01a0*/  @P6 LDC.64 R20, c[0x0][0x3e8] ;  /* 0x0000fa00ff146b82 */ /* 0x000e700000000a00 */
[----:B------:R-:W3:Y:S08]  /*01b0*/  @P5 LDC.64 R36, c[0x0][0x3d0] ;  /* 0x0000f400ff245b82 */ /* 0x000ef00000000a00 */
[----:B------:R-:W4:Y:S01]  /*01c0*/  @P5 LDC.64 R38, c[0x0][0x3e8] ;  /* 0x0000fa00ff265b82 */ /* 0x000f220000000a00 */
[----:B--2---:R-:W-:-:S05]  /*01d0*/  @P6 IMAD.WIDE.U32 R16, R3, 0x8, R16 ;  /* 0x0000000803106825 */ /* 0x004fca00078e0010 */
[----:B0-----:R0:W5:Y:S02]  /*01e0*/  @P6 LDG.E.64 R18, desc[UR10][R16.64] ;  /* 0x0000000a10126981 */ /* 0x001164000c1e1b00 */
[----:B------:R-:W2:Y:S01]  /*01f0*/  @P4 LDC.64 R40, c[0x0][0x3d0] ;  /* 0x0000f400ff284b82 */ /* 0x000ea20000000a00 */
[C---:B-1----:R-:W-:Y:S01]  /*0200*/  @P6 IMAD.WIDE.U32 R20, R3.reuse, 0x8, R20 ;  /* 0x0000000803146825 */ /* 0x042fe200078e0014 */
[----:B------:R-:W-:-:S04]  /*0210*/  @P6 LOP3.LUT R3, R3, 0x100, RZ, 0xfc, !PT ;  /* 0x0000010003036812 */ /* 0x000fc800078efcff */
[----:B------:R1:W5:Y:S02]  /*0220*/  @P6 LDG.E.64 R22, desc[UR10][R20.64] ;  /* 0x0000000a14166981 */ /* 0x000364000c1e1b00 */
[----:B------:R-:W0:Y:S01]  /*0230*/  @P4 LDC.64 R42, c[0x0][0x3e8] ;  /* 0x0000fa00ff2a4b82 */ /* 0x000e220000000a00 */
[----:B---3--:R-:W-:-:S05]  /*0240*/  @P5 IMAD.WIDE.U32 R36, R3, 0x8, R36 ;  /* 0x0000000803245825 */ /* 0x008fca00078e0024 */
[----:B------:R-:W5:Y:S02]  /*0250*/  @P5 LDG.E.64 R24, desc[UR10][R36.64] ;  /* 0x0000000a24185981 */ /* 0x000f64000c1e1b00 */
[----:B------:R-:W3:Y:S01]  /*0260*/  @P3 LDC.64 R44, c[0x0][0x3d0] ;  /* 0x0000f400ff2c3b82 */ /* 0x000ee20000000a00 */
[C---:B----4-:R-:W-:Y:S01]  /*0270*/  @P5 IMAD.WIDE.U32 R38, R3.reuse, 0x8, R38 ;  /* 0x0000000803265825 */ /* 0x050fe200078e0026 */
[----:B------:R-:W-:-:S04]  /*0280*/  @P5 IADD3 R3, PT, PT, R3, 0x100, RZ ;  /* 0x0000010003035810 */ /* 0x000fc80007ffe0ff */
[----:B------:R-:W5:Y:S02]  /*0290*/  @P5 LDG.E.64 R4, desc[UR10][R38.64] ;  /* 0x0000000a26045981 */ /* 0x000f64000c1e1b00 */
[----:B------:R-:W4:Y:S01]  /*02a0*/  @P3 LDC.64 R46, c[0x0][0x3e8] ;  /* 0x0000fa00ff2e3b82 */ /* 0x000f220000000a00 */
[C---:B--2---:R-:W-:Y:S01]  /*02b0*/  @P4 IMAD.WIDE.U32 R40, R3.reuse, 0x8, R40 ;  /* 0x0000000803284825 */ /* 0x044fe200078e0028 */
[----:B------:R-:W-:Y:S02]  /*02c0*/  CS2R R78, SRZ ;  /* 0x00000000004e7805 */ /* 0x000fe4000001ff00 */
[----:B------:R-:W-:Y:S02]  /*02d0*/  CS2R R60, SRZ ;  /* 0x00000000003c7805 */ /* 0x000fe4000001ff00 */
[----:B------:R-:W-:Y:S02]  /*02e0*/  CS2R R62, SRZ ;  /* 0x00000000003e7805 */ /* 0x000fe4000001ff00 */
[----:B------:R-:W-:Y:S01]  /*02f0*/  CS2R R64, SRZ ;  /* 0x0000000000407805 */ /* 0x000fe2000001ff00 */
[----:B------:R2:W5:Y:S01]  /*0300*/  @P4 LDG.E.64 R26, desc[UR10][R40.64] ;  /* 0x0000000a281a4981 */ /* 0x000562000c1e1b00 */
[----:B------:R-:W1:Y:S01]  /*0310*/  @P2 LDC.64 R48, c[0x0][0x3d0] ;  /* 0x0000f400ff302b82 */ /* 0x000e620000000a00 */
[C---:B0-----:R-:W-:Y:S01]  /*0320*/  @P4 IMAD.WIDE.U32 R42, R3.reuse, 0x8, R42 ;  /* 0x00000008032a4825 */ /* 0x041fe200078e002a */
[----:B------:R-:W-:-:S02]  /*0330*/  @P4 IADD3 R3, PT, PT, R3, 0x100, RZ ;  /* 0x0000010003034810 */ /* 0x000fc40007ffe0ff */
[----:B------:R-:W-:Y:S02]  /*0340*/  CS2R R66, SRZ ;  /* 0x0000000000427805 */ /* 0x000fe4000001ff00 */
[----:B------:R-:W-:Y:S02]  /*0350*/  CS2R R68, SRZ ;  /* 0x0000000000447805 */ /* 0x000fe4000001ff00 */
[----:B------:R-:W-:Y:S01]  /*0360*/  CS2R R70, SRZ ;  /* 0x0000000000467805 */ /* 0x000fe2000001ff00 */
[----:B------:R0:W5:Y:S01]  /*0370*/  @P4 LDG.E.64 R6, desc[UR10][R42.64] ;  /* 0x0000000a2a064981 */ /* 0x000162000c1e1b00 */
[----:B------:R-:W2:Y:S01]  /*0380*/  @P2 LDC.64 R50, c[0x0][0x3e8] ;  /* 0x0000fa00ff322b82 */ /* 0x000ea20000000a00 */
[----:B---3--:R-:W-:-:S05]  /*0390*/  @P3 IMAD.WIDE.U32 R44, R3, 0x8, R44 ;  /* 0x00000008032c3825 */ /* 0x008fca00078e002c */
[----:B------:R-:W5:Y:S02]  /*03a0*/  @P3 LDG.E.64 R28, desc[UR10][R44.64] ;  /* 0x0000000a2c1c3981 */ /* 0x000f64000c1e1b00 */
[----:B------:R-:W3:Y:S01]  /*03b0*/  @P1 LDC.64 R52, c[0x0][0x3d0] ;  /* 0x0000f400ff341b82 */ /* 0x000ee20000000a00 */
[C---:B----4-:R-:W-:Y:S01]  /*03c0*/  @P3 IMAD.WIDE.U32 R46, R3.reuse, 0x8, R46 ;  /* 0x00000008032e3825 */ /* 0x050fe200078e002e */
[----:B------:R-:W-:-:S04]  /*03d0*/  @P3 IADD3 R3, PT, PT, R3, 0x100, RZ ;  /* 0x0000010003033810 */ /* 0x000fc80007ffe0ff */
[----:B------:R-:W5:Y:S02]  /*03e0*/  @P3 LDG.E.64 R8, desc[UR10][R46.64] ;  /* 0x0000000a2e083981 */ /* 0x000f64000c1e1b00 */
[----:B------:R-:W4:Y:S08]  /*03f0*/  @P1 LDC.64 R54, c[0x0][0x3e8] ;  /* 0x0000fa00ff361b82 */ /* 0x000f300000000a00 */
[----:B------:R-:W0:Y:S08]  /*0400*/  @P0 LDC.64 R56, c[0x0][0x3d0] ;  /* 0x0000f400ff380b82 */ /* 0x000e300000000a00 */
[----:B------:R-:W0:Y:S01]  /*0410*/  @P0 LDC.64 R58, c[0x0][0x3e8] ;  /* 0x0000fa00ff3a0b82 */ /* 0x000e220000000a00 */
[----:B-1----:R-:W-:-:S04]  /*0420*/  @P2 IMAD.WIDE.U32 R48, R3, 0x8, R48 ;  /* 0x0000000803302825 */ /* 0x002fc800078e0030 */
[C---:B--2---:R-:W-:Y:S01]  /*0430*/  @P2 IMAD.WIDE.U32 R50, R3.reuse, 0x8, R50 ;  /* 0x0000000803322825 */ /* 0x044fe200078e0032 */
[----:B------:R-:W-:Y:S01]  /*0440*/  @P2 IADD3 R3, PT, PT, R3, 0x100, RZ ;  /* 0x0000010003032810 */ /* 0x000fe20007ffe0ff */
[----:B------:R-:W5:Y:S04]  /*0450*/  @P2 LDG.E.64 R30, desc[UR10][R48.64] ;  /* 0x0000000a301e2981 */ /* 0x000f68000c1e1b00 */
[C---:B---3--:R-:W-:Y:S01]  /*0460*/  @P1 IMAD.WIDE.U32 R52, R3.reuse, 0x8, R52 ;  /* 0x0000000803341825 */ /* 0x048fe200078e0034 */
[----:B------:R-:W5:Y:S03]  /*0470*/  @P2 LDG.E.64 R10, desc[UR10][R50.64] ;  /* 0x0000000a320a2981 */ /* 0x000f66000c1e1b00 */
[C---:B----4-:R-:W-:Y:S01]  /*0480*/  @P1 IMAD.WIDE.U32 R54, R3.reuse, 0x8, R54 ;  /* 0x0000000803361825 */ /* 0x050fe200078e0036 */
[----:B------:R-:W-:Y:S01]  /*0490*/  @P1 IADD3 R3, PT, PT, R3, 0x100, RZ ;  /* 0x0000010003031810 */ /* 0x000fe20007ffe0ff */
[----:B------:R1:W5:Y:S04]  /*04a0*/  @P1 LDG.E.64 R32, desc[UR10][R52.64] ;  /* 0x0000000a34201981 */ /* 0x000368000c1e1b00 */
[C---:B0-----:R-:W-:Y:S01]  /*04b0*/  @P0 IMAD.WIDE.U32 R16, R3.reuse, 0x8, R56 ;  /* 0x0000000803100825 */ /* 0x041fe200078e0038 */
[----:B------:R0:W5:Y:S03]  /*04c0*/  @P1 LDG.E.64 R12, desc[UR10][R54.64] ;  /* 0x0000000a360c1981 */ /* 0x000166000c1e1b00 */
[----:B------:R-:W-:Y:S01]  /*04d0*/  @P0 IMAD.WIDE.U32 R20, R3, 0x8, R58 ;  /* 0x0000000803140825 */ /* 0x000fe200078e003a */
[----:B------:R2:W5:Y:S04]  /*04e0*/  @P0 LDG.E.64 R34, desc[UR10][R16.64] ;  /* 0x0000000a10220981 */ /* 0x000568000c1e1b00 */
[----:B------:R2:W5:Y:S01]  /*04f0*/  @P0 LDG.E.64 R14, desc[UR10][R20.64] ;  /* 0x0000000a140e0981 */ /* 0x000562000c1e1b00 */
[----:B------:R-:W-:-:S02]  /*0500*/  CS2R R40, SRZ ;  /* 0x0000000000287805 */ /* 0x000fc4000001ff00 */
[----:B------:R-:W-:Y:S02]  /*0510*/  CS2R R42, SRZ ;  /* 0x00000000002a7805 */ /* 0x000fe4000001ff00 */
[----:B-1----:R-:W-:Y:S02]  /*0520*/  CS2R R52, SRZ ;  /* 0x0000000000347805 */ /* 0x002fe4000001ff00 */
[----:B0-----:R-:W-:Y:S02]  /*0530*/  CS2R R54, SRZ ;  /* 0x0000000000367805 */ /* 0x001fe4000001ff00 */
        /* <DEDUP_REMOVED lines=30> */
[----:B--2---:R-:W-:Y:S06]  /*0720*/  BRA.U UP0, `(.L_x_5079) ;  /* 0x000000fd00147547 */ /* 0x004fec000b800000 */
[----:B-----5:R-:W-:Y:S01]  /*0730*/  MOV R0, R18 ;  /* 0x0000001200007202 */ /* 0x020fe20000000f00 */
[--C-:B------:R-:W-:Y:S01]  /*0740*/  IMAD.MOV.U32 R16, RZ, RZ, R19.reuse ;  /* 0x000000ffff107224 */ /* 0x100fe200078e0013 */
[----:B------:R-:W-:Y:S01]  /*0750*/  SHF.R.U64 R3, R18, 0x10, R19 ;  /* 0x0000001012037819 */ /* 0x000fe20000001213 */
[----:B------:R-:W-:Y:S01]  /*0760*/  IMAD.MOV.U32 R236, RZ, RZ, R33 ;  /* 0x000000ffffec7224 */ /* 0x000fe200078e0021 */
[----:B------:R-:W-:Y:S01]  /*0770*/  SHF.R.U32.HI R17, RZ, 0x10, R19 ;  /* 0x00000010ff117819 */ /* 0x000fe20000011613 */
[----:B------:R-:W-:Y:S01]  /*0780*/  IMAD.MOV.U32 R214, RZ, RZ, R9 ;  /* 0x000000ffffd67224 */ /* 0x000fe200078e0009 */
        /* <DEDUP_REMOVED lines=10> */
[----:B------:R-:W-:Y:S02]  /*0830*/  PRMT R7, R0, 0x7610, R7 ;  /* 0x0000761000077816 */ /* 0x000fe40000000007 */
[----:B------:R-:W-:Y:S02]  /*0840*/  CS2R R54, SRZ ;  /* 0x0000000000367805 */ /* 0x000fe4000001ff00 */
[----:B------:R-:W-:Y:S02]  /*0850*/  SHF.R.U64 R19, R24, 0x10, R25 ;  /* 0x0000001018137819 */ /* 0x000fe40000001219 */
[----:B------:R-:W-:Y:S02]  /*0860*/  CS2R R56, SRZ ;  /* 0x0000000000387805 */ /* 0x000fe4000001ff00 */
[----:B------:R-:W-:Y:S01]  /*0870*/  SHF.R.U64 R223, R4, 0x10, R5 ;  /* 0x0000001004df7819 */ /* 0x000fe20000001205 */
[----:B------:R0:W-:Y:S01]  /*0880*/  STL.S16 [R1+0x14], R7 ;  /* 0x0000140701007387 */ /* 0x0001e20000100600 */
[----:B------:R-:W-:-:S02]  /*0890*/  MOV R222, R5 ;  /* 0x0000000500de7202 */ /* 0x000fc40000000f00 */
[----:B------:R-:W-:Y:S02]  /*08a0*/  CS2R R58, SRZ ;  /* 0x00000000003a7805 */ /* 0x000fe4000001ff00 */
[----:B------:R-:W-:Y:S02]  /*08b0*/  SHF.R.U32.HI R221, RZ, 0x10, R5 ;  /* 0x00000010ffdd7819 */ /* 0x000fe40000011605 */
[----:B------:R-:W-:Y:S02]  /*08c0*/  CS2R R60, SRZ ;  /* 0x00000000003c7805 */ /* 0x000fe4000001ff00 */
[----:B------:R-:W-:Y:S02]  /*08d0*/  PRMT R6, R3, 0x7610, R6 ;  /* 0x0000761003067816 */ /* 0x000fe40000000006 */
[----:B------:R-:W-:Y:S02]  /*08e0*/  CS2R R62, SRZ ;  /* 0x00000000003e7805 */ /* 0x000fe4000001ff00 */
[----:B------:R-:W-:-:S02]  /*08f0*/  MOV R224, R4 ;  /* 0x0000000400e07202 */ /* 0x000fc40000000f00 */
[----:B------:R-:W-:Y:S02]  /*0900*/  CS2R R64, SRZ ;  /* 0x0000000000407805 */ /* 0x000fe4000001ff00 */
[----:B------:R-:W-:Y:S01]  /*0910*/  PRMT R5, R16, 0x7610, R5 ;  /* 0x0000761010057816 */ /* 0x000fe20000000005 */
[----:B------:R0:W-:Y:S01]  /*0920*/  STL.S16 [R1+0x10], R6 ;  /* 0x0000100601007387 */ /* 0x0001e20000100600 */
[----:B------:R-:W-:Y:S02]  /*0930*/  PRMT R4, R17, 0x7610, R4 ;  /* 0x0000761011047816 */ /* 0x000fe40000000004 */
[----:B------:R-:W-:Y:S02]  /*0940*/  CS2R R66, SRZ ;  /* 0x0000000000427805 */ /* 0x000fe4000001ff00 */
[----:B------:R-:W-:Y:S01]  /*0950*/  PRMT R3, R18, 0x7610, R3 ;  /* 0x0000761012037816 */ /* 0x000fe20000000003 */
[----:B------:R0:W-:Y:S01]  /*0960*/  STL.S16 [R1+0xc], R5 ;  /* 0x00000c0501007387 */ /* 0x0001e20000100600 */
[----:B------:R-:W-:-:S02]  /*0970*/  PRMT R0, R19, 0x7610, R0 ;  /* 0x0000761013007816 */ /* 0x000fc40000000000 */
[----:B------:R-:W-:Y:S02]  /*0980*/  CS2R R68, SRZ ;  /* 0x0000000000447805 */ /* 0x000fe4000001ff00 */
[----:B------:R-:W-:Y:S01]  /*0990*/  MOV R252, R25 ;  /* 0x0000001900fc7202 */ /* 0x000fe20000000f00 */
[----:B------:R0:W-:Y:S01]  /*09a0*/  STL.S16 [R1+0x8], R4 ;  /* 0x0000080401007387 */ /* 0x0001e20000100600 */
[----:B------:R-:W-:Y:S02]  /*09b0*/  SHF.R.U32.HI R251, RZ, 0x10, R25 ;  /* 0x00000010fffb7819 */ /* 0x000fe40000011619 */
[----:B------:R-:W-:Y:S02]  /*09c0*/  CS2R R70, SRZ ;  /* 0x0000000000467805 */ /* 0x000fe4000001ff00 */
[----:B------:R-:W-:Y:S01]  /*09d0*/  MOV R250, R26 ;  /* 0x0000001a00fa7202 */ /* 0x000fe20000000f00 */
[----:B------:R0:W-:Y:S01]  /*09e0*/  STL.S16 [R1+0x4], R3 ;  /* 0x0000040301007387 */ /* 0x0001e20000100600 */
[----:B------:R-:W-:-:S02]  /*09f0*/  SHF.R.U64 R249, R26, 0x10, R27 ;  /* 0x000000101af97819 */ /* 0x000fc4000000121b */
[----:B------:R-:W-:Y:S02]  /*0a00*/  CS2R R72, SRZ ;  /* 0x0000000000487805 */ /* 0x000fe4000001ff00 */
[----:B------:R-:W-:Y:S01]  /*0a10*/  MOV R248, R27 ;  /* 0x0000001b00f87202 */ /* 0x000fe20000000f00 */
[----:B------:R0:W-:Y:S01]  /*0a20*/  STL.S16 [R1], R0 ;  /* 0x0000000001007387 */ /* 0x0001e20000100600 */
        /* <DEDUP_REMOVED lines=54> */
[----:B------:R-:W-:Y:S01]  /*0d90*/  MOV R208, R12 ;  /* 0x0000000c00d07202 */ /* 0x000fe20000000f00 */
[----:B------:R-:W-:Y:S01]  /*0da0*/  UPLOP3.LUT UP1, UPT, UPT, UPT, UPT, 0x40, 0x4 ;  /* 0x000000000004789c */ /* 0x000fe20003f2e870 */
[--C-:B------:R-:W-:Y:S01]  /*0db0*/  SHF.R.U64 R207, R12, 0x10, R13.reuse ;  /* 0x000000100ccf7819 */ /* 0x100fe2000000120d */
[----:B------:R-:W1:Y:S01]  /*0dc0*/  LDCU UR6, c[0x0][0x388] ;  /* 0x00007100ff0677ac */ /* 0x000e620008000800 */
[----:B------:R-:W-:Y:S02]  /*0dd0*/  MOV R206, R13 ;  /* 0x0000000d00ce7202 */ /* 0x000fe40000000f00 */
[----:B------:R-:W-:Y:S01]  /*0de0*/  SHF.R.U32.HI R205, RZ, 0x10, R13 ;  /* 0x00000010ffcd7819 */ /* 0x000fe2000001160d */
[----:B------:R-:W2:Y:S01]  /*0df0*/  LDCU.U8 UR30, c[0x0][0x410] ;  /* 0x00008200ff1e77ac */ /* 0x000ea20008000000 */
[----:B------:R-:W-:-:S02]  /*0e00*/  MOV R204, R14 ;  /* 0x0000000e00cc7202 */ /* 0x000fc40000000f00 */
[--C-:B------:R-:W-:Y:S01]  /*0e10*/  SHF.R.U64 R203, R14, 0x10, R15.reuse ;  /* 0x000000100ecb7819 */ /* 0x100fe2000000120f */
[----:B------:R-:W3:Y:S01]  /*0e20*/  LDCU UR31, c[0x0][0x400] ;  /* 0x00008000ff1f77ac */ /* 0x000ee20008000800 */
[----:B------:R-:W-:Y:S02]  /*0e30*/  MOV R202, R15 ;  /* 0x0000000f00ca7202 */ /* 0x000fe40000000f00 */
[----:B------:R-:W-:Y:S01]  /*0e40*/  SHF.R.U32.HI R201, RZ, 0x10, R15 ;  /* 0x00000010ffc97819 */ /* 0x000fe2000001160f */
[----:B------:R-:W4:Y:S01]  /*0e50*/  LDCU.64 UR20, c[0x0][0x408] ;  /* 0x00008100ff1477ac */ /* 0x000f220008000a00 */
[----:B------:R-:W0:Y:S01]  /*0e60*/  LDCU.64 UR22, c[0x0][0x438] ;  /* 0x00008700ff1677ac */ /* 0x000e220008000a00 */
[----:B------:R-:W0:Y:S01]  /*0e70*/  LDCU.64 UR24, c[0x0][0x478] ;  /* 0x00008f00ff1877ac */ /* 0x000e220008000a00 */
[----:B------:R-:W0:Y:S01]  /*0e80*/  LDCU.128 UR12, c[0x0][0x3c0] ;  /* 0x00007800ff0c77ac */ /* 0x000e220008000c00 */
[----:B------:R-:W0:Y:S01]  /*0e90*/  LDCU.128 UR16, c[0x0][0x3f0] ;  /* 0x00007e00ff1077ac */ /* 0x000e220008000c00 */
[----:B------:R-:W0:Y:S02]  /*0ea0*/  LDCU.64 UR26, c[0x0][0x380] ;  /* 0x00007000ff1a77ac */ /* 0x000e240008000a00 */
.L_x_5429:
[----:B0-----:R-:W-:Y:S02]  /*0eb0*/  UIMAD.WIDE UR28, UR9, 0x4, UR18 ;  /* 0x00000004091c78a5 */ /* 0x001fe4000f8e0212 */
[----:B------:R-:W-:-:S04]  /*0ec0*/  UIMAD.WIDE UR4, UR9, 0x4, UR14 ;  /* 0x00000004090478a5 */ /* 0x000fc8000f8e020e */
[----:B-123--:R-:W-:Y:S02]  /*0ed0*/  MOV R152, UR28 ;  /* 0x0000001c00987c02 */ /* 0x00efe40008000f00 */
[----:B------:R-:W-:Y:S01]  /*0ee0*/  MOV R153, UR29 ;  /* 0x0000001d00997c02 */ /* 0x000fe20008000f00 */
[----:B------:R-:W-:-:S04]  /*0ef0*/  UIMAD.WIDE UR28, UR9, 0x4, UR16 ;  /* 0x00000004091c78a5 */ /* 0x000fc8000f8e0210 */
[----:B-----5:R0:W5:Y:S02]  /*0f00*/  LDG.E R155, desc[UR10][R152.64] ;  /* 0x0000000a989b7981 */ /* 0x020164000c1e1900 */
[----:B0-----:R-:W-:Y:S01]  /*0f10*/  MOV R152, UR4 ;  /* 0x0000000400987c02 */ /* 0x001fe20008000f00 */
[----:B------:R-:W-:-:S05]  /*0f20*/  IMAD.U32 R153, RZ, RZ, UR5 ;  /* 0x00000005ff997e24 */ /* 0x000fca000f8e00ff */
[----:B------:R0:W2:Y:S02]  /*0f30*/  LDG.E R154, desc[UR10][R152.64] ;  /* 0x0000000a989a7981 */ /* 0x0000a4000c1e1900 */
[----:B0-----:R-:W-:Y:S02]  /*0f40*/  MOV R152, UR28 ;  /* 0x0000001c00987c02 */ /* 0x001fe40008000f00 */
[----:B------:R-:W-:-:S05]  /*0f50*/  MOV R153, UR29 ;  /* 0x0000001d00997c02 */ /* 0x000fca0008000f00 */
[----:B------:R-:W3:Y:S01]  /*0f60*/  LDG.E R188, desc[UR10][R152.64] ;  /* 0x0000000a98bc7981 */ /* 0x000ee2000c1e1900 */
[----:B------:R-:W-:Y:S01]  /*0f70*/  BSSY.RECONVERGENT B0, `(.L_x_5080) ;  /* 0x000024f000007945 */ /* 0x000fe20003800200 */
[----:B-----5:R-:W-:-:S13]  /*0f80*/  R2UR UR29, R155 ;  /* 0x000000009b1d72ca */ /* 0x020fda00000e0000 */
[----:B------:R-:W-:Y:S01]  /*0f90*/  UISETP.GE.AND UP2, UPT, UR29, 0x1, UPT ;  /* 0x000000011d00788c */ /* 0x000fe2000bf46270 */
[----:B--2---:R-:W-:Y:S02]  /*0fa0*/  R2UR UR28, R154 ;  /* 0x000000009a1c72ca */ /* 0x004fe400000e0000 */
[----:B---3--:R-:W-:-:S06]  /*0fb0*/  R2UR UR7, R188 ;  /* 0x00000000bc0772ca */ /* 0x008fcc00000e0000 */
[----:B------:R-:W-:Y:S09]  /*0fc0*/  BRA.U !UP2, `(.L_x_5081) ;  /* 0x0000001d0a347547 */ /* 0x000ff2000b800000 */
[----:B------:R-:W-:-:S06]  /*0fd0*/  UIMAD.WIDE UR4, UR9, 0x4, UR12 ;  /* 0x00000004090478a5 */ /* 0x000fcc000f8e020c */
[----:B------:R-:W-:Y:S02]  /*0fe0*/  MOV R152, UR4 ;  /* 0x0000000400987c02 */ /* 0x000fe40008000f00 */
[----:B------:R-:W-:-:S05]  /*0ff0*/  MOV R153, UR5 ;  /* 0x0000000500997c02 */ /* 0x000fca0008000f00 */
[----:B------:R0:W2:Y:S01]  /*1000*/  LDG.E R152, desc[UR10][R152.64] ;  /* 0x0000000a98987981 */ /* 0x0000a2000c1e1900 */
[----:B------:R-:W-:Y:S01]  /*1010*/  UISETP.GE.AND UP3, UPT, UR7, 0x1, UPT ;  /* 0x000000010700788c */ /* 0x000fe2000bf66270 */
[C---:B------:R-:W-:Y:S01]  /*1020*/  ISETP.GE.U32.AND P6, PT, R2.reuse, 0x100, PT ;  /* 0x000001000200780c */ /* 0x040fe20003fc6070 */
[----:B------:R-:W-:Y:S01]  /*1030*/  UIADD3 UR5, UPT, UPT, UR29, -0x1, URZ ;  /* 0xffffffff1d057890 */ /* 0x000fe2000fffe0ff */
[----:B------:R-:W3:Y:S01]  /*1040*/  S2R R155, SR_TID.X ;  /* 0x00000000009b7919 */ /* 0x000ee20000002100 */
[----:B------:R-:W-:Y:S01]  /*1050*/  HFMA2 R189, -RZ, RZ, 0, 0 ;  /* 0x00000000ffbd7431 */ /* 0x000fe200000001ff */
[----:B------:R-:W-:Y:S01]  /*1060*/  ISETP.GE.U32.AND P5, PT, R2, 0x200, PT ;  /* 0x000002000200780c */ /* 0x000fe20003fa6070 */
[----:B------:R-:W-:Y:S01]  /*1070*/  BSSY.RECONVERGENT B1, `(.L_x_5082) ;  /* 0x000005a000017945 */ /* 0x000fe20003800200 */
[----:B------:R-:W-:Y:S02]  /*1080*/  PLOP3.LUT P0, PT, PT, PT, UP3, 0x80, 0x8 ;  /* 0x000000000008781c */ /* 0x000fe40003f0f038 */
[----:B------:R-:W-:-:S02]  /*1090*/  CS2R R190, SRZ ;  /* 0x0000000000be7805 */ /* 0x000fc4000001ff00 */
[----:B------:R-:W-:Y:S01]  /*10a0*/  MOV R193, UR5 ;  /* 0x0000000500c17c02 */ /* 0x000fe20008000f00 */
[----:B------:R-:W-:Y:S01]  /*10b0*/  @UP3 UIADD3 UR4, UPT, UPT, UR7, -0x1, URZ ;  /* 0xffffffff07043890 */ /* 0x000fe2000fffe0ff */
[----:B------:R-:W-:-:S03]  /*10c0*/  ISETP.GE.U32.AND P4, PT, R2, 0x300, PT ;  /* 0x000003000200780c */ /* 0x000fc60003f86070 */
[----:B-1----:R-:W-:Y:S01]  /*10d0*/  IMAD R193, R193, UR6, RZ ;  /* 0x00000006c1c17c24 */ /* 0x002fe2000f8e02ff */
[----:B------:R-:W-:Y:S01]  /*10e0*/  @UP3 UIMAD UR4, UR4, UR6, URZ ;  /* 0x00000006040432a4 */ /* 0x000fe2000f8e02ff */
[----:B------:R-:W-:Y:S02]  /*10f0*/  P2R R230, PR, RZ, 0x40 ;  /* 0x00000040ffe67803 */ /* 0x000fe40000000000 */
[----:B------:R-:W-:Y:S01]  /*1100*/  ISETP.GE.U32.AND P3, PT, R2, 0x400, PT ;  /* 0x000004000200780c */ /* 0x000fe20003f66070 */
[----:B------:R-:W-:Y:S01]  /*1110*/  @UP3 USHF.R.S32.HI UR5, URZ, 0x1f, UR4 ;  /* 0x0000001fff053899 */ /* 0x000fe20008011404 */
[----:B------:R-:W-:Y:S02]  /*1120*/  SHF.R.S32.HI R154, RZ, 0x1f, R193 ;  /* 0x0000001fff9a7819 */ /* 0x000fe400000114c1 */
[----:B------:R-:W-:Y:S01]  /*1130*/  P2R R229, PR, RZ, 0x20 ;  /* 0x00000020ffe57803 */ /* 0x000fe20000000000 */
[----:B------:R-:W-:Y:S01]  /*1140*/  @UP3 ULEA.HI UR5, UR5, UR4, URZ, 0x2 ;  /* 0x0000000405053291 */ /* 0x000fe2000f8f10ff */
[----:B------:R-:W-:Y:S01]  /*1150*/  LEA.HI R193, R154, R193, RZ, 0x2 ;  /* 0x000000c19ac17211 */ /* 0x000fe200078f10ff */
[----:B------:R-:W-:Y:S01]  /*1160*/  UIMAD UR4, UR9, UR6, URZ ;  /* 0x00000006090472a4 */ /* 0x000fe2000f8e02ff */
[----:B------:R-:W-:-:S02]  /*1170*/  ISETP.GE.U32.AND P2, PT, R2, 0x500, PT ;  /* 0x000005000200780c */ /* 0x000fc40003f46070 */
[----:B------:R-:W-:Y:S02]  /*1180*/  ISETP.GE.U32.AND P1, PT, R2, 0x600, PT ;  /* 0x000006000200780c */ /* 0x000fe40003f26070 */
[----:B0-----:R-:W-:Y:S01]  /*1190*/  MOV R153, UR5 ;  /* 0x0000000500997c02 */ /* 0x001fe20008000f00 */
[----:B------:R-:W-:-:S04]  /*11a0*/  USHF.R.S32.HI UR5, URZ, 0x1f, UR4 ;  /* 0x0000001fff057899 */ /* 0x000fc80008011404 */
[----:B------:R-:W-:Y:S01]  /*11b0*/  ULEA.HI UR5, UR5, UR4, URZ, 0x2 ;  /* 0x0000000405057291 */ /* 0x000fe2000f8f10ff */
[-C--:B---3--:R-:W-:Y:S02]  /*11c0*/  @P0 LEA.HI.SX32 R189, R153, R155.reuse, 0x1e ;  /* 0x0000009b99bd0211 */ /* 0x088fe400078ff2ff */
[----:B------:R-:W-:Y:S02]  /*11d0*/  ISETP.NE.AND P0, PT, RZ, UR30, PT ;  /* 0x0000001eff007c0c */ /* 0x000fe4000bf05270 */
[----:B------:R-:W-:Y:S02]  /*11e0*/  LEA.HI.SX32 R193, R193, R155, 0x1e ;  /* 0x0000009bc1c17211 */ /* 0x000fe400078ff2ff */
[----:B------:R-:W-:-:S04]  /*11f0*/  MOV R197, UR5 ;  /* 0x0000000500c57c02 */ /* 0x000fc80008000f00 */
[----:B------:R-:W-:-:S04]  /*1200*/  LEA.HI.SX32 R197, R197, R155, 0x1e ;  /* 0x0000009bc5c57211 */ /* 0x000fc800078ff2ff */
[----:B------:R-:W-:Y:S02]  /*1210*/  MOV R192, R197 ;  /* 0x000000c500c07202 */ /* 0x000fe40000000f00 */
[----:B--2---:R-:W-:Y:S01]  /*1220*/  FSEL R188, R152, RZ, !P0 ;  /* 0x000000ff98bc7208 */ /* 0x004fe20004000000 */
[----:B------:R-:W-:Y:S06]  /*1230*/  @!P6 BRA `(.L_x_5083) ;  /* 0x0000000000f4e947 */ /* 0x000fec0003800000 */
[----:B------:R-:W0:Y:S01]  /*1240*/  LDC.64 R160, c[0x0][0x428] ;  /* 0x00010a00ffa07b82 */ /* 0x000e220000000a00 */
[----:B------:R-:W2:Y:S04]  /*1250*/  LDL R191, [R1+0x14] ;  /* 0x0000140001bf7983 */ /* 0x000ea80000100800 */
[----:B------:R-:W3:Y:S03]  /*1260*/  LDL R196, [R1+0x10] ;  /* 0x0000100001c47983 */ /* 0x000ee60000100800 */
[----:B------:R-:W1:Y:S01]  /*1270*/  LDC.64 R152, c[0x0][0x3a8] ;  /* 0x0000ea00ff987b82 */ /* 0x000e620000000a00 */
[----:B------:R-:W4:Y:S04]  /*1280*/  LDL R200, [R1+0xc] ;  /* 0x00000c0001c87983 */ /* 0x000f280000100800 */
[----:B------:R-:W4:Y:S01]  /*1290*/  LDL R190, [R1+0x8] ;  /* 0x0000080001be7983 */ /* 0x000f220000100800 */
[----:B------:R-:W-:-:S02]  /*12a0*/  ISETP.NE.U32.AND P0, PT, RZ, UR22, PT ;  /* 0x00000016ff007c0c */ /* 0x000fc4000bf05070 */
[----:B------:R-:W1:Y:S01]  /*12b0*/  LDC.64 R164, c[0x0][0x3b0] ;  /* 0x0000ec00ffa47b82 */ /* 0x000e620000000a00 */
[----:B0-----:R-:W-:-:S06]  /*12c0*/  IMAD.WIDE.U32 R160, R193, 0x8, R160 ;  /* 0x00000008c1a07825 */ /* 0x001fcc00078e00a0 */
[----:B------:R-:W2:Y:S01]  /*12d0*/  LDG.E.64 R160, desc[UR10][R160.64] ;  /* 0x0000000aa0a07981 */ /* 0x000ea2000c1e1b00 */
[----:B-1----:R-:W-:-:S06]  /*12e0*/  IMAD.WIDE.U32 R152, R192, 0x10, R152 ;  /* 0x00000010c0987825 */ /* 0x002fcc00078e0098 */
[----:B------:R-:W3:Y:S01]  /*12f0*/  LDG.E.128 R152, desc[UR10][R152.64] ;  /* 0x0000000a98987981 */ /* 0x000ee2000c1e1d00 */
[----:B------:R-:W-:-:S13]  /*1300*/  ISETP.NE.AND.EX P0, PT, RZ, UR23, PT, P0 ;  /* 0x00000017ff007c0c */ /* 0x000fda000bf05300 */
[----:B------:R-:W0:Y:S02]  /*1310*/  @P0 LDC.64 R162, c[0x0][0x438] ;  /* 0x00010e00ffa20b82 */ /* 0x000e240000000a00 */
[----:B0-----:R-:W-:-:S05]  /*1320*/  @P0 IMAD.WIDE.U32 R162, R192, 0x10, R162 ;  /* 0x00000010c0a20825 */ /* 0x001fca00078e00a2 */
[----:B------:R0:W5:Y:S02]  /*1330*/  @P0 LDG.E.128 R128, desc[UR10][R162.64] ;  /* 0x0000000aa2800981 */ /* 0x000164000c1e1d00 */
[----:B0-----:R-:W-:-:S05]  /*1340*/  IMAD.WIDE.U32 R162, R189, 0x4, R164 ;  /* 0x00000004bda27825 */ /* 0x001fca00078e00a4 */
[----:B------:R0:W5:Y:S01]  /*1350*/  LDG.E R3, desc[UR10][R162.64] ;  /* 0x0000000aa2037981 */ /* 0x000162000c1e1900 */
[----:B------:R-:W-:Y:S01]  /*1360*/  VIADD R189, R189, 0x100 ;  /* 0x00000100bdbd7836 */ /* 0x000fe20000000000 */
[----:B------:R-:W-:Y:S02]  /*1370*/  IADD3 R193, PT, PT, R193, 0x100, RZ ;  /* 0x00000100c1c17810 */ /* 0x000fe40007ffe0ff */
[----:B------:R-:W-:Y:S01]  /*1380*/  IADD3 R192, PT, PT, R192, 0x100, RZ ;  /* 0x00000100c0c07810 */ /* 0x000fe20007ffe0ff */
[----:B--2---:R-:W-:Y:S01]  /*1390*/  IMAD.MOV.U32 R0, RZ, RZ, R160 ;  /* 0x000000ffff007224 */ /* 0x004fe200078e00a0 */
[--C-:B------:R-:W-:Y:S02]  /*13a0*/  SHF.R.U64 R160, R160, 0x10, R161.reuse ;  /* 0x00000010a0a07819 */ /* 0x100fe400000012a1 */
[----:B0-----:R-:W-:Y:S02]  /*13b0*/  MOV R162, R161 ;  /* 0x000000a100a27202 */ /* 0x001fe40000000f00 */
[----:B------:R-:W-:Y:S01]  /*13c0*/  SHF.R.U32.HI R165, RZ, 0x10, R161 ;  /* 0x00000010ffa57819 */ /* 0x000fe200000116a1 */
[----:B---3--:R-:W-:Y:S01]  /*13d0*/  FADD.FTZ R152, -R188, R152 ;  /* 0x00000098bc987221 */ /* 0x008fe20000010100 */
[----:B------:R-:W-:-:S03]  /*13e0*/  SHF.L.U32 R161, R0, 0x10, RZ ;  /* 0x0000001000a17819 */ /* 0x000fc600000006ff */
[----:B------:R-:W-:Y:S01]  /*13f0*/  FMUL.FTZ R0, R152, UR28 ;  /* 0x0000001c98007c20 */ /* 0x000fe20008410000 */
[----:B------:R-:W-:Y:S01]  /*1400*/  SHF.L.U32 R152, R191, 0x10, RZ ;  /* 0x00000010bf987819 */ /* 0x000fe200000006ff */
[----:B------:R-:W-:Y:S01]  /*1410*/  FADD.FTZ R153, -R188, R153 ;  /* 0x00000099bc997221 */ /* 0x000fe20000010100 */
[----:B------:R-:W-:Y:S01]  /*1420*/  FADD.FTZ R72, R72, R161 ;  /* 0x000000a148487221 */ /* 0x000fe20000010000 */
[-C--:B------:R-:W-:Y:S01]  /*1430*/  FFMA.FTZ R40, R0, R161.reuse, R40 ;  /* 0x000000a100287223 */ /* 0x080fe20000010028 */
[----:B------:R-:W-:Y:S01]  /*1440*/  SHF.L.U32 R163, R160, 0x10, RZ ;  /* 0x00000010a0a37819 */ /* 0x000fe200000006ff */
[----:B------:R-:W-:Y:S01]  /*1450*/  FMUL.FTZ R161, R152, R161 ;  /* 0x000000a198a17220 */ /* 0x000fe20000410000 */
        /* <DEDUP_REMOVED lines=8> */
[----:B----4-:R-:W-:-:S02]  /*14e0*/  SHF.L.U32 R152, R200, 0x10, RZ ;  /* 0x00000010c8987819 */ /* 0x010fc400000006ff */
[----:B------:R-:W-:Y:S01]  /*14f0*/  FADD.FTZ R74, R74, R164 ;  /* 0x000000a44a4a7221 */ /* 0x000fe20000010000 */
[-C--:B------:R-:W-:Y:S01]  /*1500*/  FFMA.FTZ R42, R162, R164.reuse, R42 ;  /* 0x000000a4a22a7223 */ /* 0x080fe2000001002a */
[----:B------:R-:W-:Y:S01]  /*1510*/  FADD.FTZ R155, -R188, R155 ;  /* 0x0000009bbc9b7221 */ /* 0x000fe20000010100 */
[----:B------:R-:W-:Y:S01]  /*1520*/  FMUL.FTZ R164, R152, R164 ;  /* 0x000000a498a47220 */ /* 0x000fe20000410000 */
[----:B------:R-:W-:Y:S01]  /*1530*/  SHF.L.U32 R152, R190, 0x10, RZ ;  /* 0x00000010be987819 */ /* 0x000fe200000006ff */
[----:B------:R-:W-:Y:S01]  /*1540*/  FADD.FTZ R190, RZ, R161 ;  /* 0x000000a1ffbe7221 */ /* 0x000fe20000010000 */
[----:B------:R-:W-:Y:S01]  /*1550*/  FFMA.FTZ R191, R0, R161, RZ ;  /* 0x000000a100bf7223 */ /* 0x000fe200000100ff */
        /* <DEDUP_REMOVED lines=11> */
.L_x_5083:
[----:B----4-:R-:W-:Y:S05]  /*1610*/  BSYNC.RECONVERGENT B1 ;  /* 0x0000000000017941 */ /* 0x010fea0003800200 */
.L_x_5082:
[----:B------:R-:W-:Y:S04]  /*1620*/  BSSY.RECONVERGENT B1, `(.L_x_5084) ;  /* 0x000003d000017945 */ /* 0x000fe80003800200 */
[----:B------:R-:W-:Y:S05]  /*1630*/  @!P5 BRA `(.L_x_5085) ;  /* 0x0000000000ecd947 */ /* 0x000fea0003800000 */
[----:B------:R-:W0:Y:S01]  /*1640*/  LDC.64 R158, c[0x0][0x428] ;  /* 0x00010a00ff9e7b82 */ /* 0x000e220000000a00 */
[----:B------:R-:W2:Y:S04]  /*1650*/  LDL R195, [R1+0x4] ;  /* 0x0000040001c37983 */ /* 0x000ea80000100800 */
[----:B------:R-:W3:Y:S03]  /*1660*/  LDL R200, [R1] ;  /* 0x0000000001c87983 */ /* 0x000ee60000100800 */
[----:B------:R-:W1:Y:S01]  /*1670*/  LDC.64 R152, c[0x0][0x3a8] ;  /* 0x0000ea00ff987b82 */ /* 0x000e620000000a00 */
[----:B------:R-:W-:-:S07]  /*1680*/  ISETP.NE.U32.AND P0, PT, RZ, UR22, PT ;  /* 0x00000016ff007c0c */ /* 0x000fce000bf05070 */
[----:B------:R-:W4:Y:S01]  /*1690*/  LDC.64 R166, c[0x0][0x3b0] ;  /* 0x0000ec00ffa67b82 */ /* 0x000f220000000a00 */
        /* <DEDUP_REMOVED lines=8> */
[----:B----4-:R-:W-:-:S06]  /*1720*/  IMAD.WIDE.U32 R4, R189, 0x4, R166 ;  /* 0x00000004bd047825 */ /* 0x010fcc00078e00a6 */
[----:B------:R2:W5:Y:S01]  /*1730*/  LDG.E R4, desc[UR10][R4.64] ;  /* 0x0000000a04047981 */ /* 0x000562000c1e1900 */
[----:B------:R-:W-:Y:S02]  /*1740*/  IADD3 R189, PT, PT, R189, 0x100, RZ ;  /* 0x00000100bdbd7810 */ /* 0x000fe40007ffe0ff */
[----:B------:R-:W-:Y:S02]  /*1750*/  IADD3 R193, PT, PT, R193, 0x100, RZ ;  /* 0x00000100c1c17810 */ /* 0x000fe40007ffe0ff */
[----:B------:R-:W-:Y:S02]  /*1760*/  IADD3 R192, PT, PT, R192, 0x100, RZ ;  /* 0x00000100c0c07810 */ /* 0x000fe40007ffe0ff */
[----:B--2---:R-:W-:Y:S02]  /*1770*/  MOV R5, R158 ;  /* 0x0000009e00057202 */ /* 0x004fe40000000f00 */
[----:B------:R-:W-:Y:S02]  /*1780*/  SHF.R.U64 R157, R158, 0x10, R159 ;  /* 0x000000109e9d7819 */ /* 0x000fe4000000129f */
[----:B------:R-:W-:-:S02]  /*1790*/  MOV R166, R159 ;  /* 0x0000009f00a67202 */ /* 0x000fc40000000f00 */
        /* <DEDUP_REMOVED lines=14> */
[----:B------:R-:W-:-:S02]  /*1880*/  FFMA.FTZ R77, R158, R157, R77 ;  /* 0x0000009d9e4d7223 */ /* 0x000fc4000001004d */
[----:B------:R-:W-:Y:S01]  /*1890*/  FMUL.FTZ R157, R152, R157 ;  /* 0x0000009d989d7220 */ /* 0x000fe20000410000 */
[----:B------:R-:W-:Y:S01]  /*18a0*/  SHF.L.U32 R152, R166, 0x10, RZ ;  /* 0x00000010a6987819 */ /* 0x000fe200000006ff */
[----:B------:R-:W-:Y:S01]  /*18b0*/  FMUL.FTZ R166, R154, UR28 ;  /* 0x0000001c9aa67c20 */ /* 0x000fe20008410000 */
[----:B------:R-:W-:Y:S02]  /*18c0*/  IMAD.U32 R153, R252, 0x10000, RZ ;  /* 0x00010000fc997824 */ /* 0x000fe400078e00ff */
[----:B------:R-:W-:Y:S01]  /*18d0*/  FADD.FTZ R155, -R188, R155 ;  /* 0x0000009bbc9b7221 */ /* 0x000fe20000010100 */
[----:B------:R-:W-:Y:S01]  /*18e0*/  FADD.FTZ R190, R190, R159 ;  /* 0x0000009fbebe7221 */ /* 0x000fe20000010000 */
[----:B------:R-:W-:Y:S01]  /*18f0*/  FFMA.FTZ R191, R5, R159, R191 ;  /* 0x0000009f05bf7223 */ /* 0x000fe200000100bf */
        /* <DEDUP_REMOVED lines=15> */
.L_x_5085:
[----:B------:R-:W-:Y:S05]  /*19f0*/  BSYNC.RECONVERGENT B1 ;  /* 0x0000000000017941 */ /* 0x000fea0003800200 */
.L_x_5084:
        /* <DEDUP_REMOVED lines=9> */
[----:B------:R-:W4:Y:S01]  /*1a90*/  LDG.E.128 R32, desc[UR10][R32.64] ;  /* 0x0000000a20207981 */ /* 0x000f22000c1e1d00 */
[----:B------:R-:W-:-:S13]  /*1aa0*/  ISETP.NE.AND.EX P0, PT, RZ, UR23, PT, P0 ;  /* 0x00000017ff007c0c */ /* 0x000fda000bf05300 */
[----:B------:R-:W0:Y:S02]  /*1ab0*/  @P0 LDC.64 R6, c[0x0][0x438] ;  /* 0x00010e00ff060b82 */ /* 0x000e240000000a00 */
[----:B0-----:R-:W-:-:S05]  /*1ac0*/  @P0 IMAD.WIDE.U32 R6, R192, 0x10, R6 ;  /* 0x00000010c0060825 */ /* 0x001fca00078e0006 */
[----:B------:R2:W5:Y:S02]  /*1ad0*/  @P0 LDG.E.128 R132, desc[UR10][R6.64] ;  /* 0x0000000a06840981 */ /* 0x000564000c1e1d00 */
[----:B--2---:R-:W-:-:S06]  /*1ae0*/  IMAD.WIDE.U32 R6, R189, 0x4, R154 ;  /* 0x00000004bd067825 */ /* 0x004fcc00078e009a */
[----:B------:R3:W5:Y:S01]  /*1af0*/  LDG.E R6, desc[UR10][R6.64] ;  /* 0x0000000a06067981 */ /* 0x000762000c1e1900 */
[----:B------:R-:W-:Y:S02]  /*1b00*/  SHF.L.U32 R194, R247, 0x10, RZ ;  /* 0x00000010f7c27819 */ /* 0x000fe400000006ff */
[----:B------:R-:W-:Y:S02]  /*1b10*/  IADD3 R189, PT, PT, R189, 0x100, RZ ;  /* 0x00000100bdbd7810 */ /* 0x000fe40007ffe0ff */
[----:B------:R-:W-:Y:S02]  /*1b20*/  IADD3 R193, PT, PT, R193, 0x100, RZ ;  /* 0x00000100c1c17810 */ /* 0x000fe40007ffe0ff */
[----:B------:R-:W-:Y:S02]  /*1b30*/  IADD3 R192, PT, PT, R192, 0x100, RZ ;  /* 0x00000100c0c07810 */ /* 0x000fe40007ffe0ff */
[----:B---3--:R-:W-:-:S04]  /*1b40*/  MOV R7, R152 ;  /* 0x0000009800077202 */ /* 0x008fc80000000f00 */
[----:B------:R-:W-:Y:S01]  /*1b50*/  SHF.L.U32 R156, R7, 0x10, RZ ;  /* 0x00000010079c7819 */ /* 0x000fe200000006ff */
[----:B----4-:R-:W-:Y:S01]  /*1b60*/  FADD.FTZ R32, -R188, R32 ;  /* 0x00000020bc207221 */ /* 0x010fe20000010100 */
[----:B------:R-:W-:-:S03]  /*1b70*/  SHF.R.U64 R154, R152, 0x10, R153 ;  /* 0x00000010989a7819 */ /* 0x000fc60000001299 */
[----:B------:R-:W-:Y:S01]  /*1b80*/  FMUL.FTZ R7, R32, UR28 ;  /* 0x0000001c20077c20 */ /* 0x000fe20008410000 */
[----:B------:R-:W-:Y:S01]  /*1b90*/  SHF.L.U32 R32, R250, 0x10, RZ ;  /* 0x00000010fa207819 */ /* 0x000fe200000006ff */
[----:B------:R-:W-:Y:S02]  /*1ba0*/  FADD.FTZ R80, R80, R156 ;  /* 0x0000009c50507221 */ /* 0x000fe40000010000 */
[-C--:B------:R-:W-:Y:S01]  /*1bb0*/  FFMA.FTZ R52, R7, R156.reuse, R52 ;  /* 0x0000009c07347223 */ /* 0x080fe20000010034 */
[----:B------:R-:W-:Y:S01]  /*1bc0*/  MOV R152, R153 ;  /* 0x0000009900987202 */ /* 0x000fe20000000f00 */
[----:B------:R-:W-:Y:S01]  /*1bd0*/  FMUL.FTZ R156, R32, R156 ;  /* 0x0000009c209c7220 */ /* 0x000fe20000410000 */
[----:B------:R-:W-:Y:S01]  /*1be0*/  SHF.L.U32 R32, R249, 0x10, RZ ;  /* 0x00000010f9207819 */ /* 0x000fe200000006ff */
[----:B------:R-:W-:Y:S01]  /*1bf0*/  FADD.FTZ R33, -R188, R33 ;  /* 0x00000021bc217221 */ /* 0x000fe20000010100 */
[----:B------:R-:W-:Y:S02]  /*1c00*/  IMAD.U32 R154, R154, 0x10000, RZ ;  /* 0x000100009a9a7824 */ /* 0x000fe400078e00ff */
[----:B------:R-:W-:Y:S01]  /*1c10*/  FADD.FTZ R169, -R188, R35 ;  /* 0x00000023bca97221 */ /* 0x000fe20000010100 */
[----:B------:R-:W-:Y:S01]  /*1c20*/  SHF.R.U32.HI R153, RZ, 0x10, R153 ;  /* 0x00000010ff997819 */ /* 0x000fe20000011699 */
[----:B------:R-:W-:Y:S01]  /*1c30*/  FMUL.FTZ R33, R33, UR28 ;  /* 0x0000001c21217c20 */ /* 0x000fe20008410000 */
[----:B------:R-:W-:Y:S01]  /*1c40*/  SHF.L.U32 R152, R152, 0x10, RZ ;  /* 0x0000001098987819 */ /* 0x000fe200000006ff */
[----:B------:R-:W-:Y:S01]  /*1c50*/  FMUL.FTZ R32, R32, R154 ;  /* 0x0000009a20207220 */ /* 0x000fe20000410000 */
[----:B------:R-:W-:Y:S01]  /*1c60*/  SHF.L.U32 R35, R248, 0x10, RZ ;  /* 0x00000010f8237819 */ /* 0x000fe200000006ff */
[----:B------:R-:W-:Y:S01]  /*1c70*/  FADD.FTZ R34, -R188, R34 ;  /* 0x00000022bc227221 */ /* 0x000fe20000010100 */
[----:B------:R-:W-:Y:S01]  /*1c80*/  FADD.FTZ R190, R190, R156 ;  /* 0x0000009cbebe7221 */ /* 0x000fe20000010000 */
[----:B------:R-:W-:Y:S01]  /*1c90*/  FFMA.FTZ R191, R7, R156, R191 ;  /* 0x0000009c07bf7223 */ /* 0x000fe200000100bf */
[----:B------:R-:W-:Y:S01]  /*1ca0*/  SHF.L.U32 R153, R153, 0x10, RZ ;  /* 0x0000001099997819 */ /* 0x000fe200000006ff */
[----:B------:R-:W-:Y:S01]  /*1cb0*/  FMUL.FTZ R34, R34, UR28 ;  /* 0x0000001c22227c20 */ /* 0x000fe20008410000 */
[----:B------:R-:W-:Y:S01]  /*1cc0*/  FMUL.FTZ R35, R35, R152 ;  /* 0x0000009823237220 */ /* 0x000fe20000410000 */
        /* <DEDUP_REMOVED lines=14> */
.L_x_5087:
[----:B------:R-:W-:Y:S05]  /*1db0*/  BSYNC.RECONVERGENT B1 ;  /* 0x0000000000017941 */ /* 0x000fea0003800200 */
.L_x_5086:
        /* <DEDUP_REMOVED lines=16> */
[----:B------:R-:W-:Y:S01]  /*1ec0*/  IADD3 R189, PT, PT, R189, 0x100, RZ ;  /* 0x00000100bdbd7810 */ /* 0x000fe20007ffe0ff */
[----:B------:R-:W-:Y:S01]  /*1ed0*/  VIADD R193, R193, 0x100 ;  /* 0x00000100c1c17836 */ /* 0x000fe20000000000 */
[----:B------:R-:W-:Y:S02]  /*1ee0*/  IADD3 R192, PT, PT, R192, 0x100, RZ ;  /* 0x00000100c0c07810 */ /* 0x000fe40007ffe0ff */
[----:B---3--:R-:W-:Y:S01]  /*1ef0*/  MOV R9, R30 ;  /* 0x0000001e00097202 */ /* 0x008fe20000000f00 */
[--C-:B------:R-:W-:Y:S01]  /*1f00*/  IMAD.MOV.U32 R170, RZ, RZ, R31.reuse ;  /* 0x000000ffffaa7224 */ /* 0x100fe200078e001f */
[--C-:B------:R-:W-:Y:S02]  /*1f10*/  SHF.R.U64 R29, R30, 0x10, R31.reuse ;  /* 0x000000101e1d7819 */ /* 0x100fe4000000121f */
[----:B------:R-:W-:Y:S01]  /*1f20*/  SHF.R.U32.HI R171, RZ, 0x10, R31 ;  /* 0x00000010ffab7819 */ /* 0x000fe2000001161f */
[----:B----4-:R-:W-:Y:S01]  /*1f30*/  FADD.FTZ R152, -R188, R152 ;  /* 0x00000098bc987221 */ /* 0x010fe20000010100 */
[----:B------:R-:W-:-:S02]  /*1f40*/  SHF.L.U32 R31, R9, 0x10, RZ ;  /* 0x00000010091f7819 */ /* 0x000fc400000006ff */
[----:B------:R-:W-:Y:S01]  /*1f50*/  SHF.L.U32 R30, R246, 0x10, RZ ;  /* 0x00000010f61e7819 */ /* 0x000fe200000006ff */
[----:B------:R-:W-:Y:S01]  /*1f60*/  FMUL.FTZ R9, R152, UR28 ;  /* 0x0000001c98097c20 */ /* 0x000fe20008410000 */
[----:B------:R-:W-:Y:S01]  /*1f70*/  FADD.FTZ R153, -R188, R153 ;  /* 0x00000099bc997221 */ /* 0x000fe20000010100 */
[----:B------:R-:W-:Y:S01]  /*1f80*/  FADD.FTZ R84, R84, R31 ;  /* 0x0000001f54547221 */ /* 0x000fe20000010000 */
[----:B------:R-:W-:Y:S01]  /*1f90*/  SHF.L.U32 R29, R29, 0x10, RZ ;  /* 0x000000101d1d7819 */ /* 0x000fe200000006ff */
[-C--:B------:R-:W-:Y:S01]  /*1fa0*/  FFMA.FTZ R56, R9, R31.reuse, R56 ;  /* 0x0000001f09387223 */ /* 0x080fe20000010038 */
        /* <DEDUP_REMOVED lines=8> */
[----:B------:R-:W-:Y:S01]  /*2030*/  SHF.L.U32 R152, R170, 0x10, RZ ;  /* 0x00000010aa987819 */ /* 0x000fe200000006ff */
[----:B------:R-:W-:Y:S01]  /*2040*/  FMUL.FTZ R170, R154, UR28 ;  /* 0x0000001c9aaa7c20 */ /* 0x000fe20008410000 */
        /* <DEDUP_REMOVED lines=18> */
.L_x_5089:
[----:B------:R-:W-:Y:S05]  /*2170*/  BSYNC.RECONVERGENT B1 ;  /* 0x0000000000017941 */ /* 0x000fea0003800200 */
.L_x_5088:
        /* <DEDUP_REMOVED lines=16> */
[----:B------:R-:W-:Y:S02]  /*2280*/  IADD3 R189, PT, PT, R189, 0x100, RZ ;  /* 0x00000100bdbd7810 */ /* 0x000fe40007ffe0ff */
[----:B------:R-:W-:Y:S02]  /*2290*/  IADD3 R193, PT, PT, R193, 0x100, RZ ;  /* 0x00000100c1c17810 */ /* 0x000fe40007ffe0ff */
[----:B------:R-:W-:Y:S02]  /*22a0*/  IADD3 R192, PT, PT, R192, 0x100, RZ ;  /* 0x00000100c0c07810 */ /* 0x000fe40007ffe0ff */
[----:B---3--:R-:W-:Y:S02]  /*22b0*/  MOV R11, R26 ;  /* 0x0000001a000b7202 */ /* 0x008fe40000000f00 */
[--C-:B------:R-:W-:Y:S02]  /*22c0*/  SHF.R.U64 R26, R26, 0x10, R27.reuse ;  /* 0x000000101a1a7819 */ /* 0x100fe4000000121b */
[----:B------:R-:W-:Y:S01]  /*22d0*/  MOV R173, R27 ;  /* 0x0000001b00ad7202 */ /* 0x000fe20000000f00 */
[----:B----4-:R-:W-:Y:S01]  /*22e0*/  FADD.FTZ R152, -R188, R152 ;  /* 0x00000098bc987221 */ /* 0x010fe20000010100 */
[----:B------:R-:W-:-:S02]  /*22f0*/  SHF.R.U32.HI R174, RZ, 0x10, R27 ;  /* 0x00000010ffae7819 */ /* 0x000fc4000001161b */
[----:B------:R-:W-:Y:S01]  /*2300*/  SHF.L.U32 R28, R11, 0x10, RZ ;  /* 0x000000100b1c7819 */ /* 0x000fe200000006ff */
[----:B------:R-:W-:Y:S01]  /*2310*/  FMUL.FTZ R11, R152, UR28 ;  /* 0x0000001c980b7c20 */ /* 0x000fe20008410000 */
[----:B------:R-:W-:Y:S01]  /*2320*/  SHF.L.U32 R27, R242, 0x10, RZ ;  /* 0x00000010f21b7819 */ /* 0x000fe200000006ff */
[----:B------:R-:W-:Y:S01]  /*2330*/  FADD.FTZ R153, -R188, R153 ;  /* 0x00000099bc997221 */ /* 0x000fe20000010100 */
[----:B------:R-:W-:Y:S01]  /*2340*/  SHF.L.U32 R26, R26, 0x10, RZ ;  /* 0x000000101a1a7819 */ /* 0x000fe200000006ff */
[----:B------:R-:W-:Y:S01]  /*2350*/  FADD.FTZ R88, R88, R28 ;  /* 0x0000001c58587221 */ /* 0x000fe20000010000 */
        /* <DEDUP_REMOVED lines=14> */
[----:B------:R-:W-:-:S02]  /*2440*/  IMAD.U32 R176, R174, 0x10000, RZ ;  /* 0x00010000aeb07824 */ /* 0x000fc400078e00ff */
        /* <DEDUP_REMOVED lines=14> */
.L_x_5091:
[----:B------:R-:W-:Y:S05]  /*2530*/  BSYNC.RECONVERGENT B1 ;  /* 0x0000000000017941 */ /* 0x000fea0003800200 */
.L_x_5090:
        /* <DEDUP_REMOVED lines=33> */
[----:B------:R-:W-:-:S02]  /*2750*/  IMAD.U32 R152, R237, 0x10000, RZ ;  /* 0x00010000ed987824 */ /* 0x000fc400078e00ff */
[----:B------:R-:W-:Y:S01]  /*2760*/  FADD.FTZ R154, -R188, R154 ;  /* 0x0000009abc9a7221 */ /* 0x000fe20000010100 */
[----:B------:R-:W-:Y:S01]  /*2770*/  FADD.FTZ R93, R93, R23 ;  /* 0x000000175d5d7221 */ /* 0x000fe20000010000 */
[-C--:B------:R-:W-:Y:S01]  /*2780*/  FFMA.FTZ R65, R24, R23.reuse, R65 ;  /* 0x0000001718417223 */ /* 0x080fe20000010041 */
[----:B------:R-:W-:Y:S01]  /*2790*/  FMUL.FTZ R23, R152, R23 ;  /* 0x0000001798177220 */ /* 0x000fe20000410000 */
[----:B------:R-:W-:Y:S01]  /*27a0*/  SHF.L.U32 R152, R177, 0x10, RZ ;  /* 0x00000010b1987819 */ /* 0x000fe200000006ff */
[----:B------:R-:W-:Y:S01]  /*27b0*/  FMUL.FTZ R177, R154, UR28 ;  /* 0x0000001c9ab17c20 */ /* 0x000fe20008410000 */
[----:B------:R-:W-:Y:S01]  /*27c0*/  SHF.L.U32 R153, R236, 0x10, RZ ;  /* 0x00000010ec997819 */ /* 0x000fe200000006ff */
        /* <DEDUP_REMOVED lines=18> */
.L_x_5093:
[----:B------:R-:W-:Y:S05]  /*28f0*/  BSYNC.RECONVERGENT B1 ;  /* 0x0000000000017941 */ /* 0x000fea0003800200 */
.L_x_5092:
        /* <DEDUP_REMOVED lines=18> */
[----:B---3--:R-:W-:Y:S02]  /*2a20*/  MOV R181, R182 ;  /* 0x000000b600b57202 */ /* 0x008fe40000000f00 */
[--C-:B0-----:R-:W-:Y:S02]  /*2a30*/  SHF.R.U64 R184, R182, 0x10, R183.reuse ;  /* 0x00000010b6b87819 */ /* 0x101fe400000012b7 */
[----:B------:R-:W-:Y:S02]  /*2a40*/  MOV R186, R183 ;  /* 0x000000b700ba7202 */ /* 0x000fe40000000f00 */
[----:B------:R-:W-:Y:S01]  /*2a50*/  SHF.R.U32.HI R189, RZ, 0x10, R183 ;  /* 0x00000010ffbd7819 */ /* 0x000fe200000116b7 */
[----:B------:R-:W-:Y:S01]  /*2a60*/  IMAD.U32 R183, R181, 0x10000, RZ ;  /* 0x00010000b5b77824 */ /* 0x000fe200078e00ff */
[----:B------:R-:W-:-:S02]  /*2a70*/  SHF.L.U32 R182, R234, 0x10, RZ ;  /* 0x00000010eab67819 */ /* 0x000fc400000006ff */
[----:B------:R-:W-:Y:S01]  /*2a80*/  SHF.L.U32 R186, R186, 0x10, RZ ;  /* 0x00000010baba7819 */ /* 0x000fe200000006ff */
[----:B------:R-:W-:Y:S01]  /*2a90*/  FADD.FTZ R96, R96, R183 ;  /* 0x000000b760607221 */ /* 0x000fe20000010000 */
[----:B------:R-:W-:Y:S01]  /*2aa0*/  SHF.L.U32 R184, R184, 0x10, RZ ;  /* 0x00000010b8b87819 */ /* 0x000fe200000006ff */
[----:B------:R-:W-:Y:S02]  /*2ab0*/  FMUL.FTZ R182, R182, R183 ;  /* 0x000000b7b6b67220 */ /* 0x000fe40000410000 */
[----:B------:R-:W-:Y:S02]  /*2ac0*/  FADD.FTZ R98, R98, R186 ;  /* 0x000000ba62627221 */ /* 0x000fe40000010000 */
[----:B------:R-:W-:Y:S01]  /*2ad0*/  FADD.FTZ R97, R97, R184 ;  /* 0x000000b861617221 */ /* 0x000fe20000010000 */
[C---:B--2---:R-:W-:Y:S01]  /*2ae0*/  FADD.FTZ R152, -R188.reuse, R152 ;  /* 0x00000098bc987221 */ /* 0x044fe20000010100 */
[C---:B------:R-:W-:Y:S01]  /*2af0*/  FADD.FTZ R153, -R188.reuse, R153 ;  /* 0x00000099bc997221 */ /* 0x040fe20000010100 */
[----:B------:R-:W-:-:S02]  /*2b00*/  FADD.FTZ R154, -R188, R154 ;  /* 0x0000009abc9a7221 */ /* 0x000fc40000010100 */
[----:B------:R-:W-:Y:S01]  /*2b10*/  FMUL.FTZ R181, R152, UR28 ;  /* 0x0000001c98b57c20 */ /* 0x000fe20008410000 */
[----:B------:R-:W-:Y:S01]  /*2b20*/  SHF.L.U32 R152, R232, 0x10, RZ ;  /* 0x00000010e8987819 */ /* 0x000fe200000006ff */
[----:B------:R-:W-:Y:S02]  /*2b30*/  FMUL.FTZ R185, R154, UR28 ;  /* 0x0000001c9ab97c20 */ /* 0x000fe40008410000 */
[----:B------:R-:W-:Y:S01]  /*2b40*/  FFMA.FTZ R68, R181, R183, R68 ;  /* 0x000000b7b5447223 */ /* 0x000fe20000010044 */
[----:B------:R-:W-:Y:S01]  /*2b50*/  FMUL.FTZ R183, R153, UR28 ;  /* 0x0000001c99b77c20 */ /* 0x000fe20008410000 */
[----:B------:R-:W-:Y:S01]  /*2b60*/  SHF.L.U32 R153, R233, 0x10, RZ ;  /* 0x00000010e9997819 */ /* 0x000fe200000006ff */
[-C--:B------:R-:W-:Y:S01]  /*2b70*/  FFMA.FTZ R70, R185, R186.reuse, R70 ;  /* 0x000000bab9467223 */ /* 0x080fe20000010046 */
[----:B------:R-:W-:Y:S01]  /*2b80*/  FMUL.FTZ R186, R152, R186 ;  /* 0x000000ba98ba7220 */ /* 0x000fe20000410000 */
[-C--:B------:R-:W-:Y:S01]  /*2b90*/  FFMA.FTZ R69, R183, R184.reuse, R69 ;  /* 0x000000b8b7457223 */ /* 0x080fe20000010045 */
[----:B------:R-:W-:Y:S01]  /*2ba0*/  FADD.FTZ R152, R190, R182 ;  /* 0x000000b6be987221 */ /* 0x000fe20000010000 */
[----:B------:R-:W-:Y:S01]  /*2bb0*/  FMUL.FTZ R184, R153, R184 ;  /* 0x000000b899b87220 */ /* 0x000fe20000410000 */
[----:B------:R-:W-:Y:S01]  /*2bc0*/  FFMA.FTZ R191, R181, R182, R191 ;  /* 0x000000b6b5bf7223 */ /* 0x000fe200000100bf */
[----:B------:R-:W-:Y:S01]  /*2bd0*/  SHF.L.U32 R189, R189, 0x10, RZ ;  /* 0x00000010bdbd7819 */ /* 0x000fe200000006ff */
[----:B------:R-:W-:Y:S01]  /*2be0*/  FADD.FTZ R155, -R188, R155 ;  /* 0x0000009bbc9b7221 */ /* 0x000fe20000010100 */
[----:B------:R-:W-:Y:S01]  /*2bf0*/  FADD.FTZ R152, R152, R184 ;  /* 0x000000b898987221 */ /* 0x000fe20000010000 */
[----:B------:R-:W-:-:S02]  /*2c00*/  FFMA.FTZ R191, R183, R184, R191 ;  /* 0x000000b8b7bf7223 */ /* 0x000fc400000100bf */
[----:B------:R-:W-:Y:S01]  /*2c10*/  FMUL.FTZ R199, R155, UR28 ;  /* 0x0000001c9bc77c20 */ /* 0x000fe20008410000 */
[----:B------:R-:W-:Y:S01]  /*2c20*/  FADD.FTZ R153, R152, R186 ;  /* 0x000000ba98997221 */ /* 0x000fe20000010000 */
[-C--:B------:R-:W-:Y:S01]  /*2c30*/  FMUL.FTZ R198, R198, R189.reuse ;  /* 0x000000bdc6c67220 */ /* 0x080fe20000410000 */
[----:B------:R-:W-:Y:S01]  /*2c40*/  FFMA.FTZ R152, R185, R186, R191 ;  /* 0x000000bab9987223 */ /* 0x000fe200000100bf */
[----:B------:R-:W-:Y:S01]  /*2c50*/  FADD.FTZ R99, R99, R189 ;  /* 0x000000bd63637221 */ /* 0x000fe20000010000 */
[----:B------:R-:W-:Y:S01]  /*2c60*/  FFMA.FTZ R71, R199, R189, R71 ;  /* 0x000000bdc7477223 */ /* 0x000fe20000010047 */
[----:B------:R-:W-:Y:S01]  /*2c70*/  FADD.FTZ R190, R153, R198 ;  /* 0x000000c699be7221 */ /* 0x000fe20000010000 */
[----:B------:R-:W-:Y:S01]  /*2c80*/  FFMA.FTZ R191, R199, R198, R152 ;  /* 0x000000c6c7bf7223 */ /* 0x000fe20000010098 */
[----:B------:R-:W-:Y:S06]  /*2c90*/  BRA `(.L_x_5094) ;  /* 0x0000000400f07947 */ /* 0x000fec0003800000 */
.L_x_5081:
[----:B------:R-:W0:Y:S01]  /*2ca0*/  S2R R153, SR_TID.X ;  /* 0x0000000000997919 */ /* 0x000e220000002100 */
[----:B------:R-:W-:Y:S01]  /*2cb0*/  UISETP.GE.AND UP3, UPT, UR7, 0x1, UPT ;  /* 0x000000010700788c */ /* 0x000fe2000bf66270 */
[----:B------:R-:W-:Y:S01]  /*2cc0*/  HFMA2 R192, -RZ, RZ, 0, 0 ;  /* 0x00000000ffc07431 */ /* 0x000fe200000001ff */
[----:B-1----:R-:W-:Y:S02]  /*2cd0*/  UIMAD UR4, UR9, UR6, URZ ;  /* 0x00000006090472a4 */ /* 0x002fe4000f8e02ff */
[----:B------:R-:W-:Y:S02]  /*2ce0*/  UISETP.NE.U32.AND UP0, UPT, UR22, URZ, UPT ;  /* 0x000000ff1600728c */ /* 0x000fe4000bf05070 */
[----:B------:R-:W-:Y:S01]  /*2cf0*/  USHF.R.S32.HI UR5, URZ, 0x1f, UR4 ;  /* 0x0000001fff057899 */ /* 0x000fe20008011404 */
[----:B------:R-:W-:Y:S01]  /*2d00*/  PLOP3.LUT P0, PT, PT, PT, UP3, 0x80, 0x8 ;  /* 0x000000000008781c */ /* 0x000fe20003f0f038 */
[----:B------:R-:W-:Y:S02]  /*2d10*/  UISETP.NE.AND.EX UP0, UPT, UR23, URZ, UPT, UP0 ;  /* 0x000000ff1700728c */ /* 0x000fe4000bf05300 */
[----:B------:R-:W-:-:S02]  /*2d20*/  ULEA.HI UR5, UR5, UR4, URZ, 0x2 ;  /* 0x0000000405057291 */ /* 0x000fc4000f8f10ff */
[----:B------:R-:W-:-:S04]  /*2d30*/  @UP3 UIADD3 UR8, UPT, UPT, UR7, -0x1, URZ ;  /* 0xffffffff07083890 */ /* 0x000fc8000fffe0ff */
[----:B------:R-:W-:Y:S01]  /*2d40*/  @UP3 UIMAD UR8, UR8, UR6, URZ ;  /* 0x00000006080832a4 */ /* 0x000fe2000f8e02ff */
[----:B------:R-:W-:-:S03]  /*2d50*/  MOV R197, UR5 ;  /* 0x0000000500c57c02 */ /* 0x000fc60008000f00 */
[----:B------:R-:W-:-:S04]  /*2d60*/  @UP3 USHF.R.S32.HI UR4, URZ, 0x1f, UR8 ;  /* 0x0000001fff043899 */ /* 0x000fc80008011408 */
[----:B------:R-:W-:-:S06]  /*2d70*/  @UP3 ULEA.HI UR4, UR4, UR8, URZ, 0x2 ;  /* 0x0000000804043291 */ /* 0x000fcc000f8f10ff */
[----:B------:R-:W-:Y:S02]  /*2d80*/  MOV R152, UR4 ;  /* 0x0000000400987c02 */ /* 0x000fe40008000f00 */
[-C--:B0-----:R-:W-:Y:S02]  /*2d90*/  LEA.HI.SX32 R197, R197, R153.reuse, 0x1e ;  /* 0x00000099c5c57211 */ /* 0x081fe400078ff2ff */
[----:B------:R-:W-:-:S03]  /*2da0*/  @P0 LEA.HI.SX32 R192, R152, R153, 0x1e ;  /* 0x0000009998c00211 */ /* 0x000fc600078ff2ff */
[----:B------:R-:W-:Y:S01]  /*2db0*/  IMAD.MOV.U32 R193, RZ, RZ, R197 ;  /* 0x000000ffffc17224 */ /* 0x000fe200078e00c5 */
[----:B------:R-:W-:Y:S06]  /*2dc0*/  BRA.U UP0, `(.L_x_5095) ;  /* 0x0000000100a07547 */ /* 0x000fec000b800000 */
[C---:B------:R-:W-:Y:S02]  /*2dd0*/  ISETP.GE.U32.AND P1, PT, R2.reuse, 0x100, PT ;  /* 0x000001000200780c */ /* 0x040fe40003f26070 */
[C---:B------:R-:W-:Y:S02]  /*2de0*/  ISETP.GE.U32.AND P0, PT, R2.reuse, 0x200, PT ;  /* 0x000002000200780c */ /* 0x040fe40003f06070 */
[C---:B------:R-:W-:Y:S02]  /*2df0*/  ISETP.GE.U32.AND P4, PT, R2.reuse, 0x300, PT ;  /* 0x000003000200780c */ /* 0x040fe40003f86070 */
[C---:B------:R-:W-:Y:S02]  /*2e00*/  ISETP.GE.U32.AND P3, PT, R2.reuse, 0x400, PT ;  /* 0x000004000200780c */ /* 0x040fe40003f66070 */
[----:B------:R-:W-:Y:S02]  /*2e10*/  ISETP.GE.U32.AND P2, PT, R2, 0x500, PT ;  /* 0x000005000200780c */ /* 0x000fe40003f46070 */
[----:B------:R-:W-:-:S02]  /*2e20*/  P2R R230, PR, RZ, 0x2 ;  /* 0x00000002ffe67803 */ /* 0x000fc40000000000 */
[----:B------:R-:W-:Y:S01]  /*2e30*/  P2R R229, PR, RZ, 0x1 ;  /* 0x00000001ffe57803 */ /* 0x000fe20000000000 */
[----:B------:R-:W0:Y:S08]  /*2e40*/  @P1 LDC.64 R154, c[0x0][0x3b0] ;  /* 0x0000ec00ff9a1b82 */ /* 0x000e300000000a00 */
[----:B------:R-:W1:Y:S01]  /*2e50*/  @P0 LDC.64 R152, c[0x0][0x3b0] ;  /* 0x0000ec00ff980b82 */ /* 0x000e620000000a00 */
[C---:B0-----:R-:W-:Y:S01]  /*2e60*/  @P1 IMAD.WIDE.U32 R154, R192.reuse, 0x4, R154 ;  /* 0x00000004c09a1825 */ /* 0x041fe200078e009a */
[----:B------:R-:W-:-:S04]  /*2e70*/  @P1 IADD3 R192, PT, PT, R192, 0x100, RZ ;  /* 0x00000100c0c01810 */ /* 0x000fc80007ffe0ff */
[----:B------:R0:W5:Y:S01]  /*2e80*/  @P1 LDG.E R3, desc[UR10][R154.64] ;  /* 0x0000000a9a031981 */ /* 0x000162000c1e1900 */
[----:B-1----:R-:W-:-:S05]  /*2e90*/  @P0 IMAD.WIDE.U32 R152, R192, 0x4, R152 ;  /* 0x00000004c0980825 */ /* 0x002fca00078e0098 */
[----:B------:R1:W5:Y:S01]  /*2ea0*/  @P0 LDG.E R4, desc[UR10][R152.64] ;  /* 0x0000000a98040981 */ /* 0x000362000c1e1900 */
[----:B0-----:R-:W0:Y:S08]  /*2eb0*/  @P4 LDC.64 R154, c[0x0][0x3b0] ;  /* 0x0000ec00ff9a4b82 */ /* 0x001e300000000a00 */
[----:B-1----:R-:W1:Y:S01]  /*2ec0*/  @P3 LDC.64 R152, c[0x0][0x3b0] ;  /* 0x0000ec00ff983b82 */ /* 0x002e620000000a00 */
[----:B------:R-:W-:-:S02]  /*2ed0*/  @P0 IADD3 R192, PT, PT, R192, 0x100, RZ ;  /* 0x00000100c0c00810 */ /* 0x000fc40007ffe0ff */
[----:B------:R-:W-:-:S03]  /*2ee0*/  ISETP.GE.U32.AND P1, PT, R2, 0x600, PT ;  /* 0x000006000200780c */ /* 0x000fc60003f26070 */
[C---:B0-----:R-:W-:Y:S01]  /*2ef0*/  @P4 IMAD.WIDE.U32 R154, R192.reuse, 0x4, R154 ;  /* 0x00000004c09a4825 */ /* 0x041fe200078e009a */
[----:B------:R-:W-:-:S04]  /*2f00*/  @P4 IADD3 R192, PT, PT, R192, 0x100, RZ ;  /* 0x00000100c0c04810 */ /* 0x000fc80007ffe0ff */
[----:B------:R0:W5:Y:S01]  /*2f10*/  @P4 LDG.E R6, desc[UR10][R154.64] ;  /* 0x0000000a9a064981 */ /* 0x000162000c1e1900 */
[----:B-1----:R-:W-:-:S05]  /*2f20*/  @P3 IMAD.WIDE.U32 R152, R192, 0x4, R152 ;  /* 0x00000004c0983825 */ /* 0x002fca00078e0098 */
[----:B------:R1:W5:Y:S01]  /*2f30*/  @P3 LDG.E R8, desc[UR10][R152.64] ;  /* 0x0000000a98083981 */ /* 0x000362000c1e1900 */
[----:B0-----:R-:W0:Y:S08]  /*2f40*/  @P2 LDC.64 R154, c[0x0][0x3b0] ;  /* 0x0000ec00ff9a2b82 */ /* 0x001e300000000a00 */
[----:B-1----:R-:W1:Y:S01]  /*2f50*/  @P1 LDC.64 R152, c[0x0][0x3b0] ;  /* 0x0000ec00ff981b82 */ /* 0x002e620000000a00 */
[----:B------:R-:W-:-:S05]  /*2f60*/  @P3 IADD3 R192, PT, PT, R192, 0x100, RZ ;  /* 0x00000100c0c03810 */ /* 0x000fca0007ffe0ff */
[C---:B0-----:R-:W-:Y:S01]  /*2f70*/  @P2 IMAD.WIDE.U32 R154, R192.reuse, 0x4, R154 ;  /* 0x00000004c09a2825 */ /* 0x041fe200078e009a */
[----:B------:R-:W-:-:S04]  /*2f80*/  @P2 IADD3 R192, PT, PT, R192, 0x100, RZ ;  /* 0x00000100c0c02810 */ /* 0x000fc80007ffe0ff */
[----:B------:R2:W5:Y:S01]  /*2f90*/  @P2 LDG.E R10, desc[UR10][R154.64] ;  /* 0x0000000a9a0a2981 */ /* 0x000562000c1e1900 */
[----:B-1----:R-:W-:-:S05]  /*2fa0*/  @P1 IMAD.WIDE.U32 R152, R192, 0x4, R152 ;  /* 0x00000004c0981825 */ /* 0x002fca00078e0098 */
[----:B------:R2:W5:Y:S01]  /*2fb0*/  @P1 LDG.E R12, desc[UR10][R152.64] ;  /* 0x0000000a980c1981 */ /* 0x000562000c1e1900 */
[----:B------:R-:W-:Y:S02]  /*2fc0*/  ISETP.GE.U32.AND P0, PT, R2, 0x700, PT ;  /* 0x000007000200780c */ /* 0x000fe40003f06070 */
[----:B------:R-:W-:Y:S02]  /*2fd0*/  CS2R R190, SRZ ;  /* 0x0000000000be7805 */ /* 0x000fe4000001ff00 */
[----:B------:R-:W-:Y:S02]  /*2fe0*/  @P1 IADD3 R192, PT, PT, R192, 0x100, RZ ;  /* 0x00000100c0c01810 */ /* 0x000fe40007ffe0ff */
[----:B------:R-:W-:-:S07]  /*2ff0*/  P2R R200, PR, RZ, 0x1 ;  /* 0x00000001ffc87803 */ /* 0x000fce0000000000 */
[----:B--2---:R-:W-:Y:S05]  /*3000*/  @!P0 BRA `(.L_x_5094) ;  /* 0x0000000400148947 */ /* 0x004fea0003800000 */
[----:B------:R-:W0:Y:S02]  /*3010*/  LDC.64 R152, c[0x0][0x3b0] ;  /* 0x0000ec00ff987b82 */ /* 0x000e240000000a00 */
[----:B0-----:R-:W-:-:S05]  /*3020*/  IMAD.WIDE.U32 R152, R192, 0x4, R152 ;  /* 0x00000004c0987825 */ /* 0x001fca00078e0098 */
[----:B------:R1:W5:Y:S01]  /*3030*/  LDG.E R14, desc[UR10][R152.64] ;  /* 0x0000000a980e7981 */ /* 0x000362000c1e1900 */
[----:B------:R-:W-:Y:S05]  /*3040*/  BRA `(.L_x_5094) ;  /* 0x0000000400047947 */ /* 0x000fea0003800000 */
.L_x_5095:
        /* <DEDUP_REMOVED lines=9> */
[----:B------:R-:W-:-:S05]  /*30e0*/  P2R R229, PR, RZ, 0x20 ;  /* 0x00000020ffe57803 */ /* 0x000fca0000000000 */
[----:B------:R-:W1:Y:S08]  /*30f0*/  @P5 LDC.64 R154, c[0x0][0x3b0] ;  /* 0x0000ec00ff9a5b82 */ /* 0x000e700000000a00 */
[----:B------:R-:W2:Y:S01]  /*3100*/  @P6 LDC.64 R188, c[0x0][0x438] ;  /* 0x00010e00ffbc6b82 */ /* 0x000ea20000000a00 */
[----:B0-----:R-:W-:-:S07]  /*3110*/  @P6 IMAD.WIDE.U32 R152, R192, 0x4, R152 ;  /* 0x00000004c0986825 */ /* 0x001fce00078e0098 */
[----:B------:R-:W0:Y:S01]  /*3120*/  @P5 LDC.64 R190, c[0x0][0x438] ;  /* 0x00010e00ffbe5b82 */ /* 0x000e220000000a00 */
[----:B------:R3:W5:Y:S01]  /*3130*/  @P6 LDG.E R3, desc[UR10][R152.64] ;  /* 0x0000000a98036981 */ /* 0x000762000c1e1900 */
[----:B------:R-:W-:-:S05]  /*3140*/  @P6 IADD3 R192, PT, PT, R192, 0x100, RZ ;  /* 0x00000100c0c06810 */ /* 0x000fca0007ffe0ff */
[C---:B-1----:R-:W-:Y:S01]  /*3150*/  @P5 IMAD.WIDE.U32 R154, R192.reuse, 0x4, R154 ;  /* 0x00000004c09a5825 */ /* 0x042fe200078e009a */
[----:B---3--:R-:W1:Y:S01]  /*3160*/  @P4 LDC.64 R152, c[0x0][0x3b0] ;  /* 0x0000ec00ff984b82 */ /* 0x008e620000000a00 */
[----:B------:R-:W-:-:S03]  /*3170*/  @P5 IADD3 R192, PT, PT, R192, 0x100, RZ ;  /* 0x00000100c0c05810 */ /* 0x000fc60007ffe0ff */
[----:B------:R3:W5:Y:S04]  /*3180*/  @P5 LDG.E R4, desc[UR10][R154.64] ;  /* 0x0000000a9a045981 */ /* 0x000768000c1e1900 */
[----:B---3--:R-:W3:Y:S01]  /*3190*/  @P3 LDC.64 R154, c[0x0][0x3b0] ;  /* 0x0000ec00ff9a3b82 */ /* 0x008ee20000000a00 */
[----:B-1----:R-:W-:-:S05]  /*31a0*/  @P4 IMAD.WIDE.U32 R152, R192, 0x4, R152 ;  /* 0x00000004c0984825 */ /* 0x002fca00078e0098 */
[----:B------:R1:W5:Y:S01]  /*31b0*/  @P4 LDG.E R6, desc[UR10][R152.64] ;  /* 0x0000000a98064981 */ /* 0x000362000c1e1900 */
[----:B------:R-:W-:-:S05]  /*31c0*/  @P4 IADD3 R192, PT, PT, R192, 0x100, RZ ;  /* 0x00000100c0c04810 */ /* 0x000fca0007ffe0ff */
[C---:B---3--:R-:W-:Y:S01]  /*31d0*/  @P3 IMAD.WIDE.U32 R154, R192.reuse, 0x4, R154 ;  /* 0x00000004c09a3825 */ /* 0x048fe200078e009a */
[----:B-1----:R-:W1:Y:S01]  /*31e0*/  @P2 LDC.64 R152, c[0x0][0x3b0] ;  /* 0x0000ec00ff982b82 */ /* 0x002e620000000a00 */
[----:B------:R-:W-:-:S03]  /*31f0*/  @P3 IADD3 R192, PT, PT, R192, 0x100, RZ ;  /* 0x00000100c0c03810 */ /* 0x000fc60007ffe0ff */
[----:B------:R3:W5:Y:S04]  /*3200*/  @P3 LDG.E R8, desc[UR10][R154.64] ;  /* 0x0000000a9a083981 */ /* 0x000768000c1e1900 */
[----:B---3--:R-:W3:Y:S01]  /*3210*/  @P1 LDC.64 R154, c[0x0][0x3b0] ;  /* 0x0000ec00ff9a1b82 */ /* 0x008ee20000000a00 */
[----:B-1----:R-:W-:-:S05]  /*3220*/  @P2 IMAD.WIDE.U32 R152, R192, 0x4, R152 ;  /* 0x00000004c0982825 */ /* 0x002fca00078e0098 */
[----:B------:R1:W5:Y:S01]  /*3230*/  @P2 LDG.E R10, desc[UR10][R152.64] ;  /* 0x0000000a980a2981 */ /* 0x000362000c1e1900 */
[----:B------:R-:W-:Y:S01]  /*3240*/  @P2 VIADD R192, R192, 0x100 ;  /* 0x00000100c0c02836 */ /* 0x000fe20000000000 */
[----:B------:R-:W-:-:S03]  /*3250*/  P2R R200, PR, RZ, 0x1 ;  /* 0x00000001ffc87803 */ /* 0x000fc60000000000 */
[C---:B---3--:R-:W-:Y:S01]  /*3260*/  @P1 IMAD.WIDE.U32 R154, R192.reuse, 0x4, R154 ;  /* 0x00000004c09a1825 */ /* 0x048fe200078e009a */
[----:B------:R-:W-:Y:S01]  /*3270*/  @P1 IADD3 R192, PT, PT, R192, 0x100, RZ ;  /* 0x00000100c0c01810 */ /* 0x000fe20007ffe0ff */
[----:B-1----:R-:W1:Y:S03]  /*3280*/  @P0 LDC.64 R152, c[0x0][0x3b0] ;  /* 0x0000ec00ff980b82 */ /* 0x002e660000000a00 */
[----:B------:R3:W5:Y:S05]  /*3290*/  @P1 LDG.E R12, desc[UR10][R154.64] ;  /* 0x0000000a9a0c1981 */ /* 0x00076a000c1e1900 */
[----:B---3--:R-:W3:Y:S01]  /*32a0*/  @P4 LDC.64 R154, c[0x0][0x438] ;  /* 0x00010e00ff9a4b82 */ /* 0x008ee20000000a00 */
[----:B-1----:R-:W-:-:S05]  /*32b0*/  @P0 IMAD.WIDE.U32 R152, R192, 0x4, R152 ;  /* 0x00000004c0980825 */ /* 0x002fca00078e0098 */
[----:B------:R2:W5:Y:S02]  /*32c0*/  @P0 LDG.E R14, desc[UR10][R152.64] ;  /* 0x0000000a980e0981 */ /* 0x000564000c1e1900 */
[C---:B--2---:R-:W-:Y:S01]  /*32d0*/  @P6 IMAD.WIDE.U32 R152, R193.reuse, 0x10, R188 ;  /* 0x00000010c1986825 */ /* 0x044fe200078e00bc */
[----:B------:R-:W-:Y:S01]  /*32e0*/  @P6 IADD3 R193, PT, PT, R193, 0x100, RZ ;  /* 0x00000100c1c16810 */ /* 0x000fe20007ffe0ff */
[----:B------:R-:W1:Y:S03]  /*32f0*/  @P0 LDC.64 R188, c[0x0][0x438] ;  /* 0x00010e00ffbc0b82 */ /* 0x000e660000000a00 */
[----:B------:R0:W5:Y:S02]  /*3300*/  @P6 LDG.E.128 R128, desc[UR10][R152.64] ;  /* 0x0000000a98806981 */ /* 0x000164000c1e1d00 */
[----:B0-----:R-:W-:-:S05]  /*3310*/  @P5 IMAD.WIDE.U32 R152, R193, 0x10, R190 ;  /* 0x00000010c1985825 */ /* 0x001fca00078e00be */
[----:B------:R0:W5:Y:S02]  /*3320*/  @P5 LDG.E.128 R36, desc[UR10][R152.64] ;  /* 0x0000000a98245981 */ /* 0x000164000c1e1d00 */
[----:B0-----:R-:W0:Y:S01]  /*3330*/  @P3 LDC.64 R152, c[0x0][0x438] ;  /* 0x00010e00ff983b82 */ /* 0x001e220000000a00 */
[----:B------:R-:W-:-:S05]  /*3340*/  @P5 IADD3 R193, PT, PT, R193, 0x100, RZ ;  /* 0x00000100c1c15810 */ /* 0x000fca0007ffe0ff */
[C---:B---3--:R-:W-:Y:S01]  /*3350*/  @P4 IMAD.WIDE.U32 R154, R193.reuse, 0x10, R154 ;  /* 0x00000010c19a4825 */ /* 0x048fe200078e009a */
[----:B------:R-:W-:-:S04]  /*3360*/  @P4 IADD3 R193, PT, PT, R193, 0x100, RZ ;  /* 0x00000100c1c14810 */ /* 0x000fc80007ffe0ff */
[----:B------:R2:W5:Y:S02]  /*3370*/  @P4 LDG.E.128 R132, desc[UR10][R154.64] ;  /* 0x0000000a9a844981 */ /* 0x000564000c1e1d00 */
[----:B--2---:R-:W2:Y:S01]  /*3380*/  @P2 LDC.64 R154, c[0x0][0x438] ;  /* 0x00010e00ff9a2b82 */ /* 0x004ea20000000a00 */
[----:B0-----:R-:W-:-:S05]  /*3390*/  @P3 IMAD.WIDE.U32 R152, R193, 0x10, R152 ;  /* 0x00000010c1983825 */ /* 0x001fca00078e0098 */
[----:B------:R0:W5:Y:S02]  /*33a0*/  @P3 LDG.E.128 R136, desc[UR10][R152.64] ;  /* 0x0000000a98883981 */ /* 0x000164000c1e1d00 */
[----:B0-----:R-:W0:Y:S01]  /*33b0*/  @P1 LDC.64 R152, c[0x0][0x438] ;  /* 0x00010e00ff981b82 */ /* 0x001e220000000a00 */
[----:B------:R-:W-:-:S05]  /*33c0*/  @P3 IADD3 R193, PT, PT, R193, 0x100, RZ ;  /* 0x00000100c1c13810 */ /* 0x000fca0007ffe0ff */
[C---:B--2---:R-:W-:Y:S01]  /*33d0*/  @P2 IMAD.WIDE.U32 R190, R193.reuse, 0x10, R154 ;  /* 0x00000010c1be2825 */ /* 0x044fe200078e009a */
[----:B------:R-:W-:-:S04]  /*33e0*/  @P2 IADD3 R193, PT, PT, R193, 0x100, RZ ;  /* 0x00000100c1c12810 */ /* 0x000fc80007ffe0ff */
[----:B------:R2:W5:Y:S01]  /*33f0*/  @P2 LDG.E.128 R140, desc[UR10][R190.64] ;  /* 0x0000000abe8c2981 */ /* 0x000562000c1e1d00 */
[C---:B0-----:R-:W-:Y:S01]  /*3400*/  @P1 IMAD.WIDE.U32 R152, R193.reuse, 0x10, R152 ;  /* 0x00000010c1981825 */ /* 0x041fe200078e0098 */
[----:B------:R-:W-:-:S04]  /*3410*/  @P1 IADD3 R193, PT, PT, R193, 0x100, RZ ;  /* 0x00000100c1c11810 */ /* 0x000fc80007ffe0ff */
[----:B------:R0:W5:Y:S01]  /*3420*/  @P1 LDG.E.128 R144, desc[UR10][R152.64] ;  /* 0x0000000a98901981 */ /* 0x000162000c1e1d00 */
[----:B-1----:R-:W-:-:S05]  /*3430*/  @P0 IMAD.WIDE.U32 R154, R193, 0x10, R188 ;  /* 0x00000010c19a0825 */ /* 0x002fca00078e00bc */
[----:B------:R0:W5:Y:S01]  /*3440*/  @P0 LDG.E.128 R148, desc[UR10][R154.64] ;  /* 0x0000000a9a940981 */ /* 0x000162000c1e1d00 */
[----:B--2---:R-:W-:-:S07]  /*3450*/  CS2R R190, SRZ ;  /* 0x0000000000be7805 */ /* 0x004fce000001ff00 */
.L_x_5094:
[----:B----4-:R-:W-:Y:S05]  /*3460*/  BSYNC.RECONVERGENT B0 ;  /* 0x0000000000007941 */ /* 0x010fea0003800200 */
.L_x_5080:
[----:B01----:R-:W0:Y:S01]  /*3470*/  SHFL.DOWN PT, R153, R190, 0x10, 0x1f ;  /* 0x0a001f00be997f89 */ /* 0x003e2200000e0000 */
[----:B------:R-:W-:Y:S03]  /*3480*/  BSSY.RECONVERGENT B0, `(.L_x_5096) ;  /* 0x000001f000007945 */ /* 0x000fe60003800200 */
        /* <DEDUP_REMOVED lines=17> */
[----:B0-----:R-:W-:Y:S02]  /*35a0*/  FADD.FTZ R152, R190, R193 ;  /* 0x000000c1be987221 */ /* 0x001fe40000010000 */
[----:B------:R-:W0:Y:S01]  /*35b0*/  S2R R193, SR_TID.X ;  /* 0x0000000000c17919 */ /* 0x000e220000002100 */
[----:B-1----:R-:W-:Y:S01]  /*35c0*/  FADD.FTZ R153, R191, R192 ;  /* 0x000000c0bf997221 */ /* 0x002fe20000010000 */
[----:B0-----:R-:W-:-:S13]  /*35d0*/  LOP3.LUT P0, RZ, R193, 0x1f, RZ, 0xc0, !PT ;  /* 0x0000001fc1ff7812 */ /* 0x001fda000780c0ff */
        /* <DEDUP_REMOVED lines=9> */
.L_x_5097:
[----:B------:R-:W-:Y:S05]  /*3670*/  BSYNC.RECONVERGENT B0 ;  /* 0x0000000000007941 */ /* 0x000fea0003800200 */
.L_x_5096:
[----:B------:R-:W1:Y:S08]  /*3680*/  S2UR UR5, SR_CgaCtaId ;  /* 0x00000000000579c3 */ /* 0x000e700000008800 */
[----:B------:R-:W-:Y:S01]  /*3690*/  BAR.SYNC.DEFER_BLOCKING 0x0 ;  /* 0x0000000000007b1d */ /* 0x000fe20000010000 */
[----:B------:R-:W-:Y:S01]  /*36a0*/  @UP3 UIADD3 UR7, UPT, UPT, UR7, -0x1, URZ ;  /* 0xffffffff07073890 */ /* 0x000fe2000fffe0ff */
[----:B------:R-:W-:-:S02]  /*36b0*/  PLOP3.LUT P0, PT, PT, PT, UP3, 0x80, 0x8 ;  /* 0x000000000008781c */ /* 0x000fc40003f0f038 */
[----:B------:R-:W-:Y:S01]  /*36c0*/  ISETP.NE.AND P5, PT, R230, RZ, PT ;  /* 0x000000ffe600720c */ /* 0x000fe20003fa5270 */
[----:B------:R-:W-:Y:S01]  /*36d0*/  @UP3 UIMAD UR7, UR7, UR6, URZ ;  /* 0x00000006070732a4 */ /* 0x000fe2000f8e02ff */
[----:B------:R-:W-:Y:S01]  /*36e0*/  BSSY.RECONVERGENT B0, `(.L_x_5098) ;  /* 0x00001fa000007945 */ /* 0x000fe20003800200 */
[----:B------:R-:W-:Y:S02]  /*36f0*/  UMOV UR4, 0x400 ;  /* 0x0000040000047882 */ /* 0x000fe40000000000 */
[----:B-1----:R-:W-:-:S04]  /*3700*/  ULEA UR4, UR5, UR4, 0x18 ;  /* 0x0000000405047291 */ /* 0x002fc8000f8ec0ff */
[----:B------:R-:W-:Y:S02]  /*3710*/  UIADD3 UR5, UPT, UPT, UR4, 0x7040, URZ ;  /* 0x0000704004057890 */ /* 0x000fe4000fffe0ff */
[----:B------:R-:W-:-:S09]  /*3720*/  @!UP1 UIADD3 UR5, UPT, UPT, UR4, 0x7000, URZ ;  /* 0x0000700004059890 */ /* 0x000fd2000fffe0ff */
[----:B0-----:R-:W0:Y:S01]  /*3730*/  LDS.128 R152, [UR5] ;  /* 0x00000005ff987984 */ /* 0x001e220008000c00 */
[----:B------:R-:W-:Y:S02]  /*3740*/  UIADD3 UR5, UPT, UPT, UR4, 0x7050, URZ ;  /* 0x0000705004057890 */ /* 0x000fe4000fffe0ff */
[----:B------:R-:W-:Y:S01]  /*3750*/  @!UP1 UIADD3 UR5, UPT, UPT, UR4, 0x7010, URZ ;  /* 0x0000701004059890 */ /* 0x000fe2000fffe0ff */
[----:B0-----:R-:W-:-:S04]  /*3760*/  FADD.FTZ R152, RZ, R152 ;  /* 0x00000098ff987221 */ /* 0x001fc80000010000 */
[----:B------:R-:W-:Y:S01]  /*3770*/  FADD.FTZ R188, R154, R152 ;  /* 0x000000989abc7221 */ /* 0x000fe20000010000 */
[----:B------:R-:W-:-:S04]  /*3780*/  FADD.FTZ R152, RZ, R153 ;  /* 0x00000099ff987221 */ /* 0x000fc80000010000 */
        /* <DEDUP_REMOVED lines=10> */
[----:B------:R-:W-:Y:S02]  /*3830*/  @!UP1 UIADD3 UR5, UPT, UPT, UR4, 0x7030, URZ ;  /* 0x0000703004059890 */ /* 0x000fe4000fffe0ff */
[----:B------:R-:W-:-:S04]  /*3840*/  @UP3 USHF.R.S32.HI UR4, URZ, 0x1f, UR7 ;  /* 0x0000001fff043899 */ /* 0x000fc80008011407 */
[----:B------:R-:W-:Y:S01]  /*3850*/  @UP3 ULEA.HI UR4, UR4, UR7, URZ, 0x2 ;  /* 0x0000000704043291 */ /* 0x000fe2000f8f10ff */
[----:B0-----:R-:W-:Y:S01]  /*3860*/  FADD.FTZ R188, R188, R152 ;  /* 0x00000098bcbc7221 */ /* 0x001fe20000010000 */
[----:B------:R-:W-:-:S03]  /*3870*/  FADD.FTZ R189, R189, R153 ;  /* 0x00000099bdbd7221 */ /* 0x000fc60000010000 */
[----:B------:R-:W-:Y:S01]  /*3880*/  FADD.FTZ R188, R154, R188 ;  /* 0x000000bc9abc7221 */ /* 0x000fe20000010000 */
[----:B------:R-:W-:Y:S02]  /*3890*/  FADD.FTZ R189, R155, R189 ;  /* 0x000000bd9bbd7221 */ /* 0x000fe40000010000 */
[----:B------:R-:W0:Y:S02]  /*38a0*/  LDS.128 R152, [UR5] ;  /* 0x00000005ff987984 */ /* 0x000e240008000c00 */
[----:B0-----:R-:W-:Y:S01]  /*38b0*/  FADD.FTZ R153, R189, R153 ;  /* 0x00000099bd997221 */ /* 0x001fe20000010000 */
[----:B------:R-:W-:-:S03]  /*38c0*/  FADD.FTZ R152, R188, R152 ;  /* 0x00000098bc987221 */ /* 0x000fc60000010000 */
[----:B------:R-:W-:Y:S01]  /*38d0*/  FADD.FTZ R153, R155, R153 ;  /* 0x000000999b997221 */ /* 0x000fe20000010000 */
[----:B------:R-:W-:Y:S01]  /*38e0*/  FADD.FTZ R152, R154, R152 ;  /* 0x000000989a987221 */ /* 0x000fe20000010000 */
[----:B------:R-:W-:Y:S02]  /*38f0*/  MOV R155, UR4 ;  /* 0x00000004009b7c02 */ /* 0x000fe40008000f00 */
[----:B------:R-:W-:Y:S01]  /*3900*/  FMUL.FTZ R153, R153, UR31 ;  /* 0x0000001f99997c20 */ /* 0x000fe20008410000 */
[----:B------:R-:W-:Y:S01]  /*3910*/  MOV R154, RZ ;  /* 0x000000ff009a7202 */ /* 0x000fe20000000f00 */
[----:B------:R-:W-:Y:S01]  /*3920*/  FMUL.FTZ R152, R152, UR31 ;  /* 0x0000001f98987c20 */ /* 0x000fe20008410000 */
[----:B------:R-:W-:Y:S02]  /*3930*/  @P0 LEA.HI.SX32 R154, R155, R193, 0x1e ;  /* 0x000000c19b9a0211 */ /* 0x000fe400078ff2ff */
[----:B------:R-:W-:Y:S02]  /*3940*/  ISETP.NE.AND P0, PT, RZ, UR30, PT ;  /* 0x0000001eff007c0c */ /* 0x000fe4000bf05270 */
[----:B------:R-:W-:-:S02]  /*3950*/  R2UR UR4, R153 ;  /* 0x00000000990472ca */ /* 0x000fc400000e0000 */
[----:B------:R-:W-:Y:S02]  /*3960*/  FSEL R188, R152, RZ, !P0 ;  /* 0x000000ff98bc7208 */ /* 0x000fe40004000000 */
[----:B------:R-:W-:Y:S01]  /*3970*/  MOV R155, R197 ;  /* 0x000000c5009b7202 */ /* 0x000fe20000000f00 */
[----:B------:R-:W-:Y:S10]  /*3980*/  @!P5 BRA `(.L_x_5099) ;  /* 0x0000001c003cd947 */ /* 0x000ff40003800000 */
        /* <DEDUP_REMOVED lines=9> */
[----:B------:R-:W-:Y:S02]  /*3a20*/  PRMT R16, R17, 0x7610, R16 ;  /* 0x0000761011107816 */ /* 0x000fe40000000010 */
[----:B------:R-:W-:-:S02]  /*3a30*/  PRMT R17, R18, 0x7610, R17 ;  /* 0x0000761012117816 */ /* 0x000fc40000000011 */
[----:B------:R-:W-:-:S07]  /*3a40*/  PRMT R18, R152, 0x7610, R18 ;  /* 0x0000761098127816 */ /* 0x000fce0000000012 */
.L_x_5100:
[----:B------:R-:W-:Y:S05]  /*3a50*/  BRA.U UP0, `(.L_x_5101) ;  /* 0x0000000d00f87547 */ /* 0x000fea000b800000 */
[----:B------:R-:W-:Y:S01]  /*3a60*/  IMAD.U32 R152, RZ, RZ, UR24 ;  /* 0x00000018ff987e24 */ /* 0x000fe2000f8e00ff */
[----:B------:R-:W-:-:S04]  /*3a70*/  MOV R153, UR25 ;  /* 0x0000001900997c02 */ /* 0x000fc80008000f00 */
[----:B------:R-:W-:-:S04]  /*3a80*/  ISETP.NE.U32.AND P0, PT, R152, RZ, PT ;  /* 0x000000ff9800720c */ /* 0x000fc80003f05070 */
[----:B------:R-:W-:-:S13]  /*3a90*/  ISETP.NE.AND.EX P0, PT, R153, RZ, PT, P0 ;  /* 0x000000ff9900720c */ /* 0x000fda0003f05300 */
[----:B------:R-:W-:Y:S05]  /*3aa0*/  @P0 BRA `(.L_x_5102) ;  /* 0x0000000400e40947 */ /* 0x000fea0003800000 */
[----:B------:R-:W-:Y:S05]  /*3ab0*/  BRA.U !UP3, `(.L_x_5103) ;  /* 0x000000010b747547 */ /* 0x000fea000b800000 */
[----:B-----5:R-:W-:Y:S01]  /*3ac0*/  LOP3.LUT P0, RZ, R3, 0xff, RZ, 0xc0, !PT ;  /* 0x000000ff03ff7812 */ /* 0x020fe2000780c0ff */
[----:B------:R-:W-:Y:S01]  /*3ad0*/  BSSY.RECONVERGENT B1, `(.L_x_5104) ;  /* 0x000000c000017945 */ /* 0x000fe20003800200 */
[----:B------:R-:W-:-:S11]  /*3ae0*/  HFMA2 R19, -RZ, RZ, 0, 0 ;  /* 0x00000000ff137431 */ /* 0x000fd600000001ff */
[----:B------:R-:W-:Y:S05]  /*3af0*/  @!P0 BRA `(.L_x_5105) ;  /* 0x0000000000248947 */ /* 0x000fea0003800000 */
[----:B------:R-:W-:Y:S01]  /*3b00*/  FFMA.FTZ R19, R0, UR4, R188 ;  /* 0x0000000400137c23 */ /* 0x000fe200080100bc */
[----:B------:R-:W-:Y:S02]  /*3b10*/  ISETP.LT.AND P5, PT, RZ, UR29, PT ;  /* 0x0000001dff007c0c */ /* 0x000fe4000bfa1270 */
[----:B------:R-:W-:Y:S01]  /*3b20*/  SHF.L.U32 R189, R15, 0x10, RZ ;  /* 0x000000100fbd7819 */ /* 0x000fe200000006ff */
[----:B------:R-:W-:-:S04]  /*3b30*/  FADD.FTZ R19, R161, -R19 ;  /* 0x80000013a1137221 */ /* 0x000fc80000010000 */
[----:B------:R-:W-:-:S05]  /*3b40*/  FMUL.FTZ R19, R19, UR28 ;  /* 0x0000001c13137c20 */ /* 0x000fca0008410000 */
[----:B------:R-:W-:-:S05]  /*3b50*/  FSEL R19, R19, RZ, P5 ;  /* 0x000000ff13137208 */ /* 0x000fca0002800000 */
[----:B------:R-:W-:-:S04]  /*3b60*/  FMUL.FTZ R19, R19, UR21 ;  /* 0x0000001513137c20 */ /* 0x000fc80008410000 */
[----:B------:R-:W-:-:S04]  /*3b70*/  FMUL.FTZ R19, R19, UR20 ;  /* 0x0000001413137c20 */ /* 0x000fc80008410000 */
[----:B------:R-:W-:-:S07]  /*3b80*/  FMUL.FTZ R19, R189, R19 ;  /* 0x00000013bd137220 */ /* 0x000fce0000410000 */
.L_x_5105:
[----:B------:R-:W-:Y:S05]  /*3b90*/  BSYNC.RECONVERGENT B1 ;  /* 0x0000000000017941 */ /* 0x000fea0003800200 */
.L_x_5104:
[----:B------:R-:W-:Y:S01]  /*3ba0*/  BSSY.RECONVERGENT B1, `(.L_x_5106) ;  /* 0x000000d000017945 */ /* 0x000fe20003800200 */
[----:B------:R-:W-:Y:S01]  /*3bb0*/  FADD.FTZ R100, R100, R19 ;  /* 0x0000001364647221 */ /* 0x000fe20000010000 */
[----:B------:R-:W-:Y:S02]  /*3bc0*/  MOV R19, RZ ;  /* 0x000000ff00137202 */ /* 0x000fe40000000f00 */
        /* <DEDUP_REMOVED lines=10> */
.L_x_5107:
[----:B------:R-:W-:Y:S05]  /*3c70*/  BSYNC.RECONVERGENT B1 ;  /* 0x0000000000017941 */ /* 0x000fea0003800200 */
.L_x_5106:
[----:B------:R-:W-:-:S07]  /*3c80*/  F2FP.BF16.F32.PACK_AB R19, RZ, R19 ;  /* 0x00000013ff13723e */ /* 0x000fce00000010ff */
.L_x_5103:
        /* <DEDUP_REMOVED lines=14> */
.L_x_5110:
[----:B------:R-:W-:Y:S05]  /*3d70*/  BSYNC.RECONVERGENT B1 ;  /* 0x0000000000017941 */ /* 0x000fea0003800200 */
.L_x_5109:
        /* <DEDUP_REMOVED lines=13> */
.L_x_5112:
[----:B------:R-:W-:Y:S05]  /*3e50*/  BSYNC.RECONVERGENT B1 ;  /* 0x0000000000017941 */ /* 0x000fea0003800200 */
.L_x_5111:
[----:B------:R-:W-:-:S07]  /*3e60*/  F2FP.BF16.F32.PACK_AB R20, RZ, R20 ;  /* 0x00000014ff14723e */ /* 0x000fce00000010ff */
.L_x_5108:
[----:B------:R-:W-:Y:S05]  /*3e70*/  BRA.U !UP3, `(.L_x_5113) ;  /* 0x000000010b747547 */ /* 0x000fea000b800000 */
[----:B-----5:R-:W-:Y:S01]  /*3e80*/  LOP3.LUT P0, RZ, R3, 0xff0000, RZ, 0xc0, !PT ;  /* 0x00ff000003ff7812 */ /* 0x020fe2000780c0ff */
[----:B------:R-:W-:Y:S01]  /*3e90*/  BSSY.RECONVERGENT B1, `(.L_x_5114) ;  /* 0x000000c000017945 */ /* 0x000fe20003800200 */
[----:B------:R-:W-:-:S11]  /*3ea0*/  HFMA2 R21, -RZ, RZ, 0, 0 ;  /* 0x00000000ff157431 */ /* 0x000fd600000001ff */
[----:B------:R-:W-:Y:S05]  /*3eb0*/  @!P0 BRA `(.L_x_5115) ;  /* 0x0000000000248947 */ /* 0x000fea0003800000 */
[----:B------:R-:W-:Y:S01]  /*3ec0*/  FFMA.FTZ R21, R162, UR4, R188 ;  /* 0x00000004a2157c23 */ /* 0x000fe200080100bc */
[----:B------:R-:W-:Y:S01]  /*3ed0*/  ISETP.LT.AND P5, PT, RZ, UR29, PT ;  /* 0x0000001dff007c0c */ /* 0x000fe2000bfa1270 */
[----:B------:R-:W-:Y:S02]  /*3ee0*/  IMAD.U32 R189, R16, 0x10000, RZ ;  /* 0x0001000010bd7824 */ /* 0x000fe400078e00ff */
[----:B------:R-:W-:-:S04]  /*3ef0*/  FADD.FTZ R21, R164, -R21 ;  /* 0x80000015a4157221 */ /* 0x000fc80000010000 */
[----:B------:R-:W-:-:S05]  /*3f00*/  FMUL.FTZ R21, R21, UR28 ;  /* 0x0000001c15157c20 */ /* 0x000fca0008410000 */
[----:B------:R-:W-:-:S05]  /*3f10*/  FSEL R21, R21, RZ, P5 ;  /* 0x000000ff15157208 */ /* 0x000fca0002800000 */
[----:B------:R-:W-:-:S04]  /*3f20*/  FMUL.FTZ R21, R21, UR21 ;  /* 0x0000001515157c20 */ /* 0x000fc80008410000 */
[----:B------:R-:W-:-:S04]  /*3f30*/  FMUL.FTZ R21, R21, UR20 ;  /* 0x0000001415157c20 */ /* 0x000fc80008410000 */
[----:B------:R-:W-:-:S07]  /*3f40*/  FMUL.FTZ R21, R189, R21 ;  /* 0x00000015bd157220 */ /* 0x000fce0000410000 */
.L_x_5115:
[----:B------:R-:W-:Y:S05]  /*3f50*/  BSYNC.RECONVERGENT B1 ;  /* 0x0000000000017941 */ /* 0x000fea0003800200 */
.L_x_5114:
        /* <DEDUP_REMOVED lines=13> */
.L_x_5117:
[----:B------:R-:W-:Y:S05]  /*4030*/  BSYNC.RECONVERGENT B1 ;  /* 0x0000000000017941 */ /* 0x000fea0003800200 */
.L_x_5116:
[----:B------:R-:W-:-:S07]  /*4040*/  F2FP.BF16.F32.PACK_AB R21, RZ, R21 ;  /* 0x00000015ff15723e */ /* 0x000fce00000010ff */
.L_x_5113:
[----:B------:R-:W-:Y:S05]  /*4050*/  BRA.U !UP3, `(.L_x_5118) ;  /* 0x000000150b487547 */ /* 0x000fea000b800000 */
[----:B-----5:R-:W-:Y:S01]  /*4060*/  ISETP.GE.U32.AND P0, PT, R3, 0x1000000, PT ;  /* 0x010000000300780c */ /* 0x020fe20003f06070 */
        /* <DEDUP_REMOVED lines=12> */
.L_x_5120:
[----:B------:R-:W-:Y:S05]  /*4130*/  BSYNC.RECONVERGENT B1 ;  /* 0x0000000000017941 */ /* 0x000fea0003800200 */
.L_x_5119:
        /* <DEDUP_REMOVED lines=13> */
.L_x_5122:
[----:B------:R-:W-:Y:S05]  /*4210*/  BSYNC.RECONVERGENT B1 ;  /* 0x0000000000017941 */ /* 0x000fea0003800200 */
.L_x_5121:
[----:B------:R-:W-:Y:S01]  /*4220*/  F2FP.BF16.F32.PACK_AB R22, RZ, R22 ;  /* 0x00000016ff16723e */ /* 0x000fe200000010ff */
[----:B------:R-:W-:Y:S06]  /*4230*/  BRA `(.L_x_5118) ;  /* 0x0000001000d07947 */ /* 0x000fec0003800000 */
.L_x_5102:
        /* <DEDUP_REMOVED lines=14> */
.L_x_5125:
[----:B------:R-:W-:Y:S05]  /*4320*/  BSYNC.RECONVERGENT B1 ;  /* 0x0000000000017941 */ /* 0x000fea0003800200 */
.L_x_5124:
        /* <DEDUP_REMOVED lines=13> */
.L_x_5127:
[----:B------:R-:W-:Y:S05]  /*4400*/  BSYNC.RECONVERGENT B1 ;  /* 0x0000000000017941 */ /* 0x000fea0003800200 */
.L_x_5126:
[----:B------:R-:W-:-:S07]  /*4410*/  F2FP.BF16.F32.PACK_AB R19, RZ, R19 ;  /* 0x00000013ff13723e */ /* 0x000fce00000010ff */
.L_x_5123:
[----:B------:R-:W-:Y:S05]  /*4420*/  BRA.U !UP3, `(.L_x_5128) ;  /* 0x000000010b747547 */ /* 0x000fea000b800000 */
[----:B-----5:R-:W-:Y:S01]  /*4430*/  LOP3.LUT P0, RZ, R3, 0xff00, RZ, 0xc0, !PT ;  /* 0x0000ff0003ff7812 */ /* 0x020fe2000780c0ff */
[----:B------:R-:W-:Y:S01]  /*4440*/  BSSY.RECONVERGENT B1, `(.L_x_5129) ;  /* 0x000000c000017945 */ /* 0x000fe20003800200 */
[----:B------:R-:W-:-:S11]  /*4450*/  IMAD.MOV.U32 R20, RZ, RZ, RZ ;  /* 0x000000ffff147224 */ /* 0x000fd600078e00ff */
[----:B------:R-:W-:Y:S05]  /*4460*/  @!P0 BRA `(.L_x_5130) ;  /* 0x0000000000248947 */ /* 0x000fea0003800000 */
[----:B------:R-:W-:Y:S01]  /*4470*/  FFMA.FTZ R20, R160, UR4, R188 ;  /* 0x00000004a0147c23 */ /* 0x000fe200080100bc */
[----:B------:R-:W-:-:S03]  /*4480*/  ISETP.LT.AND P5, PT, RZ, UR29, PT ;  /* 0x0000001dff007c0c */ /* 0x000fc6000bfa1270 */
[----:B------:R-:W-:-:S04]  /*4490*/  FADD.FTZ R20, R163, -R20 ;  /* 0x80000014a3147221 */ /* 0x000fc80000010000 */
[----:B------:R-:W-:-:S05]  /*44a0*/  FMUL.FTZ R20, R20, UR28 ;  /* 0x0000001c14147c20 */ /* 0x000fca0008410000 */
[----:B------:R-:W-:-:S05]  /*44b0*/  FSEL R20, R20, RZ, P5 ;  /* 0x000000ff14147208 */ /* 0x000fca0002800000 */
[----:B------:R-:W-:-:S04]  /*44c0*/  FMUL.FTZ R20, R20, UR21 ;  /* 0x0000001514147c20 */ /* 0x000fc80008410000 */
[----:B------:R-:W-:Y:S01]  /*44d0*/  FMUL.FTZ R45, R20, UR20 ;  /* 0x00000014142d7c20 */ /* 0x000fe20008410000 */
[----:B------:R-:W-:-:S05]  /*44e0*/  SHF.L.U32 R20, R17, 0x10, RZ ;  /* 0x0000001011147819 */ /* 0x000fca00000006ff */
[----:B------:R-:W-:-:S07]  /*44f0*/  FMUL.FTZ R20, R20, R45 ;  /* 0x0000002d14147220 */ /* 0x000fce0000410000 */
.L_x_5130:
[----:B------:R-:W-:Y:S05]  /*4500*/  BSYNC.RECONVERGENT B1 ;  /* 0x0000000000017941 */ /* 0x000fea0003800200 */
.L_x_5129:
[----:B------:R-:W-:Y:S01]  /*4510*/  FADD.FTZ R101, R101, R20 ;  /* 0x0000001465657221 */ /* 0x000fe20000010000 */
[----:B------:R-:W-:Y:S01]  /*4520*/  BSSY.RECONVERGENT B1, `(.L_x_5131) ;  /* 0x000000c000017945 */ /* 0x000fe20003800200 */
[----:B------:R-:W-:-:S03]  /*4530*/  HFMA2 R20, -RZ, RZ, 0, 0 ;  /* 0x00000000ff147431 */ /* 0x000fc600000001ff */
        /* <DEDUP_REMOVED lines=10> */
.L_x_5132:
[----:B------:R-:W-:Y:S05]  /*45e0*/  BSYNC.RECONVERGENT B1 ;  /* 0x0000000000017941 */ /* 0x000fea0003800200 */
.L_x_5131:
[----:B------:R-:W-:-:S07]  /*45f0*/  F2FP.BF16.F32.PACK_AB R20, RZ, R20 ;  /* 0x00000014ff14723e */ /* 0x000fce00000010ff */
.L_x_5128:
[----:B------:R-:W-:Y:S05]  /*4600*/  BRA.U !UP3, `(.L_x_5133) ;  /* 0x000000010b747547 */ /* 0x000fea000b800000 */
[----:B-----5:R-:W-:Y:S01]  /*4610*/  LOP3.LUT P0, RZ, R3, 0xff0000, RZ, 0xc0, !PT ;  /* 0x00ff000003ff7812 */ /* 0x020fe2000780c0ff */
[----:B------:R-:W-:Y:S01]  /*4620*/  BSSY.RECONVERGENT B1, `(.L_x_5134) ;  /* 0x000000c000017945 */ /* 0x000fe20003800200 */
[----:B------:R-:W-:-:S11]  /*4630*/  MOV R21, RZ ;  /* 0x000000ff00157202 */ /* 0x000fd60000000f00 */
        /* <DEDUP_REMOVED lines=10> */
.L_x_5135:
[----:B------:R-:W-:Y:S05]  /*46e0*/  BSYNC.RECONVERGENT B1 ;  /* 0x0000000000017941 */ /* 0x000fea0003800200 */
.L_x_5134:
        /* <DEDUP_REMOVED lines=13> */
.L_x_5137:
[----:B------:R-:W-:Y:S05]  /*47c0*/  BSYNC.RECONVERGENT B1 ;  /* 0x0000000000017941 */ /* 0x000fea0003800200 */
.L_x_5136:
[----:B------:R-:W-:-:S07]  /*47d0*/  F2FP.BF16.F32.PACK_AB R21, RZ, R21 ;  /* 0x00000015ff15723e */ /* 0x000fce00000010ff */
.L_x_5133:
        /* <DEDUP_REMOVED lines=17> */
[----:B------:R-:W-:Y:S02]  /*48f0*/  MOV R45, R189 ;  /* 0x000000bd002d7202 */ /* 0x000fe40000000f00 */
[----:B------:R-:W-:Y:S01]  /*4900*/  MOV R44, R190 ;  /* 0x000000be002c7202 */ /* 0x000fe20000000f00 */
[----:B------:R-:W-:Y:S06]  /*4910*/  BRA.U !UP3, `(.L_x_5118) ;  /* 0x0000000d0b187547 */ /* 0x000fec000b800000 */
[----:B-----5:R-:W-:Y:S01]  /*4920*/  ISETP.GE.U32.AND P0, PT, R3, 0x1000000, PT ;  /* 0x010000000300780c */ /* 0x020fe20003f06070 */
[----:B------:R-:W-:-:S12]  /*4930*/  HFMA2 R22, -RZ, RZ, 0, 0 ;  /* 0x00000000ff167431 */ /* 0x000fd800000001ff */
[----:B------:R-:W0:Y:S02]  /*4940*/  @P0 LDC.64 R44, c[0x0][0x408] ;  /* 0x00010200ff2c0b82 */ /* 0x000e240000000a00 */
[----:B0-----:R-:W-:-:S04]  /*4950*/  @P0 FMUL.FTZ R45, R47, R45 ;  /* 0x0000002d2f2d0220 */ /* 0x001fc80000410000 */
[----:B------:R-:W-:Y:S01]  /*4960*/  @P0 FMUL.FTZ R44, R45, R44 ;  /* 0x0000002c2d2c0220 */ /* 0x000fe20000410000 */
[----:B------:R-:W-:-:S04]  /*4970*/  @P0 IMAD.U32 R45, R18, 0x10000, RZ ;  /* 0x00010000122d0824 */ /* 0x000fc800078e00ff */
[----:B------:R-:W-:Y:S02]  /*4980*/  @P0 FMUL.FTZ R22, R45, R44 ;  /* 0x0000002c2d160220 */ /* 0x000fe40000410000 */
[----:B------:R-:W0:Y:S02]  /*4990*/  @P0 LDC.64 R44, c[0x0][0x408] ;  /* 0x00010200ff2c0b82 */ /* 0x000e240000000a00 */
[----:B------:R-:W-:Y:S01]  /*49a0*/  FADD.FTZ R103, R103, R22 ;  /* 0x0000001667677221 */ /* 0x000fe20000010000 */
[----:B------:R-:W-:Y:S01]  /*49b0*/  MOV R22, RZ ;  /* 0x000000ff00167202 */ /* 0x000fe20000000f00 */
[----:B0-----:R-:W-:-:S04]  /*49c0*/  @P0 FMUL.FTZ R45, R47, R45 ;  /* 0x0000002d2f2d0220 */ /* 0x001fc80000410000 */
[----:B------:R-:W-:Y:S01]  /*49d0*/  @P0 FMUL.FTZ R44, R45, R44 ;  /* 0x0000002c2d2c0220 */ /* 0x000fe20000410000 */
[----:B------:R-:W-:-:S05]  /*49e0*/  @P0 SHF.L.U32 R45, R225, 0x10, RZ ;  /* 0x00000010e12d0819 */ /* 0x000fca00000006ff */
[----:B------:R-:W-:Y:S01]  /*49f0*/  @P0 FMUL.FTZ R22, R45, R44 ;  /* 0x0000002c2d160220 */ /* 0x000fe20000410000 */
[----:B------:R-:W-:Y:S02]  /*4a00*/  MOV R44, R190 ;  /* 0x000000be002c7202 */ /* 0x000fe40000000f00 */
[----:B------:R-:W-:Y:S02]  /*4a10*/  MOV R45, R189 ;  /* 0x000000bd002d7202 */ /* 0x000fe40000000f00 */
[----:B------:R-:W-:Y:S01]  /*4a20*/  F2FP.BF16.F32.PACK_AB R22, RZ, R22 ;  /* 0x00000016ff16723e */ /* 0x000fe200000010ff */
[----:B------:R-:W-:Y:S06]  /*4a30*/  BRA `(.L_x_5118) ;  /* 0x0000000800d07947 */ /* 0x000fec0003800000 */
.L_x_5101:
[----:B------:R-:W-:Y:S02]  /*4a40*/  MOV R152, UR24 ;  /* 0x0000001800987c02 */ /* 0x000fe40008000f00 */
[----:B------:R-:W-:Y:S02]  /*4a50*/  MOV R153, UR25 ;  /* 0x0000001900997c02 */ /* 0x000fe40008000f00 */
[----:B------:R-:W-:-:S04]  /*4a60*/  ISETP.NE.U32.AND P0, PT, R152, RZ, PT ;  /* 0x000000ff9800720c */ /* 0x000fc80003f05070 */
[----:B------:R-:W-:-:S13]  /*4a70*/  ISETP.NE.AND.EX P0, PT, R153, RZ, PT, P0 ;  /* 0x000000ff9900720c */ /* 0x000fda0003f05300 */
[----:B------:R-:W-:Y:S05]  /*4a80*/  @P0 BRA `(.L_x_5138) ;  /* 0x0000000400440947 */ /* 0x000fea0003800000 */
[----:B------:R-:W-:Y:S05]  /*4a90*/  BRA.U !UP3, `(.L_x_5139) ;  /* 0x000000010b4c7547 */ /* 0x000fea000b800000 */
[----:B------:R-:W-:Y:S02]  /*4aa0*/  PLOP3.LUT P0, PT, PT, PT, UP2, 0x80, 0x8 ;  /* 0x000000000008781c */ /* 0x000fe40003f0f028 */
[----:B-----5:R-:W-:-:S11]  /*4ab0*/  MOV R189, R128 ;  /* 0x0000008000bd7202 */ /* 0x020fd60000000f00 */
[----:B------:R-:W-:Y:S01]  /*4ac0*/  @P0 FFMA.FTZ R19, R0, UR4, R188 ;  /* 0x0000000400130c23 */ /* 0x000fe200080100bc */
[----:B------:R-:W-:-:S13]  /*4ad0*/  PLOP3.LUT P0, PT, PT, PT, UP2, 0x80, 0x8 ;  /* 0x000000000008781c */ /* 0x000fda0003f0f028 */
[----:B------:R-:W-:Y:S01]  /*4ae0*/  @P0 FADD.FTZ R19, R161, -R19 ;  /* 0x80000013a1130221 */ /* 0x000fe20000010000 */
[----:B------:R-:W-:-:S13]  /*4af0*/  PLOP3.LUT P0, PT, PT, PT, UP2, 0x80, 0x8 ;  /* 0x000000000008781c */ /* 0x000fda0003f0f028 */
[----:B------:R-:W-:Y:S01]  /*4b00*/  @P0 FFMA.FTZ R189, R19, UR28, R128 ;  /* 0x0000001c13bd0c23 */ /* 0x000fe20008010080 */
[----:B------:R-:W-:-:S03]  /*4b10*/  LOP3.LUT P0, RZ, R3, 0xff, RZ, 0xc0, !PT ;  /* 0x000000ff03ff7812 */ /* 0x000fc6000780c0ff */
[----:B------:R-:W-:Y:S01]  /*4b20*/  FMUL.FTZ R19, R189, UR21 ;  /* 0x00000015bd137c20 */ /* 0x000fe20008410000 */
[----:B------:R-:W-:-:S03]  /*4b30*/  HFMA2 R189, -RZ, RZ, 0, 0 ;  /* 0x00000000ffbd7431 */ /* 0x000fc600000001ff */
[----:B------:R-:W-:-:S06]  /*4b40*/  FMUL.FTZ R19, R19, UR20 ;  /* 0x0000001413137c20 */ /* 0x000fcc0008410000 */
[----:B------:R-:W-:-:S05]  /*4b50*/  @P0 SHF.L.U32 R190, R15, 0x10, RZ ;  /* 0x000000100fbe0819 */ /* 0x000fca00000006ff */
[----:B------:R-:W-:Y:S01]  /*4b60*/  @P0 FMUL.FTZ R189, R190, R19 ;  /* 0x00000013bebd0220 */ /* 0x000fe20000410000 */
[----:B------:R-:W-:-:S03]  /*4b70*/  @P0 IMAD.U32 R190, R228, 0x10000, RZ ;  /* 0x00010000e4be0824 */ /* 0x000fc600078e00ff */
[----:B------:R-:W-:Y:S01]  /*4b80*/  FADD.FTZ R100, R100, R189 ;  /* 0x000000bd64647221 */ /* 0x000fe20000010000 */
[----:B------:R-:W-:Y:S01]  /*4b90*/  MOV R189, RZ ;  /* 0x000000ff00bd7202 */ /* 0x000fe20000000f00 */
[----:B------:R-:W-:-:S05]  /*4ba0*/  @P0 FMUL.FTZ R189, R190, R19 ;  /* 0x00000013bebd0220 */ /* 0x000fca0000410000 */
[----:B------:R-:W-:-:S04]  /*4bb0*/  F2FP.BF16.F32.PACK_AB R189, RZ, R189 ;  /* 0x000000bdffbd723e */ /* 0x000fc800000010ff */
[----:B------:R-:W-:-:S07]  /*4bc0*/  PRMT R19, R189, 0x7610, R19 ;  /* 0x00007610bd137816 */ /* 0x000fce0000000013 */
.L_x_5139:
        /* <DEDUP_REMOVED lines=14> */
[----:B------:R-:W-:-:S03]  /*4cb0*/  @P0 SHF.L.U32 R190, R227, 0x10, RZ ;  /* 0x00000010e3be0819 */ /* 0x000fc600000006ff */
[----:B------:R-:W-:Y:S01]  /*4cc0*/  FADD.FTZ R101, R101, R189 ;  /* 0x000000bd65657221 */ /* 0x000fe20000010000 */
[----:B------:R-:W-:Y:S01]  /*4cd0*/  MOV R189, RZ ;  /* 0x000000ff00bd7202 */ /* 0x000fe20000000f00 */
[----:B------:R-:W-:-:S05]  /*4ce0*/  @P0 FMUL.FTZ R189, R190, R20 ;  /* 0x00000014bebd0220 */ /* 0x000fca0000410000 */
[----:B------:R-:W-:-:S04]  /*4cf0*/  F2FP.BF16.F32.PACK_AB R189, RZ, R189 ;  /* 0x000000bdffbd723e */ /* 0x000fc800000010ff */
[----:B------:R-:W-:-:S07]  /*4d00*/  PRMT R20, R189, 0x7610, R20 ;  /* 0x00007610bd147816 */ /* 0x000fce0000000014 */
.L_x_5140:
        /* <DEDUP_REMOVED lines=20> */
.L_x_5141:
[----:B------:R-:W-:Y:S05]  /*4e50*/  BRA.U !UP3, `(.L_x_5118) ;  /* 0x000000050bc87547 */ /* 0x000fea000b800000 */
[----:B------:R-:W-:Y:S01]  /*4e60*/  PLOP3.LUT P0, PT, PT, PT, UP2, 0x80, 0x8 ;  /* 0x000000000008781c */ /* 0x000fe20003f0f028 */
[----:B-----5:R-:W-:-:S12]  /*4e70*/  IMAD.MOV.U32 R189, RZ, RZ, R131 ;  /* 0x000000ffffbd7224 */ /* 0x020fd800078e0083 */
[----:B------:R-:W-:Y:S01]  /*4e80*/  @P0 FFMA.FTZ R22, R165, UR4, R188 ;  /* 0x00000004a5160c23 */ /* 0x000fe200080100bc */
[----:B------:R-:W-:-:S13]  /*4e90*/  PLOP3.LUT P0, PT, PT, PT, UP2, 0x80, 0x8 ;  /* 0x000000000008781c */ /* 0x000fda0003f0f028 */
[----:B------:R-:W-:Y:S01]  /*4ea0*/  @P0 FADD.FTZ R22, R196, -R22 ;  /* 0x80000016c4160221 */ /* 0x000fe20000010000 */
[----:B------:R-:W-:-:S13]  /*4eb0*/  PLOP3.LUT P0, PT, PT, PT, UP2, 0x80, 0x8 ;  /* 0x000000000008781c */ /* 0x000fda0003f0f028 */
[----:B------:R-:W-:Y:S01]  /*4ec0*/  @P0 FFMA.FTZ R189, R22, UR28, R131 ;  /* 0x0000001c16bd0c23 */ /* 0x000fe20008010083 */
[----:B------:R-:W-:-:S03]  /*4ed0*/  ISETP.GE.U32.AND P0, PT, R3, 0x1000000, PT ;  /* 0x010000000300780c */ /* 0x000fc60003f06070 */
        /* <DEDUP_REMOVED lines=10> */
[----:B------:R-:W-:Y:S01]  /*4f80*/  PRMT R22, R189, 0x7610, R22 ;  /* 0x00007610bd167816 */ /* 0x000fe20000000016 */
[----:B------:R-:W-:Y:S06]  /*4f90*/  BRA `(.L_x_5118) ;  /* 0x0000000400787947 */ /* 0x000fec0003800000 */
.L_x_5138:
[----:B------:R-:W-:Y:S02]  /*4fa0*/  PLOP3.LUT P0, PT, PT, PT, UP2, 0x80, 0x8 ;  /* 0x000000000008781c */ /* 0x000fe40003f0f028 */
[----:B-----5:R-:W-:-:S11]  /*4fb0*/  MOV R47, R128 ;  /* 0x00000080002f7202 */ /* 0x020fd60000000f00 */
[----:B------:R-:W-:Y:S01]  /*4fc0*/  @P0 FFMA.FTZ R44, R0, UR4, R188 ;  /* 0x00000004002c0c23 */ /* 0x000fe200080100bc */
[----:B------:R-:W-:-:S13]  /*4fd0*/  PLOP3.LUT P0, PT, PT, PT, UP2, 0x80, 0x8 ;  /* 0x000000000008781c */ /* 0x000fda0003f0f028 */
[----:B------:R-:W-:Y:S01]  /*4fe0*/  @P0 FADD.FTZ R45, R161, -R44 ;  /* 0x8000002ca12d0221 */ /* 0x000fe20000010000 */
[----:B------:R-:W-:-:S13]  /*4ff0*/  PLOP3.LUT P0, PT, PT, PT, UP2, 0x80, 0x8 ;  /* 0x000000000008781c */ /* 0x000fda0003f0f028 */
[----:B------:R-:W-:Y:S01]  /*5000*/  @P0 FFMA.FTZ R47, R45, UR28, R128 ;  /* 0x0000001c2d2f0c23 */ /* 0x000fe20008010080 */
[----:B------:R-:W-:Y:S06]  /*5010*/  BRA.U !UP3, `(.L_x_5142) ;  /* 0x000000010b407547 */ /* 0x000fec000b800000 */
[----:B------:R-:W-:Y:S01]  /*5020*/  LOP3.LUT P0, RZ, R3, 0xff, RZ, 0xc0, !PT ;  /* 0x000000ff03ff7812 */ /* 0x000fe2000780c0ff */
[----:B------:R-:W-:-:S12]  /*5030*/  HFMA2 R19, -RZ, RZ, 0, 0 ;  /* 0x00000000ff137431 */ /* 0x000fd800000001ff */
[----:B------:R-:W0:Y:S01]  /*5040*/  @P0 LDC.64 R44, c[0x0][0x408] ;  /* 0x00010200ff2c0b82 */ /* 0x000e220000000a00 */
[----:B------:R-:W-:Y:S01]  /*5050*/  @P0 SHF.L.U32 R46, R228, 0x10, RZ ;  /* 0x00000010e42e0819 */ /* 0x000fe200000006ff */
[----:B0-----:R-:W-:-:S04]  /*5060*/  @P0 FMUL.FTZ R45, R47, R45 ;  /* 0x0000002d2f2d0220 */ /* 0x001fc80000410000 */
[----:B------:R-:W-:Y:S01]  /*5070*/  @P0 FMUL.FTZ R44, R45, R44 ;  /* 0x0000002c2d2c0220 */ /* 0x000fe20000410000 */
[----:B------:R-:W-:-:S05]  /*5080*/  @P0 SHF.L.U32 R45, R15, 0x10, RZ ;  /* 0x000000100f2d0819 */ /* 0x000fca00000006ff */
[----:B------:R-:W-:Y:S02]  /*5090*/  @P0 FMUL.FTZ R19, R45, R44 ;  /* 0x0000002c2d130220 */ /* 0x000fe40000410000 */
[----:B------:R-:W0:Y:S02]  /*50a0*/  @P0 LDC.64 R44, c[0x0][0x408] ;  /* 0x00010200ff2c0b82 */ /* 0x000e240000000a00 */
[----:B------:R-:W-:Y:S01]  /*50b0*/  FADD.FTZ R100, R100, R19 ;  /* 0x0000001364647221 */ /* 0x000fe20000010000 */
[----:B0-----:R-:W-:-:S04]  /*50c0*/  @P0 FMUL.FTZ R45, R47, R45 ;  /* 0x0000002d2f2d0220 */ /* 0x001fc80000410000 */
[----:B------:R-:W-:Y:S01]  /*50d0*/  @P0 FMUL.FTZ R44, R45, R44 ;  /* 0x0000002c2d2c0220 */ /* 0x000fe20000410000 */
[----:B------:R-:W-:-:S03]  /*50e0*/  MOV R45, RZ ;  /* 0x000000ff002d7202 */ /* 0x000fc60000000f00 */
[----:B------:R-:W-:-:S05]  /*50f0*/  @P0 FMUL.FTZ R45, R46, R44 ;  /* 0x0000002c2e2d0220 */ /* 0x000fca0000410000 */
[----:B------:R-:W-:-:S04]  /*5100*/  F2FP.BF16.F32.PACK_AB R45, RZ, R45 ;  /* 0x0000002dff2d723e */ /* 0x000fc800000010ff */
[----:B------:R-:W-:-:S07]  /*5110*/  PRMT R19, R45, 0x7610, R19 ;  /* 0x000076102d137816 */ /* 0x000fce0000000013 */
.L_x_5142:
        /* <DEDUP_REMOVED lines=8> */
[----:B------:R-:W-:Y:S01]  /*51a0*/  LOP3.LUT P0, RZ, R3, 0xff00, RZ, 0xc0, !PT ;  /* 0x0000ff0003ff7812 */ /* 0x000fe2000780c0ff */
[----:B------:R-:W-:-:S12]  /*51b0*/  IMAD.MOV.U32 R20, RZ, RZ, RZ ;  /* 0x000000ffff147224 */ /* 0x000fd800078e00ff */
        /* <DEDUP_REMOVED lines=10> */
[----:B------:R-:W-:-:S03]  /*5260*/  HFMA2 R45, -RZ, RZ, 0, 0 ;  /* 0x00000000ff2d7431 */ /* 0x000fc600000001ff */
[----:B------:R-:W-:-:S05]  /*5270*/  @P0 FMUL.FTZ R45, R46, R44 ;  /* 0x0000002c2e2d0220 */ /* 0x000fca0000410000 */
[----:B------:R-:W-:-:S04]  /*5280*/  F2FP.BF16.F32.PACK_AB R45, RZ, R45 ;  /* 0x0000002dff2d723e */ /* 0x000fc800000010ff */
[----:B------:R-:W-:-:S07]  /*5290*/  PRMT R20, R45, 0x7610, R20 ;  /* 0x000076102d147816 */ /* 0x000fce0000000014 */
.L_x_5143:
        /* <DEDUP_REMOVED lines=8> */
[----:B------:R-:W-:Y:S02]  /*5320*/  LOP3.LUT P0, RZ, R3, 0xff0000, RZ, 0xc0, !PT ;  /* 0x00ff000003ff7812 */ /* 0x000fe4000780c0ff */
[----:B------:R-:W-:-:S11]  /*5330*/  MOV R21, RZ ;  /* 0x000000ff00157202 */ /* 0x000fd60000000f00 */
[----:B------:R-:W0:Y:S02]  /*5340*/  @P0 LDC.64 R44, c[0x0][0x408] ;  /* 0x00010200ff2c0b82 */ /* 0x000e240000000a00 */
[----:B0-----:R-:W-:-:S04]  /*5350*/  @P0 FMUL.FTZ R45, R46, R45 ;  /* 0x0000002d2e2d0220 */ /* 0x001fc80000410000 */
[----:B------:R-:W-:Y:S01]  /*5360*/  @P0 FMUL.FTZ R44, R45, R44 ;  /* 0x0000002c2d2c0220 */ /* 0x000fe20000410000 */
[----:B------:R-:W-:-:S05]  /*5370*/  @P0 SHF.L.U32 R45, R16, 0x10, RZ ;  /* 0x00000010102d0819 */ /* 0x000fca00000006ff */
[----:B------:R-:W-:Y:S02]  /*5380*/  @P0 FMUL.FTZ R21, R45, R44 ;  /* 0x0000002c2d150220 */ /* 0x000fe40000410000 */
[----:B------:R-:W0:Y:S02]  /*5390*/  @P0 LDC.64 R44, c[0x0][0x408] ;  /* 0x00010200ff2c0b82 */ /* 0x000e240000000a00 */
[----:B------:R-:W-:Y:S01]  /*53a0*/  FADD.FTZ R102, R102, R21 ;  /* 0x0000001566667221 */ /* 0x000fe20000010000 */
[----:B------:R-:W-:Y:S02]  /*53b0*/  HFMA2 R21, -RZ, RZ, 0, 0 ;  /* 0x00000000ff157431 */ /* 0x000fe400000001ff */
[----:B0-----:R-:W-:-:S04]  /*53c0*/  @P0 FMUL.FTZ R45, R46, R45 ;  /* 0x0000002d2e2d0220 */ /* 0x001fc80000410000 */
[----:B------:R-:W-:Y:S01]  /*53d0*/  @P0 FMUL.FTZ R44, R45, R44 ;  /* 0x0000002c2d2c0220 */ /* 0x000fe20000410000 */
[----:B------:R-:W-:-:S05]  /*53e0*/  @P0 SHF.L.U32 R45, R226, 0x10, RZ ;  /* 0x00000010e22d0819 */ /* 0x000fca00000006ff */
[----:B------:R-:W-:-:S05]  /*53f0*/  @P0 FMUL.FTZ R21, R45, R44 ;  /* 0x0000002c2d150220 */ /* 0x000fca0000410000 */
[----:B------:R-:W-:-:S07]  /*5400*/  F2FP.BF16.F32.PACK_AB R21, RZ, R21 ;  /* 0x00000015ff15723e */ /* 0x000fce00000010ff */
.L_x_5144:
[----:B------:R-:W-:Y:S02]  /*5410*/  PLOP3.LUT P0, PT, PT, PT, UP2, 0x80, 0x8 ;  /* 0x000000000008781c */ /* 0x000fe40003f0f028 */
[----:B------:R-:W-:Y:S02]  /*5420*/  MOV R190, R131 ;  /* 0x0000008300be7202 */ /* 0x000fe40000000f00 */
[----:B------:R-:W-:-:S09]  /*5430*/  MOV R45, R189 ;  /* 0x000000bd002d7202 */ /* 0x000fd20000000f00 */
[----:B------:R-:W-:Y:S01]  /*5440*/  @P0 FFMA.FTZ R44, R165, UR4, R188 ;  /* 0x00000004a52c0c23 */ /* 0x000fe200080100bc */
[----:B------:R-:W-:-:S13]  /*5450*/  PLOP3.LUT P0, PT, PT, PT, UP2, 0x80, 0x8 ;  /* 0x000000000008781c */ /* 0x000fda0003f0f028 */
[----:B------:R-:W-:Y:S01]  /*5460*/  @P0 FADD.FTZ R44, R196, -R44 ;  /* 0x8000002cc42c0221 */ /* 0x000fe20000010000 */
[----:B------:R-:W-:-:S13]  /*5470*/  PLOP3.LUT P0, PT, PT, PT, UP2, 0x80, 0x8 ;  /* 0x000000000008781c */ /* 0x000fda0003f0f028 */
[----:B------:R-:W-:Y:S01]  /*5480*/  @P0 FFMA.FTZ R190, R44, UR28, R131 ;  /* 0x0000001c2cbe0c23 */ /* 0x000fe20008010083 */
[----:B------:R-:W-:-:S04]  /*5490*/  IMAD.MOV.U32 R44, RZ, RZ, R47 ;  /* 0x000000ffff2c7224 */ /* 0x000fc800078e002f */
[----:B------:R-:W-:Y:S01]  /*54a0*/  MOV R47, R190 ;  /* 0x000000be002f7202 */ /* 0x000fe20000000f00 */
[----:B------:R-:W-:Y:S06]  /*54b0*/  BRA.U !UP3, `(.L_x_5118) ;  /* 0x000000010b307547 */ /* 0x000fec000b800000 */
[----:B------:R-:W-:Y:S01]  /*54c0*/  ISETP.GE.U32.AND P0, PT, R3, 0x1000000, PT ;  /* 0x010000000300780c */ /* 0x000fe20003f06070 */
[----:B------:R-:W-:Y:S01]  /*54d0*/  FMUL.FTZ R22, R190, UR21 ;  /* 0x00000015be167c20 */ /* 0x000fe20008410000 */
[----:B------:R-:W-:-:S03]  /*54e0*/  MOV R189, RZ ;  /* 0x000000ff00bd7202 */ /* 0x000fc60000000f00 */
[----:B------:R-:W-:-:S08]  /*54f0*/  FMUL.FTZ R22, R22, UR20 ;  /* 0x0000001416167c20 */ /* 0x000fd00008410000 */
[----:B------:R-:W-:-:S05]  /*5500*/  @P0 SHF.L.U32 R190, R18, 0x10, RZ ;  /* 0x0000001012be0819 */ /* 0x000fca00000006ff */
[----:B------:R-:W-:Y:S01]  /*5510*/  @P0 FMUL.FTZ R189, R190, R22 ;  /* 0x00000016bebd0220 */ /* 0x000fe20000410000 */
[----:B------:R-:W-:-:S03]  /*5520*/  @P0 SHF.L.U32 R190, R225, 0x10, RZ ;  /* 0x00000010e1be0819 */ /* 0x000fc600000006ff */
[----:B------:R-:W-:Y:S01]  /*5530*/  FADD.FTZ R103, R103, R189 ;  /* 0x000000bd67677221 */ /* 0x000fe20000010000 */
[----:B------:R-:W-:Y:S02]  /*5540*/  HFMA2 R189, -RZ, RZ, 0, 0 ;  /* 0x00000000ffbd7431 */ /* 0x000fe400000001ff */
[----:B------:R-:W-:-:S05]  /*5550*/  @P0 FMUL.FTZ R189, R190, R22 ;  /* 0x00000016bebd0220 */ /* 0x000fca0000410000 */
[----:B------:R-:W-:-:S04]  /*5560*/  F2FP.BF16.F32.PACK_AB R189, RZ, R189 ;  /* 0x000000bdffbd723e */ /* 0x000fc800000010ff */
[----:B------:R-:W-:-:S07]  /*5570*/  PRMT R22, R189, 0x7610, R22 ;  /* 0x00007610bd167816 */ /* 0x000fce0000000016 */
.L_x_5118:
[----:B------:R-:W-:-:S04]  /*5580*/  ISETP.NE.U32.AND P0, PT, R152, RZ, PT ;  /* 0x000000ff9800720c */ /* 0x000fc80003f05070 */
[----:B------:R-:W-:-:S13]  /*5590*/  ISETP.NE.AND.EX P0, PT, R153, RZ, PT, P0 ;  /* 0x000000ff9900720c */ /* 0x000fda0003f05300 */
[----:B------:R-:W0:Y:S02]  /*55a0*/  @P0 LDC.64 R152, c[0x0][0x478] ;  /* 0x00011e00ff980b82 */ /* 0x000e240000000a00 */
        /* <DEDUP_REMOVED lines=11> */
.L_x_5145:
[----:B------:R-:W-:Y:S02]  /*5660*/  IADD3 R155, PT, PT, R155, 0x100, RZ ;  /* 0x000001009b9b7810 */ /* 0x000fe40007ffe0ff */
[----:B------:R-:W-:-:S07]  /*5670*/  IADD3 R154, PT, PT, R154, 0x100, RZ ;  /* 0x000001009a9a7810 */ /* 0x000fce0007ffe0ff */
.L_x_5099:
[----:B------:R-:W-:Y:S05]  /*5680*/  BSYNC.RECONVERGENT B0 ;  /* 0x0000000000007941 */ /* 0x000fea0003800200 */
.L_x_5098:
[----:B------:R-:W-:Y:S01]  /*5690*/  ISETP.NE.AND P0, PT, R229, RZ, PT ;  /* 0x000000ffe500720c */ /* 0x000fe20003f05270 */
[----:B------:R-:W-:-:S12]  /*56a0*/  BSSY.RECONVERGENT B0, `(.L_x_5146) ;  /* 0x00001cf000007945 */ /* 0x000fd80003800200 */
[----:B------:R-:W-:Y:S05]  /*56b0*/  @!P0 BRA `(.L_x_5147) ;  /* 0x0000001c00348947 */ /* 0x000fea0003800000 */
[----:B------:R-:W-:-:S04]  /*56c0*/  UISETP.NE.U32.AND UP0, UPT, UR22, URZ, UPT ;  /* 0x000000ff1600728c */ /* 0x000fc8000bf05070 */
[----:B------:R-:W-:Y:S01]  /*56d0*/  UISETP.NE.AND.EX UP0, UPT, UR23, URZ, UPT, UP0 ;  /* 0x000000ff1700728c */ /* 0x000fe2000bf05300 */
[----:B------:R-:W-:Y:S10]  /*56e0*/  BRA.U !UP3, `(.L_x_5148) ;  /* 0x000000010b247547 */ /* 0x000ff4000b800000 */
[----:B------:R-:W2:Y:S02]  /*56f0*/  LDC.64 R16, c[0x0][0x390] ;  /* 0x0000e400ff107b82 */ /* 0x000ea40000000a00 */
[----:B--2---:R-:W-:-:S06]  /*5700*/  IMAD.WIDE.U32 R16, R154, 0x8, R16 ;  /* 0x000000089a107825 */ /* 0x004fcc00078e0010 */
[----:B------:R-:W2:Y:S02]  /*5710*/  LDG.E.64 R16, desc[UR10][R16.64] ;  /* 0x0000000a10107981 */ /* 0x000ea4000c1e1b00 */
[C-C-:B--2---:R-:W-:Y:S02]  /*5720*/  SHF.R.U64 R18, R16.reuse, 0x10, R17.reuse ;  /* 0x0000001010127819 */ /* 0x144fe40000001211 */
[----:B01----:R-:W-:Y:S02]  /*5730*/  SHF.R.U32.HI R152, RZ, 0x10, R17 ;  /* 0x00000010ff987819 */ /* 0x003fe40000011611 */
[----:B------:R-:W-:Y:S02]  /*5740*/  PRMT R15, R16, 0x7610, R15 ;  /* 0x00007610100f7816 */ /* 0x000fe4000000000f */
[----:B------:R-:W-:Y:S02]  /*5750*/  PRMT R16, R17, 0x7610, R16 ;  /* 0x0000761011107816 */ /* 0x000fe40000000010 */
[----:B------:R-:W-:-:S02]  /*5760*/  PRMT R17, R18, 0x7610, R17 ;  /* 0x0000761012117816 */ /* 0x000fc40000000011 */
[----:B------:R-:W-:-:S07]  /*5770*/  PRMT R18, R152, 0x7610, R18 ;  /* 0x0000761098127816 */ /* 0x000fce0000000012 */
.L_x_5148:
[----:B------:R-:W-:Y:S05]  /*5780*/  BRA.U !UP0, `(.L_x_5149) ;  /* 0x0000000908d47547 */ /* 0x000fea000b800000 */
[----:B------:R-:W-:-:S04]  /*5790*/  UISETP.NE.U32.AND UP0, UPT, UR24, URZ, UPT ;  /* 0x000000ff1800728c */ /* 0x000fc8000bf05070 */
[----:B------:R-:W-:-:S06]  /*57a0*/  UISETP.NE.AND.EX UP0, UPT, UR25, URZ, UPT, UP0 ;  /* 0x000000ff1900728c */ /* 0x000fcc000bf05300 */
[----:B------:R-:W-:-:S13]  /*57b0*/  PLOP3.LUT P0, PT, PT, PT, UP0, 0x80, 0x8 ;  /* 0x000000000008781c */ /* 0x000fda0003f0f008 */
[----:B------:R-:W-:Y:S05]  /*57c0*/  @!P0 BRA `(.L_x_5150) ;  /* 0x0000000400808947 */ /* 0x000fea0003800000 */
[----:B------:R-:W-:Y:S02]  /*57d0*/  PLOP3.LUT P5, PT, PT, PT, UP2, 0x80, 0x8 ;  /* 0x000000000008781c */ /* 0x000fe40003faf028 */
[----:B01---5:R-:W-:-:S11]  /*57e0*/  MOV R152, R36 ;  /* 0x0000002400987202 */ /* 0x023fd60000000f00 */
        /* <DEDUP_REMOVED lines=8> */
[----:B------:R-:W0:Y:S08]  /*5870*/  @P5 LDC.64 R44, c[0x0][0x408] ;  /* 0x00010200ff2c5b82 */ /* 0x000e300000000a00 */
[----:B------:R-:W1:Y:S01]  /*5880*/  @P5 LDC.64 R46, c[0x0][0x408] ;  /* 0x00010200ff2e5b82 */ /* 0x000e620000000a00 */
[----:B0-----:R-:W-:-:S04]  /*5890*/  @P5 FMUL.FTZ R45, R152, R45 ;  /* 0x0000002d982d5220 */ /* 0x001fc80000410000 */
[----:B------:R-:W-:Y:S01]  /*58a0*/  @P5 FMUL.FTZ R44, R45, R44 ;  /* 0x0000002c2d2c5220 */ /* 0x000fe20000410000 */
[----:B------:R-:W-:Y:S01]  /*58b0*/  @P5 SHF.L.U32 R45, R15, 0x10, RZ ;  /* 0x000000100f2d5819 */ /* 0x000fe200000006ff */
[----:B-1----:R-:W-:-:S04]  /*58c0*/  @P5 FMUL.FTZ R47, R152, R47 ;  /* 0x0000002f982f5220 */ /* 0x002fc80000410000 */
[----:B------:R-:W-:Y:S01]  /*58d0*/  @P5 FMUL.FTZ R19, R45, R44 ;  /* 0x0000002c2d135220 */ /* 0x000fe20000410000 */
[----:B------:R-:W-:Y:S01]  /*58e0*/  @P5 SHF.L.U32 R45, R224, 0x10, RZ ;  /* 0x00000010e02d5819 */ /* 0x000fe200000006ff */
[----:B------:R-:W-:Y:S01]  /*58f0*/  @P5 FMUL.FTZ R46, R47, R46 ;  /* 0x0000002e2f2e5220 */ /* 0x000fe20000410000 */
[----:B------:R-:W-:Y:S02]  /*5900*/  IMAD.MOV.U32 R44, RZ, RZ, RZ ;  /* 0x000000ffff2c7224 */ /* 0x000fe400078e00ff */
[----:B------:R-:W-:Y:S01]  /*5910*/  FADD.FTZ R104, R104, R19 ;  /* 0x0000001368687221 */ /* 0x000fe20000010000 */
[----:B------:R-:W-:-:S05]  /*5920*/  @P5 FMUL.FTZ R44, R46, R45 ;  /* 0x0000002d2e2c5220 */ /* 0x000fca0000410000 */
[----:B------:R-:W-:-:S04]  /*5930*/  F2FP.BF16.F32.PACK_AB R44, RZ, R44 ;  /* 0x0000002cff2c723e */ /* 0x000fc800000010ff */
[----:B------:R-:W-:-:S07]  /*5940*/  PRMT R19, R44, 0x7610, R19 ;  /* 0x000076102c137816 */ /* 0x000fce0000000013 */
.L_x_5151:
        /* <DEDUP_REMOVED lines=19> */
[----:B------:R-:W-:Y:S01]  /*5a80*/  HFMA2 R44, -RZ, RZ, 0, 0 ;  /* 0x00000000ff2c7431 */ /* 0x000fe200000001ff */
[----:B------:R-:W-:-:S05]  /*5a90*/  @P5 SHF.L.U32 R45, R223, 0x10, RZ ;  /* 0x00000010df2d5819 */ /* 0x000fca00000006ff */
[----:B------:R-:W-:-:S05]  /*5aa0*/  @P5 FMUL.FTZ R44, R46, R45 ;  /* 0x0000002d2e2c5220 */ /* 0x000fca0000410000 */
[----:B------:R-:W-:-:S04]  /*5ab0*/  F2FP.BF16.F32.PACK_AB R44, RZ, R44 ;  /* 0x0000002cff2c723e */ /* 0x000fc800000010ff */
[----:B------:R-:W-:-:S07]  /*5ac0*/  PRMT R20, R44, 0x7610, R20 ;  /* 0x000076102c147816 */ /* 0x000fce0000000014 */
.L_x_5152:
        /* <DEDUP_REMOVED lines=10> */
[----:B------:R-:W0:Y:S01]  /*5b70*/  @P5 LDC.64 R44, c[0x0][0x408] ;  /* 0x00010200ff2c5b82 */ /* 0x000e220000000a00 */
[----:B------:R-:W-:Y:S02]  /*5b80*/  @P5 IMAD.U32 R153, R222, 0x10000, RZ ;  /* 0x00010000de995824 */ /* 0x000fe400078e00ff */
        /* <DEDUP_REMOVED lines=12> */
.L_x_5153:
        /* <DEDUP_REMOVED lines=8> */
[----:B------:R-:W-:-:S04]  /*5cd0*/  MOV R44, R152 ;  /* 0x00000098002c7202 */ /* 0x000fc80000000f00 */
[----:B------:R-:W-:Y:S01]  /*5ce0*/  MOV R47, R153 ;  /* 0x00000099002f7202 */ /* 0x000fe20000000f00 */
[----:B------:R-:W-:Y:S06]  /*5cf0*/  BRA.U !UP3, `(.L_x_5154) ;  /* 0x000000150b6c7547 */ /* 0x000fec000b800000 */
[----:B------:R-:W-:Y:S01]  /*5d00*/  ISETP.GE.U32.AND P5, PT, R4, 0x1000000, PT ;  /* 0x010000000400780c */ /* 0x000fe20003fa6070 */
[----:B------:R-:W-:Y:S01]  /*5d10*/  FMUL.FTZ R22, R153, UR21 ;  /* 0x0000001599167c20 */ /* 0x000fe20008410000 */
[----:B------:R-:W-:-:S03]  /*5d20*/  MOV R152, RZ ;  /* 0x000000ff00987202 */ /* 0x000fc60000000f00 */
[----:B------:R-:W-:-:S08]  /*5d30*/  FMUL.FTZ R22, R22, UR20 ;  /* 0x0000001416167c20 */ /* 0x000fd00008410000 */
[----:B------:R-:W-:Y:S02]  /*5d40*/  @P5 SHF.L.U32 R153, R18, 0x10, RZ ;  /* 0x0000001012995819 */ /* 0x000fe400000006ff */
[----:B------:R-:W-:-:S03]  /*5d50*/  @P5 SHF.L.U32 R189, R221, 0x10, RZ ;  /* 0x00000010ddbd5819 */ /* 0x000fc600000006ff */
[----:B------:R-:W-:Y:S01]  /*5d60*/  @P5 FMUL.FTZ R152, R153, R22 ;  /* 0x0000001699985220 */ /* 0x000fe20000410000 */
[----:B------:R-:W-:-:S03]  /*5d70*/  HFMA2 R153, -RZ, RZ, 0, 0 ;  /* 0x00000000ff997431 */ /* 0x000fc600000001ff */
[----:B------:R-:W-:Y:S01]  /*5d80*/  FADD.FTZ R107, R107, R152 ;  /* 0x000000986b6b7221 */ /* 0x000fe20000010000 */
[----:B------:R-:W-:-:S05]  /*5d90*/  @P5 FMUL.FTZ R153, R22, R189 ;  /* 0x000000bd16995220 */ /* 0x000fca0000410000 */
[----:B------:R-:W-:-:S04]  /*5da0*/  F2FP.BF16.F32.PACK_AB R153, RZ, R153 ;  /* 0x00000099ff99723e */ /* 0x000fc800000010ff */
[----:B------:R-:W-:Y:S01]  /*5db0*/  PRMT R22, R153, 0x7610, R22 ;  /* 0x0000761099167816 */ /* 0x000fe20000000016 */
[----:B------:R-:W-:Y:S06]  /*5dc0*/  BRA `(.L_x_5154) ;  /* 0x0000001400387947 */ /* 0x000fec0003800000 */
.L_x_5150:
[----:B------:R-:W-:Y:S05]  /*5dd0*/  BRA.U !UP3, `(.L_x_5155) ;  /* 0x000000010b4c7547 */ /* 0x000fea000b800000 */
[----:B------:R-:W-:Y:S02]  /*5de0*/  PLOP3.LUT P5, PT, PT, PT, UP2, 0x80, 0x8 ;  /* 0x000000000008781c */ /* 0x000fe40003faf028 */
[----:B-----5:R-:W-:-:S11]  /*5df0*/  MOV R19, R36 ;  /* 0x0000002400137202 */ /* 0x020fd60000000f00 */
[----:B01----:R-:W-:Y:S01]  /*5e00*/  @P5 FFMA.FTZ R152, R5, UR4, R188 ;  /* 0x0000000405985c23 */ /* 0x003fe200080100bc */
[----:B------:R-:W-:-:S13]  /*5e10*/  PLOP3.LUT P5, PT, PT, PT, UP2, 0x80, 0x8 ;  /* 0x000000000008781c */ /* 0x000fda0003faf028 */
[----:B------:R-:W-:Y:S01]  /*5e20*/  @P5 FADD.FTZ R153, R159, -R152 ;  /* 0x800000989f995221 */ /* 0x000fe20000010000 */
[----:B------:R-:W-:Y:S01]  /*5e30*/  PLOP3.LUT P5, PT, PT, PT, UP2, 0x80, 0x8 ;  /* 0x000000000008781c */ /* 0x000fe20003faf028 */
[----:B------:R-:W-:-:S12]  /*5e40*/  HFMA2 R152, -RZ, RZ, 0, 0 ;  /* 0x00000000ff987431 */ /* 0x000fd800000001ff */
[----:B------:R-:W-:Y:S01]  /*5e50*/  @P5 FFMA.FTZ R19, R153, UR28, R36 ;  /* 0x0000001c99135c23 */ /* 0x000fe20008010024 */
[----:B------:R-:W-:-:S03]  /*5e60*/  LOP3.LUT P5, RZ, R4, 0xff, RZ, 0xc0, !PT ;  /* 0x000000ff04ff7812 */ /* 0x000fc600078ac0ff */
[----:B------:R-:W-:-:S04]  /*5e70*/  FMUL.FTZ R19, R19, UR21 ;  /* 0x0000001513137c20 */ /* 0x000fc80008410000 */
[----:B------:R-:W-:-:S06]  /*5e80*/  FMUL.FTZ R19, R19, UR20 ;  /* 0x0000001413137c20 */ /* 0x000fcc0008410000 */
[----:B------:R-:W-:Y:S01]  /*5e90*/  @P5 IMAD.U32 R153, R15, 0x10000, RZ ;  /* 0x000100000f995824 */ /* 0x000fe200078e00ff */
[----:B------:R-:W-:-:S03]  /*5ea0*/  @P5 SHF.L.U32 R189, R224, 0x10, RZ ;  /* 0x00000010e0bd5819 */ /* 0x000fc600000006ff */
[-C--:B------:R-:W-:Y:S01]  /*5eb0*/  @P5 FMUL.FTZ R152, R153, R19.reuse ;  /* 0x0000001399985220 */ /* 0x080fe20000410000 */
[----:B------:R-:W-:Y:S01]  /*5ec0*/  MOV R153, RZ ;  /* 0x000000ff00997202 */ /* 0x000fe20000000f00 */
[----:B------:R-:W-:Y:S02]  /*5ed0*/  @P5 FMUL.FTZ R153, R189, R19 ;  /* 0x00000013bd995220 */ /* 0x000fe40000410000 */
[----:B------:R-:W-:-:S03]  /*5ee0*/  FADD.FTZ R104, R104, R152 ;  /* 0x0000009868687221 */ /* 0x000fc60000010000 */
[----:B------:R-:W-:-:S04]  /*5ef0*/  F2FP.BF16.F32.PACK_AB R153, RZ, R153 ;  /* 0x00000099ff99723e */ /* 0x000fc800000010ff */
[----:B------:R-:W-:-:S07]  /*5f00*/  PRMT R19, R153, 0x7610, R19 ;  /* 0x0000761099137816 */ /* 0x000fce0000000013 */
.L_x_5155:
[----:B------:R-:W-:Y:S05]  /*5f10*/  BRA.U !UP3, `(.L_x_5156) ;  /* 0x000000010b4c7547 */ /* 0x000fea000b800000 */
[----:B------:R-:W-:-:S13]  /*5f20*/  PLOP3.LUT P5, PT, PT, PT, UP2, 0x80, 0x8 ;  /* 0x000000000008781c */ /* 0x000fda0003faf028 */
[----:B------:R-:W-:Y:S01]  /*5f30*/  @P5 FFMA.FTZ R20, R158, UR4, R188 ;  /* 0x000000049e145c23 */ /* 0x000fe200080100bc */
[----:B------:R-:W-:-:S13]  /*5f40*/  PLOP3.LUT P5, PT, PT, PT, UP2, 0x80, 0x8 ;  /* 0x000000000008781c */ /* 0x000fda0003faf028 */
[----:B01----:R-:W-:Y:S01]  /*5f50*/  @P5 FADD.FTZ R152, R157, -R20 ;  /* 0x800000149d985221 */ /* 0x003fe20000010000 */
[----:B------:R-:W-:Y:S02]  /*5f60*/  PLOP3.LUT P5, PT, PT, PT, UP2, 0x80, 0x8 ;  /* 0x000000000008781c */ /* 0x000fe40003faf028 */
[----:B-----5:R-:W-:-:S11]  /*5f70*/  MOV R20, R37 ;  /* 0x0000002500147202 */ /* 0x020fd60000000f00 */
[----:B------:R-:W-:Y:S01]  /*5f80*/  @P5 FFMA.FTZ R20, R152, UR28, R37 ;  /* 0x0000001c98145c23 */ /* 0x000fe20008010025 */
[----:B------:R-:W-:Y:S01]  /*5f90*/  LOP3.LUT P5, RZ, R4, 0xff00, RZ, 0xc0, !PT ;  /* 0x0000ff0004ff7812 */ /* 0x000fe200078ac0ff */
[----:B------:R-:W-:Y:S02]  /*5fa0*/  HFMA2 R152, -RZ, RZ, 0, 0 ;  /* 0x00000000ff987431 */ /* 0x000fe400000001ff */
[----:B------:R-:W-:-:S04]  /*5fb0*/  FMUL.FTZ R20, R20, UR21 ;  /* 0x0000001514147c20 */ /* 0x000fc80008410000 */
[----:B------:R-:W-:-:S06]  /*5fc0*/  FMUL.FTZ R20, R20, UR20 ;  /* 0x0000001414147c20 */ /* 0x000fcc0008410000 */
[----:B------:R-:W-:Y:S02]  /*5fd0*/  @P5 SHF.L.U32 R153, R17, 0x10, RZ ;  /* 0x0000001011995819 */ /* 0x000fe400000006ff */
[----:B------:R-:W-:-:S03]  /*5fe0*/  @P5 SHF.L.U32 R189, R223, 0x10, RZ ;  /* 0x00000010dfbd5819 */ /* 0x000fc600000006ff */
[-C--:B------:R-:W-:Y:S01]  /*5ff0*/  @P5 FMUL.FTZ R152, R153, R20.reuse ;  /* 0x0000001499985220 */ /* 0x080fe20000410000 */
[----:B------:R-:W-:Y:S01]  /*6000*/  MOV R153, RZ ;  /* 0x000000ff00997202 */ /* 0x000fe20000000f00 */
[----:B------:R-:W-:Y:S02]  /*6010*/  @P5 FMUL.FTZ R153, R189, R20 ;  /* 0x00000014bd995220 */ /* 0x000fe40000410000 */
[----:B------:R-:W-:-:S03]  /*6020*/  FADD.FTZ R105, R105, R152 ;  /* 0x0000009869697221 */ /* 0x000fc60000010000 */
[----:B------:R-:W-:-:S04]  /*6030*/  F2FP.BF16.F32.PACK_AB R153, RZ, R153 ;  /* 0x00000099ff99723e */ /* 0x000fc800000010ff */
[----:B------:R-:W-:-:S07]  /*6040*/  PRMT R20, R153, 0x7610, R20 ;  /* 0x0000761099147816 */ /* 0x000fce0000000014 */
.L_x_5156:
        /* <DEDUP_REMOVED lines=12> */
[----:B------:R-:W-:Y:S02]  /*6110*/  @P5 SHF.L.U32 R153, R16, 0x10, RZ ;  /* 0x0000001010995819 */ /* 0x000fe400000006ff */
[----:B------:R-:W-:-:S03]  /*6120*/  @P5 SHF.L.U32 R189, R222, 0x10, RZ ;  /* 0x00000010debd5819 */ /* 0x000fc600000006ff */
[-C--:B------:R-:W-:Y:S01]  /*6130*/  @P5 FMUL.FTZ R152, R153, R21.reuse ;  /* 0x0000001599985220 */ /* 0x080fe20000410000 */
[----:B------:R-:W-:Y:S02]  /*6140*/  IMAD.MOV.U32 R153, RZ, RZ, RZ ;  /* 0x000000ffff997224 */ /* 0x000fe400078e00ff */
[----:B------:R-:W-:Y:S01]  /*6150*/  @P5 FMUL.FTZ R153, R189, R21 ;  /* 0x00000015bd995220 */ /* 0x000fe20000410000 */
[----:B------:R-:W-:-:S04]  /*6160*/  FADD.FTZ R106, R106, R152 ;  /* 0x000000986a6a7221 */ /* 0x000fc80000010000 */
[----:B------:R-:W-:-:S04]  /*6170*/  F2FP.BF16.F32.PACK_AB R153, RZ, R153 ;  /* 0x00000099ff99723e */ /* 0x000fc800000010ff */
[----:B------:R-:W-:-:S07]  /*6180*/  PRMT R21, R153, 0x7610, R21 ;  /* 0x0000761099157816 */ /* 0x000fce0000000015 */
.L_x_5157:
        /* <DEDUP_REMOVED lines=8> */
[----:B------:R-:W-:Y:S01]  /*6210*/  ISETP.GE.U32.AND P5, PT, R4, 0x1000000, PT ;  /* 0x010000000400780c */ /* 0x000fe20003fa6070 */
        /* <DEDUP_REMOVED lines=10> */
[----:B------:R-:W-:Y:S01]  /*62c0*/  PRMT R22, R153, 0x7610, R22 ;  /* 0x0000761099167816 */ /* 0x000fe20000000016 */
[----:B------:R-:W-:Y:S06]  /*62d0*/  BRA `(.L_x_5154) ;  /* 0x0000000c00f47947 */ /* 0x000fec0003800000 */
.L_x_5149:
[----:B------:R-:W-:-:S04]  /*62e0*/  UISETP.NE.U32.AND UP0, UPT, UR24, URZ, UPT ;  /* 0x000000ff1800728c */ /* 0x000fc8000bf05070 */
[----:B------:R-:W-:-:S06]  /*62f0*/  UISETP.NE.AND.EX UP0, UPT, UR25, URZ, UPT, UP0 ;  /* 0x000000ff1900728c */ /* 0x000fcc000bf05300 */
[----:B------:R-:W-:-:S13]  /*6300*/  PLOP3.LUT P0, PT, PT, PT, UP0, 0x80, 0x8 ;  /* 0x000000000008781c */ /* 0x000fda0003f0f008 */
[----:B------:R-:W-:Y:S05]  /*6310*/  @!P0 BRA `(.L_x_5158) ;  /* 0x0000000800048947 */ /* 0x000fea0003800000 */
[----:B------:R-:W-:Y:S05]  /*6320*/  BRA.U !UP3, `(.L_x_5159) ;  /* 0x000000010b747547 */ /* 0x000fea000b800000 */
[----:B-----5:R-:W-:Y:S01]  /*6330*/  LOP3.LUT P5, RZ, R4, 0xff, RZ, 0xc0, !PT ;  /* 0x000000ff04ff7812 */ /* 0x020fe200078ac0ff */
[----:B------:R-:W-:Y:S01]  /*6340*/  BSSY.RECONVERGENT B1, `(.L_x_5160) ;  /* 0x000000c000017945 */ /* 0x000fe20003800200 */
[----:B------:R-:W-:-:S11]  /*6350*/  HFMA2 R19, -RZ, RZ, 0, 0 ;  /* 0x00000000ff137431 */ /* 0x000fd600000001ff */
[----:B------:R-:W-:Y:S05]  /*6360*/  @!P5 BRA `(.L_x_5161) ;  /* 0x000000000024d947 */ /* 0x000fea0003800000 */
[----:B0-----:R-:W-:Y:S01]  /*6370*/  FFMA.FTZ R44, R5, UR4, R188 ;  /* 0x00000004052c7c23 */ /* 0x001fe200080100bc */
[----:B------:R-:W-:-:S03]  /*6380*/  ISETP.LT.AND P6, PT, RZ, UR29, PT ;  /* 0x0000001dff007c0c */ /* 0x000fc6000bfc1270 */
[----:B------:R-:W-:Y:S01]  /*6390*/  FADD.FTZ R19, R159, -R44 ;  /* 0x8000002c9f137221 */ /* 0x000fe20000010000 */
[----:B------:R-:W-:-:S03]  /*63a0*/  SHF.L.U32 R44, R15, 0x10, RZ ;  /* 0x000000100f2c7819 */ /* 0x000fc600000006ff */
[----:B------:R-:W-:-:S05]  /*63b0*/  FMUL.FTZ R19, R19, UR28 ;  /* 0x0000001c13137c20 */ /* 0x000fca0008410000 */
[----:B------:R-:W-:-:S05]  /*63c0*/  FSEL R19, R19, RZ, P6 ;  /* 0x000000ff13137208 */ /* 0x000fca0003000000 */
[----:B------:R-:W-:-:S04]  /*63d0*/  FMUL.FTZ R19, R19, UR21 ;  /* 0x0000001513137c20 */ /* 0x000fc80008410000 */
[----:B------:R-:W-:-:S04]  /*63e0*/  FMUL.FTZ R19, R19, UR20 ;  /* 0x0000001413137c20 */ /* 0x000fc80008410000 */
[----:B------:R-:W-:-:S07]  /*63f0*/  FMUL.FTZ R19, R44, R19 ;  /* 0x000000132c137220 */ /* 0x000fce0000410000 */
.L_x_5161:
[----:B------:R-:W-:Y:S05]  /*6400*/  BSYNC.RECONVERGENT B1 ;  /* 0x0000000000017941 */ /* 0x000fea0003800200 */
.L_x_5160:
[----:B------:R-:W-:Y:S01]  /*6410*/  BSSY.RECONVERGENT B1, `(.L_x_5162) ;  /* 0x000000d000017945 */ /* 0x000fe20003800200 */
[----:B------:R-:W-:Y:S01]  /*6420*/  FADD.FTZ R104, R104, R19 ;  /* 0x0000001368687221 */ /* 0x000fe20000010000 */
[----:B------:R-:W-:Y:S02]  /*6430*/  MOV R19, RZ ;  /* 0x000000ff00137202 */ /* 0x000fe40000000f00 */
[----:B------:R-:W-:Y:S05]  /*6440*/  @!P5 BRA `(.L_x_5163) ;  /* 0x000000000024d947 */ /* 0x000fea0003800000 */
[----:B0-----:R-:W-:Y:S01]  /*6450*/  FFMA.FTZ R44, R5, UR4, R188 ;  /* 0x00000004052c7c23 */ /* 0x001fe200080100bc */
        /* <DEDUP_REMOVED lines=8> */
.L_x_5163:
[----:B------:R-:W-:Y:S05]  /*64e0*/  BSYNC.RECONVERGENT B1 ;  /* 0x0000000000017941 */ /* 0x000fea0003800200 */
.L_x_5162:
[----:B------:R-:W-:-:S07]  /*64f0*/  F2FP.BF16.F32.PACK_AB R19, RZ, R19 ;  /* 0x00000013ff13723e */ /* 0x000fce00000010ff */
.L_x_5159:
[----:B------:R-:W-:Y:S05]  /*6500*/  BRA.U !UP3, `(.L_x_5164) ;  /* 0x000000010b747547 */ /* 0x000fea000b800000 */
[----:B-----5:R-:W-:Y:S01]  /*6510*/  LOP3.LUT P5, RZ, R4, 0xff00, RZ, 0xc0, !PT ;  /* 0x0000ff0004ff7812 */ /* 0x020fe200078ac0ff */
[----:B------:R-:W-:Y:S01]  /*6520*/  BSSY.RECONVERGENT B1, `(.L_x_5165) ;  /* 0x000000c000017945 */ /* 0x000fe20003800200 */
[----:B------:R-:W-:-:S11]  /*6530*/  IMAD.MOV.U32 R20, RZ, RZ, RZ ;  /* 0x000000ffff147224 */ /* 0x000fd600078e00ff */
[----:B------:R-:W-:Y:S05]  /*6540*/  @!P5 BRA `(.L_x_5166) ;  /* 0x000000000024d947 */ /* 0x000fea0003800000 */
[----:B------:R-:W-:Y:S01]  /*6550*/  FFMA.FTZ R20, R158, UR4, R188 ;  /* 0x000000049e147c23 */ /* 0x000fe200080100bc */
[----:B------:R-:W-:Y:S02]  /*6560*/  ISETP.LT.AND P6, PT, RZ, UR29, PT ;  /* 0x0000001dff007c0c */ /* 0x000fe4000bfc1270 */
[----:B0-----:R-:W-:Y:S01]  /*6570*/  SHF.L.U32 R45, R17, 0x10, RZ ;  /* 0x00000010112d7819 */ /* 0x001fe200000006ff */
[----:B------:R-:W-:-:S04]  /*6580*/  FADD.FTZ R20, R157, -R20 ;  /* 0x800000149d147221 */ /* 0x000fc80000010000 */
[----:B------:R-:W-:-:S05]  /*6590*/  FMUL.FTZ R20, R20, UR28 ;  /* 0x0000001c14147c20 */ /* 0x000fca0008410000 */
[----:B------:R-:W-:-:S05]  /*65a0*/  FSEL R20, R20, RZ, P6 ;  /* 0x000000ff14147208 */ /* 0x000fca0003000000 */
[----:B------:R-:W-:-:S04]  /*65b0*/  FMUL.FTZ R20, R20, UR21 ;  /* 0x0000001514147c20 */ /* 0x000fc80008410000 */
[----:B------:R-:W-:-:S04]  /*65c0*/  FMUL.FTZ R20, R20, UR20 ;  /* 0x0000001414147c20 */ /* 0x000fc80008410000 */
[----:B------:R-:W-:-:S07]  /*65d0*/  FMUL.FTZ R20, R45, R20 ;  /* 0x000000142d147220 */ /* 0x000fce0000410000 */
.L_x_5166:
[----:B------:R-:W-:Y:S05]  /*65e0*/  BSYNC.RECONVERGENT B1 ;  /* 0x0000000000017941 */ /* 0x000fea0003800200 */
.L_x_5165:
        /* <DEDUP_REMOVED lines=10> */
[----:B0-----:R-:W-:Y:S01]  /*6690*/  FMUL.FTZ R45, R20, UR20 ;  /* 0x00000014142d7c20 */ /* 0x001fe20008410000 */
[----:B------:R-:W-:-:S05]  /*66a0*/  SHF.L.U32 R20, R223, 0x10, RZ ;  /* 0x00000010df147819 */ /* 0x000fca00000006ff */
[----:B------:R-:W-:-:S07]  /*66b0*/  FMUL.FTZ R20, R20, R45 ;  /* 0x0000002d14147220 */ /* 0x000fce0000410000 */
.L_x_5168:
[----:B------:R-:W-:Y:S05]  /*66c0*/  BSYNC.RECONVERGENT B1 ;  /* 0x0000000000017941 */ /* 0x000fea0003800200 */
.L_x_5167:
[----:B------:R-:W-:-:S07]  /*66d0*/  F2FP.BF16.F32.PACK_AB R20, RZ, R20 ;  /* 0x00000014ff14723e */ /* 0x000fce00000010ff */
.L_x_5164:
[----:B------:R-:W-:Y:S05]  /*66e0*/  BRA.U !UP3, `(.L_x_5169) ;  /* 0x000000010b747547 */ /* 0x000fea000b800000 */
[----:B-----5:R-:W-:Y:S01]  /*66f0*/  LOP3.LUT P5, RZ, R4, 0xff0000, RZ, 0xc0, !PT ;  /* 0x00ff000004ff7812 */ /* 0x020fe200078ac0ff */
[----:B------:R-:W-:Y:S01]  /*6700*/  BSSY.RECONVERGENT B1, `(.L_x_5170) ;  /* 0x000000c000017945 */ /* 0x000fe20003800200 */
[----:B------:R-:W-:-:S11]  /*6710*/  MOV R21, RZ ;  /* 0x000000ff00157202 */ /* 0x000fd60000000f00 */
        /* <DEDUP_REMOVED lines=10> */
.L_x_5171:
[----:B------:R-:W-:Y:S05]  /*67c0*/  BSYNC.RECONVERGENT B1 ;  /* 0x0000000000017941 */ /* 0x000fea0003800200 */
.L_x_5170:
[----:B------:R-:W-:Y:S01]  /*67d0*/  FADD.FTZ R106, R106, R21 ;  /* 0x000000156a6a7221 */ /* 0x000fe20000010000 */
[----:B------:R-:W-:Y:S01]  /*67e0*/  BSSY.RECONVERGENT B1, `(.L_x_5172) ;  /* 0x000000c000017945 */ /* 0x000fe20003800200 */
[----:B------:R-:W-:-:S03]  /*67f0*/  HFMA2 R21, -RZ, RZ, 0, 0 ;  /* 0x00000000ff157431 */ /* 0x000fc600000001ff */
        /* <DEDUP_REMOVED lines=10> */
.L_x_5173:
[----:B------:R-:W-:Y:S05]  /*68a0*/  BSYNC.RECONVERGENT B1 ;  /* 0x0000000000017941 */ /* 0x000fea0003800200 */
.L_x_5172:
[----:B------:R-:W-:-:S07]  /*68b0*/  F2FP.BF16.F32.PACK_AB R21, RZ, R21 ;  /* 0x00000015ff15723e */ /* 0x000fce00000010ff */
.L_x_5169:
        /* <DEDUP_REMOVED lines=22> */
[----:B------:R-:W0:Y:S01]  /*6a20*/  @P5 LDC.64 R44, c[0x0][0x408] ;  /* 0x00010200ff2c5b82 */ /* 0x000e220000000a00 */
[----:B------:R-:W-:Y:S01]  /*6a30*/  @P5 SHF.L.U32 R189, R221, 0x10, RZ ;  /* 0x00000010ddbd5819 */ /* 0x000fe200000006ff */
[----:B0-----:R-:W-:-:S04]  /*6a40*/  @P5 FMUL.FTZ R45, R47, R45 ;  /* 0x0000002d2f2d5220 */ /* 0x001fc80000410000 */
[----:B------:R-:W-:Y:S01]  /*6a50*/  @P5 FMUL.FTZ R44, R45, R44 ;  /* 0x0000002c2d2c5220 */ /* 0x000fe20000410000 */
[----:B------:R-:W-:-:S04]  /*6a60*/  @P5 IMAD.U32 R45, R18, 0x10000, RZ ;  /* 0x00010000122d5824 */ /* 0x000fc800078e00ff */
[----:B------:R-:W-:Y:S02]  /*6a70*/  @P5 FMUL.FTZ R22, R45, R44 ;  /* 0x0000002c2d165220 */ /* 0x000fe40000410000 */
[----:B------:R-:W0:Y:S02]  /*6a80*/  @P5 LDC.64 R44, c[0x0][0x408] ;  /* 0x00010200ff2c5b82 */ /* 0x000e240000000a00 */
[----:B------:R-:W-:Y:S01]  /*6a90*/  FADD.FTZ R107, R107, R22 ;  /* 0x000000166b6b7221 */ /* 0x000fe20000010000 */
[----:B0-----:R-:W-:-:S04]  /*6aa0*/  @P5 FMUL.FTZ R45, R45, R47 ;  /* 0x0000002f2d2d5220 */ /* 0x001fc80000410000 */
[----:B------:R-:W-:Y:S01]  /*6ab0*/  @P5 FMUL.FTZ R44, R45, R44 ;  /* 0x0000002c2d2c5220 */ /* 0x000fe20000410000 */
[----:B------:R-:W-:-:S03]  /*6ac0*/  MOV R45, RZ ;  /* 0x000000ff002d7202 */ /* 0x000fc60000000f00 */
[----:B------:R-:W-:Y:S01]  /*6ad0*/  @P5 FMUL.FTZ R45, R189, R44 ;  /* 0x0000002cbd2d5220 */ /* 0x000fe20000410000 */
[----:B------:R-:W-:-:S04]  /*6ae0*/  MOV R44, R153 ;  /* 0x00000099002c7202 */ /* 0x000fc80000000f00 */
[----:B------:R-:W-:-:S04]  /*6af0*/  F2FP.BF16.F32.PACK_AB R45, RZ, R45 ;  /* 0x0000002dff2d723e */ /* 0x000fc800000010ff */
[----:B------:R-:W-:Y:S02]  /*6b00*/  PRMT R22, R45, 0x7610, R22 ;  /* 0x000076102d167816 */ /* 0x000fe40000000016 */
[----:B------:R-:W-:Y:S01]  /*6b10*/  MOV R45, R152 ;  /* 0x00000098002d7202 */ /* 0x000fe20000000f00 */
[----:B------:R-:W-:Y:S06]  /*6b20*/  BRA `(.L_x_5154) ;  /* 0x0000000400e07947 */ /* 0x000fec0003800000 */
.L_x_5158:
[----:B------:R-:W-:Y:S05]  /*6b30*/  BRA.U !UP3, `(.L_x_5174) ;  /* 0x000000010b747547 */ /* 0x000fea000b800000 */
[----:B-----5:R-:W-:Y:S01]  /*6b40*/  LOP3.LUT P5, RZ, R4, 0xff, RZ, 0xc0, !PT ;  /* 0x000000ff04ff7812 */ /* 0x020fe200078ac0ff */
[----:B------:R-:W-:Y:S01]  /*6b50*/  BSSY.RECONVERGENT B1, `(.L_x_5175) ;  /* 0x000000c000017945 */ /* 0x000fe20003800200 */
[----:B------:R-:W-:-:S11]  /*6b60*/  HFMA2 R19, -RZ, RZ, 0, 0 ;  /* 0x00000000ff137431 */ /* 0x000fd600000001ff */
[----:B------:R-:W-:Y:S05]  /*6b70*/  @!P5 BRA `(.L_x_5176) ;  /* 0x000000000024d947 */ /* 0x000fea0003800000 */
[----:B01----:R-:W-:Y:S01]  /*6b80*/  FFMA.FTZ R152, R5, UR4, R188 ;  /* 0x0000000405987c23 */ /* 0x003fe200080100bc */
        /* <DEDUP_REMOVED lines=8> */
.L_x_5176:
[----:B------:R-:W-:Y:S05]  /*6c10*/  BSYNC.RECONVERGENT B1 ;  /* 0x0000000000017941 */ /* 0x000fea0003800200 */
.L_x_5175:
[----:B------:R-:W-:Y:S01]  /*6c20*/  BSSY.RECONVERGENT B1, `(.L_x_5177) ;  /* 0x000000d000017945 */ /* 0x000fe20003800200 */
[----:B------:R-:W-:Y:S01]  /*6c30*/  FADD.FTZ R104, R104, R19 ;  /* 0x0000001368687221 */ /* 0x000fe20000010000 */
[----:B------:R-:W-:Y:S02]  /*6c40*/  MOV R19, RZ ;  /* 0x000000ff00137202 */ /* 0x000fe40000000f00 */
        /* <DEDUP_REMOVED lines=10> */
.L_x_5178:
[----:B------:R-:W-:Y:S05]  /*6cf0*/  BSYNC.RECONVERGENT B1 ;  /* 0x0000000000017941 */ /* 0x000fea0003800200 */
.L_x_5177:
[----:B------:R-:W-:-:S07]  /*6d00*/  F2FP.BF16.F32.PACK_AB R19, RZ, R19 ;  /* 0x00000013ff13723e */ /* 0x000fce00000010ff */
.L_x_5174:
[----:B------:R-:W-:Y:S05]  /*6d10*/  BRA.U !UP3, `(.L_x_5179) ;  /* 0x000000010b747547 */ /* 0x000fea000b800000 */
[----:B-----5:R-:W-:Y:S01]  /*6d20*/  LOP3.LUT P5, RZ, R4, 0xff00, RZ, 0xc0, !PT ;  /* 0x0000ff0004ff7812 */ /* 0x020fe200078ac0ff */
[----:B------:R-:W-:Y:S01]  /*6d30*/  BSSY.RECONVERGENT B1, `(.L_x_5180) ;  /* 0x000000c000017945 */ /* 0x000fe20003800200 */
[----:B------:R-:W-:-:S11]  /*6d40*/  HFMA2 R20, -RZ, RZ, 0, 0 ;  /* 0x00000000ff147431 */ /* 0x000fd600000001ff */
[----:B------:R-:W-:Y:S05]  /*6d50*/  @!P5 BRA `(.L_x_5181) ;  /* 0x000000000024d947 */ /* 0x000fea0003800000 */
[----:B------:R-:W-:Y:S01]  /*6d60*/  FFMA.FTZ R20, R158, UR4, R188 ;  /* 0x000000049e147c23 */ /* 0x000fe200080100bc */
[----:B------:R-:W-:-:S03]  /*6d70*/  ISETP.LT.AND P6, PT, RZ, UR29, PT ;  /* 0x0000001dff007c0c */ /* 0x000fc6000bfc1270 */
[----:B------:R-:W-:-:S04]  /*6d80*/  FADD.FTZ R20, R157, -R20 ;  /* 0x800000149d147221 */ /* 0x000fc80000010000 */
[----:B------:R-:W-:-:S05]  /*6d90*/  FMUL.FTZ R20, R20, UR28 ;  /* 0x0000001c14147c20 */ /* 0x000fca0008410000 */
[----:B------:R-:W-:-:S05]  /*6da0*/  FSEL R20, R20, RZ, P6 ;  /* 0x000000ff14147208 */ /* 0x000fca0003000000 */
[----:B------:R-:W-:-:S04]  /*6db0*/  FMUL.FTZ R20, R20, UR21 ;  /* 0x0000001514147c20 */ /* 0x000fc80008410000 */
[----:B01----:R-:W-:Y:S01]  /*6dc0*/  FMUL.FTZ R153, R20, UR20 ;  /* 0x0000001414997c20 */ /* 0x003fe20008410000 */
[----:B------:R-:W-:-:S05]  /*6dd0*/  SHF.L.U32 R20, R17, 0x10, RZ ;  /* 0x0000001011147819 */ /* 0x000fca00000006ff */
[----:B------:R-:W-:-:S07]  /*6de0*/  FMUL.FTZ R20, R20, R153 ;  /* 0x0000009914147220 */ /* 0x000fce0000410000 */
.L_x_5181:
[----:B------:R-:W-:Y:S05]  /*6df0*/  BSYNC.RECONVERGENT B1 ;  /* 0x0000000000017941 */ /* 0x000fea0003800200 */
.L_x_5180:
[----:B------:R-:W-:Y:S01]  /*6e00*/  BSSY.RECONVERGENT B1, `(.L_x_5182) ;  /* 0x000000d000017945 */ /* 0x000fe20003800200 */
[----:B------:R-:W-:Y:S01]  /*6e10*/  FADD.FTZ R105, R105, R20 ;  /* 0x0000001469697221 */ /* 0x000fe20000010000 */
[----:B------:R-:W-:Y:S02]  /*6e20*/  IMAD.MOV.U32 R20, RZ, RZ, RZ ;  /* 0x000000ffff147224 */ /* 0x000fe400078e00ff */
        /* <DEDUP_REMOVED lines=10> */
.L_x_5183:
[----:B------:R-:W-:Y:S05]  /*6ed0*/  BSYNC.RECONVERGENT B1 ;  /* 0x0000000000017941 */ /* 0x000fea0003800200 */
.L_x_5182:
[----:B------:R-:W-:-:S07]  /*6ee0*/  F2FP.BF16.F32.PACK_AB R20, RZ, R20 ;  /* 0x00000014ff14723e */ /* 0x000fce00000010ff */
.L_x_5179:
[----:B------:R-:W-:Y:S05]  /*6ef0*/  BRA.U !UP3, `(.L_x_5184) ;  /* 0x000000010b747547 */ /* 0x000fea000b800000 */
[----:B-----5:R-:W-:Y:S01]  /*6f00*/  LOP3.LUT P5, RZ, R4, 0xff0000, RZ, 0xc0, !PT ;  /* 0x00ff000004ff7812 */ /* 0x020fe200078ac0ff */
[----:B------:R-:W-:Y:S01]  /*6f10*/  BSSY.RECONVERGENT B1, `(.L_x_5185) ;  /* 0x000000c000017945 */ /* 0x000fe20003800200 */
[----:B------:R-:W-:-:S11]  /*6f20*/  MOV R21, RZ ;  /* 0x000000ff00157202 */ /* 0x000fd60000000f00 */
        /* <DEDUP_REMOVED lines=10> */
.L_x_5186:
[----:B------:R-:W-:Y:S05]  /*6fd0*/  BSYNC.RECONVERGENT B1 ;  /* 0x0000000000017941 */ /* 0x000fea0003800200 */
.L_x_5185:
[----:B------:R-:W-:Y:S01]  /*6fe0*/  FADD.FTZ R106, R106, R21 ;  /* 0x000000156a6a7221 */ /* 0x000fe20000010000 */
[----:B------:R-:W-:Y:S01]  /*6ff0*/  BSSY.RECONVERGENT B1, `(.L_x_5187) ;  /* 0x000000c000017945 */ /* 0x000fe20003800200 */
[----:B------:R-:W-:-:S03]  /*7000*/  HFMA2 R21, -RZ, RZ, 0, 0 ;  /* 0x00000000ff157431 */ /* 0x000fc600000001ff */
        /* <DEDUP_REMOVED lines=10> */
.L_x_5188:
[----:B------:R-:W-:Y:S05]  /*70b0*/  BSYNC.RECONVERGENT B1 ;  /* 0x0000000000017941 */ /* 0x000fea0003800200 */
.L_x_5187:
[----:B------:R-:W-:-:S07]  /*70c0*/  F2FP.BF16.F32.PACK_AB R21, RZ, R21 ;  /* 0x00000015ff15723e */ /* 0x000fce00000010ff */
.L_x_5184:
[----:B------:R-:W-:Y:S05]  /*70d0*/  BRA.U !UP3, `(.L_x_5154) ;  /* 0x000000010b747547 */ /* 0x000fea000b800000 */
[----:B-----5:R-:W-:Y:S01]  /*70e0*/  ISETP.GE.U32.AND P5, PT, R4, 0x1000000, PT ;  /* 0x010000000400780c */ /* 0x020fe20003fa6070 */
[----:B------:R-:W-:Y:S01]  /*70f0*/  BSSY.RECONVERGENT B1, `(.L_x_5189) ;  /* 0x000000c000017945 */ /* 0x000fe20003800200 */
[----:B------:R-:W-:-:S11]  /*7100*/  MOV R22, RZ ;  /* 0x000000ff00167202 */ /* 0x000fd60000000f00 */
[----:B------:R-:W-:Y:S05]  /*7110*/  @!P5 BRA `(.L_x_5190) ;  /* 0x000000000024d947 */ /* 0x000fea0003800000 */
[----:B------:R-:W-:Y:S01]  /*7120*/  FFMA.FTZ R22, R168, UR4, R188 ;  /* 0x00000004a8167c23 */ /* 0x000fe200080100bc */
[----:B------:R-:W-:Y:S02]  /*7130*/  ISETP.LT.AND P6, PT, RZ, UR29, PT ;  /* 0x0000001dff007c0c */ /* 0x000fe4000bfc1270 */
[----:B01----:R-:W-:Y:S01]  /*7140*/  SHF.L.U32 R153, R18, 0x10, RZ ;  /* 0x0000001012997819 */ /* 0x003fe200000006ff */
[----:B------:R-:W-:-:S04]  /*7150*/  FADD.FTZ R22, R195, -R22 ;  /* 0x80000016c3167221 */ /* 0x000fc80000010000 */
[----:B------:R-:W-:-:S05]  /*7160*/  FMUL.FTZ R22, R22, UR28 ;  /* 0x0000001c16167c20 */ /* 0x000fca0008410000 */
[----:B------:R-:W-:-:S05]  /*7170*/  FSEL R22, R22, RZ, P6 ;  /* 0x000000ff16167208 */ /* 0x000fca0003000000 */
[----:B------:R-:W-:-:S04]  /*7180*/  FMUL.FTZ R22, R22, UR21 ;  /* 0x0000001516167c20 */ /* 0x000fc80008410000 */
[----:B------:R-:W-:-:S04]  /*7190*/  FMUL.FTZ R22, R22, UR20 ;  /* 0x0000001416167c20 */ /* 0x000fc80008410000 */
[----:B------:R-:W-:-:S07]  /*71a0*/  FMUL.FTZ R22, R153, R22 ;  /* 0x0000001699167220 */ /* 0x000fce0000410000 */
.L_x_5190:
[----:B------:R-:W-:Y:S05]  /*71b0*/  BSYNC.RECONVERGENT B1 ;  /* 0x0000000000017941 */ /* 0x000fea0003800200 */
.L_x_5189:
        /* <DEDUP_REMOVED lines=13> */
.L_x_5192:
[----:B------:R-:W-:Y:S05]  /*7290*/  BSYNC.RECONVERGENT B1 ;  /* 0x0000000000017941 */ /* 0x000fea0003800200 */
.L_x_5191:
[----:B------:R-:W-:-:S07]  /*72a0*/  F2FP.BF16.F32.PACK_AB R22, RZ, R22 ;  /* 0x00000016ff16723e */ /* 0x000fce00000010ff */
.L_x_5154:
        /* <DEDUP_REMOVED lines=12> */
.L_x_5193:
[----:B------:R-:W-:Y:S01]  /*7370*/  IADD3 R155, PT, PT, R155, 0x100, RZ ;  /* 0x000001009b9b7810 */ /* 0x000fe20007ffe0ff */
[----:B------:R-:W-:-:S07]  /*7380*/  VIADD R154, R154, 0x100 ;  /* 0x000001009a9a7836 */ /* 0x000fce0000000000 */
.L_x_5147:
[----:B------:R-:W-:Y:S05]  /*7390*/  BSYNC.RECONVERGENT B0 ;  /* 0x0000000000007941 */ /* 0x000fea0003800200 */
.L_x_5146:
[----:B------:R-:W-:Y:S04]  /*73a0*/  BSSY.RECONVERGENT B0, `(.L_x_5194) ;  /* 0x00001ce000007945 */ /* 0x000fe80003800200 */
        /* <DEDUP_REMOVED lines=13> */
.L_x_5196:
        /* <DEDUP_REMOVED lines=24> */
[----:B------:R-:W-:Y:S01]  /*7600*/  MOV R44, RZ ;  /* 0x000000ff002c7202 */ /* 0x000fe20000000f00 */
[----:B------:R-:W-:Y:S02]  /*7610*/  FADD.FTZ R108, R108, R19 ;  /* 0x000000136c6c7221 */ /* 0x000fe40000010000 */
[----:B------:R-:W-:-:S05]  /*7620*/  @P5 FMUL.FTZ R44, R46, R45 ;  /* 0x0000002d2e2c5220 */ /* 0x000fca0000410000 */
[----:B------:R-:W-:-:S04]  /*7630*/  F2FP.BF16.F32.PACK_AB R44, RZ, R44 ;  /* 0x0000002cff2c723e */ /* 0x000fc800000010ff */
[----:B------:R-:W-:-:S07]  /*7640*/  PRMT R19, R44, 0x7610, R19 ;  /* 0x000076102c137816 */ /* 0x000fce0000000013 */
.L_x_5199:
        /* <DEDUP_REMOVED lines=19> */
[----:B------:R-:W-:Y:S02]  /*7780*/  @P5 SHF.L.U32 R45, R219, 0x10, RZ ;  /* 0x00000010db2d5819 */ /* 0x000fe400000006ff */
[----:B------:R-:W-:-:S03]  /*7790*/  MOV R44, RZ ;  /* 0x000000ff002c7202 */ /* 0x000fc60000000f00 */
[----:B------:R-:W-:-:S05]  /*77a0*/  @P5 FMUL.FTZ R44, R46, R45 ;  /* 0x0000002d2e2c5220 */ /* 0x000fca0000410000 */
[----:B------:R-:W-:-:S04]  /*77b0*/  F2FP.BF16.F32.PACK_AB R44, RZ, R44 ;  /* 0x0000002cff2c723e */ /* 0x000fc800000010ff */
[----:B------:R-:W-:-:S07]  /*77c0*/  PRMT R20, R44, 0x7610, R20 ;  /* 0x000076102c147816 */ /* 0x000fce0000000014 */
.L_x_5200:
[----:B------:R-:W-:Y:S01]  /*77d0*/  PLOP3.LUT P5, PT, PT, PT, UP2, 0x80, 0x8 ;  /* 0x000000000008781c */ /* 0x000fe20003faf028 */
[----:B------:R-:W-:-:S12]  /*77e0*/  IMAD.MOV.U32 R46, RZ, RZ, R134 ;  /* 0x000000ffff2e7224 */ /* 0x000fd800078e0086 */
        /* <DEDUP_REMOVED lines=22> */
.L_x_5201:
[----:B------:R-:W-:Y:S02]  /*7950*/  PLOP3.LUT P5, PT, PT, PT, UP2, 0x80, 0x8 ;  /* 0x000000000008781c */ /* 0x000fe40003faf028 */
[----:B------:R-:W-:-:S11]  /*7960*/  MOV R153, R135 ;  /* 0x0000008700997202 */ /* 0x000fd60000000f00 */
[----:B------:R-:W-:Y:S01]  /*7970*/  @P5 FFMA.FTZ R45, R169, UR4, R188 ;  /* 0x00000004a92d5c23 */ /* 0x000fe200080100bc */
[----:B------:R-:W-:-:S13]  /*7980*/  PLOP3.LUT P5, PT, PT, PT, UP2, 0x80, 0x8 ;  /* 0x000000000008781c */ /* 0x000fda0003faf028 */
[----:B------:R-:W-:Y:S01]  /*7990*/  @P5 FADD.FTZ R44, R194, -R45 ;  /* 0x8000002dc22c5221 */ /* 0x000fe20000010000 */
[----:B------:R-:W-:Y:S02]  /*79a0*/  PLOP3.LUT P5, PT, PT, PT, UP2, 0x80, 0x8 ;  /* 0x000000000008781c */ /* 0x000fe40003faf028 */
[----:B------:R-:W-:-:S11]  /*79b0*/  MOV R45, R47 ;  /* 0x0000002f002d7202 */ /* 0x000fd60000000f00 */
[----:B------:R-:W-:Y:S01]  /*79c0*/  @P5 FFMA.FTZ R153, R44, UR28, R135 ;  /* 0x0000001c2c995c23 */ /* 0x000fe20008010087 */
[----:B------:R-:W-:-:S04]  /*79d0*/  MOV R44, R152 ;  /* 0x00000098002c7202 */ /* 0x000fc80000000f00 */
[----:B------:R-:W-:Y:S01]  /*79e0*/  MOV R47, R153 ;  /* 0x00000099002f7202 */ /* 0x000fe20000000f00 */
[----:B------:R-:W-:Y:S06]  /*79f0*/  BRA.U !UP3, `(.L_x_5202) ;  /* 0x000000150b687547 */ /* 0x000fec000b800000 */
[----:B------:R-:W-:Y:S01]  /*7a00*/  ISETP.GE.U32.AND P5, PT, R6, 0x1000000, PT ;  /* 0x010000000600780c */ /* 0x000fe20003fa6070 */
[----:B------:R-:W-:Y:S01]  /*7a10*/  FMUL.FTZ R22, R153, UR21 ;  /* 0x0000001599167c20 */ /* 0x000fe20008410000 */
[----:B------:R-:W-:-:S03]  /*7a20*/  HFMA2 R152, -RZ, RZ, 0, 0 ;  /* 0x00000000ff987431 */ /* 0x000fc600000001ff */
[----:B------:R-:W-:-:S08]  /*7a30*/  FMUL.FTZ R22, R22, UR20 ;  /* 0x0000001416167c20 */ /* 0x000fd00008410000 */
[----:B------:R-:W-:Y:S02]  /*7a40*/  @P5 SHF.L.U32 R153, R18, 0x10, RZ ;  /* 0x0000001012995819 */ /* 0x000fe400000006ff */
[----:B------:R-:W-:-:S03]  /*7a50*/  @P5 SHF.L.U32 R189, R217, 0x10, RZ ;  /* 0x00000010d9bd5819 */ /* 0x000fc600000006ff */
[----:B------:R-:W-:Y:S01]  /*7a60*/  @P5 FMUL.FTZ R152, R153, R22 ;  /* 0x0000001699985220 */ /* 0x000fe20000410000 */
[----:B------:R-:W-:Y:S02]  /*7a70*/  IMAD.MOV.U32 R153, RZ, RZ, RZ ;  /* 0x000000ffff997224 */ /* 0x000fe400078e00ff */
[----:B------:R-:W-:Y:S01]  /*7a80*/  @P5 FMUL.FTZ R153, R22, R189 ;  /* 0x000000bd16995220 */ /* 0x000fe20000410000 */
[----:B------:R-:W-:-:S04]  /*7a90*/  FADD.FTZ R111, R111, R152 ;  /* 0x000000986f6f7221 */ /* 0x000fc80000010000 */
[----:B------:R-:W-:-:S04]  /*7aa0*/  F2FP.BF16.F32.PACK_AB R153, RZ, R153 ;  /* 0x00000099ff99723e */ /* 0x000fc800000010ff */
[----:B------:R-:W-:Y:S01]  /*7ab0*/  PRMT R22, R153, 0x7610, R22 ;  /* 0x0000761099167816 */ /* 0x000fe20000000016 */
[----:B------:R-:W-:Y:S06]  /*7ac0*/  BRA `(.L_x_5202) ;  /* 0x0000001400347947 */ /* 0x000fec0003800000 */
.L_x_5198:
[----:B------:R-:W-:Y:S05]  /*7ad0*/  BRA.U !UP3, `(.L_x_5203) ;  /* 0x000000010b4c7547 */ /* 0x000fea000b800000 */
[----:B------:R-:W-:Y:S01]  /*7ae0*/  PLOP3.LUT P5, PT, PT, PT, UP2, 0x80, 0x8 ;  /* 0x000000000008781c */ /* 0x000fe20003faf028 */
[----:B01----:R-:W-:-:S12]  /*7af0*/  HFMA2 R152, -RZ, RZ, 0, 0 ;  /* 0x00000000ff987431 */ /* 0x003fd800000001ff */
[----:B------:R-:W-:Y:S01]  /*7b00*/  @P5 FFMA.FTZ R19, R7, UR4, R188 ;  /* 0x0000000407135c23 */ /* 0x000fe200080100bc */
[----:B------:R-:W-:-:S13]  /*7b10*/  PLOP3.LUT P5, PT, PT, PT, UP2, 0x80, 0x8 ;  /* 0x000000000008781c */ /* 0x000fda0003faf028 */
[----:B------:R-:W-:Y:S01]  /*7b20*/  @P5 FADD.FTZ R153, R156, -R19 ;  /* 0x800000139c995221 */ /* 0x000fe20000010000 */
[----:B------:R-:W-:Y:S02]  /*7b30*/  PLOP3.LUT P5, PT, PT, PT, UP2, 0x80, 0x8 ;  /* 0x000000000008781c */ /* 0x000fe40003faf028 */
[----:B-----5:R-:W-:-:S11]  /*7b40*/  MOV R19, R132 ;  /* 0x0000008400137202 */ /* 0x020fd60000000f00 */
[----:B------:R-:W-:Y:S01]  /*7b50*/  @P5 FFMA.FTZ R19, R153, UR28, R132 ;  /* 0x0000001c99135c23 */ /* 0x000fe20008010084 */
[----:B------:R-:W-:-:S03]  /*7b60*/  LOP3.LUT P5, RZ, R6, 0xff, RZ, 0xc0, !PT ;  /* 0x000000ff06ff7812 */ /* 0x000fc600078ac0ff */
        /* <DEDUP_REMOVED lines=10> */
.L_x_5203:
[----:B------:R-:W-:Y:S05]  /*7c10*/  BRA.U !UP3, `(.L_x_5204) ;  /* 0x000000010b4c7547 */ /* 0x000fea000b800000 */
[----:B------:R-:W-:Y:S02]  /*7c20*/  PLOP3.LUT P5, PT, PT, PT, UP2, 0x80, 0x8 ;  /* 0x000000000008781c */ /* 0x000fe40003faf028 */
[----:B-----5:R-:W-:-:S11]  /*7c30*/  MOV R20, R133 ;  /* 0x0000008500147202 */ /* 0x020fd60000000f00 */
[----:B01----:R-:W-:Y:S01]  /*7c40*/  @P5 FFMA.FTZ R153, R33, UR4, R188 ;  /* 0x0000000421995c23 */ /* 0x003fe200080100bc */
[----:B------:R-:W-:-:S13]  /*7c50*/  PLOP3.LUT P5, PT, PT, PT, UP2, 0x80, 0x8 ;  /* 0x000000000008781c */ /* 0x000fda0003faf028 */
[----:B------:R-:W-:Y:S01]  /*7c60*/  @P5 FADD.FTZ R152, R32, -R153 ;  /* 0x8000009920985221 */ /* 0x000fe20000010000 */
[----:B------:R-:W-:-:S13]  /*7c70*/  PLOP3.LUT P5, PT, PT, PT, UP2, 0x80, 0x8 ;  /* 0x000000000008781c */ /* 0x000fda0003faf028 */
[----:B------:R-:W-:Y:S01]  /*7c80*/  @P5 FFMA.FTZ R20, R152, UR28, R133 ;  /* 0x0000001c98145c23 */ /* 0x000fe20008010085 */
[----:B------:R-:W-:Y:S01]  /*7c90*/  LOP3.LUT P5, RZ, R6, 0xff00, RZ, 0xc0, !PT ;  /* 0x0000ff0006ff7812 */ /* 0x000fe200078ac0ff */
[----:B------:R-:W-:Y:S02]  /*7ca0*/  HFMA2 R152, -RZ, RZ, 0, 0 ;  /* 0x00000000ff987431 */ /* 0x000fe400000001ff */
[----:B------:R-:W-:-:S04]  /*7cb0*/  FMUL.FTZ R20, R20, UR21 ;  /* 0x0000001514147c20 */ /* 0x000fc80008410000 */
[----:B------:R-:W-:-:S06]  /*7cc0*/  FMUL.FTZ R20, R20, UR20 ;  /* 0x0000001414147c20 */ /* 0x000fcc0008410000 */
[----:B------:R-:W-:Y:S01]  /*7cd0*/  @P5 SHF.L.U32 R153, R17, 0x10, RZ ;  /* 0x0000001011995819 */ /* 0x000fe200000006ff */
[----:B------:R-:W-:-:S04]  /*7ce0*/  @P5 IMAD.U32 R189, R219, 0x10000, RZ ;  /* 0x00010000dbbd5824 */ /* 0x000fc800078e00ff */
[-C--:B------:R-:W-:Y:S01]  /*7cf0*/  @P5 FMUL.FTZ R152, R153, R20.reuse ;  /* 0x0000001499985220 */ /* 0x080fe20000410000 */
[----:B------:R-:W-:Y:S01]  /*7d00*/  MOV R153, RZ ;  /* 0x000000ff00997202 */ /* 0x000fe20000000f00 */
[----:B------:R-:W-:Y:S02]  /*7d10*/  @P5 FMUL.FTZ R153, R189, R20 ;  /* 0x00000014bd995220 */ /* 0x000fe40000410000 */
[----:B------:R-:W-:-:S03]  /*7d20*/  FADD.FTZ R109, R109, R152 ;  /* 0x000000986d6d7221 */ /* 0x000fc60000010000 */
[----:B------:R-:W-:-:S04]  /*7d30*/  F2FP.BF16.F32.PACK_AB R153, RZ, R153 ;  /* 0x00000099ff99723e */ /* 0x000fc800000010ff */
[----:B------:R-:W-:-:S07]  /*7d40*/  PRMT R20, R153, 0x7610, R20 ;  /* 0x0000761099147816 */ /* 0x000fce0000000014 */
.L_x_5204:
        /* <DEDUP_REMOVED lines=20> */
.L_x_5205:
        /* <DEDUP_REMOVED lines=21> */
.L_x_5197:
[----:B------:R-:W-:-:S04]  /*7fe0*/  UISETP.NE.U32.AND UP0, UPT, UR24, URZ, UPT ;  /* 0x000000ff1800728c */ /* 0x000fc8000bf05070 */
[----:B------:R-:W-:-:S06]  /*7ff0*/  UISETP.NE.AND.EX UP0, UPT, UR25, URZ, UPT, UP0 ;  /* 0x000000ff1900728c */ /* 0x000fcc000bf05300 */
[----:B------:R-:W-:-:S13]  /*8000*/  PLOP3.LUT P0, PT, PT, PT, UP0, 0x80, 0x8 ;  /* 0x000000000008781c */ /* 0x000fda0003f0f008 */
[----:B------:R-:W-:Y:S05]  /*8010*/  @!P0 BRA `(.L_x_5206) ;  /* 0x0000000800008947 */ /* 0x000fea0003800000 */
        /* <DEDUP_REMOVED lines=14> */
.L_x_5209:
[----:B------:R-:W-:Y:S05]  /*8100*/  BSYNC.RECONVERGENT B1 ;  /* 0x0000000000017941 */ /* 0x000fea0003800200 */
.L_x_5208:
        /* <DEDUP_REMOVED lines=13> */
.L_x_5211:
[----:B------:R-:W-:Y:S05]  /*81e0*/  BSYNC.RECONVERGENT B1 ;  /* 0x0000000000017941 */ /* 0x000fea0003800200 */
.L_x_5210:
[----:B------:R-:W-:-:S07]  /*81f0*/  F2FP.BF16.F32.PACK_AB R19, RZ, R19 ;  /* 0x00000013ff13723e */ /* 0x000fce00000010ff */
.L_x_5207:
        /* <DEDUP_REMOVED lines=14> */
.L_x_5214:
[----:B------:R-:W-:Y:S05]  /*82e0*/  BSYNC.RECONVERGENT B1 ;  /* 0x0000000000017941 */ /* 0x000fea0003800200 */
.L_x_5213:
        /* <DEDUP_REMOVED lines=13> */
.L_x_5216:
[----:B------:R-:W-:Y:S05]  /*83c0*/  BSYNC.RECONVERGENT B1 ;  /* 0x0000000000017941 */ /* 0x000fea0003800200 */
.L_x_5215:
[----:B------:R-:W-:-:S07]  /*83d0*/  F2FP.BF16.F32.PACK_AB R20, RZ, R20 ;  /* 0x00000014ff14723e */ /* 0x000fce00000010ff */
.L_x_5212:
        /* <DEDUP_REMOVED lines=14> */
.L_x_5219:
[----:B------:R-:W-:Y:S05]  /*84c0*/  BSYNC.RECONVERGENT B1 ;  /* 0x0000000000017941 */ /* 0x000fea0003800200 */
.L_x_5218:
[----:B------:R-:W-:Y:S01]  /*84d0*/  FADD.FTZ R110, R110, R21 ;  /* 0x000000156e6e7221 */ /* 0x000fe20000010000 */
[----:B------:R-:W-:Y:S01]  /*84e0*/  BSSY.RECONVERGENT B1, `(.L_x_5220) ;  /* 0x000000c000017945 */ /* 0x000fe20003800200 */
[----:B------:R-:W-:-:S03]  /*84f0*/  HFMA2 R21, -RZ, RZ, 0, 0 ;  /* 0x00000000ff157431 */ /* 0x000fc600000001ff */
[----:B------:R-:W-:Y:S05]  /*8500*/  @!P5 BRA `(.L_x_5221) ;  /* 0x000000000024d947 */ /* 0x000fea0003800000 */
[----:B0-----:R-:W-:Y:S01]  /*8510*/  FFMA.FTZ R44, R34, UR4, R188 ;  /* 0x00000004222c7c23 */ /* 0x001fe200080100bc */
        /* <DEDUP_REMOVED lines=8> */
.L_x_5221:
[----:B------:R-:W-:Y:S05]  /*85a0*/  BSYNC.RECONVERGENT B1 ;  /* 0x0000000000017941 */ /* 0x000fea0003800200 */
.L_x_5220:
[----:B------:R-:W-:-:S07]  /*85b0*/  F2FP.BF16.F32.PACK_AB R21, RZ, R21 ;  /* 0x00000015ff15723e */ /* 0x000fce00000010ff */
.L_x_5217:
[--C-:B0-----:R-:W-:Y:S01]  /*85c0*/  FFMA.FTZ R45, R33, UR4, R188.reuse ;  /* 0x00000004212d7c23 */ /* 0x101fe200080100bc */
[--C-:B-1----:R-:W-:Y:S01]  /*85d0*/  FFMA.FTZ R153, R7, UR4, R188.reuse ;  /* 0x0000000407997c23 */ /* 0x102fe200080100bc */
        /* <DEDUP_REMOVED lines=33> */
[----:B------:R-:W-:Y:S02]  /*87f0*/  F2FP.BF16.F32.PACK_AB R22, RZ, R45 ;  /* 0x0000002dff16723e */ /* 0x000fe400000010ff */
[----:B------:R-:W-:Y:S01]  /*8800*/  MOV R45, R152 ;  /* 0x00000098002d7202 */ /* 0x000fe20000000f00 */
[----:B------:R-:W-:Y:S06]  /*8810*/  BRA `(.L_x_5202) ;  /* 0x0000000400e07947 */ /* 0x000fec0003800000 */
.L_x_5206:
        /* <DEDUP_REMOVED lines=14> */
.L_x_5224:
[----:B------:R-:W-:Y:S05]  /*8900*/  BSYNC.RECONVERGENT B1 ;  /* 0x0000000000017941 */ /* 0x000fea0003800200 */
.L_x_5223:
        /* <DEDUP_REMOVED lines=13> */
.L_x_5226:
[----:B------:R-:W-:Y:S05]  /*89e0*/  BSYNC.RECONVERGENT B1 ;  /* 0x0000000000017941 */ /* 0x000fea0003800200 */
.L_x_5225:
[----:B------:R-:W-:-:S07]  /*89f0*/  F2FP.BF16.F32.PACK_AB R19, RZ, R19 ;  /* 0x00000013ff13723e */ /* 0x000fce00000010ff */
.L_x_5222:
        /* <DEDUP_REMOVED lines=14> */
.L_x_5229:
[----:B------:R-:W-:Y:S05]  /*8ae0*/  BSYNC.RECONVERGENT B1 ;  /* 0x0000000000017941 */ /* 0x000fea0003800200 */
.L_x_5228:
        /* <DEDUP_REMOVED lines=13> */
.L_x_5231:
[----:B------:R-:W-:Y:S05]  /*8bc0*/  BSYNC.RECONVERGENT B1 ;  /* 0x0000000000017941 */ /* 0x000fea0003800200 */
.L_x_5230:
[----:B------:R-:W-:-:S07]  /*8bd0*/  F2FP.BF16.F32.PACK_AB R20, RZ, R20 ;  /* 0x00000014ff14723e */ /* 0x000fce00000010ff */
.L_x_5227:
        /* <DEDUP_REMOVED lines=14> */
.L_x_5234:
[----:B------:R-:W-:Y:S05]  /*8cc0*/  BSYNC.RECONVERGENT B1 ;  /* 0x0000000000017941 */ /* 0x000fea0003800200 */
.L_x_5233:
        /* <DEDUP_REMOVED lines=13> */
.L_x_5236:
[----:B------:R-:W-:Y:S05]  /*8da0*/  BSYNC.RECONVERGENT B1 ;  /* 0x0000000000017941 */ /* 0x000fea0003800200 */
.L_x_5235:
[----:B------:R-:W-:-:S07]  /*8db0*/  F2FP.BF16.F32.PACK_AB R21, RZ, R21 ;  /* 0x00000015ff15723e */ /* 0x000fce00000010ff */
.L_x_5232:
[----:B------:R-:W-:Y:S05]  /*8dc0*/  BRA.U !UP3, `(.L_x_5202) ;  /* 0x000000010b747547 */ /* 0x000fea000b800000 */
[----:B-----5:R-:W-:Y:S01]  /*8dd0*/  ISETP.GE.U32.AND P5, PT, R6, 0x1000000, PT ;  /* 0x010000000600780c */ /* 0x020fe20003fa6070 */
[----:B------:R-:W-:Y:S01]  /*8de0*/  BSSY.RECONVERGENT B1, `(.L_x_5237) ;  /* 0x000000c000017945 */ /* 0x000fe20003800200 */
[----:B------:R-:W-:-:S11]  /*8df0*/  MOV R22, RZ ;  /* 0x000000ff00167202 */ /* 0x000fd60000000f00 */
[----:B------:R-:W-:Y:S05]  /*8e00*/  @!P5 BRA `(.L_x_5238) ;  /* 0x000000000024d947 */ /* 0x000fea0003800000 */
[----:B01----:R-:W-:Y:S01]  /*8e10*/  FFMA.FTZ R153, R169, UR4, R188 ;  /* 0x00000004a9997c23 */ /* 0x003fe200080100bc */
[----:B------:R-:W-:-:S03]  /*8e20*/  ISETP.LT.AND P6, PT, RZ, UR29, PT ;  /* 0x0000001dff007c0c */ /* 0x000fc6000bfc1270 */
[----:B------:R-:W-:-:S04]  /*8e30*/  FADD.FTZ R153, R194, -R153 ;  /* 0x80000099c2997221 */ /* 0x000fc80000010000 */
[----:B------:R-:W-:Y:S01]  /*8e40*/  FMUL.FTZ R22, R153, UR28 ;  /* 0x0000001c99167c20 */ /* 0x000fe20008410000 */
[----:B------:R-:W-:-:S04]  /*8e50*/  IMAD.U32 R153, R18, 0x10000, RZ ;  /* 0x0001000012997824 */ /* 0x000fc800078e00ff */
[----:B------:R-:W-:-:S05]  /*8e60*/  FSEL R22, R22, RZ, P6 ;  /* 0x000000ff16167208 */ /* 0x000fca0003000000 */
[----:B------:R-:W-:-:S04]  /*8e70*/  FMUL.FTZ R22, R22, UR21 ;  /* 0x0000001516167c20 */ /* 0x000fc80008410000 */
[----:B------:R-:W-:-:S04]  /*8e80*/  FMUL.FTZ R22, R22, UR20 ;  /* 0x0000001416167c20 */ /* 0x000fc80008410000 */
[----:B------:R-:W-:-:S07]  /*8e90*/  FMUL.FTZ R22, R153, R22 ;  /* 0x0000001699167220 */ /* 0x000fce0000410000 */
.L_x_5238:
[----:B------:R-:W-:Y:S05]  /*8ea0*/  BSYNC.RECONVERGENT B1 ;  /* 0x0000000000017941 */ /* 0x000fea0003800200 */
.L_x_5237:
        /* <DEDUP_REMOVED lines=13> */
.L_x_5240:
[----:B------:R-:W-:Y:S05]  /*8f80*/  BSYNC.RECONVERGENT B1 ;  /* 0x0000000000017941 */ /* 0x000fea0003800200 */
.L_x_5239:
[----:B------:R-:W-:-:S07]  /*8f90*/  F2FP.BF16.F32.PACK_AB R22, RZ, R22 ;  /* 0x00000016ff16723e */ /* 0x000fce00000010ff */
.L_x_5202:
        /* <DEDUP_REMOVED lines=12> */
.L_x_5241:
[----:B------:R-:W-:Y:S02]  /*9060*/  IADD3 R155, PT, PT, R155, 0x100, RZ ;  /* 0x000001009b9b7810 */ /* 0x000fe40007ffe0ff */
[----:B------:R-:W-:-:S07]  /*9070*/  IADD3 R154, PT, PT, R154, 0x100, RZ ;  /* 0x000001009a9a7810 */ /* 0x000fce0007ffe0ff */
.L_x_5195:
[----:B------:R-:W-:Y:S05]  /*9080*/  BSYNC.RECONVERGENT B0 ;  /* 0x0000000000007941 */ /* 0x000fea0003800200 */
.L_x_5194:
        /* <DEDUP_REMOVED lines=14> */
.L_x_5244:
        /* <DEDUP_REMOVED lines=29> */
.L_x_5247:
        /* <DEDUP_REMOVED lines=24> */
.L_x_5248:
        /* <DEDUP_REMOVED lines=24> */
.L_x_5249:
        /* <DEDUP_REMOVED lines=24> */
.L_x_5246:
        /* <DEDUP_REMOVED lines=20> */
.L_x_5251:
[----:B------:R-:W-:Y:S05]  /*9900*/  BRA.U !UP3, `(.L_x_5252) ;  /* 0x000000010b4c7547 */ /* 0x000fea000b800000 */
[----:B------:R-:W-:-:S13]  /*9910*/  PLOP3.LUT P5, PT, PT, PT, UP2, 0x80, 0x8 ;  /* 0x000000000008781c */ /* 0x000fda0003faf028 */
[----:B------:R-:W-:Y:S01]  /*9920*/  @P5 FFMA.FTZ R20, R30, UR4, R188 ;  /* 0x000000041e145c23 */ /* 0x000fe200080100bc */
[----:B------:R-:W-:-:S13]  /*9930*/  PLOP3.LUT P5, PT, PT, PT, UP2, 0x80, 0x8 ;  /* 0x000000000008781c */ /* 0x000fda0003faf028 */
[----:B01----:R-:W-:Y:S01]  /*9940*/  @P5 FADD.FTZ R152, R29, -R20 ;  /* 0x800000141d985221 */ /* 0x003fe20000010000 */
[----:B------:R-:W-:Y:S01]  /*9950*/  PLOP3.LUT P5, PT, PT, PT, UP2, 0x80, 0x8 ;  /* 0x000000000008781c */ /* 0x000fe20003faf028 */
[----:B-----5:R-:W-:-:S12]  /*9960*/  IMAD.MOV.U32 R20, RZ, RZ, R137 ;  /* 0x000000ffff147224 */ /* 0x020fd800078e0089 */
        /* <DEDUP_REMOVED lines=13> */
.L_x_5252:
        /* <DEDUP_REMOVED lines=20> */
.L_x_5253:
        /* <DEDUP_REMOVED lines=9> */
[----:B------:R-:W-:Y:S02]  /*9c10*/  IMAD.MOV.U32 R152, RZ, RZ, RZ ;  /* 0x000000ffff987224 */ /* 0x000fe400078e00ff */
[----:B------:R-:W-:-:S04]  /*9c20*/  FMUL.FTZ R22, R22, UR21 ;  /* 0x0000001516167c20 */ /* 0x000fc80008410000 */
[----:B------:R-:W-:-:S06]  /*9c30*/  FMUL.FTZ R22, R22, UR20 ;  /* 0x0000001416167c20 */ /* 0x000fcc0008410000 */
        /* <DEDUP_REMOVED lines=9> */
.L_x_5245:
[----:B------:R-:W-:-:S04]  /*9cd0*/  UISETP.NE.U32.AND UP0, UPT, UR24, URZ, UPT ;  /* 0x000000ff1800728c */ /* 0x000fc8000bf05070 */
[----:B------:R-:W-:-:S06]  /*9ce0*/  UISETP.NE.AND.EX UP0, UPT, UR25, URZ, UPT, UP0 ;  /* 0x000000ff1900728c */ /* 0x000fcc000bf05300 */
[----:B------:R-:W-:-:S13]  /*9cf0*/  PLOP3.LUT P0, PT, PT, PT, UP0, 0x80, 0x8 ;  /* 0x000000000008781c */ /* 0x000fda0003f0f008 */
[----:B------:R-:W-:Y:S05]  /*9d00*/  @!P0 BRA `(.L_x_5254) ;  /* 0x0000000800048947 */ /* 0x000fea0003800000 */
        /* <DEDUP_REMOVED lines=14> */
.L_x_5257:
[----:B------:R-:W-:Y:S05]  /*9df0*/  BSYNC.RECONVERGENT B1 ;  /* 0x0000000000017941 */ /* 0x000fea0003800200 */
.L_x_5256:
        /* <DEDUP_REMOVED lines=13> */
.L_x_5259:
[----:B------:R-:W-:Y:S05]  /*9ed0*/  BSYNC.RECONVERGENT B1 ;  /* 0x0000000000017941 */ /* 0x000fea0003800200 */
.L_x_5258:
[----:B------:R-:W-:-:S07]  /*9ee0*/  F2FP.BF16.F32.PACK_AB R19, RZ, R19 ;  /* 0x00000013ff13723e */ /* 0x000fce00000010ff */
.L_x_5255:
[----:B------:R-:W-:Y:S05]  /*9ef0*/  BRA.U !UP3, `(.L_x_5260) ;  /* 0x000000010b747547 */ /* 0x000fea000b800000 */
[----:B-----5:R-:W-:Y:S01]  /*9f00*/  LOP3.LUT P5, RZ, R8, 0xff00, RZ, 0xc0, !PT ;  /* 0x0000ff0008ff7812 */ /* 0x020fe200078ac0ff */
[----:B------:R-:W-:Y:S01]  /*9f10*/  BSSY.RECONVERGENT B1, `(.L_x_5261) ;  /* 0x000000c000017945 */ /* 0x000fe20003800200 */
[----:B------:R-:W-:-:S11]  /*9f20*/  MOV R20, RZ ;  /* 0x000000ff00147202 */ /* 0x000fd60000000f00 */
        /* <DEDUP_REMOVED lines=10> */
.L_x_5262:
[----:B------:R-:W-:Y:S05]  /*9fd0*/  BSYNC.RECONVERGENT B1 ;  /* 0x0000000000017941 */ /* 0x000fea0003800200 */
.L_x_5261:
        /* <DEDUP_REMOVED lines=11> */
[----:B------:R-:W-:-:S04]  /*a090*/  IMAD.U32 R20, R215, 0x10000, RZ ;  /* 0x00010000d7147824 */ /* 0x000fc800078e00ff */
[----:B------:R-:W-:-:S07]  /*a0a0*/  FMUL.FTZ R20, R20, R45 ;  /* 0x0000002d14147220 */ /* 0x000fce0000410000 */
.L_x_5264:
[----:B------:R-:W-:Y:S05]  /*a0b0*/  BSYNC.RECONVERGENT B1 ;  /* 0x0000000000017941 */ /* 0x000fea0003800200 */
.L_x_5263:
[----:B------:R-:W-:-:S07]  /*a0c0*/  F2FP.BF16.F32.PACK_AB R20, RZ, R20 ;  /* 0x00000014ff14723e */ /* 0x000fce00000010ff */
.L_x_5260:
        /* <DEDUP_REMOVED lines=14> */
.L_x_5267:
[----:B------:R-:W-:Y:S05]  /*a1b0*/  BSYNC.RECONVERGENT B1 ;  /* 0x0000000000017941 */ /* 0x000fea0003800200 */
.L_x_5266:
        /* <DEDUP_REMOVED lines=13> */
.L_x_5269:
[----:B------:R-:W-:Y:S05]  /*a290*/  BSYNC.RECONVERGENT B1 ;  /* 0x0000000000017941 */ /* 0x000fea0003800200 */
.L_x_5268:
[----:B------:R-:W-:-:S07]  /*a2a0*/  F2FP.BF16.F32.PACK_AB R21, RZ, R21 ;  /* 0x00000015ff15723e */ /* 0x000fce00000010ff */
.L_x_5265:
        /* <DEDUP_REMOVED lines=34> */
[----:B------:R-:W-:-:S04]  /*a4d0*/  IMAD.MOV.U32 R44, RZ, RZ, R153 ;  /* 0x000000ffff2c7224 */ /* 0x000fc800078e0099 */
[----:B------:R-:W-:-:S04]  /*a4e0*/  F2FP.BF16.F32.PACK_AB R45, RZ, R45 ;  /* 0x0000002dff2d723e */ /* 0x000fc800000010ff */
[----:B------:R-:W-:Y:S02]  /*a4f0*/  PRMT R22, R45, 0x7610, R22 ;  /* 0x000076102d167816 */ /* 0x000fe40000000016 */
[----:B------:R-:W-:Y:S01]  /*a500*/  MOV R45, R152 ;  /* 0x00000098002d7202 */ /* 0x000fe20000000f00 */
[----:B------:R-:W-:Y:S06]  /*a510*/  BRA `(.L_x_5250) ;  /* 0x0000000400e07947 */ /* 0x000fec0003800000 */
.L_x_5254:
        /* <DEDUP_REMOVED lines=14> */
.L_x_5272:
[----:B------:R-:W-:Y:S05]  /*a600*/  BSYNC.RECONVERGENT B1 ;  /* 0x0000000000017941 */ /* 0x000fea0003800200 */
.L_x_5271:
        /* <DEDUP_REMOVED lines=13> */
.L_x_5274:
[----:B------:R-:W-:Y:S05]  /*a6e0*/  BSYNC.RECONVERGENT B1 ;  /* 0x0000000000017941 */ /* 0x000fea0003800200 */
.L_x_5273:
[----:B------:R-:W-:-:S07]  /*a6f0*/  F2FP.BF16.F32.PACK_AB R19, RZ, R19 ;  /* 0x00000013ff13723e */ /* 0x000fce00000010ff */
.L_x_5270:
        /* <DEDUP_REMOVED lines=14> */
.L_x_5277:
[----:B------:R-:W-:Y:S05]  /*a7e0*/  BSYNC.RECONVERGENT B1 ;  /* 0x0000000000017941 */ /* 0x000fea0003800200 */
.L_x_5276:
[----:B------:R-:W-:Y:S01]  /*a7f0*/  BSSY.RECONVERGENT B1, `(.L_x_5278) ;  /* 0x000000d000017945 */ /* 0x000fe20003800200 */
[----:B------:R-:W-:Y:S01]  /*a800*/  FADD.FTZ R113, R113, R20 ;  /* 0x0000001471717221 */ /* 0x000fe20000010000 */
[----:B------:R-:W-:Y:S02]  /*a810*/  MOV R20, RZ ;  /* 0x000000ff00147202 */ /* 0x000fe40000000f00 */
        /* <DEDUP_REMOVED lines=10> */
.L_x_5279:
[----:B------:R-:W-:Y:S05]  /*a8c0*/  BSYNC.RECONVERGENT B1 ;  /* 0x0000000000017941 */ /* 0x000fea0003800200 */
.L_x_5278:
[----:B------:R-:W-:-:S07]  /*a8d0*/  F2FP.BF16.F32.PACK_AB R20, RZ, R20 ;  /* 0x00000014ff14723e */ /* 0x000fce00000010ff */
.L_x_5275:
[----:B------:R-:W-:Y:S05]  /*a8e0*/  BRA.U !UP3, `(.L_x_5280) ;  /* 0x000000010b747547 */ /* 0x000fea000b800000 */
[----:B-----5:R-:W-:Y:S01]  /*a8f0*/  LOP3.LUT P5, RZ, R8, 0xff0000, RZ, 0xc0, !PT ;  /* 0x00ff000008ff7812 */ /* 0x020fe200078ac0ff */
[----:B------:R-:W-:Y:S01]  /*a900*/  BSSY.RECONVERGENT B1, `(.L_x_5281) ;  /* 0x000000c000017945 */ /* 0x000fe20003800200 */
[----:B------:R-:W-:-:S11]  /*a910*/  HFMA2 R21, -RZ, RZ, 0, 0 ;  /* 0x00000000ff157431 */ /* 0x000fd600000001ff */
[----:B------:R-:W-:Y:S05]  /*a920*/  @!P5 BRA `(.L_x_5282) ;  /* 0x000000000024d947 */ /* 0x000fea0003800000 */
[----:B01----:R-:W-:Y:S01]  /*a930*/  FFMA.FTZ R152, R170, UR4, R188 ;  /* 0x00000004aa987c23 */ /* 0x003fe200080100bc */
        /* <DEDUP_REMOVED lines=8> */
.L_x_5282:
[----:B------:R-:W-:Y:S05]  /*a9c0*/  BSYNC.RECONVERGENT B1 ;  /* 0x0000000000017941 */ /* 0x000fea0003800200 */
.L_x_5281:
        /* <DEDUP_REMOVED lines=13> */
.L_x_5284:
[----:B------:R-:W-:Y:S05]  /*aaa0*/  BSYNC.RECONVERGENT B1 ;  /* 0x0000000000017941 */ /* 0x000fea0003800200 */
.L_x_5283:
[----:B------:R-:W-:-:S07]  /*aab0*/  F2FP.BF16.F32.PACK_AB R21, RZ, R21 ;  /* 0x00000015ff15723e */ /* 0x000fce00000010ff */
.L_x_5280:
[----:B------:R-:W-:Y:S05]  /*aac0*/  BRA.U !UP3, `(.L_x_5250) ;  /* 0x000000010b747547 */ /* 0x000fea000b800000 */
[----:B-----5:R-:W-:Y:S01]  /*aad0*/  ISETP.GE.U32.AND P5, PT, R8, 0x1000000, PT ;  /* 0x010000000800780c */ /* 0x020fe20003fa6070 */
[----:B------:R-:W-:Y:S01]  /*aae0*/  BSSY.RECONVERGENT B1, `(.L_x_5285) ;  /* 0x000000c000017945 */ /* 0x000fe20003800200 */
[----:B------:R-:W-:-:S11]  /*aaf0*/  HFMA2 R22, -RZ, RZ, 0, 0 ;  /* 0x00000000ff167431 */ /* 0x000fd600000001ff */
        /* <DEDUP_REMOVED lines=10> */
.L_x_5286:
[----:B------:R-:W-:Y:S05]  /*aba0*/  BSYNC.RECONVERGENT B1 ;  /* 0x0000000000017941 */ /* 0x000fea0003800200 */
.L_x_5285:
        /* <DEDUP_REMOVED lines=13> */
.L_x_5288:
[----:B------:R-:W-:Y:S05]  /*ac80*/  BSYNC.RECONVERGENT B1 ;  /* 0x0000000000017941 */ /* 0x000fea0003800200 */
.L_x_5287:
[----:B------:R-:W-:-:S07]  /*ac90*/  F2FP.BF16.F32.PACK_AB R22, RZ, R22 ;  /* 0x00000016ff16723e */ /* 0x000fce00000010ff */
.L_x_5250:
        /* <DEDUP_REMOVED lines=12> */
.L_x_5289:
[----:B------:R-:W-:Y:S02]  /*ad60*/  IADD3 R155, PT, PT, R155, 0x100, RZ ;  /* 0x000001009b9b7810 */ /* 0x000fe40007ffe0ff */
[----:B------:R-:W-:-:S07]  /*ad70*/  IADD3 R154, PT, PT, R154, 0x100, RZ ;  /* 0x000001009a9a7810 */ /* 0x000fce0007ffe0ff */
.L_x_5243:
[----:B------:R-:W-:Y:S05]  /*ad80*/  BSYNC.RECONVERGENT B0 ;  /* 0x0000000000007941 */ /* 0x000fea0003800200 */
.L_x_5242:
        /* <DEDUP_REMOVED lines=14> */
.L_x_5292:
        /* <DEDUP_REMOVED lines=19> */
[----:B------:R-:W-:Y:S02]  /*afa0*/  @P5 IMAD.U32 R45, R15, 0x10000, RZ ;  /* 0x000100000f2d5824 */ /* 0x000fe400078e00ff */
[----:B-1----:R-:W-:Y:S02]  /*afb0*/  @P5 FMUL.FTZ R47, R152, R47 ;  /* 0x0000002f982f5220 */ /* 0x002fe40000410000 */
        /* <DEDUP_REMOVED lines=8> */
.L_x_5295:
        /* <DEDUP_REMOVED lines=24> */
.L_x_5296:
        /* <DEDUP_REMOVED lines=20> */
[----:B------:R-:W-:-:S03]  /*b300*/  IMAD.MOV.U32 R45, RZ, RZ, RZ ;  /* 0x000000ffff2d7224 */ /* 0x000fc600078e00ff */
[----:B------:R-:W-:-:S05]  /*b310*/  @P5 FMUL.FTZ R45, R44, R153 ;  /* 0x000000992c2d5220 */ /* 0x000fca0000410000 */
[----:B------:R-:W-:-:S04]  /*b320*/  F2FP.BF16.F32.PACK_AB R45, RZ, R45 ;  /* 0x0000002dff2d723e */ /* 0x000fc800000010ff */
[----:B------:R-:W-:-:S07]  /*b330*/  PRMT R21, R45, 0x7610, R21 ;  /* 0x000076102d157816 */ /* 0x000fce0000000015 */
.L_x_5297:
        /* <DEDUP_REMOVED lines=24> */
.L_x_5294:
[----:B------:R-:W-:Y:S05]  /*b4c0*/  BRA.U !UP3, `(.L_x_5299) ;  /* 0x000000010b4c7547 */ /* 0x000fea000b800000 */
[----:B------:R-:W-:Y:S01]  /*b4d0*/  PLOP3.LUT P5, PT, PT, PT, UP2, 0x80, 0x8 ;  /* 0x000000000008781c */ /* 0x000fe20003faf028 */
[----:B01----:R-:W-:-:S12]  /*b4e0*/  IMAD.MOV.U32 R152, RZ, RZ, RZ ;  /* 0x000000ffff987224 */ /* 0x003fd800078e00ff */
        /* <DEDUP_REMOVED lines=16> */
[----:B------:R-:W-:-:S07]  /*b5f0*/  PRMT R19, R153, 0x7610, R19 ;  /* 0x0000761099137816 */ /* 0x000fce0000000013 */
.L_x_5299:
        /* <DEDUP_REMOVED lines=20> */
.L_x_5300:
        /* <DEDUP_REMOVED lines=20> */
.L_x_5301:
        /* <DEDUP_REMOVED lines=21> */
.L_x_5293:
        /* <DEDUP_REMOVED lines=18> */
.L_x_5305:
[----:B------:R-:W-:Y:S05]  /*baf0*/  BSYNC.RECONVERGENT B1 ;  /* 0x0000000000017941 */ /* 0x000fea0003800200 */
.L_x_5304:
        /* <DEDUP_REMOVED lines=13> */
.L_x_5307:
[----:B------:R-:W-:Y:S05]  /*bbd0*/  BSYNC.RECONVERGENT B1 ;  /* 0x0000000000017941 */ /* 0x000fea0003800200 */
.L_x_5306:
[----:B------:R-:W-:-:S07]  /*bbe0*/  F2FP.BF16.F32.PACK_AB R19, RZ, R19 ;  /* 0x00000013ff13723e */ /* 0x000fce00000010ff */
.L_x_5303:
        /* <DEDUP_REMOVED lines=14> */
.L_x_5310:
[----:B------:R-:W-:Y:S05]  /*bcd0*/  BSYNC.RECONVERGENT B1 ;  /* 0x0000000000017941 */ /* 0x000fea0003800200 */
.L_x_5309:
        /* <DEDUP_REMOVED lines=13> */
.L_x_5312:
[----:B------:R-:W-:Y:S05]  /*bdb0*/  BSYNC.RECONVERGENT B1 ;  /* 0x0000000000017941 */ /* 0x000fea0003800200 */
.L_x_5311:
[----:B------:R-:W-:-:S07]  /*bdc0*/  F2FP.BF16.F32.PACK_AB R20, RZ, R20 ;  /* 0x00000014ff14723e */ /* 0x000fce00000010ff */
.L_x_5308:
        /* <DEDUP_REMOVED lines=14> */
.L_x_5315:
[----:B------:R-:W-:Y:S05]  /*beb0*/  BSYNC.RECONVERGENT B1 ;  /* 0x0000000000017941 */ /* 0x000fea0003800200 */
.L_x_5314:
        /* <DEDUP_REMOVED lines=13> */
.L_x_5317:
[----:B------:R-:W-:Y:S05]  /*bf90*/  BSYNC.RECONVERGENT B1 ;  /* 0x0000000000017941 */ /* 0x000fea0003800200 */
.L_x_5316:
[----:B------:R-:W-:-:S07]  /*bfa0*/  F2FP.BF16.F32.PACK_AB R21, RZ, R21 ;  /* 0x00000015ff15723e */ /* 0x000fce00000010ff */
.L_x_5313:
[--C-:B0-----:R-:W-:Y:S01]  /*bfb0*/  FFMA.FTZ R45, R173, UR4, R188.reuse ;  /* 0x00000004ad2d7c23 */ /* 0x101fe200080100bc */
[--C-:B-1----:R-:W-:Y:S01]  /*bfc0*/  FFMA.FTZ R153, R11, UR4, R188.reuse ;  /* 0x000000040b997c23 */ /* 0x102fe200080100bc */
        /* <DEDUP_REMOVED lines=31> */
[----:B------:R-:W-:Y:S01]  /*c1c0*/  @P5 FMUL.FTZ R45, R189, R44 ;  /* 0x0000002cbd2d5220 */ /* 0x000fe20000410000 */
[----:B------:R-:W-:-:S04]  /*c1d0*/  MOV R44, R153 ;  /* 0x00000099002c7202 */ /* 0x000fc80000000f00 */
[----:B------:R-:W-:Y:S02]  /*c1e0*/  F2FP.BF16.F32.PACK_AB R22, RZ, R45 ;  /* 0x0000002dff16723e */ /* 0x000fe400000010ff */
[----:B------:R-:W-:Y:S01]  /*c1f0*/  MOV R45, R152 ;  /* 0x00000098002d7202 */ /* 0x000fe20000000f00 */
[----:B------:R-:W-:Y:S06]  /*c200*/  BRA `(.L_x_5298) ;  /* 0x0000000400e07947 */ /* 0x000fec0003800000 */
.L_x_5302:
        /* <DEDUP_REMOVED lines=14> */
.L_x_5320:
[----:B------:R-:W-:Y:S05]  /*c2f0*/  BSYNC.RECONVERGENT B1 ;  /* 0x0000000000017941 */ /* 0x000fea0003800200 */
.L_x_5319:
        /* <DEDUP_REMOVED lines=13> */
.L_x_5322:
[----:B------:R-:W-:Y:S05]  /*c3d0*/  BSYNC.RECONVERGENT B1 ;  /* 0x0000000000017941 */ /* 0x000fea0003800200 */
.L_x_5321:
[----:B------:R-:W-:-:S07]  /*c3e0*/  F2FP.BF16.F32.PACK_AB R19, RZ, R19 ;  /* 0x00000013ff13723e */ /* 0x000fce00000010ff */
.L_x_5318:
        /* <DEDUP_REMOVED lines=14> */
.L_x_5325:
[----:B------:R-:W-:Y:S05]  /*c4d0*/  BSYNC.RECONVERGENT B1 ;  /* 0x0000000000017941 */ /* 0x000fea0003800200 */
.L_x_5324:
        /* <DEDUP_REMOVED lines=13> */
.L_x_5327:
[----:B------:R-:W-:Y:S05]  /*c5b0*/  BSYNC.RECONVERGENT B1 ;  /* 0x0000000000017941 */ /* 0x000fea0003800200 */
.L_x_5326:
[----:B------:R-:W-:-:S07]  /*c5c0*/  F2FP.BF16.F32.PACK_AB R20, RZ, R20 ;  /* 0x00000014ff14723e */ /* 0x000fce00000010ff */
.L_x_5323:
        /* <DEDUP_REMOVED lines=14> */
.L_x_5330:
[----:B------:R-:W-:Y:S05]  /*c6b0*/  BSYNC.RECONVERGENT B1 ;  /* 0x0000000000017941 */ /* 0x000fea0003800200 */
.L_x_5329:
        /* <DEDUP_REMOVED lines=13> */
.L_x_5332:
[----:B------:R-:W-:Y:S05]  /*c790*/  BSYNC.RECONVERGENT B1 ;  /* 0x0000000000017941 */ /* 0x000fea0003800200 */
.L_x_5331:
[----:B------:R-:W-:-:S07]  /*c7a0*/  F2FP.BF16.F32.PACK_AB R21, RZ, R21 ;  /* 0x00000015ff15723e */ /* 0x000fce00000010ff */
.L_x_5328:
[----:B------:R-:W-:Y:S05]  /*c7b0*/  BRA.U !UP3, `(.L_x_5298) ;  /* 0x000000010b747547 */ /* 0x000fea000b800000 */
[----:B-----5:R-:W-:Y:S01]  /*c7c0*/  ISETP.GE.U32.AND P5, PT, R10, 0x1000000, PT ;  /* 0x010000000a00780c */ /* 0x020fe20003fa6070 */
[----:B------:R-:W-:Y:S01]  /*c7d0*/  BSSY.RECONVERGENT B1, `(.L_x_5333) ;  /* 0x000000c000017945 */ /* 0x000fe20003800200 */
[----:B------:R-:W-:-:S11]  /*c7e0*/  HFMA2 R22, -RZ, RZ, 0, 0 ;  /* 0x00000000ff167431 */ /* 0x000fd600000001ff */
[----:B------:R-:W-:Y:S05]  /*c7f0*/  @!P5 BRA `(.L_x_5334) ;  /* 0x000000000024d947 */ /* 0x000fea0003800000 */
[----:B01----:R-:W-:Y:S01]  /*c800*/  FFMA.FTZ R153, R175, UR4, R188 ;  /* 0x00000004af997c23 */ /* 0x003fe200080100bc */
[----:B------:R-:W-:-:S03]  /*c810*/  ISETP.LT.AND P6, PT, RZ, UR29, PT ;  /* 0x0000001dff007c0c */ /* 0x000fc6000bfc1270 */
[----:B------:R-:W-:-:S04]  /*c820*/  FADD.FTZ R153, R176, -R153 ;  /* 0x80000099b0997221 */ /* 0x000fc80000010000 */
[----:B------:R-:W-:Y:S01]  /*c830*/  FMUL.FTZ R22, R153, UR28 ;  /* 0x0000001c99167c20 */ /* 0x000fe20008410000 */
[----:B------:R-:W-:-:S04]  /*c840*/  SHF.L.U32 R153, R18, 0x10, RZ ;  /* 0x0000001012997819 */ /* 0x000fc800000006ff */
[----:B------:R-:W-:-:S05]  /*c850*/  FSEL R22, R22, RZ, P6 ;  /* 0x000000ff16167208 */ /* 0x000fca0003000000 */
[----:B------:R-:W-:-:S04]  /*c860*/  FMUL.FTZ R22, R22, UR21 ;  /* 0x0000001516167c20 */ /* 0x000fc80008410000 */
[----:B------:R-:W-:-:S04]  /*c870*/  FMUL.FTZ R22, R22, UR20 ;  /* 0x0000001416167c20 */ /* 0x000fc80008410000 */
[----:B------:R-:W-:-:S07]  /*c880*/  FMUL.FTZ R22, R153, R22 ;  /* 0x0000001699167220 */ /* 0x000fce0000410000 */
.L_x_5334:
[----:B------:R-:W-:Y:S05]  /*c890*/  BSYNC.RECONVERGENT B1 ;  /* 0x0000000000017941 */ /* 0x000fea0003800200 */
.L_x_5333:
        /* <DEDUP_REMOVED lines=13> */
.L_x_5336:
[----:B------:R-:W-:Y:S05]  /*c970*/  BSYNC.RECONVERGENT B1 ;  /* 0x0000000000017941 */ /* 0x000fea0003800200 */
.L_x_5335:
[----:B------:R-:W-:-:S07]  /*c980*/  F2FP.BF16.F32.PACK_AB R22, RZ, R22 ;  /* 0x00000016ff16723e */ /* 0x000fce00000010ff */
.L_x_5298:
        /* <DEDUP_REMOVED lines=12> */
.L_x_5337:
[----:B------:R-:W-:Y:S01]  /*ca50*/  VIADD R155, R155, 0x100 ;  /* 0x000001009b9b7836 */ /* 0x000fe20000000000 */
[----:B------:R-:W-:-:S07]  /*ca60*/  IADD3 R154, PT, PT, R154, 0x100, RZ ;  /* 0x000001009a9a7810 */ /* 0x000fce0007ffe0ff */
.L_x_5291:
[----:B------:R-:W-:Y:S05]  /*ca70*/  BSYNC.RECONVERGENT B0 ;  /* 0x0000000000007941 */ /* 0x000fea0003800200 */
.L_x_5290:
        /* <DEDUP_REMOVED lines=14> */
.L_x_5340:
        /* <DEDUP_REMOVED lines=29> */
.L_x_5343:
        /* <DEDUP_REMOVED lines=19> */
[----:B------:R-:W-:Y:S01]  /*ce60*/  @P5 IMAD.U32 R45, R207, 0x10000, RZ ;  /* 0x00010000cf2d5824 */ /* 0x000fe200078e00ff */
[----:B------:R-:W-:-:S03]  /*ce70*/  MOV R44, RZ ;  /* 0x000000ff002c7202 */ /* 0x000fc60000000f00 */
[----:B------:R-:W-:-:S05]  /*ce80*/  @P5 FMUL.FTZ R44, R46, R45 ;  /* 0x0000002d2e2c5220 */ /* 0x000fca0000410000 */
[----:B------:R-:W-:-:S04]  /*ce90*/  F2FP.BF16.F32.PACK_AB R44, RZ, R44 ;  /* 0x0000002cff2c723e */ /* 0x000fc800000010ff */
[----:B------:R-:W-:-:S07]  /*cea0*/  PRMT R20, R44, 0x7610, R20 ;  /* 0x000076102c147816 */ /* 0x000fce0000000014 */
.L_x_5344:
        /* <DEDUP_REMOVED lines=24> */
.L_x_5345:
        /* <DEDUP_REMOVED lines=19> */
[----:B------:R-:W-:Y:S02]  /*d160*/  @P5 FMUL.FTZ R153, R22, R189 ;  /* 0x000000bd16995220 */ /* 0x000fe40000410000 */
[----:B------:R-:W-:-:S03]  /*d170*/  FADD.FTZ R123, R123, R152 ;  /* 0x000000987b7b7221 */ /* 0x000fc60000010000 */
[----:B------:R-:W-:-:S04]  /*d180*/  F2FP.BF16.F32.PACK_AB R153, RZ, R153 ;  /* 0x00000099ff99723e */ /* 0x000fc800000010ff */
[----:B------:R-:W-:Y:S01]  /*d190*/  PRMT R22, R153, 0x7610, R22 ;  /* 0x0000761099167816 */ /* 0x000fe20000000016 */
[----:B------:R-:W-:Y:S06]  /*d1a0*/  BRA `(.L_x_5346) ;  /* 0x0000001400387947 */ /* 0x000fec0003800000 */
.L_x_5342:
        /* <DEDUP_REMOVED lines=20> */
.L_x_5347:
        /* <DEDUP_REMOVED lines=20> */
.L_x_5348:
        /* <DEDUP_REMOVED lines=20> */
.L_x_5349:
        /* <DEDUP_REMOVED lines=19> */
[----:B------:R-:W-:Y:S01]  /*d6a0*/  PRMT R22, R153, 0x7610, R22 ;  /* 0x0000761099167816 */ /* 0x000fe20000000016 */
[----:B------:R-:W-:Y:S06]  /*d6b0*/  BRA `(.L_x_5346) ;  /* 0x0000000c00f47947 */ /* 0x000fec0003800000 */
.L_x_5341:
        /* <DEDUP_REMOVED lines=18> */
.L_x_5353:
[----:B------:R-:W-:Y:S05]  /*d7e0*/  BSYNC.RECONVERGENT B1 ;  /* 0x0000000000017941 */ /* 0x000fea0003800200 */
.L_x_5352:
        /* <DEDUP_REMOVED lines=13> */
.L_x_5355:
[----:B------:R-:W-:Y:S05]  /*d8c0*/  BSYNC.RECONVERGENT B1 ;  /* 0x0000000000017941 */ /* 0x000fea0003800200 */
.L_x_5354:
[----:B------:R-:W-:-:S07]  /*d8d0*/  F2FP.BF16.F32.PACK_AB R19, RZ, R19 ;  /* 0x00000013ff13723e */ /* 0x000fce00000010ff */
.L_x_5351:
        /* <DEDUP_REMOVED lines=14> */
.L_x_5358:
[----:B------:R-:W-:Y:S05]  /*d9c0*/  BSYNC.RECONVERGENT B1 ;  /* 0x0000000000017941 */ /* 0x000fea0003800200 */
.L_x_5357:
        /* <DEDUP_REMOVED lines=13> */
.L_x_5360:
[----:B------:R-:W-:Y:S05]  /*daa0*/  BSYNC.RECONVERGENT B1 ;  /* 0x0000000000017941 */ /* 0x000fea0003800200 */
.L_x_5359:
[----:B------:R-:W-:-:S07]  /*dab0*/  F2FP.BF16.F32.PACK_AB R20, RZ, R20 ;  /* 0x00000014ff14723e */ /* 0x000fce00000010ff */
.L_x_5356:
        /* <DEDUP_REMOVED lines=14> */
.L_x_5363:
[----:B------:R-:W-:Y:S05]  /*dba0*/  BSYNC.RECONVERGENT B1 ;  /* 0x0000000000017941 */ /* 0x000fea0003800200 */
.L_x_5362:
        /* <DEDUP_REMOVED lines=13> */
.L_x_5365:
[----:B------:R-:W-:Y:S05]  /*dc80*/  BSYNC.RECONVERGENT B1 ;  /* 0x0000000000017941 */ /* 0x000fea0003800200 */
.L_x_5364:
[----:B------:R-:W-:-:S07]  /*dc90*/  F2FP.BF16.F32.PACK_AB R21, RZ, R21 ;  /* 0x00000015ff15723e */ /* 0x000fce00000010ff */
.L_x_5361:
        /* <DEDUP_REMOVED lines=39> */
.L_x_5350:
        /* <DEDUP_REMOVED lines=14> */
.L_x_5368:
[----:B------:R-:W-:Y:S05]  /*dff0*/  BSYNC.RECONVERGENT B1 ;  /* 0x0000000000017941 */ /* 0x000fea0003800200 */
.L_x_5367:
        /* <DEDUP_REMOVED lines=13> */
.L_x_5370:
[----:B------:R-:W-:Y:S05]  /*e0d0*/  BSYNC.RECONVERGENT B1 ;  /* 0x0000000000017941 */ /* 0x000fea0003800200 */
.L_x_5369:
[----:B------:R-:W-:-:S07]  /*e0e0*/  F2FP.BF16.F32.PACK_AB R19, RZ, R19 ;  /* 0x00000013ff13723e */ /* 0x000fce00000010ff */
.L_x_5366:
        /* <DEDUP_REMOVED lines=14> */
.L_x_5373:
[----:B------:R-:W-:Y:S05]  /*e1d0*/  BSYNC.RECONVERGENT B1 ;  /* 0x0000000000017941 */ /* 0x000fea0003800200 */
.L_x_5372:
        /* <DEDUP_REMOVED lines=13> */
.L_x_5375:
[----:B------:R-:W-:Y:S05]  /*e2b0*/  BSYNC.RECONVERGENT B1 ;  /* 0x0000000000017941 */ /* 0x000fea0003800200 */
.L_x_5374:
[----:B------:R-:W-:-:S07]  /*e2c0*/  F2FP.BF16.F32.PACK_AB R20, RZ, R20 ;  /* 0x00000014ff14723e */ /* 0x000fce00000010ff */
.L_x_5371:
        /* <DEDUP_REMOVED lines=14> */
.L_x_5378:
[----:B------:R-:W-:Y:S05]  /*e3b0*/  BSYNC.RECONVERGENT B1 ;  /* 0x0000000000017941 */ /* 0x000fea0003800200 */
.L_x_5377:
        /* <DEDUP_REMOVED lines=13> */
.L_x_5380:
[----:B------:R-:W-:Y:S05]  /*e490*/  BSYNC.RECONVERGENT B1 ;  /* 0x0000000000017941 */ /* 0x000fea0003800200 */
.L_x_5379:
[----:B------:R-:W-:-:S07]  /*e4a0*/  F2FP.BF16.F32.PACK_AB R21, RZ, R21 ;  /* 0x00000015ff15723e */ /* 0x000fce00000010ff */
.L_x_5376:
[----:B------:R-:W-:Y:S05]  /*e4b0*/  BRA.U !UP3, `(.L_x_5346) ;  /* 0x000000010b747547 */ /* 0x000fea000b800000 */
[----:B-----5:R-:W-:Y:S01]  /*e4c0*/  ISETP.GE.U32.AND P5, PT, R12, 0x1000000, PT ;  /* 0x010000000c00780c */ /* 0x020fe20003fa6070 */
[----:B------:R-:W-:Y:S01]  /*e4d0*/  BSSY.RECONVERGENT B1, `(.L_x_5381) ;  /* 0x000000c000017945 */ /* 0x000fe20003800200 */
[----:B------:R-:W-:-:S11]  /*e4e0*/  IMAD.MOV.U32 R22, RZ, RZ, RZ ;  /* 0x000000ffff167224 */ /* 0x000fd600078e00ff */
        /* <DEDUP_REMOVED lines=10> */
.L_x_5382:
[----:B------:R-:W-:Y:S05]  /*e590*/  BSYNC.RECONVERGENT B1 ;  /* 0x0000000000017941 */ /* 0x000fea0003800200 */
.L_x_5381:
        /* <DEDUP_REMOVED lines=13> */
.L_x_5384:
[----:B------:R-:W-:Y:S05]  /*e670*/  BSYNC.RECONVERGENT B1 ;  /* 0x0000000000017941 */ /* 0x000fea0003800200 */
.L_x_5383:
[----:B------:R-:W-:-:S07]  /*e680*/  F2FP.BF16.F32.PACK_AB R22, RZ, R22 ;  /* 0x00000016ff16723e */ /* 0x000fce00000010ff */
.L_x_5346:
        /* <DEDUP_REMOVED lines=12> */
.L_x_5385:
[----:B------:R-:W-:Y:S02]  /*e750*/  IADD3 R155, PT, PT, R155, 0x100, RZ ;  /* 0x000001009b9b7810 */ /* 0x000fe40007ffe0ff */
[----:B------:R-:W-:-:S07]  /*e760*/  IADD3 R154, PT, PT, R154, 0x100, RZ ;  /* 0x000001009a9a7810 */ /* 0x000fce0007ffe0ff */
.L_x_5339:
[----:B------:R-:W-:Y:S05]  /*e770*/  BSYNC.RECONVERGENT B0 ;  /* 0x0000000000007941 */ /* 0x000fea0003800200 */
.L_x_5338:
        /* <DEDUP_REMOVED lines=15> */
.L_x_5388:
        /* <DEDUP_REMOVED lines=29> */
.L_x_5391:
        /* <DEDUP_REMOVED lines=24> */
.L_x_5392:
        /* <DEDUP_REMOVED lines=31> */
.L_x_5393:
[----:B------:R-:W-:Y:S01]  /*edb0*/  IMAD.MOV.U32 R45, RZ, RZ, R47 ;  /* 0x000000ffff2d7224 */ /* 0x000fe200078e002f */
[----:B------:R-:W-:Y:S02]  /*edc0*/  MOV R44, R152 ;  /* 0x00000098002c7202 */ /* 0x000fe40000000f00 */
        /* <DEDUP_REMOVED lines=15> */
.L_x_5390:
        /* <DEDUP_REMOVED lines=20> */
.L_x_5395:
        /* <DEDUP_REMOVED lines=20> */
.L_x_5396:
        /* <DEDUP_REMOVED lines=20> */
.L_x_5397:
[----:B------:R-:W-:Y:S05]  /*f280*/  BRA.U !UP3, `(.L_x_5394) ;  /* 0x0000000d0bf87547 */ /* 0x000fea000b800000 */
[----:B------:R-:W-:Y:S01]  /*f290*/  PLOP3.LUT P5, PT, PT, PT, UP2, 0x80, 0x8 ;  /* 0x000000000008781c */ /* 0x000fe20003faf028 */
[----:B-----5:R-:W-:-:S12]  /*f2a0*/  IMAD.MOV.U32 R22, RZ, RZ, R151 ;  /* 0x000000ffff167224 */ /* 0x020fd800078e0097 */
        /* <DEDUP_REMOVED lines=18> */
.L_x_5389:
        /* <DEDUP_REMOVED lines=18> */
.L_x_5401:
[----:B------:R-:W-:Y:S05]  /*f4f0*/  BSYNC.RECONVERGENT B1 ;  /* 0x0000000000017941 */ /* 0x000fea0003800200 */
.L_x_5400:
        /* <DEDUP_REMOVED lines=13> */
.L_x_5403:
[----:B------:R-:W-:Y:S05]  /*f5d0*/  BSYNC.RECONVERGENT B1 ;  /* 0x0000000000017941 */ /* 0x000fea0003800200 */
.L_x_5402:
[----:B------:R-:W-:-:S07]  /*f5e0*/  F2FP.BF16.F32.PACK_AB R19, RZ, R19 ;  /* 0x00000013ff13723e */ /* 0x000fce00000010ff */
.L_x_5399:
        /* <DEDUP_REMOVED lines=14> */
.L_x_5406:
[----:B------:R-:W-:Y:S05]  /*f6d0*/  BSYNC.RECONVERGENT B1 ;  /* 0x0000000000017941 */ /* 0x000fea0003800200 */
.L_x_5405:
[----:B------:R-:W-:Y:S01]  /*f6e0*/  BSSY.RECONVERGENT B1, `(.L_x_5407) ;  /* 0x000000d000017945 */ /* 0x000fe20003800200 */
[----:B------:R-:W-:Y:S01]  /*f6f0*/  FADD.FTZ R125, R125, R20 ;  /* 0x000000147d7d7221 */ /* 0x000fe20000010000 */
[----:B------:R-:W-:Y:S02]  /*f700*/  IMAD.MOV.U32 R20, RZ, RZ, RZ ;  /* 0x000000ffff147224 */ /* 0x000fe400078e00ff */
        /* <DEDUP_REMOVED lines=10> */
.L_x_5408:
[----:B------:R-:W-:Y:S05]  /*f7b0*/  BSYNC.RECONVERGENT B1 ;  /* 0x0000000000017941 */ /* 0x000fea0003800200 */
.L_x_5407:
[----:B------:R-:W-:-:S07]  /*f7c0*/  F2FP.BF16.F32.PACK_AB R20, RZ, R20 ;  /* 0x00000014ff14723e */ /* 0x000fce00000010ff */
.L_x_5404:
        /* <DEDUP_REMOVED lines=14> */
.L_x_5411:
[----:B------:R-:W-:Y:S05]  /*f8b0*/  BSYNC.RECONVERGENT B1 ;  /* 0x0000000000017941 */ /* 0x000fea0003800200 */
.L_x_5410:
        /* <DEDUP_REMOVED lines=13> */
.L_x_5413:
[----:B------:R-:W-:Y:S05]  /*f990*/  BSYNC.RECONVERGENT B1 ;  /* 0x0000000000017941 */ /* 0x000fea0003800200 */
.L_x_5412:
[----:B------:R-:W-:-:S07]  /*f9a0*/  F2FP.BF16.F32.PACK_AB R21, RZ, R21 ;  /* 0x00000015ff15723e */ /* 0x000fce00000010ff */
.L_x_5409:
[--C-:B0-----:R-:W-:Y:S01]  /*f9b0*/  FFMA.FTZ R47, R199, UR4, R188.reuse ;  /* 0x00000004c72f7c23 */ /* 0x101fe200080100bc */
[--C-:B------:R-:W-:Y:S01]  /*f9c0*/  FFMA.FTZ R189, R185, UR4, R188.reuse ;  /* 0x00000004b9bd7c23 */ /* 0x100fe200080100bc */
[--C-:B------:R-:W-:Y:S01]  /*f9d0*/  FFMA.FTZ R45, R183, UR4, R188.reuse ;  /* 0x00000004b72d7c23 */ /* 0x100fe200080100bc */
[----:B-1----:R-:W-:Y:S01]  /*f9e0*/  FFMA.FTZ R153, R181, UR4, R188 ;  /* 0x00000004b5997c23 */ /* 0x002fe200080100bc */
        /* <DEDUP_REMOVED lines=8> */
[----:B------:R-:W-:-:S04]  /*fa70*/  ISETP.LT.AND P5, PT, RZ, UR29, PT ;  /* 0x0000001dff007c0c */ /* 0x000fc8000bfa1270 */
[----:B------:R-:W-:Y:S02]  /*fa80*/  FSEL R47, R47, RZ, P5 ;  /* 0x000000ff2f2f7208 */ /* 0x000fe40002800000 */
[----:B------:R-:W-:Y:S02]  /*fa90*/  FSEL R46, R46, RZ, P5 ;  /* 0x000000ff2e2e7208 */ /* 0x000fe40002800000 */
[----:B------:R-:W-:Y:S02]  /*faa0*/  FSEL R45, R45, RZ, P5 ;  /* 0x000000ff2d2d7208 */ /* 0x000fe40002800000 */
[----:B------:R-:W-:Y:S01]  /*fab0*/  FSEL R44, R44, RZ, P5 ;  /* 0x000000ff2c2c7208 */ /* 0x000fe20002800000 */
[----:B------:R-:W-:Y:S06]  /*fac0*/  BRA.U !UP3, `(.L_x_5394) ;  /* 0x000000050be87547 */ /* 0x000fec000b800000 */
[----:B-----5:R-:W-:Y:S01]  /*fad0*/  ISETP.GE.U32.AND P5, PT, R14, 0x1000000, PT ;  /* 0x010000000e00780c */ /* 0x020fe20003fa6070 */
        /* <DEDUP_REMOVED lines=12> */
.L_x_5398:
        /* <DEDUP_REMOVED lines=12> */
[----:B------:R-:W-:-:S04]  /*fc60*/  IMAD.U32 R19, R15, 0x10000, RZ ;  /* 0x000100000f137824 */ /* 0x000fc800078e00ff */
[----:B------:R-:W-:-:S07]  /*fc70*/  FMUL.FTZ R19, R19, R152 ;  /* 0x0000009813137220 */ /* 0x000fce0000410000 */
.L_x_5416:
[----:B------:R-:W-:Y:S05]  /*fc80*/  BSYNC.RECONVERGENT B1 ;  /* 0x0000000000017941 */ /* 0x000fea0003800200 */
.L_x_5415:
        /* <DEDUP_REMOVED lines=13> */
.L_x_5418:
[----:B------:R-:W-:Y:S05]  /*fd60*/  BSYNC.RECONVERGENT B1 ;  /* 0x0000000000017941 */ /* 0x000fea0003800200 */
.L_x_5417:
[----:B------:R-:W-:-:S07]  /*fd70*/  F2FP.BF16.F32.PACK_AB R19, RZ, R19 ;  /* 0x00000013ff13723e */ /* 0x000fce00000010ff */
.L_x_5414:
        /* <DEDUP_REMOVED lines=14> */
.L_x_5421:
[----:B------:R-:W-:Y:S05]  /*fe60*/  BSYNC.RECONVERGENT B1 ;  /* 0x0000000000017941 */ /* 0x000fea0003800200 */
.L_x_5420:
        /* <DEDUP_REMOVED lines=13> */
.L_x_5423:
[----:B------:R-:W-:Y:S05]  /*ff40*/  BSYNC.RECONVERGENT B1 ;  /* 0x0000000000017941 */ /* 0x000fea0003800200 */
.L_x_5422:
[----:B------:R-:W-:-:S07]  /*ff50*/  F2FP.BF16.F32.PACK_AB R20, RZ, R20 ;  /* 0x00000014ff14723e */ /* 0x000fce00000010ff */
.L_x_5419:
        /* <DEDUP_REMOVED lines=14> */
.L_x_5426:
[----:B------:R-:W-:Y:S05]  /*10040*/  BSYNC.RECONVERGENT B1 ;  /* 0x0000000000017941 */ /* 0x000fea0003800200 */
.L_x_5425:
        /* <DEDUP_REMOVED lines=13> */
.L_x_5428:
[----:B------:R-:W-:Y:S05]  /*10120*/  BSYNC.RECONVERGENT B1 ;  /* 0x0000000000017941 */ /* 0x000fea0003800200 */
.L_x_5427:
[----:B------:R-:W-:-:S07]  /*10130*/  F2FP.BF16.F32.PACK_AB R21, RZ, R21 ;  /* 0x00000015ff15723e */ /* 0x000fce00000010ff */
.L_x_5424:
[----:B------:R-:W-:Y:S05]  /*10140*/  BRA.U !UP3, `(.L_x_5394) ;  /* 0x000000010b487547 */ /* 0x000fea000b800000 */
[----:B01----:R-:W-:Y:S01]  /*10150*/  FFMA.FTZ R153, R199, UR4, R188 ;  /* 0x00000004c7997c23 */ /* 0x003fe200080100bc */
[----:B------:R-:W-:Y:S01]  /*10160*/  UISETP.GT.AND UP0, UPT, UR29, URZ, UPT ;  /* 0x000000ff1d00728c */ /* 0x000fe2000bf04270 */
[----:B------:R-:W-:Y:S02]  /*10170*/  IMAD.MOV.U32 R152, RZ, RZ, RZ ;  /* 0x000000ffff987224 */ /* 0x000fe400078e00ff */
[----:B------:R-:W-:-:S03]  /*10180*/  FADD.FTZ R153, R198, -R153 ;  /* 0x80000099c6997221 */ /* 0x000fc60000010000 */
[----:B------:R-:W-:Y:S01]  /*10190*/  PLOP3.LUT P5, PT, PT, PT, UP0, 0x80, 0x8 ;  /* 0x000000000008781c */ /* 0x000fe20003faf008 */
[----:B------:R-:W-:-:S05]  /*101a0*/  FMUL.FTZ R153, R153, UR28 ;  /* 0x0000001c99997c20 */ /* 0x000fca0008410000 */
[----:B------:R-:W-:Y:S02]  /*101b0*/  FSEL R22, R153, RZ, P5 ;  /* 0x000000ff99167208 */ /* 0x000fe40002800000 */
[----:B-----5:R-:W-:-:S03]  /*101c0*/  ISETP.GE.U32.AND P5, PT, R14, 0x1000000, PT ;  /* 0x010000000e00780c */ /* 0x020fc60003fa6070 */
        /* <DEDUP_REMOVED lines=10> */
.L_x_5394:
[----:B01----:R-:W0:Y:S02]  /*10270*/  @P0 LDC.64 R152, c[0x0][0x478] ;  /* 0x00011e00ff980b82 */ /* 0x003e240000000a00 */
[----:B0-----:R-:W-:-:S05]  /*10280*/  @P0 IMAD.WIDE.U32 R152, R155, 0x10, R152 ;  /* 0x000000109b980825 */ /* 0x001fca00078e0098 */
[----:B------:R2:W-:Y:S01]  /*10290*/  @P0 STG.E.128 desc[UR10][R152.64], R44 ;  /* 0x0000002c98000986 */ /* 0x0005e2000c101d0a */
[----:B------:R-:W-:Y:S05]  /*102a0*/  BRA.U !UP3, `(.L_x_5387) ;  /* 0x000000010b207547 */ /* 0x000fea000b800000 */
        /* <DEDUP_REMOVED lines=8> */
.L_x_5387:
[----:B------:R-:W-:Y:S05]  /*10330*/  BSYNC.RECONVERGENT B0 ;  /* 0x0000000000007941 */ /* 0x000fea0003800200 */
.L_x_5386:
[----:B------:R-:W-:Y:S02]  /*10340*/  UIADD3 UR9, UPT, UPT, UR9, UR26, URZ ;  /* 0x0000001a09097290 */ /* 0x000fe4000fffe0ff */
[----:B------:R-:W-:Y:S02]  /*10350*/  UPLOP3.LUT UP1, UPT, UPT, UPT, UP1, 0x40, 0x4 ;  /* 0x000000000004789c */ /* 0x000fe40003f2e810 */
[----:B------:R-:W-:-:S09]  /*10360*/  UISETP.GE.AND UP0, UPT, UR9, UR27, UPT ;  /* 0x0000001b0900728c */ /* 0x000fd2000bf06270 */
[----:B------:R-:W-:Y:S05]  /*10370*/  BRA.U !UP0, `(.L_x_5429) ;  /* 0xffffff0908cc7547 */ /* 0x000fea000b83ffff */
.L_x_5079:
[----:B------:R-:W4:Y:S01]  /*10380*/  S2UR UR4, SR_CTAID.X ;  /* 0x00000000000479c3 */ /* 0x000f220000002500 */
[----:B0123--:R-:W0:Y:S01]  /*10390*/  S2R R152, SR_TID.X ;  /* 0x0000000000987919 */ /* 0x00fe220000002100 */
[----:B------:R-:W-:Y:S01]  /*103a0*/  ISETP.NE.AND P0, PT, R230, RZ, PT ;  /* 0x000000ffe600720c */ /* 0x000fe20003f05270 */
[----:B------:R-:W-:Y:S01]  /*103b0*/  BSSY.RECONVERGENT B0, `(.L_x_5430) ;  /* 0x000000f000007945 */ /* 0x000fe20003800200 */
[----:B----4-:R-:W-:-:S06]  /*103c0*/  UIMAD UR4, UR4, UR6, URZ ;  /* 0x00000006040472a4 */ /* 0x010fcc000f8e02ff */
[----:B-----5:R-:W-:-:S04]  /*103d0*/  MOV R9, UR4 ;  /* 0x0000000400097c02 */ /* 0x020fc80008000f00 */
[----:B0-----:R-:W-:Y:S01]  /*103e0*/  LEA.HI R9, R9, R152, RZ, 0x1e ;  /* 0x0000009809097211 */ /* 0x001fe200078ff0ff */
        /* <DEDUP_REMOVED lines=11> */
.L_x_5431:
[----:B------:R-:W-:Y:S05]  /*104a0*/  BSYNC.RECONVERGENT B0 ;  /* 0x0000000000007941 */ /* 0x000fea0003800200 */
.L_x_5430:
        /* <DEDUP_REMOVED lines=13> */
.L_x_5433:
[----:B------:R-:W-:Y:S05]  /*10580*/  BSYNC.RECONVERGENT B0 ;  /* 0x0000000000007941 */ /* 0x000fea0003800200 */
.L_x_5432:
        /* <DEDUP_REMOVED lines=12> */
.L_x_5435:
[----:B------:R-:W-:Y:S05]  /*10650*/  BSYNC.RECONVERGENT B0 ;  /* 0x0000000000007941 */ /* 0x000fea0003800200 */
.L_x_5434:
        /* <DEDUP_REMOVED lines=12> */
.L_x_5437:
[----:B------:R-:W-:Y:S05]  /*10720*/  BSYNC.RECONVERGENT B0 ;  /* 0x0000000000007941 */ /* 0x000fea0003800200 */
.L_x_5436:
        /* <DEDUP_REMOVED lines=12> */
.L_x_5439:
[----:B------:R-:W-:Y:S05]  /*107f0*/  BSYNC.RECONVERGENT B0 ;  /* 0x0000000000007941 */ /* 0x000fea0003800200 */
.L_x_5438:
        /* <DEDUP_REMOVED lines=12> */
.L_x_5441:
[----:B------:R-:W-:Y:S05]  /*108c0*/  BSYNC.RECONVERGENT B0 ;  /* 0x0000000000007941 */ /* 0x000fea0003800200 */
.L_x_5440:
        /* <DEDUP_REMOVED lines=12> */
.L_x_5442:
        /* <DEDUP_REMOVED lines=15> */
.L_x_14363:


//--------------------- .text._ZN10layer_norm22ln_bwd_finalize_kernelINS_22Kernel_traits_finalizeILj7168E13__nv_bfloat16S2_fS2_fjLb1ELj1024ELj4ENS_18Kernel_traits_baseILj7168ES2_S2_fS2_fjLj1024EEEEELb1ELb1EEEvNS_9BwdParamsE --------------------------
	.section	.text._ZN10layer_norm22ln_bwd_finalize_kernelINS_22Kernel_traits_finalizeILj7168E13__nv_bfloat16S2_fS2_fjLb1ELj1024ELj4ENS_18Kernel_traits_baseILj7168ES2_S2_fS2_fjLj1024EEEEELb1ELb1EEEvNS_9BwdParamsE,"ax",@progbits
	.align	128
        .global         _ZN10layer_norm22ln_bwd_finalize_kernelINS_22Kernel_traits_finalizeILj7168E13__nv_bfloat16S2_fS2_fjLb1ELj1024ELj4ENS_18Kernel_traits_baseILj7168ES2_S2_fS2_fjLj1024EEEEELb1ELb1EEEvNS_9BwdParamsE
        .type           _ZN10layer_norm22ln_bwd_finalize_kernelINS_22Kernel_traits_finalizeILj7168E13__nv_bfloat16S2_fS2_fjLb1ELj1024ELj4ENS_18Kernel_traits_baseILj7168ES2_S2_fS2_fjLj1024EEEEELb1ELb1EEEvNS_9BwdParamsE,@function
        .size           _ZN10layer_norm22ln_bwd_finalize_kernelINS_22Kernel_traits_finalizeILj7168E13__nv_bfloat16S2_fS2_fjLb1ELj1024ELj4ENS_18Kernel_traits_baseILj7168ES2_S2_fS2_fjLj1024EEEEELb1ELb1EEEvNS_9BwdParamsE,(.L_x_14364 - _ZN10layer_norm22ln_bwd_finalize_kernelINS_22Kernel_traits_finalizeILj7168E13__nv_bfloat16S2_fS2_fjLb1ELj1024ELj4ENS_18Kernel_traits_baseILj7168ES2_S2_fS2_fjLj1024EEEEELb1ELb1EEEvNS_9BwdParamsE)
        .other          _ZN10layer_norm22ln_bwd_finalize_kernelINS_22Kernel_traits_finalizeILj7168E13__nv_bfloat16S2_fS2_fjLb1ELj1024ELj4ENS_18Kernel_traits_baseILj7168ES2_S2_fS2_fjLj1024EEEEELb1ELb1EEEvNS_9BwdParamsE,@"STO_CUDA_ENTRY STV_DEFAULT"
_ZN10layer_norm22ln_bwd_finalize_kernelINS_22Kernel_traits_finalizeILj7168E13__nv_bfloat16S2_fS2_fjLb1ELj1024ELj4ENS_18Kernel_traits_baseILj7168ES2_S2_fS2_fjLj1024EEEEELb1ELb1EEEvNS_9BwdParamsE:
.text._ZN10layer_norm22ln_bwd_finalize_kernelINS_22Kernel_traits_finalizeILj7168E13__nv_bfloat16S2_fS2_fjLb1ELj1024ELj4ENS_18Kernel_traits_baseILj7168ES2_S2_fS2_fjLj1024EEEEELb1ELb1EEEvNS_9BwdParamsE:
        /* <DEDUP_REMOVED lines=56> */
.L_x_5447:
        /* <DEDUP_REMOVED lines=87> */
.L_x_5446:
[----:B------:R-:W-:Y:S05]  /*08f0*/  BSYNC.RECONVERGENT B1 ;  /* 0x0000000000017941 */ /* 0x000fea0003800200 */
.L_x_5445:
        /* <DEDUP_REMOVED lines=51> */
.L_x_5449:
[----:B------:R-:W-:Y:S05]  /*0c30*/  BSYNC.RECONVERGENT B1 ;  /* 0x0000000000017941 */ /* 0x000fea0003800200 */
.L_x_5448:
        /* <DEDUP_REMOVED lines=30> */
.L_x_5451:
[----:B------:R-:W-:Y:S05]  /*0e20*/  BSYNC.RECONVERGENT B1 ;  /* 0x0000000000017941 */ /* 0x000fea0003800200 */
.L_x_5450:
        /* <DEDUP_REMOVED lines=15> */
.L_x_5444:
[----:B------:R-:W-:Y:S05]  /*0f20*/  BSYNC.RECONVERGENT B0 ;  /* 0x0000000000007941 */ /* 0x000fea0003800200 */
.L_x_5443:
        /* <DEDUP_REMOVED lines=75> */
.L_x_5452:
        /* <DEDUP_REMOVED lines=10> */
.L_x_14364:


//--------------------- .text._ZN10layer_norm13ln_bwd_kernelINS_13Kernel_traitsI13__nv_bfloat16S2_fS2_fjLj7168ELj1ELj1ELj8ELj8ENS_18Kernel_traits_baseILj7168ES2_S2_fS2_fjLj256EEEEELb1ELb1ELb1ELb1EEEvNS_9BwdParamsE --------------------------
	.section	.text._ZN10layer_norm13ln_bwd_kernelINS_13Kernel_traitsI13__nv_bfloat16S2_fS2_fjLj7168ELj1ELj1ELj8ELj8ENS_18Kernel_traits_baseILj7168ES2_S2_fS2_fjLj256EEEEELb1ELb1ELb1ELb1EEEvNS_9BwdParamsE,"ax",@progbits
	.align	128
        .global         _ZN10layer_norm13ln_bwd_kernelINS_13Kernel_traitsI13__nv_bfloat16S2_fS2_fjLj7168ELj1ELj1ELj8ELj8ENS_18Kernel_traits_baseILj7168ES2_S2_fS2_fjLj256EEEEELb1ELb1ELb1ELb1EEEvNS_9BwdParamsE
        .type           _ZN10layer_norm13ln_bwd_kernelINS_13Kernel_traitsI13__nv_bfloat16S2_fS2_fjLj7168ELj1ELj1ELj8ELj8ENS_18Kernel_traits_baseILj7168ES2_S2_fS2_fjLj256EEEEELb1ELb1ELb1ELb1EEEvNS_9BwdParamsE,@function
        .size           _ZN10layer_norm13ln_bwd_kernelINS_13Kernel_traitsI13__nv_bfloat16S2_fS2_fjLj7168ELj1ELj1ELj8ELj8ENS_18Kernel_traits_baseILj7168ES2_S2_fS2_fjLj256EEEEELb1ELb1ELb1ELb1EEEvNS_9BwdParamsE,(.L_x_14365 - _ZN10layer_norm13ln_bwd_kernelINS_13Kernel_traitsI13__nv_bfloat16S2_fS2_fjLj7168ELj1ELj1ELj8ELj8ENS_18Kernel_traits_baseILj7168ES2_S2_fS2_fjLj256EEEEELb1ELb1ELb1ELb1EEEvNS_9BwdParamsE)
        .other          _ZN10layer_norm13ln_bwd_kernelINS_13Kernel_traitsI13__nv_bfloat16S2_fS2_fjLj7168ELj1ELj1ELj8ELj8ENS_18Kernel_traits_baseILj7168ES2_S2_fS2_fjLj256EEEEELb1ELb1ELb1ELb1EEEvNS_9BwdParamsE,@"STO_CUDA_ENTRY STV_DEFAULT"
_ZN10layer_norm13ln_bwd_kernelINS_13Kernel_traitsI13__nv_bfloat16S2_fS2_fjLj7168ELj1ELj1ELj8ELj8ENS_18Kernel_traits_baseILj7168ES2_S2_fS2_fjLj256EEEEELb1ELb1ELb1ELb1EEEvNS_9BwdParamsE:
.text._ZN10layer_norm13ln_bwd_kernelINS_13Kernel_traitsI13__nv_bfloat16S2_fS2_fjLj7168ELj1ELj1ELj8ELj8ENS_18Kernel_traits_baseILj7168ES2_S2_fS2_fjLj256EEEEELb1ELb1ELb1ELb1EEEvNS_9BwdParamsE:
        /* <DEDUP_REMOVED lines=67> */
[----:B------:R-:W5:Y:S04]  /*0430*/  LDG.E.64 R184, desc[UR12][R236.64+0x3000] ;  /* 0x0030000cecb87981 */ /* 0x000f68000c1e1b00 */
[----:B------:R-:W5:Y:S04]  /*0440*/  LDG.E.64 R182, desc[UR12][R236.64+0x2800] ;  /* 0x0028000cecb67981 */ /* 0x000f68000c1e1b00 */
[----:B------:R-:W5:Y:S04]  /*0450*/  LDG.E.64 R180, desc[UR12][R236.64+0x2000] ;  /* 0x0020000cecb47981 */ /* 0x000f68000c1e1b00 */
[----:B------:R-:W5:Y:S04]  /*0460*/  LDG.E.64 R170, desc[UR12][R236.64+0x1800] ;  /* 0x0018000cecaa7981 */ /* 0x000f68000c1e1b00 */
[----:B------:R-:W5:Y:S04]  /*0470*/  LDG.E.64 R168, desc[UR12][R236.64+0x1000] ;  /* 0x0010000ceca87981 */ /* 0x000f68000c1e1b00 */
[----:B------:R-:W5:Y:S04]  /*0480*/  LDG.E.64 R166, desc[UR12][R236.64+0x800] ;  /* 0x0008000ceca67981 */ /* 0x000f68000c1e1b00 */
[----:B------:R-:W5:Y:S01]  /*0490*/  LDG.E.64 R164, desc[UR12][R236.64] ;  /* 0x0000000ceca47981 */ /* 0x000f62000c1e1b00 */
[----:B------:R-:W-:-:S03]  /*04a0*/  HFMA2 R142, -RZ, RZ, 0, 0 ;  /* 0x00000000ff8e7431 */ /* 0x000fc600000001ff */
[----:B------:R1:W5:Y:S01]  /*04b0*/  LDG.E.64 R162, desc[UR12][R2.64+0x3000] ;  /* 0x0030000c02a27981 */ /* 0x000362000c1e1b00 */
[--C-:B---3--:R-:W-:Y:S02]  /*04c0*/  SHF.R.U64 R14, R196, 0x10, R197.reuse ;  /* 0x00000010c40e7819 */ /* 0x108fe400000012c5 */
[----:B-1----:R-:W-:Y:S02]  /*04d0*/  SHF.R.U32.HI R3, RZ, 0x10, R197 ;  /* 0x00000010ff037819 */ /* 0x002fe400000116c5 */
[--C-:B--2---:R-:W-:Y:S02]  /*04e0*/  SHF.R.U64 R4, R194, 0x10, R195.reuse ;  /* 0x00000010c2047819 */ /* 0x104fe400000012c3 */
        /* <DEDUP_REMOVED lines=9> */
[----:B0-----:R-:W-:-:S07]  /*0580*/  PRMT R2, R14, 0x7610, R2 ;  /* 0x000076100e027816 */ /* 0x001fce0000000002 */
.L_x_5777:
        /* <DEDUP_REMOVED lines=10> */
[----:B---3--:R-:W-:-:S13]  /*0630*/  ISETP.GE.AND P2, PT, R14, 0x1, PT ;  /* 0x000000010e00780c */ /* 0x008fda0003f46270 */
        /* <DEDUP_REMOVED lines=17> */
[C---:B--2---:R-:W-:Y:S01]  /*0750*/  IMAD.WIDE.U32 R210, R229.reuse, 0x8, R24 ;  /* 0x00000008e5d27825 */ /* 0x044fe200078e0018 */
[----:B------:R-:W-:Y:S02]  /*0760*/  LEA.HI R26, R26, R23, RZ, 0x2 ;  /* 0x000000171a1a7211 */ /* 0x000fe400078f10ff */
[C---:B------:R-:W-:Y:S02]  /*0770*/  IADD3 R201, PT, PT, R229.reuse, 0x200, RZ ;  /* 0x00000200e5c97810 */ /* 0x040fe40007ffe0ff */
[----:B------:R-:W-:-:S02]  /*0780*/  IADD3 R199, PT, PT, R229, 0x300, RZ ;  /* 0x00000300e5c77810 */ /* 0x000fc40007ffe0ff */
[C---:B------:R-:W-:Y:S02]  /*0790*/  IADD3 R205, PT, PT, R229.reuse, 0x400, RZ ;  /* 0x00000400e5cd7810 */ /* 0x040fe40007ffe0ff */
[----:B------:R-:W-:Y:S01]  /*07a0*/  IADD3 R161, PT, PT, R229, 0x500, RZ ;  /* 0x00000500e5a17810 */ /* 0x000fe20007ffe0ff */
[--C-:B------:R-:W-:Y:S01]  /*07b0*/  IMAD.WIDE.U32 R206, R207, 0x8, R24.reuse ;  /* 0x00000008cfce7825 */ /* 0x100fe200078e0018 */
[----:B------:R-:W-:Y:S01]  /*07c0*/  IADD3 R229, PT, PT, R229, 0x600, RZ ;  /* 0x00000600e5e57810 */ /* 0x000fe20007ffe0ff */
[----:B------:R-:W2:Y:S01]  /*07d0*/  LDG.E.64 R210, desc[UR12][R210.64] ;  /* 0x0000000cd2d27981 */ /* 0x000ea2000c1e1b00 */
[----:B------:R-:W-:Y:S01]  /*07e0*/  LEA.HI.SX32 R242, R26, R15, 0x1e ;  /* 0x0000000f1af27211 */ /* 0x000fe200078ff2ff */
[--C-:B------:R-:W-:Y:S02]  /*07f0*/  IMAD.WIDE.U32 R200, R201, 0x8, R24.reuse ;  /* 0x00000008c9c87825 */ /* 0x100fe400078e0018 */
[----:B------:R-:W2:Y:S02]  /*0800*/  LDG.E.64 R206, desc[UR12][R206.64] ;  /* 0x0000000ccece7981 */ /* 0x000ea4000c1e1b00 */
[--C-:B------:R-:W-:Y:S01]  /*0810*/  IMAD.WIDE.U32 R228, R229, 0x8, R24.reuse ;  /* 0x00000008e5e47825 */ /* 0x100fe200078e0018 */
[----:B------:R-:W-:Y:S01]  /*0820*/  IADD3 R236, PT, PT, R242, 0x100, RZ ;  /* 0x00000100f2ec7810 */ /* 0x000fe20007ffe0ff */
[----:B------:R-:W2:Y:S02]  /*0830*/  LDG.E.64 R200, desc[UR12][R200.64] ;  /* 0x0000000cc8c87981 */ /* 0x000ea4000c1e1b00 */
[----:B------:R-:W-:-:S04]  /*0840*/  IMAD.WIDE.U32 R198, R199, 0x8, R24 ;  /* 0x00000008c7c67825 */ /* 0x000fc800078e0018 */
[----:B------:R-:W-:-:S04]  /*0850*/  IMAD.WIDE.U32 R204, R205, 0x8, R24 ;  /* 0x00000008cdcc7825 */ /* 0x000fc800078e0018 */
[----:B------:R-:W-:Y:S01]  /*0860*/  IMAD.WIDE.U32 R160, R161, 0x8, R24 ;  /* 0x00000008a1a07825 */ /* 0x000fe200078e0018 */
[C---:B------:R-:W-:Y:S01]  /*0870*/  IADD3 R216, PT, PT, R242.reuse, 0x200, RZ ;  /* 0x00000200f2d87810 */ /* 0x040fe20007ffe0ff */
[----:B------:R-:W2:Y:S02]  /*0880*/  LDG.E.64 R228, desc[UR12][R228.64] ;  /* 0x0000000ce4e47981 */ /* 0x000ea4000c1e1b00 */
[C-C-:B---3--:R-:W-:Y:S01]  /*0890*/  IMAD.WIDE.U32 R24, R242.reuse, 0x10, R176.reuse ;  /* 0x00000010f2187825 */ /* 0x148fe200078e00b0 */
[C---:B------:R-:W-:Y:S01]  /*08a0*/  IADD3 R249, PT, PT, R242.reuse, 0x300, RZ ;  /* 0x00000300f2f97810 */ /* 0x040fe20007ffe0ff */
[----:B------:R-:W3:Y:S01]  /*08b0*/  LDG.E.64 R198, desc[UR12][R198.64] ;  /* 0x0000000cc6c67981 */ /* 0x000ee2000c1e1b00 */
[C---:B------:R-:W-:Y:S02]  /*08c0*/  IADD3 R237, PT, PT, R242.reuse, 0x400, RZ ;  /* 0x00000400f2ed7810 */ /* 0x040fe40007ffe0ff */
[C---:B------:R-:W-:Y:S01]  /*08d0*/  IADD3 R23, PT, PT, R242.reuse, 0x500, RZ ;  /* 0x00000500f2177810 */ /* 0x040fe20007ffe0ff */
[----:B------:R-:W3:Y:S01]  /*08e0*/  LDG.E.128 R24, desc[UR12][R24.64] ;  /* 0x0000000c18187981 */ /* 0x000ee2000c1e1d00 */
[----:B------:R-:W-:Y:S01]  /*08f0*/  IADD3 R217, PT, PT, R242, 0x600, RZ ;  /* 0x00000600f2d97810 */ /* 0x000fe20007ffe0ff */
[----:B------:R-:W-:-:S02]  /*0900*/  IMAD.WIDE.U32 R28, R236, 0x10, R176 ;  /* 0x00000010ec1c7825 */ /* 0x000fc400078e00b0 */
[----:B------:R-:W3:Y:S02]  /*0910*/  LDG.E.64 R204, desc[UR12][R204.64] ;  /* 0x0000000ccccc7981 */ /* 0x000ee4000c1e1b00 */
[--C-:B------:R-:W-:Y:S02]  /*0920*/  IMAD.WIDE.U32 R150, R216, 0x10, R176.reuse ;  /* 0x00000010d8967825 */ /* 0x100fe400078e00b0 */
[----:B------:R-:W3:Y:S02]  /*0930*/  LDG.E.128 R28, desc[UR12][R28.64] ;  /* 0x0000000c1c1c7981 */ /* 0x000ee4000c1e1d00 */
[--C-:B------:R-:W-:Y:S02]  /*0940*/  IMAD.WIDE.U32 R152, R249, 0x10, R176.reuse ;  /* 0x00000010f9987825 */ /* 0x100fe400078e00b0 */
[----:B------:R-:W3:Y:S02]  /*0950*/  LDG.E.128 R148, desc[UR12][R150.64] ;  /* 0x0000000c96947981 */ /* 0x000ee4000c1e1d00 */
[----:B------:R-:W-:-:S02]  /*0960*/  IMAD.WIDE.U32 R156, R237, 0x10, R176 ;  /* 0x00000010ed9c7825 */ /* 0x000fc400078e00b0 */
[----:B------:R-:W3:Y:S02]  /*0970*/  LDG.E.128 R152, desc[UR12][R152.64] ;  /* 0x0000000c98987981 */ /* 0x000ee4000c1e1d00 */
[--C-:B------:R-:W-:Y:S02]  /*0980*/  IMAD.WIDE.U32 R172, R23, 0x10, R176.reuse ;  /* 0x0000001017ac7825 */ /* 0x100fe400078e00b0 */
[----:B------:R-:W3:Y:S02]  /*0990*/  LDG.E.128 R156, desc[UR12][R156.64] ;  /* 0x0000000c9c9c7981 */ /* 0x000ee4000c1e1d00 */
[----:B------:R-:W-:Y:S02]  /*09a0*/  IMAD.WIDE.U32 R176, R217, 0x10, R176 ;  /* 0x00000010d9b07825 */ /* 0x000fe400078e00b0 */
[----:B------:R-:W3:Y:S04]  /*09b0*/  LDG.E.128 R172, desc[UR12][R172.64] ;  /* 0x0000000cacac7981 */ /* 0x000ee8000c1e1d00 */
[----:B------:R-:W3:Y:S04]  /*09c0*/  LDG.E.128 R176, desc[UR12][R176.64] ;  /* 0x0000000cb0b07981 */ /* 0x000ee8000c1e1d00 */
[----:B------:R-:W3:Y:S01]  /*09d0*/  LDG.E.64 R160, desc[UR12][R160.64] ;  /* 0x0000000ca0a07981 */ /* 0x000ee2000c1e1b00 */
[----:B------:R-:W-:-:S02]  /*09e0*/  MOV R246, UR7 ;  /* 0x0000000700f67c02 */ /* 0x000fc40008000f00 */
[----:B------:R-:W-:-:S04]  /*09f0*/  ISETP.NE.U32.AND P0, PT, RZ, UR6, PT ;  /* 0x00000006ff007c0c */ /* 0x000fc8000bf05070 */
[----:B------:R-:W-:Y:S02]  /*0a00*/  ISETP.NE.AND.EX P0, PT, R246, RZ, PT, P0 ;  /* 0x000000fff600720c */ /* 0x000fe40003f05300 */
[----:B------:R-:W-:-:S05]  /*0a10*/  @P3 IADD3 R208, PT, PT, R202, -0x1, RZ ;  /* 0xffffffffcad03810 */ /* 0x000fca0007ffe0ff */
[----:B------:R-:W-:-:S06]  /*0a20*/  @P3 IMAD R208, R208, R17, RZ ;  /* 0x00000011d0d03224 */ /* 0x000fcc00078e02ff */
[----:B------:R-:W1:Y:S01]  /*0a30*/  @P0 LDC.64 R224, c[0x0][0x438] ;  /* 0x00010e00ffe00b82 */ /* 0x000e620000000a00 */
[----:B------:R-:W-:-:S04]  /*0a40*/  @P3 SHF.R.S32.HI R17, RZ, 0x1f, R208 ;  /* 0x0000001fff113819 */ /* 0x000fc800000114d0 */
[----:B------:R-:W-:Y:S02]  /*0a50*/  @P3 LEA.HI R208, R17, R208, RZ, 0x2 ;  /* 0x000000d011d03211 */ /* 0x000fe400078f10ff */
[----:B------:R-:W-:Y:S01]  /*0a60*/  MOV R17, RZ ;  /* 0x000000ff00117202 */ /* 0x000fe20000000f00 */
[----:B------:R-:W0:Y:S01]  /*0a70*/  @P0 LDC.64 R230, c[0x0][0x438] ;  /* 0x00010e00ffe60b82 */ /* 0x000e220000000a00 */
[----:B------:R-:W-:-:S07]  /*0a80*/  @P3 LEA.HI.SX32 R17, R208, R15, 0x1e ;  /* 0x0000000fd0113211 */ /* 0x000fce00078ff2ff */
[----:B------:R-:W0:Y:S08]  /*0a90*/  @P0 LDC.64 R208, c[0x0][0x438] ;  /* 0x00010e00ffd00b82 */ /* 0x000e300000000a00 */
[----:B------:R-:W0:Y:S01]  /*0aa0*/  @P0 LDC.64 R232, c[0x0][0x438] ;  /* 0x00010e00ffe80b82 */ /* 0x000e220000000a00 */
[----:B-1----:R-:W-:-:S07]  /*0ab0*/  @P0 IMAD.WIDE.U32 R224, R249, 0x10, R224 ;  /* 0x00000010f9e00825 */ /* 0x002fce00078e00e0 */
[----:B------:R-:W1:Y:S08]  /*0ac0*/  @P0 LDC.64 R226, c[0x0][0x438] ;  /* 0x00010e00ffe20b82 */ /* 0x000e700000000a00 */
[----:B------:R-:W1:Y:S01]  /*0ad0*/  @P0 LDC.64 R212, c[0x0][0x438] ;  /* 0x00010e00ffd40b82 */ /* 0x000e620000000a00 */
[C---:B------:R-:W-:Y:S01]  /*0ae0*/  IADD3 R221, PT, PT, R17.reuse, 0x400, RZ ;  /* 0x0000040011dd7810 */ /* 0x040fe20007ffe0ff */
[----:B0-----:R-:W-:Y:S01]  /*0af0*/  IMAD.WIDE.U32 R218, R17, 0x4, R214 ;  /* 0x0000000411da7825 */ /* 0x001fe200078e00d6 */
[----:B------:R-:W-:Y:S01]  /*0b00*/  ISETP.NE.AND P1, PT, RZ, UR11, PT ;  /* 0x0000000bff007c0c */ /* 0x000fe2000bf25270 */
[----:B------:R-:W5:Y:S04]  /*0b10*/  @P0 LDG.E.128 R44, desc[UR12][R224.64] ;  /* 0x0000000ce02c0981 */ /* 0x000f68000c1e1d00 */
[----:B------:R-:W0:Y:S01]  /*0b20*/  @P0 LDC.64 R248, c[0x0][0x438] ;  /* 0x00010e00fff80b82 */ /* 0x000e220000000a00 */
[----:B------:R-:W-:Y:S01]  /*0b30*/  @P0 IMAD.WIDE.U32 R208, R237, 0x10, R208 ;  /* 0x00000010edd00825 */ /* 0x000fe200078e00d0 */
[C---:B------:R-:W-:Y:S01]  /*0b40*/  IADD3 R223, PT, PT, R17.reuse, 0x300, RZ ;  /* 0x0000030011df7810 */ /* 0x040fe20007ffe0ff */
[----:B------:R1:W5:Y:S01]  /*0b50*/  LDG.E R247, desc[UR12][R218.64] ;  /* 0x0000000cdaf77981 */ /* 0x000362000c1e1900 */
[----:B------:R-:W-:Y:S01]  /*0b60*/  IADD3 R235, PT, PT, R17, 0x200, RZ ;  /* 0x0000020011eb7810 */ /* 0x000fe20007ffe0ff */
[----:B------:R-:W-:Y:S01]  /*0b70*/  IMAD.WIDE.U32 R220, R221, 0x4, R214 ;  /* 0x00000004dddc7825 */ /* 0x000fe200078e00d6 */
[----:B------:R-:W-:Y:S01]  /*0b80*/  IADD3 R251, PT, PT, R17, 0x100, RZ ;  /* 0x0000010011fb7810 */ /* 0x000fe20007ffe0ff */
[----:B------:R-:W5:Y:S02]  /*0b90*/  @P0 LDG.E.128 R40, desc[UR12][R208.64] ;  /* 0x0000000cd0280981 */ /* 0x000f64000c1e1d00 */
[----:B------:R-:W-:-:S02]  /*0ba0*/  @P0 IMAD.WIDE.U32 R230, R23, 0x10, R230 ;  /* 0x0000001017e60825 */ /* 0x000fc400078e00e6 */
[----:B------:R-:W5:Y:S01]  /*0bb0*/  LDG.E R241, desc[UR12][R220.64] ;  /* 0x0000000cdcf17981 */ /* 0x000f62000c1e1900 */
[C---:B-1----:R-:W-:Y:S02]  /*0bc0*/  IADD3 R219, PT, PT, R17.reuse, 0x500, RZ ;  /* 0x0000050011db7810 */ /* 0x042fe40007ffe0ff */
[----:B------:R-:W-:Y:S01]  /*0bd0*/  IADD3 R17, PT, PT, R17, 0x600, RZ ;  /* 0x0000060011117810 */ /* 0x000fe20007ffe0ff */
[----:B------:R-:W-:Y:S01]  /*0be0*/  IMAD.WIDE.U32 R222, R223, 0x4, R214 ;  /* 0x00000004dfde7825 */ /* 0x000fe200078e00d6 */
[----:B------:R-:W5:Y:S03]  /*0bf0*/  @P0 LDG.E.128 R36, desc[UR12][R230.64] ;  /* 0x0000000ce6240981 */ /* 0x000f66000c1e1d00 */
[----:B------:R-:W-:Y:S01]  /*0c00*/  @P0 IMAD.WIDE.U32 R232, R242, 0x10, R232 ;  /* 0x00000010f2e80825 */ /* 0x000fe200078e00e8 */
[----:B------:R-:W5:Y:S03]  /*0c10*/  LDG.E R243, desc[UR12][R222.64] ;  /* 0x0000000cdef37981 */ /* 0x000f66000c1e1900 */
[--C-:B------:R-:W-:Y:S01]  /*0c20*/  IMAD.WIDE.U32 R234, R235, 0x4, R214.reuse ;  /* 0x00000004ebea7825 */ /* 0x100fe200078e00d6 */
[----:B------:R1:W5:Y:S03]  /*0c30*/  @P0 LDG.E.128 R56, desc[UR12][R232.64] ;  /* 0x0000000ce8380981 */ /* 0x000366000c1e1d00 */
[--C-:B------:R-:W-:Y:S01]  /*0c40*/  IMAD.WIDE.U32 R250, R251, 0x4, R214.reuse ;  /* 0x00000004fbfa7825 */ /* 0x100fe200078e00d6 */
[----:B------:R-:W5:Y:S03]  /*0c50*/  LDG.E R244, desc[UR12][R234.64] ;  /* 0x0000000ceaf47981 */ /* 0x000f66000c1e1900 */
[--C-:B------:R-:W-:Y:S01]  /*0c60*/  IMAD.WIDE.U32 R218, R219, 0x4, R214.reuse ;  /* 0x00000004dbda7825 */ /* 0x100fe200078e00d6 */
[----:B------:R-:W5:Y:S03]  /*0c70*/  LDG.E R245, desc[UR12][R250.64] ;  /* 0x0000000cfaf57981 */ /* 0x000f66000c1e1900 */
[----:B------:R-:W-:Y:S01]  /*0c80*/  IMAD.WIDE.U32 R214, R17, 0x4, R214 ;  /* 0x0000000411d67825 */ /* 0x000fe200078e00d6 */
[----:B-1----:R-:W-:Y:S01]  /*0c90*/  SHF.R.U64 R232, R164, 0x10, R165 ;  /* 0x00000010a4e87819 */ /* 0x002fe200000012a5 */
[----:B------:R-:W5:Y:S02]  /*0ca0*/  LDG.E R15, desc[UR12][R218.64] ;  /* 0x0000000cda0f7981 */ /* 0x000f64000c1e1900 */
[----:B------:R-:W-:-:S02]  /*0cb0*/  @P0 IMAD.WIDE.U32 R226, R216, 0x10, R226 ;  /* 0x00000010d8e20825 */ /* 0x000fc400078e00e2 */
[----:B------:R1:W5:Y:S02]  /*0cc0*/  LDG.E R17, desc[UR12][R214.64] ;  /* 0x0000000cd6117981 */ /* 0x000364000c1e1900 */
[----:B------:R-:W-:Y:S02]  /*0cd0*/  @P0 IMAD.WIDE.U32 R212, R236, 0x10, R212 ;  /* 0x00000010ecd40825 */ /* 0x000fe400078e00d4 */
[----:B------:R3:W5:Y:S02]  /*0ce0*/  @P0 LDG.E.128 R48, desc[UR12][R226.64] ;  /* 0x0000000ce2300981 */ /* 0x000764000c1e1d00 */
[----:B0-----:R-:W-:Y:S01]  /*0cf0*/  @P0 IMAD.WIDE.U32 R248, R217, 0x10, R248 ;  /* 0x00000010d9f80825 */ /* 0x001fe200078e00f8 */
[----:B------:R-:W-:Y:S01]  /*0d00*/  SHF.L.U32 R232, R232, 0x10, RZ ;  /* 0x00000010e8e87819 */ /* 0x000fe200000006ff */
[----:B------:R0:W5:Y:S04]  /*0d10*/  @P0 LDG.E.128 R52, desc[UR12][R212.64] ;  /* 0x0000000cd4340981 */ /* 0x000168000c1e1d00 */
[----:B------:R0:W5:Y:S01]  /*0d20*/  @P0 LDG.E.128 R32, desc[UR12][R248.64] ;  /* 0x0000000cf8200981 */ /* 0x000162000c1e1d00 */
[----:B----4-:R-:W-:-:S02]  /*0d30*/  FSEL R224, R203, RZ, !P1 ;  /* 0x000000ffcbe07208 */ /* 0x010fc40004800000 */
[--C-:B--2---:R-:W-:Y:S02]  /*0d40*/  SHF.R.U32.HI R220, RZ, 0x10, R211.reuse ;  /* 0x00000010ffdc7819 */ /* 0x104fe400000116d3 */
[----:B------:R-:W-:Y:S02]  /*0d50*/  SHF.R.U64 R222, R210, 0x10, R211 ;  /* 0x00000010d2de7819 */ /* 0x000fe400000012d3 */
[----:B------:R-:W-:Y:S02]  /*0d60*/  SHF.L.U32 R220, R220, 0x10, RZ ;  /* 0x00000010dcdc7819 */ /* 0x000fe400000006ff */
[----:B------:R-:W-:Y:S02]  /*0d70*/  MOV R242, R210 ;  /* 0x000000d200f27202 */ /* 0x000fe40000000f00 */
[----:B------:R-:W-:Y:S01]  /*0d80*/  MOV R210, R200 ;  /* 0x000000c800d27202 */ /* 0x000fe20000000f00 */
[----:B------:R-:W-:Y:S01]  /*0d90*/  FADD.FTZ R127, R127, R220 ;  /* 0x000000dc7f7f7221 */ /* 0x000fe20000010000 */
[----:B-1----:R-:W-:-:S02]  /*0da0*/  SHF.R.U64 R214, R200, 0x10, R201 ;  /* 0x00000010c8d67819 */ /* 0x002fc400000012c9 */
[----:B------:R-:W-:Y:S02]  /*0db0*/  MOV R208, R228 ;  /* 0x000000e400d07202 */ /* 0x000fe40000000f00 */
[----:B------:R-:W-:Y:S02]  /*0dc0*/  SHF.R.U64 R209, R228, 0x10, R229 ;  /* 0x00000010e4d17819 */ /* 0x000fe400000012e5 */
[----:B------:R-:W-:Y:S01]  /*0dd0*/  SHF.R.U32.HI R228, RZ, 0x10, R165 ;  /* 0x00000010ffe47819 */ /* 0x000fe200000116a5 */
[----:B---3--:R-:W-:-:S03]  /*0de0*/  FADD.FTZ R230, -R224, R27 ;  /* 0x0000001be0e67221 */ /* 0x008fc60000010100 */
[----:B------:R-:W-:Y:S01]  /*0df0*/  SHF.L.U32 R228, R228, 0x10, RZ ;  /* 0x00000010e4e47819 */ /* 0x000fe200000006ff */
[----:B------:R-:W-:Y:S01]  /*0e00*/  FADD.FTZ R234, -R224, R25 ;  /* 0x00000019e0ea7221 */ /* 0x000fe20000010100 */
[----:B------:R-:W-:Y:S01]  /*0e10*/  FMUL.FTZ R230, R16, R230 ;  /* 0x000000e610e67220 */ /* 0x000fe20000410000 */
[----:B------:R-:W-:Y:S02]  /*0e20*/  MOV R203, R229 ;  /* 0x000000e500cb7202 */ /* 0x000fe40000000f00 */
[-C--:B------:R-:W-:Y:S01]  /*0e30*/  FMUL.FTZ R228, R228, R220.reuse ;  /* 0x000000dce4e47220 */ /* 0x080fe20000410000 */
[----:B------:R-:W-:Y:S01]  /*0e40*/  SHF.R.U32.HI R200, RZ, 0x10, R229 ;  /* 0x00000010ffc87819 */ /* 0x000fe200000116e5 */
[C---:B------:R-:W-:Y:S01]  /*0e50*/  FADD.FTZ R226, -R224.reuse, R29 ;  /* 0x0000001de0e27221 */ /* 0x040fe20000010100 */
[----:B------:R-:W-:Y:S01]  /*0e60*/  FADD.FTZ R251, -R224, R31 ;  /* 0x0000001fe0fb7221 */ /* 0x000fe20000010100 */
[----:B------:R-:W-:Y:S01]  /*0e70*/  SHF.L.U32 R222, R222, 0x10, RZ ;  /* 0x00000010dede7819 */ /* 0x000fe200000006ff */
[----:B------:R-:W-:Y:S01]  /*0e80*/  FFMA.FTZ R63, R230, R220, R63 ;  /* 0x000000dce63f7223 */ /* 0x000fe2000001003f */
[C---:B------:R-:W-:Y:S01]  /*0e90*/  FADD.FTZ R235, -R224.reuse, R149 ;  /* 0x00000095e0eb7221 */ /* 0x040fe20000010100 */
        /* <DEDUP_REMOVED lines=12> */
[C---:B0-----:R-:W-:Y:S01]  /*0f60*/  FADD.FTZ R213, -R224.reuse, R152 ;  /* 0x00000098e0d57221 */ /* 0x041fe20000010100 */
        /* <DEDUP_REMOVED lines=12> */
[----:B------:R-:W-:-:S02]  /*1030*/  SHF.R.U32.HI R220, RZ, 0x10, R167 ;  /* 0x00000010ffdc7819 */ /* 0x000fc400000116a7 */
[----:B------:R-:W-:Y:S02]  /*1040*/  SHF.R.U64 R218, R206, 0x10, R207 ;  /* 0x00000010ceda7819 */ /* 0x000fe400000012cf */
[----:B------:R-:W-:Y:S01]  /*1050*/  SHF.R.U64 R224, R166, 0x10, R167 ;  /* 0x00000010a6e07819 */ /* 0x000fe200000012a7 */
[-C--:B------:R-:W-:Y:S01]  /*1060*/  FMUL.FTZ R232, R232, R222.reuse ;  /* 0x000000dee8e87220 */ /* 0x080fe20000410000 */
[----:B------:R-:W-:Y:S01]  /*1070*/  FFMA.FTZ R61, R234, R222, R61 ;  /* 0x000000deea3d7223 */ /* 0x000fe2000001003d */
[----:B------:R-:W-:Y:S01]  /*1080*/  FADD.FTZ R125, R125, R222 ;  /* 0x000000de7d7d7221 */ /* 0x000fe20000010000 */
[----:B------:R-:W-:Y:S01]  /*1090*/  SHF.L.U32 R220, R220, 0x10, RZ ;  /* 0x00000010dcdc7819 */ /* 0x000fe200000006ff */
[----:B------:R-:W-:Y:S01]  /*10a0*/  FMUL.FTZ R222, R16, R251 ;  /* 0x000000fb10de7220 */ /* 0x000fe20000410000 */
[----:B------:R-:W-:Y:S01]  /*10b0*/  SHF.L.U32 R216, R216, 0x10, RZ ;  /* 0x00000010d8d87819 */ /* 0x000fe200000006ff */
[----:B------:R-:W-:Y:S01]  /*10c0*/  FMUL.FTZ R226, R16, R226 ;  /* 0x000000e210e27220 */ /* 0x000fe20000410000 */
[----:B------:R-:W-:-:S02]  /*10d0*/  SHF.L.U32 R224, R224, 0x10, RZ ;  /* 0x00000010e0e07819 */ /* 0x000fc400000006ff */
[----:B------:R-:W-:Y:S02]  /*10e0*/  SHF.L.U32 R218, R218, 0x10, RZ ;  /* 0x00000010dada7819 */ /* 0x000fe400000006ff */
[----:B------:R-:W-:Y:S01]  /*10f0*/  SHF.R.U64 R24, R168, 0x10, R169 ;  /* 0x00000010a8187819 */ /* 0x000fe200000012a9 */
        /* <DEDUP_REMOVED lines=9> */
[----:B------:R-:W-:Y:S02]  /*1190*/  SHF.R.U32.HI R212, RZ, 0x10, R201 ;  /* 0x00000010ffd47819 */ /* 0x000fe400000116c9 */
[----:B------:R-:W-:Y:S01]  /*11a0*/  SHF.R.U32.HI R24, RZ, 0x10, R169 ;  /* 0x00000010ff187819 */ /* 0x000fe200000116a9 */
[-C--:B------:R-:W-:Y:S01]  /*11b0*/  FMUL.FTZ R216, R216, R214.reuse ;  /* 0x000000d6d8d87220 */ /* 0x080fe20000410000 */
[----:B------:R-:W-:Y:S01]  /*11c0*/  FFMA.FTZ R69, R218, R214, R69 ;  /* 0x000000d6da457223 */ /* 0x000fe20000010045 */
[----:B------:R-:W-:Y:S01]  /*11d0*/  FADD.FTZ R117, R117, R214 ;  /* 0x000000d675757221 */ /* 0x000fe20000010000 */
[----:B------:R-:W-:Y:S01]  /*11e0*/  SHF.L.U32 R24, R24, 0x10, RZ ;  /* 0x0000001018187819 */ /* 0x000fe200000006ff */
[----:B------:R-:W-:Y:S01]  /*11f0*/  FMUL.FTZ R214, R16, R231 ;  /* 0x000000e710d67220 */ /* 0x000fe20000410000 */
[----:B------:R-:W-:Y:S02]  /*1200*/  SHF.L.U32 R26, R212, 0x10, RZ ;  /* 0x00000010d41a7819 */ /* 0x000fe400000006ff */
[----:B------:R-:W-:-:S02]  /*1210*/  SHF.R.U64 R28, R170, 0x10, R171 ;  /* 0x00000010aa1c7819 */ /* 0x000fc400000012ab */
[----:B------:R-:W-:Y:S01]  /*1220*/  SHF.R.U64 R23, R198, 0x10, R199 ;  /* 0x00000010c6177819 */ /* 0x000fe200000012c7 */
[-C--:B------:R-:W-:Y:S01]  /*1230*/  FMUL.FTZ R212, R24, R26.reuse ;  /* 0x0000001a18d47220 */ /* 0x080fe20000410000 */
[----:B------:R-:W-:Y:S01]  /*1240*/  FFMA.FTZ R71, R214, R26, R71 ;  /* 0x0000001ad6477223 */ /* 0x000fe20000010047 */
[----:B------:R-:W-:Y:S01]  /*1250*/  FADD.FTZ R119, R119, R26 ;  /* 0x0000001a77777221 */ /* 0x000fe20000010000 */
[----:B------:R-:W-:Y:S01]  /*1260*/  SHF.L.U32 R26, R28, 0x10, RZ ;  /* 0x000000101c1a7819 */ /* 0x000fe200000006ff */
[----:B------:R-:W-:Y:S01]  /*1270*/  FMUL.FTZ R24, R16, R31 ;  /* 0x0000001f10187220 */ /* 0x000fe20000410000 */
[----:B------:R-:W-:Y:S02]  /*1280*/  SHF.L.U32 R28, R23, 0x10, RZ ;  /* 0x00000010171c7819 */ /* 0x000fe400000006ff */
[----:B------:R-:W-:Y:S02]  /*1290*/  SHF.R.U32.HI R30, RZ, 0x10, R171 ;  /* 0x00000010ff1e7819 */ /* 0x000fe400000116ab */
[----:B------:R-:W-:Y:S01]  /*12a0*/  SHF.R.U32.HI R227, RZ, 0x10, R199 ;  /* 0x00000010ffe37819 */ /* 0x000fe200000116c7 */
[-C--:B------:R-:W-:Y:S01]  /*12b0*/  FMUL.FTZ R23, R26, R28.reuse ;  /* 0x0000001c1a177220 */ /* 0x080fe20000410000 */
[----:B------:R-:W-:Y:S01]  /*12c0*/  FFMA.FTZ R141, R24, R28, R141 ;  /* 0x0000001c188d7223 */ /* 0x000fe2000001008d */
[----:B------:R-:W-:Y:S01]  /*12d0*/  FADD.FTZ R113, R113, R28 ;  /* 0x0000001c71717221 */ /* 0x000fe20000010000 */
[----:B------:R-:W-:-:S02]  /*12e0*/  SHF.L.U32 R28, R30, 0x10, RZ ;  /* 0x000000101e1c7819 */ /* 0x000fc400000006ff */
[----:B------:R-:W-:Y:S02]  /*12f0*/  SHF.R.U64 R223, R204, 0x10, R205 ;  /* 0x00000010ccdf7819 */ /* 0x000fe400000012cd */
[----:B------:R-:W-:Y:S02]  /*1300*/  SHF.R.U64 R30, R180, 0x10, R181 ;  /* 0x00000010b41e7819 */ /* 0x000fe400000012b5 */
[----:B------:R-:W-:Y:S02]  /*1310*/  SHF.L.U32 R227, R227, 0x10, RZ ;  /* 0x00000010e3e37819 */ /* 0x000fe400000006ff */
[----:B------:R-:W-:Y:S02]  /*1320*/  SHF.L.U32 R30, R30, 0x10, RZ ;  /* 0x000000101e1e7819 */ /* 0x000fe400000006ff */
[----:B------:R-:W-:Y:S01]  /*1330*/  SHF.L.U32 R223, R223, 0x10, RZ ;  /* 0x00000010dfdf7819 */ /* 0x000fe200000006ff */
[----:B------:R-:W-:Y:S01]  /*1340*/  FMUL.FTZ R26, R16, R25 ;  /* 0x00000019101a7220 */ /* 0x000fe20000410000 */
[----:B------:R-:W-:-:S02]  /*1350*/  MOV R236, R206 ;  /* 0x000000ce00ec7202 */ /* 0x000fc40000000f00 */
[----:B------:R-:W-:Y:S02]  /*1360*/  SHF.R.U32.HI R219, RZ, 0x10, R205 ;  /* 0x00000010ffdb7819 */ /* 0x000fe400000116cd */
[----:B------:R-:W-:Y:S01]  /*1370*/  SHF.R.U32.HI R31, RZ, 0x10, R181 ;  /* 0x00000010ff1f7819 */ /* 0x000fe200000116b5 */
[----:B------:R-:W-:Y:S01]  /*1380*/  FMUL.FTZ R25, R28, R227 ;  /* 0x000000e31c197220 */ /* 0x000fe20000410000 */
[----:B------:R-:W-:Y:S01]  /*1390*/  MOV R206, R198 ;  /* 0x000000c600ce7202 */ /* 0x000fe20000000f00 */
[----:B------:R-:W-:Y:S01]  /*13a0*/  FMUL.FTZ R28, R16, R27 ;  /* 0x0000001b101c7220 */ /* 0x000fe20000410000 */
[----:B------:R-:W-:Y:S01]  /*13b0*/  MOV R198, R204 ;  /* 0x000000cc00c67202 */ /* 0x000fe20000000f00 */
[----:B------:R-:W-:Y:S01]  /*13c0*/  FMUL.FTZ R27, R30, R223 ;  /* 0x000000df1e1b7220 */ /* 0x000fe20000410000 */
[----:B------:R-:W-:Y:S01]  /*13d0*/  MOV R204, R160 ;  /* 0x000000a000cc7202 */ /* 0x000fe20000000f00 */
[----:B------:R-:W-:Y:S01]  /*13e0*/  FMUL.FTZ R30, R16, R29 ;  /* 0x0000001d101e7220 */ /* 0x000fe20000410000 */
[----:B------:R-:W-:-:S02]  /*13f0*/  MOV R215, R211 ;  /* 0x000000d300d77202 */ /* 0x000fc40000000f00 */
[----:B------:R-:W-:Y:S02]  /*1400*/  SHF.R.U64 R160, R160, 0x10, R161 ;  /* 0x00000010a0a07819 */ /* 0x000fe400000012a1 */
[----:B------:R-:W-:Y:S02]  /*1410*/  SHF.L.U32 R31, R31, 0x10, RZ ;  /* 0x000000101f1f7819 */ /* 0x000fe400000006ff */
[----:B------:R-:W-:Y:S02]  /*1420*/  SHF.R.U64 R150, R182, 0x10, R183 ;  /* 0x00000010b6967819 */ /* 0x000fe400000012b7 */
[----:B------:R-:W-:Y:S02]  /*1430*/  SHF.L.U32 R148, R219, 0x10, RZ ;  /* 0x00000010db947819 */ /* 0x000fe400000006ff */
[----:B------:R-:W-:Y:S02]  /*1440*/  MOV R211, R207 ;  /* 0x000000cf00d37202 */ /* 0x000fe40000000f00 */
[----:B------:R-:W-:-:S02]  /*1450*/  MOV R207, R201 ;  /* 0x000000c900cf7202 */ /* 0x000fc40000000f00 */
[----:B------:R-:W-:Y:S01]  /*1460*/  MOV R201, R199 ;  /* 0x000000c700c97202 */ /* 0x000fe20000000f00 */
[-C--:B------:R-:W-:Y:S01]  /*1470*/  FMUL.FTZ R29, R31, R148.reuse ;  /* 0x000000941f1d7220 */ /* 0x080fe20000410000 */
[----:B------:R-:W-:Y:S01]  /*1480*/  MOV R199, R205 ;  /* 0x000000cd00c77202 */ /* 0x000fe20000000f00 */
[----:B------:R-:W-:Y:S01]  /*1490*/  FFMA.FTZ R139, R30, R148, R139 ;  /* 0x000000941e8b7223 */ /* 0x000fe2000001008b */
[----:B------:R-:W-:Y:S01]  /*14a0*/  SHF.L.U32 R150, R150, 0x10, RZ ;  /* 0x0000001096967819 */ /* 0x000fe200000006ff */
[----:B------:R-:W-:Y:S01]  /*14b0*/  FADD.FTZ R111, R111, R148 ;  /* 0x000000946f6f7221 */ /* 0x000fe20000010000 */
[----:B------:R-:W-:Y:S02]  /*14c0*/  SHF.L.U32 R152, R160, 0x10, RZ ;  /* 0x00000010a0987819 */ /* 0x000fe400000006ff */
[----:B------:R-:W-:Y:S02]  /*14d0*/  MOV R205, R161 ;  /* 0x000000a100cd7202 */ /* 0x000fe40000000f00 */
[----:B------:R-:W-:-:S02]  /*14e0*/  SHF.R.U32.HI R161, RZ, 0x10, R161 ;  /* 0x00000010ffa17819 */ /* 0x000fc400000116a1 */
[----:B------:R-:W-:Y:S01]  /*14f0*/  SHF.R.U32.HI R148, RZ, 0x10, R183 ;  /* 0x00000010ff947819 */ /* 0x000fe200000116b7 */
[----:B------:R-:W-:Y:S01]  /*1500*/  FMUL.FTZ R31, R150, R152 ;  /* 0x00000098961f7220 */ /* 0x000fe20000410000 */
[----:B------:R-:W-:Y:S02]  /*1510*/  SHF.L.U32 R242, R242, 0x10, RZ ;  /* 0x00000010f2f27819 */ /* 0x000fe400000006ff */
[----:B------:R-:W-:Y:S01]  /*1520*/  SHF.L.U32 R235, R164, 0x10, RZ ;  /* 0x00000010a4eb7819 */ /* 0x000fe200000006ff */
[----:B------:R-:W-:Y:S01]  /*1530*/  FMUL.FTZ R160, R16, R173 ;  /* 0x000000ad10a07220 */ /* 0x000fe20000410000 */
[----:B------:R-:W-:Y:S01]  /*1540*/  SHF.L.U32 R148, R148, 0x10, RZ ;  /* 0x0000001094947819 */ /* 0x000fe200000006ff */
[C---:B------:R-:W-:Y:S01]  /*1550*/  FMUL.FTZ R172, R16.reuse, R175 ;  /* 0x000000af10ac7220 */ /* 0x040fe20000410000 */
[----:B------:R-:W-:Y:S01]  /*1560*/  SHF.L.U32 R150, R161, 0x10, RZ ;  /* 0x00000010a1967819 */ /* 0x000fe200000006ff */
[----:B------:R-:W-:Y:S01]  /*1570*/  FMUL.FTZ R175, R16, R249 ;  /* 0x000000f910af7220 */ /* 0x000fe20000410000 */
[----:B------:R-:W-:-:S02]  /*1580*/  SHF.L.U32 R201, R201, 0x10, RZ ;  /* 0x00000010c9c97819 */ /* 0x000fc400000006ff */
[----:B------:R-:W-:Y:S01]  /*1590*/  SHF.L.U32 R178, R171, 0x10, RZ ;  /* 0x00000010abb27819 */ /* 0x000fe200000006ff */
[----:B------:R-:W-:Y:S01]  /*15a0*/  FMUL.FTZ R235, R235, R242 ;  /* 0x000000f2ebeb7220 */ /* 0x000fe20000410000 */
[----:B------:R-:W-:Y:S01]  /*15b0*/  SHF.R.U64 R173, R184, 0x10, R185 ;  /* 0x00000010b8ad7819 */ /* 0x000fe200000012b9 */
[C---:B------:R-:W-:Y:S01]  /*15c0*/  FMUL.FTZ R237, R16.reuse, R237 ;  /* 0x000000ed10ed7220 */ /* 0x040fe20000410000 */
[----:B------:R-:W-:Y:S01]  /*15d0*/  SHF.L.U32 R215, R215, 0x10, RZ ;  /* 0x00000010d7d77819 */ /* 0x000fe200000006ff */
[----:B------:R-:W-:Y:S01]  /*15e0*/  FMUL.FTZ R233, R16, R233 ;  /* 0x000000e910e97220 */ /* 0x000fe20000410000 */
[----:B------:R-:W-:Y:S01]  /*15f0*/  SHF.L.U32 R231, R165, 0x10, RZ ;  /* 0x00000010a5e77819 */ /* 0x000fe200000006ff */
[-C--:B------:R-:W-:Y:S01]  /*1600*/  FMUL.FTZ R161, R148, R150.reuse ;  /* 0x0000009694a17220 */ /* 0x080fe20000410000 */
[----:B------:R-:W-:Y:S01]  /*1610*/  SHF.L.U32 R173, R173, 0x10, RZ ;  /* 0x00000010adad7819 */ /* 0x000fe200000006ff */
[-C--:B------:R-:W-:Y:S01]  /*1620*/  FFMA.FTZ R142, R175, R201.reuse, R142 ;  /* 0x000000c9af8e7223 */ /* 0x080fe2000001008e */
[----:B------:R-:W-:Y:S01]  /*1630*/  SHF.L.U32 R148, R209, 0x10, RZ ;  /* 0x00000010d1947819 */ /* 0x000fe200000006ff */
[----:B------:R-:W-:Y:S01]  /*1640*/  FADD.FTZ R114, R114, R201 ;  /* 0x000000c972727221 */ /* 0x000fe20000010000 */
[----:B------:R-:W-:Y:S01]  /*1650*/  FMUL.FTZ R178, R178, R201 ;  /* 0x000000c9b2b27220 */ /* 0x000fe20000410000 */
[C---:B------:R-:W-:Y:S01]  /*1660*/  FMUL.FTZ R174, R16.reuse, R177 ;  /* 0x000000b110ae7220 */ /* 0x040fe20000410000 */
[----:B------:R-:W-:Y:S01]  /*1670*/  FMUL.FTZ R176, R16, R179 ;  /* 0x000000b310b07220 */ /* 0x000fe20000410000 */
[----:B------:R-:W-:Y:S01]  /*1680*/  FADD.FTZ R201, RZ, R235 ;  /* 0x000000ebffc97221 */ /* 0x000fe20000010000 */
[-C--:B------:R-:W-:Y:S01]  /*1690*/  FFMA.FTZ R62, R233, R215.reuse, R62 ;  /* 0x000000d7e93e7223 */ /* 0x080fe2000001003e */
[----:B------:R-:W-:Y:S01]  /*16a0*/  FADD.FTZ R126, R126, R215 ;  /* 0x000000d77e7e7221 */ /* 0x000fe20000010000 */
[----:B------:R-:W-:Y:S01]  /*16b0*/  FMUL.FTZ R231, R231, R215 ;  /* 0x000000d7e7e77220 */ /* 0x000fe20000410000 */
[----:B------:R-:W-:Y:S01]  /*16c0*/  FFMA.FTZ R179, R237, R235, RZ ;  /* 0x000000ebedb37223 */ /* 0x000fe200000100ff */
        /* <DEDUP_REMOVED lines=9> */
[----:B------:R-:W-:Y:S01]  /*1760*/  FFMA.FTZ R148, R234, R232, R179 ;  /* 0x000000e8ea947223 */ /* 0x000fe200000100b3 */
[----:B------:R-:W-:Y:S01]  /*1770*/  FFMA.FTZ R143, R26, R227, R143 ;  /* 0x000000e31a8f7223 */ /* 0x000fe2000001008f */
[----:B------:R-:W-:Y:S01]  /*1780*/  FADD.FTZ R115, R115, R227 ;  /* 0x000000e373737221 */ /* 0x000fe20000010000 */
[----:B------:R-:W-:Y:S01]  /*1790*/  SHF.L.U32 R236, R236, 0x10, RZ ;  /* 0x00000010ecec7819 */ /* 0x000fe200000006ff */
[-C--:B------:R-:W-:Y:S01]  /*17a0*/  FFMA.FTZ R70, R217, R207.reuse, R70 ;  /* 0x000000cfd9467223 */ /* 0x080fe20000010046 */
[----:B------:R-:W-:Y:S01]  /*17b0*/  SHF.L.U32 R227, R166, 0x10, RZ ;  /* 0x00000010a6e37819 */ /* 0x000fe200000006ff */
[----:B------:R-:W-:Y:S01]  /*17c0*/  FADD.FTZ R118, R118, R207 ;  /* 0x000000cf76767221 */ /* 0x000fe20000010000 */
        /* <DEDUP_REMOVED lines=12> */
[----:B------:R-:W-:-:S02]  /*1890*/  SHF.L.U32 R223, R167, 0x10, RZ ;  /* 0x00000010a7df7819 */ /* 0x000fc400000006ff */
[----:B------:R-:W-:Y:S01]  /*18a0*/  SHF.L.U32 R201, R198, 0x10, RZ ;  /* 0x00000010c6c97819 */ /* 0x000fe200000006ff */
[----:B------:R-:W-:Y:S01]  /*18b0*/  FFMA.FTZ R149, R229, R227, R148 ;  /* 0x000000e3e5957223 */ /* 0x000fe20000010094 */
[----:B------:R-:W-:Y:S01]  /*18c0*/  SHF.L.U32 R198, R180, 0x10, RZ ;  /* 0x00000010b4c67819 */ /* 0x000fe200000006ff */
[----:B------:R-:W-:Y:S01]  /*18d0*/  FMUL.FTZ R223, R223, R211 ;  /* 0x000000d3dfdf7220 */ /* 0x000fe20000410000 */
[----:B------:R-:W-:Y:S01]  /*18e0*/  FADD.FTZ R150, R224, R207 ;  /* 0x000000cfe0967221 */ /* 0x000fe20000010000 */
[----:B------:R-:W-:Y:S01]  /*18f0*/  FMUL.FTZ R225, R16, R225 ;  /* 0x000000e110e17220 */ /* 0x000fe20000410000 */
[-C--:B------:R-:W-:Y:S01]  /*1900*/  FFMA.FTZ R136, R179, R201.reuse, R136 ;  /* 0x000000c9b3887223 */ /* 0x080fe20000010088 */
        /* <DEDUP_REMOVED lines=8> */
[----:B------:R-:W-:Y:S01]  /*1990*/  FFMA.FTZ R149, R225, R223, R148 ;  /* 0x000000dfe1957223 */ /* 0x000fe20000010094 */
[----:B------:R-:W-:Y:S01]  /*19a0*/  FMUL.FTZ R221, R16, R221 ;  /* 0x000000dd10dd7220 */ /* 0x000fe20000410000 */
[----:B------:R-:W-:-:S02]  /*19b0*/  FADD.FTZ R150, R220, R151 ;  /* 0x00000097dc967221 */ /* 0x000fc40000010000 */
[----:B------:R-:W-:Y:S01]  /*19c0*/  FMUL.FTZ R219, R219, R210 ;  /* 0x000000d2dbdb7220 */ /* 0x000fe20000410000 */
[----:B------:R-:W-:-:S03]  /*19d0*/  FFMA.FTZ R148, R222, R220, R149 ;  /* 0x000000dcde947223 */ /* 0x000fc60000010095 */
[----:B------:R-:W-:Y:S01]  /*19e0*/  FADD.FTZ R151, R219, R150 ;  /* 0x00000096db977221 */ /* 0x000fe20000010000 */
[----:B------:R-:W-:Y:S01]  /*19f0*/  FFMA.FTZ R149, R221, R219, R148 ;  /* 0x000000dbdd957223 */ /* 0x000fe20000010094 */
[----:B------:R-:W-:Y:S02]  /*1a00*/  SHF.R.U32.HI R177, RZ, 0x10, R185 ;  /* 0x00000010ffb17819 */ /* 0x000fe400000116b9 */
[----:B------:R-:W-:Y:S01]  /*1a10*/  FADD.FTZ R150, R216, R151 ;  /* 0x00000097d8967221 */ /* 0x000fe20000010000 */
[----:B------:R-:W-:Y:S01]  /*1a20*/  FFMA.FTZ R148, R218, R216, R149 ;  /* 0x000000d8da947223 */ /* 0x000fe20000010095 */
[----:B------:R-:W-:Y:S01]  /*1a30*/  FFMA.FTZ R66, R225, R211, R66 ;  /* 0x000000d3e1427223 */ /* 0x000fe20000010042 */
[----:B------:R-:W-:Y:S01]  /*1a40*/  FADD.FTZ R122, R122, R211 ;  /* 0x000000d37a7a7221 */ /* 0x000fe20000010000 */
[----:B------:R-:W-:Y:S01]  /*1a50*/  SHF.L.U32 R206, R206, 0x10, RZ ;  /* 0x00000010cece7819 */ /* 0x000fe200000006ff */
[----:B------:R-:W-:Y:S01]  /*1a60*/  FADD.FTZ R207, R215, R150 ;  /* 0x00000096d7cf7221 */ /* 0x000fe20000010000 */
[----:B------:R-:W-:-:S02]  /*1a70*/  SHF.L.U32 R211, R170, 0x10, RZ ;  /* 0x00000010aad37819 */ /* 0x000fc400000006ff */
[----:B------:R-:W-:Y:S02]  /*1a80*/  SHF.L.U32 R177, R177, 0x10, RZ ;  /* 0x00000010b1b17819 */ /* 0x000fe400000006ff */
[----:B------:R-:W-:Y:S01]  /*1a90*/  SHF.L.U32 R200, R200, 0x10, RZ ;  /* 0x00000010c8c87819 */ /* 0x000fe200000006ff */
[----:B------:R-:W-:Y:S01]  /*1aa0*/  FFMA.FTZ R149, R217, R215, R148 ;  /* 0x000000d7d9957223 */ /* 0x000fe20000010094 */
[----:B------:R-:W-:Y:S01]  /*1ab0*/  FMUL.FTZ R211, R211, R206 ;  /* 0x000000ced3d37220 */ /* 0x000fe20000410000 */
[----:B------:R-:W-:Y:S01]  /*1ac0*/  FADD.FTZ R150, R212, R207 ;  /* 0x000000cfd4967221 */ /* 0x000fe20000010000 */
[----:B------:R-:W-:Y:S01]  /*1ad0*/  FMUL.FTZ R213, R16, R213 ;  /* 0x000000d510d57220 */ /* 0x000fe20000410000 */
[-C--:B------:R-:W-:Y:S01]  /*1ae0*/  FMUL.FTZ R177, R177, R200.reuse ;  /* 0x000000c8b1b17220 */ /* 0x080fe20000410000 */
[----:B------:R-:W-:Y:S01]  /*1af0*/  FADD.FTZ R103, R103, R200 ;  /* 0x000000c867677221 */ /* 0x000fe20000010000 */
[----:B------:R-:W-:Y:S01]  /*1b00*/  FFMA.FTZ R131, R176, R200, R131 ;  /* 0x000000c8b0837223 */ /* 0x000fe20000010083 */
[----:B------:R-:W-:Y:S01]  /*1b10*/  SHF.L.U32 R200, R181, 0x10, RZ ;  /* 0x00000010b5c87819 */ /* 0x000fe200000006ff */
[----:B------:R-:W-:Y:S01]  /*1b20*/  FFMA.FTZ R148, R214, R212, R149 ;  /* 0x000000d4d6947223 */ /* 0x000fe20000010095 */
[----:B------:R-:W-:Y:S01]  /*1b30*/  FADD.FTZ R150, R211, R150 ;  /* 0x00000096d3967221 */ /* 0x000fe20000010000 */
[----:B------:R-:W-:Y:S01]  /*1b40*/  FFMA.FTZ R138, R199, R201, R138 ;  /* 0x000000c9c78a7223 */ /* 0x000fe2000001008a */
        /* <DEDUP_REMOVED lines=12> */
[----:B------:R-:W-:Y:S01]  /*1c10*/  SHF.L.U32 R204, R182, 0x10, RZ ;  /* 0x00000010b6cc7819 */ /* 0x000fe200000006ff */
[----:B------:R-:W-:Y:S02]  /*1c20*/  FFMA.FTZ R149, R179, R198, R150 ;  /* 0x000000c6b3957223 */ /* 0x000fe40000010096 */
[----:B------:R-:W-:Y:S01]  /*1c30*/  FADD.FTZ R153, R27, R148 ;  /* 0x000000941b997221 */ /* 0x000fe20000010000 */
[----:B------:R-:W-:Y:S01]  /*1c40*/  FFMA.FTZ R140, R213, R206, R140 ;  /* 0x000000ced58c7223 */ /* 0x000fe2000001008c */
[----:B------:R-:W-:Y:S01]  /*1c50*/  FFMA.FTZ R148, R28, R27, R149 ;  /* 0x0000001b1c947223 */ /* 0x000fe20000010095 */
[----:B------:R-:W-:Y:S01]  /*1c60*/  FADD.FTZ R112, R112, R206 ;  /* 0x000000ce70707221 */ /* 0x000fe20000010000 */
[----:B------:R-:W-:Y:S01]  /*1c70*/  FADD.FTZ R104, R104, R151 ;  /* 0x0000009768687221 */ /* 0x000fe20000010000 */
[-C--:B------:R-:W-:Y:S01]  /*1c80*/  FFMA.FTZ R132, R201, R151.reuse, R132 ;  /* 0x00000097c9847223 */ /* 0x080fe20000010084 */
[----:B------:R-:W-:Y:S01]  /*1c90*/  FMUL.FTZ R204, R204, R151 ;  /* 0x00000097cccc7220 */ /* 0x000fe20000410000 */
[----:B------:R-:W-:Y:S01]  /*1ca0*/  SHF.L.U32 R151, R205, 0x10, RZ ;  /* 0x00000010cd977819 */ /* 0x000fe200000006ff */
[----:B------:R-:W-:Y:S01]  /*1cb0*/  FMUL.FTZ R205, R16, R155 ;  /* 0x0000009b10cd7220 */ /* 0x000fe20000410000 */
[----:B------:R-:W-:Y:S01]  /*1cc0*/  SHF.L.U32 R206, R183, 0x10, RZ ;  /* 0x00000010b7ce7819 */ /* 0x000fe200000006ff */
[----:B------:R-:W-:Y:S01]  /*1cd0*/  FADD.FTZ R150, R200, R153 ;  /* 0x00000099c8967221 */ /* 0x000fe20000010000 */
[----:B------:R-:W-:Y:S01]  /*1ce0*/  FFMA.FTZ R149, R199, R200, R148 ;  /* 0x000000c8c7957223 */ /* 0x000fe20000010094 */
[----:B------:R-:W-:Y:S01]  /*1cf0*/  FADD.FTZ R106, R106, R151 ;  /* 0x000000976a6a7221 */ /* 0x000fe20000010000 */
[-C--:B------:R-:W-:Y:S01]  /*1d00*/  FFMA.FTZ R134, R205, R151.reuse, R134 ;  /* 0x00000097cd867223 */ /* 0x080fe20000010086 */
[----:B------:R-:W-:Y:S01]  /*1d10*/  FMUL.FTZ R206, R206, R151 ;  /* 0x00000097cece7220 */ /* 0x000fe20000410000 */
[----:B------:R-:W-:Y:S01]  /*1d20*/  FADD.FTZ R153, R29, R150 ;  /* 0x000000961d997221 */ /* 0x000fe20000010000 */
[----:B------:R-:W-:Y:S01]  /*1d30*/  SHF.L.U32 R151, R208, 0x10, RZ ;  /* 0x00000010d0977819 */ /* 0x000fe200000006ff */
[----:B------:R-:W-:Y:S01]  /*1d40*/  FFMA.FTZ R150, R30, R29, R149 ;  /* 0x0000001d1e967223 */ /* 0x000fe20000010095 */
[----:B------:R-:W-:Y:S01]  /*1d50*/  SHF.L.U32 R208, R184, 0x10, RZ ;  /* 0x00000010b8d07819 */ /* 0x000fe200000006ff */
        /* <DEDUP_REMOVED lines=11> */
[----:B------:R-:W-:Y:S01]  /*1e10*/  FFMA.FTZ R150, R172, R161, R149 ;  /* 0x000000a1ac967223 */ /* 0x000fe20000010095 */
        /* <DEDUP_REMOVED lines=9> */
[----:B------:R-:W-:-:S03]  /*1eb0*/  FFMA.FTZ R148, R174, R173, R149 ;  /* 0x000000adae947223 */ /* 0x000fc60000010095 */
        /* <DEDUP_REMOVED lines=12> */
[----:B------:R-:W-:Y:S06]  /*1f80*/  BRA `(.L_x_5455) ;  /* 0x0000000400507947 */ /* 0x000fec0003800000 */
.L_x_5454:
        /* <DEDUP_REMOVED lines=12> */
.L_x_5456:
        /* <DEDUP_REMOVED lines=19> */
[----:B------:R-:W-:-:S04]  /*2180*/  IMAD.WIDE.U32 R150, R151, 0x4, R148 ;  /* 0x0000000497967825 */ /* 0x000fc800078e0094 */
[----:B------:R-:W-:Y:S01]  /*2190*/  IMAD.WIDE.U32 R148, R15, 0x4, R148 ;  /* 0x000000040f947825 */ /* 0x000fe200078e0094 */
[----:B------:R0:W5:Y:S04]  /*21a0*/  LDG.E R247, desc[UR12][R150.64] ;  /* 0x0000000c96f77981 */ /* 0x000168000c1e1900 */
[----:B------:R0:W5:Y:S04]  /*21b0*/  LDG.E R15, desc[UR12][R152.64] ;  /* 0x0000000c980f7981 */ /* 0x000168000c1e1900 */
[----:B------:R0:W5:Y:S01]  /*21c0*/  LDG.E R17, desc[UR12][R148.64] ;  /* 0x0000000c94117981 */ /* 0x000162000c1e1900 */
[----:B------:R-:W-:Y:S05]  /*21d0*/  BRA `(.L_x_5455) ;  /* 0x0000000000bc7947 */ /* 0x000fea0003800000 */
.L_x_5457:
        /* <DEDUP_REMOVED lines=17> */
[C---:B------:R-:W-:Y:S01]  /*22f0*/  IADD3 R53, PT, PT, R57.reuse, 0x100, RZ ;  /* 0x0000010039357810 */ /* 0x040fe20007ffe0ff */
[----:B------:R2:W5:Y:S01]  /*2300*/  LDG.E R244, desc[UR12][R44.64] ;  /* 0x0000000c2cf47981 */ /* 0x000562000c1e1900 */
[----:B------:R-:W-:Y:S01]  /*2310*/  IADD3 R49, PT, PT, R57, 0x200, RZ ;  /* 0x0000020039317810 */ /* 0x000fe20007ffe0ff */
[--C-:B------:R-:W-:Y:S01]  /*2320*/  IMAD.WIDE.U32 R36, R151, 0x4, R34.reuse ;  /* 0x0000000497247825 */ /* 0x100fe200078e0022 */
[C---:B------:R-:W-:Y:S01]  /*2330*/  IADD3 R51, PT, PT, R57.reuse, 0x300, RZ ;  /* 0x0000030039337810 */ /* 0x040fe20007ffe0ff */
[----:B------:R3:W5:Y:S01]  /*2340*/  LDG.E R241, desc[UR12][R40.64] ;  /* 0x0000000c28f17981 */ /* 0x000762000c1e1900 */
[----:B------:R-:W-:Y:S01]  /*2350*/  IADD3 R55, PT, PT, R57, 0x400, RZ ;  /* 0x0000040039377810 */ /* 0x000fe20007ffe0ff */
[--C-:B------:R-:W-:Y:S01]  /*2360*/  IMAD.WIDE.U32 R42, R43, 0x4, R34.reuse ;  /* 0x000000042b2a7825 */ /* 0x100fe200078e0022 */
[C---:B-1----:R-:W-:Y:S01]  /*2370*/  IADD3 R47, PT, PT, R57.reuse, 0x500, RZ ;  /* 0x00000500392f7810 */ /* 0x042fe20007ffe0ff */
[----:B------:R1:W5:Y:S01]  /*2380*/  LDG.E R247, desc[UR12][R36.64] ;  /* 0x0000000c24f77981 */ /* 0x000362000c1e1900 */
[----:B------:R-:W-:Y:S01]  /*2390*/  IADD3 R59, PT, PT, R57, 0x600, RZ ;  /* 0x00000600393b7810 */ /* 0x000fe20007ffe0ff */
[----:B------:R-:W-:-:S02]  /*23a0*/  IMAD.WIDE.U32 R38, R39, 0x4, R34 ;  /* 0x0000000427267825 */ /* 0x000fc400078e0022 */
[----:B------:R4:W5:Y:S02]  /*23b0*/  LDG.E R243, desc[UR12][R42.64] ;  /* 0x0000000c2af37981 */ /* 0x000964000c1e1900 */
[----:B------:R-:W-:Y:S02]  /*23c0*/  IMAD.WIDE.U32 R34, R15, 0x4, R34 ;  /* 0x000000040f227825 */ /* 0x000fe400078e0022 */
[----:B------:R4:W5:Y:S04]  /*23d0*/  LDG.E R15, desc[UR12][R38.64] ;  /* 0x0000000c260f7981 */ /* 0x000968000c1e1900 */
[----:B------:R4:W5:Y:S01]  /*23e0*/  LDG.E R17, desc[UR12][R34.64] ;  /* 0x0000000c22117981 */ /* 0x000962000c1e1900 */
[----:B0-----:R-:W-:-:S04]  /*23f0*/  IMAD.WIDE.U32 R56, R57, 0x10, R32 ;  /* 0x0000001039387825 */ /* 0x001fc800078e0020 */
[----:B------:R-:W-:-:S04]  /*2400*/  IMAD.WIDE.U32 R52, R53, 0x10, R32 ;  /* 0x0000001035347825 */ /* 0x000fc800078e0020 */
[----:B------:R-:W-:-:S04]  /*2410*/  IMAD.WIDE.U32 R48, R49, 0x10, R32 ;  /* 0x0000001031307825 */ /* 0x000fc800078e0020 */
[--C-:B--2---:R-:W-:Y:S02]  /*2420*/  IMAD.WIDE.U32 R44, R51, 0x10, R32.reuse ;  /* 0x00000010332c7825 */ /* 0x104fe400078e0020 */
[----:B------:R-:W5:Y:S02]  /*2430*/  LDG.E.128 R48, desc[UR12][R48.64] ;  /* 0x0000000c30307981 */ /* 0x000f64000c1e1d00 */
[--C-:B---3--:R-:W-:Y:S02]  /*2440*/  IMAD.WIDE.U32 R40, R55, 0x10, R32.reuse ;  /* 0x0000001037287825 */ /* 0x108fe400078e0020 */
[----:B------:R-:W5:Y:S02]  /*2450*/  LDG.E.128 R52, desc[UR12][R52.64] ;  /* 0x0000000c34347981 */ /* 0x000f64000c1e1d00 */
[--C-:B-1----:R-:W-:Y:S02]  /*2460*/  IMAD.WIDE.U32 R36, R47, 0x10, R32.reuse ;  /* 0x000000102f247825 */ /* 0x102fe400078e0020 */
[----:B------:R-:W5:Y:S02]  /*2470*/  LDG.E.128 R44, desc[UR12][R44.64] ;  /* 0x0000000c2c2c7981 */ /* 0x000f64000c1e1d00 */
[----:B------:R-:W-:-:S02]  /*2480*/  IMAD.WIDE.U32 R32, R59, 0x10, R32 ;  /* 0x000000103b207825 */ /* 0x000fc400078e0020 */
[----:B------:R-:W5:Y:S04]  /*2490*/  LDG.E.128 R56, desc[UR12][R56.64] ;  /* 0x0000000c38387981 */ /* 0x000f68000c1e1d00 */
[----:B------:R-:W5:Y:S04]  /*24a0*/  LDG.E.128 R40, desc[UR12][R40.64] ;  /* 0x0000000c28287981 */ /* 0x000f68000c1e1d00 */
[----:B------:R-:W5:Y:S04]  /*24b0*/  LDG.E.128 R36, desc[UR12][R36.64] ;  /* 0x0000000c24247981 */ /* 0x000f68000c1e1d00 */
[----:B----4-:R-:W5:Y:S02]  /*24c0*/  LDG.E.128 R32, desc[UR12][R32.64] ;  /* 0x0000000c20207981 */ /* 0x010f64000c1e1d00 */
.L_x_5455:
[----:B0-----:R-:W0:Y:S01]  /*24d0*/  SHFL.DOWN PT, R148, R203, 0x10, 0x1f ;  /* 0x0a001f00cb947f89 */ /* 0x001e2200000e0000 */
[----:B------:R-:W1:Y:S01]  /*24e0*/  LDC R249, c[0x0][0x388] ;  /* 0x0000e200fff97b82 */ /* 0x000e620000000800 */
[----:B------:R-:W-:Y:S01]  /*24f0*/  @P3 IADD3 R202, PT, PT, R202, -0x1, RZ ;  /* 0xffffffffcaca3810 */ /* 0x000fe20007ffe0ff */
[----:B------:R-:W-:Y:S01]  /*2500*/  BSSY.RECONVERGENT B0, `(.L_x_5458) ;  /* 0x0000025000007945 */ /* 0x000fe20003800200 */
[----:B------:R-:W2:Y:S01]  /*2510*/  SHFL.DOWN PT, R149, R236, 0x10, 0x1f ;  /* 0x0a001f00ec957f89 */ /* 0x000ea200000e0000 */
[----:B------:R-:W-:Y:S01]  /*2520*/  MOV R242, RZ ;  /* 0x000000ff00f27202 */ /* 0x000fe20000000f00 */
[----:B0-----:R-:W-:Y:S01]  /*2530*/  FADD.FTZ R148, R148, R203 ;  /* 0x000000cb94947221 */ /* 0x001fe20000010000 */
[----:B-1----:R-:W-:Y:S02]  /*2540*/  @P3 IMAD R202, R202, R249, RZ ;  /* 0x000000f9caca3224 */ /* 0x002fe400078e02ff */
[----:B--2---:R-:W-:Y:S02]  /*2550*/  FADD.FTZ R149, R149, R236 ;  /* 0x000000ec95957221 */ /* 0x004fe40000010000 */
[----:B------:R-:W0:Y:S01]  /*2560*/  SHFL.DOWN PT, R151, R148, 0x8, 0x1f ;  /* 0x09001f0094977f89 */ /* 0x000e2200000e0000 */
[----:B------:R-:W-:-:S03]  /*2570*/  @P3 SHF.R.S32.HI R157, RZ, 0x1f, R202 ;  /* 0x0000001fff9d3819 */ /* 0x000fc600000114ca */
[----:B------:R-:W1:Y:S01]  /*2580*/  SHFL.DOWN PT, R150, R149, 0x8, 0x1f ;  /* 0x09001f0095967f89 */ /* 0x000e6200000e0000 */
[----:B------:R-:W-:Y:S01]  /*2590*/  @P3 LEA.HI R157, R157, R202, RZ, 0x2 ;  /* 0x000000ca9d9d3211 */ /* 0x000fe200078f10ff */
[----:B------:R-:W2:Y:S01]  /*25a0*/  S2R R236, SR_TID.X ;  /* 0x0000000000ec7919 */ /* 0x000ea20000002100 */
[----:B0-----:R-:W-:Y:S01]  /*25b0*/  FADD.FTZ R151, R148, R151 ;  /* 0x0000009794977221 */ /* 0x001fe20000010000 */
[----:B-1----:R-:W-:-:S04]  /*25c0*/  FADD.FTZ R150, R149, R150 ;  /* 0x0000009695967221 */ /* 0x002fc80000010000 */
[----:B------:R-:W0:Y:S04]  /*25d0*/  SHFL.DOWN PT, R152, R151, 0x4, 0x1f ;  /* 0x08801f0097987f89 */ /* 0x000e2800000e0000 */
[----:B------:R-:W1:Y:S01]  /*25e0*/  SHFL.DOWN PT, R153, R150, 0x4, 0x1f ;  /* 0x08801f0096997f89 */ /* 0x000e6200000e0000 */
[----:B--2---:R-:W-:Y:S02]  /*25f0*/  LOP3.LUT P0, RZ, R236, 0x1f, RZ, 0xc0, !PT ;  /* 0x0000001fecff7812 */ /* 0x004fe4000780c0ff */
[----:B------:R-:W-:Y:S01]  /*2600*/  @P3 LEA.HI.SX32 R242, R157, R236, 0x1e ;  /* 0x000000ec9df23211 */ /* 0x000fe200078ff2ff */
        /* <DEDUP_REMOVED lines=20> */
.L_x_5459:
[----:B------:R-:W-:Y:S05]  /*2750*/  BSYNC.RECONVERGENT B0 ;  /* 0x0000000000007941 */ /* 0x000fea0003800200 */
.L_x_5458:
[----:B------:R-:W-:Y:S01]  /*2760*/  BAR.SYNC.DEFER_BLOCKING 0x0 ;  /* 0x0000000000007b1d */ /* 0x000fe20000010000 */
[----:B------:R-:W-:-:S06]  /*2770*/  @P3 IMAD.WIDE.U32 R202, R242, 0x8, R150 ;  /* 0x00000008f2ca3825 */ /* 0x000fcc00078e0096 */
[----:B------:R-:W2:Y:S01]  /*2780*/  @P3 LDG.E.64 R202, desc[UR12][R202.64] ;  /* 0x0000000ccaca3981 */ /* 0x000ea2000c1e1b00 */
[----:B------:R-:W1:Y:S01]  /*2790*/  S2UR UR5, SR_CgaCtaId ;  /* 0x00000000000579c3 */ /* 0x000e620000008800 */
[----:B------:R-:W-:Y:S01]  /*27a0*/  UMOV UR4, 0x400 ;  /* 0x0000040000047882 */ /* 0x000fe20000000000 */
[----:B------:R-:W-:Y:S01]  /*27b0*/  ISETP.NE.U32.AND P0, PT, RZ, UR6, PT ;  /* 0x00000006ff007c0c */ /* 0x000fe2000bf05070 */
[----:B------:R-:W-:Y:S01]  /*27c0*/  IMAD R249, R0, R249, RZ ;  /* 0x000000f900f97224 */ /* 0x000fe200078e02ff */
[----:B------:R-:W-:Y:S02]  /*27d0*/  ISETP.NE.AND P1, PT, RZ, UR11, PT ;  /* 0x0000000bff007c0c */ /* 0x000fe4000bf25270 */
        /* <DEDUP_REMOVED lines=15> */
[----:B------:R-:W-:Y:S02]  /*28d0*/  FADD.FTZ R248, R155, R152 ;  /* 0x000000989bf87221 */ /* 0x000fe40000010000 */
[----:B------:R-:W0:Y:S01]  /*28e0*/  LDS.128 R152, [UR5] ;  /* 0x00000005ff987984 */ /* 0x000e220008000c00 */
[----:B-1----:R-:W-:Y:S01]  /*28f0*/  FADD.FTZ R251, R157, R148 ;  /* 0x000000949dfb7221 */ /* 0x002fe20000010000 */
[----:B------:R-:W-:Y:S01]  /*2900*/  FADD.FTZ R248, R248, R149 ;  /* 0x00000095f8f87221 */ /* 0x000fe20000010000 */
[----:B------:R-:W-:Y:S01]  /*2910*/  SHF.R.S32.HI R148, RZ, 0x1f, R249 ;  /* 0x0000001fff947819 */ /* 0x000fe200000114f9 */
[----:B------:R-:W1:Y:S01]  /*2920*/  LDS.128 R156, [UR10] ;  /* 0x0000000aff9c7984 */ /* 0x000e620008000c00 */
[----:B------:R-:W-:Y:S01]  /*2930*/  FADD.FTZ R251, R150, R251 ;  /* 0x000000fb96fb7221 */ /* 0x000fe20000010000 */
[----:B------:R-:W-:Y:S01]  /*2940*/  FADD.FTZ R248, R151, R248 ;  /* 0x000000f897f87221 */ /* 0x000fe20000010000 */
[----:B------:R-:W-:-:S02]  /*2950*/  LEA.HI R249, R148, R249, RZ, 0x2 ;  /* 0x000000f994f97211 */ /* 0x000fc400078f10ff */
[----:B0-----:R-:W-:Y:S01]  /*2960*/  FADD.FTZ R251, R251, R152 ;  /* 0x00000098fbfb7221 */ /* 0x001fe20000010000 */
[----:B------:R-:W-:Y:S01]  /*2970*/  FADD.FTZ R248, R248, R153 ;  /* 0x00000099f8f87221 */ /* 0x000fe20000010000 */
[----:B------:R-:W-:Y:S02]  /*2980*/  LEA.HI.SX32 R152, R249, R236, 0x1e ;  /* 0x000000ecf9987211 */ /* 0x000fe400078ff2ff */
[----:B------:R-:W-:Y:S01]  /*2990*/  FADD.FTZ R251, R154, R251 ;  /* 0x000000fb9afb7221 */ /* 0x000fe20000010000 */
[----:B------:R-:W-:-:S03]  /*29a0*/  FADD.FTZ R248, R155, R248 ;  /* 0x000000f89bf87221 */ /* 0x000fc60000010000 */
[----:B-1----:R-:W-:Y:S01]  /*29b0*/  FADD.FTZ R251, R251, R156 ;  /* 0x0000009cfbfb7221 */ /* 0x002fe20000010000 */
        /* <DEDUP_REMOVED lines=19> */
[----:B-----5:R-:W-:Y:S01]  /*2af0*/  LOP3.LUT P1, RZ, R247, 0xff, RZ, 0xc0, !PT ;  /* 0x000000fff7ff7812 */ /* 0x020fe2000782c0ff */
[----:B------:R-:W-:Y:S01]  /*2b00*/  BSSY.RECONVERGENT B0, `(.L_x_5463) ;  /* 0x000000c000007945 */ /* 0x000fe20003800200 */
[----:B------:R-:W-:-:S11]  /*2b10*/  HFMA2 R149, -RZ, RZ, 0, 0 ;  /* 0x00000000ff957431 */ /* 0x000fd600000001ff */
[----:B------:R-:W-:Y:S05]  /*2b20*/  @!P1 BRA `(.L_x_5464) ;  /* 0x0000000000249947 */ /* 0x000fea0003800000 */
[----:B------:R-:W-:Y:S01]  /*2b30*/  FFMA.FTZ R148, R237, R153, R154 ;  /* 0x00000099ed947223 */ /* 0x000fe2000001009a */
[----:B------:R-:W-:-:S03]  /*2b40*/  ISETP.GT.AND P0, PT, R14, RZ, PT ;  /* 0x000000ff0e00720c */ /* 0x000fc60003f04270 */
[----:B------:R-:W-:-:S04]  /*2b50*/  FADD.FTZ R149, R235, -R148 ;  /* 0x80000094eb957221 */ /* 0x000fc80000010000 */
[----:B------:R-:W-:-:S05]  /*2b60*/  FMUL.FTZ R149, R16, R149 ;  /* 0x0000009510957220 */ /* 0x000fca0000410000 */
[----:B------:R-:W-:-:S05]  /*2b70*/  FSEL R149, R149, RZ, P0 ;  /* 0x000000ff95957208 */ /* 0x000fca0000000000 */
[----:B------:R-:W-:-:S04]  /*2b80*/  FMUL.FTZ R149, R149, UR17 ;  /* 0x0000001195957c20 */ /* 0x000fc80008410000 */
[----:B------:R-:W-:Y:S01]  /*2b90*/  FMUL.FTZ R148, R149, UR16 ;  /* 0x0000001095947c20 */ /* 0x000fe20008410000 */
[----:B------:R-:W-:-:S05]  /*2ba0*/  SHF.L.U32 R149, R18, 0x10, RZ ;  /* 0x0000001012957819 */ /* 0x000fca00000006ff */
[----:B------:R-:W-:-:S07]  /*2bb0*/  FMUL.FTZ R149, R149, R148 ;  /* 0x0000009495957220 */ /* 0x000fce0000410000 */
.L_x_5464:
[----:B------:R-:W-:Y:S05]  /*2bc0*/  BSYNC.RECONVERGENT B0 ;  /* 0x0000000000007941 */ /* 0x000fea0003800200 */
.L_x_5463:
[----:B------:R-:W-:Y:S01]  /*2bd0*/  BSSY.RECONVERGENT B0, `(.L_x_5465) ;  /* 0x000000d000007945 */ /* 0x000fe20003800200 */
[----:B------:R-:W-:Y:S01]  /*2be0*/  FADD.FTZ R149, R96, R149 ;  /* 0x0000009560957221 */ /* 0x000fe20000010000 */
[----:B------:R-:W-:Y:S02]  /*2bf0*/  MOV R96, RZ ;  /* 0x000000ff00607202 */ /* 0x000fe40000000f00 */
        /* <DEDUP_REMOVED lines=8> */
[----:B------:R-:W-:-:S04]  /*2c80*/  FMUL.FTZ R151, R151, UR16 ;  /* 0x0000001097977c20 */ /* 0x000fc80008410000 */
[----:B------:R-:W-:-:S07]  /*2c90*/  FMUL.FTZ R96, R151, R96 ;  /* 0x0000006097607220 */ /* 0x000fce0000410000 */
.L_x_5466:
[----:B------:R-:W-:Y:S05]  /*2ca0*/  BSYNC.RECONVERGENT B0 ;  /* 0x0000000000007941 */ /* 0x000fea0003800200 */
.L_x_5465:
[----:B------:R-:W-:Y:S02]  /*2cb0*/  F2FP.BF16.F32.PACK_AB R240, RZ, R96 ;  /* 0x00000060fff0723e */ /* 0x000fe400000010ff */
[----:B------:R-:W-:-:S07]  /*2cc0*/  MOV R96, R149 ;  /* 0x0000009500607202 */ /* 0x000fce0000000f00 */
.L_x_5462:
[----:B------:R-:W-:Y:S05]  /*2cd0*/  @!P3 BRA `(.L_x_5467) ;  /* 0x000000000078b947 */ /* 0x000fea0003800000 */
[----:B-----5:R-:W-:Y:S01]  /*2ce0*/  LOP3.LUT P0, RZ, R247, 0xff00, RZ, 0xc0, !PT ;  /* 0x0000ff00f7ff7812 */ /* 0x020fe2000780c0ff */
[----:B------:R-:W-:Y:S01]  /*2cf0*/  BSSY.RECONVERGENT B0, `(.L_x_5468) ;  /* 0x000000c000007945 */ /* 0x000fe20003800200 */
[----:B------:R-:W-:-:S11]  /*2d00*/  HFMA2 R148, -RZ, RZ, 0, 0 ;  /* 0x00000000ff947431 */ /* 0x000fd600000001ff */
        /* <DEDUP_REMOVED lines=8> */
[----:B------:R-:W-:-:S04]  /*2d90*/  FMUL.FTZ R149, R149, UR16 ;  /* 0x0000001095957c20 */ /* 0x000fc80008410000 */
[----:B------:R-:W-:-:S07]  /*2da0*/  FMUL.FTZ R148, R148, R149 ;  /* 0x0000009594947220 */ /* 0x000fce0000410000 */
.L_x_5469:
[----:B------:R-:W-:Y:S05]  /*2db0*/  BSYNC.RECONVERGENT B0 ;  /* 0x0000000000007941 */ /* 0x000fea0003800200 */
.L_x_5468:
[----:B------:R-:W-:Y:S01]  /*2dc0*/  BSSY.RECONVERGENT B0, `(.L_x_5470) ;  /* 0x000000d000007945 */ /* 0x000fe20003800200 */
[----:B------:R-:W-:Y:S01]  /*2dd0*/  FADD.FTZ R148, R97, R148 ;  /* 0x0000009461947221 */ /* 0x000fe20000010000 */
[----:B------:R-:W-:Y:S02]  /*2de0*/  MOV R97, RZ ;  /* 0x000000ff00617202 */ /* 0x000fe40000000f00 */
        /* <DEDUP_REMOVED lines=10> */
.L_x_5471:
[----:B------:R-:W-:Y:S05]  /*2e90*/  BSYNC.RECONVERGENT B0 ;  /* 0x0000000000007941 */ /* 0x000fea0003800200 */
.L_x_5470:
[----:B------:R-:W-:Y:S02]  /*2ea0*/  F2FP.BF16.F32.PACK_AB R238, RZ, R97 ;  /* 0x00000061ffee723e */ /* 0x000fe400000010ff */
[----:B------:R-:W-:-:S07]  /*2eb0*/  MOV R97, R148 ;  /* 0x0000009400617202 */ /* 0x000fce0000000f00 */
.L_x_5467:
        /* <DEDUP_REMOVED lines=14> */
.L_x_5474:
[----:B------:R-:W-:Y:S05]  /*2fa0*/  BSYNC.RECONVERGENT B0 ;  /* 0x0000000000007941 */ /* 0x000fea0003800200 */
.L_x_5473:
        /* <DEDUP_REMOVED lines=13> */
.L_x_5476:
[----:B------:R-:W-:Y:S05]  /*3080*/  BSYNC.RECONVERGENT B0 ;  /* 0x0000000000007941 */ /* 0x000fea0003800200 */
.L_x_5475:
[----:B------:R-:W-:Y:S02]  /*3090*/  F2FP.BF16.F32.PACK_AB R239, RZ, R98 ;  /* 0x00000062ffef723e */ /* 0x000fe400000010ff */
[----:B------:R-:W-:-:S07]  /*30a0*/  MOV R98, R149 ;  /* 0x0000009500627202 */ /* 0x000fce0000000f00 */
.L_x_5472:
[----:B------:R-:W-:Y:S05]  /*30b0*/  @!P3 BRA `(.L_x_5477) ;  /* 0x0000001000f4b947 */ /* 0x000fea0003800000 */
[----:B-----5:R-:W-:Y:S01]  /*30c0*/  ISETP.GE.U32.AND P0, PT, R247, 0x1000000, PT ;  /* 0x01000000f700780c */ /* 0x020fe20003f06070 */
        /* <DEDUP_REMOVED lines=12> */
.L_x_5479:
[----:B------:R-:W-:Y:S05]  /*3190*/  BSYNC.RECONVERGENT B0 ;  /* 0x0000000000007941 */ /* 0x000fea0003800200 */
.L_x_5478:
[----:B------:R-:W-:Y:S01]  /*31a0*/  BSSY.RECONVERGENT B0, `(.L_x_5480) ;  /* 0x000000d000007945 */ /* 0x000fe20003800200 */
[----:B------:R-:W-:Y:S01]  /*31b0*/  FADD.FTZ R99, R99, R22 ;  /* 0x0000001663637221 */ /* 0x000fe20000010000 */
[----:B------:R-:W-:Y:S02]  /*31c0*/  MOV R22, RZ ;  /* 0x000000ff00167202 */ /* 0x000fe40000000f00 */
        /* <DEDUP_REMOVED lines=10> */
.L_x_5481:
[----:B------:R-:W-:Y:S05]  /*3270*/  BSYNC.RECONVERGENT B0 ;  /* 0x0000000000007941 */ /* 0x000fea0003800200 */
.L_x_5480:
[----:B------:R-:W-:Y:S01]  /*3280*/  F2FP.BF16.F32.PACK_AB R22, RZ, R22 ;  /* 0x00000016ff16723e */ /* 0x000fe200000010ff */
[----:B------:R-:W-:Y:S06]  /*3290*/  BRA `(.L_x_5477) ;  /* 0x00000010007c7947 */ /* 0x000fec0003800000 */
.L_x_5461:
        /* <DEDUP_REMOVED lines=12> */
[----:B------:R-:W-:-:S04]  /*3360*/  FMUL.FTZ R144, R144, UR16 ;  /* 0x0000001090907c20 */ /* 0x000fc80008410000 */
[----:B------:R-:W-:-:S07]  /*3370*/  FMUL.FTZ R145, R145, R144 ;  /* 0x0000009091917220 */ /* 0x000fce0000410000 */
.L_x_5484:
[----:B------:R-:W-:Y:S05]  /*3380*/  BSYNC.RECONVERGENT B0 ;  /* 0x0000000000007941 */ /* 0x000fea0003800200 */
.L_x_5483:
        /* <DEDUP_REMOVED lines=13> */
.L_x_5486:
[----:B------:R-:W-:Y:S05]  /*3460*/  BSYNC.RECONVERGENT B0 ;  /* 0x0000000000007941 */ /* 0x000fea0003800200 */
.L_x_5485:
[----:B------:R-:W-:Y:S02]  /*3470*/  F2FP.BF16.F32.PACK_AB R240, RZ, R96 ;  /* 0x00000060fff0723e */ /* 0x000fe400000010ff */
[----:B------:R-:W-:-:S07]  /*3480*/  MOV R96, R145 ;  /* 0x0000009100607202 */ /* 0x000fce0000000f00 */
.L_x_5482:
        /* <DEDUP_REMOVED lines=14> */
.L_x_5489:
[----:B------:R-:W-:Y:S05]  /*3570*/  BSYNC.RECONVERGENT B0 ;  /* 0x0000000000007941 */ /* 0x000fea0003800200 */
.L_x_5488:
        /* <DEDUP_REMOVED lines=13> */
.L_x_5491:
[----:B------:R-:W-:Y:S05]  /*3650*/  BSYNC.RECONVERGENT B0 ;  /* 0x0000000000007941 */ /* 0x000fea0003800200 */
.L_x_5490:
[----:B------:R-:W-:Y:S02]  /*3660*/  F2FP.BF16.F32.PACK_AB R238, RZ, R97 ;  /* 0x00000061ffee723e */ /* 0x000fe400000010ff */
[----:B------:R-:W-:-:S07]  /*3670*/  MOV R97, R144 ;  /* 0x0000009000617202 */ /* 0x000fce0000000f00 */
.L_x_5487:
        /* <DEDUP_REMOVED lines=14> */
.L_x_5494:
[----:B------:R-:W-:Y:S05]  /*3760*/  BSYNC.RECONVERGENT B0 ;  /* 0x0000000000007941 */ /* 0x000fea0003800200 */
.L_x_5493:
        /* <DEDUP_REMOVED lines=13> */
.L_x_5496:
[----:B------:R-:W-:Y:S05]  /*3840*/  BSYNC.RECONVERGENT B0 ;  /* 0x0000000000007941 */ /* 0x000fea0003800200 */
.L_x_5495:
[----:B------:R-:W-:Y:S02]  /*3850*/  F2FP.BF16.F32.PACK_AB R239, RZ, R98 ;  /* 0x00000062ffef723e */ /* 0x000fe400000010ff */
[----:B------:R-:W-:-:S07]  /*3860*/  MOV R98, R145 ;  /* 0x0000009100627202 */ /* 0x000fce0000000f00 */
.L_x_5492:
[-CC-:B------:R-:W-:Y:S01]  /*3870*/  FFMA.FTZ R145, R234, R153.reuse, R154.reuse ;  /* 0x00000099ea917223 */ /* 0x180fe2000001009a */
[-CC-:B------:R-:W-:Y:S01]  /*3880*/  FFMA.FTZ R144, R233, R153.reuse, R154.reuse ;  /* 0x00000099e9907223 */ /* 0x180fe2000001009a */
[-CC-:B------:R-:W-:Y:S01]  /*3890*/  FFMA.FTZ R146, R237, R153.reuse, R154.reuse ;  /* 0x00000099ed927223 */ /* 0x180fe2000001009a */
[----:B------:R-:W-:Y:S01]  /*38a0*/  ISETP.GT.AND P0, PT, R14, RZ, PT ;  /* 0x000000ff0e00720c */ /* 0x000fe20003f04270 */
[----:B------:R-:W-:Y:S01]  /*38b0*/  FADD.FTZ R147, R232, -R145 ;  /* 0x80000091e8937221 */ /* 0x000fe20000010000 */
[----:B------:R-:W-:Y:S01]  /*38c0*/  FFMA.FTZ R145, R230, R153, R154 ;  /* 0x00000099e6917223 */ /* 0x000fe2000001009a */
[----:B------:R-:W-:Y:S02]  /*38d0*/  FADD.FTZ R149, R235, -R146 ;  /* 0x80000092eb957221 */ /* 0x000fe40000010000 */
[----:B------:R-:W-:Y:S01]  /*38e0*/  FMUL.FTZ R147, R16, R147 ;  /* 0x0000009310937220 */ /* 0x000fe20000410000 */
[----:B------:R-:W-:Y:S01]  /*38f0*/  FADD.FTZ R151, R228, -R145 ;  /* 0x80000091e4977221 */ /* 0x000fe20000010000 */
[----:B------:R-:W-:Y:S01]  /*3900*/  FADD.FTZ R145, R231, -R144 ;  /* 0x80000090e7917221 */ /* 0x000fe20000010000 */
[----:B------:R-:W-:-:S02]  /*3910*/  FMUL.FTZ R149, R16, R149 ;  /* 0x0000009510957220 */ /* 0x000fc40000410000 */
[C---:B------:R-:W-:Y:S01]  /*3920*/  FMUL.FTZ R151, R16.reuse, R151 ;  /* 0x0000009710977220 */ /* 0x040fe20000410000 */
[----:B------:R-:W-:Y:S01]  /*3930*/  FMUL.FTZ R146, R16, R145 ;  /* 0x0000009110927220 */ /* 0x000fe20000410000 */
[----:B------:R-:W-:Y:S02]  /*3940*/  FSEL R145, R147, RZ, P0 ;  /* 0x000000ff93917208 */ /* 0x000fe40000000000 */
[----:B------:R-:W-:Y:S02]  /*3950*/  FSEL R144, R149, RZ, P0 ;  /* 0x000000ff95907208 */ /* 0x000fe40000000000 */
[----:B------:R-:W-:Y:S02]  /*3960*/  FSEL R156, R151, RZ, P0 ;  /* 0x000000ff979c7208 */ /* 0x000fe40000000000 */
[----:B------:R-:W-:Y:S02]  /*3970*/  FSEL R146, R146, RZ, P0 ;  /* 0x000000ff92927208 */ /* 0x000fe40000000000 */
[----:B------:R-:W-:Y:S01]  /*3980*/  MOV R147, R156 ;  /* 0x0000009c00937202 */ /* 0x000fe20000000f00 */
[----:B------:R-:W-:Y:S06]  /*3990*/  @!P3 BRA `(.L_x_5477) ;  /* 0x0000000800bcb947 */ /* 0x000fec0003800000 */
[----:B-----5:R-:W-:Y:S01]  /*39a0*/  ISETP.GE.U32.AND P0, PT, R247, 0x1000000, PT ;  /* 0x01000000f700780c */ /* 0x020fe20003f06070 */
[----:B------:R-:W-:-:S12]  /*39b0*/  HFMA2 R147, -RZ, RZ, 0, 0 ;  /* 0x00000000ff937431 */ /* 0x000fd800000001ff */
[----:B------:R-:W0:Y:S01]  /*39c0*/  @P0 LDC.64 R148, c[0x0][0x408] ;  /* 0x00010200ff940b82 */ /* 0x000e220000000a00 */
[----:B------:R-:W-:-:S07]  /*39d0*/  @P0 SHF.L.U32 R22, R13, 0x10, RZ ;  /* 0x000000100d160819 */ /* 0x000fce00000006ff */
[----:B------:R-:W1:Y:S01]  /*39e0*/  @P0 LDC.64 R150, c[0x0][0x408] ;  /* 0x00010200ff960b82 */ /* 0x000e620000000a00 */
[----:B0-----:R-:W-:-:S04]  /*39f0*/  @P0 FMUL.FTZ R149, R156, R149 ;  /* 0x000000959c950220 */ /* 0x001fc80000410000 */
[----:B------:R-:W-:Y:S01]  /*3a00*/  @P0 FMUL.FTZ R149, R149, R148 ;  /* 0x0000009495950220 */ /* 0x000fe20000410000 */
[----:B-1----:R-:W-:-:S03]  /*3a10*/  @P0 FMUL.FTZ R151, R156, R151 ;  /* 0x000000979c970220 */ /* 0x002fc60000410000 */
[----:B------:R-:W-:Y:S01]  /*3a20*/  @P0 FMUL.FTZ R147, R22, R149 ;  /* 0x0000009516930220 */ /* 0x000fe20000410000 */
[----:B------:R-:W-:Y:S01]  /*3a30*/  @P0 SHF.L.U32 R149, R21, 0x10, RZ ;  /* 0x0000001015950819 */ /* 0x000fe200000006ff */
[----:B------:R-:W-:Y:S01]  /*3a40*/  @P0 FMUL.FTZ R150, R151, R150 ;  /* 0x0000009697960220 */ /* 0x000fe20000410000 */
[----:B------:R-:W-:Y:S02]  /*3a50*/  MOV R22, RZ ;  /* 0x000000ff00167202 */ /* 0x000fe40000000f00 */
[----:B------:R-:W-:Y:S01]  /*3a60*/  F2FP.BF16.F32.PACK_AB R148, RZ, R147 ;  /* 0x00000093ff94723e */ /* 0x000fe200000010ff */
[----:B------:R-:W-:Y:S01]  /*3a70*/  @P0 FMUL.FTZ R22, R149, R150 ;  /* 0x0000009695160220 */ /* 0x000fe20000410000 */
[----:B------:R-:W-:-:S03]  /*3a80*/  MOV R147, R156 ;  /* 0x0000009c00937202 */ /* 0x000fc60000000f00 */
[--C-:B------:R-:W-:Y:S01]  /*3a90*/  FADD.FTZ R99, R99, R22.reuse ;  /* 0x0000001663637221 */ /* 0x100fe20000010000 */
[----:B------:R-:W-:Y:S01]  /*3aa0*/  PRMT R22, R148, 0x7610, R22 ;  /* 0x0000761094167816 */ /* 0x000fe20000000016 */
[----:B------:R-:W-:Y:S06]  /*3ab0*/  BRA `(.L_x_5477) ;  /* 0x0000000800747947 */ /* 0x000fec0003800000 */
.L_x_5460:
[----:B------:R-:W-:Y:S01]  /*3ac0*/  UMOV UR4, UR8 ;  /* 0x0000000800047c82 */ /* 0x000fe20008000000 */
[----:B------:R-:W-:Y:S01]  /*3ad0*/  UMOV UR5, UR9 ;  /* 0x0000000900057c82 */ /* 0x000fe20008000000 */
[----:B------:R-:W-:-:S04]  /*3ae0*/  UISETP.NE.U32.AND UP0, UPT, UR4, URZ, UPT ;  /* 0x000000ff0400728c */ /* 0x000fc8000bf05070 */
[----:B------:R-:W-:-:S09]  /*3af0*/  UISETP.NE.AND.EX UP0, UPT, UR5, URZ, UPT, UP0 ;  /* 0x000000ff0500728c */ /* 0x000fd2000bf05300 */
[----:B------:R-:W-:Y:S05]  /*3b00*/  BRA.U UP0, `(.L_x_5497) ;  /* 0x0000000500107547 */ /* 0x000fea000b800000 */
[----:B------:R-:W-:Y:S05]  /*3b10*/  @!P3 BRA `(.L_x_5498) ;  /* 0x000000000040b947 */ /* 0x000fea0003800000 */
[----:B------:R-:W-:Y:S01]  /*3b20*/  @P2 FFMA.FTZ R148, R237, R153, R154 ;  /* 0x00000099ed942223 */ /* 0x000fe2000001009a */
[----:B-----5:R-:W-:-:S03]  /*3b30*/  LOP3.LUT P0, RZ, R247, 0xff, RZ, 0xc0, !PT ;  /* 0x000000fff7ff7812 */ /* 0x020fc6000780c0ff */
[----:B------:R-:W-:Y:S01]  /*3b40*/  @P2 FADD.FTZ R149, R235, -R148 ;  /* 0x80000094eb952221 */ /* 0x000fe20000010000 */
[----:B------:R-:W-:-:S03]  /*3b50*/  MOV R148, R56 ;  /* 0x0000003800947202 */ /* 0x000fc60000000f00 */
[----:B------:R-:W-:-:S04]  /*3b60*/  @P2 FFMA.FTZ R148, R16, R149, R56 ;  /* 0x0000009510942223 */ /* 0x000fc80000010038 */
[----:B------:R-:W-:Y:S02]  /*3b70*/  FMUL.FTZ R148, R148, UR17 ;  /* 0x0000001194947c20 */ /* 0x000fe40008410000 */
[----:B------:R-:W-:Y:S02]  /*3b80*/  @P0 SHF.L.U32 R149, R186, 0x10, RZ ;  /* 0x00000010ba950819 */ /* 0x000fe400000006ff */
[----:B------:R-:W-:Y:S01]  /*3b90*/  FMUL.FTZ R150, R148, UR16 ;  /* 0x0000001094967c20 */ /* 0x000fe20008410000 */
[----:B------:R-:W-:Y:S01]  /*3ba0*/  HFMA2 R148, -RZ, RZ, 0, 0 ;  /* 0x00000000ff947431 */ /* 0x000fe200000001ff */
[----:B------:R-:W-:Y:S02]  /*3bb0*/  @P0 SHF.L.U32 R151, R18, 0x10, RZ ;  /* 0x0000001012970819 */ /* 0x000fe400000006ff */
[-C--:B------:R-:W-:Y:S01]  /*3bc0*/  @P0 FMUL.FTZ R148, R149, R150.reuse ;  /* 0x0000009695940220 */ /* 0x080fe20000410000 */
[----:B------:R-:W-:Y:S02]  /*3bd0*/  MOV R149, RZ ;  /* 0x000000ff00957202 */ /* 0x000fe40000000f00 */
[----:B------:R-:W-:-:S02]  /*3be0*/  @P0 FMUL.FTZ R149, R151, R150 ;  /* 0x0000009697950220 */ /* 0x000fc40000410000 */
[----:B------:R-:W-:Y:S02]  /*3bf0*/  F2FP.BF16.F32.PACK_AB R148, RZ, R148 ;  /* 0x00000094ff94723e */ /* 0x000fe400000010ff */
[----:B------:R-:W-:Y:S02]  /*3c00*/  FADD.FTZ R96, R96, R149 ;  /* 0x0000009560607221 */ /* 0x000fe40000010000 */
[----:B------:R-:W-:-:S07]  /*3c10*/  PRMT R240, R148, 0x7610, R240 ;  /* 0x0000761094f07816 */ /* 0x000fce00000000f0 */
.L_x_5498:
[----:B------:R-:W-:Y:S05]  /*3c20*/  @!P3 BRA `(.L_x_5499) ;  /* 0x00000000003cb947 */ /* 0x000fea0003800000 */
[----:B------:R-:W-:Y:S01]  /*3c30*/  @P2 FFMA.FTZ R149, R234, R153, R154 ;  /* 0x00000099ea952223 */ /* 0x000fe2000001009a */
[----:B-----5:R-:W-:Y:S02]  /*3c40*/  LOP3.LUT P0, RZ, R247, 0xff00, RZ, 0xc0, !PT ;  /* 0x0000ff00f7ff7812 */ /* 0x020fe4000780c0ff */
[----:B------:R-:W-:Y:S01]  /*3c50*/  MOV R148, R57 ;  /* 0x0000003900947202 */ /* 0x000fe20000000f00 */
[----:B------:R-:W-:-:S04]  /*3c60*/  @P2 FADD.FTZ R149, R232, -R149 ;  /* 0x80000095e8952221 */ /* 0x000fc80000010000 */
[----:B------:R-:W-:-:S04]  /*3c70*/  @P2 FFMA.FTZ R148, R16, R149, R57 ;  /* 0x0000009510942223 */ /* 0x000fc80000010039 */
[----:B------:R-:W-:Y:S02]  /*3c80*/  FMUL.FTZ R148, R148, UR17 ;  /* 0x0000001194947c20 */ /* 0x000fe40008410000 */
[----:B------:R-:W-:Y:S02]  /*3c90*/  @P0 SHF.L.U32 R151, R12, 0x10, RZ ;  /* 0x000000100c970819 */ /* 0x000fe400000006ff */
[----:B------:R-:W-:Y:S01]  /*3ca0*/  FMUL.FTZ R150, R148, UR16 ;  /* 0x0000001094967c20 */ /* 0x000fe20008410000 */
[----:B------:R-:W-:-:S03]  /*3cb0*/  CS2R R148, SRZ ;  /* 0x0000000000947805 */ /* 0x000fc6000001ff00 */
[----:B------:R-:W-:Y:S01]  /*3cc0*/  @P0 FMUL.FTZ R149, R151, R150 ;  /* 0x0000009697950220 */ /* 0x000fe20000410000 */
[----:B------:R-:W-:-:S04]  /*3cd0*/  @P0 SHF.L.U32 R151, R20, 0x10, RZ ;  /* 0x0000001014970819 */ /* 0x000fc800000006ff */
[----:B------:R-:W-:Y:S01]  /*3ce0*/  F2FP.BF16.F32.PACK_AB R149, RZ, R149 ;  /* 0x00000095ff95723e */ /* 0x000fe200000010ff */
[----:B------:R-:W-:-:S03]  /*3cf0*/  @P0 FMUL.FTZ R148, R151, R150 ;  /* 0x0000009697940220 */ /* 0x000fc60000410000 */
[----:B------:R-:W-:Y:S01]  /*3d00*/  PRMT R238, R149, 0x7610, R238 ;  /* 0x0000761095ee7816 */ /* 0x000fe200000000ee */
[----:B------:R-:W-:-:S07]  /*3d10*/  FADD.FTZ R97, R97, R148 ;  /* 0x0000009461617221 */ /* 0x000fce0000010000 */
.L_x_5499:
        /* <DEDUP_REMOVED lines=17> */
.L_x_5500:
[----:B------:R-:W-:Y:S05]  /*3e30*/  @!P3 BRA `(.L_x_5477) ;  /* 0x000000040094b947 */ /* 0x000fea0003800000 */
[----:B------:R-:W-:Y:S01]  /*3e40*/  @P2 FFMA.FTZ R149, R230, R153, R154 ;  /* 0x00000099e6952223 */ /* 0x000fe2000001009a */
[----:B-----5:R-:W-:Y:S01]  /*3e50*/  ISETP.GE.U32.AND P0, PT, R247, 0x1000000, PT ;  /* 0x01000000f700780c */ /* 0x020fe20003f06070 */
[----:B------:R-:W-:Y:S01]  /*3e60*/  HFMA2 R148, -RZ, RZ, 0, 0 ;  /* 0x00000000ff947431 */ /* 0x000fe200000001ff */
[----:B------:R-:W-:Y:S01]  /*3e70*/  MOV R22, R59 ;  /* 0x0000003b00167202 */ /* 0x000fe20000000f00 */
[----:B------:R-:W-:-:S04]  /*3e80*/  @P2 FADD.FTZ R149, R228, -R149 ;  /* 0x80000095e4952221 */ /* 0x000fc80000010000 */
[----:B------:R-:W-:-:S04]  /*3e90*/  @P2 FFMA.FTZ R22, R16, R149, R59 ;  /* 0x0000009510162223 */ /* 0x000fc8000001003b */
[----:B------:R-:W-:Y:S02]  /*3ea0*/  FMUL.FTZ R22, R22, UR17 ;  /* 0x0000001116167c20 */ /* 0x000fe40008410000 */
[----:B------:R-:W-:Y:S02]  /*3eb0*/  @P0 SHF.L.U32 R150, R21, 0x10, RZ ;  /* 0x0000001015960819 */ /* 0x000fe400000006ff */
[----:B------:R-:W-:Y:S01]  /*3ec0*/  FMUL.FTZ R149, R22, UR16 ;  /* 0x0000001016957c20 */ /* 0x000fe20008410000 */
[----:B------:R-:W-:-:S05]  /*3ed0*/  @P0 SHF.L.U32 R22, R13, 0x10, RZ ;  /* 0x000000100d160819 */ /* 0x000fca00000006ff */
[-C--:B------:R-:W-:Y:S01]  /*3ee0*/  @P0 FMUL.FTZ R148, R22, R149.reuse ;  /* 0x0000009516940220 */ /* 0x080fe20000410000 */
[----:B------:R-:W-:Y:S01]  /*3ef0*/  MOV R22, RZ ;  /* 0x000000ff00167202 */ /* 0x000fe20000000f00 */
[----:B------:R-:W-:-:S03]  /*3f00*/  @P0 FMUL.FTZ R22, R150, R149 ;  /* 0x0000009596160220 */ /* 0x000fc60000410000 */
[----:B------:R-:W-:Y:S01]  /*3f10*/  F2FP.BF16.F32.PACK_AB R148, RZ, R148 ;  /* 0x00000094ff94723e */ /* 0x000fe200000010ff */
[----:B------:R-:W-:-:S03]  /*3f20*/  FADD.FTZ R99, R99, R22 ;  /* 0x0000001663637221 */ /* 0x000fc60000010000 */
[----:B------:R-:W-:Y:S01]  /*3f30*/  PRMT R22, R148, 0x7610, R22 ;  /* 0x0000761094167816 */ /* 0x000fe20000000016 */
[----:B------:R-:W-:Y:S06]  /*3f40*/  BRA `(.L_x_5477) ;  /* 0x0000000400507947 */ /* 0x000fec0003800000 */
.L_x_5497:
[-CC-:B------:R-:W-:Y:S01]  /*3f50*/  @P2 FFMA.FTZ R145, R234, R153.reuse, R154.reuse ;  /* 0x00000099ea912223 */ /* 0x180fe2000001009a */
[----:B------:R-:W-:Y:S01]  /*3f60*/  @P2 FFMA.FTZ R144, R233, R153, R154 ;  /* 0x00000099e9902223 */ /* 0x000fe2000001009a */
[----:B-----5:R-:W-:Y:S02]  /*3f70*/  MOV R156, R57 ;  /* 0x00000039009c7202 */ /* 0x020fe40000000f00 */
[----:B------:R-:W-:Y:S01]  /*3f80*/  @P2 FADD.FTZ R145, R232, -R145 ;  /* 0x80000091e8912221 */ /* 0x000fe20000010000 */
[----:B------:R-:W-:Y:S02]  /*3f90*/  MOV R158, R58 ;  /* 0x0000003a009e7202 */ /* 0x000fe40000000f00 */
[----:B------:R-:W-:Y:S01]  /*3fa0*/  MOV R148, R59 ;  /* 0x0000003b00947202 */ /* 0x000fe20000000f00 */
[----:B------:R-:W-:Y:S01]  /*3fb0*/  @P2 FFMA.FTZ R156, R16, R145, R57 ;  /* 0x00000091109c2223 */ /* 0x000fe20000010039 */
[----:B------:R-:W-:Y:S01]  /*3fc0*/  @P2 FADD.FTZ R145, R231, -R144 ;  /* 0x80000090e7912221 */ /* 0x000fe20000010000 */
[----:B------:R-:W-:Y:S01]  /*3fd0*/  @P2 FFMA.FTZ R144, R237, R153, R154 ;  /* 0x00000099ed902223 */ /* 0x000fe2000001009a */
[----:B------:R-:W-:-:S02]  /*3fe0*/  MOV R150, R56 ;  /* 0x0000003800967202 */ /* 0x000fc40000000f00 */
[----:B------:R-:W-:Y:S01]  /*3ff0*/  @P2 FFMA.FTZ R158, R16, R145, R58 ;  /* 0x00000091109e2223 */ /* 0x000fe2000001003a */
[----:B------:R-:W-:-:S04]  /*4000*/  @P2 FFMA.FTZ R145, R230, R153, R154 ;  /* 0x00000099e6912223 */ /* 0x000fc8000001009a */
[----:B------:R-:W-:-:S04]  /*4010*/  @P2 FADD.FTZ R145, R228, -R145 ;  /* 0x80000091e4912221 */ /* 0x000fc80000010000 */
[----:B------:R-:W-:Y:S01]  /*4020*/  @P2 FFMA.FTZ R148, R16, R145, R59 ;  /* 0x0000009110942223 */ /* 0x000fe2000001003b */
[----:B------:R-:W-:-:S04]  /*4030*/  @P2 FADD.FTZ R145, R235, -R144 ;  /* 0x80000090eb912221 */ /* 0x000fc80000010000 */
[----:B------:R-:W-:Y:S01]  /*4040*/  @P2 FFMA.FTZ R150, R16, R145, R56 ;  /* 0x0000009110962223 */ /* 0x000fe20000010038 */
[----:B------:R-:W-:Y:S06]  /*4050*/  @!P3 BRA `(.L_x_5501) ;  /* 0x000000000040b947 */ /* 0x000fec0003800000 */
[----:B------:R-:W-:-:S13]  /*4060*/  LOP3.LUT P0, RZ, R247, 0xff, RZ, 0xc0, !PT ;  /* 0x000000fff7ff7812 */ /* 0x000fda000780c0ff */
[----:B------:R-:W0:Y:S08]  /*4070*/  @P0 LDC.64 R144, c[0x0][0x408] ;  /* 0x00010200ff900b82 */ /* 0x000e300000000a00 */
[----:B------:R-:W1:Y:S01]  /*4080*/  @P0 LDC.64 R146, c[0x0][0x408] ;  /* 0x00010200ff920b82 */ /* 0x000e620000000a00 */
[----:B0-----:R-:W-:-:S04]  /*4090*/  @P0 FMUL.FTZ R145, R150, R145 ;  /* 0x0000009196910220 */ /* 0x001fc80000410000 */
[----:B------:R-:W-:Y:S01]  /*40a0*/  @P0 FMUL.FTZ R202, R145, R144 ;  /* 0x0000009091ca0220 */ /* 0x000fe20000410000 */
[----:B------:R-:W-:Y:S01]  /*40b0*/  HFMA2 R144, -RZ, RZ, 0, 0 ;  /* 0x00000000ff907431 */ /* 0x000fe200000001ff */
[----:B------:R-:W-:Y:S01]  /*40c0*/  @P0 SHF.L.U32 R145, R186, 0x10, RZ ;  /* 0x00000010ba910819 */ /* 0x000fe200000006ff */
[----:B-1----:R-:W-:-:S04]  /*40d0*/  @P0 FMUL.FTZ R147, R150, R147 ;  /* 0x0000009396930220 */ /* 0x002fc80000410000 */
[----:B------:R-:W-:Y:S01]  /*40e0*/  @P0 FMUL.FTZ R144, R145, R202 ;  /* 0x000000ca91900220 */ /* 0x000fe20000410000 */
[----:B------:R-:W-:Y:S01]  /*40f0*/  @P0 FMUL.FTZ R146, R147, R146 ;  /* 0x0000009293920220 */ /* 0x000fe20000410000 */
[----:B------:R-:W-:Y:S02]  /*4100*/  @P0 SHF.L.U32 R147, R18, 0x10, RZ ;  /* 0x0000001012930819 */ /* 0x000fe400000006ff */
[----:B------:R-:W-:Y:S02]  /*4110*/  MOV R145, RZ ;  /* 0x000000ff00917202 */ /* 0x000fe40000000f00 */
[----:B------:R-:W-:Y:S01]  /*4120*/  F2FP.BF16.F32.PACK_AB R144, RZ, R144 ;  /* 0x00000090ff90723e */ /* 0x000fe200000010ff */
[----:B------:R-:W-:-:S03]  /*4130*/  @P0 FMUL.FTZ R145, R147, R146 ;  /* 0x0000009293910220 */ /* 0x000fc60000410000 */
[----:B------:R-:W-:Y:S01]  /*4140*/  PRMT R240, R144, 0x7610, R240 ;  /* 0x0000761090f07816 */ /* 0x000fe200000000f0 */
[----:B------:R-:W-:-:S07]  /*4150*/  FADD.FTZ R96, R96, R145 ;  /* 0x0000009160607221 */ /* 0x000fce0000010000 */
.L_x_5501:
[----:B------:R-:W-:Y:S05]  /*4160*/  @!P3 BRA `(.L_x_5502) ;  /* 0x000000000040b947 */ /* 0x000fea0003800000 */
        /* <DEDUP_REMOVED lines=16> */
.L_x_5502:
        /* <DEDUP_REMOVED lines=17> */
.L_x_5503:
[----:B------:R-:W-:Y:S02]  /*4380*/  MOV R146, R158 ;  /* 0x0000009e00927202 */ /* 0x000fe40000000f00 */
[----:B------:R-:W-:Y:S02]  /*4390*/  MOV R145, R156 ;  /* 0x0000009c00917202 */ /* 0x000fe40000000f00 */
[----:B------:R-:W-:Y:S02]  /*43a0*/  MOV R144, R150 ;  /* 0x0000009600907202 */ /* 0x000fe40000000f00 */
[----:B------:R-:W-:Y:S01]  /*43b0*/  MOV R147, R148 ;  /* 0x0000009400937202 */ /* 0x000fe20000000f00 */
[----:B------:R-:W-:Y:S06]  /*43c0*/  @!P3 BRA `(.L_x_5477) ;  /* 0x000000000030b947 */ /* 0x000fec0003800000 */
[----:B------:R-:W-:Y:S01]  /*43d0*/  ISETP.GE.U32.AND P0, PT, R247, 0x1000000, PT ;  /* 0x01000000f700780c */ /* 0x000fe20003f06070 */
[----:B------:R-:W-:Y:S01]  /*43e0*/  FMUL.FTZ R22, R148, UR17 ;  /* 0x0000001194167c20 */ /* 0x000fe20008410000 */
[----:B------:R-:W-:-:S03]  /*43f0*/  HFMA2 R148, -RZ, RZ, 0, 0 ;  /* 0x00000000ff947431 */ /* 0x000fc600000001ff */
[----:B------:R-:W-:-:S08]  /*4400*/  FMUL.FTZ R149, R22, UR16 ;  /* 0x0000001016957c20 */ /* 0x000fd00008410000 */
[----:B------:R-:W-:Y:S02]  /*4410*/  @P0 SHF.L.U32 R22, R13, 0x10, RZ ;  /* 0x000000100d160819 */ /* 0x000fe400000006ff */
[----:B------:R-:W-:-:S03]  /*4420*/  @P0 SHF.L.U32 R150, R21, 0x10, RZ ;  /* 0x0000001015960819 */ /* 0x000fc600000006ff */
[-C--:B------:R-:W-:Y:S01]  /*4430*/  @P0 FMUL.FTZ R148, R22, R149.reuse ;  /* 0x0000009516940220 */ /* 0x080fe20000410000 */
[----:B------:R-:W-:Y:S01]  /*4440*/  MOV R22, RZ ;  /* 0x000000ff00167202 */ /* 0x000fe20000000f00 */
[----:B------:R-:W-:-:S03]  /*4450*/  @P0 FMUL.FTZ R22, R150, R149 ;  /* 0x0000009596160220 */ /* 0x000fc60000410000 */
[----:B------:R-:W-:Y:S01]  /*4460*/  F2FP.BF16.F32.PACK_AB R148, RZ, R148 ;  /* 0x00000094ff94723e */ /* 0x000fe200000010ff */
[----:B------:R-:W-:-:S03]  /*4470*/  FADD.FTZ R99, R99, R22 ;  /* 0x0000001663637221 */ /* 0x000fc60000010000 */
[----:B------:R-:W-:-:S07]  /*4480*/  PRMT R22, R148, 0x7610, R22 ;  /* 0x0000761094167816 */ /* 0x000fce0000000016 */
.L_x_5477:
        /* <DEDUP_REMOVED lines=16> */
.L_x_5504:
[----:B------:R-:W-:Y:S05]  /*4590*/  @!P3 BRA `(.L_x_5505) ;  /* 0x000000000018b947 */ /* 0x000fea0003800000 */
[----:B------:R-:W2:Y:S01]  /*45a0*/  LDC.64 R18, c[0x0][0x390] ;  /* 0x0000e400ff127b82 */ /* 0x000ea20000000a00 */
[----:B01----:R-:W-:-:S05]  /*45b0*/  IADD3 R149, PT, PT, R242, 0x100, RZ ;  /* 0x00000100f2957810 */ /* 0x003fca0007ffe0ff */
[----:B--2---:R-:W-:-:S05]  /*45c0*/  IMAD.WIDE.U32 R148, R149, 0x8, R18 ;  /* 0x0000000895947825 */ /* 0x004fca00078e0012 */
[----:B------:R-:W2:Y:S02]  /*45d0*/  LDG.E.64 R18, desc[UR12][R148.64] ;  /* 0x0000000c94127981 */ /* 0x000ea4000c1e1b00 */
[--C-:B--2---:R-:W-:Y:S02]  /*45e0*/  SHF.R.U64 R20, R18, 0x10, R19.reuse ;  /* 0x0000001012147819 */ /* 0x104fe40000001213 */
[----:B------:R-:W-:-:S07]  /*45f0*/  SHF.R.U32.HI R21, RZ, 0x10, R19 ;  /* 0x00000010ff157819 */ /* 0x000fce0000011613 */
.L_x_5505:
[----:B------:R-:W-:Y:S05]  /*4600*/  @!P1 BRA `(.L_x_5506) ;  /* 0x0000000800689947 */ /* 0x000fea0003800000 */
[----:B------:R-:W-:Y:S05]  /*4610*/  @!P0 BRA `(.L_x_5507) ;  /* 0x0000000400548947 */ /* 0x000fea0003800000 */
[-CC-:B0-----:R-:W-:Y:S01]  /*4620*/  @P2 FFMA.FTZ R145, R226, R153.reuse, R154.reuse ;  /* 0x00000099e2912223 */ /* 0x181fe2000001009a */
[-CC-:B------:R-:W-:Y:S01]  /*4630*/  @P2 FFMA.FTZ R144, R225, R153.reuse, R154.reuse ;  /* 0x00000099e1902223 */ /* 0x180fe2000001009a */
[----:B------:R-:W-:Y:S01]  /*4640*/  @P2 FFMA.FTZ R147, R222, R153, R154 ;  /* 0x00000099de932223 */ /* 0x000fe2000001009a */
[----:B-----5:R-:W-:Y:S01]  /*4650*/  MOV R156, R53 ;  /* 0x00000035009c7202 */ /* 0x020fe20000000f00 */
[----:B------:R-:W-:Y:S01]  /*4660*/  @P2 FADD.FTZ R145, R224, -R145 ;  /* 0x80000091e0912221 */ /* 0x000fe20000010000 */
[----:B-1----:R-:W-:Y:S02]  /*4670*/  MOV R148, R55 ;  /* 0x0000003700947202 */ /* 0x002fe40000000f00 */
[----:B------:R-:W-:Y:S01]  /*4680*/  MOV R158, R54 ;  /* 0x00000036009e7202 */ /* 0x000fe20000000f00 */
[----:B------:R-:W-:Y:S01]  /*4690*/  @P2 FFMA.FTZ R156, R16, R145, R53 ;  /* 0x00000091109c2223 */ /* 0x000fe20000010035 */
[----:B------:R-:W-:Y:S01]  /*46a0*/  @P2 FADD.FTZ R145, R223, -R144 ;  /* 0x80000090df912221 */ /* 0x000fe20000010000 */
[----:B------:R-:W-:Y:S01]  /*46b0*/  @P2 FADD.FTZ R144, R220, -R147 ;  /* 0x80000093dc902221 */ /* 0x000fe20000010000 */
[----:B------:R-:W-:-:S02]  /*46c0*/  MOV R150, R52 ;  /* 0x0000003400967202 */ /* 0x000fc40000000f00 */
[C---:B------:R-:W-:Y:S01]  /*46d0*/  @P2 FFMA.FTZ R158, R16.reuse, R145, R54 ;  /* 0x00000091109e2223 */ /* 0x040fe20000010036 */
[----:B------:R-:W-:Y:S01]  /*46e0*/  @P2 FFMA.FTZ R148, R16, R144, R55 ;  /* 0x0000009010942223 */ /* 0x000fe20000010037 */
[----:B------:R-:W-:-:S04]  /*46f0*/  @P2 FFMA.FTZ R144, R229, R153, R154 ;  /* 0x00000099e5902223 */ /* 0x000fc8000001009a */
        /* <DEDUP_REMOVED lines=19> */
.L_x_5508:
        /* <DEDUP_REMOVED lines=17> */
.L_x_5509:
        /* <DEDUP_REMOVED lines=17> */
.L_x_5510:
        /* <DEDUP_REMOVED lines=18> */
.L_x_5507:
[----:B------:R-:W-:Y:S05]  /*4b70*/  @!P3 BRA `(.L_x_5512) ;  /* 0x000000000040b947 */ /* 0x000fea0003800000 */
[----:B01----:R-:W-:Y:S01]  /*4b80*/  @P2 FFMA.FTZ R148, R229, R153, R154 ;  /* 0x00000099e5942223 */ /* 0x003fe2000001009a */
        /* <DEDUP_REMOVED lines=15> */
.L_x_5512:
[----:B------:R-:W-:Y:S05]  /*4c80*/  @!P3 BRA `(.L_x_5513) ;  /* 0x00000000003cb947 */ /* 0x000fea0003800000 */
[----:B01----:R-:W-:Y:S01]  /*4c90*/  @P2 FFMA.FTZ R149, R226, R153, R154 ;  /* 0x00000099e2952223 */ /* 0x003fe2000001009a */
        /* <DEDUP_REMOVED lines=14> */
.L_x_5513:
        /* <DEDUP_REMOVED lines=17> */
.L_x_5514:
[----:B------:R-:W-:Y:S05]  /*4e90*/  @!P3 BRA `(.L_x_5511) ;  /* 0x00000010003cb947 */ /* 0x000fea0003800000 */
[----:B01----:R-:W-:Y:S01]  /*4ea0*/  @P2 FFMA.FTZ R149, R222, R153, R154 ;  /* 0x00000099de952223 */ /* 0x003fe2000001009a */
        /* <DEDUP_REMOVED lines=16> */
.L_x_5506:
[----:B------:R-:W-:Y:S05]  /*4fb0*/  @!P0 BRA `(.L_x_5515) ;  /* 0x0000000800088947 */ /* 0x000fea0003800000 */
[----:B------:R-:W-:Y:S05]  /*4fc0*/  @!P3 BRA `(.L_x_5516) ;  /* 0x000000000078b947 */ /* 0x000fea0003800000 */
[----:B-----5:R-:W-:Y:S01]  /*4fd0*/  LOP3.LUT P4, RZ, R245, 0xff, RZ, 0xc0, !PT ;  /* 0x000000fff5ff7812 */ /* 0x020fe2000788c0ff */
[----:B------:R-:W-:Y:S01]  /*4fe0*/  BSSY.RECONVERGENT B0, `(.L_x_5517) ;  /* 0x000000c000007945 */ /* 0x000fe20003800200 */
[----:B0-----:R-:W-:-:S11]  /*4ff0*/  HFMA2 R145, -RZ, RZ, 0, 0 ;  /* 0x00000000ff917431 */ /* 0x001fd600000001ff */
        /* <DEDUP_REMOVED lines=8> */
[----:B------:R-:W-:-:S04]  /*5080*/  FMUL.FTZ R144, R144, UR16 ;  /* 0x0000001090907c20 */ /* 0x000fc80008410000 */
[----:B------:R-:W-:-:S07]  /*5090*/  FMUL.FTZ R145, R145, R144 ;  /* 0x0000009091917220 */ /* 0x000fce0000410000 */
.L_x_5518:
[----:B------:R-:W-:Y:S05]  /*50a0*/  BSYNC.RECONVERGENT B0 ;  /* 0x0000000000007941 */ /* 0x000fea0003800200 */
.L_x_5517:
        /* <DEDUP_REMOVED lines=13> */
.L_x_5520:
[----:B------:R-:W-:Y:S05]  /*5180*/  BSYNC.RECONVERGENT B0 ;  /* 0x0000000000007941 */ /* 0x000fea0003800200 */
.L_x_5519:
[----:B------:R-:W-:Y:S02]  /*5190*/  F2FP.BF16.F32.PACK_AB R240, RZ, R92 ;  /* 0x0000005cfff0723e */ /* 0x000fe400000010ff */
[----:B------:R-:W-:-:S07]  /*51a0*/  MOV R92, R145 ;  /* 0x00000091005c7202 */ /* 0x000fce0000000f00 */
.L_x_5516:
        /* <DEDUP_REMOVED lines=14> */
.L_x_5523:
[----:B------:R-:W-:Y:S05]  /*5290*/  BSYNC.RECONVERGENT B0 ;  /* 0x0000000000007941 */ /* 0x000fea0003800200 */
.L_x_5522:
        /* <DEDUP_REMOVED lines=13> */
.L_x_5525:
[----:B------:R-:W-:Y:S05]  /*5370*/  BSYNC.RECONVERGENT B0 ;  /* 0x0000000000007941 */ /* 0x000fea0003800200 */
.L_x_5524:
[----:B------:R-:W-:Y:S02]  /*5380*/  F2FP.BF16.F32.PACK_AB R238, RZ, R93 ;  /* 0x0000005dffee723e */ /* 0x000fe400000010ff */
[----:B------:R-:W-:-:S07]  /*5390*/  MOV R93, R144 ;  /* 0x00000090005d7202 */ /* 0x000fce0000000f00 */
.L_x_5521:
        /* <DEDUP_REMOVED lines=14> */
.L_x_5528:
[----:B------:R-:W-:Y:S05]  /*5480*/  BSYNC.RECONVERGENT B0 ;  /* 0x0000000000007941 */ /* 0x000fea0003800200 */
.L_x_5527:
        /* <DEDUP_REMOVED lines=13> */
.L_x_5530:
[----:B------:R-:W-:Y:S05]  /*5560*/  BSYNC.RECONVERGENT B0 ;  /* 0x0000000000007941 */ /* 0x000fea0003800200 */
.L_x_5529:
[----:B------:R-:W-:Y:S02]  /*5570*/  F2FP.BF16.F32.PACK_AB R239, RZ, R94 ;  /* 0x0000005effef723e */ /* 0x000fe400000010ff */
[----:B------:R-:W-:-:S07]  /*5580*/  MOV R94, R145 ;  /* 0x00000091005e7202 */ /* 0x000fce0000000f00 */
.L_x_5526:
[-CC-:B0-----:R-:W-:Y:S01]  /*5590*/  FFMA.FTZ R145, R222, R153.reuse, R154.reuse ;  /* 0x00000099de917223 */ /* 0x181fe2000001009a */
[-CC-:B------:R-:W-:Y:S01]  /*55a0*/  FFMA.FTZ R144, R225, R153.reuse, R154.reuse ;  /* 0x00000099e1907223 */ /* 0x180fe2000001009a */
[-CC-:B------:R-:W-:Y:S01]  /*55b0*/  FFMA.FTZ R147, R226, R153.reuse, R154.reuse ;  /* 0x00000099e2937223 */ /* 0x180fe2000001009a */
[----:B------:R-:W-:Y:S01]  /*55c0*/  FFMA.FTZ R146, R229, R153, R154 ;  /* 0x00000099e5927223 */ /* 0x000fe2000001009a */
[----:B-1----:R-:W-:Y:S01]  /*55d0*/  FADD.FTZ R151, R220, -R145 ;  /* 0x80000091dc977221 */ /* 0x002fe20000010000 */
        /* <DEDUP_REMOVED lines=32> */
.L_x_5515:
[----:B------:R-:W-:Y:S05]  /*57e0*/  @!P3 BRA `(.L_x_5531) ;  /* 0x000000000078b947 */ /* 0x000fea0003800000 */
[----:B-----5:R-:W-:Y:S01]  /*57f0*/  LOP3.LUT P4, RZ, R245, 0xff, RZ, 0xc0, !PT ;  /* 0x000000fff5ff7812 */ /* 0x020fe2000788c0ff */
[----:B------:R-:W-:Y:S01]  /*5800*/  BSSY.RECONVERGENT B0, `(.L_x_5532) ;  /* 0x000000c000007945 */ /* 0x000fe20003800200 */
[----:B01----:R-:W-:-:S11]  /*5810*/  HFMA2 R149, -RZ, RZ, 0, 0 ;  /* 0x00000000ff957431 */ /* 0x003fd600000001ff */
        /* <DEDUP_REMOVED lines=10> */
.L_x_5533:
[----:B------:R-:W-:Y:S05]  /*58c0*/  BSYNC.RECONVERGENT B0 ;  /* 0x0000000000007941 */ /* 0x000fea0003800200 */
.L_x_5532:
        /* <DEDUP_REMOVED lines=13> */
.L_x_5535:
[----:B------:R-:W-:Y:S05]  /*59a0*/  BSYNC.RECONVERGENT B0 ;  /* 0x0000000000007941 */ /* 0x000fea0003800200 */
.L_x_5534:
[----:B------:R-:W-:Y:S02]  /*59b0*/  F2FP.BF16.F32.PACK_AB R240, RZ, R92 ;  /* 0x0000005cfff0723e */ /* 0x000fe400000010ff */
[----:B------:R-:W-:-:S07]  /*59c0*/  MOV R92, R149 ;  /* 0x00000095005c7202 */ /* 0x000fce0000000f00 */
.L_x_5531:
[----:B------:R-:W-:Y:S05]  /*59d0*/  @!P3 BRA `(.L_x_5536) ;  /* 0x000000000078b947 */ /* 0x000fea0003800000 */
[----:B-----5:R-:W-:Y:S01]  /*59e0*/  LOP3.LUT P4, RZ, R245, 0xff00, RZ, 0xc0, !PT ;  /* 0x0000ff00f5ff7812 */ /* 0x020fe2000788c0ff */
[----:B------:R-:W-:Y:S01]  /*59f0*/  BSSY.RECONVERGENT B0, `(.L_x_5537) ;  /* 0x000000c000007945 */ /* 0x000fe20003800200 */
[----:B01----:R-:W-:-:S11]  /*5a00*/  HFMA2 R148, -RZ, RZ, 0, 0 ;  /* 0x00000000ff947431 */ /* 0x003fd600000001ff */
        /* <DEDUP_REMOVED lines=10> */
.L_x_5538:
[----:B------:R-:W-:Y:S05]  /*5ab0*/  BSYNC.RECONVERGENT B0 ;  /* 0x0000000000007941 */ /* 0x000fea0003800200 */
.L_x_5537:
        /* <DEDUP_REMOVED lines=13> */
.L_x_5540:
[----:B------:R-:W-:Y:S05]  /*5b90*/  BSYNC.RECONVERGENT B0 ;  /* 0x0000000000007941 */ /* 0x000fea0003800200 */
.L_x_5539:
[----:B------:R-:W-:Y:S02]  /*5ba0*/  F2FP.BF16.F32.PACK_AB R238, RZ, R93 ;  /* 0x0000005dffee723e */ /* 0x000fe400000010ff */
[----:B------:R-:W-:-:S07]  /*5bb0*/  MOV R93, R148 ;  /* 0x00000094005d7202 */ /* 0x000fce0000000f00 */
.L_x_5536:
        /* <DEDUP_REMOVED lines=14> */
.L_x_5543:
[----:B------:R-:W-:Y:S05]  /*5ca0*/  BSYNC.RECONVERGENT B0 ;  /* 0x0000000000007941 */ /* 0x000fea0003800200 */
.L_x_5542:
        /* <DEDUP_REMOVED lines=13> */
.L_x_5545:
[----:B------:R-:W-:Y:S05]  /*5d80*/  BSYNC.RECONVERGENT B0 ;  /* 0x0000000000007941 */ /* 0x000fea0003800200 */
.L_x_5544:
[----:B------:R-:W-:Y:S02]  /*5d90*/  F2FP.BF16.F32.PACK_AB R239, RZ, R94 ;  /* 0x0000005effef723e */ /* 0x000fe400000010ff */
[----:B------:R-:W-:-:S07]  /*5da0*/  MOV R94, R149 ;  /* 0x00000095005e7202 */ /* 0x000fce0000000f00 */
.L_x_5541:
[----:B------:R-:W-:Y:S05]  /*5db0*/  @!P3 BRA `(.L_x_5511) ;  /* 0x000000000074b947 */ /* 0x000fea0003800000 */
[----:B-----5:R-:W-:Y:S01]  /*5dc0*/  ISETP.GE.U32.AND P4, PT, R245, 0x1000000, PT ;  /* 0x01000000f500780c */ /* 0x020fe20003f86070 */
[----:B------:R-:W-:Y:S01]  /*5dd0*/  BSSY.RECONVERGENT B0, `(.L_x_5546) ;  /* 0x000000c000007945 */ /* 0x000fe20003800200 */
[----:B------:R-:W-:-:S11]  /*5de0*/  HFMA2 R22, -RZ, RZ, 0, 0 ;  /* 0x00000000ff167431 */ /* 0x000fd600000001ff */
[----:B------:R-:W-:Y:S05]  /*5df0*/  @!P4 BRA `(.L_x_5547) ;  /* 0x000000000024c947 */ /* 0x000fea0003800000 */
[----:B01----:R-:W-:Y:S01]  /*5e00*/  FFMA.FTZ R149, R222, R153, R154 ;  /* 0x00000099de957223 */ /* 0x003fe2000001009a */
        /* <DEDUP_REMOVED lines=8> */
.L_x_5547:
[----:B------:R-:W-:Y:S05]  /*5e90*/  BSYNC.RECONVERGENT B0 ;  /* 0x0000000000007941 */ /* 0x000fea0003800200 */
.L_x_5546:
[----:B------:R-:W-:Y:S01]  /*5ea0*/  BSSY.RECONVERGENT B0, `(.L_x_5548) ;  /* 0x000000d000007945 */ /* 0x000fe20003800200 */
[----:B------:R-:W-:Y:S01]  /*5eb0*/  FADD.FTZ R95, R95, R22 ;  /* 0x000000165f5f7221 */ /* 0x000fe20000010000 */
[----:B------:R-:W-:Y:S02]  /*5ec0*/  MOV R22, RZ ;  /* 0x000000ff00167202 */ /* 0x000fe40000000f00 */
        /* <DEDUP_REMOVED lines=10> */
.L_x_5549:
[----:B------:R-:W-:Y:S05]  /*5f70*/  BSYNC.RECONVERGENT B0 ;  /* 0x0000000000007941 */ /* 0x000fea0003800200 */
.L_x_5548:
[----:B------:R-:W-:-:S07]  /*5f80*/  F2FP.BF16.F32.PACK_AB R22, RZ, R22 ;  /* 0x00000016ff16723e */ /* 0x000fce00000010ff */
.L_x_5511:
        /* <DEDUP_REMOVED lines=14> */
.L_x_5550:
[----:B------:R-:W-:Y:S05]  /*6070*/  @!P3 BRA `(.L_x_5551) ;  /* 0x000000000018b947 */ /* 0x000fea0003800000 */
[----:B------:R-:W2:Y:S01]  /*6080*/  LDC.64 R18, c[0x0][0x390] ;  /* 0x0000e400ff127b82 */ /* 0x000ea20000000a00 */
[----:B01----:R-:W-:-:S05]  /*6090*/  IADD3 R149, PT, PT, R242, 0x200, RZ ;  /* 0x00000200f2957810 */ /* 0x003fca0007ffe0ff */
[----:B--2---:R-:W-:-:S05]  /*60a0*/  IMAD.WIDE.U32 R148, R149, 0x8, R18 ;  /* 0x0000000895947825 */ /* 0x004fca00078e0012 */
[----:B------:R-:W2:Y:S02]  /*60b0*/  LDG.E.64 R18, desc[UR12][R148.64] ;  /* 0x0000000c94127981 */ /* 0x000ea4000c1e1b00 */
[--C-:B--2---:R-:W-:Y:S02]  /*60c0*/  SHF.R.U64 R20, R18, 0x10, R19.reuse ;  /* 0x0000001012147819 */ /* 0x104fe40000001213 */
[----:B------:R-:W-:-:S07]  /*60d0*/  SHF.R.U32.HI R21, RZ, 0x10, R19 ;  /* 0x00000010ff157819 */ /* 0x000fce0000011613 */
.L_x_5551:
[----:B------:R-:W-:Y:S05]  /*60e0*/  @!P1 BRA `(.L_x_5552) ;  /* 0x0000000800689947 */ /* 0x000fea0003800000 */
[----:B------:R-:W-:Y:S05]  /*60f0*/  @!P0 BRA `(.L_x_5553) ;  /* 0x0000000400548947 */ /* 0x000fea0003800000 */
[-CC-:B0-----:R-:W-:Y:S01]  /*6100*/  @P2 FFMA.FTZ R145, R218, R153.reuse, R154.reuse ;  /* 0x00000099da912223 */ /* 0x181fe2000001009a */
[-CC-:B------:R-:W-:Y:S01]  /*6110*/  @P2 FFMA.FTZ R144, R217, R153.reuse, R154.reuse ;  /* 0x00000099d9902223 */ /* 0x180fe2000001009a */
[----:B-1----:R-:W-:Y:S01]  /*6120*/  @P2 FFMA.FTZ R149, R214, R153, R154 ;  /* 0x00000099d6952223 */ /* 0x002fe2000001009a */
[----:B-----5:R-:W-:Y:S01]  /*6130*/  MOV R156, R49 ;  /* 0x00000031009c7202 */ /* 0x020fe20000000f00 */
[----:B------:R-:W-:Y:S01]  /*6140*/  @P2 FADD.FTZ R145, R216, -R145 ;  /* 0x80000091d8912221 */ /* 0x000fe20000010000 */
[----:B------:R-:W-:Y:S01]  /*6150*/  @P2 FADD.FTZ R147, R215, -R144 ;  /* 0x80000090d7932221 */ /* 0x000fe20000010000 */
[----:B------:R-:W-:Y:S01]  /*6160*/  @P2 FFMA.FTZ R144, R221, R153, R154 ;  /* 0x00000099dd902223 */ /* 0x000fe2000001009a */
[----:B------:R-:W-:Y:S01]  /*6170*/  @P2 FADD.FTZ R149, R212, -R149 ;  /* 0x80000095d4952221 */ /* 0x000fe20000010000 */
[C---:B------:R-:W-:Y:S01]  /*6180*/  @P2 FFMA.FTZ R156, R16.reuse, R145, R49 ;  /* 0x00000091109c2223 */ /* 0x040fe20000010031 */
[----:B------:R-:W-:Y:S01]  /*6190*/  MOV R158, R50 ;  /* 0x00000032009e7202 */ /* 0x000fe20000000f00 */
[----:B------:R-:W-:Y:S01]  /*61a0*/  @P2 FADD.FTZ R145, R219, -R144 ;  /* 0x80000090db912221 */ /* 0x000fe20000010000 */
[----:B------:R-:W-:Y:S01]  /*61b0*/  MOV R148, R51 ;  /* 0x0000003300947202 */ /* 0x000fe20000000f00 */
[C---:B------:R-:W-:Y:S01]  /*61c0*/  @P2 FFMA.FTZ R158, R16.reuse, R147, R50 ;  /* 0x00000093109e2223 */ /* 0x040fe20000010032 */
[----:B------:R-:W-:Y:S01]  /*61d0*/  MOV R150, R48 ;  /* 0x0000003000967202 */ /* 0x000fe20000000f00 */
[C---:B------:R-:W-:Y:S01]  /*61e0*/  @P2 FFMA.FTZ R148, R16.reuse, R149, R51 ;  /* 0x0000009510942223 */ /* 0x040fe20000010033 */
        /* <DEDUP_REMOVED lines=18> */
.L_x_5554:
        /* <DEDUP_REMOVED lines=17> */
.L_x_5555:
        /* <DEDUP_REMOVED lines=17> */
.L_x_5556:
        /* <DEDUP_REMOVED lines=8> */
[----:B------:R-:W-:Y:S01]  /*65b0*/  FMUL.FTZ R150, R22, UR16 ;  /* 0x0000001016967c20 */ /* 0x000fe20008410000 */
[----:B------:R-:W-:-:S07]  /*65c0*/  MOV R22, RZ ;  /* 0x000000ff00167202 */ /* 0x000fce0000000f00 */
[----:B------:R-:W-:-:S05]  /*65d0*/  @P4 SHF.L.U32 R149, R9, 0x10, RZ ;  /* 0x0000001009954819 */ /* 0x000fca00000006ff */
[----:B------:R-:W-:Y:S01]  /*65e0*/  @P4 FMUL.FTZ R148, R150, R149 ;  /* 0x0000009596944220 */ /* 0x000fe20000410000 */
[----:B------:R-:W-:-:S04]  /*65f0*/  @P4 SHF.L.U32 R149, R21, 0x10, RZ ;  /* 0x0000001015954819 */ /* 0x000fc800000006ff */
[----:B------:R-:W-:Y:S01]  /*6600*/  F2FP.BF16.F32.PACK_AB R148, RZ, R148 ;  /* 0x00000094ff94723e */ /* 0x000fe200000010ff */
[----:B------:R-:W-:-:S04]  /*6610*/  @P4 FMUL.FTZ R22, R149, R150 ;  /* 0x0000009695164220 */ /* 0x000fc80000410000 */
[--C-:B------:R-:W-:Y:S01]  /*6620*/  FADD.FTZ R91, R91, R22.reuse ;  /* 0x000000165b5b7221 */ /* 0x100fe20000010000 */
[----:B------:R-:W-:Y:S01]  /*6630*/  PRMT R22, R148, 0x7610, R22 ;  /* 0x0000761094167816 */ /* 0x000fe20000000016 */
[----:B------:R-:W-:Y:S06]  /*6640*/  BRA `(.L_x_5557) ;  /* 0x0000001400007947 */ /* 0x000fec0003800000 */
.L_x_5553:
[----:B------:R-:W-:Y:S05]  /*6650*/  @!P3 BRA `(.L_x_5558) ;  /* 0x000000000040b947 */ /* 0x000fea0003800000 */
[----:B-1----:R-:W-:Y:S01]  /*6660*/  @P2 FFMA.FTZ R150, R221, R153, R154 ;  /* 0x00000099dd962223 */ /* 0x002fe2000001009a */
[----:B-----5:R-:W-:Y:S02]  /*6670*/  LOP3.LUT P4, RZ, R244, 0xff, RZ, 0xc0, !PT ;  /* 0x000000fff4ff7812 */ /* 0x020fe4000788c0ff */
[----:B0-----:R-:W-:Y:S01]  /*6680*/  MOV R148, R48 ;  /* 0x0000003000947202 */ /* 0x001fe20000000f00 */
[----:B------:R-:W-:-:S04]  /*6690*/  @P2 FADD.FTZ R149, R219, -R150 ;  /* 0x80000096db952221 */ /* 0x000fc80000010000 */
        /* <DEDUP_REMOVED lines=12> */
.L_x_5558:
        /* <DEDUP_REMOVED lines=16> */
.L_x_5559:
        /* <DEDUP_REMOVED lines=17> */
.L_x_5560:
        /* <DEDUP_REMOVED lines=10> */
[----:B------:R-:W-:-:S03]  /*6a10*/  MOV R22, RZ ;  /* 0x000000ff00167202 */ /* 0x000fc60000000f00 */
[----:B------:R-:W-:Y:S01]  /*6a20*/  @P4 FMUL.FTZ R148, R150, R149 ;  /* 0x0000009596944220 */ /* 0x000fe20000410000 */
[----:B------:R-:W-:-:S04]  /*6a30*/  @P4 SHF.L.U32 R150, R21, 0x10, RZ ;  /* 0x0000001015964819 */ /* 0x000fc800000006ff */
[----:B------:R-:W-:Y:S01]  /*6a40*/  F2FP.BF16.F32.PACK_AB R148, RZ, R148 ;  /* 0x00000094ff94723e */ /* 0x000fe200000010ff */
[----:B------:R-:W-:-:S04]  /*6a50*/  @P4 FMUL.FTZ R22, R150, R149 ;  /* 0x0000009596164220 */ /* 0x000fc80000410000 */
[--C-:B------:R-:W-:Y:S01]  /*6a60*/  FADD.FTZ R91, R91, R22.reuse ;  /* 0x000000165b5b7221 */ /* 0x100fe20000010000 */
[----:B------:R-:W-:Y:S01]  /*6a70*/  PRMT R22, R148, 0x7610, R22 ;  /* 0x0000761094167816 */ /* 0x000fe20000000016 */
[----:B------:R-:W-:Y:S06]  /*6a80*/  BRA `(.L_x_5557) ;  /* 0x0000000c00f07947 */ /* 0x000fec0003800000 */
.L_x_5552:
        /* <DEDUP_REMOVED lines=15> */
.L_x_5564:
[----:B------:R-:W-:Y:S05]  /*6b80*/  BSYNC.RECONVERGENT B0 ;  /* 0x0000000000007941 */ /* 0x000fea0003800200 */
.L_x_5563:
        /* <DEDUP_REMOVED lines=13> */
.L_x_5566:
[----:B------:R-:W-:Y:S05]  /*6c60*/  BSYNC.RECONVERGENT B0 ;  /* 0x0000000000007941 */ /* 0x000fea0003800200 */
.L_x_5565:
[----:B------:R-:W-:Y:S02]  /*6c70*/  F2FP.BF16.F32.PACK_AB R240, RZ, R88 ;  /* 0x00000058fff0723e */ /* 0x000fe400000010ff */
[----:B------:R-:W-:-:S07]  /*6c80*/  MOV R88, R145 ;  /* 0x0000009100587202 */ /* 0x000fce0000000f00 */
.L_x_5562:
        /* <DEDUP_REMOVED lines=14> */
.L_x_5569:
[----:B------:R-:W-:Y:S05]  /*6d70*/  BSYNC.RECONVERGENT B0 ;  /* 0x0000000000007941 */ /* 0x000fea0003800200 */
.L_x_5568:
        /* <DEDUP_REMOVED lines=13> */
.L_x_5571:
[----:B------:R-:W-:Y:S05]  /*6e50*/  BSYNC.RECONVERGENT B0 ;  /* 0x0000000000007941 */ /* 0x000fea0003800200 */
.L_x_5570:
[----:B------:R-:W-:Y:S02]  /*6e60*/  F2FP.BF16.F32.PACK_AB R238, RZ, R89 ;  /* 0x00000059ffee723e */ /* 0x000fe400000010ff */
[----:B------:R-:W-:-:S07]  /*6e70*/  MOV R89, R144 ;  /* 0x0000009000597202 */ /* 0x000fce0000000f00 */
.L_x_5567:
        /* <DEDUP_REMOVED lines=14> */
.L_x_5574:
[----:B------:R-:W-:Y:S05]  /*6f60*/  BSYNC.RECONVERGENT B0 ;  /* 0x0000000000007941 */ /* 0x000fea0003800200 */
.L_x_5573:
        /* <DEDUP_REMOVED lines=13> */
.L_x_5576:
[----:B------:R-:W-:Y:S05]  /*7040*/  BSYNC.RECONVERGENT B0 ;  /* 0x0000000000007941 */ /* 0x000fea0003800200 */
.L_x_5575:
[----:B------:R-:W-:Y:S02]  /*7050*/  F2FP.BF16.F32.PACK_AB R239, RZ, R90 ;  /* 0x0000005affef723e */ /* 0x000fe400000010ff */
[----:B------:R-:W-:-:S07]  /*7060*/  MOV R90, R145 ;  /* 0x00000091005a7202 */ /* 0x000fce0000000f00 */
.L_x_5572:
        /* <DEDUP_REMOVED lines=8> */
[C---:B------:R-:W-:Y:S01]  /*70f0*/  FMUL.FTZ R144, R16.reuse, R151 ;  /* 0x0000009710907220 */ /* 0x040fe20000410000 */
[----:B------:R-:W-:Y:S01]  /*7100*/  FMUL.FTZ R145, R16, R145 ;  /* 0x0000009110917220 */ /* 0x000fe20000410000 */
        /* <DEDUP_REMOVED lines=8> */
[----:B-----5:R-:W-:-:S13]  /*7190*/  ISETP.GE.U32.AND P4, PT, R244, 0x1000000, PT ;  /* 0x01000000f400780c */ /* 0x020fda0003f86070 */
[----:B------:R-:W0:Y:S01]  /*71a0*/  @P4 LDC.64 R148, c[0x0][0x408] ;  /* 0x00010200ff944b82 */ /* 0x000e220000000a00 */
[----:B------:R-:W-:-:S07]  /*71b0*/  @P4 SHF.L.U32 R22, R9, 0x10, RZ ;  /* 0x0000001009164819 */ /* 0x000fce00000006ff */
[----:B------:R-:W1:Y:S01]  /*71c0*/  @P4 LDC.64 R150, c[0x0][0x408] ;  /* 0x00010200ff964b82 */ /* 0x000e620000000a00 */
[----:B0-----:R-:W-:-:S04]  /*71d0*/  @P4 FMUL.FTZ R149, R147, R149 ;  /* 0x0000009593954220 */ /* 0x001fc80000410000 */
[----:B------:R-:W-:Y:S01]  /*71e0*/  @P4 FMUL.FTZ R149, R149, R148 ;  /* 0x0000009495954220 */ /* 0x000fe20000410000 */
[----:B------:R-:W-:Y:S02]  /*71f0*/  HFMA2 R148, -RZ, RZ, 0, 0 ;  /* 0x00000000ff947431 */ /* 0x000fe400000001ff */
[----:B-1----:R-:W-:Y:S01]  /*7200*/  @P4 FMUL.FTZ R151, R147, R151 ;  /* 0x0000009793974220 */ /* 0x002fe20000410000 */
[----:B------:R-:W-:Y:S01]  /*7210*/  @P4 FMUL.FTZ R148, R22, R149 ;  /* 0x0000009516944220 */ /* 0x000fe20000410000 */
[----:B------:R-:W-:Y:S02]  /*7220*/  @P4 SHF.L.U32 R149, R21, 0x10, RZ ;  /* 0x0000001015954819 */ /* 0x000fe400000006ff */
[----:B------:R-:W-:Y:S01]  /*7230*/  @P4 FMUL.FTZ R150, R151, R150 ;  /* 0x0000009697964220 */ /* 0x000fe20000410000 */
[----:B------:R-:W-:Y:S02]  /*7240*/  MOV R22, RZ ;  /* 0x000000ff00167202 */ /* 0x000fe40000000f00 */
[----:B------:R-:W-:Y:S01]  /*7250*/  F2FP.BF16.F32.PACK_AB R148, RZ, R148 ;  /* 0x00000094ff94723e */ /* 0x000fe200000010ff */
[----:B------:R-:W-:-:S04]  /*7260*/  @P4 FMUL.FTZ R22, R149, R150 ;  /* 0x0000009695164220 */ /* 0x000fc80000410000 */
[--C-:B------:R-:W-:Y:S01]  /*7270*/  FADD.FTZ R91, R91, R22.reuse ;  /* 0x000000165b5b7221 */ /* 0x100fe20000010000 */
[----:B------:R-:W-:Y:S01]  /*7280*/  PRMT R22, R148, 0x7610, R22 ;  /* 0x0000761094167816 */ /* 0x000fe20000000016 */
[----:B------:R-:W-:Y:S06]  /*7290*/  BRA `(.L_x_5557) ;  /* 0x0000000400ec7947 */ /* 0x000fec0003800000 */
.L_x_5561:
        /* <DEDUP_REMOVED lines=14> */
.L_x_5579:
[----:B------:R-:W-:Y:S05]  /*7380*/  BSYNC.RECONVERGENT B0 ;  /* 0x0000000000007941 */ /* 0x000fea0003800200 */
.L_x_5578:
        /* <DEDUP_REMOVED lines=13> */
.L_x_5581:
[----:B------:R-:W-:Y:S05]  /*7460*/  BSYNC.RECONVERGENT B0 ;  /* 0x0000000000007941 */ /* 0x000fea0003800200 */
.L_x_5580:
[----:B------:R-:W-:Y:S02]  /*7470*/  F2FP.BF16.F32.PACK_AB R240, RZ, R88 ;  /* 0x00000058fff0723e */ /* 0x000fe400000010ff */
[----:B------:R-:W-:-:S07]  /*7480*/  MOV R88, R149 ;  /* 0x0000009500587202 */ /* 0x000fce0000000f00 */
.L_x_5577:
        /* <DEDUP_REMOVED lines=14> */
.L_x_5584:
[----:B------:R-:W-:Y:S05]  /*7570*/  BSYNC.RECONVERGENT B0 ;  /* 0x0000000000007941 */ /* 0x000fea0003800200 */
.L_x_5583:
        /* <DEDUP_REMOVED lines=13> */
.L_x_5586:
[----:B------:R-:W-:Y:S05]  /*7650*/  BSYNC.RECONVERGENT B0 ;  /* 0x0000000000007941 */ /* 0x000fea0003800200 */
.L_x_5585:
[----:B------:R-:W-:Y:S02]  /*7660*/  F2FP.BF16.F32.PACK_AB R238, RZ, R89 ;  /* 0x00000059ffee723e */ /* 0x000fe400000010ff */
[----:B------:R-:W-:-:S07]  /*7670*/  MOV R89, R148 ;  /* 0x0000009400597202 */ /* 0x000fce0000000f00 */
.L_x_5582:
        /* <DEDUP_REMOVED lines=14> */
.L_x_5589:
[----:B------:R-:W-:Y:S05]  /*7760*/  BSYNC.RECONVERGENT B0 ;  /* 0x0000000000007941 */ /* 0x000fea0003800200 */
.L_x_5588:
        /* <DEDUP_REMOVED lines=13> */
.L_x_5591:
[----:B------:R-:W-:Y:S05]  /*7840*/  BSYNC.RECONVERGENT B0 ;  /* 0x0000000000007941 */ /* 0x000fea0003800200 */
.L_x_5590:
[----:B------:R-:W-:Y:S02]  /*7850*/  F2FP.BF16.F32.PACK_AB R239, RZ, R90 ;  /* 0x0000005affef723e */ /* 0x000fe400000010ff */
[----:B------:R-:W-:-:S07]  /*7860*/  MOV R90, R149 ;  /* 0x00000095005a7202 */ /* 0x000fce0000000f00 */
.L_x_5587:
        /* <DEDUP_REMOVED lines=8> */
[----:B------:R-:W-:-:S05]  /*78f0*/  FMUL.FTZ R149, R16, R149 ;  /* 0x0000009510957220 */ /* 0x000fca0000410000 */
[----:B------:R-:W-:Y:S02]  /*7900*/  FSEL R22, R149, RZ, P5 ;  /* 0x000000ff95167208 */ /* 0x000fe40002800000 */
[----:B------:R-:W-:-:S03]  /*7910*/  SHF.L.U32 R149, R21, 0x10, RZ ;  /* 0x0000001015957819 */ /* 0x000fc600000006ff */
[----:B------:R-:W-:-:S04]  /*7920*/  FMUL.FTZ R22, R22, UR17 ;  /* 0x0000001116167c20 */ /* 0x000fc80008410000 */
[----:B------:R-:W-:-:S04]  /*7930*/  FMUL.FTZ R22, R22, UR16 ;  /* 0x0000001016167c20 */ /* 0x000fc80008410000 */
[----:B------:R-:W-:-:S07]  /*7940*/  FMUL.FTZ R22, R149, R22 ;  /* 0x0000001695167220 */ /* 0x000fce0000410000 */
.L_x_5593:
[----:B------:R-:W-:Y:S05]  /*7950*/  BSYNC.RECONVERGENT B0 ;  /* 0x0000000000007941 */ /* 0x000fea0003800200 */
.L_x_5592:
        /* <DEDUP_REMOVED lines=13> */
.L_x_5595:
[----:B------:R-:W-:Y:S05]  /*7a30*/  BSYNC.RECONVERGENT B0 ;  /* 0x0000000000007941 */ /* 0x000fea0003800200 */
.L_x_5594:
[----:B------:R-:W-:-:S07]  /*7a40*/  F2FP.BF16.F32.PACK_AB R22, RZ, R22 ;  /* 0x00000016ff16723e */ /* 0x000fce00000010ff */
.L_x_5557:
        /* <DEDUP_REMOVED lines=14> */
.L_x_5596:
[----:B------:R-:W-:Y:S05]  /*7b30*/  @!P3 BRA `(.L_x_5597) ;  /* 0x000000000018b947 */ /* 0x000fea0003800000 */
[----:B------:R-:W2:Y:S01]  /*7b40*/  LDC.64 R18, c[0x0][0x390] ;  /* 0x0000e400ff127b82 */ /* 0x000ea20000000a00 */
[----:B01----:R-:W-:-:S05]  /*7b50*/  IADD3 R149, PT, PT, R242, 0x300, RZ ;  /* 0x00000300f2957810 */ /* 0x003fca0007ffe0ff */
[----:B--2---:R-:W-:-:S05]  /*7b60*/  IMAD.WIDE.U32 R148, R149, 0x8, R18 ;  /* 0x0000000895947825 */ /* 0x004fca00078e0012 */
[----:B------:R-:W2:Y:S02]  /*7b70*/  LDG.E.64 R18, desc[UR12][R148.64] ;  /* 0x0000000c94127981 */ /* 0x000ea4000c1e1b00 */
[--C-:B--2---:R-:W-:Y:S02]  /*7b80*/  SHF.R.U64 R20, R18, 0x10, R19.reuse ;  /* 0x0000001012147819 */ /* 0x104fe40000001213 */
[----:B------:R-:W-:-:S07]  /*7b90*/  SHF.R.U32.HI R21, RZ, 0x10, R19 ;  /* 0x00000010ff157819 */ /* 0x000fce0000011613 */
.L_x_5597:
[----:B------:R-:W-:Y:S05]  /*7ba0*/  @!P1 BRA `(.L_x_5598) ;  /* 0x0000000800649947 */ /* 0x000fea0003800000 */
[----:B------:R-:W-:Y:S05]  /*7bb0*/  @!P0 BRA `(.L_x_5599) ;  /* 0x00000004004c8947 */ /* 0x000fea0003800000 */
[-CC-:B0-----:R-:W-:Y:S01]  /*7bc0*/  @P2 FFMA.FTZ R144, R213, R153.reuse, R154.reuse ;  /* 0x00000099d5902223 */ /* 0x181fe2000001009a */
[-CC-:B------:R-:W-:Y:S01]  /*7bd0*/  @P2 FFMA.FTZ R147, R175, R153.reuse, R154.reuse ;  /* 0x00000099af932223 */ /* 0x180fe2000001009a */
[-C--:B-1----:R-:W-:Y:S01]  /*7be0*/  @P2 FFMA.FTZ R148, R26, R153.reuse, R154 ;  /* 0x000000991a942223 */ /* 0x082fe2000001009a */
[----:B-----5:R-:W-:Y:S01]  /*7bf0*/  MOV R146, R46 ;  /* 0x0000002e00927202 */ /* 0x020fe20000000f00 */
[----:B------:R-:W-:Y:S01]  /*7c00*/  @P2 FADD.FTZ R145, R211, -R144 ;  /* 0x80000090d3912221 */ /* 0x000fe20000010000 */
[----:B------:R-:W-:Y:S01]  /*7c10*/  @P2 FFMA.FTZ R144, R24, R153, R154 ;  /* 0x0000009918902223 */ /* 0x000fe2000001009a */
[----:B------:R-:W-:Y:S01]  /*7c20*/  @P2 FADD.FTZ R147, R178, -R147 ;  /* 0x80000093b2932221 */ /* 0x000fe20000010000 */
[----:B------:R-:W-:Y:S01]  /*7c30*/  @P2 FADD.FTZ R148, R25, -R148 ;  /* 0x8000009419942221 */ /* 0x000fe20000010000 */
[----:B------:R-:W-:Y:S01]  /*7c40*/  MOV R150, R44 ;  /* 0x0000002c00967202 */ /* 0x000fe20000000f00 */
[----:B------:R-:W-:Y:S01]  /*7c50*/  @P2 FADD.FTZ R144, R23, -R144 ;  /* 0x8000009017902221 */ /* 0x000fe20000010000 */
[C---:B------:R-:W-:Y:S01]  /*7c60*/  @P2 FFMA.FTZ R146, R16.reuse, R147, R46 ;  /* 0x0000009310922223 */ /* 0x040fe2000001002e */
        /* <DEDUP_REMOVED lines=22> */
.L_x_5600:
        /* <DEDUP_REMOVED lines=17> */
.L_x_5601:
        /* <DEDUP_REMOVED lines=17> */
.L_x_5602:
        /* <DEDUP_REMOVED lines=16> */
.L_x_5599:
[----:B------:R-:W-:Y:S05]  /*80f0*/  @!P3 BRA `(.L_x_5604) ;  /* 0x000000000040b947 */ /* 0x000fea0003800000 */
[----:B-1----:R-:W-:Y:S01]  /*8100*/  @P2 FFMA.FTZ R150, R213, R153, R154 ;  /* 0x00000099d5962223 */ /* 0x002fe2000001009a */
[----:B-----5:R-:W-:Y:S02]  /*8110*/  LOP3.LUT P4, RZ, R243, 0xff, RZ, 0xc0, !PT ;  /* 0x000000fff3ff7812 */ /* 0x020fe4000788c0ff */
[----:B0-----:R-:W-:Y:S01]  /*8120*/  MOV R148, R44 ;  /* 0x0000002c00947202 */ /* 0x001fe20000000f00 */
[----:B------:R-:W-:Y:S01]  /*8130*/  @P2 FADD.FTZ R149, R211, -R150 ;  /* 0x80000096d3952221 */ /* 0x000fe20000010000 */
[----:B------:R-:W-:-:S03]  /*8140*/  HFMA2 R150, -RZ, RZ, 0, 0 ;  /* 0x00000000ff967431 */ /* 0x000fc600000001ff */
[----:B------:R-:W-:-:S04]  /*8150*/  @P2 FFMA.FTZ R148, R16, R149, R44 ;  /* 0x0000009510942223 */ /* 0x000fc8000001002c */
[----:B------:R-:W-:Y:S02]  /*8160*/  FMUL.FTZ R148, R148, UR17 ;  /* 0x0000001194947c20 */ /* 0x000fe40008410000 */
[----:B------:R-:W-:Y:S02]  /*8170*/  @P4 SHF.L.U32 R149, R192, 0x10, RZ ;  /* 0x00000010c0954819 */ /* 0x000fe400000006ff */
[----:B------:R-:W-:Y:S01]  /*8180*/  FMUL.FTZ R148, R148, UR16 ;  /* 0x0000001094947c20 */ /* 0x000fe20008410000 */
[----:B------:R-:W-:-:S03]  /*8190*/  @P4 SHF.L.U32 R151, R18, 0x10, RZ ;  /* 0x0000001012974819 */ /* 0x000fc600000006ff */
[-C--:B------:R-:W-:Y:S01]  /*81a0*/  @P4 FMUL.FTZ R150, R149, R148.reuse ;  /* 0x0000009495964220 */ /* 0x080fe20000410000 */
[----:B------:R-:W-:Y:S01]  /*81b0*/  MOV R149, RZ ;  /* 0x000000ff00957202 */ /* 0x000fe20000000f00 */
[----:B------:R-:W-:-:S03]  /*81c0*/  @P4 FMUL.FTZ R149, R151, R148 ;  /* 0x0000009497954220 */ /* 0x000fc60000410000 */
[----:B------:R-:W-:Y:S01]  /*81d0*/  F2FP.BF16.F32.PACK_AB R150, RZ, R150 ;  /* 0x00000096ff96723e */ /* 0x000fe200000010ff */
[----:B------:R-:W-:-:S03]  /*81e0*/  FADD.FTZ R84, R84, R149 ;  /* 0x0000009554547221 */ /* 0x000fc60000010000 */
[----:B------:R-:W-:-:S07]  /*81f0*/  PRMT R240, R150, 0x7610, R240 ;  /* 0x0000761096f07816 */ /* 0x000fce00000000f0 */
.L_x_5604:
[----:B------:R-:W-:Y:S05]  /*8200*/  @!P3 BRA `(.L_x_5605) ;  /* 0x000000000040b947 */ /* 0x000fea0003800000 */
[----:B-1----:R-:W-:Y:S01]  /*8210*/  @P2 FFMA.FTZ R150, R24, R153, R154 ;  /* 0x0000009918962223 */ /* 0x002fe2000001009a */
[----:B-----5:R-:W-:Y:S01]  /*8220*/  LOP3.LUT P4, RZ, R243, 0xff00, RZ, 0xc0, !PT ;  /* 0x0000ff00f3ff7812 */ /* 0x020fe2000788c0ff */
[----:B0-----:R-:W-:Y:S01]  /*8230*/  HFMA2 R149, -RZ, RZ, 0, 0 ;  /* 0x00000000ff957431 */ /* 0x001fe200000001ff */
        /* <DEDUP_REMOVED lines=10> */
[----:B------:R-:W-:-:S03]  /*82e0*/  @P4 FMUL.FTZ R148, R151, R150 ;  /* 0x0000009697944220 */ /* 0x000fc60000410000 */
[----:B------:R-:W-:Y:S01]  /*82f0*/  PRMT R238, R149, 0x7610, R238 ;  /* 0x0000761095ee7816 */ /* 0x000fe200000000ee */
[----:B------:R-:W-:-:S07]  /*8300*/  FADD.FTZ R85, R85, R148 ;  /* 0x0000009455557221 */ /* 0x000fce0000010000 */
.L_x_5605:
[----:B------:R-:W-:Y:S05]  /*8310*/  @!P3 BRA `(.L_x_5606) ;  /* 0x000000000040b947 */ /* 0x000fea0003800000 */
[----:B01----:R-:W-:Y:S01]  /*8320*/  @P2 FFMA.FTZ R149, R175, R153, R154 ;  /* 0x00000099af952223 */ /* 0x003fe2000001009a */
[----:B-----5:R-:W-:Y:S01]  /*8330*/  LOP3.LUT P4, RZ, R243, 0xff0000, RZ, 0xc0, !PT ;  /* 0x00ff0000f3ff7812 */ /* 0x020fe2000788c0ff */
[----:B------:R-:W-:Y:S01]  /*8340*/  HFMA2 R150, -RZ, RZ, 0, 0 ;  /* 0x00000000ff967431 */ /* 0x000fe200000001ff */
[----:B------:R-:W-:Y:S01]  /*8350*/  MOV R148, R46 ;  /* 0x0000002e00947202 */ /* 0x000fe20000000f00 */
[----:B------:R-:W-:-:S04]  /*8360*/  @P2 FADD.FTZ R149, R178, -R149 ;  /* 0x80000095b2952221 */ /* 0x000fc80000010000 */
        /* <DEDUP_REMOVED lines=11> */
.L_x_5606:
[----:B------:R-:W-:Y:S05]  /*8420*/  @!P3 BRA `(.L_x_5603) ;  /* 0x000000100034b947 */ /* 0x000fea0003800000 */
[----:B01----:R-:W-:Y:S01]  /*8430*/  @P2 FFMA.FTZ R148, R26, R153, R154 ;  /* 0x000000991a942223 */ /* 0x003fe2000001009a */
[----:B-----5:R-:W-:Y:S02]  /*8440*/  ISETP.GE.U32.AND P4, PT, R243, 0x1000000, PT ;  /* 0x01000000f300780c */ /* 0x020fe40003f86070 */
[----:B------:R-:W-:Y:S01]  /*8450*/  MOV R22, R47 ;  /* 0x0000002f00167202 */ /* 0x000fe20000000f00 */
[----:B------:R-:W-:-:S04]  /*8460*/  @P2 FADD.FTZ R148, R25, -R148 ;  /* 0x8000009419942221 */ /* 0x000fc80000010000 */
[----:B------:R-:W-:Y:S01]  /*8470*/  @P2 FFMA.FTZ R22, R16, R148, R47 ;  /* 0x0000009410162223 */ /* 0x000fe2000001002f */
[----:B------:R-:W-:-:S03]  /*8480*/  HFMA2 R148, -RZ, RZ, 0, 0 ;  /* 0x00000000ff947431 */ /* 0x000fc600000001ff */
        /* <DEDUP_REMOVED lines=11> */
.L_x_5598:
        /* <DEDUP_REMOVED lines=15> */
.L_x_5610:
[----:B------:R-:W-:Y:S05]  /*8630*/  BSYNC.RECONVERGENT B0 ;  /* 0x0000000000007941 */ /* 0x000fea0003800200 */
.L_x_5609:
        /* <DEDUP_REMOVED lines=13> */
.L_x_5612:
[----:B------:R-:W-:Y:S05]  /*8710*/  BSYNC.RECONVERGENT B0 ;  /* 0x0000000000007941 */ /* 0x000fea0003800200 */
.L_x_5611:
[----:B------:R-:W-:Y:S02]  /*8720*/  F2FP.BF16.F32.PACK_AB R240, RZ, R84 ;  /* 0x00000054fff0723e */ /* 0x000fe400000010ff */
[----:B------:R-:W-:-:S07]  /*8730*/  MOV R84, R145 ;  /* 0x0000009100547202 */ /* 0x000fce0000000f00 */
.L_x_5608:
        /* <DEDUP_REMOVED lines=14> */
.L_x_5615:
[----:B------:R-:W-:Y:S05]  /*8820*/  BSYNC.RECONVERGENT B0 ;  /* 0x0000000000007941 */ /* 0x000fea0003800200 */
.L_x_5614:
        /* <DEDUP_REMOVED lines=13> */
.L_x_5617:
[----:B------:R-:W-:Y:S05]  /*8900*/  BSYNC.RECONVERGENT B0 ;  /* 0x0000000000007941 */ /* 0x000fea0003800200 */
.L_x_5616:
[----:B------:R-:W-:Y:S02]  /*8910*/  F2FP.BF16.F32.PACK_AB R238, RZ, R85 ;  /* 0x00000055ffee723e */ /* 0x000fe400000010ff */
[----:B------:R-:W-:-:S07]  /*8920*/  MOV R85, R144 ;  /* 0x0000009000557202 */ /* 0x000fce0000000f00 */
.L_x_5613:
        /* <DEDUP_REMOVED lines=14> */
.L_x_5620:
[----:B------:R-:W-:Y:S05]  /*8a10*/  BSYNC.RECONVERGENT B0 ;  /* 0x0000000000007941 */ /* 0x000fea0003800200 */
.L_x_5619:
        /* <DEDUP_REMOVED lines=13> */
.L_x_5622:
[----:B------:R-:W-:Y:S05]  /*8af0*/  BSYNC.RECONVERGENT B0 ;  /* 0x0000000000007941 */ /* 0x000fea0003800200 */
.L_x_5621:
[----:B------:R-:W-:Y:S02]  /*8b00*/  F2FP.BF16.F32.PACK_AB R239, RZ, R86 ;  /* 0x00000056ffef723e */ /* 0x000fe400000010ff */
[----:B------:R-:W-:-:S07]  /*8b10*/  MOV R86, R145 ;  /* 0x0000009100567202 */ /* 0x000fce0000000f00 */
.L_x_5618:
        /* <DEDUP_REMOVED lines=35> */
.L_x_5607:
        /* <DEDUP_REMOVED lines=14> */
.L_x_5625:
[----:B------:R-:W-:Y:S05]  /*8e30*/  BSYNC.RECONVERGENT B0 ;  /* 0x0000000000007941 */ /* 0x000fea0003800200 */
.L_x_5624:
        /* <DEDUP_REMOVED lines=13> */
.L_x_5627:
[----:B------:R-:W-:Y:S05]  /*8f10*/  BSYNC.RECONVERGENT B0 ;  /* 0x0000000000007941 */ /* 0x000fea0003800200 */
.L_x_5626:
[----:B------:R-:W-:Y:S02]  /*8f20*/  F2FP.BF16.F32.PACK_AB R240, RZ, R84 ;  /* 0x00000054fff0723e */ /* 0x000fe400000010ff */
[----:B------:R-:W-:-:S07]  /*8f30*/  MOV R84, R149 ;  /* 0x0000009500547202 */ /* 0x000fce0000000f00 */
.L_x_5623:
[----:B------:R-:W-:Y:S05]  /*8f40*/  @!P3 BRA `(.L_x_5628) ;  /* 0x000000000078b947 */ /* 0x000fea0003800000 */
[----:B-----5:R-:W-:Y:S01]  /*8f50*/  LOP3.LUT P4, RZ, R243, 0xff00, RZ, 0xc0, !PT ;  /* 0x0000ff00f3ff7812 */ /* 0x020fe2000788c0ff */
[----:B------:R-:W-:Y:S01]  /*8f60*/  BSSY.RECONVERGENT B0, `(.L_x_5629) ;  /* 0x000000c000007945 */ /* 0x000fe20003800200 */
[----:B01----:R-:W-:-:S11]  /*8f70*/  HFMA2 R148, -RZ, RZ, 0, 0 ;  /* 0x00000000ff947431 */ /* 0x003fd600000001ff */
        /* <DEDUP_REMOVED lines=10> */
.L_x_5630:
[----:B------:R-:W-:Y:S05]  /*9020*/  BSYNC.RECONVERGENT B0 ;  /* 0x0000000000007941 */ /* 0x000fea0003800200 */
.L_x_5629:
        /* <DEDUP_REMOVED lines=13> */
.L_x_5632:
[----:B------:R-:W-:Y:S05]  /*9100*/  BSYNC.RECONVERGENT B0 ;  /* 0x0000000000007941 */ /* 0x000fea0003800200 */
.L_x_5631:
[----:B------:R-:W-:Y:S02]  /*9110*/  F2FP.BF16.F32.PACK_AB R238, RZ, R85 ;  /* 0x00000055ffee723e */ /* 0x000fe400000010ff */
[----:B------:R-:W-:-:S07]  /*9120*/  MOV R85, R148 ;  /* 0x0000009400557202 */ /* 0x000fce0000000f00 */
.L_x_5628:
        /* <DEDUP_REMOVED lines=14> */
.L_x_5635:
[----:B------:R-:W-:Y:S05]  /*9210*/  BSYNC.RECONVERGENT B0 ;  /* 0x0000000000007941 */ /* 0x000fea0003800200 */
.L_x_5634:
        /* <DEDUP_REMOVED lines=13> */
.L_x_5637:
[----:B------:R-:W-:Y:S05]  /*92f0*/  BSYNC.RECONVERGENT B0 ;  /* 0x0000000000007941 */ /* 0x000fea0003800200 */
.L_x_5636:
[----:B------:R-:W-:Y:S02]  /*9300*/  F2FP.BF16.F32.PACK_AB R239, RZ, R86 ;  /* 0x00000056ffef723e */ /* 0x000fe400000010ff */
[----:B------:R-:W-:-:S07]  /*9310*/  MOV R86, R149 ;  /* 0x0000009500567202 */ /* 0x000fce0000000f00 */
.L_x_5633:
[----:B------:R-:W-:Y:S05]  /*9320*/  @!P3 BRA `(.L_x_5603) ;  /* 0x000000000074b947 */ /* 0x000fea0003800000 */
[----:B-----5:R-:W-:Y:S01]  /*9330*/  ISETP.GE.U32.AND P4, PT, R243, 0x1000000, PT ;  /* 0x01000000f300780c */ /* 0x020fe20003f86070 */
[----:B------:R-:W-:Y:S01]  /*9340*/  BSSY.RECONVERGENT B0, `(.L_x_5638) ;  /* 0x000000c000007945 */ /* 0x000fe20003800200 */
[----:B------:R-:W-:-:S11]  /*9350*/  HFMA2 R22, -RZ, RZ, 0, 0 ;  /* 0x00000000ff167431 */ /* 0x000fd600000001ff */
[----:B------:R-:W-:Y:S05]  /*9360*/  @!P4 BRA `(.L_x_5639) ;  /* 0x000000000024c947 */ /* 0x000fea0003800000 */
[----:B------:R-:W-:Y:S01]  /*9370*/  FFMA.FTZ R22, R26, R153, R154 ;  /* 0x000000991a167223 */ /* 0x000fe2000001009a */
[----:B------:R-:W-:-:S03]  /*9380*/  ISETP.GT.AND P5, PT, R14, RZ, PT ;  /* 0x000000ff0e00720c */ /* 0x000fc60003fa4270 */
[----:B01----:R-:W-:-:S04]  /*9390*/  FADD.FTZ R149, R25, -R22 ;  /* 0x8000001619957221 */ /* 0x003fc80000010000 */
[----:B------:R-:W-:-:S05]  /*93a0*/  FMUL.FTZ R149, R16, R149 ;  /* 0x0000009510957220 */ /* 0x000fca0000410000 */
[----:B------:R-:W-:Y:S02]  /*93b0*/  FSEL R22, R149, RZ, P5 ;  /* 0x000000ff95167208 */ /* 0x000fe40002800000 */
[----:B------:R-:W-:-:S03]  /*93c0*/  SHF.L.U32 R149, R21, 0x10, RZ ;  /* 0x0000001015957819 */ /* 0x000fc600000006ff */
[----:B------:R-:W-:-:S04]  /*93d0*/  FMUL.FTZ R22, R22, UR17 ;  /* 0x0000001116167c20 */ /* 0x000fc80008410000 */
[----:B------:R-:W-:-:S04]  /*93e0*/  FMUL.FTZ R22, R22, UR16 ;  /* 0x0000001016167c20 */ /* 0x000fc80008410000 */
[----:B------:R-:W-:-:S07]  /*93f0*/  FMUL.FTZ R22, R149, R22 ;  /* 0x0000001695167220 */ /* 0x000fce0000410000 */
.L_x_5639:
[----:B------:R-:W-:Y:S05]  /*9400*/  BSYNC.RECONVERGENT B0 ;  /* 0x0000000000007941 */ /* 0x000fea0003800200 */
.L_x_5638:
[----:B------:R-:W-:Y:S01]  /*9410*/  BSSY.RECONVERGENT B0, `(.L_x_5640) ;  /* 0x000000d000007945 */ /* 0x000fe20003800200 */
[----:B------:R-:W-:Y:S01]  /*9420*/  FADD.FTZ R87, R87, R22 ;  /* 0x0000001657577221 */ /* 0x000fe20000010000 */
[----:B------:R-:W-:Y:S02]  /*9430*/  MOV R22, RZ ;  /* 0x000000ff00167202 */ /* 0x000fe40000000f00 */
[----:B------:R-:W-:Y:S05]  /*9440*/  @!P4 BRA `(.L_x_5641) ;  /* 0x000000000024c947 */ /* 0x000fea0003800000 */
[----:B------:R-:W-:Y:S01]  /*9450*/  FFMA.FTZ R22, R26, R153, R154 ;  /* 0x000000991a167223 */ /* 0x000fe2000001009a */
[----:B------:R-:W-:-:S03]  /*9460*/  ISETP.GT.AND P4, PT, R14, RZ, PT ;  /* 0x000000ff0e00720c */ /* 0x000fc60003f84270 */
[----:B01----:R-:W-:Y:S01]  /*9470*/  FADD.FTZ R149, R25, -R22 ;  /* 0x8000001619957221 */ /* 0x003fe20000010000 */
[----:B------:R-:W-:-:S03]  /*9480*/  SHF.L.U32 R22, R7, 0x10, RZ ;  /* 0x0000001007167819 */ /* 0x000fc600000006ff */
[----:B------:R-:W-:-:S05]  /*9490*/  FMUL.FTZ R149, R16, R149 ;  /* 0x0000009510957220 */ /* 0x000fca0000410000 */
[----:B------:R-:W-:-:S05]  /*94a0*/  FSEL R149, R149, RZ, P4 ;  /* 0x000000ff95957208 */ /* 0x000fca0002000000 */
[----:B------:R-:W-:-:S04]  /*94b0*/  FMUL.FTZ R149, R149, UR17 ;  /* 0x0000001195957c20 */ /* 0x000fc80008410000 */
[----:B------:R-:W-:-:S04]  /*94c0*/  FMUL.FTZ R149, R149, UR16 ;  /* 0x0000001095957c20 */ /* 0x000fc80008410000 */
[----:B------:R-:W-:-:S07]  /*94d0*/  FMUL.FTZ R22, R22, R149 ;  /* 0x0000009516167220 */ /* 0x000fce0000410000 */
.L_x_5641:
[----:B------:R-:W-:Y:S05]  /*94e0*/  BSYNC.RECONVERGENT B0 ;  /* 0x0000000000007941 */ /* 0x000fea0003800200 */
.L_x_5640:
[----:B------:R-:W-:-:S07]  /*94f0*/  F2FP.BF16.F32.PACK_AB R22, RZ, R22 ;  /* 0x00000016ff16723e */ /* 0x000fce00000010ff */
.L_x_5603:
        /* <DEDUP_REMOVED lines=14> */
.L_x_5642:
[----:B------:R-:W-:Y:S05]  /*95e0*/  @!P3 BRA `(.L_x_5643) ;  /* 0x000000000018b947 */ /* 0x000fea0003800000 */
[----:B------:R-:W2:Y:S01]  /*95f0*/  LDC.64 R18, c[0x0][0x390] ;  /* 0x0000e400ff127b82 */ /* 0x000ea20000000a00 */
[----:B01----:R-:W-:-:S05]  /*9600*/  IADD3 R149, PT, PT, R242, 0x400, RZ ;  /* 0x00000400f2957810 */ /* 0x003fca0007ffe0ff */
[----:B--2---:R-:W-:-:S05]  /*9610*/  IMAD.WIDE.U32 R148, R149, 0x8, R18 ;  /* 0x0000000895947825 */ /* 0x004fca00078e0012 */
[----:B------:R-:W2:Y:S02]  /*9620*/  LDG.E.64 R18, desc[UR12][R148.64] ;  /* 0x0000000c94127981 */ /* 0x000ea4000c1e1b00 */
[--C-:B--2---:R-:W-:Y:S02]  /*9630*/  SHF.R.U64 R20, R18, 0x10, R19.reuse ;  /* 0x0000001012147819 */ /* 0x104fe40000001213 */
[----:B------:R-:W-:-:S07]  /*9640*/  SHF.R.U32.HI R21, RZ, 0x10, R19 ;  /* 0x00000010ff157819 */ /* 0x000fce0000011613 */
.L_x_5643:
[----:B------:R-:W-:Y:S05]  /*9650*/  @!P1 BRA `(.L_x_5644) ;  /* 0x0000000800649947 */ /* 0x000fea0003800000 */
[----:B------:R-:W-:Y:S05]  /*9660*/  @!P0 BRA `(.L_x_5645) ;  /* 0x00000004004c8947 */ /* 0x000fea0003800000 */
[-CC-:B0-----:R-:W-:Y:S01]  /*9670*/  @P2 FFMA.FTZ R144, R28, R153.reuse, R154.reuse ;  /* 0x000000991c902223 */ /* 0x181fe2000001009a */
[----:B------:R-:W-:Y:S01]  /*9680*/  @P2 FFMA.FTZ R145, R199, R153, R154 ;  /* 0x00000099c7912223 */ /* 0x000fe2000001009a */
[----:B-1---5:R-:W-:Y:S02]  /*9690*/  MOV R150, R41 ;  /* 0x0000002900967202 */ /* 0x022fe40000000f00 */
[----:B------:R-:W-:Y:S01]  /*96a0*/  @P2 FADD.FTZ R144, R27, -R144 ;  /* 0x800000901b902221 */ /* 0x000fe20000010000 */
[----:B------:R-:W-:Y:S01]  /*96b0*/  @P2 FADD.FTZ R145, R200, -R145 ;  /* 0x80000091c8912221 */ /* 0x000fe20000010000 */
[----:B------:R-:W-:Y:S02]  /*96c0*/  MOV R146, R42 ;  /* 0x0000002a00927202 */ /* 0x000fe40000000f00 */
[C---:B------:R-:W-:Y:S01]  /*96d0*/  @P2 FFMA.FTZ R150, R16.reuse, R144, R41 ;  /* 0x0000009010962223 */ /* 0x040fe20000010029 */
[----:B------:R-:W-:Y:S01]  /*96e0*/  @P2 FFMA.FTZ R146, R16, R145, R42 ;  /* 0x0000009110922223 */ /* 0x000fe2000001002a */
[-CC-:B------:R-:W-:Y:S01]  /*96f0*/  @P2 FFMA.FTZ R144, R30, R153.reuse, R154.reuse ;  /* 0x000000991e902223 */ /* 0x180fe2000001009a */
[----:B------:R-:W-:Y:S01]  /*9700*/  @P2 FFMA.FTZ R145, R179, R153, R154 ;  /* 0x00000099b3912223 */ /* 0x000fe2000001009a */
[----:B------:R-:W-:-:S02]  /*9710*/  MOV R147, R43 ;  /* 0x0000002b00937202 */ /* 0x000fc40000000f00 */
[----:B------:R-:W-:Y:S01]  /*9720*/  @P2 FADD.FTZ R144, R29, -R144 ;  /* 0x800000901d902221 */ /* 0x000fe20000010000 */
[----:B------:R-:W-:Y:S01]  /*9730*/  @P2 FADD.FTZ R145, R198, -R145 ;  /* 0x80000091c6912221 */ /* 0x000fe20000010000 */
[----:B------:R-:W-:Y:S02]  /*9740*/  MOV R156, R40 ;  /* 0x00000028009c7202 */ /* 0x000fe40000000f00 */
        /* <DEDUP_REMOVED lines=19> */
.L_x_5646:
        /* <DEDUP_REMOVED lines=17> */
.L_x_5647:
        /* <DEDUP_REMOVED lines=17> */
.L_x_5648:
        /* <DEDUP_REMOVED lines=16> */
.L_x_5645:
        /* <DEDUP_REMOVED lines=17> */
.L_x_5650:
        /* <DEDUP_REMOVED lines=17> */
.L_x_5651:
        /* <DEDUP_REMOVED lines=17> */
.L_x_5652:
        /* <DEDUP_REMOVED lines=10> */
[----:B------:R-:W-:Y:S02]  /*9f70*/  @P4 SHF.L.U32 R150, R21, 0x10, RZ ;  /* 0x0000001015964819 */ /* 0x000fe400000006ff */
[----:B------:R-:W-:Y:S01]  /*9f80*/  MOV R22, RZ ;  /* 0x000000ff00167202 */ /* 0x000fe20000000f00 */
[-C--:B------:R-:W-:Y:S02]  /*9f90*/  @P4 FMUL.FTZ R148, R156, R149.reuse ;  /* 0x000000959c944220 */ /* 0x080fe40000410000 */
[----:B------:R-:W-:-:S03]  /*9fa0*/  @P4 FMUL.FTZ R22, R150, R149 ;  /* 0x0000009596164220 */ /* 0x000fc60000410000 */
[----:B------:R-:W-:Y:S01]  /*9fb0*/  F2FP.BF16.F32.PACK_AB R148, RZ, R148 ;  /* 0x00000094ff94723e */ /* 0x000fe200000010ff */
[----:B------:R-:W-:-:S03]  /*9fc0*/  FADD.FTZ R83, R83, R22 ;  /* 0x0000001653537221 */ /* 0x000fc60000010000 */
[----:B------:R-:W-:Y:S01]  /*9fd0*/  PRMT R22, R148, 0x7610, R22 ;  /* 0x0000761094167816 */ /* 0x000fe20000000016 */
[----:B------:R-:W-:Y:S06]  /*9fe0*/  BRA `(.L_x_5649) ;  /* 0x0000000c00f07947 */ /* 0x000fec0003800000 */
.L_x_5644:
        /* <DEDUP_REMOVED lines=15> */
.L_x_5656:
[----:B------:R-:W-:Y:S05]  /*a0e0*/  BSYNC.RECONVERGENT B0 ;  /* 0x0000000000007941 */ /* 0x000fea0003800200 */
.L_x_5655:
        /* <DEDUP_REMOVED lines=13> */
.L_x_5658:
[----:B------:R-:W-:Y:S05]  /*a1c0*/  BSYNC.RECONVERGENT B0 ;  /* 0x0000000000007941 */ /* 0x000fea0003800200 */
.L_x_5657:
[----:B------:R-:W-:Y:S02]  /*a1d0*/  F2FP.BF16.F32.PACK_AB R240, RZ, R80 ;  /* 0x00000050fff0723e */ /* 0x000fe400000010ff */
[----:B------:R-:W-:-:S07]  /*a1e0*/  MOV R80, R145 ;  /* 0x0000009100507202 */ /* 0x000fce0000000f00 */
.L_x_5654:
        /* <DEDUP_REMOVED lines=14> */
.L_x_5661:
[----:B------:R-:W-:Y:S05]  /*a2d0*/  BSYNC.RECONVERGENT B0 ;  /* 0x0000000000007941 */ /* 0x000fea0003800200 */
.L_x_5660:
        /* <DEDUP_REMOVED lines=13> */
.L_x_5663:
[----:B------:R-:W-:Y:S05]  /*a3b0*/  BSYNC.RECONVERGENT B0 ;  /* 0x0000000000007941 */ /* 0x000fea0003800200 */
.L_x_5662:
[----:B------:R-:W-:Y:S02]  /*a3c0*/  F2FP.BF16.F32.PACK_AB R238, RZ, R81 ;  /* 0x00000051ffee723e */ /* 0x000fe400000010ff */
[----:B------:R-:W-:-:S07]  /*a3d0*/  MOV R81, R144 ;  /* 0x0000009000517202 */ /* 0x000fce0000000f00 */
.L_x_5659:
        /* <DEDUP_REMOVED lines=14> */
.L_x_5666:
[----:B------:R-:W-:Y:S05]  /*a4c0*/  BSYNC.RECONVERGENT B0 ;  /* 0x0000000000007941 */ /* 0x000fea0003800200 */
.L_x_5665:
        /* <DEDUP_REMOVED lines=13> */
.L_x_5668:
[----:B------:R-:W-:Y:S05]  /*a5a0*/  BSYNC.RECONVERGENT B0 ;  /* 0x0000000000007941 */ /* 0x000fea0003800200 */
.L_x_5667:
[----:B------:R-:W-:Y:S02]  /*a5b0*/  F2FP.BF16.F32.PACK_AB R239, RZ, R82 ;  /* 0x00000052ffef723e */ /* 0x000fe400000010ff */
[----:B------:R-:W-:-:S07]  /*a5c0*/  MOV R82, R145 ;  /* 0x0000009100527202 */ /* 0x000fce0000000f00 */
.L_x_5664:
        /* <DEDUP_REMOVED lines=35> */
.L_x_5653:
        /* <DEDUP_REMOVED lines=14> */
.L_x_5671:
[----:B------:R-:W-:Y:S05]  /*a8e0*/  BSYNC.RECONVERGENT B0 ;  /* 0x0000000000007941 */ /* 0x000fea0003800200 */
.L_x_5670:
        /* <DEDUP_REMOVED lines=13> */
.L_x_5673:
[----:B------:R-:W-:Y:S05]  /*a9c0*/  BSYNC.RECONVERGENT B0 ;  /* 0x0000000000007941 */ /* 0x000fea0003800200 */
.L_x_5672:
[----:B------:R-:W-:Y:S02]  /*a9d0*/  F2FP.BF16.F32.PACK_AB R240, RZ, R80 ;  /* 0x00000050fff0723e */ /* 0x000fe400000010ff */
[----:B------:R-:W-:-:S07]  /*a9e0*/  MOV R80, R149 ;  /* 0x0000009500507202 */ /* 0x000fce0000000f00 */
.L_x_5669:
        /* <DEDUP_REMOVED lines=14> */
.L_x_5676:
[----:B------:R-:W-:Y:S05]  /*aad0*/  BSYNC.RECONVERGENT B0 ;  /* 0x0000000000007941 */ /* 0x000fea0003800200 */
.L_x_5675:
        /* <DEDUP_REMOVED lines=13> */
.L_x_5678:
[----:B------:R-:W-:Y:S05]  /*abb0*/  BSYNC.RECONVERGENT B0 ;  /* 0x0000000000007941 */ /* 0x000fea0003800200 */
.L_x_5677:
[----:B------:R-:W-:Y:S02]  /*abc0*/  F2FP.BF16.F32.PACK_AB R238, RZ, R81 ;  /* 0x00000051ffee723e */ /* 0x000fe400000010ff */
[----:B------:R-:W-:-:S07]  /*abd0*/  MOV R81, R148 ;  /* 0x0000009400517202 */ /* 0x000fce0000000f00 */
.L_x_5674:
        /* <DEDUP_REMOVED lines=14> */
.L_x_5681:
[----:B------:R-:W-:Y:S05]  /*acc0*/  BSYNC.RECONVERGENT B0 ;  /* 0x0000000000007941 */ /* 0x000fea0003800200 */
.L_x_5680:
        /* <DEDUP_REMOVED lines=13> */
.L_x_5683:
[----:B------:R-:W-:Y:S05]  /*ada0*/  BSYNC.RECONVERGENT B0 ;  /* 0x0000000000007941 */ /* 0x000fea0003800200 */
.L_x_5682:
[----:B------:R-:W-:Y:S02]  /*adb0*/  F2FP.BF16.F32.PACK_AB R239, RZ, R82 ;  /* 0x00000052ffef723e */ /* 0x000fe400000010ff */
[----:B------:R-:W-:-:S07]  /*adc0*/  MOV R82, R149 ;  /* 0x0000009500527202 */ /* 0x000fce0000000f00 */
.L_x_5679:
        /* <DEDUP_REMOVED lines=14> */
.L_x_5685:
[----:B------:R-:W-:Y:S05]  /*aeb0*/  BSYNC.RECONVERGENT B0 ;  /* 0x0000000000007941 */ /* 0x000fea0003800200 */
.L_x_5684:
        /* <DEDUP_REMOVED lines=13> */
.L_x_5687:
[----:B------:R-:W-:Y:S05]  /*af90*/  BSYNC.RECONVERGENT B0 ;  /* 0x0000000000007941 */ /* 0x000fea0003800200 */
.L_x_5686:
[----:B------:R-:W-:-:S07]  /*afa0*/  F2FP.BF16.F32.PACK_AB R22, RZ, R22 ;  /* 0x00000016ff16723e */ /* 0x000fce00000010ff */
.L_x_5649:
        /* <DEDUP_REMOVED lines=14> */
.L_x_5688:
[----:B------:R-:W-:Y:S05]  /*b090*/  @!P3 BRA `(.L_x_5689) ;  /* 0x000000000018b947 */ /* 0x000fea0003800000 */
[----:B------:R-:W2:Y:S01]  /*b0a0*/  LDC.64 R18, c[0x0][0x390] ;  /* 0x0000e400ff127b82 */ /* 0x000ea20000000a00 */
[----:B01----:R-:W-:-:S05]  /*b0b0*/  IADD3 R149, PT, PT, R242, 0x500, RZ ;  /* 0x00000500f2957810 */ /* 0x003fca0007ffe0ff */
[----:B--2---:R-:W-:-:S05]  /*b0c0*/  IMAD.WIDE.U32 R148, R149, 0x8, R18 ;  /* 0x0000000895947825 */ /* 0x004fca00078e0012 */
[----:B------:R-:W2:Y:S02]  /*b0d0*/  LDG.E.64 R18, desc[UR12][R148.64] ;  /* 0x0000000c94127981 */ /* 0x000ea4000c1e1b00 */
[--C-:B--2---:R-:W-:Y:S02]  /*b0e0*/  SHF.R.U64 R20, R18, 0x10, R19.reuse ;  /* 0x0000001012147819 */ /* 0x104fe40000001213 */
[----:B------:R-:W-:-:S07]  /*b0f0*/  SHF.R.U32.HI R21, RZ, 0x10, R19 ;  /* 0x00000010ff157819 */ /* 0x000fce0000011613 */
.L_x_5689:
[----:B------:R-:W-:Y:S05]  /*b100*/  @!P1 BRA `(.L_x_5690) ;  /* 0x0000000800609947 */ /* 0x000fea0003800000 */
[----:B------:R-:W-:Y:S05]  /*b110*/  @!P0 BRA `(.L_x_5691) ;  /* 0x00000004004c8947 */ /* 0x000fea0003800000 */
[-CC-:B0-----:R-:W-:Y:S01]  /*b120*/  @P2 FFMA.FTZ R145, R205, R153.reuse, R154.reuse ;  /* 0x00000099cd912223 */ /* 0x181fe2000001009a */
[-CC-:B------:R-:W-:Y:S01]  /*b130*/  @P2 FFMA.FTZ R144, R160, R153.reuse, R154.reuse ;  /* 0x00000099a0902223 */ /* 0x180fe2000001009a */
[-CC-:B-1----:R-:W-:Y:S01]  /*b140*/  @P2 FFMA.FTZ R148, R172, R153.reuse, R154.reuse ;  /* 0x00000099ac942223 */ /* 0x182fe2000001009a */
[----:B-----5:R-:W-:Y:S01]  /*b150*/  MOV R146, R38 ;  /* 0x0000002600927202 */ /* 0x020fe20000000f00 */
[----:B------:R-:W-:Y:S01]  /*b160*/  @P2 FADD.FTZ R147, R206, -R145 ;  /* 0x80000091ce932221 */ /* 0x000fe20000010000 */
[----:B------:R-:W-:Y:S01]  /*b170*/  @P2 FFMA.FTZ R145, R201, R153, R154 ;  /* 0x00000099c9912223 */ /* 0x000fe2000001009a */
[----:B------:R-:W-:Y:S01]  /*b180*/  @P2 FADD.FTZ R144, R31, -R144 ;  /* 0x800000901f902221 */ /* 0x000fe20000010000 */
[----:B------:R-:W-:Y:S01]  /*b190*/  @P2 FADD.FTZ R148, R161, -R148 ;  /* 0x80000094a1942221 */ /* 0x000fe20000010000 */
[----:B------:R-:W-:Y:S01]  /*b1a0*/  @P2 FFMA.FTZ R146, R16, R147, R38 ;  /* 0x0000009310922223 */ /* 0x000fe20000010026 */
[----:B------:R-:W-:Y:S01]  /*b1b0*/  @P2 FADD.FTZ R145, R204, -R145 ;  /* 0x80000091cc912221 */ /* 0x000fe20000010000 */
[----:B------:R-:W-:Y:S01]  /*b1c0*/  MOV R156, R37 ;  /* 0x00000025009c7202 */ /* 0x000fe20000000f00 */
[C---:B------:R-:W-:Y:S01]  /*b1d0*/  @P2 FFMA.FTZ R156, R16.reuse, R144, R37 ;  /* 0x00000090109c2223 */ /* 0x040fe20000010025 */
[----:B------:R-:W-:Y:S01]  /*b1e0*/  MOV R147, R39 ;  /* 0x0000002700937202 */ /* 0x000fe20000000f00 */
[C---:B------:R-:W-:Y:S01]  /*b1f0*/  @P2 FFMA.FTZ R147, R16.reuse, R148, R39 ;  /* 0x0000009410932223 */ /* 0x040fe20000010027 */
[----:B------:R-:W-:Y:S01]  /*b200*/  MOV R150, R36 ;  /* 0x0000002400967202 */ /* 0x000fe20000000f00 */
        /* <DEDUP_REMOVED lines=18> */
.L_x_5692:
        /* <DEDUP_REMOVED lines=17> */
.L_x_5693:
        /* <DEDUP_REMOVED lines=17> */
.L_x_5694:
[----:B------:R-:W-:Y:S02]  /*b550*/  MOV R145, R156 ;  /* 0x0000009c00917202 */ /* 0x000fe40000000f00 */
[----:B------:R-:W-:Y:S01]  /*b560*/  MOV R144, R150 ;  /* 0x0000009600907202 */ /* 0x000fe20000000f00 */
[----:B------:R-:W-:Y:S06]  /*b570*/  @!P3 BRA `(.L_x_5695) ;  /* 0x000000140038b947 */ /* 0x000fec0003800000 */
[----:B------:R-:W-:Y:S01]  /*b580*/  ISETP.GE.U32.AND P4, PT, R15, 0x1000000, PT ;  /* 0x010000000f00780c */ /* 0x000fe20003f86070 */
        /* <DEDUP_REMOVED lines=12> */
.L_x_5691:
[----:B------:R-:W-:Y:S05]  /*b650*/  @!P3 BRA `(.L_x_5696) ;  /* 0x000000000040b947 */ /* 0x000fea0003800000 */
[----:B01----:R-:W-:Y:S01]  /*b660*/  @P2 FFMA.FTZ R149, R201, R153, R154 ;  /* 0x00000099c9952223 */ /* 0x003fe2000001009a */
[----:B-----5:R-:W-:Y:S01]  /*b670*/  LOP3.LUT P4, RZ, R15, 0xff, RZ, 0xc0, !PT ;  /* 0x000000ff0fff7812 */ /* 0x020fe2000788c0ff */
[----:B------:R-:W-:Y:S01]  /*b680*/  HFMA2 R150, -RZ, RZ, 0, 0 ;  /* 0x00000000ff967431 */ /* 0x000fe200000001ff */
[----:B------:R-:W-:Y:S01]  /*b690*/  MOV R148, R36 ;  /* 0x0000002400947202 */ /* 0x000fe20000000f00 */
        /* <DEDUP_REMOVED lines=12> */
.L_x_5696:
        /* <DEDUP_REMOVED lines=16> */
.L_x_5697:
        /* <DEDUP_REMOVED lines=17> */
.L_x_5698:
[----:B------:R-:W-:Y:S05]  /*b970*/  @!P3 BRA `(.L_x_5695) ;  /* 0x000000100038b947 */ /* 0x000fea0003800000 */
[----:B------:R-:W-:Y:S01]  /*b980*/  @P2 FFMA.FTZ R22, R172, R153, R154 ;  /* 0x00000099ac162223 */ /* 0x000fe2000001009a */
[----:B-----5:R-:W-:Y:S01]  /*b990*/  ISETP.GE.U32.AND P4, PT, R15, 0x1000000, PT ;  /* 0x010000000f00780c */ /* 0x020fe20003f86070 */
[----:B01----:R-:W-:Y:S01]  /*b9a0*/  HFMA2 R148, -RZ, RZ, 0, 0 ;  /* 0x00000000ff947431 */ /* 0x003fe200000001ff */
        /* <DEDUP_REMOVED lines=14> */
.L_x_5690:
        /* <DEDUP_REMOVED lines=15> */
.L_x_5702:
[----:B------:R-:W-:Y:S05]  /*bb80*/  BSYNC.RECONVERGENT B0 ;  /* 0x0000000000007941 */ /* 0x000fea0003800200 */
.L_x_5701:
        /* <DEDUP_REMOVED lines=13> */
.L_x_5704:
[----:B------:R-:W-:Y:S05]  /*bc60*/  BSYNC.RECONVERGENT B0 ;  /* 0x0000000000007941 */ /* 0x000fea0003800200 */
.L_x_5703:
[----:B------:R-:W-:Y:S02]  /*bc70*/  F2FP.BF16.F32.PACK_AB R240, RZ, R76 ;  /* 0x0000004cfff0723e */ /* 0x000fe400000010ff */
[----:B------:R-:W-:-:S07]  /*bc80*/  MOV R76, R145 ;  /* 0x00000091004c7202 */ /* 0x000fce0000000f00 */
.L_x_5700:
        /* <DEDUP_REMOVED lines=14> */
.L_x_5707:
[----:B------:R-:W-:Y:S05]  /*bd70*/  BSYNC.RECONVERGENT B0 ;  /* 0x0000000000007941 */ /* 0x000fea0003800200 */
.L_x_5706:
        /* <DEDUP_REMOVED lines=13> */
.L_x_5709:
[----:B------:R-:W-:Y:S05]  /*be50*/  BSYNC.RECONVERGENT B0 ;  /* 0x0000000000007941 */ /* 0x000fea0003800200 */
.L_x_5708:
[----:B------:R-:W-:Y:S02]  /*be60*/  F2FP.BF16.F32.PACK_AB R238, RZ, R77 ;  /* 0x0000004dffee723e */ /* 0x000fe400000010ff */
[----:B------:R-:W-:-:S07]  /*be70*/  MOV R77, R144 ;  /* 0x00000090004d7202 */ /* 0x000fce0000000f00 */
.L_x_5705:
        /* <DEDUP_REMOVED lines=14> */
.L_x_5712:
[----:B------:R-:W-:Y:S05]  /*bf60*/  BSYNC.RECONVERGENT B0 ;  /* 0x0000000000007941 */ /* 0x000fea0003800200 */
.L_x_5711:
        /* <DEDUP_REMOVED lines=13> */
.L_x_5714:
[----:B------:R-:W-:Y:S05]  /*c040*/  BSYNC.RECONVERGENT B0 ;  /* 0x0000000000007941 */ /* 0x000fea0003800200 */
.L_x_5713:
[----:B------:R-:W-:Y:S02]  /*c050*/  F2FP.BF16.F32.PACK_AB R239, RZ, R78 ;  /* 0x0000004effef723e */ /* 0x000fe400000010ff */
[----:B------:R-:W-:-:S07]  /*c060*/  MOV R78, R145 ;  /* 0x00000091004e7202 */ /* 0x000fce0000000f00 */
.L_x_5710:
        /* <DEDUP_REMOVED lines=31> */
[----:B------:R-:W-:-:S04]  /*c260*/  @P4 FMUL.FTZ R22, R149, R150 ;  /* 0x0000009695164220 */ /* 0x000fc80000410000 */
[--C-:B------:R-:W-:Y:S01]  /*c270*/  FADD.FTZ R79, R79, R22.reuse ;  /* 0x000000164f4f7221 */ /* 0x100fe20000010000 */
[----:B------:R-:W-:Y:S01]  /*c280*/  PRMT R22, R15, 0x7610, R22 ;  /* 0x000076100f167816 */ /* 0x000fe20000000016 */
[----:B------:R-:W-:Y:S06]  /*c290*/  BRA `(.L_x_5695) ;  /* 0x0000000400f07947 */ /* 0x000fec0003800000 */
.L_x_5699:
        /* <DEDUP_REMOVED lines=14> */
.L_x_5717:
[----:B------:R-:W-:Y:S05]  /*c380*/  BSYNC.RECONVERGENT B0 ;  /* 0x0000000000007941 */ /* 0x000fea0003800200 */
.L_x_5716:
        /* <DEDUP_REMOVED lines=13> */
.L_x_5719:
[----:B------:R-:W-:Y:S05]  /*c460*/  BSYNC.RECONVERGENT B0 ;  /* 0x0000000000007941 */ /* 0x000fea0003800200 */
.L_x_5718:
[----:B------:R-:W-:Y:S02]  /*c470*/  F2FP.BF16.F32.PACK_AB R240, RZ, R76 ;  /* 0x0000004cfff0723e */ /* 0x000fe400000010ff */
[----:B------:R-:W-:-:S07]  /*c480*/  MOV R76, R149 ;  /* 0x00000095004c7202 */ /* 0x000fce0000000f00 */
.L_x_5715:
        /* <DEDUP_REMOVED lines=14> */
.L_x_5722:
[----:B------:R-:W-:Y:S05]  /*c570*/  BSYNC.RECONVERGENT B0 ;  /* 0x0000000000007941 */ /* 0x000fea0003800200 */
.L_x_5721:
        /* <DEDUP_REMOVED lines=13> */
.L_x_5724:
[----:B------:R-:W-:Y:S05]  /*c650*/  BSYNC.RECONVERGENT B0 ;  /* 0x0000000000007941 */ /* 0x000fea0003800200 */
.L_x_5723:
[----:B------:R-:W-:Y:S02]  /*c660*/  F2FP.BF16.F32.PACK_AB R238, RZ, R77 ;  /* 0x0000004dffee723e */ /* 0x000fe400000010ff */
[----:B------:R-:W-:-:S07]  /*c670*/  MOV R77, R148 ;  /* 0x00000094004d7202 */ /* 0x000fce0000000f00 */
.L_x_5720:
        /* <DEDUP_REMOVED lines=14> */
.L_x_5727:
[----:B------:R-:W-:Y:S05]  /*c760*/  BSYNC.RECONVERGENT B0 ;  /* 0x0000000000007941 */ /* 0x000fea0003800200 */
.L_x_5726:
        /* <DEDUP_REMOVED lines=13> */
.L_x_5729:
[----:B------:R-:W-:Y:S05]  /*c840*/  BSYNC.RECONVERGENT B0 ;  /* 0x0000000000007941 */ /* 0x000fea0003800200 */
.L_x_5728:
[----:B------:R-:W-:Y:S02]  /*c850*/  F2FP.BF16.F32.PACK_AB R239, RZ, R78 ;  /* 0x0000004effef723e */ /* 0x000fe400000010ff */
[----:B------:R-:W-:-:S07]  /*c860*/  MOV R78, R149 ;  /* 0x00000095004e7202 */ /* 0x000fce0000000f00 */
.L_x_5725:
[----:B------:R-:W-:Y:S05]  /*c870*/  @!P3 BRA `(.L_x_5695) ;  /* 0x000000000078b947 */ /* 0x000fea0003800000 */
[----:B-----5:R-:W-:Y:S01]  /*c880*/  ISETP.GE.U32.AND P4, PT, R15, 0x1000000, PT ;  /* 0x010000000f00780c */ /* 0x020fe20003f86070 */
[----:B------:R-:W-:Y:S01]  /*c890*/  BSSY.RECONVERGENT B0, `(.L_x_5730) ;  /* 0x000000c000007945 */ /* 0x000fe20003800200 */
[----:B------:R-:W-:-:S11]  /*c8a0*/  HFMA2 R22, -RZ, RZ, 0, 0 ;  /* 0x00000000ff167431 */ /* 0x000fd600000001ff */
        /* <DEDUP_REMOVED lines=10> */
.L_x_5731:
[----:B------:R-:W-:Y:S05]  /*c950*/  BSYNC.RECONVERGENT B0 ;  /* 0x0000000000007941 */ /* 0x000fea0003800200 */
.L_x_5730:
        /* <DEDUP_REMOVED lines=13> */
.L_x_5733:
[----:B------:R-:W-:Y:S05]  /*ca30*/  BSYNC.RECONVERGENT B0 ;  /* 0x0000000000007941 */ /* 0x000fea0003800200 */
.L_x_5732:
[----:B------:R-:W-:-:S04]  /*ca40*/  F2FP.BF16.F32.PACK_AB R15, RZ, R15 ;  /* 0x0000000fff0f723e */ /* 0x000fc800000010ff */
[----:B------:R-:W-:-:S07]  /*ca50*/  PRMT R22, R15, 0x7610, R22 ;  /* 0x000076100f167816 */ /* 0x000fce0000000016 */
.L_x_5695:
[----:B01----:R-:W0:Y:S01]  /*ca60*/  @P0 LDC.64 R148, c[0x0][0x478] ;  /* 0x00011e00ff940b82 */ /* 0x003e220000000a00 */
[----:B-----5:R-:W-:Y:S02]  /*ca70*/  @P0 IADD3 R15, PT, PT, R152, 0x500, RZ ;  /* 0x00000500980f0810 */ /* 0x020fe40007ffe0ff */
[----:B------:R-:W-:-:S03]  /*ca80*/  IADD3 R155, PT, PT, R242, 0x600, RZ ;  /* 0x00000600f29b7810 */ /* 0x000fc60007ffe0ff */
        /* <DEDUP_REMOVED lines=12> */
.L_x_5734:
[----:B------:R-:W-:Y:S05]  /*cb50*/  @!P3 BRA `(.L_x_5735) ;  /* 0x000000000014b947 */ /* 0x000fea0003800000 */
[----:B------:R-:W0:Y:S02]  /*cb60*/  LDC.64 R18, c[0x0][0x390] ;  /* 0x0000e400ff127b82 */ /* 0x000e240000000a00 */
[----:B01----:R-:W-:-:S05]  /*cb70*/  IMAD.WIDE.U32 R148, R155, 0x8, R18 ;  /* 0x000000089b947825 */ /* 0x003fca00078e0012 */
[----:B------:R-:W2:Y:S02]  /*cb80*/  LDG.E.64 R18, desc[UR12][R148.64] ;  /* 0x0000000c94127981 */ /* 0x000ea4000c1e1b00 */
[--C-:B--2---:R-:W-:Y:S02]  /*cb90*/  SHF.R.U64 R20, R18, 0x10, R19.reuse ;  /* 0x0000001012147819 */ /* 0x104fe40000001213 */
[----:B------:R-:W-:-:S07]  /*cba0*/  SHF.R.U32.HI R21, RZ, 0x10, R19 ;  /* 0x00000010ff157819 */ /* 0x000fce0000011613 */
.L_x_5735:
[----:B------:R-:W-:Y:S05]  /*cbb0*/  @!P1 BRA `(.L_x_5736) ;  /* 0x00000008005c9947 */ /* 0x000fea0003800000 */
[--C-:B01----:R-:W-:Y:S02]  /*cbc0*/  SHF.R.U64 R149, R162, 0x10, R163.reuse ;  /* 0x00000010a2957819 */ /* 0x103fe400000012a3 */
[----:B------:R-:W-:Y:S01]  /*cbd0*/  SHF.R.U32.HI R148, RZ, 0x10, R163 ;  /* 0x00000010ff947819 */ /* 0x000fe200000116a3 */
[----:B------:R-:W-:Y:S06]  /*cbe0*/  @!P0 BRA `(.L_x_5737) ;  /* 0x0000000400448947 */ /* 0x000fec0003800000 */
[-CC-:B------:R-:W-:Y:S01]  /*cbf0*/  @P2 FFMA.FTZ R15, R209, R153.reuse, R154.reuse ;  /* 0x00000099d10f2223 */ /* 0x180fe2000001009a */
[-CC-:B------:R-:W-:Y:S01]  /*cc00*/  @P2 FFMA.FTZ R14, R174, R153.reuse, R154.reuse ;  /* 0x00000099ae0e2223 */ /* 0x180fe2000001009a */
[-CC-:B------:R-:W-:Y:S01]  /*cc10*/  @P2 FFMA.FTZ R144, R176, R153.reuse, R154.reuse ;  /* 0x00000099b0902223 */ /* 0x180fe2000001009a */
[----:B------:R-:W-:Y:S01]  /*cc20*/  MOV R146, R34 ;  /* 0x0000002200927202 */ /* 0x000fe20000000f00 */
[----:B------:R-:W-:Y:S01]  /*cc30*/  @P2 FADD.FTZ R145, R210, -R15 ;  /* 0x8000000fd2912221 */ /* 0x000fe20000010000 */
[----:B------:R-:W-:Y:S01]  /*cc40*/  @P2 FFMA.FTZ R15, R207, R153, R154 ;  /* 0x00000099cf0f2223 */ /* 0x000fe2000001009a */
[----:B------:R-:W-:Y:S01]  /*cc50*/  @P2 FADD.FTZ R14, R173, -R14 ;  /* 0x8000000ead0e2221 */ /* 0x000fe20000010000 */
[----:B------:R-:W-:Y:S01]  /*cc60*/  @P2 FADD.FTZ R144, R177, -R144 ;  /* 0x80000090b1902221 */ /* 0x000fe20000010000 */
[----:B------:R-:W-:Y:S01]  /*cc70*/  MOV R154, R33 ;  /* 0x00000021009a7202 */ /* 0x000fe20000000f00 */
[----:B------:R-:W-:Y:S01]  /*cc80*/  @P2 FADD.FTZ R15, R208, -R15 ;  /* 0x8000000fd00f2221 */ /* 0x000fe20000010000 */
[----:B------:R-:W-:Y:S01]  /*cc90*/  MOV R147, R35 ;  /* 0x0000002300937202 */ /* 0x000fe20000000f00 */
[C---:B------:R-:W-:Y:S01]  /*cca0*/  @P2 FFMA.FTZ R146, R16.reuse, R145, R34 ;  /* 0x0000009110922223 */ /* 0x040fe20000010022 */
[----:B------:R-:W-:Y:S01]  /*ccb0*/  MOV R150, R32 ;  /* 0x0000002000967202 */ /* 0x000fe20000000f00 */
[C---:B------:R-:W-:Y:S01]  /*ccc0*/  @P2 FFMA.FTZ R154, R16.reuse, R14, R33 ;  /* 0x0000000e109a2223 */ /* 0x040fe20000010021 */
[C---:B------:R-:W-:Y:S01]  /*ccd0*/  @P2 FFMA.FTZ R147, R16.reuse, R144, R35 ;  /* 0x0000009010932223 */ /* 0x040fe20000010023 */
[----:B------:R-:W-:Y:S01]  /*cce0*/  @P2 FFMA.FTZ R150, R16, R15, R32 ;  /* 0x0000000f10962223 */ /* 0x000fe20000010020 */
[----:B------:R-:W-:Y:S06]  /*ccf0*/  @!P3 BRA `(.L_x_5738) ;  /* 0x000000000040b947 */ /* 0x000fec0003800000 */
[----:B------:R-:W-:Y:S01]  /*cd00*/  LOP3.LUT P1, RZ, R17, 0xff, RZ, 0xc0, !PT ;  /* 0x000000ff11ff7812 */ /* 0x000fe2000782c0ff */
[----:B------:R-:W-:-:S12]  /*cd10*/  HFMA2 R16, -RZ, RZ, 0, 0 ;  /* 0x00000000ff107431 */ /* 0x000fd800000001ff */
[----:B------:R-:W0:Y:S01]  /*cd20*/  @P1 LDC.64 R14, c[0x0][0x408] ;  /* 0x00010200ff0e1b82 */ /* 0x000e220000000a00 */
[----:B------:R-:W-:-:S07]  /*cd30*/  @P1 SHF.L.U32 R151, R162, 0x10, RZ ;  /* 0x00000010a2971819 */ /* 0x000fce00000006ff */
[----:B------:R-:W1:Y:S01]  /*cd40*/  @P1 LDC.64 R144, c[0x0][0x408] ;  /* 0x00010200ff901b82 */ /* 0x000e620000000a00 */
[----:B0-----:R-:W-:-:S04]  /*cd50*/  @P1 FMUL.FTZ R15, R150, R15 ;  /* 0x0000000f960f1220 */ /* 0x001fc80000410000 */
[----:B------:R-:W-:Y:S01]  /*cd60*/  @P1 FMUL.FTZ R14, R15, R14 ;  /* 0x0000000e0f0e1220 */ /* 0x000fe20000410000 */
[----:B------:R-:W-:Y:S01]  /*cd70*/  MOV R15, RZ ;  /* 0x000000ff000f7202 */ /* 0x000fe20000000f00 */
[----:B-1----:R-:W-:Y:S02]  /*cd80*/  @P1 FMUL.FTZ R145, R150, R145 ;  /* 0x0000009196911220 */ /* 0x002fe40000410000 */
[----:B------:R-:W-:Y:S02]  /*cd90*/  @P1 FMUL.FTZ R16, R14, R151 ;  /* 0x000000970e101220 */ /* 0x000fe40000410000 */
[----:B------:R-:W-:Y:S01]  /*cda0*/  @P1 FMUL.FTZ R144, R145, R144 ;  /* 0x0000009091901220 */ /* 0x000fe20000410000 */
[----:B------:R-:W-:Y:S02]  /*cdb0*/  @P1 SHF.L.U32 R145, R18, 0x10, RZ ;  /* 0x0000001012911819 */ /* 0x000fe400000006ff */
[----:B------:R-:W-:-:S03]  /*cdc0*/  F2FP.BF16.F32.PACK_AB R16, RZ, R16 ;  /* 0x00000010ff10723e */ /* 0x000fc600000010ff */
[----:B------:R-:W-:Y:S01]  /*cdd0*/  @P1 FMUL.FTZ R15, R145, R144 ;  /* 0x00000090910f1220 */ /* 0x000fe20000410000 */
[----:B------:R-:W-:-:S03]  /*cde0*/  PRMT R240, R16, 0x7610, R240 ;  /* 0x0000761010f07816 */ /* 0x000fc600000000f0 */
[----:B------:R-:W-:-:S07]  /*cdf0*/  FADD.FTZ R72, R72, R15 ;  /* 0x0000000f48487221 */ /* 0x000fce0000010000 */
.L_x_5738:
[----:B------:R-:W-:Y:S05]  /*ce00*/  @!P3 BRA `(.L_x_5739) ;  /* 0x00000000003cb947 */ /* 0x000fea0003800000 */
[----:B------:R-:W-:-:S13]  /*ce10*/  LOP3.LUT P1, RZ, R17, 0xff00, RZ, 0xc0, !PT ;  /* 0x0000ff0011ff7812 */ /* 0x000fda000782c0ff */
[----:B------:R-:W0:Y:S01]  /*ce20*/  @P1 LDC.64 R14, c[0x0][0x408] ;  /* 0x00010200ff0e1b82 */ /* 0x000e220000000a00 */
[----:B------:R-:W-:-:S07]  /*ce30*/  @P1 SHF.L.U32 R149, R149, 0x10, RZ ;  /* 0x0000001095951819 */ /* 0x000fce00000006ff */
[----:B------:R-:W1:Y:S01]  /*ce40*/  @P1 LDC.64 R144, c[0x0][0x408] ;  /* 0x00010200ff901b82 */ /* 0x000e620000000a00 */
[----:B0-----:R-:W-:-:S04]  /*ce50*/  @P1 FMUL.FTZ R151, R154, R15 ;  /* 0x0000000f9a971220 */ /* 0x001fc80000410000 */
[----:B------:R-:W-:Y:S01]  /*ce60*/  @P1 FMUL.FTZ R16, R151, R14 ;  /* 0x0000000e97101220 */ /* 0x000fe20000410000 */
[----:B------:R-:W-:Y:S01]  /*ce70*/  CS2R R14, SRZ ;  /* 0x00000000000e7805 */ /* 0x000fe2000001ff00 */
        /* <DEDUP_REMOVED lines=8> */
.L_x_5739:
[----:B------:R-:W-:Y:S05]  /*cf00*/  @!P3 BRA `(.L_x_5740) ;  /* 0x000000000040b947 */ /* 0x000fea0003800000 */
        /* <DEDUP_REMOVED lines=16> */
.L_x_5740:
[----:B------:R-:W-:Y:S02]  /*d010*/  MOV R145, R154 ;  /* 0x0000009a00917202 */ /* 0x000fe40000000f00 */
[----:B------:R-:W-:Y:S01]  /*d020*/  MOV R144, R150 ;  /* 0x0000009600907202 */ /* 0x000fe20000000f00 */
[----:B------:R-:W-:Y:S06]  /*d030*/  @!P3 BRA `(.L_x_5741) ;  /* 0x0000001000f4b947 */ /* 0x000fec0003800000 */
[----:B------:R-:W-:Y:S01]  /*d040*/  ISETP.GE.U32.AND P1, PT, R17, 0x1000000, PT ;  /* 0x010000001100780c */ /* 0x000fe20003f26070 */
[----:B------:R-:W-:-:S04]  /*d050*/  FMUL.FTZ R14, R147, UR17 ;  /* 0x00000011930e7c20 */ /* 0x000fc80008410000 */
[----:B------:R-:W-:Y:S01]  /*d060*/  FMUL.FTZ R17, R14, UR16 ;  /* 0x000000100e117c20 */ /* 0x000fe20008410000 */
[----:B------:R-:W-:-:S07]  /*d070*/  CS2R R14, SRZ ;  /* 0x00000000000e7805 */ /* 0x000fce000001ff00 */
        /* <DEDUP_REMOVED lines=8> */
.L_x_5737:
[----:B------:R-:W-:Y:S05]  /*d100*/  @!P3 BRA `(.L_x_5742) ;  /* 0x000000000040b947 */ /* 0x000fea0003800000 */
[----:B------:R-:W-:Y:S01]  /*d110*/  @P2 FFMA.FTZ R15, R207, R153, R154 ;  /* 0x00000099cf0f2223 */ /* 0x000fe2000001009a */
[----:B------:R-:W-:Y:S01]  /*d120*/  LOP3.LUT P1, RZ, R17, 0xff, RZ, 0xc0, !PT ;  /* 0x000000ff11ff7812 */ /* 0x000fe2000782c0ff */
        /* <DEDUP_REMOVED lines=14> */
.L_x_5742:
[----:B------:R-:W-:Y:S05]  /*d210*/  @!P3 BRA `(.L_x_5743) ;  /* 0x00000000003cb947 */ /* 0x000fea0003800000 */
[----:B------:R-:W-:Y:S01]  /*d220*/  @P2 FFMA.FTZ R150, R174, R153, R154 ;  /* 0x00000099ae962223 */ /* 0x000fe2000001009a */
[----:B------:R-:W-:Y:S02]  /*d230*/  LOP3.LUT P1, RZ, R17, 0xff00, RZ, 0xc0, !PT ;  /* 0x0000ff0011ff7812 */ /* 0x000fe4000782c0ff */
[----:B------:R-:W-:Y:S01]  /*d240*/  MOV R14, R33 ;  /* 0x00000021000e7202 */ /* 0x000fe20000000f00 */
        /* <DEDUP_REMOVED lines=12> */
.L_x_5743:
        /* <DEDUP_REMOVED lines=17> */
.L_x_5744:
[----:B------:R-:W-:Y:S05]  /*d420*/  @!P3 BRA `(.L_x_5741) ;  /* 0x0000000c00f8b947 */ /* 0x000fea0003800000 */
[----:B------:R-:W-:Y:S01]  /*d430*/  @P2 FFMA.FTZ R154, R176, R153, R154 ;  /* 0x00000099b09a2223 */ /* 0x000fe2000001009a */
[----:B------:R-:W-:Y:S02]  /*d440*/  ISETP.GE.U32.AND P1, PT, R17, 0x1000000, PT ;  /* 0x010000001100780c */ /* 0x000fe40003f26070 */
        /* <DEDUP_REMOVED lines=14> */
.L_x_5736:
[--C-:B------:R-:W-:Y:S02]  /*d530*/  SHF.R.U32.HI R15, RZ, 0x10, R163.reuse ;  /* 0x00000010ff0f7819 */ /* 0x100fe400000116a3 */
[----:B01----:R-:W-:Y:S01]  /*d540*/  SHF.R.U64 R148, R162, 0x10, R163 ;  /* 0x00000010a2947819 */ /* 0x003fe200000012a3 */
[----:B------:R-:W-:Y:S06]  /*d550*/  @!P0 BRA `(.L_x_5745) ;  /* 0x0000000400f08947 */ /* 0x000fec0003800000 */
[----:B------:R-:W-:Y:S05]  /*d560*/  @!P3 BRA `(.L_x_5746) ;  /* 0x000000000078b947 */ /* 0x000fea0003800000 */
[----:B------:R-:W-:Y:S01]  /*d570*/  LOP3.LUT P1, RZ, R17, 0xff, RZ, 0xc0, !PT ;  /* 0x000000ff11ff7812 */ /* 0x000fe2000782c0ff */
[----:B------:R-:W-:Y:S01]  /*d580*/  BSSY.RECONVERGENT B0, `(.L_x_5747) ;  /* 0x000000c000007945 */ /* 0x000fe20003800200 */
[----:B------:R-:W-:-:S11]  /*d590*/  HFMA2 R145, -RZ, RZ, 0, 0 ;  /* 0x00000000ff917431 */ /* 0x000fd600000001ff */
        /* <DEDUP_REMOVED lines=10> */
.L_x_5748:
[----:B------:R-:W-:Y:S05]  /*d640*/  BSYNC.RECONVERGENT B0 ;  /* 0x0000000000007941 */ /* 0x000fea0003800200 */
.L_x_5747:
        /* <DEDUP_REMOVED lines=13> */
.L_x_5750:
[----:B------:R-:W-:Y:S05]  /*d720*/  BSYNC.RECONVERGENT B0 ;  /* 0x0000000000007941 */ /* 0x000fea0003800200 */
.L_x_5749:
[----:B------:R-:W-:Y:S02]  /*d730*/  F2FP.BF16.F32.PACK_AB R240, RZ, R72 ;  /* 0x00000048fff0723e */ /* 0x000fe400000010ff */
[----:B------:R-:W-:-:S07]  /*d740*/  MOV R72, R145 ;  /* 0x0000009100487202 */ /* 0x000fce0000000f00 */
.L_x_5746:
        /* <DEDUP_REMOVED lines=14> */
.L_x_5753:
[----:B------:R-:W-:Y:S05]  /*d830*/  BSYNC.RECONVERGENT B0 ;  /* 0x0000000000007941 */ /* 0x000fea0003800200 */
.L_x_5752:
        /* <DEDUP_REMOVED lines=13> */
.L_x_5755:
[----:B------:R-:W-:Y:S05]  /*d910*/  BSYNC.RECONVERGENT B0 ;  /* 0x0000000000007941 */ /* 0x000fea0003800200 */
.L_x_5754:
[----:B------:R-:W-:Y:S02]  /*d920*/  F2FP.BF16.F32.PACK_AB R238, RZ, R73 ;  /* 0x00000049ffee723e */ /* 0x000fe400000010ff */
[----:B------:R-:W-:-:S07]  /*d930*/  MOV R73, R144 ;  /* 0x0000009000497202 */ /* 0x000fce0000000f00 */
.L_x_5751:
        /* <DEDUP_REMOVED lines=14> */
.L_x_5758:
[----:B------:R-:W-:Y:S05]  /*da20*/  BSYNC.RECONVERGENT B0 ;  /* 0x0000000000007941 */ /* 0x000fea0003800200 */
.L_x_5757:
        /* <DEDUP_REMOVED lines=13> */
.L_x_5760:
[----:B------:R-:W-:Y:S05]  /*db00*/  BSYNC.RECONVERGENT B0 ;  /* 0x0000000000007941 */ /* 0x000fea0003800200 */
.L_x_5759:
[----:B------:R-:W-:Y:S02]  /*db10*/  F2FP.BF16.F32.PACK_AB R239, RZ, R74 ;  /* 0x0000004affef723e */ /* 0x000fe400000010ff */
[----:B------:R-:W-:-:S07]  /*db20*/  MOV R74, R145 ;  /* 0x00000091004a7202 */ /* 0x000fce0000000f00 */
.L_x_5756:
[----:B------:R-:W-:Y:S01]  /*db30*/  ISETP.GT.AND P1, PT, R14, RZ, PT ;  /* 0x000000ff0e00720c */ /* 0x000fe20003f24270 */
        /* <DEDUP_REMOVED lines=17> */
[----:B------:R-:W-:Y:S01]  /*dc50*/  ISETP.GE.U32.AND P1, PT, R17, 0x1000000, PT ;  /* 0x010000001100780c */ /* 0x000fe20003f26070 */
[----:B------:R-:W-:Y:S01]  /*dc60*/  FMUL.FTZ R14, R147, UR17 ;  /* 0x00000011930e7c20 */ /* 0x000fe20008410000 */
[----:B------:R-:W-:-:S11]  /*dc70*/  HFMA2 R16, -RZ, RZ, 0, 0 ;  /* 0x00000000ff107431 */ /* 0x000fd600000001ff */
[----:B------:R-:W-:Y:S01]  /*dc80*/  @P1 SHF.L.U32 R148, R15, 0x10, RZ ;  /* 0x000000100f941819 */ /* 0x000fe200000006ff */
        /* <DEDUP_REMOVED lines=9> */
.L_x_5745:
        /* <DEDUP_REMOVED lines=14> */
.L_x_5763:
[----:B------:R-:W-:Y:S05]  /*de00*/  BSYNC.RECONVERGENT B0 ;  /* 0x0000000000007941 */ /* 0x000fea0003800200 */
.L_x_5762:
        /* <DEDUP_REMOVED lines=13> */
.L_x_5765:
[----:B------:R-:W-:Y:S05]  /*dee0*/  BSYNC.RECONVERGENT B0 ;  /* 0x0000000000007941 */ /* 0x000fea0003800200 */
.L_x_5764:
[----:B------:R-:W-:Y:S02]  /*def0*/  F2FP.BF16.F32.PACK_AB R240, RZ, R72 ;  /* 0x00000048fff0723e */ /* 0x000fe400000010ff */
[----:B------:R-:W-:-:S07]  /*df00*/  MOV R72, R149 ;  /* 0x0000009500487202 */ /* 0x000fce0000000f00 */
.L_x_5761:
[----:B------:R-:W-:Y:S05]  /*df10*/  @!P3 BRA `(.L_x_5766) ;  /* 0x000000000078b947 */ /* 0x000fea0003800000 */
[----:B------:R-:W-:Y:S01]  /*df20*/  LOP3.LUT P1, RZ, R17, 0xff00, RZ, 0xc0, !PT ;  /* 0x0000ff0011ff7812 */ /* 0x000fe2000782c0ff */
        /* <DEDUP_REMOVED lines=12> */
.L_x_5768:
[----:B------:R-:W-:Y:S05]  /*dff0*/  BSYNC.RECONVERGENT B0 ;  /* 0x0000000000007941 */ /* 0x000fea0003800200 */
.L_x_5767:
        /* <DEDUP_REMOVED lines=13> */
.L_x_5770:
[----:B------:R-:W-:Y:S05]  /*e0d0*/  BSYNC.RECONVERGENT B0 ;  /* 0x0000000000007941 */ /* 0x000fea0003800200 */
.L_x_5769:
[----:B------:R-:W-:Y:S02]  /*e0e0*/  F2FP.BF16.F32.PACK_AB R238, RZ, R73 ;  /* 0x00000049ffee723e */ /* 0x000fe400000010ff */
[----:B------:R-:W-:-:S07]  /*e0f0*/  MOV R73, R150 ;  /* 0x0000009600497202 */ /* 0x000fce0000000f00 */
.L_x_5766:
        /* <DEDUP_REMOVED lines=14> */
.L_x_5773:
[----:B------:R-:W-:Y:S05]  /*e1e0*/  BSYNC.RECONVERGENT B0 ;  /* 0x0000000000007941 */ /* 0x000fea0003800200 */
.L_x_5772:
        /* <DEDUP_REMOVED lines=13> */
.L_x_5775:
[----:B------:R-:W-:Y:S05]  /*e2c0*/  BSYNC.RECONVERGENT B0 ;  /* 0x0000000000007941 */ /* 0x000fea0003800200 */
.L_x_5774:
[----:B------:R-:W-:Y:S02]  /*e2d0*/  F2FP.BF16.F32.PACK_AB R239, RZ, R74 ;  /* 0x0000004affef723e */ /* 0x000fe400000010ff */
[----:B------:R-:W-:-:S07]  /*e2e0*/  MOV R74, R149 ;  /* 0x00000095004a7202 */ /* 0x000fce0000000f00 */
.L_x_5771:
[----:B------:R-:W-:Y:S05]  /*e2f0*/  @!P3 BRA `(.L_x_5741) ;  /* 0x000000000044b947 */ /* 0x000fea0003800000 */
[----:B------:R-:W-:Y:S01]  /*e300*/  FFMA.FTZ R154, R176, R153, R154 ;  /* 0x00000099b09a7223 */ /* 0x000fe2000001009a */
[----:B------:R-:W-:Y:S02]  /*e310*/  ISETP.GE.U32.AND P2, PT, R17, 0x1000000, PT ;  /* 0x010000001100780c */ /* 0x000fe40003f46070 */
        /* <DEDUP_REMOVED lines=15> */
.L_x_5741:
[----:B------:R-:W0:Y:S01]  /*e410*/  @P0 LDC.64 R14, c[0x0][0x478] ;  /* 0x00011e00ff0e0b82 */ /* 0x000e220000000a00 */
        /* <DEDUP_REMOVED lines=12> */
.L_x_5776:
[----:B01----:R-:W0:Y:S01]  /*e4e0*/  LDC.64 R14, c[0x0][0x380] ;  /* 0x0000e000ff0e7b82 */ /* 0x003e220000000a00 */
[----:B------:R-:W-:Y:S01]  /*e4f0*/  UPLOP3.LUT UP1, UPT, UPT, UPT, UP1, 0x40, 0x4 ;  /* 0x000000000004789c */ /* 0x000fe20003f2e810 */
[----:B0-----:R-:W-:-:S04]  /*e500*/  IADD3 R0, PT, PT, R0, R14, RZ ;  /* 0x0000000e00007210 */ /* 0x001fc80007ffe0ff */
[----:B------:R-:W-:-:S13]  /*e510*/  ISETP.GE.AND P0, PT, R0, R15, PT ;  /* 0x0000000f0000720c */ /* 0x000fda0003f06270 */
[----:B------:R-:W-:Y:S05]  /*e520*/  @!P0 BRA `(.L_x_5777) ;  /* 0xffffff2000188947 */ /* 0x000fea000383ffff */
.L_x_5453:
        /* <DEDUP_REMOVED lines=32> */
.L_x_5778:
        /* <DEDUP_REMOVED lines=13> */
.L_x_14365:


//--------------------- .text._ZN10layer_norm13ln_bwd_kernelINS_13Kernel_traitsIf13__nv_bfloat16fS2_fjLj7168ELj1ELj1ELj8ELj8ENS_18Kernel_traits_baseILj7168EfS2_fS2_fjLj256EEEEELb0ELb0ELb0ELb0EEEvNS_9BwdParamsE --------------------------
	.section	.text._ZN10layer_norm13ln_bwd_kernelINS_13Kernel_traitsIf13__nv_bfloat16fS2_fjLj7168ELj1ELj1ELj8ELj8ENS_18Kernel_traits_baseILj7168EfS2_fS2_fjLj256EEEEELb0ELb0ELb0ELb0EEEvNS_9BwdParamsE,"ax",@progbits
	.align	128
        .global         _ZN10layer_norm13ln_bwd_kernelINS_13Kernel_traitsIf13__nv_bfloat16fS2_fjLj7168ELj1ELj1ELj8ELj8ENS_18Kernel_traits_baseILj7168EfS2_fS2_fjLj256EEEEELb0ELb0ELb0ELb0EEEvNS_9BwdParamsE
        .type           _ZN10layer_norm13ln_bwd_kernelINS_13Kernel_traitsIf13__nv_bfloat16fS2_fjLj7168ELj1ELj1ELj8ELj8ENS_18Kernel_traits_baseILj7168EfS2_fS2_fjLj256EEEEELb0ELb0ELb0ELb0EEEvNS_9BwdParamsE,@function
        .size           _ZN10layer_norm13ln_bwd_kernelINS_13Kernel_traitsIf13__nv_bfloat16fS2_fjLj7168ELj1ELj1ELj8ELj8ENS_18Kernel_traits_baseILj7168EfS2_fS2_fjLj256EEEEELb0ELb0ELb0ELb0EEEvNS_9BwdParamsE,(.L_x_14366 - _ZN10layer_norm13ln_bwd_kernelINS_13Kernel_traitsIf13__nv_bfloat16fS2_fjLj7168ELj1ELj1ELj8ELj8ENS_18Kernel_traits_baseILj7168EfS2_fS2_fjLj256EEEEELb0ELb0ELb0ELb0EEEvNS_9BwdParamsE)
        .other          _ZN10layer_norm13ln_bwd_kernelINS_13Kernel_traitsIf13__nv_bfloat16fS2_fjLj7168ELj1ELj1ELj8ELj8ENS_18Kernel_traits_baseILj7168EfS2_fS2_fjLj256EEEEELb0ELb0ELb0ELb0EEEvNS_9BwdParamsE,@"STO_CUDA_ENTRY STV_DEFAULT"
_ZN10layer_norm13ln_bwd_kernelINS_13Kernel_traitsIf13__nv_bfloat16fS2_fjLj7168ELj1ELj1ELj8ELj8ENS_18Kernel_traits_baseILj7168EfS2_fS2_fjLj256EEEEELb0ELb0ELb0ELb0EEEvNS_9BwdParamsE:
.text._ZN10layer_norm13ln_bwd_kernelINS_13Kernel_traitsIf13__nv_bfloat16fS2_fjLj7168ELj1ELj1ELj8ELj8ENS_18Kernel_traits_baseILj7168EfS2_fS2_fjLj256EEEEELb0ELb0ELb0ELb0EEEvNS_9BwdParamsE:
        /* <DEDUP_REMOVED lines=30> */
[----:B------:R-:W0:Y:S01]  /*01e0*/  @P4 LDC.64 R18, c[0x0][0x3d0] ;  /* 0x0000f400ff124b82 */ /* 0x000e220000000a00 */
        /* <DEDUP_REMOVED lines=10> */
[C---:B0-----:R-:W-:Y:S01]  /*0290*/  @P4 IMAD.WIDE.U32 R18, R21.reuse, 0x10, R18 ;  /* 0x0000001015124825 */ /* 0x041fe200078e0012 */
[----:B------:R-:W-:-:S04]  /*02a0*/  @P4 IADD3 R21, PT, PT, R21, 0x100, RZ ;  /* 0x0000010015154810 */ /* 0x000fc80007ffe0ff */
[----:B------:R1:W5:Y:S01]  /*02b0*/  @P4 LDG.E.128 R116, desc[UR8][R18.64] ;  /* 0x0000000812744981 */ /* 0x000362000c1e1d00 */
[----:B----4-:R-:W-:-:S05]  /*02c0*/  @P5 IMAD.WIDE.U32 R8, R21, 0x10, R8 ;  /* 0x0000001015085825 */ /* 0x010fca00078e0008 */
[----:B------:R1:W5:Y:S01]  /*02d0*/  @P5 LDG.E.128 R112, desc[UR8][R8.64] ;  /* 0x0000000808705981 */ /* 0x000362000c1e1d00 */
[----:B------:R-:W0:Y:S01]  /*02e0*/  S2UR UR4, SR_CTAID.X ;  /* 0x00000000000479c3 */ /* 0x000e220000002500 */
[----:B------:R-:W-:Y:S02]  /*02f0*/  CS2R R108, SRZ ;  /* 0x00000000006c7805 */ /* 0x000fe4000001ff00 */
[----:B------:R-:W-:Y:S02]  /*0300*/  CS2R R110, SRZ ;  /* 0x00000000006e7805 */ /* 0x000fe4000001ff00 */
[----:B------:R-:W-:Y:S02]  /*0310*/  CS2R R104, SRZ ;  /* 0x0000000000687805 */ /* 0x000fe4000001ff00 */
[----:B------:R-:W-:Y:S02]  /*0320*/  CS2R R106, SRZ ;  /* 0x00000000006a7805 */ /* 0x000fe4000001ff00 */
[----:B------:R-:W-:-:S02]  /*0330*/  CS2R R100, SRZ ;  /* 0x0000000000647805 */ /* 0x000fc4000001ff00 */
        /* <DEDUP_REMOVED lines=25> */
[----:B-1----:R-:W-:Y:S06]  /*04d0*/  @P6 BRA `(.L_x_5779) ;  /* 0x0000005800246947 */ /* 0x002fec0003800000 */
        /* <DEDUP_REMOVED lines=37> */
.L_x_5849:
[----:B------:R-:W4:Y:S01]  /*0730*/  LDC.64 R6, c[0x0][0x3c0] ;  /* 0x0000f000ff067b82 */ /* 0x000f220000000a00 */
[----:B------:R-:W-:Y:S01]  /*0740*/  ISETP.NE.AND P0, PT, R4, RZ, PT ;  /* 0x000000ff0400720c */ /* 0x000fe20003f05270 */
[----:B------:R-:W1:Y:S06]  /*0750*/  S2R R0, SR_TID.X ;  /* 0x0000000000007919 */ /* 0x000e6c0000002100 */
[----:B------:R-:W0:Y:S08]  /*0760*/  LDC R2, c[0x0][0x388] ;  /* 0x0000e200ff027b82 */ /* 0x000e300000000800 */
[----:B------:R-:W2:Y:S01]  /*0770*/  @P0 LDC.64 R146, c[0x0][0x3e0] ;  /* 0x0000f800ff920b82 */ /* 0x000ea20000000a00 */
[----:B----4-:R-:W-:-:S07]  /*0780*/  IMAD.WIDE R6, R5, 0x4, R6 ;  /* 0x0000000405067825 */ /* 0x010fce00078e0206 */
[----:B------:R-:W4:Y:S01]  /*0790*/  LDC.64 R144, c[0x0][0x3c8] ;  /* 0x0000f200ff907b82 */ /* 0x000f220000000a00 */
[----:B------:R1:W3:Y:S01]  /*07a0*/  LDG.E R151, desc[UR8][R6.64] ;  /* 0x0000000806977981 */ /* 0x0002e2000c1e1900 */
[----:B------:R-:W-:Y:S01]  /*07b0*/  ISETP.GE.U32.AND P3, PT, R3, 0x100, PT ;  /* 0x000001000300780c */ /* 0x000fe20003f66070 */
[----:B0-----:R-:W-:-:S05]  /*07c0*/  IMAD R148, R5, R2, RZ ;  /* 0x0000000205947224 */ /* 0x001fca00078e02ff */
[----:B------:R-:W-:Y:S02]  /*07d0*/  SHF.R.S32.HI R149, RZ, 0x1f, R148 ;  /* 0x0000001fff957819 */ /* 0x000fe40000011494 */
[----:B------:R-:W-:Y:S01]  /*07e0*/  ISETP.NE.AND P4, PT, RZ, UR7, PT ;  /* 0x00000007ff007c0c */ /* 0x000fe2000bf85270 */
[----:B--2---:R-:W-:Y:S01]  /*07f0*/  @P0 IMAD.WIDE R146, R5, 0x2, R146 ;  /* 0x0000000205920825 */ /* 0x004fe200078e0292 */
[----:B------:R-:W-:Y:S01]  /*0800*/  LEA.HI R149, R149, R148, RZ, 0x2 ;  /* 0x0000009495957211 */ /* 0x000fe200078f10ff */
[----:B------:R-:W-:Y:S03]  /*0810*/  BSSY.RECONVERGENT B0, `(.L_x_5780) ;  /* 0x000003f000007945 */ /* 0x000fe60003800200 */
[----:B-1----:R-:W-:Y:S01]  /*0820*/  LEA.HI.SX32 R6, R149, R0, 0x1e ;  /* 0x0000000095067211 */ /* 0x002fe200078ff2ff */
[----:B----4-:R-:W-:-:S04]  /*0830*/  IMAD.WIDE R144, R5, 0x4, R144 ;  /* 0x0000000405907825 */ /* 0x010fc800078e0290 */
[----:B------:R-:W-:Y:S01]  /*0840*/  HFMA2 R149, -RZ, RZ, 0, 0 ;  /* 0x00000000ff957431 */ /* 0x000fe200000001ff */
[----:B-----5:R-:W5:Y:S01]  /*0850*/  @P0 LDG.E.U16 R192, desc[UR8][R146.64] ;  /* 0x0000000892c00981 */ /* 0x020f62000c1e1500 */
[C---:B------:R-:W-:Y:S02]  /*0860*/  ISETP.GE.U32.AND P0, PT, R3.reuse, 0x200, PT ;  /* 0x000002000300780c */ /* 0x040fe40003f06070 */
[C---:B------:R-:W-:Y:S01]  /*0870*/  ISETP.GE.U32.AND P1, PT, R3.reuse, 0x300, PT ;  /* 0x000003000300780c */ /* 0x040fe20003f26070 */
[----:B------:R0:W5:Y:S01]  /*0880*/  LDG.E R164, desc[UR8][R144.64] ;  /* 0x0000000890a47981 */ /* 0x000162000c1e1900 */
[----:B------:R-:W-:Y:S02]  /*0890*/  ISETP.GE.U32.AND P2, PT, R3, 0x400, PT ;  /* 0x000004000300780c */ /* 0x000fe40003f46070 */
[----:B------:R-:W-:Y:S02]  /*08a0*/  P2R R7, PR, RZ, 0x8 ;  /* 0x00000008ff077803 */ /* 0x000fe40000000000 */
[----:B------:R-:W-:-:S02]  /*08b0*/  MOV R150, RZ ;  /* 0x000000ff00967202 */ /* 0x000fc40000000f00 */
[----:B0-----:R-:W-:Y:S02]  /*08c0*/  P2R R144, PR, RZ, 0x10 ;  /* 0x00000010ff907803 */ /* 0x001fe40000000000 */
[----:B---3--:R-:W-:Y:S02]  /*08d0*/  FSEL R148, R151, RZ, !P4 ;  /* 0x000000ff97947208 */ /* 0x008fe40006000000 */
[----:B------:R-:W-:Y:S01]  /*08e0*/  MOV R151, R6 ;  /* 0x0000000600977202 */ /* 0x000fe20000000f00 */
[----:B------:R-:W-:Y:S06]  /*08f0*/  @!P3 BRA `(.L_x_5781) ;  /* 0x0000000000c0b947 */ /* 0x000fec0003800000 */
        /* <DEDUP_REMOVED lines=11> */
[----:B---3--:R-:W-:Y:S02]  /*09b0*/  MOV R149, R150 ;  /* 0x0000009600957202 */ /* 0x008fe40000000f00 */
[--C-:B------:R-:W-:Y:S02]  /*09c0*/  SHF.R.U64 R188, R150, 0x10, R151.reuse ;  /* 0x0000001096bc7819 */ /* 0x100fe40000001297 */
[----:B------:R-:W-:Y:S02]  /*09d0*/  MOV R154, R151 ;  /* 0x00000097009a7202 */ /* 0x000fe40000000f00 */
[----:B------:R-:W-:Y:S01]  /*09e0*/  SHF.R.U32.HI R155, RZ, 0x10, R151 ;  /* 0x00000010ff9b7819 */ /* 0x000fe20000011697 */
[C---:B----4-:R-:W-:Y:S01]  /*09f0*/  FADD.FTZ R151, -R148.reuse, R145 ;  /* 0x0000009194977221 */ /* 0x050fe20000010100 */
[----:B------:R-:W-:Y:S01]  /*0a00*/  SHF.L.U32 R149, R149, 0x10, RZ ;  /* 0x0000001095957819 */ /* 0x000fe200000006ff */
[----:B------:R-:W-:Y:S01]  /*0a10*/  FADD.FTZ R193, -R148, R144 ;  /* 0x0000009094c17221 */ /* 0x000fe20000010100 */
[----:B------:R-:W-:Y:S01]  /*0a20*/  SHF.L.U32 R188, R188, 0x10, RZ ;  /* 0x00000010bcbc7819 */ /* 0x000fe200000006ff */
[C---:B------:R-:W-:Y:S01]  /*0a30*/  FADD.FTZ R189, -R148.reuse, R146 ;  /* 0x0000009294bd7221 */ /* 0x040fe20000010100 */
[----:B------:R-:W-:Y:S01]  /*0a40*/  FADD.FTZ R147, -R148, R147 ;  /* 0x0000009394937221 */ /* 0x000fe20000010100 */
[C---:B-----5:R-:W-:Y:S01]  /*0a50*/  FMUL.FTZ R190, R164.reuse, R151 ;  /* 0x00000097a4be7220 */ /* 0x060fe20000410000 */
[----:B------:R-:W-:Y:S01]  /*0a60*/  FMUL.FTZ R193, R164, R193 ;  /* 0x000000c1a4c17220 */ /* 0x000fe20000410000 */
[----:B------:R-:W-:Y:S01]  /*0a70*/  FMUL.FTZ R191, R136, R149 ;  /* 0x0000009588bf7220 */ /* 0x000fe20000410000 */
[----:B------:R-:W-:Y:S01]  /*0a80*/  SHF.L.U32 R187, R154, 0x10, RZ ;  /* 0x000000109abb7819 */ /* 0x000fe200000006ff */
[C---:B------:R-:W-:Y:S01]  /*0a90*/  FMUL.FTZ R189, R164.reuse, R189 ;  /* 0x000000bda4bd7220 */ /* 0x040fe20000410000 */
[----:B------:R-:W-:Y:S01]  /*0aa0*/  FMUL.FTZ R186, R164, R147 ;  /* 0x00000093a4ba7220 */ /* 0x000fe20000410000 */
[----:B------:R-:W-:Y:S01]  /*0ab0*/  FADD.FTZ R81, R81, R188 ;  /* 0x000000bc51517221 */ /* 0x000fe20000010000 */
[-C--:B------:R-:W-:Y:S01]  /*0ac0*/  FFMA.FTZ R109, R190, R188.reuse, R109 ;  /* 0x000000bcbe6d7223 */ /* 0x080fe2000001006d */
[----:B------:R-:W-:Y:S01]  /*0ad0*/  FMUL.FTZ R188, R137, R188 ;  /* 0x000000bc89bc7220 */ /* 0x000fe20000410000 */
[----:B------:R-:W-:Y:S01]  /*0ae0*/  FADD.FTZ R145, RZ, R191 ;  /* 0x000000bfff917221 */ /* 0x000fe20000010000 */
[----:B------:R-:W-:Y:S01]  /*0af0*/  FFMA.FTZ R147, R193, R191, RZ ;  /* 0x000000bfc1937223 */ /* 0x000fe200000100ff */
        /* <DEDUP_REMOVED lines=13> */
[----:B------:R-:W-:Y:S01]  /*0bd0*/  IADD3 R151, PT, PT, R6, 0x100, RZ ;  /* 0x0000010006977810 */ /* 0x000fe20007ffe0ff */
[----:B------:R-:W-:Y:S01]  /*0be0*/  FADD.FTZ R149, R149, R184 ;  /* 0x000000b895957221 */ /* 0x000fe20000010000 */
[----:B0-----:R-:W-:-:S07]  /*0bf0*/  FFMA.FTZ R150, R186, R184, R145 ;  /* 0x000000b8ba967223 */ /* 0x001fce0000010091 */
.L_x_5781:
[----:B------:R-:W-:Y:S05]  /*0c00*/  BSYNC.RECONVERGENT B0 ;  /* 0x0000000000007941 */ /* 0x000fea0003800200 */
.L_x_5780:
[----:B------:R-:W-:Y:S04]  /*0c10*/  BSSY.RECONVERGENT B0, `(.L_x_5782) ;  /* 0x0000032000007945 */ /* 0x000fe80003800200 */
[----:B------:R-:W-:Y:S05]  /*0c20*/  @!P0 BRA `(.L_x_5783) ;  /* 0x0000000000c08947 */ /* 0x000fea0003800000 */
        /* <DEDUP_REMOVED lines=11> */
[----:B------:R-:W-:Y:S02]  /*0ce0*/  IADD3 R151, PT, PT, R151, 0x100, RZ ;  /* 0x0000010097977810 */ /* 0x000fe40007ffe0ff */
[----:B---3--:R-:W-:Y:S02]  /*0cf0*/  MOV R156, R152 ;  /* 0x00000098009c7202 */ /* 0x008fe40000000f00 */
[--C-:B------:R-:W-:Y:S02]  /*0d00*/  SHF.R.U64 R180, R152, 0x10, R153.reuse ;  /* 0x0000001098b47819 */ /* 0x100fe40000001299 */
[----:B------:R-:W-:Y:S01]  /*0d10*/  MOV R157, R153 ;  /* 0x00000099009d7202 */ /* 0x000fe20000000f00 */
[C---:B----4-:R-:W-:Y:S01]  /*0d20*/  FADD.FTZ R185, -R148.reuse, R144 ;  /* 0x0000009094b97221 */ /* 0x050fe20000010100 */
[----:B------:R-:W-:Y:S01]  /*0d30*/  SHF.R.U32.HI R158, RZ, 0x10, R153 ;  /* 0x00000010ff9e7819 */ /* 0x000fe20000011699 */
[----:B------:R-:W-:Y:S01]  /*0d40*/  FADD.FTZ R153, -R148, R145 ;  /* 0x0000009194997221 */ /* 0x000fe20000010100 */
[----:B------:R-:W-:Y:S01]  /*0d50*/  SHF.L.U32 R183, R156, 0x10, RZ ;  /* 0x000000109cb77819 */ /* 0x000fe200000006ff */
[----:B-----5:R-:W-:Y:S01]  /*0d60*/  FMUL.FTZ R185, R164, R185 ;  /* 0x000000b9a4b97220 */ /* 0x020fe20000410000 */
[----:B------:R-:W-:Y:S01]  /*0d70*/  SHF.L.U32 R180, R180, 0x10, RZ ;  /* 0x00000010b4b47819 */ /* 0x000fe200000006ff */
[----:B------:R-:W-:-:S02]  /*0d80*/  FMUL.FTZ R182, R164, R153 ;  /* 0x00000099a4b67220 */ /* 0x000fc40000410000 */
[----:B------:R-:W-:Y:S01]  /*0d90*/  FADD.FTZ R76, R76, R183 ;  /* 0x000000b74c4c7221 */ /* 0x000fe20000010000 */
[-C--:B------:R-:W-:Y:S01]  /*0da0*/  FFMA.FTZ R104, R185, R183.reuse, R104 ;  /* 0x000000b7b9687223 */ /* 0x080fe20000010068 */
[----:B------:R-:W-:Y:S01]  /*0db0*/  FMUL.FTZ R183, R132, R183 ;  /* 0x000000b784b77220 */ /* 0x000fe20000410000 */
[----:B------:R-:W-:Y:S01]  /*0dc0*/  SHF.L.U32 R157, R157, 0x10, RZ ;  /* 0x000000109d9d7819 */ /* 0x000fe200000006ff */
[----:B------:R-:W-:Y:S01]  /*0dd0*/  FADD.FTZ R77, R77, R180 ;  /* 0x000000b44d4d7221 */ /* 0x000fe20000010000 */
[-C--:B------:R-:W-:Y:S01]  /*0de0*/  FFMA.FTZ R105, R182, R180.reuse, R105 ;  /* 0x000000b4b6697223 */ /* 0x080fe20000010069 */
[----:B------:R-:W-:Y:S01]  /*0df0*/  FADD.FTZ R181, -R148, R146 ;  /* 0x0000009294b57221 */ /* 0x000fe20000010100 */
[----:B------:R-:W-:Y:S01]  /*0e00*/  FMUL.FTZ R180, R133, R180 ;  /* 0x000000b485b47220 */ /* 0x000fe20000410000 */
        /* <DEDUP_REMOVED lines=17> */
[----:B0-----:R-:W-:-:S07]  /*0f20*/  FFMA.FTZ R150, R178, R177, R146 ;  /* 0x000000b1b2967223 */ /* 0x001fce0000010092 */
.L_x_5783:
[----:B------:R-:W-:Y:S05]  /*0f30*/  BSYNC.RECONVERGENT B0 ;  /* 0x0000000000007941 */ /* 0x000fea0003800200 */
.L_x_5782:
        /* <DEDUP_REMOVED lines=20> */
[C---:B------:R-:W-:Y:S01]  /*1080*/  FADD.FTZ R157, -R148.reuse, R8 ;  /* 0x00000008949d7221 */ /* 0x040fe20000010100 */
[C---:B------:R-:W-:Y:S01]  /*1090*/  FADD.FTZ R159, -R148.reuse, R10 ;  /* 0x0000000a949f7221 */ /* 0x040fe20000010100 */
[----:B------:R-:W-:Y:S01]  /*10a0*/  SHF.L.U32 R144, R155, 0x10, RZ ;  /* 0x000000109b907819 */ /* 0x000fe200000006ff */
[----:B------:R-:W-:Y:S01]  /*10b0*/  FADD.FTZ R173, -R148, R11 ;  /* 0x0000000b94ad7221 */ /* 0x000fe20000010100 */
[C---:B-----5:R-:W-:Y:S01]  /*10c0*/  FMUL.FTZ R10, R164.reuse, R9 ;  /* 0x00000009a40a7220 */ /* 0x060fe20000410000 */
[----:B------:R-:W-:Y:S01]  /*10d0*/  FMUL.FTZ R11, R164, R157 ;  /* 0x0000009da40b7220 */ /* 0x000fe20000410000 */
[-C--:B------:R-:W-:Y:S01]  /*10e0*/  FMUL.FTZ R176, R128, R145.reuse ;  /* 0x0000009180b07220 */ /* 0x080fe20000410000 */
        /* <DEDUP_REMOVED lines=8> */
[----:B------:R-:W-:Y:S01]  /*1170*/  SHF.L.U32 R152, R154, 0x10, RZ ;  /* 0x000000109a987819 */ /* 0x000fe200000006ff */
[----:B------:R-:W-:Y:S01]  /*1180*/  FMUL.FTZ R9, R164, R159 ;  /* 0x0000009fa4097220 */ /* 0x000fe20000410000 */
[----:B0-----:R-:W-:Y:S01]  /*1190*/  FADD.FTZ R147, R144, R175 ;  /* 0x000000af90937221 */ /* 0x001fe20000010000 */
        /* <DEDUP_REMOVED lines=12> */
.L_x_5785:
[----:B------:R-:W-:Y:S05]  /*1260*/  BSYNC.RECONVERGENT B0 ;  /* 0x0000000000007941 */ /* 0x000fea0003800200 */
.L_x_5784:
        /* <DEDUP_REMOVED lines=18> */
[C---:B---3--:R-:W-:Y:S01]  /*1390*/  FADD.FTZ R147, -R148.reuse, R12 ;  /* 0x0000000c94937221 */ /* 0x048fe20000010100 */
[----:B------:R-:W-:Y:S01]  /*13a0*/  FADD.FTZ R153, -R148, R13 ;  /* 0x0000000d94997221 */ /* 0x000fe20000010100 */
[----:B------:R-:W-:Y:S01]  /*13b0*/  SHF.L.U32 R17, R144, 0x10, RZ ;  /* 0x0000001090117819 */ /* 0x000fe200000006ff */
[----:B------:R-:W-:Y:S01]  /*13c0*/  FADD.FTZ R155, -R148, R14 ;  /* 0x0000000e949b7221 */ /* 0x000fe20000010100 */
[----:B------:R-:W-:Y:S01]  /*13d0*/  SHF.L.U32 R144, R146, 0x10, RZ ;  /* 0x0000001092907819 */ /* 0x000fe200000006ff */
[C---:B-----5:R-:W-:Y:S01]  /*13e0*/  FMUL.FTZ R13, R164.reuse, R147 ;  /* 0x00000093a40d7220 */ /* 0x060fe20000410000 */
[----:B------:R-:W-:Y:S01]  /*13f0*/  FMUL.FTZ R12, R164, R153 ;  /* 0x00000099a40c7220 */ /* 0x000fe20000410000 */
[-C--:B------:R-:W-:Y:S01]  /*1400*/  FMUL.FTZ R16, R124, R17.reuse ;  /* 0x000000117c107220 */ /* 0x080fe20000410000 */
[----:B------:R-:W-:Y:S01]  /*1410*/  FADD.FTZ R157, -R148, R15 ;  /* 0x0000000f949d7221 */ /* 0x000fe20000010100 */
[----:B------:R-:W-:Y:S01]  /*1420*/  SHF.L.U32 R145, R145, 0x10, RZ ;  /* 0x0000001091917819 */ /* 0x000fe200000006ff */
[----:B------:R-:W-:Y:S01]  /*1430*/  FADD.FTZ R68, R68, R17 ;  /* 0x0000001144447221 */ /* 0x000fe20000010000 */
[----:B------:R-:W-:Y:S01]  /*1440*/  FFMA.FTZ R96, R13, R17, R96 ;  /* 0x000000110d607223 */ /* 0x000fe20000010060 */
[----:B------:R-:W-:Y:S01]  /*1450*/  FMUL.FTZ R15, R164, R155 ;  /* 0x0000009ba40f7220 */ /* 0x000fe20000410000 */
[----:B------:R-:W-:Y:S01]  /*1460*/  FADD.FTZ R69, R69, R144 ;  /* 0x0000009045457221 */ /* 0x000fe20000010000 */
[-C--:B------:R-:W-:Y:S01]  /*1470*/  FFMA.FTZ R97, R12, R144.reuse, R97 ;  /* 0x000000900c617223 */ /* 0x080fe20000010061 */
[----:B------:R-:W-:Y:S01]  /*1480*/  FMUL.FTZ R17, R125, R144 ;  /* 0x000000907d117220 */ /* 0x000fe20000410000 */
[----:B------:R-:W-:Y:S01]  /*1490*/  FADD.FTZ R144, R149, R16 ;  /* 0x0000001095907221 */ /* 0x000fe20000010000 */
[----:B0-----:R-:W-:Y:S01]  /*14a0*/  FFMA.FTZ R19, R13, R16, R150 ;  /* 0x000000100d137223 */ /* 0x001fe20000010096 */
        /* <DEDUP_REMOVED lines=14> */
.L_x_5787:
[----:B------:R-:W-:Y:S05]  /*1590*/  BSYNC.RECONVERGENT B0 ;  /* 0x0000000000007941 */ /* 0x000fea0003800200 */
.L_x_5786:
        /* <DEDUP_REMOVED lines=10> */
[----:B------:R0:W5:Y:S03]  /*1640*/  @P4 LDG.E.128 R36, desc[UR8][R26.64] ;  /* 0x000000081a244981 */ /* 0x000166000c1e1d00 */
[C---:B-1----:R-:W-:Y:S02]  /*1650*/  IMAD.WIDE.U32 R24, R151.reuse, 0x8, R20 ;  /* 0x0000000897187825 */ /* 0x042fe400078e0014 */
[----:B------:R-:W2:Y:S04]  /*1660*/  LDG.E.128 R20, desc[UR8][R22.64] ;  /* 0x0000000816147981 */ /* 0x000ea8000c1e1d00 */
[----:B------:R-:W3:Y:S01]  /*1670*/  LDG.E.64 R24, desc[UR8][R24.64] ;  /* 0x0000000818187981 */ /* 0x000ee2000c1e1b00 */
[----:B------:R-:W-:-:S02]  /*1680*/  IADD3 R151, PT, PT, R151, 0x100, RZ ;  /* 0x0000010097977810 */ /* 0x000fc40007ffe0ff */
[----:B---3--:R-:W-:Y:S01]  /*1690*/  MOV R144, R24 ;  /* 0x0000001800907202 */ /* 0x008fe20000000f00 */
[----:B--2---:R-:W-:Y:S01]  /*16a0*/  FADD.FTZ R147, -R148, R20 ;  /* 0x0000001494937221 */ /* 0x004fe20000010100 */
[----:B------:R-:W-:Y:S02]  /*16b0*/  SHF.R.U64 R146, R24, 0x10, R25 ;  /* 0x0000001018927819 */ /* 0x000fe40000001219 */
[----:B0-----:R-:W-:Y:S01]  /*16c0*/  SHF.L.U32 R27, R144, 0x10, RZ ;  /* 0x00000010901b7819 */ /* 0x001fe200000006ff */
[C---:B------:R-:W-:Y:S01]  /*16d0*/  FADD.FTZ R153, -R148.reuse, R21 ;  /* 0x0000001594997221 */ /* 0x040fe20000010100 */
[----:B------:R-:W-:Y:S01]  /*16e0*/  MOV R145, R25 ;  /* 0x0000001900917202 */ /* 0x000fe20000000f00 */
[----:B------:R-:W-:Y:S01]  /*16f0*/  FADD.FTZ R155, -R148, R22 ;  /* 0x00000016949b7221 */ /* 0x000fe20000010100 */
[----:B------:R-:W-:Y:S01]  /*1700*/  SHF.L.U32 R26, R146, 0x10, RZ ;  /* 0x00000010921a7819 */ /* 0x000fe200000006ff */
[----:B-----5:R-:W-:Y:S01]  /*1710*/  FMUL.FTZ R21, R164, R147 ;  /* 0x00000093a4157220 */ /* 0x020fe20000410000 */
[----:B------:R-:W-:Y:S01]  /*1720*/  FMUL.FTZ R24, R120, R27 ;  /* 0x0000001b78187220 */ /* 0x000fe20000410000 */
[----:B------:R-:W-:Y:S01]  /*1730*/  FADD.FTZ R157, -R148, R23 ;  /* 0x00000017949d7221 */ /* 0x000fe20000010100 */
[----:B------:R-:W-:Y:S01]  /*1740*/  SHF.L.U32 R145, R145, 0x10, RZ ;  /* 0x0000001091917819 */ /* 0x000fe200000006ff */
[C---:B------:R-:W-:Y:S01]  /*1750*/  FMUL.FTZ R20, R164.reuse, R153 ;  /* 0x00000099a4147220 */ /* 0x040fe20000410000 */
[----:B------:R-:W-:Y:S01]  /*1760*/  SHF.R.U32.HI R152, RZ, 0x10, R25 ;  /* 0x00000010ff987819 */ /* 0x000fe20000011619 */
        /* <DEDUP_REMOVED lines=22> */
.L_x_5789:
[----:B------:R-:W-:Y:S05]  /*18d0*/  BSYNC.RECONVERGENT B0 ;  /* 0x0000000000007941 */ /* 0x000fea0003800200 */
.L_x_5788:
        /* <DEDUP_REMOVED lines=14> */
[----:B------:R-:W-:Y:S01]  /*19c0*/  IADD3 R151, PT, PT, R151, 0x100, RZ ;  /* 0x0000010097977810 */ /* 0x000fe20007ffe0ff */
[----:B--2---:R-:W-:Y:S01]  /*19d0*/  FADD.FTZ R159, -R148, R29 ;  /* 0x0000001d949f7221 */ /* 0x004fe20000010100 */
[----:B---3--:R-:W-:-:S02]  /*19e0*/  MOV R152, R144 ;  /* 0x0000009000987202 */ /* 0x008fc40000000f00 */
[----:B------:R-:W-:Y:S02]  /*19f0*/  SHF.R.U64 R155, R144, 0x10, R145 ;  /* 0x00000010909b7819 */ /* 0x000fe40000001291 */
[----:B0-----:R-:W-:Y:S01]  /*1a00*/  SHF.L.U32 R147, R152, 0x10, RZ ;  /* 0x0000001098937819 */ /* 0x001fe200000006ff */
[C---:B------:R-:W-:Y:S01]  /*1a10*/  FADD.FTZ R157, -R148.reuse, R28 ;  /* 0x0000001c949d7221 */ /* 0x040fe20000010100 */
[----:B------:R-:W-:Y:S01]  /*1a20*/  FADD.FTZ R161, -R148, R30 ;  /* 0x0000001e94a17221 */ /* 0x000fe20000010100 */
[----:B------:R-:W-:Y:S01]  /*1a30*/  SHF.L.U32 R144, R155, 0x10, RZ ;  /* 0x000000109b907819 */ /* 0x000fe200000006ff */
[----:B-----5:R-:W-:Y:S01]  /*1a40*/  FMUL.FTZ R28, R164, R159 ;  /* 0x0000009fa41c7220 */ /* 0x020fe20000410000 */
[----:B------:R-:W-:Y:S01]  /*1a50*/  MOV R153, R145 ;  /* 0x0000009100997202 */ /* 0x000fe20000000f00 */
[----:B------:R-:W-:Y:S01]  /*1a60*/  FMUL.FTZ R160, R116, R147 ;  /* 0x0000009374a07220 */ /* 0x000fe20000410000 */
[----:B------:R-:W-:Y:S01]  /*1a70*/  FADD.FTZ R163, -R148, R31 ;  /* 0x0000001f94a37221 */ /* 0x000fe20000010100 */
[C---:B------:R-:W-:Y:S01]  /*1a80*/  FMUL.FTZ R29, R164.reuse, R157 ;  /* 0x0000009da41d7220 */ /* 0x040fe20000410000 */
[----:B------:R-:W-:Y:S01]  /*1a90*/  FMUL.FTZ R31, R164, R161 ;  /* 0x000000a1a41f7220 */ /* 0x000fe20000410000 */
[----:B------:R-:W-:Y:S01]  /*1aa0*/  FADD.FTZ R61, R61, R144 ;  /* 0x000000903d3d7221 */ /* 0x000fe20000010000 */
[-C--:B------:R-:W-:Y:S01]  /*1ab0*/  FFMA.FTZ R89, R28, R144.reuse, R89 ;  /* 0x000000901c597223 */ /* 0x080fe20000010059 */
[----:B------:R-:W-:Y:S01]  /*1ac0*/  FMUL.FTZ R161, R117, R144 ;  /* 0x0000009075a17220 */ /* 0x000fe20000410000 */
[----:B------:R-:W-:Y:S01]  /*1ad0*/  SHF.R.U32.HI R154, RZ, 0x10, R145 ;  /* 0x00000010ff9a7819 */ /* 0x000fe20000011691 */
[----:B------:R-:W-:Y:S01]  /*1ae0*/  FADD.FTZ R144, R149, R160 ;  /* 0x000000a095907221 */ /* 0x000fe20000010000 */
[----:B------:R-:W-:Y:S01]  /*1af0*/  SHF.L.U32 R153, R153, 0x10, RZ ;  /* 0x0000001099997819 */ /* 0x000fe200000006ff */
[C---:B------:R-:W-:Y:S01]  /*1b00*/  FFMA.FTZ R145, R29.reuse, R160, R150 ;  /* 0x000000a01d917223 */ /* 0x040fe20000010096 */
[----:B------:R-:W-:Y:S01]  /*1b10*/  FADD.FTZ R60, R60, R147 ;  /* 0x000000933c3c7221 */ /* 0x000fe20000010000 */
[----:B------:R-:W-:Y:S01]  /*1b20*/  FFMA.FTZ R88, R29, R147, R88 ;  /* 0x000000931d587223 */ /* 0x000fe20000010058 */
        /* <DEDUP_REMOVED lines=14> */
.L_x_5791:
[----:B------:R-:W-:Y:S05]  /*1c10*/  BSYNC.RECONVERGENT B0 ;  /* 0x0000000000007941 */ /* 0x000fea0003800200 */
.L_x_5790:
        /* <DEDUP_REMOVED lines=15> */
[----:B------:R-:W-:Y:S02]  /*1d10*/  SHF.R.U64 R159, R152, 0x10, R153 ;  /* 0x00000010989f7819 */ /* 0x000fe40000001299 */
[----:B------:R-:W-:Y:S02]  /*1d20*/  SHF.L.U32 R151, R151, 0x10, RZ ;  /* 0x0000001097977819 */ /* 0x000fe400000006ff */
[----:B------:R-:W-:Y:S01]  /*1d30*/  MOV R156, R153 ;  /* 0x00000099009c7202 */ /* 0x000fe20000000f00 */
[C---:B----4-:R-:W-:Y:S01]  /*1d40*/  FADD.FTZ R165, -R148.reuse, R144 ;  /* 0x0000009094a57221 */ /* 0x050fe20000010100 */
[----:B------:R-:W-:Y:S01]  /*1d50*/  FADD.FTZ R167, -R148, R146 ;  /* 0x0000009294a77221 */ /* 0x000fe20000010100 */
[----:B------:R-:W-:Y:S01]  /*1d60*/  SHF.L.U32 R146, R159, 0x10, RZ ;  /* 0x000000109f927819 */ /* 0x000fe200000006ff */
[----:B------:R-:W-:Y:S01]  /*1d70*/  FMUL.FTZ R168, R112, R151 ;  /* 0x0000009770a87220 */ /* 0x000fe20000410000 */
[C---:B0-----:R-:W-:Y:S01]  /*1d80*/  FADD.FTZ R155, -R148.reuse, R145 ;  /* 0x00000091949b7221 */ /* 0x041fe20000010100 */
[----:B------:R-:W-:Y:S01]  /*1d90*/  FADD.FTZ R157, -R148, R147 ;  /* 0x00000093949d7221 */ /* 0x000fe20000010100 */
[----:B-----5:R-:W-:Y:S01]  /*1da0*/  FMUL.FTZ R165, R164, R165 ;  /* 0x000000a5a4a57220 */ /* 0x020fe20000410000 */
[----:B------:R-:W-:Y:S01]  /*1db0*/  SHF.L.U32 R147, R156, 0x10, RZ ;  /* 0x000000109c937819 */ /* 0x000fe200000006ff */
[C---:B------:R-:W-:Y:S01]  /*1dc0*/  FMUL.FTZ R167, R164.reuse, R167 ;  /* 0x000000a7a4a77220 */ /* 0x040fe20000410000 */
[----:B------:R-:W-:Y:S01]  /*1dd0*/  SHF.R.U32.HI R158, RZ, 0x10, R153 ;  /* 0x00000010ff9e7819 */ /* 0x000fe20000011699 */
[----:B------:R-:W-:Y:S01]  /*1de0*/  FMUL.FTZ R169, R113, R146 ;  /* 0x0000009271a97220 */ /* 0x000fe20000410000 */
[----:B------:R-:W-:Y:S01]  /*1df0*/  FADD.FTZ R144, R149, R168 ;  /* 0x000000a895907221 */ /* 0x000fe20000010000 */
[----:B------:R-:W-:Y:S01]  /*1e00*/  FMUL.FTZ R166, R164, R155 ;  /* 0x0000009ba4a67220 */ /* 0x000fe20000410000 */
[----:B------:R-:W-:Y:S01]  /*1e10*/  FFMA.FTZ R145, R165, R168, R150 ;  /* 0x000000a8a5917223 */ /* 0x000fe20000010096 */
[----:B------:R-:W-:Y:S01]  /*1e20*/  FADD.FTZ R58, R58, R147 ;  /* 0x000000933a3a7221 */ /* 0x000fe20000010000 */
[-C--:B------:R-:W-:Y:S01]  /*1e30*/  FFMA.FTZ R86, R167, R147.reuse, R86 ;  /* 0x00000093a7567223 */ /* 0x080fe20000010056 */
[----:B------:R-:W-:Y:S01]  /*1e40*/  FMUL.FTZ R170, R114, R147 ;  /* 0x0000009372aa7220 */ /* 0x000fe20000410000 */
[----:B------:R-:W-:Y:S01]  /*1e50*/  SHF.L.U32 R148, R158, 0x10, RZ ;  /* 0x000000109e947819 */ /* 0x000fe200000006ff */
[----:B------:R-:W-:Y:S01]  /*1e60*/  FADD.FTZ R147, R144, R169 ;  /* 0x000000a990937221 */ /* 0x000fe20000010000 */
[C---:B------:R-:W-:Y:S01]  /*1e70*/  FFMA.FTZ R144, R166.reuse, R169, R145 ;  /* 0x000000a9a6907223 */ /* 0x040fe20000010091 */
        /* <DEDUP_REMOVED lines=12> */
.L_x_5793:
[----:B------:R-:W-:Y:S05]  /*1f40*/  BSYNC.RECONVERGENT B0 ;  /* 0x0000000000007941 */ /* 0x000fea0003800200 */
.L_x_5792:
        /* <DEDUP_REMOVED lines=31> */
.L_x_5795:
[----:B------:R-:W-:Y:S05]  /*2140*/  BSYNC.RECONVERGENT B0 ;  /* 0x0000000000007941 */ /* 0x000fea0003800200 */
.L_x_5794:
        /* <DEDUP_REMOVED lines=79> */
.L_x_5800:
[----:B------:R-:W-:Y:S05]  /*2640*/  BSYNC.RECONVERGENT B1 ;  /* 0x0000000000017941 */ /* 0x000fea0003800200 */
.L_x_5799:
        /* <DEDUP_REMOVED lines=30> */
.L_x_5802:
[----:B------:R-:W-:Y:S05]  /*2830*/  BSYNC.RECONVERGENT B1 ;  /* 0x0000000000017941 */ /* 0x000fea0003800200 */
.L_x_5801:
        /* <DEDUP_REMOVED lines=30> */
.L_x_5804:
[----:B------:R-:W-:Y:S05]  /*2a20*/  BSYNC.RECONVERGENT B1 ;  /* 0x0000000000017941 */ /* 0x000fea0003800200 */
.L_x_5803:
        /* <DEDUP_REMOVED lines=30> */
.L_x_5806:
[----:B------:R-:W-:Y:S05]  /*2c10*/  BSYNC.RECONVERGENT B1 ;  /* 0x0000000000017941 */ /* 0x000fea0003800200 */
.L_x_5805:
        /* <DEDUP_REMOVED lines=30> */
.L_x_5808:
[----:B------:R-:W-:Y:S05]  /*2e00*/  BSYNC.RECONVERGENT B1 ;  /* 0x0000000000017941 */ /* 0x000fea0003800200 */
.L_x_5807:
        /* <DEDUP_REMOVED lines=30> */
.L_x_5810:
[----:B------:R-:W-:Y:S05]  /*2ff0*/  BSYNC.RECONVERGENT B1 ;  /* 0x0000000000017941 */ /* 0x000fea0003800200 */
.L_x_5809:
        /* <DEDUP_REMOVED lines=29> */
.L_x_5798:
        /* <DEDUP_REMOVED lines=34> */
.L_x_5813:
[----:B------:R-:W-:Y:S05]  /*33f0*/  BSYNC.RECONVERGENT B1 ;  /* 0x0000000000017941 */ /* 0x000fea0003800200 */
.L_x_5812:
[----:B------:R-:W-:Y:S04]  /*3400*/  BSSY.RECONVERGENT B1, `(.L_x_5814) ;  /* 0x0000021000017945 */ /* 0x000fe80003800200 */
[----:B------:R-:W-:Y:S05]  /*3410*/  @!P0 BRA `(.L_x_5815) ;  /* 0x00000000007c8947 */ /* 0x000fea0003800000 */
[-CC-:B0-----:R-:W-:Y:S01]  /*3420*/  FFMA.FTZ R144, R181, R157.reuse, R154.reuse ;  /* 0x0000009db5907223 */ /* 0x181fe2000001009a */
[-C--:B------:R-:W-:Y:S01]  /*3430*/  FFMA.FTZ R145, R182, R157.reuse, R154 ;  /* 0x0000009db6917223 */ /* 0x080fe2000001009a */
[----:B------:R-:W0:Y:S02]  /*3440*/  LDC.64 R152, c[0x0][0x478] ;  /* 0x00011e00ff987b82 */ /* 0x000e240000000a00 */
[----:B------:R-:W-:Y:S01]  /*3450*/  FADD.FTZ R147, R179, -R144 ;  /* 0x80000090b3937221 */ /* 0x000fe20000010000 */
[----:B------:R-:W-:Y:S01]  /*3460*/  FFMA.FTZ R144, R178, R157, R154 ;  /* 0x0000009db2907223 */ /* 0x000fe2000001009a */
[----:B------:R-:W-:Y:S02]  /*3470*/  FADD.FTZ R145, R180, -R145 ;  /* 0x80000091b4917221 */ /* 0x000fe40000010000 */
[C---:B------:R-:W-:Y:S01]  /*3480*/  FMUL.FTZ R146, R164.reuse, R147 ;  /* 0x00000093a4927220 */ /* 0x040fe20000410000 */
[----:B------:R-:W-:Y:S01]  /*3490*/  FADD.FTZ R147, R177, -R144 ;  /* 0x80000090b1937221 */ /* 0x000fe20000010000 */
[----:B------:R-:W-:Y:S01]  /*34a0*/  FFMA.FTZ R144, R185, R157, R154 ;  /* 0x0000009db9907223 */ /* 0x000fe2000001009a */
[----:B------:R-:W-:Y:S01]  /*34b0*/  FMUL.FTZ R145, R164, R145 ;  /* 0x00000091a4917220 */ /* 0x000fe20000410000 */
[----:B------:R-:W-:Y:S01]  /*34c0*/  FMUL.FTZ R158, R146, R155 ;  /* 0x0000009b929e7220 */ /* 0x000fe20000410000 */
[C---:B------:R-:W-:Y:S01]  /*34d0*/  FMUL.FTZ R147, R164.reuse, R147 ;  /* 0x00000093a4937220 */ /* 0x040fe20000410000 */
[----:B------:R-:W-:Y:S01]  /*34e0*/  FADD.FTZ R149, R183, -R144 ;  /* 0x80000090b7957221 */ /* 0x000fe20000010000 */
[-C--:B------:R-:W-:Y:S01]  /*34f0*/  FMUL.FTZ R148, R145, R155.reuse ;  /* 0x0000009b91947220 */ /* 0x080fe20000410000 */
[----:B------:R-:W1:Y:S01]  /*3500*/  LDC.64 R150, c[0x0][0x468] ;  /* 0x00011a00ff967b82 */ /* 0x000e620000000a00 */
[----:B------:R-:W-:Y:S01]  /*3510*/  FMUL.FTZ R192, R147, R155 ;  /* 0x0000009b93c07220 */ /* 0x000fe20000410000 */
[----:B------:R-:W-:Y:S01]  /*3520*/  FMUL.FTZ R144, R164, R149 ;  /* 0x00000095a4907220 */ /* 0x000fe20000410000 */
[----:B------:R-:W-:Y:S03]  /*3530*/  F2F.BF16.F32 R158, R158 ;  /* 0x0000009e009e7304 */ /* 0x000fe60000202000 */
[----:B------:R-:W-:Y:S01]  /*3540*/  FMUL.FTZ R156, R144, R155 ;  /* 0x0000009b909c7220 */ /* 0x000fe20000410000 */
[----:B0-----:R-:W-:-:S04]  /*3550*/  IMAD.WIDE.U32 R152, R6, 0x10, R152 ;  /* 0x0000001006987825 */ /* 0x001fc800078e0098 */
[----:B------:R-:W0:Y:S01]  /*3560*/  F2F.BF16.F32 R148, R148 ;  /* 0x0000009400947304 */ /* 0x000e220000202000 */
[----:B------:R2:W-:Y:S07]  /*3570*/  STG.E.128 desc[UR8][R152.64], R144 ;  /* 0x0000009098007986 */ /* 0x0005ee000c101d08 */
[----:B------:R-:W3:Y:S01]  /*3580*/  F2F.BF16.F32 R195, R192 ;  /* 0x000000c000c37304 */ /* 0x000ee20000202000 */
[C---:B-1----:R-:W-:Y:S01]  /*3590*/  IMAD.WIDE.U32 R150, R6.reuse, 0x8, R150 ;  /* 0x0000000806967825 */ /* 0x042fe200078e0096 */
[----:B------:R-:W-:-:S06]  /*35a0*/  IADD3 R6, PT, PT, R6, 0x100, RZ ;  /* 0x0000010006067810 */ /* 0x000fcc0007ffe0ff */
[----:B------:R-:W1:Y:S01]  /*35b0*/  F2F.BF16.F32 R159, R156 ;  /* 0x0000009c009f7304 */ /* 0x000e620000202000 */
[----:B0-----:R-:W-:Y:S01]  /*35c0*/  IMAD.WIDE.U32 R148, R148, 0x10000, RZ ;  /* 0x0001000094947825 */ /* 0x001fe200078e00ff */
[----:B---3--:R-:W-:-:S04]  /*35d0*/  PRMT R195, R158, 0x5410, R195 ;  /* 0x000054109ec37816 */ /* 0x008fc800000000c3 */
[----:B------:R-:W-:Y:S02]  /*35e0*/  LOP3.LUT R149, R195, R149, RZ, 0xfc, !PT ;  /* 0x00000095c3957212 */ /* 0x000fe400078efcff */
[----:B-1----:R-:W-:-:S05]  /*35f0*/  LOP3.LUT R148, R148, R159, RZ, 0xfc, !PT ;  /* 0x0000009f94947212 */ /* 0x002fca00078efcff */
[----:B------:R2:W-:Y:S02]  /*3600*/  STG.E.64 desc[UR8][R150.64], R148 ;  /* 0x0000009496007986 */ /* 0x0005e4000c101b08 */
.L_x_5815:
[----:B------:R-:W-:Y:S05]  /*3610*/  BSYNC.RECONVERGENT B1 ;  /* 0x0000000000017941 */ /* 0x000fea0003800200 */
.L_x_5814:
[----:B------:R-:W-:Y:S04]  /*3620*/  BSSY.RECONVERGENT B1, `(.L_x_5816) ;  /* 0x0000021000017945 */ /* 0x000fe80003800200 */
[----:B------:R-:W-:Y:S05]  /*3630*/  @!P1 BRA `(.L_x_5817) ;  /* 0x00000000007c9947 */ /* 0x000fea0003800000 */
[-CC-:B0-2---:R-:W-:Y:S01]  /*3640*/  FFMA.FTZ R144, R10, R157.reuse, R154.reuse ;  /* 0x0000009d0a907223 */ /* 0x185fe2000001009a */
        /* <DEDUP_REMOVED lines=30> */
.L_x_5817:
[----:B------:R-:W-:Y:S05]  /*3830*/  BSYNC.RECONVERGENT B1 ;  /* 0x0000000000017941 */ /* 0x000fea0003800200 */
.L_x_5816:
[----:B------:R-:W-:Y:S04]  /*3840*/  BSSY.RECONVERGENT B1, `(.L_x_5818) ;  /* 0x0000021000017945 */ /* 0x000fe80003800200 */
[----:B------:R-:W-:Y:S05]  /*3850*/  @!P2 BRA `(.L_x_5819) ;  /* 0x00000000007ca947 */ /* 0x000fea0003800000 */
[-CC-:B0-23--:R-:W-:Y:S01]  /*3860*/  FFMA.FTZ R144, R12, R157.reuse, R154.reuse ;  /* 0x0000009d0c907223 */ /* 0x18dfe2000001009a */
        /* <DEDUP_REMOVED lines=30> */
.L_x_5819:
[----:B------:R-:W-:Y:S05]  /*3a50*/  BSYNC.RECONVERGENT B1 ;  /* 0x0000000000017941 */ /* 0x000fea0003800200 */
.L_x_5818:
[----:B------:R-:W-:Y:S04]  /*3a60*/  BSSY.RECONVERGENT B1, `(.L_x_5820) ;  /* 0x0000021000017945 */ /* 0x000fe80003800200 */
[----:B------:R-:W-:Y:S05]  /*3a70*/  @!P3 BRA `(.L_x_5821) ;  /* 0x00000000007cb947 */ /* 0x000fea0003800000 */
[-CC-:B0-234-:R-:W-:Y:S01]  /*3a80*/  FFMA.FTZ R144, R20, R157.reuse, R154.reuse ;  /* 0x0000009d14907223 */ /* 0x19dfe2000001009a */
        /* <DEDUP_REMOVED lines=30> */
.L_x_5821:
[----:B------:R-:W-:Y:S05]  /*3c70*/  BSYNC.RECONVERGENT B1 ;  /* 0x0000000000017941 */ /* 0x000fea0003800200 */
.L_x_5820:
        /* <DEDUP_REMOVED lines=33> */
.L_x_5823:
[----:B------:R-:W-:Y:S05]  /*3e90*/  BSYNC.RECONVERGENT B1 ;  /* 0x0000000000017941 */ /* 0x000fea0003800200 */
.L_x_5822:
[----:B------:R-:W-:Y:S05]  /*3ea0*/  @!P5 BRA `(.L_x_5811) ;  /* 0x0000001c0098d947 */ /* 0x000fea0003800000 */
[-CC-:B0-234-:R-:W-:Y:S01]  /*3eb0*/  FFMA.FTZ R144, R166, R157.reuse, R154.reuse ;  /* 0x0000009da6907223 */ /* 0x19dfe2000001009a */
        /* <DEDUP_REMOVED lines=30> */
.L_x_5797:
        /* <DEDUP_REMOVED lines=34> */
.L_x_5826:
[----:B------:R-:W-:Y:S05]  /*42c0*/  BSYNC.RECONVERGENT B1 ;  /* 0x0000000000017941 */ /* 0x000fea0003800200 */
.L_x_5825:
[----:B------:R-:W-:Y:S04]  /*42d0*/  BSSY.RECONVERGENT B1, `(.L_x_5827) ;  /* 0x000001e000017945 */ /* 0x000fe80003800200 */
[----:B------:R-:W-:Y:S05]  /*42e0*/  @!P0 BRA `(.L_x_5828) ;  /* 0x0000000000708947 */ /* 0x000fea0003800000 */
[-CC-:B0-----:R-:W-:Y:S01]  /*42f0*/  FFMA.FTZ R144, R181, R157.reuse, R154.reuse ;  /* 0x0000009db5907223 */ /* 0x181fe2000001009a */
[----:B------:R-:W-:-:S03]  /*4300*/  FFMA.FTZ R146, R178, R157, R154 ;  /* 0x0000009db2927223 */ /* 0x000fc6000001009a */
[----:B------:R-:W-:Y:S01]  /*4310*/  FADD.FTZ R145, R179, -R144 ;  /* 0x80000090b3917221 */ /* 0x000fe20000010000 */
[----:B------:R-:W-:-:S03]  /*4320*/  FADD.FTZ R146, R177, -R146 ;  /* 0x80000092b1927221 */ /* 0x000fc60000010000 */
[----:B------:R-:W-:Y:S01]  /*4330*/  FFMA.FTZ R144, R164, R145, R50 ;  /* 0x00000091a4907223 */ /* 0x000fe20000010032 */
[----:B------:R-:W-:-:S03]  /*4340*/  FFMA.FTZ R145, R182, R157, R154 ;  /* 0x0000009db6917223 */ /* 0x000fc6000001009a */
        /* <DEDUP_REMOVED lines=22> */
.L_x_5828:
[----:B------:R-:W-:Y:S05]  /*44b0*/  BSYNC.RECONVERGENT B1 ;  /* 0x0000000000017941 */ /* 0x000fea0003800200 */
.L_x_5827:
        /* <DEDUP_REMOVED lines=30> */
.L_x_5830:
[----:B------:R-:W-:Y:S05]  /*46a0*/  BSYNC.RECONVERGENT B1 ;  /* 0x0000000000017941 */ /* 0x000fea0003800200 */
.L_x_5829:
        /* <DEDUP_REMOVED lines=30> */
.L_x_5832:
[----:B------:R-:W-:Y:S05]  /*4890*/  BSYNC.RECONVERGENT B1 ;  /* 0x0000000000017941 */ /* 0x000fea0003800200 */
.L_x_5831:
        /* <DEDUP_REMOVED lines=30> */
.L_x_5834:
[----:B------:R-:W-:Y:S05]  /*4a80*/  BSYNC.RECONVERGENT B1 ;  /* 0x0000000000017941 */ /* 0x000fea0003800200 */
.L_x_5833:
        /* <DEDUP_REMOVED lines=30> */
.L_x_5836:
[----:B------:R-:W-:Y:S05]  /*4c70*/  BSYNC.RECONVERGENT B1 ;  /* 0x0000000000017941 */ /* 0x000fea0003800200 */
.L_x_5835:
        /* <DEDUP_REMOVED lines=29> */
.L_x_5824:
        /* <DEDUP_REMOVED lines=34> */
.L_x_5838:
[----:B------:R-:W-:Y:S05]  /*5070*/  BSYNC.RECONVERGENT B1 ;  /* 0x0000000000017941 */ /* 0x000fea0003800200 */
.L_x_5837:
        /* <DEDUP_REMOVED lines=8> */
[C---:B------:R-:W-:Y:S01]  /*5100*/  FFMA.FTZ R146, R164.reuse, R147, R50 ;  /* 0x00000093a4927223 */ /* 0x040fe20000010032 */
[----:B------:R-:W-:Y:S01]  /*5110*/  FADD.FTZ R147, R177, -R144 ;  /* 0x80000090b1937221 */ /* 0x000fe20000010000 */
[----:B------:R-:W-:Y:S01]  /*5120*/  FFMA.FTZ R144, R185, R157, R154 ;  /* 0x0000009db9907223 */ /* 0x000fe2000001009a */
[----:B------:R-:W-:Y:S01]  /*5130*/  FFMA.FTZ R145, R164, R145, R49 ;  /* 0x00000091a4917223 */ /* 0x000fe20000010031 */
[----:B------:R-:W-:Y:S01]  /*5140*/  FMUL.FTZ R158, R146, R155 ;  /* 0x0000009b929e7220 */ /* 0x000fe20000410000 */
[C---:B------:R-:W-:Y:S01]  /*5150*/  FFMA.FTZ R147, R164.reuse, R147, R51 ;  /* 0x00000093a4937223 */ /* 0x040fe20000010033 */
[----:B------:R-:W-:Y:S01]  /*5160*/  FADD.FTZ R149, R183, -R144 ;  /* 0x80000090b7957221 */ /* 0x000fe20000010000 */
[-C--:B------:R-:W-:Y:S01]  /*5170*/  FMUL.FTZ R148, R145, R155.reuse ;  /* 0x0000009b91947220 */ /* 0x080fe20000410000 */
[----:B------:R-:W1:Y:S01]  /*5180*/  LDC.64 R150, c[0x0][0x468] ;  /* 0x00011a00ff967b82 */ /* 0x000e620000000a00 */
[----:B------:R-:W-:Y:S01]  /*5190*/  FMUL.FTZ R192, R147, R155 ;  /* 0x0000009b93c07220 */ /* 0x000fe20000410000 */
[----:B------:R-:W-:Y:S01]  /*51a0*/  FFMA.FTZ R144, R164, R149, R48 ;  /* 0x00000095a4907223 */ /* 0x000fe20000010030 */
        /* <DEDUP_REMOVED lines=14> */
.L_x_5840:
[----:B------:R-:W-:Y:S05]  /*5290*/  BSYNC.RECONVERGENT B1 ;  /* 0x0000000000017941 */ /* 0x000fea0003800200 */
.L_x_5839:
        /* <DEDUP_REMOVED lines=33> */
.L_x_5842:
[----:B------:R-:W-:Y:S05]  /*54b0*/  BSYNC.RECONVERGENT B1 ;  /* 0x0000000000017941 */ /* 0x000fea0003800200 */
.L_x_5841:
        /* <DEDUP_REMOVED lines=33> */
.L_x_5844:
[----:B------:R-:W-:Y:S05]  /*56d0*/  BSYNC.RECONVERGENT B1 ;  /* 0x0000000000017941 */ /* 0x000fea0003800200 */
.L_x_5843:
        /* <DEDUP_REMOVED lines=33> */
.L_x_5846:
[----:B------:R-:W-:Y:S05]  /*58f0*/  BSYNC.RECONVERGENT B1 ;  /* 0x0000000000017941 */ /* 0x000fea0003800200 */
.L_x_5845:
        /* <DEDUP_REMOVED lines=22> */
[----:B0-----:R-:W-:-:S04]  /*5a60*/  IMAD.WIDE.U32 R150, R6, 0x8, R150 ;  /* 0x0000000806967825 */ /* 0x001fc800078e0096 */
[----:B--2---:R-:W-:-:S03]  /*5a70*/  IMAD.WIDE.U32 R152, R152, 0x10000, RZ ;  /* 0x0001000098987825 */ /* 0x004fc600078e00ff */
[----:B------:R-:W0:Y:S01]  /*5a80*/  F2F.BF16.F32 R195, R192 ;  /* 0x000000c000c37304 */ /* 0x000e220000202000 */
[C---:B-1----:R-:W-:Y:S01]  /*5a90*/  IMAD.WIDE.U32 R148, R6.reuse, 0x10, R148 ;  /* 0x0000001006947825 */ /* 0x042fe200078e0094 */
[----:B------:R-:W-:-:S06]  /*5aa0*/  IADD3 R6, PT, PT, R6, 0x100, RZ ;  /* 0x0000010006067810 */ /* 0x000fcc0007ffe0ff */
[----:B------:R-:W1:Y:S01]  /*5ab0*/  F2F.BF16.F32 R159, R156 ;  /* 0x0000009c009f7304 */ /* 0x000e620000202000 */
[----:B------:R2:W-:Y:S01]  /*5ac0*/  STG.E.128 desc[UR8][R148.64], R144 ;  /* 0x0000009094007986 */ /* 0x0005e2000c101d08 */
[----:B0-----:R-:W-:-:S04]  /*5ad0*/  PRMT R195, R158, 0x5410, R195 ;  /* 0x000054109ec37816 */ /* 0x001fc800000000c3 */
[----:B------:R-:W-:Y:S02]  /*5ae0*/  LOP3.LUT R153, R195, R153, RZ, 0xfc, !PT ;  /* 0x00000099c3997212 */ /* 0x000fe400078efcff */
[----:B-1----:R-:W-:-:S05]  /*5af0*/  LOP3.LUT R152, R152, R159, RZ, 0xfc, !PT ;  /* 0x0000009f98987212 */ /* 0x002fca00078efcff */
[----:B------:R2:W-:Y:S02]  /*5b00*/  STG.E.64 desc[UR8][R150.64], R152 ;  /* 0x0000009896007986 */ /* 0x0005e4000c101b08 */
.L_x_5848:
[----:B------:R-:W-:Y:S05]  /*5b10*/  BSYNC.RECONVERGENT B1 ;  /* 0x0000000000017941 */ /* 0x000fea0003800200 */
.L_x_5847:
[----:B------:R-:W-:Y:S05]  /*5b20*/  @!P5 BRA `(.L_x_5811) ;  /* 0x000000000078d947 */ /* 0x000fea0003800000 */
[-CC-:B0-234-:R-:W-:Y:S01]  /*5b30*/  FFMA.FTZ R144, R166, R157.reuse, R154.reuse ;  /* 0x0000009da6907223 */ /* 0x19dfe2000001009a */
        /* <DEDUP_REMOVED lines=29> */
.L_x_5811:
[----:B------:R-:W-:Y:S05]  /*5d10*/  BSYNC.RECONVERGENT B0 ;  /* 0x0000000000007941 */ /* 0x000fea0003800200 */
.L_x_5796:
[----:B01234-:R-:W0:Y:S01]  /*5d20*/  LDC.64 R144, c[0x0][0x380] ;  /* 0x0000e000ff907b82 */ /* 0x01fe220000000a00 */
[----:B------:R-:W-:Y:S01]  /*5d30*/  UPLOP3.LUT UP1, UPT, UPT, UPT, UP1, 0x40, 0x4 ;  /* 0x000000000004789c */ /* 0x000fe20003f2e810 */
[----:B0-----:R-:W-:-:S04]  /*5d40*/  IADD3 R5, PT, PT, R5, R144, RZ ;  /* 0x0000009005057210 */ /* 0x001fc80007ffe0ff */
[----:B------:R-:W-:-:S13]  /*5d50*/  ISETP.GE.AND P6, PT, R5, R145, PT ;  /* 0x000000910500720c */ /* 0x000fda0003fc6270 */
[----:B------:R-:W-:Y:S05]  /*5d60*/  @!P6 BRA `(.L_x_5849) ;  /* 0xffffffa80070e947 */ /* 0x000fea000383ffff */
.L_x_5779:
[----:B------:R-:W0:Y:S01]  /*5d70*/  S2UR UR4, SR_CTAID.X ;  /* 0x00000000000479c3 */ /* 0x000e220000002500 */
[----:B------:R-:W-:-:S07]  /*5d80*/  ISETP.NE.AND P6, PT, R7, RZ, PT ;  /* 0x000000ff0700720c */ /* 0x000fce0003fc5270 */
        /* <DEDUP_REMOVED lines=52> */
.L_x_5850:
        /* <DEDUP_REMOVED lines=11> */
.L_x_14366:


//--------------------- .text._ZN10layer_norm13ln_bwd_kernelINS_13Kernel_traitsIf13__nv_bfloat16fS2_fjLj7168ELj1ELj1ELj8ELj8ENS_18Kernel_traits_baseILj7168EfS2_fS2_fjLj256EEEEELb0ELb0ELb0ELb1EEEvNS_9BwdParamsE --------------------------
	.section	.text._ZN10layer_norm13ln_bwd_kernelINS_13Kernel_traitsIf13__nv_bfloat16fS2_fjLj7168ELj1ELj1ELj8ELj8ENS_18Kernel_traits_baseILj7168EfS2_fS2_fjLj256EEEEELb0ELb0ELb0ELb1EEEvNS_9BwdParamsE,"ax",@progbits
	.align	128
        .global         _ZN10layer_norm13ln_bwd_kernelINS_13Kernel_traitsIf13__nv_bfloat16fS2_fjLj7168ELj1ELj1ELj8ELj8ENS_18Kernel_traits_baseILj7168EfS2_fS2_fjLj256EEEEELb0ELb0ELb0ELb1EEEvNS_9BwdParamsE
        .type           _ZN10layer_norm13ln_bwd_kernelINS_13Kernel_traitsIf13__nv_bfloat16fS2_fjLj7168ELj1ELj1ELj8ELj8ENS_18Kernel_traits_baseILj7168EfS2_fS2_fjLj256EEEEELb0ELb0ELb0ELb1EEEvNS_9BwdParamsE,@function
        .size           _ZN10layer_norm13ln_bwd_kernelINS_13Kernel_traitsIf13__nv_bfloat16fS2_fjLj7168ELj1ELj1ELj8ELj8ENS_18Kernel_traits_baseILj7168EfS2_fS2_fjLj256EEEEELb0ELb0ELb0ELb1EEEvNS_9BwdParamsE,(.L_x_14367 - _ZN10layer_norm13ln_bwd_kernelINS_13Kernel_traitsIf13__nv_bfloat16fS2_fjLj7168ELj1ELj1ELj8ELj8ENS_18Kernel_traits_baseILj7168EfS2_fS2_fjLj256EEEEELb0ELb0ELb0ELb1EEEvNS_9BwdParamsE)
        .other          _ZN10layer_norm13ln_bwd_kernelINS_13Kernel_traitsIf13__nv_bfloat16fS2_fjLj7168ELj1ELj1ELj8ELj8ENS_18Kernel_traits_baseILj7168EfS2_fS2_fjLj256EEEEELb0ELb0ELb0ELb1EEEvNS_9BwdParamsE,@"STO_CUDA_ENTRY STV_DEFAULT"
_ZN10layer_norm13ln_bwd_kernelINS_13Kernel_traitsIf13__nv_bfloat16fS2_fjLj7168ELj1ELj1ELj8ELj8ENS_18Kernel_traits_baseILj7168EfS2_fS2_fjLj256EEEEELb0ELb0ELb0ELb1EEEvNS_9BwdParamsE:
.text._ZN10layer_norm13ln_bwd_kernelINS_13Kernel_traitsIf13__nv_bfloat16fS2_fjLj7168ELj1ELj1ELj8ELj8ENS_18Kernel_traits_baseILj7168EfS2_fS2_fjLj256EEEEELb0ELb0ELb0ELb1EEEvNS_9BwdParamsE:
        /* <DEDUP_REMOVED lines=81> */
[----:B------:R-:W-:-:S02]  /*0510*/  CS2R R94, SRZ ;  /* 0x00000000005e7805 */ /* 0x000fc4000001ff00 */
[----:B01-34-:R-:W-:-:S07]  /*0520*/  MOV R93, RZ ;  /* 0x000000ff005d7202 */ /* 0x01bfce0000000f00 */
.L_x_5858:
        /* <DEDUP_REMOVED lines=10> */
[----:B------:R3:W4:Y:S01]  /*05d0*/  LDG.E R0, desc[UR8][R2.64] ;  /* 0x0000000802007981 */ /* 0x000722000c1e1900 */
[----:B-1----:R-:W-:Y:S01]  /*05e0*/  IMAD.WIDE.U32 R64, R91, 0x10, R80 ;  /* 0x000000105b407825 */ /* 0x002fe200078e0050 */
[----:B------:R-:W-:-:S05]  /*05f0*/  IADD3 R90, PT, PT, R92, 0x200, RZ ;  /* 0x000002005c5a7810 */ /* 0x000fca0007ffe0ff */
[----:B------:R-:W1:Y:S01]  /*0600*/  @P0 LDC.64 R156, c[0x0][0x3e0] ;  /* 0x0000f800ff9c0b82 */ /* 0x000e620000000a00 */
[----:B------:R-:W-:Y:S01]  /*0610*/  IMAD.WIDE.U32 R60, R92, 0x10, R80 ;  /* 0x000000105c3c7825 */ /* 0x000fe200078e0050 */
[----:B------:R-:W4:Y:S03]  /*0620*/  LDG.E.128 R64, desc[UR8][R64.64] ;  /* 0x0000000840407981 */ /* 0x000f26000c1e1d00 */
[C---:B--2---:R-:W-:Y:S02]  /*0630*/  IMAD.WIDE.U32 R160, R90.reuse, 0x8, R82 ;  /* 0x000000085aa07825 */ /* 0x044fe400078e0052 */
[----:B------:R-:W2:Y:S02]  /*0640*/  LDG.E.128 R60, desc[UR8][R60.64] ;  /* 0x000000083c3c7981 */ /* 0x000ea4000c1e1d00 */
[----:B------:R-:W-:Y:S02]  /*0650*/  IMAD.WIDE.U32 R68, R90, 0x10, R80 ;  /* 0x000000105a447825 */ /* 0x000fe400078e0050 */
[----:B------:R-:W2:Y:S02]  /*0660*/  LDG.E.64 R160, desc[UR8][R160.64] ;  /* 0x00000008a0a07981 */ /* 0x000ea4000c1e1b00 */
[----:B------:R-:W-:-:S02]  /*0670*/  IMAD.WIDE.U32 R166, R92, 0x8, R82 ;  /* 0x000000085ca67825 */ /* 0x000fc400078e0052 */
[----:B------:R-:W2:Y:S01]  /*0680*/  LDG.E.128 R68, desc[UR8][R68.64] ;  /* 0x0000000844447981 */ /* 0x000ea2000c1e1d00 */
[----:B------:R-:W-:-:S03]  /*0690*/  IADD3 R89, PT, PT, R92, 0x300, RZ ;  /* 0x000003005c597810 */ /* 0x000fc60007ffe0ff */
[----:B------:R-:W2:Y:S01]  /*06a0*/  LDG.E.64 R166, desc[UR8][R166.64] ;  /* 0x00000008a6a67981 */ /* 0x000ea2000c1e1b00 */
[----:B0-----:R-:W-:-:S04]  /*06b0*/  IMAD.WIDE R168, R149, 0x4, R168 ;  /* 0x0000000495a87825 */ /* 0x001fc800078e02a8 */
[----:B------:R-:W-:Y:S01]  /*06c0*/  IMAD.WIDE.U32 R72, R89, 0x10, R80 ;  /* 0x0000001059487825 */ /* 0x000fe200078e0050 */
[----:B------:R-:W2:Y:S03]  /*06d0*/  LDG.E R151, desc[UR8][R168.64] ;  /* 0x00000008a8977981 */ /* 0x000ea6000c1e1900 */
[--C-:B------:R-:W-:Y:S02]  /*06e0*/  IMAD.WIDE.U32 R164, R91, 0x8, R82.reuse ;  /* 0x000000085ba47825 */ /* 0x100fe400078e0052 */
[----:B------:R-:W2:Y:S04]  /*06f0*/  LDG.E.128 R72, desc[UR8][R72.64] ;  /* 0x0000000848487981 */ /* 0x000ea8000c1e1d00 */
[----:B------:R-:W2:Y:S01]  /*0700*/  LDG.E.64 R164, desc[UR8][R164.64] ;  /* 0x00000008a4a47981 */ /* 0x000ea2000c1e1b00 */
[----:B------:R-:W-:Y:S01]  /*0710*/  IMAD.WIDE.U32 R162, R89, 0x8, R82 ;  /* 0x0000000859a27825 */ /* 0x000fe200078e0052 */
[----:B------:R-:W-:-:S05]  /*0720*/  IADD3 R88, PT, PT, R92, 0x400, RZ ;  /* 0x000004005c587810 */ /* 0x000fca0007ffe0ff */
[----:B------:R-:W2:Y:S01]  /*0730*/  LDG.E.64 R162, desc[UR8][R162.64] ;  /* 0x00000008a2a27981 */ /* 0x000ea2000c1e1b00 */
[----:B------:R-:W-:-:S06]  /*0740*/  IMAD.WIDE.U32 R158, R88, 0x8, R82 ;  /* 0x00000008589e7825 */ /* 0x000fcc00078e0052 */
[----:B------:R-:W2:Y:S01]  /*0750*/  LDG.E.64 R158, desc[UR8][R158.64] ;  /* 0x000000089e9e7981 */ /* 0x000ea2000c1e1b00 */
[C---:B---3--:R-:W-:Y:S02]  /*0760*/  IADD3 R3, PT, PT, R92.reuse, 0x500, RZ ;  /* 0x000005005c037810 */ /* 0x048fe40007ffe0ff */
[----:B------:R-:W-:-:S03]  /*0770*/  IADD3 R2, PT, PT, R92, 0x600, RZ ;  /* 0x000006005c027810 */ /* 0x000fc60007ffe0ff */
[----:B------:R-:W-:-:S04]  /*0780*/  IMAD.WIDE.U32 R154, R3, 0x8, R82 ;  /* 0x00000008039a7825 */ /* 0x000fc800078e0052 */
[----:B------:R-:W-:Y:S02]  /*0790*/  IMAD.WIDE.U32 R152, R2, 0x8, R82 ;  /* 0x0000000802987825 */ /* 0x000fe400078e0052 */
[----:B------:R-:W3:Y:S02]  /*07a0*/  LDG.E.64 R154, desc[UR8][R154.64] ;  /* 0x000000089a9a7981 */ /* 0x000ee4000c1e1b00 */
[--C-:B------:R-:W-:Y:S02]  /*07b0*/  IMAD.WIDE.U32 R82, R3, 0x10, R80.reuse ;  /* 0x0000001003527825 */ /* 0x100fe400078e0050 */
[----:B------:R-:W3:Y:S02]  /*07c0*/  LDG.E.64 R152, desc[UR8][R152.64] ;  /* 0x0000000898987981 */ /* 0x000ee4000c1e1b00 */
[----:B------:R-:W-:-:S04]  /*07d0*/  IMAD.WIDE.U32 R76, R88, 0x10, R80 ;  /* 0x00000010584c7825 */ /* 0x000fc800078e0050 */
[----:B------:R-:W-:Y:S02]  /*07e0*/  IMAD.WIDE.U32 R84, R2, 0x10, R80 ;  /* 0x0000001002547825 */ /* 0x000fe400078e0050 */
[----:B------:R-:W3:Y:S04]  /*07f0*/  LDG.E.128 R80, desc[UR8][R82.64] ;  /* 0x0000000852507981 */ /* 0x000ee8000c1e1d00 */
[----:B------:R-:W3:Y:S04]  /*0800*/  LDG.E.128 R76, desc[UR8][R76.64] ;  /* 0x000000084c4c7981 */ /* 0x000ee8000c1e1d00 */
[----:B------:R-:W3:Y:S01]  /*0810*/  LDG.E.128 R84, desc[UR8][R84.64] ;  /* 0x0000000854547981 */ /* 0x000ee2000c1e1d00 */
[----:B------:R-:W-:-:S04]  /*0820*/  ISETP.NE.U32.AND P1, PT, RZ, UR10, PT ;  /* 0x0000000aff007c0c */ /* 0x000fc8000bf25070 */
[----:B------:R-:W-:Y:S02]  /*0830*/  ISETP.NE.AND.EX P1, PT, RZ, UR11, PT, P1 ;  /* 0x0000000bff007c0c */ /* 0x000fe4000bf25310 */
[----:B------:R-:W-:Y:S01]  /*0840*/  ISETP.NE.AND P2, PT, RZ, UR7, PT ;  /* 0x00000007ff007c0c */ /* 0x000fe2000bf45270 */
[----:B-1----:R-:W-:-:S06]  /*0850*/  @P0 IMAD.WIDE R156, R149, 0x2, R156 ;  /* 0x00000002959c0825 */ /* 0x002fcc00078e029c */
[----:B-----5:R-:W5:Y:S01]  /*0860*/  @P0 LDG.E.U16 R156, desc[UR8][R156.64] ;  /* 0x000000089c9c0981 */ /* 0x020f62000c1e1500 */
[----:B----4-:R-:W-:-:S05]  /*0870*/  FSEL R202, R0, RZ, !P2 ;  /* 0x000000ff00ca7208 */ /* 0x010fca0005000000 */
[C---:B------:R-:W-:Y:S01]  /*0880*/  FADD.FTZ R212, -R202.reuse, R66 ;  /* 0x00000042cad47221 */ /* 0x040fe20000010100 */
        /* <DEDUP_REMOVED lines=8> */
[----:B------:R-:W-:Y:S01]  /*0910*/  FADD.FTZ R174, -R202, R65 ;  /* 0x00000041caae7221 */ /* 0x000fe20000010100 */
[----:B------:R-:W-:Y:S02]  /*0920*/  MOV R198, R160 ;  /* 0x000000a000c67202 */ /* 0x000fe40000000f00 */
[----:B------:R-:W-:-:S03]  /*0930*/  SHF.R.U64 R199, R160, 0x10, R161 ;  /* 0x00000010a0c77819 */ /* 0x000fc600000012a1 */
[----:B------:R-:W2:Y:S01]  /*0940*/  @P1 LDC.64 R60, c[0x0][0x438] ;  /* 0x00010e00ff3c1b82 */ /* 0x000ea20000000a00 */
[----:B------:R-:W-:Y:S02]  /*0950*/  MOV R200, R161 ;  /* 0x000000a100c87202 */ /* 0x000fe40000000f00 */
[----:B------:R-:W-:-:S05]  /*0960*/  SHF.R.U32.HI R196, RZ, 0x10, R161 ;  /* 0x00000010ffc47819 */ /* 0x000fca00000116a1 */
[----:B------:R-:W4:Y:S01]  /*0970*/  @P1 LDC.64 R160, c[0x0][0x438] ;  /* 0x00010e00ffa01b82 */ /* 0x000f220000000a00 */
[----:B------:R-:W-:-:S07]  /*0980*/  FADD.FTZ R172, -R202, R68 ;  /* 0x00000044caac7221 */ /* 0x000fce0000010100 */
[----:B------:R-:W4:Y:S01]  /*0990*/  @P1 LDC.64 R64, c[0x0][0x438] ;  /* 0x00010e00ff401b82 */ /* 0x000f220000000a00 */
[C---:B------:R-:W-:Y:S01]  /*09a0*/  FADD.FTZ R190, -R202.reuse, R69 ;  /* 0x00000045cabe7221 */ /* 0x040fe20000010100 */
[C---:B------:R-:W-:Y:S01]  /*09b0*/  FADD.FTZ R192, -R202.reuse, R70 ;  /* 0x00000046cac07221 */ /* 0x040fe20000010100 */
[----:B------:R-:W-:Y:S01]  /*09c0*/  FADD.FTZ R194, -R202, R71 ;  /* 0x00000047cac27221 */ /* 0x000fe20000010100 */
[----:B0-----:R-:W-:-:S04]  /*09d0*/  @P1 IMAD.WIDE.U32 R66, R89, 0x10, R66 ;  /* 0x0000001059421825 */ /* 0x001fc800078e0042 */
[----:B------:R-:W0:Y:S01]  /*09e0*/  @P1 LDC.64 R68, c[0x0][0x438] ;  /* 0x00010e00ff441b82 */ /* 0x000e220000000a00 */
[----:B------:R-:W-:Y:S01]  /*09f0*/  MOV R171, R166 ;  /* 0x000000a600ab7202 */ /* 0x000fe20000000f00 */
[----:B-1----:R-:W-:Y:S01]  /*0a00*/  @P1 IMAD.WIDE.U32 R62, R3, 0x10, R62 ;  /* 0x00000010033e1825 */ /* 0x002fe200078e003e */
[----:B------:R1:W5:Y:S01]  /*0a10*/  @P1 LDG.E.128 R44, desc[UR8][R66.64] ;  /* 0x00000008422c1981 */ /* 0x000362000c1e1d00 */
[----:B------:R-:W-:Y:S02]  /*0a20*/  SHF.R.U64 R179, R166, 0x10, R167 ;  /* 0x00000010a6b37819 */ /* 0x000fe400000012a7 */
[----:B--2---:R-:W-:Y:S01]  /*0a30*/  @P1 IMAD.WIDE.U32 R60, R2, 0x10, R60 ;  /* 0x00000010023c1825 */ /* 0x004fe200078e003c */
[----:B------:R2:W5:Y:S01]  /*0a40*/  @P1 LDG.E.128 R52, desc[UR8][R62.64] ;  /* 0x000000083e341981 */ /* 0x000562000c1e1d00 */
[----:B------:R-:W3:Y:S01]  /*0a50*/  @P1 LDC.64 R70, c[0x0][0x438] ;  /* 0x00010e00ff461b82 */ /* 0x000ee20000000a00 */
[----:B------:R-:W-:Y:S01]  /*0a60*/  MOV R173, R167 ;  /* 0x000000a700ad7202 */ /* 0x000fe20000000f00 */
[----:B----4-:R-:W-:-:S04]  /*0a70*/  @P1 IMAD.WIDE.U32 R160, R92, 0x10, R160 ;  /* 0x000000105ca01825 */ /* 0x010fc800078e00a0 */
[----:B------:R-:W-:Y:S01]  /*0a80*/  FMUL.FTZ R0, R151, R0 ;  /* 0x0000000097007220 */ /* 0x000fe20000410000 */
[----:B------:R-:W-:Y:S01]  /*0a90*/  SHF.R.U32.HI R177, RZ, 0x10, R167 ;  /* 0x00000010ffb17819 */ /* 0x000fe200000116a7 */
[----:B------:R-:W-:Y:S01]  /*0aa0*/  FADD.FTZ R176, -R202, R72 ;  /* 0x00000048cab07221 */ /* 0x000fe20000010100 */
[----:B-1----:R-:W-:Y:S01]  /*0ab0*/  SHF.L.U32 R66, R171, 0x10, RZ ;  /* 0x00000010ab427819 */ /* 0x002fe200000006ff */
[----:B------:R1:W5:Y:S01]  /*0ac0*/  @P1 LDG.E.128 R56, desc[UR8][R60.64] ;  /* 0x000000083c381981 */ /* 0x000362000c1e1d00 */
[----:B--2---:R-:W-:Y:S01]  /*0ad0*/  SHF.L.U32 R63, R179, 0x10, RZ ;  /* 0x00000010b33f7819 */ /* 0x004fe200000006ff */
[----:B------:R-:W-:-:S04]  /*0ae0*/  @P1 IMAD.WIDE.U32 R64, R88, 0x10, R64 ;  /* 0x0000001058401825 */ /* 0x000fc800078e0040 */
[----:B------:R-:W-:Y:S01]  /*0af0*/  FMUL.FTZ R183, R28, R66 ;  /* 0x000000421cb77220 */ /* 0x000fe20000410000 */
[----:B------:R-:W-:Y:S01]  /*0b00*/  SHF.L.U32 R62, R173, 0x10, RZ ;  /* 0x00000010ad3e7819 */ /* 0x000fe200000006ff */
[----:B------:R-:W-:Y:S01]  /*0b10*/  FMUL.FTZ R181, R151, R180 ;  /* 0x000000b497b57220 */ /* 0x000fe20000410000 */
[----:B------:R-:W-:Y:S01]  /*0b20*/  FMUL.FTZ R180, R29, R63 ;  /* 0x0000003f1db47220 */ /* 0x000fe20000410000 */
[----:B------:R-:W-:Y:S01]  /*0b30*/  FMUL.FTZ R185, R151, R182 ;  /* 0x000000b697b97220 */ /* 0x000fe20000410000 */
[----:B------:R2:W5:Y:S01]  /*0b40*/  @P1 LDG.E.128 R32, desc[UR8][R160.64] ;  /* 0x00000008a0201981 */ /* 0x000562000c1e1d00 */
[----:B-1----:R-:W-:Y:S01]  /*0b50*/  FADD.FTZ R61, RZ, R183 ;  /* 0x000000b7ff3d7221 */ /* 0x002fe20000010000 */
[----:B------:R-:W-:Y:S01]  /*0b60*/  FFMA.FTZ R60, R0, R183, RZ ;  /* 0x000000b7003c7223 */ /* 0x000fe200000100ff */
[----:B------:R-:W-:Y:S01]  /*0b70*/  MOV R187, R164 ;  /* 0x000000a400bb7202 */ /* 0x000fe20000000f00 */
[----:B------:R1:W5:Y:S01]  /*0b80*/  @P1 LDG.E.128 R48, desc[UR8][R64.64] ;  /* 0x0000000840301981 */ /* 0x000362000c1e1d00 */
[----:B------:R-:W-:Y:S01]  /*0b90*/  FMUL.FTZ R179, R30, R62 ;  /* 0x0000003e1eb37220 */ /* 0x000fe20000410000 */
[----:B0-----:R-:W-:-:S04]  /*0ba0*/  @P1 IMAD.WIDE.U32 R68, R90, 0x10, R68 ;  /* 0x000000105a441825 */ /* 0x001fc800078e0044 */
[C---:B------:R-:W-:Y:S01]  /*0bb0*/  FMUL.FTZ R182, R151.reuse, R216 ;  /* 0x000000d897b67220 */ /* 0x040fe20000410000 */
[----:B--2---:R-:W-:Y:S01]  /*0bc0*/  FMUL.FTZ R160, R151, R176 ;  /* 0x000000b097a07220 */ /* 0x004fe20000410000 */
[----:B------:R-:W-:Y:S01]  /*0bd0*/  FADD.FTZ R176, R180, R61 ;  /* 0x0000003db4b07221 */ /* 0x000fe20000010000 */
[----:B------:R-:W-:Y:S01]  /*0be0*/  FFMA.FTZ R61, R185, R180, R60 ;  /* 0x000000b4b93d7223 */ /* 0x000fe2000001003c */
[----:B------:R-:W-:Y:S01]  /*0bf0*/  SHF.R.U64 R170, R164, 0x10, R165 ;  /* 0x00000010a4aa7819 */ /* 0x000fe200000012a5 */
[----:B---3--:R-:W-:Y:S01]  /*0c00*/  @P1 IMAD.WIDE.U32 R70, R91, 0x10, R70 ;  /* 0x000000105b461825 */ /* 0x008fe200078e0046 */
[----:B-1----:R-:W-:-:S03]  /*0c10*/  SHF.L.U32 R64, R177, 0x10, RZ ;  /* 0x00000010b1407819 */ /* 0x002fc600000006ff */
[----:B------:R-:W-:Y:S01]  /*0c20*/  FADD.FTZ R176, R179, R176 ;  /* 0x000000b0b3b07221 */ /* 0x000fe20000010000 */
[----:B------:R-:W-:Y:S01]  /*0c30*/  SHF.L.U32 R65, R187, 0x10, RZ ;  /* 0x00000010bb417819 */ /* 0x000fe200000006ff */
[----:B------:R-:W-:Y:S01]  /*0c40*/  FFMA.FTZ R60, R182, R179, R61 ;  /* 0x000000b3b63c7223 */ /* 0x000fe2000001003d */
[----:B------:R-:W-:Y:S01]  /*0c50*/  MOV R169, R165 ;  /* 0x000000a500a97202 */ /* 0x000fe20000000f00 */
[----:B------:R-:W-:Y:S01]  /*0c60*/  FMUL.FTZ R177, R31, R64 ;  /* 0x000000401fb17220 */ /* 0x000fe20000410000 */
[----:B------:R-:W-:Y:S01]  /*0c70*/  SHF.R.U32.HI R165, RZ, 0x10, R165 ;  /* 0x00000010ffa57819 */ /* 0x000fe200000116a5 */
[----:B------:R0:W5:Y:S01]  /*0c80*/  @P1 LDG.E.128 R40, desc[UR8][R68.64] ;  /* 0x0000000844281981 */ /* 0x000162000c1e1d00 */
[----:B------:R-:W-:Y:S01]  /*0c90*/  FMUL.FTZ R197, R24, R65 ;  /* 0x0000004118c57220 */ /* 0x000fe20000410000 */
[----:B------:R-:W-:Y:S01]  /*0ca0*/  FADD.FTZ R176, R177, R176 ;  /* 0x000000b0b1b07221 */ /* 0x000fe20000010000 */
[----:B------:R-:W-:Y:S01]  /*0cb0*/  FMUL.FTZ R178, R151, R178 ;  /* 0x000000b297b27220 */ /* 0x000fe20000410000 */
[----:B------:R1:W5:Y:S01]  /*0cc0*/  @P1 LDG.E.128 R36, desc[UR8][R70.64] ;  /* 0x0000000846241981 */ /* 0x000362000c1e1d00 */
[----:B------:R-:W-:Y:S01]  /*0cd0*/  FFMA.FTZ R61, R181, R177, R60 ;  /* 0x000000b1b53d7223 */ /* 0x000fe2000001003c */
[----:B------:R-:W-:-:S02]  /*0ce0*/  MOV R166, R163 ;  /* 0x000000a300a67202 */ /* 0x000fc40000000f00 */
[----:B0-----:R-:W-:Y:S01]  /*0cf0*/  SHF.L.U32 R68, R170, 0x10, RZ ;  /* 0x00000010aa447819 */ /* 0x001fe200000006ff */
[----:B------:R-:W-:Y:S01]  /*0d00*/  FADD.FTZ R67, R197, R176 ;  /* 0x000000b0c5437221 */ /* 0x000fe20000010000 */
[----:B------:R-:W-:Y:S02]  /*0d10*/  SHF.L.U32 R69, R169, 0x10, RZ ;  /* 0x00000010a9457819 */ /* 0x000fe400000006ff */
[----:B-1----:R-:W-:Y:S01]  /*0d20*/  SHF.L.U32 R70, R165, 0x10, RZ ;  /* 0x00000010a5467819 */ /* 0x002fe200000006ff */
[----:B------:R-:W-:Y:S01]  /*0d30*/  FMUL.FTZ R165, R151, R194 ;  /* 0x000000c297a57220 */ /* 0x000fe20000410000 */
[----:B------:R-:W-:Y:S01]  /*0d40*/  FMUL.FTZ R194, R25, R68 ;  /* 0x0000004419c27220 */ /* 0x000fe20000410000 */
[C---:B------:R-:W-:Y:S01]  /*0d50*/  FMUL.FTZ R173, R151.reuse, R174 ;  /* 0x000000ae97ad7220 */ /* 0x040fe20000410000 */
[----:B------:R-:W-:Y:S01]  /*0d60*/  FFMA.FTZ R60, R178, R197, R61 ;  /* 0x000000c5b23c7223 */ /* 0x000fe2000001003d */
[----:B------:R-:W-:Y:S01]  /*0d70*/  SHF.L.U32 R205, R166, 0x10, RZ ;  /* 0x00000010a6cd7819 */ /* 0x000fe200000006ff */
[----:B------:R-:W-:Y:S01]  /*0d80*/  FMUL.FTZ R195, R26, R69 ;  /* 0x000000451ac37220 */ /* 0x000fe20000410000 */
[----:B------:R-:W-:Y:S01]  /*0d90*/  FADD.FTZ R166, R194, R67 ;  /* 0x00000043c2a67221 */ /* 0x000fe20000010000 */
[----:B------:R-:W-:Y:S01]  /*0da0*/  FMUL.FTZ R174, R151, R212 ;  /* 0x000000d497ae7220 */ /* 0x000fe20000410000 */
[----:B------:R-:W-:Y:S01]  /*0db0*/  FFMA.FTZ R61, R173, R194, R60 ;  /* 0x000000c2ad3d7223 */ /* 0x000fe2000001003c */
[----:B------:R-:W-:Y:S01]  /*0dc0*/  MOV R201, R162 ;  /* 0x000000a200c97202 */ /* 0x000fe20000000f00 */
[----:B------:R-:W-:Y:S01]  /*0dd0*/  FMUL.FTZ R170, R151, R192 ;  /* 0x000000c097aa7220 */ /* 0x000fe20000410000 */
[----:B------:R-:W-:Y:S01]  /*0de0*/  SHF.R.U64 R167, R162, 0x10, R163 ;  /* 0x00000010a2a77819 */ /* 0x000fe200000012a3 */
[----:B------:R-:W-:Y:S01]  /*0df0*/  FMUL.FTZ R192, R27, R70 ;  /* 0x000000461bc07220 */ /* 0x000fe20000410000 */
[----:B------:R-:W-:Y:S01]  /*0e00*/  MOV R162, R158 ;  /* 0x0000009e00a27202 */ /* 0x000fe20000000f00 */
[----:B------:R-:W-:Y:S01]  /*0e10*/  FADD.FTZ R67, R195, R166 ;  /* 0x000000a6c3437221 */ /* 0x000fe20000010000 */
[----:B------:R-:W-:Y:S01]  /*0e20*/  SHF.L.U32 R198, R198, 0x10, RZ ;  /* 0x00000010c6c67819 */ /* 0x000fe200000006ff */
[----:B------:R-:W-:Y:S01]  /*0e30*/  FMUL.FTZ R171, R151, R214 ;  /* 0x000000d697ab7220 */ /* 0x000fe20000410000 */
[----:B------:R-:W-:Y:S01]  /*0e40*/  FFMA.FTZ R60, R174, R195, R61 ;  /* 0x000000c3ae3c7223 */ /* 0x000fe2000001003d */
[----:B------:R-:W-:-:S02]  /*0e50*/  SHF.L.U32 R199, R199, 0x10, RZ ;  /* 0x00000010c7c77819 */ /* 0x000fc400000006ff */
[----:B------:R-:W-:Y:S01]  /*0e60*/  SHF.L.U32 R209, R162, 0x10, RZ ;  /* 0x00000010a2d17819 */ /* 0x000fe200000006ff */
[----:B------:R-:W-:Y:S01]  /*0e70*/  FMUL.FTZ R193, R20, R198 ;  /* 0x000000c614c17220 */ /* 0x000fe20000410000 */
[----:B------:R-:W-:Y:S01]  /*0e80*/  FADD.FTZ R162, R192, R67 ;  /* 0x00000043c0a27221 */ /* 0x000fe20000010000 */
[----:B------:R-:W-:Y:S01]  /*0e90*/  FMUL.FTZ R172, R151, R172 ;  /* 0x000000ac97ac7220 */ /* 0x000fe20000410000 */
[----:B------:R-:W-:Y:S01]  /*0ea0*/  FFMA.FTZ R61, R171, R192, R60 ;  /* 0x000000c0ab3d7223 */ /* 0x000fe2000001003c */
[----:B------:R-:W-:Y:S01]  /*0eb0*/  SHF.R.U64 R158, R158, 0x10, R159 ;  /* 0x000000109e9e7819 */ /* 0x000fe2000000129f */
[----:B------:R-:W-:Y:S01]  /*0ec0*/  FMUL.FTZ R169, R151, R190 ;  /* 0x000000be97a97220 */ /* 0x000fe20000410000 */
[----:B------:R-:W-:Y:S01]  /*0ed0*/  SHF.L.U32 R200, R200, 0x10, RZ ;  /* 0x00000010c8c87819 */ /* 0x000fe200000006ff */
        /* <DEDUP_REMOVED lines=8> */
[----:B------:R-:W-:Y:S01]  /*0f60*/  FFMA.FTZ R61, R169, R190, R60 ;  /* 0x000000bea93d7223 */ /* 0x000fe2000001003c */
        /* <DEDUP_REMOVED lines=8> */
[----:B------:R-:W-:Y:S01]  /*0ff0*/  FADD.FTZ R158, R188, R67 ;  /* 0x00000043bc9e7221 */ /* 0x000fe20000010000 */
[C---:B------:R-:W-:Y:S01]  /*1000*/  FADD.FTZ R184, -R202.reuse, R73 ;  /* 0x00000049cab87221 */ /* 0x040fe20000010100 */
[----:B------:R-:W-:Y:S01]  /*1010*/  FFMA.FTZ R61, R165, R188, R60 ;  /* 0x000000bca53d7223 */ /* 0x000fe2000001003c */
[----:B------:R-:W-:Y:S01]  /*1020*/  FADD.FTZ R210, -R202, R80 ;  /* 0x00000050cad27221 */ /* 0x000fe20000010100 */
[----:B------:R-:W-:Y:S01]  /*1030*/  SHF.R.U32.HI R175, RZ, 0x10, R163 ;  /* 0x00000010ffaf7819 */ /* 0x000fe200000116a3 */
[----:B------:R-:W-:Y:S01]  /*1040*/  FMUL.FTZ R80, R151, R186 ;  /* 0x000000ba97507220 */ /* 0x000fe20000410000 */
[----:B------:R-:W-:Y:S01]  /*1050*/  MOV R72, R155 ;  /* 0x0000009b00487202 */ /* 0x000fe20000000f00 */
        /* <DEDUP_REMOVED lines=8> */
[----:B------:R-:W-:Y:S01]  /*10e0*/  FFMA.FTZ R61, R163, R186, R60 ;  /* 0x000000baa33d7223 */ /* 0x000fe2000001003c */
[----:B------:R-:W-:Y:S01]  /*10f0*/  FMUL.FTZ R184, R19, R207 ;  /* 0x000000cf13b87220 */ /* 0x000fe20000410000 */
[----:B------:R-:W-:Y:S01]  /*1100*/  FADD.FTZ R76, -R202, R76 ;  /* 0x0000004cca4c7221 */ /* 0x000fe20000010100 */
[----:B------:R-:W-:Y:S01]  /*1110*/  FADD.FTZ R67, R187, R72 ;  /* 0x00000048bb437221 */ /* 0x000fe20000010000 */
[----:B------:R-:W-:Y:S01]  /*1120*/  FFMA.FTZ R60, R80, R187, R61 ;  /* 0x000000bb503c7223 */ /* 0x000fe2000001003d */
[----:B------:R-:W-:Y:S01]  /*1130*/  MOV R157, R159 ;  /* 0x0000009f009d7202 */ /* 0x000fe20000000f00 */
[----:B------:R-:W-:Y:S01]  /*1140*/  FMUL.FTZ R175, R12, R209 ;  /* 0x000000d10caf7220 */ /* 0x000fe20000410000 */
[----:B------:R-:W-:Y:S01]  /*1150*/  FADD.FTZ R72, R184, R67 ;  /* 0x00000043b8487221 */ /* 0x000fe20000010000 */
[C---:B------:R-:W-:Y:S01]  /*1160*/  FADD.FTZ R168, -R202.reuse, R77 ;  /* 0x0000004dcaa87221 */ /* 0x040fe20000010100 */
[----:B------:R-:W-:Y:S01]  /*1170*/  FMUL.FTZ R76, R151, R76 ;  /* 0x0000004c974c7220 */ /* 0x000fe20000410000 */
[----:B------:R-:W-:Y:S01]  /*1180*/  FFMA.FTZ R67, R161, R184, R60 ;  /* 0x000000b8a1437223 */ /* 0x000fe2000001003c */
[----:B------:R-:W-:Y:S01]  /*1190*/  SHF.R.U32.HI R159, RZ, 0x10, R159 ;  /* 0x00000010ff9f7819 */ /* 0x000fe2000001169f */
[----:B------:R-:W-:Y:S01]  /*11a0*/  FMUL.FTZ R176, R13, R211 ;  /* 0x000000d30db07220 */ /* 0x000fe20000410000 */
[----:B------:R-:W-:Y:S01]  /*11b0*/  SHF.L.U32 R212, R157, 0x10, RZ ;  /* 0x000000109dd47819 */ /* 0x000fe200000006ff */
[----:B------:R-:W-:Y:S01]  /*11c0*/  FADD.FTZ R61, R175, R72 ;  /* 0x00000048af3d7221 */ /* 0x000fe20000010000 */
[----:B------:R-:W-:Y:S01]  /*11d0*/  FADD.FTZ R78, -R202, R78 ;  /* 0x0000004eca4e7221 */ /* 0x000fe20000010100 */
[----:B------:R-:W-:Y:S01]  /*11e0*/  FMUL.FTZ R77, R151, R168 ;  /* 0x000000a8974d7220 */ /* 0x000fe20000410000 */
[----:B------:R-:W-:Y:S01]  /*11f0*/  FFMA.FTZ R60, R76, R175, R67 ;  /* 0x000000af4c3c7223 */ /* 0x000fe20000010043 */
[----:B------:R-:W-:Y:S01]  /*1200*/  MOV R75, R154 ;  /* 0x0000009a004b7202 */ /* 0x000fe20000000f00 */
[----:B------:R-:W-:Y:S01]  /*1210*/  FADD.FTZ R72, R176, R61 ;  /* 0x0000003db0487221 */ /* 0x000fe20000010000 */
[----:B------:R-:W-:Y:S01]  /*1220*/  SHF.L.U32 R213, R159, 0x10, RZ ;  /* 0x000000109fd57819 */ /* 0x000fe200000006ff */
[----:B------:R-:W-:Y:S01]  /*1230*/  FADD.FTZ R164, -R202, R79 ;  /* 0x0000004fcaa47221 */ /* 0x000fe20000010100 */
[----:B------:R-:W-:Y:S01]  /*1240*/  FMUL.FTZ R78, R151, R78 ;  /* 0x0000004e974e7220 */ /* 0x000fe20000410000 */
        /* <DEDUP_REMOVED lines=8> */
[----:B------:R-:W-:Y:S01]  /*12d0*/  SHF.R.U32.HI R74, RZ, 0x10, R155 ;  /* 0x00000010ff4a7819 */ /* 0x000fe2000001169b */
[----:B------:R-:W-:Y:S01]  /*12e0*/  FADD.FTZ R208, -R202, R81 ;  /* 0x00000051cad07221 */ /* 0x000fe20000010100 */
[----:B------:R-:W-:Y:S01]  /*12f0*/  MOV R155, R152 ;  /* 0x00000098009b7202 */ /* 0x000fe20000000f00 */
        /* <DEDUP_REMOVED lines=13> */
[----:B------:R-:W-:Y:S01]  /*13d0*/  FADD.FTZ R206, -R202, R83 ;  /* 0x00000053cace7221 */ /* 0x000fe20000010100 */
[----:B------:R-:W-:Y:S01]  /*13e0*/  FMUL.FTZ R82, R10, R216 ;  /* 0x000000d80a527220 */ /* 0x000fe20000410000 */
[----:B------:R-:W-:Y:S01]  /*13f0*/  FADD.FTZ R67, R81, R72 ;  /* 0x0000004851437221 */ /* 0x000fe20000010000 */
[----:B------:R-:W-:Y:S01]  /*1400*/  FFMA.FTZ R61, R155, R81, R60 ;  /* 0x000000519b3d7223 */ /* 0x000fe2000001003c */
[----:B------:R-:W-:Y:S01]  /*1410*/  MOV R154, R153 ;  /* 0x00000099009a7202 */ /* 0x000fe20000000f00 */
[----:B------:R-:W-:Y:S01]  /*1420*/  FADD.FTZ R84, -R202, R84 ;  /* 0x00000054ca547221 */ /* 0x000fe20000010100 */
[----:B------:R-:W-:Y:S01]  /*1430*/  SHF.R.U64 R152, R152, 0x10, R153 ;  /* 0x0000001098987819 */ /* 0x000fe20000001299 */
        /* <DEDUP_REMOVED lines=18> */
[----:B------:R-:W-:Y:S01]  /*1560*/  FMUL.FTZ R158, R151, R86 ;  /* 0x00000056979e7220 */ /* 0x000fe20000410000 */
[----:B------:R-:W-:Y:S01]  /*1570*/  FADD.FTZ R202, -R202, R87 ;  /* 0x00000057caca7221 */ /* 0x000fe20000010100 */
[----:B------:R-:W-:Y:S01]  /*1580*/  FMUL.FTZ R86, R6, R220 ;  /* 0x000000dc06567220 */ /* 0x000fe20000410000 */
        /* <DEDUP_REMOVED lines=40> */
.L_x_5853:
[----:B------:R-:W-:Y:S05]  /*1810*/  BSYNC.RECONVERGENT B0 ;  /* 0x0000000000007941 */ /* 0x000fea0003800200 */
.L_x_5852:
        /* <DEDUP_REMOVED lines=21> */
[----:B------:R-:W-:Y:S01]  /*1970*/  UISETP.NE.U32.AND UP0, UPT, UR10, URZ, UPT ;  /* 0x000000ff0a00728c */ /* 0x000fe2000bf05070 */
[----:B------:R-:W-:-:S02]  /*1980*/  HFMA2 R152, -RZ, RZ, 1.875, 0 ;  /* 0x3f800000ff987431 */ /* 0x000fc400000001ff */
[----:B------:R-:W-:Y:S01]  /*1990*/  FFMA.FTZ R101, R172, R198, R101 ;  /* 0x000000c6ac657223 */ /* 0x000fe20000010065 */
[----:B-1----:R-:W-:Y:S01]  /*19a0*/  ULEA UR4, UR5, UR4, 0x18 ;  /* 0x0000000405047291 */ /* 0x002fe2000f8ec0ff */
[----:B------:R-:W-:Y:S01]  /*19b0*/  FADD.FTZ R129, R198, R129 ;  /* 0x00000081c6817221 */ /* 0x000fe20000010000 */
[----:B------:R-:W-:Y:S01]  /*19c0*/  UISETP.NE.AND.EX UP0, UPT, UR11, URZ, UPT, UP0 ;  /* 0x000000ff0b00728c */ /* 0x000fe2000bf05300 */
[----:B------:R-:W-:Y:S01]  /*19d0*/  FFMA.FTZ R103, R170, R200, R103 ;  /* 0x000000c8aa677223 */ /* 0x000fe20000010067 */
[----:B------:R-:W-:Y:S01]  /*19e0*/  UIADD3 UR5, UPT, UPT, UR4, 0x7040, URZ ;  /* 0x0000704004057890 */ /* 0x000fe2000fffe0ff */
[----:B-----5:R-:W-:Y:S01]  /*19f0*/  @P0 SHF.L.U32 R152, R156, 0x10, RZ ;  /* 0x000000109c980819 */ /* 0x020fe200000006ff */
[----:B------:R-:W-:Y:S01]  /*1a00*/  @!UP1 UIADD3 UR5, UPT, UPT, UR4, 0x7000, URZ ;  /* 0x0000700004059890 */ /* 0x000fe2000fffe0ff */
[----:B------:R-:W-:Y:S01]  /*1a10*/  FADD.FTZ R131, R200, R131 ;  /* 0x00000083c8837221 */ /* 0x000fe20000010000 */
[----:B------:R-:W-:Y:S01]  /*1a20*/  UIADD3 UR6, UPT, UPT, UR4, 0x7050, URZ ;  /* 0x0000705004067890 */ /* 0x000fe2000fffe0ff */
[----:B------:R-:W-:Y:S01]  /*1a30*/  FFMA.FTZ R104, R165, R196, R104 ;  /* 0x000000c4a5687223 */ /* 0x000fe20000010068 */
[----:B------:R-:W-:Y:S01]  /*1a40*/  @!UP1 UIADD3 UR6, UPT, UPT, UR4, 0x7010, URZ ;  /* 0x0000701004069890 */ /* 0x000fe2000fffe0ff */
[----:B------:R-:W-:Y:S01]  /*1a50*/  FADD.FTZ R132, R196, R132 ;  /* 0x00000084c4847221 */ /* 0x000fe20000010000 */
[----:B------:R-:W-:Y:S01]  /*1a60*/  FFMA.FTZ R105, R160, R201, R105 ;  /* 0x000000c9a0697223 */ /* 0x000fe20000010069 */
        /* <DEDUP_REMOVED lines=68> */
[-CC-:B------:R-:W-:Y:S01]  /*1eb0*/  FFMA.FTZ R165, R79, R156.reuse, R199.reuse ;  /* 0x0000009c4fa57223 */ /* 0x180fe200000100c7 */
[----:B------:R-:W-:Y:S01]  /*1ec0*/  FFMA.FTZ R76, R76, R156, R199 ;  /* 0x0000009c4c4c7223 */ /* 0x000fe200000100c7 */
[----:B------:R-:W-:Y:S01]  /*1ed0*/  FMUL.FTZ R61, R151, R0 ;  /* 0x00000000973d7220 */ /* 0x000fe20000410000 */
[----:B------:R-:W-:Y:S01]  /*1ee0*/  FADD.FTZ R180, R180, -R185 ;  /* 0x800000b9b4b47221 */ /* 0x000fe20000010000 */
[-C--:B------:R-:W-:Y:S01]  /*1ef0*/  FFMA.FTZ R163, R163, R156.reuse, R199 ;  /* 0x0000009ca3a37223 */ /* 0x080fe200000100c7 */
[----:B------:R-:W-:Y:S01]  /*1f00*/  FADD.FTZ R168, R168, -R165 ;  /* 0x800000a5a8a87221 */ /* 0x000fe20000010000 */
[-CC-:B------:R-:W-:Y:S01]  /*1f10*/  FFMA.FTZ R182, R182, R156.reuse, R199.reuse ;  /* 0x0000009cb6b67223 */ /* 0x180fe200000100c7 */
[--C-:B------:R-:W-:Y:S01]  /*1f20*/  FFMA.FTZ R165, R166, R156, R199.reuse ;  /* 0x0000009ca6a57223 */ /* 0x100fe200000100c7 */
[----:B------:R-:W-:Y:S01]  /*1f30*/  FADD.FTZ R80, R187, -R80 ;  /* 0x80000050bb507221 */ /* 0x000fe20000010000 */
[----:B------:R-:W-:Y:S01]  /*1f40*/  FADD.FTZ R76, R175, -R76 ;  /* 0x8000004caf4c7221 */ /* 0x000fe20000010000 */
[----:B------:R-:W-:Y:S01]  /*1f50*/  FMUL.FTZ R0, R61, R152 ;  /* 0x000000983d007220 */ /* 0x000fe20000410000 */
[----:B------:R-:W-:Y:S01]  /*1f60*/  FFMA.FTZ R173, R173, R156, R199 ;  /* 0x0000009cadad7223 */ /* 0x000fe200000100c7 */
[----:B------:R-:W-:Y:S01]  /*1f70*/  FMUL.FTZ R61, R151, R180 ;  /* 0x000000b4973d7220 */ /* 0x000fe20000410000 */
[----:B------:R-:W-:Y:S01]  /*1f80*/  FADD.FTZ R186, R186, -R163 ;  /* 0x800000a3baba7221 */ /* 0x000fe20000010000 */
[----:B------:R-:W-:Y:S01]  /*1f90*/  FADD.FTZ R182, R179, -R182 ;  /* 0x800000b6b3b67221 */ /* 0x000fe20000010000 */
[-C--:B------:R-:W-:Y:S01]  /*1fa0*/  FFMA.FTZ R163, R77, R156.reuse, R199 ;  /* 0x0000009c4da37223 */ /* 0x080fe200000100c7 */
[----:B------:R-:W-:Y:S01]  /*1fb0*/  FADD.FTZ R164, R164, -R165 ;  /* 0x800000a5a4a47221 */ /* 0x000fe20000010000 */
[--C-:B------:R-:W-:Y:S01]  /*1fc0*/  FFMA.FTZ R62, R181, R156, R199.reuse ;  /* 0x0000009cb53e7223 */ /* 0x100fe200000100c7 */
[C---:B------:R-:W-:Y:S01]  /*1fd0*/  FMUL.FTZ R75, R151.reuse, R80 ;  /* 0x00000050974b7220 */ /* 0x040fe20000410000 */
[----:B------:R-:W-:Y:S01]  /*1fe0*/  FMUL.FTZ R77, R151, R76 ;  /* 0x0000004c974d7220 */ /* 0x000fe20000410000 */
[-C--:B------:R-:W-:Y:S01]  /*1ff0*/  FFMA.FTZ R165, R162, R156.reuse, R199 ;  /* 0x0000009ca2a57223 */ /* 0x080fe200000100c7 */
[----:B------:R-:W-:Y:S01]  /*2000*/  FADD.FTZ R194, R194, -R173 ;  /* 0x800000adc2c27221 */ /* 0x000fe20000010000 */
[-CC-:B------:R-:W-:Y:S01]  /*2010*/  FFMA.FTZ R169, R169, R156.reuse, R199.reuse ;  /* 0x0000009ca9a97223 */ /* 0x180fe200000100c7 */
[--C-:B------:R-:W-:Y:S01]  /*2020*/  FFMA.FTZ R80, R159, R156, R199.reuse ;  /* 0x0000009c9f507223 */ /* 0x100fe200000100c7 */
[----:B------:R-:W-:Y:S01]  /*2030*/  FMUL.FTZ R60, R61, R152 ;  /* 0x000000983d3c7220 */ /* 0x000fe20000410000 */
[----:B------:R-:W-:Y:S01]  /*2040*/  FFMA.FTZ R174, R174, R156, R199 ;  /* 0x0000009caeae7223 */ /* 0x000fe200000100c7 */
[----:B------:R-:W-:Y:S01]  /*2050*/  FMUL.FTZ R61, R151, R182 ;  /* 0x000000b6973d7220 */ /* 0x000fe20000410000 */
[----:B------:R-:W-:Y:S01]  /*2060*/  FADD.FTZ R64, R177, -R62 ;  /* 0x8000003eb1407221 */ /* 0x000fe20000010000 */
[----:B------:R-:W-:Y:S01]  /*2070*/  FMUL.FTZ R73, R151, R186 ;  /* 0x000000ba97497220 */ /* 0x000fe20000410000 */
[----:B------:R-:W-:Y:S01]  /*2080*/  FMUL.FTZ R77, R77, R152 ;  /* 0x000000984d4d7220 */ /* 0x000fe20000410000 */
[----:B------:R-:W-:Y:S01]  /*2090*/  FADD.FTZ R82, R82, -R165 ;  /* 0x800000a552527221 */ /* 0x000fe20000010000 */
[----:B------:R-:W-:Y:S01]  /*20a0*/  FMUL.FTZ R65, R151, R194 ;  /* 0x000000c297417220 */ /* 0x000fe20000410000 */
[----:B------:R-:W-:Y:S01]  /*20b0*/  FADD.FTZ R190, R190, -R169 ;  /* 0x800000a9bebe7221 */ /* 0x000fe20000010000 */
[----:B------:R-:W-:Y:S01]  /*20c0*/  FADD.FTZ R80, R83, -R80 ;  /* 0x8000005053507221 */ /* 0x000fe20000010000 */
[-CC-:B------:R-:W-:Y:S01]  /*20d0*/  FFMA.FTZ R165, R158, R156.reuse, R199.reuse ;  /* 0x0000009c9ea57223 */ /* 0x180fe200000100c7 */
[----:B------:R-:W-:Y:S01]  /*20e0*/  FADD.FTZ R174, R195, -R174 ;  /* 0x800000aec3ae7221 */ /* 0x000fe20000010000 */
[--C-:B------:R-:W-:Y:S01]  /*20f0*/  FFMA.FTZ R170, R170, R156, R199.reuse ;  /* 0x0000009caaaa7223 */ /* 0x100fe200000100c7 */
[----:B------:R-:W-:Y:S01]  /*2100*/  FMUL.FTZ R62, R61, R152 ;  /* 0x000000983d3e7220 */ /* 0x000fe20000410000 */
[----:B------:R-:W-:Y:S01]  /*2110*/  FFMA.FTZ R171, R171, R156, R199 ;  /* 0x0000009cabab7223 */ /* 0x000fe200000100c7 */
[----:B------:R-:W-:Y:S01]  /*2120*/  FADD.FTZ R176, R176, -R163 ;  /* 0x800000a3b0b07221 */ /* 0x000fe20000010000 */
[----:B------:R-:W-:Y:S01]  /*2130*/  FMUL.FTZ R61, R151, R64 ;  /* 0x00000040973d7220 */ /* 0x000fe20000410000 */
[-C--:B------:R-:W-:Y:S01]  /*2140*/  FMUL.FTZ R73, R73, R152.reuse ;  /* 0x0000009849497220 */ /* 0x080fe20000410000 */
[----:B------:R0:W-:Y:S01]  /*2150*/  F2F.BF16.F32 R163, R77 ;  /* 0x0000004d00a37304 */ /* 0x0001e20000202000 */
[----:B------:R-:W-:Y:S01]  /*2160*/  FMUL.FTZ R64, R65, R152 ;  /* 0x0000009841407220 */ /* 0x000fe20000410000 */
[C---:B------:R-:W-:Y:S01]  /*2170*/  FMUL.FTZ R69, R151.reuse, R190 ;  /* 0x000000be97457220 */ /* 0x040fe20000410000 */
[C---:B------:R-:W-:Y:S01]  /*2180*/  FMUL.FTZ R83, R151.reuse, R80 ;  /* 0x0000005097537220 */ /* 0x040fe20000410000 */
[----:B------:R-:W-:Y:S01]  /*2190*/  FADD.FTZ R86, R86, -R165 ;  /* 0x800000a556567221 */ /* 0x000fe20000010000 */
[----:B------:R-:W-:Y:S01]  /*21a0*/  FMUL.FTZ R65, R151, R174 ;  /* 0x000000ae97417220 */ /* 0x000fe20000410000 */
[----:B------:R-:W-:Y:S01]  /*21b0*/  FADD.FTZ R170, R191, -R170 ;  /* 0x800000aabfaa7221 */ /* 0x000fe20000010000 */
[----:B------:R-:W-:Y:S01]  /*21c0*/  FFMA.FTZ R80, R157, R156, R199 ;  /* 0x0000009c9d507223 */ /* 0x000fe200000100c7 */
[----:B------:R-:W-:Y:S01]  /*21d0*/  FADD.FTZ R192, R192, -R171 ;  /* 0x800000abc0c07221 */ /* 0x000fe20000010000 */
[----:B0-----:R-:W-:Y:S01]  /*21e0*/  FMUL.FTZ R77, R151, R164 ;  /* 0x000000a4974d7220 */ /* 0x001fe20000410000 */
[----:B------:R0:W-:Y:S01]  /*21f0*/  F2F.BF16.F32 R74, R73 ;  /* 0x00000049004a7304 */ /* 0x0001e20000202000 */
[----:B------:R-:W-:Y:S01]  /*2200*/  FMUL.FTZ R68, R69, R152 ;  /* 0x0000009845447220 */ /* 0x000fe20000410000 */
[----:B------:R-:W-:Y:S01]  /*2210*/  FMUL.FTZ R157, R151, R86 ;  /* 0x00000056979d7220 */ /* 0x000fe20000410000 */
[-C--:B------:R-:W-:Y:S01]  /*2220*/  FMUL.FTZ R77, R77, R152.reuse ;  /* 0x000000984d4d7220 */ /* 0x080fe20000410000 */
[----:B------:R-:W-:Y:S01]  /*2230*/  FMUL.FTZ R66, R65, R152 ;  /* 0x0000009841427220 */ /* 0x000fe20000410000 */
[----:B------:R-:W-:Y:S01]  /*2240*/  FMUL.FTZ R69, R151, R170 ;  /* 0x000000aa97457220 */ /* 0x000fe20000410000 */
[--C-:B------:R-:W-:Y:S01]  /*2250*/  FFMA.FTZ R161, R161, R156, R199.reuse ;  /* 0x0000009ca1a17223 */ /* 0x100fe200000100c7 */
[----:B------:R-:W-:Y:S01]  /*2260*/  FADD.FTZ R86, R87, -R80 ;  /* 0x8000005057567221 */ /* 0x000fe20000010000 */
[C---:B------:R-:W-:Y:S01]  /*2270*/  FMUL.FTZ R65, R151.reuse, R192 ;  /* 0x000000c097417220 */ /* 0x040fe20000410000 */
[----:B0-----:R-:W-:Y:S01]  /*2280*/  FMUL.FTZ R73, R151, R176 ;  /* 0x000000b097497220 */ /* 0x001fe20000410000 */
[----:B------:R-:W-:Y:S01]  /*2290*/  FFMA.FTZ R178, R178, R156, R199 ;  /* 0x0000009cb2b27223 */ /* 0x000fe200000100c7 */
[-C--:B------:R-:W-:Y:S01]  /*22a0*/  FMUL.FTZ R63, R61, R152.reuse ;  /* 0x000000983d3f7220 */ /* 0x080fe20000410000 */
[----:B------:R0:W-:Y:S01]  /*22b0*/  F2F.BF16.F32 R159, R77 ;  /* 0x0000004d009f7304 */ /* 0x0001e20000202000 */
[-C--:B------:R-:W-:Y:S01]  /*22c0*/  FMUL.FTZ R73, R73, R152.reuse ;  /* 0x0000009849497220 */ /* 0x080fe20000410000 */
[-C--:B------:R-:W-:Y:S01]  /*22d0*/  FMUL.FTZ R70, R69, R152.reuse ;  /* 0x0000009845467220 */ /* 0x080fe20000410000 */
[----:B------:R-:W-:Y:S01]  /*22e0*/  FADD.FTZ R184, R184, -R161 ;  /* 0x800000a1b8b87221 */ /* 0x000fe20000010000 */
[----:B------:R-:W-:Y:S01]  /*22f0*/  FMUL.FTZ R67, R65, R152 ;  /* 0x0000009841437220 */ /* 0x000fe20000410000 */
[----:B------:R-:W-:Y:S01]  /*2300*/  FMUL.FTZ R69, R151, R188 ;  /* 0x000000bc97457220 */ /* 0x000fe20000410000 */
[----:B------:R-:W-:Y:S01]  /*2310*/  FADD.FTZ R178, R197, -R178 ;  /* 0x800000b2c5b27221 */ /* 0x000fe20000010000 */
[--C-:B------:R-:W-:Y:S01]  /*2320*/  FFMA.FTZ R172, R172, R156, R199.reuse ;  /* 0x0000009cacac7223 */ /* 0x100fe200000100c7 */
[----:B------:R1:W-:Y:S01]  /*2330*/  F2F.BF16.F32 R76, R73 ;  /* 0x00000049004c7304 */ /* 0x0003e20000202000 */
[C---:B0-----:R-:W-:Y:S01]  /*2340*/  FMUL.FTZ R77, R151.reuse, R86 ;  /* 0x00000056974d7220 */ /* 0x041fe20000410000 */
[----:B------:R-:W-:Y:S01]  /*2350*/  FMUL.FTZ R161, R151, R184 ;  /* 0x000000b897a17220 */ /* 0x000fe20000410000 */
[--C-:B------:R-:W-:Y:S01]  /*2360*/  FFMA.FTZ R160, R160, R156, R199.reuse ;  /* 0x0000009ca0a07223 */ /* 0x100fe200000100c7 */
[-C--:B------:R-:W-:Y:S01]  /*2370*/  FMUL.FTZ R71, R69, R152.reuse ;  /* 0x0000009845477220 */ /* 0x080fe20000410000 */
[----:B------:R-:W-:Y:S01]  /*2380*/  FMUL.FTZ R86, R77, R152 ;  /* 0x000000984d567220 */ /* 0x000fe20000410000 */
[-CC-:B------:R-:W-:Y:S01]  /*2390*/  FFMA.FTZ R78, R78, R156.reuse, R199.reuse ;  /* 0x0000009c4e4e7223 */ /* 0x180fe200000100c7 */
[--C-:B------:R-:W-:Y:S01]  /*23a0*/  FFMA.FTZ R80, R155, R156, R199.reuse ;  /* 0x0000009c9b507223 */ /* 0x100fe200000100c7 */
[----:B------:R-:W-:Y:S01]  /*23b0*/  F2F.BF16.F32 R62, R62 ;  /* 0x0000003e003e7304 */ /* 0x000fe20000202000 */
[----:B-1----:R-:W-:Y:S01]  /*23c0*/  FMUL.FTZ R73, R151, R82 ;  /* 0x0000005297497220 */ /* 0x002fe20000410000 */
[-CC-:B------:R-:W-:Y:S01]  /*23d0*/  FFMA.FTZ R77, R154, R156.reuse, R199.reuse ;  /* 0x0000009c9a4d7223 */ /* 0x180fe200000100c7 */
[----:B------:R-:W-:Y:S01]  /*23e0*/  FFMA.FTZ R156, R153, R156, R199 ;  /* 0x0000009c999c7223 */ /* 0x000fe200000100c7 */
[----:B------:R-:W-:Y:S01]  /*23f0*/  FMUL.FTZ R61, R151, R178 ;  /* 0x000000b2973d7220 */ /* 0x000fe20000410000 */
[----:B------:R-:W-:Y:S01]  /*2400*/  FADD.FTZ R172, R193, -R172 ;  /* 0x800000acc1ac7221 */ /* 0x000fe20000010000 */
[-C--:B------:R-:W-:Y:S01]  /*2410*/  FMUL.FTZ R161, R161, R152.reuse ;  /* 0x00000098a1a17220 */ /* 0x080fe20000410000 */
[-C--:B------:R-:W-:Y:S01]  /*2420*/  FMUL.FTZ R73, R73, R152.reuse ;  /* 0x0000009849497220 */ /* 0x080fe20000410000 */
[----:B------:R-:W0:Y:S01]  /*2430*/  F2F.BF16.F32 R63, R63 ;  /* 0x0000003f003f7304 */ /* 0x000e220000202000 */
[----:B------:R-:W-:Y:S01]  /*2440*/  FADD.FTZ R160, R189, -R160 ;  /* 0x800000a0bda07221 */ /* 0x000fe20000010000 */
[-C--:B------:R-:W-:Y:S01]  /*2450*/  FMUL.FTZ R75, R75, R152.reuse ;  /* 0x000000984b4b7220 */ /* 0x080fe20000410000 */
[----:B------:R-:W-:Y:S01]  /*2460*/  FADD.FTZ R78, R167, -R78 ;  /* 0x8000004ea74e7221 */ /* 0x000fe20000010000 */
[----:B------:R-:W-:Y:S01]  /*2470*/  FADD.FTZ R80, R81, -R80 ;  /* 0x8000005051507221 */ /* 0x000fe20000010000 */
[----:B------:R-:W-:Y:S01]  /*2480*/  FADD.FTZ R84, R84, -R77 ;  /* 0x8000004d54547221 */ /* 0x000fe20000010000 */
[----:B------:R-:W-:Y:S01]  /*2490*/  FADD.FTZ R156, R85, -R156 ;  /* 0x8000009c559c7221 */ /* 0x000fe20000010000 */
[----:B------:R-:W-:Y:S01]  /*24a0*/  FMUL.FTZ R61, R61, R152 ;  /* 0x000000983d3d7220 */ /* 0x000fe20000410000 */
[----:B------:R-:W-:Y:S01]  /*24b0*/  F2F.BF16.F32 R66, R66 ;  /* 0x0000004200427304 */ /* 0x000fe20000202000 */
[C---:B------:R-:W-:Y:S01]  /*24c0*/  FMUL.FTZ R65, R151.reuse, R172 ;  /* 0x000000ac97417220 */ /* 0x040fe20000410000 */
[C---:B------:R-:W-:Y:S01]  /*24d0*/  FMUL.FTZ R69, R151.reuse, R160 ;  /* 0x000000a097457220 */ /* 0x040fe20000410000 */
[C---:B------:R-:W-:Y:S01]  /*24e0*/  FMUL.FTZ R79, R151.reuse, R78 ;  /* 0x0000004e974f7220 */ /* 0x040fe20000410000 */
[----:B------:R-:W-:Y:S01]  /*24f0*/  FMUL.FTZ R81, R151, R84 ;  /* 0x0000005497517220 */ /* 0x000fe20000410000 */
[-C--:B------:R-:W-:Y:S01]  /*2500*/  FMUL.FTZ R65, R65, R152.reuse ;  /* 0x0000009841417220 */ /* 0x080fe20000410000 */
[-C--:B------:R-:W-:Y:S01]  /*2510*/  FMUL.FTZ R69, R69, R152.reuse ;  /* 0x0000009845457220 */ /* 0x080fe20000410000 */
[-C--:B------:R-:W-:Y:S01]  /*2520*/  FMUL.FTZ R83, R83, R152.reuse ;  /* 0x0000009853537220 */ /* 0x080fe20000410000 */
[----:B------:R-:W1:Y:S01]  /*2530*/  F2F.BF16.F32 R67, R67 ;  /* 0x0000004300437304 */ /* 0x000e620000202000 */
[-C--:B------:R-:W-:Y:S01]  /*2540*/  FMUL.FTZ R157, R157, R152.reuse ;  /* 0x000000989d9d7220 */ /* 0x080fe20000410000 */
[-C--:B------:R-:W-:Y:S01]  /*2550*/  FMUL.FTZ R79, R79, R152.reuse ;  /* 0x000000984f4f7220 */ /* 0x080fe20000410000 */
[----:B0-----:R-:W-:Y:S01]  /*2560*/  PRMT R85, R62, 0x5410, R63 ;  /* 0x000054103e557816 */ /* 0x001fe2000000003f */
[----:B------:R-:W-:Y:S01]  /*2570*/  FMUL.FTZ R81, R81, R152 ;  /* 0x0000009851517220 */ /* 0x000fe20000410000 */
[----:B------:R-:W0:Y:S03]  /*2580*/  LDC.64 R62, c[0x0][0x468] ;  /* 0x00011a00ff3e7b82 */ /* 0x000e260000000a00 */
[----:B------:R-:W2:Y:S01]  /*2590*/  F2F.BF16.F32 R60, R60 ;  /* 0x0000003c003c7304 */ /* 0x000ea20000202000 */
[----:B-1----:R-:W-:-:S07]  /*25a0*/  PRMT R155, R66, 0x5410, R67 ;  /* 0x00005410429b7816 */ /* 0x002fce0000000043 */
[----:B------:R-:W-:Y:S01]  /*25b0*/  F2F.BF16.F32 R70, R70 ;  /* 0x0000004600467304 */ /* 0x000fe20000202000 */
[----:B--2---:R-:W-:-:S07]  /*25c0*/  IMAD.WIDE.U32 R66, R60, 0x10000, RZ ;  /* 0x000100003c427825 */ /* 0x004fce00078e00ff */
[----:B------:R-:W1:Y:S01]  /*25d0*/  F2F.BF16.F32 R71, R71 ;  /* 0x0000004700477304 */ /* 0x000e620000202000 */
[----:B------:R-:W-:-:S07]  /*25e0*/  LOP3.LUT R67, R85, R67, RZ, 0xfc, !PT ;  /* 0x0000004355437212 */ /* 0x000fce00078efcff */
[----:B------:R-:W2:Y:S01]  /*25f0*/  F2F.BF16.F32 R64, R64 ;  /* 0x0000004000407304 */ /* 0x000ea20000202000 */
[----:B-1----:R-:W-:-:S07]  /*2600*/  PRMT R153, R70, 0x5410, R71 ;  /* 0x0000541046997816 */ /* 0x002fce0000000047 */
[----:B------:R1:W-:Y:S01]  /*2610*/  F2F.BF16.F32 R72, R161 ;  /* 0x000000a100487304 */ /* 0x0003e20000202000 */
[----:B--2---:R-:W-:-:S07]  /*2620*/  IMAD.WIDE.U32 R70, R64, 0x10000, RZ ;  /* 0x0001000040467825 */ /* 0x004fce00078e00ff */
[----:B------:R2:W-:Y:S01]  /*2630*/  F2F.BF16.F32 R82, R73 ;  /* 0x0000004900527304 */ /* 0x0005e20000202000 */
[----:B-1----:R-:W-:Y:S01]  /*2640*/  FMUL.FTZ R161, R151, R168 ;  /* 0x000000a897a17220 */ /* 0x002fe20000410000 */
[----:B------:R-:W-:-:S03]  /*2650*/  LOP3.LUT R71, R155, R71, RZ, 0xfc, !PT ;  /* 0x000000479b477212 */ /* 0x000fc600078efcff */
[----:B------:R-:W-:-:S03]  /*2660*/  FMUL.FTZ R161, R161, R152 ;  /* 0x00000098a1a17220 */ /* 0x000fc60000410000 */
[----:B------:R-:W1:Y:S01]  /*2670*/  F2F.BF16.F32 R75, R75 ;  /* 0x0000004b004b7304 */ /* 0x000e620000202000 */
[C---:B--2---:R-:W-:Y:S01]  /*2680*/  FMUL.FTZ R73, R151.reuse, R80 ;  /* 0x0000005097497220 */ /* 0x044fe20000410000 */
[----:B------:R-:W-:-:S03]  /*2690*/  FMUL.FTZ R151, R151, R156 ;  /* 0x0000009c97977220 */ /* 0x000fc60000410000 */
[-C--:B------:R-:W-:Y:S01]  /*26a0*/  FMUL.FTZ R73, R73, R152.reuse ;  /* 0x0000009849497220 */ /* 0x080fe20000410000 */
[----:B------:R-:W-:Y:S02]  /*26b0*/  FMUL.FTZ R151, R151, R152 ;  /* 0x0000009897977220 */ /* 0x000fe40000410000 */
[----:B------:R-:W-:Y:S01]  /*26c0*/  F2F.BF16.F32 R68, R68 ;  /* 0x0000004400447304 */ /* 0x000fe20000202000 */
[----:B-1----:R-:W-:-:S07]  /*26d0*/  PRMT R87, R75, 0x5410, R72 ;  /* 0x000054104b577816 */ /* 0x002fce0000000048 */
[----:B------:R-:W1:Y:S08]  /*26e0*/  F2F.BF16.F32 R61, R61 ;  /* 0x0000003d003d7304 */ /* 0x000e700000202000 */
[----:B------:R-:W2:Y:S01]  /*26f0*/  F2F.BF16.F32 R65, R65 ;  /* 0x0000004100417304 */ /* 0x000ea20000202000 */
[----:B-1----:R-:W-:-:S07]  /*2700*/  LOP3.LUT R70, R70, R61, RZ, 0xfc, !PT ;  /* 0x0000003d46467212 */ /* 0x002fce00078efcff */
[----:B------:R1:W3:Y:S01]  /*2710*/  F2F.BF16.F32 R77, R73 ;  /* 0x00000049004d7304 */ /* 0x0002e20000202000 */
[----:B------:R-:W-:-:S07]  /*2720*/  IMAD.WIDE.U32 R60, R74, 0x10000, RZ ;  /* 0x000100004a3c7825 */ /* 0x000fce00078e00ff */
[----:B------:R-:W4:Y:S01]  /*2730*/  F2F.BF16.F32 R69, R69 ;  /* 0x0000004500457304 */ /* 0x000f220000202000 */
[----:B-1----:R-:W-:-:S05]  /*2740*/  IMAD.WIDE.U32 R72, R68, 0x10000, RZ ;  /* 0x0001000044487825 */ /* 0x002fca00078e00ff */
[----:B------:R-:W-:Y:S02]  /*2750*/  LOP3.LUT R75, R153, R73, RZ, 0xfc, !PT ;  /* 0x00000049994b7212 */ /* 0x000fe400078efcff */
[----:B------:R-:W1:Y:S01]  /*2760*/  F2F.BF16.F32 R83, R83 ;  /* 0x0000005300537304 */ /* 0x000e620000202000 */
[----:B--2---:R-:W-:Y:S01]  /*2770*/  LOP3.LUT R74, R72, R65, RZ, 0xfc, !PT ;  /* 0x00000041484a7212 */ /* 0x004fe200078efcff */
[----:B------:R-:W-:-:S04]  /*2780*/  IMAD.WIDE.U32 R64, R76, 0x10000, RZ ;  /* 0x000100004c407825 */ /* 0x000fc800078e00ff */
[----:B---3--:R-:W-:Y:S01]  /*2790*/  IMAD.WIDE.U32 R72, R77, 0x10000, RZ ;  /* 0x000100004d487825 */ /* 0x008fe200078e00ff */
[----:B------:R-:W-:Y:S01]  /*27a0*/  LOP3.LUT R77, R87, R61, RZ, 0xfc, !PT ;  /* 0x0000003d574d7212 */ /* 0x000fe200078efcff */
[----:B------:R-:W2:Y:S01]  /*27b0*/  F2F.BF16.F32 R151, R151 ;  /* 0x0000009700977304 */ /* 0x000ea20000202000 */
[----:B----4-:R-:W-:Y:S01]  /*27c0*/  LOP3.LUT R76, R60, R69, RZ, 0xfc, !PT ;  /* 0x000000453c4c7212 */ /* 0x010fe200078efcff */
[----:B0-----:R-:W-:Y:S01]  /*27d0*/  IMAD.WIDE.U32 R68, R89, 0x8, R62 ;  /* 0x0000000859447825 */ /* 0x001fe200078e003e */
[----:B------:R-:W-:-:S03]  /*27e0*/  LOP3.LUT R80, R72, R159, RZ, 0xfc, !PT ;  /* 0x0000009f48507212 */ /* 0x000fc600078efcff */
[----:B------:R-:W-:Y:S01]  /*27f0*/  IMAD.WIDE.U32 R88, R88, 0x8, R62 ;  /* 0x0000000858587825 */ /* 0x000fe200078e003e */
[----:B-1----:R-:W-:Y:S01]  /*2800*/  PRMT R83, R82, 0x5410, R83 ;  /* 0x0000541052537816 */ /* 0x002fe20000000053 */
[----:B------:R-:W-:Y:S02]  /*2810*/  F2F.BF16.F32 R157, R157 ;  /* 0x0000009d009d7304 */ /* 0x000fe40000202000 */
[----:B--2---:R-:W-:-:S06]  /*2820*/  IMAD.WIDE.U32 R60, R151, 0x10000, RZ ;  /* 0x00010000973c7825 */ /* 0x004fcc00078e00ff */
[----:B------:R-:W0:Y:S08]  /*2830*/  F2F.BF16.F32 R86, R86 ;  /* 0x0000005600567304 */ /* 0x000e300000202000 */
[----:B------:R-:W-:Y:S01]  /*2840*/  F2F.BF16.F32 R79, R79 ;  /* 0x0000004f004f7304 */ /* 0x000fe20000202000 */
[----:B0-----:R-:W-:-:S07]  /*2850*/  PRMT R157, R157, 0x5410, R86 ;  /* 0x000054109d9d7816 */ /* 0x001fce0000000056 */
[----:B------:R-:W0:Y:S08]  /*2860*/  F2F.BF16.F32 R78, R161 ;  /* 0x000000a1004e7304 */ /* 0x000e300000202000 */
[----:B------:R1:W2:Y:S01]  /*2870*/  F2F.BF16.F32 R85, R81 ;  /* 0x0000005100557304 */ /* 0x0002a20000202000 */
[----:B0-----:R-:W-:-:S07]  /*2880*/  PRMT R79, R79, 0x5410, R78 ;  /* 0x000054104f4f7816 */ /* 0x001fce000000004e */
[----:B------:R-:W0:Y:S01]  /*2890*/  F2F.BF16.F32 R0, R0 ;  /* 0x0000000000007304 */ /* 0x000e220000202000 */
[----:B-1----:R-:W-:Y:S01]  /*28a0*/  LOP3.LUT R81, R83, R73, RZ, 0xfc, !PT ;  /* 0x0000004953517212 */ /* 0x002fe200078efcff */
[--C-:B------:R-:W-:Y:S01]  /*28b0*/  IMAD.WIDE.U32 R72, R3, 0x8, R62.reuse ;  /* 0x0000000803487825 */ /* 0x100fe200078e003e */
[----:B------:R-:W-:Y:S02]  /*28c0*/  LOP3.LUT R83, R157, R61, RZ, 0xfc, !PT ;  /* 0x0000003d9d537212 */ /* 0x000fe400078efcff */
[----:B------:R-:W-:Y:S01]  /*28d0*/  LOP3.LUT R79, R79, R65, RZ, 0xfc, !PT ;  /* 0x000000414f4f7212 */ /* 0x000fe200078efcff */
[--C-:B------:R-:W-:Y:S01]  /*28e0*/  IMAD.WIDE.U32 R2, R2, 0x8, R62.reuse ;  /* 0x0000000802027825 */ /* 0x100fe200078e003e */
[----:B--2---:R-:W-:Y:S02]  /*28f0*/  LOP3.LUT R82, R60, R85, RZ, 0xfc, !PT ;  /* 0x000000553c527212 */ /* 0x004fe400078efcff */
[----:B------:R-:W-:Y:S01]  /*2900*/  LOP3.LUT R78, R64, R163, RZ, 0xfc, !PT ;  /* 0x000000a3404e7212 */ /* 0x000fe200078efcff */
[----:B------:R-:W-:-:S04]  /*2910*/  IMAD.WIDE.U32 R60, R92, 0x8, R62 ;  /* 0x000000085c3c7825 */ /* 0x000fc800078e003e */
[----:B------:R-:W-:Y:S01]  /*2920*/  IMAD.WIDE.U32 R64, R91, 0x8, R62 ;  /* 0x000000085b407825 */ /* 0x000fe200078e003e */
[----:B0-----:R-:W-:-:S03]  /*2930*/  LOP3.LUT R66, R66, R0, RZ, 0xfc, !PT ;  /* 0x0000000042427212 */ /* 0x001fc600078efcff */
[----:B------:R-:W-:Y:S02]  /*2940*/  IMAD.WIDE.U32 R90, R90, 0x8, R62 ;  /* 0x000000085a5a7825 */ /* 0x000fe400078e003e */
        /* <DEDUP_REMOVED lines=8> */
.L_x_5855:
[-CC-:B------:R-:W-:Y:S01]  /*29d0*/  FFMA.FTZ R174, R174, R156.reuse, R199.reuse ;  /* 0x0000009caeae7223 */ /* 0x180fe200000100c7 */
[-CC-:B------:R-:W-:Y:S01]  /*29e0*/  FFMA.FTZ R170, R170, R156.reuse, R199.reuse ;  /* 0x0000009caaaa7223 */ /* 0x180fe200000100c7 */
[-CC-:B------:R-:W-:Y:S01]  /*29f0*/  FFMA.FTZ R68, R172, R156.reuse, R199.reuse ;  /* 0x0000009cac447223 */ /* 0x180fe200000100c7 */
[-CC-:B------:R-:W-:Y:S01]  /*2a00*/  FFMA.FTZ R80, R80, R156.reuse, R199.reuse ;  /* 0x0000009c50507223 */ /* 0x180fe200000100c7 */
[----:B------:R-:W-:Y:S01]  /*2a10*/  FADD.FTZ R66, R195, -R174 ;  /* 0x800000aec3427221 */ /* 0x000fe20000010000 */
[-CC-:B------:R-:W-:Y:S01]  /*2a20*/  FFMA.FTZ R72, R160, R156.reuse, R199.reuse ;  /* 0x0000009ca0487223 */ /* 0x180fe200000100c7 */
[-CC-:B------:R-:W-:Y:S01]  /*2a30*/  FFMA.FTZ R185, R185, R156.reuse, R199.reuse ;  /* 0x0000009cb9b97223 */ /* 0x180fe200000100c7 */
[--C-:B------:R-:W-:Y:S01]  /*2a40*/  FFMA.FTZ R173, R173, R156, R199.reuse ;  /* 0x0000009cadad7223 */ /* 0x100fe200000100c7 */
[----:B------:R-:W-:Y:S01]  /*2a50*/  FMUL.FTZ R66, R151, R66 ;  /* 0x0000004297427220 */ /* 0x000fe20000410000 */
[-C--:B------:R-:W-:Y:S01]  /*2a60*/  FFMA.FTZ R77, R77, R156.reuse, R199 ;  /* 0x0000009c4d4d7223 */ /* 0x080fe200000100c7 */
[----:B------:R-:W-:Y:S01]  /*2a70*/  FADD.FTZ R180, R180, -R185 ;  /* 0x800000b9b4b47221 */ /* 0x000fe20000010000 */
[--C-:B------:R-:W-:Y:S01]  /*2a80*/  FFMA.FTZ R161, R161, R156, R199.reuse ;  /* 0x0000009ca1a17223 */ /* 0x100fe200000100c7 */
[----:B------:R-:W-:Y:S01]  /*2a90*/  FMUL.FTZ R70, R66, R152 ;  /* 0x0000009842467220 */ /* 0x000fe20000410000 */
[-CC-:B------:R-:W-:Y:S01]  /*2aa0*/  FFMA.FTZ R0, R0, R156.reuse, R199.reuse ;  /* 0x0000009c00007223 */ /* 0x180fe200000100c7 */
[-C--:B------:R-:W-:Y:S01]  /*2ab0*/  FFMA.FTZ R78, R78, R156.reuse, R199 ;  /* 0x0000009c4e4e7223 */ /* 0x080fe200000100c7 */
[----:B------:R-:W-:Y:S01]  /*2ac0*/  FADD.FTZ R194, R194, -R173 ;  /* 0x800000adc2c27221 */ /* 0x000fe20000010000 */
[----:B------:R0:W-:Y:S01]  /*2ad0*/  F2F.BF16.F32 R172, R70 ;  /* 0x0000004600ac7304 */ /* 0x0001e20000202000 */
[----:B------:R-:W-:Y:S01]  /*2ae0*/  FADD.FTZ R176, R176, -R77 ;  /* 0x8000004db0b07221 */ /* 0x000fe20000010000 */
[-CC-:B------:R-:W-:Y:S01]  /*2af0*/  FFMA.FTZ R182, R182, R156.reuse, R199.reuse ;  /* 0x0000009cb6b67223 */ /* 0x180fe200000100c7 */
[----:B------:R-:W-:Y:S01]  /*2b00*/  FFMA.FTZ R79, R79, R156, R199 ;  /* 0x0000009c4f4f7223 */ /* 0x000fe200000100c7 */
[----:B------:R-:W-:Y:S01]  /*2b10*/  FMUL.FTZ R61, R151, R180 ;  /* 0x000000b4973d7220 */ /* 0x000fe20000410000 */
[----:B------:R-:W-:Y:S01]  /*2b20*/  FADD.FTZ R0, R183, -R0 ;  /* 0x80000000b7007221 */ /* 0x000fe20000010000 */
[----:B------:R-:W-:Y:S01]  /*2b30*/  FADD.FTZ R184, R184, -R161 ;  /* 0x800000a1b8b87221 */ /* 0x000fe20000010000 */
[----:B------:R-:W-:Y:S01]  /*2b40*/  FADD.FTZ R78, R167, -R78 ;  /* 0x8000004ea74e7221 */ /* 0x000fe20000010000 */
[----:B------:R-:W-:Y:S01]  /*2b50*/  FMUL.FTZ R65, R151, R194 ;  /* 0x000000c297417220 */ /* 0x000fe20000410000 */
[----:B0-----:R-:W-:Y:S01]  /*2b60*/  FADD.FTZ R70, R191, -R170 ;  /* 0x800000aabf467221 */ /* 0x001fe20000010000 */
[----:B------:R-:W-:Y:S01]  /*2b70*/  FMUL.FTZ R77, R151, R176 ;  /* 0x000000b0974d7220 */ /* 0x000fe20000410000 */
[----:B------:R-:W-:Y:S01]  /*2b80*/  FADD.FTZ R62, R179, -R182 ;  /* 0x800000b6b33e7221 */ /* 0x000fe20000010000 */
[--C-:B------:R-:W-:Y:S01]  /*2b90*/  FFMA.FTZ R169, R169, R156, R199.reuse ;  /* 0x0000009ca9a97223 */ /* 0x100fe200000100c7 */
[----:B------:R-:W-:Y:S01]  /*2ba0*/  FMUL.FTZ R70, R151, R70 ;  /* 0x0000004697467220 */ /* 0x000fe20000410000 */
[----:B------:R-:W-:Y:S01]  /*2bb0*/  FMUL.FTZ R179, R61, R152 ;  /* 0x000000983db37220 */ /* 0x000fe20000410000 */
[--C-:B------:R-:W-:Y:S01]  /*2bc0*/  FFMA.FTZ R71, R165, R156, R199.reuse ;  /* 0x0000009ca5477223 */ /* 0x100fe200000100c7 */
[C---:B------:R-:W-:Y:S01]  /*2bd0*/  FMUL.FTZ R60, R151.reuse, R0 ;  /* 0x00000000973c7220 */ /* 0x040fe20000410000 */
[----:B------:R-:W-:Y:S01]  /*2be0*/  FMUL.FTZ R74, R70, R152 ;  /* 0x00000098464a7220 */ /* 0x000fe20000410000 */
[----:B------:R-:W-:Y:S01]  /*2bf0*/  FFMA.FTZ R76, R76, R156, R199 ;  /* 0x0000009c4c4c7223 */ /* 0x000fe200000100c7 */
[----:B------:R-:W-:Y:S01]  /*2c00*/  FMUL.FTZ R78, R151, R78 ;  /* 0x0000004e974e7220 */ /* 0x000fe20000410000 */
[-C--:B------:R-:W-:Y:S01]  /*2c10*/  FMUL.FTZ R69, R65, R152.reuse ;  /* 0x0000009841457220 */ /* 0x080fe20000410000 */
[----:B------:R0:W-:Y:S01]  /*2c20*/  F2F.BF16.F32 R160, R74 ;  /* 0x0000004a00a07304 */ /* 0x0001e20000202000 */
[-C--:B------:R-:W-:Y:S01]  /*2c30*/  FMUL.FTZ R167, R77, R152.reuse ;  /* 0x000000984da77220 */ /* 0x080fe20000410000 */
[----:B------:R-:W-:Y:S01]  /*2c40*/  FADD.FTZ R190, R190, -R169 ;  /* 0x800000a9bebe7221 */ /* 0x000fe20000010000 */
[----:B------:R-:W-:Y:S01]  /*2c50*/  FADD.FTZ R188, R188, -R71 ;  /* 0x80000047bcbc7221 */ /* 0x000fe20000010000 */
[----:B------:R-:W-:Y:S01]  /*2c60*/  FMUL.FTZ R0, R60, R152 ;  /* 0x000000983c007220 */ /* 0x000fe20000410000 */
[--C-:B------:R-:W-:Y:S01]  /*2c70*/  FFMA.FTZ R67, R171, R156, R199.reuse ;  /* 0x0000009cab437223 */ /* 0x100fe200000100c7 */
[----:B------:R-:W-:Y:S01]  /*2c80*/  FADD.FTZ R76, R175, -R76 ;  /* 0x8000004caf4c7221 */ /* 0x000fe20000010000 */
[----:B------:R-:W-:Y:S01]  /*2c90*/  FMUL.FTZ R71, R151, R188 ;  /* 0x000000bc97477220 */ /* 0x000fe20000410000 */
[----:B------:R-:W-:Y:S01]  /*2ca0*/  F2F.BF16.F32 R179, R179 ;  /* 0x000000b300b37304 */ /* 0x000fe20000202000 */
[----:B0-----:R-:W-:Y:S01]  /*2cb0*/  FADD.FTZ R74, R187, -R80 ;  /* 0x80000050bb4a7221 */ /* 0x001fe20000010000 */
[-CC-:B------:R-:W-:Y:S01]  /*2cc0*/  FFMA.FTZ R187, R166, R156.reuse, R199.reuse ;  /* 0x0000009ca6bb7223 */ /* 0x180fe200000100c7 */
[-CC-:B------:R-:W-:Y:S01]  /*2cd0*/  FFMA.FTZ R166, R159, R156.reuse, R199.reuse ;  /* 0x0000009c9fa67223 */ /* 0x180fe200000100c7 */
[--C-:B------:R-:W-:Y:S01]  /*2ce0*/  FFMA.FTZ R163, R163, R156, R199.reuse ;  /* 0x0000009ca3a37223 */ /* 0x100fe200000100c7 */
[----:B------:R-:W-:Y:S01]  /*2cf0*/  FMUL.FTZ R74, R151, R74 ;  /* 0x0000004a974a7220 */ /* 0x000fe20000410000 */
[--C-:B------:R-:W-:Y:S01]  /*2d00*/  FFMA.FTZ R176, R157, R156, R199.reuse ;  /* 0x0000009c9db07223 */ /* 0x100fe200000100c7 */
[----:B------:R-:W-:Y:S01]  /*2d10*/  FADD.FTZ R166, R83, -R166 ;  /* 0x800000a653a67221 */ /* 0x000fe20000010000 */
[----:B------:R0:W-:Y:S01]  /*2d20*/  F2F.BF16.F32 R171, R69 ;  /* 0x0000004500ab7304 */ /* 0x0001e20000202000 */
[----:B------:R-:W-:Y:S01]  /*2d30*/  FMUL.FTZ R80, R74, R152 ;  /* 0x000000984a507220 */ /* 0x000fe20000410000 */
[-CC-:B------:R-:W-:Y:S01]  /*2d40*/  FFMA.FTZ R64, R181, R156.reuse, R199.reuse ;  /* 0x0000009cb5407223 */ /* 0x180fe200000100c7 */
[----:B------:R-:W-:Y:S01]  /*2d50*/  FADD.FTZ R72, R189, -R72 ;  /* 0x80000048bd487221 */ /* 0x000fe20000010000 */
[-CC-:B------:R-:W-:Y:S01]  /*2d60*/  FFMA.FTZ R178, R178, R156.reuse, R199.reuse ;  /* 0x0000009cb2b27223 */ /* 0x180fe200000100c7 */
[----:B------:R-:W-:Y:S01]  /*2d70*/  FFMA.FTZ R189, R162, R156, R199 ;  /* 0x0000009ca2bd7223 */ /* 0x000fe200000100c7 */
[----:B------:R-:W-:Y:S01]  /*2d80*/  FMUL.FTZ R75, R71, R152 ;  /* 0x00000098474b7220 */ /* 0x000fe20000410000 */
[----:B------:R-:W-:Y:S01]  /*2d90*/  FADD.FTZ R186, R186, -R163 ;  /* 0x800000a3baba7221 */ /* 0x000fe20000010000 */
[----:B------:R1:W-:Y:S01]  /*2da0*/  F2F.BF16.F32 R161, R80 ;  /* 0x0000005000a17304 */ /* 0x0003e20000202000 */
[C---:B0-----:R-:W-:Y:S01]  /*2db0*/  FMUL.FTZ R69, R151.reuse, R190 ;  /* 0x000000be97457220 */ /* 0x041fe20000410000 */
[----:B------:R-:W-:Y:S01]  /*2dc0*/  FMUL.FTZ R83, R151, R166 ;  /* 0x000000a697537220 */ /* 0x000fe20000410000 */
[----:B------:R-:W-:Y:S01]  /*2dd0*/  FADD.FTZ R176, R87, -R176 ;  /* 0x800000b057b07221 */ /* 0x000fe20000010000 */
[----:B------:R-:W-:Y:S01]  /*2de0*/  FADD.FTZ R64, R177, -R64 ;  /* 0x80000040b1407221 */ /* 0x000fe20000010000 */
[-C--:B------:R-:W-:Y:S01]  /*2df0*/  FMUL.FTZ R73, R69, R152.reuse ;  /* 0x0000009845497220 */ /* 0x080fe20000410000 */
[----:B------:R-:W-:Y:S01]  /*2e00*/  FADD.FTZ R82, R82, -R189 ;  /* 0x800000bd52527221 */ /* 0x000fe20000010000 */
[-C--:B------:R-:W-:Y:S01]  /*2e10*/  FMUL.FTZ R157, R83, R152.reuse ;  /* 0x00000098539d7220 */ /* 0x080fe20000410000 */
[----:B------:R0:W-:Y:S01]  /*2e20*/  F2F.BF16.F32 R175, R167 ;  /* 0x000000a700af7304 */ /* 0x0001e20000202000 */
[----:B-1----:R-:W-:Y:S01]  /*2e30*/  FADD.FTZ R80, R168, -R79 ;  /* 0x8000004fa8507221 */ /* 0x002fe20000010000 */
[----:B------:R-:W-:Y:S01]  /*2e40*/  FMUL.FTZ R168, R78, R152 ;  /* 0x000000984ea87220 */ /* 0x000fe20000410000 */
[C---:B------:R-:W-:Y:S01]  /*2e50*/  FMUL.FTZ R87, R151.reuse, R176 ;  /* 0x000000b097577220 */ /* 0x040fe20000410000 */
[C---:B------:R-:W-:Y:S01]  /*2e60*/  FMUL.FTZ R63, R151.reuse, R64 ;  /* 0x00000040973f7220 */ /* 0x040fe20000410000 */
[----:B------:R-:W-:Y:S01]  /*2e70*/  FMUL.FTZ R79, R151, R80 ;  /* 0x00000050974f7220 */ /* 0x000fe20000410000 */
[----:B------:R-:W-:Y:S01]  /*2e80*/  FADD.FTZ R80, R164, -R187 ;  /* 0x800000bba4507221 */ /* 0x000fe20000010000 */
[----:B------:R-:W-:Y:S01]  /*2e90*/  FADD.FTZ R192, R192, -R67 ;  /* 0x80000043c0c07221 */ /* 0x000fe20000010000 */
[----:B------:R-:W-:Y:S01]  /*2ea0*/  F2F.BF16.F32 R0, R0 ;  /* 0x0000000000007304 */ /* 0x000fe20000202000 */
[----:B------:R-:W-:Y:S01]  /*2eb0*/  FMUL.FTZ R164, R79, R152 ;  /* 0x000000984fa47220 */ /* 0x000fe20000410000 */
[--C-:B0-----:R-:W-:Y:S01]  /*2ec0*/  FFMA.FTZ R167, R158, R156, R199.reuse ;  /* 0x0000009c9ea77223 */ /* 0x101fe200000100c7 */
[----:B------:R-:W-:Y:S01]  /*2ed0*/  FMUL.FTZ R80, R151, R80 ;  /* 0x0000005097507220 */ /* 0x000fe20000410000 */
[-CC-:B------:R-:W-:Y:S01]  /*2ee0*/  FFMA.FTZ R158, R155, R156.reuse, R199.reuse ;  /* 0x0000009c9b9e7223 */ /* 0x180fe200000100c7 */
[-C--:B------:R-:W-:Y:S01]  /*2ef0*/  FFMA.FTZ R155, R154, R156.reuse, R199 ;  /* 0x0000009c9a9b7223 */ /* 0x080fe200000100c7 */
[----:B------:R-:W-:Y:S01]  /*2f00*/  FADD.FTZ R86, R86, -R167 ;  /* 0x800000a756567221 */ /* 0x000fe20000010000 */
[----:B------:R-:W-:Y:S01]  /*2f10*/  FFMA.FTZ R156, R153, R156, R199 ;  /* 0x0000009c999c7223 */ /* 0x000fe200000100c7 */
[----:B------:R-:W-:Y:S01]  /*2f20*/  F2F.BF16.F32 R168, R168 ;  /* 0x000000a800a87304 */ /* 0x000fe20000202000 */
[----:B------:R-:W-:Y:S01]  /*2f30*/  FMUL.FTZ R162, R80, R152 ;  /* 0x0000009850a27220 */ /* 0x000fe20000410000 */
[----:B------:R-:W-:Y:S01]  /*2f40*/  FADD.FTZ R158, R81, -R158 ;  /* 0x8000009e519e7221 */ /* 0x000fe20000010000 */
[----:B------:R-:W-:Y:S01]  /*2f50*/  FMUL.FTZ R86, R151, R86 ;  /* 0x0000005697567220 */ /* 0x000fe20000410000 */
[----:B------:R-:W-:Y:S01]  /*2f60*/  FADD.FTZ R156, R85, -R156 ;  /* 0x8000009c559c7221 */ /* 0x000fe20000010000 */
[----:B------:R-:W-:Y:S01]  /*2f70*/  FADD.FTZ R64, R197, -R178 ;  /* 0x800000b2c5407221 */ /* 0x000fe20000010000 */
[----:B------:R-:W-:Y:S01]  /*2f80*/  FMUL.FTZ R81, R151, R158 ;  /* 0x0000009e97517220 */ /* 0x000fe20000410000 */
[----:B------:R-:W-:Y:S01]  /*2f90*/  FADD.FTZ R68, R193, -R68 ;  /* 0x80000044c1447221 */ /* 0x000fe20000010000 */
[----:B------:R-:W0:Y:S01]  /*2fa0*/  F2F.BF16.F32 R187, R164 ;  /* 0x000000a400bb7304 */ /* 0x000e220000202000 */
[----:B------:R-:W-:Y:S01]  /*2fb0*/  FADD.FTZ R84, R84, -R155 ;  /* 0x8000009b54547221 */ /* 0x000fe20000010000 */
[C---:B------:R-:W-:Y:S01]  /*2fc0*/  FMUL.FTZ R82, R151.reuse, R82 ;  /* 0x0000005297527220 */ /* 0x040fe20000410000 */
[----:B------:R-:W-:Y:S01]  /*2fd0*/  FMUL.FTZ R85, R151, R156 ;  /* 0x0000009c97557220 */ /* 0x000fe20000410000 */
[----:B------:R-:W-:Y:S01]  /*2fe0*/  FMUL.FTZ R166, R87, R152 ;  /* 0x0000009857a67220 */ /* 0x000fe20000410000 */
[----:B------:R-:W-:Y:S01]  /*2ff0*/  FMUL.FTZ R67, R151, R192 ;  /* 0x000000c097437220 */ /* 0x000fe20000410000 */
[----:B------:R-:W-:Y:S01]  /*3000*/  FMUL.FTZ R153, R81, R152 ;  /* 0x0000009851997220 */ /* 0x000fe20000410000 */
[C---:B------:R-:W-:Y:S01]  /*3010*/  FMUL.FTZ R62, R151.reuse, R62 ;  /* 0x0000003e973e7220 */ /* 0x040fe20000410000 */
[----:B------:R1:W-:Y:S01]  /*3020*/  F2F.BF16.F32 R165, R73 ;  /* 0x0000004900a57304 */ /* 0x0003e20000202000 */
[C---:B------:R-:W-:Y:S01]  /*3030*/  FMUL.FTZ R64, R151.reuse, R64 ;  /* 0x0000004097407220 */ /* 0x040fe20000410000 */
[C---:B------:R-:W-:Y:S01]  /*3040*/  FMUL.FTZ R68, R151.reuse, R68 ;  /* 0x0000004497447220 */ /* 0x040fe20000410000 */
[C---:B------:R-:W-:Y:S01]  /*3050*/  FMUL.FTZ R72, R151.reuse, R72 ;  /* 0x0000004897487220 */ /* 0x040fe20000410000 */
[C---:B------:R-:W-:Y:S01]  /*3060*/  FMUL.FTZ R76, R151.reuse, R76 ;  /* 0x0000004c974c7220 */ /* 0x040fe20000410000 */
[----:B------:R-:W-:Y:S01]  /*3070*/  FMUL.FTZ R84, R151, R84 ;  /* 0x0000005497547220 */ /* 0x000fe20000410000 */
[-C--:B------:R-:W-:Y:S01]  /*3080*/  FMUL.FTZ R159, R82, R152.reuse ;  /* 0x00000098529f7220 */ /* 0x080fe20000410000 */
[----:B------:R-:W-:Y:S01]  /*3090*/  FMUL.FTZ R183, R67, R152 ;  /* 0x0000009843b77220 */ /* 0x000fe20000410000 */
[----:B------:R2:W3:Y:S01]  /*30a0*/  F2F.BF16.F32 R185, R75 ;  /* 0x0000004b00b97304 */ /* 0x0004e20000202000 */
[----:B-1----:R-:W-:Y:S01]  /*30b0*/  FMUL.FTZ R73, R151, R186 ;  /* 0x000000ba97497220 */ /* 0x002fe20000410000 */
[----:B0-----:R-:W-:Y:S01]  /*30c0*/  PRMT R187, R168, 0x5410, R187 ;  /* 0x00005410a8bb7816 */ /* 0x001fe200000000bb */
[-C--:B------:R-:W-:Y:S01]  /*30d0*/  FMUL.FTZ R177, R62, R152.reuse ;  /* 0x000000983eb17220 */ /* 0x080fe20000410000 */
[-C--:B------:R-:W-:Y:S01]  /*30e0*/  FMUL.FTZ R178, R63, R152.reuse ;  /* 0x000000983fb27220 */ /* 0x080fe20000410000 */
[-C--:B------:R-:W-:Y:S01]  /*30f0*/  FMUL.FTZ R163, R73, R152.reuse ;  /* 0x0000009849a37220 */ /* 0x080fe20000410000 */
[-C--:B------:R-:W-:Y:S01]  /*3100*/  FMUL.FTZ R173, R64, R152.reuse ;  /* 0x0000009840ad7220 */ /* 0x080fe20000410000 */
[----:B------:R-:W-:Y:S01]  /*3110*/  FMUL.FTZ R169, R68, R152 ;  /* 0x0000009844a97220 */ /* 0x000fe20000410000 */
[----:B------:R0:W-:Y:S01]  /*3120*/  F2F.BF16.F32 R189, R162 ;  /* 0x000000a200bd7304 */ /* 0x0001e20000202000 */
[----:B--2---:R-:W-:Y:S01]  /*3130*/  FMUL.FTZ R75, R151, R184 ;  /* 0x000000b8974b7220 */ /* 0x004fe20000410000 */
[-C--:B------:R-:W-:Y:S01]  /*3140*/  FMUL.FTZ R181, R72, R152.reuse ;  /* 0x0000009848b57220 */ /* 0x080fe20000410000 */
[-C--:B------:R-:W-:Y:S01]  /*3150*/  FMUL.FTZ R170, R76, R152.reuse ;  /* 0x000000984caa7220 */ /* 0x080fe20000410000 */
[----:B------:R-:W1:Y:S01]  /*3160*/  LDC.64 R154, c[0x0][0x478] ;  /* 0x00011e00ff9a7b82 */ /* 0x000e620000000a00 */
[-C--:B------:R-:W-:Y:S01]  /*3170*/  FMUL.FTZ R174, R75, R152.reuse ;  /* 0x000000984bae7220 */ /* 0x080fe20000410000 */
[-C--:B------:R-:W-:Y:S01]  /*3180*/  FMUL.FTZ R168, R85, R152.reuse ;  /* 0x0000009855a87220 */ /* 0x080fe20000410000 */
[----:B---3--:R-:W-:Y:S01]  /*3190*/  PRMT R185, R160, 0x5410, R185 ;  /* 0x00005410a0b97816 */ /* 0x008fe200000000b9 */
[----:B------:R2:W-:Y:S01]  /*31a0*/  F2F.BF16.F32 R164, R157 ;  /* 0x0000009d00a47304 */ /* 0x0005e20000202000 */
[----:B0-----:R-:W-:-:S07]  /*31b0*/  FMUL.FTZ R162, R86, R152 ;  /* 0x0000009856a27220 */ /* 0x001fce0000410000 */
[----:B------:R-:W-:Y:S01]  /*31c0*/  F2F.BF16.F32 R191, R166 ;  /* 0x000000a600bf7304 */ /* 0x000fe20000202000 */
[----:B--2---:R-:W-:-:S03]  /*31d0*/  IMAD.WIDE.U32 R156, R179, 0x10000, RZ ;  /* 0x00010000b39c7825 */ /* 0x004fc600078e00ff */
[----:B------:R-:W-:Y:S01]  /*31e0*/  LOP3.LUT R156, R156, R0, RZ, 0xfc, !PT ;  /* 0x000000009c9c7212 */ /* 0x000fe200078efcff */
[----:B------:R-:W-:-:S03]  /*31f0*/  FMUL.FTZ R0, R84, R152 ;  /* 0x0000009854007220 */ /* 0x000fc60000410000 */
[----:B------:R-:W0:Y:S08]  /*3200*/  F2F.BF16.F32 R162, R162 ;  /* 0x000000a200a27304 */ /* 0x000e300000202000 */
[----:B------:R-:W2:Y:S01]  /*3210*/  F2F.BF16.F32 R163, R163 ;  /* 0x000000a300a37304 */ /* 0x000ea20000202000 */
[----:B0-----:R-:W-:-:S07]  /*3220*/  PRMT R191, R162, 0x5410, R191 ;  /* 0x00005410a2bf7816 */ /* 0x001fce00000000bf */
[----:B------:R-:W0:Y:S01]  /*3230*/  F2F.BF16.F32 R174, R174 ;  /* 0x000000ae00ae7304 */ /* 0x000e220000202000 */
[----:B--2---:R-:W-:-:S07]  /*3240*/  IMAD.WIDE.U32 R162, R163, 0x10000, RZ ;  /* 0x00010000a3a27825 */ /* 0x004fce00078e00ff */
[----:B------:R2:W3:Y:S01]  /*3250*/  F2F.BF16.F32 R166, R153 ;  /* 0x0000009900a67304 */ /* 0x0004e20000202000 */
[----:B0-----:R-:W-:-:S07]  /*3260*/  PRMT R167, R161, 0x5410, R174 ;  /* 0x00005410a1a77816 */ /* 0x001fce00000000ae */
[----:B------:R-:W0:Y:S01]  /*3270*/  F2F.BF16.F32 R159, R159 ;  /* 0x0000009f009f7304 */ /* 0x000e220000202000 */
[----:B--2---:R-:W2:Y:S01]  /*3280*/  LDC.64 R152, c[0x0][0x468] ;  /* 0x00011a00ff987b82 */ /* 0x004ea20000000a00 */
[----:B------:R-:W-:Y:S01]  /*3290*/  IMAD.WIDE.U32 R160, R165, 0x10000, RZ ;  /* 0x00010000a5a07825 */ /* 0x000fe200078e00ff */
[----:B------:R-:W-:-:S03]  /*32a0*/  LOP3.LUT R163, R167, R163, RZ, 0xfc, !PT ;  /* 0x000000a3a7a37212 */ /* 0x000fc600078efcff */
[----:B---3--:R-:W-:Y:S02]  /*32b0*/  IMAD.WIDE.U32 R166, R166, 0x10000, RZ ;  /* 0x00010000a6a67825 */ /* 0x008fe400078e00ff */
[----:B------:R-:W3:Y:S01]  /*32c0*/  F2F.BF16.F32 R183, R183 ;  /* 0x000000b700b77304 */ /* 0x000ee20000202000 */
[----:B------:R-:W-:Y:S02]  /*32d0*/  LOP3.LUT R161, R185, R161, RZ, 0xfc, !PT ;  /* 0x000000a1b9a17212 */ /* 0x000fe400078efcff */
[----:B0-----:R-:W-:-:S05]  /*32e0*/  PRMT R179, R159, 0x5410, R164 ;  /* 0x000054109fb37816 */ /* 0x001fca00000000a4 */
[----:B------:R-:W-:Y:S01]  /*32f0*/  F2F.BF16.F32 R177, R177 ;  /* 0x000000b100b17304 */ /* 0x000fe20000202000 */
[----:B------:R-:W-:-:S04]  /*3300*/  IMAD.WIDE.U32 R158, R171, 0x10000, RZ ;  /* 0x00010000ab9e7825 */ /* 0x000fc800078e00ff */
[----:B------:R-:W-:Y:S01]  /*3310*/  IMAD.WIDE.U32 R164, R175, 0x10000, RZ ;  /* 0x00010000afa47825 */ /* 0x000fe200078e00ff */
[----:B---3--:R-:W-:Y:S02]  /*3320*/  PRMT R183, R172, 0x5410, R183 ;  /* 0x00005410acb77816 */ /* 0x008fe400000000b7 */
[----:B------:R-:W0:Y:S01]  /*3330*/  F2F.BF16.F32 R178, R178 ;  /* 0x000000b200b27304 */ /* 0x000e220000202000 */
[--C-:B--2---:R-:W-:Y:S01]  /*3340*/  IMAD.WIDE.U32 R184, R91, 0x8, R152.reuse ;  /* 0x000000085bb87825 */ /* 0x104fe200078e0098 */
[----:B------:R-:W-:Y:S02]  /*3350*/  LOP3.LUT R165, R187, R165, RZ, 0xfc, !PT ;  /* 0x000000a5bba57212 */ /* 0x000fe400078efcff */
[----:B------:R-:W-:Y:S01]  /*3360*/  LOP3.LUT R159, R183, R159, RZ, 0xfc, !PT ;  /* 0x0000009fb79f7212 */ /* 0x000fe200078efcff */
[----:B------:R-:W-:-:S03]  /*3370*/  IMAD.WIDE.U32 R182, R92, 0x8, R152 ;  /* 0x000000085cb67825 */ /* 0x000fc600078e0098 */
[----:B------:R-:W2:Y:S01]  /*3380*/  F2F.BF16.F32 R181, R181 ;  /* 0x000000b500b57304 */ /* 0x000ea20000202000 */
[----:B-1----:R-:W-:-:S04]  /*3390*/  IMAD.WIDE.U32 R174, R89, 0x10, R154 ;  /* 0x0000001059ae7825 */ /* 0x002fc800078e009a */
[----:B------:R-:W-:Y:S01]  /*33a0*/  IMAD.WIDE.U32 R186, R89, 0x8, R152 ;  /* 0x0000000859ba7825 */ /* 0x000fe200078e0098 */
[----:B0-----:R-:W-:Y:S02]  /*33b0*/  PRMT R177, R177, 0x5410, R178 ;  /* 0x00005410b1b17816 */ /* 0x001fe400000000b2 */
[----:B------:R-:W0:Y:S02]  /*33c0*/  F2F.BF16.F32 R169, R169 ;  /* 0x000000a900a97304 */ /* 0x000e240000202000 */
[----:B------:R-:W-:Y:S01]  /*33d0*/  LOP3.LUT R157, R177, R157, RZ, 0xfc, !PT ;  /* 0x0000009db19d7212 */ /* 0x000fe200078efcff */
[----:B------:R-:W-:Y:S01]  /*33e0*/  IMAD.WIDE.U32 R176, R90, 0x10, R154 ;  /* 0x000000105ab07825 */ /* 0x000fe200078e009a */
[----:B--2---:R-:W-:-:S04]  /*33f0*/  LOP3.LUT R162, R162, R181, RZ, 0xfc, !PT ;  /* 0x000000b5a2a27212 */ /* 0x004fc800078efcff */
[----:B------:R-:W1:Y:S01]  /*3400*/  F2F.BF16.F32 R173, R173 ;  /* 0x000000ad00ad7304 */ /* 0x000e620000202000 */
[----:B------:R-:W-:-:S05]  /*3410*/  IMAD.WIDE.U32 R180, R92, 0x10, R154 ;  /* 0x000000105cb47825 */ /* 0x000fca00078e009a */
[----:B------:R2:W-:Y:S01]  /*3420*/  STG.E.128 desc[UR8][R180.64], R60 ;  /* 0x0000003cb4007986 */ /* 0x0005e2000c101d08 */
[----:B0-----:R-:W-:Y:S01]  /*3430*/  LOP3.LUT R160, R160, R169, RZ, 0xfc, !PT ;  /* 0x000000a9a0a07212 */ /* 0x001fe200078efcff */
[----:B------:R-:W0:Y:S01]  /*3440*/  F2F.BF16.F32 R168, R168 ;  /* 0x000000a800a87304 */ /* 0x000e220000202000 */
[----:B------:R-:W-:Y:S01]  /*3450*/  LOP3.LUT R169, R179, R167, RZ, 0xfc, !PT ;  /* 0x000000a7b3a97212 */ /* 0x000fe200078efcff */
[----:B------:R-:W-:Y:S01]  /*3460*/  IMAD.WIDE.U32 R178, R91, 0x10, R154 ;  /* 0x000000105bb27825 */ /* 0x000fe200078e009a */
[----:B------:R4:W-:Y:S03]  /*3470*/  STG.E.64 desc[UR8][R182.64], R156 ;  /* 0x0000009cb6007986 */ /* 0x0009e6000c101b08 */
[----:B------:R-:W-:Y:S01]  /*3480*/  IMAD.WIDE.U32 R90, R90, 0x8, R152 ;  /* 0x000000085a5a7825 */ /* 0x000fe200078e0098 */
[----:B-1----:R-:W-:Y:S01]  /*3490*/  LOP3.LUT R158, R158, R173, RZ, 0xfc, !PT ;  /* 0x000000ad9e9e7212 */ /* 0x002fe200078efcff */
[----:B------:R-:W1:Y:S01]  /*34a0*/  F2F.BF16.F32 R151, R0 ;  /* 0x0000000000977304 */ /* 0x000e620000202000 */
[----:B------:R4:W-:Y:S04]  /*34b0*/  STG.E.128 desc[UR8][R178.64], R64 ;  /* 0x00000040b2007986 */ /* 0x0009e8000c101d08 */
[----:B------:R4:W-:Y:S01]  /*34c0*/  STG.E.64 desc[UR8][R184.64], R158 ;  /* 0x0000009eb8007986 */ /* 0x0009e2000c101b08 */
[----:B0-----:R-:W-:-:S02]  /*34d0*/  IMAD.WIDE.U32 R172, R168, 0x10000, RZ ;  /* 0x00010000a8ac7825 */ /* 0x001fc400078e00ff */
[----:B------:R-:W0:Y:S01]  /*34e0*/  F2F.BF16.F32 R170, R170 ;  /* 0x000000aa00aa7304 */ /* 0x000e220000202000 */
[----:B------:R-:W-:Y:S01]  /*34f0*/  LOP3.LUT R168, R166, R189, RZ, 0xfc, !PT ;  /* 0x000000bda6a87212 */ /* 0x000fe200078efcff */
[----:B------:R4:W-:Y:S01]  /*3500*/  STG.E.128 desc[UR8][R176.64], R68 ;  /* 0x00000044b0007986 */ /* 0x0009e2000c101d08 */
[----:B--2---:R-:W-:Y:S01]  /*3510*/  IMAD.WIDE.U32 R60, R3, 0x8, R152 ;  /* 0x00000008033c7825 */ /* 0x004fe200078e0098 */
[----:B------:R-:W-:Y:S02]  /*3520*/  LOP3.LUT R167, R191, R173, RZ, 0xfc, !PT ;  /* 0x000000adbfa77212 */ /* 0x000fe400078efcff */
[----:B------:R4:W-:Y:S01]  /*3530*/  STG.E.64 desc[UR8][R90.64], R160 ;  /* 0x000000a05a007986 */ /* 0x0009e2000c101b08 */
[----:B-1----:R-:W-:Y:S01]  /*3540*/  LOP3.LUT R166, R172, R151, RZ, 0xfc, !PT ;  /* 0x00000097aca67212 */ /* 0x002fe200078efcff */
[C---:B------:R-:W-:Y:S02]  /*3550*/  IMAD.WIDE.U32 R172, R88.reuse, 0x10, R154 ;  /* 0x0000001058ac7825 */ /* 0x040fe400078e009a */
[----:B------:R4:W-:Y:S02]  /*3560*/  STG.E.128 desc[UR8][R174.64], R72 ;  /* 0x00000048ae007986 */ /* 0x0009e4000c101d08 */
[----:B------:R-:W-:-:S02]  /*3570*/  IMAD.WIDE.U32 R88, R88, 0x8, R152 ;  /* 0x0000000858587825 */ /* 0x000fc400078e0098 */
[----:B------:R4:W-:Y:S01]  /*3580*/  STG.E.64 desc[UR8][R186.64], R162 ;  /* 0x000000a2ba007986 */ /* 0x0009e2000c101b08 */
[----:B0-----:R-:W-:Y:S01]  /*3590*/  LOP3.LUT R164, R164, R170, RZ, 0xfc, !PT ;  /* 0x000000aaa4a47212 */ /* 0x001fe200078efcff */
[--C-:B------:R-:W-:Y:S02]  /*35a0*/  IMAD.WIDE.U32 R170, R3, 0x10, R154.reuse ;  /* 0x0000001003aa7825 */ /* 0x100fe400078e009a */
[----:B------:R4:W-:Y:S02]  /*35b0*/  STG.E.128 desc[UR8][R172.64], R76 ;  /* 0x0000004cac007986 */ /* 0x0009e4000c101d08 */
[C---:B------:R-:W-:Y:S02]  /*35c0*/  IMAD.WIDE.U32 R154, R2.reuse, 0x10, R154 ;  /* 0x00000010029a7825 */ /* 0x040fe400078e009a */
[----:B------:R4:W-:Y:S02]  /*35d0*/  STG.E.64 desc[UR8][R88.64], R164 ;  /* 0x000000a458007986 */ /* 0x0009e4000c101b08 */
[----:B------:R-:W-:-:S02]  /*35e0*/  IMAD.WIDE.U32 R2, R2, 0x8, R152 ;  /* 0x0000000802027825 */ /* 0x000fc400078e0098 */
[----:B------:R4:W-:Y:S04]  /*35f0*/  STG.E.128 desc[UR8][R170.64], R80 ;  /* 0x00000050aa007986 */ /* 0x0009e8000c101d08 */
[----:B------:R4:W-:Y:S04]  /*3600*/  STG.E.64 desc[UR8][R60.64], R168 ;  /* 0x000000a83c007986 */ /* 0x0009e8000c101b08 */
[----:B------:R4:W-:Y:S04]  /*3610*/  STG.E.128 desc[UR8][R154.64], R84 ;  /* 0x000000549a007986 */ /* 0x0009e8000c101d08 */
[----:B------:R4:W-:Y:S01]  /*3620*/  STG.E.64 desc[UR8][R2.64], R166 ;  /* 0x000000a602007986 */ /* 0x0009e2000c101b08 */
[----:B------:R-:W-:Y:S05]  /*3630*/  BRA `(.L_x_5856) ;  /* 0x0000001800047947 */ /* 0x000fea0003800000 */
.L_x_5854:
[----:B------:R-:W-:-:S04]  /*3640*/  UISETP.NE.U32.AND UP0, UPT, UR14, URZ, UPT ;  /* 0x000000ff0e00728c */ /* 0x000fc8000bf05070 */
[----:B------:R-:W-:-:S09]  /*3650*/  UISETP.NE.AND.EX UP0, UPT, UR15, URZ, UPT, UP0 ;  /* 0x000000ff0f00728c */ /* 0x000fd2000bf05300 */
[----:B------:R-:W-:Y:S05]  /*3660*/  BRA.U UP0, `(.L_x_5857) ;  /* 0x0000000900e07547 */ /* 0x000fea000b800000 */
        /* <DEDUP_REMOVED lines=12> */
[----:B------:R-:W-:Y:S01]  /*3730*/  FMUL.FTZ R68, R73, R152 ;  /* 0x0000009849447220 */ /* 0x000fe20000410000 */
[----:B------:R-:W-:Y:S01]  /*3740*/  FFMA.FTZ R73, R151, R186, R45 ;  /* 0x000000ba97497223 */ /* 0x000fe2000001002d */
[----:B------:R-:W-:Y:S01]  /*3750*/  FMUL.FTZ R71, R71, R152 ;  /* 0x0000009847477220 */ /* 0x000fe20000410000 */
[----:B------:R-:W-:Y:S01]  /*3760*/  FFMA.FTZ R0, R0, R156, R199 ;  /* 0x0000009c00007223 */ /* 0x000fe200000100c7 */
[----:B------:R-:W-:Y:S01]  /*3770*/  FADD.FTZ R176, R176, -R161 ;  /* 0x800000a1b0b07221 */ /* 0x000fe20000010000 */
[----:B------:R-:W-:Y:S01]  /*3780*/  FMUL.FTZ R73, R73, R152 ;  /* 0x0000009849497220 */ /* 0x000fe20000410000 */
[----:B------:R0:W-:Y:S01]  /*3790*/  F2F.BF16.F32 R72, R71 ;  /* 0x0000004700487304 */ /* 0x0001e20000202000 */
[-CC-:B------:R-:W-:Y:S01]  /*37a0*/  FFMA.FTZ R78, R78, R156.reuse, R199.reuse ;  /* 0x0000009c4e4e7223 */ /* 0x180fe200000100c7 */
[-CC-:B------:R-:W-:Y:S01]  /*37b0*/  FFMA.FTZ R161, R79, R156.reuse, R199.reuse ;  /* 0x0000009c4fa17223 */ /* 0x180fe200000100c7 */
[----:B------:R-:W-:Y:S01]  /*37c0*/  FADD.FTZ R76, R175, -R76 ;  /* 0x8000004caf4c7221 */ /* 0x000fe20000010000 */
[----:B------:R-:W-:Y:S01]  /*37d0*/  FADD.FTZ R0, R183, -R0 ;  /* 0x80000000b7007221 */ /* 0x000fe20000010000 */
[----:B------:R-:W-:Y:S01]  /*37e0*/  FFMA.FTZ R185, R185, R156, R199 ;  /* 0x0000009cb9b97223 */ /* 0x000fe200000100c7 */
[----:B------:R-:W-:Y:S01]  /*37f0*/  FADD.FTZ R78, R167, -R78 ;  /* 0x8000004ea74e7221 */ /* 0x000fe20000010000 */
[----:B------:R-:W-:Y:S01]  /*3800*/  FADD.FTZ R168, R168, -R161 ;  /* 0x800000a1a8a87221 */ /* 0x000fe20000010000 */
[----:B------:R1:W-:Y:S01]  /*3810*/  F2F.BF16.F32 R74, R73 ;  /* 0x00000049004a7304 */ /* 0x0003e20000202000 */
[C---:B0-----:R-:W-:Y:S01]  /*3820*/  FFMA.FTZ R71, R151.reuse, R184, R47 ;  /* 0x000000b897477223 */ /* 0x041fe2000001002f */
[----:B------:R-:W-:Y:S01]  /*3830*/  FFMA.FTZ R61, R151, R0, R32 ;  /* 0x00000000973d7223 */ /* 0x000fe20000010020 */
[----:B------:R-:W-:Y:S01]  /*3840*/  FFMA.FTZ R62, R181, R156, R199 ;  /* 0x0000009cb53e7223 */ /* 0x000fe200000100c7 */
[----:B------:R-:W-:Y:S01]  /*3850*/  FFMA.FTZ R77, R151, R76, R48 ;  /* 0x0000004c974d7223 */ /* 0x000fe20000010030 */
[----:B------:R-:W-:Y:S01]  /*3860*/  FMUL.FTZ R71, R71, R152 ;  /* 0x0000009847477220 */ /* 0x000fe20000410000 */
[----:B------:R-:W-:Y:S01]  /*3870*/  FADD.FTZ R180, R180, -R185 ;  /* 0x800000b9b4b47221 */ /* 0x000fe20000010000 */
[-CC-:B------:R-:W-:Y:S01]  /*3880*/  FFMA.FTZ R174, R174, R156.reuse, R199.reuse ;  /* 0x0000009caeae7223 */ /* 0x180fe200000100c7 */
[----:B------:R-:W-:Y:S01]  /*3890*/  FFMA.FTZ R171, R171, R156, R199 ;  /* 0x0000009cabab7223 */ /* 0x000fe200000100c7 */
[----:B-1----:R-:W-:Y:S01]  /*38a0*/  FFMA.FTZ R73, R151, R176, R49 ;  /* 0x000000b097497223 */ /* 0x002fe20000010031 */
[----:B------:R0:W-:Y:S01]  /*38b0*/  F2F.BF16.F32 R76, R71 ;  /* 0x00000047004c7304 */ /* 0x0001e20000202000 */
[-CC-:B------:R-:W-:Y:S01]  /*38c0*/  FFMA.FTZ R163, R162, R156.reuse, R199.reuse ;  /* 0x0000009ca2a37223 */ /* 0x180fe200000100c7 */
[--C-:B------:R-:W-:Y:S01]  /*38d0*/  FFMA.FTZ R182, R182, R156, R199.reuse ;  /* 0x0000009cb6b67223 */ /* 0x100fe200000100c7 */
[----:B------:R-:W-:Y:S01]  /*38e0*/  FMUL.FTZ R73, R73, R152 ;  /* 0x0000009849497220 */ /* 0x000fe20000410000 */
[----:B------:R-:W-:Y:S01]  /*38f0*/  FFMA.FTZ R79, R151, R78, R50 ;  /* 0x0000004e974f7223 */ /* 0x000fe20000010032 */
[----:B------:R-:W-:Y:S01]  /*3900*/  FMUL.FTZ R0, R61, R152 ;  /* 0x000000983d007220 */ /* 0x000fe20000410000 */
[----:B------:R-:W-:Y:S01]  /*3910*/  FADD.FTZ R62, R177, -R62 ;  /* 0x8000003eb13e7221 */ /* 0x000fe20000010000 */
[----:B------:R-:W-:Y:S01]  /*3920*/  FFMA.FTZ R80, R80, R156, R199 ;  /* 0x0000009c50507223 */ /* 0x000fe200000100c7 */
[----:B------:R1:W-:Y:S01]  /*3930*/  F2F.BF16.F32 R78, R73 ;  /* 0x00000049004e7304 */ /* 0x0003e20000202000 */
[C---:B0-----:R-:W-:Y:S01]  /*3940*/  FFMA.FTZ R71, R151.reuse, R168, R51 ;  /* 0x000000a897477223 */ /* 0x041fe20000010033 */
[----:B------:R-:W-:Y:S01]  /*3950*/  FFMA.FTZ R61, R151, R180, R33 ;  /* 0x000000b4973d7223 */ /* 0x000fe20000010021 */
[-C--:B------:R-:W-:Y:S01]  /*3960*/  FFMA.FTZ R178, R178, R156.reuse, R199 ;  /* 0x0000009cb2b27223 */ /* 0x080fe200000100c7 */
[----:B------:R-:W-:Y:S01]  /*3970*/  FADD.FTZ R65, R195, -R174 ;  /* 0x800000aec3417221 */ /* 0x000fe20000010000 */
[----:B------:R-:W-:Y:S01]  /*3980*/  FADD.FTZ R192, R192, -R171 ;  /* 0x800000abc0c07221 */ /* 0x000fe20000010000 */
[----:B------:R-:W-:Y:S01]  /*3990*/  FADD.FTZ R182, R179, -R182 ;  /* 0x800000b6b3b67221 */ /* 0x000fe20000010000 */
[----:B------:R-:W-:Y:S01]  /*39a0*/  FFMA.FTZ R170, R170, R156, R199 ;  /* 0x0000009caaaa7223 */ /* 0x000fe200000100c7 */
[----:B------:R-:W-:Y:S01]  /*39b0*/  FMUL.FTZ R71, R71, R152 ;  /* 0x0000009847477220 */ /* 0x000fe20000410000 */
[----:B-1----:R-:W-:Y:S01]  /*39c0*/  FADD.FTZ R73, R82, -R163 ;  /* 0x800000a352497221 */ /* 0x002fe20000010000 */
[-CC-:B------:R-:W-:Y:S01]  /*39d0*/  FFMA.FTZ R82, R159, R156.reuse, R199.reuse ;  /* 0x0000009c9f527223 */ /* 0x180fe200000100c7 */
[----:B------:R-:W-:Y:S01]  /*39e0*/  FFMA.FTZ R159, R158, R156, R199 ;  /* 0x0000009c9e9f7223 */ /* 0x000fe200000100c7 */
[----:B------:R-:W-:Y:S01]  /*39f0*/  FFMA.FTZ R63, R151, R62, R35 ;  /* 0x0000003e973f7223 */ /* 0x000fe20000010023 */
[----:B------:R-:W-:Y:S01]  /*3a00*/  FMUL.FTZ R60, R61, R152 ;  /* 0x000000983d3c7220 */ /* 0x000fe20000410000 */
[----:B------:R-:W-:Y:S01]  /*3a10*/  FADD.FTZ R178, R197, -R178 ;  /* 0x800000b2c5b27221 */ /* 0x000fe20000010000 */
[C---:B------:R-:W-:Y:S01]  /*3a20*/  FFMA.FTZ R65, R151.reuse, R65, R38 ;  /* 0x0000004197417223 */ /* 0x040fe20000010026 */
[----:B------:R-:W-:Y:S01]  /*3a30*/  FFMA.FTZ R67, R151, R192, R39 ;  /* 0x000000c097437223 */ /* 0x000fe20000010027 */
[----:B------:R-:W-:Y:S01]  /*3a40*/  FADD.FTZ R75, R187, -R80 ;  /* 0x80000050bb4b7221 */ /* 0x000fe20000010000 */
[----:B------:R-:W-:Y:S01]  /*3a50*/  FFMA.FTZ R61, R151, R182, R34 ;  /* 0x000000b6973d7223 */ /* 0x000fe20000010022 */
[-CC-:B------:R-:W-:Y:S01]  /*3a60*/  FFMA.FTZ R173, R173, R156.reuse, R199.reuse ;  /* 0x0000009cadad7223 */ /* 0x180fe200000100c7 */
[----:B------:R-:W-:Y:S01]  /*3a70*/  FFMA.FTZ R172, R172, R156, R199 ;  /* 0x0000009cacac7223 */ /* 0x000fe200000100c7 */
[----:B------:R-:W-:Y:S01]  /*3a80*/  FADD.FTZ R69, R191, -R170 ;  /* 0x800000aabf457221 */ /* 0x000fe20000010000 */
[----:B------:R0:W-:Y:S01]  /*3a90*/  F2F.BF16.F32 R80, R71 ;  /* 0x0000004700507304 */ /* 0x0001e20000202000 */
[----:B------:R-:W-:Y:S01]  /*3aa0*/  FMUL.FTZ R62, R63, R152 ;  /* 0x000000983f3e7220 */ /* 0x000fe20000410000 */
[----:B------:R-:W-:Y:S01]  /*3ab0*/  FFMA.FTZ R63, R151, R178, R36 ;  /* 0x000000b2973f7223 */ /* 0x000fe20000010024 */
[-C--:B------:R-:W-:Y:S01]  /*3ac0*/  FMUL.FTZ R65, R65, R152.reuse ;  /* 0x0000009841417220 */ /* 0x080fe20000410000 */
[-C--:B------:R-:W-:Y:S01]  /*3ad0*/  FMUL.FTZ R70, R67, R152.reuse ;  /* 0x0000009843467220 */ /* 0x080fe20000410000 */
[----:B------:R-:W-:Y:S01]  /*3ae0*/  FFMA.FTZ R73, R151, R73, R54 ;  /* 0x0000004997497223 */ /* 0x000fe20000010036 */
[----:B------:R-:W-:Y:S01]  /*3af0*/  FMUL.FTZ R61, R61, R152 ;  /* 0x000000983d3d7220 */ /* 0x000fe20000410000 */
[----:B------:R-:W-:Y:S01]  /*3b00*/  FADD.FTZ R194, R194, -R173 ;  /* 0x800000adc2c27221 */ /* 0x000fe20000010000 */
[----:B------:R-:W-:Y:S01]  /*3b10*/  FADD.FTZ R172, R193, -R172 ;  /* 0x800000acc1ac7221 */ /* 0x000fe20000010000 */
[----:B0-----:R-:W-:Y:S01]  /*3b20*/  FADD.FTZ R71, R86, -R159 ;  /* 0x8000009f56477221 */ /* 0x001fe20000010000 */
[-CC-:B------:R-:W-:Y:S01]  /*3b30*/  FFMA.FTZ R86, R157, R156.reuse, R199.reuse ;  /* 0x0000009c9d567223 */ /* 0x180fe200000100c7 */
[----:B------:R-:W-:Y:S01]  /*3b40*/  FFMA.FTZ R69, R151, R69, R42 ;  /* 0x0000004597457223 */ /* 0x000fe2000001002a */
[--C-:B------:R-:W-:Y:S01]  /*3b50*/  FFMA.FTZ R169, R169, R156, R199.reuse ;  /* 0x0000009ca9a97223 */ /* 0x100fe200000100c7 */
[----:B------:R-:W-:Y:S01]  /*3b60*/  FADD.FTZ R82, R83, -R82 ;  /* 0x8000005253527221 */ /* 0x000fe20000010000 */
[----:B------:R-:W-:Y:S01]  /*3b70*/  FFMA.FTZ R71, R151, R71, R58 ;  /* 0x0000004797477223 */ /* 0x000fe2000001003a */
[----:B------:R-:W-:Y:S01]  /*3b80*/  FADD.FTZ R160, R87, -R86 ;  /* 0x8000005657a07221 */ /* 0x000fe20000010000 */
[-C--:B------:R-:W-:Y:S01]  /*3b90*/  FMUL.FTZ R64, R63, R152.reuse ;  /* 0x000000983f407220 */ /* 0x080fe20000410000 */
[----:B------:R-:W-:Y:S01]  /*3ba0*/  FMUL.FTZ R73, R73, R152 ;  /* 0x0000009849497220 */ /* 0x000fe20000410000 */
[----:B------:R-:W-:Y:S01]  /*3bb0*/  FFMA.FTZ R158, R155, R156, R199 ;  /* 0x0000009c9b9e7223 */ /* 0x000fe200000100c7 */
[C---:B------:R-:W-:Y:S01]  /*3bc0*/  FFMA.FTZ R63, R151.reuse, R194, R37 ;  /* 0x000000c2973f7223 */ /* 0x040fe20000010025 */
[----:B------:R-:W-:Y:S01]  /*3bd0*/  FFMA.FTZ R67, R151, R172, R40 ;  /* 0x000000ac97437223 */ /* 0x000fe20000010028 */
[-C--:B------:R-:W-:Y:S01]  /*3be0*/  FMUL.FTZ R69, R69, R152.reuse ;  /* 0x0000009845457220 */ /* 0x080fe20000410000 */
[----:B------:R-:W-:Y:S01]  /*3bf0*/  F2F.BF16.F32 R65, R65 ;  /* 0x0000004100417304 */ /* 0x000fe20000202000 */
[----:B------:R-:W-:Y:S01]  /*3c00*/  FADD.FTZ R190, R190, -R169 ;  /* 0x800000a9bebe7221 */ /* 0x000fe20000010000 */
[----:B------:R-:W-:Y:S01]  /*3c10*/  FMUL.FTZ R86, R71, R152 ;  /* 0x0000009847567220 */ /* 0x000fe20000410000 */
[C---:B------:R-:W-:Y:S01]  /*3c20*/  FFMA.FTZ R83, R151.reuse, R82, R55 ;  /* 0x0000005297537223 */ /* 0x040fe20000010037 */
[----:B------:R-:W-:Y:S01]  /*3c30*/  FFMA.FTZ R71, R151, R160, R59 ;  /* 0x000000a097477223 */ /* 0x000fe2000001003b */
[----:B------:R-:W-:Y:S01]  /*3c40*/  FADD.FTZ R158, R81, -R158 ;  /* 0x8000009e519e7221 */ /* 0x000fe20000010000 */
[-C--:B------:R-:W-:Y:S01]  /*3c50*/  FMUL.FTZ R63, R63, R152.reuse ;  /* 0x000000983f3f7220 */ /* 0x080fe20000410000 */
[----:B------:R-:W-:Y:S01]  /*3c60*/  FMUL.FTZ R66, R67, R152 ;  /* 0x0000009843427220 */ /* 0x000fe20000410000 */
[----:B------:R-:W0:Y:S01]  /*3c70*/  F2F.BF16.F32 R70, R70 ;  /* 0x0000004600467304 */ /* 0x000e220000202000 */
[----:B------:R-:W-:Y:S01]  /*3c80*/  FFMA.FTZ R67, R151, R190, R41 ;  /* 0x000000be97437223 */ /* 0x000fe20000010029 */
[----:B------:R-:W-:Y:S01]  /*3c90*/  FMUL.FTZ R79, R79, R152 ;  /* 0x000000984f4f7220 */ /* 0x000fe20000410000 */
[----:B------:R-:W-:Y:S01]  /*3ca0*/  FFMA.FTZ R161, R166, R156, R199 ;  /* 0x0000009ca6a17223 */ /* 0x000fe200000100c7 */
[----:B------:R-:W-:Y:S01]  /*3cb0*/  FMUL.FTZ R87, R71, R152 ;  /* 0x0000009847577220 */ /* 0x000fe20000410000 */
[----:B------:R-:W-:Y:S01]  /*3cc0*/  FFMA.FTZ R71, R151, R158, R53 ;  /* 0x0000009e97477223 */ /* 0x000fe20000010035 */
[-C--:B------:R-:W-:Y:S01]  /*3cd0*/  FMUL.FTZ R67, R67, R152.reuse ;  /* 0x0000009843437220 */ /* 0x080fe20000410000 */
[----:B------:R-:W-:Y:S01]  /*3ce0*/  FADD.FTZ R161, R164, -R161 ;  /* 0x800000a1a4a17221 */ /* 0x000fe20000010000 */
[----:B------:R-:W-:Y:S01]  /*3cf0*/  F2F.BF16.F32 R60, R60 ;  /* 0x0000003c003c7304 */ /* 0x000fe20000202000 */
[----:B------:R-:W-:Y:S01]  /*3d00*/  FFMA.FTZ R75, R151, R75, R46 ;  /* 0x0000004b974b7223 */ /* 0x000fe2000001002e */
[-C--:B------:R-:W-:Y:S01]  /*3d10*/  FMUL.FTZ R77, R77, R152.reuse ;  /* 0x000000984d4d7220 */ /* 0x080fe20000410000 */
[----:B------:R-:W-:Y:S01]  /*3d20*/  FFMA.FTZ R161, R151, R161, R52 ;  /* 0x000000a197a17223 */ /* 0x000fe20000010034 */
[-C--:B------:R-:W-:Y:S01]  /*3d30*/  FMUL.FTZ R83, R83, R152.reuse ;  /* 0x0000009853537220 */ /* 0x080fe20000410000 */
[----:B------:R-:W-:Y:S01]  /*3d40*/  FMUL.FTZ R75, R75, R152 ;  /* 0x000000984b4b7220 */ /* 0x000fe20000410000 */
[----:B0-----:R-:W-:-:S02]  /*3d50*/  PRMT R65, R65, 0x5410, R70 ;  /* 0x0000541041417816 */ /* 0x001fc40000000046 */
[----:B------:R-:W-:Y:S01]  /*3d60*/  F2F.BF16.F32 R61, R61 ;  /* 0x0000003d003d7304 */ /* 0x000fe20000202000 */
[----:B------:R-:W-:-:S07]  /*3d70*/  FMUL.FTZ R161, R161, R152 ;  /* 0x00000098a1a17220 */ /* 0x000fce0000410000 */
[----:B------:R-:W0:Y:S08]  /*3d80*/  F2F.BF16.F32 R62, R62 ;  /* 0x0000003e003e7304 */ /* 0x000e300000202000 */
[----:B------:R1:W-:Y:S01]  /*3d90*/  F2F.BF16.F32 R82, R73 ;  /* 0x0000004900527304 */ /* 0x0003e20000202000 */
[----:B0-----:R-:W-:-:S07]  /*3da0*/  PRMT R157, R61, 0x5410, R62 ;  /* 0x000054103d9d7816 */ /* 0x001fce000000003e */
[----:B------:R-:W0:Y:S01]  /*3db0*/  F2F.BF16.F32 R69, R69 ;  /* 0x0000004500457304 */ /* 0x000e220000202000 */
[-CC-:B-1----:R-:W-:Y:S01]  /*3dc0*/  FFMA.FTZ R73, R154, R156.reuse, R199.reuse ;  /* 0x0000009c9a497223 */ /* 0x182fe200000100c7 */
[----:B------:R-:W-:-:S03]  /*3dd0*/  FFMA.FTZ R156, R153, R156, R199 ;  /* 0x0000009c999c7223 */ /* 0x000fc600000100c7 */
[----:B------:R-:W-:Y:S01]  /*3de0*/  FADD.FTZ R84, R84, -R73 ;  /* 0x8000004954547221 */ /* 0x000fe20000010000 */
[----:B------:R-:W-:Y:S01]  /*3df0*/  FADD.FTZ R156, R85, -R156 ;  /* 0x8000009c559c7221 */ /* 0x000fe20000010000 */
[----:B------:R-:W-:Y:S01]  /*3e00*/  FMUL.FTZ R73, R71, R152 ;  /* 0x0000009847497220 */ /* 0x000fe20000410000 */
[----:B------:R-:W-:Y:S01]  /*3e10*/  F2F.BF16.F32 R63, R63 ;  /* 0x0000003f003f7304 */ /* 0x000fe20000202000 */
[C---:B------:R-:W-:Y:S01]  /*3e20*/  FFMA.FTZ R71, R151.reuse, R84, R56 ;  /* 0x0000005497477223 */ /* 0x040fe20000010038 */
[----:B------:R-:W-:-:S03]  /*3e30*/  FFMA.FTZ R151, R151, R156, R57 ;  /* 0x0000009c97977223 */ /* 0x000fc60000010039 */
[----:B------:R-:W-:Y:S01]  /*3e40*/  FMUL.FTZ R84, R71, R152 ;  /* 0x0000009847547220 */ /* 0x000fe20000410000 */
[----:B------:R-:W-:-:S04]  /*3e50*/  IMAD.WIDE.U32 R70, R60, 0x10000, RZ ;  /* 0x000100003c467825 */ /* 0x000fc800078e00ff */
[----:B------:R-:W-:Y:S01]  /*3e60*/  FMUL.FTZ R151, R151, R152 ;  /* 0x0000009897977220 */ /* 0x000fe20000410000 */
[----:B------:R-:W1:Y:S01]  /*3e70*/  F2F.BF16.F32 R79, R79 ;  /* 0x0000004f004f7304 */ /* 0x000e620000202000 */
[----:B------:R-:W2:Y:S01]  /*3e80*/  LDC.64 R60, c[0x0][0x468] ;  /* 0x00011a00ff3c7b82 */ /* 0x000ea20000000a00 */
[----:B0-----:R-:W-:-:S06]  /*3e90*/  PRMT R155, R69, 0x5410, R72 ;  /* 0x00005410459b7816 */ /* 0x001fcc0000000048 */
[----:B------:R-:W0:Y:S01]  /*3ea0*/  F2F.BF16.F32 R0, R0 ;  /* 0x0000000000007304 */ /* 0x000e220000202000 */
[----:B-1----:R-:W-:-:S07]  /*3eb0*/  PRMT R85, R79, 0x5410, R80 ;  /* 0x000054104f557816 */ /* 0x002fce0000000050 */
[----:B------:R-:W-:Y:S01]  /*3ec0*/  F2F.BF16.F32 R64, R64 ;  /* 0x0000004000407304 */ /* 0x000fe20000202000 */
[----:B0-----:R-:W-:-:S07]  /*3ed0*/  LOP3.LUT R62, R70, R0, RZ, 0xfc, !PT ;  /* 0x00000000463e7212 */ /* 0x001fce00078efcff */
[----:B------:R-:W-:Y:S08]  /*3ee0*/  F2F.BF16.F32 R67, R67 ;  /* 0x0000004300437304 */ /* 0x000ff00000202000 */
[----:B------:R-:W-:Y:S08]  /*3ef0*/  F2F.BF16.F32 R66, R66 ;  /* 0x0000004200427304 */ /* 0x000ff00000202000 */
[----:B------:R-:W-:Y:S08]  /*3f00*/  F2F.BF16.F32 R68, R68 ;  /* 0x0000004400447304 */ /* 0x000ff00000202000 */
[----:B------:R-:W-:Y:S08]  /*3f10*/  F2F.BF16.F32 R69, R151 ;  /* 0x0000009700457304 */ /* 0x000ff00000202000 */
[----:B------:R-:W0:Y:S08]  /*3f20*/  F2F.BF16.F32 R75, R75 ;  /* 0x0000004b004b7304 */ /* 0x000e300000202000 */
[----:B------:R1:W-:Y:S01]  /*3f30*/  F2F.BF16.F32 R81, R73 ;  /* 0x0000004900517304 */ /* 0x0003e20000202000 */
[----:B0-----:R-:W-:-:S07]  /*3f40*/  PRMT R153, R75, 0x5410, R76 ;  /* 0x000054104b997816 */ /* 0x001fce000000004c */
[----:B------:R-:W0:Y:S01]  /*3f50*/  F2F.BF16.F32 R77, R77 ;  /* 0x0000004d004d7304 */ /* 0x000e220000202000 */
[----:B-1----:R-:W-:Y:S01]  /*3f60*/  IMAD.WIDE.U32 R72, R63, 0x10000, RZ ;  /* 0x000100003f487825 */ /* 0x002fe200078e00ff */
[----:B------:R-:W-:-:S03]  /*3f70*/  LOP3.LUT R63, R157, R71, RZ, 0xfc, !PT ;  /* 0x000000479d3f7212 */ /* 0x000fc600078efcff */
[----:B------:R-:W-:Y:S01]  /*3f80*/  IMAD.WIDE.U32 R70, R67, 0x10000, RZ ;  /* 0x0001000043467825 */ /* 0x000fe200078e00ff */
[----:B------:R-:W-:Y:S02]  /*3f90*/  LOP3.LUT R65, R65, R73, RZ, 0xfc, !PT ;  /* 0x0000004941417212 */ /* 0x000fe400078efcff */
[----:B------:R-:W1:Y:S01]  /*3fa0*/  F2F.BF16.F32 R83, R83 ;  /* 0x0000005300537304 */ /* 0x000e620000202000 */
[----:B------:R-:W-:Y:S01]  /*3fb0*/  LOP3.LUT R64, R72, R64, RZ, 0xfc, !PT ;  /* 0x0000004048407212 */ /* 0x000fe200078efcff */
[----:B------:R-:W-:Y:S01]  /*3fc0*/  IMAD.WIDE.U32 R72, R74, 0x10000, RZ ;  /* 0x000100004a487825 */ /* 0x000fe200078e00ff */
[----:B------:R-:W-:Y:S02]  /*3fd0*/  LOP3.LUT R74, R70, R66, RZ, 0xfc, !PT ;  /* 0x00000042464a7212 */ /* 0x000fe400078efcff */
[----:B------:R-:W-:Y:S01]  /*3fe0*/  LOP3.LUT R75, R155, R71, RZ, 0xfc, !PT ;  /* 0x000000479b4b7212 */ /* 0x000fe200078efcff */
[----:B------:R-:W-:Y:S01]  /*3ff0*/  IMAD.WIDE.U32 R66, R78, 0x10000, RZ ;  /* 0x000100004e427825 */ /* 0x000fe200078e00ff */
[----:B------:R-:W-:Y:S01]  /*4000*/  LOP3.LUT R72, R72, R68, RZ, 0xfc, !PT ;  /* 0x0000004448487212 */ /* 0x000fe200078efcff */
[----:B------:R-:W3:Y:S01]  /*4010*/  F2F.BF16.F32 R79, R84 ;  /* 0x00000054004f7304 */ /* 0x000ee20000202000 */
[----:B------:R-:W-:Y:S01]  /*4020*/  LOP3.LUT R73, R153, R73, RZ, 0xfc, !PT ;  /* 0x0000004999497212 */ /* 0x000fe200078efcff */
[----:B------:R-:W-:Y:S01]  /*4030*/  IMAD.WIDE.U32 R68, R69, 0x10000, RZ ;  /* 0x0001000045447825 */ /* 0x000fe200078e00ff */
[----:B0-----:R-:W-:-:S02]  /*4040*/  LOP3.LUT R66, R66, R77, RZ, 0xfc, !PT ;  /* 0x0000004d42427212 */ /* 0x001fc400078efcff */
[----:B------:R-:W-:Y:S01]  /*4050*/  LOP3.LUT R67, R85, R67, RZ, 0xfc, !PT ;  /* 0x0000004355437212 */ /* 0x000fe200078efcff */
[----:B------:R-:W-:Y:S01]  /*4060*/  IMAD.WIDE.U32 R70, R81, 0x10000, RZ ;  /* 0x0001000051467825 */ /* 0x000fe200078e00ff */
[----:B-1----:R-:W-:Y:S01]  /*4070*/  PRMT R83, R82, 0x5410, R83 ;  /* 0x0000541052537816 */ /* 0x002fe20000000053 */
[----:B------:R-:W-:Y:S02]  /*4080*/  F2F.BF16.F32 R86, R86 ;  /* 0x0000005600567304 */ /* 0x000fe40000202000 */
[----:B--2---:R-:W-:Y:S01]  /*4090*/  IMAD.WIDE.U32 R76, R92, 0x8, R60 ;  /* 0x000000085c4c7825 */ /* 0x004fe200078e003c */
[----:B------:R-:W-:-:S03]  /*40a0*/  LOP3.LUT R71, R83, R71, RZ, 0xfc, !PT ;  /* 0x0000004753477212 */ /* 0x000fc600078efcff */
[--C-:B------:R-:W-:Y:S01]  /*40b0*/  IMAD.WIDE.U32 R80, R89, 0x8, R60.reuse ;  /* 0x0000000859507825 */ /* 0x100fe200078e003c */
[----:B---3--:R-:W-:Y:S01]  /*40c0*/  LOP3.LUT R68, R68, R79, RZ, 0xfc, !PT ;  /* 0x0000004f44447212 */ /* 0x008fe200078efcff */
[----:B------:R-:W0:Y:S01]  /*40d0*/  F2F.BF16.F32 R87, R87 ;  /* 0x0000005700577304 */ /* 0x000e220000202000 */
[----:B------:R1:W-:Y:S01]  /*40e0*/  STG.E.64 desc[UR8][R76.64], R62 ;  /* 0x0000003e4c007986 */ /* 0x0003e2000c101b08 */
[----:B------:R-:W-:-:S04]  /*40f0*/  IMAD.WIDE.U32 R78, R91, 0x8, R60 ;  /* 0x000000085b4e7825 */ /* 0x000fc800078e003c */
[--C-:B------:R-:W-:Y:S01]  /*4100*/  IMAD.WIDE.U32 R90, R90, 0x8, R60.reuse ;  /* 0x000000085a5a7825 */ /* 0x100fe200078e003c */
[----:B------:R1:W-:Y:S01]  /*4110*/  STG.E.64 desc[UR8][R78.64], R64 ;  /* 0x000000404e007986 */ /* 0x0003e2000c101b08 */
[----:B------:R-:W2:Y:S02]  /*4120*/  F2F.BF16.F32 R161, R161 ;  /* 0x000000a100a17304 */ /* 0x000ea40000202000 */
[--C-:B------:R-:W-:Y:S01]  /*4130*/  IMAD.WIDE.U32 R88, R88, 0x8, R60.reuse ;  /* 0x0000000858587825 */ /* 0x100fe200078e003c */
[----:B------:R1:W-:Y:S03]  /*4140*/  STG.E.64 desc[UR8][R90.64], R74 ;  /* 0x0000004a5a007986 */ /* 0x0003e6000c101b08 */
[----:B------:R-:W-:Y:S01]  /*4150*/  IMAD.WIDE.U32 R82, R3, 0x8, R60 ;  /* 0x0000000803527825 */ /* 0x000fe200078e003c */
[----:B0-----:R-:W-:Y:S01]  /*4160*/  PRMT R87, R86, 0x5410, R87 ;  /* 0x0000541056577816 */ /* 0x001fe20000000057 */
[----:B------:R1:W-:Y:S02]  /*4170*/  STG.E.64 desc[UR8][R80.64], R72 ;  /* 0x0000004850007986 */ /* 0x0003e4000c101b08 */
[----:B------:R-:W-:Y:S01]  /*4180*/  IMAD.WIDE.U32 R2, R2, 0x8, R60 ;  /* 0x0000000802027825 */ /* 0x000fe200078e003c */
[----:B------:R-:W-:Y:S01]  /*4190*/  LOP3.LUT R69, R87, R69, RZ, 0xfc, !PT ;  /* 0x0000004557457212 */ /* 0x000fe200078efcff */
[----:B------:R1:W-:Y:S01]  /*41a0*/  STG.E.64 desc[UR8][R88.64], R66 ;  /* 0x0000004258007986 */ /* 0x0003e2000c101b08 */
[----:B--2---:R-:W-:-:S05]  /*41b0*/  LOP3.LUT R70, R70, R161, RZ, 0xfc, !PT ;  /* 0x000000a146467212 */ /* 0x004fca00078efcff */
[----:B------:R1:W-:Y:S04]  /*41c0*/  STG.E.64 desc[UR8][R82.64], R70 ;  /* 0x0000004652007986 */ /* 0x0003e8000c101b08 */
[----:B------:R1:W-:Y:S01]  /*41d0*/  STG.E.64 desc[UR8][R2.64], R68 ;  /* 0x0000004402007986 */ /* 0x0003e2000c101b08 */
[----:B------:R-:W-:Y:S05]  /*41e0*/  BRA `(.L_x_5856) ;  /* 0x0000000c00187947 */ /* 0x000fea0003800000 */
.L_x_5857:
        /* <DEDUP_REMOVED lines=8> */
[----:B------:R-:W-:Y:S01]  /*4270*/  FFMA.FTZ R66, R151, R66, R38 ;  /* 0x0000004297427223 */ /* 0x000fe20000010026 */
        /* <DEDUP_REMOVED lines=11> */
[----:B------:R-:W-:Y:S01]  /*4330*/  FFMA.FTZ R61, R151, R180, R33 ;  /* 0x000000b4973d7223 */ /* 0x000fe20000010021 */
[----:B------:R-:W-:Y:S01]  /*4340*/  FADD.FTZ R0, R183, -R0 ;  /* 0x80000000b7007221 */ /* 0x000fe20000010000 */
[----:B------:R-:W-:Y:S01]  /*4350*/  FADD.FTZ R184, R184, -R161 ;  /* 0x800000a1b8b87221 */ /* 0x000fe20000010000 */
[----:B------:R-:W-:Y:S01]  /*4360*/  FADD.FTZ R78, R167, -R78 ;  /* 0x8000004ea74e7221 */ /* 0x000fe20000010000 */
[----:B------:R-:W-:Y:S01]  /*4370*/  FFMA.FTZ R65, R151, R194, R37 ;  /* 0x000000c297417223 */ /* 0x000fe20000010025 */
[----:B0-----:R-:W-:Y:S01]  /*4380*/  FADD.FTZ R70, R191, -R170 ;  /* 0x800000aabf467221 */ /* 0x001fe20000010000 */
[----:B------:R-:W-:Y:S01]  /*4390*/  FFMA.FTZ R77, R151, R176, R49 ;  /* 0x000000b0974d7223 */ /* 0x000fe20000010031 */
[----:B------:R-:W-:Y:S01]  /*43a0*/  FADD.FTZ R62, R179, -R182 ;  /* 0x800000b6b33e7221 */ /* 0x000fe20000010000 */
[--C-:B------:R-:W-:Y:S01]  /*43b0*/  FFMA.FTZ R169, R169, R156, R199.reuse ;  /* 0x0000009ca9a97223 */ /* 0x100fe200000100c7 */
[----:B------:R-:W-:Y:S01]  /*43c0*/  FFMA.FTZ R70, R151, R70, R42 ;  /* 0x0000004697467223 */ /* 0x000fe2000001002a */
[----:B------:R-:W-:Y:S01]  /*43d0*/  FMUL.FTZ R179, R61, R152 ;  /* 0x000000983db37220 */ /* 0x000fe20000410000 */
[--C-:B------:R-:W-:Y:S01]  /*43e0*/  FFMA.FTZ R71, R165, R156, R199.reuse ;  /* 0x0000009ca5477223 */ /* 0x100fe200000100c7 */
[C---:B------:R-:W-:Y:S01]  /*43f0*/  FFMA.FTZ R60, R151.reuse, R0, R32 ;  /* 0x00000000973c7223 */ /* 0x040fe20000010020 */
[----:B------:R-:W-:Y:S01]  /*4400*/  FMUL.FTZ R74, R70, R152 ;  /* 0x00000098464a7220 */ /* 0x000fe20000410000 */
[----:B------:R-:W-:Y:S01]  /*4410*/  FFMA.FTZ R76, R76, R156, R199 ;  /* 0x0000009c4c4c7223 */ /* 0x000fe200000100c7 */
[----:B------:R-:W-:Y:S01]  /*4420*/  FFMA.FTZ R78, R151, R78, R50 ;  /* 0x0000004e974e7223 */ /* 0x000fe20000010032 */
[-C--:B------:R-:W-:Y:S01]  /*4430*/  FMUL.FTZ R69, R65, R152.reuse ;  /* 0x0000009841457220 */ /* 0x080fe20000410000 */
[----:B------:R0:W-:Y:S01]  /*4440*/  F2F.BF16.F32 R160, R74 ;  /* 0x0000004a00a07304 */ /* 0x0001e20000202000 */
[-C--:B------:R-:W-:Y:S01]  /*4450*/  FMUL.FTZ R167, R77, R152.reuse ;  /* 0x000000984da77220 */ /* 0x080fe20000410000 */
[----:B------:R-:W-:Y:S01]  /*4460*/  FADD.FTZ R190, R190, -R169 ;  /* 0x800000a9bebe7221 */ /* 0x000fe20000010000 */
[----:B------:R-:W-:Y:S01]  /*4470*/  FADD.FTZ R188, R188, -R71 ;  /* 0x80000047bcbc7221 */ /* 0x000fe20000010000 */
[----:B------:R-:W-:Y:S01]  /*4480*/  FMUL.FTZ R0, R60, R152 ;  /* 0x000000983c007220 */ /* 0x000fe20000410000 */
[----:B------:R-:W-:Y:S01]  /*4490*/  FFMA.FTZ R67, R171, R156, R199 ;  /* 0x0000009cab437223 */ /* 0x000fe200000100c7 */
[----:B------:R-:W-:Y:S01]  /*44a0*/  FADD.FTZ R76, R175, -R76 ;  /* 0x8000004caf4c7221 */ /* 0x000fe20000010000 */
[----:B------:R-:W-:Y:S01]  /*44b0*/  FFMA.FTZ R71, R151, R188, R43 ;  /* 0x000000bc97477223 */ /* 0x000fe2000001002b */
[----:B------:R-:W-:Y:S01]  /*44c0*/  F2F.BF16.F32 R179, R179 ;  /* 0x000000b300b37304 */ /* 0x000fe20000202000 */
[----:B0-----:R-:W-:Y:S01]  /*44d0*/  FADD.FTZ R74, R187, -R80 ;  /* 0x80000050bb4a7221 */ /* 0x001fe20000010000 */
[-CC-:B------:R-:W-:Y:S01]  /*44e0*/  FFMA.FTZ R187, R166, R156.reuse, R199.reuse ;  /* 0x0000009ca6bb7223 */ /* 0x180fe200000100c7 */
[-CC-:B------:R-:W-:Y:S01]  /*44f0*/  FFMA.FTZ R166, R159, R156.reuse, R199.reuse ;  /* 0x0000009c9fa67223 */ /* 0x180fe200000100c7 */
[--C-:B------:R-:W-:Y:S01]  /*4500*/  FFMA.FTZ R163, R163, R156, R199.reuse ;  /* 0x0000009ca3a37223 */ /* 0x100fe200000100c7 */
[----:B------:R-:W-:Y:S01]  /*4510*/  FFMA.FTZ R74, R151, R74, R46 ;  /* 0x0000004a974a7223 */ /* 0x000fe2000001002e */
        /* <DEDUP_REMOVED lines=11> */
[C---:B0-----:R-:W-:Y:S01]  /*45d0*/  FFMA.FTZ R69, R151.reuse, R190, R41 ;  /* 0x000000be97457223 */ /* 0x041fe20000010029 */
[----:B------:R-:W-:Y:S01]  /*45e0*/  FFMA.FTZ R83, R151, R166, R55 ;  /* 0x000000a697537223 */ /* 0x000fe20000010037 */
        /* <DEDUP_REMOVED lines=8> */
[C---:B------:R-:W-:Y:S01]  /*4670*/  FFMA.FTZ R87, R151.reuse, R176, R59 ;  /* 0x000000b097577223 */ /* 0x040fe2000001003b */
[C---:B------:R-:W-:Y:S01]  /*4680*/  FFMA.FTZ R63, R151.reuse, R64, R35 ;  /* 0x00000040973f7223 */ /* 0x040fe20000010023 */
[----:B------:R-:W-:Y:S01]  /*4690*/  FFMA.FTZ R79, R151, R80, R51 ;  /* 0x00000050974f7223 */ /* 0x000fe20000010033 */
[----:B------:R-:W-:Y:S01]  /*46a0*/  FADD.FTZ R80, R164, -R187 ;  /* 0x800000bba4507221 */ /* 0x000fe20000010000 */
[----:B------:R-:W-:Y:S01]  /*46b0*/  FADD.FTZ R192, R192, -R67 ;  /* 0x80000043c0c07221 */ /* 0x000fe20000010000 */
[----:B------:R-:W-:Y:S01]  /*46c0*/  F2F.BF16.F32 R0, R0 ;  /* 0x0000000000007304 */ /* 0x000fe20000202000 */
[----:B------:R-:W-:Y:S01]  /*46d0*/  FMUL.FTZ R164, R79, R152 ;  /* 0x000000984fa47220 */ /* 0x000fe20000410000 */
[--C-:B0-----:R-:W-:Y:S01]  /*46e0*/  FFMA.FTZ R167, R158, R156, R199.reuse ;  /* 0x0000009c9ea77223 */ /* 0x101fe200000100c7 */
[----:B------:R-:W-:Y:S01]  /*46f0*/  FFMA.FTZ R80, R151, R80, R52 ;  /* 0x0000005097507223 */ /* 0x000fe20000010034 */
[-CC-:B------:R-:W-:Y:S01]  /*4700*/  FFMA.FTZ R158, R155, R156.reuse, R199.reuse ;  /* 0x0000009c9b9e7223 */ /* 0x180fe200000100c7 */
[-C--:B------:R-:W-:Y:S01]  /*4710*/  FFMA.FTZ R155, R154, R156.reuse, R199 ;  /* 0x0000009c9a9b7223 */ /* 0x080fe200000100c7 */
[----:B------:R-:W-:Y:S01]  /*4720*/  FADD.FTZ R86, R86, -R167 ;  /* 0x800000a756567221 */ /* 0x000fe20000010000 */
[----:B------:R-:W-:Y:S01]  /*4730*/  FFMA.FTZ R156, R153, R156, R199 ;  /* 0x0000009c999c7223 */ /* 0x000fe200000100c7 */
[----:B------:R-:W-:Y:S01]  /*4740*/  F2F.BF16.F32 R168, R168 ;  /* 0x000000a800a87304 */ /* 0x000fe20000202000 */
[----:B------:R-:W-:Y:S01]  /*4750*/  FMUL.FTZ R162, R80, R152 ;  /* 0x0000009850a27220 */ /* 0x000fe20000410000 */
[----:B------:R-:W-:Y:S01]  /*4760*/  FADD.FTZ R158, R81, -R158 ;  /* 0x8000009e519e7221 */ /* 0x000fe20000010000 */
[----:B------:R-:W-:Y:S01]  /*4770*/  FFMA.FTZ R86, R151, R86, R58 ;  /* 0x0000005697567223 */ /* 0x000fe2000001003a */
[----:B------:R-:W-:Y:S01]  /*4780*/  FADD.FTZ R156, R85, -R156 ;  /* 0x8000009c559c7221 */ /* 0x000fe20000010000 */
[----:B------:R-:W-:Y:S01]  /*4790*/  FADD.FTZ R64, R197, -R178 ;  /* 0x800000b2c5407221 */ /* 0x000fe20000010000 */
[----:B------:R-:W-:Y:S01]  /*47a0*/  FFMA.FTZ R81, R151, R158, R53 ;  /* 0x0000009e97517223 */ /* 0x000fe20000010035 */
[----:B------:R-:W-:Y:S01]  /*47b0*/  FADD.FTZ R68, R193, -R68 ;  /* 0x80000044c1447221 */ /* 0x000fe20000010000 */
[----:B------:R-:W0:Y:S01]  /*47c0*/  F2F.BF16.F32 R187, R164 ;  /* 0x000000a400bb7304 */ /* 0x000e220000202000 */
[----:B------:R-:W-:Y:S01]  /*47d0*/  FADD.FTZ R84, R84, -R155 ;  /* 0x8000009b54547221 */ /* 0x000fe20000010000 */
[C---:B------:R-:W-:Y:S01]  /*47e0*/  FFMA.FTZ R82, R151.reuse, R82, R54 ;  /* 0x0000005297527223 */ /* 0x040fe20000010036 */
[----:B------:R-:W-:Y:S01]  /*47f0*/  FFMA.FTZ R85, R151, R156, R57 ;  /* 0x0000009c97557223 */ /* 0x000fe20000010039 */
[----:B------:R-:W-:Y:S01]  /*4800*/  FMUL.FTZ R166, R87, R152 ;  /* 0x0000009857a67220 */ /* 0x000fe20000410000 */
[----:B------:R-:W-:Y:S01]  /*4810*/  FFMA.FTZ R67, R151, R192, R39 ;  /* 0x000000c097437223 */ /* 0x000fe20000010027 */
[----:B------:R-:W-:Y:S01]  /*4820*/  FMUL.FTZ R153, R81, R152 ;  /* 0x0000009851997220 */ /* 0x000fe20000410000 */
[C---:B------:R-:W-:Y:S01]  /*4830*/  FFMA.FTZ R62, R151.reuse, R62, R34 ;  /* 0x0000003e973e7223 */ /* 0x040fe20000010022 */
[----:B------:R1:W-:Y:S01]  /*4840*/  F2F.BF16.F32 R165, R73 ;  /* 0x0000004900a57304 */ /* 0x0003e20000202000 */
[C---:B------:R-:W-:Y:S01]  /*4850*/  FFMA.FTZ R64, R151.reuse, R64, R36 ;  /* 0x0000004097407223 */ /* 0x040fe20000010024 */
[C---:B------:R-:W-:Y:S01]  /*4860*/  FFMA.FTZ R68, R151.reuse, R68, R40 ;  /* 0x0000004497447223 */ /* 0x040fe20000010028 */
[C---:B------:R-:W-:Y:S01]  /*4870*/  FFMA.FTZ R72, R151.reuse, R72, R44 ;  /* 0x0000004897487223 */ /* 0x040fe2000001002c */
[C---:B------:R-:W-:Y:S01]  /*4880*/  FFMA.FTZ R76, R151.reuse, R76, R48 ;  /* 0x0000004c974c7223 */ /* 0x040fe20000010030 */
[----:B------:R-:W-:Y:S01]  /*4890*/  FFMA.FTZ R84, R151, R84, R56 ;  /* 0x0000005497547223 */ /* 0x000fe20000010038 */
[-C--:B------:R-:W-:Y:S01]  /*48a0*/  FMUL.FTZ R159, R82, R152.reuse ;  /* 0x00000098529f7220 */ /* 0x080fe20000410000 */
[----:B------:R-:W-:Y:S01]  /*48b0*/  FMUL.FTZ R183, R67, R152 ;  /* 0x0000009843b77220 */ /* 0x000fe20000410000 */
[----:B------:R2:W3:Y:S01]  /*48c0*/  F2F.BF16.F32 R185, R75 ;  /* 0x0000004b00b97304 */ /* 0x0004e20000202000 */
[----:B-1----:R-:W-:Y:S01]  /*48d0*/  FFMA.FTZ R73, R151, R186, R45 ;  /* 0x000000ba97497223 */ /* 0x002fe2000001002d */
[----:B0-----:R-:W-:Y:S01]  /*48e0*/  PRMT R187, R168, 0x5410, R187 ;  /* 0x00005410a8bb7816 */ /* 0x001fe200000000bb */
[-C--:B------:R-:W-:Y:S01]  /*48f0*/  FMUL.FTZ R177, R62, R152.reuse ;  /* 0x000000983eb17220 */ /* 0x080fe20000410000 */
[-C--:B------:R-:W-:Y:S01]  /*4900*/  FMUL.FTZ R178, R63, R152.reuse ;  /* 0x000000983fb27220 */ /* 0x080fe20000410000 */
[-C--:B------:R-:W-:Y:S01]  /*4910*/  FMUL.FTZ R163, R73, R152.reuse ;  /* 0x0000009849a37220 */ /* 0x080fe20000410000 */
[-C--:B------:R-:W-:Y:S01]  /*4920*/  FMUL.FTZ R173, R64, R152.reuse ;  /* 0x0000009840ad7220 */ /* 0x080fe20000410000 */
[----:B------:R-:W-:Y:S01]  /*4930*/  FMUL.FTZ R169, R68, R152 ;  /* 0x0000009844a97220 */ /* 0x000fe20000410000 */
[----:B------:R0:W-:Y:S01]  /*4940*/  F2F.BF16.F32 R189, R162 ;  /* 0x000000a200bd7304 */ /* 0x0001e20000202000 */
[----:B--2---:R-:W-:Y:S01]  /*4950*/  FFMA.FTZ R75, R151, R184, R47 ;  /* 0x000000b8974b7223 */ /* 0x004fe2000001002f */
        /* <DEDUP_REMOVED lines=78> */
[----:B------:R3:W-:Y:S02]  /*4e40*/  STG.E.64 desc[UR8][R2.64], R166 ;  /* 0x000000a602007986 */ /* 0x0007e4000c101b08 */
.L_x_5856:
        /* <DEDUP_REMOVED lines=61> */
.L_x_5851:
        /* <DEDUP_REMOVED lines=24> */
.L_x_5859:
        /* <DEDUP_REMOVED lines=14> */
.L_x_14367:


//--------------------- .text._ZN10layer_norm13ln_bwd_kernelINS_13Kernel_traitsIf13__nv_bfloat16fS2_fjLj7168ELj1ELj1ELj8ELj8ENS_18Kernel_traits_baseILj7168EfS2_fS2_fjLj256EEEEELb0ELb0ELb1ELb0EEEvNS_9BwdParamsE --------------------------
	.section	.text._ZN10layer_norm13ln_bwd_kernelINS_13Kernel_traitsIf13__nv_bfloat16fS2_fjLj7168ELj1ELj1ELj8ELj8ENS_18Kernel_traits_baseILj7168EfS2_fS2_fjLj256EEEEELb0ELb0ELb1ELb0EEEvNS_9BwdParamsE,"ax",@progbits
	.align	128
        .global         _ZN10layer_norm13ln_bwd_kernelINS_13Kernel_traitsIf13__nv_bfloat16fS2_fjLj7168ELj1ELj1ELj8ELj8ENS_18Kernel_traits_baseILj7168EfS2_fS2_fjLj256EEEEELb0ELb0ELb1ELb0EEEvNS_9BwdParamsE
        .type           _ZN10layer_norm13ln_bwd_kernelINS_13Kernel_traitsIf13__nv_bfloat16fS2_fjLj7168ELj1ELj1ELj8ELj8ENS_18Kernel_traits_baseILj7168EfS2_fS2_fjLj256EEEEELb0ELb0ELb1ELb0EEEvNS_9BwdParamsE,@function
        .size           _ZN10layer_norm13ln_bwd_kernelINS_13Kernel_traitsIf13__nv_bfloat16fS2_fjLj7168ELj1ELj1ELj8ELj8ENS_18Kernel_traits_baseILj7168EfS2_fS2_fjLj256EEEEELb0ELb0ELb1ELb0EEEvNS_9BwdParamsE,(.L_x_14368 - _ZN10layer_norm13ln_bwd_kernelINS_13Kernel_traitsIf13__nv_bfloat16fS2_fjLj7168ELj1ELj1ELj8ELj8ENS_18Kernel_traits_baseILj7168EfS2_fS2_fjLj256EEEEELb0ELb0ELb1ELb0EEEvNS_9BwdParamsE)
        .other          _ZN10layer_norm13ln_bwd_kernelINS_13Kernel_traitsIf13__nv_bfloat16fS2_fjLj7168ELj1ELj1ELj8ELj8ENS_18Kernel_traits_baseILj7168EfS2_fS2_fjLj256EEEEELb0ELb0ELb1ELb0EEEvNS_9BwdParamsE,@"STO_CUDA_ENTRY STV_DEFAULT"
_ZN10layer_norm13ln_bwd_kernelINS_13Kernel_traitsIf13__nv_bfloat16fS2_fjLj7168ELj1ELj1ELj8ELj8ENS_18Kernel_traits_baseILj7168EfS2_fS2_fjLj256EEEEELb0ELb0ELb1ELb0EEEvNS_9BwdParamsE:
.text._ZN10layer_norm13ln_bwd_kernelINS_13Kernel_traitsIf13__nv_bfloat16fS2_fjLj7168ELj1ELj1ELj8ELj8ENS_18Kernel_traits_baseILj7168EfS2_fS2_fjLj256EEEEELb0ELb0ELb1ELb0EEEvNS_9BwdParamsE:
        /* <DEDUP_REMOVED lines=43> */
[C---:B--2---:R-:W-:Y:S01]  /*02b0*/  @P1 IMAD.WIDE.U32 R16, R3.reuse, 0x10, R16 ;  /* 0x0000001003101825 */ /* 0x044fe200078e0010 */
[----:B------:R-:W-:-:S04]  /*02c0*/  @P1 IADD3 R3, PT, PT, R3, 0x100, RZ ;  /* 0x0000010003031810 */ /* 0x000fc80007ffe0ff */
[----:B------:R0:W5:Y:S01]  /*02d0*/  @P1 LDG.E.128 R108, desc[UR10][R16.64] ;  /* 0x0000000a106c1981 */ /* 0x000162000c1e1d00 */
        /* <DEDUP_REMOVED lines=69> */
.L_x_5968:
[----:B------:R-:W0:Y:S08]  /*0730*/  LDC.64 R152, c[0x0][0x3f8] ;  /* 0x0000fe00ff987b82 */ /* 0x000e300000000a00 */
[----:B------:R-:W1:Y:S08]  /*0740*/  LDC.64 R150, c[0x0][0x3c8] ;  /* 0x0000f200ff967b82 */ /* 0x000e700000000a00 */
[----:B------:R-:W2:Y:S01]  /*0750*/  LDC.64 R148, c[0x0][0x3f0] ;  /* 0x0000fc00ff947b82 */ /* 0x000ea20000000a00 */
        /* <DEDUP_REMOVED lines=45> */
[----:B------:R-:W-:Y:S01]  /*0a30*/  IADD3 R158, PT, PT, R158, 0x100, RZ ;  /* 0x000001009e9e7810 */ /* 0x000fe20007ffe0ff */
[----:B0-----:R-:W-:-:S05]  /*0a40*/  @P0 IMAD.WIDE.U32 R148, R157, 0x10, R148 ;  /* 0x000000109d940825 */ /* 0x001fca00078e0094 */
[----:B------:R0:W5:Y:S01]  /*0a50*/  @P0 LDG.E.128 R40, desc[UR10][R148.64] ;  /* 0x0000000a94280981 */ /* 0x000162000c1e1d00 */
[----:B------:R-:W-:Y:S02]  /*0a60*/  IADD3 R157, PT, PT, R157, 0x100, RZ ;  /* 0x000001009d9d7810 */ /* 0x000fe40007ffe0ff */
[----:B--2---:R-:W-:Y:S02]  /*0a70*/  MOV R18, R16 ;  /* 0x0000001000127202 */ /* 0x004fe40000000f00 */
[----:B------:R-:W-:Y:S02]  /*0a80*/  SHF.R.U64 R154, R16, 0x10, R17 ;  /* 0x00000010109a7819 */ /* 0x000fe40000001211 */
[----:B------:R-:W-:Y:S01]  /*0a90*/  MOV R150, R17 ;  /* 0x0000001100967202 */ /* 0x000fe20000000f00 */
[C---:B---3--:R-:W-:Y:S01]  /*0aa0*/  FADD.FTZ R153, -R156.reuse, R15 ;  /* 0x0000000f9c997221 */ /* 0x048fe20000010100 */
[----:B------:R-:W-:Y:S01]  /*0ab0*/  FADD.FTZ R3, -R156, R12 ;  /* 0x0000000c9c037221 */ /* 0x000fe20000010100 */
[----:B------:R-:W-:-:S02]  /*0ac0*/  SHF.L.U32 R15, R18, 0x10, RZ ;  /* 0x00000010120f7819 */ /* 0x000fc400000006ff */
[----:B------:R-:W-:Y:S01]  /*0ad0*/  SHF.R.U32.HI R152, RZ, 0x10, R17 ;  /* 0x00000010ff987819 */ /* 0x000fe20000011611 */
[C---:B------:R-:W-:Y:S01]  /*0ae0*/  FADD.FTZ R17, -R156.reuse, R13 ;  /* 0x0000000d9c117221 */ /* 0x040fe20000010100 */
[----:B------:R-:W-:Y:S01]  /*0af0*/  FADD.FTZ R151, -R156, R14 ;  /* 0x0000000e9c977221 */ /* 0x000fe20000010100 */
[----:B------:R-:W-:Y:S01]  /*0b00*/  SHF.L.U32 R18, R154, 0x10, RZ ;  /* 0x000000109a127819 */ /* 0x000fe200000006ff */
[----:B-----5:R-:W-:Y:S01]  /*0b10*/  FMUL.FTZ R3, R8, R3 ;  /* 0x0000000308037220 */ /* 0x020fe20000410000 */
[----:B------:R-:W-:Y:S01]  /*0b20*/  FMUL.FTZ R16, R124, R15 ;  /* 0x0000000f7c107220 */ /* 0x000fe20000410000 */
[----:B0-----:R-:W-:Y:S01]  /*0b30*/  SHF.L.U32 R149, R150, 0x10, RZ ;  /* 0x0000001096957819 */ /* 0x001fe200000006ff */
[C---:B------:R-:W-:Y:S01]  /*0b40*/  FMUL.FTZ R12, R8.reuse, R17 ;  /* 0x00000011080c7220 */ /* 0x040fe20000410000 */
[----:B------:R-:W-:Y:S01]  /*0b50*/  FMUL.FTZ R13, R8, R151 ;  /* 0x00000097080d7220 */ /* 0x000fe20000410000 */
[----:B------:R-:W-:Y:S01]  /*0b60*/  FADD.FTZ R68, R68, R15 ;  /* 0x0000000f44447221 */ /* 0x000fe20000010000 */
[----:B------:R-:W-:Y:S01]  /*0b70*/  FFMA.FTZ R96, R3, R15, R96 ;  /* 0x0000000f03607223 */ /* 0x000fe20000010060 */
[----:B------:R-:W-:Y:S01]  /*0b80*/  FMUL.FTZ R15, R125, R18 ;  /* 0x000000127d0f7220 */ /* 0x000fe20000410000 */
[----:B------:R-:W-:Y:S01]  /*0b90*/  FADD.FTZ R148, RZ, R16 ;  /* 0x00000010ff947221 */ /* 0x000fe20000010000 */
[----:B------:R-:W-:Y:S01]  /*0ba0*/  FFMA.FTZ R17, R3, R16, RZ ;  /* 0x0000001003117223 */ /* 0x000fe200000100ff */
        /* <DEDUP_REMOVED lines=16> */
.L_x_5864:
[----:B----4-:R-:W-:Y:S05]  /*0cb0*/  BSYNC.RECONVERGENT B1 ;  /* 0x0000000000017941 */ /* 0x010fea0003800200 */
.L_x_5863:
[----:B------:R-:W-:Y:S01]  /*0cc0*/  BSSY.RECONVERGENT B1, `(.L_x_5865) ;  /* 0x0000034000017945 */ /* 0x000fe20003800200 */
[----:B------:R-:W-:-:S03]  /*0cd0*/  ISETP.GE.U32.AND P0, PT, R4, 0x700, PT ;  /* 0x000007000400780c */ /* 0x000fc60003f06070 */
[----:B------:R-:W-:Y:S10]  /*0ce0*/  @!P1 BRA `(.L_x_5866) ;  /* 0x0000000000c49947 */ /* 0x000ff40003800000 */
        /* <DEDUP_REMOVED lines=49> */
.L_x_5866:
[----:B------:R-:W-:Y:S05]  /*1000*/  BSYNC.RECONVERGENT B1 ;  /* 0x0000000000017941 */ /* 0x000fea0003800200 */
.L_x_5865:
        /* <DEDUP_REMOVED lines=20> */
[C---:B------:R-:W-:Y:S01]  /*1150*/  FADD.FTZ R161, -R156.reuse, R31 ;  /* 0x0000001f9ca17221 */ /* 0x040fe20000010100 */
[----:B------:R-:W-:Y:S01]  /*1160*/  FADD.FTZ R149, -R156, R29 ;  /* 0x0000001d9c957221 */ /* 0x000fe20000010100 */
[----:B------:R-:W-:Y:S01]  /*1170*/  SHF.L.U32 R31, R27, 0x10, RZ ;  /* 0x000000101b1f7819 */ /* 0x000fe200000006ff */
[----:B-----5:R-:W-:Y:S01]  /*1180*/  FMUL.FTZ R27, R8, R155 ;  /* 0x0000009b081b7220 */ /* 0x020fe20000410000 */
[----:B------:R-:W-:Y:S01]  /*1190*/  SHF.L.U32 R148, R154, 0x10, RZ ;  /* 0x000000109a947819 */ /* 0x000fe200000006ff */
[----:B------:R-:W-:Y:S01]  /*11a0*/  FADD.FTZ R159, -R156, R30 ;  /* 0x0000001e9c9f7221 */ /* 0x000fe20000010100 */
[----:B------:R-:W-:Y:S01]  /*11b0*/  FMUL.FTZ R28, R8, R149 ;  /* 0x00000095081c7220 */ /* 0x000fe20000410000 */
[-C--:B------:R-:W-:Y:S01]  /*11c0*/  FMUL.FTZ R164, R116, R31.reuse ;  /* 0x0000001f74a47220 */ /* 0x080fe20000410000 */
[----:B0-----:R-:W-:Y:S01]  /*11d0*/  SHF.L.U32 R151, R152, 0x10, RZ ;  /* 0x0000001098977819 */ /* 0x001fe200000006ff */
        /* <DEDUP_REMOVED lines=22> */
.L_x_5868:
[----:B------:R-:W-:Y:S05]  /*1340*/  BSYNC.RECONVERGENT B1 ;  /* 0x0000000000017941 */ /* 0x000fea0003800200 */
.L_x_5867:
        /* <DEDUP_REMOVED lines=14> */
[----:B------:R-:W-:Y:S02]  /*1430*/  IADD3 R157, PT, PT, R157, 0x100, RZ ;  /* 0x000001009d9d7810 */ /* 0x000fe40007ffe0ff */
[----:B---3--:R-:W-:Y:S02]  /*1440*/  MOV R159, R152 ;  /* 0x00000098009f7202 */ /* 0x008fe40000000f00 */
[--C-:B------:R-:W-:Y:S02]  /*1450*/  SHF.R.U64 R167, R152, 0x10, R153.reuse ;  /* 0x0000001098a77819 */ /* 0x100fe40000001299 */
[----:B------:R-:W-:Y:S02]  /*1460*/  MOV R160, R153 ;  /* 0x0000009900a07202 */ /* 0x000fe40000000f00 */
[----:B------:R-:W-:Y:S01]  /*1470*/  SHF.R.U32.HI R161, RZ, 0x10, R153 ;  /* 0x00000010ffa17819 */ /* 0x000fe20000011699 */
[C---:B----4-:R-:W-:Y:S01]  /*1480*/  FADD.FTZ R153, -R156.reuse, R149 ;  /* 0x000000959c997221 */ /* 0x050fe20000010100 */
[----:B------:R-:W-:Y:S01]  /*1490*/  SHF.L.U32 R159, R159, 0x10, RZ ;  /* 0x000000109f9f7819 */ /* 0x000fe200000006ff */
[C---:B------:R-:W-:Y:S01]  /*14a0*/  FADD.FTZ R169, -R156.reuse, R148 ;  /* 0x000000949ca97221 */ /* 0x040fe20000010100 */
[----:B------:R-:W-:Y:S01]  /*14b0*/  FADD.FTZ R171, -R156, R150 ;  /* 0x000000969cab7221 */ /* 0x000fe20000010100 */
[----:B------:R-:W-:Y:S01]  /*14c0*/  SHF.L.U32 R148, R167, 0x10, RZ ;  /* 0x00000010a7947819 */ /* 0x000fe200000006ff */
[----:B-----5:R-:W-:Y:S01]  /*14d0*/  FMUL.FTZ R168, R8, R153 ;  /* 0x0000009908a87220 */ /* 0x020fe20000410000 */
[----:B------:R-:W-:Y:S01]  /*14e0*/  FADD.FTZ R149, -R156, R151 ;  /* 0x000000979c957221 */ /* 0x000fe20000010100 */
[----:B------:R-:W-:Y:S01]  /*14f0*/  FMUL.FTZ R172, R112, R159 ;  /* 0x0000009f70ac7220 */ /* 0x000fe20000410000 */
[----:B------:R-:W-:Y:S01]  /*1500*/  FMUL.FTZ R167, R8, R169 ;  /* 0x000000a908a77220 */ /* 0x000fe20000410000 */
[----:B------:R-:W-:Y:S01]  /*1510*/  SHF.L.U32 R151, R160, 0x10, RZ ;  /* 0x00000010a0977819 */ /* 0x000fe200000006ff */
[----:B------:R-:W-:Y:S01]  /*1520*/  FMUL.FTZ R169, R8, R171 ;  /* 0x000000ab08a97220 */ /* 0x000fe20000410000 */
[----:B------:R-:W-:Y:S01]  /*1530*/  FADD.FTZ R57, R57, R148 ;  /* 0x0000009439397221 */ /* 0x000fe20000010000 */
[-C--:B------:R-:W-:Y:S01]  /*1540*/  FFMA.FTZ R85, R168, R148.reuse, R85 ;  /* 0x00000094a8557223 */ /* 0x080fe20000010055 */
        /* <DEDUP_REMOVED lines=19> */
.L_x_5870:
[----:B------:R-:W-:Y:S05]  /*1680*/  BSYNC.RECONVERGENT B1 ;  /* 0x0000000000017941 */ /* 0x000fea0003800200 */
.L_x_5869:
        /* <DEDUP_REMOVED lines=51> */
.L_x_5872:
[----:B------:R-:W-:Y:S05]  /*19c0*/  BSYNC.RECONVERGENT B1 ;  /* 0x0000000000017941 */ /* 0x000fea0003800200 */
.L_x_5871:
        /* <DEDUP_REMOVED lines=51> */
.L_x_5874:
[----:B------:R-:W-:Y:S05]  /*1d00*/  BSYNC.RECONVERGENT B1 ;  /* 0x0000000000017941 */ /* 0x000fea0003800200 */
.L_x_5873:
        /* <DEDUP_REMOVED lines=14> */
[----:B------:R-:W-:Y:S01]  /*1df0*/  SHF.L.U32 R157, R157, 0x10, RZ ;  /* 0x000000109d9d7819 */ /* 0x000fe200000006ff */
[C---:B----4-:R-:W-:Y:S01]  /*1e00*/  FADD.FTZ R159, -R156.reuse, R149 ;  /* 0x000000959c9f7221 */ /* 0x050fe20000010100 */
[C---:B------:R-:W-:Y:S01]  /*1e10*/  FADD.FTZ R191, -R156.reuse, R148 ;  /* 0x000000949cbf7221 */ /* 0x040fe20000010100 */
[----:B------:R-:W-:Y:S01]  /*1e20*/  MOV R158, R153 ;  /* 0x00000099009e7202 */ /* 0x000fe20000000f00 */
[----:B------:R-:W-:Y:S01]  /*1e30*/  FADD.FTZ R193, -R156, R150 ;  /* 0x000000969cc17221 */ /* 0x000fe20000010100 */
[----:B------:R-:W-:Y:S01]  /*1e40*/  SHF.L.U32 R148, R161, 0x10, RZ ;  /* 0x00000010a1947819 */ /* 0x000fe200000006ff */
[----:B-----5:R-:W-:Y:S01]  /*1e50*/  FMUL.FTZ R192, R8, R159 ;  /* 0x0000009f08c07220 */ /* 0x020fe20000410000 */
[----:B------:R-:W-:Y:S01]  /*1e60*/  SHF.R.U32.HI R160, RZ, 0x10, R153 ;  /* 0x00000010ffa07819 */ /* 0x000fe20000011699 */
[----:B------:R-:W-:Y:S01]  /*1e70*/  FMUL.FTZ R194, R100, R157 ;  /* 0x0000009d64c27220 */ /* 0x000fe20000410000 */
[----:B------:R-:W-:Y:S01]  /*1e80*/  FADD.FTZ R153, -R156, R151 ;  /* 0x000000979c997221 */ /* 0x000fe20000010100 */
[----:B------:R-:W-:Y:S01]  /*1e90*/  FMUL.FTZ R191, R8, R191 ;  /* 0x000000bf08bf7220 */ /* 0x000fe20000410000 */
[----:B------:R-:W-:Y:S01]  /*1ea0*/  SHF.L.U32 R151, R158, 0x10, RZ ;  /* 0x000000109e977819 */ /* 0x000fe200000006ff */
        /* <DEDUP_REMOVED lines=22> */
[----:B0-----:R-:W-:Y:S06]  /*2010*/  BRA `(.L_x_5875) ;  /* 0x0000000000b07947 */ /* 0x001fec0003800000 */
.L_x_5862:
        /* <DEDUP_REMOVED lines=44> */
.L_x_5875:
[----:B----4-:R-:W-:Y:S05]  /*22e0*/  BSYNC.RECONVERGENT B0 ;  /* 0x0000000000007941 */ /* 0x010fea0003800200 */
.L_x_5861:
        /* <DEDUP_REMOVED lines=31> */
.L_x_5877:
[----:B------:R-:W-:Y:S05]  /*24e0*/  BSYNC.RECONVERGENT B0 ;  /* 0x0000000000007941 */ /* 0x000fea0003800200 */
.L_x_5876:
        /* <DEDUP_REMOVED lines=28> */
[----:B------:R-:W-:Y:S02]  /*26b0*/  HFMA2 R153, -RZ, RZ, 0, 0 ;  /* 0x00000000ff997431 */ /* 0x000fe400000001ff */
[----:B------:R-:W-:Y:S01]  /*26c0*/  FADD.FTZ R201, R154, R201 ;  /* 0x000000c99ac97221 */ /* 0x000fe20000010000 */
[----:B------:R-:W-:Y:S01]  /*26d0*/  FADD.FTZ R148, R155, R148 ;  /* 0x000000949b947221 */ /* 0x000fe20000010000 */
[----:B------:R-:W-:Y:S02]  /*26e0*/  @P4 SHF.R.S32.HI R150, RZ, 0x1f, R149 ;  /* 0x0000001fff964819 */ /* 0x000fe40000011495 */
[----:B--2---:R-:W-:Y:S01]  /*26f0*/  FADD.FTZ R201, R201, R156 ;  /* 0x0000009cc9c97221 */ /* 0x004fe20000010000 */
[----:B------:R-:W-:Y:S01]  /*2700*/  FADD.FTZ R148, R148, R157 ;  /* 0x0000009d94947221 */ /* 0x000fe20000010000 */
[----:B------:R-:W-:-:S02]  /*2710*/  @P4 LEA.HI R149, R150, R149, RZ, 0x2 ;  /* 0x0000009596954211 */ /* 0x000fc400078f10ff */
[----:B------:R-:W-:Y:S01]  /*2720*/  FADD.FTZ R201, R158, R201 ;  /* 0x000000c99ec97221 */ /* 0x000fe20000010000 */
[----:B------:R-:W-:Y:S01]  /*2730*/  FADD.FTZ R148, R159, R148 ;  /* 0x000000949f947221 */ /* 0x000fe20000010000 */
[----:B------:R-:W-:Y:S02]  /*2740*/  @P4 LEA.HI.SX32 R153, R149, R0, 0x1e ;  /* 0x0000000095994211 */ /* 0x000fe400078ff2ff */
[----:B---3--:R-:W-:Y:S01]  /*2750*/  FADD.FTZ R201, R201, R160 ;  /* 0x000000a0c9c97221 */ /* 0x008fe20000010000 */
[----:B------:R-:W-:Y:S01]  /*2760*/  FADD.FTZ R148, R148, R161 ;  /* 0x000000a194947221 */ /* 0x000fe20000010000 */
[----:B------:R-:W-:Y:S02]  /*2770*/  MOV R155, R199 ;  /* 0x000000c7009b7202 */ /* 0x000fe40000000f00 */
[----:B------:R-:W-:Y:S01]  /*2780*/  FADD.FTZ R157, R162, R201 ;  /* 0x000000c9a29d7221 */ /* 0x000fe20000010000 */
[----:B------:R-:W-:Y:S01]  /*2790*/  FADD.FTZ R148, R163, R148 ;  /* 0x00000094a3947221 */ /* 0x000fe20000010000 */
[----:B------:R-:W-:-:S02]  /*27a0*/  P2R R154, PR, RZ, 0x2 ;  /* 0x00000002ff9a7803 */ /* 0x000fc40000000000 */
        /* <DEDUP_REMOVED lines=20> */
.L_x_5882:
        /* <DEDUP_REMOVED lines=8> */
.L_x_5883:
        /* <DEDUP_REMOVED lines=9> */
.L_x_5884:
        /* <DEDUP_REMOVED lines=9> */
.L_x_5881:
        /* <DEDUP_REMOVED lines=25> */
.L_x_5886:
        /* <DEDUP_REMOVED lines=8> */
.L_x_5887:
        /* <DEDUP_REMOVED lines=9> */
.L_x_5888:
[----:B------:R-:W-:Y:S05]  /*2d30*/  @!P4 BRA `(.L_x_5885) ;  /* 0x000000040024c947 */ /* 0x000fea0003800000 */
[----:B------:R-:W-:-:S05]  /*2d40*/  FMUL.FTZ R11, R147, UR15 ;  /* 0x0000000f930b7c20 */ /* 0x000fca0008410000 */
[----:B------:R-:W-:Y:S01]  /*2d50*/  F2FP.BF16.F32.PACK_AB R11, RZ, R11 ;  /* 0x0000000bff0b723e */ /* 0x000fe200000010ff */
[----:B------:R-:W-:Y:S06]  /*2d60*/  BRA `(.L_x_5885) ;  /* 0x0000000400187947 */ /* 0x000fec0003800000 */
.L_x_5880:
        /* <DEDUP_REMOVED lines=37> */
.L_x_5889:
        /* <DEDUP_REMOVED lines=33> */
.L_x_5885:
        /* <DEDUP_REMOVED lines=14> */
.L_x_5890:
[----:B------:R-:W-:Y:S02]  /*32b0*/  IADD3 R155, PT, PT, R155, 0x100, RZ ;  /* 0x000001009b9b7810 */ /* 0x000fe40007ffe0ff */
[----:B------:R-:W-:-:S07]  /*32c0*/  IADD3 R153, PT, PT, R153, 0x100, RZ ;  /* 0x0000010099997810 */ /* 0x000fce0007ffe0ff */
.L_x_5879:
[----:B------:R-:W-:Y:S05]  /*32d0*/  BSYNC.RECONVERGENT B0 ;  /* 0x0000000000007941 */ /* 0x000fea0003800200 */
.L_x_5878:
        /* <DEDUP_REMOVED lines=44> */
.L_x_5894:
        /* <DEDUP_REMOVED lines=32> */
.L_x_5893:
        /* <DEDUP_REMOVED lines=29> */
.L_x_5897:
        /* <DEDUP_REMOVED lines=8> */
.L_x_5898:
        /* <DEDUP_REMOVED lines=8> */
.L_x_5899:
[----:B------:R-:W-:Y:S05]  /*3a70*/  @!P4 BRA `(.L_x_5895) ;  /* 0x000000000090c947 */ /* 0x000fea0003800000 */
[----:B------:R-:W-:-:S05]  /*3a80*/  FMUL.FTZ R11, R147, UR15 ;  /* 0x0000000f930b7c20 */ /* 0x000fca0008410000 */
[----:B------:R-:W-:Y:S01]  /*3a90*/  F2FP.BF16.F32.PACK_AB R11, RZ, R11 ;  /* 0x0000000bff0b723e */ /* 0x000fe200000010ff */
[----:B------:R-:W-:Y:S06]  /*3aa0*/  BRA `(.L_x_5895) ;  /* 0x0000000000847947 */ /* 0x000fec0003800000 */
.L_x_5896:
        /* <DEDUP_REMOVED lines=8> */
.L_x_5900:
        /* <DEDUP_REMOVED lines=8> */
.L_x_5901:
        /* <DEDUP_REMOVED lines=9> */
.L_x_5902:
        /* <DEDUP_REMOVED lines=8> */
.L_x_5895:
        /* <DEDUP_REMOVED lines=12> */
.L_x_5903:
[----:B------:R-:W-:Y:S02]  /*3d80*/  IADD3 R155, PT, PT, R155, 0x100, RZ ;  /* 0x000001009b9b7810 */ /* 0x000fe40007ffe0ff */
[----:B------:R-:W-:-:S07]  /*3d90*/  IADD3 R153, PT, PT, R153, 0x100, RZ ;  /* 0x0000010099997810 */ /* 0x000fce0007ffe0ff */
.L_x_5892:
[----:B------:R-:W-:Y:S05]  /*3da0*/  BSYNC.RECONVERGENT B0 ;  /* 0x0000000000007941 */ /* 0x000fea0003800200 */
.L_x_5891:
        /* <DEDUP_REMOVED lines=44> */
.L_x_5907:
        /* <DEDUP_REMOVED lines=32> */
.L_x_5906:
        /* <DEDUP_REMOVED lines=29> */
.L_x_5910:
        /* <DEDUP_REMOVED lines=8> */
.L_x_5911:
        /* <DEDUP_REMOVED lines=8> */
.L_x_5912:
[----:B------:R-:W-:Y:S05]  /*4540*/  @!P4 BRA `(.L_x_5908) ;  /* 0x000000000090c947 */ /* 0x000fea0003800000 */
[----:B------:R-:W-:-:S05]  /*4550*/  FMUL.FTZ R11, R147, UR15 ;  /* 0x0000000f930b7c20 */ /* 0x000fca0008410000 */
[----:B------:R-:W-:Y:S01]  /*4560*/  F2FP.BF16.F32.PACK_AB R11, RZ, R11 ;  /* 0x0000000bff0b723e */ /* 0x000fe200000010ff */
[----:B------:R-:W-:Y:S06]  /*4570*/  BRA `(.L_x_5908) ;  /* 0x0000000000847947 */ /* 0x000fec0003800000 */
.L_x_5909:
        /* <DEDUP_REMOVED lines=8> */
.L_x_5913:
        /* <DEDUP_REMOVED lines=8> */
.L_x_5914:
        /* <DEDUP_REMOVED lines=9> */
.L_x_5915:
        /* <DEDUP_REMOVED lines=8> */
.L_x_5908:
        /* <DEDUP_REMOVED lines=12> */
.L_x_5916:
[----:B------:R-:W-:Y:S02]  /*4850*/  IADD3 R155, PT, PT, R155, 0x100, RZ ;  /* 0x000001009b9b7810 */ /* 0x000fe40007ffe0ff */
[----:B------:R-:W-:-:S07]  /*4860*/  IADD3 R153, PT, PT, R153, 0x100, RZ ;  /* 0x0000010099997810 */ /* 0x000fce0007ffe0ff */
.L_x_5905:
[----:B------:R-:W-:Y:S05]  /*4870*/  BSYNC.RECONVERGENT B0 ;  /* 0x0000000000007941 */ /* 0x000fea0003800200 */
.L_x_5904:
        /* <DEDUP_REMOVED lines=43> */
.L_x_5920:
        /* <DEDUP_REMOVED lines=32> */
.L_x_5919:
        /* <DEDUP_REMOVED lines=29> */
.L_x_5923:
        /* <DEDUP_REMOVED lines=8> */
.L_x_5924:
        /* <DEDUP_REMOVED lines=8> */
.L_x_5925:
[----:B------:R-:W-:Y:S05]  /*5000*/  @!P4 BRA `(.L_x_5921) ;  /* 0x000000000090c947 */ /* 0x000fea0003800000 */
[----:B------:R-:W-:-:S05]  /*5010*/  FMUL.FTZ R11, R147, UR15 ;  /* 0x0000000f930b7c20 */ /* 0x000fca0008410000 */
[----:B------:R-:W-:Y:S01]  /*5020*/  F2FP.BF16.F32.PACK_AB R11, RZ, R11 ;  /* 0x0000000bff0b723e */ /* 0x000fe200000010ff */
[----:B------:R-:W-:Y:S06]  /*5030*/  BRA `(.L_x_5921) ;  /* 0x0000000000847947 */ /* 0x000fec0003800000 */
.L_x_5922:
        /* <DEDUP_REMOVED lines=8> */
.L_x_5926:
        /* <DEDUP_REMOVED lines=8> */
.L_x_5927:
        /* <DEDUP_REMOVED lines=9> */
.L_x_5928:
        /* <DEDUP_REMOVED lines=8> */
.L_x_5921:
        /* <DEDUP_REMOVED lines=12> */
.L_x_5929:
[----:B------:R-:W-:Y:S02]  /*5310*/  IADD3 R155, PT, PT, R155, 0x100, RZ ;  /* 0x000001009b9b7810 */ /* 0x000fe40007ffe0ff */
[----:B------:R-:W-:-:S07]  /*5320*/  IADD3 R153, PT, PT, R153, 0x100, RZ ;  /* 0x0000010099997810 */ /* 0x000fce0007ffe0ff */
.L_x_5918:
[----:B------:R-:W-:Y:S05]  /*5330*/  BSYNC.RECONVERGENT B0 ;  /* 0x0000000000007941 */ /* 0x000fea0003800200 */
.L_x_5917:
        /* <DEDUP_REMOVED lines=43> */
.L_x_5933:
        /* <DEDUP_REMOVED lines=32> */
.L_x_5932:
        /* <DEDUP_REMOVED lines=29> */
.L_x_5936:
        /* <DEDUP_REMOVED lines=8> */
.L_x_5937:
        /* <DEDUP_REMOVED lines=8> */
.L_x_5938:
[----:B------:R-:W-:Y:S05]  /*5ac0*/  @!P4 BRA `(.L_x_5934) ;  /* 0x000000000090c947 */ /* 0x000fea0003800000 */
[----:B------:R-:W-:-:S05]  /*5ad0*/  FMUL.FTZ R11, R147, UR15 ;  /* 0x0000000f930b7c20 */ /* 0x000fca0008410000 */
[----:B------:R-:W-:Y:S01]  /*5ae0*/  F2FP.BF16.F32.PACK_AB R11, RZ, R11 ;  /* 0x0000000bff0b723e */ /* 0x000fe200000010ff */
[----:B------:R-:W-:Y:S06]  /*5af0*/  BRA `(.L_x_5934) ;  /* 0x0000000000847947 */ /* 0x000fec0003800000 */
.L_x_5935:
        /* <DEDUP_REMOVED lines=8> */
.L_x_5939:
        /* <DEDUP_REMOVED lines=8> */
.L_x_5940:
        /* <DEDUP_REMOVED lines=9> */
.L_x_5941:
        /* <DEDUP_REMOVED lines=8> */
.L_x_5934:
        /* <DEDUP_REMOVED lines=12> */
.L_x_5942:
[----:B------:R-:W-:Y:S02]  /*5dd0*/  IADD3 R155, PT, PT, R155, 0x100, RZ ;  /* 0x000001009b9b7810 */ /* 0x000fe40007ffe0ff */
[----:B------:R-:W-:-:S07]  /*5de0*/  IADD3 R153, PT, PT, R153, 0x100, RZ ;  /* 0x0000010099997810 */ /* 0x000fce0007ffe0ff */
.L_x_5931:
[----:B------:R-:W-:Y:S05]  /*5df0*/  BSYNC.RECONVERGENT B0 ;  /* 0x0000000000007941 */ /* 0x000fea0003800200 */
.L_x_5930:
        /* <DEDUP_REMOVED lines=43> */
.L_x_5946:
        /* <DEDUP_REMOVED lines=32> */
.L_x_5945:
        /* <DEDUP_REMOVED lines=29> */
.L_x_5949:
        /* <DEDUP_REMOVED lines=8> */
.L_x_5950:
        /* <DEDUP_REMOVED lines=8> */
.L_x_5951:
[----:B------:R-:W-:Y:S05]  /*6580*/  @!P4 BRA `(.L_x_5947) ;  /* 0x000000000090c947 */ /* 0x000fea0003800000 */
[----:B------:R-:W-:-:S05]  /*6590*/  FMUL.FTZ R11, R147, UR15 ;  /* 0x0000000f930b7c20 */ /* 0x000fca0008410000 */
[----:B------:R-:W-:Y:S01]  /*65a0*/  F2FP.BF16.F32.PACK_AB R11, RZ, R11 ;  /* 0x0000000bff0b723e */ /* 0x000fe200000010ff */
[----:B------:R-:W-:Y:S06]  /*65b0*/  BRA `(.L_x_5947) ;  /* 0x0000000000847947 */ /* 0x000fec0003800000 */
.L_x_5948:
        /* <DEDUP_REMOVED lines=8> */
.L_x_5952:
        /* <DEDUP_REMOVED lines=8> */
.L_x_5953:
        /* <DEDUP_REMOVED lines=9> */
.L_x_5954:
        /* <DEDUP_REMOVED lines=8> */
.L_x_5947:
        /* <DEDUP_REMOVED lines=12> */
.L_x_5955:
[----:B------:R-:W-:Y:S02]  /*6890*/  IADD3 R155, PT, PT, R155, 0x100, RZ ;  /* 0x000001009b9b7810 */ /* 0x000fe40007ffe0ff */
[----:B------:R-:W-:-:S07]  /*68a0*/  IADD3 R153, PT, PT, R153, 0x100, RZ ;  /* 0x0000010099997810 */ /* 0x000fce0007ffe0ff */
.L_x_5944:
[----:B------:R-:W-:Y:S05]  /*68b0*/  BSYNC.RECONVERGENT B0 ;  /* 0x0000000000007941 */ /* 0x000fea0003800200 */
.L_x_5943:
        /* <DEDUP_REMOVED lines=11> */
[-CC-:B0-----:R-:W-:Y:S01]  /*6970*/  @P3 FFMA.FTZ R147, R191, R152.reuse, R157.reuse ;  /* 0x00000098bf933223 */ /* 0x181fe2000001009d */
[-CC-:B-1----:R-:W-:Y:S01]  /*6980*/  @P3 FFMA.FTZ R150, R198, R152.reuse, R157.reuse ;  /* 0x00000098c6963223 */ /* 0x182fe2000001009d */
[-CC-:B------:R-:W-:Y:S01]  /*6990*/  @P3 FFMA.FTZ R6, R192, R152.reuse, R157.reuse ;  /* 0x00000098c0063223 */ /* 0x180fe2000001009d */
[----:B------:R-:W-:Y:S01]  /*69a0*/  @P3 FFMA.FTZ R157, R193, R152, R157 ;  /* 0x00000098c19d3223 */ /* 0x000fe2000001009d */
[----:B------:R-:W-:Y:S01]  /*69b0*/  @P3 FADD.FTZ R147, R194, -R147 ;  /* 0x80000093c2933221 */ /* 0x000fe20000010000 */
[----:B------:R-:W-:Y:S01]  /*69c0*/  @P3 FADD.FTZ R150, R197, -R150 ;  /* 0x80000096c5963221 */ /* 0x000fe20000010000 */
[----:B------:R-:W-:Y:S01]  /*69d0*/  @P3 FADD.FTZ R6, R195, -R6 ;  /* 0x80000006c3063221 */ /* 0x000fe20000010000 */
[----:B------:R-:W-:Y:S01]  /*69e0*/  @P3 FADD.FTZ R157, R196, -R157 ;  /* 0x8000009dc49d3221 */ /* 0x000fe20000010000 */
[----:B------:R-:W-:Y:S01]  /*69f0*/  MOV R144, R140 ;  /* 0x0000008c00907202 */ /* 0x000fe20000000f00 */
[C---:B------:R-:W-:Y:S01]  /*6a00*/  @P3 FFMA.FTZ R144, R8.reuse, R147, R140 ;  /* 0x0000009308903223 */ /* 0x040fe2000001008c */
[----:B------:R-:W-:Y:S01]  /*6a10*/  MOV R148, R143 ;  /* 0x0000008f00947202 */ /* 0x000fe20000000f00 */
[----:B------:R-:W0:Y:S01]  /*6a20*/  @P4 LDC R147, c[0x0][0x40c] ;  /* 0x00010300ff934b82 */ /* 0x000e220000000800 */
[----:B------:R-:W-:Y:S01]  /*6a30*/  MOV R145, R141 ;  /* 0x0000008d00917202 */ /* 0x000fe20000000f00 */
[C---:B------:R-:W-:Y:S01]  /*6a40*/  @P3 FFMA.FTZ R148, R8.reuse, R150, R143 ;  /* 0x0000009608943223 */ /* 0x040fe2000001008f */
[----:B------:R-:W-:Y:S01]  /*6a50*/  MOV R146, R142 ;  /* 0x0000008e00927202 */ /* 0x000fe20000000f00 */
[C---:B------:R-:W-:Y:S01]  /*6a60*/  @P3 FFMA.FTZ R145, R8.reuse, R6, R141 ;  /* 0x0000000608913223 */ /* 0x040fe2000001008d */
[----:B------:R-:W-:-:S03]  /*6a70*/  @P3 FFMA.FTZ R146, R8, R157, R142 ;  /* 0x0000009d08923223 */ /* 0x000fc6000001008e */
[----:B------:R-:W1:Y:S08]  /*6a80*/  @P4 LDC R149, c[0x0][0x40c] ;  /* 0x00010300ff954b82 */ /* 0x000e700000000800 */
        /* <DEDUP_REMOVED lines=8> */
[----:B------:R-:W-:Y:S02]  /*6b10*/  MOV R147, R148 ;  /* 0x0000009400937202 */ /* 0x000fe40000000f00 */
[----:B------:R-:W-:-:S04]  /*6b20*/  @P4 F2FP.BF16.F32.PACK_AB R8, RZ, R8 ;  /* 0x00000008ff08423e */ /* 0x000fc800000010ff */
[----:B------:R-:W-:Y:S01]  /*6b30*/  @P4 PRMT R9, R8, 0x7610, R9 ;  /* 0x0000761008094816 */ /* 0x000fe20000000009 */
[----:B------:R-:W-:Y:S06]  /*6b40*/  @!P4 BRA `(.L_x_5960) ;  /* 0x0000000400e8c947 */ /* 0x000fec0003800000 */
[----:B------:R-:W-:-:S05]  /*6b50*/  FMUL.FTZ R6, R148, UR15 ;  /* 0x0000000f94067c20 */ /* 0x000fca0008410000 */
[----:B------:R-:W-:-:S04]  /*6b60*/  F2FP.BF16.F32.PACK_AB R6, RZ, R6 ;  /* 0x00000006ff06723e */ /* 0x000fc800000010ff */
[----:B------:R-:W-:Y:S01]  /*6b70*/  PRMT R11, R6, 0x7610, R11 ;  /* 0x00007610060b7816 */ /* 0x000fe2000000000b */
[----:B------:R-:W-:Y:S06]  /*6b80*/  BRA `(.L_x_5960) ;  /* 0x0000000400d87947 */ /* 0x000fec0003800000 */
.L_x_5959:
[----:B------:R-:W2:Y:S01]  /*6b90*/  @P4 LDC R161, c[0x0][0x40c] ;  /* 0x00010300ffa14b82 */ /* 0x000ea20000000800 */
[-CC-:B-1----:R-:W-:Y:S01]  /*6ba0*/  @P3 FFMA.FTZ R151, R191, R152.reuse, R157.reuse ;  /* 0x00000098bf973223 */ /* 0x182fe2000001009d */
[-CC-:B------:R-:W-:Y:S01]  /*6bb0*/  @P3 FFMA.FTZ R150, R192, R152.reuse, R157.reuse ;  /* 0x00000098c0963223 */ /* 0x180fe2000001009d */
[----:B------:R-:W-:Y:S01]  /*6bc0*/  @P3 FFMA.FTZ R199, R193, R152, R157 ;  /* 0x00000098c1c73223 */ /* 0x000fe2000001009d */
[----:B------:R-:W-:Y:S01]  /*6bd0*/  MOV R6, R140 ;  /* 0x0000008c00067202 */ /* 0x000fe20000000f00 */
[----:B------:R-:W-:Y:S01]  /*6be0*/  @P3 FADD.FTZ R151, R194, -R151 ;  /* 0x80000097c2973221 */ /* 0x000fe20000010000 */
[----:B------:R-:W-:Y:S01]  /*6bf0*/  @P3 FADD.FTZ R150, R195, -R150 ;  /* 0x80000096c3963221 */ /* 0x000fe20000010000 */
[----:B------:R-:W-:Y:S01]  /*6c00*/  @P3 FADD.FTZ R199, R196, -R199 ;  /* 0x800000c7c4c73221 */ /* 0x000fe20000010000 */
[----:B------:R-:W1:Y:S01]  /*6c10*/  @P4 LDC R163, c[0x0][0x40c] ;  /* 0x00010300ffa34b82 */ /* 0x000e620000000800 */
[----:B0-----:R-:W-:Y:S01]  /*6c20*/  MOV R148, R141 ;  /* 0x0000008d00947202 */ /* 0x001fe20000000f00 */
[C---:B------:R-:W-:Y:S01]  /*6c30*/  @P3 FFMA.FTZ R6, R8.reuse, R151, R140 ;  /* 0x0000009708063223 */ /* 0x040fe2000001008c */
[----:B------:R-:W-:Y:S01]  /*6c40*/  MOV R149, R142 ;  /* 0x0000008e00957202 */ /* 0x000fe20000000f00 */
[C---:B------:R-:W-:Y:S01]  /*6c50*/  @P3 FFMA.FTZ R148, R8.reuse, R150, R141 ;  /* 0x0000009608943223 */ /* 0x040fe2000001008d */
[----:B------:R-:W-:-:S03]  /*6c60*/  @P3 FFMA.FTZ R149, R8, R199, R142 ;  /* 0x000000c708953223 */ /* 0x000fc6000001008e */
[----:B------:R-:W0:Y:S01]  /*6c70*/  @P4 LDC R160, c[0x0][0x40c] ;  /* 0x00010300ffa04b82 */ /* 0x000e220000000800 */
[----:B--2---:R-:W-:-:S05]  /*6c80*/  @P4 FMUL.FTZ R6, R6, R161 ;  /* 0x000000a106064220 */ /* 0x004fca0000410000 */
[----:B------:R-:W-:Y:S01]  /*6c90*/  @P4 F2FP.BF16.F32.PACK_AB R6, RZ, R6 ;  /* 0x00000006ff06423e */ /* 0x000fe200000010ff */
[----:B-1----:R-:W-:-:S03]  /*6ca0*/  @P4 FMUL.FTZ R148, R148, R163 ;  /* 0x000000a394944220 */ /* 0x002fc60000410000 */
        /* <DEDUP_REMOVED lines=15> */
.L_x_5958:
        /* <DEDUP_REMOVED lines=29> */
.L_x_5962:
        /* <DEDUP_REMOVED lines=8> */
.L_x_5963:
        /* <DEDUP_REMOVED lines=9> */
.L_x_5964:
[----:B------:R-:W-:Y:S05]  /*7080*/  @!P4 BRA `(.L_x_5960) ;  /* 0x000000000098c947 */ /* 0x000fea0003800000 */
[----:B------:R-:W-:-:S05]  /*7090*/  FMUL.FTZ R6, R147, UR15 ;  /* 0x0000000f93067c20 */ /* 0x000fca0008410000 */
[----:B------:R-:W-:-:S04]  /*70a0*/  F2FP.BF16.F32.PACK_AB R6, RZ, R6 ;  /* 0x00000006ff06723e */ /* 0x000fc800000010ff */
[----:B------:R-:W-:Y:S01]  /*70b0*/  PRMT R11, R6, 0x7610, R11 ;  /* 0x00007610060b7816 */ /* 0x000fe2000000000b */
[----:B------:R-:W-:Y:S06]  /*70c0*/  BRA `(.L_x_5960) ;  /* 0x0000000000887947 */ /* 0x000fec0003800000 */
.L_x_5961:
        /* <DEDUP_REMOVED lines=16> */
.L_x_5965:
        /* <DEDUP_REMOVED lines=8> */
.L_x_5966:
        /* <DEDUP_REMOVED lines=9> */
.L_x_5967:
[----:B------:R-:W-:-:S07]  /*72e0*/  @P4 PRMT R11, R149, 0x7610, R11 ;  /* 0x00007610950b4816 */ /* 0x000fce000000000b */
.L_x_5960:
        /* <DEDUP_REMOVED lines=12> */
.L_x_5957:
[----:B------:R-:W-:Y:S05]  /*73b0*/  BSYNC.RECONVERGENT B0 ;  /* 0x0000000000007941 */ /* 0x000fea0003800200 */
.L_x_5956:
[----:B0123--:R-:W0:Y:S01]  /*73c0*/  LDC.64 R148, c[0x0][0x380] ;  /* 0x0000e000ff947b82 */ /* 0x00fe220000000a00 */
[----:B------:R-:W-:Y:S01]  /*73d0*/  UPLOP3.LUT UP1, UPT, UPT, UPT, UP1, 0x40, 0x4 ;  /* 0x000000000004789c */ /* 0x000fe20003f2e810 */
[----:B0-----:R-:W-:-:S04]  /*73e0*/  IADD3 R5, PT, PT, R5, R148, RZ ;  /* 0x0000009405057210 */ /* 0x001fc80007ffe0ff */
[----:B------:R-:W-:-:S13]  /*73f0*/  ISETP.GE.AND P3, PT, R5, R149, PT ;  /* 0x000000950500720c */ /* 0x000fda0003f66270 */
[----:B------:R-:W-:Y:S05]  /*7400*/  @!P3 BRA `(.L_x_5968) ;  /* 0xffffff9000c8b947 */ /* 0x000fea000383ffff */
.L_x_5860:
[----:B------:R-:W0:Y:S01]  /*7410*/  S2UR UR4, SR_CTAID.X ;  /* 0x00000000000479c3 */ /* 0x000e220000002500 */
[----:B------:R-:W-:Y:S02]  /*7420*/  ISETP.NE.AND P6, PT, R154, RZ, PT ;  /* 0x000000ff9a00720c */ /* 0x000fe40003fc5270 */
[----:B------:R-:W-:Y:S02]  /*7430*/  ISETP.NE.AND P5, PT, R156, RZ, PT ;  /* 0x000000ff9c00720c */ /* 0x000fe40003fa5270 */
[----:B------:R-:W-:Y:S02]  /*7440*/  ISETP.NE.AND P4, PT, R158, RZ, PT ;  /* 0x000000ff9e00720c */ /* 0x000fe40003f85270 */
[----:B------:R-:W-:Y:S01]  /*7450*/  ISETP.NE.AND P3, PT, R159, RZ, PT ;  /* 0x000000ff9f00720c */ /* 0x000fe20003f65270 */
        /* <DEDUP_REMOVED lines=52> */
.L_x_5969:
        /* <DEDUP_REMOVED lines=14> */
.L_x_14368:


//--------------------- .text._ZN10layer_norm13ln_bwd_kernelINS_13Kernel_traitsIf13__nv_bfloat16fS2_fjLj7168ELj1ELj1ELj8ELj8ENS_18Kernel_traits_baseILj7168EfS2_fS2_fjLj256EEEEELb0ELb0ELb1ELb1EEEvNS_9BwdParamsE --------------------------
	.section	.text._ZN10layer_norm13ln_bwd_kernelINS_13Kernel_traitsIf13__nv_bfloat16fS2_fjLj7168ELj1ELj1ELj8ELj8ENS_18Kernel_traits_baseILj7168EfS2_fS2_fjLj256EEEEELb0ELb0ELb1ELb1EEEvNS_9BwdParamsE,"ax",@progbits
	.align	128
        .global         _ZN10layer_norm13ln_bwd_kernelINS_13Kernel_traitsIf13__nv_bfloat16fS2_fjLj7168ELj1ELj1ELj8ELj8ENS_18Kernel_traits_baseILj7168EfS2_fS2_fjLj256EEEEELb0ELb0ELb1ELb1EEEvNS_9BwdParamsE
        .type           _ZN10layer_norm13ln_bwd_kernelINS_13Kernel_traitsIf13__nv_bfloat16fS2_fjLj7168ELj1ELj1ELj8ELj8ENS_18Kernel_traits_baseILj7168EfS2_fS2_fjLj256EEEEELb0ELb0ELb1ELb1EEEvNS_9BwdParamsE,@function
        .size           _ZN10layer_norm13ln_bwd_kernelINS_13Kernel_traitsIf13__nv_bfloat16fS2_fjLj7168ELj1ELj1ELj8ELj8ENS_18Kernel_traits_baseILj7168EfS2_fS2_fjLj256EEEEELb0ELb0ELb1ELb1EEEvNS_9BwdParamsE,(.L_x_14369 - _ZN10layer_norm13ln_bwd_kernelINS_13Kernel_traitsIf13__nv_bfloat16fS2_fjLj7168ELj1ELj1ELj8ELj8ENS_18Kernel_traits_baseILj7168EfS2_fS2_fjLj256EEEEELb0ELb0ELb1ELb1EEEvNS_9BwdParamsE)
        .other          _ZN10layer_norm13ln_bwd_kernelINS_13Kernel_traitsIf13__nv_bfloat16fS2_fjLj7168ELj1ELj1ELj8ELj8ENS_18Kernel_traits_baseILj7168EfS2_fS2_fjLj256EEEEELb0ELb0ELb1ELb1EEEvNS_9BwdParamsE,@"STO_CUDA_ENTRY STV_DEFAULT"
_ZN10layer_norm13ln_bwd_kernelINS_13Kernel_traitsIf13__nv_bfloat16fS2_fjLj7168ELj1ELj1ELj8ELj8ENS_18Kernel_traits_baseILj7168EfS2_fS2_fjLj256EEEEELb0ELb0ELb1ELb1EEEvNS_9BwdParamsE:
.text._ZN10layer_norm13ln_bwd_kernelINS_13Kernel_traitsIf13__nv_bfloat16fS2_fjLj7168ELj1ELj1ELj8ELj8ENS_18Kernel_traits_baseILj7168EfS2_fS2_fjLj256EEEEELb0ELb0ELb1ELb1EEEvNS_9BwdParamsE:
        /* <DEDUP_REMOVED lines=53> */
.L_x_6052:
[----:B0-----:R-:W1:Y:S08]  /*0350*/  LDC.64 R150, c[0x0][0x3f8] ;  /* 0x0000fe00ff967b82 */ /* 0x001e700000000a00 */
[----:B------:R-:W2:Y:S08]  /*0360*/  LDC.64 R148, c[0x0][0x3c8] ;  /* 0x0000f200ff947b82 */ /* 0x000eb00000000a00 */
[----:B------:R-:W3:Y:S01]  /*0370*/  LDC.64 R152, c[0x0][0x3f0] ;  /* 0x0000fc00ff987b82 */ /* 0x000ee20000000a00 */
[----:B-1----:R-:W-:-:S05]  /*0380*/  IMAD.WIDE R150, R2, 0x4, R150 ;  /* 0x0000000402967825 */ /* 0x002fca00078e0296 */
[----:B0-----:R-:W4:Y:S01]  /*0390*/  LDG.E R4, desc[UR12][R150.64] ;  /* 0x0000000c96047981 */ /* 0x001f22000c1e1900 */
[----:B--2---:R-:W-:-:S05]  /*03a0*/  IMAD.WIDE R148, R2, 0x4, R148 ;  /* 0x0000000402947825 */ /* 0x004fca00078e0294 */
[----:B-----5:R0:W5:Y:S01]  /*03b0*/  LDG.E R6, desc[UR12][R148.64] ;  /* 0x0000000c94067981 */ /* 0x020162000c1e1900 */
[----:B---3--:R-:W-:-:S05]  /*03c0*/  IMAD.WIDE R152, R2, 0x4, R152 ;  /* 0x0000000402987825 */ /* 0x008fca00078e0298 */
[----:B------:R0:W5:Y:S01]  /*03d0*/  LDG.E R197, desc[UR12][R152.64] ;  /* 0x0000000c98c57981 */ /* 0x000162000c1e1900 */
[----:B------:R-:W-:Y:S02]  /*03e0*/  MOV R0, RZ ;  /* 0x000000ff00007202 */ /* 0x000fe40000000f00 */
[----:B------:R-:W-:Y:S02]  /*03f0*/  MOV R154, RZ ;  /* 0x000000ff009a7202 */ /* 0x000fe40000000f00 */
[----:B----4-:R-:W-:-:S13]  /*0400*/  ISETP.GE.AND P2, PT, R4, 0x1, PT ;  /* 0x000000010400780c */ /* 0x010fda0003f46270 */
        /* <DEDUP_REMOVED lines=12> */
[-C--:B0-----:R-:W-:Y:S01]  /*04d0*/  LEA.HI.SX32 R185, R3, R29.reuse, 0x1e ;  /* 0x0000001d03b97211 */ /* 0x081fe200078ff2ff */
[----:B--2---:R-:W-:Y:S01]  /*04e0*/  IMAD.WIDE R16, R2, 0x4, R16 ;  /* 0x0000000402107825 */ /* 0x004fe200078e0210 */
[----:B------:R-:W-:-:S02]  /*04f0*/  LEA.HI.SX32 R29, R8, R29, 0x1e ;  /* 0x0000001d081d7211 */ /* 0x000fc400078ff2ff */
[----:B------:R-:W-:Y:S02]  /*0500*/  IADD3 R183, PT, PT, R185, 0x500, RZ ;  /* 0x00000500b9b77810 */ /* 0x000fe40007ffe0ff */
[C---:B------:R-:W-:Y:S01]  /*0510*/  IADD3 R153, PT, PT, R29.reuse, 0x100, RZ ;  /* 0x000001001d997810 */ /* 0x040fe20007ffe0ff */
[C---:B-1----:R-:W-:Y:S01]  /*0520*/  IMAD.WIDE.U32 R154, R29.reuse, 0x8, R164 ;  /* 0x000000081d9a7825 */ /* 0x042fe200078e00a4 */
[C---:B------:R-:W-:Y:S01]  /*0530*/  IADD3 R157, PT, PT, R29.reuse, 0x200, RZ ;  /* 0x000002001d9d7810 */ /* 0x040fe20007ffe0ff */
[----:B------:R0:W2:Y:S01]  /*0540*/  LDG.E R0, desc[UR12][R16.64] ;  /* 0x0000000c10007981 */ /* 0x0000a2000c1e1900 */
[----:B------:R-:W-:Y:S01]  /*0550*/  IADD3 R159, PT, PT, R29, 0x300, RZ ;  /* 0x000003001d9f7810 */ /* 0x000fe20007ffe0ff */
[----:B---3--:R-:W-:Y:S01]  /*0560*/  IMAD.WIDE.U32 R8, R185, 0x10, R148 ;  /* 0x00000010b9087825 */ /* 0x008fe200078e0094 */
[C---:B------:R-:W-:Y:S01]  /*0570*/  IADD3 R161, PT, PT, R29.reuse, 0x400, RZ ;  /* 0x000004001da17810 */ /* 0x040fe20007ffe0ff */
[----:B------:R-:W3:Y:S01]  /*0580*/  LDG.E.64 R154, desc[UR12][R154.64] ;  /* 0x0000000c9a9a7981 */ /* 0x000ee2000c1e1b00 */
[----:B------:R-:W-:-:S02]  /*0590*/  IADD3 R163, PT, PT, R29, 0x500, RZ ;  /* 0x000005001da37810 */ /* 0x000fc40007ffe0ff */
[----:B------:R-:W-:Y:S02]  /*05a0*/  IADD3 R29, PT, PT, R29, 0x600, RZ ;  /* 0x000006001d1d7810 */ /* 0x000fe40007ffe0ff */
[C---:B------:R-:W-:Y:S02]  /*05b0*/  IADD3 R3, PT, PT, R185.reuse, 0x100, RZ ;  /* 0x00000100b9037810 */ /* 0x040fe40007ffe0ff */
[C---:B------:R-:W-:Y:S02]  /*05c0*/  IADD3 R5, PT, PT, R185.reuse, 0x200, RZ ;  /* 0x00000200b9057810 */ /* 0x040fe40007ffe0ff */
[C---:B------:R-:W-:Y:S02]  /*05d0*/  IADD3 R7, PT, PT, R185.reuse, 0x300, RZ ;  /* 0x00000300b9077810 */ /* 0x040fe40007ffe0ff */
[----:B------:R-:W-:Y:S01]  /*05e0*/  IADD3 R181, PT, PT, R185, 0x400, RZ ;  /* 0x00000400b9b57810 */ /* 0x000fe20007ffe0ff */
[--C-:B------:R-:W-:Y:S01]  /*05f0*/  IMAD.WIDE.U32 R152, R153, 0x8, R164.reuse ;  /* 0x0000000899987825 */ /* 0x100fe200078e00a4 */
[----:B------:R-:W-:Y:S01]  /*0600*/  IADD3 R187, PT, PT, R185, 0x600, RZ ;  /* 0x00000600b9bb7810 */ /* 0x000fe20007ffe0ff */
[----:B------:R-:W4:Y:S02]  /*0610*/  LDG.E.128 R8, desc[UR12][R8.64] ;  /* 0x0000000c08087981 */ /* 0x000f24000c1e1d00 */
        /* <DEDUP_REMOVED lines=10> */
[--C-:B------:R-:W-:Y:S02]  /*06c0*/  IMAD.WIDE.U32 R28, R183, 0x10, R148.reuse ;  /* 0x00000010b71c7825 */ /* 0x100fe400078e0094 */
[----:B------:R-:W4:Y:S02]  /*06d0*/  LDG.E.64 R164, desc[UR12][R164.64] ;  /* 0x0000000ca4a47981 */ /* 0x000f24000c1e1b00 */
[----:B------:R-:W-:-:S02]  /*06e0*/  IMAD.WIDE.U32 R12, R3, 0x10, R148 ;  /* 0x00000010030c7825 */ /* 0x000fc400078e0094 */
[----:B------:R-:W4:Y:S02]  /*06f0*/  LDG.E.128 R28, desc[UR12][R28.64] ;  /* 0x0000000c1c1c7981 */ /* 0x000f24000c1e1d00 */
[--C-:B0-----:R-:W-:Y:S02]  /*0700*/  IMAD.WIDE.U32 R16, R5, 0x10, R148.reuse ;  /* 0x0000001005107825 */ /* 0x101fe400078e0094 */
[----:B------:R-:W4:Y:S02]  /*0710*/  LDG.E.128 R12, desc[UR12][R12.64] ;  /* 0x0000000c0c0c7981 */ /* 0x000f24000c1e1d00 */
[--C-:B------:R-:W-:Y:S02]  /*0720*/  IMAD.WIDE.U32 R20, R7, 0x10, R148.reuse ;  /* 0x0000001007147825 */ /* 0x100fe400078e0094 */
[----:B------:R-:W4:Y:S02]  /*0730*/  LDG.E.128 R16, desc[UR12][R16.64] ;  /* 0x0000000c10107981 */ /* 0x000f24000c1e1d00 */
[----:B------:R-:W-:-:S02]  /*0740*/  IMAD.WIDE.U32 R24, R181, 0x10, R148 ;  /* 0x00000010b5187825 */ /* 0x000fc400078e0094 */
[----:B------:R-:W4:Y:S02]  /*0750*/  LDG.E.128 R20, desc[UR12][R20.64] ;  /* 0x0000000c14147981 */ /* 0x000f24000c1e1d00 */
[----:B------:R-:W-:Y:S02]  /*0760*/  IMAD.WIDE.U32 R148, R187, 0x10, R148 ;  /* 0x00000010bb947825 */ /* 0x000fe400078e0094 */
[----:B------:R-:W4:Y:S04]  /*0770*/  LDG.E.128 R24, desc[UR12][R24.64] ;  /* 0x0000000c18187981 */ /* 0x000f28000c1e1d00 */
[----:B------:R-:W4:Y:S01]  /*0780*/  LDG.E.128 R148, desc[UR12][R148.64] ;  /* 0x0000000c94947981 */ /* 0x000f22000c1e1d00 */
        /* <DEDUP_REMOVED lines=10> */
[----:B------:R-:W-:Y:S01]  /*0830*/  ISETP.NE.AND P1, PT, RZ, UR11, PT ;  /* 0x0000000bff007c0c */ /* 0x000fe2000bf25270 */
[----:B0-----:R-:W-:-:S04]  /*0840*/  @P0 IMAD.WIDE.U32 R166, R185, 0x10, R166 ;  /* 0x00000010b9a60825 */ /* 0x001fc800078e00a6 */
[----:B-1----:R-:W-:Y:S01]  /*0850*/  @P0 IMAD.WIDE.U32 R168, R3, 0x10, R168 ;  /* 0x0000001003a80825 */ /* 0x002fe200078e00a8 */
[----:B------:R0:W5:Y:S03]  /*0860*/  @P0 LDG.E.128 R56, desc[UR12][R166.64] ;  /* 0x0000000ca6380981 */ /* 0x000166000c1e1d00 */
[----:B------:R-:W-:Y:S01]  /*0870*/  @P0 IMAD.WIDE.U32 R178, R187, 0x10, R178 ;  /* 0x00000010bbb20825 */ /* 0x000fe200078e00b2 */
[----:B------:R1:W5:Y:S03]  /*0880*/  @P0 LDG.E.128 R52, desc[UR12][R168.64] ;  /* 0x0000000ca8340981 */ /* 0x000366000c1e1d00 */
[----:B------:R-:W-:Y:S01]  /*0890*/  @P0 IMAD.WIDE.U32 R174, R181, 0x10, R174 ;  /* 0x00000010b5ae0825 */ /* 0x000fe200078e00ae */
[----:B------:R-:W5:Y:S03]  /*08a0*/  @P0 LDG.E.128 R32, desc[UR12][R178.64] ;  /* 0x0000000cb2200981 */ /* 0x000f66000c1e1d00 */
[----:B------:R-:W-:Y:S01]  /*08b0*/  @P0 IMAD.WIDE.U32 R176, R183, 0x10, R176 ;  /* 0x00000010b7b00825 */ /* 0x000fe200078e00b0 */
[----:B------:R-:W5:Y:S03]  /*08c0*/  @P0 LDG.E.128 R40, desc[UR12][R174.64] ;  /* 0x0000000cae280981 */ /* 0x000f66000c1e1d00 */
[----:B------:R-:W-:Y:S01]  /*08d0*/  @P0 IMAD.WIDE.U32 R170, R5, 0x10, R170 ;  /* 0x0000001005aa0825 */ /* 0x000fe200078e00aa */
[----:B------:R-:W5:Y:S03]  /*08e0*/  @P0 LDG.E.128 R36, desc[UR12][R176.64] ;  /* 0x0000000cb0240981 */ /* 0x000f66000c1e1d00 */
[----:B------:R-:W-:Y:S01]  /*08f0*/  @P0 IMAD.WIDE.U32 R172, R7, 0x10, R172 ;  /* 0x0000001007ac0825 */ /* 0x000fe200078e00ac */
[----:B------:R4:W5:Y:S04]  /*0900*/  @P0 LDG.E.128 R48, desc[UR12][R170.64] ;  /* 0x0000000caa300981 */ /* 0x000968000c1e1d00 */
[----:B------:R4:W5:Y:S01]  /*0910*/  @P0 LDG.E.128 R44, desc[UR12][R172.64] ;  /* 0x0000000cac2c0981 */ /* 0x000962000c1e1d00 */
[----:B--2---:R-:W-:-:S02]  /*0920*/  FSEL R199, R0, RZ, !P1 ;  /* 0x000000ff00c77208 */ /* 0x004fc40004800000 */
[----:B---3--:R-:W-:Y:S02]  /*0930*/  MOV R0, R154 ;  /* 0x0000009a00007202 */ /* 0x008fe40000000f00 */
[--C-:B0-----:R-:W-:Y:S02]  /*0940*/  SHF.R.U32.HI R166, RZ, 0x10, R155.reuse ;  /* 0x00000010ffa67819 */ /* 0x101fe4000001169b */
[----:B-1----:R-:W-:Y:S02]  /*0950*/  SHF.R.U64 R168, R154, 0x10, R155 ;  /* 0x000000109aa87819 */ /* 0x002fe4000000129b */
[----:B------:R-:W-:Y:S01]  /*0960*/  MOV R7, R155 ;  /* 0x0000009b00077202 */ /* 0x000fe20000000f00 */
[C---:B----4-:R-:W-:Y:S01]  /*0970*/  FADD.FTZ R11, -R199.reuse, R11 ;  /* 0x0000000bc70b7221 */ /* 0x050fe20000010100 */
[C---:B------:R-:W-:Y:S01]  /*0980*/  FADD.FTZ R3, -R199.reuse, R8 ;  /* 0x00000008c7037221 */ /* 0x040fe20000010100 */
[----:B------:R-:W-:Y:S01]  /*0990*/  FADD.FTZ R5, -R199, R10 ;  /* 0x0000000ac7057221 */ /* 0x000fe20000010100 */
[----:B------:R-:W-:-:S02]  /*09a0*/  SHF.R.U64 R198, R152, 0x10, R153 ;  /* 0x0000001098c67819 */ /* 0x000fc40000001299 */
[----:B------:R-:W-:Y:S02]  /*09b0*/  MOV R169, R153 ;  /* 0x0000009900a97202 */ /* 0x000fe40000000f00 */
[----:B------:R-:W-:Y:S01]  /*09c0*/  SHF.R.U32.HI R194, RZ, 0x10, R153 ;  /* 0x00000010ffc27819 */ /* 0x000fe20000011699 */
[C---:B-----5:R-:W-:Y:S01]  /*09d0*/  FMUL.FTZ R10, R6.reuse, R11 ;  /* 0x0000000b060a7220 */ /* 0x060fe20000410000 */
[----:B------:R-:W-:Y:S01]  /*09e0*/  MOV R154, R152 ;  /* 0x00000098009a7202 */ /* 0x000fe20000000f00 */
[----:B------:R-:W-:Y:S01]  /*09f0*/  FMUL.FTZ R3, R6, R3 ;  /* 0x0000000306037220 */ /* 0x000fe20000410000 */
[----:B------:R-:W-:Y:S01]  /*0a00*/  SHF.R.U64 R189, R156, 0x10, R157 ;  /* 0x000000109cbd7819 */ /* 0x000fe2000000129d */
[----:B------:R-:W-:Y:S01]  /*0a10*/  FADD.FTZ R9, -R199, R9 ;  /* 0x00000009c7097221 */ /* 0x000fe20000010100 */
[----:B------:R-:W-:Y:S02]  /*0a20*/  MOV R170, R157 ;  /* 0x0000009d00aa7202 */ /* 0x000fe40000000f00 */
[----:B------:R-:W-:-:S02]  /*0a30*/  MOV R174, R160 ;  /* 0x000000a000ae7202 */ /* 0x000fc40000000f00 */
[----:B------:R-:W-:Y:S02]  /*0a40*/  SHF.R.U32.HI R185, RZ, 0x10, R161 ;  /* 0x00000010ffb97819 */ /* 0x000fe400000116a1 */
[--C-:B------:R-:W-:Y:S02]  /*0a50*/  SHF.R.U64 R192, R164, 0x10, R165.reuse ;  /* 0x00000010a4c07819 */ /* 0x100fe400000012a5 */
[----:B------:R-:W-:Y:S02]  /*0a60*/  MOV R182, R165 ;  /* 0x000000a500b67202 */ /* 0x000fe40000000f00 */
[----:B------:R-:W-:Y:S01]  /*0a70*/  SHF.R.U32.HI R184, RZ, 0x10, R165 ;  /* 0x00000010ffb87819 */ /* 0x000fe200000116a5 */
[C---:B------:R-:W-:Y:S01]  /*0a80*/  FADD.FTZ R165, -R199.reuse, R31 ;  /* 0x0000001fc7a57221 */ /* 0x040fe20000010100 */
[----:B------:R-:W-:Y:S01]  /*0a90*/  SHF.L.U32 R31, R0, 0x10, RZ ;  /* 0x00000010001f7819 */ /* 0x000fe200000006ff */
[C---:B------:R-:W-:Y:S01]  /*0aa0*/  FADD.FTZ R155, -R199.reuse, R12 ;  /* 0x0000000cc79b7221 */ /* 0x040fe20000010100 */
[----:B------:R-:W-:Y:S01]  /*0ab0*/  SHF.R.U64 R160, R160, 0x10, R161 ;  /* 0x00000010a0a07819 */ /* 0x000fe200000012a1 */
[C---:B------:R-:W-:Y:S01]  /*0ac0*/  FADD.FTZ R153, -R199.reuse, R16 ;  /* 0x00000010c7997221 */ /* 0x040fe20000010100 */
[----:B------:R-:W-:Y:S01]  /*0ad0*/  MOV R176, R161 ;  /* 0x000000a100b07202 */ /* 0x000fe20000000f00 */
[C---:B------:R-:W-:Y:S01]  /*0ae0*/  FADD.FTZ R13, -R199.reuse, R13 ;  /* 0x0000000dc70d7221 */ /* 0x040fe20000010100 */
[----:B------:R-:W-:Y:S01]  /*0af0*/  SHF.R.U64 R188, R162, 0x10, R163 ;  /* 0x00000010a2bc7819 */ /* 0x000fe200000012a3 */
[C---:B------:R-:W-:Y:S01]  /*0b00*/  FADD.FTZ R23, -R199.reuse, R23 ;  /* 0x00000017c7177221 */ /* 0x040fe20000010100 */
[----:B------:R-:W-:Y:S01]  /*0b10*/  MOV R178, R163 ;  /* 0x000000a300b27202 */ /* 0x000fe20000000f00 */
[C---:B------:R-:W-:Y:S01]  /*0b20*/  FADD.FTZ R15, -R199.reuse, R15 ;  /* 0x0000000fc70f7221 */ /* 0x040fe20000010100 */
[----:B------:R-:W-:Y:S01]  /*0b30*/  SHF.R.U32.HI R190, RZ, 0x10, R163 ;  /* 0x00000010ffbe7819 */ /* 0x000fe200000116a3 */
[C---:B------:R-:W-:Y:S01]  /*0b40*/  FADD.FTZ R161, -R199.reuse, R28 ;  /* 0x0000001cc7a17221 */ /* 0x040fe20000010100 */
[----:B------:R-:W-:Y:S01]  /*0b50*/  SHF.L.U32 R0, R168, 0x10, RZ ;  /* 0x00000010a8007819 */ /* 0x000fe200000006ff */
[C---:B------:R-:W-:Y:S01]  /*0b60*/  FADD.FTZ R179, -R199.reuse, R148 ;  /* 0x00000094c7b37221 */ /* 0x040fe20000010100 */
[----:B------:R-:W-:Y:S01]  /*0b70*/  SHF.L.U32 R148, R166, 0x10, RZ ;  /* 0x00000010a6947819 */ /* 0x000fe200000006ff */
[C---:B------:R-:W-:Y:S01]  /*0b80*/  FADD.FTZ R163, -R199.reuse, R30 ;  /* 0x0000001ec7a37221 */ /* 0x040fe20000010100 */
[----:B------:R-:W-:Y:S01]  /*0b90*/  SHF.R.U32.HI R187, RZ, 0x10, R157 ;  /* 0x00000010ffbb7819 */ /* 0x000fe2000001169d */
[----:B------:R-:W-:Y:S01]  /*0ba0*/  FMUL.FTZ R166, R84, R31 ;  /* 0x0000001f54a67220 */ /* 0x000fe20000410000 */
[C---:B------:R-:W-:Y:S01]  /*0bb0*/  FADD.FTZ R157, -R199.reuse, R20 ;  /* 0x00000014c79d7221 */ /* 0x040fe20000010100 */
[----:B------:R-:W-:Y:S01]  /*0bc0*/  MOV R177, R162 ;  /* 0x000000a200b17202 */ /* 0x000fe20000000f00 */
[C---:B------:R-:W-:Y:S01]  /*0bd0*/  FADD.FTZ R181, -R199.reuse, R149 ;  /* 0x00000095c7b57221 */ /* 0x040fe20000010100 */
[C---:B------:R-:W-:Y:S01]  /*0be0*/  FMUL.FTZ R11, R6.reuse, R153 ;  /* 0x00000099060b7220 */ /* 0x040fe20000410000 */
[----:B------:R-:W-:Y:S01]  /*0bf0*/  FMUL.FTZ R30, R6, R165 ;  /* 0x000000a5061e7220 */ /* 0x000fe20000410000 */
[C---:B------:R-:W-:Y:S01]  /*0c00*/  FADD.FTZ R167, -R199.reuse, R14 ;  /* 0x0000000ec7a77221 */ /* 0x040fe20000010100 */
[----:B------:R-:W-:Y:S01]  /*0c10*/  FADD.FTZ R173, -R199, R22 ;  /* 0x00000016c7ad7221 */ /* 0x000fe20000010100 */
[----:B------:R-:W-:Y:S01]  /*0c20*/  SHF.L.U32 R149, R7, 0x10, RZ ;  /* 0x0000001007957819 */ /* 0x000fe200000006ff */
[-C--:B------:R-:W-:Y:S01]  /*0c30*/  FFMA.FTZ R91, R10, R148.reuse, R91 ;  /* 0x000000940a5b7223 */ /* 0x080fe2000001005b */
[----:B------:R-:W-:Y:S01]  /*0c40*/  FADD.FTZ R143, R143, R148 ;  /* 0x000000948f8f7221 */ /* 0x000fe20000010000 */
[----:B------:R-:W-:Y:S01]  /*0c50*/  FMUL.FTZ R165, R87, R148 ;  /* 0x0000009457a57220 */ /* 0x000fe20000410000 */
[----:B------:R-:W-:Y:S01]  /*0c60*/  SHF.L.U32 R153, R154, 0x10, RZ ;  /* 0x000000109a997819 */ /* 0x000fe200000006ff */
[----:B------:R-:W-:Y:S01]  /*0c70*/  FADD.FTZ R25, -R199, R25 ;  /* 0x00000019c7197221 */ /* 0x000fe20000010100 */
[----:B------:R-:W-:Y:S01]  /*0c80*/  SHF.L.U32 R162, R185, 0x10, RZ ;  /* 0x00000010b9a27819 */ /* 0x000fe200000006ff */
[C---:B------:R-:W-:Y:S01]  /*0c90*/  FMUL.FTZ R7, R6.reuse, R155 ;  /* 0x0000009b06077220 */ /* 0x040fe20000410000 */
[----:B------:R-:W-:Y:S01]  /*0ca0*/  MOV R152, R156 ;  /* 0x0000009c00987202 */ /* 0x000fe20000000f00 */
[----:B------:R-:W-:Y:S01]  /*0cb0*/  FMUL.FTZ R22, R6, R23 ;  /* 0x0000001706167220 */ /* 0x000fe20000410000 */
[----:B------:R-:W-:Y:S01]  /*0cc0*/  FFMA.FTZ R88, R3, R31, R88 ;  /* 0x0000001f03587223 */ /* 0x000fe20000010058 */
[----:B------:R-:W-:Y:S01]  /*0cd0*/  FADD.FTZ R140, R140, R31 ;  /* 0x0000001f8c8c7221 */ /* 0x000fe20000010000 */
[----:B------:R-:W-:Y:S01]  /*0ce0*/  SHF.L.U32 R148, R198, 0x10, RZ ;  /* 0x00000010c6947819 */ /* 0x000fe200000006ff */
[----:B------:R-:W-:Y:S01]  /*0cf0*/  FMUL.FTZ R12, R6, R13 ;  /* 0x0000000d060c7220 */ /* 0x000fe20000410000 */
[----:B------:R-:W-:Y:S01]  /*0d00*/  SHF.L.U32 R185, R178, 0x10, RZ ;  /* 0x00000010b2b97819 */ /* 0x000fe200000006ff */
[C---:B------:R-:W-:Y:S01]  /*0d10*/  FMUL.FTZ R14, R6.reuse, R15 ;  /* 0x0000000f060e7220 */ /* 0x040fe20000410000 */
[----:B------:R-:W-:Y:S01]  /*0d20*/  MOV R156, R158 ;  /* 0x0000009e009c7202 */ /* 0x000fe20000000f00 */
[----:B------:R-:W-:Y:S01]  /*0d30*/  FMUL.FTZ R23, R6, R161 ;  /* 0x000000a106177220 */ /* 0x000fe20000410000 */
[--C-:B------:R-:W-:Y:S01]  /*0d40*/  SHF.R.U64 R186, R158, 0x10, R159.reuse ;  /* 0x000000109eba7819 */ /* 0x100fe2000000129f */
[----:B------:R-:W-:Y:S01]  /*0d50*/  FMUL.FTZ R31, R85, R0 ;  /* 0x00000000551f7220 */ /* 0x000fe20000410000 */
[----:B------:R-:W-:Y:S01]  /*0d60*/  FADD.FTZ R178, RZ, R166 ;  /* 0x000000a6ffb27221 */ /* 0x000fe20000010000 */
[----:B------:R-:W-:Y:S01]  /*0d70*/  MOV R172, R159 ;  /* 0x0000009f00ac7202 */ /* 0x000fe20000000f00 */
[----:B------:R-:W-:Y:S01]  /*0d80*/  FADD.FTZ R183, -R199, R150 ;  /* 0x00000096c7b77221 */ /* 0x000fe20000010100 */
[----:B------:R-:W-:Y:S01]  /*0d90*/  SHF.R.U32.HI R158, RZ, 0x10, R159 ;  /* 0x00000010ff9e7819 */ /* 0x000fe2000001169f */
[C---:B------:R-:W-:Y:S01]  /*0da0*/  FMUL.FTZ R8, R6.reuse, R9 ;  /* 0x0000000906087220 */ /* 0x040fe20000410000 */
[C---:B------:R-:W-:Y:S01]  /*0db0*/  FMUL.FTZ R15, R6.reuse, R157 ;  /* 0x0000009d060f7220 */ /* 0x040fe20000410000 */
[----:B------:R-:W-:Y:S01]  /*0dc0*/  SHF.L.U32 R169, R169, 0x10, RZ ;  /* 0x00000010a9a97819 */ /* 0x000fe200000006ff */
[----:B------:R-:W-:Y:S01]  /*0dd0*/  FFMA.FTZ R161, R3, R166, RZ ;  /* 0x000000a603a17223 */ /* 0x000fe200000100ff */
[----:B------:R-:W-:Y:S01]  /*0de0*/  FADD.FTZ R159, -R199, R24 ;  /* 0x00000018c79f7221 */ /* 0x000fe20000010100 */
[----:B------:R-:W-:Y:S01]  /*0df0*/  FMUL.FTZ R9, R6, R167 ;  /* 0x000000a706097220 */ /* 0x000fe20000410000 */
[----:B------:R-:W-:Y:S01]  /*0e00*/  SHF.L.U32 R150, R194, 0x10, RZ ;  /* 0x00000010c2967819 */ /* 0x000fe200000006ff */
[----:B------:R-:W-:Y:S01]  /*0e10*/  FMUL.FTZ R24, R6, R25 ;  /* 0x0000001906187220 */ /* 0x000fe20000410000 */
[----:B------:R-:W-:Y:S01]  /*0e20*/  SHF.L.U32 R157, R170, 0x10, RZ ;  /* 0x00000010aa9d7819 */ /* 0x000fe200000006ff */
[-C--:B------:R-:W-:Y:S01]  /*0e30*/  FFMA.FTZ R92, R7, R153.reuse, R92 ;  /* 0x00000099075c7223 */ /* 0x080fe2000001005c */
[----:B------:R-:W-:Y:S01]  /*0e40*/  FADD.FTZ R136, R136, R153 ;  /* 0x0000009988887221 */ /* 0x000fe20000010000 */
[----:B------:R-:W-:Y:S01]  /*0e50*/  FMUL.FTZ R170, R80, R153 ;  /* 0x0000009950aa7220 */ /* 0x000fe20000410000 */
[----:B------:R-:W-:Y:S01]  /*0e60*/  FADD.FTZ R27, -R199, R27 ;  /* 0x0000001bc71b7221 */ /* 0x000fe20000010100 */
[----:B------:R-:W-:Y:S01]  /*0e70*/  FMUL.FTZ R25, R6, R163 ;  /* 0x000000a306197220 */ /* 0x000fe20000410000 */
[----:B------:R-:W-:Y:S01]  /*0e80*/  FMUL.FTZ R168, R86, R149 ;  /* 0x0000009556a87220 */ /* 0x000fe20000410000 */
[-C--:B------:R-:W-:Y:S01]  /*0e90*/  FFMA.FTZ R93, R12, R148.reuse, R93 ;  /* 0x000000940c5d7223 */ /* 0x080fe2000001005d */
[----:B------:R-:W-:Y:S01]  /*0ea0*/  FADD.FTZ R137, R137, R148 ;  /* 0x0000009489897221 */ /* 0x000fe20000010000 */
[----:B------:R-:W-:Y:S01]  /*0eb0*/  FMUL.FTZ R167, R81, R148 ;  /* 0x0000009451a77220 */ /* 0x000fe20000410000 */
[----:B------:R-:W-:Y:S01]  /*0ec0*/  FADD.FTZ R153, R31, R178 ;  /* 0x000000b21f997221 */ /* 0x000fe20000010000 */
[----:B------:R-:W-:Y:S01]  /*0ed0*/  FMUL.FTZ R5, R6, R5 ;  /* 0x0000000506057220 */ /* 0x000fe20000410000 */
[----:B------:R-:W-:Y:S01]  /*0ee0*/  SHF.L.U32 R163, R172, 0x10, RZ ;  /* 0x00000010aca37819 */ /* 0x000fe200000006ff */
[----:B------:R-:W-:Y:S01]  /*0ef0*/  FFMA.FTZ R148, R8, R31, R161 ;  /* 0x0000001f08947223 */ /* 0x000fe200000100a1 */
[----:B------:R-:W-:Y:S01]  /*0f00*/  SHF.L.U32 R155, R152, 0x10, RZ ;  /* 0x00000010989b7819 */ /* 0x000fe200000006ff */
[-C--:B------:R-:W-:Y:S01]  /*0f10*/  FFMA.FTZ R94, R9, R169.reuse, R94 ;  /* 0x000000a9095e7223 */ /* 0x080fe2000001005e */
[----:B------:R-:W-:Y:S01]  /*0f20*/  FADD.FTZ R138, R138, R169 ;  /* 0x000000a98a8a7221 */ /* 0x000fe20000010000 */
[----:B------:R-:W-:Y:S01]  /*0f30*/  FMUL.FTZ R172, R82, R169 ;  /* 0x000000a952ac7220 */ /* 0x000fe20000410000 */
[----:B------:R-:W-:Y:S01]  /*0f40*/  FADD.FTZ R175, -R199, R26 ;  /* 0x0000001ac7af7221 */ /* 0x000fe20000010100 */
[-C--:B------:R-:W-:Y:S01]  /*0f50*/  FFMA.FTZ R95, R14, R150.reuse, R95 ;  /* 0x000000960e5f7223 */ /* 0x080fe2000001005f */
[----:B------:R-:W-:Y:S01]  /*0f60*/  FADD.FTZ R139, R139, R150 ;  /* 0x000000968b8b7221 */ /* 0x000fe20000010000 */
[----:B------:R-:W-:Y:S01]  /*0f70*/  FMUL.FTZ R169, R83, R150 ;  /* 0x0000009653a97220 */ /* 0x000fe20000410000 */
[----:B------:R-:W-:Y:S01]  /*0f80*/  FMUL.FTZ R26, R6, R27 ;  /* 0x0000001b061a7220 */ /* 0x000fe20000410000 */
        /* <DEDUP_REMOVED lines=15> */
[----:B------:R-:W-:Y:S01]  /*1080*/  FADD.FTZ R171, -R199, R18 ;  /* 0x00000012c7ab7221 */ /* 0x000fe20000010100 */
[----:B------:R-:W-:Y:S01]  /*1090*/  SHF.L.U32 R152, R189, 0x10, RZ ;  /* 0x00000010bd987819 */ /* 0x000fe200000006ff */
[----:B------:R-:W-:Y:S01]  /*10a0*/  FADD.FTZ R155, R169, R150 ;  /* 0x00000096a99b7221 */ /* 0x000fe20000010000 */
[----:B------:R-:W-:Y:S01]  /*10b0*/  FADD.FTZ R17, -R199, R17 ;  /* 0x00000011c7117221 */ /* 0x000fe20000010100 */
[----:B------:R-:W-:Y:S01]  /*10c0*/  FFMA.FTZ R148, R14, R169, R153 ;  /* 0x000000a90e947223 */ /* 0x000fe20000010099 */
[----:B------:R-:W-:Y:S01]  /*10d0*/  FMUL.FTZ R13, R6, R171 ;  /* 0x000000ab060d7220 */ /* 0x000fe20000410000 */
[----:B------:R-:W-:Y:S01]  /*10e0*/  FMUL.FTZ R171, R77, R152 ;  /* 0x000000984dab7220 */ /* 0x000fe20000410000 */
[----:B------:R-:W-:Y:S01]  /*10f0*/  FADD.FTZ R150, R174, R155 ;  /* 0x0000009bae967221 */ /* 0x000fe20000010000 */
[----:B------:R-:W-:Y:S01]  /*1100*/  FADD.FTZ R19, -R199, R19 ;  /* 0x00000013c7137221 */ /* 0x000fe20000010100 */
[----:B------:R-:W-:Y:S01]  /*1110*/  MOV R180, R164 ;  /* 0x000000a400b47202 */ /* 0x000fe20000000f00 */
[C---:B------:R-:W-:Y:S01]  /*1120*/  FMUL.FTZ R16, R6.reuse, R17 ;  /* 0x0000001106107220 */ /* 0x040fe20000410000 */
        /* <DEDUP_REMOVED lines=8> */
[C---:B------:R-:W-:Y:S01]  /*11b0*/  FMUL.FTZ R19, R6.reuse, R159 ;  /* 0x0000009f06137220 */ /* 0x040fe20000410000 */
        /* <DEDUP_REMOVED lines=9> */
[----:B------:R-:W-:Y:S01]  /*1250*/  FFMA.FTZ R148, R18, R173, R153 ;  /* 0x000000ad12947223 */ /* 0x000fe20000010099 */
[C---:B------:R-:W-:Y:S01]  /*1260*/  FMUL.FTZ R20, R6.reuse, R21 ;  /* 0x0000001506147220 */ /* 0x040fe20000410000 */
[----:B------:R-:W-:Y:S01]  /*1270*/  FMUL.FTZ R21, R6, R175 ;  /* 0x000000af06157220 */ /* 0x000fe20000410000 */
[----:B------:R-:W-:Y:S01]  /*1280*/  FMUL.FTZ R175, R73, R156 ;  /* 0x0000009c49af7220 */ /* 0x000fe20000410000 */
[----:B------:R-:W-:Y:S01]  /*1290*/  FADD.FTZ R150, R178, R155 ;  /* 0x0000009bb2967221 */ /* 0x000fe20000010000 */
[----:B------:R-:W-:Y:S01]  /*12a0*/  FADD.FTZ R29, -R199, R29 ;  /* 0x0000001dc71d7221 */ /* 0x000fe20000010100 */
        /* <DEDUP_REMOVED lines=8> */
[----:B------:R-:W-:Y:S01]  /*1330*/  SHF.L.U32 R183, R177, 0x10, RZ ;  /* 0x00000010b1b77819 */ /* 0x000fe200000006ff */
[----:B------:R-:W-:Y:S01]  /*1340*/  FMUL.FTZ R177, R75, R158 ;  /* 0x0000009e4bb17220 */ /* 0x000fe20000410000 */
[----:B------:R-:W-:Y:S01]  /*1350*/  FADD.FTZ R150, R180, R155 ;  /* 0x0000009bb4967221 */ /* 0x000fe20000010000 */
[----:B------:R-:W-:Y:S01]  /*1360*/  FFMA.FTZ R153, R17, R180, R148 ;  /* 0x000000b411997223 */ /* 0x000fe20000010094 */
[----:B------:R-:W-:Y:S01]  /*1370*/  FFMA.FTZ R90, R5, R149, R90 ;  /* 0x00000095055a7223 */ /* 0x000fe2000001005a */
[----:B------:R-:W-:Y:S01]  /*1380*/  FADD.FTZ R142, R142, R149 ;  /* 0x000000958e8e7221 */ /* 0x000fe20000010000 */
[----:B------:R-:W-:Y:S01]  /*1390*/  SHF.L.U32 R160, R160, 0x10, RZ ;  /* 0x00000010a0a07819 */ /* 0x000fe200000006ff */
[----:B------:R-:W-:Y:S01]  /*13a0*/  FADD.FTZ R155, R177, R150 ;  /* 0x00000096b19b7221 */ /* 0x000fe20000010000 */
[----:B------:R-:W-:Y:S01]  /*13b0*/  SHF.L.U32 R149, R182, 0x10, RZ ;  /* 0x00000010b6957819 */ /* 0x000fe200000006ff */
[----:B------:R-:W-:Y:S01]  /*13c0*/  FMUL.FTZ R182, R68, R179 ;  /* 0x000000b344b67220 */ /* 0x000fe20000410000 */
[----:B------:R-:W-:Y:S01]  /*13d0*/  FFMA.FTZ R150, R22, R177, R153 ;  /* 0x000000b116967223 */ /* 0x000fe20000010099 */
[----:B------:R-:W-:Y:S01]  /*13e0*/  FFMA.FTZ R104, R19, R179, R104 ;  /* 0x000000b313687223 */ /* 0x000fe20000010068 */
[----:B------:R-:W-:Y:S01]  /*13f0*/  FADD.FTZ R124, R124, R179 ;  /* 0x000000b37c7c7221 */ /* 0x000fe20000010000 */
[----:B------:R-:W-:Y:S01]  /*1400*/  FMUL.FTZ R179, R69, R160 ;  /* 0x000000a045b37220 */ /* 0x000fe20000410000 */
[----:B------:R-:W-:Y:S01]  /*1410*/  FADD.FTZ R148, R182, R155 ;  /* 0x0000009bb6947221 */ /* 0x000fe20000010000 */
[----:B------:R-:W-:Y:S01]  /*1420*/  FFMA.FTZ R153, R19, R182, R150 ;  /* 0x000000b613997223 */ /* 0x000fe20000010096 */
[----:B------:R-:W-:Y:S01]  /*1430*/  FFMA.FTZ R89, R8, R0, R89 ;  /* 0x0000000008597223 */ /* 0x000fe20000010059 */
[----:B------:R-:W-:Y:S01]  /*1440*/  FADD.FTZ R141, R141, R0 ;  /* 0x000000008d8d7221 */ /* 0x000fe20000010000 */
[----:B------:R-:W-:Y:S01]  /*1450*/  SHF.L.U32 R0, R184, 0x10, RZ ;  /* 0x00000010b8007819 */ /* 0x000fe200000006ff */
[----:B------:R-:W-:Y:S01]  /*1460*/  FMUL.FTZ R184, R70, R181 ;  /* 0x000000b546b87220 */ /* 0x000fe20000410000 */
[----:B------:R-:W-:Y:S01]  /*1470*/  FADD.FTZ R155, R179, R148 ;  /* 0x00000094b39b7221 */ /* 0x000fe20000010000 */
[----:B------:R-:W-:Y:S01]  /*1480*/  FFMA.FTZ R148, R24, R179, R153 ;  /* 0x000000b318947223 */ /* 0x000fe20000010099 */
[----:B------:R-:W-:Y:S01]  /*1490*/  FFMA.FTZ R106, R21, R181, R106 ;  /* 0x000000b5156a7223 */ /* 0x000fe2000001006a */
[----:B------:R-:W-:Y:S01]  /*14a0*/  FADD.FTZ R126, R126, R181 ;  /* 0x000000b57e7e7221 */ /* 0x000fe20000010000 */
        /* <DEDUP_REMOVED lines=68> */
[----:B------:R-:W-:Y:S06]  /*18f0*/  BRA `(.L_x_5972) ;  /* 0x0000000000747947 */ /* 0x000fec0003800000 */
.L_x_5971:
        /* <DEDUP_REMOVED lines=29> */
.L_x_5972:
        /* <DEDUP_REMOVED lines=32> */
.L_x_5974:
[----:B------:R-:W-:Y:S05]  /*1cd0*/  BSYNC.RECONVERGENT B0 ;  /* 0x0000000000007941 */ /* 0x000fea0003800200 */
.L_x_5973:
        /* <DEDUP_REMOVED lines=31> */
[----:B------:R-:W-:Y:S02]  /*1ed0*/  SHF.R.S32.HI R152, RZ, 0x1f, R149 ;  /* 0x0000001fff987819 */ /* 0x000fe40000011495 */
        /* <DEDUP_REMOVED lines=8> */
[----:B------:R-:W-:Y:S02]  /*1f60*/  LEA.HI.SX32 R149, R149, R0, 0x1e ;  /* 0x0000000095957211 */ /* 0x000fe400078ff2ff */
        /* <DEDUP_REMOVED lines=24> */
.L_x_5977:
        /* <DEDUP_REMOVED lines=9> */
.L_x_5978:
        /* <DEDUP_REMOVED lines=9> */
.L_x_5979:
        /* <DEDUP_REMOVED lines=10> */
.L_x_5976:
        /* <DEDUP_REMOVED lines=26> */
.L_x_5981:
        /* <DEDUP_REMOVED lines=9> */
.L_x_5982:
        /* <DEDUP_REMOVED lines=9> */
.L_x_5983:
[----:B------:R-:W-:Y:S05]  /*2570*/  @!P3 BRA `(.L_x_5980) ;  /* 0x00000004002cb947 */ /* 0x000fea0003800000 */
[----:B------:R-:W-:-:S05]  /*2580*/  FMUL.FTZ R150, R147, UR16 ;  /* 0x0000001093967c20 */ /* 0x000fca0008410000 */
[----:B------:R-:W-:-:S04]  /*2590*/  F2FP.BF16.F32.PACK_AB R150, RZ, R150 ;  /* 0x00000096ff96723e */ /* 0x000fc800000010ff */
[----:B------:R-:W-:Y:S01]  /*25a0*/  PRMT R196, R150, 0x7610, R196 ;  /* 0x0000761096c47816 */ /* 0x000fe200000000c4 */
[----:B------:R-:W-:Y:S06]  /*25b0*/  BRA `(.L_x_5980) ;  /* 0x00000004001c7947 */ /* 0x000fec0003800000 */
.L_x_5975:
        /* <DEDUP_REMOVED lines=38> */
.L_x_5984:
        /* <DEDUP_REMOVED lines=33> */
.L_x_5980:
        /* <DEDUP_REMOVED lines=14> */
.L_x_5985:
        /* <DEDUP_REMOVED lines=36> */
.L_x_5987:
        /* <DEDUP_REMOVED lines=33> */
.L_x_5986:
        /* <DEDUP_REMOVED lines=27> */
.L_x_5990:
        /* <DEDUP_REMOVED lines=9> */
.L_x_5991:
        /* <DEDUP_REMOVED lines=9> */
.L_x_5992:
[----:B------:R-:W-:Y:S01]  /*3230*/  MOV R144, R150 ;  /* 0x0000009600907202 */ /* 0x000fe20000000f00 */
[----:B------:R-:W-:Y:S06]  /*3240*/  @!P3 BRA `(.L_x_5988) ;  /* 0x0000000000a0b947 */ /* 0x000fec0003800000 */
[----:B------:R-:W-:-:S05]  /*3250*/  FMUL.FTZ R144, R147, UR16 ;  /* 0x0000001093907c20 */ /* 0x000fca0008410000 */
[----:B------:R-:W-:Y:S02]  /*3260*/  F2FP.BF16.F32.PACK_AB R196, RZ, R144 ;  /* 0x00000090ffc4723e */ /* 0x000fe400000010ff */
[----:B------:R-:W-:Y:S01]  /*3270*/  MOV R144, R150 ;  /* 0x0000009600907202 */ /* 0x000fe20000000f00 */
[----:B------:R-:W-:Y:S06]  /*3280*/  BRA `(.L_x_5988) ;  /* 0x0000000000907947 */ /* 0x000fec0003800000 */
.L_x_5989:
        /* <DEDUP_REMOVED lines=9> */
.L_x_5993:
        /* <DEDUP_REMOVED lines=9> */
.L_x_5994:
        /* <DEDUP_REMOVED lines=9> */
.L_x_5995:
        /* <DEDUP_REMOVED lines=9> */
.L_x_5988:
        /* <DEDUP_REMOVED lines=14> */
.L_x_5996:
        /* <DEDUP_REMOVED lines=36> */
.L_x_5998:
        /* <DEDUP_REMOVED lines=33> */
.L_x_5997:
        /* <DEDUP_REMOVED lines=27> */
.L_x_6001:
        /* <DEDUP_REMOVED lines=9> */
.L_x_6002:
        /* <DEDUP_REMOVED lines=9> */
.L_x_6003:
[----:B------:R-:W-:Y:S01]  /*3cd0*/  MOV R144, R150 ;  /* 0x0000009600907202 */ /* 0x000fe20000000f00 */
[----:B------:R-:W-:Y:S06]  /*3ce0*/  @!P3 BRA `(.L_x_5999) ;  /* 0x0000000000a0b947 */ /* 0x000fec0003800000 */
[----:B------:R-:W-:-:S05]  /*3cf0*/  FMUL.FTZ R144, R147, UR16 ;  /* 0x0000001093907c20 */ /* 0x000fca0008410000 */
[----:B------:R-:W-:Y:S02]  /*3d00*/  F2FP.BF16.F32.PACK_AB R196, RZ, R144 ;  /* 0x00000090ffc4723e */ /* 0x000fe400000010ff */
[----:B------:R-:W-:Y:S01]  /*3d10*/  MOV R144, R150 ;  /* 0x0000009600907202 */ /* 0x000fe20000000f00 */
[----:B------:R-:W-:Y:S06]  /*3d20*/  BRA `(.L_x_5999) ;  /* 0x0000000000907947 */ /* 0x000fec0003800000 */
.L_x_6000:
        /* <DEDUP_REMOVED lines=9> */
.L_x_6004:
        /* <DEDUP_REMOVED lines=9> */
.L_x_6005:
        /* <DEDUP_REMOVED lines=9> */
.L_x_6006:
        /* <DEDUP_REMOVED lines=9> */
.L_x_5999:
        /* <DEDUP_REMOVED lines=14> */
.L_x_6007:
        /* <DEDUP_REMOVED lines=36> */
.L_x_6009:
        /* <DEDUP_REMOVED lines=33> */
.L_x_6008:
        /* <DEDUP_REMOVED lines=27> */
.L_x_6012:
        /* <DEDUP_REMOVED lines=9> */
.L_x_6013:
        /* <DEDUP_REMOVED lines=9> */
.L_x_6014:
[----:B------:R-:W-:Y:S01]  /*4770*/  MOV R144, R150 ;  /* 0x0000009600907202 */ /* 0x000fe20000000f00 */
[----:B------:R-:W-:Y:S06]  /*4780*/  @!P3 BRA `(.L_x_6010) ;  /* 0x0000000000a4b947 */ /* 0x000fec0003800000 */
[----:B------:R-:W-:-:S05]  /*4790*/  FMUL.FTZ R144, R147, UR16 ;  /* 0x0000001093907c20 */ /* 0x000fca0008410000 */
[----:B------:R-:W-:-:S04]  /*47a0*/  F2FP.BF16.F32.PACK_AB R144, RZ, R144 ;  /* 0x00000090ff90723e */ /* 0x000fc800000010ff */
[----:B------:R-:W-:Y:S02]  /*47b0*/  PRMT R196, R144, 0x7610, R196 ;  /* 0x0000761090c47816 */ /* 0x000fe400000000c4 */
[----:B------:R-:W-:Y:S01]  /*47c0*/  MOV R144, R150 ;  /* 0x0000009600907202 */ /* 0x000fe20000000f00 */
[----:B------:R-:W-:Y:S06]  /*47d0*/  BRA `(.L_x_6010) ;  /* 0x0000000000907947 */ /* 0x000fec0003800000 */
.L_x_6011:
        /* <DEDUP_REMOVED lines=9> */
.L_x_6015:
        /* <DEDUP_REMOVED lines=9> */
.L_x_6016:
        /* <DEDUP_REMOVED lines=9> */
.L_x_6017:
        /* <DEDUP_REMOVED lines=9> */
.L_x_6010:
        /* <DEDUP_REMOVED lines=14> */
.L_x_6018:
        /* <DEDUP_REMOVED lines=36> */
.L_x_6020:
        /* <DEDUP_REMOVED lines=33> */
.L_x_6019:
        /* <DEDUP_REMOVED lines=27> */
.L_x_6023:
        /* <DEDUP_REMOVED lines=9> */
.L_x_6024:
        /* <DEDUP_REMOVED lines=9> */
.L_x_6025:
[----:B------:R-:W-:Y:S01]  /*5220*/  MOV R144, R150 ;  /* 0x0000009600907202 */ /* 0x000fe20000000f00 */
[----:B------:R-:W-:Y:S06]  /*5230*/  @!P3 BRA `(.L_x_6021) ;  /* 0x0000000000a0b947 */ /* 0x000fec0003800000 */
[----:B------:R-:W-:-:S05]  /*5240*/  FMUL.FTZ R144, R147, UR16 ;  /* 0x0000001093907c20 */ /* 0x000fca0008410000 */
[----:B------:R-:W-:Y:S02]  /*5250*/  F2FP.BF16.F32.PACK_AB R196, RZ, R144 ;  /* 0x00000090ffc4723e */ /* 0x000fe400000010ff */
[----:B------:R-:W-:Y:S01]  /*5260*/  MOV R144, R150 ;  /* 0x0000009600907202 */ /* 0x000fe20000000f00 */
[----:B------:R-:W-:Y:S06]  /*5270*/  BRA `(.L_x_6021) ;  /* 0x0000000000907947 */ /* 0x000fec0003800000 */
.L_x_6022:
        /* <DEDUP_REMOVED lines=9> */
.L_x_6026:
        /* <DEDUP_REMOVED lines=9> */
.L_x_6027:
        /* <DEDUP_REMOVED lines=9> */
.L_x_6028:
        /* <DEDUP_REMOVED lines=9> */
.L_x_6021:
        /* <DEDUP_REMOVED lines=14> */
.L_x_6029:
        /* <DEDUP_REMOVED lines=36> */
.L_x_6031:
        /* <DEDUP_REMOVED lines=33> */
.L_x_6030:
        /* <DEDUP_REMOVED lines=27> */
.L_x_6034:
        /* <DEDUP_REMOVED lines=9> */
.L_x_6035:
        /* <DEDUP_REMOVED lines=9> */
.L_x_6036:
[----:B------:R-:W-:Y:S01]  /*5cc0*/  MOV R144, R150 ;  /* 0x0000009600907202 */ /* 0x000fe20000000f00 */
[----:B------:R-:W-:Y:S06]  /*5cd0*/  @!P3 BRA `(.L_x_6032) ;  /* 0x0000000000a0b947 */ /* 0x000fec0003800000 */
[----:B------:R-:W-:-:S05]  /*5ce0*/  FMUL.FTZ R144, R147, UR16 ;  /* 0x0000001093907c20 */ /* 0x000fca0008410000 */
[----:B------:R-:W-:Y:S02]  /*5cf0*/  F2FP.BF16.F32.PACK_AB R196, RZ, R144 ;  /* 0x00000090ffc4723e */ /* 0x000fe400000010ff */
[----:B------:R-:W-:Y:S01]  /*5d00*/  MOV R144, R150 ;  /* 0x0000009600907202 */ /* 0x000fe20000000f00 */
[----:B------:R-:W-:Y:S06]  /*5d10*/  BRA `(.L_x_6032) ;  /* 0x0000000000907947 */ /* 0x000fec0003800000 */
.L_x_6033:
        /* <DEDUP_REMOVED lines=9> */
.L_x_6037:
        /* <DEDUP_REMOVED lines=9> */
.L_x_6038:
        /* <DEDUP_REMOVED lines=9> */
.L_x_6039:
        /* <DEDUP_REMOVED lines=9> */
.L_x_6032:
        /* <DEDUP_REMOVED lines=14> */
.L_x_6040:
[----:B------:R-:W-:Y:S05]  /*6040*/  @!P0 BRA `(.L_x_6041) ;  /* 0x0000000400108947 */ /* 0x000fea0003800000 */
[----:B------:R-:W-:Y:S05]  /*6050*/  @!P1 BRA `(.L_x_6042) ;  /* 0x0000000000889947 */ /* 0x000fea0003800000 */
[----:B01----:R-:W0:Y:S01]  /*6060*/  @P3 LDC R150, c[0x0][0x40c] ;  /* 0x00010300ff963b82 */ /* 0x003e220000000800 */
        /* <DEDUP_REMOVED lines=33> */
.L_x_6042:
        /* <DEDUP_REMOVED lines=33> */
.L_x_6041:
        /* <DEDUP_REMOVED lines=23> */
.L_x_6045:
        /* <DEDUP_REMOVED lines=9> */
.L_x_6046:
        /* <DEDUP_REMOVED lines=9> */
.L_x_6047:
        /* <DEDUP_REMOVED lines=9> */
.L_x_6044:
        /* <DEDUP_REMOVED lines=17> */
.L_x_6048:
        /* <DEDUP_REMOVED lines=9> */
.L_x_6049:
        /* <DEDUP_REMOVED lines=9> */
.L_x_6050:
[----:B------:R-:W-:-:S07]  /*69e0*/  @P3 PRMT R196, R152, 0x7610, R196 ;  /* 0x0000761098c43816 */ /* 0x000fce00000000c4 */
.L_x_6043:
        /* <DEDUP_REMOVED lines=14> */
.L_x_6051:
[----:B-1----:R-:W1:Y:S01]  /*6ad0*/  LDC.64 R148, c[0x0][0x380] ;  /* 0x0000e000ff947b82 */ /* 0x002e620000000a00 */
[----:B------:R-:W-:Y:S01]  /*6ae0*/  UPLOP3.LUT UP1, UPT, UPT, UPT, UP1, 0x40, 0x4 ;  /* 0x000000000004789c */ /* 0x000fe20003f2e810 */
[----:B-1----:R-:W-:-:S04]  /*6af0*/  IADD3 R2, PT, PT, R2, R148, RZ ;  /* 0x0000009402027210 */ /* 0x002fc80007ffe0ff */
[----:B------:R-:W-:-:S13]  /*6b00*/  ISETP.GE.AND P0, PT, R2, R149, PT ;  /* 0x000000950200720c */ /* 0x000fda0003f06270 */
[----:B------:R-:W-:Y:S05]  /*6b10*/  @!P0 BRA `(.L_x_6052) ;  /* 0xffffff98000c8947 */ /* 0x000fea000383ffff */
.L_x_5970:
        /* <DEDUP_REMOVED lines=23> */
.L_x_6053:
        /* <DEDUP_REMOVED lines=15> */
.L_x_14369:


//--------------------- .text._ZN10layer_norm13ln_bwd_kernelINS_13Kernel_traitsIf13__nv_bfloat16fS2_fjLj7168ELj1ELj1ELj8ELj8ENS_18Kernel_traits_baseILj7168EfS2_fS2_fjLj256EEEEELb0ELb1ELb0ELb0EEEvNS_9BwdParamsE --------------------------
	.section	.text._ZN10layer_norm13ln_bwd_kernelINS_13Kernel_traitsIf13__nv_bfloat16fS2_fjLj7168ELj1ELj1ELj8ELj8ENS_18Kernel_traits_baseILj7168EfS2_fS2_fjLj256EEEEELb0ELb1ELb0ELb0EEEvNS_9BwdParamsE,"ax",@progbits
	.align	128
        .global         _ZN10layer_norm13ln_bwd_kernelINS_13Kernel_traitsIf13__nv_bfloat16fS2_fjLj7168ELj1ELj1ELj8ELj8ENS_18Kernel_traits_baseILj7168EfS2_fS2_fjLj256EEEEELb0ELb1ELb0ELb0EEEvNS_9BwdParamsE
        .type           _ZN10layer_norm13ln_bwd_kernelINS_13Kernel_traitsIf13__nv_bfloat16fS2_fjLj7168ELj1ELj1ELj8ELj8ENS_18Kernel_traits_baseILj7168EfS2_fS2_fjLj256EEEEELb0ELb1ELb0ELb0EEEvNS_9BwdParamsE,@function
        .size           _ZN10layer_norm13ln_bwd_kernelINS_13Kernel_traitsIf13__nv_bfloat16fS2_fjLj7168ELj1ELj1ELj8ELj8ENS_18Kernel_traits_baseILj7168EfS2_fS2_fjLj256EEEEELb0ELb1ELb0ELb0EEEvNS_9BwdParamsE,(.L_x_14370 - _ZN10layer_norm13ln_bwd_kernelINS_13Kernel_traitsIf13__nv_bfloat16fS2_fjLj7168ELj1ELj1ELj8ELj8ENS_18Kernel_traits_baseILj7168EfS2_fS2_fjLj256EEEEELb0ELb1ELb0ELb0EEEvNS_9BwdParamsE)
        .other          _ZN10layer_norm13ln_bwd_kernelINS_13Kernel_traitsIf13__nv_bfloat16fS2_fjLj7168ELj1ELj1ELj8ELj8ENS_18Kernel_traits_baseILj7168EfS2_fS2_fjLj256EEEEELb0ELb1ELb0ELb0EEEvNS_9BwdParamsE,@"STO_CUDA_ENTRY STV_DEFAULT"
_ZN10layer_norm13ln_bwd_kernelINS_13Kernel_traitsIf13__nv_bfloat16fS2_fjLj7168ELj1ELj1ELj8ELj8ENS_18Kernel_traits_baseILj7168EfS2_fS2_fjLj256EEEEELb0ELb1ELb0ELb0EEEvNS_9BwdParamsE:
.text._ZN10layer_norm13ln_bwd_kernelINS_13Kernel_traitsIf13__nv_bfloat16fS2_fjLj7168ELj1ELj1ELj8ELj8ENS_18Kernel_traits_baseILj7168EfS2_fS2_fjLj256EEEEELb0ELb1ELb0ELb0EEEvNS_9BwdParamsE:
        /* <DEDUP_REMOVED lines=27> */
[----:B--2---:R1:W5:Y:S02]  /*01b0*/  @P6 LDG.E.128 R176, desc[UR12][R6.64] ;  /* 0x0000000c06b06981 */ /* 0x004364000c1e1d00 */
[----:B------:R-:W2:Y:S01]  /*01c0*/  @P3 LDC.64 R18, c[0x0][0x3d0] ;  /* 0x0000f400ff123b82 */ /* 0x000ea20000000a00 */
[C---:B---3--:R-:W-:Y:S01]  /*01d0*/  @P6 IMAD.WIDE.U32 R8, R5.reuse, 0x10, R8 ;  /* 0x0000001005086825 */ /* 0x048fe200078e0008 */
[----:B------:R-:W-:-:S04]  /*01e0*/  @P6 LOP3.LUT R5, R5, 0x100, RZ, 0xfc, !PT ;  /* 0x0000010005056812 */ /* 0x000fc800078efcff */
[----:B------:R1:W5:Y:S02]  /*01f0*/  @P6 LDG.E.128 R172, desc[UR12][R8.64] ;  /* 0x0000000c08ac6981 */ /* 0x000364000c1e1d00 */
[----:B------:R-:W3:Y:S01]  /*0200*/  @P3 LDC.64 R20, c[0x0][0x3e8] ;  /* 0x0000fa00ff143b82 */ /* 0x000ee20000000a00 */
[----:B----4-:R-:W-:-:S05]  /*0210*/  @P4 IMAD.WIDE.U32 R14, R5, 0x10, R10 ;  /* 0x00000010050e4825 */ /* 0x010fca00078e000a */
[----:B------:R1:W5:Y:S02]  /*0220*/  @P4 LDG.E.128 R168, desc[UR12][R14.64] ;  /* 0x0000000c0ea84981 */ /* 0x000364000c1e1d00 */
[----:B------:R-:W4:Y:S01]  /*0230*/  @P2 LDC.64 R22, c[0x0][0x3d0] ;  /* 0x0000f400ff162b82 */ /* 0x000f220000000a00 */
[C---:B0-----:R-:W-:Y:S01]  /*0240*/  @P4 IMAD.WIDE.U32 R16, R5.reuse, 0x10, R12 ;  /* 0x0000001005104825 */ /* 0x041fe200078e000c */
[----:B------:R-:W-:-:S04]  /*0250*/  @P4 IADD3 R5, PT, PT, R5, 0x100, RZ ;  /* 0x0000010005054810 */ /* 0x000fc80007ffe0ff */
[----:B------:R1:W5:Y:S02]  /*0260*/  @P4 LDG.E.128 R164, desc[UR12][R16.64] ;  /* 0x0000000c10a44981 */ /* 0x000364000c1e1d00 */
[----:B------:R-:W0:Y:S01]  /*0270*/  @P2 LDC.64 R24, c[0x0][0x3e8] ;  /* 0x0000fa00ff182b82 */ /* 0x000e220000000a00 */
[----:B--2---:R-:W-:-:S05]  /*0280*/  @P3 IMAD.WIDE.U32 R18, R5, 0x10, R18 ;  /* 0x0000001005123825 */ /* 0x004fca00078e0012 */
[----:B------:R1:W5:Y:S02]  /*0290*/  @P3 LDG.E.128 R160, desc[UR12][R18.64] ;  /* 0x0000000c12a03981 */ /* 0x000364000c1e1d00 */
[----:B------:R-:W2:Y:S01]  /*02a0*/  @P1 LDC.64 R26, c[0x0][0x3d0] ;  /* 0x0000f400ff1a1b82 */ /* 0x000ea20000000a00 */
[C---:B---3--:R-:W-:Y:S01]  /*02b0*/  @P3 IMAD.WIDE.U32 R20, R5.reuse, 0x10, R20 ;  /* 0x0000001005143825 */ /* 0x048fe200078e0014 */
[----:B------:R-:W-:-:S04]  /*02c0*/  @P3 IADD3 R5, PT, PT, R5, 0x100, RZ ;  /* 0x0000010005053810 */ /* 0x000fc80007ffe0ff */
        /* <DEDUP_REMOVED lines=17> */
[----:B------:R1:W5:Y:S01]  /*03e0*/  @P0 LDG.E.128 R136, desc[UR12][R30.64] ;  /* 0x0000000c1e880981 */ /* 0x000362000c1e1d00 */
[C---:B0-----:R-:W-:Y:S01]  /*03f0*/  @P0 IMAD.WIDE.U32 R32, R5.reuse, 0x10, R12 ;  /* 0x0000001005200825 */ /* 0x041fe200078e000c */
[----:B------:R-:W-:-:S04]  /*0400*/  @P0 IADD3 R5, PT, PT, R5, 0x100, RZ ;  /* 0x0000010005050810 */ /* 0x000fc80007ffe0ff */
[----:B------:R1:W5:Y:S01]  /*0410*/  @P0 LDG.E.128 R132, desc[UR12][R32.64] ;  /* 0x0000000c20840981 */ /* 0x000362000c1e1d00 */
[----:B--2---:R-:W-:-:S05]  /*0420*/  @P5 IMAD.WIDE.U32 R10, R5, 0x10, R34 ;  /* 0x00000010050a5825 */ /* 0x004fca00078e0022 */
[----:B------:R1:W5:Y:S01]  /*0430*/  @P5 LDG.E.128 R128, desc[UR12][R10.64] ;  /* 0x0000000c0a805981 */ /* 0x000362000c1e1d00 */
[----:B---3--:R-:W-:-:S05]  /*0440*/  @P5 IMAD.WIDE.U32 R12, R5, 0x10, R36 ;  /* 0x00000010050c5825 */ /* 0x008fca00078e0024 */
[----:B------:R1:W5:Y:S01]  /*0450*/  @P5 LDG.E.128 R124, desc[UR12][R12.64] ;  /* 0x0000000c0c7c5981 */ /* 0x000362000c1e1d00 */
[----:B------:R-:W-:Y:S01]  /*0460*/  UISETP.GE.AND UP0, UPT, UR7, UR4, UPT ;  /* 0x000000040700728c */ /* 0x000fe2000bf06270 */
        /* <DEDUP_REMOVED lines=89> */
[----:B------:R-:W1:Y:S01]  /*0a00*/  LDCU.U8 UR17, c[0x0][0x410] ;  /* 0x00008200ff1177ac */ /* 0x000e620008000000 */
[----:B------:R-:W2:Y:S01]  /*0a10*/  LDCU UR20, c[0x0][0x400] ;  /* 0x00008000ff1477ac */ /* 0x000ea20008000800 */
[----:B------:R-:W3:Y:S01]  /*0a20*/  LDCU.64 UR18, c[0x0][0x438] ;  /* 0x00008700ff1277ac */ /* 0x000ee20008000a00 */
[----:B------:R-:W4:Y:S01]  /*0a30*/  LDCU.64 UR22, c[0x0][0x478] ;  /* 0x00008f00ff1677ac */ /* 0x000f220008000a00 */
[----:B------:R-:W0:Y:S01]  /*0a40*/  LDCU.128 UR8, c[0x0][0x3c0] ;  /* 0x00007800ff0877ac */ /* 0x000e220008000c00 */
[----:B------:R-:W0:Y:S05]  /*0a50*/  LDCU.64 UR24, c[0x0][0x380] ;  /* 0x00007000ff1877ac */ /* 0x000e2a0008000a00 */
.L_x_6125:
[----:B-1----:R-:W1:Y:S01]  /*0a60*/  @UP0 LDCU.64 UR4, c[0x0][0x3e0] ;  /* 0x00007c00ff0407ac */ /* 0x002e620008000a00 */
[----:B------:R-:W-:Y:S01]  /*0a70*/  PLOP3.LUT P0, PT, PT, PT, UP0, 0x80, 0x8 ;  /* 0x000000000008781c */ /* 0x000fe20003f0f008 */
[----:B0-----:R-:W-:-:S06]  /*0a80*/  UIMAD.WIDE UR14, UR7, 0x4, UR8 ;  /* 0x00000004070e78a5 */ /* 0x001fcc000f8e0208 */
[----:B------:R-:W-:Y:S02]  /*0a90*/  MOV R190, UR14 ;  /* 0x0000000e00be7c02 */ /* 0x000fe40008000f00 */
[----:B------:R-:W-:-:S05]  /*0aa0*/  MOV R191, UR15 ;  /* 0x0000000f00bf7c02 */ /* 0x000fca0008000f00 */
[----:B--2---:R-:W2:Y:S01]  /*0ab0*/  LDG.E R190, desc[UR12][R190.64] ;  /* 0x0000000cbebe7981 */ /* 0x004ea2000c1e1900 */
[----:B-1----:R-:W-:-:S06]  /*0ac0*/  @UP0 UIMAD.WIDE UR4, UR7, 0x2, UR4 ;  /* 0x00000002070408a5 */ /* 0x002fcc000f8e0204 */
        /* <DEDUP_REMOVED lines=30> */
[----:B------:R-:W-:Y:S11]  /*0cb0*/  @!P5 BRA `(.L_x_6056) ;  /* 0x0000000000c0d947 */ /* 0x000ff60003800000 */
        /* <DEDUP_REMOVED lines=11> */
[----:B0-----:R-:W-:Y:S02]  /*0d70*/  IADD3 R194, PT, PT, R0, 0x100, RZ ;  /* 0x0000010000c27810 */ /* 0x001fe40007ffe0ff */
[----:B--2---:R-:W-:Y:S02]  /*0d80*/  MOV R196, R192 ;  /* 0x000000c000c47202 */ /* 0x004fe40000000f00 */
[----:B------:R-:W-:Y:S02]  /*0d90*/  SHF.R.U64 R244, R192, 0x10, R193 ;  /* 0x00000010c0f47819 */ /* 0x000fe400000012c1 */
[----:B------:R-:W-:Y:S01]  /*0da0*/  SHF.L.U32 R247, R196, 0x10, RZ ;  /* 0x00000010c4f77819 */ /* 0x000fe200000006ff */
[----:B---3--:R-:W-:Y:S01]  /*0db0*/  FADD.FTZ R249, R188, -UR4 ;  /* 0x80000004bcf97e21 */ /* 0x008fe20008010000 */
[----:B------:R-:W-:-:S03]  /*0dc0*/  FADD.FTZ R246, R189, -UR4 ;  /* 0x80000004bdf67e21 */ /* 0x000fc60008010000 */
[----:B------:R-:W-:Y:S01]  /*0dd0*/  FMUL.FTZ R249, R249, UR21 ;  /* 0x00000015f9f97c20 */ /* 0x000fe20008410000 */
[----:B------:R-:W-:Y:S01]  /*0de0*/  SHF.L.U32 R244, R244, 0x10, RZ ;  /* 0x00000010f4f47819 */ /* 0x000fe200000006ff */
[----:B------:R-:W-:Y:S01]  /*0df0*/  FMUL.FTZ R246, R246, UR21 ;  /* 0x00000015f6f67c20 */ /* 0x000fe20008410000 */
[----:B------:R-:W-:Y:S01]  /*0e00*/  MOV R197, R193 ;  /* 0x000000c100c57202 */ /* 0x000fe20000000f00 */
[----:B------:R-:W-:Y:S01]  /*0e10*/  FADD.FTZ R92, R92, R247 ;  /* 0x000000f75c5c7221 */ /* 0x000fe20000010000 */
[-C--:B------:R-:W-:Y:S01]  /*0e20*/  FFMA.FTZ R120, R249, R247.reuse, R120 ;  /* 0x000000f7f9787223 */ /* 0x080fe20000010078 */
[----:B-----5:R-:W-:Y:S01]  /*0e30*/  FMUL.FTZ R247, R176, R247 ;  /* 0x000000f7b0f77220 */ /* 0x020fe20000410000 */
[----:B------:R-:W-:Y:S01]  /*0e40*/  SHF.R.U32.HI R198, RZ, 0x10, R193 ;  /* 0x00000010ffc67819 */ /* 0x000fe200000116c1 */
[----:B------:R-:W-:Y:S01]  /*0e50*/  FADD.FTZ R190, R190, -UR4 ;  /* 0x80000004bebe7e21 */ /* 0x000fe20008010000 */
[----:B------:R-:W-:Y:S01]  /*0e60*/  FADD.FTZ R242, R191, -UR4 ;  /* 0x80000004bff27e21 */ /* 0x000fe20008010000 */
[----:B------:R-:W-:Y:S01]  /*0e70*/  SHF.L.U32 R197, R197, 0x10, RZ ;  /* 0x00000010c5c57819 */ /* 0x000fe200000006ff */
[----:B------:R-:W-:Y:S01]  /*0e80*/  FADD.FTZ R93, R93, R244 ;  /* 0x000000f45d5d7221 */ /* 0x000fe20000010000 */
[-C--:B------:R-:W-:Y:S01]  /*0e90*/  FFMA.FTZ R121, R246, R244.reuse, R121 ;  /* 0x000000f4f6797223 */ /* 0x080fe20000010079 */
[----:B------:R-:W-:Y:S01]  /*0ea0*/  FMUL.FTZ R244, R177, R244 ;  /* 0x000000f4b1f47220 */ /* 0x000fe20000410000 */
[----:B------:R-:W-:Y:S01]  /*0eb0*/  FADD.FTZ R189, RZ, R247 ;  /* 0x000000f7ffbd7221 */ /* 0x000fe20000010000 */
[----:B------:R-:W-:Y:S01]  /*0ec0*/  FFMA.FTZ R191, R249, R247, RZ ;  /* 0x000000f7f9bf7223 */ /* 0x000fe200000100ff */
[----:B------:R-:W-:Y:S01]  /*0ed0*/  SHF.L.U32 R192, R198, 0x10, RZ ;  /* 0x00000010c6c07819 */ /* 0x000fe200000006ff */
[----:B------:R-:W-:Y:S01]  /*0ee0*/  FMUL.FTZ R245, R190, UR21 ;  /* 0x00000015bef57c20 */ /* 0x000fe20008410000 */
        /* <DEDUP_REMOVED lines=13> */
.L_x_6056:
[----:B------:R-:W-:Y:S05]  /*0fc0*/  BSYNC.RECONVERGENT B0 ;  /* 0x0000000000007941 */ /* 0x000fea0003800200 */
.L_x_6055:
        /* <DEDUP_REMOVED lines=16> */
[----:B------:R-:W-:Y:S01]  /*10d0*/  SHF.L.U32 R195, R195, 0x10, RZ ;  /* 0x00000010c3c37819 */ /* 0x000fe200000006ff */
[----:B---3--:R-:W-:Y:S01]  /*10e0*/  FADD.FTZ R238, R189, -UR4 ;  /* 0x80000004bdee7e21 */ /* 0x008fe20008010000 */
[----:B------:R-:W-:Y:S01]  /*10f0*/  FADD.FTZ R241, R188, -UR4 ;  /* 0x80000004bcf17e21 */ /* 0x000fe20008010000 */
[----:B------:R-:W-:Y:S01]  /*1100*/  MOV R200, R199 ;  /* 0x000000c700c87202 */ /* 0x000fe20000000f00 */
[----:B------:R-:W-:Y:S01]  /*1110*/  FADD.FTZ R190, R190, -UR4 ;  /* 0x80000004bebe7e21 */ /* 0x000fe20008010000 */
[----:B------:R-:W-:Y:S01]  /*1120*/  SHF.L.U32 R236, R236, 0x10, RZ ;  /* 0x00000010ecec7819 */ /* 0x000fe200000006ff */
[----:B------:R-:W-:Y:S01]  /*1130*/  FMUL.FTZ R238, R238, UR21 ;  /* 0x00000015eeee7c20 */ /* 0x000fe20008410000 */
[----:B------:R-:W-:Y:S01]  /*1140*/  FMUL.FTZ R241, R241, UR21 ;  /* 0x00000015f1f17c20 */ /* 0x000fe20008410000 */
[----:B-----5:R-:W-:Y:S01]  /*1150*/  FMUL.FTZ R239, R168, R195 ;  /* 0x000000c3a8ef7220 */ /* 0x020fe20000410000 */
[----:B------:R-:W-:Y:S01]  /*1160*/  SHF.L.U32 R235, R200, 0x10, RZ ;  /* 0x00000010c8eb7819 */ /* 0x000fe200000006ff */
[----:B------:R-:W-:Y:S01]  /*1170*/  FMUL.FTZ R237, R190, UR21 ;  /* 0x00000015beed7c20 */ /* 0x000fe20008410000 */
[----:B------:R-:W-:Y:S01]  /*1180*/  SHF.R.U32.HI R201, RZ, 0x10, R199 ;  /* 0x00000010ffc97819 */ /* 0x000fe200000116c7 */
[----:B------:R-:W-:Y:S01]  /*1190*/  FADD.FTZ R89, R89, R236 ;  /* 0x000000ec59597221 */ /* 0x000fe20000010000 */
[-C--:B------:R-:W-:Y:S01]  /*11a0*/  FFMA.FTZ R117, R238, R236.reuse, R117 ;  /* 0x000000ecee757223 */ /* 0x080fe20000010075 */
[----:B------:R-:W-:Y:S01]  /*11b0*/  FMUL.FTZ R236, R169, R236 ;  /* 0x000000eca9ec7220 */ /* 0x000fe20000410000 */
[----:B------:R-:W-:Y:S01]  /*11c0*/  FADD.FTZ R193, R193, R239 ;  /* 0x000000efc1c17221 */ /* 0x000fe20000010000 */
[----:B------:R-:W-:Y:S01]  /*11d0*/  FFMA.FTZ R189, R241, R239, R192 ;  /* 0x000000eff1bd7223 */ /* 0x000fe200000100c0 */
[----:B0-----:R-:W-:Y:S01]  /*11e0*/  SHF.L.U32 R196, R201, 0x10, RZ ;  /* 0x00000010c9c47819 */ /* 0x001fe200000006ff */
[----:B------:R-:W-:Y:S01]  /*11f0*/  FADD.FTZ R90, R90, R235 ;  /* 0x000000eb5a5a7221 */ /* 0x000fe20000010000 */
[-C--:B------:R-:W-:Y:S01]  /*1200*/  FFMA.FTZ R118, R237, R235.reuse, R118 ;  /* 0x000000ebed767223 */ /* 0x080fe20000010076 */
[----:B------:R-:W-:Y:S01]  /*1210*/  FADD.FTZ R191, R191, -UR4 ;  /* 0x80000004bfbf7e21 */ /* 0x000fe20008010000 */
        /* <DEDUP_REMOVED lines=13> */
.L_x_6058:
[----:B------:R-:W-:Y:S05]  /*12f0*/  BSYNC.RECONVERGENT B0 ;  /* 0x0000000000007941 */ /* 0x000fea0003800200 */
.L_x_6057:
        /* <DEDUP_REMOVED lines=16> */
[----:B------:R-:W-:Y:S01]  /*1400*/  SHF.L.U32 R195, R195, 0x10, RZ ;  /* 0x00000010c3c37819 */ /* 0x000fe200000006ff */
[----:B----4-:R-:W-:Y:S01]  /*1410*/  FADD.FTZ R226, R189, -UR4 ;  /* 0x80000004bde27e21 */ /* 0x010fe20008010000 */
[----:B------:R-:W-:Y:S01]  /*1420*/  FADD.FTZ R225, R188, -UR4 ;  /* 0x80000004bce17e21 */ /* 0x000fe20008010000 */
[----:B------:R-:W-:Y:S01]  /*1430*/  MOV R200, R199 ;  /* 0x000000c700c87202 */ /* 0x000fe20000000f00 */
[----:B------:R-:W-:Y:S01]  /*1440*/  FADD.FTZ R223, R190, -UR4 ;  /* 0x80000004bedf7e21 */ /* 0x000fe20008010000 */
[----:B------:R-:W-:Y:S01]  /*1450*/  SHF.L.U32 R188, R202, 0x10, RZ ;  /* 0x00000010cabc7819 */ /* 0x000fe200000006ff */
[----:B------:R-:W-:Y:S01]  /*1460*/  FMUL.FTZ R226, R226, UR21 ;  /* 0x00000015e2e27c20 */ /* 0x000fe20008410000 */
[----:B-----5:R-:W-:Y:S01]  /*1470*/  FMUL.FTZ R232, R160, R195 ;  /* 0x000000c3a0e87220 */ /* 0x020fe20000410000 */
[----:B------:R-:W-:Y:S01]  /*1480*/  FADD.FTZ R224, R191, -UR4 ;  /* 0x80000004bfe07e21 */ /* 0x000fe20008010000 */
[----:B------:R-:W-:Y:S01]  /*1490*/  FMUL.FTZ R225, R225, UR21 ;  /* 0x00000015e1e17c20 */ /* 0x000fe20008410000 */
        /* <DEDUP_REMOVED lines=24> */
.L_x_6060:
[----:B------:R-:W-:Y:S05]  /*1620*/  BSYNC.RECONVERGENT B0 ;  /* 0x0000000000007941 */ /* 0x000fea0003800200 */
.L_x_6059:
        /* <DEDUP_REMOVED lines=50> */
.L_x_6062:
[----:B------:R-:W-:Y:S05]  /*1950*/  BSYNC.RECONVERGENT B0 ;  /* 0x0000000000007941 */ /* 0x000fea0003800200 */
.L_x_6061:
        /* <DEDUP_REMOVED lines=50> */
.L_x_6064:
[----:B------:R-:W-:Y:S05]  /*1c80*/  BSYNC.RECONVERGENT B0 ;  /* 0x0000000000007941 */ /* 0x000fea0003800200 */
.L_x_6063:
        /* <DEDUP_REMOVED lines=16> */
[--C-:B------:R-:W-:Y:S01]  /*1d90*/  SHF.R.U64 R199, R14, 0x10, R15.reuse ;  /* 0x000000100ec77819 */ /* 0x100fe2000000120f */
[----:B----4-:R-:W-:Y:S01]  /*1da0*/  FADD.FTZ R206, R191, -UR4 ;  /* 0x80000004bfce7e21 */ /* 0x010fe20008010000 */
[----:B------:R-:W-:Y:S01]  /*1db0*/  FADD.FTZ R208, R189, -UR4 ;  /* 0x80000004bdd07e21 */ /* 0x000fe20008010000 */
[----:B------:R-:W-:Y:S01]  /*1dc0*/  SHF.L.U32 R191, R12, 0x10, RZ ;  /* 0x000000100cbf7819 */ /* 0x000fe200000006ff */
[----:B------:R-:W-:Y:S01]  /*1dd0*/  FADD.FTZ R207, R188, -UR4 ;  /* 0x80000004bccf7e21 */ /* 0x000fe20008010000 */
[----:B------:R-:W-:Y:S01]  /*1de0*/  SHF.L.U32 R12, R199, 0x10, RZ ;  /* 0x00000010c70c7819 */ /* 0x000fe200000006ff */
[----:B------:R-:W-:Y:S01]  /*1df0*/  FMUL.FTZ R208, R208, UR21 ;  /* 0x00000015d0d07c20 */ /* 0x000fe20008410000 */
[----:B------:R-:W-:Y:S01]  /*1e00*/  MOV R195, R15 ;  /* 0x0000000f00c37202 */ /* 0x000fe20000000f00 */
[----:B------:R-:W-:Y:S01]  /*1e10*/  FMUL.FTZ R207, R207, UR21 ;  /* 0x00000015cfcf7c20 */ /* 0x000fe20008410000 */
[-C--:B-----5:R-:W-:Y:S01]  /*1e20*/  FMUL.FTZ R204, R136, R191.reuse ;  /* 0x000000bf88cc7220 */ /* 0x0a0fe20000410000 */
[----:B------:R-:W-:Y:S01]  /*1e30*/  SHF.R.U32.HI R198, RZ, 0x10, R15 ;  /* 0x00000010ffc67819 */ /* 0x000fe2000001160f */
[----:B------:R-:W-:Y:S01]  /*1e40*/  FADD.FTZ R73, R73, R12 ;  /* 0x0000000c49497221 */ /* 0x000fe20000010000 */
[----:B------:R-:W-:Y:S01]  /*1e50*/  SHF.L.U32 R195, R195, 0x10, RZ ;  /* 0x00000010c3c37819 */ /* 0x000fe200000006ff */
[-C--:B------:R-:W-:Y:S01]  /*1e60*/  FFMA.FTZ R101, R208, R12.reuse, R101 ;  /* 0x0000000cd0657223 */ /* 0x080fe20000010065 */
[----:B------:R-:W-:Y:S01]  /*1e70*/  FMUL.FTZ R15, R137, R12 ;  /* 0x0000000c890f7220 */ /* 0x000fe20000410000 */
[----:B------:R-:W-:Y:S01]  /*1e80*/  FADD.FTZ R205, R190, -UR4 ;  /* 0x80000004becd7e21 */ /* 0x000fe20008010000 */
[----:B------:R-:W-:Y:S01]  /*1e90*/  FADD.FTZ R12, R193, R204 ;  /* 0x000000ccc10c7221 */ /* 0x000fe20000010000 */
[C---:B------:R-:W-:Y:S01]  /*1ea0*/  FFMA.FTZ R189, R207.reuse, R204, R192 ;  /* 0x000000cccfbd7223 */ /* 0x040fe200000100c0 */
[----:B------:R-:W-:Y:S01]  /*1eb0*/  SHF.L.U32 R190, R198, 0x10, RZ ;  /* 0x00000010c6be7819 */ /* 0x000fe200000006ff */
[----:B------:R-:W-:Y:S01]  /*1ec0*/  FADD.FTZ R72, R72, R191 ;  /* 0x000000bf48487221 */ /* 0x000fe20000010000 */
[----:B------:R-:W-:Y:S01]  /*1ed0*/  FFMA.FTZ R100, R207, R191, R100 ;  /* 0x000000bfcf647223 */ /* 0x000fe20000010064 */
[----:B------:R-:W-:Y:S01]  /*1ee0*/  FMUL.FTZ R205, R205, UR21 ;  /* 0x00000015cdcd7c20 */ /* 0x000fe20008410000 */
[----:B------:R-:W-:Y:S01]  /*1ef0*/  FMUL.FTZ R14, R138, R195 ;  /* 0x000000c38a0e7220 */ /* 0x000fe20000410000 */
        /* <DEDUP_REMOVED lines=12> */
.L_x_6066:
[----:B------:R-:W-:Y:S05]  /*1fc0*/  BSYNC.RECONVERGENT B0 ;  /* 0x0000000000007941 */ /* 0x000fea0003800200 */
.L_x_6065:
        /* <DEDUP_REMOVED lines=12> */
[----:B-1----:R-:W-:Y:S02]  /*2090*/  IMAD.WIDE.U32 R8, R194, 0x10, R6 ;  /* 0x00000010c2087825 */ /* 0x002fe400078e0006 */
[----:B------:R-:W2:Y:S04]  /*20a0*/  LDG.E.64 R6, desc[UR12][R188.64] ;  /* 0x0000000cbc067981 */ /* 0x000ea8000c1e1b00 */
[----:B------:R-:W3:Y:S01]  /*20b0*/  LDG.E.128 R8, desc[UR12][R8.64] ;  /* 0x0000000c08087981 */ /* 0x000ee2000c1e1d00 */
[----:B--2---:R-:W-:-:S02]  /*20c0*/  MOV R5, R6 ;  /* 0x0000000600057202 */ /* 0x004fc40000000f00 */
[--C-:B------:R-:W-:Y:S01]  /*20d0*/  SHF.R.U64 R196, R6, 0x10, R7.reuse ;  /* 0x0000001006c47819 */ /* 0x100fe20000001207 */
[----:B---3--:R-:W-:Y:S01]  /*20e0*/  FADD.FTZ R13, R8, -UR4 ;  /* 0x80000004080d7e21 */ /* 0x008fe20008010000 */
[----:B------:R-:W-:Y:S01]  /*20f0*/  SHF.L.U32 R5, R5, 0x10, RZ ;  /* 0x0000001005057819 */ /* 0x000fe200000006ff */
[----:B------:R-:W-:Y:S01]  /*2100*/  FADD.FTZ R6, R9, -UR4 ;  /* 0x8000000409067e21 */ /* 0x000fe20008010000 */
[----:B------:R-:W-:Y:S01]  /*2110*/  MOV R194, R7 ;  /* 0x0000000700c27202 */ /* 0x000fe20000000f00 */
[----:B------:R-:W-:Y:S01]  /*2120*/  FMUL.FTZ R13, R13, UR21 ;  /* 0x000000150d0d7c20 */ /* 0x000fe20008410000 */
[----:B------:R-:W-:Y:S01]  /*2130*/  SHF.L.U32 R188, R196, 0x10, RZ ;  /* 0x00000010c4bc7819 */ /* 0x000fe200000006ff */
[-C--:B-----5:R-:W-:Y:S01]  /*2140*/  FMUL.FTZ R9, R128, R5.reuse ;  /* 0x0000000580097220 */ /* 0x0a0fe20000410000 */
[----:B------:R-:W-:Y:S01]  /*2150*/  SHF.R.U32.HI R195, RZ, 0x10, R7 ;  /* 0x00000010ffc37819 */ /* 0x000fe20000011607 */
[----:B------:R-:W-:Y:S01]  /*2160*/  FADD.FTZ R7, R10, -UR4 ;  /* 0x800000040a077e21 */ /* 0x000fe20008010000 */
[----:B------:R-:W-:Y:S01]  /*2170*/  SHF.L.U32 R189, R194, 0x10, RZ ;  /* 0x00000010c2bd7819 */ /* 0x000fe200000006ff */
[----:B------:R-:W-:Y:S01]  /*2180*/  FMUL.FTZ R10, R6, UR21 ;  /* 0x00000015060a7c20 */ /* 0x000fe20008410000 */
[----:B------:R-:W-:Y:S01]  /*2190*/  FADD.FTZ R68, R68, R5 ;  /* 0x0000000544447221 */ /* 0x000fe20000010000 */
[----:B------:R-:W-:Y:S01]  /*21a0*/  FFMA.FTZ R96, R13, R5, R96 ;  /* 0x000000050d607223 */ /* 0x000fe20000010060 */
[-C--:B------:R-:W-:Y:S01]  /*21b0*/  FMUL.FTZ R8, R129, R188.reuse ;  /* 0x000000bc81087220 */ /* 0x080fe20000410000 */
[----:B------:R-:W-:Y:S01]  /*21c0*/  FADD.FTZ R193, R193, R9 ;  /* 0x00000009c1c17221 */ /* 0x000fe20000010000 */
[----:B------:R-:W-:Y:S01]  /*21d0*/  FFMA.FTZ R5, R13, R9, R192 ;  /* 0x000000090d057223 */ /* 0x000fe200000100c0 */
[----:B0-----:R-:W-:Y:S01]  /*21e0*/  FADD.FTZ R191, R11, -UR4 ;  /* 0x800000040bbf7e21 */ /* 0x001fe20008010000 */
[----:B------:R-:W-:Y:S01]  /*21f0*/  SHF.L.U32 R194, R195, 0x10, RZ ;  /* 0x00000010c3c27819 */ /* 0x000fe200000006ff */
[----:B------:R-:W-:Y:S01]  /*2200*/  FMUL.FTZ R11, R7, UR21 ;  /* 0x00000015070b7c20 */ /* 0x000fe20008410000 */
[----:B------:R-:W-:Y:S01]  /*2210*/  FADD.FTZ R69, R69, R188 ;  /* 0x000000bc45457221 */ /* 0x000fe20000010000 */
[----:B------:R-:W-:Y:S01]  /*2220*/  FFMA.FTZ R97, R10, R188, R97 ;  /* 0x000000bc0a617223 */ /* 0x000fe20000010061 */
[----:B------:R-:W-:Y:S01]  /*2230*/  FMUL.FTZ R7, R130, R189 ;  /* 0x000000bd82077220 */ /* 0x000fe20000410000 */
        /* <DEDUP_REMOVED lines=12> */
.L_x_6068:
[----:B------:R-:W-:Y:S05]  /*2300*/  BSYNC.RECONVERGENT B0 ;  /* 0x0000000000007941 */ /* 0x000fea0003800200 */
.L_x_6067:
        /* <DEDUP_REMOVED lines=31> */
.L_x_6070:
[----:B------:R-:W-:Y:S05]  /*2500*/  BSYNC.RECONVERGENT B0 ;  /* 0x0000000000007941 */ /* 0x000fea0003800200 */
.L_x_6069:
        /* <DEDUP_REMOVED lines=66> */
[----:B------:R-:W-:Y:S01]  /*2930*/  FFMA.FTZ R65, R242, UR4, R190 ;  /* 0x00000004f2417c23 */ /* 0x000fe200080100be */
[----:B-----5:R-:W-:Y:S01]  /*2940*/  FMUL.FTZ R193, R172, R193 ;  /* 0x000000c1acc17220 */ /* 0x020fe20000410000 */
[----:B------:R-:W-:Y:S01]  /*2950*/  FMUL.FTZ R188, R173, R188 ;  /* 0x000000bcadbc7220 */ /* 0x000fe20000410000 */
[----:B------:R-:W-:Y:S01]  /*2960*/  FADD.FTZ R64, R243, -R64 ;  /* 0x80000040f3407221 */ /* 0x000fe20000010000 */
[----:B------:R-:W-:-:S03]  /*2970*/  FADD.FTZ R65, R240, -R65 ;  /* 0x80000041f0417221 */ /* 0x000fc60000010000 */
[----:B------:R-:W-:Y:S01]  /*2980*/  FMUL.FTZ R64, R64, UR21 ;  /* 0x0000001540407c20 */ /* 0x000fe20008410000 */
[----:B------:R-:W-:Y:S01]  /*2990*/  FMUL.FTZ R194, R65, UR21 ;  /* 0x0000001541c27c20 */ /* 0x000fe20008410000 */
[----:B------:R-:W-:Y:S02]  /*29a0*/  F2FP.BF16.F32.PACK_AB R193, R188, R193 ;  /* 0x000000c1bcc1723e */ /* 0x000fe400000010ff */
[----:B------:R-:W-:Y:S01]  /*29b0*/  FMUL.FTZ R65, R64, UR14 ;  /* 0x0000000e40417c20 */ /* 0x000fe20008410000 */
[----:B------:R-:W-:-:S03]  /*29c0*/  FMUL.FTZ R194, R194, UR14 ;  /* 0x0000000ec2c27c20 */ /* 0x000fc60008410000 */
[--C-:B------:R-:W-:Y:S01]  /*29d0*/  FFMA.FTZ R197, R65, R189, R66.reuse ;  /* 0x000000bd41c57223 */ /* 0x100fe20000010042 */
[----:B------:R-:W-:Y:S01]  /*29e0*/  FFMA.FTZ R198, R194, R192, R67 ;  /* 0x000000c0c2c67223 */ /* 0x000fe20000010043 */
[----:B------:R-:W-:Y:S01]  /*29f0*/  FMUL.FTZ R65, R174, R65 ;  /* 0x00000041ae417220 */ /* 0x000fe20000410000 */
[----:B------:R-:W-:Y:S01]  /*2a00*/  FMUL.FTZ R194, R175, R194 ;  /* 0x000000c2afc27220 */ /* 0x000fe20000410000 */
[----:B------:R-:W-:-:S04]  /*2a10*/  PRMT R66, R193, 0x7632, R66 ;  /* 0x00007632c1427816 */ /* 0x000fc80000000042 */
[----:B------:R-:W-:-:S04]  /*2a20*/  F2FP.BF16.F32.PACK_AB R65, R194, R65 ;  /* 0x00000041c241723e */ /* 0x000fc800000010ff */
[C---:B------:R-:W-:Y:S02]  /*2a30*/  PRMT R188, R65.reuse, 0x7632, R188 ;  /* 0x0000763241bc7816 */ /* 0x040fe400000000bc */
[----:B------:R-:W-:Y:S01]  /*2a40*/  PRMT R67, R65, 0x7610, R67 ;  /* 0x0000761041437816 */ /* 0x000fe20000000043 */
[----:B------:R-:W-:Y:S06]  /*2a50*/  BRA `(.L_x_6076) ;  /* 0x0000000000847947 */ /* 0x000fec0003800000 */
.L_x_6075:
        /* <DEDUP_REMOVED lines=8> */
[----:B------:R-:W-:Y:S01]  /*2ae0*/  FMUL.FTZ R184, R184, UR21 ;  /* 0x00000015b8b87c20 */ /* 0x000fe20008410000 */
[----:B------:R-:W-:Y:S01]  /*2af0*/  FMUL.FTZ R185, R185, UR21 ;  /* 0x00000015b9b97c20 */ /* 0x000fe20008410000 */
[----:B------:R-:W-:Y:S01]  /*2b00*/  SHF.L.U32 R189, R189, 0x10, RZ ;  /* 0x00000010bdbd7819 */ /* 0x000fe200000006ff */
[----:B------:R-:W-:Y:S01]  /*2b10*/  FMUL.FTZ R186, R186, UR21 ;  /* 0x00000015baba7c20 */ /* 0x000fe20008410000 */
[----:B------:R-:W-:Y:S01]  /*2b20*/  FMUL.FTZ R193, R184, UR14 ;  /* 0x0000000eb8c17c20 */ /* 0x000fe20008410000 */
[----:B------:R-:W-:-:S03]  /*2b30*/  SHF.L.U32 R192, R192, 0x10, RZ ;  /* 0x00000010c0c07819 */ /* 0x000fc600000006ff */
[----:B------:R-:W-:Y:S01]  /*2b40*/  FFMA.FTZ R196, R193, R188, R64 ;  /* 0x000000bcc1c47223 */ /* 0x000fe20000010040 */
[----:B------:R-:W-:Y:S01]  /*2b50*/  FMUL.FTZ R64, R185, UR14 ;  /* 0x0000000eb9407c20 */ /* 0x000fe20008410000 */
[----:B-----5:R-:W-:-:S03]  /*2b60*/  FMUL.FTZ R193, R172, R193 ;  /* 0x000000c1acc17220 */ /* 0x020fc60000410000 */
[----:B------:R-:W-:Y:S01]  /*2b70*/  FFMA.FTZ R191, R64, R191, R65 ;  /* 0x000000bf40bf7223 */ /* 0x000fe20000010041 */
[----:B------:R-:W-:Y:S01]  /*2b80*/  FFMA.FTZ R65, R242, UR4, R190 ;  /* 0x00000004f2417c23 */ /* 0x000fe200080100be */
[----:B------:R-:W-:-:S03]  /*2b90*/  FMUL.FTZ R64, R173, R64 ;  /* 0x00000040ad407220 */ /* 0x000fc60000410000 */
[----:B------:R-:W-:Y:S01]  /*2ba0*/  FADD.FTZ R187, R240, -R65 ;  /* 0x80000041f0bb7221 */ /* 0x000fe20000010000 */
[----:B------:R-:W-:Y:S01]  /*2bb0*/  FMUL.FTZ R65, R186, UR14 ;  /* 0x0000000eba417c20 */ /* 0x000fe20008410000 */
[----:B------:R-:W-:Y:S02]  /*2bc0*/  F2FP.BF16.F32.PACK_AB R193, R64, R193 ;  /* 0x000000c140c1723e */ /* 0x000fe400000010ff */
[----:B------:R-:W-:Y:S01]  /*2bd0*/  FMUL.FTZ R187, R187, UR21 ;  /* 0x00000015bbbb7c20 */ /* 0x000fe20008410000 */
[----:B------:R-:W-:Y:S01]  /*2be0*/  FFMA.FTZ R197, R65, R189, R66 ;  /* 0x000000bd41c57223 */ /* 0x000fe20000010042 */
[----:B------:R-:W-:Y:S02]  /*2bf0*/  FMUL.FTZ R65, R174, R65 ;  /* 0x00000041ae417220 */ /* 0x000fe40000410000 */
[----:B------:R-:W-:-:S04]  /*2c00*/  FMUL.FTZ R66, R187, UR14 ;  /* 0x0000000ebb427c20 */ /* 0x000fc80008410000 */
[----:B------:R-:W-:Y:S01]  /*2c10*/  FFMA.FTZ R198, R66, R192, R67 ;  /* 0x000000c042c67223 */ /* 0x000fe20000010043 */
[----:B------:R-:W-:-:S05]  /*2c20*/  FMUL.FTZ R66, R175, R66 ;  /* 0x00000042af427220 */ /* 0x000fca0000410000 */
[----:B------:R-:W-:Y:S02]  /*2c30*/  F2FP.BF16.F32.PACK_AB R65, R66, R65 ;  /* 0x000000414241723e */ /* 0x000fe400000010ff */
[----:B------:R-:W-:Y:S02]  /*2c40*/  PRMT R66, R193, 0x7632, R66 ;  /* 0x00007632c1427816 */ /* 0x000fe40000000042 */
[C---:B------:R-:W-:Y:S02]  /*2c50*/  PRMT R188, R65.reuse, 0x7632, R188 ;  /* 0x0000763241bc7816 */ /* 0x040fe400000000bc */
[----:B------:R-:W-:-:S07]  /*2c60*/  PRMT R67, R65, 0x7610, R67 ;  /* 0x0000761041437816 */ /* 0x000fce0000000043 */
.L_x_6076:
        /* <DEDUP_REMOVED lines=16> */
.L_x_6074:
[----:B------:R-:W-:Y:S05]  /*2d70*/  BSYNC.RECONVERGENT B1 ;  /* 0x0000000000017941 */ /* 0x000fea0003800200 */
.L_x_6073:
        /* <DEDUP_REMOVED lines=25> */
[----:B------:R-:W-:Y:S01]  /*2f10*/  FFMA.FTZ R188, R234, UR4, R190 ;  /* 0x00000004eabc7c23 */ /* 0x000fe200080100be */
[----:B------:R-:W-:Y:S01]  /*2f20*/  FMUL.FTZ R60, R185, UR14 ;  /* 0x0000000eb93c7c20 */ /* 0x000fe20008410000 */
[----:B-----5:R-:W-:Y:S02]  /*2f30*/  FMUL.FTZ R193, R164, R193 ;  /* 0x000000c1a4c17220 */ /* 0x020fe40000410000 */
[----:B------:R-:W-:Y:S01]  /*2f40*/  FADD.FTZ R188, R233, -R188 ;  /* 0x800000bce9bc7221 */ /* 0x000fe20000010000 */
[----:B------:R-:W-:Y:S01]  /*2f50*/  FFMA.FTZ R191, R60, R191, R61 ;  /* 0x000000bf3cbf7223 */ /* 0x000fe2000001003d */
[----:B------:R-:W-:Y:S01]  /*2f60*/  FMUL.FTZ R61, R186, UR14 ;  /* 0x0000000eba3d7c20 */ /* 0x000fe20008410000 */
[----:B------:R-:W-:Y:S01]  /*2f70*/  FMUL.FTZ R60, R165, R60 ;  /* 0x0000003ca53c7220 */ /* 0x000fe20000410000 */
[----:B------:R-:W-:Y:S02]  /*2f80*/  FMUL.FTZ R187, R188, UR21 ;  /* 0x00000015bcbb7c20 */ /* 0x000fe40008410000 */
[----:B------:R-:W-:Y:S01]  /*2f90*/  FFMA.FTZ R195, R61, R189, R62 ;  /* 0x000000bd3dc37223 */ /* 0x000fe2000001003e */
[----:B------:R-:W-:Y:S01]  /*2fa0*/  FMUL.FTZ R61, R166, R61 ;  /* 0x0000003da63d7220 */ /* 0x000fe20000410000 */
[----:B------:R-:W-:Y:S01]  /*2fb0*/  FMUL.FTZ R62, R187, UR14 ;  /* 0x0000000ebb3e7c20 */ /* 0x000fe20008410000 */
[----:B------:R-:W-:-:S03]  /*2fc0*/  F2FP.BF16.F32.PACK_AB R193, R60, R193 ;  /* 0x000000c13cc1723e */ /* 0x000fc600000010ff */
[----:B------:R-:W-:Y:S01]  /*2fd0*/  FFMA.FTZ R196, R62, R192, R63 ;  /* 0x000000c03ec47223 */ /* 0x000fe2000001003f */
[----:B------:R-:W-:Y:S01]  /*2fe0*/  FMUL.FTZ R62, R167, R62 ;  /* 0x0000003ea73e7220 */ /* 0x000fe20000410000 */
[C---:B------:R-:W-:Y:S02]  /*2ff0*/  PRMT R60, R193.reuse, 0x7632, R60 ;  /* 0x00007632c13c7816 */ /* 0x040fe4000000003c */
[----:B------:R-:W-:Y:S02]  /*3000*/  PRMT R197, R193, 0x7610, R197 ;  /* 0x00007610c1c57816 */ /* 0x000fe400000000c5 */
[----:B------:R-:W-:-:S04]  /*3010*/  F2FP.BF16.F32.PACK_AB R61, R62, R61 ;  /* 0x0000003d3e3d723e */ /* 0x000fc800000010ff */
[----:B------:R-:W-:Y:S01]  /*3020*/  PRMT R192, R61, 0x7632, R192 ;  /* 0x000076323dc07816 */ /* 0x000fe200000000c0 */
[----:B------:R-:W-:Y:S06]  /*3030*/  BRA `(.L_x_6080) ;  /* 0x0000000000847947 */ /* 0x000fec0003800000 */
.L_x_6079:
        /* <DEDUP_REMOVED lines=8> */
[----:B------:R-:W-:Y:S01]  /*30c0*/  FMUL.FTZ R193, R194, UR21 ;  /* 0x00000015c2c17c20 */ /* 0x000fe20008410000 */
[----:B------:R-:W-:Y:S01]  /*30d0*/  SHF.L.U32 R194, R188, 0x10, RZ ;  /* 0x00000010bcc27819 */ /* 0x000fe200000006ff */
[----:B------:R-:W-:Y:S01]  /*30e0*/  FMUL.FTZ R195, R195, UR21 ;  /* 0x00000015c3c37c20 */ /* 0x000fe20008410000 */
[----:B------:R-:W-:Y:S01]  /*30f0*/  FMUL.FTZ R196, R196, UR21 ;  /* 0x00000015c4c47c20 */ /* 0x000fe20008410000 */
[----:B------:R-:W-:Y:S01]  /*3100*/  FMUL.FTZ R193, R193, UR14 ;  /* 0x0000000ec1c17c20 */ /* 0x000fe20008410000 */
[----:B------:R-:W-:Y:S01]  /*3110*/  SHF.L.U32 R192, R192, 0x10, RZ ;  /* 0x00000010c0c07819 */ /* 0x000fe200000006ff */
[----:B------:R-:W-:-:S02]  /*3120*/  FMUL.FTZ R188, R195, UR14 ;  /* 0x0000000ec3bc7c20 */ /* 0x000fc40008410000 */
[----:B------:R-:W-:Y:S01]  /*3130*/  FFMA.FTZ R194, R193, R194, R60 ;  /* 0x000000c2c1c27223 */ /* 0x000fe2000001003c */
[----:B------:R-:W-:Y:S01]  /*3140*/  FFMA.FTZ R60, R237, UR4, R190 ;  /* 0x00000004ed3c7c23 */ /* 0x000fe200080100be */
[----:B------:R-:W-:Y:S01]  /*3150*/  FFMA.FTZ R191, R188, R191, R61 ;  /* 0x000000bfbcbf7223 */ /* 0x000fe2000001003d */
[----:B-----5:R-:W-:Y:S01]  /*3160*/  FMUL.FTZ R193, R164, R193 ;  /* 0x000000c1a4c17220 */ /* 0x020fe20000410000 */
[----:B------:R-:W-:Y:S01]  /*3170*/  FMUL.FTZ R188, R165, R188 ;  /* 0x000000bca5bc7220 */ /* 0x000fe20000410000 */
[----:B------:R-:W-:-:S04]  /*3180*/  FADD.FTZ R60, R235, -R60 ;  /* 0x8000003ceb3c7221 */ /* 0x000fc80000010000 */
[----:B------:R-:W-:Y:S01]  /*3190*/  FMUL.FTZ R60, R60, UR21 ;  /* 0x000000153c3c7c20 */ /* 0x000fe20008410000 */
[----:B------:R-:W-:-:S03]  /*31a0*/  F2FP.BF16.F32.PACK_AB R188, R188, R193 ;  /* 0x000000c1bcbc723e */ /* 0x000fc600000010ff */
[----:B------:R-:W-:Y:S01]  /*31b0*/  FMUL.FTZ R61, R60, UR14 ;  /* 0x0000000e3c3d7c20 */ /* 0x000fe20008410000 */
[----:B------:R-:W-:Y:S01]  /*31c0*/  FMUL.FTZ R60, R196, UR14 ;  /* 0x0000000ec43c7c20 */ /* 0x000fe20008410000 */
[----:B------:R-:W-:Y:S02]  /*31d0*/  PRMT R197, R188, 0x7610, R197 ;  /* 0x00007610bcc57816 */ /* 0x000fe400000000c5 */
[----:B------:R-:W-:Y:S01]  /*31e0*/  FFMA.FTZ R195, R61, R189, R62 ;  /* 0x000000bd3dc37223 */ /* 0x000fe2000001003e */
[----:B------:R-:W-:Y:S01]  /*31f0*/  FFMA.FTZ R196, R60, R192, R63 ;  /* 0x000000c03cc47223 */ /* 0x000fe2000001003f */
[----:B------:R-:W-:Y:S01]  /*3200*/  FMUL.FTZ R61, R166, R61 ;  /* 0x0000003da63d7220 */ /* 0x000fe20000410000 */
[----:B------:R-:W-:-:S05]  /*3210*/  FMUL.FTZ R60, R167, R60 ;  /* 0x0000003ca73c7220 */ /* 0x000fca0000410000 */
[----:B------:R-:W-:Y:S02]  /*3220*/  F2FP.BF16.F32.PACK_AB R61, R60, R61 ;  /* 0x0000003d3c3d723e */ /* 0x000fe400000010ff */
[----:B------:R-:W-:Y:S02]  /*3230*/  PRMT R60, R188, 0x7632, R60 ;  /* 0x00007632bc3c7816 */ /* 0x000fe4000000003c */
[----:B------:R-:W-:-:S07]  /*3240*/  PRMT R192, R61, 0x7632, R192 ;  /* 0x000076323dc07816 */ /* 0x000fce00000000c0 */
.L_x_6080:
        /* <DEDUP_REMOVED lines=16> */
.L_x_6078:
[----:B------:R-:W-:Y:S05]  /*3350*/  BSYNC.RECONVERGENT B1 ;  /* 0x0000000000017941 */ /* 0x000fea0003800200 */
.L_x_6077:
        /* <DEDUP_REMOVED lines=20> */
[----:B------:R-:W-:-:S03]  /*34a0*/  SHF.L.U32 R192, R192, 0x10, RZ ;  /* 0x00000010c0c07819 */ /* 0x000fc600000006ff */
[----:B------:R-:W-:Y:S01]  /*34b0*/  FFMA.FTZ R194, R193, R188, R56 ;  /* 0x000000bcc1c27223 */ /* 0x000fe20000010038 */
[----:B------:R-:W-:Y:S01]  /*34c0*/  FMUL.FTZ R56, R185, UR14 ;  /* 0x0000000eb9387c20 */ /* 0x000fe20008410000 */
[--C-:B------:R-:W-:Y:S01]  /*34d0*/  FFMA.FTZ R188, R224, UR4, R190.reuse ;  /* 0x00000004e0bc7c23 */ /* 0x100fe200080100be */
[----:B-----5:R-:W-:Y:S02]  /*34e0*/  FMUL.FTZ R193, R156, R193 ;  /* 0x000000c19cc17220 */ /* 0x020fe40000410000 */
[----:B------:R-:W-:Y:S01]  /*34f0*/  FFMA.FTZ R191, R56, R191, R57 ;  /* 0x000000bf38bf7223 */ /* 0x000fe20000010039 */
[----:B------:R-:W-:Y:S01]  /*3500*/  FFMA.FTZ R57, R223, UR4, R190 ;  /* 0x00000004df397c23 */ /* 0x000fe200080100be */
[----:B------:R-:W-:Y:S01]  /*3510*/  FADD.FTZ R188, R229, -R188 ;  /* 0x800000bce5bc7221 */ /* 0x000fe20000010000 */
[----:B------:R-:W-:Y:S02]  /*3520*/  FMUL.FTZ R56, R157, R56 ;  /* 0x000000389d387220 */ /* 0x000fe40000410000 */
[----:B------:R-:W-:Y:S01]  /*3530*/  FADD.FTZ R57, R230, -R57 ;  /* 0x80000039e6397221 */ /* 0x000fe20000010000 */
[----:B------:R-:W-:-:S02]  /*3540*/  FMUL.FTZ R187, R188, UR21 ;  /* 0x00000015bcbb7c20 */ /* 0x000fc40008410000 */
[----:B------:R-:W-:Y:S01]  /*3550*/  F2FP.BF16.F32.PACK_AB R193, R56, R193 ;  /* 0x000000c138c1723e */ /* 0x000fe200000010ff */
[----:B------:R-:W-:-:S03]  /*3560*/  FMUL.FTZ R186, R57, UR21 ;  /* 0x0000001539ba7c20 */ /* 0x000fc60008410000 */
[C---:B------:R-:W-:Y:S01]  /*3570*/  PRMT R56, R193.reuse, 0x7632, R56 ;  /* 0x00007632c1387816 */ /* 0x040fe20000000038 */
[----:B------:R-:W-:Y:S01]  /*3580*/  FMUL.FTZ R57, R186, UR14 ;  /* 0x0000000eba397c20 */ /* 0x000fe20008410000 */
[----:B------:R-:W-:-:S03]  /*3590*/  PRMT R197, R193, 0x7610, R197 ;  /* 0x00007610c1c57816 */ /* 0x000fc600000000c5 */
[----:B------:R-:W-:Y:S01]  /*35a0*/  FFMA.FTZ R195, R57, R189, R58 ;  /* 0x000000bd39c37223 */ /* 0x000fe2000001003a */
[----:B------:R-:W-:Y:S01]  /*35b0*/  FMUL.FTZ R58, R187, UR14 ;  /* 0x0000000ebb3a7c20 */ /* 0x000fe20008410000 */
[----:B------:R-:W-:-:S03]  /*35c0*/  FMUL.FTZ R57, R158, R57 ;  /* 0x000000399e397220 */ /* 0x000fc60000410000 */
[----:B------:R-:W-:Y:S01]  /*35d0*/  FFMA.FTZ R196, R58, R192, R59 ;  /* 0x000000c03ac47223 */ /* 0x000fe2000001003b */
[----:B------:R-:W-:-:S05]  /*35e0*/  FMUL.FTZ R58, R159, R58 ;  /* 0x0000003a9f3a7220 */ /* 0x000fca0000410000 */
[----:B------:R-:W-:-:S04]  /*35f0*/  F2FP.BF16.F32.PACK_AB R57, R58, R57 ;  /* 0x000000393a39723e */ /* 0x000fc800000010ff */
[----:B------:R-:W-:Y:S01]  /*3600*/  PRMT R192, R57, 0x7632, R192 ;  /* 0x0000763239c07816 */ /* 0x000fe200000000c0 */
[----:B------:R-:W-:Y:S06]  /*3610*/  BRA `(.L_x_6084) ;  /* 0x0000000000847947 */ /* 0x000fec0003800000 */
.L_x_6083:
        /* <DEDUP_REMOVED lines=33> */
.L_x_6084:
        /* <DEDUP_REMOVED lines=16> */
.L_x_6082:
[----:B------:R-:W-:Y:S05]  /*3930*/  BSYNC.RECONVERGENT B1 ;  /* 0x0000000000017941 */ /* 0x000fea0003800200 */
.L_x_6081:
        /* <DEDUP_REMOVED lines=44> */
.L_x_6087:
        /* <DEDUP_REMOVED lines=33> */
.L_x_6088:
        /* <DEDUP_REMOVED lines=16> */
.L_x_6086:
[----:B------:R-:W-:Y:S05]  /*3f10*/  BSYNC.RECONVERGENT B1 ;  /* 0x0000000000017941 */ /* 0x000fea0003800200 */
.L_x_6085:
        /* <DEDUP_REMOVED lines=44> */
.L_x_6091:
        /* <DEDUP_REMOVED lines=33> */
.L_x_6092:
        /* <DEDUP_REMOVED lines=16> */
.L_x_6090:
[----:B------:R-:W-:Y:S05]  /*44f0*/  BSYNC.RECONVERGENT B1 ;  /* 0x0000000000017941 */ /* 0x000fea0003800200 */
.L_x_6089:
        /* <DEDUP_REMOVED lines=30> */
[----:B------:R-:W-:Y:S02]  /*46e0*/  FADD.FTZ R45, R14, -R45 ;  /* 0x8000002d0e2d7221 */ /* 0x000fe40000010000 */
[----:B------:R-:W-:Y:S02]  /*46f0*/  F2FP.BF16.F32.PACK_AB R193, R44, R193 ;  /* 0x000000c12cc1723e */ /* 0x000fe400000010ff */
[----:B------:R-:W-:Y:S02]  /*4700*/  FMUL.FTZ R186, R45, UR21 ;  /* 0x000000152dba7c20 */ /* 0x000fe40008410000 */
[C---:B------:R-:W-:Y:S02]  /*4710*/  PRMT R44, R193.reuse, 0x7632, R44 ;  /* 0x00007632c12c7816 */ /* 0x040fe4000000002c */
        /* <DEDUP_REMOVED lines=10> */
.L_x_6095:
        /* <DEDUP_REMOVED lines=10> */
[----:B------:R-:W-:Y:S01]  /*4860*/  FMUL.FTZ R188, R195, UR14 ;  /* 0x0000000ec3bc7c20 */ /* 0x000fe20008410000 */
[--C-:B------:R-:W-:Y:S01]  /*4870*/  FFMA.FTZ R195, R206, UR4, R190.reuse ;  /* 0x00000004cec37c23 */ /* 0x100fe200080100be */
[----:B------:R-:W-:Y:S02]  /*4880*/  FMUL.FTZ R193, R193, UR14 ;  /* 0x0000000ec1c17c20 */ /* 0x000fe40008410000 */
[----:B------:R-:W-:Y:S01]  /*4890*/  FFMA.FTZ R191, R188, R191, R45 ;  /* 0x000000bfbcbf7223 */ /* 0x000fe2000001002d */
[----:B------:R-:W-:Y:S01]  /*48a0*/  FFMA.FTZ R45, R205, UR4, R190 ;  /* 0x00000004cd2d7c23 */ /* 0x000fe200080100be */
[----:B------:R-:W-:Y:S01]  /*48b0*/  FADD.FTZ R195, R12, -R195 ;  /* 0x800000c30cc37221 */ /* 0x000fe20000010000 */
[----:B------:R-:W-:Y:S01]  /*48c0*/  FFMA.FTZ R194, R193, R194, R44 ;  /* 0x000000c2c1c27223 */ /* 0x000fe2000001002c */
[----:B-----5:R-:W-:Y:S01]  /*48d0*/  FMUL.FTZ R193, R132, R193 ;  /* 0x000000c184c17220 */ /* 0x020fe20000410000 */
[----:B------:R-:W-:Y:S01]  /*48e0*/  FADD.FTZ R45, R14, -R45 ;  /* 0x8000002d0e2d7221 */ /* 0x000fe20000010000 */
[----:B------:R-:W-:Y:S01]  /*48f0*/  FMUL.FTZ R195, R195, UR21 ;  /* 0x00000015c3c37c20 */ /* 0x000fe20008410000 */
[----:B------:R-:W-:-:S02]  /*4900*/  FMUL.FTZ R188, R133, R188 ;  /* 0x000000bc85bc7220 */ /* 0x000fc40000410000 */
[----:B------:R-:W-:Y:S01]  /*4910*/  FMUL.FTZ R45, R45, UR21 ;  /* 0x000000152d2d7c20 */ /* 0x000fe20008410000 */
[----:B------:R-:W-:Y:S02]  /*4920*/  FMUL.FTZ R44, R195, UR14 ;  /* 0x0000000ec32c7c20 */ /* 0x000fe40008410000 */
[----:B------:R-:W-:Y:S01]  /*4930*/  F2FP.BF16.F32.PACK_AB R188, R188, R193 ;  /* 0x000000c1bcbc723e */ /* 0x000fe200000010ff */
[----:B------:R-:W-:Y:S01]  /*4940*/  FMUL.FTZ R45, R45, UR14 ;  /* 0x0000000e2d2d7c20 */ /* 0x000fe20008410000 */
[----:B------:R-:W-:Y:S01]  /*4950*/  FFMA.FTZ R196, R44, R192, R47 ;  /* 0x000000c02cc47223 */ /* 0x000fe2000001002f */
[----:B------:R-:W-:Y:S01]  /*4960*/  FMUL.FTZ R44, R135, R44 ;  /* 0x0000002c872c7220 */ /* 0x000fe20000410000 */
[----:B------:R-:W-:Y:S01]  /*4970*/  PRMT R197, R188, 0x7610, R197 ;  /* 0x00007610bcc57816 */ /* 0x000fe200000000c5 */
[----:B------:R-:W-:Y:S01]  /*4980*/  FFMA.FTZ R195, R45, R189, R46 ;  /* 0x000000bd2dc37223 */ /* 0x000fe2000001002e */
[----:B------:R-:W-:-:S05]  /*4990*/  FMUL.FTZ R45, R134, R45 ;  /* 0x0000002d862d7220 */ /* 0x000fca0000410000 */
[----:B------:R-:W-:Y:S02]  /*49a0*/  F2FP.BF16.F32.PACK_AB R45, R44, R45 ;  /* 0x0000002d2c2d723e */ /* 0x000fe400000010ff */
[----:B------:R-:W-:Y:S02]  /*49b0*/  PRMT R44, R188, 0x7632, R44 ;  /* 0x00007632bc2c7816 */ /* 0x000fe4000000002c */
[----:B------:R-:W-:-:S07]  /*49c0*/  PRMT R192, R45, 0x7632, R192 ;  /* 0x000076322dc07816 */ /* 0x000fce00000000c0 */
.L_x_6096:
        /* <DEDUP_REMOVED lines=16> */
.L_x_6094:
[----:B------:R-:W-:Y:S05]  /*4ad0*/  BSYNC.RECONVERGENT B1 ;  /* 0x0000000000017941 */ /* 0x000fea0003800200 */
.L_x_6093:
        /* <DEDUP_REMOVED lines=12> */
[--C-:B------:R-:W-:Y:S01]  /*4ba0*/  FFMA.FTZ R186, R6, UR4, R190.reuse ;  /* 0x0000000406ba7c23 */ /* 0x100fe200080100be */
[----:B------:R-:W-:Y:S01]  /*4bb0*/  FFMA.FTZ R190, R11, UR4, R190 ;  /* 0x000000040bbe7c23 */ /* 0x000fe200080100be */
[----:B------:R-:W-:Y:S01]  /*4bc0*/  FADD.FTZ R184, R9, -R184 ;  /* 0x800000b809b87221 */ /* 0x000fe20000010000 */
[----:B------:R-:W-:Y:S01]  /*4bd0*/  FADD.FTZ R185, R8, -R185 ;  /* 0x800000b908b97221 */ /* 0x000fe20000010000 */
[----:B------:R-:W-:Y:S01]  /*4be0*/  SHF.L.U32 R188, R188, 0x10, RZ ;  /* 0x00000010bcbc7819 */ /* 0x000fe200000006ff */
[----:B------:R-:W-:Y:S01]  /*4bf0*/  FADD.FTZ R186, R5, -R186 ;  /* 0x800000ba05ba7221 */ /* 0x000fe20000010000 */
[----:B------:R-:W-:Y:S01]  /*4c00*/  FMUL.FTZ R184, R184, UR21 ;  /* 0x00000015b8b87c20 */ /* 0x000fe20008410000 */
[----:B------:R-:W-:Y:S01]  /*4c10*/  FMUL.FTZ R185, R185, UR21 ;  /* 0x00000015b9b97c20 */ /* 0x000fe20008410000 */
[----:B------:R-:W-:Y:S01]  /*4c20*/  FADD.FTZ R190, R7, -R190 ;  /* 0x800000be07be7221 */ /* 0x000fe20000010000 */
[----:B------:R-:W-:Y:S01]  /*4c30*/  SHF.L.U32 R192, R192, 0x10, RZ ;  /* 0x00000010c0c07819 */ /* 0x000fe200000006ff */
[----:B------:R-:W-:Y:S01]  /*4c40*/  FMUL.FTZ R193, R184, UR14 ;  /* 0x0000000eb8c17c20 */ /* 0x000fe20008410000 */
[----:B------:R-:W-:Y:S01]  /*4c50*/  FMUL.FTZ R187, R186, UR21 ;  /* 0x00000015babb7c20 */ /* 0x000fe20008410000 */
[----:B------:R-:W-:Y:S01]  /*4c60*/  FMUL.FTZ R186, R190, UR21 ;  /* 0x00000015beba7c20 */ /* 0x000fe20008410000 */
[----:B------:R-:W-:Y:S01]  /*4c70*/  SHF.L.U32 R191, R191, 0x10, RZ ;  /* 0x00000010bfbf7819 */ /* 0x000fe200000006ff */
[----:B------:R-:W-:Y:S01]  /*4c80*/  FFMA.FTZ R195, R193, R188, R40 ;  /* 0x000000bcc1c37223 */ /* 0x000fe20000010028 */
[----:B------:R-:W-:Y:S01]  /*4c90*/  FMUL.FTZ R40, R185, UR14 ;  /* 0x0000000eb9287c20 */ /* 0x000fe20008410000 */
[----:B------:R-:W-:Y:S01]  /*4ca0*/  SHF.L.U32 R189, R189, 0x10, RZ ;  /* 0x00000010bdbd7819 */ /* 0x000fe200000006ff */
[----:B------:R-:W-:Y:S01]  /*4cb0*/  FMUL.FTZ R188, R187, UR14 ;  /* 0x0000000ebbbc7c20 */ /* 0x000fe20008410000 */
[----:B-----5:R-:W-:Y:S01]  /*4cc0*/  FMUL.FTZ R193, R124, R193 ;  /* 0x000000c17cc17220 */ /* 0x020fe20000410000 */
[----:B------:R-:W-:Y:S01]  /*4cd0*/  FFMA.FTZ R194, R40, R192, R41 ;  /* 0x000000c028c27223 */ /* 0x000fe20000010029 */
[----:B------:R-:W-:Y:S01]  /*4ce0*/  FMUL.FTZ R41, R186, UR14 ;  /* 0x0000000eba297c20 */ /* 0x000fe20008410000 */
[----:B------:R-:W-:Y:S01]  /*4cf0*/  FFMA.FTZ R196, R188, R191, R43 ;  /* 0x000000bfbcc47223 */ /* 0x000fe2000001002b */
[----:B------:R-:W-:Y:S01]  /*4d00*/  FMUL.FTZ R40, R125, R40 ;  /* 0x000000287d287220 */ /* 0x000fe20000410000 */
[----:B------:R-:W-:Y:S01]  /*4d10*/  FMUL.FTZ R188, R127, R188 ;  /* 0x000000bc7fbc7220 */ /* 0x000fe20000410000 */
[----:B------:R-:W-:Y:S01]  /*4d20*/  FFMA.FTZ R197, R41, R189, R42 ;  /* 0x000000bd29c57223 */ /* 0x000fe2000001002a */
[----:B------:R-:W-:-:S02]  /*4d30*/  FMUL.FTZ R41, R126, R41 ;  /* 0x000000297e297220 */ /* 0x000fc40000410000 */
[----:B------:R-:W-:-:S03]  /*4d40*/  F2FP.BF16.F32.PACK_AB R40, R40, R193 ;  /* 0x000000c12828723e */ /* 0x000fc600000010ff */
[----:B------:R-:W-:Y:S02]  /*4d50*/  F2FP.BF16.F32.PACK_AB R41, R188, R41 ;  /* 0x00000029bc29723e */ /* 0x000fe400000010ff */
[C---:B------:R-:W-:Y:S02]  /*4d60*/  PRMT R42, R40.reuse, 0x7632, R42 ;  /* 0x00007632282a7816 */ /* 0x040fe4000000002a */
[----:B------:R-:W-:Y:S02]  /*4d70*/  PRMT R191, R40, 0x7610, R191 ;  /* 0x0000761028bf7816 */ /* 0x000fe400000000bf */
[C---:B------:R-:W-:Y:S02]  /*4d80*/  PRMT R188, R41.reuse, 0x7632, R188 ;  /* 0x0000763229bc7816 */ /* 0x040fe400000000bc */
[----:B------:R-:W-:Y:S01]  /*4d90*/  PRMT R43, R41, 0x7610, R43 ;  /* 0x00007610292b7816 */ /* 0x000fe2000000002b */
[----:B------:R-:W-:Y:S06]  /*4da0*/  BRA `(.L_x_6099) ;  /* 0x0000000000887947 */ /* 0x000fec0003800000 */
.L_x_6098:
        /* <DEDUP_REMOVED lines=13> */
[--C-:B------:R-:W-:Y:S01]  /*4e80*/  FFMA.FTZ R40, R6, UR4, R190.reuse ;  /* 0x0000000406287c23 */ /* 0x100fe200080100be */
[----:B------:R-:W-:Y:S01]  /*4e90*/  FFMA.FTZ R190, R11, UR4, R190 ;  /* 0x000000040bbe7c23 */ /* 0x000fe200080100be */
[----:B------:R-:W-:Y:S01]  /*4ea0*/  FFMA.FTZ R194, R188, R192, R41 ;  /* 0x000000c0bcc27223 */ /* 0x000fe20000010029 */
[----:B-----5:R-:W-:Y:S01]  /*4eb0*/  FMUL.FTZ R193, R124, R193 ;  /* 0x000000c17cc17220 */ /* 0x020fe20000410000 */
[----:B------:R-:W-:Y:S01]  /*4ec0*/  FADD.FTZ R40, R5, -R40 ;  /* 0x8000002805287221 */ /* 0x000fe20000010000 */
[----:B------:R-:W-:Y:S01]  /*4ed0*/  FADD.FTZ R190, R7, -R190 ;  /* 0x800000be07be7221 */ /* 0x000fe20000010000 */
[----:B------:R-:W-:-:S02]  /*4ee0*/  FMUL.FTZ R188, R125, R188 ;  /* 0x000000bc7dbc7220 */ /* 0x000fc40000410000 */
[----:B------:R-:W-:Y:S01]  /*4ef0*/  FMUL.FTZ R40, R40, UR21 ;  /* 0x0000001528287c20 */ /* 0x000fe20008410000 */
[----:B------:R-:W-:Y:S02]  /*4f00*/  FMUL.FTZ R190, R190, UR21 ;  /* 0x00000015bebe7c20 */ /* 0x000fe40008410000 */
[----:B------:R-:W-:Y:S01]  /*4f10*/  F2FP.BF16.F32.PACK_AB R188, R188, R193 ;  /* 0x000000c1bcbc723e */ /* 0x000fe200000010ff */
[----:B------:R-:W-:Y:S01]  /*4f20*/  FMUL.FTZ R40, R40, UR14 ;  /* 0x0000000e28287c20 */ /* 0x000fe20008410000 */
[----:B------:R-:W-:-:S03]  /*4f30*/  FMUL.FTZ R41, R190, UR14 ;  /* 0x0000000ebe297c20 */ /* 0x000fc60008410000 */
[----:B------:R-:W-:Y:S01]  /*4f40*/  FFMA.FTZ R196, R40, R191, R43 ;  /* 0x000000bf28c47223 */ /* 0x000fe2000001002b */
[--C-:B------:R-:W-:Y:S01]  /*4f50*/  FFMA.FTZ R197, R41, R189, R42.reuse ;  /* 0x000000bd29c57223 */ /* 0x100fe2000001002a */
[----:B------:R-:W-:Y:S01]  /*4f60*/  FMUL.FTZ R40, R127, R40 ;  /* 0x000000287f287220 */ /* 0x000fe20000410000 */
[----:B------:R-:W-:Y:S01]  /*4f70*/  FMUL.FTZ R41, R126, R41 ;  /* 0x000000297e297220 */ /* 0x000fe20000410000 */
[C---:B------:R-:W-:Y:S02]  /*4f80*/  PRMT R42, R188.reuse, 0x7632, R42 ;  /* 0x00007632bc2a7816 */ /* 0x040fe4000000002a */
[----:B------:R-:W-:Y:S02]  /*4f90*/  PRMT R191, R188, 0x7610, R191 ;  /* 0x00007610bcbf7816 */ /* 0x000fe400000000bf */
[----:B------:R-:W-:-:S04]  /*4fa0*/  F2FP.BF16.F32.PACK_AB R40, R40, R41 ;  /* 0x000000292828723e */ /* 0x000fc800000010ff */
[C---:B------:R-:W-:Y:S02]  /*4fb0*/  PRMT R188, R40.reuse, 0x7632, R188 ;  /* 0x0000763228bc7816 */ /* 0x040fe400000000bc */
[----:B------:R-:W-:-:S07]  /*4fc0*/  PRMT R43, R40, 0x7610, R43 ;  /* 0x00007610282b7816 */ /* 0x000fce000000002b */
.L_x_6099:
        /* <DEDUP_REMOVED lines=16> */
.L_x_6072:
        /* <DEDUP_REMOVED lines=10> */
[----:B------:R-:W-:-:S03]  /*5170*/  FFMA.FTZ R192, R245, UR4, R190 ;  /* 0x00000004f5c07c23 */ /* 0x000fc600080100be */
[----:B------:R-:W-:Y:S01]  /*5180*/  FADD.FTZ R198, R240, -R193 ;  /* 0x800000c1f0c67221 */ /* 0x000fe20000010000 */
[----:B------:R-:W-:Y:S01]  /*5190*/  FFMA.FTZ R193, R246, UR4, R190 ;  /* 0x00000004f6c17c23 */ /* 0x000fe200080100be */
[----:B------:R-:W-:Y:S01]  /*51a0*/  FADD.FTZ R191, R243, -R192 ;  /* 0x800000c0f3bf7221 */ /* 0x000fe20000010000 */
[----:B------:R-:W-:Y:S01]  /*51b0*/  FFMA.FTZ R192, R249, UR4, R190 ;  /* 0x00000004f9c07c23 */ /* 0x000fe200080100be */
[----:B------:R-:W-:Y:S01]  /*51c0*/  FFMA.FTZ R198, R198, UR21, R39 ;  /* 0x00000015c6c67c23 */ /* 0x000fe20008010027 */
[----:B------:R-:W-:Y:S01]  /*51d0*/  FADD.FTZ R196, R244, -R193 ;  /* 0x800000c1f4c47221 */ /* 0x000fe20000010000 */
[----:B------:R-:W-:Y:S01]  /*51e0*/  FFMA.FTZ R191, R191, UR21, R38 ;  /* 0x00000015bfbf7c23 */ /* 0x000fe20008010026 */
[----:B------:R-:W-:Y:S01]  /*51f0*/  FADD.FTZ R197, R247, -R192 ;  /* 0x800000c0f7c57221 */ /* 0x000fe20000010000 */
[----:B------:R-:W-:Y:S01]  /*5200*/  FMUL.FTZ R198, R198, UR14 ;  /* 0x0000000ec6c67c20 */ /* 0x000fe20008410000 */
[----:B------:R-:W-:Y:S01]  /*5210*/  FFMA.FTZ R196, R196, UR21, R37 ;  /* 0x00000015c4c47c23 */ /* 0x000fe20008010025 */
[----:B------:R-:W-:Y:S01]  /*5220*/  FMUL.FTZ R191, R191, UR14 ;  /* 0x0000000ebfbf7c20 */ /* 0x000fe20008410000 */
[----:B------:R-:W-:Y:S01]  /*5230*/  FFMA.FTZ R197, R197, UR21, R36 ;  /* 0x00000015c5c57c23 */ /* 0x000fe20008010024 */
[----:B-----5:R-:W-:Y:S01]  /*5240*/  FMUL.FTZ R201, R175, R198 ;  /* 0x000000c6afc97220 */ /* 0x020fe20000410000 */
[----:B------:R-:W-:Y:S01]  /*5250*/  FMUL.FTZ R196, R196, UR14 ;  /* 0x0000000ec4c47c20 */ /* 0x000fe20008410000 */
[----:B------:R-:W-:Y:S01]  /*5260*/  FMUL.FTZ R194, R174, R191 ;  /* 0x000000bfaec27220 */ /* 0x000fe20000410000 */
[----:B------:R-:W-:Y:S01]  /*5270*/  FMUL.FTZ R197, R197, UR14 ;  /* 0x0000000ec5c57c20 */ /* 0x000fe20008410000 */
[----:B------:R-:W0:Y:S01]  /*5280*/  LDC.64 R192, c[0x0][0x468] ;  /* 0x00011a00ffc07b82 */ /* 0x000e220000000a00 */
[----:B------:R-:W-:Y:S01]  /*5290*/  FMUL.FTZ R200, R173, R196 ;  /* 0x000000c4adc87220 */ /* 0x000fe20000410000 */
[----:B------:R-:W-:Y:S01]  /*52a0*/  F2F.BF16.F32 R201, R201 ;  /* 0x000000c900c97304 */ /* 0x000fe20000202000 */
[----:B------:R-:W-:-:S07]  /*52b0*/  FMUL.FTZ R199, R172, R197 ;  /* 0x000000c5acc77220 */ /* 0x000fce0000410000 */
[----:B------:R-:W1:Y:S08]  /*52c0*/  F2F.BF16.F32 R194, R194 ;  /* 0x000000c200c27304 */ /* 0x000e700000202000 */
[----:B------:R-:W3:Y:S01]  /*52d0*/  F2F.BF16.F32 R195, R200 ;  /* 0x000000c800c37304 */ /* 0x000ee20000202000 */
[----:B0-----:R-:W-:Y:S01]  /*52e0*/  IMAD.WIDE.U32 R192, R0, 0x8, R192 ;  /* 0x0000000800c07825 */ /* 0x001fe200078e00c0 */
[----:B-1----:R-:W-:-:S06]  /*52f0*/  PRMT R203, R194, 0x5410, R201 ;  /* 0x00005410c2cb7816 */ /* 0x002fcc00000000c9 */
[----:B------:R-:W0:Y:S01]  /*5300*/  F2F.BF16.F32 R199, R199 ;  /* 0x000000c700c77304 */ /* 0x000e220000202000 */
[----:B------:R-:W-:Y:S01]  /*5310*/  IADD3 R0, PT, PT, R0, 0x100, RZ ;  /* 0x0000010000007810 */ /* 0x000fe20007ffe0ff */
        /* <DEDUP_REMOVED lines=14> */
.L_x_6102:
[----:B------:R-:W-:Y:S05]  /*5400*/  BSYNC.RECONVERGENT B1 ;  /* 0x0000000000017941 */ /* 0x000fea0003800200 */
.L_x_6101:
        /* <DEDUP_REMOVED lines=9> */
[----:B------:R-:W-:Y:S02]  /*54a0*/  FADD.FTZ R196, R236, -R193 ;  /* 0x800000c1ecc47221 */ /* 0x000fe40000010000 */
[----:B------:R-:W-:Y:S01]  /*54b0*/  FFMA.FTZ R191, R191, UR21, R34 ;  /* 0x00000015bfbf7c23 */ /* 0x000fe20008010022 */
[----:B------:R-:W-:Y:S01]  /*54c0*/  FADD.FTZ R192, R233, -R192 ;  /* 0x800000c0e9c07221 */ /* 0x000fe20000010000 */
[----:B------:R-:W-:Y:S02]  /*54d0*/  FFMA.FTZ R196, R196, UR21, R33 ;  /* 0x00000015c4c47c23 */ /* 0x000fe40008010021 */
[----:B------:R-:W-:Y:S01]  /*54e0*/  FMUL.FTZ R191, R191, UR14 ;  /* 0x0000000ebfbf7c20 */ /* 0x000fe20008410000 */
[----:B------:R-:W-:Y:S01]  /*54f0*/  FFMA.FTZ R198, R192, UR21, R35 ;  /* 0x00000015c0c67c23 */ /* 0x000fe20008010023 */
[----:B------:R-:W-:Y:S01]  /*5500*/  FFMA.FTZ R192, R241, UR4, R190 ;  /* 0x00000004f1c07c23 */ /* 0x000fe200080100be */
[----:B------:R-:W-:Y:S01]  /*5510*/  FMUL.FTZ R196, R196, UR14 ;  /* 0x0000000ec4c47c20 */ /* 0x000fe20008410000 */
[----:B-----5:R-:W-:Y:S01]  /*5520*/  FMUL.FTZ R194, R166, R191 ;  /* 0x000000bfa6c27220 */ /* 0x020fe20000410000 */
[----:B------:R-:W-:Y:S01]  /*5530*/  FMUL.FTZ R198, R198, UR14 ;  /* 0x0000000ec6c67c20 */ /* 0x000fe20008410000 */
[----:B------:R-:W-:Y:S01]  /*5540*/  FADD.FTZ R197, R239, -R192 ;  /* 0x800000c0efc57221 */ /* 0x000fe20000010000 */
[----:B------:R-:W-:Y:S01]  /*5550*/  FMUL.FTZ R200, R165, R196 ;  /* 0x000000c4a5c87220 */ /* 0x000fe20000410000 */
[----:B------:R-:W0:Y:S01]  /*5560*/  LDC.64 R192, c[0x0][0x468] ;  /* 0x00011a00ffc07b82 */ /* 0x000e220000000a00 */
[----:B------:R-:W-:Y:S01]  /*5570*/  FMUL.FTZ R201, R167, R198 ;  /* 0x000000c6a7c97220 */ /* 0x000fe20000410000 */
[----:B------:R-:W-:Y:S01]  /*5580*/  FFMA.FTZ R197, R197, UR21, R32 ;  /* 0x00000015c5c57c23 */ /* 0x000fe20008010020 */
[----:B------:R-:W-:Y:S03]  /*5590*/  F2F.BF16.F32 R194, R194 ;  /* 0x000000c200c27304 */ /* 0x000fe60000202000 */
[----:B------:R-:W-:-:S04]  /*55a0*/  FMUL.FTZ R197, R197, UR14 ;  /* 0x0000000ec5c57c20 */ /* 0x000fc80008410000 */
[----:B------:R-:W-:Y:S01]  /*55b0*/  FMUL.FTZ R199, R164, R197 ;  /* 0x000000c5a4c77220 */ /* 0x000fe20000410000 */
[----:B------:R-:W1:Y:S08]  /*55c0*/  F2F.BF16.F32 R201, R201 ;  /* 0x000000c900c97304 */ /* 0x000e700000202000 */
[----:B------:R-:W3:Y:S01]  /*55d0*/  F2F.BF16.F32 R195, R200 ;  /* 0x000000c800c37304 */ /* 0x000ee20000202000 */
[C---:B0-----:R-:W-:Y:S01]  /*55e0*/  IMAD.WIDE.U32 R192, R0.reuse, 0x8, R192 ;  /* 0x0000000800c07825 */ /* 0x041fe200078e00c0 */
[----:B------:R-:W-:-:S06]  /*55f0*/  IADD3 R0, PT, PT, R0, 0x100, RZ ;  /* 0x0000010000007810 */ /* 0x000fcc0007ffe0ff */
[----:B------:R-:W0:Y:S01]  /*5600*/  F2F.BF16.F32 R199, R199 ;  /* 0x000000c700c77304 */ /* 0x000e220000202000 */
[----:B-1----:R-:W-:Y:S01]  /*5610*/  PRMT R203, R194, 0x5410, R201 ;  /* 0x00005410c2cb7816 */ /* 0x002fe200000000c9 */
        /* <DEDUP_REMOVED lines=14> */
.L_x_6104:
[----:B------:R-:W-:Y:S05]  /*5700*/  BSYNC.RECONVERGENT B1 ;  /* 0x0000000000017941 */ /* 0x000fea0003800200 */
.L_x_6103:
        /* <DEDUP_REMOVED lines=9> */
[----:B------:R-:W-:Y:S01]  /*57a0*/  FADD.FTZ R191, R230, -R191 ;  /* 0x800000bfe6bf7221 */ /* 0x000fe20000010000 */
[----:B------:R-:W-:Y:S02]  /*57b0*/  FADD.FTZ R193, R232, -R193 ;  /* 0x800000c1e8c17221 */ /* 0x000fe40000010000 */
[----:B------:R-:W-:Y:S01]  /*57c0*/  FFMA.FTZ R198, R192, UR21, R31 ;  /* 0x00000015c0c67c23 */ /* 0x000fe2000801001f */
[----:B------:R-:W-:Y:S01]  /*57d0*/  FFMA.FTZ R192, R226, UR4, R190 ;  /* 0x00000004e2c07c23 */ /* 0x000fe200080100be */
[----:B------:R-:W-:Y:S01]  /*57e0*/  FFMA.FTZ R191, R191, UR21, R30 ;  /* 0x00000015bfbf7c23 */ /* 0x000fe2000801001e */
[----:B------:R-:W-:Y:S01]  /*57f0*/  FFMA.FTZ R197, R193, UR21, R28 ;  /* 0x00000015c1c57c23 */ /* 0x000fe2000801001c */
[----:B------:R-:W-:Y:S01]  /*5800*/  FMUL.FTZ R198, R198, UR14 ;  /* 0x0000000ec6c67c20 */ /* 0x000fe20008410000 */
[----:B------:R-:W-:Y:S01]  /*5810*/  FADD.FTZ R192, R231, -R192 ;  /* 0x800000c0e7c07221 */ /* 0x000fe20000010000 */
[----:B------:R-:W-:Y:S01]  /*5820*/  FMUL.FTZ R191, R191, UR14 ;  /* 0x0000000ebfbf7c20 */ /* 0x000fe20008410000 */
[----:B------:R-:W-:Y:S01]  /*5830*/  FMUL.FTZ R197, R197, UR14 ;  /* 0x0000000ec5c57c20 */ /* 0x000fe20008410000 */
[----:B-----5:R-:W-:Y:S01]  /*5840*/  FMUL.FTZ R201, R159, R198 ;  /* 0x000000c69fc97220 */ /* 0x020fe20000410000 */
[----:B------:R-:W-:Y:S01]  /*5850*/  FFMA.FTZ R196, R192, UR21, R29 ;  /* 0x00000015c0c47c23 */ /* 0x000fe2000801001d */
[----:B------:R-:W-:Y:S01]  /*5860*/  FMUL.FTZ R194, R158, R191 ;  /* 0x000000bf9ec27220 */ /* 0x000fe20000410000 */
[----:B------:R-:W0:Y:S01]  /*5870*/  LDC.64 R192, c[0x0][0x468] ;  /* 0x00011a00ffc07b82 */ /* 0x000e220000000a00 */
[----:B------:R-:W-:Y:S01]  /*5880*/  FMUL.FTZ R199, R156, R197 ;  /* 0x000000c59cc77220 */ /* 0x000fe20000410000 */
        /* <DEDUP_REMOVED lines=23> */
.L_x_6106:
[----:B------:R-:W-:Y:S05]  /*5a00*/  BSYNC.RECONVERGENT B1 ;  /* 0x0000000000017941 */ /* 0x000fea0003800200 */
.L_x_6105:
        /* <DEDUP_REMOVED lines=47> */
.L_x_6108:
[----:B------:R-:W-:Y:S05]  /*5d00*/  BSYNC.RECONVERGENT B1 ;  /* 0x0000000000017941 */ /* 0x000fea0003800200 */
.L_x_6107:
        /* <DEDUP_REMOVED lines=47> */
.L_x_6110:
[----:B------:R-:W-:Y:S05]  /*6000*/  BSYNC.RECONVERGENT B1 ;  /* 0x0000000000017941 */ /* 0x000fea0003800200 */
.L_x_6109:
[----:B------:R-:W-:Y:S04]  /*6010*/  BSSY.RECONVERGENT B1, `(.L_x_6111) ;  /* 0x000002f000017945 */ /* 0x000fe80003800200 */
[----:B------:R-:W-:Y:S05]  /*6020*/  @!P0 BRA `(.L_x_6112) ;  /* 0x0000000000b48947 */ /* 0x000fea0003800000 */
[----:B------:R-:W0:Y:S02]  /*6030*/  LDC.64 R188, c[0x0][0x390] ;  /* 0x0000e400ffbc7b82 */ /* 0x000e240000000a00 */
[----:B0-----:R-:W-:-:S06]  /*6040*/  IMAD.WIDE.U32 R188, R0, 0x8, R188 ;  /* 0x0000000800bc7825 */ /* 0x001fcc00078e00bc */
[----:B------:R-:W2:Y:S01]  /*6050*/  LDG.E.64 R188, desc[UR12][R188.64] ;  /* 0x0000000cbcbc7981 */ /* 0x000ea2000c1e1b00 */
[--C-:B------:R-:W-:Y:S01]  /*6060*/  FFMA.FTZ R191, R205, UR4, R190.reuse ;  /* 0x00000004cdbf7c23 */ /* 0x100fe200080100be */
[--C-:B------:R-:W-:Y:S01]  /*6070*/  FFMA.FTZ R193, R206, UR4, R190.reuse ;  /* 0x00000004cec17c23 */ /* 0x100fe200080100be */
[--C-:B------:R-:W-:Y:S02]  /*6080*/  FFMA.FTZ R192, R208, UR4, R190.reuse ;  /* 0x00000004d0c07c23 */ /* 0x100fe400080100be */
[----:B------:R-:W-:Y:S01]  /*6090*/  FADD.FTZ R191, R14, -R191 ;  /* 0x800000bf0ebf7221 */ /* 0x000fe20000010000 */
[----:B------:R-:W-:Y:S01]  /*60a0*/  FADD.FTZ R198, R12, -R193 ;  /* 0x800000c10cc67221 */ /* 0x000fe20000010000 */
[----:B------:R-:W-:Y:S01]  /*60b0*/  FFMA.FTZ R193, R207, UR4, R190 ;  /* 0x00000004cfc17c23 */ /* 0x000fe200080100be */
[----:B------:R-:W-:Y:S01]  /*60c0*/  FADD.FTZ R192, R15, -R192 ;  /* 0x800000c00fc07221 */ /* 0x000fe20000010000 */
[----:B------:R-:W-:Y:S01]  /*60d0*/  FFMA.FTZ R191, R191, UR21, R18 ;  /* 0x00000015bfbf7c23 */ /* 0x000fe20008010012 */
[----:B------:R-:W-:Y:S01]  /*60e0*/  FFMA.FTZ R198, R198, UR21, R19 ;  /* 0x00000015c6c67c23 */ /* 0x000fe20008010013 */
[----:B------:R-:W-:Y:S01]  /*60f0*/  FADD.FTZ R193, R204, -R193 ;  /* 0x800000c1ccc17221 */ /* 0x000fe20000010000 */
[----:B------:R-:W-:Y:S01]  /*6100*/  FFMA.FTZ R196, R192, UR21, R17 ;  /* 0x00000015c0c47c23 */ /* 0x000fe20008010011 */
[----:B------:R-:W-:Y:S01]  /*6110*/  FMUL.FTZ R191, R191, UR14 ;  /* 0x0000000ebfbf7c20 */ /* 0x000fe20008410000 */
[----:B------:R-:W-:Y:S01]  /*6120*/  FMUL.FTZ R198, R198, UR14 ;  /* 0x0000000ec6c67c20 */ /* 0x000fe20008410000 */
[----:B------:R-:W-:Y:S01]  /*6130*/  FFMA.FTZ R197, R193, UR21, R16 ;  /* 0x00000015c1c57c23 */ /* 0x000fe20008010010 */
[----:B------:R-:W-:Y:S01]  /*6140*/  FMUL.FTZ R196, R196, UR14 ;  /* 0x0000000ec4c47c20 */ /* 0x000fe20008410000 */
[----:B-----5:R-:W-:Y:S01]  /*6150*/  FMUL.FTZ R194, R134, R191 ;  /* 0x000000bf86c27220 */ /* 0x020fe20000410000 */
[----:B------:R-:W-:Y:S01]  /*6160*/  FMUL.FTZ R201, R135, R198 ;  /* 0x000000c687c97220 */ /* 0x000fe20000410000 */
[----:B------:R-:W-:Y:S01]  /*6170*/  FMUL.FTZ R197, R197, UR14 ;  /* 0x0000000ec5c57c20 */ /* 0x000fe20008410000 */
[----:B------:R-:W-:Y:S01]  /*6180*/  FMUL.FTZ R200, R133, R196 ;  /* 0x000000c485c87220 */ /* 0x000fe20000410000 */
[----:B------:R-:W0:Y:S02]  /*6190*/  LDC.64 R192, c[0x0][0x468] ;  /* 0x00011a00ffc07b82 */ /* 0x000e240000000a00 */
        /* <DEDUP_REMOVED lines=22> */
.L_x_6112:
[----:B------:R-:W-:Y:S05]  /*6300*/  BSYNC.RECONVERGENT B1 ;  /* 0x0000000000017941 */ /* 0x000fea0003800200 */
.L_x_6111:
        /* <DEDUP_REMOVED lines=8> */
[--C-:B------:R-:W-:Y:S01]  /*6390*/  FFMA.FTZ R192, R6, UR4, R190.reuse ;  /* 0x0000000406c07c23 */ /* 0x100fe200080100be */
        /* <DEDUP_REMOVED lines=13> */
[----:B------:R-:W0:Y:S01]  /*6470*/  LDC.64 R190, c[0x0][0x468] ;  /* 0x00011a00ffbe7b82 */ /* 0x000e220000000a00 */
[----:B------:R-:W-:Y:S01]  /*6480*/  FMUL.FTZ R197, R197, UR14 ;  /* 0x0000000ec5c57c20 */ /* 0x000fe20008410000 */
[----:B------:R-:W-:Y:S01]  /*6490*/  FMUL.FTZ R201, R127, R194 ;  /* 0x000000c27fc97220 */ /* 0x000fe20000410000 */
[----:B------:R-:W-:Y:S02]  /*64a0*/  F2F.BF16.F32 R192, R192 ;  /* 0x000000c000c07304 */ /* 0x000fe40000202000 */
[----:B------:R-:W-:-:S06]  /*64b0*/  FMUL.FTZ R198, R124, R197 ;  /* 0x000000c57cc67220 */ /* 0x000fcc0000410000 */
        /* <DEDUP_REMOVED lines=20> */
.L_x_6100:
[----:B------:R-:W-:Y:S01]  /*6600*/  ISETP.NE.AND P5, PT, R4, RZ, PT ;  /* 0x000000ff0400720c */ /* 0x000fe20003fa5270 */
[----:B------:R-:W-:-:S12]  /*6610*/  BSSY.RECONVERGENT B1, `(.L_x_6113) ;  /* 0x0000032000017945 */ /* 0x000fd80003800200 */
        /* <DEDUP_REMOVED lines=8> */
[----:B------:R-:W-:Y:S01]  /*66a0*/  FADD.FTZ R184, R240, -R187 ;  /* 0x800000bbf0b87221 */ /* 0x000fe20000010000 */
[----:B-1----:R-:W-:-:S04]  /*66b0*/  IMAD.WIDE.U32 R196, R0, 0x10, R196 ;  /* 0x0000001000c47825 */ /* 0x002fc800078e00c4 */
[----:B------:R-:W-:Y:S01]  /*66c0*/  FFMA.FTZ R186, R185, UR21, R38 ;  /* 0x00000015b9ba7c23 */ /* 0x000fe20008010026 */
[--C-:B------:R-:W-:Y:S01]  /*66d0*/  FFMA.FTZ R185, R246, UR4, R190.reuse ;  /* 0x00000004f6b97c23 */ /* 0x100fe200080100be */
[----:B------:R-:W-:Y:S01]  /*66e0*/  FFMA.FTZ R187, R184, UR21, R39 ;  /* 0x00000015b8bb7c23 */ /* 0x000fe20008010027 */
[----:B------:R-:W-:Y:S01]  /*66f0*/  FFMA.FTZ R184, R249, UR4, R190 ;  /* 0x00000004f9b87c23 */ /* 0x000fe200080100be */
[----:B------:R-:W-:Y:S01]  /*6700*/  FMUL.FTZ R191, R186, UR14 ;  /* 0x0000000ebabf7c20 */ /* 0x000fe20008410000 */
[----:B------:R-:W-:Y:S01]  /*6710*/  FADD.FTZ R194, R244, -R185 ;  /* 0x800000b9f4c27221 */ /* 0x000fe20000010000 */
[----:B------:R-:W-:Y:S01]  /*6720*/  FMUL.FTZ R198, R187, UR14 ;  /* 0x0000000ebbc67c20 */ /* 0x000fe20008410000 */
[----:B------:R-:W-:Y:S01]  /*6730*/  FADD.FTZ R193, R247, -R184 ;  /* 0x800000b8f7c17221 */ /* 0x000fe20000010000 */
[----:B-----5:R-:W-:Y:S01]  /*6740*/  FMUL.FTZ R192, R174, R191 ;  /* 0x000000bfaec07220 */ /* 0x020fe20000410000 */
[----:B------:R-:W-:Y:S01]  /*6750*/  FFMA.FTZ R185, R194, UR21, R37 ;  /* 0x00000015c2b97c23 */ /* 0x000fe20008010025 */
[----:B------:R-:W-:Y:S01]  /*6760*/  FMUL.FTZ R250, R175, R198 ;  /* 0x000000c6affa7220 */ /* 0x000fe20000410000 */
[----:B------:R-:W-:Y:S01]  /*6770*/  FFMA.FTZ R184, R193, UR21, R36 ;  /* 0x00000015c1b87c23 */ /* 0x000fe20008010024 */
[----:B------:R-:W0:Y:S01]  /*6780*/  LDC.64 R194, c[0x0][0x468] ;  /* 0x00011a00ffc27b82 */ /* 0x000e220000000a00 */
[----:B------:R-:W-:Y:S01]  /*6790*/  FMUL.FTZ R200, R185, UR14 ;  /* 0x0000000eb9c87c20 */ /* 0x000fe20008410000 */
[----:B------:R-:W-:Y:S01]  /*67a0*/  F2F.BF16.F32 R192, R192 ;  /* 0x000000c000c07304 */ /* 0x000fe20000202000 */
[----:B------:R-:W-:Y:S01]  /*67b0*/  FMUL.FTZ R199, R184, UR14 ;  /* 0x0000000eb8c77c20 */ /* 0x000fe20008410000 */
[----:B------:R1:W-:Y:S01]  /*67c0*/  STG.E.128 desc[UR12][R196.64], R184 ;  /* 0x000000b8c4007986 */ /* 0x0003e2000c101d0c */
[----:B------:R-:W-:-:S02]  /*67d0*/  FMUL.FTZ R203, R173, R200 ;  /* 0x000000c8adcb7220 */ /* 0x000fc40000410000 */
[----:B------:R-:W-:-:S03]  /*67e0*/  FMUL.FTZ R202, R172, R199 ;  /* 0x000000c7acca7220 */ /* 0x000fc60000410000 */
[----:B------:R-:W3:Y:S08]  /*67f0*/  F2F.BF16.F32 R251, R250 ;  /* 0x000000fa00fb7304 */ /* 0x000ef00000202000 */
[----:B------:R-:W4:Y:S01]  /*6800*/  F2F.BF16.F32 R193, R203 ;  /* 0x000000cb00c17304 */ /* 0x000f220000202000 */
[----:B0-----:R-:W-:Y:S01]  /*6810*/  IMAD.WIDE.U32 R194, R0, 0x8, R194 ;  /* 0x0000000800c27825 */ /* 0x001fe200078e00c2 */
[----:B---3--:R-:W-:-:S06]  /*6820*/  PRMT R251, R192, 0x5410, R251 ;  /* 0x00005410c0fb7816 */ /* 0x008fcc00000000fb */
[----:B------:R-:W0:Y:S01]  /*6830*/  F2F.BF16.F32 R201, R202 ;  /* 0x000000ca00c97304 */ /* 0x000e220000202000 */
[----:B------:R-:W-:Y:S01]  /*6840*/  IADD3 R0, PT, PT, R0, 0x100, RZ ;  /* 0x0000010000007810 */ /* 0x000fe20007ffe0ff */
[----:B----4-:R-:W-:-:S05]  /*6850*/  IMAD.WIDE.U32 R192, R193, 0x10000, RZ ;  /* 0x00010000c1c07825 */ /* 0x010fca00078e00ff */
        /* <DEDUP_REMOVED lines=12> */
[----:B-1----:R-:W-:-:S07]  /*6920*/  FFMA.FTZ R65, R200, R188, R65 ;  /* 0x000000bcc8417223 */ /* 0x002fce0000010041 */
.L_x_6114:
[----:B------:R-:W-:Y:S05]  /*6930*/  BSYNC.RECONVERGENT B1 ;  /* 0x0000000000017941 */ /* 0x000fea0003800200 */
.L_x_6113:
[----:B------:R-:W-:Y:S04]  /*6940*/  BSSY.RECONVERGENT B1, `(.L_x_6115) ;  /* 0x0000032000017945 */ /* 0x000fe80003800200 */
[----:B------:R-:W-:Y:S05]  /*6950*/  @!P4 BRA `(.L_x_6116) ;  /* 0x0000000000c0c947 */ /* 0x000fea0003800000 */
[----:B------:R-:W0:Y:S01]  /*6960*/  LDC.64 R188, c[0x0][0x390] ;  /* 0x0000e400ffbc7b82 */ /* 0x000e220000000a00 */
[----:B------:R-:W-:-:S07]  /*6970*/  FFMA.FTZ R184, R237, UR4, R190 ;  /* 0x00000004edb87c23 */ /* 0x000fce00080100be */
[----:B------:R-:W1:Y:S01]  /*6980*/  LDC.64 R196, c[0x0][0x478] ;  /* 0x00011e00ffc47b82 */ /* 0x000e620000000a00 */
[----:B0-----:R-:W-:-:S06]  /*6990*/  IMAD.WIDE.U32 R188, R0, 0x8, R188 ;  /* 0x0000000800bc7825 */ /* 0x001fcc00078e00bc */
[----:B------:R-:W2:Y:S01]  /*69a0*/  LDG.E.64 R188, desc[UR12][R188.64] ;  /* 0x0000000cbcbc7981 */ /* 0x000ea2000c1e1b00 */
[----:B------:R-:W-:Y:S01]  /*69b0*/  FADD.FTZ R185, R235, -R184 ;  /* 0x800000b8ebb97221 */ /* 0x000fe20000010000 */
[----:B------:R-:W-:Y:S01]  /*69c0*/  FFMA.FTZ R184, R234, UR4, R190 ;  /* 0x00000004eab87c23 */ /* 0x000fe200080100be */
[----:B-1----:R-:W-:-:S04]  /*69d0*/  IMAD.WIDE.U32 R196, R0, 0x10, R196 ;  /* 0x0000001000c47825 */ /* 0x002fc800078e00c4 */
[----:B------:R-:W-:Y:S01]  /*69e0*/  FFMA.FTZ R186, R185, UR21, R34 ;  /* 0x00000015b9ba7c23 */ /* 0x000fe20008010022 */
[----:B------:R-:W-:Y:S01]  /*69f0*/  FFMA.FTZ R185, R238, UR4, R190 ;  /* 0x00000004eeb97c23 */ /* 0x000fe200080100be */
[----:B------:R-:W-:Y:S02]  /*6a00*/  FADD.FTZ R184, R233, -R184 ;  /* 0x800000b8e9b87221 */ /* 0x000fe40000010000 */
[----:B------:R-:W-:Y:S01]  /*6a10*/  FMUL.FTZ R191, R186, UR14 ;  /* 0x0000000ebabf7c20 */ /* 0x000fe20008410000 */
[----:B------:R-:W-:Y:S01]  /*6a20*/  FADD.FTZ R194, R236, -R185 ;  /* 0x800000b9ecc27221 */ /* 0x000fe20000010000 */
[----:B------:R-:W-:Y:S01]  /*6a30*/  FFMA.FTZ R187, R184, UR21, R35 ;  /* 0x00000015b8bb7c23 */ /* 0x000fe20008010023 */
[----:B------:R-:W-:Y:S01]  /*6a40*/  FFMA.FTZ R184, R241, UR4, R190 ;  /* 0x00000004f1b87c23 */ /* 0x000fe200080100be */
[----:B-----5:R-:W-:Y:S01]  /*6a50*/  FMUL.FTZ R192, R166, R191 ;  /* 0x000000bfa6c07220 */ /* 0x020fe20000410000 */
[----:B------:R-:W-:Y:S01]  /*6a60*/  FFMA.FTZ R185, R194, UR21, R33 ;  /* 0x00000015c2b97c23 */ /* 0x000fe20008010021 */
[----:B------:R-:W-:Y:S01]  /*6a70*/  FMUL.FTZ R198, R187, UR14 ;  /* 0x0000000ebbc67c20 */ /* 0x000fe20008410000 */
[----:B------:R-:W-:Y:S01]  /*6a80*/  FADD.FTZ R193, R239, -R184 ;  /* 0x800000b8efc17221 */ /* 0x000fe20000010000 */
[----:B------:R-:W0:Y:S01]  /*6a90*/  LDC.64 R194, c[0x0][0x468] ;  /* 0x00011a00ffc27b82 */ /* 0x000e220000000a00 */
[----:B------:R-:W-:Y:S01]  /*6aa0*/  FMUL.FTZ R200, R185, UR14 ;  /* 0x0000000eb9c87c20 */ /* 0x000fe20008410000 */
[----:B------:R-:W-:Y:S01]  /*6ab0*/  FMUL.FTZ R250, R167, R198 ;  /* 0x000000c6a7fa7220 */ /* 0x000fe20000410000 */
[----:B------:R-:W-:Y:S01]  /*6ac0*/  FFMA.FTZ R184, R193, UR21, R32 ;  /* 0x00000015c1b87c23 */ /* 0x000fe20008010020 */
[----:B------:R-:W-:Y:S01]  /*6ad0*/  F2F.BF16.F32 R192, R192 ;  /* 0x000000c000c07304 */ /* 0x000fe20000202000 */
[----:B------:R-:W-:-:S02]  /*6ae0*/  FMUL.FTZ R203, R165, R200 ;  /* 0x000000c8a5cb7220 */ /* 0x000fc40000410000 */
[----:B------:R-:W-:Y:S01]  /*6af0*/  FMUL.FTZ R199, R184, UR14 ;  /* 0x0000000eb8c77c20 */ /* 0x000fe20008410000 */
[----:B------:R1:W-:Y:S03]  /*6b00*/  STG.E.128 desc[UR12][R196.64], R184 ;  /* 0x000000b8c4007986 */ /* 0x0003e6000c101d0c */
[----:B------:R-:W-:Y:S01]  /*6b10*/  FMUL.FTZ R202, R164, R199 ;  /* 0x000000c7a4ca7220 */ /* 0x000fe20000410000 */
[----:B------:R-:W3:Y:S08]  /*6b20*/  F2F.BF16.F32 R251, R250 ;  /* 0x000000fa00fb7304 */ /* 0x000ef00000202000 */
[----:B------:R-:W4:Y:S01]  /*6b30*/  F2F.BF16.F32 R193, R203 ;  /* 0x000000cb00c17304 */ /* 0x000f220000202000 */
[C---:B0-----:R-:W-:Y:S01]  /*6b40*/  IMAD.WIDE.U32 R194, R0.reuse, 0x8, R194 ;  /* 0x0000000800c27825 */ /* 0x041fe200078e00c2 */
[----:B------:R-:W-:-:S02]  /*6b50*/  IADD3 R0, PT, PT, R0, 0x100, RZ ;  /* 0x0000010000007810 */ /* 0x000fc40007ffe0ff */
[----:B---3--:R-:W-:-:S04]  /*6b60*/  PRMT R251, R192, 0x5410, R251 ;  /* 0x00005410c0fb7816 */ /* 0x008fc800000000fb */
[----:B------:R-:W0:Y:S01]  /*6b70*/  F2F.BF16.F32 R201, R202 ;  /* 0x000000ca00c97304 */ /* 0x000e220000202000 */
        /* <DEDUP_REMOVED lines=14> */
.L_x_6116:
[----:B------:R-:W-:Y:S05]  /*6c60*/  BSYNC.RECONVERGENT B1 ;  /* 0x0000000000017941 */ /* 0x000fea0003800200 */
.L_x_6115:
[----:B------:R-:W-:Y:S04]  /*6c70*/  BSSY.RECONVERGENT B1, `(.L_x_6117) ;  /* 0x0000032000017945 */ /* 0x000fe80003800200 */
[----:B------:R-:W-:Y:S05]  /*6c80*/  @!P3 BRA `(.L_x_6118) ;  /* 0x0000000000c0b947 */ /* 0x000fea0003800000 */
[----:B------:R-:W0:Y:S01]  /*6c90*/  LDC.64 R188, c[0x0][0x390] ;  /* 0x0000e400ffbc7b82 */ /* 0x000e220000000a00 */
[--C-:B------:R-:W-:Y:S01]  /*6ca0*/  FFMA.FTZ R185, R223, UR4, R190.reuse ;  /* 0x00000004dfb97c23 */ /* 0x100fe200080100be */
[--C-:B------:R-:W-:Y:S01]  /*6cb0*/  FFMA.FTZ R192, R224, UR4, R190.reuse ;  /* 0x00000004e0c07c23 */ /* 0x100fe200080100be */
[----:B------:R-:W-:-:S05]  /*6cc0*/  FFMA.FTZ R184, R226, UR4, R190 ;  /* 0x00000004e2b87c23 */ /* 0x000fca00080100be */
[----:B------:R-:W1:Y:S01]  /*6cd0*/  LDC.64 R196, c[0x0][0x478] ;  /* 0x00011e00ffc47b82 */ /* 0x000e620000000a00 */
[----:B0-----:R-:W-:-:S06]  /*6ce0*/  IMAD.WIDE.U32 R188, R0, 0x8, R188 ;  /* 0x0000000800bc7825 */ /* 0x001fcc00078e00bc */
[----:B------:R-:W2:Y:S01]  /*6cf0*/  LDG.E.64 R188, desc[UR12][R188.64] ;  /* 0x0000000cbcbc7981 */ /* 0x000ea2000c1e1b00 */
[----:B------:R-:W-:Y:S01]  /*6d00*/  FADD.FTZ R185, R230, -R185 ;  /* 0x800000b9e6b97221 */ /* 0x000fe20000010000 */
[----:B------:R-:W-:Y:S01]  /*6d10*/  FADD.FTZ R194, R229, -R192 ;  /* 0x800000c0e5c27221 */ /* 0x000fe20000010000 */
[----:B------:R-:W-:Y:S01]  /*6d20*/  FADD.FTZ R184, R231, -R184 ;  /* 0x800000b8e7b87221 */ /* 0x000fe20000010000 */
[----:B-1----:R-:W-:-:S04]  /*6d30*/  IMAD.WIDE.U32 R196, R0, 0x10, R196 ;  /* 0x0000001000c47825 */ /* 0x002fc800078e00c4 */
[----:B------:R-:W-:Y:S01]  /*6d40*/  FFMA.FTZ R186, R185, UR21, R30 ;  /* 0x00000015b9ba7c23 */ /* 0x000fe2000801001e */
[----:B------:R-:W-:Y:S01]  /*6d50*/  FFMA.FTZ R185, R225, UR4, R190 ;  /* 0x00000004e1b97c23 */ /* 0x000fe200080100be */
[----:B------:R-:W-:Y:S02]  /*6d60*/  FFMA.FTZ R187, R194, UR21, R31 ;  /* 0x00000015c2bb7c23 */ /* 0x000fe4000801001f */
[----:B------:R-:W-:Y:S01]  /*6d70*/  FMUL.FTZ R191, R186, UR14 ;  /* 0x0000000ebabf7c20 */ /* 0x000fe20008410000 */
[----:B------:R-:W-:Y:S01]  /*6d80*/  FADD.FTZ R193, R232, -R185 ;  /* 0x800000b9e8c17221 */ /* 0x000fe20000010000 */
[----:B------:R-:W-:Y:S01]  /*6d90*/  FFMA.FTZ R185, R184, UR21, R29 ;  /* 0x00000015b8b97c23 */ /* 0x000fe2000801001d */
[----:B------:R-:W-:Y:S01]  /*6da0*/  FMUL.FTZ R198, R187, UR14 ;  /* 0x0000000ebbc67c20 */ /* 0x000fe20008410000 */
[----:B-----5:R-:W-:Y:S01]  /*6db0*/  FMUL.FTZ R192, R158, R191 ;  /* 0x000000bf9ec07220 */ /* 0x020fe20000410000 */
[----:B------:R-:W-:Y:S01]  /*6dc0*/  FFMA.FTZ R184, R193, UR21, R28 ;  /* 0x00000015c1b87c23 */ /* 0x000fe2000801001c */
[----:B------:R-:W-:Y:S01]  /*6dd0*/  FMUL.FTZ R200, R185, UR14 ;  /* 0x0000000eb9c87c20 */ /* 0x000fe20008410000 */
[----:B------:R-:W-:Y:S01]  /*6de0*/  FMUL.FTZ R250, R159, R198 ;  /* 0x000000c69ffa7220 */ /* 0x000fe20000410000 */
[----:B------:R-:W0:Y:S01]  /*6df0*/  LDC.64 R194, c[0x0][0x468] ;  /* 0x00011a00ffc27b82 */ /* 0x000e220000000a00 */
[----:B------:R-:W-:Y:S01]  /*6e00*/  FMUL.FTZ R199, R184, UR14 ;  /* 0x0000000eb8c77c20 */ /* 0x000fe20008410000 */
[----:B------:R-:W-:Y:S01]  /*6e10*/  FMUL.FTZ R203, R157, R200 ;  /* 0x000000c89dcb7220 */ /* 0x000fe20000410000 */
[----:B------:R-:W-:Y:S01]  /*6e20*/  F2F.BF16.F32 R192, R192 ;  /* 0x000000c000c07304 */ /* 0x000fe20000202000 */
[----:B------:R1:W-:Y:S01]  /*6e30*/  STG.E.128 desc[UR12][R196.64], R184 ;  /* 0x000000b8c4007986 */ /* 0x0003e2000c101d0c */
[----:B------:R-:W-:-:S06]  /*6e40*/  FMUL.FTZ R202, R156, R199 ;  /* 0x000000c79cca7220 */ /* 0x000fcc0000410000 */
[----:B------:R-:W3:Y:S08]  /*6e50*/  F2F.BF16.F32 R251, R250 ;  /* 0x000000fa00fb7304 */ /* 0x000ef00000202000 */
[----:B------:R-:W4:Y:S01]  /*6e60*/  F2F.BF16.F32 R193, R203 ;  /* 0x000000cb00c17304 */ /* 0x000f220000202000 */
[C---:B0-----:R-:W-:Y:S01]  /*6e70*/  IMAD.WIDE.U32 R194, R0.reuse, 0x8, R194 ;  /* 0x0000000800c27825 */ /* 0x041fe200078e00c2 */
[----:B------:R-:W-:-:S06]  /*6e80*/  IADD3 R0, PT, PT, R0, 0x100, RZ ;  /* 0x0000010000007810 */ /* 0x000fcc0007ffe0ff */
[----:B------:R-:W0:Y:S01]  /*6e90*/  F2F.BF16.F32 R201, R202 ;  /* 0x000000ca00c97304 */ /* 0x000e220000202000 */
[----:B---3--:R-:W-:Y:S01]  /*6ea0*/  PRMT R251, R192, 0x5410, R251 ;  /* 0x00005410c0fb7816 */ /* 0x008fe200000000fb */
        /* <DEDUP_REMOVED lines=14> */
.L_x_6118:
[----:B------:R-:W-:Y:S05]  /*6f90*/  BSYNC.RECONVERGENT B1 ;  /* 0x0000000000017941 */ /* 0x000fea0003800200 */
.L_x_6117:
        /* <DEDUP_REMOVED lines=50> */
.L_x_6120:
[----:B------:R-:W-:Y:S05]  /*72c0*/  BSYNC.RECONVERGENT B1 ;  /* 0x0000000000017941 */ /* 0x000fea0003800200 */
.L_x_6119:
        /* <DEDUP_REMOVED lines=50> */
.L_x_6122:
[----:B------:R-:W-:Y:S05]  /*75f0*/  BSYNC.RECONVERGENT B1 ;  /* 0x0000000000017941 */ /* 0x000fea0003800200 */
.L_x_6121:
        /* <DEDUP_REMOVED lines=12> */
[----:B------:R-:W-:-:S03]  /*76c0*/  FFMA.FTZ R185, R206, UR4, R190 ;  /* 0x00000004ceb97c23 */ /* 0x000fc600080100be */
[----:B------:R-:W-:Y:S01]  /*76d0*/  FMUL.FTZ R191, R186, UR14 ;  /* 0x0000000ebabf7c20 */ /* 0x000fe20008410000 */
[----:B------:R-:W-:Y:S01]  /*76e0*/  FADD.FTZ R194, R12, -R185 ;  /* 0x800000b90cc27221 */ /* 0x000fe20000010000 */
[----:B------:R-:W-:Y:S02]  /*76f0*/  FFMA.FTZ R185, R207, UR4, R190 ;  /* 0x00000004cfb97c23 */ /* 0x000fe400080100be */
[----:B-----5:R-:W-:Y:S01]  /*7700*/  FMUL.FTZ R192, R134, R191 ;  /* 0x000000bf86c07220 */ /* 0x020fe20000410000 */
[----:B------:R-:W-:Y:S01]  /*7710*/  FFMA.FTZ R187, R194, UR21, R19 ;  /* 0x00000015c2bb7c23 */ /* 0x000fe20008010013 */
[----:B------:R-:W-:Y:S01]  /*7720*/  FADD.FTZ R193, R204, -R185 ;  /* 0x800000b9ccc17221 */ /* 0x000fe20000010000 */
[----:B------:R-:W-:Y:S01]  /*7730*/  FFMA.FTZ R185, R184, UR21, R17 ;  /* 0x00000015b8b97c23 */ /* 0x000fe20008010011 */
[----:B------:R-:W0:Y:S01]  /*7740*/  LDC.64 R194, c[0x0][0x468] ;  /* 0x00011a00ffc27b82 */ /* 0x000e220000000a00 */
[----:B------:R-:W-:Y:S01]  /*7750*/  FMUL.FTZ R198, R187, UR14 ;  /* 0x0000000ebbc67c20 */ /* 0x000fe20008410000 */
[----:B------:R-:W-:Y:S01]  /*7760*/  FFMA.FTZ R184, R193, UR21, R16 ;  /* 0x00000015c1b87c23 */ /* 0x000fe20008010010 */
[----:B------:R-:W-:Y:S01]  /*7770*/  FMUL.FTZ R200, R185, UR14 ;  /* 0x0000000eb9c87c20 */ /* 0x000fe20008410000 */
[----:B------:R-:W-:Y:S01]  /*7780*/  F2F.BF16.F32 R192, R192 ;  /* 0x000000c000c07304 */ /* 0x000fe20000202000 */
[----:B------:R-:W-:Y:S01]  /*7790*/  FMUL.FTZ R250, R135, R198 ;  /* 0x000000c687fa7220 */ /* 0x000fe20000410000 */
[----:B------:R-:W-:Y:S01]  /*77a0*/  FMUL.FTZ R199, R184, UR14 ;  /* 0x0000000eb8c77c20 */ /* 0x000fe20008410000 */
[----:B------:R-:W-:Y:S01]  /*77b0*/  FMUL.FTZ R203, R133, R200 ;  /* 0x000000c885cb7220 */ /* 0x000fe20000410000 */
[----:B------:R1:W-:Y:S02]  /*77c0*/  STG.E.128 desc[UR12][R196.64], R184 ;  /* 0x000000b8c4007986 */ /* 0x0003e4000c101d0c */
[----:B------:R-:W-:-:S02]  /*77d0*/  FMUL.FTZ R202, R132, R199 ;  /* 0x000000c784ca7220 */ /* 0x000fc40000410000 */
        /* <DEDUP_REMOVED lines=20> */
.L_x_6124:
[----:B------:R-:W-:Y:S05]  /*7920*/  BSYNC.RECONVERGENT B1 ;  /* 0x0000000000017941 */ /* 0x000fea0003800200 */
.L_x_6123:
[----:B------:R-:W-:-:S13]  /*7930*/  ISETP.NE.AND P5, PT, R248, RZ, PT ;  /* 0x000000fff800720c */ /* 0x000fda0003fa5270 */
[----:B------:R-:W-:Y:S05]  /*7940*/  @!P5 BRA `(.L_x_6097) ;  /* 0x0000000000bcd947 */ /* 0x000fea0003800000 */
[----:B------:R-:W0:Y:S02]  /*7950*/  LDC.64 R184, c[0x0][0x390] ;  /* 0x0000e400ffb87b82 */ /* 0x000e240000000a00 */
[----:B0-----:R-:W-:-:S05]  /*7960*/  IMAD.WIDE.U32 R184, R0, 0x8, R184 ;  /* 0x0000000800b87825 */ /* 0x001fca00078e00b8 */
[----:B------:R0:W2:Y:S01]  /*7970*/  LDG.E.64 R188, desc[UR12][R184.64] ;  /* 0x0000000cb8bc7981 */ /* 0x0000a2000c1e1b00 */
[----:B------:R-:W-:-:S04]  /*7980*/  FFMA.FTZ R186, R6, UR4, R190 ;  /* 0x0000000406ba7c23 */ /* 0x000fc800080100be */
[----:B------:R-:W-:Y:S01]  /*7990*/  FADD.FTZ R192, R5, -R186 ;  /* 0x800000ba05c07221 */ /* 0x000fe20000010000 */
[----:B------:R-:W-:-:S03]  /*79a0*/  FFMA.FTZ R186, R11, UR4, R190 ;  /* 0x000000040bba7c23 */ /* 0x000fc600080100be */
[----:B------:R-:W-:Y:S01]  /*79b0*/  FFMA.FTZ R187, R192, UR21, R183 ;  /* 0x00000015c0bb7c23 */ /* 0x000fe200080100b7 */
[----:B------:R-:W-:-:S03]  /*79c0*/  FADD.FTZ R191, R7, -R186 ;  /* 0x800000ba07bf7221 */ /* 0x000fc60000010000 */
[----:B------:R-:W-:Y:S01]  /*79d0*/  FMUL.FTZ R196, R187, UR14 ;  /* 0x0000000ebbc47c20 */ /* 0x000fe20008410000 */
[----:B------:R-:W-:Y:S01]  /*79e0*/  FFMA.FTZ R186, R191, UR21, R182 ;  /* 0x00000015bfba7c23 */ /* 0x000fe200080100b6 */
[--C-:B------:R-:W-:Y:S01]  /*79f0*/  FFMA.FTZ R191, R10, UR4, R190.reuse ;  /* 0x000000040abf7c23 */ /* 0x100fe200080100be */
[----:B------:R-:W-:Y:S01]  /*7a00*/  FFMA.FTZ R190, R13, UR4, R190 ;  /* 0x000000040dbe7c23 */ /* 0x000fe200080100be */
[----:B-----5:R-:W-:Y:S01]  /*7a10*/  FMUL.FTZ R194, R127, R196 ;  /* 0x000000c47fc27220 */ /* 0x020fe20000410000 */
[----:B------:R-:W-:Y:S01]  /*7a20*/  FMUL.FTZ R197, R186, UR14 ;  /* 0x0000000ebac57c20 */ /* 0x000fe20008410000 */
[----:B------:R-:W-:Y:S01]  /*7a30*/  FADD.FTZ R192, R8, -R191 ;  /* 0x800000bf08c07221 */ /* 0x000fe20000010000 */
[----:B------:R-:W-:Y:S01]  /*7a40*/  FADD.FTZ R193, R9, -R190 ;  /* 0x800000be09c17221 */ /* 0x000fe20000010000 */
[----:B------:R1:W-:Y:S01]  /*7a50*/  F2F.BF16.F32 R191, R194 ;  /* 0x000000c200bf7304 */ /* 0x0003e20000202000 */
[----:B------:R-:W-:Y:S01]  /*7a60*/  FMUL.FTZ R203, R126, R197 ;  /* 0x000000c57ecb7220 */ /* 0x000fe20000410000 */
[----:B0-----:R-:W-:Y:S01]  /*7a70*/  FFMA.FTZ R185, R192, UR21, R181 ;  /* 0x00000015c0b97c23 */ /* 0x001fe200080100b5 */
[----:B------:R-:W-:-:S02]  /*7a80*/  FFMA.FTZ R184, R193, UR21, R180 ;  /* 0x00000015c1b87c23 */ /* 0x000fc400080100b4 */
[----:B------:R-:W0:Y:S01]  /*7a90*/  LDC.64 R192, c[0x0][0x468] ;  /* 0x00011a00ffc07b82 */ /* 0x000e220000000a00 */
[----:B------:R-:W-:Y:S01]  /*7aa0*/  FMUL.FTZ R198, R185, UR14 ;  /* 0x0000000eb9c67c20 */ /* 0x000fe20008410000 */
[----:B------:R-:W-:Y:S01]  /*7ab0*/  FMUL.FTZ R199, R184, UR14 ;  /* 0x0000000eb8c77c20 */ /* 0x000fe20008410000 */
[----:B------:R-:W3:Y:S02]  /*7ac0*/  F2F.BF16.F32 R250, R203 ;  /* 0x000000cb00fa7304 */ /* 0x000ee40000202000 */
[----:B------:R-:W-:Y:S01]  /*7ad0*/  FMUL.FTZ R202, R125, R198 ;  /* 0x000000c67dca7220 */ /* 0x000fe20000410000 */
[----:B------:R-:W-:Y:S02]  /*7ae0*/  FMUL.FTZ R200, R124, R199 ;  /* 0x000000c77cc87220 */ /* 0x000fe40000410000 */
[----:B-1----:R-:W1:Y:S03]  /*7af0*/  LDC.64 R194, c[0x0][0x478] ;  /* 0x00011e00ffc27b82 */ /* 0x002e660000000a00 */
[----:B------:R-:W4:Y:S01]  /*7b00*/  F2F.BF16.F32 R190, R202 ;  /* 0x000000ca00be7304 */ /* 0x000f220000202000 */
[----:B---3--:R-:W-:-:S07]  /*7b10*/  PRMT R251, R250, 0x5410, R191 ;  /* 0x00005410fafb7816 */ /* 0x008fce00000000bf */
[----:B------:R-:W3:Y:S01]  /*7b20*/  F2F.BF16.F32 R201, R200 ;  /* 0x000000c800c97304 */ /* 0x000ee20000202000 */
[----:B0-----:R-:W-:-:S04]  /*7b30*/  IMAD.WIDE.U32 R192, R0, 0x8, R192 ;  /* 0x0000000800c07825 */ /* 0x001fc800078e00c0 */
[----:B----4-:R-:W-:-:S04]  /*7b40*/  IMAD.WIDE.U32 R190, R190, 0x10000, RZ ;  /* 0x00010000bebe7825 */ /* 0x010fc800078e00ff */
[----:B-1----:R-:W-:Y:S01]  /*7b50*/  IMAD.WIDE.U32 R194, R0, 0x10, R194 ;  /* 0x0000001000c27825 */ /* 0x002fe200078e00c2 */
[----:B------:R-:W-:Y:S02]  /*7b60*/  LOP3.LUT R191, R251, R191, RZ, 0xfc, !PT ;  /* 0x000000bffbbf7212 */ /* 0x000fe400078efcff */
[----:B---3--:R-:W-:Y:S02]  /*7b70*/  LOP3.LUT R190, R190, R201, RZ, 0xfc, !PT ;  /* 0x000000c9bebe7212 */ /* 0x008fe400078efcff */
        /* <DEDUP_REMOVED lines=12> */
.L_x_6097:
[----:B------:R-:W-:Y:S05]  /*7c40*/  BSYNC.RECONVERGENT B0 ;  /* 0x0000000000007941 */ /* 0x000fea0003800200 */
.L_x_6071:
[----:B------:R-:W-:Y:S02]  /*7c50*/  UIADD3 UR7, UPT, UPT, UR7, UR24, URZ ;  /* 0x0000001807077290 */ /* 0x000fe4000fffe0ff */
[----:B------:R-:W-:Y:S02]  /*7c60*/  UPLOP3.LUT UP2, UPT, UPT, UPT, UP2, 0x40, 0x4 ;  /* 0x000000000004789c */ /* 0x000fe40003f4e820 */
[----:B------:R-:W-:-:S09]  /*7c70*/  UISETP.GE.AND UP1, UPT, UR7, UR25, UPT ;  /* 0x000000190700728c */ /* 0x000fd2000bf26270 */
[----:B------:R-:W-:Y:S05]  /*7c80*/  BRA.U !UP1, `(.L_x_6125) ;  /* 0xffffff8d09747547 */ /* 0x000fea000b83ffff */
.L_x_6054:
        /* <DEDUP_REMOVED lines=17> */
.L_x_6127:
[----:B------:R-:W-:Y:S05]  /*7da0*/  BSYNC.RECONVERGENT B0 ;  /* 0x0000000000007941 */ /* 0x000fea0003800200 */
.L_x_6126:
        /* <DEDUP_REMOVED lines=12> */
.L_x_6129:
[----:B------:R-:W-:Y:S05]  /*7e70*/  BSYNC.RECONVERGENT B0 ;  /* 0x0000000000007941 */ /* 0x000fea0003800200 */
.L_x_6128:
        /* <DEDUP_REMOVED lines=12> */
.L_x_6131:
[----:B------:R-:W-:Y:S05]  /*7f40*/  BSYNC.RECONVERGENT B0 ;  /* 0x0000000000007941 */ /* 0x000fea0003800200 */
.L_x_6130:
        /* <DEDUP_REMOVED lines=12> */
.L_x_6133:
[----:B------:R-:W-:Y:S05]  /*8010*/  BSYNC.RECONVERGENT B0 ;  /* 0x0000000000007941 */ /* 0x000fea0003800200 */
.L_x_6132:
        /* <DEDUP_REMOVED lines=12> */
.L_x_6135:
[----:B------:R-:W-:Y:S05]  /*80e0*/  BSYNC.RECONVERGENT B0 ;  /* 0x0000000000007941 */ /* 0x000fea0003800200 */
.L_x_6134:
        /* <DEDUP_REMOVED lines=12> */
.L_x_6137:
[----:B------:R-:W-:Y:S05]  /*81b0*/  BSYNC.RECONVERGENT B0 ;  /* 0x0000000000007941 */ /* 0x000fea0003800200 */
.L_x_6136:
[----:B------:R-:W-:-:S13]  /*81c0*/  ISETP.NE.AND P0, PT, R248, RZ, PT ;  /* 0x000000fff800720c */ /* 0x000fda0003f05270 */
        /* <DEDUP_REMOVED lines=11> */
.L_x_6138:
        /* <DEDUP_REMOVED lines=16> */
.L_x_14370:


//--------------------- .text._ZN10layer_norm13ln_bwd_kernelINS_13Kernel_traitsIf13__nv_bfloat16fS2_fjLj7168ELj1ELj1ELj8ELj8ENS_18Kernel_traits_baseILj7168EfS2_fS2_fjLj256EEEEELb0ELb1ELb0ELb1EEEvNS_9BwdParamsE --------------------------
	.section	.text._ZN10layer_norm13ln_bwd_kernelINS_13Kernel_traitsIf13__nv_bfloat16fS2_fjLj7168ELj1ELj1ELj8ELj8ENS_18Kernel_traits_baseILj7168EfS2_fS2_fjLj256EEEEELb0ELb1ELb0ELb1EEEvNS_9BwdParamsE,"ax",@progbits
	.align	128
        .global         _ZN10layer_norm13ln_bwd_kernelINS_13Kernel_traitsIf13__nv_bfloat16fS2_fjLj7168ELj1ELj1ELj8ELj8ENS_18Kernel_traits_baseILj7168EfS2_fS2_fjLj256EEEEELb0ELb1ELb0ELb1EEEvNS_9BwdParamsE
        .type           _ZN10layer_norm13ln_bwd_kernelINS_13Kernel_traitsIf13__nv_bfloat16fS2_fjLj7168ELj1ELj1ELj8ELj8ENS_18Kernel_traits_baseILj7168EfS2_fS2_fjLj256EEEEELb0ELb1ELb0ELb1EEEvNS_9BwdParamsE,@function
        .size           _ZN10layer_norm13ln_bwd_kernelINS_13Kernel_traitsIf13__nv_bfloat16fS2_fjLj7168ELj1ELj1ELj8ELj8ENS_18Kernel_traits_baseILj7168EfS2_fS2_fjLj256EEEEELb0ELb1ELb0ELb1EEEvNS_9BwdParamsE,(.L_x_14371 - _ZN10layer_norm13ln_bwd_kernelINS_13Kernel_traitsIf13__nv_bfloat16fS2_fjLj7168ELj1ELj1ELj8ELj8ENS_18Kernel_traits_baseILj7168EfS2_fS2_fjLj256EEEEELb0ELb1ELb0ELb1EEEvNS_9BwdParamsE)
        .other          _ZN10layer_norm13ln_bwd_kernelINS_13Kernel_traitsIf13__nv_bfloat16fS2_fjLj7168ELj1ELj1ELj8ELj8ENS_18Kernel_traits_baseILj7168EfS2_fS2_fjLj256EEEEELb0ELb1ELb0ELb1EEEvNS_9BwdParamsE,@"STO_CUDA_ENTRY STV_DEFAULT"
_ZN10layer_norm13ln_bwd_kernelINS_13Kernel_traitsIf13__nv_bfloat16fS2_fjLj7168ELj1ELj1ELj8ELj8ENS_18Kernel_traits_baseILj7168EfS2_fS2_fjLj256EEEEELb0ELb1ELb0ELb1EEEvNS_9BwdParamsE:
.text._ZN10layer_norm13ln_bwd_kernelINS_13Kernel_traitsIf13__nv_bfloat16fS2_fjLj7168ELj1ELj1ELj8ELj8ENS_18Kernel_traits_baseILj7168EfS2_fS2_fjLj256EEEEELb0ELb1ELb0ELb1EEEvNS_9BwdParamsE:
        /* <DEDUP_REMOVED lines=62> */
[----:B--2---:R-:W-:Y:S01]  /*03e0*/  UISETP.NE.U32.AND UP0, UPT, UR4, URZ, UPT ;  /* 0x000000ff0400728c */ /* 0x004fe2000bf05070 */
[----:B------:R-:W-:Y:S02]  /*03f0*/  CS2R R176, SRZ ;  /* 0x0000000000b07805 */ /* 0x000fe4000001ff00 */
[----:B------:R-:W-:Y:S02]  /*0400*/  CS2R R174, SRZ ;  /* 0x0000000000ae7805 */ /* 0x000fe4000001ff00 */
[----:B------:R-:W-:Y:S02]  /*0410*/  CS2R R172, SRZ ;  /* 0x0000000000ac7805 */ /* 0x000fe4000001ff00 */
[----:B------:R-:W-:Y:S01]  /*0420*/  CS2R R170, SRZ ;  /* 0x0000000000aa7805 */ /* 0x000fe2000001ff00 */
[----:B-1----:R-:W-:Y:S01]  /*0430*/  IMAD.WIDE.U32 R2, R142, 0x10, R2 ;  /* 0x000000108e027825 */ /* 0x002fe200078e0002 */
[----:B------:R-:W-:-:S02]  /*0440*/  CS2R R168, SRZ ;  /* 0x0000000000a87805 */ /* 0x000fc4000001ff00 */
[----:B------:R-:W-:Y:S02]  /*0450*/  MOV R0, RZ ;  /* 0x000000ff00007202 */ /* 0x000fe40000000f00 */
[----:B------:R-:W-:Y:S02]  /*0460*/  CS2R R6, SRZ ;  /* 0x0000000000067805 */ /* 0x000fe4000001ff00 */
[----:B------:R-:W-:Y:S01]  /*0470*/  CS2R R8, SRZ ;  /* 0x0000000000087805 */ /* 0x000fe2000001ff00 */
[----:B0-----:R-:W5:Y:S01]  /*0480*/  LDG.E.128 R88, desc[UR16][R2.64] ;  /* 0x0000001002587981 */ /* 0x001f62000c1e1d00 */
[----:B------:R-:W-:Y:S02]  /*0490*/  CS2R R10, SRZ ;  /* 0x00000000000a7805 */ /* 0x000fe4000001ff00 */
[----:B------:R-:W-:Y:S01]  /*04a0*/  CS2R R12, SRZ ;  /* 0x00000000000c7805 */ /* 0x000fe2000001ff00 */
[----:B---3--:R-:W-:Y:S01]  /*04b0*/  IMAD.WIDE.U32 R4, R142, 0x10, R4 ;  /* 0x000000108e047825 */ /* 0x008fe200078e0004 */
[----:B------:R-:W5:Y:S01]  /*04c0*/  LDG.E.128 R84, desc[UR16][R2.64+0x1000] ;  /* 0x0010001002547981 */ /* 0x000f62000c1e1d00 */
[----:B------:R-:W-:-:S02]  /*04d0*/  CS2R R14, SRZ ;  /* 0x00000000000e7805 */ /* 0x000fc4000001ff00 */
[----:B------:R-:W-:Y:S02]  /*04e0*/  CS2R R16, SRZ ;  /* 0x0000000000107805 */ /* 0x000fe4000001ff00 */
[----:B------:R-:W-:Y:S01]  /*04f0*/  CS2R R18, SRZ ;  /* 0x0000000000127805 */ /* 0x000fe2000001ff00 */
[----:B------:R-:W5:Y:S01]  /*0500*/  LDG.E.128 R80, desc[UR16][R2.64+0x2000] ;  /* 0x0020001002507981 */ /* 0x000f62000c1e1d00 */
[----:B------:R-:W-:Y:S02]  /*0510*/  CS2R R20, SRZ ;  /* 0x0000000000147805 */ /* 0x000fe4000001ff00 */
[----:B------:R-:W-:Y:S02]  /*0520*/  CS2R R22, SRZ ;  /* 0x0000000000167805 */ /* 0x000fe4000001ff00 */
[----:B------:R-:W-:Y:S01]  /*0530*/  CS2R R24, SRZ ;  /* 0x0000000000187805 */ /* 0x000fe2000001ff00 */
        /* <DEDUP_REMOVED lines=12> */
[----:B------:R0:W5:Y:S01]  /*0600*/  LDG.E.128 R64, desc[UR16][R2.64+0x6000] ;  /* 0x0060001002407981 */ /* 0x000162000c1e1d00 */
        /* <DEDUP_REMOVED lines=8> */
[----:B------:R-:W-:Y:S01]  /*0690*/  UPLOP3.LUT UP2, UPT, UPT, UPT, UPT, 0x40, 0x4 ;  /* 0x000000000004789c */ /* 0x000fe20003f4e870 */
[----:B0-----:R-:W-:Y:S01]  /*06a0*/  CS2R R2, SRZ ;  /* 0x0000000000027805 */ /* 0x001fe2000001ff00 */
[----:B------:R-:W0:Y:S01]  /*06b0*/  LDCU UR19, c[0x0][0x388] ;  /* 0x00007100ff1377ac */ /* 0x000e220008000800 */
[----:B------:R-:W5:Y:S01]  /*06c0*/  LDG.E.128 R52, desc[UR16][R4.64+0x4000] ;  /* 0x0040001004347981 */ /* 0x000f62000c1e1d00 */
[----:B------:R-:W1:Y:S03]  /*06d0*/  LDCU.U8 UR18, c[0x0][0x410] ;  /* 0x00008200ff1277ac */ /* 0x000e660008000000 */
[----:B------:R-:W5:Y:S01]  /*06e0*/  LDG.E.128 R48, desc[UR16][R4.64+0x3000] ;  /* 0x0030001004307981 */ /* 0x000f62000c1e1d00 */
[----:B------:R-:W2:Y:S03]  /*06f0*/  LDCU UR22, c[0x0][0x400] ;  /* 0x00008000ff1677ac */ /* 0x000ea60008000800 */
[----:B------:R-:W5:Y:S01]  /*0700*/  LDG.E.128 R44, desc[UR16][R4.64+0x2000] ;  /* 0x00200010042c7981 */ /* 0x000f62000c1e1d00 */
[----:B------:R-:W3:Y:S03]  /*0710*/  LDCU.64 UR24, c[0x0][0x478] ;  /* 0x00008f00ff1877ac */ /* 0x000ee60008000a00 */
[----:B------:R-:W5:Y:S01]  /*0720*/  LDG.E.128 R40, desc[UR16][R4.64+0x1000] ;  /* 0x0010001004287981 */ /* 0x000f62000c1e1d00 */
[----:B------:R-:W4:Y:S03]  /*0730*/  LDCU.128 UR12, c[0x0][0x3c0] ;  /* 0x00007800ff0c77ac */ /* 0x000f260008000c00 */
[----:B------:R0:W5:Y:S01]  /*0740*/  LDG.E.128 R36, desc[UR16][R4.64] ;  /* 0x0000001004247981 */ /* 0x000162000c1e1d00 */
[----:B------:R-:W-:Y:S01]  /*0750*/  UISETP.NE.AND.EX UP0, UPT, UR5, URZ, UPT, UP0 ;  /* 0x000000ff0500728c */ /* 0x000fe2000bf05300 */
[----:B------:R-:W1:Y:S01]  /*0760*/  LDCU.64 UR20, c[0x0][0x438] ;  /* 0x00008700ff1477ac */ /* 0x000e620008000a00 */
[----:B------:R-:W1:Y:S01]  /*0770*/  LDCU.64 UR26, c[0x0][0x380] ;  /* 0x00007000ff1a77ac */ /* 0x000e620008000a00 */
[----:B0-----:R-:W-:Y:S01]  /*0780*/  CS2R R4, SRZ ;  /* 0x0000000000047805 */ /* 0x001fe2000001ff00 */
[----:B--23--:R-:W-:-:S07]  /*0790*/  UMOV UR6, UR9 ;  /* 0x0000000900067c82 */ /* 0x00cfce0008000000 */
.L_x_6146:
[----:B------:R-:W-:Y:S01]  /*07a0*/  UIMAD UR7, UR6, UR19, URZ ;  /* 0x00000013060772a4 */ /* 0x000fe2000f8e02ff */
[----:B------:R-:W0:Y:S01]  /*07b0*/  LDC.64 R230, c[0x0][0x428] ;  /* 0x00010a00ffe67b82 */ /* 0x000e220000000a00 */
[----:B------:R-:W2:Y:S01]  /*07c0*/  @UP0 LDCU.64 UR4, c[0x0][0x3e0] ;  /* 0x00007c00ff0407ac */ /* 0x000ea20008000a00 */
[----:B------:R-:W-:Y:S01]  /*07d0*/  PLOP3.LUT P1, PT, PT, PT, UP0, 0x80, 0x8 ;  /* 0x000000000008781c */ /* 0x000fe20003f2f008 */
[----:B------:R-:W-:Y:S02]  /*07e0*/  USHF.R.S32.HI UR8, URZ, 0x1f, UR7 ;  /* 0x0000001fff087899 */ /* 0x000fe40008011407 */
[----:B----4-:R-:W-:-:S03]  /*07f0*/  UIMAD.WIDE UR10, UR6, 0x4, UR14 ;  /* 0x00000004060a78a5 */ /* 0x010fc6000f8e020e */
[----:B------:R-:W3:Y:S01]  /*0800*/  LDC.64 R144, c[0x0][0x3a8] ;  /* 0x0000ea00ff907b82 */ /* 0x000ee20000000a00 */
[----:B------:R-:W-:Y:S02]  /*0810*/  ULEA.HI UR8, UR8, UR7, URZ, 0x2 ;  /* 0x0000000708087291 */ /* 0x000fe4000f8f10ff */
[----:B------:R-:W-:-:S04]  /*0820*/  MOV R122, UR10 ;  /* 0x0000000a007a7c02 */ /* 0x000fc80008000f00 */
[----:B------:R-:W-:Y:S02]  /*0830*/  MOV R121, UR8 ;  /* 0x0000000800797c02 */ /* 0x000fe40008000f00 */
[----:B------:R-:W-:Y:S02]  /*0840*/  MOV R123, UR11 ;  /* 0x0000000b007b7c02 */ /* 0x000fe40008000f00 */
[----:B------:R-:W-:Y:S01]  /*0850*/  LEA.HI.SX32 R216, R121, R142, 0x1e ;  /* 0x0000008e79d87211 */ /* 0x000fe200078ff2ff */
[----:B--2---:R-:W-:Y:S02]  /*0860*/  @UP0 UIMAD.WIDE UR4, UR6, 0x2, UR4 ;  /* 0x00000002060408a5 */ /* 0x004fe4000f8e0204 */
[----:B------:R-:W2:Y:S01]  /*0870*/  LDG.E R202, desc[UR16][R122.64] ;  /* 0x000000107aca7981 */ /* 0x000ea2000c1e1900 */
[C---:B------:R-:W-:Y:S02]  /*0880*/  IADD3 R205, PT, PT, R216.reuse, 0x200, RZ ;  /* 0x00000200d8cd7810 */ /* 0x040fe40007ffe0ff */
[----:B------:R-:W-:-:S02]  /*0890*/  IADD3 R203, PT, PT, R216, 0x300, RZ ;  /* 0x00000300d8cb7810 */ /* 0x000fc40007ffe0ff */
[C---:B------:R-:W-:Y:S02]  /*08a0*/  IADD3 R199, PT, PT, R216.reuse, 0x400, RZ ;  /* 0x00000400d8c77810 */ /* 0x040fe40007ffe0ff */
[C---:B------:R-:W-:Y:S01]  /*08b0*/  IADD3 R198, PT, PT, R216.reuse, 0x500, RZ ;  /* 0x00000500d8c67810 */ /* 0x040fe20007ffe0ff */
[--C-:B0-----:R-:W-:Y:S01]  /*08c0*/  IMAD.WIDE.U32 R214, R216, 0x8, R230.reuse ;  /* 0x00000008d8d67825 */ /* 0x101fe200078e00e6 */
[----:B------:R-:W-:Y:S02]  /*08d0*/  MOV R120, UR4 ;  /* 0x0000000400787c02 */ /* 0x000fe40008000f00 */
[----:B------:R-:W-:Y:S01]  /*08e0*/  MOV R121, UR5 ;  /* 0x0000000500797c02 */ /* 0x000fe20008000f00 */
        /* <DEDUP_REMOVED lines=9> */
[----:B------:R-:W-:Y:S01]  /*0980*/  UIMAD.WIDE UR4, UR6, 0x4, UR12 ;  /* 0x00000004060478a5 */ /* 0x000fe2000f8e020c */
[----:B------:R-:W-:-:S02]  /*0990*/  IADD3 R206, PT, PT, R216, 0x100, RZ ;  /* 0x00000100d8ce7810 */ /* 0x000fc40007ffe0ff */
[----:B------:R0:W4:Y:S03]  /*09a0*/  @P1 LDG.E.U16 R204, desc[UR16][R120.64] ;  /* 0x0000001078cc1981 */ /* 0x000126000c1e1500 */
[----:B------:R-:W-:Y:S02]  /*09b0*/  MOV R138, UR4 ;  /* 0x00000004008a7c02 */ /* 0x000fe40008000f00 */
[----:B------:R-:W-:Y:S01]  /*09c0*/  MOV R139, UR5 ;  /* 0x00000005008b7c02 */ /* 0x000fe20008000f00 */
[----:B---3--:R-:W-:Y:S01]  /*09d0*/  IMAD.WIDE.U32 R124, R206, 0x10, R144 ;  /* 0x00000010ce7c7825 */ /* 0x008fe200078e0090 */
[----:B------:R-:W-:-:S03]  /*09e0*/  IADD3 R196, PT, PT, R216, 0x600, RZ ;  /* 0x00000600d8c47810 */ /* 0x000fc60007ffe0ff */
[----:B------:R-:W-:Y:S01]  /*09f0*/  IMAD.WIDE.U32 R212, R206, 0x8, R230 ;  /* 0x00000008ced47825 */ /* 0x000fe200078e00e6 */
[----:B------:R-:W3:Y:S03]  /*0a00*/  LDG.E R229, desc[UR16][R138.64] ;  /* 0x000000108ae57981 */ /* 0x000ee6000c1e1900 */
[--C-:B------:R-:W-:Y:S01]  /*0a10*/  IMAD.WIDE.U32 R132, R203, 0x10, R144.reuse ;  /* 0x00000010cb847825 */ /* 0x100fe200078e0090 */
[----:B------:R-:W3:Y:S03]  /*0a20*/  LDG.E.128 R124, desc[UR16][R124.64] ;  /* 0x000000107c7c7981 */ /* 0x000ee6000c1e1d00 */
[----:B0-----:R-:W-:Y:S01]  /*0a30*/  IMAD.WIDE.U32 R120, R216, 0x10, R144 ;  /* 0x00000010d8787825 */ /* 0x001fe200078e0090 */
[----:B------:R-:W3:Y:S03]  /*0a40*/  LDG.E.64 R212, desc[UR16][R212.64] ;  /* 0x00000010d4d47981 */ /* 0x000ee6000c1e1b00 */
[----:B------:R-:W-:Y:S01]  /*0a50*/  IMAD.WIDE.U32 R230, R196, 0x8, R230 ;  /* 0x00000008c4e67825 */ /* 0x000fe200078e00e6 */
[----:B------:R-:W3:Y:S03]  /*0a60*/  LDG.E.128 R132, desc[UR16][R132.64] ;  /* 0x0000001084847981 */ /* 0x000ee6000c1e1d00 */
[--C-:B------:R-:W-:Y:S01]  /*0a70*/  IMAD.WIDE.U32 R128, R205, 0x10, R144.reuse ;  /* 0x00000010cd807825 */ /* 0x100fe200078e0090 */
[----:B------:R-:W3:Y:S03]  /*0a80*/  LDG.E.128 R120, desc[UR16][R120.64] ;  /* 0x0000001078787981 */ /* 0x000ee6000c1e1d00 */
[--C-:B------:R-:W-:Y:S01]  /*0a90*/  IMAD.WIDE.U32 R136, R199, 0x10, R144.reuse ;  /* 0x00000010c7887825 */ /* 0x100fe200078e0090 */
[----:B------:R-:W3:Y:S03]  /*0aa0*/  LDG.E.64 R230, desc[UR16][R230.64] ;  /* 0x00000010e6e67981 */ /* 0x000ee6000c1e1b00 */
[--C-:B------:R-:W-:Y:S01]  /*0ab0*/  IMAD.WIDE.U32 R140, R198, 0x10, R144.reuse ;  /* 0x00000010c68c7825 */ /* 0x100fe200078e0090 */
[----:B------:R-:W3:Y:S03]  /*0ac0*/  LDG.E.128 R128, desc[UR16][R128.64] ;  /* 0x0000001080807981 */ /* 0x000ee6000c1e1d00 */
[----:B------:R-:W-:Y:S01]  /*0ad0*/  IMAD.WIDE.U32 R144, R196, 0x10, R144 ;  /* 0x00000010c4907825 */ /* 0x000fe200078e0090 */
[----:B------:R-:W3:Y:S04]  /*0ae0*/  LDG.E.128 R136, desc[UR16][R136.64] ;  /* 0x0000001088887981 */ /* 0x000ee8000c1e1d00 */
[----:B------:R-:W3:Y:S04]  /*0af0*/  LDG.E.128 R140, desc[UR16][R140.64] ;  /* 0x000000108c8c7981 */ /* 0x000ee8000c1e1d00 */
[----:B------:R-:W3:Y:S01]  /*0b00*/  LDG.E.128 R144, desc[UR16][R144.64] ;  /* 0x0000001090907981 */ /* 0x000ee2000c1e1d00 */
[----:B-1----:R-:W-:-:S04]  /*0b10*/  ISETP.NE.U32.AND P0, PT, RZ, UR20, PT ;  /* 0x00000014ff007c0c */ /* 0x002fc8000bf05070 */
[----:B------:R-:W-:-:S13]  /*0b20*/  ISETP.NE.AND.EX P0, PT, RZ, UR21, PT, P0 ;  /* 0x00000015ff007c0c */ /* 0x000fda000bf05300 */
[----:B------:R-:W0:Y:S08]  /*0b30*/  @P0 LDC.64 R218, c[0x0][0x438] ;  /* 0x00010e00ffda0b82 */ /* 0x000e300000000a00 */
[----:B------:R-:W1:Y:S08]  /*0b40*/  @P0 LDC.64 R242, c[0x0][0x438] ;  /* 0x00010e00fff20b82 */ /* 0x000e700000000a00 */
[----:B------:R-:W1:Y:S01]  /*0b50*/  @P0 LDC.64 R238, c[0x0][0x438] ;  /* 0x00010e00ffee0b82 */ /* 0x000e620000000a00 */
[----:B0-----:R-:W-:-:S07]  /*0b60*/  @P0 IMAD.WIDE.U32 R218, R216, 0x10, R218 ;  /* 0x00000010d8da0825 */ /* 0x001fce00078e00da */
[----:B------:R-:W0:Y:S01]  /*0b70*/  @P0 LDC.64 R240, c[0x0][0x438] ;  /* 0x00010e00fff00b82 */ /* 0x000e220000000a00 */
[----:B-----5:R4:W5:Y:S01]  /*0b80*/  @P0 LDG.E.128 R92, desc[UR16][R218.64] ;  /* 0x00000010da5c0981 */ /* 0x020962000c1e1d00 */
[----:B-1----:R-:W-:-:S06]  /*0b90*/  @P0 IMAD.WIDE.U32 R242, R206, 0x10, R242 ;  /* 0x00000010cef20825 */ /* 0x002fcc00078e00f2 */
[----:B------:R-:W1:Y:S01]  /*0ba0*/  @P0 LDC.64 R236, c[0x0][0x438] ;  /* 0x00010e00ffec0b82 */ /* 0x000e620000000a00 */
[----:B------:R3:W5:Y:S01]  /*0bb0*/  @P0 LDG.E.128 R96, desc[UR16][R242.64] ;  /* 0x00000010f2600981 */ /* 0x000762000c1e1d00 */
[----:B------:R-:W-:-:S06]  /*0bc0*/  @P0 IMAD.WIDE.U32 R238, R203, 0x10, R238 ;  /* 0x00000010cbee0825 */ /* 0x000fcc00078e00ee */
[----:B------:R-:W1:Y:S01]  /*0bd0*/  @P0 LDC.64 R234, c[0x0][0x438] ;  /* 0x00010e00ffea0b82 */ /* 0x000e620000000a00 */
[----:B------:R3:W5:Y:S01]  /*0be0*/  @P0 LDG.E.128 R104, desc[UR16][R238.64] ;  /* 0x00000010ee680981 */ /* 0x000762000c1e1d00 */
[----:B0-----:R-:W-:-:S05]  /*0bf0*/  @P0 IMAD.WIDE.U32 R240, R205, 0x10, R240 ;  /* 0x00000010cdf00825 */ /* 0x001fca00078e00f0 */
[----:B------:R-:W5:Y:S01]  /*0c00*/  @P0 LDG.E.128 R100, desc[UR16][R240.64] ;  /* 0x00000010f0640981 */ /* 0x000f62000c1e1d00 */
[----:B-1----:R-:W-:-:S05]  /*0c10*/  @P0 IMAD.WIDE.U32 R236, R199, 0x10, R236 ;  /* 0x00000010c7ec0825 */ /* 0x002fca00078e00ec */
[----:B------:R-:W5:Y:S01]  /*0c20*/  @P0 LDG.E.128 R108, desc[UR16][R236.64] ;  /* 0x00000010ec6c0981 */ /* 0x000f62000c1e1d00 */
[----:B------:R-:W-:-:S05]  /*0c30*/  @P0 IMAD.WIDE.U32 R234, R198, 0x10, R234 ;  /* 0x00000010c6ea0825 */ /* 0x000fca00078e00ea */
[----:B------:R-:W5:Y:S01]  /*0c40*/  @P0 LDG.E.128 R112, desc[UR16][R234.64] ;  /* 0x00000010ea700981 */ /* 0x000f62000c1e1d00 */
[----:B--2---:R-:W-:Y:S02]  /*0c50*/  R2UR UR10, R202 ;  /* 0x00000000ca0a72ca */ /* 0x004fe400000e0000 */
[--C-:B----4-:R-:W-:Y:S02]  /*0c60*/  SHF.R.U64 R226, R214, 0x10, R215.reuse ;  /* 0x00000010d6e27819 */ /* 0x110fe400000012d7 */
[----:B------:R-:W-:Y:S02]  /*0c70*/  MOV R227, R215 ;  /* 0x000000d700e37202 */ /* 0x000fe40000000f00 */
[----:B------:R-:W-:Y:S02]  /*0c80*/  SHF.R.U32.HI R225, RZ, 0x10, R215 ;  /* 0x00000010ffe17819 */ /* 0x000fe400000116d7 */
[----:B------:R-:W-:Y:S02]  /*0c90*/  MOV R228, R214 ;  /* 0x000000d600e47202 */ /* 0x000fe40000000f00 */
[----:B------:R-:W-:-:S02]  /*0ca0*/  MOV R220, R210 ;  /* 0x000000d200dc7202 */ /* 0x000fc40000000f00 */
[----:B------:R-:W-:Y:S02]  /*0cb0*/  SHF.R.U64 R215, R210, 0x10, R211 ;  /* 0x00000010d2d77819 */ /* 0x000fe400000012d3 */
[----:B------:R-:W-:Y:S02]  /*0cc0*/  MOV R218, R208 ;  /* 0x000000d000da7202 */ /* 0x000fe40000000f00 */
[----:B------:R-:W-:Y:S02]  /*0cd0*/  SHF.R.U64 R214, R208, 0x10, R209 ;  /* 0x00000010d0d67819 */ /* 0x000fe400000012d1 */
[--C-:B------:R-:W-:Y:S02]  /*0ce0*/  SHF.R.U64 R210, R200, 0x10, R201.reuse ;  /* 0x00000010c8d27819 */ /* 0x100fe400000012c9 */
[----:B------:R-:W-:Y:S02]  /*0cf0*/  MOV R251, R201 ;  /* 0x000000c900fb7202 */ /* 0x000fe40000000f00 */
[----:B------:R-:W-:-:S02]  /*0d00*/  SHF.R.U32.HI R207, RZ, 0x10, R201 ;  /* 0x00000010ffcf7819 */ /* 0x000fc400000116c9 */
[----:B------:R-:W-:Y:S02]  /*0d10*/  MOV R208, R232 ;  /* 0x000000e800d07202 */ /* 0x000fe40000000f00 */
[--C-:B------:R-:W-:Y:S02]  /*0d20*/  SHF.R.U64 R202, R232, 0x10, R233.reuse ;  /* 0x00000010e8ca7819 */ /* 0x100fe400000012e9 */
[----:B------:R-:W-:Y:S02]  /*0d30*/  MOV R201, R233 ;  /* 0x000000e900c97202 */ /* 0x000fe40000000f00 */
[----:B------:R-:W-:Y:S02]  /*0d40*/  SHF.R.U32.HI R246, RZ, 0x10, R233 ;  /* 0x00000010fff67819 */ /* 0x000fe400000116e9 */
[----:B------:R-:W0:Y:S01]  /*0d50*/  @P0 LDC.64 R232, c[0x0][0x438] ;  /* 0x00010e00ffe80b82 */ /* 0x000e220000000a00 */
[----:B------:R-:W-:Y:S02]  /*0d60*/  @P1 R2UR UR4, R204 ;  /* 0x00000000cc0412ca */ /* 0x000fe400000e0000 */
[----:B------:R-:W-:-:S04]  /*0d70*/  ISETP.NE.AND P1, PT, RZ, UR18, PT ;  /* 0x00000012ff007c0c */ /* 0x000fc8000bf25270 */
[----:B---3--:R-:W-:Y:S02]  /*0d80*/  FSEL R229, R229, RZ, !P1 ;  /* 0x000000ffe5e57208 */ /* 0x008fe40004800000 */
[----:B------:R-:W-:Y:S02]  /*0d90*/  SHF.L.U32 R228, R228, 0x10, RZ ;  /* 0x00000010e4e47819 */ /* 0x000fe400000006ff */
[----:B------:R-:W-:Y:S01]  /*0da0*/  MOV R223, R213 ;  /* 0x000000d500df7202 */ /* 0x000fe20000000f00 */
[C---:B------:R-:W-:Y:S01]  /*0db0*/  FADD.FTZ R125, -R229.reuse, R125 ;  /* 0x0000007de57d7221 */ /* 0x040fe20000010100 */
[----:B------:R-:W-:Y:S01]  /*0dc0*/  FADD.FTZ R132, -R229, R132 ;  /* 0x00000084e5847221 */ /* 0x000fe20000010100 */
[----:B------:R-:W-:Y:S01]  /*0dd0*/  SHF.L.U32 R226, R226, 0x10, RZ ;  /* 0x00000010e2e27819 */ /* 0x000fe200000006ff */
[----:B------:R-:W-:Y:S01]  /*0de0*/  FMUL.FTZ R242, R88, R228 ;  /* 0x000000e458f27220 */ /* 0x000fe20000410000 */
[----:B------:R-:W-:Y:S01]  /*0df0*/  FMUL.FTZ R239, R125, UR10 ;  /* 0x0000000a7def7c20 */ /* 0x000fe20008410000 */
[----:B------:R-:W-:Y:S01]  /*0e00*/  SHF.L.U32 R125, R223, 0x10, RZ ;  /* 0x00000010df7d7819 */ /* 0x000fe200000006ff */
[----:B------:R-:W-:Y:S01]  /*0e10*/  FADD.FTZ R243, -R229, R123 ;  /* 0x0000007be5f37221 */ /* 0x000fe20000010100 */
[----:B------:R-:W-:Y:S01]  /*0e20*/  MOV R222, R212 ;  /* 0x000000d400de7202 */ /* 0x000fe20000000f00 */
[----:B0-----:R-:W-:Y:S01]  /*0e30*/  @P0 IMAD.WIDE.U32 R232, R196, 0x10, R232 ;  /* 0x00000010c4e80825 */ /* 0x001fe200078e00e8 */
[----:B------:R-:W-:-:S03]  /*0e40*/  SHF.R.U64 R221, R212, 0x10, R213 ;  /* 0x00000010d4dd7819 */ /* 0x000fc600000012d5 */
[----:B------:R-:W-:Y:S01]  /*0e50*/  FMUL.FTZ R223, R132, UR10 ;  /* 0x0000000a84df7c20 */ /* 0x000fe20008410000 */
[----:B------:R-:W-:Y:S01]  /*0e60*/  SHF.L.U32 R227, R227, 0x10, RZ ;  /* 0x00000010e3e37819 */ /* 0x000fe200000006ff */
[----:B------:R-:W-:Y:S01]  /*0e70*/  FADD.FTZ R132, RZ, R242 ;  /* 0x000000f2ff847221 */ /* 0x000fe20000010000 */
[----:B------:R0:W5:Y:S01]  /*0e80*/  @P0 LDG.E.128 R116, desc[UR16][R232.64] ;  /* 0x00000010e8740981 */ /* 0x000162000c1e1d00 */
[----:B------:R-:W-:Y:S02]  /*0e90*/  MOV R212, R200 ;  /* 0x000000c800d47202 */ /* 0x000fe40000000f00 */
[--C-:B------:R-:W-:Y:S02]  /*0ea0*/  SHF.R.U64 R244, R230, 0x10, R231.reuse ;  /* 0x00000010e6f47819 */ /* 0x100fe400000012e7 */
[----:B------:R-:W-:Y:S02]  /*0eb0*/  MOV R249, R231 ;  /* 0x000000e700f97202 */ /* 0x000fe40000000f00 */
[----:B------:R-:W-:Y:S01]  /*0ec0*/  SHF.R.U32.HI R204, RZ, 0x10, R231 ;  /* 0x00000010ffcc7819 */ /* 0x000fe200000116e7 */
[----:B------:R-:W-:Y:S01]  /*0ed0*/  FADD.FTZ R231, -R229, R120 ;  /* 0x00000078e5e77221 */ /* 0x000fe20000010100 */
[----:B------:R-:W-:Y:S01]  /*0ee0*/  MOV R200, R230 ;  /* 0x000000e600c87202 */ /* 0x000fe20000000f00 */
[----:B0-----:R-:W-:Y:S01]  /*0ef0*/  FMUL.FTZ R233, R89, R226 ;  /* 0x000000e259e97220 */ /* 0x001fe20000410000 */
[----:B------:R-:W-:Y:S01]  /*0f00*/  FADD.FTZ R120, -R229, R131 ;  /* 0x00000083e5787221 */ /* 0x000fe20000010100 */
[----:B------:R-:W-:Y:S01]  /*0f10*/  SHF.L.U32 R230, R225, 0x10, RZ ;  /* 0x00000010e1e67819 */ /* 0x000fe200000006ff */
[----:B------:R-:W-:Y:S01]  /*0f20*/  FADD.FTZ R131, -R229, R145 ;  /* 0x00000091e5837221 */ /* 0x000fe20000010100 */
[----:B------:R-:W-:Y:S01]  /*0f30*/  FMUL.FTZ R243, R243, UR10 ;  /* 0x0000000af3f37c20 */ /* 0x000fe20008410000 */
[----:B------:R-:W-:Y:S01]  /*0f40*/  SHF.R.U32.HI R224, RZ, 0x10, R213 ;  /* 0x00000010ffe07819 */ /* 0x000fe200000116d5 */
[----:B------:R-:W-:Y:S01]  /*0f50*/  FMUL.FTZ R232, R90, R227 ;  /* 0x000000e35ae87220 */ /* 0x000fe20000410000 */
[----:B------:R-:W-:Y:S01]  /*0f60*/  MOV R217, R211 ;  /* 0x000000d300d97202 */ /* 0x000fe20000000f00 */
[----:B------:R-:W-:Y:S01]  /*0f70*/  FADD.FTZ R145, R233, R132 ;  /* 0x00000084e9917221 */ /* 0x000fe20000010000 */
[----:B------:R-:W-:-:S02]  /*0f80*/  SHF.R.U32.HI R219, RZ, 0x10, R211 ;  /* 0x00000010ffdb7819 */ /* 0x000fc400000116d3 */
[----:B------:R-:W-:Y:S02]  /*0f90*/  MOV R213, R209 ;  /* 0x000000d100d57202 */ /* 0x000fe40000000f00 */
[----:B------:R-:W-:Y:S01]  /*0fa0*/  SHF.R.U32.HI R211, RZ, 0x10, R209 ;  /* 0x00000010ffd37819 */ /* 0x000fe200000116d1 */
[----:B------:R-:W-:Y:S01]  /*0fb0*/  FADD.FTZ R209, -R229, R141 ;  /* 0x0000008de5d17221 */ /* 0x000fe20000010100 */
[-C--:B------:R-:W-:Y:S01]  /*0fc0*/  FFMA.FTZ R162, R243, R230.reuse, R162 ;  /* 0x000000e6f3a27223 */ /* 0x080fe200000100a2 */
[----:B------:R-:W-:Y:S01]  /*0fd0*/  FADD.FTZ R161, R230, R161 ;  /* 0x000000a1e6a17221 */ /* 0x000fe20000010000 */
[----:B------:R-:W-:Y:S01]  /*0fe0*/  SHF.L.U32 R141, R222, 0x10, RZ ;  /* 0x00000010de8d7819 */ /* 0x000fe200000006ff */
[----:B------:R-:W-:Y:S01]  /*0ff0*/  FMUL.FTZ R230, R91, R230 ;  /* 0x000000e65be67220 */ /* 0x000fe20000410000 */
[----:B------:R-:W-:Y:S01]  /*1000*/  FADD.FTZ R145, R232, R145 ;  /* 0x00000091e8917221 */ /* 0x000fe20000010000 */
[----:B------:R-:W-:Y:S02]  /*1010*/  SHF.L.U32 R238, R221, 0x10, RZ ;  /* 0x00000010ddee7819 */ /* 0x000fe400000006ff */
[----:B------:R-:W-:Y:S01]  /*1020*/  FMUL.FTZ R240, R84, R141 ;  /* 0x0000008d54f07220 */ /* 0x000fe20000410000 */
[----:B------:R-:W-:-:S02]  /*1030*/  FADD.FTZ R145, R230, R145 ;  /* 0x00000091e6917221 */ /* 0x000fc40000010000 */
[-C--:B------:R-:W-:Y:S01]  /*1040*/  FFMA.FTZ R159, R239, R238.reuse, R159 ;  /* 0x000000eeef9f7223 */ /* 0x080fe2000001009f */
[----:B------:R-:W-:Y:S01]  /*1050*/  FADD.FTZ R23, R238, R23 ;  /* 0x00000017ee177221 */ /* 0x000fe20000010000 */
[----:B------:R-:W-:Y:S01]  /*1060*/  FMUL.FTZ R238, R85, R238 ;  /* 0x000000ee55ee7220 */ /* 0x000fe20000410000 */
[----:B------:R-:W-:Y:S01]  /*1070*/  FADD.FTZ R145, R240, R145 ;  /* 0x00000091f0917221 */ /* 0x000fe20000010000 */
[C---:B------:R-:W-:Y:S01]  /*1080*/  FADD.FTZ R247, -R229.reuse, R121 ;  /* 0x00000079e5f77221 */ /* 0x040fe20000010100 */
[C---:B------:R-:W-:Y:S01]  /*1090*/  FADD.FTZ R245, -R229.reuse, R122 ;  /* 0x0000007ae5f57221 */ /* 0x040fe20000010100 */
[----:B------:R-:W-:Y:S01]  /*10a0*/  FADD.FTZ R130, -R229, R130 ;  /* 0x00000082e5827221 */ /* 0x000fe20000010100 */
[----:B------:R-:W-:Y:S01]  /*10b0*/  FMUL.FTZ R231, R231, UR10 ;  /* 0x0000000ae7e77c20 */ /* 0x000fe20008410000 */
[----:B------:R-:W-:Y:S01]  /*10c0*/  SHF.L.U32 R224, R224, 0x10, RZ ;  /* 0x00000010e0e07819 */ /* 0x000fe200000006ff */
[----:B------:R-:W-:Y:S01]  /*10d0*/  FMUL.FTZ R236, R86, R125 ;  /* 0x0000007d56ec7220 */ /* 0x000fe20000410000 */
[----:B------:R-:W-:Y:S01]  /*10e0*/  FADD.FTZ R145, R238, R145 ;  /* 0x00000091ee917221 */ /* 0x000fe20000010000 */
[----:B------:R-:W-:Y:S01]  /*10f0*/  FMUL.FTZ R247, R247, UR10 ;  /* 0x0000000af7f77c20 */ /* 0x000fe20008410000 */
[----:B------:R-:W-:Y:S01]  /*1100*/  FADD.FTZ R250, -R229, R143 ;  /* 0x0000008fe5fa7221 */ /* 0x000fe20000010100 */
[----:B------:R-:W-:Y:S01]  /*1110*/  FMUL.FTZ R245, R245, UR10 ;  /* 0x0000000af5f57c20 */ /* 0x000fe20008410000 */
[----:B------:R-:W-:Y:S01]  /*1120*/  FMUL.FTZ R225, R130, UR10 ;  /* 0x0000000a82e17c20 */ /* 0x000fe20008410000 */
[----:B------:R-:W-:Y:S01]  /*1130*/  FADD.FTZ R129, -R229, R129 ;  /* 0x00000081e5817221 */ /* 0x000fe20000010100 */
[----:B------:R-:W-:Y:S01]  /*1140*/  SHF.L.U32 R143, R220, 0x10, RZ ;  /* 0x00000010dc8f7819 */ /* 0x000fe200000006ff */
[----:B------:R-:W-:Y:S01]  /*1150*/  FFMA.FTZ R130, R231, R242, RZ ;  /* 0x000000f2e7827223 */ /* 0x000fe200000100ff */
[----:B------:R-:W-:Y:S01]  /*1160*/  FMUL.FTZ R234, R87, R224 ;  /* 0x000000e057ea7220 */ /* 0x000fe20000410000 */
[----:B------:R-:W-:Y:S01]  /*1170*/  FADD.FTZ R145, R236, R145 ;  /* 0x00000091ec917221 */ /* 0x000fe20000010000 */
[----:B------:R-:W-:Y:S01]  /*1180*/  FFMA.FTZ R166, R247, R226, R166 ;  /* 0x000000e2f7a67223 */ /* 0x000fe200000100a6 */
[----:B------:R-:W-:Y:S01]  /*1190*/  FADD.FTZ R165, R226, R165 ;  /* 0x000000a5e2a57221 */ /* 0x000fe20000010000 */
[----:B------:R-:W-:Y:S01]  /*11a0*/  FFMA.FTZ R164, R245, R227, R164 ;  /* 0x000000e3f5a47223 */ /* 0x000fe200000100a4 */
[----:B------:R-:W-:Y:S01]  /*11b0*/  FADD.FTZ R163, R227, R163 ;  /* 0x000000a3e3a37221 */ /* 0x000fe20000010000 */
[----:B------:R-:W-:Y:S01]  /*11c0*/  SHF.L.U32 R226, R215, 0x10, RZ ;  /* 0x00000010d7e27819 */ /* 0x000fe200000006ff */
[----:B------:R-:W-:Y:S01]  /*11d0*/  FADD.FTZ R127, -R229, R127 ;  /* 0x0000007fe57f7221 */ /* 0x000fe20000010100 */
[----:B------:R-:W-:Y:S01]  /*11e0*/  FFMA.FTZ R168, R231, R228, R168 ;  /* 0x000000e4e7a87223 */ /* 0x000fe200000100a8 */
[----:B------:R-:W-:Y:S01]  /*11f0*/  FADD.FTZ R167, R228, R167 ;  /* 0x000000a7e4a77221 */ /* 0x000fe20000010000 */
[----:B------:R-:W-:Y:S01]  /*1200*/  FMUL.FTZ R227, R129, UR10 ;  /* 0x0000000a81e37c20 */ /* 0x000fe20008410000 */
[----:B------:R-:W-:Y:S01]  /*1210*/  FFMA.FTZ R130, R247, R233, R130 ;  /* 0x000000e9f7827223 */ /* 0x000fe20000010082 */
[C---:B------:R-:W-:Y:S01]  /*1220*/  FADD.FTZ R128, -R229.reuse, R128 ;  /* 0x00000080e5807221 */ /* 0x040fe20000010100 */
        /* <DEDUP_REMOVED lines=17> */
[----:B------:R-:W-:Y:S01]  /*1340*/  SHF.L.U32 R129, R217, 0x10, RZ ;  /* 0x00000010d9817819 */ /* 0x000fe200000006ff */
[----:B------:R-:W-:Y:S01]  /*1350*/  FFMA.FTZ R155, R227, R226, R155 ;  /* 0x000000e2e39b7223 */ /* 0x000fe2000001009b */
[----:B------:R-:W-:Y:S01]  /*1360*/  FADD.FTZ R19, R226, R19 ;  /* 0x00000013e2137221 */ /* 0x000fe20000010000 */
[----:B------:R-:W-:Y:S01]  /*1370*/  FFMA.FTZ R130, R245, R232, R130 ;  /* 0x000000e8f5827223 */ /* 0x000fe20000010082 */
[----:B------:R-:W-:Y:S01]  /*1380*/  FMUL.FTZ R229, R128, UR10 ;  /* 0x0000000a80e57c20 */ /* 0x000fe20008410000 */
[----:B------:R-:W-:Y:S01]  /*1390*/  FMUL.FTZ R226, R81, R226 ;  /* 0x000000e251e27220 */ /* 0x000fe20000410000 */
[----:B------:R-:W-:Y:S01]  /*13a0*/  FADD.FTZ R145, R228, R145 ;  /* 0x00000091e4917221 */ /* 0x000fe20000010000 */
[----:B------:R-:W-:Y:S01]  /*13b0*/  SHF.L.U32 R128, R219, 0x10, RZ ;  /* 0x00000010db807819 */ /* 0x000fe200000006ff */
[----:B------:R-:W-:Y:S01]  /*13c0*/  FMUL.FTZ R133, R120, UR10 ;  /* 0x0000000a78857c20 */ /* 0x000fe20008410000 */
[----:B------:R-:W-:Y:S01]  /*13d0*/  FMUL.FTZ R241, R124, UR10 ;  /* 0x0000000a7cf17c20 */ /* 0x000fe20008410000 */
[----:B------:R-:W-:Y:S01]  /*13e0*/  FFMA.FTZ R157, R235, R224, R157 ;  /* 0x000000e0eb9d7223 */ /* 0x000fe2000001009d */
[----:B------:R-:W-:Y:S01]  /*13f0*/  FADD.FTZ R21, R224, R21 ;  /* 0x00000015e0157221 */ /* 0x000fe20000010000 */
[----:B------:R-:W-:Y:S01]  /*1400*/  FFMA.FTZ R130, R243, R230, R130 ;  /* 0x000000e6f3827223 */ /* 0x000fe20000010082 */
[----:B------:R-:W-:Y:S01]  /*1410*/  FMUL.FTZ R224, R82, R129 ;  /* 0x0000008152e07220 */ /* 0x000fe20000410000 */
[----:B------:R-:W-:Y:S01]  /*1420*/  FADD.FTZ R145, R226, R145 ;  /* 0x00000091e2917221 */ /* 0x000fe20000010000 */
[----:B------:R-:W-:Y:S01]  /*1430*/  FMUL.FTZ R221, R123, UR10 ;  /* 0x0000000a7bdd7c20 */ /* 0x000fe20008410000 */
[-C--:B------:R-:W-:Y:S01]  /*1440*/  FFMA.FTZ R153, R133, R128.reuse, R153 ;  /* 0x0000008085997223 */ /* 0x080fe20000010099 */
[----:B------:R-:W-:Y:S01]  /*1450*/  FADD.FTZ R17, R128, R17 ;  /* 0x0000001180117221 */ /* 0x000fe20000010000 */
[----:B------:R-:W-:Y:S01]  /*1460*/  FMUL.FTZ R132, R83, R128 ;  /* 0x0000008053847220 */ /* 0x000fe20000410000 */
[----:B------:R-:W-:Y:S01]  /*1470*/  SHF.L.U32 R123, R218, 0x10, RZ ;  /* 0x00000010da7b7819 */ /* 0x000fe200000006ff */
[----:B------:R-:W-:Y:S01]  /*1480*/  FFMA.FTZ R128, R241, R240, R130 ;  /* 0x000000f0f1807223 */ /* 0x000fe20000010082 */
[----:B------:R-:W-:Y:S01]  /*1490*/  FADD.FTZ R145, R224, R145 ;  /* 0x00000091e0917221 */ /* 0x000fe20000010000 */
[----:B------:R-:W-:Y:S01]  /*14a0*/  FMUL.FTZ R237, R237, UR10 ;  /* 0x0000000aeded7c20 */ /* 0x000fe20008410000 */
        /* <DEDUP_REMOVED lines=12> */
[----:B------:R-:W-:Y:S01]  /*1570*/  FFMA.FTZ R158, R237, R125, R158 ;  /* 0x0000007ded9e7223 */ /* 0x000fe2000001009e */
[----:B------:R-:W-:Y:S01]  /*1580*/  FADD.FTZ R22, R125, R22 ;  /* 0x000000167d167221 */ /* 0x000fe20000010000 */
[----:B------:R-:W-:Y:S01]  /*1590*/  FMUL.FTZ R219, R134, UR10 ;  /* 0x0000000a86db7c20 */ /* 0x000fe20008410000 */
        /* <DEDUP_REMOVED lines=62> */
[----:B------:R-:W-:Y:S01]  /*1980*/  FADD.FTZ R145, R146, R147 ;  /* 0x0000009392917221 */ /* 0x000fe20000010000 */
[----:B------:R-:W-:Y:S01]  /*1990*/  FMUL.FTZ R146, R67, R204 ;  /* 0x000000cc43927220 */ /* 0x000fe20000410000 */
[----:B------:R-:W-:Y:S01]  /*19a0*/  FMUL.FTZ R209, R209, UR10 ;  /* 0x0000000ad1d17c20 */ /* 0x000fe20008410000 */
[----:B------:R-:W-:Y:S01]  /*19b0*/  FFMA.FTZ R200, R141, R138, R200 ;  /* 0x0000008a8dc87223 */ /* 0x000fe200000100c8 */
[----:B------:R-:W-:Y:S01]  /*19c0*/  FMUL.FTZ R137, R137, UR10 ;  /* 0x0000000a89897c20 */ /* 0x000fe20008410000 */
[----:B------:R-:W-:-:S02]  /*19d0*/  FADD.FTZ R252, R145, R146 ;  /* 0x0000009291fc7221 */ /* 0x000fc40000010000 */
[----:B------:R-:W-:Y:S01]  /*19e0*/  FFMA.FTZ R200, R209, R140, R200 ;  /* 0x0000008cd1c87223 */ /* 0x000fe200000100c8 */
[----:B------:R-:W-:Y:S02]  /*19f0*/  FMUL.FTZ R207, R250, UR10 ;  /* 0x0000000afacf7c20 */ /* 0x000fe40008410000 */
[----:B------:R-:W0:Y:S01]  /*1a00*/  SHFL.DOWN PT, R250, R252, 0x10, 0x1f ;  /* 0x0a001f00fcfa7f89 */ /* 0x000e2200000e0000 */
[----:B------:R-:W-:Y:S01]  /*1a10*/  FFMA.FTZ R200, R137, R136, R200 ;  /* 0x0000008889c87223 */ /* 0x000fe200000100c8 */
[----:B------:R-:W-:-:S03]  /*1a20*/  FMUL.FTZ R145, R142, UR10 ;  /* 0x0000000a8e917c20 */ /* 0x000fc60008410000 */
        /* <DEDUP_REMOVED lines=23> */
[----:B------:R-:W-:Y:S01]  /*1ba0*/  FFMA.FTZ R151, R221, R120, R151 ;  /* 0x00000078dd977223 */ /* 0x000fe20000010097 */
[----:B------:R-:W-:Y:S02]  /*1bb0*/  FADD.FTZ R15, R120, R15 ;  /* 0x0000000f780f7221 */ /* 0x000fe40000010000 */
[----:B------:R-:W1:Y:S01]  /*1bc0*/  SHFL.DOWN PT, R120, R126, 0x1, 0x1f ;  /* 0x08201f007e787f89 */ /* 0x000e6200000e0000 */
[----:B--2---:R-:W-:Y:S01]  /*1bd0*/  LOP3.LUT P0, RZ, R142, 0x1f, RZ, 0xc0, !PT ;  /* 0x0000001f8eff7812 */ /* 0x004fe2000780c0ff */
[----:B0-----:R-:W-:-:S05]  /*1be0*/  FADD.FTZ R250, R252, R121 ;  /* 0x00000079fcfa7221 */ /* 0x001fca0000010000 */
[----:B------:R-:W0:Y:S01]  /*1bf0*/  SHFL.DOWN PT, R131, R250, 0x1, 0x1f ;  /* 0x08201f00fa837f89 */ /* 0x000e2200000e0000 */
[----:B------:R-:W-:Y:S01]  /*1c00*/  UMOV UR7, 0x3f800000 ;  /* 0x3f80000000077882 */ /* 0x000fe20000000000 */
[----:B------:R-:W-:Y:S01]  /*1c10*/  @UP0 USHF.L.U32 UR7, UR4, 0x10, URZ ;  /* 0x0000001004070899 */ /* 0x000fe200080006ff */
[----:B------:R-:W-:Y:S01]  /*1c20*/  BSSY.RECONVERGENT B0, `(.L_x_6140) ;  /* 0x000000c000007945 */ /* 0x000fe20003800200 */
[----:B-1----:R-:W-:Y:S01]  /*1c30*/  FADD.FTZ R120, R126, R120 ;  /* 0x000000787e787221 */ /* 0x002fe20000010000 */
[----:B0-----:R-:W-:Y:S02]  /*1c40*/  FADD.FTZ R121, R250, R131 ;  /* 0x00000083fa797221 */ /* 0x001fe40000010000 */
[----:B------:R-:W-:Y:S07]  /*1c50*/  @P0 BRA `(.L_x_6141) ;  /* 0x0000000000200947 */ /* 0x000fee0003800000 */
        /* <DEDUP_REMOVED lines=8> */
.L_x_6141:
[----:B------:R-:W-:Y:S05]  /*1ce0*/  BSYNC.RECONVERGENT B0 ;  /* 0x0000000000007941 */ /* 0x000fea0003800200 */
.L_x_6140:
        /* <DEDUP_REMOVED lines=79> */
[--C-:B------:R-:W-:Y:S01]  /*21e0*/  FFMA.FTZ R229, R229, UR4, R204.reuse ;  /* 0x00000004e5e57c23 */ /* 0x100fe200080100cc */
[--C-:B------:R-:W-:Y:S01]  /*21f0*/  FFMA.FTZ R227, R227, UR4, R204.reuse ;  /* 0x00000004e3e37c23 */ /* 0x100fe200080100cc */
[----:B------:R-:W-:Y:S01]  /*2200*/  FADD.FTZ R133, R132, -R133 ;  /* 0x8000008584857221 */ /* 0x000fe20000010000 */
[--C-:B------:R-:W-:Y:S01]  /*2210*/  FFMA.FTZ R245, R245, UR4, R204.reuse ;  /* 0x00000004f5f57c23 */ /* 0x100fe200080100cc */
[----:B------:R-:W-:Y:S01]  /*2220*/  FMUL.FTZ R235, R237, UR10 ;  /* 0x0000000aedeb7c20 */ /* 0x000fe20008410000 */
[----:B------:R-:W-:Y:S01]  /*2230*/  FMUL.FTZ R127, R127, UR10 ;  /* 0x0000000a7f7f7c20 */ /* 0x000fe20008410000 */
[----:B------:R-:W-:Y:S01]  /*2240*/  FMUL.FTZ R121, R120, UR10 ;  /* 0x0000000a78797c20 */ /* 0x000fe20008410000 */
[----:B------:R-:W-:Y:S01]  /*2250*/  FMUL.FTZ R129, R129, UR10 ;  /* 0x0000000a81817c20 */ /* 0x000fe20008410000 */
[--C-:B------:R-:W-:Y:S01]  /*2260*/  FFMA.FTZ R219, R219, UR4, R204.reuse ;  /* 0x00000004dbdb7c23 */ /* 0x100fe200080100cc */
[----:B------:R-:W-:Y:S01]  /*2270*/  FADD.FTZ R229, R228, -R229 ;  /* 0x800000e5e4e57221 */ /* 0x000fe20000010000 */
[----:B------:R-:W-:Y:S01]  /*2280*/  FADD.FTZ R226, R226, -R227 ;  /* 0x800000e3e2e27221 */ /* 0x000fe20000010000 */
[----:B------:R-:W-:Y:S01]  /*2290*/  FMUL.FTZ R133, R133, UR10 ;  /* 0x0000000a85857c20 */ /* 0x000fe20008410000 */
[----:B------:R-:W-:Y:S01]  /*22a0*/  FADD.FTZ R245, R232, -R245 ;  /* 0x800000f5e8f57221 */ /* 0x000fe20000010000 */
[--C-:B------:R-:W-:Y:S01]  /*22b0*/  FFMA.FTZ R243, R243, UR4, R204.reuse ;  /* 0x00000004f3f37c23 */ /* 0x100fe200080100cc */
[----:B------:R-:W-:Y:S01]  /*22c0*/  FMUL.FTZ R235, R235, UR7 ;  /* 0x00000007ebeb7c20 */ /* 0x000fe20008410000 */
[----:B------:R-:W-:Y:S01]  /*22d0*/  FMUL.FTZ R228, R127, UR7 ;  /* 0x000000077fe47c20 */ /* 0x000fe20008410000 */
[--C-:B------:R-:W-:Y:S01]  /*22e0*/  FFMA.FTZ R227, R223, UR4, R204.reuse ;  /* 0x00000004dfe37c23 */ /* 0x100fe200080100cc */
[----:B------:R-:W-:Y:S01]  /*22f0*/  FMUL.FTZ R232, R121, UR7 ;  /* 0x0000000779e87c20 */ /* 0x000fe20008410000 */
[----:B------:R-:W-:Y:S01]  /*2300*/  FMUL.FTZ R223, R129, UR7 ;  /* 0x0000000781df7c20 */ /* 0x000fe20008410000 */
[--C-:B------:R-:W-:Y:S01]  /*2310*/  FFMA.FTZ R135, R135, UR4, R204.reuse ;  /* 0x0000000487877c23 */ /* 0x100fe200080100cc */
[--C-:B------:R-:W-:Y:S01]  /*2320*/  FFMA.FTZ R121, R239, UR4, R204.reuse ;  /* 0x00000004ef797c23 */ /* 0x100fe200080100cc */
[----:B------:R-:W-:Y:S01]  /*2330*/  FADD.FTZ R219, R218, -R219 ;  /* 0x800000dbdadb7221 */ /* 0x000fe20000010000 */
[----:B------:R-:W-:Y:S01]  /*2340*/  FMUL.FTZ R218, R133, UR7 ;  /* 0x0000000785da7c20 */ /* 0x000fe20008410000 */
[----:B------:R-:W-:Y:S01]  /*2350*/  FADD.FTZ R243, R230, -R243 ;  /* 0x800000f3e6f37221 */ /* 0x000fe20000010000 */
[----:B------:R-:W-:Y:S01]  /*2360*/  FMUL.FTZ R126, R42, R235 ;  /* 0x000000eb2a7e7220 */ /* 0x000fe20000410000 */
[----:B------:R-:W-:Y:S01]  /*2370*/  FMUL.FTZ R127, R43, R228 ;  /* 0x000000e42b7f7220 */ /* 0x000fe20000410000 */
[----:B------:R-:W-:Y:S01]  /*2380*/  FMUL.FTZ R129, R46, R223 ;  /* 0x000000df2e817220 */ /* 0x000fe20000410000 */
[----:B------:R-:W-:Y:S01]  /*2390*/  FADD.FTZ R128, R134, -R135 ;  /* 0x8000008786807221 */ /* 0x000fe20000010000 */
[--C-:B------:R-:W-:Y:S01]  /*23a0*/  FFMA.FTZ R231, R231, UR4, R204.reuse ;  /* 0x00000004e7e77c23 */ /* 0x100fe200080100cc */
[----:B------:R-:W-:Y:S01]  /*23b0*/  FADD.FTZ R121, R238, -R121 ;  /* 0x80000079ee797221 */ /* 0x000fe20000010000 */
[--C-:B------:R-:W-:Y:S01]  /*23c0*/  FFMA.FTZ R241, R241, UR4, R204.reuse ;  /* 0x00000004f1f17c23 */ /* 0x100fe200080100cc */
[----:B------:R-:W-:Y:S01]  /*23d0*/  FMUL.FTZ R132, R47, R218 ;  /* 0x000000da2f847220 */ /* 0x000fe20000410000 */
[----:B------:R-:W-:Y:S01]  /*23e0*/  FMUL.FTZ R233, R245, UR10 ;  /* 0x0000000af5e97c20 */ /* 0x000fe20008410000 */
[----:B------:R-:W-:Y:S01]  /*23f0*/  FMUL.FTZ R230, R243, UR10 ;  /* 0x0000000af3e67c20 */ /* 0x000fe20008410000 */
[--C-:B------:R-:W-:Y:S01]  /*2400*/  FFMA.FTZ R215, R215, UR4, R204.reuse ;  /* 0x00000004d7d77c23 */ /* 0x100fe200080100cc */
[----:B------:R-:W-:Y:S01]  /*2410*/  FMUL.FTZ R128, R128, UR10 ;  /* 0x0000000a80807c20 */ /* 0x000fe20008410000 */
[----:B------:R-:W-:Y:S01]  /*2420*/  FADD.FTZ R231, R242, -R231 ;  /* 0x800000e7f2e77221 */ /* 0x000fe20000010000 */
[----:B------:R-:W-:Y:S01]  /*2430*/  FMUL.FTZ R123, R121, UR10 ;  /* 0x0000000a797b7c20 */ /* 0x000fe20008410000 */
[----:B------:R-:W-:Y:S01]  /*2440*/  F2F.BF16.F32 R126, R126 ;  /* 0x0000007e007e7304 */ /* 0x000fe20000202000 */
[--C-:B------:R-:W-:Y:S01]  /*2450*/  FFMA.FTZ R221, R221, UR4, R204.reuse ;  /* 0x00000004dddd7c23 */ /* 0x100fe200080100cc */
[--C-:B------:R-:W-:Y:S01]  /*2460*/  FFMA.FTZ R213, R213, UR4, R204.reuse ;  /* 0x00000004d5d57c23 */ /* 0x100fe200080100cc */
[----:B------:R-:W-:Y:S01]  /*2470*/  FADD.FTZ R241, R240, -R241 ;  /* 0x800000f1f0f17221 */ /* 0x000fe20000010000 */
[----:B------:R-:W-:Y:S01]  /*2480*/  FMUL.FTZ R233, R233, UR7 ;  /* 0x00000007e9e97c20 */ /* 0x000fe20008410000 */
[----:B------:R-:W-:Y:S01]  /*2490*/  FMUL.FTZ R230, R230, UR7 ;  /* 0x00000007e6e67c20 */ /* 0x000fe20008410000 */
[----:B------:R-:W-:Y:S01]  /*24a0*/  FADD.FTZ R130, R212, -R215 ;  /* 0x800000d7d4827221 */ /* 0x000fe20000010000 */
[--C-:B------:R-:W-:Y:S01]  /*24b0*/  FFMA.FTZ R135, R217, UR4, R204.reuse ;  /* 0x00000004d9877c23 */ /* 0x100fe200080100cc */
[----:B------:R-:W0:Y:S01]  /*24c0*/  F2F.BF16.F32 R127, R127 ;  /* 0x0000007f007f7304 */ /* 0x000e220000202000 */
[----:B------:R-:W-:Y:S01]  /*24d0*/  FMUL.FTZ R212, R128, UR7 ;  /* 0x0000000780d47c20 */ /* 0x000fe20008410000 */
[----:B------:R-:W-:Y:S01]  /*24e0*/  FMUL.FTZ R231, R231, UR10 ;  /* 0x0000000ae7e77c20 */ /* 0x000fe20008410000 */
[----:B------:R-:W-:Y:S01]  /*24f0*/  FMUL.FTZ R236, R123, UR7 ;  /* 0x000000077bec7c20 */ /* 0x000fe20008410000 */
[----:B------:R-:W-:Y:S01]  /*2500*/  FADD.FTZ R220, R220, -R221 ;  /* 0x800000dddcdc7221 */ /* 0x000fe20000010000 */
[----:B------:R-:W-:Y:S01]  /*2510*/  FADD.FTZ R128, R210, -R213 ;  /* 0x800000d5d2807221 */ /* 0x000fe20000010000 */
[----:B------:R-:W-:Y:S01]  /*2520*/  FMUL.FTZ R239, R241, UR10 ;  /* 0x0000000af1ef7c20 */ /* 0x000fe20008410000 */
[----:B------:R-:W-:Y:S01]  /*2530*/  FMUL.FTZ R210, R226, UR10 ;  /* 0x0000000ae2d27c20 */ /* 0x000fe20008410000 */
[----:B------:R-:W-:Y:S01]  /*2540*/  F2F.BF16.F32 R129, R129 ;  /* 0x0000008100817304 */ /* 0x000fe20000202000 */
[----:B------:R-:W-:Y:S01]  /*2550*/  FMUL.FTZ R122, R38, R233 ;  /* 0x000000e9267a7220 */ /* 0x000fe20000410000 */
[----:B------:R-:W-:Y:S01]  /*2560*/  FMUL.FTZ R125, R39, R230 ;  /* 0x000000e6277d7220 */ /* 0x000fe20000410000 */
[----:B------:R-:W-:Y:S01]  /*2570*/  FMUL.FTZ R124, R37, R232 ;  /* 0x000000e8257c7220 */ /* 0x000fe20000410000 */
[----:B------:R-:W-:Y:S01]  /*2580*/  FMUL.FTZ R219, R219, UR10 ;  /* 0x0000000adbdb7c20 */ /* 0x000fe20008410000 */
[----:B------:R-:W-:Y:S01]  /*2590*/  FADD.FTZ R135, R214, -R135 ;  /* 0x80000087d6877221 */ /* 0x000fe20000010000 */
[----:B------:R-:W-:Y:S01]  /*25a0*/  FMUL.FTZ R231, R231, UR7 ;  /* 0x00000007e7e77c20 */ /* 0x000fe20008410000 */
[----:B------:R-:W-:Y:S01]  /*25b0*/  FMUL.FTZ R123, R41, R236 ;  /* 0x000000ec297b7220 */ /* 0x000fe20000410000 */
[----:B------:R1:W2:Y:S01]  /*25c0*/  F2F.BF16.F32 R134, R132 ;  /* 0x0000008400867304 */ /* 0x0002a20000202000 */
[----:B------:R-:W-:Y:S01]  /*25d0*/  FMUL.FTZ R220, R220, UR10 ;  /* 0x0000000adcdc7c20 */ /* 0x000fe20008410000 */
[----:B------:R-:W-:Y:S01]  /*25e0*/  FMUL.FTZ R239, R239, UR7 ;  /* 0x00000007efef7c20 */ /* 0x000fe20008410000 */
[----:B------:R-:W-:Y:S01]  /*25f0*/  FADD.FTZ R222, R222, -R227 ;  /* 0x800000e3dede7221 */ /* 0x000fe20000010000 */
[----:B------:R-:W-:Y:S01]  /*2600*/  FMUL.FTZ R210, R210, UR7 ;  /* 0x00000007d2d27c20 */ /* 0x000fe20008410000 */
[----:B------:R-:W-:Y:S01]  /*2610*/  FMUL.FTZ R225, R229, UR10 ;  /* 0x0000000ae5e17c20 */ /* 0x000fe20008410000 */
[----:B------:R-:W-:Y:S01]  /*2620*/  FMUL.FTZ R217, R219, UR7 ;  /* 0x00000007dbd97c20 */ /* 0x000fe20008410000 */
[--C-:B------:R-:W-:Y:S01]  /*2630*/  FFMA.FTZ R211, R211, UR4, R204.reuse ;  /* 0x00000004d3d37c23 */ /* 0x100fe200080100cc */
[----:B------:R-:W-:Y:S01]  /*2640*/  FMUL.FTZ R135, R135, UR10 ;  /* 0x0000000a87877c20 */ /* 0x000fe20008410000 */
[----:B-1----:R-:W-:Y:S01]  /*2650*/  FMUL.FTZ R132, R51, R212 ;  /* 0x000000d433847220 */ /* 0x002fe20000410000 */
[----:B------:R-:W-:Y:S01]  /*2660*/  FMUL.FTZ R120, R36, R231 ;  /* 0x000000e724787220 */ /* 0x000fe20000410000 */
[----:B------:R-:W-:Y:S01]  /*2670*/  F2F.BF16.F32 R122, R122 ;  /* 0x0000007a007a7304 */ /* 0x000fe20000202000 */
[----:B------:R-:W-:Y:S01]  /*2680*/  FMUL.FTZ R220, R220, UR7 ;  /* 0x00000007dcdc7c20 */ /* 0x000fe20008410000 */
[----:B------:R-:W-:Y:S01]  /*2690*/  FMUL.FTZ R121, R40, R239 ;  /* 0x000000ef28797220 */ /* 0x000fe20000410000 */
[--C-:B------:R-:W-:Y:S01]  /*26a0*/  FFMA.FTZ R219, R141, UR4, R204.reuse ;  /* 0x000000048ddb7c23 */ /* 0x100fe200080100cc */
[----:B------:R-:W-:Y:S01]  /*26b0*/  FMUL.FTZ R213, R222, UR10 ;  /* 0x0000000aded57c20 */ /* 0x000fe20008410000 */
[----:B------:R-:W-:Y:S01]  /*26c0*/  FMUL.FTZ R214, R45, R210 ;  /* 0x000000d22dd67220 */ /* 0x000fe20000410000 */
[----:B------:R-:W-:Y:S01]  /*26d0*/  FMUL.FTZ R225, R225, UR7 ;  /* 0x00000007e1e17c20 */ /* 0x000fe20008410000 */
[--C-:B------:R-:W-:Y:S01]  /*26e0*/  FFMA.FTZ R209, R209, UR4, R204.reuse ;  /* 0x00000004d1d17c23 */ /* 0x100fe200080100cc */
[----:B------:R-:W1:Y:S01]  /*26f0*/  F2F.BF16.F32 R125, R125 ;  /* 0x0000007d007d7304 */ /* 0x000e620000202000 */
[----:B------:R-:W-:Y:S01]  /*2700*/  FMUL.FTZ R227, R50, R217 ;  /* 0x000000d932e37220 */ /* 0x000fe20000410000 */
[----:B------:R-:W-:Y:S01]  /*2710*/  FADD.FTZ R208, R208, -R211 ;  /* 0x800000d3d0d07221 */ /* 0x000fe20000010000 */
[----:B0-----:R-:W-:Y:S01]  /*2720*/  PRMT R127, R126, 0x5410, R127 ;  /* 0x000054107e7f7816 */ /* 0x001fe2000000007f */
[----:B------:R-:W-:Y:S01]  /*2730*/  FFMA.FTZ R137, R137, UR4, R204 ;  /* 0x0000000489897c23 */ /* 0x000fe200080100cc */
[----:B------:R-:W-:Y:S01]  /*2740*/  FMUL.FTZ R126, R49, R220 ;  /* 0x000000dc317e7220 */ /* 0x000fe20000410000 */
[----:B--2---:R-:W-:Y:S01]  /*2750*/  PRMT R129, R129, 0x5410, R134 ;  /* 0x0000541081817816 */ /* 0x004fe20000000086 */
[----:B------:R-:W-:Y:S01]  /*2760*/  FMUL.FTZ R211, R135, UR7 ;  /* 0x0000000787d37c20 */ /* 0x000fe20008410000 */
[----:B------:R-:W0:Y:S01]  /*2770*/  F2F.BF16.F32 R124, R124 ;  /* 0x0000007c007c7304 */ /* 0x000e220000202000 */
[----:B------:R-:W-:Y:S01]  /*2780*/  FADD.FTZ R219, R138, -R219 ;  /* 0x800000db8adb7221 */ /* 0x000fe20000010000 */
[----:B------:R-:W-:Y:S01]  /*2790*/  FMUL.FTZ R213, R213, UR7 ;  /* 0x00000007d5d57c20 */ /* 0x000fe20008410000 */
[----:B------:R-:W2:Y:S01]  /*27a0*/  LDC.64 R134, c[0x0][0x468] ;  /* 0x00011a00ff867b82 */ /* 0x000ea20000000a00 */
[----:B------:R-:W-:Y:S01]  /*27b0*/  FMUL.FTZ R131, R44, R225 ;  /* 0x000000e12c837220 */ /* 0x000fe20000410000 */
[----:B------:R-:W-:Y:S01]  /*27c0*/  FADD.FTZ R138, R140, -R209 ;  /* 0x800000d18c8a7221 */ /* 0x000fe20000010000 */
[----:B------:R-:W-:Y:S01]  /*27d0*/  FFMA.FTZ R140, R207, UR4, R204 ;  /* 0x00000004cf8c7c23 */ /* 0x000fe200080100cc */
[----:B------:R-:W-:Y:S01]  /*27e0*/  FADD.FTZ R207, R136, -R137 ;  /* 0x8000008988cf7221 */ /* 0x000fe20000010000 */
[----:B------:R-:W3:Y:S01]  /*27f0*/  F2F.BF16.F32 R123, R123 ;  /* 0x0000007b007b7304 */ /* 0x000ee20000202000 */
[----:B------:R-:W-:Y:S01]  /*2800*/  FMUL.FTZ R136, R48, R213 ;  /* 0x000000d530887220 */ /* 0x000fe20000410000 */
[----:B------:R-:W-:Y:S01]  /*2810*/  FADD.FTZ R221, R139, -R140 ;  /* 0x8000008c8bdd7221 */ /* 0x000fe20000010000 */
[----:B-1----:R-:W-:Y:S01]  /*2820*/  PRMT R137, R122, 0x5410, R125 ;  /* 0x000054107a897816 */ /* 0x002fe2000000007d */
[----:B------:R-:W-:Y:S01]  /*2830*/  FMUL.FTZ R128, R128, UR10 ;  /* 0x0000000a80807c20 */ /* 0x000fe20008410000 */
[----:B------:R-:W-:Y:S01]  /*2840*/  FMUL.FTZ R130, R130, UR10 ;  /* 0x0000000a82827c20 */ /* 0x000fe20008410000 */
[----:B------:R-:W-:Y:S01]  /*2850*/  FMUL.FTZ R208, R208, UR10 ;  /* 0x0000000ad0d07c20 */ /* 0x000fe20008410000 */
[----:B0-----:R-:W-:Y:S01]  /*2860*/  IMAD.WIDE.U32 R124, R124, 0x10000, RZ ;  /* 0x000100007c7c7825 */ /* 0x001fe200078e00ff */
[----:B------:R0:W-:Y:S03]  /*2870*/  F2F.BF16.F32 R224, R132 ;  /* 0x0000008400e07304 */ /* 0x0001e60000202000 */
[----:B------:R-:W-:Y:S01]  /*2880*/  FMUL.FTZ R141, R128, UR7 ;  /* 0x00000007808d7c20 */ /* 0x000fe20008410000 */
[----:B------:R-:W-:-:S04]  /*2890*/  FMUL.FTZ R140, R130, UR7 ;  /* 0x00000007828c7c20 */ /* 0x000fc80008410000 */
[----:B------:R-:W-:Y:S01]  /*28a0*/  F2F.BF16.F32 R120, R120 ;  /* 0x0000007800787304 */ /* 0x000fe20000202000 */
[----:B0-----:R-:W0:Y:S01]  /*28b0*/  LDC.64 R132, c[0x0][0x390] ;  /* 0x0000e400ff847b82 */ /* 0x001e220000000a00 */
[----:B---3--:R-:W-:Y:S01]  /*28c0*/  IMAD.WIDE.U32 R122, R123, 0x10000, RZ ;  /* 0x000100007b7a7825 */ /* 0x008fe200078e00ff */
[----:B------:R-:W-:-:S05]  /*28d0*/  LOP3.LUT R137, R137, R125, RZ, 0xfc, !PT ;  /* 0x0000007d89897212 */ /* 0x000fca00078efcff */
[----:B------:R-:W1:Y:S01]  /*28e0*/  F2F.BF16.F32 R121, R121 ;  /* 0x0000007900797304 */ /* 0x000e620000202000 */
[----:B------:R-:W-:-:S07]  /*28f0*/  LOP3.LUT R127, R127, R123, RZ, 0xfc, !PT ;  /* 0x0000007b7f7f7212 */ /* 0x000fce00078efcff */
[----:B------:R-:W-:Y:S08]  /*2900*/  F2F.BF16.F32 R214, R214 ;  /* 0x000000d600d67304 */ /* 0x000ff00000202000 */
[----:B------:R1:W3:Y:S08]  /*2910*/  F2F.BF16.F32 R222, R126 ;  /* 0x0000007e00de7304 */ /* 0x0002f00000202000 */
[----:B------:R-:W4:Y:S01]  /*2920*/  F2F.BF16.F32 R227, R227 ;  /* 0x000000e300e37304 */ /* 0x000f220000202000 */
[----:B-1----:R-:W-:Y:S01]  /*2930*/  LOP3.LUT R126, R122, R121, RZ, 0xfc, !PT ;  /* 0x000000797a7e7212 */ /* 0x002fe200078efcff */
[----:B------:R-:W-:Y:S01]  /*2940*/  FMUL.FTZ R219, R219, UR10 ;  /* 0x0000000adbdb7c20 */ /* 0x000fe20008410000 */
[----:B--2---:R-:W-:-:S04]  /*2950*/  IMAD.WIDE.U32 R244, R203, 0x8, R134 ;  /* 0x00000008cbf47825 */ /* 0x004fc800078e0086 */
[----:B------:R-:W-:Y:S01]  /*2960*/  FMUL.FTZ R209, R52, R211 ;  /* 0x000000d334d17220 */ /* 0x000fe20000410000 */
[----:B------:R-:W1:Y:S01]  /*2970*/  F2F.BF16.F32 R131, R131 ;  /* 0x0000008300837304 */ /* 0x000e620000202000 */
[----:B---3--:R-:W-:-:S07]  /*2980*/  IMAD.WIDE.U32 R122, R222, 0x10000, RZ ;  /* 0x00010000de7a7825 */ /* 0x008fce00078e00ff */
[----:B------:R2:W3:Y:S01]  /*2990*/  F2F.BF16.F32 R139, R136 ;  /* 0x00000088008b7304 */ /* 0x0004e20000202000 */
[----:B----4-:R-:W-:Y:S01]  /*29a0*/  PRMT R227, R227, 0x5410, R224 ;  /* 0x00005410e3e37816 */ /* 0x010fe200000000e0 */
[----:B------:R-:W-:Y:S01]  /*29b0*/  FMUL.FTZ R208, R208, UR7 ;  /* 0x00000007d0d07c20 */ /* 0x000fe20008410000 */
[----:B------:R-:W-:Y:S01]  /*29c0*/  FMUL.FTZ R207, R207, UR10 ;  /* 0x0000000acfcf7c20 */ /* 0x000fe20008410000 */
[----:B------:R-:W-:Y:S01]  /*29d0*/  FMUL.FTZ R224, R54, R141 ;  /* 0x0000008d36e07220 */ /* 0x000fe20000410000 */
[----:B------:R-:W-:-:S03]  /*29e0*/  FMUL.FTZ R215, R53, R140 ;  /* 0x0000008c35d77220 */ /* 0x000fc60000410000 */
[----:B------:R-:W-:Y:S01]  /*29f0*/  F2F.BF16.F32 R209, R209 ;  /* 0x000000d100d17304 */ /* 0x000fe20000202000 */
[----:B--2---:R-:W-:Y:S01]  /*2a00*/  LOP3.LUT R136, R124, R120, RZ, 0xfc, !PT ;  /* 0x000000787c887212 */ /* 0x004fe200078efcff */
[----:B------:R-:W-:-:S04]  /*2a10*/  IMAD.WIDE.U32 R124, R214, 0x10000, RZ ;  /* 0x00010000d67c7825 */ /* 0x000fc800078e00ff */
[----:B------:R-:W-:Y:S01]  /*2a20*/  FMUL.FTZ R214, R138, UR10 ;  /* 0x0000000a8ad67c20 */ /* 0x000fe20008410000 */
[--C-:B0-----:R-:W-:Y:S01]  /*2a30*/  IMAD.WIDE.U32 R120, R216, 0x8, R132.reuse ;  /* 0x00000008d8787825 */ /* 0x101fe200078e0084 */
[----:B-1----:R-:W-:Y:S02]  /*2a40*/  LOP3.LUT R128, R124, R131, RZ, 0xfc, !PT ;  /* 0x000000837c807212 */ /* 0x002fe400078efcff */
[----:B---3--:R-:W-:Y:S01]  /*2a50*/  LOP3.LUT R130, R122, R139, RZ, 0xfc, !PT ;  /* 0x0000008b7a827212 */ /* 0x008fe200078efcff */
[----:B------:R-:W-:Y:S01]  /*2a60*/  FMUL.FTZ R229, R55, R208 ;  /* 0x000000d037e57220 */ /* 0x000fe20000410000 */
[----:B------:R-:W-:Y:S01]  /*2a70*/  LOP3.LUT R131, R227, R123, RZ, 0xfc, !PT ;  /* 0x0000007be3837212 */ /* 0x000fe200078efcff */
[----:B------:R-:W-:-:S04]  /*2a80*/  IMAD.WIDE.U32 R122, R206, 0x8, R132 ;  /* 0x00000008ce7a7825 */ /* 0x000fc800078e0084 */
[----:B------:R-:W-:Y:S01]  /*2a90*/  FMUL.FTZ R214, R214, UR7 ;  /* 0x00000007d6d67c20 */ /* 0x000fe20008410000 */
[----:B------:R-:W2:Y:S01]  /*2aa0*/  LDG.E.64 R120, desc[UR16][R120.64] ;  /* 0x0000001078787981 */ /* 0x000ea2000c1e1b00 */
[----:B------:R-:W-:Y:S01]  /*2ab0*/  FMUL.FTZ R207, R207, UR7 ;  /* 0x00000007cfcf7c20 */ /* 0x000fe20008410000 */
[----:B------:R-:W-:-:S04]  /*2ac0*/  IMAD.WIDE.U32 R226, R206, 0x8, R134 ;  /* 0x00000008cee27825 */ /* 0x000fc800078e0086 */
[----:B------:R-:W-:Y:S01]  /*2ad0*/  FMUL.FTZ R206, R221, UR10 ;  /* 0x0000000addce7c20 */ /* 0x000fe20008410000 */
[----:B------:R0:W-:Y:S01]  /*2ae0*/  F2F.BF16.F32 R222, R224 ;  /* 0x000000e000de7304 */ /* 0x0001e20000202000 */
[----:B------:R-:W-:Y:S01]  /*2af0*/  LOP3.LUT R129, R129, R125, RZ, 0xfc, !PT ;  /* 0x0000007d81817212 */ /* 0x000fe200078efcff */
[----:B------:R-:W-:-:S04]  /*2b00*/  IMAD.WIDE.U32 R138, R216, 0x8, R134 ;  /* 0x00000008d88a7825 */ /* 0x000fc800078e0086 */
[----:B------:R-:W-:Y:S01]  /*2b10*/  FMUL.FTZ R206, R206, UR7 ;  /* 0x00000007cece7c20 */ /* 0x000fe20008410000 */
[----:B------:R-:W-:Y:S01]  /*2b20*/  FMUL.FTZ R216, R57, R214 ;  /* 0x000000d639d87220 */ /* 0x000fe20000410000 */
[----:B------:R1:W-:Y:S01]  /*2b30*/  STG.E.64 desc[UR16][R138.64], R136 ;  /* 0x000000888a007986 */ /* 0x0003e2000c101b10 */
[----:B------:R-:W-:Y:S01]  /*2b40*/  F2F.BF16.F32 R215, R215 ;  /* 0x000000d700d77304 */ /* 0x000fe20000202000 */
[----:B0-----:R-:W-:Y:S01]  /*2b50*/  FMUL.FTZ R224, R59, R206 ;  /* 0x000000ce3be07220 */ /* 0x001fe20000410000 */
[----:B------:R-:W-:Y:S01]  /*2b60*/  FMUL.FTZ R221, R58, R207 ;  /* 0x000000cf3add7220 */ /* 0x000fe20000410000 */
[--C-:B------:R-:W-:Y:S01]  /*2b70*/  IMAD.WIDE.U32 R124, R205, 0x8, R132.reuse ;  /* 0x00000008cd7c7825 */ /* 0x100fe200078e0084 */
[----:B------:R-:W3:Y:S04]  /*2b80*/  LDG.E.64 R122, desc[UR16][R122.64] ;  /* 0x000000107a7a7981 */ /* 0x000ee8000c1e1b00 */
[----:B------:R-:W0:Y:S01]  /*2b90*/  F2F.BF16.F32 R229, R229 ;  /* 0x000000e500e57304 */ /* 0x000e220000202000 */
[----:B-1----:R-:W-:-:S04]  /*2ba0*/  IMAD.WIDE.U32 R138, R203, 0x8, R132 ;  /* 0x00000008cb8a7825 */ /* 0x002fc800078e0084 */
[----:B------:R-:W-:-:S03]  /*2bb0*/  FMUL.FTZ R203, R219, UR7 ;  /* 0x00000007dbcb7c20 */ /* 0x000fc60008410000 */
[----:B------:R-:W-:Y:S01]  /*2bc0*/  F2F.BF16.F32 R216, R216 ;  /* 0x000000d800d87304 */ /* 0x000fe20000202000 */
[----:B------:R-:W-:-:S04]  /*2bd0*/  IMAD.WIDE.U32 R136, R205, 0x8, R134 ;  /* 0x00000008cd887825 */ /* 0x000fc800078e0086 */
[----:B------:R-:W-:-:S03]  /*2be0*/  FMUL.FTZ R219, R56, R203 ;  /* 0x000000cb38db7220 */ /* 0x000fc60000410000 */
[----:B------:R-:W-:Y:S01]  /*2bf0*/  F2F.BF16.F32 R205, R221 ;  /* 0x000000dd00cd7304 */ /* 0x000fe20000202000 */
[----:B------:R1:W-:Y:S01]  /*2c00*/  STG.E.64 desc[UR16][R226.64], R126 ;  /* 0x0000007ee2007986 */ /* 0x0003e2000c101b10 */
[----:B------:R-:W-:-:S03]  /*2c10*/  IMAD.WIDE.U32 R242, R199, 0x8, R132 ;  /* 0x00000008c7f27825 */ /* 0x000fc600078e0084 */
[----:B------:R-:W4:Y:S03]  /*2c20*/  LDG.E.64 R124, desc[UR16][R124.64] ;  /* 0x000000107c7c7981 */ /* 0x000f26000c1e1b00 */
[----:B------:R-:W1:Y:S01]  /*2c30*/  F2F.BF16.F32 R224, R224 ;  /* 0x000000e000e07304 */ /* 0x000e620000202000 */
[----:B------:R1:W-:Y:S01]  /*2c40*/  STG.E.64 desc[UR16][R136.64], R128 ;  /* 0x0000008088007986 */ /* 0x0003e2000c101b10 */
[----:B0-----:R-:W-:-:S03]  /*2c50*/  PRMT R229, R222, 0x5410, R229 ;  /* 0x00005410dee57816 */ /* 0x001fc600000000e5 */
[----:B-1----:R0:W4:Y:S03]  /*2c60*/  LDG.E.64 R126, desc[UR16][R138.64] ;  /* 0x000000108a7e7981 */ /* 0x002126000c1e1b00 */
[----:B------:R-:W1:Y:S01]  /*2c70*/  F2F.BF16.F32 R219, R219 ;  /* 0x000000db00db7304 */ /* 0x000e620000202000 */
[----:B------:R1:W-:Y:S01]  /*2c80*/  STG.E.64 desc[UR16][R244.64], R130 ;  /* 0x00000082f4007986 */ /* 0x0003e2000c101b10 */
[----:B------:R-:W-:-:S03]  /*2c90*/  IMAD.WIDE.U32 R136, R215, 0x10000, RZ ;  /* 0x00010000d7887825 */ /* 0x000fc600078e00ff */
[----:B------:R-:W4:Y:S01]  /*2ca0*/  LDG.E.64 R128, desc[UR16][R242.64] ;  /* 0x00000010f2807981 */ /* 0x000f22000c1e1b00 */
[----:B------:R-:W-:Y:S01]  /*2cb0*/  PRMT R205, R205, 0x5410, R224 ;  /* 0x00005410cdcd7816 */ /* 0x000fe200000000e0 */
[----:B0-----:R-:W-:Y:S01]  /*2cc0*/  IMAD.WIDE.U32 R138, R216, 0x10000, RZ ;  /* 0x00010000d88a7825 */ /* 0x001fe200078e00ff */
[----:B------:R-:W-:Y:S02]  /*2cd0*/  LOP3.LUT R137, R229, R137, RZ, 0xfc, !PT ;  /* 0x00000089e5897212 */ /* 0x000fe400078efcff */
[----:B------:R-:W-:Y:S01]  /*2ce0*/  LOP3.LUT R136, R136, R209, RZ, 0xfc, !PT ;  /* 0x000000d188887212 */ /* 0x000fe200078efcff */
[----:B------:R-:W-:Y:S01]  /*2cf0*/  IMAD.WIDE.U32 R240, R199, 0x8, R134 ;  /* 0x00000008c7f07825 */ /* 0x000fe200078e0086 */
[----:B------:R-:W-:Y:S02]  /*2d00*/  LOP3.LUT R139, R205, R139, RZ, 0xfc, !PT ;  /* 0x0000008bcd8b7212 */ /* 0x000fe400078efcff */
[----:B-1----:R-:W-:Y:S01]  /*2d10*/  LOP3.LUT R138, R138, R219, RZ, 0xfc, !PT ;  /* 0x000000db8a8a7212 */ /* 0x002fe200078efcff */
[C---:B------:R-:W-:Y:S01]  /*2d20*/  IMAD.WIDE.U32 R226, R198.reuse, 0x8, R132 ;  /* 0x00000008c6e27825 */ /* 0x040fe200078e0084 */
[----:B------:R0:W-:Y:S03]  /*2d30*/  STG.E.64 desc[UR16][R240.64], R136 ;  /* 0x00000088f0007986 */ /* 0x0001e6000c101b10 */
[----:B------:R-:W-:Y:S01]  /*2d40*/  IMAD.WIDE.U32 R198, R198, 0x8, R134 ;  /* 0x00000008c6c67825 */ /* 0x000fe200078e0086 */
[----:B------:R-:W4:Y:S03]  /*2d50*/  LDG.E.64 R130, desc[UR16][R226.64] ;  /* 0x00000010e2827981 */ /* 0x000f26000c1e1b00 */
[----:B------:R-:W-:Y:S01]  /*2d60*/  IMAD.WIDE.U32 R132, R196, 0x8, R132 ;  /* 0x00000008c4847825 */ /* 0x000fe200078e0084 */
[----:B------:R1:W-:Y:S05]  /*2d70*/  STG.E.64 desc[UR16][R198.64], R138 ;  /* 0x0000008ac6007986 */ /* 0x0003ea000c101b10 */
[----:B------:R-:W4:Y:S01]  /*2d80*/  LDG.E.64 R132, desc[UR16][R132.64] ;  /* 0x0000001084847981 */ /* 0x000f22000c1e1b00 */
[--C-:B------:R-:W-:Y:S01]  /*2d90*/  FFMA.FTZ R205, R200, UR4, R204.reuse ;  /* 0x00000004c8cd7c23 */ /* 0x100fe200080100cc */
[----:B0-----:R-:W-:-:S03]  /*2da0*/  FFMA.FTZ R137, R202, UR4, R204 ;  /* 0x00000004ca897c23 */ /* 0x001fc600080100cc */
[----:B------:R-:W-:Y:S01]  /*2db0*/  FADD.FTZ R205, R144, -R205 ;  /* 0x800000cd90cd7221 */ /* 0x000fe20000010000 */
[--C-:B------:R-:W-:Y:S01]  /*2dc0*/  FFMA.FTZ R144, R201, UR4, R204.reuse ;  /* 0x00000004c9907c23 */ /* 0x100fe200080100cc */
[----:B------:R-:W-:Y:S01]  /*2dd0*/  FADD.FTZ R137, R146, -R137 ;  /* 0x8000008992897221 */ /* 0x000fe20000010000 */
[----:B------:R-:W-:Y:S02]  /*2de0*/  FFMA.FTZ R204, R145, UR4, R204 ;  /* 0x0000000491cc7c23 */ /* 0x000fe400080100cc */
[----:B------:R-:W-:Y:S01]  /*2df0*/  FADD.FTZ R144, R147, -R144 ;  /* 0x8000009093907221 */ /* 0x000fe20000010000 */
[----:B------:R-:W-:Y:S01]  /*2e00*/  FMUL.FTZ R205, R205, UR10 ;  /* 0x0000000acdcd7c20 */ /* 0x000fe20008410000 */
[----:B------:R-:W-:Y:S01]  /*2e10*/  FMUL.FTZ R137, R137, UR10 ;  /* 0x0000000a89897c20 */ /* 0x000fe20008410000 */
[----:B------:R-:W-:Y:S01]  /*2e20*/  FADD.FTZ R204, R143, -R204 ;  /* 0x800000cc8fcc7221 */ /* 0x000fe20000010000 */
[----:B------:R-:W-:Y:S01]  /*2e30*/  FMUL.FTZ R144, R144, UR10 ;  /* 0x0000000a90907c20 */ /* 0x000fe20008410000 */
[----:B------:R-:W-:Y:S01]  /*2e40*/  FMUL.FTZ R216, R205, UR7 ;  /* 0x00000007cdd87c20 */ /* 0x000fe20008410000 */
[----:B-1----:R-:W-:Y:S01]  /*2e50*/  FMUL.FTZ R138, R137, UR7 ;  /* 0x00000007898a7c20 */ /* 0x002fe20008410000 */
[----:B------:R-:W-:Y:S01]  /*2e60*/  FMUL.FTZ R204, R204, UR10 ;  /* 0x0000000acccc7c20 */ /* 0x000fe20008410000 */
[----:B------:R-:W-:Y:S01]  /*2e70*/  FMUL.FTZ R139, R144, UR7 ;  /* 0x00000007908b7c20 */ /* 0x000fe20008410000 */
[----:B------:R-:W-:Y:S01]  /*2e80*/  FMUL.FTZ R136, R61, R216 ;  /* 0x000000d83d887220 */ /* 0x000fe20000410000 */
[----:B------:R-:W-:Y:S01]  /*2e90*/  FMUL.FTZ R198, R63, R138 ;  /* 0x0000008a3fc67220 */ /* 0x000fe20000410000 */
[----:B------:R-:W-:Y:S01]  /*2ea0*/  FMUL.FTZ R205, R204, UR7 ;  /* 0x00000007cccd7c20 */ /* 0x000fe20008410000 */
[----:B------:R-:W-:-:S03]  /*2eb0*/  FMUL.FTZ R145, R62, R139 ;  /* 0x0000008b3e917220 */ /* 0x000fc60000410000 */
[----:B------:R-:W-:Y:S01]  /*2ec0*/  FMUL.FTZ R147, R60, R205 ;  /* 0x000000cd3c937220 */ /* 0x000fe20000410000 */
[----:B------:R-:W0:Y:S08]  /*2ed0*/  F2F.BF16.F32 R136, R136 ;  /* 0x0000008800887304 */ /* 0x000e300000202000 */
[----:B------:R-:W-:Y:S08]  /*2ee0*/  F2F.BF16.F32 R145, R145 ;  /* 0x0000009100917304 */ /* 0x000ff00000202000 */
[----:B------:R-:W1:Y:S08]  /*2ef0*/  F2F.BF16.F32 R198, R198 ;  /* 0x000000c600c67304 */ /* 0x000e700000202000 */
[----:B------:R-:W2:Y:S01]  /*2f00*/  F2F.BF16.F32 R147, R147 ;  /* 0x0000009300937304 */ /* 0x000ea20000202000 */
[----:B0-----:R-:W-:Y:S01]  /*2f10*/  IMAD.WIDE.U32 R136, R136, 0x10000, RZ ;  /* 0x0001000088887825 */ /* 0x001fe200078e00ff */
[----:B-1----:R-:W-:-:S02]  /*2f20*/  PRMT R199, R145, 0x5410, R198 ;  /* 0x0000541091c77816 */ /* 0x002fc400000000c6 */
[C-C-:B--2---:R-:W-:Y:S02]  /*2f30*/  SHF.R.U64 R143, R120.reuse, 0x10, R121.reuse ;  /* 0x00000010788f7819 */ /* 0x144fe40000001279 */
[----:B------:R-:W-:Y:S02]  /*2f40*/  SHF.L.U32 R144, R120, 0x10, RZ ;  /* 0x0000001078907819 */ /* 0x000fe400000006ff */
[----:B------:R-:W-:Y:S02]  /*2f50*/  SHF.R.U32.HI R145, RZ, 0x10, R121 ;  /* 0x00000010ff917819 */ /* 0x000fe40000011679 */
[----:B------:R-:W-:Y:S02]  /*2f60*/  SHF.L.U32 R146, R121, 0x10, RZ ;  /* 0x0000001079927819 */ /* 0x000fe400000006ff */
[----:B------:R-:W-:Y:S02]  /*2f70*/  LOP3.LUT R121, R199, R137, RZ, 0xfc, !PT ;  /* 0x00000089c7797212 */ /* 0x000fe400078efcff */
[----:B------:R-:W-:Y:S01]  /*2f80*/  LOP3.LUT R120, R136, R147, RZ, 0xfc, !PT ;  /* 0x0000009388787212 */ /* 0x000fe200078efcff */
[----:B------:R-:W-:Y:S01]  /*2f90*/  IMAD.WIDE.U32 R136, R196, 0x8, R134 ;  /* 0x00000008c4887825 */ /* 0x000fe200078e0086 */
[----:B---3--:R-:W-:-:S02]  /*2fa0*/  SHF.R.U64 R147, R122, 0x10, R123 ;  /* 0x000000107a937819 */ /* 0x008fc4000000127b */
[----:B------:R-:W-:Y:S02]  /*2fb0*/  SHF.L.U32 R198, R123, 0x10, RZ ;  /* 0x000000107bc67819 */ /* 0x000fe400000006ff */
[----:B------:R-:W-:Y:S02]  /*2fc0*/  SHF.R.U32.HI R199, RZ, 0x10, R123 ;  /* 0x00000010ffc77819 */ /* 0x000fe4000001167b */
[----:B------:R-:W-:-:S05]  /*2fd0*/  SHF.L.U32 R122, R122, 0x10, RZ ;  /* 0x000000107a7a7819 */ /* 0x000fca00000006ff */
[----:B------:R-:W-:Y:S01]  /*2fe0*/  FMUL.FTZ R196, R239, R122 ;  /* 0x0000007aefc47220 */ /* 0x000fe20000410000 */
[----:B------:R0:W-:Y:S01]  /*2ff0*/  STG.E.64 desc[UR16][R136.64], R120 ;  /* 0x0000007888007986 */ /* 0x0001e2000c101b10 */
[----:B------:R-:W-:Y:S02]  /*3000*/  SHF.L.U32 R143, R143, 0x10, RZ ;  /* 0x000000108f8f7819 */ /* 0x000fe400000006ff */
[----:B------:R-:W-:Y:S02]  /*3010*/  SHF.L.U32 R145, R145, 0x10, RZ ;  /* 0x0000001091917819 */ /* 0x000fe400000006ff */
[--C-:B----4-:R-:W-:Y:S02]  /*3020*/  SHF.R.U64 R123, R126, 0x10, R127.reuse ;  /* 0x000000107e7b7819 */ /* 0x110fe4000000127f */
[----:B------:R-:W-:Y:S02]  /*3030*/  SHF.L.U32 R134, R127, 0x10, RZ ;  /* 0x000000107f867819 */ /* 0x000fe400000006ff */
[----:B------:R-:W-:-:S02]  /*3040*/  SHF.R.U32.HI R135, RZ, 0x10, R127 ;  /* 0x00000010ff877819 */ /* 0x000fc4000001167f */
[----:B------:R-:W-:Y:S02]  /*3050*/  SHF.L.U32 R127, R123, 0x10, RZ ;  /* 0x000000107b7f7819 */ /* 0x000fe400000006ff */
[--C-:B------:R-:W-:Y:S02]  /*3060*/  SHF.R.U64 R123, R128, 0x10, R129.reuse ;  /* 0x00000010807b7819 */ /* 0x100fe40000001281 */
[----:B------:R-:W-:Y:S02]  /*3070*/  SHF.L.U32 R122, R126, 0x10, RZ ;  /* 0x000000107e7a7819 */ /* 0x000fe400000006ff */
[----:B------:R-:W-:Y:S02]  /*3080*/  SHF.L.U32 R135, R135, 0x10, RZ ;  /* 0x0000001087877819 */ /* 0x000fe400000006ff */
[----:B------:R-:W-:Y:S01]  /*3090*/  SHF.L.U32 R123, R123, 0x10, RZ ;  /* 0x000000107b7b7819 */ /* 0x000fe200000006ff */
[----:B------:R-:W-:Y:S01]  /*30a0*/  FMUL.FTZ R126, R213, R122 ;  /* 0x0000007ad57e7220 */ /* 0x000fe20000410000 */
[----:B------:R-:W-:Y:S01]  /*30b0*/  SHF.L.U32 R204, R129, 0x10, RZ ;  /* 0x0000001081cc7819 */ /* 0x000fe200000006ff */
[----:B------:R-:W-:Y:S01]  /*30c0*/  FMUL.FTZ R135, R212, R135 ;  /* 0x00000087d4877220 */ /* 0x000fe20000410000 */
[----:B------:R-:W-:Y:S01]  /*30d0*/  SHF.R.U32.HI R213, RZ, 0x10, R129 ;  /* 0x00000010ffd57819 */ /* 0x000fe20000011681 */
[----:B------:R-:W-:Y:S01]  /*30e0*/  FMUL.FTZ R129, R140, R123 ;  /* 0x0000007b8c817220 */ /* 0x000fe20000410000 */
[----:B------:R-:W-:-:S02]  /*30f0*/  SHF.R.U64 R201, R124, 0x10, R125 ;  /* 0x000000107cc97819 */ /* 0x000fc4000000127d */
[----:B------:R-:W-:Y:S02]  /*3100*/  SHF.L.U32 R202, R125, 0x10, RZ ;  /* 0x000000107dca7819 */ /* 0x000fe400000006ff */
[----:B------:R-:W-:Y:S02]  /*3110*/  SHF.R.U32.HI R209, RZ, 0x10, R125 ;  /* 0x00000010ffd17819 */ /* 0x000fe4000001167d */
[--C-:B------:R-:W-:Y:S02]  /*3120*/  SHF.R.U64 R123, R130, 0x10, R131.reuse ;  /* 0x00000010827b7819 */ /* 0x100fe40000001283 */
[----:B------:R-:W-:Y:S02]  /*3130*/  SHF.L.U32 R212, R131, 0x10, RZ ;  /* 0x0000001083d47819 */ /* 0x000fe400000006ff */
[----:B------:R-:W-:Y:S02]  /*3140*/  SHF.R.U32.HI R125, RZ, 0x10, R131 ;  /* 0x00000010ff7d7819 */ /* 0x000fe40000011683 */
        /* <DEDUP_REMOVED lines=41> */
.L_x_6143:
        /* <DEDUP_REMOVED lines=9> */
[----:B------:R-:W-:Y:S01]  /*3470*/  FMUL.FTZ R121, R121, UR10 ;  /* 0x0000000a79797c20 */ /* 0x000fe20008410000 */
[----:B------:R-:W-:Y:S01]  /*3480*/  FMUL.FTZ R122, R122, UR10 ;  /* 0x0000000a7a7a7c20 */ /* 0x000fe20008410000 */
[----:B------:R-:W-:Y:S01]  /*3490*/  FMUL.FTZ R123, R123, UR10 ;  /* 0x0000000a7b7b7c20 */ /* 0x000fe20008410000 */
[----:B------:R-:W-:Y:S01]  /*34a0*/  FADD.FTZ R120, R242, -R231 ;  /* 0x800000e7f2787221 */ /* 0x000fe20000010000 */
[----:B------:R-:W-:Y:S01]  /*34b0*/  FMUL.FTZ R230, R121, UR7 ;  /* 0x0000000779e67c20 */ /* 0x000fe20008410000 */
[----:B------:R-:W-:Y:S01]  /*34c0*/  FMUL.FTZ R231, R122, UR7 ;  /* 0x000000077ae77c20 */ /* 0x000fe20008410000 */
[----:B------:R-:W-:Y:S01]  /*34d0*/  FMUL.FTZ R232, R123, UR7 ;  /* 0x000000077be87c20 */ /* 0x000fe20008410000 */
[----:B------:R-:W-:Y:S01]  /*34e0*/  FMUL.FTZ R120, R120, UR10 ;  /* 0x0000000a78787c20 */ /* 0x000fe20008410000 */
[----:B------:R-:W-:Y:S01]  /*34f0*/  FMUL.FTZ R127, R37, R230 ;  /* 0x000000e6257f7220 */ /* 0x000fe20000410000 */
[----:B------:R-:W-:Y:S01]  /*3500*/  FMUL.FTZ R130, R38, R231 ;  /* 0x000000e726827220 */ /* 0x000fe20000410000 */
[----:B------:R-:W-:Y:S01]  /*3510*/  FMUL.FTZ R131, R39, R232 ;  /* 0x000000e827837220 */ /* 0x000fe20000410000 */
[----:B------:R-:W-:Y:S01]  /*3520*/  FMUL.FTZ R233, R120, UR7 ;  /* 0x0000000778e97c20 */ /* 0x000fe20008410000 */
[----:B------:R-:W2:Y:S01]  /*3530*/  LDC.64 R242, c[0x0][0x468] ;  /* 0x00011a00fff27b82 */ /* 0x000ea20000000a00 */
[----:B0-----:R-:W-:Y:S01]  /*3540*/  IMAD.WIDE.U32 R128, R216, 0x8, R250 ;  /* 0x00000008d8807825 */ /* 0x001fe200078e00fa */
[----:B------:R-:W0:Y:S03]  /*3550*/  F2F.BF16.F32 R127, R127 ;  /* 0x0000007f007f7304 */ /* 0x000e260000202000 */
[----:B------:R-:W-:-:S02]  /*3560*/  FMUL.FTZ R126, R36, R233 ;  /* 0x000000e9247e7220 */ /* 0x000fc40000410000 */
[----:B------:R-:W3:Y:S01]  /*3570*/  LDG.E.64 R128, desc[UR16][R128.64] ;  /* 0x0000001080807981 */ /* 0x000ee2000c1e1b00 */
[----:B-1----:R-:W-:Y:S02]  /*3580*/  IMAD.WIDE.U32 R124, R216, 0x10, R248 ;  /* 0x00000010d87c7825 */ /* 0x002fe400078e00f8 */
[----:B------:R-:W-:Y:S03]  /*3590*/  F2F.BF16.F32 R130, R130 ;  /* 0x0000008200827304 */ /* 0x000fe60000202000 */
[----:B------:R1:W-:Y:S05]  /*35a0*/  STG.E.128 desc[UR16][R124.64], R120 ;  /* 0x000000787c007986 */ /* 0x0003ea000c101d10 */
[----:B------:R-:W4:Y:S01]  /*35b0*/  F2F.BF16.F32 R131, R131 ;  /* 0x0000008300837304 */ /* 0x000f220000202000 */
[----:B------:R-:W-:-:S07]  /*35c0*/  FFMA.FTZ R239, R239, UR4, R204 ;  /* 0x00000004efef7c23 */ /* 0x000fce00080100cc */
[----:B-1----:R-:W1:Y:S01]  /*35d0*/  F2F.BF16.F32 R125, R126 ;  /* 0x0000007e007d7304 */ /* 0x002e620000202000 */
[----:B0-----:R-:W-:Y:S01]  /*35e0*/  IMAD.WIDE.U32 R120, R127, 0x10000, RZ ;  /* 0x000100007f787825 */ /* 0x001fe200078e00ff */
[----:B----4-:R-:W-:-:S03]  /*35f0*/  PRMT R123, R130, 0x5410, R131 ;  /* 0x00005410827b7816 */ /* 0x010fc60000000083 */
[--C-:B------:R-:W-:Y:S01]  /*3600*/  FFMA.FTZ R237, R237, UR4, R204.reuse ;  /* 0x00000004eded7c23 */ /* 0x100fe200080100cc */
[----:B------:R-:W-:Y:S01]  /*3610*/  FFMA.FTZ R235, R235, UR4, R204 ;  /* 0x00000004ebeb7c23 */ /* 0x000fe200080100cc */
[----:B------:R-:W-:Y:S01]  /*3620*/  LOP3.LUT R123, R123, R121, RZ, 0xfc, !PT ;  /* 0x000000797b7b7212 */ /* 0x000fe200078efcff */
[----:B------:R-:W-:Y:S01]  /*3630*/  FADD.FTZ R121, R238, -R239 ;  /* 0x800000efee797221 */ /* 0x000fe20000010000 */
[----:B------:R-:W-:Y:S01]  /*3640*/  FADD.FTZ R237, R236, -R237 ;  /* 0x800000edeced7221 */ /* 0x000fe20000010000 */
[----:B------:R-:W-:Y:S01]  /*3650*/  FADD.FTZ R235, R234, -R235 ;  /* 0x800000ebeaeb7221 */ /* 0x000fe20000010000 */
[----:B-1----:R-:W-:Y:S01]  /*3660*/  LOP3.LUT R122, R120, R125, RZ, 0xfc, !PT ;  /* 0x0000007d787a7212 */ /* 0x002fe200078efcff */
[----:B--2---:R-:W-:-:S04]  /*3670*/  IMAD.WIDE.U32 R124, R216, 0x8, R242 ;  /* 0x00000008d87c7825 */ /* 0x004fc800078e00f2 */
[----:B------:R-:W-:Y:S01]  /*3680*/  FMUL.FTZ R121, R121, UR10 ;  /* 0x0000000a79797c20 */ /* 0x000fe20008410000 */
[----:B------:R-:W-:Y:S01]  /*3690*/  FFMA.FTZ R241, R241, UR4, R204 ;  /* 0x00000004f1f17c23 */ /* 0x000fe200080100cc */
[----:B------:R0:W-:Y:S02]  /*36a0*/  STG.E.64 desc[UR16][R124.64], R122 ;  /* 0x0000007a7c007986 */ /* 0x0001e4000c101b10 */
[----:B------:R-:W-:Y:S01]  /*36b0*/  FMUL.FTZ R216, R121, UR7 ;  /* 0x0000000779d87c20 */ /* 0x000fe20008410000 */
[----:B------:R-:W-:-:S03]  /*36c0*/  FADD.FTZ R120, R240, -R241 ;  /* 0x800000f1f0787221 */ /* 0x000fc60000010000 */
[----:B------:R-:W-:Y:S01]  /*36d0*/  FMUL.FTZ R126, R41, R216 ;  /* 0x000000d8297e7220 */ /* 0x000fe20000410000 */
[----:B0-----:R-:W-:Y:S01]  /*36e0*/  FMUL.FTZ R122, R237, UR10 ;  /* 0x0000000aed7a7c20 */ /* 0x001fe20008410000 */
[----:B------:R-:W-:-:S03]  /*36f0*/  FMUL.FTZ R123, R235, UR10 ;  /* 0x0000000aeb7b7c20 */ /* 0x000fc60008410000 */
[----:B------:R-:W-:Y:S01]  /*3700*/  FMUL.FTZ R235, R122, UR7 ;  /* 0x000000077aeb7c20 */ /* 0x000fe20008410000 */
[----:B------:R-:W-:Y:S01]  /*3710*/  FMUL.FTZ R234, R123, UR7 ;  /* 0x000000077bea7c20 */ /* 0x000fe20008410000 */
[----:B------:R-:W-:Y:S02]  /*3720*/  FMUL.FTZ R120, R120, UR10 ;  /* 0x0000000a78787c20 */ /* 0x000fe40008410000 */
[----:B------:R-:W-:Y:S01]  /*3730*/  FMUL.FTZ R127, R42, R235 ;  /* 0x000000eb2a7f7220 */ /* 0x000fe20000410000 */
[----:B------:R-:W-:Y:S01]  /*3740*/  FMUL.FTZ R236, R43, R234 ;  /* 0x000000ea2bec7220 */ /* 0x000fe20000410000 */
[----:B------:R-:W-:Y:S01]  /*3750*/  IMAD.WIDE.U32 R130, R206, 0x8, R250 ;  /* 0x00000008ce827825 */ /* 0x000fe200078e00fa */
[----:B------:R-:W0:Y:S03]  /*3760*/  F2F.BF16.F32 R126, R126 ;  /* 0x0000007e007e7304 */ /* 0x000e260000202000 */
[----:B------:R-:W-:Y:S01]  /*3770*/  FMUL.FTZ R237, R120, UR7 ;  /* 0x0000000778ed7c20 */ /* 0x000fe20008410000 */
[----:B------:R-:W-:Y:S01]  /*3780*/  IMAD.WIDE.U32 R124, R206, 0x10, R248 ;  /* 0x00000010ce7c7825 */ /* 0x000fe200078e00f8 */
[----:B------:R-:W2:Y:S03]  /*3790*/  LDG.E.64 R130, desc[UR16][R130.64] ;  /* 0x0000001082827981 */ /* 0x000ea6000c1e1b00 */
[----:B------:R-:W-:Y:S01]  /*37a0*/  F2F.BF16.F32 R127, R127 ;  /* 0x0000007f007f7304 */ /* 0x000fe20000202000 */
[----:B------:R1:W-:Y:S07]  /*37b0*/  STG.E.128 desc[UR16][R124.64], R120 ;  /* 0x000000787c007986 */ /* 0x0003ee000c101d10 */
[----:B------:R-:W4:Y:S01]  /*37c0*/  F2F.BF16.F32 R236, R236 ;  /* 0x000000ec00ec7304 */ /* 0x000f220000202000 */
[----:B-1----:R-:W-:-:S07]  /*37d0*/  FMUL.FTZ R122, R40, R237 ;  /* 0x000000ed287a7220 */ /* 0x002fce0000410000 */
[----:B------:R-:W1:Y:S01]  /*37e0*/  F2F.BF16.F32 R123, R122 ;  /* 0x0000007a007b7304 */ /* 0x000e620000202000 */
[----:B0-----:R-:W-:Y:S01]  /*37f0*/  IMAD.WIDE.U32 R120, R126, 0x10000, RZ ;  /* 0x000100007e787825 */ /* 0x001fe200078e00ff */
[----:B----4-:R-:W-:-:S03]  /*3800*/  PRMT R125, R127, 0x5410, R236 ;  /* 0x000054107f7d7816 */ /* 0x010fc600000000ec */
[--C-:B------:R-:W-:Y:S01]  /*3810*/  FFMA.FTZ R227, R227, UR4, R204.reuse ;  /* 0x00000004e3e37c23 */ /* 0x100fe200080100cc */
[--C-:B------:R-:W-:Y:S01]  /*3820*/  FFMA.FTZ R225, R225, UR4, R204.reuse ;  /* 0x00000004e1e17c23 */ /* 0x100fe200080100cc */
[--C-:B------:R-:W-:Y:S01]  /*3830*/  FFMA.FTZ R133, R133, UR4, R204.reuse ;  /* 0x0000000485857c23 */ /* 0x100fe200080100cc */
[----:B------:R-:W-:Y:S01]  /*3840*/  LOP3.LUT R125, R125, R121, RZ, 0xfc, !PT ;  /* 0x000000797d7d7212 */ /* 0x000fe200078efcff */
[----:B------:R-:W-:Y:S01]  /*3850*/  FADD.FTZ R121, R226, -R227 ;  /* 0x800000e3e2797221 */ /* 0x000fe20000010000 */
[----:B------:R-:W-:Y:S01]  /*3860*/  FADD.FTZ R225, R224, -R225 ;  /* 0x800000e1e0e17221 */ /* 0x000fe20000010000 */
[----:B------:R-:W-:Y:S02]  /*3870*/  FFMA.FTZ R229, R229, UR4, R204 ;  /* 0x00000004e5e57c23 */ /* 0x000fe400080100cc */
[----:B------:R-:W-:Y:S01]  /*3880*/  FMUL.FTZ R121, R121, UR10 ;  /* 0x0000000a79797c20 */ /* 0x000fe20008410000 */
[----:B------:R-:W-:Y:S01]  /*3890*/  IMAD.WIDE.U32 R226, R206, 0x8, R242 ;  /* 0x00000008cee27825 */ /* 0x000fe200078e00f2 */
[----:B-1----:R-:W-:-:S03]  /*38a0*/  LOP3.LUT R124, R120, R123, RZ, 0xfc, !PT ;  /* 0x0000007b787c7212 */ /* 0x002fc600078efcff */
[----:B------:R-:W-:Y:S01]  /*38b0*/  FADD.FTZ R123, R132, -R133 ;  /* 0x80000085847b7221 */ /* 0x000fe20000010000 */
[----:B------:R-:W-:Y:S01]  /*38c0*/  FMUL.FTZ R122, R225, UR10 ;  /* 0x0000000ae17a7c20 */ /* 0x000fe20008410000 */
[----:B------:R-:W-:Y:S01]  /*38d0*/  FADD.FTZ R120, R228, -R229 ;  /* 0x800000e5e4787221 */ /* 0x000fe20000010000 */
[----:B------:R-:W-:Y:S01]  /*38e0*/  FMUL.FTZ R224, R121, UR7 ;  /* 0x0000000779e07c20 */ /* 0x000fe20008410000 */
[----:B------:R-:W-:Y:S01]  /*38f0*/  FMUL.FTZ R123, R123, UR10 ;  /* 0x0000000a7b7b7c20 */ /* 0x000fe20008410000 */
[----:B------:R-:W-:Y:S01]  /*3900*/  FMUL.FTZ R225, R122, UR7 ;  /* 0x000000077ae17c20 */ /* 0x000fe20008410000 */
[----:B------:R0:W-:Y:S01]  /*3910*/  STG.E.64 desc[UR16][R226.64], R124 ;  /* 0x0000007ce2007986 */ /* 0x0001e2000c101b10 */
[----:B------:R-:W-:Y:S01]  /*3920*/  FMUL.FTZ R120, R120, UR10 ;  /* 0x0000000a78787c20 */ /* 0x000fe20008410000 */
[----:B------:R-:W-:Y:S01]  /*3930*/  FMUL.FTZ R206, R123, UR7 ;  /* 0x000000077bce7c20 */ /* 0x000fe20008410000 */
[----:B------:R-:W-:Y:S01]  /*3940*/  FMUL.FTZ R228, R46, R225 ;  /* 0x000000e12ee47220 */ /* 0x000fe20000410000 */
[----:B------:R-:W-:-:S04]  /*3950*/  IMAD.WIDE.U32 R132, R205, 0x8, R250 ;  /* 0x00000008cd847825 */ /* 0x000fc800078e00fa */
[----:B------:R-:W-:-:S04]  /*3960*/  IMAD.WIDE.U32 R126, R205, 0x10, R248 ;  /* 0x00000010cd7e7825 */ /* 0x000fc800078e00f8 */
[----:B0-----:R-:W-:Y:S01]  /*3970*/  FMUL.FTZ R125, R45, R224 ;  /* 0x000000e02d7d7220 */ /* 0x001fe20000410000 */
[----:B------:R-:W-:Y:S01]  /*3980*/  FMUL.FTZ R227, R120, UR7 ;  /* 0x0000000778e37c20 */ /* 0x000fe20008410000 */
[----:B------:R-:W-:Y:S01]  /*3990*/  FMUL.FTZ R226, R47, R206 ;  /* 0x000000ce2fe27220 */ /* 0x000fe20000410000 */
[----:B------:R-:W-:Y:S01]  /*39a0*/  F2F.BF16.F32 R228, R228 ;  /* 0x000000e400e47304 */ /* 0x000fe20000202000 */
[----:B------:R-:W4:Y:S01]  /*39b0*/  LDG.E.64 R132, desc[UR16][R132.64] ;  /* 0x0000001084847981 */ /* 0x000f22000c1e1b00 */
[----:B------:R-:W-:-:S06]  /*39c0*/  FMUL.FTZ R124, R44, R227 ;  /* 0x000000e32c7c7220 */ /* 0x000fcc0000410000 */
[----:B------:R-:W0:Y:S01]  /*39d0*/  F2F.BF16.F32 R125, R125 ;  /* 0x0000007d007d7304 */ /* 0x000e220000202000 */
[----:B------:R1:W-:Y:S07]  /*39e0*/  STG.E.128 desc[UR16][R126.64], R120 ;  /* 0x000000787e007986 */ /* 0x0003ee000c101d10 */
[----:B------:R-:W0:Y:S01]  /*39f0*/  F2F.BF16.F32 R229, R226 ;  /* 0x000000e200e57304 */ /* 0x000e220000202000 */
[----:B------:R-:W-:-:S07]  /*3a00*/  FFMA.FTZ R221, R221, UR4, R204 ;  /* 0x00000004dddd7c23 */ /* 0x000fce00080100cc */
[----:B-1----:R-:W1:Y:S01]  /*3a10*/  F2F.BF16.F32 R123, R124 ;  /* 0x0000007c007b7304 */ /* 0x002e620000202000 */
[----:B0-----:R-:W-:-:S04]  /*3a20*/  IMAD.WIDE.U32 R120, R125, 0x10000, RZ ;  /* 0x000100007d787825 */ /* 0x001fc800078e00ff */
[--C-:B------:R-:W-:Y:S01]  /*3a30*/  FFMA.FTZ R219, R219, UR4, R204.reuse ;  /* 0x00000004dbdb7c23 */ /* 0x100fe200080100cc */
[----:B------:R-:W-:Y:S01]  /*3a40*/  FFMA.FTZ R135, R135, UR4, R204 ;  /* 0x0000000487877c23 */ /* 0x000fe200080100cc */
[----:B------:R-:W-:Y:S01]  /*3a50*/  PRMT R229, R228, 0x5410, R229 ;  /* 0x00005410e4e57816 */ /* 0x000fe200000000e5 */
[----:B------:R-:W-:Y:S01]  /*3a60*/  FADD.FTZ R122, R220, -R221 ;  /* 0x800000dddc7a7221 */ /* 0x000fe20000010000 */
[----:B------:R-:W-:Y:S02]  /*3a70*/  FADD.FTZ R219, R218, -R219 ;  /* 0x800000dbdadb7221 */ /* 0x000fe40000010000 */
[----:B------:R-:W-:Y:S01]  /*3a80*/  LOP3.LUT R127, R229, R121, RZ, 0xfc, !PT ;  /* 0x00000079e57f7212 */ /* 0x000fe200078efcff */
[----:B------:R-:W-:Y:S01]  /*3a90*/  FMUL.FTZ R121, R122, UR10 ;  /* 0x0000000a7a797c20 */ /* 0x000fe20008410000 */
[----:B------:R-:W-:-:S04]  /*3aa0*/  IMAD.WIDE.U32 R220, R205, 0x8, R242 ;  /* 0x00000008cddc7825 */ /* 0x000fc800078e00f2 */
[----:B------:R-:W-:Y:S01]  /*3ab0*/  FMUL.FTZ R122, R219, UR10 ;  /* 0x0000000adb7a7c20 */ /* 0x000fe20008410000 */
[----:B-1----:R-:W-:Y:S01]  /*3ac0*/  LOP3.LUT R126, R120, R123, RZ, 0xfc, !PT ;  /* 0x0000007b787e7212 */ /* 0x002fe200078efcff */
[----:B------:R-:W-:Y:S01]  /*3ad0*/  FADD.FTZ R123, R134, -R135 ;  /* 0x80000087867b7221 */ /* 0x000fe20000010000 */
[----:B------:R-:W-:Y:S01]  /*3ae0*/  FFMA.FTZ R223, R223, UR4, R204 ;  /* 0x00000004dfdf7c23 */ /* 0x000fe200080100cc */
[----:B------:R-:W-:Y:S02]  /*3af0*/  FMUL.FTZ R218, R121, UR7 ;  /* 0x0000000779da7c20 */ /* 0x000fe40008410000 */
[----:B------:R-:W-:Y:S01]  /*3b00*/  FMUL.FTZ R123, R123, UR10 ;  /* 0x0000000a7b7b7c20 */ /* 0x000fe20008410000 */
[----:B------:R-:W-:Y:S01]  /*3b10*/  FMUL.FTZ R205, R122, UR7 ;  /* 0x000000077acd7c20 */ /* 0x000fe20008410000 */
[----:B------:R0:W-:Y:S01]  /*3b20*/  STG.E.64 desc[UR16][R220.64], R126 ;  /* 0x0000007edc007986 */ /* 0x0001e2000c101b10 */
[----:B------:R-:W-:Y:S01]  /*3b30*/  FADD.FTZ R222, R222, -R223 ;  /* 0x800000dfdede7221 */ /* 0x000fe20000010000 */
[----:B------:R-:W-:-:S03]  /*3b40*/  FMUL.FTZ R219, R49, R218 ;  /* 0x000000da31db7220 */ /* 0x000fc60000410000 */
[----:B------:R-:W-:Y:S01]  /*3b50*/  FMUL.FTZ R120, R222, UR10 ;  /* 0x0000000ade787c20 */ /* 0x000fe20008410000 */
[----:B------:R-:W-:Y:S01]  /*3b60*/  FFMA.FTZ R223, R217, UR4, R204 ;  /* 0x00000004d9df7c23 */ /* 0x000fe200080100cc */
[----:B0-----:R-:W-:Y:S01]  /*3b70*/  FMUL.FTZ R220, R123, UR7 ;  /* 0x000000077bdc7c20 */ /* 0x001fe20008410000 */
[----:B------:R-:W-:-:S03]  /*3b80*/  FMUL.FTZ R127, R50, R205 ;  /* 0x000000cd327f7220 */ /* 0x000fc60000410000 */
[----:B------:R-:W-:Y:S01]  /*3b90*/  FMUL.FTZ R221, R51, R220 ;  /* 0x000000dc33dd7220 */ /* 0x000fe20000410000 */
[----:B------:R-:W-:Y:S01]  /*3ba0*/  F2F.BF16.F32 R219, R219 ;  /* 0x000000db00db7304 */ /* 0x000fe20000202000 */
[----:B------:R-:W-:-:S04]  /*3bb0*/  IMAD.WIDE.U32 R134, R203, 0x8, R250 ;  /* 0x00000008cb867825 */ /* 0x000fc800078e00fa */
[----:B------:R-:W-:Y:S01]  /*3bc0*/  FMUL.FTZ R217, R120, UR7 ;  /* 0x0000000778d97c20 */ /* 0x000fe20008410000 */
[----:B------:R-:W-:Y:S02]  /*3bd0*/  IMAD.WIDE.U32 R124, R203, 0x10, R248 ;  /* 0x00000010cb7c7825 */ /* 0x000fe400078e00f8 */
[----:B------:R-:W-:Y:S02]  /*3be0*/  F2F.BF16.F32 R127, R127 ;  /* 0x0000007f007f7304 */ /* 0x000fe40000202000 */
[----:B------:R-:W-:Y:S01]  /*3bf0*/  FMUL.FTZ R126, R48, R217 ;  /* 0x000000d9307e7220 */ /* 0x000fe20000410000 */
[----:B------:R-:W4:Y:S05]  /*3c00*/  LDG.E.64 R134, desc[UR16][R134.64] ;  /* 0x0000001086867981 */ /* 0x000f2a000c1e1b00 */
[----:B------:R-:W0:Y:S01]  /*3c10*/  F2F.BF16.F32 R222, R221 ;  /* 0x000000dd00de7304 */ /* 0x000e220000202000 */
[----:B------:R1:W-:Y:S01]  /*3c20*/  STG.E.128 desc[UR16][R124.64], R120 ;  /* 0x000000787c007986 */ /* 0x0003e2000c101d10 */
[--C-:B------:R-:W-:Y:S01]  /*3c30*/  FFMA.FTZ R215, R215, UR4, R204.reuse ;  /* 0x00000004d7d77c23 */ /* 0x100fe200080100cc */
[----:B------:R-:W-:Y:S01]  /*3c40*/  FADD.FTZ R223, R214, -R223 ;  /* 0x800000dfd6df7221 */ /* 0x000fe20000010000 */
[----:B------:R-:W-:-:S04]  /*3c50*/  FFMA.FTZ R211, R211, UR4, R204 ;  /* 0x00000004d3d37c23 */ /* 0x000fc800080100cc */
[----:B-1----:R-:W1:Y:S01]  /*3c60*/  F2F.BF16.F32 R125, R126 ;  /* 0x0000007e007d7304 */ /* 0x002e620000202000 */
[----:B------:R-:W-:Y:S01]  /*3c70*/  FFMA.FTZ R123, R213, UR4, R204 ;  /* 0x00000004d57b7c23 */ /* 0x000fe200080100cc */
[----:B------:R-:W-:Y:S01]  /*3c80*/  FADD.FTZ R121, R212, -R215 ;  /* 0x800000d7d4797221 */ /* 0x000fe20000010000 */
[----:B0-----:R-:W-:Y:S02]  /*3c90*/  PRMT R127, R127, 0x5410, R222 ;  /* 0x000054107f7f7816 */ /* 0x001fe400000000de */
[----:B------:R-:W-:Y:S01]  /*3ca0*/  FADD.FTZ R212, R210, -R123 ;  /* 0x8000007bd2d47221 */ /* 0x000fe20000010000 */
[----:B------:R-:W-:-:S04]  /*3cb0*/  IMAD.WIDE.U32 R122, R219, 0x10000, RZ ;  /* 0x00010000db7a7825 */ /* 0x000fc800078e00ff */
[----:B------:R-:W-:Y:S01]  /*3cc0*/  FMUL.FTZ R120, R223, UR10 ;  /* 0x0000000adf787c20 */ /* 0x000fe20008410000 */
[----:B------:R-:W-:Y:S01]  /*3cd0*/  FADD.FTZ R214, R208, -R211 ;  /* 0x800000d3d0d67221 */ /* 0x000fe20000010000 */
[----:B------:R-:W-:Y:S01]  /*3ce0*/  LOP3.LUT R127, R127, R123, RZ, 0xfc, !PT ;  /* 0x0000007b7f7f7212 */ /* 0x000fe200078efcff */
[----:B------:R-:W-:Y:S01]  /*3cf0*/  FFMA.FTZ R123, R209, UR4, R204 ;  /* 0x00000004d17b7c23 */ /* 0x000fe200080100cc */
[----:B------:R-:W-:Y:S01]  /*3d00*/  FMUL.FTZ R213, R120, UR7 ;  /* 0x0000000778d57c20 */ /* 0x000fe20008410000 */
[----:B-1----:R-:W-:Y:S02]  /*3d10*/  LOP3.LUT R126, R122, R125, RZ, 0xfc, !PT ;  /* 0x0000007d7a7e7212 */ /* 0x002fe400078efcff */
[----:B------:R-:W-:Y:S01]  /*3d20*/  FADD.FTZ R125, R140, -R123 ;  /* 0x8000007b8c7d7221 */ /* 0x000fe20000010000 */
[----:B------:R-:W-:Y:S01]  /*3d30*/  FMUL.FTZ R122, R212, UR10 ;  /* 0x0000000ad47a7c20 */ /* 0x000fe20008410000 */
[----:B------:R-:W-:-:S04]  /*3d40*/  IMAD.WIDE.U32 R208, R203, 0x8, R242 ;  /* 0x00000008cbd07825 */ /* 0x000fc800078e00f2 */
[----:B------:R-:W-:Y:S01]  /*3d50*/  FMUL.FTZ R123, R214, UR10 ;  /* 0x0000000ad67b7c20 */ /* 0x000fe20008410000 */
[----:B------:R-:W-:Y:S01]  /*3d60*/  FMUL.FTZ R121, R121, UR10 ;  /* 0x0000000a79797c20 */ /* 0x000fe20008410000 */
[--C-:B------:R-:W-:Y:S01]  /*3d70*/  FFMA.FTZ R236, R207, UR4, R204.reuse ;  /* 0x00000004cfec7c23 */ /* 0x100fe200080100cc */
[----:B------:R-:W-:Y:S01]  /*3d80*/  FMUL.FTZ R124, R52, R213 ;  /* 0x000000d5347c7220 */ /* 0x000fe20000410000 */
[----:B------:R-:W-:Y:S01]  /*3d90*/  FMUL.FTZ R203, R122, UR7 ;  /* 0x000000077acb7c20 */ /* 0x000fe20008410000 */
[--C-:B------:R-:W-:Y:S01]  /*3da0*/  FFMA.FTZ R137, R137, UR4, R204.reuse ;  /* 0x0000000489897c23 */ /* 0x100fe200080100cc */
[----:B------:R-:W-:Y:S01]  /*3db0*/  FMUL.FTZ R212, R123, UR7 ;  /* 0x000000077bd47c20 */ /* 0x000fe20008410000 */
[----:B------:R-:W-:Y:S01]  /*3dc0*/  FMUL.FTZ R210, R121, UR7 ;  /* 0x0000000779d27c20 */ /* 0x000fe20008410000 */
[----:B------:R0:W-:Y:S01]  /*3dd0*/  STG.E.64 desc[UR16][R208.64], R126 ;  /* 0x0000007ed0007986 */ /* 0x0001e2000c101b10 */
[----:B------:R-:W-:Y:S01]  /*3de0*/  FFMA.FTZ R141, R141, UR4, R204 ;  /* 0x000000048d8d7c23 */ /* 0x000fe200080100cc */
[----:B------:R1:W-:Y:S01]  /*3df0*/  F2F.BF16.F32 R219, R124 ;  /* 0x0000007c00db7304 */ /* 0x0003e20000202000 */
[----:B------:R-:W-:-:S04]  /*3e00*/  IMAD.WIDE.U32 R222, R199, 0x8, R250 ;  /* 0x00000008c7de7825 */ /* 0x000fc800078e00fa */
[----:B------:R-:W-:Y:S01]  /*3e10*/  FMUL.FTZ R221, R54, R203 ;  /* 0x000000cb36dd7220 */ /* 0x000fe20000410000 */
[----:B------:R-:W-:Y:S01]  /*3e20*/  FADD.FTZ R228, R136, -R137 ;  /* 0x8000008988e47221 */ /* 0x000fe20000010000 */
[----:B------:R-:W-:Y:S01]  /*3e30*/  FMUL.FTZ R125, R125, UR10 ;  /* 0x0000000a7d7d7c20 */ /* 0x000fe20008410000 */
[----:B------:R-:W-:-:S04]  /*3e40*/  IMAD.WIDE.U32 R214, R199, 0x10, R248 ;  /* 0x00000010c7d67825 */ /* 0x000fc800078e00f8 */
[----:B------:R-:W-:Y:S01]  /*3e50*/  FMUL.FTZ R211, R53, R210 ;  /* 0x000000d235d37220 */ /* 0x000fe20000410000 */
[----:B------:R-:W-:Y:S01]  /*3e60*/  FADD.FTZ R141, R138, -R141 ;  /* 0x8000008d8a8d7221 */ /* 0x000fe20000010000 */
[----:B------:R3:W4:Y:S01]  /*3e70*/  LDG.E.64 R136, desc[UR16][R222.64] ;  /* 0x00000010de887981 */ /* 0x000722000c1e1b00 */
[----:B-1----:R-:W-:Y:S01]  /*3e80*/  FMUL.FTZ R124, R55, R212 ;  /* 0x000000d4377c7220 */ /* 0x002fe20000410000 */
[----:B0-----:R-:W-:Y:S01]  /*3e90*/  FADD.FTZ R127, R139, -R236 ;  /* 0x800000ec8b7f7221 */ /* 0x001fe20000010000 */
[----:B------:R-:W-:Y:S02]  /*3ea0*/  FMUL.FTZ R226, R125, UR7 ;  /* 0x000000077de27c20 */ /* 0x000fe40008410000 */
[----:B------:R0:W-:Y:S01]  /*3eb0*/  F2F.BF16.F32 R208, R124 ;  /* 0x0000007c00d07304 */ /* 0x0001e20000202000 */
[----:B------:R-:W-:Y:S01]  /*3ec0*/  FMUL.FTZ R127, R127, UR10 ;  /* 0x0000000a7f7f7c20 */ /* 0x000fe20008410000 */
[----:B------:R-:W-:Y:S01]  /*3ed0*/  FMUL.FTZ R126, R228, UR10 ;  /* 0x0000000ae47e7c20 */ /* 0x000fe20008410000 */
[----:B------:R1:W-:Y:S01]  /*3ee0*/  STG.E.128 desc[UR16][R214.64], R120 ;  /* 0x00000078d6007986 */ /* 0x0003e2000c101d10 */
[----:B------:R-:W-:-:S04]  /*3ef0*/  FMUL.FTZ R209, R57, R226 ;  /* 0x000000e239d17220 */ /* 0x000fc80000410000 */
[----:B------:R3:W1:Y:S01]  /*3f00*/  F2F.BF16.F32 R140, R211 ;  /* 0x000000d3008c7304 */ /* 0x0006620000202000 */
[----:B0-----:R-:W-:Y:S01]  /*3f10*/  FMUL.FTZ R124, R141, UR10 ;  /* 0x0000000a8d7c7c20 */ /* 0x001fe20008410000 */
[----:B------:R-:W-:-:S06]  /*3f20*/  FMUL.FTZ R207, R126, UR7 ;  /* 0x000000077ecf7c20 */ /* 0x000fcc0008410000 */
[----:B------:R-:W0:Y:S01]  /*3f30*/  F2F.BF16.F32 R221, R221 ;  /* 0x000000dd00dd7304 */ /* 0x000e220000202000 */
[----:B---3--:R-:W-:Y:S01]  /*3f40*/  FMUL.FTZ R211, R124, UR7 ;  /* 0x000000077cd37c20 */ /* 0x008fe20008410000 */
[----:B-1----:R-:W-:Y:S01]  /*3f50*/  FMUL.FTZ R214, R127, UR7 ;  /* 0x000000077fd67c20 */ /* 0x002fe20008410000 */
[----:B------:R-:W-:-:S03]  /*3f60*/  FMUL.FTZ R139, R58, R207 ;  /* 0x000000cf3a8b7220 */ /* 0x000fc60000410000 */
[----:B------:R-:W-:Y:S01]  /*3f70*/  FMUL.FTZ R228, R59, R214 ;  /* 0x000000d63be47220 */ /* 0x000fe20000410000 */
[----:B------:R-:W-:Y:S01]  /*3f80*/  FMUL.FTZ R141, R56, R211 ;  /* 0x000000d3388d7220 */ /* 0x000fe20000410000 */
[----:B------:R-:W1:Y:S01]  /*3f90*/  F2F.BF16.F32 R209, R209 ;  /* 0x000000d100d17304 */ /* 0x000e620000202000 */
[----:B------:R-:W-:Y:S01]  /*3fa0*/  IMAD.WIDE.U32 R120, R140, 0x10000, RZ ;  /* 0x000100008c787825 */ /* 0x000fe200078e00ff */
[----:B0-----:R-:W-:-:S06]  /*3fb0*/  PRMT R221, R221, 0x5410, R208 ;  /* 0x00005410dddd7816 */ /* 0x001fcc00000000d0 */
[----:B------:R0:W-:Y:S08]  /*3fc0*/  F2F.BF16.F32 R215, R139 ;  /* 0x0000008b00d77304 */ /* 0x0001f00000202000 */
[----:B------:R-:W3:Y:S01]  /*3fd0*/  F2F.BF16.F32 R228, R228 ;  /* 0x000000e400e47304 */ /* 0x000ee20000202000 */
[----:B------:R-:W-:Y:S01]  /*3fe0*/  LOP3.LUT R123, R221, R121, RZ, 0xfc, !PT ;  /* 0x00000079dd7b7212 */ /* 0x000fe200078efcff */
[----:B------:R-:W-:-:S06]  /*3ff0*/  IMAD.WIDE.U32 R222, R199, 0x8, R242 ;  /* 0x00000008c7de7825 */ /* 0x000fcc00078e00f2 */
[----:B------:R-:W2:Y:S01]  /*4000*/  F2F.BF16.F32 R141, R141 ;  /* 0x0000008d008d7304 */ /* 0x000ea20000202000 */
[----:B------:R-:W-:Y:S01]  /*4010*/  LOP3.LUT R122, R120, R219, RZ, 0xfc, !PT ;  /* 0x000000db787a7212 */ /* 0x000fe200078efcff */
[----:B0-----:R-:W-:-:S04]  /*4020*/  IMAD.WIDE.U32 R138, R198, 0x8, R250 ;  /* 0x00000008c68a7825 */ /* 0x001fc800078e00fa */
[----:B-1----:R-:W-:Y:S01]  /*4030*/  IMAD.WIDE.U32 R120, R209, 0x10000, RZ ;  /* 0x00010000d1787825 */ /* 0x002fe200078e00ff */
[----:B------:R0:W-:Y:S01]  /*4040*/  STG.E.64 desc[UR16][R222.64], R122 ;  /* 0x0000007ade007986 */ /* 0x0001e2000c101b10 */
[----:B---3--:R-:W-:-:S03]  /*4050*/  PRMT R215, R215, 0x5410, R228 ;  /* 0x00005410d7d77816 */ /* 0x008fc600000000e4 */
[----:B------:R-:W3:Y:S01]  /*4060*/  LDG.E.64 R138, desc[UR16][R138.64] ;  /* 0x000000108a8a7981 */ /* 0x000ee2000c1e1b00 */
[----:B------:R-:W-:Y:S01]  /*4070*/  IMAD.WIDE.U32 R208, R198, 0x10, R248 ;  /* 0x00000010c6d07825 */ /* 0x000fe200078e00f8 */
[----:B------:R-:W-:Y:S02]  /*4080*/  LOP3.LUT R121, R215, R121, RZ, 0xfc, !PT ;  /* 0x00000079d7797212 */ /* 0x000fe400078efcff */
[----:B--2---:R-:W-:Y:S01]  /*4090*/  LOP3.LUT R120, R120, R141, RZ, 0xfc, !PT ;  /* 0x0000008d78787212 */ /* 0x004fe200078efcff */
[----:B------:R-:W-:-:S04]  /*40a0*/  IMAD.WIDE.U32 R198, R198, 0x8, R242 ;  /* 0x00000008c6c67825 */ /* 0x000fc800078e00f2 */
[----:B------:R-:W-:Y:S01]  /*40b0*/  IMAD.WIDE.U32 R140, R196, 0x8, R250 ;  /* 0x00000008c48c7825 */ /* 0x000fe200078e00fa */
[----:B------:R-:W-:Y:S04]  /*40c0*/  STG.E.128 desc[UR16][R208.64], R124 ;  /* 0x0000007cd0007986 */ /* 0x000fe8000c101d10 */
[----:B------:R1:W-:Y:S04]  /*40d0*/  STG.E.64 desc[UR16][R198.64], R120 ;  /* 0x00000078c6007986 */ /* 0x0003e8000c101b10 */
[----:B------:R-:W2:Y:S01]  /*40e0*/  LDG.E.64 R140, desc[UR16][R140.64] ;  /* 0x000000108c8c7981 */ /* 0x000ea2000c1e1b00 */
[--C-:B0-----:R-:W-:Y:S01]  /*40f0*/  FFMA.FTZ R122, R201, UR4, R204.reuse ;  /* 0x00000004c97a7c23 */ /* 0x101fe200080100cc */
[----:B------:R-:W-:-:S03]  /*4100*/  FFMA.FTZ R123, R202, UR4, R204 ;  /* 0x00000004ca7b7c23 */ /* 0x000fc600080100cc */
[----:B------:R-:W-:Y:S01]  /*4110*/  FADD.FTZ R122, R147, -R122 ;  /* 0x8000007a937a7221 */ /* 0x000fe20000010000 */
[--C-:B------:R-:W-:Y:S01]  /*4120*/  FFMA.FTZ R147, R200, UR4, R204.reuse ;  /* 0x00000004c8937c23 */ /* 0x100fe200080100cc */
[----:B------:R-:W-:Y:S01]  /*4130*/  FADD.FTZ R123, R146, -R123 ;  /* 0x8000007b927b7221 */ /* 0x000fe20000010000 */
[----:B------:R-:W-:Y:S01]  /*4140*/  FFMA.FTZ R204, R145, UR4, R204 ;  /* 0x0000000491cc7c23 */ /* 0x000fe200080100cc */
[----:B------:R-:W-:Y:S01]  /*4150*/  FMUL.FTZ R122, R122, UR10 ;  /* 0x0000000a7a7a7c20 */ /* 0x000fe20008410000 */
[----:B-1----:R-:W-:Y:S01]  /*4160*/  FADD.FTZ R121, R144, -R147 ;  /* 0x8000009390797221 */ /* 0x002fe20000010000 */
[----:B------:R-:W-:Y:S01]  /*4170*/  FMUL.FTZ R123, R123, UR10 ;  /* 0x0000000a7b7b7c20 */ /* 0x000fe20008410000 */
[----:B------:R-:W-:Y:S01]  /*4180*/  FADD.FTZ R120, R143, -R204 ;  /* 0x800000cc8f787221 */ /* 0x000fe20000010000 */
[----:B------:R-:W-:Y:S01]  /*4190*/  FMUL.FTZ R215, R122, UR7 ;  /* 0x000000077ad77c20 */ /* 0x000fe20008410000 */
[----:B------:R-:W-:Y:S01]  /*41a0*/  FMUL.FTZ R121, R121, UR10 ;  /* 0x0000000a79797c20 */ /* 0x000fe20008410000 */
[----:B------:R-:W-:Y:S01]  /*41b0*/  FMUL.FTZ R208, R123, UR7 ;  /* 0x000000077bd07c20 */ /* 0x000fe20008410000 */
[----:B------:R-:W-:Y:S01]  /*41c0*/  FMUL.FTZ R120, R120, UR10 ;  /* 0x0000000a78787c20 */ /* 0x000fe20008410000 */
[----:B------:R-:W-:Y:S01]  /*41d0*/  FMUL.FTZ R125, R62, R215 ;  /* 0x000000d73e7d7220 */ /* 0x000fe20000410000 */
[----:B------:R-:W-:Y:S01]  /*41e0*/  FMUL.FTZ R222, R121, UR7 ;  /* 0x0000000779de7c20 */ /* 0x000fe20008410000 */
[----:B------:R-:W-:Y:S01]  /*41f0*/  FMUL.FTZ R146, R63, R208 ;  /* 0x000000d03f927220 */ /* 0x000fe20000410000 */
[----:B------:R-:W-:-:S02]  /*4200*/  FMUL.FTZ R219, R120, UR7 ;  /* 0x0000000778db7c20 */ /* 0x000fc40008410000 */
[----:B------:R-:W-:Y:S01]  /*4210*/  FMUL.FTZ R144, R61, R222 ;  /* 0x000000de3d907220 */ /* 0x000fe20000410000 */
[----:B------:R-:W-:Y:S01]  /*4220*/  F2F.BF16.F32 R125, R125 ;  /* 0x0000007d007d7304 */ /* 0x000fe20000202000 */
[----:B------:R-:W-:-:S07]  /*4230*/  FMUL.FTZ R126, R60, R219 ;  /* 0x000000db3c7e7220 */ /* 0x000fce0000410000 */
[----:B------:R-:W0:Y:S08]  /*4240*/  F2F.BF16.F32 R146, R146 ;  /* 0x0000009200927304 */ /* 0x000e300000202000 */
[----:B------:R1:W1:Y:S01]  /*4250*/  F2F.BF16.F32 R124, R144 ;  /* 0x00000090007c7304 */ /* 0x0002620000202000 */
[----:B------:R-:W-:-:S07]  /*4260*/  SHF.R.U64 R143, R128, 0x10, R129 ;  /* 0x00000010808f7819 */ /* 0x000fce0000001281 */
[----:B------:R-:W4:Y:S01]  /*4270*/  F2F.BF16.F32 R127, R126 ;  /* 0x0000007e007f7304 */ /* 0x000f220000202000 */
[----:B------:R-:W-:Y:S02]  /*4280*/  SHF.L.U32 R128, R128, 0x10, RZ ;  /* 0x0000001080807819 */ /* 0x000fe400000006ff */
[----:B0-----:R-:W-:-:S03]  /*4290*/  PRMT R147, R125, 0x5410, R146 ;  /* 0x000054107d937816 */ /* 0x001fc60000000092 */
[----:B-1----:R-:W-:Y:S01]  /*42a0*/  FMUL.FTZ R144, R233, R128 ;  /* 0x00000080e9907220 */ /* 0x002fe20000410000 */
[----:B------:R-:W-:Y:S01]  /*42b0*/  IMAD.WIDE.U32 R124, R124, 0x10000, RZ ;  /* 0x000100007c7c7825 */ /* 0x000fe200078e00ff */
[----:B------:R-:W-:Y:S02]  /*42c0*/  SHF.L.U32 R198, R131, 0x10, RZ ;  /* 0x0000001083c67819 */ /* 0x000fe400000006ff */
[--C-:B------:R-:W-:Y:S02]  /*42d0*/  SHF.R.U32.HI R199, RZ, 0x10, R131.reuse ;  /* 0x00000010ffc77819 */ /* 0x100fe40000011683 */
[----:B----4-:R-:W-:Y:S02]  /*42e0*/  LOP3.LUT R124, R124, R127, RZ, 0xfc, !PT ;  /* 0x0000007f7c7c7212 */ /* 0x010fe400078efcff */
[----:B------:R-:W-:Y:S02]  /*42f0*/  LOP3.LUT R125, R147, R125, RZ, 0xfc, !PT ;  /* 0x0000007d937d7212 */ /* 0x000fe400078efcff */
[----:B------:R-:W-:Y:S01]  /*4300*/  SHF.R.U64 R147, R130, 0x10, R131 ;  /* 0x0000001082937819 */ /* 0x000fe20000001283 */
[----:B------:R-:W-:Y:S01]  /*4310*/  IMAD.WIDE.U32 R248, R196, 0x10, R248 ;  /* 0x00000010c4f87825 */ /* 0x000fe200078e00f8 */
[----:B------:R-:W-:-:S02]  /*4320*/  SHF.R.U64 R201, R132, 0x10, R133 ;  /* 0x0000001084c97819 */ /* 0x000fc40000001285 */
[----:B------:R-:W-:Y:S02]  /*4330*/  SHF.L.U32 R132, R132, 0x10, RZ ;  /* 0x0000001084847819 */ /* 0x000fe400000006ff */
[----:B------:R0:W-:Y:S01]  /*4340*/  STG.E.128 desc[UR16][R248.64], R120 ;  /* 0x00000078f8007986 */ /* 0x0001e2000c101d10 */
[----:B------:R-:W-:Y:S02]  /*4350*/  SHF.L.U32 R130, R130, 0x10, RZ ;  /* 0x0000001082827819 */ /* 0x000fe400000006ff */
[----:B------:R-:W-:Y:S01]  /*4360*/  FMUL.FTZ R200, R227, R132 ;  /* 0x00000084e3c87220 */ /* 0x000fe20000410000 */
[----:B------:R-:W-:Y:S02]  /*4370*/  SHF.R.U32.HI R145, RZ, 0x10, R129 ;  /* 0x00000010ff917819 */ /* 0x000fe40000011681 */
[----:B------:R-:W-:Y:S02]  /*4380*/  SHF.L.U32 R146, R129, 0x10, RZ ;  /* 0x0000001081927819 */ /* 0x000fe400000006ff */
[----:B------:R-:W-:-:S02]  /*4390*/  SHF.R.U32.HI R209, RZ, 0x10, R133 ;  /* 0x00000010ffd17819 */ /* 0x000fc40000011685 */
[----:B------:R-:W-:Y:S01]  /*43a0*/  SHF.L.U32 R202, R133, 0x10, RZ ;  /* 0x0000001085ca7819 */ /* 0x000fe200000006ff */
[----:B------:R-:W-:-:S04]  /*43b0*/  IMAD.WIDE.U32 R242, R196, 0x8, R242 ;  /* 0x00000008c4f27825 */ /* 0x000fc800078e00f2 */
[----:B------:R-:W-:Y:S01]  /*43c0*/  FMUL.FTZ R196, R237, R130 ;  /* 0x00000082edc47220 */ /* 0x000fe20000410000 */
[----:B------:R-:W-:Y:S02]  /*43d0*/  SHF.L.U32 R143, R143, 0x10, RZ ;  /* 0x000000108f8f7819 */ /* 0x000fe400000006ff */
[----:B------:R-:W-:Y:S02]  /*43e0*/  SHF.L.U32 R145, R145, 0x10, RZ ;  /* 0x0000001091917819 */ /* 0x000fe400000006ff */
[----:B------:R-:W-:Y:S02]  /*43f0*/  SHF.L.U32 R147, R147, 0x10, RZ ;  /* 0x0000001093937819 */ /* 0x000fe400000006ff */
[----:B------:R-:W-:Y:S02]  /*4400*/  SHF.L.U32 R199, R199, 0x10, RZ ;  /* 0x00000010c7c77819 */ /* 0x000fe400000006ff */
[----:B------:R-:W-:Y:S02]  /*4410*/  SHF.L.U32 R201, R201, 0x10, RZ ;  /* 0x00000010c9c97819 */ /* 0x000fe400000006ff */
[----:B------:R-:W-:Y:S01]  /*4420*/  SHF.L.U32 R209, R209, 0x10, RZ ;  /* 0x00000010d1d17819 */ /* 0x000fe200000006ff */
        /* <DEDUP_REMOVED lines=10> */
[----:B------:R-:W-:-:S02]  /*44d0*/  SHF.L.U32 R128, R135, 0x10, RZ ;  /* 0x0000001087807819 */ /* 0x000fc400000006ff */
[C---:B------:R-:W-:Y:S02]  /*44e0*/  SHF.L.U32 R126, R134.reuse, 0x10, RZ ;  /* 0x00000010867e7819 */ /* 0x040fe400000006ff */
[--C-:B------:R-:W-:Y:S01]  /*44f0*/  SHF.R.U64 R127, R134, 0x10, R135.reuse ;  /* 0x00000010867f7819 */ /* 0x100fe20000001287 */
[----:B------:R-:W-:Y:S01]  /*4500*/  FMUL.FTZ R134, R205, R128 ;  /* 0x00000080cd867220 */ /* 0x000fe20000410000 */
[----:B------:R-:W-:Y:S02]  /*4510*/  SHF.R.U32.HI R135, RZ, 0x10, R135 ;  /* 0x00000010ff877819 */ /* 0x000fe40000011687 */
[----:B------:R-:W-:Y:S02]  /*4520*/  SHF.L.U32 R127, R127, 0x10, RZ ;  /* 0x000000107f7f7819 */ /* 0x000fe400000006ff */
[----:B------:R-:W-:Y:S01]  /*4530*/  SHF.L.U32 R135, R135, 0x10, RZ ;  /* 0x0000001087877819 */ /* 0x000fe200000006ff */
[----:B------:R-:W-:Y:S02]  /*4540*/  FMUL.FTZ R126, R217, R126 ;  /* 0x0000007ed97e7220 */ /* 0x000fe40000410000 */
[----:B------:R-:W-:-:S02]  /*4550*/  FMUL.FTZ R127, R218, R127 ;  /* 0x0000007fda7f7220 */ /* 0x000fc40000410000 */
[----:B------:R-:W-:Y:S01]  /*4560*/  FMUL.FTZ R135, R220, R135 ;  /* 0x00000087dc877220 */ /* 0x000fe20000410000 */
[----:B------:R-:W-:-:S05]  /*4570*/  SHF.L.U32 R128, R136, 0x10, RZ ;  /* 0x0000001088807819 */ /* 0x000fca00000006ff */
[----:B------:R-:W-:Y:S01]  /*4580*/  FMUL.FTZ R128, R213, R128 ;  /* 0x00000080d5807220 */ /* 0x000fe20000410000 */
[----:B------:R-:W-:-:S04]  /*4590*/  SHF.R.U32.HI R213, RZ, 0x10, R137 ;  /* 0x00000010ffd57819 */ /* 0x000fc80000011689 */
[----:B------:R-:W-:Y:S02]  /*45a0*/  SHF.L.U32 R213, R213, 0x10, RZ ;  /* 0x00000010d5d57819 */ /* 0x000fe400000006ff */
[----:B------:R-:W-:-:S03]  /*45b0*/  SHF.R.U64 R129, R136, 0x10, R137 ;  /* 0x0000001088817819 */ /* 0x000fc60000001289 */
[----:B------:R-:W-:Y:S01]  /*45c0*/  FMUL.FTZ R213, R212, R213 ;  /* 0x000000d5d4d57220 */ /* 0x000fe20000410000 */
[----:B------:R-:W-:Y:S02]  /*45d0*/  SHF.L.U32 R204, R137, 0x10, RZ ;  /* 0x0000001089cc7819 */ /* 0x000fe400000006ff */
[----:B------:R-:W-:-:S03]  /*45e0*/  SHF.L.U32 R129, R129, 0x10, RZ ;  /* 0x0000001081817819 */ /* 0x000fc600000006ff */
[----:B------:R-:W-:Y:S02]  /*45f0*/  FMUL.FTZ R204, R203, R204 ;  /* 0x000000cccbcc7220 */ /* 0x000fe40000410000 */
[----:B------:R-:W-:Y:S01]  /*4600*/  FMUL.FTZ R129, R210, R129 ;  /* 0x00000081d2817220 */ /* 0x000fe20000410000 */
[----:B---3--:R-:W-:-:S04]  /*4610*/  SHF.R.U64 R131, R138, 0x10, R139 ;  /* 0x000000108a837819 */ /* 0x008fc8000000128b */
[----:B------:R-:W-:Y:S02]  /*4620*/  SHF.L.U32 R131, R131, 0x10, RZ ;  /* 0x0000001083837819 */ /* 0x000fe400000006ff */
[----:B------:R-:W-:Y:S02]  /*4630*/  SHF.L.U32 R132, R139, 0x10, RZ ;  /* 0x000000108b847819 */ /* 0x000fe400000006ff */
[----:B------:R-:W-:Y:S01]  /*4640*/  SHF.R.U32.HI R139, RZ, 0x10, R139 ;  /* 0x00000010ff8b7819 */ /* 0x000fe2000001168b */
[----:B0-----:R-:W-:Y:S01]  /*4650*/  FMUL.FTZ R123, R226, R131 ;  /* 0x00000083e27b7220 */ /* 0x001fe20000410000 */
[----:B------:R-:W-:Y:S01]  /*4660*/  SHF.L.U32 R130, R138, 0x10, RZ ;  /* 0x000000108a827819 */ /* 0x000fe200000006ff */
[----:B------:R-:W-:Y:S01]  /*4670*/  FMUL.FTZ R212, R207, R132 ;  /* 0x00000084cfd47220 */ /* 0x000fe20000410000 */
[----:B------:R-:W-:Y:S02]  /*4680*/  SHF.L.U32 R121, R139, 0x10, RZ ;  /* 0x000000108b797819 */ /* 0x000fe400000006ff */
[----:B--2---:R-:W-:-:S02]  /*4690*/  SHF.R.U64 R131, R140, 0x10, R141 ;  /* 0x000000108c837819 */ /* 0x004fc4000000128d */
[----:B------:R-:W-:Y:S02]  /*46a0*/  SHF.R.U32.HI R133, RZ, 0x10, R141 ;  /* 0x00000010ff857819 */ /* 0x000fe4000001168d */
[----:B------:R-:W-:Y:S02]  /*46b0*/  SHF.L.U32 R132, R140, 0x10, RZ ;  /* 0x000000108c847819 */ /* 0x000fe400000006ff */
[----:B------:R-:W-:Y:S02]  /*46c0*/  SHF.L.U32 R120, R141, 0x10, RZ ;  /* 0x000000108d787819 */ /* 0x000fe400000006ff */
[----:B------:R-:W-:Y:S02]  /*46d0*/  SHF.L.U32 R131, R131, 0x10, RZ ;  /* 0x0000001083837819 */ /* 0x000fe400000006ff */
[----:B------:R-:W-:Y:S01]  /*46e0*/  SHF.L.U32 R133, R133, 0x10, RZ ;  /* 0x0000001085857819 */ /* 0x000fe200000006ff */
[----:B-1----:R-:W-:Y:S01]  /*46f0*/  FMUL.FTZ R125, R214, R121 ;  /* 0x00000079d67d7220 */ /* 0x002fe20000410000 */
[----:B------:R-:W-:Y:S01]  /*4700*/  FMUL.FTZ R130, R211, R130 ;  /* 0x00000082d3827220 */ /* 0x000fe20000410000 */
[----:B------:R-:W-:Y:S01]  /*4710*/  FMUL.FTZ R132, R219, R132 ;  /* 0x00000084db847220 */ /* 0x000fe20000410000 */
[----:B------:R-:W-:Y:S01]  /*4720*/  FMUL.FTZ R120, R215, R120 ;  /* 0x00000078d7787220 */ /* 0x000fe20000410000 */
[----:B------:R-:W-:Y:S01]  /*4730*/  FMUL.FTZ R121, R222, R131 ;  /* 0x00000083de797220 */ /* 0x000fe20000410000 */
[----:B------:R-:W-:Y:S01]  /*4740*/  FMUL.FTZ R138, R208, R133 ;  /* 0x00000085d08a7220 */ /* 0x000fe20000410000 */
[----:B------:R-:W-:Y:S06]  /*4750*/  BRA `(.L_x_6144) ;  /* 0x00000024008c7947 */ /* 0x000fec0003800000 */
.L_x_6142:
        /* <DEDUP_REMOVED lines=10> */
[----:B------:R-:W-:Y:S01]  /*4800*/  FFMA.FTZ R133, R223, UR4, R204 ;  /* 0x00000004df857c23 */ /* 0x000fe200080100cc */
[----:B-----5:R-:W-:Y:S01]  /*4810*/  FFMA.FTZ R128, R129, UR10, R102 ;  /* 0x0000000a81807c23 */ /* 0x020fe20008010066 */
[--C-:B------:R-:W-:Y:S01]  /*4820*/  FFMA.FTZ R219, R219, UR4, R204.reuse ;  /* 0x00000004dbdb7c23 */ /* 0x100fe200080100cc */
[----:B------:R-:W-:Y:S01]  /*4830*/  FFMA.FTZ R121, R120, UR10, R93 ;  /* 0x0000000a78797c23 */ /* 0x000fe2000801005d */
[----:B------:R-:W-:Y:S01]  /*4840*/  FADD.FTZ R233, R232, -R245 ;  /* 0x800000f5e8e97221 */ /* 0x000fe20000010000 */
[----:B------:R-:W-:Y:S01]  /*4850*/  FMUL.FTZ R223, R128, UR7 ;  /* 0x0000000780df7c20 */ /* 0x000fe20008410000 */
[----:B------:R-:W-:Y:S01]  /*4860*/  FFMA.FTZ R128, R132, UR10, R103 ;  /* 0x0000000a84807c23 */ /* 0x000fe20008010067 */
[----:B------:R-:W-:Y:S01]  /*4870*/  FADD.FTZ R219, R218, -R219 ;  /* 0x800000dbdadb7221 */ /* 0x000fe20000010000 */
[----:B------:R-:W-:Y:S01]  /*4880*/  FMUL.FTZ R232, R121, UR7 ;  /* 0x0000000779e87c20 */ /* 0x000fe20008410000 */
[--C-:B------:R-:W-:Y:S01]  /*4890*/  FFMA.FTZ R243, R243, UR4, R204.reuse ;  /* 0x00000004f3f37c23 */ /* 0x100fe200080100cc */
[----:B------:R-:W-:Y:S01]  /*48a0*/  FMUL.FTZ R218, R128, UR7 ;  /* 0x0000000780da7c20 */ /* 0x000fe20008410000 */
[--C-:B------:R-:W-:Y:S01]  /*48b0*/  FFMA.FTZ R129, R135, UR4, R204.reuse ;  /* 0x0000000487817c23 */ /* 0x100fe200080100cc */
[--C-:B------:R-:W-:Y:S01]  /*48c0*/  FFMA.FTZ R121, R239, UR4, R204.reuse ;  /* 0x00000004ef797c23 */ /* 0x100fe200080100cc */
[--C-:B------:R-:W-:Y:S01]  /*48d0*/  FFMA.FTZ R237, R237, UR4, R204.reuse ;  /* 0x00000004eded7c23 */ /* 0x100fe200080100cc */
[--C-:B------:R-:W-:Y:S01]  /*48e0*/  FFMA.FTZ R127, R235, UR4, R204.reuse ;  /* 0x00000004eb7f7c23 */ /* 0x100fe200080100cc */
[--C-:B------:R-:W-:Y:S01]  /*48f0*/  FFMA.FTZ R221, R221, UR4, R204.reuse ;  /* 0x00000004dddd7c23 */ /* 0x100fe200080100cc */
[----:B------:R-:W-:Y:S01]  /*4900*/  FADD.FTZ R230, R230, -R243 ;  /* 0x800000f3e6e67221 */ /* 0x000fe20000010000 */
[----:B------:R-:W-:Y:S01]  /*4910*/  FFMA.FTZ R227, R227, UR4, R204 ;  /* 0x00000004e3e37c23 */ /* 0x000fe200080100cc */
[----:B------:R-:W-:Y:S01]  /*4920*/  FMUL.FTZ R130, R46, R223 ;  /* 0x000000df2e827220 */ /* 0x000fe20000410000 */
[----:B------:R-:W-:Y:S01]  /*4930*/  FMUL.FTZ R135, R47, R218 ;  /* 0x000000da2f877220 */ /* 0x000fe20000410000 */
[----:B------:R-:W-:Y:S01]  /*4940*/  FADD.FTZ R134, R134, -R129 ;  /* 0x8000008186867221 */ /* 0x000fe20000010000 */
[----:B------:R-:W-:Y:S01]  /*4950*/  FADD.FTZ R238, R238, -R121 ;  /* 0x80000079eeee7221 */ /* 0x000fe20000010000 */
[----:B------:R-:W-:Y:S01]  /*4960*/  FFMA.FTZ R128, R219, UR10, R106 ;  /* 0x0000000adb807c23 */ /* 0x000fe2000801006a */
[--C-:B------:R-:W-:Y:S01]  /*4970*/  FFMA.FTZ R129, R217, UR4, R204.reuse ;  /* 0x00000004d9817c23 */ /* 0x100fe200080100cc */
[--C-:B------:R-:W-:Y:S01]  /*4980*/  FFMA.FTZ R231, R231, UR4, R204.reuse ;  /* 0x00000004e7e77c23 */ /* 0x100fe200080100cc */
[----:B------:R-:W-:Y:S01]  /*4990*/  FFMA.FTZ R241, R241, UR4, R204 ;  /* 0x00000004f1f17c23 */ /* 0x000fe200080100cc */
[----:B------:R-:W-:Y:S01]  /*49a0*/  FADD.FTZ R237, R236, -R237 ;  /* 0x800000edeced7221 */ /* 0x000fe20000010000 */
[----:B------:R-:W-:Y:S01]  /*49b0*/  FADD.FTZ R234, R234, -R127 ;  /* 0x8000007feaea7221 */ /* 0x000fe20000010000 */
[----:B------:R-:W-:Y:S01]  /*49c0*/  FADD.FTZ R220, R220, -R221 ;  /* 0x800000dddcdc7221 */ /* 0x000fe20000010000 */
[----:B------:R-:W-:Y:S01]  /*49d0*/  FFMA.FTZ R233, R233, UR10, R94 ;  /* 0x0000000ae9e97c23 */ /* 0x000fe2000801005e */
[----:B------:R-:W-:Y:S01]  /*49e0*/  FFMA.FTZ R230, R230, UR10, R95 ;  /* 0x0000000ae6e67c23 */ /* 0x000fe2000801005f */
[----:B------:R-:W-:Y:S01]  /*49f0*/  FADD.FTZ R226, R226, -R227 ;  /* 0x800000e3e2e27221 */ /* 0x000fe20000010000 */
[--C-:B------:R-:W-:Y:S01]  /*4a00*/  FFMA.FTZ R221, R215, UR4, R204.reuse ;  /* 0x00000004d7dd7c23 */ /* 0x100fe200080100cc */
[----:B------:R-:W-:Y:S01]  /*4a10*/  FFMA.FTZ R123, R238, UR10, R97 ;  /* 0x0000000aee7b7c23 */ /* 0x000fe20008010061 */
[----:B------:R-:W-:Y:S01]  /*4a20*/  FFMA.FTZ R229, R229, UR4, R204 ;  /* 0x00000004e5e57c23 */ /* 0x000fe200080100cc */
[----:B------:R-:W-:Y:S01]  /*4a30*/  FMUL.FTZ R217, R128, UR7 ;  /* 0x0000000780d97c20 */ /* 0x000fe20008410000 */
[----:B------:R-:W-:Y:S01]  /*4a40*/  FADD.FTZ R215, R214, -R129 ;  /* 0x80000081d6d77221 */ /* 0x000fe20000010000 */
[----:B------:R-:W-:Y:S01]  /*4a50*/  FADD.FTZ R231, R242, -R231 ;  /* 0x800000e7f2e77221 */ /* 0x000fe20000010000 */
[----:B------:R-:W-:Y:S01]  /*4a60*/  FADD.FTZ R241, R240, -R241 ;  /* 0x800000f1f0f17221 */ /* 0x000fe20000010000 */
[----:B------:R-:W-:Y:S01]  /*4a70*/  FFMA.FTZ R235, R237, UR10, R98 ;  /* 0x0000000aedeb7c23 */ /* 0x000fe20008010062 */
[----:B------:R-:W-:Y:S01]  /*4a80*/  FFMA.FTZ R127, R234, UR10, R99 ;  /* 0x0000000aea7f7c23 */ /* 0x000fe20008010063 */
[----:B------:R-:W-:Y:S01]  /*4a90*/  F2F.BF16.F32 R130, R130 ;  /* 0x0000008200827304 */ /* 0x000fe20000202000 */
[----:B------:R-:W-:Y:S01]  /*4aa0*/  FFMA.FTZ R128, R134, UR10, R107 ;  /* 0x0000000a86807c23 */ /* 0x000fe2000801006b */
[--C-:B------:R-:W-:Y:S01]  /*4ab0*/  FFMA.FTZ R129, R213, UR4, R204.reuse ;  /* 0x00000004d5817c23 */ /* 0x100fe200080100cc */
[----:B------:R-:W-:Y:S01]  /*4ac0*/  FFMA.FTZ R211, R211, UR4, R204 ;  /* 0x00000004d3d37c23 */ /* 0x000fe200080100cc */
[----:B------:R-:W-:Y:S01]  /*4ad0*/  FMUL.FTZ R233, R233, UR7 ;  /* 0x00000007e9e97c20 */ /* 0x000fe20008410000 */
[----:B------:R-:W-:Y:S01]  /*4ae0*/  FMUL.FTZ R230, R230, UR7 ;  /* 0x00000007e6e67c20 */ /* 0x000fe20008410000 */
[----:B------:R-:W-:Y:S01]  /*4af0*/  FFMA.FTZ R226, R226, UR10, R101 ;  /* 0x0000000ae2e27c23 */ /* 0x000fe20008010065 */
[----:B------:R-:W-:Y:S01]  /*4b00*/  FMUL.FTZ R236, R123, UR7 ;  /* 0x000000077bec7c20 */ /* 0x000fe20008410000 */
[----:B------:R-:W0:Y:S01]  /*4b10*/  F2F.BF16.F32 R135, R135 ;  /* 0x0000008700877304 */ /* 0x000e220000202000 */
[----:B------:R-:W-:Y:S01]  /*4b20*/  FADD.FTZ R229, R228, -R229 ;  /* 0x800000e5e4e57221 */ /* 0x000fe20000010000 */
[----:B------:R-:W-:Y:S01]  /*4b30*/  FADD.FTZ R214, R212, -R221 ;  /* 0x800000ddd4d67221 */ /* 0x000fe20000010000 */
[----:B------:R-:W-:Y:S01]  /*4b40*/  FFMA.FTZ R231, R231, UR10, R92 ;  /* 0x0000000ae7e77c23 */ /* 0x000fe2000801005c */
[----:B------:R-:W-:Y:S01]  /*4b50*/  FFMA.FTZ R239, R241, UR10, R96 ;  /* 0x0000000af1ef7c23 */ /* 0x000fe20008010060 */
[----:B------:R-:W-:Y:S01]  /*4b60*/  FMUL.FTZ R235, R235, UR7 ;  /* 0x00000007ebeb7c20 */ /* 0x000fe20008410000 */
[----:B------:R-:W-:Y:S01]  /*4b70*/  FMUL.FTZ R228, R127, UR7 ;  /* 0x000000077fe47c20 */ /* 0x000fe20008410000 */
[----:B------:R-:W-:Y:S01]  /*4b80*/  FADD.FTZ R133, R222, -R133 ;  /* 0x80000085de857221 */ /* 0x000fe20000010000 */
[----:B------:R-:W-:Y:S01]  /*4b90*/  FMUL.FTZ R212, R128, UR7 ;  /* 0x0000000780d47c20 */ /* 0x000fe20008410000 */
[----:B------:R-:W-:Y:S01]  /*4ba0*/  FADD.FTZ R129, R210, -R129 ;  /* 0x80000081d2817221 */ /* 0x000fe20000010000 */
[----:B------:R-:W-:Y:S01]  /*4bb0*/  FADD.FTZ R128, R208, -R211 ;  /* 0x800000d3d0807221 */ /* 0x000fe20000010000 */
[----:B------:R-:W-:Y:S01]  /*4bc0*/  FFMA.FTZ R210, R220, UR10, R105 ;  /* 0x0000000adcd27c23 */ /* 0x000fe20008010069 */
[----:B------:R-:W-:Y:S01]  /*4bd0*/  FMUL.FTZ R122, R38, R233 ;  /* 0x000000e9267a7220 */ /* 0x000fe20000410000 */
[----:B------:R-:W-:Y:S01]  /*4be0*/  FMUL.FTZ R125, R39, R230 ;  /* 0x000000e6277d7220 */ /* 0x000fe20000410000 */
[----:B------:R-:W-:Y:S01]  /*4bf0*/  FMUL.FTZ R208, R226, UR7 ;  /* 0x00000007e2d07c20 */ /* 0x000fe20008410000 */
[----:B------:R-:W-:Y:S01]  /*4c00*/  FMUL.FTZ R124, R37, R232 ;  /* 0x000000e8257c7220 */ /* 0x000fe20000410000 */
[----:B------:R-:W-:Y:S01]  /*4c10*/  FMUL.FTZ R123, R41, R236 ;  /* 0x000000ec297b7220 */ /* 0x000fe20000410000 */
[----:B------:R-:W-:Y:S01]  /*4c20*/  FMUL.FTZ R231, R231, UR7 ;  /* 0x00000007e7e77c20 */ /* 0x000fe20008410000 */
[----:B------:R-:W-:Y:S01]  /*4c30*/  FMUL.FTZ R239, R239, UR7 ;  /* 0x00000007efef7c20 */ /* 0x000fe20008410000 */
[----:B------:R-:W-:Y:S01]  /*4c40*/  FMUL.FTZ R126, R42, R235 ;  /* 0x000000eb2a7e7220 */ /* 0x000fe20000410000 */
[----:B------:R-:W-:Y:S01]  /*4c50*/  FMUL.FTZ R127, R43, R228 ;  /* 0x000000e42b7f7220 */ /* 0x000fe20000410000 */
[----:B------:R-:W-:Y:S01]  /*4c60*/  FMUL.FTZ R132, R51, R212 ;  /* 0x000000d433847220 */ /* 0x000fe20000410000 */
[----:B------:R-:W-:Y:S01]  /*4c70*/  FFMA.FTZ R211, R209, UR4, R204 ;  /* 0x00000004d1d37c23 */ /* 0x000fe200080100cc */
[----:B------:R-:W-:Y:S01]  /*4c80*/  FFMA.FTZ R133, R133, UR10, R104 ;  /* 0x0000000a85857c23 */ /* 0x000fe20008010068 */
[----:B------:R-:W-:Y:S01]  /*4c90*/  FFMA.FTZ R137, R137, UR4, R204 ;  /* 0x0000000489897c23 */ /* 0x000fe200080100cc */
[----:B------:R-:W-:Y:S01]  /*4ca0*/  FMUL.FTZ R210, R210, UR7 ;  /* 0x00000007d2d27c20 */ /* 0x000fe20008410000 */
[----:B------:R-:W-:Y:S01]  /*4cb0*/  FFMA.FTZ R225, R229, UR10, R100 ;  /* 0x0000000ae5e17c23 */ /* 0x000fe20008010064 */
[----:B------:R-:W-:Y:S01]  /*4cc0*/  FMUL.FTZ R134, R45, R208 ;  /* 0x000000d02d867220 */ /* 0x000fe20000410000 */
[--C-:B------:R-:W-:Y:S01]  /*4cd0*/  FFMA.FTZ R222, R207, UR4, R204.reuse ;  /* 0x00000004cfde7c23 */ /* 0x100fe200080100cc */
[----:B------:R-:W-:Y:S01]  /*4ce0*/  FMUL.FTZ R120, R36, R231 ;  /* 0x000000e724787220 */ /* 0x000fe20000410000 */
[----:B------:R-:W-:Y:S01]  /*4cf0*/  F2F.BF16.F32 R122, R122 ;  /* 0x0000007a007a7304 */ /* 0x000fe20000202000 */
[----:B------:R-:W-:Y:S01]  /*4d00*/  FMUL.FTZ R121, R40, R239 ;  /* 0x000000ef28797220 */ /* 0x000fe20000410000 */
[----:B------:R-:W-:Y:S01]  /*4d10*/  FADD.FTZ R226, R140, -R211 ;  /* 0x800000d38ce27221 */ /* 0x000fe20000010000 */
[----:B------:R-:W-:Y:S01]  /*4d20*/  FADD.FTZ R207, R136, -R137 ;  /* 0x8000008988cf7221 */ /* 0x000fe20000010000 */
[----:B------:R-:W-:Y:S01]  /*4d30*/  FMUL.FTZ R211, R133, UR7 ;  /* 0x0000000785d37c20 */ /* 0x000fe20008410000 */
[----:B------:R-:W-:Y:S01]  /*4d40*/  FMUL.FTZ R136, R49, R210 ;  /* 0x000000d231887220 */ /* 0x000fe20000410000 */
[----:B------:R-:W-:Y:S01]  /*4d50*/  FMUL.FTZ R225, R225, UR7 ;  /* 0x00000007e1e17c20 */ /* 0x000fe20008410000 */
[----:B------:R-:W-:Y:S01]  /*4d60*/  FMUL.FTZ R219, R50, R217 ;  /* 0x000000d932db7220 */ /* 0x000fe20000410000 */
[----:B------:R-:W1:Y:S01]  /*4d70*/  F2F.BF16.F32 R125, R125 ;  /* 0x0000007d007d7304 */ /* 0x000e620000202000 */
[----:B0-----:R-:W-:Y:S01]  /*4d80*/  PRMT R221, R130, 0x5410, R135 ;  /* 0x0000541082dd7816 */ /* 0x001fe20000000087 */
[----:B------:R-:W-:Y:S01]  /*4d90*/  FMUL.FTZ R131, R44, R225 ;  /* 0x000000e12c837220 */ /* 0x000fe20000410000 */
[----:B------:R-:W-:Y:S01]  /*4da0*/  FMUL.FTZ R137, R48, R211 ;  /* 0x000000d330897220 */ /* 0x000fe20000410000 */
[----:B------:R-:W-:Y:S01]  /*4db0*/  FFMA.FTZ R214, R214, UR10, R109 ;  /* 0x0000000ad6d67c23 */ /* 0x000fe2000801006d */
[----:B------:R-:W-:Y:S01]  /*4dc0*/  FFMA.FTZ R141, R141, UR4, R204 ;  /* 0x000000048d8d7c23 */ /* 0x000fe200080100cc */
[----:B------:R-:W-:Y:S01]  /*4dd0*/  FADD.FTZ R222, R139, -R222 ;  /* 0x800000de8bde7221 */ /* 0x000fe20000010000 */
[----:B------:R-:W-:Y:S01]  /*4de0*/  FFMA.FTZ R129, R129, UR10, R110 ;  /* 0x0000000a81817c23 */ /* 0x000fe2000801006e */
[----:B------:R-:W0:Y:S01]  /*4df0*/  F2F.BF16.F32 R124, R124 ;  /* 0x0000007c007c7304 */ /* 0x000e220000202000 */
[----:B------:R-:W-:Y:S01]  /*4e00*/  FMUL.FTZ R220, R214, UR7 ;  /* 0x00000007d6dc7c20 */ /* 0x000fe20008410000 */
[----:B------:R-:W-:Y:S01]  /*4e10*/  FADD.FTZ R209, R138, -R141 ;  /* 0x8000008d8ad17221 */ /* 0x000fe20000010000 */
[----:B------:R-:W-:Y:S01]  /*4e20*/  FFMA.FTZ R214, R128, UR10, R111 ;  /* 0x0000000a80d67c23 */ /* 0x000fe2000801006f */
[----:B------:R-:W-:Y:S01]  /*4e30*/  FFMA.FTZ R215, R215, UR10, R108 ;  /* 0x0000000ad7d77c23 */ /* 0x000fe2000801006c */
[----:B------:R-:W-:Y:S01]  /*4e40*/  FMUL.FTZ R227, R53, R220 ;  /* 0x000000dc35e37220 */ /* 0x000fe20000410000 */
[----:B-1----:R-:W-:-:S02]  /*4e50*/  PRMT R213, R122, 0x5410, R125 ;  /* 0x000054107ad57816 */ /* 0x002fc4000000007d */
[----:B------:R-:W1:Y:S08]  /*4e60*/  F2F.BF16.F32 R123, R123 ;  /* 0x0000007b007b7304 */ /* 0x000e700000202000 */
[----:B------:R2:W-:Y:S01]  /*4e70*/  F2F.BF16.F32 R224, R132 ;  /* 0x0000008400e07304 */ /* 0x0005e20000202000 */
[----:B0-----:R-:W-:-:S07]  /*4e80*/  IMAD.WIDE.U32 R124, R124, 0x10000, RZ ;  /* 0x000100007c7c7825 */ /* 0x001fce00078e00ff */
[----:B------:R-:W-:Y:S01]  /*4e90*/  F2F.BF16.F32 R126, R126 ;  /* 0x0000007e007e7304 */ /* 0x000fe20000202000 */
[----:B--2---:R-:W0:Y:S01]  /*4ea0*/  LDC.64 R132, c[0x0][0x390] ;  /* 0x0000e400ff847b82 */ /* 0x004e220000000a00 */
[----:B-1----:R-:W-:-:S06]  /*4eb0*/  IMAD.WIDE.U32 R122, R123, 0x10000, RZ ;  /* 0x000100007b7a7825 */ /* 0x002fcc00078e00ff */
[----:B------:R-:W1:Y:S08]  /*4ec0*/  F2F.BF16.F32 R127, R127 ;  /* 0x0000007f007f7304 */ /* 0x000e700000202000 */
[----:B------:R2:W-:Y:S08]  /*4ed0*/  F2F.BF16.F32 R140, R134 ;  /* 0x00000086008c7304 */ /* 0x0005f00000202000 */
[----:B------:R-:W3:Y:S01]  /*4ee0*/  F2F.BF16.F32 R120, R120 ;  /* 0x0000007800787304 */ /* 0x000ee20000202000 */
[----:B--2---:R-:W2:Y:S01]  /*4ef0*/  LDC.64 R134, c[0x0][0x468] ;  /* 0x00011a00ff867b82 */ /* 0x004ea20000000a00 */
[----:B-1----:R-:W-:-:S06]  /*4f00*/  PRMT R139, R126, 0x5410, R127 ;  /* 0x000054107e8b7816 */ /* 0x002fcc000000007f */
[----:B------:R-:W1:Y:S01]  /*4f10*/  F2F.BF16.F32 R121, R121 ;  /* 0x0000007900797304 */ /* 0x000e620000202000 */
[----:B------:R-:W-:Y:S01]  /*4f20*/  LOP3.LUT R127, R213, R125, RZ, 0xfc, !PT ;  /* 0x0000007dd57f7212 */ /* 0x000fe200078efcff */
[----:B------:R-:W-:Y:S01]  /*4f30*/  FMUL.FTZ R213, R129, UR7 ;  /* 0x0000000781d57c20 */ /* 0x000fe20008410000 */
[----:B------:R-:W-:-:S05]  /*4f40*/  LOP3.LUT R139, R139, R123, RZ, 0xfc, !PT ;  /* 0x0000007b8b8b7212 */ /* 0x000fca00078efcff */
[----:B------:R-:W4:Y:S01]  /*4f50*/  F2F.BF16.F32 R136, R136 ;  /* 0x0000008800887304 */ /* 0x000f220000202000 */
[----:B---3--:R-:W-:Y:S01]  /*4f60*/  LOP3.LUT R126, R124, R120, RZ, 0xfc, !PT ;  /* 0x000000787c7e7212 */ /* 0x008fe200078efcff */
[----:B------:R-:W-:-:S06]  /*4f70*/  IMAD.WIDE.U32 R124, R140, 0x10000, RZ ;  /* 0x000100008c7c7825 */ /* 0x000fcc00078e00ff */
[----:B------:R-:W3:Y:S01]  /*4f80*/  F2F.BF16.F32 R219, R219 ;  /* 0x000000db00db7304 */ /* 0x000ee20000202000 */
[----:B-1----:R-:W-:-:S07]  /*4f90*/  LOP3.LUT R138, R122, R121, RZ, 0xfc, !PT ;  /* 0x000000797a8a7212 */ /* 0x002fce00078efcff */
[----:B------:R-:W1:Y:S01]  /*4fa0*/  F2F.BF16.F32 R131, R131 ;  /* 0x0000008300837304 */ /* 0x000e620000202000 */
[----:B----4-:R-:W-:-:S07]  /*4fb0*/  IMAD.WIDE.U32 R122, R136, 0x10000, RZ ;  /* 0x00010000887a7825 */ /* 0x010fce00078e00ff */
[----:B------:R-:W4:Y:S01]  /*4fc0*/  F2F.BF16.F32 R137, R137 ;  /* 0x0000008900897304 */ /* 0x000f220000202000 */
[----:B---3--:R-:W-:Y:S01]  /*4fd0*/  PRMT R219, R219, 0x5410, R224 ;  /* 0x00005410dbdb7816 */ /* 0x008fe200000000e0 */
[----:B------:R-:W-:Y:S01]  /*4fe0*/  FMUL.FTZ R214, R214, UR7 ;  /* 0x00000007d6d67c20 */ /* 0x000fe20008410000 */
[----:B0-----:R-:W-:-:S04]  /*4ff0*/  IMAD.WIDE.U32 R120, R216, 0x8, R132 ;  /* 0x00000008d8787825 */ /* 0x001fc800078e0084 */
[----:B------:R-:W-:Y:S01]  /*5000*/  FFMA.FTZ R226, R226, UR10, R113 ;  /* 0x0000000ae2e27c23 */ /* 0x000fe20008010071 */
[----:B------:R-:W-:Y:S01]  /*5010*/  FFMA.FTZ R222, R222, UR10, R115 ;  /* 0x0000000adede7c23 */ /* 0x000fe20008010073 */
[----:B------:R-:W-:Y:S01]  /*5020*/  FMUL.FTZ R224, R54, R213 ;  /* 0x000000d536e07220 */ /* 0x000fe20000410000 */
[----:B-1----:R-:W-:Y:S01]  /*5030*/  LOP3.LUT R128, R124, R131, RZ, 0xfc, !PT ;  /* 0x000000837c807212 */ /* 0x002fe200078efcff */
[----:B------:R0:W-:Y:S01]  /*5040*/  F2F.BF16.F32 R140, R227 ;  /* 0x000000e3008c7304 */ /* 0x0001e20000202000 */
[----:B------:R-:W-:Y:S01]  /*5050*/  LOP3.LUT R131, R219, R123, RZ, 0xfc, !PT ;  /* 0x0000007bdb837212 */ /* 0x000fe200078efcff */
[----:B------:R-:W-:Y:S01]  /*5060*/  FFMA.FTZ R219, R207, UR10, R114 ;  /* 0x0000000acfdb7c23 */ /* 0x000fe20008010072 */
[----:B------:R-:W-:Y:S01]  /*5070*/  FMUL.FTZ R222, R222, UR7 ;  /* 0x00000007dede7c20 */ /* 0x000fe20008410000 */
[----:B------:R-:W-:Y:S01]  /*5080*/  FFMA.FTZ R209, R209, UR10, R112 ;  /* 0x0000000ad1d17c23 */ /* 0x000fe20008010070 */
[----:B------:R-:W3:Y:S01]  /*5090*/  LDG.E.64 R120, desc[UR16][R120.64] ;  /* 0x0000001078787981 */ /* 0x000ee2000c1e1b00 */
[----:B------:R-:W-:Y:S01]  /*50a0*/  FMUL.FTZ R215, R215, UR7 ;  /* 0x00000007d7d77c20 */ /* 0x000fe20008410000 */
[----:B----4-:R-:W-:Y:S01]  /*50b0*/  LOP3.LUT R130, R122, R137, RZ, 0xfc, !PT ;  /* 0x000000897a827212 */ /* 0x010fe200078efcff */
[----:B--2---:R-:W-:-:S04]  /*50c0*/  IMAD.WIDE.U32 R136, R216, 0x8, R134 ;  /* 0x00000008d8887825 */ /* 0x004fc800078e0086 */
[----:B0-----:R-:W-:Y:S01]  /*50d0*/  FMUL.FTZ R227, R55, R214 ;  /* 0x000000d637e37220 */ /* 0x001fe20000410000 */
[----:B------:R-:W-:Y:S01]  /*50e0*/  FMUL.FTZ R216, R226, UR7 ;  /* 0x00000007e2d87c20 */ /* 0x000fe20008410000 */
[----:B------:R-:W-:Y:S01]  /*50f0*/  LOP3.LUT R129, R221, R125, RZ, 0xfc, !PT ;  /* 0x0000007ddd817212 */ /* 0x000fe200078efcff */
[----:B------:R-:W-:Y:S01]  /*5100*/  FMUL.FTZ R219, R219, UR7 ;  /* 0x00000007dbdb7c20 */ /* 0x000fe20008410000 */
[----:B------:R0:W-:Y:S01]  /*5110*/  STG.E.64 desc[UR16][R136.64], R126 ;  /* 0x0000007e88007986 */ /* 0x0001e2000c101b10 */
[----:B------:R-:W-:Y:S01]  /*5120*/  F2F.BF16.F32 R224, R224 ;  /* 0x000000e000e07304 */ /* 0x000fe20000202000 */
[----:B------:R-:W-:Y:S01]  /*5130*/  FMUL.FTZ R221, R57, R216 ;  /* 0x000000d839dd7220 */ /* 0x000fe20000410000 */
[----:B------:R-:W-:-:S04]  /*5140*/  IMAD.WIDE.U32 R240, R203, 0x8, R134 ;  /* 0x00000008cbf07825 */ /* 0x000fc800078e0086 */
[----:B------:R-:W-:Y:S01]  /*5150*/  FMUL.FTZ R234, R59, R222 ;  /* 0x000000de3bea7220 */ /* 0x000fe20000410000 */
[----:B------:R-:W-:Y:S01]  /*5160*/  FMUL.FTZ R141, R52, R215 ;  /* 0x000000d7348d7220 */ /* 0x000fe20000410000 */
[----:B------:R-:W-:Y:S01]  /*5170*/  FMUL.FTZ R229, R58, R219 ;  /* 0x000000db3ae57220 */ /* 0x000fe20000410000 */
[----:B------:R-:W1:Y:S01]  /*5180*/  F2F.BF16.F32 R227, R227 ;  /* 0x000000e300e37304 */ /* 0x000e620000202000 */
[----:B0-----:R-:W-:-:S04]  /*5190*/  IMAD.WIDE.U32 R126, R203, 0x8, R132 ;  /* 0x00000008cb7e7825 */ /* 0x001fc800078e0084 */
[----:B------:R-:W-:-:S03]  /*51a0*/  FMUL.FTZ R203, R209, UR7 ;  /* 0x00000007d1cb7c20 */ /* 0x000fc60008410000 */
[----:B------:R-:W-:Y:S01]  /*51b0*/  F2F.BF16.F32 R221, R221 ;  /* 0x000000dd00dd7304 */ /* 0x000fe20000202000 */
[----:B------:R-:W-:-:S04]  /*51c0*/  IMAD.WIDE.U32 R122, R206, 0x8, R132 ;  /* 0x00000008ce7a7825 */ /* 0x000fc800078e0084 */
[----:B------:R-:W-:Y:S01]  /*51d0*/  FMUL.FTZ R209, R56, R203 ;  /* 0x000000cb38d17220 */ /* 0x000fe20000410000 */
[C---:B------:R-:W-:Y:S01]  /*51e0*/  IMAD.WIDE.U32 R124, R205.reuse, 0x8, R132 ;  /* 0x00000008cd7c7825 */ /* 0x040fe200078e0084 */
[----:B------:R-:W2:Y:S01]  /*51f0*/  LDG.E.64 R122, desc[UR16][R122.64] ;  /* 0x000000107a7a7981 */ /* 0x000ea2000c1e1b00 */
[----:B------:R-:W-:Y:S02]  /*5200*/  F2F.BF16.F32 R234, R234 ;  /* 0x000000ea00ea7304 */ /* 0x000fe40000202000 */
[----:B------:R-:W-:-:S04]  /*5210*/  IMAD.WIDE.U32 R136, R205, 0x8, R134 ;  /* 0x00000008cd887825 */ /* 0x000fc800078e0086 */
[----:B------:R-:W-:Y:S02]  /*5220*/  IMAD.WIDE.U32 R206, R206, 0x8, R134 ;  /* 0x00000008cece7825 */ /* 0x000fe400078e0086 */
[----:B------:R-:W0:Y:S03]  /*5230*/  F2F.BF16.F32 R205, R229 ;  /* 0x000000e500cd7304 */ /* 0x000e260000202000 */
[----:B------:R1:W-:Y:S04]  /*5240*/  STG.E.64 desc[UR16][R206.64], R138 ;  /* 0x0000008ace007986 */ /* 0x0003e8000c101b10 */
[----:B------:R-:W4:Y:S01]  /*5250*/  LDG.E.64 R124, desc[UR16][R124.64] ;  /* 0x000000107c7c7981 */ /* 0x000f22000c1e1b00 */
[----:B------:R-:W0:Y:S03]  /*5260*/  F2F.BF16.F32 R141, R141 ;  /* 0x0000008d008d7304 */ /* 0x000e260000202000 */
[----:B------:R0:W-:Y:S04]  /*5270*/  STG.E.64 desc[UR16][R136.64], R128 ;  /* 0x0000008088007986 */ /* 0x0001e8000c101b10 */
[----:B------:R-:W4:Y:S01]  /*5280*/  LDG.E.64 R126, desc[UR16][R126.64] ;  /* 0x000000107e7e7981 */ /* 0x000f22000c1e1b00 */
[----:B------:R-:W0:Y:S01]  /*5290*/  F2F.BF16.F32 R209, R209 ;  /* 0x000000d100d17304 */ /* 0x000e220000202000 */
[----:B-1----:R-:W-:Y:S01]  /*52a0*/  PRMT R139, R224, 0x5410, R227 ;  /* 0x00005410e08b7816 */ /* 0x002fe200000000e3 */
[----:B------:R-:W-:Y:S01]  /*52b0*/  IMAD.WIDE.U32 R226, R199, 0x8, R132 ;  /* 0x00000008c7e27825 */ /* 0x000fe200078e0084 */
[----:B------:R1:W-:Y:S03]  /*52c0*/  STG.E.64 desc[UR16][R240.64], R130 ;  /* 0x00000082f0007986 */ /* 0x0003e6000c101b10 */
[----:B0-----:R-:W-:Y:S01]  /*52d0*/  IMAD.WIDE.U32 R136, R140, 0x10000, RZ ;  /* 0x000100008c887825 */ /* 0x001fe200078e00ff */
[----:B------:R-:W4:Y:S01]  /*52e0*/  LDG.E.64 R128, desc[UR16][R226.64] ;  /* 0x00000010e2807981 */ /* 0x000f22000c1e1b00 */
[----:B------:R-:W-:-:S03]  /*52f0*/  PRMT R205, R205, 0x5410, R234 ;  /* 0x00005410cdcd7816 */ /* 0x000fc600000000ea */
[----:B------:R-:W-:Y:S01]  /*5300*/  LOP3.LUT R137, R139, R137, RZ, 0xfc, !PT ;  /* 0x000000898b897212 */ /* 0x000fe200078efcff */
[----:B------:R-:W-:Y:S01]  /*5310*/  IMAD.WIDE.U32 R138, R221, 0x10000, RZ ;  /* 0x00010000dd8a7825 */ /* 0x000fe200078e00ff */
[----:B------:R-:W-:-:S03]  /*5320*/  LOP3.LUT R136, R136, R141, RZ, 0xfc, !PT ;  /* 0x0000008d88887212 */ /* 0x000fc600078efcff */
[----:B------:R-:W-:Y:S01]  /*5330*/  IMAD.WIDE.U32 R206, R199, 0x8, R134 ;  /* 0x00000008c7ce7825 */ /* 0x000fe200078e0086 */
[----:B------:R-:W-:Y:S02]  /*5340*/  LOP3.LUT R139, R205, R139, RZ, 0xfc, !PT ;  /* 0x0000008bcd8b7212 */ /* 0x000fe400078efcff */
[----:B------:R-:W-:Y:S01]  /*5350*/  LOP3.LUT R138, R138, R209, RZ, 0xfc, !PT ;  /* 0x000000d18a8a7212 */ /* 0x000fe200078efcff */
[C---:B------:R-:W-:Y:S01]  /*5360*/  IMAD.WIDE.U32 R140, R198.reuse, 0x8, R132 ;  /* 0x00000008c68c7825 */ /* 0x040fe200078e0084 */
[----:B------:R0:W-:Y:S03]  /*5370*/  STG.E.64 desc[UR16][R206.64], R136 ;  /* 0x00000088ce007986 */ /* 0x0001e6000c101b10 */
[----:B------:R-:W-:Y:S01]  /*5380*/  IMAD.WIDE.U32 R198, R198, 0x8, R134 ;  /* 0x00000008c6c67825 */ /* 0x000fe200078e0086 */
[----:B-1----:R1:W4:Y:S03]  /*5390*/  LDG.E.64 R130, desc[UR16][R140.64] ;  /* 0x000000108c827981 */ /* 0x002326000c1e1b00 */
[----:B------:R-:W-:Y:S01]  /*53a0*/  IMAD.WIDE.U32 R132, R196, 0x8, R132 ;  /* 0x00000008c4847825 */ /* 0x000fe200078e0084 */
[----:B------:R0:W-:Y:S05]  /*53b0*/  STG.E.64 desc[UR16][R198.64], R138 ;  /* 0x0000008ac6007986 */ /* 0x0001ea000c101b10 */
[----:B------:R-:W4:Y:S01]  /*53c0*/  LDG.E.64 R132, desc[UR16][R132.64] ;  /* 0x0000001084847981 */ /* 0x000f22000c1e1b00 */
[--C-:B------:R-:W-:Y:S01]  /*53d0*/  FFMA.FTZ R205, R200, UR4, R204.reuse ;  /* 0x00000004c8cd7c23 */ /* 0x100fe200080100cc */
[--C-:B------:R-:W-:Y:S01]  /*53e0*/  FFMA.FTZ R200, R201, UR4, R204.reuse ;  /* 0x00000004c9c87c23 */ /* 0x100fe200080100cc */
[--C-:B-1----:R-:W-:Y:S01]  /*53f0*/  FFMA.FTZ R141, R202, UR4, R204.reuse ;  /* 0x00000004ca8d7c23 */ /* 0x102fe200080100cc */
[----:B------:R-:W-:Y:S01]  /*5400*/  FFMA.FTZ R204, R145, UR4, R204 ;  /* 0x0000000491cc7c23 */ /* 0x000fe200080100cc */
[----:B------:R-:W-:Y:S01]  /*5410*/  FADD.FTZ R144, R144, -R205 ;  /* 0x800000cd90907221 */ /* 0x000fe20000010000 */
[----:B0-----:R-:W-:Y:S01]  /*5420*/  FADD.FTZ R137, R147, -R200 ;  /* 0x800000c893897221 */ /* 0x001fe20000010000 */
[----:B------:R-:W-:-:S02]  /*5430*/  FADD.FTZ R138, R146, -R141 ;  /* 0x8000008d928a7221 */ /* 0x000fc40000010000 */
[----:B------:R-:W-:Y:S01]  /*5440*/  FFMA.FTZ R136, R144, UR10, R117 ;  /* 0x0000000a90887c23 */ /* 0x000fe20008010075 */
[----:B------:R-:W-:Y:S01]  /*5450*/  FADD.FTZ R141, R143, -R204 ;  /* 0x800000cc8f8d7221 */ /* 0x000fe20000010000 */
[----:B------:R-:W-:Y:S01]  /*5460*/  FFMA.FTZ R137, R137, UR10, R118 ;  /* 0x0000000a89897c23 */ /* 0x000fe20008010076 */
[----:B------:R-:W-:Y:S01]  /*5470*/  FFMA.FTZ R138, R138, UR10, R119 ;  /* 0x0000000a8a8a7c23 */ /* 0x000fe20008010077 */
[----:B------:R-:W-:Y:S01]  /*5480*/  FMUL.FTZ R140, R136, UR7 ;  /* 0x00000007888c7c20 */ /* 0x000fe20008410000 */
[----:B------:R-:W-:Y:S01]  /*5490*/  FFMA.FTZ R141, R141, UR10, R116 ;  /* 0x0000000a8d8d7c23 */ /* 0x000fe20008010074 */
[----:B------:R-:W-:Y:S01]  /*54a0*/  FMUL.FTZ R139, R137, UR7 ;  /* 0x00000007898b7c20 */ /* 0x000fe20008410000 */
[----:B------:R-:W-:Y:S01]  /*54b0*/  FMUL.FTZ R138, R138, UR7 ;  /* 0x000000078a8a7c20 */ /* 0x000fe20008410000 */
[----:B------:R-:W-:Y:S01]  /*54c0*/  FMUL.FTZ R136, R61, R140 ;  /* 0x0000008c3d887220 */ /* 0x000fe20000410000 */
[----:B------:R-:W-:Y:S01]  /*54d0*/  FMUL.FTZ R141, R141, UR7 ;  /* 0x000000078d8d7c20 */ /* 0x000fe20008410000 */
[----:B------:R-:W-:Y:S01]  /*54e0*/  FMUL.FTZ R145, R62, R139 ;  /* 0x0000008b3e917220 */ /* 0x000fe20000410000 */
[----:B------:R-:W-:-:S02]  /*54f0*/  FMUL.FTZ R198, R63, R138 ;  /* 0x0000008a3fc67220 */ /* 0x000fc40000410000 */
[----:B------:R-:W-:Y:S01]  /*5500*/  FMUL.FTZ R147, R60, R141 ;  /* 0x0000008d3c937220 */ /* 0x000fe20000410000 */
[----:B------:R-:W0:Y:S08]  /*5510*/  F2F.BF16.F32 R136, R136 ;  /* 0x0000008800887304 */ /* 0x000e300000202000 */
[----:B------:R-:W-:Y:S08]  /*5520*/  F2F.BF16.F32 R145, R145 ;  /* 0x0000009100917304 */ /* 0x000ff00000202000 */
[----:B------:R-:W1:Y:S08]  /*5530*/  F2F.BF16.F32 R198, R198 ;  /* 0x000000c600c67304 */ /* 0x000e700000202000 */
[----:B------:R-:W3:Y:S01]  /*5540*/  F2F.BF16.F32 R147, R147 ;  /* 0x0000009300937304 */ /* 0x000ee20000202000 */
[----:B0-----:R-:W-:Y:S01]  /*5550*/  IMAD.WIDE.U32 R136, R136, 0x10000, RZ ;  /* 0x0001000088887825 */ /* 0x001fe200078e00ff */
[----:B-1----:R-:W-:-:S02]  /*5560*/  PRMT R199, R145, 0x5410, R198 ;  /* 0x0000541091c77816 */ /* 0x002fc400000000c6 */
[C-C-:B---3--:R-:W-:Y:S02]  /*5570*/  SHF.R.U64 R143, R120.reuse, 0x10, R121.reuse ;  /* 0x00000010788f7819 */ /* 0x148fe40000001279 */
[----:B------:R-:W-:Y:S02]  /*5580*/  SHF.L.U32 R144, R120, 0x10, RZ ;  /* 0x0000001078907819 */ /* 0x000fe400000006ff */
[----:B------:R-:W-:Y:S02]  /*5590*/  SHF.R.U32.HI R145, RZ, 0x10, R121 ;  /* 0x00000010ff917819 */ /* 0x000fe40000011679 */
[----:B------:R-:W-:Y:S02]  /*55a0*/  SHF.L.U32 R146, R121, 0x10, RZ ;  /* 0x0000001079927819 */ /* 0x000fe400000006ff */
[----:B------:R-:W-:Y:S02]  /*55b0*/  LOP3.LUT R120, R136, R147, RZ, 0xfc, !PT ;  /* 0x0000009388787212 */ /* 0x000fe400078efcff */
[----:B------:R-:W-:Y:S01]  /*55c0*/  LOP3.LUT R121, R199, R137, RZ, 0xfc, !PT ;  /* 0x00000089c7797212 */ /* 0x000fe200078efcff */
[----:B------:R-:W-:Y:S01]  /*55d0*/  IMAD.WIDE.U32 R136, R196, 0x8, R134 ;  /* 0x00000008c4887825 */ /* 0x000fe200078e0086 */
[----:B--2---:R-:W-:-:S02]  /*55e0*/  SHF.R.U64 R147, R122, 0x10, R123 ;  /* 0x000000107a937819 */ /* 0x004fc4000000127b */
[----:B------:R-:W-:Y:S02]  /*55f0*/  SHF.L.U32 R122, R122, 0x10, RZ ;  /* 0x000000107a7a7819 */ /* 0x000fe400000006ff */
[----:B------:R-:W-:Y:S02]  /*5600*/  SHF.L.U32 R198, R123, 0x10, RZ ;  /* 0x000000107bc67819 */ /* 0x000fe400000006ff */
[----:B------:R-:W-:Y:S01]  /*5610*/  SHF.R.U32.HI R199, RZ, 0x10, R123 ;  /* 0x00000010ffc77819 */ /* 0x000fe2000001167b */
[----:B------:R-:W-:Y:S01]  /*5620*/  FMUL.FTZ R196, R239, R122 ;  /* 0x0000007aefc47220 */ /* 0x000fe20000410000 */
[--C-:B----4-:R-:W-:Y:S02]  /*5630*/  SHF.R.U64 R123, R126, 0x10, R127.reuse ;  /* 0x000000107e7b7819 */ /* 0x110fe4000000127f */
[----:B------:R-:W-:Y:S02]  /*5640*/  SHF.L.U32 R134, R127, 0x10, RZ ;  /* 0x000000107f867819 */ /* 0x000fe400000006ff */
[----:B------:R-:W-:-:S02]  /*5650*/  SHF.R.U32.HI R135, RZ, 0x10, R127 ;  /* 0x00000010ff877819 */ /* 0x000fc4000001167f */
[----:B------:R-:W-:Y:S02]  /*5660*/  SHF.L.U32 R127, R123, 0x10, RZ ;  /* 0x000000107b7f7819 */ /* 0x000fe400000006ff */
[----:B------:R-:W-:Y:S02]  /*5670*/  SHF.L.U32 R122, R126, 0x10, RZ ;  /* 0x000000107e7a7819 */ /* 0x000fe400000006ff */
[----:B------:R-:W-:Y:S02]  /*5680*/  SHF.R.U64 R123, R128, 0x10, R129 ;  /* 0x00000010807b7819 */ /* 0x000fe40000001281 */
[----:B------:R-:W-:Y:S01]  /*5690*/  SHF.L.U32 R135, R135, 0x10, RZ ;  /* 0x0000001087877819 */ /* 0x000fe200000006ff */
[----:B------:R-:W-:Y:S01]  /*56a0*/  FMUL.FTZ R126, R211, R122 ;  /* 0x0000007ad37e7220 */ /* 0x000fe20000410000 */
[----:B------:R-:W-:Y:S02]  /*56b0*/  SHF.L.U32 R204, R129, 0x10, RZ ;  /* 0x0000001081cc7819 */ /* 0x000fe400000006ff */
[----:B------:R-:W-:-:S02]  /*56c0*/  SHF.L.U32 R123, R123, 0x10, RZ ;  /* 0x000000107b7b7819 */ /* 0x000fc400000006ff */
[----:B------:R-:W-:Y:S01]  /*56d0*/  SHF.R.U32.HI R122, RZ, 0x10, R129 ;  /* 0x00000010ff7a7819 */ /* 0x000fe20000011681 */
[----:B------:R-:W-:Y:S01]  /*56e0*/  FMUL.FTZ R135, R212, R135 ;  /* 0x00000087d4877220 */ /* 0x000fe20000410000 */
[--C-:B------:R-:W-:Y:S01]  /*56f0*/  SHF.R.U64 R201, R124, 0x10, R125.reuse ;  /* 0x000000107cc97819 */ /* 0x100fe2000000127d */
[----:B------:R-:W-:Y:S01]  /*5700*/  FMUL.FTZ R204, R213, R204 ;  /* 0x000000ccd5cc7220 */ /* 0x000fe20000410000 */
[----:B------:R-:W-:Y:S01]  /*5710*/  SHF.L.U32 R202, R125, 0x10, RZ ;  /* 0x000000107dca7819 */ /* 0x000fe200000006ff */
[----:B------:R-:W-:Y:S01]  /*5720*/  FMUL.FTZ R129, R220, R123 ;  /* 0x0000007bdc817220 */ /* 0x000fe20000410000 */
[----:B------:R-:W-:Y:S02]  /*5730*/  SHF.R.U32.HI R209, RZ, 0x10, R125 ;  /* 0x00000010ffd17819 */ /* 0x000fe4000001167d */
[----:B------:R-:W-:Y:S02]  /*5740*/  SHF.L.U32 R213, R122, 0x10, RZ ;  /* 0x000000107ad57819 */ /* 0x000fe400000006ff */
[----:B------:R-:W-:-:S02]  /*5750*/  SHF.R.U64 R123, R130, 0x10, R131 ;  /* 0x00000010827b7819 */ /* 0x000fc40000001283 */
[----:B------:R-:W-:Y:S02]  /*5760*/  SHF.L.U32 R212, R131, 0x10, RZ ;  /* 0x0000001083d47819 */ /* 0x000fe400000006ff */
[----:B------:R-:W-:Y:S01]  /*5770*/  SHF.R.U32.HI R125, RZ, 0x10, R131 ;  /* 0x00000010ff7d7819 */ /* 0x000fe20000011683 */
[----:B------:R0:W-:Y:S01]  /*5780*/  STG.E.64 desc[UR16][R136.64], R120 ;  /* 0x0000007888007986 */ /* 0x0001e2000c101b10 */
[--C-:B------:R-:W-:Y:S02]  /*5790*/  SHF.R.U64 R122, R132, 0x10, R133.reuse ;  /* 0x00000010847a7819 */ /* 0x100fe40000001285 */
[----:B------:R-:W-:Y:S02]  /*57a0*/  SHF.R.U32.HI R131, RZ, 0x10, R133 ;  /* 0x00000010ff837819 */ /* 0x000fe40000011685 */
        /* <DEDUP_REMOVED lines=12> */
[----:B0-----:R-:W-:Y:S02]  /*5870*/  SHF.L.U32 R120, R133, 0x10, RZ ;  /* 0x0000001085787819 */ /* 0x001fe400000006ff */
        /* <DEDUP_REMOVED lines=26> */
.L_x_6145:
        /* <DEDUP_REMOVED lines=20> */
[----:B------:R-:W-:Y:S01]  /*5b60*/  FMUL.FTZ R131, R39, R232 ;  /* 0x000000e827837220 */ /* 0x000fe20000410000 */
        /* <DEDUP_REMOVED lines=14> */
[--C-:B------:R-:W-:Y:S01]  /*5c50*/  FFMA.FTZ R235, R235, UR4, R204.reuse ;  /* 0x00000004ebeb7c23 */ /* 0x100fe200080100cc */
[----:B------:R-:W-:Y:S01]  /*5c60*/  FADD.FTZ R238, R238, -R239 ;  /* 0x800000efeeee7221 */ /* 0x000fe20000010000 */
[----:B------:R-:W-:Y:S01]  /*5c70*/  LOP3.LUT R123, R123, R121, RZ, 0xfc, !PT ;  /* 0x000000797b7b7212 */ /* 0x000fe200078efcff */
[----:B------:R-:W-:Y:S01]  /*5c80*/  FADD.FTZ R237, R236, -R237 ;  /* 0x800000edeced7221 */ /* 0x000fe20000010000 */
[----:B------:R-:W-:Y:S01]  /*5c90*/  FADD.FTZ R234, R234, -R235 ;  /* 0x800000ebeaea7221 */ /* 0x000fe20000010000 */
[----:B------:R-:W-:Y:S01]  /*5ca0*/  FFMA.FTZ R241, R241, UR4, R204 ;  /* 0x00000004f1f17c23 */ /* 0x000fe200080100cc */
[----:B-1----:R-:W-:Y:S01]  /*5cb0*/  LOP3.LUT R122, R120, R125, RZ, 0xfc, !PT ;  /* 0x0000007d787a7212 */ /* 0x002fe200078efcff */
[----:B--2---:R-:W-:-:S04]  /*5cc0*/  IMAD.WIDE.U32 R124, R216, 0x8, R242 ;  /* 0x00000008d87c7825 */ /* 0x004fc800078e00f2 */
[----:B------:R-:W-:Y:S01]  /*5cd0*/  FFMA.FTZ R121, R238, UR10, R97 ;  /* 0x0000000aee797c23 */ /* 0x000fe20008010061 */
[----:B------:R0:W-:Y:S01]  /*5ce0*/  STG.E.64 desc[UR16][R124.64], R122 ;  /* 0x0000007a7c007986 */ /* 0x0001e2000c101b10 */
[----:B------:R-:W-:Y:S02]  /*5cf0*/  FADD.FTZ R241, R240, -R241 ;  /* 0x800000f1f0f17221 */ /* 0x000fe40000010000 */
[----:B------:R-:W-:Y:S01]  /*5d00*/  FMUL.FTZ R216, R121, UR7 ;  /* 0x0000000779d87c20 */ /* 0x000fe20008410000 */
[----:B------:R-:W-:-:S04]  /*5d10*/  IMAD.WIDE.U32 R130, R206, 0x8, R250 ;  /* 0x00000008ce827825 */ /* 0x000fc800078e00fa */
[----:B------:R-:W-:Y:S01]  /*5d20*/  FFMA.FTZ R120, R241, UR10, R96 ;  /* 0x0000000af1787c23 */ /* 0x000fe20008010060 */
[----:B------:R-:W-:Y:S01]  /*5d30*/  FMUL.FTZ R126, R41, R216 ;  /* 0x000000d8297e7220 */ /* 0x000fe20000410000 */
[----:B------:R-:W2:Y:S01]  /*5d40*/  LDG.E.64 R130, desc[UR16][R130.64] ;  /* 0x0000001082827981 */ /* 0x000ea2000c1e1b00 */
[----:B0-----:R-:W-:Y:S01]  /*5d50*/  FFMA.FTZ R122, R237, UR10, R98 ;  /* 0x0000000aed7a7c23 */ /* 0x001fe20008010062 */
[----:B------:R-:W-:-:S03]  /*5d60*/  FFMA.FTZ R123, R234, UR10, R99 ;  /* 0x0000000aea7b7c23 */ /* 0x000fc60008010063 */
[----:B------:R-:W-:Y:S01]  /*5d70*/  FMUL.FTZ R235, R122, UR7 ;  /* 0x000000077aeb7c20 */ /* 0x000fe20008410000 */
[----:B------:R-:W-:Y:S01]  /*5d80*/  FMUL.FTZ R234, R123, UR7 ;  /* 0x000000077bea7c20 */ /* 0x000fe20008410000 */
[----:B------:R-:W-:-:S04]  /*5d90*/  IMAD.WIDE.U32 R124, R206, 0x10, R248 ;  /* 0x00000010ce7c7825 */ /* 0x000fc800078e00f8 */
[----:B------:R-:W-:Y:S01]  /*5da0*/  FMUL.FTZ R127, R42, R235 ;  /* 0x000000eb2a7f7220 */ /* 0x000fe20000410000 */
[----:B------:R-:W-:Y:S01]  /*5db0*/  FMUL.FTZ R236, R43, R234 ;  /* 0x000000ea2bec7220 */ /* 0x000fe20000410000 */
[----:B------:R-:W-:Y:S01]  /*5dc0*/  FMUL.FTZ R237, R120, UR7 ;  /* 0x0000000778ed7c20 */ /* 0x000fe20008410000 */
[----:B------:R-:W0:Y:S01]  /*5dd0*/  F2F.BF16.F32 R126, R126 ;  /* 0x0000007e007e7304 */ /* 0x000e220000202000 */
[----:B------:R1:W-:Y:S07]  /*5de0*/  STG.E.128 desc[UR16][R124.64], R120 ;  /* 0x000000787c007986 */ /* 0x0003ee000c101d10 */
[----:B------:R-:W-:Y:S08]  /*5df0*/  F2F.BF16.F32 R127, R127 ;  /* 0x0000007f007f7304 */ /* 0x000ff00000202000 */
[----:B------:R-:W4:Y:S01]  /*5e00*/  F2F.BF16.F32 R236, R236 ;  /* 0x000000ec00ec7304 */ /* 0x000f220000202000 */
[----:B-1----:R-:W-:-:S07]  /*5e10*/  FMUL.FTZ R122, R40, R237 ;  /* 0x000000ed287a7220 */ /* 0x002fce0000410000 */
[----:B------:R1:W1:Y:S01]  /*5e20*/  F2F.BF16.F32 R123, R122 ;  /* 0x0000007a007b7304 */ /* 0x0002620000202000 */
[--C-:B------:R-:W-:Y:S01]  /*5e30*/  FFMA.FTZ R229, R229, UR4, R204.reuse ;  /* 0x00000004e5e57c23 */ /* 0x100fe200080100cc */
[--C-:B------:R-:W-:Y:S01]  /*5e40*/  FFMA.FTZ R227, R227, UR4, R204.reuse ;  /* 0x00000004e3e37c23 */ /* 0x100fe200080100cc */
[--C-:B------:R-:W-:Y:S01]  /*5e50*/  FFMA.FTZ R225, R225, UR4, R204.reuse ;  /* 0x00000004e1e17c23 */ /* 0x100fe200080100cc */
[----:B------:R-:W-:Y:S01]  /*5e60*/  FFMA.FTZ R133, R133, UR4, R204 ;  /* 0x0000000485857c23 */ /* 0x000fe200080100cc */
[----:B0-----:R-:W-:-:S04]  /*5e70*/  IMAD.WIDE.U32 R120, R126, 0x10000, RZ ;  /* 0x000100007e787825 */ /* 0x001fc800078e00ff */
[----:B------:R-:W-:Y:S01]  /*5e80*/  FADD.FTZ R229, R228, -R229 ;  /* 0x800000e5e4e57221 */ /* 0x000fe20000010000 */
[----:B----4-:R-:W-:Y:S01]  /*5e90*/  PRMT R125, R127, 0x5410, R236 ;  /* 0x000054107f7d7816 */ /* 0x010fe200000000ec */
[----:B------:R-:W-:Y:S01]  /*5ea0*/  FADD.FTZ R228, R226, -R227 ;  /* 0x800000e3e2e47221 */ /* 0x000fe20000010000 */
[----:B------:R-:W-:-:S04]  /*5eb0*/  IMAD.WIDE.U32 R226, R206, 0x8, R242 ;  /* 0x00000008cee27825 */ /* 0x000fc800078e00f2 */
[----:B------:R-:W-:Y:S01]  /*5ec0*/  FADD.FTZ R225, R224, -R225 ;  /* 0x800000e1e0e17221 */ /* 0x000fe20000010000 */
[----:B------:R-:W-:Y:S01]  /*5ed0*/  FADD.FTZ R206, R132, -R133 ;  /* 0x8000008584ce7221 */ /* 0x000fe20000010000 */
[----:B------:R-:W-:Y:S01]  /*5ee0*/  LOP3.LUT R125, R125, R121, RZ, 0xfc, !PT ;  /* 0x000000797d7d7212 */ /* 0x000fe200078efcff */
[----:B------:R-:W-:Y:S01]  /*5ef0*/  FFMA.FTZ R121, R228, UR10, R101 ;  /* 0x0000000ae4797c23 */ /* 0x000fe20008010065 */
[----:B-1----:R-:W-:Y:S01]  /*5f00*/  FFMA.FTZ R122, R225, UR10, R102 ;  /* 0x0000000ae17a7c23 */ /* 0x002fe20008010066 */
[----:B------:R-:W-:Y:S01]  /*5f10*/  LOP3.LUT R124, R120, R123, RZ, 0xfc, !PT ;  /* 0x0000007b787c7212 */ /* 0x000fe200078efcff */
[----:B------:R-:W-:Y:S01]  /*5f20*/  FFMA.FTZ R123, R206, UR10, R103 ;  /* 0x0000000ace7b7c23 */ /* 0x000fe20008010067 */
[----:B------:R-:W-:Y:S01]  /*5f30*/  FMUL.FTZ R224, R121, UR7 ;  /* 0x0000000779e07c20 */ /* 0x000fe20008410000 */
[----:B------:R-:W-:Y:S02]  /*5f40*/  FMUL.FTZ R225, R122, UR7 ;  /* 0x000000077ae17c20 */ /* 0x000fe40008410000 */
[----:B------:R-:W-:Y:S01]  /*5f50*/  FMUL.FTZ R206, R123, UR7 ;  /* 0x000000077bce7c20 */ /* 0x000fe20008410000 */
[----:B------:R0:W-:Y:S01]  /*5f60*/  STG.E.64 desc[UR16][R226.64], R124 ;  /* 0x0000007ce2007986 */ /* 0x0001e2000c101b10 */
[----:B------:R-:W-:Y:S01]  /*5f70*/  FFMA.FTZ R120, R229, UR10, R100 ;  /* 0x0000000ae5787c23 */ /* 0x000fe20008010064 */
[----:B------:R-:W-:Y:S01]  /*5f80*/  FMUL.FTZ R228, R46, R225 ;  /* 0x000000e12ee47220 */ /* 0x000fe20000410000 */
[----:B------:R-:W-:Y:S01]  /*5f90*/  FMUL.FTZ R229, R47, R206 ;  /* 0x000000ce2fe57220 */ /* 0x000fe20000410000 */
[----:B0-----:R-:W-:Y:S01]  /*5fa0*/  FMUL.FTZ R226, R45, R224 ;  /* 0x000000e02de27220 */ /* 0x001fe20000410000 */
[----:B------:R-:W-:-:S03]  /*5fb0*/  FMUL.FTZ R227, R120, UR7 ;  /* 0x0000000778e37c20 */ /* 0x000fc60008410000 */
[----:B------:R-:W-:Y:S01]  /*5fc0*/  F2F.BF16.F32 R228, R228 ;  /* 0x000000e400e47304 */ /* 0x000fe20000202000 */
[----:B------:R-:W-:-:S07]  /*5fd0*/  FMUL.FTZ R124, R44, R227 ;  /* 0x000000e32c7c7220 */ /* 0x000fce0000410000 */
[----:B------:R-:W0:Y:S01]  /*5fe0*/  F2F.BF16.F32 R226, R226 ;  /* 0x000000e200e27304 */ /* 0x000e220000202000 */
[----:B------:R-:W-:-:S04]  /*5ff0*/  IMAD.WIDE.U32 R132, R205, 0x8, R250 ;  /* 0x00000008cd847825 */ /* 0x000fc800078e00fa */
[----:B------:R-:W-:-:S04]  /*6000*/  IMAD.WIDE.U32 R126, R205, 0x10, R248 ;  /* 0x00000010cd7e7825 */ /* 0x000fc800078e00f8 */
[--C-:B------:R-:W-:Y:S01]  /*6010*/  FFMA.FTZ R221, R221, UR4, R204.reuse ;  /* 0x00000004dddd7c23 */ /* 0x100fe200080100cc */
[----:B------:R-:W4:Y:S01]  /*6020*/  LDG.E.64 R132, desc[UR16][R132.64] ;  /* 0x0000001084847981 */ /* 0x000f22000c1e1b00 */
[----:B------:R-:W1:Y:S01]  /*6030*/  F2F.BF16.F32 R229, R229 ;  /* 0x000000e500e57304 */ /* 0x000e620000202000 */
[----:B------:R-:W-:-:S07]  /*6040*/  FFMA.FTZ R219, R219, UR4, R204 ;  /* 0x00000004dbdb7c23 */ /* 0x000fce00080100cc */
[----:B------:R-:W1:Y:S01]  /*6050*/  F2F.BF16.F32 R125, R124 ;  /* 0x0000007c007d7304 */ /* 0x000e620000202000 */
[----:B------:R0:W-:Y:S01]  /*6060*/  STG.E.128 desc[UR16][R126.64], R120 ;  /* 0x000000787e007986 */ /* 0x0001e2000c101d10 */
[--C-:B------:R-:W-:Y:S01]  /*6070*/  FFMA.FTZ R135, R135, UR4, R204.reuse ;  /* 0x0000000487877c23 */ /* 0x100fe200080100cc */
[----:B------:R-:W-:Y:S01]  /*6080*/  FADD.FTZ R219, R218, -R219 ;  /* 0x800000dbdadb7221 */ /* 0x000fe20000010000 */
[----:B0-----:R-:W-:Y:S01]  /*6090*/  FFMA.FTZ R123, R223, UR4, R204 ;  /* 0x00000004df7b7c23 */ /* 0x001fe200080100cc */
[----:B------:R-:W-:Y:S01]  /*60a0*/  IMAD.WIDE.U32 R120, R226, 0x10000, RZ ;  /* 0x00010000e2787825 */ /* 0x000fe200078e00ff */
[----:B-1----:R-:W-:-:S03]  /*60b0*/  PRMT R127, R228, 0x5410, R229 ;  /* 0x00005410e47f7816 */ /* 0x002fc600000000e5 */
[----:B------:R-:W-:Y:S01]  /*60c0*/  FADD.FTZ R122, R220, -R221 ;  /* 0x800000dddc7a7221 */ /* 0x000fe20000010000 */
[----:B------:R-:W-:Y:S01]  /*60d0*/  FADD.FTZ R123, R222, -R123 ;  /* 0x8000007bde7b7221 */ /* 0x000fe20000010000 */
[----:B------:R-:W-:Y:S01]  /*60e0*/  FADD.FTZ R222, R134, -R135 ;  /* 0x8000008786de7221 */ /* 0x000fe20000010000 */
[----:B------:R-:W-:Y:S01]  /*60f0*/  LOP3.LUT R127, R127, R121, RZ, 0xfc, !PT ;  /* 0x000000797f7f7212 */ /* 0x000fe200078efcff */
[----:B------:R-:W-:Y:S01]  /*6100*/  FFMA.FTZ R121, R122, UR10, R105 ;  /* 0x0000000a7a797c23 */ /* 0x000fe20008010069 */
[----:B------:R-:W-:Y:S01]  /*6110*/  LOP3.LUT R126, R120, R125, RZ, 0xfc, !PT ;  /* 0x0000007d787e7212 */ /* 0x000fe200078efcff */
[----:B------:R-:W-:-:S04]  /*6120*/  IMAD.WIDE.U32 R220, R205, 0x8, R242 ;  /* 0x00000008cddc7825 */ /* 0x000fc800078e00f2 */
[----:B------:R-:W-:Y:S01]  /*6130*/  FFMA.FTZ R122, R219, UR10, R106 ;  /* 0x0000000adb7a7c23 */ /* 0x000fe2000801006a */
[----:B------:R-:W-:Y:S01]  /*6140*/  FFMA.FTZ R120, R123, UR10, R104 ;  /* 0x0000000a7b787c23 */ /* 0x000fe20008010068 */
[----:B------:R-:W-:Y:S01]  /*6150*/  FFMA.FTZ R123, R222, UR10, R107 ;  /* 0x0000000ade7b7c23 */ /* 0x000fe2000801006b */
[----:B------:R-:W-:Y:S01]  /*6160*/  FMUL.FTZ R218, R121, UR7 ;  /* 0x0000000779da7c20 */ /* 0x000fe20008410000 */
[----:B------:R-:W-:Y:S01]  /*6170*/  FMUL.FTZ R205, R122, UR7 ;  /* 0x000000077acd7c20 */ /* 0x000fe20008410000 */
[----:B------:R0:W-:Y:S02]  /*6180*/  STG.E.64 desc[UR16][R220.64], R126 ;  /* 0x0000007edc007986 */ /* 0x0001e4000c101b10 */
[----:B------:R-:W-:Y:S01]  /*6190*/  FMUL.FTZ R219, R49, R218 ;  /* 0x000000da31db7220 */ /* 0x000fe20000410000 */
[----:B------:R-:W-:Y:S01]  /*61a0*/  FFMA.FTZ R223, R217, UR4, R204 ;  /* 0x00000004d9df7c23 */ /* 0x000fe200080100cc */
[----:B------:R-:W-:-:S04]  /*61b0*/  IMAD.WIDE.U32 R134, R203, 0x8, R250 ;  /* 0x00000008cb867825 */ /* 0x000fc800078e00fa */
[----:B------:R-:W-:Y:S01]  /*61c0*/  FMUL.FTZ R217, R120, UR7 ;  /* 0x0000000778d97c20 */ /* 0x000fe20008410000 */
[----:B0-----:R-:W-:Y:S01]  /*61d0*/  FMUL.FTZ R220, R123, UR7 ;  /* 0x000000077bdc7c20 */ /* 0x001fe20008410000 */
[----:B------:R-:W-:Y:S01]  /*61e0*/  FMUL.FTZ R127, R50, R205 ;  /* 0x000000cd327f7220 */ /* 0x000fe20000410000 */
[----:B------:R-:W0:Y:S01]  /*61f0*/  F2F.BF16.F32 R219, R219 ;  /* 0x000000db00db7304 */ /* 0x000e220000202000 */
[----:B------:R-:W-:-:S04]  /*6200*/  IMAD.WIDE.U32 R124, R203, 0x10, R248 ;  /* 0x00000010cb7c7825 */ /* 0x000fc800078e00f8 */
[----:B------:R-:W-:Y:S01]  /*6210*/  FMUL.FTZ R221, R51, R220 ;  /* 0x000000dc33dd7220 */ /* 0x000fe20000410000 */
[----:B------:R-:W-:Y:S01]  /*6220*/  FMUL.FTZ R126, R48, R217 ;  /* 0x000000d9307e7220 */ /* 0x000fe20000410000 */
[----:B------:R-:W4:Y:S01]  /*6230*/  LDG.E.64 R134, desc[UR16][R134.64] ;  /* 0x0000001086867981 */ /* 0x000f22000c1e1b00 */
[----:B------:R-:W-:Y:S08]  /*6240*/  F2F.BF16.F32 R127, R127 ;  /* 0x0000007f007f7304 */ /* 0x000ff00000202000 */
[----:B------:R-:W1:Y:S01]  /*6250*/  F2F.BF16.F32 R222, R221 ;  /* 0x000000dd00de7304 */ /* 0x000e620000202000 */
[----:B------:R0:W-:Y:S01]  /*6260*/  STG.E.128 desc[UR16][R124.64], R120 ;  /* 0x000000787c007986 */ /* 0x0001e2000c101d10 */
[--C-:B------:R-:W-:Y:S01]  /*6270*/  FFMA.FTZ R215, R215, UR4, R204.reuse ;  /* 0x00000004d7d77c23 */ /* 0x100fe200080100cc */
[----:B------:R-:W-:Y:S01]  /*6280*/  FADD.FTZ R223, R214, -R223 ;  /* 0x800000dfd6df7221 */ /* 0x000fe20000010000 */
[----:B------:R-:W-:-:S02]  /*6290*/  FFMA.FTZ R211, R211, UR4, R204 ;  /* 0x00000004d3d37c23 */ /* 0x000fc400080100cc */
[----:B------:R-:W-:Y:S02]  /*62a0*/  FADD.FTZ R212, R212, -R215 ;  /* 0x800000d7d4d47221 */ /* 0x000fe40000010000 */
[----:B0-----:R-:W0:Y:S01]  /*62b0*/  F2F.BF16.F32 R125, R126 ;  /* 0x0000007e007d7304 */ /* 0x001e220000202000 */
[----:B------:R-:W-:Y:S01]  /*62c0*/  IMAD.WIDE.U32 R122, R219, 0x10000, RZ ;  /* 0x00010000db7a7825 */ /* 0x000fe200078e00ff */
[----:B-1----:R-:W-:-:S03]  /*62d0*/  PRMT R127, R127, 0x5410, R222 ;  /* 0x000054107f7f7816 */ /* 0x002fc600000000de */
[----:B------:R-:W-:Y:S01]  /*62e0*/  FFMA.FTZ R121, R213, UR4, R204 ;  /* 0x00000004d5797c23 */ /* 0x000fe200080100cc */
[----:B------:R-:W-:Y:S01]  /*62f0*/  FFMA.FTZ R120, R223, UR10, R108 ;  /* 0x0000000adf787c23 */ /* 0x000fe2000801006c */
[----:B------:R-:W-:Y:S02]  /*6300*/  LOP3.LUT R127, R127, R123, RZ, 0xfc, !PT ;  /* 0x0000007b7f7f7212 */ /* 0x000fe400078efcff */
[----:B------:R-:W-:Y:S01]  /*6310*/  FADD.FTZ R215, R210, -R121 ;  /* 0x80000079d2d77221 */ /* 0x000fe20000010000 */
[----:B------:R-:W-:Y:S01]  /*6320*/  FFMA.FTZ R123, R209, UR4, R204 ;  /* 0x00000004d17b7c23 */ /* 0x000fe200080100cc */
[----:B------:R-:W-:Y:S01]  /*6330*/  FADD.FTZ R210, R208, -R211 ;  /* 0x800000d3d0d27221 */ /* 0x000fe20000010000 */
[----:B------:R-:W-:Y:S02]  /*6340*/  FMUL.FTZ R213, R120, UR7 ;  /* 0x0000000778d57c20 */ /* 0x000fe40008410000 */
[----:B------:R-:W-:Y:S01]  /*6350*/  FADD.FTZ R226, R140, -R123 ;  /* 0x8000007b8ce27221 */ /* 0x000fe20000010000 */
[----:B------:R-:W-:Y:S01]  /*6360*/  FFMA.FTZ R123, R210, UR10, R111 ;  /* 0x0000000ad27b7c23 */ /* 0x000fe2000801006f */
[----:B0-----:R-:W-:Y:S01]  /*6370*/  LOP3.LUT R126, R122, R125, RZ, 0xfc, !PT ;  /* 0x0000007d7a7e7212 */ /* 0x001fe200078efcff */
[----:B------:R-:W-:Y:S01]  /*6380*/  FFMA.FTZ R122, R215, UR10, R110 ;  /* 0x0000000ad77a7c23 */ /* 0x000fe2000801006e */
[----:B------:R-:W-:Y:S01]  /*6390*/  FFMA.FTZ R121, R212, UR10, R109 ;  /* 0x0000000ad4797c23 */ /* 0x000fe2000801006d */
[----:B------:R-:W-:Y:S01]  /*63a0*/  FFMA.FTZ R228, R207, UR4, R204 ;  /* 0x00000004cfe47c23 */ /* 0x000fe200080100cc */
[----:B------:R-:W-:Y:S01]  /*63b0*/  FMUL.FTZ R124, R52, R213 ;  /* 0x000000d5347c7220 */ /* 0x000fe20000410000 */
[----:B------:R-:W-:-:S04]  /*63c0*/  IMAD.WIDE.U32 R208, R203, 0x8, R242 ;  /* 0x00000008cbd07825 */ /* 0x000fc800078e00f2 */
[----:B------:R-:W-:Y:S01]  /*63d0*/  FMUL.FTZ R203, R122, UR7 ;  /* 0x000000077acb7c20 */ /* 0x000fe20008410000 */
[--C-:B------:R-:W-:Y:S01]  /*63e0*/  FFMA.FTZ R137, R137, UR4, R204.reuse ;  /* 0x0000000489897c23 */ /* 0x100fe200080100cc */
[----:B------:R-:W-:Y:S01]  /*63f0*/  FMUL.FTZ R222, R123, UR7 ;  /* 0x000000077bde7c20 */ /* 0x000fe20008410000 */
[----:B------:R-:W-:Y:S01]  /*6400*/  FMUL.FTZ R212, R121, UR7 ;  /* 0x0000000779d47c20 */ /* 0x000fe20008410000 */
[----:B------:R-:W-:Y:S01]  /*6410*/  FFMA.FTZ R141, R141, UR4, R204 ;  /* 0x000000048d8d7c23 */ /* 0x000fe200080100cc */
[----:B------:R-:W-:Y:S01]  /*6420*/  FADD.FTZ R228, R139, -R228 ;  /* 0x800000e48be47221 */ /* 0x000fe20000010000 */
[----:B------:R0:W-:Y:S01]  /*6430*/  F2F.BF16.F32 R219, R124 ;  /* 0x0000007c00db7304 */ /* 0x0001e20000202000 */
[----:B------:R-:W-:-:S04]  /*6440*/  IMAD.WIDE.U32 R214, R199, 0x8, R250 ;  /* 0x00000008c7d67825 */ /* 0x000fc800078e00fa */
[----:B------:R-:W-:Y:S01]  /*6450*/  FMUL.FTZ R221, R54, R203 ;  /* 0x000000cb36dd7220 */ /* 0x000fe20000410000 */
[----:B------:R-:W-:Y:S01]  /*6460*/  FADD.FTZ R229, R136, -R137 ;  /* 0x8000008988e57221 */ /* 0x000fe20000010000 */
[----:B------:R-:W-:Y:S01]  /*6470*/  FFMA.FTZ R125, R226, UR10, R113 ;  /* 0x0000000ae27d7c23 */ /* 0x000fe20008010071 */
[----:B------:R-:W-:-:S04]  /*6480*/  IMAD.WIDE.U32 R210, R199, 0x10, R248 ;  /* 0x00000010c7d27825 */ /* 0x000fc800078e00f8 */
[----:B------:R-:W-:Y:S01]  /*6490*/  FMUL.FTZ R223, R53, R212 ;  /* 0x000000d435df7220 */ /* 0x000fe20000410000 */
[----:B------:R1:W-:Y:S01]  /*64a0*/  STG.E.64 desc[UR16][R208.64], R126 ;  /* 0x0000007ed0007986 */ /* 0x0003e2000c101b10 */
[----:B------:R-:W-:Y:S01]  /*64b0*/  FADD.FTZ R141, R138, -R141 ;  /* 0x8000008d8a8d7221 */ /* 0x000fe20000010000 */
[----:B0-----:R-:W-:Y:S01]  /*64c0*/  FMUL.FTZ R124, R55, R222 ;  /* 0x000000de377c7220 */ /* 0x001fe20000410000 */
[----:B------:R-:W-:Y:S01]  /*64d0*/  FMUL.FTZ R226, R125, UR7 ;  /* 0x000000077de27c20 */ /* 0x000fe20008410000 */
[----:B------:R0:W4:Y:S01]  /*64e0*/  LDG.E.64 R136, desc[UR16][R214.64] ;  /* 0x00000010d6887981 */ /* 0x000122000c1e1b00 */
[----:B------:R-:W3:Y:S03]  /*64f0*/  F2F.BF16.F32 R140, R223 ;  /* 0x000000df008c7304 */ /* 0x000ee60000202000 */
[----:B------:R0:W-:Y:S01]  /*6500*/  STG.E.128 desc[UR16][R210.64], R120 ;  /* 0x00000078d2007986 */ /* 0x0001e2000c101d10 */
[----:B-1----:R-:W-:-:S04]  /*6510*/  FFMA.FTZ R127, R228, UR10, R115 ;  /* 0x0000000ae47f7c23 */ /* 0x002fc80008010073 */
[----:B------:R1:W-:Y:S01]  /*6520*/  F2F.BF16.F32 R208, R124 ;  /* 0x0000007c00d07304 */ /* 0x0003e20000202000 */
[----:B------:R-:W-:Y:S01]  /*6530*/  FFMA.FTZ R126, R229, UR10, R114 ;  /* 0x0000000ae57e7c23 */ /* 0x000fe20008010072 */
[----:B------:R-:W-:-:S03]  /*6540*/  FMUL.FTZ R209, R57, R226 ;  /* 0x000000e239d17220 */ /* 0x000fc60000410000 */
[----:B------:R-:W-:-:S03]  /*6550*/  FMUL.FTZ R207, R126, UR7 ;  /* 0x000000077ecf7c20 */ /* 0x000fc60008410000 */
[----:B------:R-:W3:Y:S01]  /*6560*/  F2F.BF16.F32 R221, R221 ;  /* 0x000000dd00dd7304 */ /* 0x000ee20000202000 */
[----:B-1----:R-:W-:Y:S01]  /*6570*/  FFMA.FTZ R124, R141, UR10, R112 ;  /* 0x0000000a8d7c7c23 */ /* 0x002fe20008010070 */
[----:B0-----:R-:W-:-:S03]  /*6580*/  FMUL.FTZ R210, R127, UR7 ;  /* 0x000000077fd27c20 */ /* 0x001fc60008410000 */
[----:B------:R-:W-:Y:S01]  /*6590*/  FMUL.FTZ R211, R124, UR7 ;  /* 0x000000077cd37c20 */ /* 0x000fe20008410000 */
[----:B------:R-:W-:Y:S01]  /*65a0*/  FMUL.FTZ R228, R59, R210 ;  /* 0x000000d23be47220 */ /* 0x000fe20000410000 */
[----:B------:R-:W-:Y:S02]  /*65b0*/  FMUL.FTZ R139, R58, R207 ;  /* 0x000000cf3a8b7220 */ /* 0x000fe40000410000 */
[----:B------:R-:W-:Y:S01]  /*65c0*/  FMUL.FTZ R141, R56, R211 ;  /* 0x000000d3388d7220 */ /* 0x000fe20000410000 */
[----:B------:R-:W0:Y:S01]  /*65d0*/  F2F.BF16.F32 R209, R209 ;  /* 0x000000d100d17304 */ /* 0x000e220000202000 */
[----:B---3--:R-:W-:-:S07]  /*65e0*/  IMAD.WIDE.U32 R120, R140, 0x10000, RZ ;  /* 0x000100008c787825 */ /* 0x008fce00078e00ff */
[----:B------:R1:W-:Y:S01]  /*65f0*/  F2F.BF16.F32 R223, R139 ;  /* 0x0000008b00df7304 */ /* 0x0003e20000202000 */
[----:B------:R-:W-:-:S07]  /*6600*/  PRMT R221, R221, 0x5410, R208 ;  /* 0x00005410dddd7816 */ /* 0x000fce00000000d0 */
[----:B------:R-:W3:Y:S01]  /*6610*/  F2F.BF16.F32 R228, R228 ;  /* 0x000000e400e47304 */ /* 0x000ee20000202000 */
[----:B------:R-:W-:Y:S01]  /*6620*/  LOP3.LUT R123, R221, R121, RZ, 0xfc, !PT ;  /* 0x00000079dd7b7212 */ /* 0x000fe200078efcff */
[----:B------:R-:W-:-:S06]  /*6630*/  IMAD.WIDE.U32 R214, R199, 0x8, R242 ;  /* 0x00000008c7d67825 */ /* 0x000fcc00078e00f2 */
[----:B------:R-:W2:Y:S01]  /*6640*/  F2F.BF16.F32 R141, R141 ;  /* 0x0000008d008d7304 */ /* 0x000ea20000202000 */
[----:B------:R-:W-:Y:S01]  /*6650*/  LOP3.LUT R122, R120, R219, RZ, 0xfc, !PT ;  /* 0x000000db787a7212 */ /* 0x000fe200078efcff */
[----:B-1----:R-:W-:-:S04]  /*6660*/  IMAD.WIDE.U32 R138, R198, 0x8, R250 ;  /* 0x00000008c68a7825 */ /* 0x002fc800078e00fa */
[----:B0-----:R-:W-:Y:S01]  /*6670*/  IMAD.WIDE.U32 R120, R209, 0x10000, RZ ;  /* 0x00010000d1787825 */ /* 0x001fe200078e00ff */
        /* <DEDUP_REMOVED lines=8> */
[----:B------:R1:W-:Y:S04]  /*6700*/  STG.E.128 desc[UR16][R208.64], R124 ;  /* 0x0000007cd0007986 */ /* 0x0003e8000c101d10 */
[----:B------:R2:W-:Y:S04]  /*6710*/  STG.E.64 desc[UR16][R198.64], R120 ;  /* 0x00000078c6007986 */ /* 0x0005e8000c101b10 */
[----:B------:R-:W3:Y:S01]  /*6720*/  LDG.E.64 R140, desc[UR16][R140.64] ;  /* 0x000000108c8c7981 */ /* 0x000ee2000c1e1b00 */
[--C-:B0-----:R-:W-:Y:S01]  /*6730*/  FFMA.FTZ R122, R201, UR4, R204.reuse ;  /* 0x00000004c97a7c23 */ /* 0x101fe200080100cc */
[----:B------:R-:W-:-:S03]  /*6740*/  FFMA.FTZ R123, R202, UR4, R204 ;  /* 0x00000004ca7b7c23 */ /* 0x000fc600080100cc */
[----:B------:R-:W-:Y:S01]  /*6750*/  FADD.FTZ R147, R147, -R122 ;  /* 0x8000007a93937221 */ /* 0x000fe20000010000 */
[----:B------:R-:W-:-:S03]  /*6760*/  FADD.FTZ R146, R146, -R123 ;  /* 0x8000007b92927221 */ /* 0x000fc60000010000 */
[----:B------:R-:W-:Y:S01]  /*6770*/  FFMA.FTZ R122, R147, UR10, R118 ;  /* 0x0000000a937a7c23 */ /* 0x000fe20008010076 */
[----:B------:R-:W-:Y:S01]  /*6780*/  FFMA.FTZ R147, R200, UR4, R204 ;  /* 0x00000004c8937c23 */ /* 0x000fe200080100cc */
[----:B------:R-:W-:-:S03]  /*6790*/  FFMA.FTZ R123, R146, UR10, R119 ;  /* 0x0000000a927b7c23 */ /* 0x000fc60008010077 */
[----:B------:R-:W-:Y:S01]  /*67a0*/  FADD.FTZ R144, R144, -R147 ;  /* 0x8000009390907221 */ /* 0x000fe20000010000 */
[----:B------:R-:W-:Y:S01]  /*67b0*/  FFMA.FTZ R204, R145, UR4, R204 ;  /* 0x0000000491cc7c23 */ /* 0x000fe200080100cc */
[----:B------:R-:W-:Y:S01]  /*67c0*/  FMUL.FTZ R215, R122, UR7 ;  /* 0x000000077ad77c20 */ /* 0x000fe20008410000 */
[----:B-1----:R-:W-:Y:S01]  /*67d0*/  FMUL.FTZ R208, R123, UR7 ;  /* 0x000000077bd07c20 */ /* 0x002fe20008410000 */
[----:B--2---:R-:W-:Y:S01]  /*67e0*/  FFMA.FTZ R121, R144, UR10, R117 ;  /* 0x0000000a90797c23 */ /* 0x004fe20008010075 */
[----:B------:R-:W-:Y:S01]  /*67f0*/  FADD.FTZ R143, R143, -R204 ;  /* 0x800000cc8f8f7221 */ /* 0x000fe20000010000 */
[----:B------:R-:W-:Y:S01]  /*6800*/  FMUL.FTZ R125, R62, R215 ;  /* 0x000000d73e7d7220 */ /* 0x000fe20000410000 */
[----:B------:R-:W-:Y:S01]  /*6810*/  FMUL.FTZ R146, R63, R208 ;  /* 0x000000d03f927220 */ /* 0x000fe20000410000 */
[----:B------:R-:W-:Y:S01]  /*6820*/  FMUL.FTZ R214, R121, UR7 ;  /* 0x0000000779d67c20 */ /* 0x000fe20008410000 */
[----:B------:R-:W-:-:S03]  /*6830*/  FFMA.FTZ R120, R143, UR10, R116 ;  /* 0x0000000a8f787c23 */ /* 0x000fc60008010074 */
[----:B------:R-:W-:Y:S01]  /*6840*/  FMUL.FTZ R144, R61, R214 ;  /* 0x000000d63d907220 */ /* 0x000fe20000410000 */
[----:B------:R-:W-:Y:S01]  /*6850*/  F2F.BF16.F32 R125, R125 ;  /* 0x0000007d007d7304 */ /* 0x000fe20000202000 */
[----:B------:R-:W-:-:S07]  /*6860*/  FMUL.FTZ R219, R120, UR7 ;  /* 0x0000000778db7c20 */ /* 0x000fce0008410000 */
[----:B------:R-:W0:Y:S01]  /*6870*/  F2F.BF16.F32 R146, R146 ;  /* 0x0000009200927304 */ /* 0x000e220000202000 */
[----:B------:R-:W-:-:S07]  /*6880*/  FMUL.FTZ R126, R60, R219 ;  /* 0x000000db3c7e7220 */ /* 0x000fce0000410000 */
[----:B------:R-:W1:Y:S01]  /*6890*/  F2F.BF16.F32 R124, R144 ;  /* 0x00000090007c7304 */ /* 0x000e620000202000 */
[----:B------:R-:W-:-:S07]  /*68a0*/  SHF.R.U64 R143, R128, 0x10, R129 ;  /* 0x00000010808f7819 */ /* 0x000fce0000001281 */
[----:B------:R-:W2:Y:S01]  /*68b0*/  F2F.BF16.F32 R127, R126 ;  /* 0x0000007e007f7304 */ /* 0x000ea20000202000 */
[----:B0-----:R-:W-:Y:S02]  /*68c0*/  PRMT R147, R125, 0x5410, R146 ;  /* 0x000054107d937816 */ /* 0x001fe40000000092 */
[----:B------:R-:W-:Y:S01]  /*68d0*/  SHF.L.U32 R128, R128, 0x10, RZ ;  /* 0x0000001080807819 */ /* 0x000fe200000006ff */
[----:B-1----:R-:W-:Y:S01]  /*68e0*/  IMAD.WIDE.U32 R124, R124, 0x10000, RZ ;  /* 0x000100007c7c7825 */ /* 0x002fe200078e00ff */
[----:B------:R-:W-:-:S03]  /*68f0*/  SHF.R.U32.HI R145, RZ, 0x10, R129 ;  /* 0x00000010ff917819 */ /* 0x000fc60000011681 */
[----:B------:R-:W-:Y:S01]  /*6900*/  FMUL.FTZ R144, R233, R128 ;  /* 0x00000080e9907220 */ /* 0x000fe20000410000 */
[----:B------:R-:W-:Y:S02]  /*6910*/  SHF.L.U32 R146, R129, 0x10, RZ ;  /* 0x0000001081927819 */ /* 0x000fe400000006ff */
[----:B------:R-:W-:Y:S02]  /*6920*/  LOP3.LUT R125, R147, R125, RZ, 0xfc, !PT ;  /* 0x0000007d937d7212 */ /* 0x000fe400078efcff */
[--C-:B------:R-:W-:Y:S02]  /*6930*/  SHF.R.U64 R147, R130, 0x10, R131.reuse ;  /* 0x0000001082937819 */ /* 0x100fe40000001283 */
[----:B------:R-:W-:Y:S02]  /*6940*/  SHF.L.U32 R198, R131, 0x10, RZ ;  /* 0x0000001083c67819 */ /* 0x000fe400000006ff */
[----:B------:R-:W-:Y:S02]  /*6950*/  SHF.R.U32.HI R199, RZ, 0x10, R131 ;  /* 0x00000010ffc77819 */ /* 0x000fe40000011683 */
[----:B--2---:R-:W-:Y:S01]  /*6960*/  LOP3.LUT R124, R124, R127, RZ, 0xfc, !PT ;  /* 0x0000007f7c7c7212 */ /* 0x004fe200078efcff */
[----:B------:R-:W-:Y:S01]  /*6970*/  IMAD.WIDE.U32 R248, R196, 0x10, R248 ;  /* 0x00000010c4f87825 */ /* 0x000fe200078e00f8 */
[----:B------:R-:W-:-:S04]  /*6980*/  SHF.L.U32 R130, R130, 0x10, RZ ;  /* 0x0000001082827819 */ /* 0x000fc800000006ff */
[----:B------:R0:W-:Y:S01]  /*6990*/  STG.E.128 desc[UR16][R248.64], R120 ;  /* 0x00000078f8007986 */ /* 0x0001e2000c101d10 */
[----:B------:R-:W-:-:S04]  /*69a0*/  IMAD.WIDE.U32 R242, R196, 0x8, R242 ;  /* 0x00000008c4f27825 */ /* 0x000fc800078e00f2 */
[----:B------:R-:W-:Y:S01]  /*69b0*/  FMUL.FTZ R196, R237, R130 ;  /* 0x00000082edc47220 */ /* 0x000fe20000410000 */
[C-C-:B----4-:R-:W-:Y:S02]  /*69c0*/  SHF.R.U64 R201, R132.reuse, 0x10, R133.reuse ;  /* 0x0000001084c97819 */ /* 0x150fe40000001285 */
[----:B------:R-:W-:Y:S02]  /*69d0*/  SHF.L.U32 R132, R132, 0x10, RZ ;  /* 0x0000001084847819 */ /* 0x000fe400000006ff */
[----:B------:R-:W-:Y:S02]  /*69e0*/  SHF.R.U32.HI R209, RZ, 0x10, R133 ;  /* 0x00000010ffd17819 */ /* 0x000fe40000011685 */
[----:B------:R-:W-:Y:S01]  /*69f0*/  SHF.L.U32 R202, R133, 0x10, RZ ;  /* 0x0000001085ca7819 */ /* 0x000fe200000006ff */
[----:B------:R-:W-:Y:S01]  /*6a00*/  FMUL.FTZ R200, R227, R132 ;  /* 0x00000084e3c87220 */ /* 0x000fe20000410000 */
[----:B------:R-:W-:Y:S02]  /*6a10*/  SHF.L.U32 R143, R143, 0x10, RZ ;  /* 0x000000108f8f7819 */ /* 0x000fe400000006ff */
[----:B------:R-:W-:-:S02]  /*6a20*/  SHF.L.U32 R145, R145, 0x10, RZ ;  /* 0x0000001091917819 */ /* 0x000fc400000006ff */
        /* <DEDUP_REMOVED lines=24> */
[C---:B------:R-:W-:Y:S02]  /*6bb0*/  SHF.R.U64 R129, R136.reuse, 0x10, R137 ;  /* 0x0000001088817819 */ /* 0x040fe40000001289 */
[----:B------:R-:W-:Y:S02]  /*6bc0*/  SHF.L.U32 R128, R136, 0x10, RZ ;  /* 0x0000001088807819 */ /* 0x000fe400000006ff */
[----:B------:R-:W-:-:S03]  /*6bd0*/  SHF.L.U32 R129, R129, 0x10, RZ ;  /* 0x0000001081817819 */ /* 0x000fc600000006ff */
[----:B------:R-:W-:Y:S02]  /*6be0*/  FMUL.FTZ R128, R213, R128 ;  /* 0x00000080d5807220 */ /* 0x000fe40000410000 */
[----:B------:R-:W-:Y:S01]  /*6bf0*/  FMUL.FTZ R129, R212, R129 ;  /* 0x00000081d4817220 */ /* 0x000fe20000410000 */
[----:B------:R-:W-:Y:S02]  /*6c00*/  SHF.R.U32.HI R213, RZ, 0x10, R137 ;  /* 0x00000010ffd57819 */ /* 0x000fe40000011689 */
        /* <DEDUP_REMOVED lines=9> */
[----:B------:R-:W-:Y:S02]  /*6ca0*/  SHF.L.U32 R130, R138, 0x10, RZ ;  /* 0x000000108a827819 */ /* 0x000fe400000006ff */
[----:B------:R-:W-:Y:S02]  /*6cb0*/  SHF.L.U32 R121, R139, 0x10, RZ ;  /* 0x000000108b797819 */ /* 0x000fe400000006ff */
[----:B------:R-:W-:-:S02]  /*6cc0*/  SHF.R.U64 R131, R140, 0x10, R141 ;  /* 0x000000108c837819 */ /* 0x000fc4000000128d */
        /* <DEDUP_REMOVED lines=11> */
[----:B------:R-:W-:-:S07]  /*6d80*/  FMUL.FTZ R138, R208, R133 ;  /* 0x00000085d08a7220 */ /* 0x000fce0000410000 */
.L_x_6144:
        /* <DEDUP_REMOVED lines=109> */
.L_x_6139:
        /* <DEDUP_REMOVED lines=31> */
.L_x_6147:
        /* <DEDUP_REMOVED lines=11> */
.L_x_14371:


//--------------------- .text._ZN10layer_norm13ln_bwd_kernelINS_13Kernel_traitsIf13__nv_bfloat16fS2_fjLj7168ELj1ELj1ELj8ELj8ENS_18Kernel_traits_baseILj7168EfS2_fS2_fjLj256EEEEELb0ELb1ELb1ELb0EEEvNS_9BwdParamsE --------------------------
	.section	.text._ZN10layer_norm13ln_bwd_kernelINS_13Kernel_traitsIf13__nv_bfloat16fS2_fjLj7168ELj1ELj1ELj8ELj8ENS_18Kernel_traits_baseILj7168EfS2_fS2_fjLj256EEEEELb0ELb1ELb1ELb0EEEvNS_9BwdParamsE,"ax",@progbits
	.align	128
        .global         _ZN10layer_norm13ln_bwd_kernelINS_13Kernel_traitsIf13__nv_bfloat16fS2_fjLj7168ELj1ELj1ELj8ELj8ENS_18Kernel_traits_baseILj7168EfS2_fS2_fjLj256EEEEELb0ELb1ELb1ELb0EEEvNS_9BwdParamsE
        .type           _ZN10layer_norm13ln_bwd_kernelINS_13Kernel_traitsIf13__nv_bfloat16fS2_fjLj7168ELj1ELj1ELj8ELj8ENS_18Kernel_traits_baseILj7168EfS2_fS2_fjLj256EEEEELb0ELb1ELb1ELb0EEEvNS_9BwdParamsE,@function
        .size           _ZN10layer_norm13ln_bwd_kernelINS_13Kernel_traitsIf13__nv_bfloat16fS2_fjLj7168ELj1ELj1ELj8ELj8ENS_18Kernel_traits_baseILj7168EfS2_fS2_fjLj256EEEEELb0ELb1ELb1ELb0EEEvNS_9BwdParamsE,(.L_x_14372 - _ZN10layer_norm13ln_bwd_kernelINS_13Kernel_traitsIf13__nv_bfloat16fS2_fjLj7168ELj1ELj1ELj8ELj8ENS_18Kernel_traits_baseILj7168EfS2_fS2_fjLj256EEEEELb0ELb1ELb1ELb0EEEvNS_9BwdParamsE)
        .other          _ZN10layer_norm13ln_bwd_kernelINS_13Kernel_traitsIf13__nv_bfloat16fS2_fjLj7168ELj1ELj1ELj8ELj8ENS_18Kernel_traits_baseILj7168EfS2_fS2_fjLj256EEEEELb0ELb1ELb1ELb0EEEvNS_9BwdParamsE,@"STO_CUDA_ENTRY STV_DEFAULT"
_ZN10layer_norm13ln_bwd_kernelINS_13Kernel_traitsIf13__nv_bfloat16fS2_fjLj7168ELj1ELj1ELj8ELj8ENS_18Kernel_traits_baseILj7168EfS2_fS2_fjLj256EEEEELb0ELb1ELb1ELb0EEEvNS_9BwdParamsE:
.text._ZN10layer_norm13ln_bwd_kernelINS_13Kernel_traitsIf13__nv_bfloat16fS2_fjLj7168ELj1ELj1ELj8ELj8ENS_18Kernel_traits_baseILj7168EfS2_fS2_fjLj256EEEEELb0ELb1ELb1ELb0EEEvNS_9BwdParamsE:
        /* <DEDUP_REMOVED lines=22> */
[----:B------:R-:W-:Y:S01]  /*0160*/  P2R R197, PR, RZ, 0x20 ;  /* 0x00000020ffc57803 */ /* 0x000fe20000000000 */
[----:B0-----:R-:W-:Y:S01]  /*0170*/  UISETP.GE.AND UP0, UPT, UR9, UR4, UPT ;  /* 0x000000040900728c */ /* 0x001fe2000bf06270 */
[----:B------:R-:W-:Y:S01]  /*0180*/  P2R R248, PR, RZ, 0x10 ;  /* 0x00000010fff87803 */ /* 0x000fe20000000000 */
[----:B------:R-:W0:Y:S08]  /*0190*/  @P6 LDC.64 R6, c[0x0][0x3e8] ;  /* 0x0000fa00ff066b82 */ /* 0x000e300000000a00 */
[----:B------:R-:W3:Y:S08]  /*01a0*/  @P5 LDC.64 R8, c[0x0][0x3d0] ;  /* 0x0000f400ff085b82 */ /* 0x000ef00000000a00 */
[----:B------:R-:W4:Y:S01]  /*01b0*/  @P5 LDC.64 R10, c[0x0][0x3e8] ;  /* 0x0000fa00ff0a5b82 */ /* 0x000f220000000a00 */
[----:B-1----:R-:W-:-:S05]  /*01c0*/  @P6 IMAD.WIDE.U32 R4, R3, 0x10, R4 ;  /* 0x0000001003046825 */ /* 0x002fca00078e0004 */
[----:B--2---:R-:W5:Y:S02]  /*01d0*/  @P6 LDG.E.128 R20, desc[UR10][R4.64] ;  /* 0x0000000a04146981 */ /* 0x004f64000c1e1d00 */
[----:B------:R-:W1:Y:S01]  /*01e0*/  @P0 LDC.64 R16, c[0x0][0x3d0] ;  /* 0x0000f400ff100b82 */ /* 0x000e620000000a00 */
[C---:B0-----:R-:W-:Y:S01]  /*01f0*/  @P6 IMAD.WIDE.U32 R6, R3.reuse, 0x10, R6 ;  /* 0x0000001003066825 */ /* 0x041fe200078e0006 */
[----:B------:R-:W-:-:S04]  /*0200*/  @P6 LOP3.LUT R3, R3, 0x100, RZ, 0xfc, !PT ;  /* 0x0000010003036812 */ /* 0x000fc800078efcff */
[----:B------:R-:W5:Y:S02]  /*0210*/  @P6 LDG.E.128 R24, desc[UR10][R6.64] ;  /* 0x0000000a06186981 */ /* 0x000f64000c1e1d00 */
[----:B------:R-:W0:Y:S01]  /*0220*/  @P0 LDC.64 R18, c[0x0][0x3e8] ;  /* 0x0000fa00ff120b82 */ /* 0x000e220000000a00 */
[----:B---3--:R-:W-:-:S05]  /*0230*/  @P5 IMAD.WIDE.U32 R12, R3, 0x10, R8 ;  /* 0x00000010030c5825 */ /* 0x008fca00078e0008 */
[----:B------:R-:W5:Y:S02]  /*0240*/  @P5 LDG.E.128 R28, desc[UR10][R12.64] ;  /* 0x0000000a0c1c5981 */ /* 0x000f64000c1e1d00 */
[----:B------:R-:W2:Y:S01]  /*0250*/  @P1 LDC.64 R76, c[0x0][0x3d0] ;  /* 0x0000f400ff4c1b82 */ /* 0x000ea20000000a00 */
[C---:B----4-:R-:W-:Y:S01]  /*0260*/  @P5 IMAD.WIDE.U32 R14, R3.reuse, 0x10, R10 ;  /* 0x00000010030e5825 */ /* 0x050fe200078e000a */
[----:B------:R-:W-:-:S04]  /*0270*/  @P5 IADD3 R3, PT, PT, R3, 0x100, RZ ;  /* 0x0000010003035810 */ /* 0x000fc80007ffe0ff */
[----:B------:R-:W5:Y:S02]  /*0280*/  @P5 LDG.E.128 R32, desc[UR10][R14.64] ;  /* 0x0000000a0e205981 */ /* 0x000f64000c1e1d00 */
[----:B------:R-:W3:Y:S01]  /*0290*/  @P1 LDC.64 R80, c[0x0][0x3e8] ;  /* 0x0000fa00ff501b82 */ /* 0x000ee20000000a00 */
[----:B-1----:R-:W-:-:S05]  /*02a0*/  @P0 IMAD.WIDE.U32 R16, R3, 0x10, R16 ;  /* 0x0000001003100825 */ /* 0x002fca00078e0010 */
[----:B------:R-:W5:Y:S02]  /*02b0*/  @P0 LDG.E.128 R36, desc[UR10][R16.64] ;  /* 0x0000000a10240981 */ /* 0x000f64000c1e1d00 */
[----:B------:R-:W1:Y:S01]  /*02c0*/  @P2 LDC.64 R82, c[0x0][0x3d0] ;  /* 0x0000f400ff522b82 */ /* 0x000e620000000a00 */
[C---:B0-----:R-:W-:Y:S01]  /*02d0*/  @P0 IMAD.WIDE.U32 R18, R3.reuse, 0x10, R18 ;  /* 0x0000001003120825 */ /* 0x041fe200078e0012 */
[----:B------:R-:W-:-:S04]  /*02e0*/  @P0 IADD3 R3, PT, PT, R3, 0x100, RZ ;  /* 0x0000010003030810 */ /* 0x000fc80007ffe0ff */
[----:B------:R-:W5:Y:S02]  /*02f0*/  @P0 LDG.E.128 R40, desc[UR10][R18.64] ;  /* 0x0000000a12280981 */ /* 0x000f64000c1e1d00 */
[----:B------:R-:W0:Y:S01]  /*0300*/  @P2 LDC.64 R84, c[0x0][0x3e8] ;  /* 0x0000fa00ff542b82 */ /* 0x000e220000000a00 */
[----:B--2---:R-:W-:-:S07]  /*0310*/  @P1 IMAD.WIDE.U32 R78, R3, 0x10, R76 ;  /* 0x00000010034e1825 */ /* 0x004fce00078e004c */
[----:B------:R-:W2:Y:S01]  /*0320*/  @P3 LDC.64 R8, c[0x0][0x3d0] ;  /* 0x0000f400ff083b82 */ /* 0x000ea20000000a00 */
[C---:B---3--:R-:W-:Y:S01]  /*0330*/  @P1 IMAD.WIDE.U32 R80, R3.reuse, 0x10, R80 ;  /* 0x0000001003501825 */ /* 0x048fe200078e0050 */
[----:B------:R-:W-:Y:S01]  /*0340*/  @P1 IADD3 R3, PT, PT, R3, 0x100, RZ ;  /* 0x0000010003031810 */ /* 0x000fe20007ffe0ff */
[----:B------:R3:W5:Y:S05]  /*0350*/  @P1 LDG.E.128 R44, desc[UR10][R78.64] ;  /* 0x0000000a4e2c1981 */ /* 0x00076a000c1e1d00 */
[----:B------:R-:W4:Y:S01]  /*0360*/  @P3 LDC.64 R10, c[0x0][0x3e8] ;  /* 0x0000fa00ff0a3b82 */ /* 0x000f220000000a00 */
[C---:B-1----:R-:W-:Y:S01]  /*0370*/  @P2 IMAD.WIDE.U32 R82, R3.reuse, 0x10, R82 ;  /* 0x0000001003522825 */ /* 0x042fe200078e0052 */
[----:B------:R1:W5:Y:S06]  /*0380*/  @P1 LDG.E.128 R48, desc[UR10][R80.64] ;  /* 0x0000000a50301981 */ /* 0x00036c000c1e1d00 */
[----:B------:R-:W1:Y:S01]  /*0390*/  @P4 LDC.64 R90, c[0x0][0x3d0] ;  /* 0x0000f400ff5a4b82 */ /* 0x000e620000000a00 */
[C---:B0-----:R-:W-:Y:S01]  /*03a0*/  @P2 IMAD.WIDE.U32 R84, R3.reuse, 0x10, R84 ;  /* 0x0000001003542825 */ /* 0x041fe200078e0054 */
[----:B------:R-:W-:Y:S01]  /*03b0*/  @P2 IADD3 R3, PT, PT, R3, 0x100, RZ ;  /* 0x0000010003032810 */ /* 0x000fe20007ffe0ff */
[----:B------:R0:W5:Y:S05]  /*03c0*/  @P2 LDG.E.128 R52, desc[UR10][R82.64] ;  /* 0x0000000a52342981 */ /* 0x00016a000c1e1d00 */
[----:B------:R-:W0:Y:S01]  /*03d0*/  @P4 LDC.64 R92, c[0x0][0x3e8] ;  /* 0x0000fa00ff5c4b82 */ /* 0x000e220000000a00 */
[C---:B--2---:R-:W-:Y:S01]  /*03e0*/  @P3 IMAD.WIDE.U32 R86, R3.reuse, 0x10, R8 ;  /* 0x0000001003563825 */ /* 0x044fe200078e0008 */
[----:B------:R2:W5:Y:S03]  /*03f0*/  @P2 LDG.E.128 R56, desc[UR10][R84.64] ;  /* 0x0000000a54382981 */ /* 0x000566000c1e1d00 */
[C---:B----4-:R-:W-:Y:S01]  /*0400*/  @P3 IMAD.WIDE.U32 R88, R3.reuse, 0x10, R10 ;  /* 0x0000001003583825 */ /* 0x050fe200078e000a */
[----:B------:R-:W-:Y:S01]  /*0410*/  @P3 IADD3 R3, PT, PT, R3, 0x100, RZ ;  /* 0x0000010003033810 */ /* 0x000fe20007ffe0ff */
[----:B------:R4:W5:Y:S01]  /*0420*/  @P3 LDG.E.128 R60, desc[UR10][R86.64] ;  /* 0x0000000a563c3981 */ /* 0x000962000c1e1d00 */
[----:B------:R-:W-:-:S02]  /*0430*/  CS2R R76, SRZ ;  /* 0x00000000004c7805 */ /* 0x000fc4000001ff00 */
[----:B---3--:R-:W-:Y:S02]  /*0440*/  CS2R R78, SRZ ;  /* 0x00000000004e7805 */ /* 0x008fe4000001ff00 */
[----:B-1----:R-:W-:Y:S01]  /*0450*/  CS2R R80, SRZ ;  /* 0x0000000000507805 */ /* 0x002fe2000001ff00 */
[----:B------:R1:W5:Y:S01]  /*0460*/  @P3 LDG.E.128 R64, desc[UR10][R88.64] ;  /* 0x0000000a58403981 */ /* 0x000362000c1e1d00 */
[----:B------:R-:W-:-:S05]  /*0470*/  @P4 IMAD.WIDE.U32 R8, R3, 0x10, R90 ;  /* 0x0000001003084825 */ /* 0x000fca00078e005a */
[----:B------:R3:W5:Y:S01]  /*0480*/  @P4 LDG.E.128 R68, desc[UR10][R8.64] ;  /* 0x0000000a08444981 */ /* 0x000762000c1e1d00 */
[----:B0-----:R-:W-:-:S05]  /*0490*/  @P4 IMAD.WIDE.U32 R10, R3, 0x10, R92 ;  /* 0x00000010030a4825 */ /* 0x001fca00078e005c */
[----:B------:R3:W5:Y:S01]  /*04a0*/  @P4 LDG.E.128 R72, desc[UR10][R10.64] ;  /* 0x0000000a0a484981 */ /* 0x000762000c1e1d00 */
[----:B------:R-:W-:Y:S02]  /*04b0*/  CS2R R82, SRZ ;  /* 0x0000000000527805 */ /* 0x000fe4000001ff00 */
[----:B--2---:R-:W-:Y:S02]  /*04c0*/  CS2R R84, SRZ ;  /* 0x0000000000547805 */ /* 0x004fe4000001ff00 */
[----:B----4-:R-:W-:Y:S02]  /*04d0*/  CS2R R86, SRZ ;  /* 0x0000000000567805 */ /* 0x010fe4000001ff00 */
        /* <DEDUP_REMOVED lines=35> */
[----:B---3--:R-:W-:Y:S06]  /*0710*/  BRA.U UP0, `(.L_x_6148) ;  /* 0x00000091009c7547 */ /* 0x008fec000b800000 */
        /* <DEDUP_REMOVED lines=44> */
[----:B------:R-:W1:Y:S01]  /*09e0*/  LDCU UR8, c[0x0][0x388] ;  /* 0x00007100ff0877ac */ /* 0x000e620008000800 */
[----:B------:R-:W2:Y:S01]  /*09f0*/  LDCU.U8 UR26, c[0x0][0x410] ;  /* 0x00008200ff1a77ac */ /* 0x000ea20008000000 */
[----:B------:R-:W3:Y:S01]  /*0a00*/  LDCU.64 UR22, c[0x0][0x3c8] ;  /* 0x00007900ff1677ac */ /* 0x000ee20008000a00 */
[----:B------:R-:W4:Y:S01]  /*0a10*/  LDCU.64 UR20, c[0x0][0x3c0] ;  /* 0x00007800ff1477ac */ /* 0x000f220008000a00 */
[----:B------:R-:W0:Y:S01]  /*0a20*/  LDCU UR27, c[0x0][0x400] ;  /* 0x00008000ff1b77ac */ /* 0x000e220008000800 */
[----:B------:R-:W0:Y:S01]  /*0a30*/  LDCU.64 UR18, c[0x0][0x438] ;  /* 0x00008700ff1277ac */ /* 0x000e220008000a00 */
[----:B------:R-:W0:Y:S01]  /*0a40*/  LDCU.64 UR4, c[0x0][0x478] ;  /* 0x00008f00ff0477ac */ /* 0x000e220008000a00 */
[----:B------:R-:W0:Y:S01]  /*0a50*/  LDCU.128 UR12, c[0x0][0x3f0] ;  /* 0x00007e00ff0c77ac */ /* 0x000e220008000c00 */
[----:B------:R-:W0:Y:S02]  /*0a60*/  LDCU.64 UR16, c[0x0][0x380] ;  /* 0x00007000ff1077ac */ /* 0x000e240008000a00 */
.L_x_6263:
[----:B0-----:R-:W-:Y:S02]  /*0a70*/  UIMAD.WIDE UR24, UR9, 0x4, UR14 ;  /* 0x00000004091878a5 */ /* 0x001fe4000f8e020e */
[----:B---3--:R-:W-:-:S04]  /*0a80*/  UIMAD.WIDE UR6, UR9, 0x4, UR22 ;  /* 0x00000004090678a5 */ /* 0x008fc8000f8e0216 */
[----:B-12---:R-:W-:Y:S02]  /*0a90*/  MOV R192, UR24 ;  /* 0x0000001800c07c02 */ /* 0x006fe40008000f00 */
[----:B------:R-:W-:-:S05]  /*0aa0*/  MOV R193, UR25 ;  /* 0x0000001900c17c02 */ /* 0x000fca0008000f00 */
[----:B------:R-:W3:Y:S01]  /*0ab0*/  LDG.E R192, desc[UR10][R192.64] ;  /* 0x0000000ac0c07981 */ /* 0x000ee2000c1e1900 */
[----:B------:R-:W-:Y:S02]  /*0ac0*/  MOV R194, UR6 ;  /* 0x0000000600c27c02 */ /* 0x000fe40008000f00 */
[----:B------:R-:W-:Y:S01]  /*0ad0*/  MOV R195, UR7 ;  /* 0x0000000700c37c02 */ /* 0x000fe20008000f00 */
[----:B------:R-:W-:-:S04]  /*0ae0*/  UIMAD.WIDE UR6, UR9, 0x4, UR12 ;  /* 0x00000004090678a5 */ /* 0x000fc8000f8e020c */
[----:B------:R-:W2:Y:S02]  /*0af0*/  LDG.E R194, desc[UR10][R194.64] ;  /* 0x0000000ac2c27981 */ /* 0x000ea4000c1e1900 */
[----:B------:R-:W-:Y:S02]  /*0b00*/  MOV R248, UR6 ;  /* 0x0000000600f87c02 */ /* 0x000fe40008000f00 */
[----:B------:R-:W-:-:S05]  /*0b10*/  MOV R249, UR7 ;  /* 0x0000000700f97c02 */ /* 0x000fca0008000f00 */
[----:B-----5:R0:W5:Y:S01]  /*0b20*/  LDG.E R248, desc[UR10][R248.64] ;  /* 0x0000000af8f87981 */ /* 0x020162000c1e1900 */
[----:B------:R-:W-:Y:S01]  /*0b30*/  HFMA2 R199, -RZ, RZ, 0, 0 ;  /* 0x00000000ffc77431 */ /* 0x000fe200000001ff */
[----:B------:R-:W-:Y:S01]  /*0b40*/  BSSY.RECONVERGENT B0, `(.L_x_6149) ;  /* 0x00001b7000007945 */ /* 0x000fe20003800200 */
[----:B------:R-:W-:Y:S02]  /*0b50*/  MOV R250, RZ ;  /* 0x000000ff00fa7202 */ /* 0x000fe40000000f00 */
[----:B---3--:R-:W-:Y:S02]  /*0b60*/  R2UR UR28, R192 ;  /* 0x00000000c01c72ca */ /* 0x008fe400000e0000 */
[----:B--2---:R-:W-:-:S11]  /*0b70*/  R2UR UR25, R194 ;  /* 0x00000000c21972ca */ /* 0x004fd600000e0000 */
[----:B------:R-:W-:-:S09]  /*0b80*/  UISETP.GE.AND UP2, UPT, UR28, 0x1, UPT ;  /* 0x000000011c00788c */ /* 0x000fd2000bf46270 */
[----:B0-----:R-:W-:Y:S05]  /*0b90*/  BRA.U !UP2, `(.L_x_6150) ;  /* 0x000000190a147547 */ /* 0x001fea000b800000 */
[----:B----4-:R-:W-:-:S06]  /*0ba0*/  UIMAD.WIDE UR6, UR9, 0x4, UR20 ;  /* 0x00000004090678a5 */ /* 0x010fcc000f8e0214 */
[----:B------:R-:W-:Y:S02]  /*0bb0*/  MOV R192, UR6 ;  /* 0x0000000600c07c02 */ /* 0x000fe40008000f00 */
[----:B------:R-:W-:-:S05]  /*0bc0*/  MOV R193, UR7 ;  /* 0x0000000700c17c02 */ /* 0x000fca0008000f00 */
[----:B------:R-:W2:Y:S01]  /*0bd0*/  LDG.E R192, desc[UR10][R192.64] ;  /* 0x0000000ac0c07981 */ /* 0x000ea2000c1e1900 */
[----:B------:R-:W-:Y:S01]  /*0be0*/  UIADD3 UR6, UPT, UPT, UR28, -0x1, URZ ;  /* 0xffffffff1c067890 */ /* 0x000fe2000fffe0ff */
[C---:B------:R-:W-:Y:S01]  /*0bf0*/  ISETP.GE.U32.AND P0, PT, R0.reuse, 0x100, PT ;  /* 0x000001000000780c */ /* 0x040fe20003f06070 */
[----:B------:R-:W-:Y:S01]  /*0c00*/  BSSY.RECONVERGENT B1, `(.L_x_6151) ;  /* 0x0000049000017945 */ /* 0x000fe20003800200 */
[----:B------:R-:W0:Y:S01]  /*0c10*/  S2R R2, SR_TID.X ;  /* 0x0000000000027919 */ /* 0x000e220000002100 */
[----:B------:R-:W-:Y:S02]  /*0c20*/  ISETP.NE.AND P6, PT, RZ, UR26, PT ;  /* 0x0000001aff007c0c */ /* 0x000fe4000bfc5270 */
[----:B------:R-:W-:Y:S01]  /*0c30*/  MOV R194, UR6 ;  /* 0x0000000600c27c02 */ /* 0x000fe20008000f00 */
[----:B-1----:R-:W-:Y:S01]  /*0c40*/  UIMAD UR6, UR9, UR8, URZ ;  /* 0x00000008090672a4 */ /* 0x002fe2000f8e02ff */
        /* <DEDUP_REMOVED lines=12> */
[----:B------:R-:W-:Y:S02]  /*0d10*/  MOV R250, RZ ;  /* 0x000000ff00fa7202 */ /* 0x000fe40000000f00 */
        /* <DEDUP_REMOVED lines=22> */
[----:B------:R-:W-:Y:S01]  /*0e80*/  SHF.L.U32 R199, R199, 0x10, RZ ;  /* 0x00000010c7c77819 */ /* 0x000fe200000006ff */
[C---:B---3--:R-:W-:Y:S01]  /*0e90*/  FADD.FTZ R243, -R196.reuse, R192 ;  /* 0x000000c0c4f37221 */ /* 0x048fe20000010100 */
[----:B------:R-:W-:Y:S01]  /*0ea0*/  SHF.R.U32.HI R249, RZ, 0x10, R237 ;  /* 0x00000010fff97819 */ /* 0x000fe200000116ed */
[C---:B------:R-:W-:Y:S01]  /*0eb0*/  FADD.FTZ R235, -R196.reuse, R194 ;  /* 0x000000c2c4eb7221 */ /* 0x040fe20000010100 */
[C---:B------:R-:W-:Y:S01]  /*0ec0*/  FADD.FTZ R240, -R196.reuse, R193 ;  /* 0x000000c1c4f07221 */ /* 0x040fe20000010100 */
[----:B------:R-:W-:Y:S01]  /*0ed0*/  FADD.FTZ R195, -R196, R195 ;  /* 0x000000c3c4c37221 */ /* 0x000fe20000010100 */
[----:B------:R-:W-:Y:S01]  /*0ee0*/  SHF.L.U32 R194, R250, 0x10, RZ ;  /* 0x00000010fac27819 */ /* 0x000fe200000006ff */
[----:B------:R-:W-:Y:S01]  /*0ef0*/  FMUL.FTZ R243, R243, UR25 ;  /* 0x00000019f3f37c20 */ /* 0x000fe20008410000 */
[----:B------:R-:W-:Y:S01]  /*0f00*/  SHF.L.U32 R237, R241, 0x10, RZ ;  /* 0x00000010f1ed7819 */ /* 0x000fe200000006ff */
[----:B------:R-:W-:Y:S01]  /*0f10*/  FMUL.FTZ R241, R20, R199 ;  /* 0x000000c714f17220 */ /* 0x000fe20000410000 */
[----:B------:R-:W-:Y:S01]  /*0f20*/  FMUL.FTZ R240, R240, UR25 ;  /* 0x00000019f0f07c20 */ /* 0x000fe20008410000 */
[----:B0-----:R-:W-:Y:S01]  /*0f30*/  FMUL.FTZ R239, R235, UR25 ;  /* 0x00000019ebef7c20 */ /* 0x001fe20008410000 */
[----:B------:R-:W-:Y:S01]  /*0f40*/  FMUL.FTZ R236, R195, UR25 ;  /* 0x00000019c3ec7c20 */ /* 0x000fe20008410000 */
[-C--:B------:R-:W-:Y:S01]  /*0f50*/  FMUL.FTZ R238, R21, R194.reuse ;  /* 0x000000c215ee7220 */ /* 0x080fe20000410000 */
[----:B------:R-:W-:Y:S01]  /*0f60*/  FADD.FTZ R193, RZ, R241 ;  /* 0x000000f1ffc17221 */ /* 0x000fe20000010000 */
[----:B------:R-:W-:Y:S01]  /*0f70*/  FFMA.FTZ R195, R243, R241, RZ ;  /* 0x000000f1f3c37223 */ /* 0x000fe200000100ff */
[----:B------:R-:W-:Y:S01]  /*0f80*/  SHF.L.U32 R192, R249, 0x10, RZ ;  /* 0x00000010f9c07819 */ /* 0x000fe200000006ff */
        /* <DEDUP_REMOVED lines=16> */
.L_x_6152:
[----:B------:R-:W-:Y:S05]  /*1090*/  BSYNC.RECONVERGENT B1 ;  /* 0x0000000000017941 */ /* 0x000fea0003800200 */
.L_x_6151:
        /* <DEDUP_REMOVED lines=22> */
[C---:B------:R-:W-:Y:S01]  /*1200*/  FADD.FTZ R249, -R196.reuse, R192 ;  /* 0x000000c0c4f97221 */ /* 0x040fe20000010100 */
[----:B------:R-:W-:Y:S01]  /*1210*/  FADD.FTZ R233, -R196, R194 ;  /* 0x000000c2c4e97221 */ /* 0x000fe20000010100 */
[----:B------:R-:W-:Y:S01]  /*1220*/  SHF.L.U32 R194, R234, 0x10, RZ ;  /* 0x00000010eac27819 */ /* 0x000fe200000006ff */
[----:B0-----:R-:W-:Y:S01]  /*1230*/  FMUL.FTZ R8, R232, UR25 ;  /* 0x00000019e8087c20 */ /* 0x001fe20008410000 */
[----:B------:R-:W-:Y:S01]  /*1240*/  SHF.L.U32 R193, R7, 0x10, RZ ;  /* 0x0000001007c17819 */ /* 0x000fe200000006ff */
[----:B------:R-:W-:Y:S01]  /*1250*/  FMUL.FTZ R7, R249, UR25 ;  /* 0x00000019f9077c20 */ /* 0x000fe20008410000 */
[-C--:B------:R-:W-:Y:S01]  /*1260*/  FMUL.FTZ R234, R28, R195.reuse ;  /* 0x000000c31cea7220 */ /* 0x080fe20000410000 */
[----:B------:R-:W-:Y:S01]  /*1270*/  FMUL.FTZ R9, R233, UR25 ;  /* 0x00000019e9097c20 */ /* 0x000fe20008410000 */
        /* <DEDUP_REMOVED lines=21> */
.L_x_6154:
[----:B------:R-:W-:Y:S05]  /*13d0*/  BSYNC.RECONVERGENT B1 ;  /* 0x0000000000017941 */ /* 0x000fea0003800200 */
.L_x_6153:
        /* <DEDUP_REMOVED lines=51> */
.L_x_6156:
[----:B------:R-:W-:Y:S05]  /*1710*/  BSYNC.RECONVERGENT B1 ;  /* 0x0000000000017941 */ /* 0x000fea0003800200 */
.L_x_6155:
        /* <DEDUP_REMOVED lines=51> */
.L_x_6158:
[----:B------:R-:W-:Y:S05]  /*1a50*/  BSYNC.RECONVERGENT B1 ;  /* 0x0000000000017941 */ /* 0x000fea0003800200 */
.L_x_6157:
        /* <DEDUP_REMOVED lines=51> */
.L_x_6160:
[----:B------:R-:W-:Y:S05]  /*1d90*/  BSYNC.RECONVERGENT B1 ;  /* 0x0000000000017941 */ /* 0x000fea0003800200 */
.L_x_6159:
        /* <DEDUP_REMOVED lines=51> */
.L_x_6162:
[----:B------:R-:W-:Y:S05]  /*20d0*/  BSYNC.RECONVERGENT B1 ;  /* 0x0000000000017941 */ /* 0x000fea0003800200 */
.L_x_6161:
        /* <DEDUP_REMOVED lines=12> */
[----:B--2---:R-:W-:Y:S02]  /*21a0*/  MOV R197, R214 ;  /* 0x000000d600c57202 */ /* 0x004fe40000000f00 */
[----:B------:R-:W-:Y:S02]  /*21b0*/  SHF.R.U64 R218, R214, 0x10, R215 ;  /* 0x00000010d6da7819 */ /* 0x000fe400000012d7 */
[----:B------:R-:W-:Y:S02]  /*21c0*/  MOV R216, R215 ;  /* 0x000000d700d87202 */ /* 0x000fe40000000f00 */
[----:B------:R-:W-:Y:S01]  /*21d0*/  SHF.L.U32 R197, R197, 0x10, RZ ;  /* 0x00000010c5c57819 */ /* 0x000fe200000006ff */
[C---:B---3--:R-:W-:Y:S01]  /*21e0*/  FADD.FTZ R198, -R196.reuse, R193 ;  /* 0x000000c1c4c67221 */ /* 0x048fe20000010100 */
[C---:B------:R-:W-:Y:S01]  /*21f0*/  FADD.FTZ R211, -R196.reuse, R192 ;  /* 0x000000c0c4d37221 */ /* 0x040fe20000010100 */
[C---:B------:R-:W-:Y:S01]  /*2200*/  FADD.FTZ R214, -R196.reuse, R194 ;  /* 0x000000c2c4d67221 */ /* 0x040fe20000010100 */
[----:B------:R-:W-:Y:S01]  /*2210*/  FADD.FTZ R196, -R196, R195 ;  /* 0x000000c3c4c47221 */ /* 0x000fe20000010100 */
[----:B------:R-:W-:Y:S01]  /*2220*/  SHF.L.U32 R194, R218, 0x10, RZ ;  /* 0x00000010dac27819 */ /* 0x000fe200000006ff */
[----:B0-----:R-:W-:Y:S01]  /*2230*/  FMUL.FTZ R212, R198, UR25 ;  /* 0x00000019c6d47c20 */ /* 0x001fe20008410000 */
[----:B------:R-:W-:Y:S01]  /*2240*/  SHF.L.U32 R195, R216, 0x10, RZ ;  /* 0x00000010d8c37819 */ /* 0x000fe200000006ff */
[----:B------:R-:W-:Y:S01]  /*2250*/  FMUL.FTZ R216, R68, R197 ;  /* 0x000000c544d87220 */ /* 0x000fe20000410000 */
[----:B------:R-:W-:Y:S01]  /*2260*/  FMUL.FTZ R211, R211, UR25 ;  /* 0x00000019d3d37c20 */ /* 0x000fe20008410000 */
[----:B------:R-:W-:Y:S01]  /*2270*/  SHF.R.U32.HI R217, RZ, 0x10, R215 ;  /* 0x00000010ffd97819 */ /* 0x000fe200000116d7 */
[----:B------:R-:W-:Y:S01]  /*2280*/  FMUL.FTZ R213, R214, UR25 ;  /* 0x00000019d6d57c20 */ /* 0x000fe20008410000 */
        /* <DEDUP_REMOVED lines=22> */
.L_x_6150:
[----:B------:R-:W0:Y:S01]  /*23f0*/  S2R R2, SR_TID.X ;  /* 0x0000000000027919 */ /* 0x000e220000002100 */
[----:B-1----:R-:W-:Y:S02]  /*2400*/  UIMAD UR6, UR9, UR8, URZ ;  /* 0x00000008090672a4 */ /* 0x002fe4000f8e02ff */
        /* <DEDUP_REMOVED lines=11> */
[----:B------:R-:W0:Y:S01]  /*24c0*/  @P0 LDC.64 R192, c[0x0][0x438] ;  /* 0x00010e00ffc00b82 */ /* 0x000e220000000a00 */
[----:B------:R-:W-:-:S07]  /*24d0*/  ISETP.GE.U32.AND P3, PT, R0, 0x400, PT ;  /* 0x000004000000780c */ /* 0x000fce0003f66070 */
[----:B------:R-:W1:Y:S08]  /*24e0*/  @P1 LDC.64 R196, c[0x0][0x438] ;  /* 0x00010e00ffc41b82 */ /* 0x000e700000000a00 */
[----:B------:R-:W2:Y:S01]  /*24f0*/  @P2 LDC.64 R194, c[0x0][0x438] ;  /* 0x00010e00ffc22b82 */ /* 0x000ea20000000a00 */
[C---:B0-----:R-:W-:Y:S01]  /*2500*/  @P0 IMAD.WIDE.U32 R192, R249.reuse, 0x10, R192 ;  /* 0x00000010f9c00825 */ /* 0x041fe200078e00c0 */
[----:B------:R-:W-:-:S04]  /*2510*/  @P0 IADD3 R249, PT, PT, R249, 0x100, RZ ;  /* 0x00000100f9f90810 */ /* 0x000fc80007ffe0ff */
[----:B------:R0:W5:Y:S01]  /*2520*/  @P0 LDG.E.128 R160, desc[UR10][R192.64] ;  /* 0x0000000ac0a00981 */ /* 0x000162000c1e1d00 */
[----:B------:R-:W-:Y:S01]  /*2530*/  ISETP.GE.U32.AND P0, PT, R0, 0x500, PT ;  /* 0x000005000000780c */ /* 0x000fe20003f06070 */
[C---:B-1----:R-:W-:Y:S01]  /*2540*/  @P1 IMAD.WIDE.U32 R196, R249.reuse, 0x10, R196 ;  /* 0x00000010f9c41825 */ /* 0x042fe200078e00c4 */
[----:B------:R-:W-:-:S04]  /*2550*/  @P1 IADD3 R249, PT, PT, R249, 0x100, RZ ;  /* 0x00000100f9f91810 */ /* 0x000fc80007ffe0ff */
[----:B------:R1:W5:Y:S01]  /*2560*/  @P1 LDG.E.128 R164, desc[UR10][R196.64] ;  /* 0x0000000ac4a41981 */ /* 0x000362000c1e1d00 */
[----:B0-----:R-:W0:Y:S01]  /*2570*/  @P3 LDC.64 R192, c[0x0][0x438] ;  /* 0x00010e00ffc03b82 */ /* 0x001e220000000a00 */
[C---:B--2---:R-:W-:Y:S01]  /*2580*/  @P2 IMAD.WIDE.U32 R194, R249.reuse, 0x10, R194 ;  /* 0x00000010f9c22825 */ /* 0x044fe200078e00c2 */
[C---:B------:R-:W-:Y:S02]  /*2590*/  ISETP.GE.U32.AND P1, PT, R0.reuse, 0x600, PT ;  /* 0x000006000000780c */ /* 0x040fe40003f26070 */
[----:B------:R-:W-:Y:S02]  /*25a0*/  @P2 IADD3 R249, PT, PT, R249, 0x100, RZ ;  /* 0x00000100f9f92810 */ /* 0x000fe40007ffe0ff */
[----:B------:R2:W5:Y:S01]  /*25b0*/  @P2 LDG.E.128 R168, desc[UR10][R194.64] ;  /* 0x0000000ac2a82981 */ /* 0x000562000c1e1d00 */
[----:B------:R-:W-:Y:S01]  /*25c0*/  ISETP.GE.U32.AND P2, PT, R0, 0x700, PT ;  /* 0x000007000000780c */ /* 0x000fe20003f46070 */
[----:B-1----:R-:W1:Y:S08]  /*25d0*/  @P0 LDC.64 R196, c[0x0][0x438] ;  /* 0x00010e00ffc40b82 */ /* 0x002e700000000a00 */
[----:B--2---:R-:W2:Y:S01]  /*25e0*/  @P1 LDC.64 R194, c[0x0][0x438] ;  /* 0x00010e00ffc21b82 */ /* 0x004ea20000000a00 */
[----:B0-----:R-:W-:-:S05]  /*25f0*/  @P3 IMAD.WIDE.U32 R192, R249, 0x10, R192 ;  /* 0x00000010f9c03825 */ /* 0x001fca00078e00c0 */
[----:B------:R0:W5:Y:S01]  /*2600*/  @P3 LDG.E.128 R172, desc[UR10][R192.64] ;  /* 0x0000000ac0ac3981 */ /* 0x000162000c1e1d00 */
[----:B------:R-:W-:-:S05]  /*2610*/  @P3 IADD3 R249, PT, PT, R249, 0x100, RZ ;  /* 0x00000100f9f93810 */ /* 0x000fca0007ffe0ff */
[C---:B-1----:R-:W-:Y:S01]  /*2620*/  @P0 IMAD.WIDE.U32 R196, R249.reuse, 0x10, R196 ;  /* 0x00000010f9c40825 */ /* 0x042fe200078e00c4 */
[----:B------:R-:W-:Y:S01]  /*2630*/  @P0 IADD3 R249, PT, PT, R249, 0x100, RZ ;  /* 0x00000100f9f90810 */ /* 0x000fe20007ffe0ff */
[----:B0-----:R-:W0:Y:S03]  /*2640*/  @P2 LDC.64 R192, c[0x0][0x438] ;  /* 0x00010e00ffc02b82 */ /* 0x001e260000000a00 */
[----:B------:R1:W5:Y:S01]  /*2650*/  @P0 LDG.E.128 R176, desc[UR10][R196.64] ;  /* 0x0000000ac4b00981 */ /* 0x000362000c1e1d00 */
[C---:B--2---:R-:W-:Y:S01]  /*2660*/  @P1 IMAD.WIDE.U32 R194, R249.reuse, 0x10, R194 ;  /* 0x00000010f9c21825 */ /* 0x044fe200078e00c2 */
[----:B------:R-:W-:-:S04]  /*2670*/  @P1 IADD3 R249, PT, PT, R249, 0x100, RZ ;  /* 0x00000100f9f91810 */ /* 0x000fc80007ffe0ff */
[----:B------:R1:W5:Y:S01]  /*2680*/  @P1 LDG.E.128 R180, desc[UR10][R194.64] ;  /* 0x0000000ac2b41981 */ /* 0x000362000c1e1d00 */
[----:B0-----:R-:W-:-:S05]  /*2690*/  @P2 IMAD.WIDE.U32 R192, R249, 0x10, R192 ;  /* 0x00000010f9c02825 */ /* 0x001fca00078e00c0 */
[----:B------:R1:W5:Y:S02]  /*26a0*/  @P2 LDG.E.128 R184, desc[UR10][R192.64] ;  /* 0x0000000ac0b82981 */ /* 0x000364000c1e1d00 */
.L_x_6163:
[----:B----4-:R-:W-:Y:S05]  /*26b0*/  BSYNC.RECONVERGENT B0 ;  /* 0x0000000000007941 */ /* 0x010fea0003800200 */
.L_x_6149:
[----:B-1----:R-:W0:Y:S01]  /*26c0*/  SHFL.DOWN PT, R192, R199, 0x10, 0x1f ;  /* 0x0a001f00c7c07f89 */ /* 0x002e2200000e0000 */
        /* <DEDUP_REMOVED lines=30> */
.L_x_6165:
[----:B------:R-:W-:Y:S05]  /*28b0*/  BSYNC.RECONVERGENT B0 ;  /* 0x0000000000007941 */ /* 0x000fea0003800200 */
.L_x_6164:
        /* <DEDUP_REMOVED lines=8> */
[----:B------:R-:W-:Y:S01]  /*2940*/  @P4 IMAD R248, R248, UR8, RZ ;  /* 0x00000008f8f84c24 */ /* 0x000fe2000f8e02ff */
[----:B-1----:R-:W-:-:S04]  /*2950*/  ULEA UR6, UR7, UR6, 0x18 ;  /* 0x0000000607067291 */ /* 0x002fc8000f8ec0ff */
[----:B------:R-:W-:Y:S02]  /*2960*/  UIADD3 UR7, UPT, UPT, UR6, 0x7040, URZ ;  /* 0x0000704006077890 */ /* 0x000fe4000fffe0ff */
[----:B------:R-:W-:Y:S02]  /*2970*/  @!UP1 UIADD3 UR7, UPT, UPT, UR6, 0x7000, URZ ;  /* 0x0000700006079890 */ /* 0x000fe4000fffe0ff */
[----:B------:R-:W-:Y:S02]  /*2980*/  UIADD3 UR24, UPT, UPT, UR6, 0x7050, URZ ;  /* 0x0000705006187890 */ /* 0x000fe4000fffe0ff */
[----:B------:R-:W-:-:S05]  /*2990*/  @!UP1 UIADD3 UR24, UPT, UPT, UR6, 0x7010, URZ ;  /* 0x0000701006189890 */ /* 0x000fca000fffe0ff */
[----:B------:R-:W1:Y:S01]  /*29a0*/  LDS.128 R196, [UR7] ;  /* 0x00000007ffc47984 */ /* 0x000e620008000c00 */
[----:B------:R-:W-:Y:S02]  /*29b0*/  UIADD3 UR7, UPT, UPT, UR6, 0x7060, URZ ;  /* 0x0000706006077890 */ /* 0x000fe4000fffe0ff */
[----:B------:R-:W-:Y:S01]  /*29c0*/  @!UP1 UIADD3 UR7, UPT, UPT, UR6, 0x7020, URZ ;  /* 0x0000702006079890 */ /* 0x000fe2000fffe0ff */
[----:B0-----:R-:W0:Y:S01]  /*29d0*/  LDS.128 R192, [UR24] ;  /* 0x00000018ffc07984 */ /* 0x001e220008000c00 */
[----:B-1----:R-:W-:Y:S01]  /*29e0*/  FADD.FTZ R250, RZ, R197 ;  /* 0x000000c5fffa7221 */ /* 0x002fe20000010000 */
[----:B------:R-:W-:-:S03]  /*29f0*/  FADD.FTZ R197, RZ, R196 ;  /* 0x000000c4ffc57221 */ /* 0x000fc60000010000 */
[----:B------:R-:W-:Y:S01]  /*2a00*/  FADD.FTZ R250, R199, R250 ;  /* 0x000000fac7fa7221 */ /* 0x000fe20000010000 */
[----:B------:R-:W-:Y:S02]  /*2a10*/  FADD.FTZ R249, R198, R197 ;  /* 0x000000c5c6f97221 */ /* 0x000fe40000010000 */
[----:B------:R-:W1:Y:S01]  /*2a20*/  LDS.128 R196, [UR7] ;  /* 0x00000007ffc47984 */ /* 0x000e620008000c00 */
[----:B------:R-:W-:Y:S01]  /*2a30*/  UIADD3 UR7, UPT, UPT, UR6, 0x7070, URZ ;  /* 0x0000707006077890 */ /* 0x000fe2000fffe0ff */
[----:B0-----:R-:W-:Y:S01]  /*2a40*/  FADD.FTZ R250, R250, R193 ;  /* 0x000000c1fafa7221 */ /* 0x001fe20000010000 */
[----:B------:R-:W-:Y:S01]  /*2a50*/  @!UP1 UIADD3 UR7, UPT, UPT, UR6, 0x7030, URZ ;  /* 0x0000703006079890 */ /* 0x000fe2000fffe0ff */
[----:B------:R-:W-:Y:S02]  /*2a60*/  FADD.FTZ R249, R249, R192 ;  /* 0x000000c0f9f97221 */ /* 0x000fe40000010000 */
[----:B------:R-:W-:Y:S02]  /*2a70*/  FADD.FTZ R250, R195, R250 ;  /* 0x000000fac3fa7221 */ /* 0x000fe40000010000 */
[----:B------:R-:W-:-:S04]  /*2a80*/  FADD.FTZ R249, R194, R249 ;  /* 0x000000f9c2f97221 */ /* 0x000fc80000010000 */
[----:B------:R-:W0:Y:S01]  /*2a90*/  LDS.128 R192, [UR7] ;  /* 0x00000007ffc07984 */ /* 0x000e220008000c00 */
[----:B-1----:R-:W-:Y:S01]  /*2aa0*/  FADD.FTZ R250, R250, R197 ;  /* 0x000000c5fafa7221 */ /* 0x002fe20000010000 */
[----:B------:R-:W-:-:S03]  /*2ab0*/  FADD.FTZ R249, R249, R196 ;  /* 0x000000c4f9f97221 */ /* 0x000fc60000010000 */
[----:B------:R-:W-:Y:S01]  /*2ac0*/  FADD.FTZ R250, R199, R250 ;  /* 0x000000fac7fa7221 */ /* 0x000fe20000010000 */
[----:B------:R-:W-:-:S03]  /*2ad0*/  FADD.FTZ R249, R198, R249 ;  /* 0x000000f9c6f97221 */ /* 0x000fc60000010000 */
[----:B0-----:R-:W-:Y:S01]  /*2ae0*/  FADD.FTZ R250, R250, R193 ;  /* 0x000000c1fafa7221 */ /* 0x001fe20000010000 */
[----:B------:R-:W-:Y:S01]  /*2af0*/  FADD.FTZ R249, R249, R192 ;  /* 0x000000c0f9f97221 */ /* 0x000fe20000010000 */
[----:B------:R-:W-:Y:S02]  /*2b00*/  @P4 SHF.R.S32.HI R193, RZ, 0x1f, R248 ;  /* 0x0000001fffc14819 */ /* 0x000fe400000114f8 */
[----:B------:R-:W-:Y:S01]  /*2b10*/  FADD.FTZ R195, R195, R250 ;  /* 0x000000fac3c37221 */ /* 0x000fe20000010000 */
[----:B------:R-:W-:Y:S01]  /*2b20*/  FADD.FTZ R194, R194, R249 ;  /* 0x000000f9c2c27221 */ /* 0x000fe20000010000 */
[----:B------:R-:W-:Y:S02]  /*2b30*/  @P4 LEA.HI R193, R193, R248, RZ, 0x2 ;  /* 0x000000f8c1c14211 */ /* 0x000fe400078f10ff */
[----:B------:R-:W-:Y:S01]  /*2b40*/  FMUL.FTZ R195, R195, UR27 ;  /* 0x0000001bc3c37c20 */ /* 0x000fe20008410000 */
[----:B------:R-:W-:Y:S01]  /*2b50*/  FMUL.FTZ R196, R194, UR27 ;  /* 0x0000001bc2c47c20 */ /* 0x000fe20008410000 */
[----:B------:R-:W-:-:S03]  /*2b60*/  HFMA2 R194, -RZ, RZ, 0, 0 ;  /* 0x00000000ffc27431 */ /* 0x000fc600000001ff */
[----:B------:R-:W-:Y:S02]  /*2b70*/  R2UR UR6, R195 ;  /* 0x00000000c30672ca */ /* 0x000fe400000e0000 */
[----:B------:R-:W-:Y:S02]  /*2b80*/  P2R R195, PR, RZ, 0x2 ;  /* 0x00000002ffc37803 */ /* 0x000fe40000000000 */
[----:B------:R-:W-:Y:S02]  /*2b90*/  @P4 LEA.HI.SX32 R194, R193, R2, 0x1e ;  /* 0x00000002c1c24211 */ /* 0x000fe400078ff2ff */
[----:B------:R-:W-:Y:S01]  /*2ba0*/  FSEL R196, R196, RZ, !P0 ;  /* 0x000000ffc4c47208 */ /* 0x000fe20004000000 */
[----:B------:R-:W-:Y:S08]  /*2bb0*/  @!P1 BRA `(.L_x_6167) ;  /* 0x0000000c00dc9947 */ /* 0x000ff00003800000 */
[----:B------:R-:W-:-:S04]  /*2bc0*/  UISETP.NE.U32.AND UP0, UPT, UR18, URZ, UPT ;  /* 0x000000ff1200728c */ /* 0x000fc8000bf05070 */
[----:B------:R-:W-:Y:S01]  /*2bd0*/  UISETP.NE.AND.EX UP0, UPT, UR19, URZ, UPT, UP0 ;  /* 0x000000ff1300728c */ /* 0x000fe2000bf05300 */
[----:B------:R-:W-:Y:S10]  /*2be0*/  @!P4 BRA `(.L_x_6168) ;  /* 0x00000000001cc947 */ /* 0x000ff40003800000 */
[----:B------:R-:W0:Y:S02]  /*2bf0*/  LDC.64 R192, c[0x0][0x390] ;  /* 0x0000e400ffc07b82 */ /* 0x000e240000000a00 */
[----:B0-----:R-:W-:-:S06]  /*2c00*/  IMAD.WIDE.U32 R192, R194, 0x8, R192 ;  /* 0x00000008c2c07825 */ /* 0x001fcc00078e00c0 */
[----:B------:R-:W2:Y:S02]  /*2c10*/  LDG.E.64 R192, desc[UR10][R192.64] ;  /* 0x0000000ac0c07981 */ /* 0x000ea4000c1e1b00 */
[C-C-:B--2---:R-:W-:Y:S02]  /*2c20*/  SHF.R.U64 R246, R192.reuse, 0x10, R193.reuse ;  /* 0x00000010c0f67819 */ /* 0x144fe400000012c1 */
[----:B------:R-:W-:Y:S02]  /*2c30*/  PRMT R242, R192, 0x7610, R242 ;  /* 0x00007610c0f27816 */ /* 0x000fe400000000f2 */
[----:B------:R-:W-:Y:S02]  /*2c40*/  SHF.R.U32.HI R244, RZ, 0x10, R193 ;  /* 0x00000010fff47819 */ /* 0x000fe400000116c1 */
[----:B------:R-:W-:-:S07]  /*2c50*/  PRMT R245, R193, 0x7610, R245 ;  /* 0x00007610c1f57816 */ /* 0x000fce00000000f5 */
.L_x_6168:
[----:B------:R-:W-:Y:S05]  /*2c60*/  BRA.U UP0, `(.L_x_6169) ;  /* 0x0000000500a47547 */ /* 0x000fea000b800000 */
[----:B------:R-:W-:-:S04]  /*2c70*/  UISETP.NE.U32.AND UP0, UPT, UR4, URZ, UPT ;  /* 0x000000ff0400728c */ /* 0x000fc8000bf05070 */
[----:B------:R-:W-:-:S09]  /*2c80*/  UISETP.NE.AND.EX UP0, UPT, UR5, URZ, UPT, UP0 ;  /* 0x000000ff0500728c */ /* 0x000fd2000bf05300 */
[----:B------:R-:W-:Y:S05]  /*2c90*/  BRA.U UP0, `(.L_x_6170) ;  /* 0x0000000100b47547 */ /* 0x000fea000b800000 */
[----:B------:R-:W-:Y:S05]  /*2ca0*/  @!P4 BRA `(.L_x_6171) ;  /* 0x000000000028c947 */ /* 0x000fea0003800000 */
[----:B------:R-:W-:Y:S01]  /*2cb0*/  FFMA.FTZ R192, R243, UR6, R196 ;  /* 0x00000006f3c07c23 */ /* 0x000fe200080100c4 */
[----:B------:R-:W-:-:S03]  /*2cc0*/  ISETP.LT.AND P0, PT, RZ, UR28, PT ;  /* 0x0000001cff007c0c */ /* 0x000fc6000bf01270 */
[----:B------:R-:W-:-:S04]  /*2cd0*/  FADD.FTZ R192, R241, -R192 ;  /* 0x800000c0f1c07221 */ /* 0x000fc80000010000 */
[----:B------:R-:W-:-:S05]  /*2ce0*/  FMUL.FTZ R192, R192, UR25 ;  /* 0x00000019c0c07c20 */ /* 0x000fca0008410000 */
[----:B------:R-:W-:-:S05]  /*2cf0*/  FSEL R192, R192, RZ, P0 ;  /* 0x000000ffc0c07208 */ /* 0x000fca0000000000 */
[----:B------:R-:W-:Y:S01]  /*2d00*/  FMUL.FTZ R3, R192, UR29 ;  /* 0x0000001dc0037c20 */ /* 0x000fe20008410000 */
[----:B------:R-:W-:-:S05]  /*2d10*/  SHF.L.U32 R192, R242, 0x10, RZ ;  /* 0x00000010f2c07819 */ /* 0x000fca00000006ff */
[----:B------:R-:W-:Y:S01]  /*2d20*/  FFMA.FTZ R132, R3, R192, R132 ;  /* 0x000000c003847223 */ /* 0x000fe20000010084 */
[----:B------:R-:W-:-:S05]  /*2d30*/  FMUL.FTZ R3, R24, R3 ;  /* 0x0000000318037220 */ /* 0x000fca0000410000 */
[----:B------:R-:W-:-:S07]  /*2d40*/  F2FP.BF16.F32.PACK_AB R3, RZ, R3 ;  /* 0x00000003ff03723e */ /* 0x000fce00000010ff */
.L_x_6171:
        /* <DEDUP_REMOVED lines=8> */
[----:B------:R-:W-:Y:S01]  /*2dd0*/  FFMA.FTZ R133, R4, R192, R133 ;  /* 0x000000c004857223 */ /* 0x000fe20000010085 */
[----:B------:R-:W-:-:S05]  /*2de0*/  FMUL.FTZ R4, R25, R4 ;  /* 0x0000000419047220 */ /* 0x000fca0000410000 */
[----:B------:R-:W-:-:S07]  /*2df0*/  F2FP.BF16.F32.PACK_AB R4, RZ, R4 ;  /* 0x00000004ff04723e */ /* 0x000fce00000010ff */
.L_x_6172:
        /* <DEDUP_REMOVED lines=11> */
.L_x_6173:
        /* <DEDUP_REMOVED lines=10> */
[----:B------:R-:W-:Y:S01]  /*2f50*/  F2FP.BF16.F32.PACK_AB R6, RZ, R6 ;  /* 0x00000006ff06723e */ /* 0x000fe200000010ff */
[----:B------:R-:W-:Y:S06]  /*2f60*/  BRA `(.L_x_6174) ;  /* 0x0000000800b07947 */ /* 0x000fec0003800000 */
.L_x_6170:
        /* <DEDUP_REMOVED lines=16> */
[----:B------:R-:W-:Y:S06]  /*3070*/  @!P4 BRA `(.L_x_6175) ;  /* 0x000000000028c947 */ /* 0x000fec0003800000 */
        /* <DEDUP_REMOVED lines=10> */
.L_x_6175:
        /* <DEDUP_REMOVED lines=11> */
.L_x_6176:
        /* <DEDUP_REMOVED lines=11> */
.L_x_6177:
[----:B------:R-:W-:Y:S01]  /*3280*/  FSEL R188, R188, RZ, P1 ;  /* 0x000000ffbcbc7208 */ /* 0x000fe20000800000 */
[----:B------:R-:W-:Y:S06]  /*3290*/  @!P4 BRA `(.L_x_6174) ;  /* 0x0000000400e4c947 */ /* 0x000fec0003800000 */
[----:B------:R-:W-:Y:S01]  /*32a0*/  SHF.L.U32 R192, R244, 0x10, RZ ;  /* 0x00000010f4c07819 */ /* 0x000fe200000006ff */
[----:B------:R-:W-:-:S04]  /*32b0*/  FMUL.FTZ R6, R191, UR29 ;  /* 0x0000001dbf067c20 */ /* 0x000fc80008410000 */
[-C--:B------:R-:W-:Y:S01]  /*32c0*/  FFMA.FTZ R135, R192, R6.reuse, R135 ;  /* 0x00000006c0877223 */ /* 0x080fe20000010087 */
[----:B------:R-:W-:-:S05]  /*32d0*/  FMUL.FTZ R6, R27, R6 ;  /* 0x000000061b067220 */ /* 0x000fca0000410000 */
[----:B------:R-:W-:Y:S01]  /*32e0*/  F2FP.BF16.F32.PACK_AB R6, RZ, R6 ;  /* 0x00000006ff06723e */ /* 0x000fe200000010ff */
[----:B------:R-:W-:Y:S06]  /*32f0*/  BRA `(.L_x_6174) ;  /* 0x0000000400cc7947 */ /* 0x000fec0003800000 */
.L_x_6169:
[----:B------:R-:W-:-:S04]  /*3300*/  UISETP.NE.U32.AND UP0, UPT, UR4, URZ, UPT ;  /* 0x000000ff0400728c */ /* 0x000fc8000bf05070 */
[----:B------:R-:W-:-:S09]  /*3310*/  UISETP.NE.AND.EX UP0, UPT, UR5, URZ, UPT, UP0 ;  /* 0x000000ff0500728c */ /* 0x000fd2000bf05300 */
[----:B------:R-:W-:Y:S05]  /*3320*/  BRA.U UP0, `(.L_x_6178) ;  /* 0x0000000100e07547 */ /* 0x000fea000b800000 */
[----:B------:R-:W-:Y:S01]  /*3330*/  PLOP3.LUT P1, PT, PT, PT, UP2, 0x80, 0x8 ;  /* 0x000000000008781c */ /* 0x000fe20003f2f028 */
[----:B------:R-:W0:Y:S01]  /*3340*/  @P4 LDC R249, c[0x0][0x40c] ;  /* 0x00010300fff94b82 */ /* 0x000e220000000800 */
[----:B------:R-:W-:Y:S02]  /*3350*/  PLOP3.LUT P2, PT, PT, PT, UP2, 0x80, 0x8 ;  /* 0x000000000008781c */ /* 0x000fe40003f4f028 */
[----:B------:R-:W-:Y:S02]  /*3360*/  PLOP3.LUT P3, PT, PT, PT, UP2, 0x80, 0x8 ;  /* 0x000000000008781c */ /* 0x000fe40003f6f028 */
[----:B------:R-:W-:Y:S02]  /*3370*/  PLOP3.LUT P0, PT, PT, PT, UP2, 0x80, 0x8 ;  /* 0x000000000008781c */ /* 0x000fe40003f0f028 */
[----:B------:R-:W-:Y:S01]  /*3380*/  MOV R192, R161 ;  /* 0x000000a100c07202 */ /* 0x000fe20000000f00 */
[----:B------:R-:W1:Y:S01]  /*3390*/  @P4 LDC R248, c[0x0][0x40c] ;  /* 0x00010300fff84b82 */ /* 0x000e620000000800 */
[----:B------:R-:W-:-:S03]  /*33a0*/  MOV R197, R162 ;  /* 0x000000a200c57202 */ /* 0x000fc60000000f00 */
[----:B------:R-:W-:Y:S01]  /*33b0*/  @P1 FFMA.FTZ R193, R240, UR6, R196 ;  /* 0x00000006f0c11c23 */ /* 0x000fe200080100c4 */
[----:B------:R-:W-:-:S03]  /*33c0*/  PLOP3.LUT P1, PT, PT, PT, UP2, 0x80, 0x8 ;  /* 0x000000000008781c */ /* 0x000fc60003f2f028 */
[----:B------:R-:W-:Y:S01]  /*33d0*/  @P2 FADD.FTZ R198, R238, -R193 ;  /* 0x800000c1eec62221 */ /* 0x000fe20000010000 */
[----:B------:R-:W-:-:S03]  /*33e0*/  PLOP3.LUT P2, PT, PT, PT, UP2, 0x80, 0x8 ;  /* 0x000000000008781c */ /* 0x000fc60003f4f028 */
[----:B------:R-:W-:Y:S01]  /*33f0*/  @P3 FFMA.FTZ R192, R198, UR25, R161 ;  /* 0x00000019c6c03c23 */ /* 0x000fe200080100a1 */
[----:B------:R-:W-:Y:S01]  /*3400*/  @P0 FFMA.FTZ R198, R239, UR6, R196 ;  /* 0x00000006efc60c23 */ /* 0x000fe200080100c4 */
[----:B------:R-:W-:Y:S02]  /*3410*/  PLOP3.LUT P0, PT, PT, PT, UP2, 0x80, 0x8 ;  /* 0x000000000008781c */ /* 0x000fe40003f0f028 */
[----:B0-----:R-:W-:Y:S01]  /*3420*/  @P4 FMUL.FTZ R192, R192, R249 ;  /* 0x000000f9c0c04220 */ /* 0x001fe20000410000 */
[----:B------:R-:W-:Y:S01]  /*3430*/  @P4 SHF.L.U32 R249, R245, 0x10, RZ ;  /* 0x00000010f5f94819 */ /* 0x000fe200000006ff */
[----:B------:R-:W-:Y:S01]  /*3440*/  @P1 FADD.FTZ R193, R237, -R198 ;  /* 0x800000c6edc11221 */ /* 0x000fe20000010000 */
[----:B------:R-:W-:-:S03]  /*3450*/  PLOP3.LUT P1, PT, PT, PT, UP2, 0x80, 0x8 ;  /* 0x000000000008781c */ /* 0x000fc60003f2f028 */
[----:B------:R-:W-:Y:S01]  /*3460*/  @P2 FFMA.FTZ R197, R193, UR25, R162 ;  /* 0x00000019c1c52c23 */ /* 0x000fe200080100a2 */
[----:B------:R-:W-:Y:S01]  /*3470*/  PLOP3.LUT P2, PT, PT, PT, UP2, 0x80, 0x8 ;  /* 0x000000000008781c */ /* 0x000fe20003f4f028 */
[----:B------:R-:W0:Y:S02]  /*3480*/  @P4 LDC R193, c[0x0][0x40c] ;  /* 0x00010300ffc14b82 */ /* 0x000e240000000800 */
[----:B-1----:R-:W-:Y:S01]  /*3490*/  @P4 FMUL.FTZ R197, R197, R248 ;  /* 0x000000f8c5c54220 */ /* 0x002fe20000410000 */
[----:B------:R-:W-:Y:S01]  /*34a0*/  @P0 FFMA.FTZ R198, R243, UR6, R196 ;  /* 0x00000006f3c60c23 */ /* 0x000fe200080100c4 */
[----:B------:R-:W-:Y:S02]  /*34b0*/  @P4 SHF.L.U32 R248, R246, 0x10, RZ ;  /* 0x00000010f6f84819 */ /* 0x000fe400000006ff */
[-C--:B------:R-:W-:Y:S01]  /*34c0*/  @P4 FFMA.FTZ R134, R249, R197.reuse, R134 ;  /* 0x000000c5f9864223 */ /* 0x080fe20000010086 */
[----:B------:R-:W-:Y:S01]  /*34d0*/  @P4 FMUL.FTZ R197, R26, R197 ;  /* 0x000000c51ac54220 */ /* 0x000fe20000410000 */
[----:B------:R-:W-:Y:S01]  /*34e0*/  @P1 FADD.FTZ R199, R241, -R198 ;  /* 0x800000c6f1c71221 */ /* 0x000fe20000010000 */
[----:B------:R-:W-:Y:S01]  /*34f0*/  MOV R198, R160 ;  /* 0x000000a000c67202 */ /* 0x000fe20000000f00 */
[-C--:B------:R-:W-:Y:S01]  /*3500*/  @P4 FFMA.FTZ R133, R248, R192.reuse, R133 ;  /* 0x000000c0f8854223 */ /* 0x080fe20000010085 */
[----:B------:R-:W-:Y:S01]  /*3510*/  @P4 FMUL.FTZ R192, R25, R192 ;  /* 0x000000c019c04220 */ /* 0x000fe20000410000 */
[----:B------:R-:W-:Y:S01]  /*3520*/  @P2 FFMA.FTZ R198, R199, UR25, R160 ;  /* 0x00000019c7c62c23 */ /* 0x000fe200080100a0 */
[----:B------:R-:W-:-:S02]  /*3530*/  @P4 SHF.L.U32 R199, R242, 0x10, RZ ;  /* 0x00000010f2c74819 */ /* 0x000fc400000006ff */
[----:B------:R-:W-:Y:S02]  /*3540*/  @P4 F2FP.BF16.F32.PACK_AB R197, RZ, R197 ;  /* 0x000000c5ffc5423e */ /* 0x000fe400000010ff */
[----:B------:R-:W-:Y:S02]  /*3550*/  @P4 F2FP.BF16.F32.PACK_AB R192, RZ, R192 ;  /* 0x000000c0ffc0423e */ /* 0x000fe400000010ff */
[----:B------:R-:W-:Y:S02]  /*3560*/  @P4 PRMT R5, R197, 0x7610, R5 ;  /* 0x00007610c5054816 */ /* 0x000fe40000000005 */
[----:B------:R-:W-:Y:S01]  /*3570*/  @P4 PRMT R4, R192, 0x7610, R4 ;  /* 0x00007610c0044816 */ /* 0x000fe20000000004 */
[----:B0-----:R-:W-:-:S04]  /*3580*/  @P4 FMUL.FTZ R193, R198, R193 ;  /* 0x000000c1c6c14220 */ /* 0x001fc80000410000 */
[-C--:B------:R-:W-:Y:S01]  /*3590*/  @P4 FFMA.FTZ R132, R199, R193.reuse, R132 ;  /* 0x000000c1c7844223 */ /* 0x080fe20000010084 */
[----:B------:R-:W-:-:S05]  /*35a0*/  @P4 FMUL.FTZ R193, R24, R193 ;  /* 0x000000c118c14220 */ /* 0x000fca0000410000 */
[----:B------:R-:W-:-:S04]  /*35b0*/  @P4 F2FP.BF16.F32.PACK_AB R193, RZ, R193 ;  /* 0x000000c1ffc1423e */ /* 0x000fc800000010ff */
[----:B------:R-:W-:Y:S01]  /*35c0*/  @P4 PRMT R3, R193, 0x7610, R3 ;  /* 0x00007610c1034816 */ /* 0x000fe20000000003 */
[----:B------:R-:W-:Y:S06]  /*35d0*/  @!P4 BRA `(.L_x_6174) ;  /* 0x000000040014c947 */ /* 0x000fec0003800000 */
[----:B------:R-:W-:Y:S02]  /*35e0*/  PLOP3.LUT P0, PT, PT, PT, UP2, 0x80, 0x8 ;  /* 0x000000000008781c */ /* 0x000fe40003f0f028 */
[----:B------:R-:W-:Y:S02]  /*35f0*/  PLOP3.LUT P1, PT, PT, PT, UP2, 0x80, 0x8 ;  /* 0x000000000008781c */ /* 0x000fe40003f2f028 */
[----:B------:R-:W-:-:S09]  /*3600*/  PLOP3.LUT P2, PT, PT, PT, UP2, 0x80, 0x8 ;  /* 0x000000000008781c */ /* 0x000fd20003f4f028 */
[----:B------:R-:W-:-:S04]  /*3610*/  @P0 FFMA.FTZ R6, R236, UR6, R196 ;  /* 0x00000006ec060c23 */ /* 0x000fc800080100c4 */
[----:B------:R-:W-:Y:S01]  /*3620*/  @P1 FADD.FTZ R192, R235, -R6 ;  /* 0x80000006ebc01221 */ /* 0x000fe20000010000 */
[----:B------:R-:W-:-:S03]  /*3630*/  MOV R6, R163 ;  /* 0x000000a300067202 */ /* 0x000fc60000000f00 */
[----:B------:R-:W-:Y:S01]  /*3640*/  @P2 FFMA.FTZ R6, R192, UR25, R163 ;  /* 0x00000019c0062c23 */ /* 0x000fe200080100a3 */
[----:B------:R-:W-:-:S03]  /*3650*/  SHF.L.U32 R192, R244, 0x10, RZ ;  /* 0x00000010f4c07819 */ /* 0x000fc600000006ff */
[----:B------:R-:W-:-:S04]  /*3660*/  FMUL.FTZ R6, R6, UR29 ;  /* 0x0000001d06067c20 */ /* 0x000fc80008410000 */
[-C--:B------:R-:W-:Y:S01]  /*3670*/  FFMA.FTZ R135, R192, R6.reuse, R135 ;  /* 0x00000006c0877223 */ /* 0x080fe20000010087 */
[----:B------:R-:W-:-:S05]  /*3680*/  FMUL.FTZ R6, R27, R6 ;  /* 0x000000061b067220 */ /* 0x000fca0000410000 */
[----:B------:R-:W-:Y:S01]  /*3690*/  F2FP.BF16.F32.PACK_AB R6, RZ, R6 ;  /* 0x00000006ff06723e */ /* 0x000fe200000010ff */
[----:B------:R-:W-:Y:S06]  /*36a0*/  BRA `(.L_x_6174) ;  /* 0x0000000000e07947 */ /* 0x000fec0003800000 */
.L_x_6178:
[----:B------:R-:W-:Y:S01]  /*36b0*/  PLOP3.LUT P1, PT, PT, PT, UP2, 0x80, 0x8 ;  /* 0x000000000008781c */ /* 0x000fe20003f2f028 */
[----:B------:R-:W0:Y:S01]  /*36c0*/  @P4 LDC R199, c[0x0][0x40c] ;  /* 0x00010300ffc74b82 */ /* 0x000e220000000800 */
[----:B------:R-:W-:Y:S02]  /*36d0*/  PLOP3.LUT P3, PT, PT, PT, UP2, 0x80, 0x8 ;  /* 0x000000000008781c */ /* 0x000fe40003f6f028 */
[----:B------:R-:W-:Y:S02]  /*36e0*/  PLOP3.LUT P0, PT, PT, PT, UP2, 0x80, 0x8 ;  /* 0x000000000008781c */ /* 0x000fe40003f0f028 */
[----:B------:R-:W-:Y:S02]  /*36f0*/  PLOP3.LUT P5, PT, PT, PT, UP2, 0x80, 0x8 ;  /* 0x000000000008781c */ /* 0x000fe40003faf028 */
[----:B------:R-:W-:Y:S01]  /*3700*/  PLOP3.LUT P2, PT, PT, PT, UP2, 0x80, 0x8 ;  /* 0x000000000008781c */ /* 0x000fe20003f4f028 */
[----:B------:R-:W1:Y:S01]  /*3710*/  @P4 LDC R192, c[0x0][0x40c] ;  /* 0x00010300ffc04b82 */ /* 0x000e620000000800 */
[----:B------:R-:W-:-:S02]  /*3720*/  MOV R191, R163 ;  /* 0x000000a300bf7202 */ /* 0x000fc40000000f00 */
[----:B------:R-:W-:Y:S01]  /*3730*/  MOV R190, R162 ;  /* 0x000000a200be7202 */ /* 0x000fe20000000f00 */
[----:B------:R-:W-:Y:S01]  /*3740*/  @P1 FFMA.FTZ R188, R236, UR6, R196 ;  /* 0x00000006ecbc1c23 */ /* 0x000fe200080100c4 */
[----:B------:R-:W-:Y:S02]  /*3750*/  PLOP3.LUT P1, PT, PT, PT, UP2, 0x80, 0x8 ;  /* 0x000000000008781c */ /* 0x000fe40003f2f028 */
[----:B------:R-:W-:Y:S01]  /*3760*/  @P4 SHF.L.U32 R198, R246, 0x10, RZ ;  /* 0x00000010f6c64819 */ /* 0x000fe200000006ff */
[----:B------:R-:W-:Y:S01]  /*3770*/  @P3 FADD.FTZ R188, R235, -R188 ;  /* 0x800000bcebbc3221 */ /* 0x000fe20000010000 */
[----:B------:R-:W-:Y:S01]  /*3780*/  PLOP3.LUT P3, PT, PT, PT, UP2, 0x80, 0x8 ;  /* 0x000000000008781c */ /* 0x000fe20003f6f028 */
[----:B------:R-:W-:Y:S01]  /*3790*/  @P0 FFMA.FTZ R189, R240, UR6, R196 ;  /* 0x00000006f0bd0c23 */ /* 0x000fe200080100c4 */
[----:B------:R-:W-:Y:S01]  /*37a0*/  PLOP3.LUT P0, PT, PT, PT, UP2, 0x80, 0x8 ;  /* 0x000000000008781c */ /* 0x000fe20003f0f028 */
[----:B------:R-:W-:Y:S01]  /*37b0*/  @P5 FFMA.FTZ R191, R188, UR25, R163 ;  /* 0x00000019bcbf5c23 */ /* 0x000fe200080100a3 */
[----:B------:R-:W2:Y:S01]  /*37c0*/  @P4 LDC R248, c[0x0][0x40c] ;  /* 0x00010300fff84b82 */ /* 0x000ea20000000800 */
[----:B------:R-:W-:Y:S01]  /*37d0*/  @P2 FADD.FTZ R188, R238, -R189 ;  /* 0x800000bdeebc2221 */ /* 0x000fe20000010000 */
[----:B------:R-:W-:-:S02]  /*37e0*/  PLOP3.LUT P2, PT, PT, PT, UP2, 0x80, 0x8 ;  /* 0x000000000008781c */ /* 0x000fc40003f4f028 */
[----:B------:R-:W-:-:S05]  /*37f0*/  MOV R189, R161 ;  /* 0x000000a100bd7202 */ /* 0x000fca0000000f00 */
[----:B------:R-:W-:Y:S01]  /*3800*/  @P3 FFMA.FTZ R189, R188, UR25, R161 ;  /* 0x00000019bcbd3c23 */ /* 0x000fe200080100a1 */
[----:B------:R-:W-:Y:S01]  /*3810*/  @P1 FFMA.FTZ R188, R239, UR6, R196 ;  /* 0x00000006efbc1c23 */ /* 0x000fe200080100c4 */
[----:B------:R-:W-:Y:S02]  /*3820*/  PLOP3.LUT P1, PT, PT, PT, UP2, 0x80, 0x8 ;  /* 0x000000000008781c */ /* 0x000fe40003f2f028 */
[----:B-1----:R-:W-:Y:S01]  /*3830*/  @P4 FMUL.FTZ R192, R189, R192 ;  /* 0x000000c0bdc04220 */ /* 0x002fe20000410000 */
[----:B------:R-:W-:Y:S01]  /*3840*/  @P0 FADD.FTZ R193, R237, -R188 ;  /* 0x800000bcedc10221 */ /* 0x000fe20000010000 */
[----:B------:R-:W-:Y:S02]  /*3850*/  PLOP3.LUT P0, PT, PT, PT, UP2, 0x80, 0x8 ;  /* 0x000000000008781c */ /* 0x000fe40003f0f028 */
[-C--:B------:R-:W-:Y:S01]  /*3860*/  @P4 FFMA.FTZ R133, R198, R192.reuse, R133 ;  /* 0x000000c0c6854223 */ /* 0x080fe20000010085 */
[----:B------:R-:W-:Y:S01]  /*3870*/  @P2 FFMA.FTZ R190, R193, UR25, R162 ;  /* 0x00000019c1be2c23 */ /* 0x000fe200080100a2 */
[----:B------:R-:W-:Y:S01]  /*3880*/  PLOP3.LUT P2, PT, PT, PT, UP2, 0x80, 0x8 ;  /* 0x000000000008781c */ /* 0x000fe20003f4f028 */
[----:B------:R-:W1:Y:S01]  /*3890*/  @P4 LDC R193, c[0x0][0x40c] ;  /* 0x00010300ffc14b82 */ /* 0x000e620000000800 */
[----:B------:R-:W-:-:S03]  /*38a0*/  @P4 FMUL.FTZ R192, R25, R192 ;  /* 0x000000c019c04220 */ /* 0x000fc60000410000 */
[----:B------:R-:W-:Y:S01]  /*38b0*/  @P1 FFMA.FTZ R188, R243, UR6, R196 ;  /* 0x00000006f3bc1c23 */ /* 0x000fe200080100c4 */
[----:B--2---:R-:W-:Y:S01]  /*38c0*/  @P4 FMUL.FTZ R198, R191, R248 ;  /* 0x000000f8bfc64220 */ /* 0x004fe20000410000 */
[----:B------:R-:W-:Y:S02]  /*38d0*/  @P4 SHF.L.U32 R248, R244, 0x10, RZ ;  /* 0x00000010f4f84819 */ /* 0x000fe400000006ff */
[----:B------:R-:W-:Y:S01]  /*38e0*/  @P0 FADD.FTZ R197, R241, -R188 ;  /* 0x800000bcf1c50221 */ /* 0x000fe20000010000 */
[----:B------:R-:W-:Y:S02]  /*38f0*/  MOV R188, R160 ;  /* 0x000000a000bc7202 */ /* 0x000fe40000000f00 */
[-C--:B------:R-:W-:Y:S01]  /*3900*/  @P4 FFMA.FTZ R135, R248, R198.reuse, R135 ;  /* 0x000000c6f8874223 */ /* 0x080fe20000010087 */
[----:B------:R-:W-:Y:S01]  /*3910*/  @P2 FFMA.FTZ R188, R197, UR25, R160 ;  /* 0x00000019c5bc2c23 */ /* 0x000fe200080100a0 */
[----:B0-----:R-:W-:Y:S01]  /*3920*/  @P4 FMUL.FTZ R197, R190, R199 ;  /* 0x000000c7bec54220 */ /* 0x001fe20000410000 */
[----:B------:R-:W-:Y:S01]  /*3930*/  @P4 SHF.L.U32 R199, R245, 0x10, RZ ;  /* 0x00000010f5c74819 */ /* 0x000fe200000006ff */
[----:B------:R-:W-:Y:S01]  /*3940*/  @P4 FMUL.FTZ R198, R27, R198 ;  /* 0x000000c61bc64220 */ /* 0x000fe20000410000 */
[----:B------:R-:W-:-:S03]  /*3950*/  @P4 F2FP.BF16.F32.PACK_AB R192, RZ, R192 ;  /* 0x000000c0ffc0423e */ /* 0x000fc600000010ff */
[-C--:B------:R-:W-:Y:S01]  /*3960*/  @P4 FFMA.FTZ R134, R199, R197.reuse, R134 ;  /* 0x000000c5c7864223 */ /* 0x080fe20000010086 */
[----:B------:R-:W-:Y:S01]  /*3970*/  @P4 SHF.L.U32 R199, R242, 0x10, RZ ;  /* 0x00000010f2c74819 */ /* 0x000fe200000006ff */
[----:B------:R-:W-:Y:S01]  /*3980*/  @P4 FMUL.FTZ R197, R26, R197 ;  /* 0x000000c51ac54220 */ /* 0x000fe20000410000 */
[----:B------:R-:W-:Y:S01]  /*3990*/  @P4 F2FP.BF16.F32.PACK_AB R198, RZ, R198 ;  /* 0x000000c6ffc6423e */ /* 0x000fe200000010ff */
[----:B-1----:R-:W-:Y:S01]  /*39a0*/  @P4 FMUL.FTZ R193, R188, R193 ;  /* 0x000000c1bcc14220 */ /* 0x002fe20000410000 */
[----:B------:R-:W-:Y:S02]  /*39b0*/  @P4 PRMT R4, R192, 0x7610, R4 ;  /* 0x00007610c0044816 */ /* 0x000fe40000000004 */
[----:B------:R-:W-:Y:S01]  /*39c0*/  @P4 F2FP.BF16.F32.PACK_AB R197, RZ, R197 ;  /* 0x000000c5ffc5423e */ /* 0x000fe200000010ff */
[-C--:B------:R-:W-:Y:S01]  /*39d0*/  @P4 FFMA.FTZ R132, R199, R193.reuse, R132 ;  /* 0x000000c1c7844223 */ /* 0x080fe20000010084 */
[----:B------:R-:W-:Y:S01]  /*39e0*/  @P4 FMUL.FTZ R193, R24, R193 ;  /* 0x000000c118c14220 */ /* 0x000fe20000410000 */
[----:B------:R-:W-:-:S02]  /*39f0*/  @P4 PRMT R6, R198, 0x7610, R6 ;  /* 0x00007610c6064816 */ /* 0x000fc40000000006 */
[----:B------:R-:W-:Y:S02]  /*3a00*/  @P4 PRMT R5, R197, 0x7610, R5 ;  /* 0x00007610c5054816 */ /* 0x000fe40000000005 */
[----:B------:R-:W-:-:S04]  /*3a10*/  @P4 F2FP.BF16.F32.PACK_AB R193, RZ, R193 ;  /* 0x000000c1ffc1423e */ /* 0x000fc800000010ff */
[----:B------:R-:W-:-:S07]  /*3a20*/  @P4 PRMT R3, R193, 0x7610, R3 ;  /* 0x00007610c1034816 */ /* 0x000fce0000000003 */
.L_x_6174:
        /* <DEDUP_REMOVED lines=14> */
.L_x_6179:
[----:B------:R-:W-:Y:S02]  /*3b10*/  IADD3 R247, PT, PT, R247, 0x100, RZ ;  /* 0x00000100f7f77810 */ /* 0x000fe40007ffe0ff */
[----:B------:R-:W-:-:S07]  /*3b20*/  IADD3 R194, PT, PT, R194, 0x100, RZ ;  /* 0x00000100c2c27810 */ /* 0x000fce0007ffe0ff */
.L_x_6167:
[----:B------:R-:W-:Y:S05]  /*3b30*/  BSYNC.RECONVERGENT B0 ;  /* 0x0000000000007941 */ /* 0x000fea0003800200 */
.L_x_6166:
        /* <DEDUP_REMOVED lines=11> */
[----:B------:R-:W-:Y:S02]  /*3bf0*/  PRMT R242, R192, 0x7610, R242 ;  /* 0x00007610c0f27816 */ /* 0x000fe400000000f2 */
[----:B------:R-:W-:Y:S02]  /*3c00*/  SHF.R.U32.HI R244, RZ, 0x10, R193 ;  /* 0x00000010fff47819 */ /* 0x000fe400000116c1 */
[----:B------:R-:W-:-:S07]  /*3c10*/  PRMT R245, R193, 0x7610, R245 ;  /* 0x00007610c1f57816 */ /* 0x000fce00000000f5 */
.L_x_6182:
[----:B------:R-:W-:Y:S05]  /*3c20*/  BRA.U !UP0, `(.L_x_6183) ;  /* 0x0000000508d07547 */ /* 0x000fea000b800000 */
[----:B------:R-:W-:-:S04]  /*3c30*/  UISETP.NE.U32.AND UP0, UPT, UR4, URZ, UPT ;  /* 0x000000ff0400728c */ /* 0x000fc8000bf05070 */
[----:B------:R-:W-:-:S06]  /*3c40*/  UISETP.NE.AND.EX UP0, UPT, UR5, URZ, UPT, UP0 ;  /* 0x000000ff0500728c */ /* 0x000fcc000bf05300 */
[----:B------:R-:W-:-:S13]  /*3c50*/  PLOP3.LUT P0, PT, PT, PT, UP0, 0x80, 0x8 ;  /* 0x000000000008781c */ /* 0x000fda0003f0f008 */
[----:B------:R-:W-:Y:S05]  /*3c60*/  @!P0 BRA `(.L_x_6184) ;  /* 0x0000000000e08947 */ /* 0x000fea0003800000 */
[----:B------:R-:W-:Y:S01]  /*3c70*/  PLOP3.LUT P1, PT, PT, PT, UP2, 0x80, 0x8 ;  /* 0x000000000008781c */ /* 0x000fe20003f2f028 */
[----:B------:R-:W2:Y:S01]  /*3c80*/  @P4 LDC R249, c[0x0][0x40c] ;  /* 0x00010300fff94b82 */ /* 0x000ea20000000800 */
[----:B------:R-:W-:Y:S02]  /*3c90*/  PLOP3.LUT P2, PT, PT, PT, UP2, 0x80, 0x8 ;  /* 0x000000000008781c */ /* 0x000fe40003f4f028 */
[----:B------:R-:W-:Y:S02]  /*3ca0*/  PLOP3.LUT P3, PT, PT, PT, UP2, 0x80, 0x8 ;  /* 0x000000000008781c */ /* 0x000fe40003f6f028 */
[----:B0-----:R-:W-:Y:S02]  /*3cb0*/  MOV R189, R165 ;  /* 0x000000a500bd7202 */ /* 0x001fe40000000f00 */
[----:B------:R-:W-:Y:S01]  /*3cc0*/  MOV R191, R167 ;  /* 0x000000a700bf7202 */ /* 0x000fe20000000f00 */
[----:B-1----:R-:W0:Y:S01]  /*3cd0*/  @P4 LDC R192, c[0x0][0x40c] ;  /* 0x00010300ffc04b82 */ /* 0x002e220000000800 */
[----:B------:R-:W-:-:S02]  /*3ce0*/  MOV R190, R166 ;  /* 0x000000a600be7202 */ /* 0x000fc40000000f00 */
[----:B------:R-:W-:Y:S01]  /*3cf0*/  @P4 SHF.L.U32 R198, R246, 0x10, RZ ;  /* 0x00000010f6c64819 */ /* 0x000fe200000006ff */
[----:B------:R-:W-:Y:S01]  /*3d00*/  @P1 FFMA.FTZ R188, R8, UR6, R196 ;  /* 0x0000000608bc1c23 */ /* 0x000fe200080100c4 */
[----:B------:R-:W-:Y:S02]  /*3d10*/  PLOP3.LUT P1, PT, PT, PT, UP2, 0x80, 0x8 ;  /* 0x000000000008781c */ /* 0x000fe40003f2f028 */
[----:B------:R-:W-:Y:S01]  /*3d20*/  @P4 SHF.L.U32 R251, R245, 0x10, RZ ;  /* 0x00000010f5fb4819 */ /* 0x000fe200000006ff */
[----:B------:R-:W-:Y:S01]  /*3d30*/  @P2 FADD.FTZ R188, R233, -R188 ;  /* 0x800000bce9bc2221 */ /* 0x000fe20000010000 */
[----:B------:R-:W-:Y:S01]  /*3d40*/  PLOP3.LUT P2, PT, PT, PT, UP2, 0x80, 0x8 ;  /* 0x000000000008781c */ /* 0x000fe20003f4f028 */
[----:B------:R-:W1:Y:S02]  /*3d50*/  @P4 LDC R199, c[0x0][0x40c] ;  /* 0x00010300ffc74b82 */ /* 0x000e640000000800 */
[----:B------:R-:W-:Y:S01]  /*3d60*/  @P3 FFMA.FTZ R189, R188, UR25, R165 ;  /* 0x00000019bcbd3c23 */ /* 0x000fe200080100a5 */
[----:B------:R-:W-:-:S05]  /*3d70*/  PLOP3.LUT P3, PT, PT, PT, UP2, 0x80, 0x8 ;  /* 0x000000000008781c */ /* 0x000fca0003f6f028 */
[----:B------:R-:W-:Y:S01]  /*3d80*/  @P1 FFMA.FTZ R193, R9, UR6, R196 ;  /* 0x0000000609c11c23 */ /* 0x000fe200080100c4 */
[----:B------:R-:W-:-:S03]  /*3d90*/  PLOP3.LUT P1, PT, PT, PT, UP2, 0x80, 0x8 ;  /* 0x000000000008781c */ /* 0x000fc60003f2f028 */
[----:B------:R-:W-:Y:S01]  /*3da0*/  @P2 FFMA.FTZ R188, R10, UR6, R196 ;  /* 0x000000060abc2c23 */ /* 0x000fe200080100c4 */
[----:B------:R-:W-:Y:S01]  /*3db0*/  PLOP3.LUT P2, PT, PT, PT, UP2, 0x80, 0x8 ;  /* 0x000000000008781c */ /* 0x000fe20003f4f028 */
[----:B0-----:R-:W-:Y:S02]  /*3dc0*/  @P4 FMUL.FTZ R192, R189, R192 ;  /* 0x000000c0bdc04220 */ /* 0x001fe40000410000 */
[----:B------:R-:W-:Y:S01]  /*3dd0*/  @P3 FADD.FTZ R188, R231, -R188 ;  /* 0x800000bce7bc3221 */ /* 0x000fe20000010000 */
[----:B------:R-:W-:Y:S01]  /*3de0*/  PLOP3.LUT P3, PT, PT, PT, UP2, 0x80, 0x8 ;  /* 0x000000000008781c */ /* 0x000fe20003f6f028 */
[-C--:B------:R-:W-:Y:S01]  /*3df0*/  @P4 FFMA.FTZ R137, R198, R192.reuse, R137 ;  /* 0x000000c0c6894223 */ /* 0x080fe20000010089 */
[----:B------:R-:W-:-:S03]  /*3e00*/  @P4 FMUL.FTZ R192, R33, R192 ;  /* 0x000000c021c04220 */ /* 0x000fc60000410000 */
[----:B------:R-:W-:Y:S01]  /*3e10*/  @P1 FFMA.FTZ R191, R188, UR25, R167 ;  /* 0x00000019bcbf1c23 */ /* 0x000fe200080100a7 */
[----:B------:R-:W-:Y:S02]  /*3e20*/  PLOP3.LUT P1, PT, PT, PT, UP2, 0x80, 0x8 ;  /* 0x000000000008781c */ /* 0x000fe40003f2f028 */
[----:B------:R-:W-:Y:S01]  /*3e30*/  MOV R188, R164 ;  /* 0x000000a400bc7202 */ /* 0x000fe20000000f00 */
[----:B------:R-:W-:Y:S01]  /*3e40*/  @P2 FADD.FTZ R193, R232, -R193 ;  /* 0x800000c1e8c12221 */ /* 0x000fe20000010000 */
[----:B------:R-:W-:Y:S02]  /*3e50*/  PLOP3.LUT P2, PT, PT, PT, UP2, 0x80, 0x8 ;  /* 0x000000000008781c */ /* 0x000fe40003f4f028 */
[----:B------:R-:W-:Y:S01]  /*3e60*/  @P4 F2FP.BF16.F32.PACK_AB R192, RZ, R192 ;  /* 0x000000c0ffc0423e */ /* 0x000fe200000010ff */
[----:B------:R-:W-:Y:S01]  /*3e70*/  @P3 FFMA.FTZ R190, R193, UR25, R166 ;  /* 0x00000019c1be3c23 */ /* 0x000fe200080100a6 */
[----:B------:R-:W-:Y:S02]  /*3e80*/  PLOP3.LUT P3, PT, PT, PT, UP2, 0x80, 0x8 ;  /* 0x000000000008781c */ /* 0x000fe40003f6f028 */
[----:B------:R-:W-:Y:S01]  /*3e90*/  @P4 PRMT R4, R192, 0x7610, R4 ;  /* 0x00007610c0044816 */ /* 0x000fe20000000004 */
[----:B-1----:R-:W-:-:S02]  /*3ea0*/  @P4 FMUL.FTZ R199, R190, R199 ;  /* 0x000000c7bec74220 */ /* 0x002fc40000410000 */
[----:B------:R-:W-:Y:S02]  /*3eb0*/  @P1 FFMA.FTZ R193, R7, UR6, R196 ;  /* 0x0000000607c11c23 */ /* 0x000fe400080100c4 */
[-C--:B------:R-:W-:Y:S01]  /*3ec0*/  @P4 FFMA.FTZ R138, R251, R199.reuse, R138 ;  /* 0x000000c7fb8a4223 */ /* 0x080fe2000001008a */
[----:B------:R-:W-:Y:S01]  /*3ed0*/  @P4 FMUL.FTZ R199, R34, R199 ;  /* 0x000000c722c74220 */ /* 0x000fe20000410000 */
[----:B------:R-:W-:-:S04]  /*3ee0*/  @P2 FADD.FTZ R193, R234, -R193 ;  /* 0x800000c1eac12221 */ /* 0x000fc80000010000 */
[----:B------:R-:W-:Y:S01]  /*3ef0*/  @P3 FFMA.FTZ R188, R193, UR25, R164 ;  /* 0x00000019c1bc3c23 */ /* 0x000fe200080100a4 */
[----:B------:R-:W-:-:S03]  /*3f00*/  @P4 F2FP.BF16.F32.PACK_AB R199, RZ, R199 ;  /* 0x000000c7ffc7423e */ /* 0x000fc600000010ff */
[----:B--2---:R-:W-:Y:S01]  /*3f10*/  @P4 FMUL.FTZ R193, R188, R249 ;  /* 0x000000f9bcc14220 */ /* 0x004fe20000410000 */
[----:B------:R-:W-:Y:S02]  /*3f20*/  @P4 SHF.L.U32 R249, R242, 0x10, RZ ;  /* 0x00000010f2f94819 */ /* 0x000fe400000006ff */
[----:B------:R-:W-:-:S03]  /*3f30*/  @P4 PRMT R5, R199, 0x7610, R5 ;  /* 0x00007610c7054816 */ /* 0x000fc60000000005 */
[-C--:B------:R-:W-:Y:S01]  /*3f40*/  @P4 FFMA.FTZ R136, R249, R193.reuse, R136 ;  /* 0x000000c1f9884223 */ /* 0x080fe20000010088 */
[----:B------:R-:W-:-:S05]  /*3f50*/  @P4 FMUL.FTZ R193, R32, R193 ;  /* 0x000000c120c14220 */ /* 0x000fca0000410000 */
[----:B------:R-:W-:-:S04]  /*3f60*/  @P4 F2FP.BF16.F32.PACK_AB R193, RZ, R193 ;  /* 0x000000c1ffc1423e */ /* 0x000fc800000010ff */
[----:B------:R-:W-:Y:S01]  /*3f70*/  @P4 PRMT R3, R193, 0x7610, R3 ;  /* 0x00007610c1034816 */ /* 0x000fe20000000003 */
[----:B------:R-:W-:Y:S06]  /*3f80*/  @!P4 BRA `(.L_x_6185) ;  /* 0x00000008009cc947 */ /* 0x000fec0003800000 */
[----:B------:R-:W-:Y:S01]  /*3f90*/  SHF.L.U32 R192, R244, 0x10, RZ ;  /* 0x00000010f4c07819 */ /* 0x000fe200000006ff */
[----:B------:R-:W-:-:S04]  /*3fa0*/  FMUL.FTZ R6, R191, UR29 ;  /* 0x0000001dbf067c20 */ /* 0x000fc80008410000 */
[-C--:B------:R-:W-:Y:S01]  /*3fb0*/  FFMA.FTZ R139, R192, R6.reuse, R139 ;  /* 0x00000006c08b7223 */ /* 0x080fe2000001008b */
[----:B------:R-:W-:-:S05]  /*3fc0*/  FMUL.FTZ R6, R35, R6 ;  /* 0x0000000623067220 */ /* 0x000fca0000410000 */
[----:B------:R-:W-:Y:S01]  /*3fd0*/  F2FP.BF16.F32.PACK_AB R6, RZ, R6 ;  /* 0x00000006ff06723e */ /* 0x000fe200000010ff */
[----:B------:R-:W-:Y:S06]  /*3fe0*/  BRA `(.L_x_6185) ;  /* 0x0000000800847947 */ /* 0x000fec0003800000 */
.L_x_6184:
[----:B------:R-:W-:Y:S01]  /*3ff0*/  PLOP3.LUT P1, PT, PT, PT, UP2, 0x80, 0x8 ;  /* 0x000000000008781c */ /* 0x000fe20003f2f028 */
[----:B------:R-:W2:Y:S01]  /*4000*/  @P4 LDC R248, c[0x0][0x40c] ;  /* 0x00010300fff84b82 */ /* 0x000ea20000000800 */
[----:B------:R-:W-:Y:S02]  /*4010*/  PLOP3.LUT P3, PT, PT, PT, UP2, 0x80, 0x8 ;  /* 0x000000000008781c */ /* 0x000fe40003f6f028 */
[----:B------:R-:W-:Y:S02]  /*4020*/  PLOP3.LUT P2, PT, PT, PT, UP2, 0x80, 0x8 ;  /* 0x000000000008781c */ /* 0x000fe40003f4f028 */
[----:B01----:R-:W-:Y:S02]  /*4030*/  MOV R193, R165 ;  /* 0x000000a500c17202 */ /* 0x003fe40000000f00 */
[----:B------:R-:W-:Y:S01]  /*4040*/  MOV R198, R166 ;  /* 0x000000a600c67202 */ /* 0x000fe20000000f00 */
[----:B------:R-:W0:Y:S04]  /*4050*/  @P4 LDC R251, c[0x0][0x40c] ;  /* 0x00010300fffb4b82 */ /* 0x000e280000000800 */
[----:B------:R-:W-:Y:S01]  /*4060*/  @P1 FFMA.FTZ R192, R8, UR6, R196 ;  /* 0x0000000608c01c23 */ /* 0x000fe200080100c4 */
[----:B------:R-:W-:-:S03]  /*4070*/  PLOP3.LUT P1, PT, PT, PT, UP2, 0x80, 0x8 ;  /* 0x000000000008781c */ /* 0x000fc60003f2f028 */
[----:B------:R-:W-:Y:S01]  /*4080*/  @P3 FADD.FTZ R192, R233, -R192 ;  /* 0x800000c0e9c03221 */ /* 0x000fe20000010000 */
[----:B------:R-:W-:-:S03]  /*4090*/  PLOP3.LUT P3, PT, PT, PT, UP2, 0x80, 0x8 ;  /* 0x000000000008781c */ /* 0x000fc60003f6f028 */
[----:B------:R-:W-:Y:S01]  /*40a0*/  @P2 FFMA.FTZ R193, R192, UR25, R165 ;  /* 0x00000019c0c12c23 */ /* 0x000fe200080100a5 */
[----:B------:R-:W-:Y:S01]  /*40b0*/  PLOP3.LUT P2, PT, PT, PT, UP2, 0x80, 0x8 ;  /* 0x000000000008781c */ /* 0x000fe20003f4f028 */
[----:B------:R-:W1:Y:S02]  /*40c0*/  @P4 LDC R192, c[0x0][0x40c] ;  /* 0x00010300ffc04b82 */ /* 0x000e640000000800 */
[----:B--2---:R-:W-:Y:S02]  /*40d0*/  @P4 FMUL.FTZ R248, R193, R248 ;  /* 0x000000f8c1f84220 */ /* 0x004fe40000410000 */
[----:B------:R-:W-:Y:S01]  /*40e0*/  @P1 FFMA.FTZ R199, R9, UR6, R196 ;  /* 0x0000000609c71c23 */ /* 0x000fe200080100c4 */
[----:B------:R-:W-:-:S03]  /*40f0*/  PLOP3.LUT P1, PT, PT, PT, UP2, 0x80, 0x8 ;  /* 0x000000000008781c */ /* 0x000fc60003f2f028 */
[----:B------:R-:W-:Y:S01]  /*4100*/  @P3 FADD.FTZ R199, R232, -R199 ;  /* 0x800000c7e8c73221 */ /* 0x000fe20000010000 */
[----:B------:R-:W-:-:S03]  /*4110*/  PLOP3.LUT P3, PT, PT, PT, UP2, 0x80, 0x8 ;  /* 0x000000000008781c */ /* 0x000fc60003f6f028 */
[----:B------:R-:W-:Y:S01]  /*4120*/  @P2 FFMA.FTZ R198, R199, UR25, R166 ;  /* 0x00000019c7c62c23 */ /* 0x000fe200080100a6 */
[----:B------:R-:W-:-:S05]  /*4130*/  PLOP3.LUT P2, PT, PT, PT, UP2, 0x80, 0x8 ;  /* 0x000000000008781c */ /* 0x000fca0003f4f028 */
[----:B------:R-:W-:-:S08]  /*4140*/  @P1 FFMA.FTZ R199, R7, UR6, R196 ;  /* 0x0000000607c71c23 */ /* 0x000fd000080100c4 */
[----:B------:R-:W-:Y:S01]  /*4150*/  @P2 FADD.FTZ R249, R234, -R199 ;  /* 0x800000c7eaf92221 */ /* 0x000fe20000010000 */
[----:B------:R-:W-:-:S03]  /*4160*/  MOV R199, R164 ;  /* 0x000000a400c77202 */ /* 0x000fc60000000f00 */
[----:B------:R-:W-:Y:S01]  /*4170*/  @P3 FFMA.FTZ R199, R249, UR25, R164 ;  /* 0x00000019f9c73c23 */ /* 0x000fe200080100a4 */
[----:B0-----:R-:W-:Y:S01]  /*4180*/  @P4 FMUL.FTZ R249, R198, R251 ;  /* 0x000000fbc6f94220 */ /* 0x001fe20000410000 */
[----:B------:R-:W-:Y:S02]  /*4190*/  @P4 SHF.L.U32 R198, R246, 0x10, RZ ;  /* 0x00000010f6c64819 */ /* 0x000fe400000006ff */
[----:B-1----:R-:W-:Y:S01]  /*41a0*/  @P4 FMUL.FTZ R193, R199, R192 ;  /* 0x000000c0c7c14220 */ /* 0x002fe20000410000 */
[----:B------:R-:W-:Y:S02]  /*41b0*/  @P4 SHF.L.U32 R251, R245, 0x10, RZ ;  /* 0x00000010f5fb4819 */ /* 0x000fe400000006ff */
[----:B------:R-:W-:Y:S01]  /*41c0*/  @P4 SHF.L.U32 R199, R242, 0x10, RZ ;  /* 0x00000010f2c74819 */ /* 0x000fe200000006ff */
[-C--:B------:R-:W-:Y:S01]  /*41d0*/  @P4 FFMA.FTZ R137, R198, R248.reuse, R137 ;  /* 0x000000f8c6894223 */ /* 0x080fe20000010089 */
[----:B------:R-:W-:Y:S01]  /*41e0*/  @P4 FMUL.FTZ R248, R33, R248 ;  /* 0x000000f821f84220 */ /* 0x000fe20000410000 */
[-C--:B------:R-:W-:Y:S01]  /*41f0*/  @P4 FFMA.FTZ R138, R251, R249.reuse, R138 ;  /* 0x000000f9fb8a4223 */ /* 0x080fe2000001008a */
[----:B------:R-:W-:Y:S01]  /*4200*/  @P4 FMUL.FTZ R249, R34, R249 ;  /* 0x000000f922f94220 */ /* 0x000fe20000410000 */
[-C--:B------:R-:W-:Y:S01]  /*4210*/  @P4 FFMA.FTZ R136, R199, R193.reuse, R136 ;  /* 0x000000c1c7884223 */ /* 0x080fe20000010088 */
[----:B------:R-:W-:Y:S01]  /*4220*/  @P4 FMUL.FTZ R193, R32, R193 ;  /* 0x000000c120c14220 */ /* 0x000fe20000410000 */
[----:B------:R-:W-:-:S02]  /*4230*/  @P4 F2FP.BF16.F32.PACK_AB R248, RZ, R248 ;  /* 0x000000f8fff8423e */ /* 0x000fc400000010ff */
[----:B------:R-:W-:Y:S02]  /*4240*/  @P4 F2FP.BF16.F32.PACK_AB R249, RZ, R249 ;  /* 0x000000f9fff9423e */ /* 0x000fe400000010ff */
[----:B------:R-:W-:Y:S02]  /*4250*/  @P4 F2FP.BF16.F32.PACK_AB R193, RZ, R193 ;  /* 0x000000c1ffc1423e */ /* 0x000fe400000010ff */
[----:B------:R-:W-:Y:S02]  /*4260*/  @P4 PRMT R4, R248, 0x7610, R4 ;  /* 0x00007610f8044816 */ /* 0x000fe40000000004 */
[----:B------:R-:W-:Y:S02]  /*4270*/  @P4 PRMT R5, R249, 0x7610, R5 ;  /* 0x00007610f9054816 */ /* 0x000fe40000000005 */
        /* <DEDUP_REMOVED lines=15> */
.L_x_6183:
        /* <DEDUP_REMOVED lines=22> */
[----:B------:R-:W-:Y:S02]  /*44d0*/  ISETP.LT.AND P2, PT, RZ, UR28, PT ;  /* 0x0000001cff007c0c */ /* 0x000fe4000bf41270 */
[----:B------:R-:W-:Y:S01]  /*44e0*/  SHF.L.U32 R193, R242, 0x10, RZ ;  /* 0x00000010f2c17819 */ /* 0x000fe200000006ff */
[----:B------:R-:W-:-:S04]  /*44f0*/  FADD.FTZ R3, R234, -R3 ;  /* 0x80000003ea037221 */ /* 0x000fc80000010000 */
[----:B------:R-:W-:-:S05]  /*4500*/  FMUL.FTZ R3, R3, UR25 ;  /* 0x0000001903037c20 */ /* 0x000fca0008410000 */
[----:B------:R-:W-:-:S05]  /*4510*/  FSEL R3, R3, RZ, P2 ;  /* 0x000000ff03037208 */ /* 0x000fca0001000000 */
[----:B------:R-:W-:-:S04]  /*4520*/  FMUL.FTZ R3, R3, UR29 ;  /* 0x0000001d03037c20 */ /* 0x000fc80008410000 */
[-C--:B------:R-:W-:Y:S01]  /*4530*/  FFMA.FTZ R136, R193, R3.reuse, R136 ;  /* 0x00000003c1887223 */ /* 0x080fe20000010088 */
[----:B------:R-:W-:-:S05]  /*4540*/  FMUL.FTZ R3, R32, R3 ;  /* 0x0000000320037220 */ /* 0x000fca0000410000 */
[----:B------:R-:W-:-:S07]  /*4550*/  F2FP.BF16.F32.PACK_AB R3, RZ, R3 ;  /* 0x00000003ff03723e */ /* 0x000fce00000010ff */
.L_x_6187:
        /* <DEDUP_REMOVED lines=11> */
.L_x_6188:
        /* <DEDUP_REMOVED lines=11> */
.L_x_6189:
        /* <DEDUP_REMOVED lines=8> */
.L_x_6186:
        /* <DEDUP_REMOVED lines=11> */
.L_x_6190:
        /* <DEDUP_REMOVED lines=11> */
.L_x_6191:
        /* <DEDUP_REMOVED lines=11> */
.L_x_6192:
        /* <DEDUP_REMOVED lines=11> */
.L_x_6185:
        /* <DEDUP_REMOVED lines=12> */
.L_x_6193:
[----:B------:R-:W-:Y:S02]  /*4ac0*/  IADD3 R247, PT, PT, R247, 0x100, RZ ;  /* 0x00000100f7f77810 */ /* 0x000fe40007ffe0ff */
[----:B------:R-:W-:-:S07]  /*4ad0*/  IADD3 R194, PT, PT, R194, 0x100, RZ ;  /* 0x00000100c2c27810 */ /* 0x000fce0007ffe0ff */
.L_x_6181:
[----:B------:R-:W-:Y:S05]  /*4ae0*/  BSYNC.RECONVERGENT B0 ;  /* 0x0000000000007941 */ /* 0x000fea0003800200 */
.L_x_6180:
[----:B------:R-:W-:Y:S01]  /*4af0*/  ISETP.GE.U32.AND P0, PT, R0, 0x300, PT ;  /* 0x000003000000780c */ /* 0x000fe20003f06070 */
[----:B------:R-:W-:-:S12]  /*4b00*/  BSSY.RECONVERGENT B0, `(.L_x_6194) ;  /* 0x00000f8000007945 */ /* 0x000fd80003800200 */
        /* <DEDUP_REMOVED lines=11> */
.L_x_6196:
        /* <DEDUP_REMOVED lines=8> */
[----:B0-----:R-:W-:Y:S02]  /*4c40*/  MOV R189, R169 ;  /* 0x000000a900bd7202 */ /* 0x001fe40000000f00 */
[----:B------:R-:W-:Y:S02]  /*4c50*/  MOV R190, R170 ;  /* 0x000000aa00be7202 */ /* 0x000fe40000000f00 */
[----:B-1----:R-:W-:Y:S01]  /*4c60*/  @P4 SHF.L.U32 R198, R246, 0x10, RZ ;  /* 0x00000010f6c64819 */ /* 0x002fe200000006ff */
[----:B------:R-:W0:Y:S01]  /*4c70*/  @P4 LDC R192, c[0x0][0x40c] ;  /* 0x00010300ffc04b82 */ /* 0x000e220000000800 */
[----:B------:R-:W-:-:S03]  /*4c80*/  @P4 SHF.L.U32 R251, R245, 0x10, RZ ;  /* 0x00000010f5fb4819 */ /* 0x000fc600000006ff */
[----:B------:R-:W-:Y:S01]  /*4c90*/  @P2 FFMA.FTZ R188, R12, UR6, R196 ;  /* 0x000000060cbc2c23 */ /* 0x000fe200080100c4 */
[----:B------:R-:W-:-:S03]  /*4ca0*/  PLOP3.LUT P2, PT, PT, PT, UP2, 0x80, 0x8 ;  /* 0x000000000008781c */ /* 0x000fc60003f4f028 */
[----:B------:R-:W-:Y:S01]  /*4cb0*/  @P3 FADD.FTZ R188, R229, -R188 ;  /* 0x800000bce5bc3221 */ /* 0x000fe20000010000 */
[----:B------:R-:W-:Y:S01]  /*4cc0*/  PLOP3.LUT P3, PT, PT, PT, UP2, 0x80, 0x8 ;  /* 0x000000000008781c */ /* 0x000fe20003f6f028 */
[----:B------:R-:W1:Y:S08]  /*4cd0*/  @P4 LDC R199, c[0x0][0x40c] ;  /* 0x00010300ffc74b82 */ /* 0x000e700000000800 */
[----:B------:R-:W-:Y:S01]  /*4ce0*/  @P2 FFMA.FTZ R189, R188, UR25, R169 ;  /* 0x00000019bcbd2c23 */ /* 0x000fe200080100a9 */
[----:B------:R-:W-:-:S03]  /*4cf0*/  PLOP3.LUT P2, PT, PT, PT, UP2, 0x80, 0x8 ;  /* 0x000000000008781c */ /* 0x000fc60003f4f028 */
[----:B------:R-:W-:Y:S01]  /*4d00*/  @P3 FFMA.FTZ R191, R13, UR6, R196 ;  /* 0x000000060dbf3c23 */ /* 0x000fe200080100c4 */
[----:B------:R-:W-:Y:S01]  /*4d10*/  PLOP3.LUT P3, PT, PT, PT, UP2, 0x80, 0x8 ;  /* 0x000000000008781c */ /* 0x000fe20003f6f028 */
[----:B0-----:R-:W-:-:S04]  /*4d20*/  @P4 FMUL.FTZ R192, R189, R192 ;  /* 0x000000c0bdc04220 */ /* 0x001fc80000410000 */
[-C--:B------:R-:W-:Y:S01]  /*4d30*/  @P4 FFMA.FTZ R141, R198, R192.reuse, R141 ;  /* 0x000000c0c68d4223 */ /* 0x080fe2000001008d */
[----:B------:R-:W-:-:S03]  /*4d40*/  @P4 FMUL.FTZ R192, R41, R192 ;  /* 0x000000c029c04220 */ /* 0x000fc60000410000 */
[----:B------:R-:W-:Y:S01]  /*4d50*/  @P2 FADD.FTZ R191, R228, -R191 ;  /* 0x800000bfe4bf2221 */ /* 0x000fe20000010000 */
[----:B------:R-:W-:Y:S02]  /*4d60*/  PLOP3.LUT P2, PT, PT, PT, UP2, 0x80, 0x8 ;  /* 0x000000000008781c */ /* 0x000fe40003f4f028 */
[----:B------:R-:W-:Y:S01]  /*4d70*/  @P4 F2FP.BF16.F32.PACK_AB R192, RZ, R192 ;  /* 0x000000c0ffc0423e */ /* 0x000fe200000010ff */
[----:B------:R-:W-:Y:S01]  /*4d80*/  @P3 FFMA.FTZ R190, R191, UR25, R170 ;  /* 0x00000019bfbe3c23 */ /* 0x000fe200080100aa */
[----:B------:R-:W-:Y:S02]  /*4d90*/  PLOP3.LUT P3, PT, PT, PT, UP2, 0x80, 0x8 ;  /* 0x000000000008781c */ /* 0x000fe40003f6f028 */
[----:B------:R-:W-:Y:S01]  /*4da0*/  MOV R191, R171 ;  /* 0x000000ab00bf7202 */ /* 0x000fe20000000f00 */
[----:B-1----:R-:W-:Y:S01]  /*4db0*/  @P4 FMUL.FTZ R199, R190, R199 ;  /* 0x000000c7bec74220 */ /* 0x002fe20000410000 */
[----:B------:R-:W-:-:S03]  /*4dc0*/  @P4 PRMT R4, R192, 0x7610, R4 ;  /* 0x00007610c0044816 */ /* 0x000fc60000000004 */
[-C--:B------:R-:W-:Y:S01]  /*4dd0*/  @P4 FFMA.FTZ R142, R251, R199.reuse, R142 ;  /* 0x000000c7fb8e4223 */ /* 0x080fe2000001008e */
[----:B------:R-:W-:Y:S01]  /*4de0*/  @P4 FMUL.FTZ R199, R42, R199 ;  /* 0x000000c72ac74220 */ /* 0x000fe20000410000 */
[----:B------:R-:W-:Y:S01]  /*4df0*/  @P2 FFMA.FTZ R188, R14, UR6, R196 ;  /* 0x000000060ebc2c23 */ /* 0x000fe200080100c4 */
[----:B------:R-:W-:-:S03]  /*4e00*/  PLOP3.LUT P2, PT, PT, PT, UP2, 0x80, 0x8 ;  /* 0x000000000008781c */ /* 0x000fc60003f4f028 */
[----:B------:R-:W-:Y:S01]  /*4e10*/  @P3 FADD.FTZ R188, R227, -R188 ;  /* 0x800000bce3bc3221 */ /* 0x000fe20000010000 */
[----:B------:R-:W-:Y:S02]  /*4e20*/  PLOP3.LUT P3, PT, PT, PT, UP2, 0x80, 0x8 ;  /* 0x000000000008781c */ /* 0x000fe40003f6f028 */
[----:B------:R-:W-:-:S04]  /*4e30*/  @P4 F2FP.BF16.F32.PACK_AB R199, RZ, R199 ;  /* 0x000000c7ffc7423e */ /* 0x000fc800000010ff */
[----:B------:R-:W-:-:S03]  /*4e40*/  @P4 PRMT R5, R199, 0x7610, R5 ;  /* 0x00007610c7054816 */ /* 0x000fc60000000005 */
[----:B------:R-:W-:Y:S01]  /*4e50*/  @P2 FFMA.FTZ R191, R188, UR25, R171 ;  /* 0x00000019bcbf2c23 */ /* 0x000fe200080100ab */
[----:B------:R-:W-:Y:S02]  /*4e60*/  PLOP3.LUT P2, PT, PT, PT, UP2, 0x80, 0x8 ;  /* 0x000000000008781c */ /* 0x000fe40003f4f028 */
[----:B------:R-:W-:Y:S01]  /*4e70*/  MOV R188, R168 ;  /* 0x000000a800bc7202 */ /* 0x000fe20000000f00 */
[----:B------:R-:W-:Y:S01]  /*4e80*/  @P3 FFMA.FTZ R193, R11, UR6, R196 ;  /* 0x000000060bc13c23 */ /* 0x000fe200080100c4 */
[----:B------:R-:W-:-:S09]  /*4e90*/  PLOP3.LUT P3, PT, PT, PT, UP2, 0x80, 0x8 ;  /* 0x000000000008781c */ /* 0x000fd20003f6f028 */
[----:B------:R-:W-:-:S04]  /*4ea0*/  @P2 FADD.FTZ R193, R230, -R193 ;  /* 0x800000c1e6c12221 */ /* 0x000fc80000010000 */
[----:B------:R-:W-:-:S04]  /*4eb0*/  @P3 FFMA.FTZ R188, R193, UR25, R168 ;  /* 0x00000019c1bc3c23 */ /* 0x000fc800080100a8 */
[----:B--2---:R-:W-:Y:S01]  /*4ec0*/  @P4 FMUL.FTZ R193, R188, R249 ;  /* 0x000000f9bcc14220 */ /* 0x004fe20000410000 */
[----:B------:R-:W-:-:S05]  /*4ed0*/  @P4 SHF.L.U32 R249, R242, 0x10, RZ ;  /* 0x00000010f2f94819 */ /* 0x000fca00000006ff */
        /* <DEDUP_REMOVED lines=11> */
.L_x_6198:
[----:B------:R-:W-:Y:S01]  /*4f90*/  PLOP3.LUT P2, PT, PT, PT, UP2, 0x80, 0x8 ;  /* 0x000000000008781c */ /* 0x000fe20003f4f028 */
[----:B------:R-:W2:Y:S01]  /*4fa0*/  @P4 LDC R248, c[0x0][0x40c] ;  /* 0x00010300fff84b82 */ /* 0x000ea20000000800 */
[----:B------:R-:W-:Y:S02]  /*4fb0*/  PLOP3.LUT P3, PT, PT, PT, UP2, 0x80, 0x8 ;  /* 0x000000000008781c */ /* 0x000fe40003f6f028 */
[----:B01----:R-:W-:Y:S02]  /*4fc0*/  MOV R193, R169 ;  /* 0x000000a900c17202 */ /* 0x003fe40000000f00 */
[----:B------:R-:W-:-:S03]  /*4fd0*/  MOV R198, R170 ;  /* 0x000000aa00c67202 */ /* 0x000fc60000000f00 */
[----:B------:R-:W0:Y:S04]  /*4fe0*/  @P4 LDC R251, c[0x0][0x40c] ;  /* 0x00010300fffb4b82 */ /* 0x000e280000000800 */
[----:B------:R-:W-:Y:S01]  /*4ff0*/  @P2 FFMA.FTZ R192, R12, UR6, R196 ;  /* 0x000000060cc02c23 */ /* 0x000fe200080100c4 */
[----:B------:R-:W-:-:S03]  /*5000*/  PLOP3.LUT P2, PT, PT, PT, UP2, 0x80, 0x8 ;  /* 0x000000000008781c */ /* 0x000fc60003f4f028 */
[----:B------:R-:W-:Y:S01]  /*5010*/  @P3 FADD.FTZ R192, R229, -R192 ;  /* 0x800000c0e5c03221 */ /* 0x000fe20000010000 */
[----:B------:R-:W-:-:S09]  /*5020*/  PLOP3.LUT P3, PT, PT, PT, UP2, 0x80, 0x8 ;  /* 0x000000000008781c */ /* 0x000fd20003f6f028 */
[----:B------:R-:W-:Y:S01]  /*5030*/  @P2 FFMA.FTZ R193, R192, UR25, R169 ;  /* 0x00000019c0c12c23 */ /* 0x000fe200080100a9 */
[----:B------:R-:W-:Y:S01]  /*5040*/  PLOP3.LUT P2, PT, PT, PT, UP2, 0x80, 0x8 ;  /* 0x000000000008781c */ /* 0x000fe20003f4f028 */
[----:B------:R-:W1:Y:S02]  /*5050*/  @P4 LDC R192, c[0x0][0x40c] ;  /* 0x00010300ffc04b82 */ /* 0x000e640000000800 */
[----:B------:R-:W-:Y:S01]  /*5060*/  @P3 FFMA.FTZ R199, R13, UR6, R196 ;  /* 0x000000060dc73c23 */ /* 0x000fe200080100c4 */
[----:B------:R-:W-:Y:S01]  /*5070*/  PLOP3.LUT P3, PT, PT, PT, UP2, 0x80, 0x8 ;  /* 0x000000000008781c */ /* 0x000fe20003f6f028 */
[----:B--2---:R-:W-:-:S08]  /*5080*/  @P4 FMUL.FTZ R248, R193, R248 ;  /* 0x000000f8c1f84220 */ /* 0x004fd00000410000 */
[----:B------:R-:W-:Y:S01]  /*5090*/  @P2 FADD.FTZ R199, R228, -R199 ;  /* 0x800000c7e4c72221 */ /* 0x000fe20000010000 */
[----:B------:R-:W-:-:S03]  /*50a0*/  PLOP3.LUT P2, PT, PT, PT, UP2, 0x80, 0x8 ;  /* 0x000000000008781c */ /* 0x000fc60003f4f028 */
[----:B------:R-:W-:Y:S01]  /*50b0*/  @P3 FFMA.FTZ R198, R199, UR25, R170 ;  /* 0x00000019c7c63c23 */ /* 0x000fe200080100aa */
[----:B------:R-:W-:-:S09]  /*50c0*/  PLOP3.LUT P3, PT, PT, PT, UP2, 0x80, 0x8 ;  /* 0x000000000008781c */ /* 0x000fd20003f6f028 */
[----:B------:R-:W-:Y:S01]  /*50d0*/  @P2 FFMA.FTZ R199, R11, UR6, R196 ;  /* 0x000000060bc72c23 */ /* 0x000fe200080100c4 */
[----:B------:R-:W-:-:S03]  /*50e0*/  PLOP3.LUT P2, PT, PT, PT, UP2, 0x80, 0x8 ;  /* 0x000000000008781c */ /* 0x000fc60003f4f028 */
[----:B------:R-:W-:Y:S01]  /*50f0*/  @P3 FADD.FTZ R249, R230, -R199 ;  /* 0x800000c7e6f93221 */ /* 0x000fe20000010000 */
[----:B------:R-:W-:-:S09]  /*5100*/  MOV R199, R168 ;  /* 0x000000a800c77202 */ /* 0x000fd20000000f00 */
        /* <DEDUP_REMOVED lines=20> */
[----:B------:R-:W-:-:S11]  /*5250*/  PLOP3.LUT P2, PT, PT, PT, UP2, 0x80, 0x8 ;  /* 0x000000000008781c */ /* 0x000fd60003f4f028 */
[----:B------:R-:W-:Y:S01]  /*5260*/  @P3 FFMA.FTZ R6, R14, UR6, R196 ;  /* 0x000000060e063c23 */ /* 0x000fe200080100c4 */
[----:B------:R-:W-:-:S03]  /*5270*/  PLOP3.LUT P3, PT, PT, PT, UP2, 0x80, 0x8 ;  /* 0x000000000008781c */ /* 0x000fc60003f6f028 */
[----:B------:R-:W-:Y:S01]  /*5280*/  @P2 FADD.FTZ R192, R227, -R6 ;  /* 0x80000006e3c02221 */ /* 0x000fe20000010000 */
[----:B------:R-:W-:-:S09]  /*5290*/  MOV R6, R171 ;  /* 0x000000ab00067202 */ /* 0x000fd20000000f00 */
[----:B------:R-:W-:Y:S01]  /*52a0*/  @P3 FFMA.FTZ R6, R192, UR25, R171 ;  /* 0x00000019c0063c23 */ /* 0x000fe200080100ab */
[----:B------:R-:W-:-:S03]  /*52b0*/  SHF.L.U32 R192, R244, 0x10, RZ ;  /* 0x00000010f4c07819 */ /* 0x000fc600000006ff */
[----:B------:R-:W-:-:S04]  /*52c0*/  FMUL.FTZ R6, R6, UR29 ;  /* 0x0000001d06067c20 */ /* 0x000fc80008410000 */
[-C--:B------:R-:W-:Y:S01]  /*52d0*/  FFMA.FTZ R143, R192, R6.reuse, R143 ;  /* 0x00000006c08f7223 */ /* 0x080fe2000001008f */
[----:B------:R-:W-:-:S05]  /*52e0*/  FMUL.FTZ R6, R43, R6 ;  /* 0x000000062b067220 */ /* 0x000fca0000410000 */
[----:B------:R-:W-:Y:S01]  /*52f0*/  F2FP.BF16.F32.PACK_AB R6, RZ, R6 ;  /* 0x00000006ff06723e */ /* 0x000fe200000010ff */
[----:B------:R-:W-:Y:S06]  /*5300*/  BRA `(.L_x_6199) ;  /* 0x0000000400a47947 */ /* 0x000fec0003800000 */
.L_x_6197:
        /* <DEDUP_REMOVED lines=31> */
.L_x_6201:
        /* <DEDUP_REMOVED lines=11> */
.L_x_6202:
        /* <DEDUP_REMOVED lines=11> */
.L_x_6203:
        /* <DEDUP_REMOVED lines=8> */
.L_x_6200:
        /* <DEDUP_REMOVED lines=11> */
.L_x_6204:
        /* <DEDUP_REMOVED lines=11> */
.L_x_6205:
        /* <DEDUP_REMOVED lines=11> */
.L_x_6206:
        /* <DEDUP_REMOVED lines=11> */
.L_x_6199:
        /* <DEDUP_REMOVED lines=12> */
.L_x_6207:
[----:B------:R-:W-:Y:S02]  /*5a60*/  IADD3 R247, PT, PT, R247, 0x100, RZ ;  /* 0x00000100f7f77810 */ /* 0x000fe40007ffe0ff */
[----:B------:R-:W-:-:S07]  /*5a70*/  IADD3 R194, PT, PT, R194, 0x100, RZ ;  /* 0x00000100c2c27810 */ /* 0x000fce0007ffe0ff */
.L_x_6195:
[----:B------:R-:W-:Y:S05]  /*5a80*/  BSYNC.RECONVERGENT B0 ;  /* 0x0000000000007941 */ /* 0x000fea0003800200 */
.L_x_6194:
        /* <DEDUP_REMOVED lines=13> */
.L_x_6210:
[----:B------:R-:W-:Y:S05]  /*5b60*/  BRA.U !UP0, `(.L_x_6211) ;  /* 0x0000000508d07547 */ /* 0x000fea000b800000 */
[----:B------:R-:W-:-:S04]  /*5b70*/  UISETP.NE.U32.AND UP0, UPT, UR4, URZ, UPT ;  /* 0x000000ff0400728c */ /* 0x000fc8000bf05070 */
[----:B------:R-:W-:-:S06]  /*5b80*/  UISETP.NE.AND.EX UP0, UPT, UR5, URZ, UPT, UP0 ;  /* 0x000000ff0500728c */ /* 0x000fcc000bf05300 */
[----:B------:R-:W-:-:S13]  /*5b90*/  PLOP3.LUT P2, PT, PT, PT, UP0, 0x80, 0x8 ;  /* 0x000000000008781c */ /* 0x000fda0003f4f008 */
[----:B------:R-:W-:Y:S05]  /*5ba0*/  @!P2 BRA `(.L_x_6212) ;  /* 0x0000000000e0a947 */ /* 0x000fea0003800000 */
[----:B------:R-:W-:Y:S01]  /*5bb0*/  PLOP3.LUT P3, PT, PT, PT, UP2, 0x80, 0x8 ;  /* 0x000000000008781c */ /* 0x000fe20003f6f028 */
[----:B------:R-:W2:Y:S01]  /*5bc0*/  @P4 LDC R249, c[0x0][0x40c] ;  /* 0x00010300fff94b82 */ /* 0x000ea20000000800 */
[----:B0-----:R-:W-:Y:S02]  /*5bd0*/  MOV R189, R173 ;  /* 0x000000ad00bd7202 */ /* 0x001fe40000000f00 */
[----:B------:R-:W-:Y:S02]  /*5be0*/  MOV R190, R174 ;  /* 0x000000ae00be7202 */ /* 0x000fe40000000f00 */
[----:B-1----:R-:W-:Y:S02]  /*5bf0*/  @P4 SHF.L.U32 R198, R246, 0x10, RZ ;  /* 0x00000010f6c64819 */ /* 0x002fe400000006ff */
[----:B------:R-:W-:Y:S01]  /*5c00*/  @P4 SHF.L.U32 R251, R245, 0x10, RZ ;  /* 0x00000010f5fb4819 */ /* 0x000fe200000006ff */
[----:B------:R-:W0:Y:S04]  /*5c10*/  @P4 LDC R192, c[0x0][0x40c] ;  /* 0x00010300ffc04b82 */ /* 0x000e280000000800 */
[----:B------:R-:W-:Y:S01]  /*5c20*/  @P3 FFMA.FTZ R188, R16, UR6, R196 ;  /* 0x0000000610bc3c23 */ /* 0x000fe200080100c4 */
[----:B------:R-:W-:-:S03]  /*5c30*/  PLOP3.LUT P3, PT, PT, PT, UP2, 0x80, 0x8 ;  /* 0x000000000008781c */ /* 0x000fc60003f6f028 */
[----:B------:R-:W1:Y:S10]  /*5c40*/  @P4 LDC R199, c[0x0][0x40c] ;  /* 0x00010300ffc74b82 */ /* 0x000e740000000800 */
[----:B------:R-:W-:Y:S01]  /*5c50*/  @P3 FADD.FTZ R188, R225, -R188 ;  /* 0x800000bce1bc3221 */ /* 0x000fe20000010000 */
[----:B------:R-:W-:-:S13]  /*5c60*/  PLOP3.LUT P3, PT, PT, PT, UP2, 0x80, 0x8 ;  /* 0x000000000008781c */ /* 0x000fda0003f6f028 */
[----:B------:R-:W-:Y:S01]  /*5c70*/  @P3 FFMA.FTZ R189, R188, UR25, R173 ;  /* 0x00000019bcbd3c23 */ /* 0x000fe200080100ad */
[----:B------:R-:W-:-:S03]  /*5c80*/  PLOP3.LUT P3, PT, PT, PT, UP2, 0x80, 0x8 ;  /* 0x000000000008781c */ /* 0x000fc60003f6f028 */
[----:B0-----:R-:W-:-:S04]  /*5c90*/  @P4 FMUL.FTZ R192, R189, R192 ;  /* 0x000000c0bdc04220 */ /* 0x001fc80000410000 */
[-C--:B------:R-:W-:Y:S01]  /*5ca0*/  @P4 FFMA.FTZ R145, R198, R192.reuse, R145 ;  /* 0x000000c0c6914223 */ /* 0x080fe20000010091 */
[----:B------:R-:W-:-:S05]  /*5cb0*/  @P4 FMUL.FTZ R192, R49, R192 ;  /* 0x000000c031c04220 */ /* 0x000fca0000410000 */
[----:B------:R-:W-:Y:S01]  /*5cc0*/  @P3 FFMA.FTZ R191, R17, UR6, R196 ;  /* 0x0000000611bf3c23 */ /* 0x000fe200080100c4 */
[----:B------:R-:W-:Y:S02]  /*5cd0*/  PLOP3.LUT P3, PT, PT, PT, UP2, 0x80, 0x8 ;  /* 0x000000000008781c */ /* 0x000fe40003f6f028 */
[----:B------:R-:W-:-:S04]  /*5ce0*/  @P4 F2FP.BF16.F32.PACK_AB R192, RZ, R192 ;  /* 0x000000c0ffc0423e */ /* 0x000fc800000010ff */
[----:B------:R-:W-:-:S07]  /*5cf0*/  @P4 PRMT R4, R192, 0x7610, R4 ;  /* 0x00007610c0044816 */ /* 0x000fce0000000004 */
[----:B------:R-:W-:Y:S01]  /*5d00*/  @P3 FADD.FTZ R191, R224, -R191 ;  /* 0x800000bfe0bf3221 */ /* 0x000fe20000010000 */
[----:B------:R-:W-:-:S13]  /*5d10*/  PLOP3.LUT P3, PT, PT, PT, UP2, 0x80, 0x8 ;  /* 0x000000000008781c */ /* 0x000fda0003f6f028 */
[----:B------:R-:W-:Y:S01]  /*5d20*/  @P3 FFMA.FTZ R190, R191, UR25, R174 ;  /* 0x00000019bfbe3c23 */ /* 0x000fe200080100ae */
[----:B------:R-:W-:Y:S02]  /*5d30*/  PLOP3.LUT P3, PT, PT, PT, UP2, 0x80, 0x8 ;  /* 0x000000000008781c */ /* 0x000fe40003f6f028 */
[----:B------:R-:W-:Y:S01]  /*5d40*/  MOV R191, R175 ;  /* 0x000000af00bf7202 */ /* 0x000fe20000000f00 */
[----:B-1----:R-:W-:-:S04]  /*5d50*/  @P4 FMUL.FTZ R199, R190, R199 ;  /* 0x000000c7bec74220 */ /* 0x002fc80000410000 */
        /* <DEDUP_REMOVED lines=29> */
.L_x_6212:
[----:B------:R-:W-:Y:S01]  /*5f30*/  PLOP3.LUT P3, PT, PT, PT, UP2, 0x80, 0x8 ;  /* 0x000000000008781c */ /* 0x000fe20003f6f028 */
[----:B------:R-:W2:Y:S01]  /*5f40*/  @P4 LDC R248, c[0x0][0x40c] ;  /* 0x00010300fff84b82 */ /* 0x000ea20000000800 */
[----:B01----:R-:W-:Y:S02]  /*5f50*/  MOV R193, R173 ;  /* 0x000000ad00c17202 */ /* 0x003fe40000000f00 */
[----:B------:R-:W-:-:S05]  /*5f60*/  MOV R198, R174 ;  /* 0x000000ae00c67202 */ /* 0x000fca0000000f00 */
[----:B------:R-:W0:Y:S04]  /*5f70*/  @P4 LDC R251, c[0x0][0x40c] ;  /* 0x00010300fffb4b82 */ /* 0x000e280000000800 */
[----:B------:R-:W-:Y:S01]  /*5f80*/  @P3 FFMA.FTZ R192, R16, UR6, R196 ;  /* 0x0000000610c03c23 */ /* 0x000fe200080100c4 */
[----:B------:R-:W-:-:S13]  /*5f90*/  PLOP3.LUT P3, PT, PT, PT, UP2, 0x80, 0x8 ;  /* 0x000000000008781c */ /* 0x000fda0003f6f028 */
[----:B------:R-:W-:Y:S01]  /*5fa0*/  @P3 FADD.FTZ R192, R225, -R192 ;  /* 0x800000c0e1c03221 */ /* 0x000fe20000010000 */
[----:B------:R-:W-:-:S13]  /*5fb0*/  PLOP3.LUT P3, PT, PT, PT, UP2, 0x80, 0x8 ;  /* 0x000000000008781c */ /* 0x000fda0003f6f028 */
[----:B------:R-:W-:Y:S01]  /*5fc0*/  @P3 FFMA.FTZ R193, R192, UR25, R173 ;  /* 0x00000019c0c13c23 */ /* 0x000fe200080100ad */
[----:B------:R-:W-:Y:S01]  /*5fd0*/  PLOP3.LUT P3, PT, PT, PT, UP2, 0x80, 0x8 ;  /* 0x000000000008781c */ /* 0x000fe20003f6f028 */
[----:B------:R-:W1:Y:S02]  /*5fe0*/  @P4 LDC R192, c[0x0][0x40c] ;  /* 0x00010300ffc04b82 */ /* 0x000e640000000800 */
[----:B--2---:R-:W-:-:S10]  /*5ff0*/  @P4 FMUL.FTZ R248, R193, R248 ;  /* 0x000000f8c1f84220 */ /* 0x004fd40000410000 */
        /* <DEDUP_REMOVED lines=9> */
[----:B------:R-:W-:Y:S02]  /*6090*/  PLOP3.LUT P3, PT, PT, PT, UP2, 0x80, 0x8 ;  /* 0x000000000008781c */ /* 0x000fe40003f6f028 */
[----:B------:R-:W-:-:S11]  /*60a0*/  MOV R199, R172 ;  /* 0x000000ac00c77202 */ /* 0x000fd60000000f00 */
        /* <DEDUP_REMOVED lines=19> */
[----:B------:R-:W-:-:S13]  /*61e0*/  PLOP3.LUT P3, PT, PT, PT, UP2, 0x80, 0x8 ;  /* 0x000000000008781c */ /* 0x000fda0003f6f028 */
[----:B------:R-:W-:Y:S01]  /*61f0*/  @P3 FFMA.FTZ R6, R18, UR6, R196 ;  /* 0x0000000612063c23 */ /* 0x000fe200080100c4 */
[----:B------:R-:W-:-:S13]  /*6200*/  PLOP3.LUT P3, PT, PT, PT, UP2, 0x80, 0x8 ;  /* 0x000000000008781c */ /* 0x000fda0003f6f028 */
[----:B------:R-:W-:Y:S01]  /*6210*/  @P3 FADD.FTZ R192, R223, -R6 ;  /* 0x80000006dfc03221 */ /* 0x000fe20000010000 */
[----:B------:R-:W-:Y:S02]  /*6220*/  PLOP3.LUT P3, PT, PT, PT, UP2, 0x80, 0x8 ;  /* 0x000000000008781c */ /* 0x000fe40003f6f028 */
[----:B------:R-:W-:-:S11]  /*6230*/  MOV R6, R175 ;  /* 0x000000af00067202 */ /* 0x000fd60000000f00 */
[----:B------:R-:W-:Y:S01]  /*6240*/  @P3 FFMA.FTZ R6, R192, UR25, R175 ;  /* 0x00000019c0063c23 */ /* 0x000fe200080100af */
[----:B------:R-:W-:-:S03]  /*6250*/  SHF.L.U32 R192, R244, 0x10, RZ ;  /* 0x00000010f4c07819 */ /* 0x000fc600000006ff */
[----:B------:R-:W-:-:S04]  /*6260*/  FMUL.FTZ R6, R6, UR29 ;  /* 0x0000001d06067c20 */ /* 0x000fc80008410000 */
[-C--:B------:R-:W-:Y:S01]  /*6270*/  FFMA.FTZ R147, R192, R6.reuse, R147 ;  /* 0x00000006c0937223 */ /* 0x080fe20000010093 */
[----:B------:R-:W-:-:S05]  /*6280*/  FMUL.FTZ R6, R51, R6 ;  /* 0x0000000633067220 */ /* 0x000fca0000410000 */
[----:B------:R-:W-:Y:S01]  /*6290*/  F2FP.BF16.F32.PACK_AB R6, RZ, R6 ;  /* 0x00000006ff06723e */ /* 0x000fe200000010ff */
[----:B------:R-:W-:Y:S06]  /*62a0*/  BRA `(.L_x_6213) ;  /* 0x0000000400a47947 */ /* 0x000fec0003800000 */
.L_x_6211:
        /* <DEDUP_REMOVED lines=32> */
.L_x_6215:
        /* <DEDUP_REMOVED lines=11> */
.L_x_6216:
        /* <DEDUP_REMOVED lines=11> */
.L_x_6217:
[----:B------:R-:W-:Y:S05]  /*6610*/  @!P4 BRA `(.L_x_6213) ;  /* 0x0000000000c8c947 */ /* 0x000fea0003800000 */
[----:B------:R-:W-:Y:S01]  /*6620*/  SHF.L.U32 R192, R244, 0x10, RZ ;  /* 0x00000010f4c07819 */ /* 0x000fe200000006ff */
[----:B------:R-:W-:-:S04]  /*6630*/  FMUL.FTZ R6, R191, UR29 ;  /* 0x0000001dbf067c20 */ /* 0x000fc80008410000 */
[-C--:B------:R-:W-:Y:S01]  /*6640*/  FFMA.FTZ R147, R192, R6.reuse, R147 ;  /* 0x00000006c0937223 */ /* 0x080fe20000010093 */
[----:B------:R-:W-:-:S05]  /*6650*/  FMUL.FTZ R6, R51, R6 ;  /* 0x0000000633067220 */ /* 0x000fca0000410000 */
[----:B------:R-:W-:Y:S01]  /*6660*/  F2FP.BF16.F32.PACK_AB R6, RZ, R6 ;  /* 0x00000006ff06723e */ /* 0x000fe200000010ff */
[----:B------:R-:W-:Y:S06]  /*6670*/  BRA `(.L_x_6213) ;  /* 0x0000000000b07947 */ /* 0x000fec0003800000 */
.L_x_6214:
        /* <DEDUP_REMOVED lines=11> */
.L_x_6218:
        /* <DEDUP_REMOVED lines=11> */
.L_x_6219:
        /* <DEDUP_REMOVED lines=11> */
.L_x_6220:
        /* <DEDUP_REMOVED lines=11> */
.L_x_6213:
        /* <DEDUP_REMOVED lines=12> */
.L_x_6221:
[----:B------:R-:W-:Y:S02]  /*6a00*/  IADD3 R247, PT, PT, R247, 0x100, RZ ;  /* 0x00000100f7f77810 */ /* 0x000fe40007ffe0ff */
[----:B------:R-:W-:-:S07]  /*6a10*/  IADD3 R194, PT, PT, R194, 0x100, RZ ;  /* 0x00000100c2c27810 */ /* 0x000fce0007ffe0ff */
.L_x_6209:
[----:B------:R-:W-:Y:S05]  /*6a20*/  BSYNC.RECONVERGENT B0 ;  /* 0x0000000000007941 */ /* 0x000fea0003800200 */
.L_x_6208:
        /* <DEDUP_REMOVED lines=13> */
.L_x_6224:
[----:B------:R-:W-:Y:S05]  /*6b00*/  BRA.U !UP0, `(.L_x_6225) ;  /* 0x0000000508d07547 */ /* 0x000fea000b800000 */
[----:B------:R-:W-:-:S04]  /*6b10*/  UISETP.NE.U32.AND UP0, UPT, UR4, URZ, UPT ;  /* 0x000000ff0400728c */ /* 0x000fc8000bf05070 */
[----:B------:R-:W-:-:S06]  /*6b20*/  UISETP.NE.AND.EX UP0, UPT, UR5, URZ, UPT, UP0 ;  /* 0x000000ff0500728c */ /* 0x000fcc000bf05300 */
[----:B------:R-:W-:-:S13]  /*6b30*/  PLOP3.LUT P3, PT, PT, PT, UP0, 0x80, 0x8 ;  /* 0x000000000008781c */ /* 0x000fda0003f6f008 */
[----:B------:R-:W-:Y:S05]  /*6b40*/  @!P3 BRA `(.L_x_6226) ;  /* 0x0000000000e0b947 */ /* 0x000fea0003800000 */
[----:B------:R-:W-:Y:S01]  /*6b50*/  PLOP3.LUT P5, PT, PT, PT, UP2, 0x80, 0x8 ;  /* 0x000000000008781c */ /* 0x000fe20003faf028 */
[----:B01----:R-:W0:Y:S01]  /*6b60*/  @P4 LDC R192, c[0x0][0x40c] ;  /* 0x00010300ffc04b82 */ /* 0x003e220000000800 */
[----:B------:R-:W-:Y:S02]  /*6b70*/  MOV R191, R179 ;  /* 0x000000b300bf7202 */ /* 0x000fe40000000f00 */
[----:B------:R-:W-:Y:S02]  /*6b80*/  MOV R189, R177 ;  /* 0x000000b100bd7202 */ /* 0x000fe40000000f00 */
[----:B------:R-:W-:Y:S02]  /*6b90*/  MOV R190, R178 ;  /* 0x000000b200be7202 */ /* 0x000fe40000000f00 */
[----:B------:R-:W-:Y:S01]  /*6ba0*/  @P4 SHF.L.U32 R198, R246, 0x10, RZ ;  /* 0x00000010f6c64819 */ /* 0x000fe200000006ff */
[----:B------:R-:W1:Y:S01]  /*6bb0*/  @P4 LDC R199, c[0x0][0x40c] ;  /* 0x00010300ffc74b82 */ /* 0x000e620000000800 */
[----:B------:R-:W-:-:S02]  /*6bc0*/  @P4 SHF.L.U32 R251, R245, 0x10, RZ ;  /* 0x00000010f5fb4819 */ /* 0x000fc400000006ff */
[----:B------:R-:W-:Y:S01]  /*6bd0*/  @P4 SHF.L.U32 R249, R242, 0x10, RZ ;  /* 0x00000010f2f94819 */ /* 0x000fe200000006ff */
        /* <DEDUP_REMOVED lines=12> */
[----:B------:R-:W-:Y:S01]  /*6ca0*/  MOV R188, R176 ;  /* 0x000000b000bc7202 */ /* 0x000fe20000000f00 */
        /* <DEDUP_REMOVED lines=10> */
[----:B------:R-:W-:-:S03]  /*6d50*/  PLOP3.LUT P5, PT, PT, PT, UP2, 0x80, 0x8 ;  /* 0x000000000008781c */ /* 0x000fc60003faf028 */
        /* <DEDUP_REMOVED lines=9> */
[----:B------:R-:W-:Y:S02]  /*6df0*/  @P5 FFMA.FTZ R188, R193, UR25, R176 ;  /* 0x00000019c1bc5c23 */ /* 0x000fe400080100b0 */
[----:B------:R-:W0:Y:S02]  /*6e00*/  @P4 LDC R193, c[0x0][0x40c] ;  /* 0x00010300ffc14b82 */ /* 0x000e240000000800 */
[----:B0-----:R-:W-:-:S04]  /*6e10*/  @P4 FMUL.FTZ R193, R188, R193 ;  /* 0x000000c1bcc14220 */ /* 0x001fc80000410000 */
        /* <DEDUP_REMOVED lines=11> */
.L_x_6226:
[----:B------:R-:W-:Y:S01]  /*6ed0*/  PLOP3.LUT P5, PT, PT, PT, UP2, 0x80, 0x8 ;  /* 0x000000000008781c */ /* 0x000fe20003faf028 */
[----:B------:R-:W2:Y:S01]  /*6ee0*/  @P4 LDC R249, c[0x0][0x40c] ;  /* 0x00010300fff94b82 */ /* 0x000ea20000000800 */
[----:B------:R-:W-:-:S07]  /*6ef0*/  @P4 SHF.L.U32 R251, R245, 0x10, RZ ;  /* 0x00000010f5fb4819 */ /* 0x000fce00000006ff */
[----:B------:R-:W3:Y:S04]  /*6f00*/  @P4 LDC R248, c[0x0][0x40c] ;  /* 0x00010300fff84b82 */ /* 0x000ee80000000800 */
[----:B01----:R-:W-:Y:S01]  /*6f10*/  @P5 FFMA.FTZ R192, R200, UR6, R196 ;  /* 0x00000006c8c05c23 */ /* 0x003fe200080100c4 */
[----:B------:R-:W-:-:S13]  /*6f20*/  PLOP3.LUT P5, PT, PT, PT, UP2, 0x80, 0x8 ;  /* 0x000000000008781c */ /* 0x000fda0003faf028 */
[----:B------:R-:W-:Y:S01]  /*6f30*/  @P5 FADD.FTZ R198, R221, -R192 ;  /* 0x800000c0ddc65221 */ /* 0x000fe20000010000 */
[----:B------:R-:W-:Y:S02]  /*6f40*/  PLOP3.LUT P5, PT, PT, PT, UP2, 0x80, 0x8 ;  /* 0x000000000008781c */ /* 0x000fe40003faf028 */
[----:B------:R-:W-:-:S11]  /*6f50*/  MOV R192, R177 ;  /* 0x000000b100c07202 */ /* 0x000fd60000000f00 */
        /* <DEDUP_REMOVED lines=14> */
[----:B------:R-:W-:Y:S02]  /*7040*/  @P5 FFMA.FTZ R193, R199, UR25, R176 ;  /* 0x00000019c7c15c23 */ /* 0x000fe400080100b0 */
[----:B------:R-:W0:Y:S02]  /*7050*/  @P4 LDC R199, c[0x0][0x40c] ;  /* 0x00010300ffc74b82 */ /* 0x000e240000000800 */
[----:B---3--:R-:W-:Y:S01]  /*7060*/  @P4 FMUL.FTZ R193, R193, R248 ;  /* 0x000000f8c1c14220 */ /* 0x008fe20000410000 */
[----:B0-----:R-:W-:Y:S01]  /*7070*/  @P4 FMUL.FTZ R192, R192, R199 ;  /* 0x000000c7c0c04220 */ /* 0x001fe20000410000 */
[----:B--2---:R-:W-:Y:S01]  /*7080*/  @P4 FMUL.FTZ R199, R198, R249 ;  /* 0x000000f9c6c74220 */ /* 0x004fe20000410000 */
        /* <DEDUP_REMOVED lines=28> */
.L_x_6225:
        /* <DEDUP_REMOVED lines=32> */
.L_x_6229:
        /* <DEDUP_REMOVED lines=11> */
.L_x_6230:
        /* <DEDUP_REMOVED lines=11> */
.L_x_6231:
[----:B------:R-:W-:Y:S05]  /*75b0*/  @!P4 BRA `(.L_x_6227) ;  /* 0x0000000000c8c947 */ /* 0x000fea0003800000 */
[----:B------:R-:W-:Y:S01]  /*75c0*/  SHF.L.U32 R192, R244, 0x10, RZ ;  /* 0x00000010f4c07819 */ /* 0x000fe200000006ff */
[----:B------:R-:W-:-:S04]  /*75d0*/  FMUL.FTZ R6, R191, UR29 ;  /* 0x0000001dbf067c20 */ /* 0x000fc80008410000 */
[-C--:B------:R-:W-:Y:S01]  /*75e0*/  FFMA.FTZ R151, R192, R6.reuse, R151 ;  /* 0x00000006c0977223 */ /* 0x080fe20000010097 */
[----:B------:R-:W-:-:S05]  /*75f0*/  FMUL.FTZ R6, R59, R6 ;  /* 0x000000063b067220 */ /* 0x000fca0000410000 */
[----:B------:R-:W-:Y:S01]  /*7600*/  F2FP.BF16.F32.PACK_AB R6, RZ, R6 ;  /* 0x00000006ff06723e */ /* 0x000fe200000010ff */
[----:B------:R-:W-:Y:S06]  /*7610*/  BRA `(.L_x_6227) ;  /* 0x0000000000b07947 */ /* 0x000fec0003800000 */
.L_x_6228:
        /* <DEDUP_REMOVED lines=11> */
.L_x_6232:
        /* <DEDUP_REMOVED lines=11> */
.L_x_6233:
        /* <DEDUP_REMOVED lines=11> */
.L_x_6234:
        /* <DEDUP_REMOVED lines=11> */
.L_x_6227:
        /* <DEDUP_REMOVED lines=12> */
.L_x_6235:
[----:B------:R-:W-:Y:S02]  /*79a0*/  IADD3 R247, PT, PT, R247, 0x100, RZ ;  /* 0x00000100f7f77810 */ /* 0x000fe40007ffe0ff */
[----:B------:R-:W-:-:S07]  /*79b0*/  IADD3 R194, PT, PT, R194, 0x100, RZ ;  /* 0x00000100c2c27810 */ /* 0x000fce0007ffe0ff */
.L_x_6223:
[----:B------:R-:W-:Y:S05]  /*79c0*/  BSYNC.RECONVERGENT B0 ;  /* 0x0000000000007941 */ /* 0x000fea0003800200 */
.L_x_6222:
        /* <DEDUP_REMOVED lines=13> */
.L_x_6238:
        /* <DEDUP_REMOVED lines=61> */
.L_x_6240:
        /* <DEDUP_REMOVED lines=56> */
.L_x_6239:
        /* <DEDUP_REMOVED lines=32> */
.L_x_6243:
        /* <DEDUP_REMOVED lines=11> */
.L_x_6244:
        /* <DEDUP_REMOVED lines=11> */
.L_x_6245:
[----:B------:R-:W-:Y:S05]  /*8550*/  @!P4 BRA `(.L_x_6241) ;  /* 0x0000000000c8c947 */ /* 0x000fea0003800000 */
[----:B------:R-:W-:Y:S01]  /*8560*/  SHF.L.U32 R192, R244, 0x10, RZ ;  /* 0x00000010f4c07819 */ /* 0x000fe200000006ff */
[----:B------:R-:W-:-:S04]  /*8570*/  FMUL.FTZ R6, R191, UR29 ;  /* 0x0000001dbf067c20 */ /* 0x000fc80008410000 */
[-C--:B------:R-:W-:Y:S01]  /*8580*/  FFMA.FTZ R155, R192, R6.reuse, R155 ;  /* 0x00000006c09b7223 */ /* 0x080fe2000001009b */
[----:B------:R-:W-:-:S05]  /*8590*/  FMUL.FTZ R6, R67, R6 ;  /* 0x0000000643067220 */ /* 0x000fca0000410000 */
[----:B------:R-:W-:Y:S01]  /*85a0*/  F2FP.BF16.F32.PACK_AB R6, RZ, R6 ;  /* 0x00000006ff06723e */ /* 0x000fe200000010ff */
[----:B------:R-:W-:Y:S06]  /*85b0*/  BRA `(.L_x_6241) ;  /* 0x0000000000b07947 */ /* 0x000fec0003800000 */
.L_x_6242:
        /* <DEDUP_REMOVED lines=11> */
.L_x_6246:
        /* <DEDUP_REMOVED lines=11> */
.L_x_6247:
        /* <DEDUP_REMOVED lines=11> */
.L_x_6248:
        /* <DEDUP_REMOVED lines=11> */
.L_x_6241:
        /* <DEDUP_REMOVED lines=12> */
.L_x_6249:
[----:B------:R-:W-:Y:S02]  /*8940*/  IADD3 R247, PT, PT, R247, 0x100, RZ ;  /* 0x00000100f7f77810 */ /* 0x000fe40007ffe0ff */
[----:B------:R-:W-:-:S07]  /*8950*/  IADD3 R194, PT, PT, R194, 0x100, RZ ;  /* 0x00000100c2c27810 */ /* 0x000fce0007ffe0ff */
.L_x_6237:
[----:B------:R-:W-:Y:S05]  /*8960*/  BSYNC.RECONVERGENT B0 ;  /* 0x0000000000007941 */ /* 0x000fea0003800200 */
.L_x_6236:
        /* <DEDUP_REMOVED lines=14> */
.L_x_6252:
        /* <DEDUP_REMOVED lines=12> */
[----:B------:R-:W-:-:S03]  /*8b10*/  @P4 SHF.L.U32 R249, R242, 0x10, RZ ;  /* 0x00000010f2f94819 */ /* 0x000fc600000006ff */
        /* <DEDUP_REMOVED lines=13> */
[----:B0-----:R-:W-:-:S10]  /*8bf0*/  @P4 FMUL.FTZ R192, R189, R192 ;  /* 0x000000c0bdc04220 */ /* 0x001fd40000410000 */
[----:B------:R-:W-:Y:S01]  /*8c00*/  @P6 FFMA.FTZ R193, R213, UR6, R196 ;  /* 0x00000006d5c16c23 */ /* 0x000fe200080100c4 */
[----:B------:R-:W-:-:S13]  /*8c10*/  PLOP3.LUT P6, PT, PT, PT, UP2, 0x80, 0x8 ;  /* 0x000000000008781c */ /* 0x000fda0003fcf028 */
        /* <DEDUP_REMOVED lines=9> */
[----:B------:R-:W-:Y:S02]  /*8cb0*/  @P4 SHF.L.U32 R196, R246, 0x10, RZ ;  /* 0x00000010f6c44819 */ /* 0x000fe400000006ff */
[----:B------:R-:W-:-:S03]  /*8cc0*/  @P4 F2FP.BF16.F32.PACK_AB R199, RZ, R199 ;  /* 0x000000c7ffc7423e */ /* 0x000fc600000010ff */
[-C--:B------:R-:W-:Y:S01]  /*8cd0*/  @P4 FFMA.FTZ R157, R196, R192.reuse, R157 ;  /* 0x000000c0c49d4223 */ /* 0x080fe2000001009d */
[----:B------:R-:W-:Y:S01]  /*8ce0*/  @P4 FMUL.FTZ R192, R73, R192 ;  /* 0x000000c049c04220 */ /* 0x000fe20000410000 */
[----:B------:R-:W-:-:S04]  /*8cf0*/  @P4 PRMT R5, R199, 0x7610, R5 ;  /* 0x00007610c7054816 */ /* 0x000fc80000000005 */
[----:B------:R-:W-:Y:S01]  /*8d00*/  @P6 FADD.FTZ R193, R216, -R193 ;  /* 0x800000c1d8c16221 */ /* 0x000fe20000010000 */
[----:B------:R-:W-:Y:S02]  /*8d10*/  PLOP3.LUT P6, PT, PT, PT, UP2, 0x80, 0x8 ;  /* 0x000000000008781c */ /* 0x000fe40003fcf028 */
[----:B------:R-:W-:-:S04]  /*8d20*/  @P4 F2FP.BF16.F32.PACK_AB R192, RZ, R192 ;  /* 0x000000c0ffc0423e */ /* 0x000fc800000010ff */
[----:B------:R-:W-:-:S07]  /*8d30*/  @P4 PRMT R4, R192, 0x7610, R4 ;  /* 0x00007610c0044816 */ /* 0x000fce0000000004 */
        /* <DEDUP_REMOVED lines=14> */
.L_x_6254:
[----:B------:R-:W-:Y:S01]  /*8e20*/  PLOP3.LUT P6, PT, PT, PT, UP2, 0x80, 0x8 ;  /* 0x000000000008781c */ /* 0x000fe20003fcf028 */
[----:B------:R-:W2:Y:S01]  /*8e30*/  @P4 LDC R250, c[0x0][0x40c] ;  /* 0x00010300fffa4b82 */ /* 0x000ea20000000800 */
[----:B01----:R-:W-:Y:S02]  /*8e40*/  MOV R193, R185 ;  /* 0x000000b900c17202 */ /* 0x003fe40000000f00 */
[----:B------:R-:W-:Y:S02]  /*8e50*/  MOV R198, R186 ;  /* 0x000000ba00c67202 */ /* 0x000fe40000000f00 */
[----:B------:R-:W-:-:S03]  /*8e60*/  @P4 SHF.L.U32 R251, R245, 0x10, RZ ;  /* 0x00000010f5fb4819 */ /* 0x000fc600000006ff */
[----:B------:R-:W0:Y:S04]  /*8e70*/  @P4 LDC R249, c[0x0][0x40c] ;  /* 0x00010300fff94b82 */ /* 0x000e280000000800 */
[----:B------:R-:W-:Y:S01]  /*8e80*/  @P6 FFMA.FTZ R192, R212, UR6, R196 ;  /* 0x00000006d4c06c23 */ /* 0x000fe200080100c4 */
[----:B------:R-:W-:-:S13]  /*8e90*/  PLOP3.LUT P6, PT, PT, PT, UP2, 0x80, 0x8 ;  /* 0x000000000008781c */ /* 0x000fda0003fcf028 */
[----:B------:R-:W-:Y:S01]  /*8ea0*/  @P6 FADD.FTZ R192, R215, -R192 ;  /* 0x800000c0d7c06221 */ /* 0x000fe20000010000 */
[----:B------:R-:W-:-:S13]  /*8eb0*/  PLOP3.LUT P6, PT, PT, PT, UP2, 0x80, 0x8 ;  /* 0x000000000008781c */ /* 0x000fda0003fcf028 */
[----:B------:R-:W-:Y:S01]  /*8ec0*/  @P6 FFMA.FTZ R193, R192, UR25, R185 ;  /* 0x00000019c0c16c23 */ /* 0x000fe200080100b9 */
[----:B------:R-:W-:Y:S02]  /*8ed0*/  PLOP3.LUT P6, PT, PT, PT, UP2, 0x80, 0x8 ;  /* 0x000000000008781c */ /* 0x000fe40003fcf028 */
[----:B------:R-:W-:Y:S01]  /*8ee0*/  MOV R192, R184 ;  /* 0x000000b800c07202 */ /* 0x000fe20000000f00 */
[----:B--2---:R-:W-:-:S10]  /*8ef0*/  @P4 FMUL.FTZ R250, R193, R250 ;  /* 0x000000fac1fa4220 */ /* 0x004fd40000410000 */
[----:B------:R-:W-:Y:S01]  /*8f00*/  @P6 FFMA.FTZ R199, R213, UR6, R196 ;  /* 0x00000006d5c76c23 */ /* 0x000fe200080100c4 */
[----:B------:R-:W-:-:S13]  /*8f10*/  PLOP3.LUT P6, PT, PT, PT, UP2, 0x80, 0x8 ;  /* 0x000000000008781c */ /* 0x000fda0003fcf028 */
[----:B------:R-:W-:Y:S01]  /*8f20*/  @P6 FADD.FTZ R199, R218, -R199 ;  /* 0x800000c7dac76221 */ /* 0x000fe20000010000 */
[----:B------:R-:W-:-:S13]  /*8f30*/  PLOP3.LUT P6, PT, PT, PT, UP2, 0x80, 0x8 ;  /* 0x000000000008781c */ /* 0x000fda0003fcf028 */
[----:B------:R-:W-:Y:S01]  /*8f40*/  @P6 FFMA.FTZ R198, R199, UR25, R186 ;  /* 0x00000019c7c66c23 */ /* 0x000fe200080100ba */
[----:B------:R-:W-:-:S03]  /*8f50*/  PLOP3.LUT P6, PT, PT, PT, UP2, 0x80, 0x8 ;  /* 0x000000000008781c */ /* 0x000fc60003fcf028 */
[----:B0-----:R-:W-:Y:S01]  /*8f60*/  @P4 FMUL.FTZ R193, R198, R249 ;  /* 0x000000f9c6c14220 */ /* 0x001fe20000410000 */
[----:B------:R-:W-:Y:S02]  /*8f70*/  @P4 SHF.L.U32 R198, R246, 0x10, RZ ;  /* 0x00000010f6c64819 */ /* 0x000fe400000006ff */
[----:B------:R-:W-:Y:S01]  /*8f80*/  @P4 SHF.L.U32 R249, R242, 0x10, RZ ;  /* 0x00000010f2f94819 */ /* 0x000fe200000006ff */
[-C--:B------:R-:W-:Y:S01]  /*8f90*/  @P4 FFMA.FTZ R158, R251, R193.reuse, R158 ;  /* 0x000000c1fb9e4223 */ /* 0x080fe2000001009e */
[----:B------:R-:W-:Y:S01]  /*8fa0*/  @P4 FMUL.FTZ R193, R74, R193 ;  /* 0x000000c14ac14220 */ /* 0x000fe20000410000 */
[-C--:B------:R-:W-:Y:S01]  /*8fb0*/  @P4 FFMA.FTZ R157, R198, R250.reuse, R157 ;  /* 0x000000fac69d4223 */ /* 0x080fe2000001009d */
[----:B------:R-:W-:-:S03]  /*8fc0*/  @P4 FMUL.FTZ R250, R73, R250 ;  /* 0x000000fa49fa4220 */ /* 0x000fc60000410000 */
[----:B------:R-:W-:Y:S01]  /*8fd0*/  @P6 FFMA.FTZ R199, R211, UR6, R196 ;  /* 0x00000006d3c76c23 */ /* 0x000fe200080100c4 */
[----:B------:R-:W-:Y:S02]  /*8fe0*/  PLOP3.LUT P6, PT, PT, PT, UP2, 0x80, 0x8 ;  /* 0x000000000008781c */ /* 0x000fe40003fcf028 */
[----:B------:R-:W-:Y:S02]  /*8ff0*/  @P4 F2FP.BF16.F32.PACK_AB R250, RZ, R250 ;  /* 0x000000fafffa423e */ /* 0x000fe400000010ff */
[----:B------:R-:W-:Y:S02]  /*9000*/  @P4 F2FP.BF16.F32.PACK_AB R193, RZ, R193 ;  /* 0x000000c1ffc1423e */ /* 0x000fe400000010ff */
[----:B------:R-:W-:Y:S02]  /*9010*/  @P4 PRMT R4, R250, 0x7610, R4 ;  /* 0x00007610fa044816 */ /* 0x000fe40000000004 */
[----:B------:R-:W-:-:S05]  /*9020*/  @P4 PRMT R5, R193, 0x7610, R5 ;  /* 0x00007610c1054816 */ /* 0x000fca0000000005 */
        /* <DEDUP_REMOVED lines=10> */
[----:B------:R-:W-:Y:S02]  /*90d0*/  PLOP3.LUT P6, PT, PT, PT, UP2, 0x80, 0x8 ;  /* 0x000000000008781c */ /* 0x000fe40003fcf028 */
[----:B------:R-:W-:Y:S02]  /*90e0*/  MOV R6, R187 ;  /* 0x000000bb00067202 */ /* 0x000fe40000000f00 */
[----:B------:R-:W-:-:S09]  /*90f0*/  SHF.L.U32 R192, R244, 0x10, RZ ;  /* 0x00000010f4c07819 */ /* 0x000fd200000006ff */
[----:B------:R-:W-:Y:S01]  /*9100*/  @P6 FFMA.FTZ R196, R214, UR6, R196 ;  /* 0x00000006d6c46c23 */ /* 0x000fe200080100c4 */
[----:B------:R-:W-:-:S13]  /*9110*/  PLOP3.LUT P6, PT, PT, PT, UP2, 0x80, 0x8 ;  /* 0x000000000008781c */ /* 0x000fda0003fcf028 */
[----:B------:R-:W-:Y:S01]  /*9120*/  @P6 FADD.FTZ R196, R217, -R196 ;  /* 0x800000c4d9c46221 */ /* 0x000fe20000010000 */
[----:B------:R-:W-:-:S13]  /*9130*/  PLOP3.LUT P6, PT, PT, PT, UP2, 0x80, 0x8 ;  /* 0x000000000008781c */ /* 0x000fda0003fcf028 */
[----:B------:R-:W-:-:S04]  /*9140*/  @P6 FFMA.FTZ R6, R196, UR25, R187 ;  /* 0x00000019c4066c23 */ /* 0x000fc800080100bb */
[----:B------:R-:W-:-:S04]  /*9150*/  FMUL.FTZ R6, R6, UR29 ;  /* 0x0000001d06067c20 */ /* 0x000fc80008410000 */
[-C--:B------:R-:W-:Y:S01]  /*9160*/  FFMA.FTZ R159, R192, R6.reuse, R159 ;  /* 0x00000006c09f7223 */ /* 0x080fe2000001009f */
[----:B------:R-:W-:-:S05]  /*9170*/  FMUL.FTZ R6, R75, R6 ;  /* 0x000000064b067220 */ /* 0x000fca0000410000 */
[----:B------:R-:W-:Y:S01]  /*9180*/  F2FP.BF16.F32.PACK_AB R6, RZ, R6 ;  /* 0x00000006ff06723e */ /* 0x000fe200000010ff */
[----:B------:R-:W-:Y:S06]  /*9190*/  BRA `(.L_x_6255) ;  /* 0x0000000400b87947 */ /* 0x000fec0003800000 */
.L_x_6253:
        /* <DEDUP_REMOVED lines=32> */
.L_x_6257:
        /* <DEDUP_REMOVED lines=11> */
.L_x_6258:
        /* <DEDUP_REMOVED lines=11> */
.L_x_6259:
[----:B------:R-:W-:Y:S05]  /*9500*/  @!P4 BRA `(.L_x_6255) ;  /* 0x0000000000dcc947 */ /* 0x000fea0003800000 */
[----:B------:R-:W-:Y:S01]  /*9510*/  SHF.L.U32 R192, R244, 0x10, RZ ;  /* 0x00000010f4c07819 */ /* 0x000fe200000006ff */
[----:B------:R-:W-:-:S04]  /*9520*/  FMUL.FTZ R6, R191, UR29 ;  /* 0x0000001dbf067c20 */ /* 0x000fc80008410000 */
[-C--:B------:R-:W-:Y:S01]  /*9530*/  FFMA.FTZ R159, R192, R6.reuse, R159 ;  /* 0x00000006c09f7223 */ /* 0x080fe2000001009f */
[----:B------:R-:W-:-:S05]  /*9540*/  FMUL.FTZ R6, R75, R6 ;  /* 0x000000064b067220 */ /* 0x000fca0000410000 */
[----:B------:R-:W-:Y:S01]  /*9550*/  F2FP.BF16.F32.PACK_AB R6, RZ, R6 ;  /* 0x00000006ff06723e */ /* 0x000fe200000010ff */
[----:B------:R-:W-:Y:S06]  /*9560*/  BRA `(.L_x_6255) ;  /* 0x0000000000c47947 */ /* 0x000fec0003800000 */
.L_x_6256:
[----:B------:R-:W0:Y:S01]  /*9570*/  @P4 LDC R193, c[0x0][0x40c] ;  /* 0x00010300ffc14b82 */ /* 0x000e220000000800 */
[----:B------:R-:W-:Y:S01]  /*9580*/  FFMA.FTZ R192, R214, UR6, R196 ;  /* 0x00000006d6c07c23 */ /* 0x000fe200080100c4 */
[----:B------:R-:W-:Y:S01]  /*9590*/  UISETP.GT.AND UP0, UPT, UR28, URZ, UPT ;  /* 0x000000ff1c00728c */ /* 0x000fe2000bf04270 */
[----:B------:R-:W-:Y:S02]  /*95a0*/  @P4 SHF.L.U32 R198, R244, 0x10, RZ ;  /* 0x00000010f4c64819 */ /* 0x000fe400000006ff */
[----:B------:R-:W-:-:S03]  /*95b0*/  FADD.FTZ R192, R217, -R192 ;  /* 0x800000c0d9c07221 */ /* 0x000fc60000010000 */
[----:B------:R-:W-:Y:S01]  /*95c0*/  PLOP3.LUT P6, PT, PT, PT, UP0, 0x80, 0x8 ;  /* 0x000000000008781c */ /* 0x000fe20003fcf008 */
[----:B------:R-:W-:-:S05]  /*95d0*/  FMUL.FTZ R192, R192, UR25 ;  /* 0x00000019c0c07c20 */ /* 0x000fca0008410000 */
[----:B------:R-:W-:-:S05]  /*95e0*/  FSEL R192, R192, RZ, P6 ;  /* 0x000000ffc0c07208 */ /* 0x000fca0003000000 */
[----:B0-----:R-:W-:-:S04]  /*95f0*/  @P4 FMUL.FTZ R192, R192, R193 ;  /* 0x000000c1c0c04220 */ /* 0x001fc80000410000 */
[-C--:B------:R-:W-:Y:S01]  /*9600*/  @P4 FFMA.FTZ R159, R198, R192.reuse, R159 ;  /* 0x000000c0c69f4223 */ /* 0x080fe2000001009f */
[----:B------:R-:W-:-:S05]  /*9610*/  @P4 FMUL.FTZ R192, R75, R192 ;  /* 0x000000c04bc04220 */ /* 0x000fca0000410000 */
[----:B------:R-:W-:Y:S01]  /*9620*/  @P4 F2FP.BF16.F32.PACK_AB R192, RZ, R192 ;  /* 0x000000c0ffc0423e */ /* 0x000fe200000010ff */
[----:B------:R-:W-:Y:S06]  /*9630*/  @!P4 BRA `(.L_x_6260) ;  /* 0x00000000002cc947 */ /* 0x000fec0003800000 */
[----:B------:R-:W-:Y:S01]  /*9640*/  FFMA.FTZ R3, R211, UR6, R196 ;  /* 0x00000006d3037c23 */ /* 0x000fe200080100c4 */
[----:B------:R-:W-:-:S03]  /*9650*/  ISETP.LT.AND P6, PT, RZ, UR28, PT ;  /* 0x0000001cff007c0c */ /* 0x000fc6000bfc1270 */
[----:B------:R-:W-:-:S04]  /*9660*/  FADD.FTZ R3, R216, -R3 ;  /* 0x80000003d8037221 */ /* 0x000fc80000010000 */
[----:B------:R-:W-:-:S05]  /*9670*/  FMUL.FTZ R3, R3, UR25 ;  /* 0x0000001903037c20 */ /* 0x000fca0008410000 */
[----:B------:R-:W-:-:S05]  /*9680*/  FSEL R3, R3, RZ, P6 ;  /* 0x000000ff03037208 */ /* 0x000fca0003000000 */
[----:B------:R-:W-:-:S04]  /*9690*/  FMUL.FTZ R3, R3, UR29 ;  /* 0x0000001d03037c20 */ /* 0x000fc80008410000 */
[----:B------:R-:W-:-:S05]  /*96a0*/  FMUL.FTZ R193, R72, R3 ;  /* 0x0000000348c17220 */ /* 0x000fca0000410000 */
[----:B------:R-:W-:Y:S02]  /*96b0*/  F2FP.BF16.F32.PACK_AB R198, RZ, R193 ;  /* 0x000000c1ffc6723e */ /* 0x000fe400000010ff */
[----:B------:R-:W-:-:S05]  /*96c0*/  SHF.L.U32 R193, R242, 0x10, RZ ;  /* 0x00000010f2c17819 */ /* 0x000fca00000006ff */
[----:B------:R-:W-:Y:S01]  /*96d0*/  FFMA.FTZ R156, R193, R3, R156 ;  /* 0x00000003c19c7223 */ /* 0x000fe2000001009c */
[----:B------:R-:W-:-:S07]  /*96e0*/  PRMT R3, R198, 0x7610, R3 ;  /* 0x00007610c6037816 */ /* 0x000fce0000000003 */
.L_x_6260:
        /* <DEDUP_REMOVED lines=12> */
.L_x_6261:
[----:B------:R-:W-:Y:S05]  /*97b0*/  @!P4 BRA `(.L_x_6262) ;  /* 0x00000000002cc947 */ /* 0x000fea0003800000 */
        /* <DEDUP_REMOVED lines=11> */
.L_x_6262:
[----:B------:R-:W-:-:S07]  /*9870*/  @P4 PRMT R6, R192, 0x7610, R6 ;  /* 0x00007610c0064816 */ /* 0x000fce0000000006 */
.L_x_6255:
        /* <DEDUP_REMOVED lines=12> */
.L_x_6251:
[----:B------:R-:W-:Y:S05]  /*9940*/  BSYNC.RECONVERGENT B0 ;  /* 0x0000000000007941 */ /* 0x000fea0003800200 */
.L_x_6250:
[----:B------:R-:W-:Y:S02]  /*9950*/  UIADD3 UR9, UPT, UPT, UR9, UR16, URZ ;  /* 0x0000001009097290 */ /* 0x000fe4000fffe0ff */
[----:B------:R-:W-:Y:S02]  /*9960*/  UPLOP3.LUT UP1, UPT, UPT, UPT, UP1, 0x40, 0x4 ;  /* 0x000000000004789c */ /* 0x000fe40003f2e810 */
[----:B------:R-:W-:-:S09]  /*9970*/  UISETP.GE.AND UP0, UPT, UR9, UR17, UPT ;  /* 0x000000110900728c */ /* 0x000fd2000bf06270 */
[----:B------:R-:W-:Y:S05]  /*9980*/  BRA.U !UP0, `(.L_x_6263) ;  /* 0xffffff7108387547 */ /* 0x000fea000b83ffff */
.L_x_6148:
[----:B------:R-:W4:Y:S01]  /*9990*/  S2UR UR4, SR_CTAID.X ;  /* 0x00000000000479c3 */ /* 0x000f220000002500 */
[----:B------:R-:W-:Y:S01]  /*99a0*/  ISETP.NE.AND P4, PT, R195, RZ, PT ;  /* 0x000000ffc300720c */ /* 0x000fe20003f85270 */
[----:B------:R-:W-:Y:S01]  /*99b0*/  BSSY.RECONVERGENT B0, `(.L_x_6264) ;  /* 0x000000f000007945 */ /* 0x000fe20003800200 */
[----:B----4-:R-:W-:-:S06]  /*99c0*/  UIMAD UR4, UR4, UR8, URZ ;  /* 0x00000008040472a4 */ /* 0x010fcc000f8e02ff */
[----:B------:R-:W-:-:S04]  /*99d0*/  MOV R9, UR4 ;  /* 0x0000000400097c02 */ /* 0x000fc80008000f00 */
[----:B------:R-:W-:Y:S01]  /*99e0*/  LEA.HI R9, R9, R2, RZ, 0x1e ;  /* 0x0000000209097211 */ /* 0x000fe200078ff0ff */
[----:B------:R-:W-:Y:S06]  /*99f0*/  @!P4 BRA `(.L_x_6265) ;  /* 0x000000000028c947 */ /* 0x000fec0003800000 */
[----:B------:R-:W4:Y:S08]  /*9a00*/  LDC.64 R2, c[0x0][0x440] ;  /* 0x00011000ff027b82 */ /* 0x000f300000000a00 */
[----:B------:R-:W0:Y:S08]  /*9a10*/  LDC.64 R4, c[0x0][0x448] ;  /* 0x00011200ff047b82 */ /* 0x000e300000000a00 */
[----:B------:R-:W1:Y:S01]  /*9a20*/  LDC.64 R6, c[0x0][0x460] ;  /* 0x00011800ff067b82 */ /* 0x000e620000000a00 */
[----:B----4-:R-:W-:-:S05]  /*9a30*/  IMAD.WIDE.U32 R2, R9, 0x10, R2 ;  /* 0x0000001009027825 */ /* 0x010fca00078e0002 */
[----:B------:R4:W-:Y:S01]  /*9a40*/  STG.E.128 desc[UR10][R2.64], R104 ;  /* 0x0000006802007986 */ /* 0x0009e2000c101d0a */
[----:B0-----:R-:W-:-:S05]  /*9a50*/  IMAD.WIDE.U32 R4, R9, 0x10, R4 ;  /* 0x0000001009047825 */ /* 0x001fca00078e0004 */
[----:B------:R4:W-:Y:S01]  /*9a60*/  STG.E.128 desc[UR10][R4.64], R76 ;  /* 0x0000004c04007986 */ /* 0x0009e2000c101d0a */
[C---:B-1----:R-:W-:Y:S01]  /*9a70*/  IMAD.WIDE.U32 R6, R9.reuse, 0x10, R6 ;  /* 0x0000001009067825 */ /* 0x042fe200078e0006 */
[----:B------:R-:W-:-:S04]  /*9a80*/  IADD3 R9, PT, PT, R9, 0x100, RZ ;  /* 0x0000010009097810 */ /* 0x000fc80007ffe0ff */
[----:B------:R4:W-:Y:S03]  /*9a90*/  STG.E.128 desc[UR10][R6.64], R132 ;  /* 0x0000008406007986 */ /* 0x0009e6000c101d0a */
.L_x_6265:
[----:B------:R-:W-:Y:S05]  /*9aa0*/  BSYNC.RECONVERGENT B0 ;  /* 0x0000000000007941 */ /* 0x000fea0003800200 */
.L_x_6264:
[----:B------:R-:W-:Y:S01]  /*9ab0*/  ISETP.NE.AND P4, PT, R197, RZ, PT ;  /* 0x000000ffc500720c */ /* 0x000fe20003f85270 */
[----:B------:R-:W-:-:S12]  /*9ac0*/  BSSY.RECONVERGENT B0, `(.L_x_6266) ;  /* 0x000000c000007945 */ /* 0x000fd80003800200 */
[----:B------:R-:W-:Y:S05]  /*9ad0*/  @!P4 BRA `(.L_x_6267) ;  /* 0x000000000028c947 */ /* 0x000fea0003800000 */
[----:B----4-:R-:W4:Y:S08]  /*9ae0*/  LDC.64 R2, c[0x0][0x440] ;  /* 0x00011000ff027b82 */ /* 0x010f300000000a00 */
        /* <DEDUP_REMOVED lines=9> */
.L_x_6267:
[----:B------:R-:W-:Y:S05]  /*9b80*/  BSYNC.RECONVERGENT B0 ;  /* 0x0000000000007941 */ /* 0x000fea0003800200 */
.L_x_6266:
[----:B------:R-:W-:Y:S04]  /*9b90*/  BSSY.RECONVERGENT B0, `(.L_x_6268) ;  /* 0x000000c000007945 */ /* 0x000fe80003800200 */
        /* <DEDUP_REMOVED lines=11> */
.L_x_6269:
[----:B------:R-:W-:Y:S05]  /*9c50*/  BSYNC.RECONVERGENT B0 ;  /* 0x0000000000007941 */ /* 0x000fea0003800200 */
.L_x_6268:
        /* <DEDUP_REMOVED lines=12> */
.L_x_6271:
[----:B------:R-:W-:Y:S05]  /*9d20*/  BSYNC.RECONVERGENT B0 ;  /* 0x0000000000007941 */ /* 0x000fea0003800200 */
.L_x_6270:
        /* <DEDUP_REMOVED lines=12> */
.L_x_6273:
[----:B------:R-:W-:Y:S05]  /*9df0*/  BSYNC.RECONVERGENT B0 ;  /* 0x0000000000007941 */ /* 0x000fea0003800200 */
.L_x_6272:
        /* <DEDUP_REMOVED lines=12> */
.L_x_6275:
[----:B------:R-:W-:Y:S05]  /*9ec0*/  BSYNC.RECONVERGENT B0 ;  /* 0x0000000000007941 */ /* 0x000fea0003800200 */
.L_x_6274:
[----:B------:R-:W-:-:S13]  /*9ed0*/  ISETP.NE.AND P0, PT, R248, RZ, PT ;  /* 0x000000fff800720c */ /* 0x000fda0003f05270 */
[----:B------:R-:W-:Y:S05]  /*9ee0*/  @!P0 EXIT ;  /* 0x000000000000894d */ /* 0x000fea0003800000 */
[----:B----4-:R-:W4:Y:S08]  /*9ef0*/  LDC.64 R2, c[0x0][0x440] ;  /* 0x00011000ff027b82 */ /* 0x010f300000000a00 */
[----:B------:R-:W0:Y:S08]  /*9f00*/  LDC.64 R4, c[0x0][0x448] ;  /* 0x00011200ff047b82 */ /* 0x000e300000000a00 */
[----:B------:R-:W1:Y:S01]  /*9f10*/  LDC.64 R6, c[0x0][0x460] ;  /* 0x00011800ff067b82 */ /* 0x000e620000000a00 */
[----:B----4-:R-:W-:-:S05]  /*9f20*/  IMAD.WIDE.U32 R2, R9, 0x10, R2 ;  /* 0x0000001009027825 */ /* 0x010fca00078e0002 */
[----:B------:R-:W-:Y:S01]  /*9f30*/  STG.E.128 desc[UR10][R2.64], R128 ;  /* 0x0000008002007986 */ /* 0x000fe2000c101d0a */
[----:B0-----:R-:W-:-:S05]  /*9f40*/  IMAD.WIDE.U32 R4, R9, 0x10, R4 ;  /* 0x0000001009047825 */ /* 0x001fca00078e0004 */
[----:B------:R-:W-:Y:S01]  /*9f50*/  STG.E.128 desc[UR10][R4.64], R100 ;  /* 0x0000006404007986 */ /* 0x000fe2000c101d0a */
[----:B-1----:R-:W-:-:S05]  /*9f60*/  IMAD.WIDE.U32 R6, R9, 0x10, R6 ;  /* 0x0000001009067825 */ /* 0x002fca00078e0006 */
[----:B------:R-:W-:Y:S01]  /*9f70*/  STG.E.128 desc[UR10][R6.64], R156 ;  /* 0x0000009c06007986 */ /* 0x000fe2000c101d0a */
[----:B------:R-:W-:Y:S05]  /*9f80*/  EXIT ;  /* 0x000000000000794d */ /* 0x000fea0003800000 */
.L_x_6276:
        /* <DEDUP_REMOVED lines=15> */
.L_x_14372:


//--------------------- .text._ZN10layer_norm13ln_bwd_kernelINS_13Kernel_traitsIf13__nv_bfloat16fS2_fjLj7168ELj1ELj1ELj8ELj8ENS_18Kernel_traits_baseILj7168EfS2_fS2_fjLj256EEEEELb0ELb1ELb1ELb1EEEvNS_9BwdParamsE --------------------------
	.section	.text._ZN10layer_norm13ln_bwd_kernelINS_13Kernel_traitsIf13__nv_bfloat16fS2_fjLj7168ELj1ELj1ELj8ELj8ENS_18Kernel_traits_baseILj7168EfS2_fS2_fjLj256EEEEELb0ELb1ELb1ELb1EEEvNS_9BwdParamsE,"ax",@progbits
	.align	128
        .global         _ZN10layer_norm13ln_bwd_kernelINS_13Kernel_traitsIf13__nv_bfloat16fS2_fjLj7168ELj1ELj1ELj8ELj8ENS_18Kernel_traits_baseILj7168EfS2_fS2_fjLj256EEEEELb0ELb1ELb1ELb1EEEvNS_9BwdParamsE
        .type           _ZN10layer_norm13ln_bwd_kernelINS_13Kernel_traitsIf13__nv_bfloat16fS2_fjLj7168ELj1ELj1ELj8ELj8ENS_18Kernel_traits_baseILj7168EfS2_fS2_fjLj256EEEEELb0ELb1ELb1ELb1EEEvNS_9BwdParamsE,@function
        .size           _ZN10layer_norm13ln_bwd_kernelINS_13Kernel_traitsIf13__nv_bfloat16fS2_fjLj7168ELj1ELj1ELj8ELj8ENS_18Kernel_traits_baseILj7168EfS2_fS2_fjLj256EEEEELb0ELb1ELb1ELb1EEEvNS_9BwdParamsE,(.L_x_14373 - _ZN10layer_norm13ln_bwd_kernelINS_13Kernel_traitsIf13__nv_bfloat16fS2_fjLj7168ELj1ELj1ELj8ELj8ENS_18Kernel_traits_baseILj7168EfS2_fS2_fjLj256EEEEELb0ELb1ELb1ELb1EEEvNS_9BwdParamsE)
        .other          _ZN10layer_norm13ln_bwd_kernelINS_13Kernel_traitsIf13__nv_bfloat16fS2_fjLj7168ELj1ELj1ELj8ELj8ENS_18Kernel_traits_baseILj7168EfS2_fS2_fjLj256EEEEELb0ELb1ELb1ELb1EEEvNS_9BwdParamsE,@"STO_CUDA_ENTRY STV_DEFAULT"
_ZN10layer_norm13ln_bwd_kernelINS_13Kernel_traitsIf13__nv_bfloat16fS2_fjLj7168ELj1ELj1ELj8ELj8ENS_18Kernel_traits_baseILj7168EfS2_fS2_fjLj256EEEEELb0ELb1ELb1ELb1EEEvNS_9BwdParamsE:
.text._ZN10layer_norm13ln_bwd_kernelINS_13Kernel_traitsIf13__nv_bfloat16fS2_fjLj7168ELj1ELj1ELj8ELj8ENS_18Kernel_traits_baseILj7168EfS2_fS2_fjLj256EEEEELb0ELb1ELb1ELb1EEEvNS_9BwdParamsE:
        /* <DEDUP_REMOVED lines=57> */
[----:B-1----:R-:W-:-:S04]  /*0390*/  IMAD.WIDE.U32 R2, R222, 0x10, R2 ;  /* 0x00000010de027825 */ /* 0x002fc800078e0002 */
[----:B------:R-:W-:Y:S01]  /*03a0*/  HFMA2 R28, -RZ, RZ, 0, 0 ;  /* 0x00000000ff1c7431 */ /* 0x000fe200000001ff */
[----:B0-----:R-:W5:Y:S01]  /*03b0*/  LDG.E.128 R248, desc[UR12][R2.64] ;  /* 0x0000000c02f87981 */ /* 0x001f62000c1e1d00 */
[----:B----4-:R-:W-:-:S03]  /*03c0*/  IMAD.WIDE.U32 R222, R222, 0x10, R4 ;  /* 0x00000010dede7825 */ /* 0x010fc600078e0004 */
[----:B------:R-:W5:Y:S04]  /*03d0*/  LDG.E.128 R244, desc[UR12][R2.64+0x1000] ;  /* 0x0010000c02f47981 */ /* 0x000f68000c1e1d00 */
        /* <DEDUP_REMOVED lines=11> */
[----:B------:R0:W5:Y:S01]  /*0490*/  LDG.E.128 R224, desc[UR12][R2.64+0x6000] ;  /* 0x0060000c02e07981 */ /* 0x000162000c1e1d00 */
[----:B------:R-:W-:Y:S01]  /*04a0*/  UPLOP3.LUT UP1, UPT, UPT, UPT, UPT, 0x40, 0x4 ;  /* 0x000000000004789c */ /* 0x000fe20003f2e870 */
[----:B0-23--:R-:W-:-:S10]  /*04b0*/  MOV R2, UR4 ;  /* 0x0000000400027c02 */ /* 0x00dfd40008000f00 */
.L_x_6365:
[----:B------:R-:W0:Y:S08]  /*04c0*/  LDC.64 R172, c[0x0][0x3f8] ;  /* 0x0000fe00ffac7b82 */ /* 0x000e300000000a00 */
[----:B------:R-:W1:Y:S08]  /*04d0*/  LDC.64 R174, c[0x0][0x3c8] ;  /* 0x0000f200ffae7b82 */ /* 0x000e700000000a00 */
[----:B------:R-:W2:Y:S01]  /*04e0*/  LDC.64 R176, c[0x0][0x3f0] ;  /* 0x0000fc00ffb07b82 */ /* 0x000ea20000000a00 */
[----:B0-----:R-:W-:-:S05]  /*04f0*/  IMAD.WIDE R172, R2, 0x4, R172 ;  /* 0x0000000402ac7825 */ /* 0x001fca00078e02ac */
[----:B------:R1:W3:Y:S02]  /*0500*/  LDG.E R214, desc[UR12][R172.64] ;  /* 0x0000000cacd67981 */ /* 0x0002e4000c1e1900 */
[----:B-1----:R-:W-:-:S04]  /*0510*/  IMAD.WIDE R172, R2, 0x4, R174 ;  /* 0x0000000402ac7825 */ /* 0x002fc800078e02ae */
[----:B--2---:R-:W-:Y:S01]  /*0520*/  IMAD.WIDE R174, R2, 0x4, R176 ;  /* 0x0000000402ae7825 */ /* 0x004fe200078e02b0 */
[----:B-----5:R0:W5:Y:S04]  /*0530*/  LDG.E R216, desc[UR12][R172.64] ;  /* 0x0000000cacd87981 */ /* 0x020168000c1e1900 */
[----:B------:R1:W5:Y:S01]  /*0540*/  LDG.E R220, desc[UR12][R174.64] ;  /* 0x0000000caedc7981 */ /* 0x000362000c1e1900 */
[----:B0-----:R-:W-:Y:S02]  /*0550*/  CS2R R172, SRZ ;  /* 0x0000000000ac7805 */ /* 0x001fe4000001ff00 */
[----:B---3--:R-:W-:-:S13]  /*0560*/  ISETP.GE.AND P2, PT, R214, 0x1, PT ;  /* 0x00000001d600780c */ /* 0x008fda0003f46270 */
[----:B-1----:R-:W-:Y:S05]  /*0570*/  @!P2 BRA `(.L_x_6278) ;  /* 0x000000140040a947 */ /* 0x002fea0003800000 */
[----:B------:R-:W0:Y:S01]  /*0580*/  S2R R204, SR_TID.X ;  /* 0x0000000000cc7919 */ /* 0x000e220000002100 */
[----:B------:R-:W-:Y:S01]  /*0590*/  IADD3 R0, PT, PT, R214, -0x1, RZ ;  /* 0xffffffffd6007810 */ /* 0x000fe20007ffe0ff */
[----:B------:R-:W1:Y:S04]  /*05a0*/  LDC.64 R10, c[0x0][0x3c0] ;  /* 0x0000f000ff0a7b82 */ /* 0x000e680000000a00 */
[----:B------:R-:W-:-:S04]  /*05b0*/  IMAD R0, R0, UR14, RZ ;  /* 0x0000000e00007c24 */ /* 0x000fc8000f8e02ff */
[----:B------:R-:W2:Y:S01]  /*05c0*/  LDC.64 R8, c[0x0][0x428] ;  /* 0x00010a00ff087b82 */ /* 0x000ea20000000a00 */
[----:B------:R-:W-:-:S04]  /*05d0*/  SHF.R.S32.HI R3, RZ, 0x1f, R0 ;  /* 0x0000001fff037819 */ /* 0x000fc80000011400 */
[----:B------:R-:W-:Y:S01]  /*05e0*/  LEA.HI R3, R3, R0, RZ, 0x2 ;  /* 0x0000000003037211 */ /* 0x000fe200078f10ff */
[C---:B------:R-:W-:Y:S02]  /*05f0*/  IMAD R0, R2.reuse, UR14, RZ ;  /* 0x0000000e02007c24 */ /* 0x040fe4000f8e02ff */
[----:B------:R-:W3:Y:S01]  /*0600*/  LDC.64 R176, c[0x0][0x3a8] ;  /* 0x0000ea00ffb07b82 */ /* 0x000ee20000000a00 */
[----:B0-----:R-:W-:Y:S02]  /*0610*/  LEA.HI.SX32 R187, R3, R204, 0x1e ;  /* 0x000000cc03bb7211 */ /* 0x001fe400078ff2ff */
[----:B------:R-:W-:Y:S02]  /*0620*/  SHF.R.S32.HI R3, RZ, 0x1f, R0 ;  /* 0x0000001fff037819 */ /* 0x000fe40000011400 */
[----:B-1----:R-:W-:Y:S01]  /*0630*/  LEA R18, P0, R2, R10, 0x2 ;  /* 0x0000000a02127211 */ /* 0x002fe200078010ff */
[----:B--2---:R-:W-:Y:S01]  /*0640*/  IMAD.WIDE.U32 R184, R187, 0x8, R8 ;  /* 0x00000008bbb87825 */ /* 0x004fe200078e0008 */
[----:B------:R-:W-:-:S02]  /*0650*/  LEA.HI R3, R3, R0, RZ, 0x2 ;  /* 0x0000000003037211 */ /* 0x000fc400078f10ff */
[----:B------:R-:W-:Y:S02]  /*0660*/  SHF.R.S32.HI R0, RZ, 0x1f, R2 ;  /* 0x0000001fff007819 */ /* 0x000fe40000011402 */
[----:B------:R-:W-:Y:S01]  /*0670*/  LEA.HI.SX32 R204, R3, R204, 0x1e ;  /* 0x000000cc03cc7211 */ /* 0x000fe200078ff2ff */
[----:B------:R-:W2:Y:S01]  /*0680*/  LDG.E.64 R184, desc[UR12][R184.64] ;  /* 0x0000000cb8b87981 */ /* 0x000ea2000c1e1b00 */
[C---:B------:R-:W-:Y:S02]  /*0690*/  IADD3 R183, PT, PT, R187.reuse, 0x100, RZ ;  /* 0x00000100bbb77810 */ /* 0x040fe40007ffe0ff */
[C---:B------:R-:W-:Y:S02]  /*06a0*/  IADD3 R181, PT, PT, R187.reuse, 0x200, RZ ;  /* 0x00000200bbb57810 */ /* 0x040fe40007ffe0ff */
[----:B------:R-:W-:Y:S01]  /*06b0*/  IADD3 R7, PT, PT, R187, 0x300, RZ ;  /* 0x00000300bb077810 */ /* 0x000fe20007ffe0ff */
[----:B------:R-:W-:Y:S01]  /*06c0*/  IMAD.WIDE.U32 R182, R183, 0x8, R8 ;  /* 0x00000008b7b67825 */ /* 0x000fe200078e0008 */
[----:B------:R-:W-:-:S02]  /*06d0*/  IADD3 R5, PT, PT, R187, 0x400, RZ ;  /* 0x00000400bb057810 */ /* 0x000fc40007ffe0ff */
[C---:B------:R-:W-:Y:S02]  /*06e0*/  IADD3 R189, PT, PT, R187.reuse, 0x500, RZ ;  /* 0x00000500bbbd7810 */ /* 0x040fe40007ffe0ff */
[----:B------:R-:W-:Y:S02]  /*06f0*/  IADD3 R187, PT, PT, R187, 0x600, RZ ;  /* 0x00000600bbbb7810 */ /* 0x000fe40007ffe0ff */
[----:B------:R-:W-:Y:S02]  /*0700*/  IADD3 R223, PT, PT, R204, 0x100, RZ ;  /* 0x00000100ccdf7810 */ /* 0x000fe40007ffe0ff */
[----:B------:R-:W-:Y:S02]  /*0710*/  LEA.HI.X R19, R2, R11, R0, 0x2, P0 ;  /* 0x0000000b02137211 */ /* 0x000fe400000f1400 */
[C---:B------:R-:W-:Y:S02]  /*0720*/  IADD3 R221, PT, PT, R204.reuse, 0x200, RZ ;  /* 0x00000200ccdd7810 */ /* 0x040fe40007ffe0ff */
[----:B------:R-:W-:-:S02]  /*0730*/  IADD3 R209, PT, PT, R204, 0x300, RZ ;  /* 0x00000300ccd17810 */ /* 0x000fc40007ffe0ff */
[C---:B------:R-:W-:Y:S01]  /*0740*/  IADD3 R3, PT, PT, R204.reuse, 0x400, RZ ;  /* 0x00000400cc037810 */ /* 0x040fe20007ffe0ff */
[--C-:B------:R-:W-:Y:S01]  /*0750*/  IMAD.WIDE.U32 R180, R181, 0x8, R8.reuse ;  /* 0x00000008b5b47825 */ /* 0x100fe200078e0008 */
[C---:B------:R-:W-:Y:S01]  /*0760*/  IADD3 R205, PT, PT, R204.reuse, 0x500, RZ ;  /* 0x00000500cccd7810 */ /* 0x040fe20007ffe0ff */
[----:B------:R-:W4:Y:S01]  /*0770*/  LDG.E R0, desc[UR12][R18.64] ;  /* 0x0000000c12007981 */ /* 0x000f22000c1e1900 */
[----:B------:R-:W-:Y:S01]  /*0780*/  IADD3 R207, PT, PT, R204, 0x600, RZ ;  /* 0x00000600cccf7810 */ /* 0x000fe20007ffe0ff */
        /* <DEDUP_REMOVED lines=8> */
[--C-:B---3--:R-:W-:Y:S02]  /*0810*/  IMAD.WIDE.U32 R8, R204, 0x10, R176.reuse ;  /* 0x00000010cc087825 */ /* 0x108fe400078e00b0 */
[----:B------:R-:W3:Y:S02]  /*0820*/  LDG.E.64 R188, desc[UR12][R188.64] ;  /* 0x0000000cbcbc7981 */ /* 0x000ee4000c1e1b00 */
[----:B------:R-:W-:-:S02]  /*0830*/  IMAD.WIDE.U32 R12, R223, 0x10, R176 ;  /* 0x00000010df0c7825 */ /* 0x000fc400078e00b0 */
[----:B------:R-:W3:Y:S02]  /*0840*/  LDG.E.128 R8, desc[UR12][R8.64] ;  /* 0x0000000c08087981 */ /* 0x000ee4000c1e1d00 */
        /* <DEDUP_REMOVED lines=9> */
[----:B------:R-:W3:Y:S04]  /*08e0*/  LDG.E.64 R186, desc[UR12][R186.64] ;  /* 0x0000000cbaba7981 */ /* 0x000ee8000c1e1b00 */
        /* <DEDUP_REMOVED lines=23> */
[----:B------:R-:W5:Y:S03]  /*0a60*/  @P0 LDG.E.128 R164, desc[UR12][R204.64] ;  /* 0x0000000ccca40981 */ /* 0x000f66000c1e1d00 */
[----:B------:R-:W-:Y:S01]  /*0a70*/  @P0 IMAD.WIDE.U32 R196, R221, 0x10, R196 ;  /* 0x00000010ddc40825 */ /* 0x000fe200078e00c4 */
[----:B------:R-:W5:Y:S04]  /*0a80*/  @P0 LDG.E.128 R144, desc[UR12][R200.64] ;  /* 0x0000000cc8900981 */ /* 0x000f68000c1e1d00 */
[----:B------:R0:W5:Y:S01]  /*0a90*/  @P0 LDG.E.128 R148, desc[UR12][R196.64] ;  /* 0x0000000cc4940981 */ /* 0x000162000c1e1d00 */
[----:B--2---:R-:W-:-:S02]  /*0aa0*/  MOV R198, R184 ;  /* 0x000000b800c67202 */ /* 0x004fc40000000f00 */
[--C-:B0-----:R-:W-:Y:S02]  /*0ab0*/  SHF.R.U64 R197, R184, 0x10, R185.reuse ;  /* 0x00000010b8c57819 */ /* 0x101fe400000012b9 */
[----:B------:R-:W-:Y:S02]  /*0ac0*/  SHF.L.U32 R198, R198, 0x10, RZ ;  /* 0x00000010c6c67819 */ /* 0x000fe400000006ff */
[----:B------:R-:W-:Y:S02]  /*0ad0*/  MOV R184, R185 ;  /* 0x000000b900b87202 */ /* 0x000fe40000000f00 */
[----:B------:R-:W-:Y:S02]  /*0ae0*/  SHF.L.U32 R197, R197, 0x10, RZ ;  /* 0x00000010c5c57819 */ /* 0x000fe400000006ff */
[----:B------:R-:W-:Y:S02]  /*0af0*/  SHF.R.U32.HI R185, RZ, 0x10, R185 ;  /* 0x00000010ffb97819 */ /* 0x000fe400000116b9 */
[----:B----4-:R-:W-:-:S02]  /*0b00*/  FSEL R0, R0, RZ, !P1 ;  /* 0x000000ff00007208 */ /* 0x010fc40004800000 */
[----:B------:R-:W-:Y:S02]  /*0b10*/  MOV R202, R182 ;  /* 0x000000b600ca7202 */ /* 0x000fe40000000f00 */
[----:B------:R-:W-:Y:S02]  /*0b20*/  MOV R195, R6 ;  /* 0x0000000600c37202 */ /* 0x000fe40000000f00 */
[----:B------:R-:W-:Y:S02]  /*0b30*/  SHF.R.U64 R190, R6, 0x10, R7 ;  /* 0x0000001006be7819 */ /* 0x000fe40000001207 */
[----:B------:R-:W-:Y:S02]  /*0b40*/  MOV R204, R4 ;  /* 0x0000000400cc7202 */ /* 0x000fe40000000f00 */
[----:B------:R-:W-:Y:S02]  /*0b50*/  SHF.R.U64 R191, R4, 0x10, R5 ;  /* 0x0000001004bf7819 */ /* 0x000fe40000001205 */
[----:B------:R-:W-:-:S02]  /*0b60*/  MOV R200, R180 ;  /* 0x000000b400c87202 */ /* 0x000fc40000000f00 */
[----:B------:R-:W-:Y:S02]  /*0b70*/  SHF.R.U64 R192, R180, 0x10, R181 ;  /* 0x00000010b4c07819 */ /* 0x000fe400000012b5 */
[----:B------:R-:W-:Y:S02]  /*0b80*/  MOV R205, R7 ;  /* 0x0000000700cd7202 */ /* 0x000fe40000000f00 */
[----:B------:R-:W-:Y:S01]  /*0b90*/  SHF.R.U32.HI R203, RZ, 0x10, R7 ;  /* 0x00000010ffcb7819 */ /* 0x000fe20000011607 */
[C---:B---3--:R-:W-:Y:S01]  /*0ba0*/  FADD.FTZ R4, -R0.reuse, R10 ;  /* 0x0000000a00047221 */ /* 0x048fe20000010100 */
        /* <DEDUP_REMOVED lines=12> */
[----:B------:R-:W-:Y:S01]  /*0c70*/  MOV R207, R188 ;  /* 0x000000bc00cf7202 */ /* 0x000fe20000000f00 */
[C---:B------:R-:W-:Y:S01]  /*0c80*/  FADD.FTZ R11, -R0.reuse, R17 ;  /* 0x00000011000b7221 */ /* 0x040fe20000010100 */
[C---:B------:R-:W-:Y:S01]  /*0c90*/  FADD.FTZ R13, -R0.reuse, R19 ;  /* 0x00000013000d7221 */ /* 0x040fe20000010100 */
[C---:B------:R-:W-:Y:S01]  /*0ca0*/  FADD.FTZ R18, -R0.reuse, R24 ;  /* 0x0000001800127221 */ /* 0x040fe20000010100 */
[C---:B------:R-:W-:Y:S01]  /*0cb0*/  FADD.FTZ R14, -R0.reuse, R20 ;  /* 0x00000014000e7221 */ /* 0x040fe20000010100 */
[C---:B------:R-:W-:Y:S01]  /*0cc0*/  FADD.FTZ R15, -R0.reuse, R21 ;  /* 0x00000015000f7221 */ /* 0x040fe20000010100 */
[----:B------:R-:W-:Y:S01]  /*0cd0*/  MOV R201, R183 ;  /* 0x000000b700c97202 */ /* 0x000fe20000000f00 */
[C---:B------:R-:W-:Y:S01]  /*0ce0*/  FADD.FTZ R17, -R0.reuse, R23 ;  /* 0x0000001700117221 */ /* 0x040fe20000010100 */
[----:B------:R-:W-:Y:S01]  /*0cf0*/  MOV R221, R186 ;  /* 0x000000ba00dd7202 */ /* 0x000fe20000000f00 */
[C---:B------:R-:W-:Y:S01]  /*0d00*/  FADD.FTZ R19, -R0.reuse, R25 ;  /* 0x0000001900137221 */ /* 0x040fe20000010100 */
[----:B------:R-:W-:Y:S01]  /*0d10*/  MOV R199, R181 ;  /* 0x000000b500c77202 */ /* 0x000fe20000000f00 */
[C---:B------:R-:W-:Y:S01]  /*0d20*/  FADD.FTZ R22, -R0.reuse, R172 ;  /* 0x000000ac00167221 */ /* 0x040fe20000010100 */
[----:B------:R-:W-:Y:S01]  /*0d30*/  FADD.FTZ R24, -R0, R174 ;  /* 0x000000ae00187221 */ /* 0x000fe20000010100 */
[----:B------:R-:W-:Y:S01]  /*0d40*/  SHF.R.U64 R186, R186, 0x10, R187 ;  /* 0x00000010baba7819 */ /* 0x000fe200000012bb */
[C---:B------:R-:W-:Y:S01]  /*0d50*/  FADD.FTZ R20, -R0.reuse, R26 ;  /* 0x0000001a00147221 */ /* 0x040fe20000010100 */
[----:B------:R-:W-:Y:S01]  /*0d60*/  FADD.FTZ R21, -R0, R27 ;  /* 0x0000001b00157221 */ /* 0x000fe20000010100 */
[----:B------:R-:W-:Y:S01]  /*0d70*/  SHF.L.U32 R172, R202, 0x10, RZ ;  /* 0x00000010caac7819 */ /* 0x000fe200000006ff */
[----:B------:R-:W-:Y:S01]  /*0d80*/  FADD.FTZ R23, -R0, R173 ;  /* 0x000000ad00177221 */ /* 0x000fe20000010100 */
[----:B------:R-:W-:Y:S01]  /*0d90*/  SHF.L.U32 R174, R200, 0x10, RZ ;  /* 0x00000010c8ae7819 */ /* 0x000fe200000006ff */
[----:B------:R-:W-:Y:S01]  /*0da0*/  FADD.FTZ R25, -R0, R175 ;  /* 0x000000af00197221 */ /* 0x000fe20000010100 */
[----:B------:R-:W-:Y:S01]  /*0db0*/  SHF.R.U64 R193, R182, 0x10, R183 ;  /* 0x00000010b6c17819 */ /* 0x000fe200000012b7 */
[C---:B------:R-:W-:Y:S01]  /*0dc0*/  FADD.FTZ R26, -R0.reuse, R176 ;  /* 0x000000b0001a7221 */ /* 0x040fe20000010100 */
[C---:B------:R-:W-:Y:S01]  /*0dd0*/  FADD.FTZ R27, -R0.reuse, R177 ;  /* 0x000000b1001b7221 */ /* 0x040fe20000010100 */
[C---:B------:R-:W-:Y:S01]  /*0de0*/  FADD.FTZ R178, -R0.reuse, R178 ;  /* 0x000000b200b27221 */ /* 0x040fe20000010100 */
[----:B------:R-:W-:Y:S01]  /*0df0*/  FADD.FTZ R179, -R0, R179 ;  /* 0x000000b300b37221 */ /* 0x000fe20000010100 */
[C---:B-----5:R-:W-:Y:S01]  /*0e00*/  FMUL.FTZ R6, R216.reuse, R6 ;  /* 0x00000006d8067220 */ /* 0x060fe20000410000 */
[C---:B------:R-:W-:Y:S01]  /*0e10*/  FMUL.FTZ R10, R216.reuse, R10 ;  /* 0x0000000ad80a7220 */ /* 0x040fe20000410000 */
[C---:B------:R-:W-:Y:S01]  /*0e20*/  FMUL.FTZ R0, R216.reuse, R180 ;  /* 0x000000b4d8007220 */ /* 0x040fe20000410000 */
[----:B------:R-:W-:Y:S01]  /*0e30*/  FMUL.FTZ R3, R216, R3 ;  /* 0x00000003d8037220 */ /* 0x000fe20000410000 */
[----:B------:R-:W-:Y:S01]  /*0e40*/  FMUL.FTZ R182, R248, R198 ;  /* 0x000000c6f8b67220 */ /* 0x000fe20000410000 */
[----:B------:R-:W-:Y:S01]  /*0e50*/  SHF.L.U32 R192, R192, 0x10, RZ ;  /* 0x00000010c0c07819 */ /* 0x000fe200000006ff */
[C---:B------:R-:W-:Y:S01]  /*0e60*/  FMUL.FTZ R11, R216.reuse, R11 ;  /* 0x0000000bd80b7220 */ /* 0x040fe20000410000 */
[----:B------:R-:W-:Y:S01]  /*0e70*/  SHF.L.U32 R202, R207, 0x10, RZ ;  /* 0x00000010cfca7819 */ /* 0x000fe200000006ff */
[----:B------:R-:W-:Y:S01]  /*0e80*/  FMUL.FTZ R4, R216, R4 ;  /* 0x00000004d8047220 */ /* 0x000fe20000410000 */
[----:B------:R-:W-:Y:S01]  /*0e90*/  SHF.R.U64 R188, R188, 0x10, R189 ;  /* 0x00000010bcbc7819 */ /* 0x000fe200000012bd */
[----:B------:R-:W-:Y:S01]  /*0ea0*/  FMUL.FTZ R8, R216, R8 ;  /* 0x00000008d8087220 */ /* 0x000fe20000410000 */
[----:B------:R-:W-:Y:S01]  /*0eb0*/  SHF.L.U32 R184, R184, 0x10, RZ ;  /* 0x00000010b8b87819 */ /* 0x000fe200000006ff */
[----:B------:R-:W-:Y:S01]  /*0ec0*/  FMUL.FTZ R12, R216, R12 ;  /* 0x0000000cd80c7220 */ /* 0x000fe20000410000 */
[----:B------:R-:W-:Y:S01]  /*0ed0*/  SHF.L.U32 R173, R201, 0x10, RZ ;  /* 0x00000010c9ad7819 */ /* 0x000fe200000006ff */
[----:B------:R-:W-:Y:S01]  /*0ee0*/  FFMA.FTZ R104, R6, R172, R104 ;  /* 0x000000ac06687223 */ /* 0x000fe20000010068 */
[----:B------:R-:W-:Y:S01]  /*0ef0*/  SHF.L.U32 R175, R199, 0x10, RZ ;  /* 0x00000010c7af7819 */ /* 0x000fe200000006ff */
[----:B------:R-:W-:Y:S01]  /*0f00*/  FADD.FTZ R76, R76, R172 ;  /* 0x000000ac4c4c7221 */ /* 0x000fe20000010000 */
[----:B------:R-:W-:Y:S01]  /*0f10*/  SHF.L.U32 R176, R190, 0x10, RZ ;  /* 0x00000010beb07819 */ /* 0x000fe200000006ff */
[----:B------:R-:W-:Y:S01]  /*0f20*/  FFMA.FTZ R100, R10, R174, R100 ;  /* 0x000000ae0a647223 */ /* 0x000fe20000010064 */
[----:B------:R-:W-:Y:S01]  /*0f30*/  SHF.L.U32 R207, R186, 0x10, RZ ;  /* 0x00000010bacf7819 */ /* 0x000fe200000006ff */
[----:B------:R-:W-:Y:S01]  /*0f40*/  FMUL.FTZ R186, R244, R172 ;  /* 0x000000acf4ba7220 */ /* 0x000fe20000410000 */
[----:B------:R-:W-:Y:S01]  /*0f50*/  SHF.R.U32.HI R196, RZ, 0x10, R183 ;  /* 0x00000010ffc47819 */ /* 0x000fe200000116b7 */
[----:B------:R-:W-:Y:S01]  /*0f60*/  FADD.FTZ R72, R72, R174 ;  /* 0x000000ae48487221 */ /* 0x000fe20000010000 */
[----:B------:R-:W-:Y:S01]  /*0f70*/  FMUL.FTZ R190, R240, R174 ;  /* 0x000000aef0be7220 */ /* 0x000fe20000410000 */
[-C--:B------:R-:W-:Y:S01]  /*0f80*/  FFMA.FTZ R109, R3, R197.reuse, R109 ;  /* 0x000000c5036d7223 */ /* 0x080fe2000001006d */
[----:B------:R-:W-:Y:S01]  /*0f90*/  FADD.FTZ R81, R81, R197 ;  /* 0x000000c551517221 */ /* 0x000fe20000010000 */
[----:B------:R-:W-:Y:S01]  /*0fa0*/  FMUL.FTZ R183, R249, R197 ;  /* 0x000000c5f9b77220 */ /* 0x000fe20000410000 */
[----:B------:R-:W-:Y:S01]  /*0fb0*/  FADD.FTZ R174, RZ, R182 ;  /* 0x000000b6ffae7221 */ /* 0x000fe20000010000 */
[----:B------:R-:W-:Y:S01]  /*0fc0*/  FFMA.FTZ R172, R0, R182, RZ ;  /* 0x000000b600ac7223 */ /* 0x000fe200000100ff */
        /* <DEDUP_REMOVED lines=8> */
[-C--:B------:R-:W-:Y:S01]  /*1050*/  FFMA.FTZ R110, R4, R184.reuse, R110 ;  /* 0x000000b8046e7223 */ /* 0x080fe2000001006e */
[----:B------:R-:W-:Y:S01]  /*1060*/  FADD.FTZ R82, R82, R184 ;  /* 0x000000b852527221 */ /* 0x000fe20000010000 */
[-C--:B------:R-:W-:Y:S01]  /*1070*/  FFMA.FTZ R106, R8, R173.reuse, R106 ;  /* 0x000000ad086a7223 */ /* 0x080fe2000001006a */
[----:B------:R-:W-:Y:S01]  /*1080*/  FADD.FTZ R78, R78, R173 ;  /* 0x000000ad4e4e7221 */ /* 0x000fe20000010000 */
[----:B------:R-:W-:Y:S01]  /*1090*/  FMUL.FTZ R188, R246, R173 ;  /* 0x000000adf6bc7220 */ /* 0x000fe20000410000 */
[-C--:B------:R-:W-:Y:S01]  /*10a0*/  FFMA.FTZ R102, R12, R175.reuse, R102 ;  /* 0x000000af0c667223 */ /* 0x080fe20000010066 */
[----:B------:R-:W-:Y:S01]  /*10b0*/  FADD.FTZ R74, R74, R175 ;  /* 0x000000af4a4a7221 */ /* 0x000fe20000010000 */
        /* <DEDUP_REMOVED lines=9> */
[----:B------:R-:W-:-:S02]  /*1150*/  SHF.R.U32.HI R209, RZ, 0x10, R189 ;  /* 0x00000010ffd17819 */ /* 0x000fc400000116bd */
[----:B------:R-:W-:Y:S01]  /*1160*/  MOV R223, R187 ;  /* 0x000000bb00df7202 */ /* 0x000fe20000000f00 */
[----:B------:R-:W-:Y:S01]  /*1170*/  FADD.FTZ R173, R185, R174 ;  /* 0x000000aeb9ad7221 */ /* 0x000fe20000010000 */
[----:B------:R-:W-:Y:S01]  /*1180*/  MOV R222, R189 ;  /* 0x000000bd00de7202 */ /* 0x000fe20000000f00 */
[----:B------:R-:W-:Y:S01]  /*1190*/  FFMA.FTZ R175, R5, R185, R172 ;  /* 0x000000b905af7223 */ /* 0x000fe200000100ac */
[----:B------:R-:W-:Y:S02]  /*11a0*/  SHF.R.U32.HI R187, RZ, 0x10, R187 ;  /* 0x00000010ffbb7819 */ /* 0x000fe400000116bb */
[----:B------:R-:W-:Y:S02]  /*11b0*/  SHF.L.U32 R193, R193, 0x10, RZ ;  /* 0x00000010c1c17819 */ /* 0x000fe400000006ff */
[----:B------:R-:W-:Y:S02]  /*11c0*/  SHF.L.U32 R189, R196, 0x10, RZ ;  /* 0x00000010c4bd7819 */ /* 0x000fe400000006ff */
[----:B------:R-:W-:-:S02]  /*11d0*/  SHF.L.U32 R196, R205, 0x10, RZ ;  /* 0x00000010cdc47819 */ /* 0x000fc400000006ff */
[----:B------:R-:W-:Y:S01]  /*11e0*/  SHF.L.U32 R205, R209, 0x10, RZ ;  /* 0x00000010d1cd7819 */ /* 0x000fe200000006ff */
[----:B------:R-:W-:Y:S01]  /*11f0*/  FMUL.FTZ R7, R216, R7 ;  /* 0x00000007d8077220 */ /* 0x000fe20000410000 */
[----:B------:R-:W-:Y:S01]  /*1200*/  SHF.L.U32 R209, R187, 0x10, RZ ;  /* 0x00000010bbd17819 */ /* 0x000fe200000006ff */
[----:B------:R-:W-:Y:S01]  /*1210*/  FMUL.FTZ R187, R245, R193 ;  /* 0x000000c1f5bb7220 */ /* 0x000fe20000410000 */
[----:B------:R-:W-:Y:S01]  /*1220*/  FADD.FTZ R174, R186, R173 ;  /* 0x000000adbaae7221 */ /* 0x000fe20000010000 */
[----:B------:R-:W-:Y:S01]  /*1230*/  FFMA.FTZ R172, R6, R186, R175 ;  /* 0x000000ba06ac7223 */ /* 0x000fe200000100af */
[----:B------:R-:W-:Y:S02]  /*1240*/  FMUL.FTZ R9, R216, R9 ;  /* 0x00000009d8097220 */ /* 0x000fe40000410000 */
[----:B------:R-:W-:Y:S01]  /*1250*/  FADD.FTZ R175, R187, R174 ;  /* 0x000000aebbaf7221 */ /* 0x000fe20000010000 */
[----:B------:R-:W-:Y:S01]  /*1260*/  FFMA.FTZ R173, R7, R187, R172 ;  /* 0x000000bb07ad7223 */ /* 0x000fe200000100ac */
[-C--:B------:R-:W-:Y:S01]  /*1270*/  FFMA.FTZ R107, R9, R189.reuse, R107 ;  /* 0x000000bd096b7223 */ /* 0x080fe2000001006b */
[----:B------:R-:W-:Y:S01]  /*1280*/  FADD.FTZ R79, R79, R189 ;  /* 0x000000bd4f4f7221 */ /* 0x000fe20000010000 */
[----:B------:R-:W-:Y:S01]  /*1290*/  FMUL.FTZ R189, R247, R189 ;  /* 0x000000bdf7bd7220 */ /* 0x000fe20000410000 */
[----:B------:R-:W-:Y:S01]  /*12a0*/  FADD.FTZ R174, R188, R175 ;  /* 0x000000afbcae7221 */ /* 0x000fe20000010000 */
[----:B------:R-:W-:-:S03]  /*12b0*/  FFMA.FTZ R172, R8, R188, R173 ;  /* 0x000000bc08ac7223 */ /* 0x000fc600000100ad */
[----:B------:R-:W-:Y:S01]  /*12c0*/  FADD.FTZ R173, R189, R174 ;  /* 0x000000aebdad7221 */ /* 0x000fe20000010000 */
[----:B------:R-:W-:Y:S01]  /*12d0*/  FFMA.FTZ R175, R9, R189, R172 ;  /* 0x000000bd09af7223 */ /* 0x000fe200000100ac */
[----:B------:R-:W-:Y:S02]  /*12e0*/  SHF.R.U32.HI R194, RZ, 0x10, R181 ;  /* 0x00000010ffc27819 */ /* 0x000fe400000116b5 */
[----:B------:R-:W-:Y:S01]  /*12f0*/  FADD.FTZ R174, R190, R173 ;  /* 0x000000adbeae7221 */ /* 0x000fe20000010000 */
[----:B------:R-:W-:Y:S01]  /*1300*/  FFMA.FTZ R172, R10, R190, R175 ;  /* 0x000000be0aac7223 */ /* 0x000fe200000100af */
[----:B------:R-:W-:Y:S02]  /*1310*/  SHF.L.U32 R194, R194, 0x10, RZ ;  /* 0x00000010c2c27819 */ /* 0x000fe400000006ff */
[----:B------:R-:W-:Y:S01]  /*1320*/  FADD.FTZ R175, R191, R174 ;  /* 0x000000aebfaf7221 */ /* 0x000fe20000010000 */
[----:B------:R-:W-:Y:S01]  /*1330*/  FFMA.FTZ R173, R11, R191, R172 ;  /* 0x000000bf0bad7223 */ /* 0x000fe200000100ac */
[----:B------:R-:W-:Y:S01]  /*1340*/  FMUL.FTZ R13, R216, R13 ;  /* 0x0000000dd80d7220 */ /* 0x000fe20000410000 */
[----:B------:R-:W-:Y:S01]  /*1350*/  SHF.L.U32 R195, R195, 0x10, RZ ;  /* 0x00000010c3c37819 */ /* 0x000fe200000006ff */
[----:B------:R-:W-:Y:S01]  /*1360*/  FFMA.FTZ R105, R7, R193, R105 ;  /* 0x000000c107697223 */ /* 0x000fe20000010069 */
[----:B------:R-:W-:Y:S01]  /*1370*/  FADD.FTZ R77, R77, R193 ;  /* 0x000000c14d4d7221 */ /* 0x000fe20000010000 */
[----:B------:R-:W-:Y:S01]  /*1380*/  FMUL.FTZ R193, R243, R194 ;  /* 0x000000c2f3c17220 */ /* 0x000fe20000410000 */
[----:B------:R-:W-:Y:S01]  /*1390*/  FADD.FTZ R174, R192, R175 ;  /* 0x000000afc0ae7221 */ /* 0x000fe20000010000 */
[----:B------:R-:W-:Y:S01]  /*13a0*/  FFMA.FTZ R172, R12, R192, R173 ;  /* 0x000000c00cac7223 */ /* 0x000fe200000100ad */
[----:B------:R-:W-:Y:S01]  /*13b0*/  FMUL.FTZ R14, R216, R14 ;  /* 0x0000000ed80e7220 */ /* 0x000fe20000410000 */
        /* <DEDUP_REMOVED lines=9> */
[----:B------:R-:W-:Y:S01]  /*1450*/  FMUL.FTZ R195, R237, R176 ;  /* 0x000000b0edc37220 */ /* 0x000fe20000410000 */
[----:B------:R-:W-:Y:S01]  /*1460*/  FADD.FTZ R174, R194, R173 ;  /* 0x000000adc2ae7221 */ /* 0x000fe20000010000 */
[----:B------:R-:W-:Y:S01]  /*1470*/  FFMA.FTZ R172, R14, R194, R175 ;  /* 0x000000c20eac7223 */ /* 0x000fe200000100af */
[----:B------:R-:W-:Y:S01]  /*1480*/  FMUL.FTZ R17, R216, R17 ;  /* 0x00000011d8117220 */ /* 0x000fe20000410000 */
[-C--:B------:R-:W-:Y:S01]  /*1490*/  FFMA.FTZ R98, R16, R196.reuse, R98 ;  /* 0x000000c410627223 */ /* 0x080fe20000010062 */
        /* <DEDUP_REMOVED lines=8> */
[-C--:B------:R-:W-:Y:S01]  /*1520*/  FFMA.FTZ R99, R17, R197.reuse, R99 ;  /* 0x000000c511637223 */ /* 0x080fe20000010063 */
[----:B------:R-:W-:Y:S01]  /*1530*/  FADD.FTZ R71, R71, R197 ;  /* 0x000000c547477221 */ /* 0x000fe20000010000 */
        /* <DEDUP_REMOVED lines=9> */
[----:B------:R-:W-:Y:S01]  /*15d0*/  SHF.L.U32 R200, R208, 0x10, RZ ;  /* 0x00000010d0c87819 */ /* 0x000fe200000006ff */
        /* <DEDUP_REMOVED lines=69> */
[----:B------:R-:W-:Y:S01]  /*1a30*/  FFMA.FTZ R97, R15, R176, R97 ;  /* 0x000000b00f617223 */ /* 0x000fe20000010061 */
[----:B------:R-:W-:Y:S01]  /*1a40*/  FADD.FTZ R69, R69, R176 ;  /* 0x000000b045457221 */ /* 0x000fe20000010000 */
[----:B------:R-:W-:Y:S01]  /*1a50*/  FADD.FTZ R172, R172, R209 ;  /* 0x000000d1acac7221 */ /* 0x000fe20000010000 */
[----:B------:R-:W-:Y:S01]  /*1a60*/  FFMA.FTZ R173, R181, R209, R174 ;  /* 0x000000d1b5ad7223 */ /* 0x000fe200000100ae */
[----:B------:R-:W-:Y:S06]  /*1a70*/  BRA `(.L_x_6279) ;  /* 0x0000000000747947 */ /* 0x000fec0003800000 */
.L_x_6278:
        /* <DEDUP_REMOVED lines=29> */
.L_x_6279:
[----:B------:R-:W0:Y:S01]  /*1c50*/  SHFL.DOWN PT, R175, R172, 0x10, 0x1f ;  /* 0x0a001f00acaf7f89 */ /* 0x000e2200000e0000 */
        /* <DEDUP_REMOVED lines=31> */
.L_x_6281:
[----:B------:R-:W-:Y:S05]  /*1e50*/  BSYNC.RECONVERGENT B0 ;  /* 0x0000000000007941 */ /* 0x000fea0003800200 */
.L_x_6280:
[----:B------:R-:W1:Y:S08]  /*1e60*/  S2UR UR5, SR_CgaCtaId ;  /* 0x00000000000579c3 */ /* 0x000e700000008800 */
[----:B------:R-:W-:Y:S01]  /*1e70*/  BAR.SYNC.DEFER_BLOCKING 0x0 ;  /* 0x0000000000007b1d */ /* 0x000fe20000010000 */
[----:B-----5:R-:W-:-:S05]  /*1e80*/  ISETP.GE.AND P3, PT, R220, 0x1, PT ;  /* 0x00000001dc00780c */ /* 0x020fca0003f66270 */
[----:B------:R-:W-:-:S08]  /*1e90*/  UMOV UR4, 0x400 ;  /* 0x0000040000047882 */ /* 0x000fd00000000000 */
[----:B------:R-:W-:Y:S01]  /*1ea0*/  @P3 IADD3 R220, PT, PT, R220, -0x1, RZ ;  /* 0xffffffffdcdc3810 */ /* 0x000fe20007ffe0ff */
        /* <DEDUP_REMOVED lines=12> */
[----:B------:R-:W-:-:S03]  /*1f70*/  FADD.FTZ R176, R179, R176 ;  /* 0x000000b0b3b07221 */ /* 0x000fc60000010000 */
[----:B0-----:R-:W-:Y:S01]  /*1f80*/  FADD.FTZ R221, R221, R172 ;  /* 0x000000acdddd7221 */ /* 0x001fe20000010000 */
[----:B------:R-:W-:Y:S02]  /*1f90*/  FADD.FTZ R172, R176, R173 ;  /* 0x000000adb0ac7221 */ /* 0x000fe40000010000 */
        /* <DEDUP_REMOVED lines=9> */
[----:B------:R-:W-:Y:S01]  /*2030*/  FADD.FTZ R179, R179, R176 ;  /* 0x000000b0b3b37221 */ /* 0x000fe20000010000 */
[----:B------:R-:W1:Y:S01]  /*2040*/  LDC R221, c[0x0][0x388] ;  /* 0x0000e200ffdd7b82 */ /* 0x000e620000000800 */
[----:B------:R-:W-:Y:S02]  /*2050*/  HFMA2 R178, -RZ, RZ, 0, 0 ;  /* 0x00000000ffb27431 */ /* 0x000fe400000001ff */
[----:B-1----:R-:W-:-:S05]  /*2060*/  @P3 IMAD R220, R220, R221, RZ ;  /* 0x000000dddcdc3224 */ /* 0x002fca00078e02ff */
[----:B------:R-:W-:-:S04]  /*2070*/  @P3 SHF.R.S32.HI R223, RZ, 0x1f, R220 ;  /* 0x0000001fffdf3819 */ /* 0x000fc800000114dc */
[----:B------:R-:W-:Y:S01]  /*2080*/  @P3 LEA.HI R223, R223, R220, RZ, 0x2 ;  /* 0x000000dcdfdf3211 */ /* 0x000fe200078f10ff */
[----:B0-----:R-:W-:-:S03]  /*2090*/  FADD.FTZ R172, R177, R172 ;  /* 0x000000acb1ac7221 */ /* 0x001fc60000010000 */
[----:B------:R-:W-:Y:S01]  /*20a0*/  @P3 LEA.HI.SX32 R178, R223, R222, 0x1e ;  /* 0x000000dedfb23211 */ /* 0x000fe200078ff2ff */
[----:B------:R-:W0:Y:S04]  /*20b0*/  @P3 LDC.64 R176, c[0x0][0x390] ;  /* 0x0000e400ffb03b82 */ /* 0x000e280000000a00 */
[----:B0-----:R-:W-:-:S06]  /*20c0*/  @P3 IMAD.WIDE.U32 R176, R178, 0x8, R176 ;  /* 0x00000008b2b03825 */ /* 0x001fcc00078e00b0 */
[----:B------:R-:W2:Y:S01]  /*20d0*/  @P3 LDG.E.64 R176, desc[UR12][R176.64] ;  /* 0x0000000cb0b03981 */ /* 0x000ea2000c1e1b00 */
[----:B------:R-:W-:Y:S01]  /*20e0*/  UISETP.NE.U32.AND UP0, UPT, UR6, URZ, UPT ;  /* 0x000000ff0600728c */ /* 0x000fe2000bf05070 */
[----:B------:R-:W-:Y:S01]  /*20f0*/  FADD.FTZ R172, R174, R172 ;  /* 0x000000acaeac7221 */ /* 0x000fe20000010000 */
[----:B------:R-:W-:Y:S02]  /*2100*/  IMAD R221, R2, R221, RZ ;  /* 0x000000dd02dd7224 */ /* 0x000fe400078e02ff */
[----:B------:R-:W-:Y:S01]  /*2110*/  FADD.FTZ R220, R179, R173 ;  /* 0x000000adb3dc7221 */ /* 0x000fe20000010000 */
[----:B------:R-:W-:Y:S01]  /*2120*/  UISETP.NE.AND.EX UP0, UPT, UR7, URZ, UPT, UP0 ;  /* 0x000000ff0700728c */ /* 0x000fe2000bf05300 */
[----:B------:R-:W-:Y:S01]  /*2130*/  FMUL.FTZ R172, R172, UR15 ;  /* 0x0000000facac7c20 */ /* 0x000fe20008410000 */
[----:B------:R-:W-:Y:S01]  /*2140*/  ISETP.NE.AND P1, PT, RZ, UR11, PT ;  /* 0x0000000bff007c0c */ /* 0x000fe2000bf25270 */
[----:B------:R-:W-:-:S04]  /*2150*/  FADD.FTZ R175, R175, R220 ;  /* 0x000000dcafaf7221 */ /* 0x000fc80000010000 */
[----:B------:R-:W-:Y:S01]  /*2160*/  FMUL.FTZ R175, R175, UR15 ;  /* 0x0000000fafaf7c20 */ /* 0x000fe20008410000 */
[--C-:B--2---:R-:W-:Y:S02]  /*2170*/  @P3 SHF.R.U64 R174, R176, 0x10, R177.reuse ;  /* 0x00000010b0ae3819 */ /* 0x104fe400000012b1 */
[----:B------:R-:W-:Y:S02]  /*2180*/  @P3 SHF.R.U32.HI R173, RZ, 0x10, R177 ;  /* 0x00000010ffad3819 */ /* 0x000fe400000116b1 */
[----:B------:R-:W-:Y:S02]  /*2190*/  @P3 PRMT R218, R174, 0x7610, R218 ;  /* 0x00007610aeda3816 */ /* 0x000fe400000000da */
[----:B------:R-:W-:Y:S02]  /*21a0*/  SHF.R.S32.HI R174, RZ, 0x1f, R221 ;  /* 0x0000001fffae7819 */ /* 0x000fe400000114dd */
[----:B------:R-:W-:Y:S02]  /*21b0*/  @P3 PRMT R215, R176, 0x7610, R215 ;  /* 0x00007610b0d73816 */ /* 0x000fe400000000d7 */
[----:B------:R-:W-:-:S02]  /*21c0*/  LEA.HI R221, R174, R221, RZ, 0x2 ;  /* 0x000000ddaedd7211 */ /* 0x000fc400078f10ff */
[----:B------:R-:W-:Y:S02]  /*21d0*/  @P3 PRMT R217, R177, 0x7610, R217 ;  /* 0x00007610b1d93816 */ /* 0x000fe400000000d9 */
[----:B------:R-:W-:Y:S02]  /*21e0*/  @P3 PRMT R219, R173, 0x7610, R219 ;  /* 0x00007610addb3816 */ /* 0x000fe400000000db */
[----:B------:R-:W-:Y:S02]  /*21f0*/  LEA.HI.SX32 R174, R221, R222, 0x1e ;  /* 0x000000deddae7211 */ /* 0x000fe400078ff2ff */
        /* <DEDUP_REMOVED lines=15> */
[----:B------:R-:W-:Y:S01]  /*22f0*/  FFMA.FTZ R28, R173, R172, R28 ;  /* 0x000000acad1c7223 */ /* 0x000fe2000001001c */
[----:B------:R-:W-:-:S05]  /*2300*/  FMUL.FTZ R173, R136, R173 ;  /* 0x000000ad88ad7220 */ /* 0x000fca0000410000 */
[----:B------:R-:W-:-:S04]  /*2310*/  F2FP.BF16.F32.PACK_AB R173, RZ, R173 ;  /* 0x000000adffad723e */ /* 0x000fc800000010ff */
[----:B------:R-:W-:-:S07]  /*2320*/  PRMT R210, R173, 0x7610, R210 ;  /* 0x00007610add27816 */ /* 0x000fce00000000d2 */
.L_x_6284:
        /* <DEDUP_REMOVED lines=8> */
[----:B------:R-:W-:Y:S01]  /*23b0*/  FFMA.FTZ R29, R172, R173, R29 ;  /* 0x000000adac1d7223 */ /* 0x000fe2000001001d */
[----:B------:R-:W-:-:S05]  /*23c0*/  FMUL.FTZ R172, R137, R172 ;  /* 0x000000ac89ac7220 */ /* 0x000fca0000410000 */
[----:B------:R-:W-:-:S04]  /*23d0*/  F2FP.BF16.F32.PACK_AB R172, RZ, R172 ;  /* 0x000000acffac723e */ /* 0x000fc800000010ff */
[----:B------:R-:W-:-:S07]  /*23e0*/  PRMT R211, R172, 0x7610, R211 ;  /* 0x00007610acd37816 */ /* 0x000fce00000000d3 */
.L_x_6285:
        /* <DEDUP_REMOVED lines=12> */
.L_x_6286:
        /* <DEDUP_REMOVED lines=11> */
[----:B------:R-:W-:Y:S01]  /*2560*/  PRMT R213, R172, 0x7610, R213 ;  /* 0x00007610acd57816 */ /* 0x000fe200000000d5 */
[----:B------:R-:W-:Y:S06]  /*2570*/  BRA `(.L_x_6287) ;  /* 0x00000008006c7947 */ /* 0x000fec0003800000 */
.L_x_6283:
        /* <DEDUP_REMOVED lines=10> */
[C---:B------:R-:W-:Y:S01]  /*2620*/  FMUL.FTZ R169, R216.reuse, R169 ;  /* 0x000000a9d8a97220 */ /* 0x040fe20000410000 */
[----:B------:R-:W-:-:S02]  /*2630*/  FMUL.FTZ R168, R216, R173 ;  /* 0x000000add8a87220 */ /* 0x000fc40000410000 */
[----:B------:R-:W-:Y:S01]  /*2640*/  FMUL.FTZ R172, R216, R171 ;  /* 0x000000abd8ac7220 */ /* 0x000fe20000410000 */
[----:B------:R-:W-:Y:S02]  /*2650*/  FSEL R171, R177, RZ, P1 ;  /* 0x000000ffb1ab7208 */ /* 0x000fe40000800000 */
        /* <DEDUP_REMOVED lines=14> */
.L_x_6288:
        /* <DEDUP_REMOVED lines=12> */
.L_x_6289:
        /* <DEDUP_REMOVED lines=12> */
.L_x_6290:
[----:B------:R-:W-:Y:S01]  /*28c0*/  FSEL R168, R168, RZ, P1 ;  /* 0x000000ffa8a87208 */ /* 0x000fe20000800000 */
[----:B------:R-:W-:Y:S06]  /*28d0*/  @!P3 BRA `(.L_x_6287) ;  /* 0x000000040094b947 */ /* 0x000fec0003800000 */
[----:B------:R-:W-:Y:S01]  /*28e0*/  SHF.L.U32 R220, R219, 0x10, RZ ;  /* 0x00000010dbdc7819 */ /* 0x000fe200000006ff */
[----:B------:R-:W-:-:S04]  /*28f0*/  FMUL.FTZ R172, R171, UR16 ;  /* 0x00000010abac7c20 */ /* 0x000fc80008410000 */
[-C--:B------:R-:W-:Y:S01]  /*2900*/  FFMA.FTZ R31, R220, R172.reuse, R31 ;  /* 0x000000acdc1f7223 */ /* 0x080fe2000001001f */
[----:B------:R-:W-:-:S05]  /*2910*/  FMUL.FTZ R172, R139, R172 ;  /* 0x000000ac8bac7220 */ /* 0x000fca0000410000 */
[----:B------:R-:W-:-:S04]  /*2920*/  F2FP.BF16.F32.PACK_AB R172, RZ, R172 ;  /* 0x000000acffac723e */ /* 0x000fc800000010ff */
[----:B------:R-:W-:Y:S01]  /*2930*/  PRMT R213, R172, 0x7610, R213 ;  /* 0x00007610acd57816 */ /* 0x000fe200000000d5 */
[----:B------:R-:W-:Y:S06]  /*2940*/  BRA `(.L_x_6287) ;  /* 0x0000000400787947 */ /* 0x000fec0003800000 */
.L_x_6282:
[----:B------:R-:W-:Y:S01]  /*2950*/  UMOV UR4, UR8 ;  /* 0x0000000800047c82 */ /* 0x000fe20008000000 */
[----:B------:R-:W-:Y:S01]  /*2960*/  UMOV UR5, UR9 ;  /* 0x0000000900057c82 */ /* 0x000fe20008000000 */
[----:B------:R-:W-:-:S04]  /*2970*/  UISETP.NE.U32.AND UP0, UPT, UR4, URZ, UPT ;  /* 0x000000ff0400728c */ /* 0x000fc8000bf05070 */
[----:B------:R-:W-:-:S09]  /*2980*/  UISETP.NE.AND.EX UP0, UPT, UR5, URZ, UPT, UP0 ;  /* 0x000000ff0500728c */ /* 0x000fd2000bf05300 */
[----:B------:R-:W-:Y:S05]  /*2990*/  BRA.U UP0, `(.L_x_6291) ;  /* 0x0000000100b47547 */ /* 0x000fea000b800000 */
[-CC-:B------:R-:W-:Y:S01]  /*29a0*/  @P2 FFMA.FTZ R173, R0, R175.reuse, R176.reuse ;  /* 0x000000af00ad2223 */ /* 0x180fe200000100b0 */
[----:B------:R-:W0:Y:S01]  /*29b0*/  @P3 LDC R220, c[0x0][0x40c] ;  /* 0x00010300ffdc3b82 */ /* 0x000e220000000800 */
[----:B------:R-:W-:Y:S02]  /*29c0*/  @P2 FFMA.FTZ R172, R3, R175, R176 ;  /* 0x000000af03ac2223 */ /* 0x000fe400000100b0 */
[----:B------:R-:W-:Y:S01]  /*29d0*/  @P2 FADD.FTZ R177, R182, -R173 ;  /* 0x800000adb6b12221 */ /* 0x000fe20000010000 */
[----:B------:R-:W-:-:S03]  /*29e0*/  MOV R173, R140 ;  /* 0x0000008c00ad7202 */ /* 0x000fc60000000f00 */
[----:B------:R-:W-:Y:S01]  /*29f0*/  @P2 FFMA.FTZ R173, R216, R177, R140 ;  /* 0x000000b1d8ad2223 */ /* 0x000fe2000001008c */
[----:B------:R-:W-:Y:S01]  /*2a00*/  @P2 FADD.FTZ R177, R183, -R172 ;  /* 0x800000acb7b12221 */ /* 0x000fe20000010000 */
[----:B------:R-:W-:-:S03]  /*2a10*/  MOV R172, R141 ;  /* 0x0000008d00ac7202 */ /* 0x000fc60000000f00 */
[----:B------:R-:W-:Y:S01]  /*2a20*/  @P2 FFMA.FTZ R172, R216, R177, R141 ;  /* 0x000000b1d8ac2223 */ /* 0x000fe2000001008d */
[----:B------:R-:W-:-:S04]  /*2a30*/  @P2 FFMA.FTZ R177, R4, R175, R176 ;  /* 0x000000af04b12223 */ /* 0x000fc800000100b0 */
[----:B------:R-:W-:Y:S01]  /*2a40*/  @P2 FADD.FTZ R179, R184, -R177 ;  /* 0x800000b1b8b32221 */ /* 0x000fe20000010000 */
[----:B------:R-:W-:-:S03]  /*2a50*/  MOV R177, R142 ;  /* 0x0000008e00b17202 */ /* 0x000fc60000000f00 */
[----:B------:R-:W-:Y:S02]  /*2a60*/  @P2 FFMA.FTZ R177, R216, R179, R142 ;  /* 0x000000b3d8b12223 */ /* 0x000fe4000001008e */
[----:B------:R-:W1:Y:S01]  /*2a70*/  @P3 LDC R179, c[0x0][0x40c] ;  /* 0x00010300ffb33b82 */ /* 0x000e620000000800 */
[----:B0-----:R-:W-:-:S07]  /*2a80*/  @P3 FMUL.FTZ R173, R173, R220 ;  /* 0x000000dcadad3220 */ /* 0x001fce0000410000 */
[----:B------:R-:W0:Y:S01]  /*2a90*/  @P3 LDC R220, c[0x0][0x40c] ;  /* 0x00010300ffdc3b82 */ /* 0x000e220000000800 */
[----:B-1----:R-:W-:Y:S01]  /*2aa0*/  @P3 FMUL.FTZ R172, R172, R179 ;  /* 0x000000b3acac3220 */ /* 0x002fe20000410000 */
[----:B------:R-:W-:-:S05]  /*2ab0*/  @P3 SHF.L.U32 R179, R215, 0x10, RZ ;  /* 0x00000010d7b33819 */ /* 0x000fca00000006ff */
[-C--:B------:R-:W-:Y:S01]  /*2ac0*/  @P3 FFMA.FTZ R28, R179, R173.reuse, R28 ;  /* 0x000000adb31c3223 */ /* 0x080fe2000001001c */
[----:B------:R-:W-:Y:S01]  /*2ad0*/  @P3 SHF.L.U32 R179, R217, 0x10, RZ ;  /* 0x00000010d9b33819 */ /* 0x000fe200000006ff */
[----:B0-----:R-:W-:Y:S01]  /*2ae0*/  @P3 FMUL.FTZ R177, R177, R220 ;  /* 0x000000dcb1b13220 */ /* 0x001fe20000410000 */
[----:B------:R-:W-:Y:S01]  /*2af0*/  @P3 SHF.L.U32 R220, R218, 0x10, RZ ;  /* 0x00000010dadc3819 */ /* 0x000fe200000006ff */
[----:B------:R-:W-:Y:S02]  /*2b00*/  @P3 FMUL.FTZ R173, R136, R173 ;  /* 0x000000ad88ad3220 */ /* 0x000fe40000410000 */
        /* <DEDUP_REMOVED lines=11> */
[----:B------:R-:W-:Y:S01]  /*2bc0*/  @P2 FFMA.FTZ R172, R5, R175, R176 ;  /* 0x000000af05ac2223 */ /* 0x000fe200000100b0 */
[----:B------:R-:W-:-:S03]  /*2bd0*/  SHF.L.U32 R220, R219, 0x10, RZ ;  /* 0x00000010dbdc7819 */ /* 0x000fc600000006ff */
[----:B------:R-:W-:Y:S01]  /*2be0*/  @P2 FADD.FTZ R173, R185, -R172 ;  /* 0x800000acb9ad2221 */ /* 0x000fe20000010000 */
[----:B------:R-:W-:-:S03]  /*2bf0*/  MOV R172, R143 ;  /* 0x0000008f00ac7202 */ /* 0x000fc60000000f00 */
[----:B------:R-:W-:-:S04]  /*2c00*/  @P2 FFMA.FTZ R172, R216, R173, R143 ;  /* 0x000000add8ac2223 */ /* 0x000fc8000001008f */
[----:B------:R-:W-:-:S04]  /*2c10*/  FMUL.FTZ R172, R172, UR16 ;  /* 0x00000010acac7c20 */ /* 0x000fc80008410000 */
[-C--:B------:R-:W-:Y:S01]  /*2c20*/  FFMA.FTZ R31, R220, R172.reuse, R31 ;  /* 0x000000acdc1f7223 */ /* 0x080fe2000001001f */
[----:B------:R-:W-:-:S05]  /*2c30*/  FMUL.FTZ R172, R139, R172 ;  /* 0x000000ac8bac7220 */ /* 0x000fca0000410000 */
[----:B------:R-:W-:-:S04]  /*2c40*/  F2FP.BF16.F32.PACK_AB R172, RZ, R172 ;  /* 0x000000acffac723e */ /* 0x000fc800000010ff */
[----:B------:R-:W-:Y:S01]  /*2c50*/  PRMT R213, R172, 0x7610, R213 ;  /* 0x00007610acd57816 */ /* 0x000fe200000000d5 */
[----:B------:R-:W-:Y:S06]  /*2c60*/  BRA `(.L_x_6287) ;  /* 0x0000000000b07947 */ /* 0x000fec0003800000 */
.L_x_6291:
[-CC-:B------:R-:W-:Y:S01]  /*2c70*/  @P2 FFMA.FTZ R168, R5, R175.reuse, R176.reuse ;  /* 0x000000af05a82223 */ /* 0x180fe200000100b0 */
[-CC-:B------:R-:W-:Y:S01]  /*2c80*/  @P2 FFMA.FTZ R169, R0, R175.reuse, R176.reuse ;  /* 0x000000af00a92223 */ /* 0x180fe200000100b0 */
[-CC-:B------:R-:W-:Y:S01]  /*2c90*/  @P2 FFMA.FTZ R170, R3, R175.reuse, R176.reuse ;  /* 0x000000af03aa2223 */ /* 0x180fe200000100b0 */
[----:B------:R-:W-:Y:S01]  /*2ca0*/  @P2 FFMA.FTZ R177, R4, R175, R176 ;  /* 0x000000af04b12223 */ /* 0x000fe200000100b0 */
[----:B------:R-:W-:Y:S01]  /*2cb0*/  @P2 FADD.FTZ R168, R185, -R168 ;  /* 0x800000a8b9a82221 */ /* 0x000fe20000010000 */
[----:B------:R-:W-:Y:S01]  /*2cc0*/  @P2 FADD.FTZ R169, R182, -R169 ;  /* 0x800000a9b6a92221 */ /* 0x000fe20000010000 */
[----:B------:R-:W-:Y:S01]  /*2cd0*/  MOV R171, R143 ;  /* 0x0000008f00ab7202 */ /* 0x000fe20000000f00 */
[----:B------:R-:W-:Y:S01]  /*2ce0*/  @P2 FADD.FTZ R170, R183, -R170 ;  /* 0x800000aab7aa2221 */ /* 0x000fe20000010000 */
[----:B------:R-:W-:Y:S01]  /*2cf0*/  @P2 FFMA.FTZ R171, R216, R168, R143 ;  /* 0x000000a8d8ab2223 */ /* 0x000fe2000001008f */
[----:B------:R-:W-:Y:S01]  /*2d00*/  MOV R168, R140 ;  /* 0x0000008c00a87202 */ /* 0x000fe20000000f00 */
[----:B------:R-:W0:Y:S01]  /*2d10*/  @P3 LDC R172, c[0x0][0x40c] ;  /* 0x00010300ffac3b82 */ /* 0x000e220000000800 */
[----:B------:R-:W-:Y:S01]  /*2d20*/  @P2 FADD.FTZ R177, R184, -R177 ;  /* 0x800000b1b8b12221 */ /* 0x000fe20000010000 */
[C---:B------:R-:W-:Y:S01]  /*2d30*/  @P2 FFMA.FTZ R168, R216.reuse, R169, R140 ;  /* 0x000000a9d8a82223 */ /* 0x040fe2000001008c */
[----:B------:R-:W-:Y:S01]  /*2d40*/  MOV R169, R141 ;  /* 0x0000008d00a97202 */ /* 0x000fe20000000f00 */
[C---:B------:R-:W-:Y:S01]  /*2d50*/  @P2 FFMA.FTZ R169, R216.reuse, R170, R141 ;  /* 0x000000aad8a92223 */ /* 0x040fe2000001008d */
[----:B------:R-:W-:Y:S01]  /*2d60*/  MOV R170, R142 ;  /* 0x0000008e00aa7202 */ /* 0x000fe20000000f00 */
[----:B------:R-:W-:Y:S01]  /*2d70*/  @P2 FFMA.FTZ R170, R216, R177, R142 ;  /* 0x000000b1d8aa2223 */ /* 0x000fe2000001008e */
[----:B------:R-:W-:Y:S01]  /*2d80*/  @P3 SHF.L.U32 R252, R219, 0x10, RZ ;  /* 0x00000010dbfc3819 */ /* 0x000fe200000006ff */
[----:B------:R-:W1:Y:S01]  /*2d90*/  @P3 LDC R173, c[0x0][0x40c] ;  /* 0x00010300ffad3b82 */ /* 0x000e620000000800 */
[----:B------:R-:W-:-:S07]  /*2da0*/  @P3 SHF.L.U32 R179, R215, 0x10, RZ ;  /* 0x00000010d7b33819 */ /* 0x000fce00000006ff */
[----:B------:R-:W2:Y:S08]  /*2db0*/  @P3 LDC R220, c[0x0][0x40c] ;  /* 0x00010300ffdc3b82 */ /* 0x000eb00000000800 */
[----:B------:R-:W3:Y:S01]  /*2dc0*/  @P3 LDC R177, c[0x0][0x40c] ;  /* 0x00010300ffb13b82 */ /* 0x000ee20000000800 */
[----:B0-----:R-:W-:-:S04]  /*2dd0*/  @P3 FMUL.FTZ R172, R171, R172 ;  /* 0x000000acabac3220 */ /* 0x001fc80000410000 */
[-C--:B------:R-:W-:Y:S01]  /*2de0*/  @P3 FFMA.FTZ R31, R252, R172.reuse, R31 ;  /* 0x000000acfc1f3223 */ /* 0x080fe2000001001f */
[----:B------:R-:W-:Y:S01]  /*2df0*/  @P3 SHF.L.U32 R252, R218, 0x10, RZ ;  /* 0x00000010dafc3819 */ /* 0x000fe200000006ff */
[----:B------:R-:W-:Y:S01]  /*2e00*/  @P3 FMUL.FTZ R172, R139, R172 ;  /* 0x000000ac8bac3220 */ /* 0x000fe20000410000 */
[----:B-1----:R-:W-:-:S04]  /*2e10*/  @P3 FMUL.FTZ R173, R168, R173 ;  /* 0x000000ada8ad3220 */ /* 0x002fc80000410000 */
[-C--:B------:R-:W-:Y:S01]  /*2e20*/  @P3 FFMA.FTZ R28, R179, R173.reuse, R28 ;  /* 0x000000adb31c3223 */ /* 0x080fe2000001001c */
[----:B------:R-:W-:Y:S01]  /*2e30*/  @P3 SHF.L.U32 R179, R217, 0x10, RZ ;  /* 0x00000010d9b33819 */ /* 0x000fe200000006ff */
[----:B------:R-:W-:Y:S01]  /*2e40*/  @P3 FMUL.FTZ R173, R136, R173 ;  /* 0x000000ad88ad3220 */ /* 0x000fe20000410000 */
[----:B------:R-:W-:Y:S01]  /*2e50*/  @P3 F2FP.BF16.F32.PACK_AB R172, RZ, R172 ;  /* 0x000000acffac323e */ /* 0x000fe200000010ff */
[----:B--2---:R-:W-:-:S03]  /*2e60*/  @P3 FMUL.FTZ R220, R169, R220 ;  /* 0x000000dca9dc3220 */ /* 0x004fc60000410000 */
[----:B------:R-:W-:Y:S01]  /*2e70*/  @P3 F2FP.BF16.F32.PACK_AB R173, RZ, R173 ;  /* 0x000000adffad323e */ /* 0x000fe200000010ff */
[-C--:B------:R-:W-:Y:S01]  /*2e80*/  @P3 FFMA.FTZ R29, R252, R220.reuse, R29 ;  /* 0x000000dcfc1d3223 */ /* 0x080fe2000001001d */
[----:B------:R-:W-:Y:S01]  /*2e90*/  @P3 FMUL.FTZ R220, R137, R220 ;  /* 0x000000dc89dc3220 */ /* 0x000fe20000410000 */
[----:B------:R-:W-:Y:S01]  /*2ea0*/  @P3 PRMT R213, R172, 0x7610, R213 ;  /* 0x00007610acd53816 */ /* 0x000fe200000000d5 */
[----:B---3--:R-:W-:Y:S01]  /*2eb0*/  @P3 FMUL.FTZ R177, R170, R177 ;  /* 0x000000b1aab13220 */ /* 0x008fe20000410000 */
[----:B------:R-:W-:Y:S02]  /*2ec0*/  @P3 PRMT R210, R173, 0x7610, R210 ;  /* 0x00007610add23816 */ /* 0x000fe400000000d2 */
[----:B------:R-:W-:Y:S01]  /*2ed0*/  @P3 F2FP.BF16.F32.PACK_AB R220, RZ, R220 ;  /* 0x000000dcffdc323e */ /* 0x000fe200000010ff */
[-C--:B------:R-:W-:Y:S01]  /*2ee0*/  @P3 FFMA.FTZ R30, R179, R177.reuse, R30 ;  /* 0x000000b1b31e3223 */ /* 0x080fe2000001001e */
[----:B------:R-:W-:Y:S02]  /*2ef0*/  @P3 FMUL.FTZ R177, R138, R177 ;  /* 0x000000b18ab13220 */ /* 0x000fe40000410000 */
[----:B------:R-:W-:-:S03]  /*2f00*/  @P3 PRMT R211, R220, 0x7610, R211 ;  /* 0x00007610dcd33816 */ /* 0x000fc600000000d3 */
[----:B------:R-:W-:-:S04]  /*2f10*/  @P3 F2FP.BF16.F32.PACK_AB R177, RZ, R177 ;  /* 0x000000b1ffb1323e */ /* 0x000fc800000010ff */
[----:B------:R-:W-:-:S07]  /*2f20*/  @P3 PRMT R212, R177, 0x7610, R212 ;  /* 0x00007610b1d43816 */ /* 0x000fce00000000d4 */
.L_x_6287:
[----:B------:R-:W-:-:S04]  /*2f30*/  ISETP.NE.U32.AND P1, PT, RZ, UR4, PT ;  /* 0x00000004ff007c0c */ /* 0x000fc8000bf25070 */
[----:B------:R-:W-:-:S13]  /*2f40*/  ISETP.NE.AND.EX P1, PT, RZ, UR5, PT, P1 ;  /* 0x00000005ff007c0c */ /* 0x000fda000bf25310 */
        /* <DEDUP_REMOVED lines=12> */
.L_x_6292:
        /* <DEDUP_REMOVED lines=9> */
.L_x_6293:
[----:B------:R-:W-:Y:S05]  /*30a0*/  @!P0 BRA `(.L_x_6294) ;  /* 0x00000004006c8947 */ /* 0x000fea0003800000 */
[----:B------:R-:W-:Y:S05]  /*30b0*/  @!P1 BRA `(.L_x_6295) ;  /* 0x0000000000b49947 */ /* 0x000fea0003800000 */
[----:B------:R-:W2:Y:S01]  /*30c0*/  @P3 LDC R179, c[0x0][0x40c] ;  /* 0x00010300ffb33b82 */ /* 0x000ea20000000800 */
[-CC-:B0-----:R-:W-:Y:S01]  /*30d0*/  @P2 FFMA.FTZ R168, R9, R175.reuse, R176.reuse ;  /* 0x000000af09a82223 */ /* 0x181fe200000100b0 */
[-CC-:B------:R-:W-:Y:S01]  /*30e0*/  @P2 FFMA.FTZ R169, R6, R175.reuse, R176.reuse ;  /* 0x000000af06a92223 */ /* 0x180fe200000100b0 */
[-CC-:B------:R-:W-:Y:S01]  /*30f0*/  @P2 FFMA.FTZ R170, R7, R175.reuse, R176.reuse ;  /* 0x000000af07aa2223 */ /* 0x180fe200000100b0 */
[----:B------:R-:W-:Y:S01]  /*3100*/  @P2 FFMA.FTZ R177, R8, R175, R176 ;  /* 0x000000af08b12223 */ /* 0x000fe200000100b0 */
[----:B------:R-:W-:Y:S01]  /*3110*/  @P2 FADD.FTZ R168, R189, -R168 ;  /* 0x800000a8bda82221 */ /* 0x000fe20000010000 */
[----:B------:R-:W-:Y:S01]  /*3120*/  @P2 FADD.FTZ R169, R186, -R169 ;  /* 0x800000a9baa92221 */ /* 0x000fe20000010000 */
[----:B------:R-:W-:Y:S01]  /*3130*/  MOV R171, R147 ;  /* 0x0000009300ab7202 */ /* 0x000fe20000000f00 */
[----:B-1----:R-:W0:Y:S01]  /*3140*/  @P3 LDC R172, c[0x0][0x40c] ;  /* 0x00010300ffac3b82 */ /* 0x002e220000000800 */
[C---:B------:R-:W-:Y:S01]  /*3150*/  @P2 FFMA.FTZ R171, R216.reuse, R168, R147 ;  /* 0x000000a8d8ab2223 */ /* 0x040fe20000010093 */
[----:B------:R-:W-:Y:S01]  /*3160*/  @P2 FADD.FTZ R170, R187, -R170 ;  /* 0x800000aabbaa2221 */ /* 0x000fe20000010000 */
[----:B------:R-:W-:Y:S01]  /*3170*/  MOV R168, R144 ;  /* 0x0000009000a87202 */ /* 0x000fe20000000f00 */
[----:B------:R-:W-:Y:S01]  /*3180*/  @P2 FFMA.FTZ R168, R216, R169, R144 ;  /* 0x000000a9d8a82223 */ /* 0x000fe20000010090 */
[----:B------:R-:W-:Y:S01]  /*3190*/  @P2 FADD.FTZ R177, R188, -R177 ;  /* 0x800000b1bcb12221 */ /* 0x000fe20000010000 */
[----:B------:R-:W-:Y:S01]  /*31a0*/  MOV R169, R145 ;  /* 0x0000009100a97202 */ /* 0x000fe20000000f00 */
[C---:B------:R-:W-:Y:S01]  /*31b0*/  @P2 FFMA.FTZ R169, R216.reuse, R170, R145 ;  /* 0x000000aad8a92223 */ /* 0x040fe20000010091 */
[----:B------:R-:W1:Y:S01]  /*31c0*/  @P3 LDC R173, c[0x0][0x40c] ;  /* 0x00010300ffad3b82 */ /* 0x000e620000000800 */
[----:B------:R-:W-:Y:S01]  /*31d0*/  MOV R170, R146 ;  /* 0x0000009200aa7202 */ /* 0x000fe20000000f00 */
[----:B------:R-:W-:Y:S01]  /*31e0*/  @P2 FFMA.FTZ R170, R216, R177, R146 ;  /* 0x000000b1d8aa2223 */ /* 0x000fe20000010092 */
[----:B------:R-:W-:Y:S01]  /*31f0*/  @P3 SHF.L.U32 R220, R218, 0x10, RZ ;  /* 0x00000010dadc3819 */ /* 0x000fe200000006ff */
[----:B--2---:R-:W-:Y:S01]  /*3200*/  @P3 FMUL.FTZ R177, R168, R179 ;  /* 0x000000b3a8b13220 */ /* 0x004fe20000410000 */
[----:B------:R-:W-:-:S05]  /*3210*/  @P3 SHF.L.U32 R179, R215, 0x10, RZ ;  /* 0x00000010d7b33819 */ /* 0x000fca00000006ff */
[-C--:B------:R-:W-:Y:S01]  /*3220*/  @P3 FFMA.FTZ R32, R179, R177.reuse, R32 ;  /* 0x000000b1b3203223 */ /* 0x080fe20000010020 */
[----:B------:R-:W-:Y:S01]  /*3230*/  @P3 SHF.L.U32 R179, R217, 0x10, RZ ;  /* 0x00000010d9b33819 */ /* 0x000fe200000006ff */
[----:B0-----:R-:W-:Y:S01]  /*3240*/  @P3 FMUL.FTZ R172, R169, R172 ;  /* 0x000000aca9ac3220 */ /* 0x001fe20000410000 */
[----:B------:R-:W-:-:S03]  /*3250*/  @P3 FMUL.FTZ R177, R132, R177 ;  /* 0x000000b184b13220 */ /* 0x000fc60000410000 */
[-C--:B------:R-:W-:Y:S01]  /*3260*/  @P3 FFMA.FTZ R33, R220, R172.reuse, R33 ;  /* 0x000000acdc213223 */ /* 0x080fe20000010021 */
[----:B------:R-:W-:Y:S01]  /*3270*/  @P3 FMUL.FTZ R172, R133, R172 ;  /* 0x000000ac85ac3220 */ /* 0x000fe20000410000 */
[----:B------:R-:W-:Y:S01]  /*3280*/  @P3 F2FP.BF16.F32.PACK_AB R177, RZ, R177 ;  /* 0x000000b1ffb1323e */ /* 0x000fe200000010ff */
[----:B-1----:R-:W-:-:S03]  /*3290*/  @P3 FMUL.FTZ R173, R170, R173 ;  /* 0x000000adaaad3220 */ /* 0x002fc60000410000 */
[----:B------:R-:W-:Y:S01]  /*32a0*/  @P3 F2FP.BF16.F32.PACK_AB R172, RZ, R172 ;  /* 0x000000acffac323e */ /* 0x000fe200000010ff */
[-C--:B------:R-:W-:Y:S01]  /*32b0*/  @P3 FFMA.FTZ R34, R179, R173.reuse, R34 ;  /* 0x000000adb3223223 */ /* 0x080fe20000010022 */
[----:B------:R-:W-:Y:S01]  /*32c0*/  @P3 FMUL.FTZ R173, R134, R173 ;  /* 0x000000ad86ad3220 */ /* 0x000fe20000410000 */
[----:B------:R-:W-:Y:S02]  /*32d0*/  @P3 PRMT R210, R177, 0x7610, R210 ;  /* 0x00007610b1d23816 */ /* 0x000fe400000000d2 */
[----:B------:R-:W-:Y:S02]  /*32e0*/  @P3 PRMT R211, R172, 0x7610, R211 ;  /* 0x00007610acd33816 */ /* 0x000fe400000000d3 */
[----:B------:R-:W-:-:S04]  /*32f0*/  @P3 F2FP.BF16.F32.PACK_AB R173, RZ, R173 ;  /* 0x000000adffad323e */ /* 0x000fc800000010ff */
[----:B------:R-:W-:Y:S01]  /*3300*/  @P3 PRMT R212, R173, 0x7610, R212 ;  /* 0x00007610add43816 */ /* 0x000fe200000000d4 */
        /* <DEDUP_REMOVED lines=8> */
.L_x_6295:
[-CC-:B01----:R-:W-:Y:S01]  /*3390*/  @P2 FFMA.FTZ R173, R6, R175.reuse, R176.reuse ;  /* 0x000000af06ad2223 */ /* 0x183fe200000100b0 */
        /* <DEDUP_REMOVED lines=44> */
.L_x_6294:
[----:B------:R-:W-:Y:S05]  /*3660*/  @!P1 BRA `(.L_x_6297) ;  /* 0x0000000000f49947 */ /* 0x000fea0003800000 */
[-CC-:B0-----:R-:W-:Y:S01]  /*3670*/  FFMA.FTZ R168, R9, R175.reuse, R176.reuse ;  /* 0x000000af09a87223 */ /* 0x181fe200000100b0 */
        /* <DEDUP_REMOVED lines=8> */
[----:B-1----:R-:W-:Y:S01]  /*3700*/  FADD.FTZ R173, R187, -R168 ;  /* 0x800000a8bbad7221 */ /* 0x002fe20000010000 */
        /* <DEDUP_REMOVED lines=18> */
.L_x_6298:
        /* <DEDUP_REMOVED lines=12> */
.L_x_6299:
        /* <DEDUP_REMOVED lines=12> */
.L_x_6300:
        /* <DEDUP_REMOVED lines=9> */
.L_x_6297:
        /* <DEDUP_REMOVED lines=12> */
.L_x_6301:
        /* <DEDUP_REMOVED lines=12> */
.L_x_6302:
        /* <DEDUP_REMOVED lines=12> */
.L_x_6303:
        /* <DEDUP_REMOVED lines=12> */
.L_x_6296:
        /* <DEDUP_REMOVED lines=14> */
.L_x_6304:
        /* <DEDUP_REMOVED lines=9> */
.L_x_6305:
        /* <DEDUP_REMOVED lines=47> */
.L_x_6307:
        /* <DEDUP_REMOVED lines=45> */
.L_x_6306:
        /* <DEDUP_REMOVED lines=29> */
.L_x_6310:
        /* <DEDUP_REMOVED lines=12> */
.L_x_6311:
        /* <DEDUP_REMOVED lines=12> */
.L_x_6312:
        /* <DEDUP_REMOVED lines=9> */
.L_x_6309:
        /* <DEDUP_REMOVED lines=12> */
.L_x_6313:
        /* <DEDUP_REMOVED lines=12> */
.L_x_6314:
        /* <DEDUP_REMOVED lines=12> */
.L_x_6315:
        /* <DEDUP_REMOVED lines=12> */
.L_x_6308:
        /* <DEDUP_REMOVED lines=14> */
.L_x_6316:
        /* <DEDUP_REMOVED lines=9> */
.L_x_6317:
        /* <DEDUP_REMOVED lines=47> */
.L_x_6319:
        /* <DEDUP_REMOVED lines=45> */
.L_x_6318:
        /* <DEDUP_REMOVED lines=29> */
.L_x_6322:
        /* <DEDUP_REMOVED lines=12> */
.L_x_6323:
        /* <DEDUP_REMOVED lines=12> */
.L_x_6324:
        /* <DEDUP_REMOVED lines=9> */
.L_x_6321:
        /* <DEDUP_REMOVED lines=12> */
.L_x_6325:
        /* <DEDUP_REMOVED lines=12> */
.L_x_6326:
        /* <DEDUP_REMOVED lines=12> */
.L_x_6327:
        /* <DEDUP_REMOVED lines=12> */
.L_x_6320:
        /* <DEDUP_REMOVED lines=14> */
.L_x_6328:
        /* <DEDUP_REMOVED lines=9> */
.L_x_6329:
        /* <DEDUP_REMOVED lines=47> */
.L_x_6331:
        /* <DEDUP_REMOVED lines=45> */
.L_x_6330:
        /* <DEDUP_REMOVED lines=29> */
.L_x_6334:
        /* <DEDUP_REMOVED lines=12> */
.L_x_6335:
        /* <DEDUP_REMOVED lines=12> */
.L_x_6336:
        /* <DEDUP_REMOVED lines=9> */
.L_x_6333:
        /* <DEDUP_REMOVED lines=12> */
.L_x_6337:
        /* <DEDUP_REMOVED lines=12> */
.L_x_6338:
        /* <DEDUP_REMOVED lines=12> */
.L_x_6339:
        /* <DEDUP_REMOVED lines=12> */
.L_x_6332:
        /* <DEDUP_REMOVED lines=14> */
.L_x_6340:
        /* <DEDUP_REMOVED lines=9> */
.L_x_6341:
        /* <DEDUP_REMOVED lines=47> */
.L_x_6343:
        /* <DEDUP_REMOVED lines=45> */
.L_x_6342:
        /* <DEDUP_REMOVED lines=29> */
.L_x_6346:
        /* <DEDUP_REMOVED lines=12> */
.L_x_6347:
        /* <DEDUP_REMOVED lines=12> */
.L_x_6348:
        /* <DEDUP_REMOVED lines=9> */
.L_x_6345:
        /* <DEDUP_REMOVED lines=12> */
.L_x_6349:
        /* <DEDUP_REMOVED lines=12> */
.L_x_6350:
        /* <DEDUP_REMOVED lines=12> */
.L_x_6351:
        /* <DEDUP_REMOVED lines=12> */
.L_x_6344:
        /* <DEDUP_REMOVED lines=14> */
.L_x_6352:
        /* <DEDUP_REMOVED lines=9> */
.L_x_6353:
[----:B------:R-:W-:Y:S05]  /*76f0*/  @!P0 BRA `(.L_x_6354) ;  /* 0x00000004006c8947 */ /* 0x000fea0003800000 */
[----:B------:R-:W-:Y:S05]  /*7700*/  @!P1 BRA `(.L_x_6355) ;  /* 0x0000000000b49947 */ /* 0x000fea0003800000 */
[----:B01----:R-:W0:Y:S01]  /*7710*/  @P3 LDC R173, c[0x0][0x40c] ;  /* 0x00010300ffad3b82 */ /* 0x003e220000000800 */
[-CC-:B------:R-:W-:Y:S01]  /*7720*/  @P2 FFMA.FTZ R168, R181, R175.reuse, R176.reuse ;  /* 0x000000afb5a82223 */ /* 0x180fe200000100b0 */
[-CC-:B------:R-:W-:Y:S01]  /*7730*/  @P2 FFMA.FTZ R169, R26, R175.reuse, R176.reuse ;  /* 0x000000af1aa92223 */ /* 0x180fe200000100b0 */
[-CC-:B------:R-:W-:Y:S01]  /*7740*/  @P2 FFMA.FTZ R170, R27, R175.reuse, R176.reuse ;  /* 0x000000af1baa2223 */ /* 0x180fe200000100b0 */
[----:B------:R-:W-:Y:S01]  /*7750*/  @P2 FFMA.FTZ R175, R180, R175, R176 ;  /* 0x000000afb4af2223 */ /* 0x000fe200000100b0 */
[----:B------:R-:W-:Y:S01]  /*7760*/  @P2 FADD.FTZ R168, R209, -R168 ;  /* 0x800000a8d1a82221 */ /* 0x000fe20000010000 */
[----:B------:R-:W-:Y:S01]  /*7770*/  @P2 FADD.FTZ R169, R206, -R169 ;  /* 0x800000a9cea92221 */ /* 0x000fe20000010000 */
[----:B------:R-:W-:Y:S01]  /*7780*/  MOV R171, R167 ;  /* 0x000000a700ab7202 */ /* 0x000fe20000000f00 */
[----:B------:R-:W1:Y:S01]  /*7790*/  @P3 LDC R177, c[0x0][0x40c] ;  /* 0x00010300ffb13b82 */ /* 0x000e620000000800 */
[C---:B------:R-:W-:Y:S01]  /*77a0*/  @P2 FFMA.FTZ R171, R216.reuse, R168, R167 ;  /* 0x000000a8d8ab2223 */ /* 0x040fe200000100a7 */
[----:B------:R-:W-:Y:S01]  /*77b0*/  @P2 FADD.FTZ R170, R207, -R170 ;  /* 0x800000aacfaa2221 */ /* 0x000fe20000010000 */
[----:B------:R-:W-:Y:S01]  /*77c0*/  MOV R168, R164 ;  /* 0x000000a400a87202 */ /* 0x000fe20000000f00 */
[----:B------:R-:W-:Y:S01]  /*77d0*/  @P2 FFMA.FTZ R168, R216, R169, R164 ;  /* 0x000000a9d8a82223 */ /* 0x000fe200000100a4 */
[----:B------:R-:W-:Y:S01]  /*77e0*/  @P2 FADD.FTZ R175, R208, -R175 ;  /* 0x800000afd0af2221 */ /* 0x000fe20000010000 */
[----:B------:R-:W-:Y:S01]  /*77f0*/  MOV R169, R165 ;  /* 0x000000a500a97202 */ /* 0x000fe20000000f00 */
[C---:B------:R-:W-:Y:S01]  /*7800*/  @P2 FFMA.FTZ R169, R216.reuse, R170, R165 ;  /* 0x000000aad8a92223 */ /* 0x040fe200000100a5 */
[----:B------:R-:W2:Y:S01]  /*7810*/  @P3 LDC R172, c[0x0][0x40c] ;  /* 0x00010300ffac3b82 */ /* 0x000ea20000000800 */
[----:B------:R-:W-:Y:S01]  /*7820*/  MOV R170, R166 ;  /* 0x000000a600aa7202 */ /* 0x000fe20000000f00 */
[----:B------:R-:W-:Y:S01]  /*7830*/  @P2 FFMA.FTZ R170, R216, R175, R166 ;  /* 0x000000afd8aa2223 */ /* 0x000fe200000100a6 */
[----:B------:R-:W-:-:S02]  /*7840*/  @P3 SHF.L.U32 R175, R215, 0x10, RZ ;  /* 0x00000010d7af3819 */ /* 0x000fc400000006ff */
[----:B------:R-:W-:Y:S01]  /*7850*/  @P3 SHF.L.U32 R176, R218, 0x10, RZ ;  /* 0x00000010dab03819 */ /* 0x000fe200000006ff */
[----:B0-----:R-:W-:-:S04]  /*7860*/  @P3 FMUL.FTZ R173, R168, R173 ;  /* 0x000000ada8ad3220 */ /* 0x001fc80000410000 */
[-C--:B------:R-:W-:Y:S01]  /*7870*/  @P3 FFMA.FTZ R52, R175, R173.reuse, R52 ;  /* 0x000000adaf343223 */ /* 0x080fe20000010034 */
[----:B------:R-:W-:Y:S01]  /*7880*/  @P3 FMUL.FTZ R173, R112, R173 ;  /* 0x000000ad70ad3220 */ /* 0x000fe20000410000 */
[----:B-1----:R-:W-:Y:S01]  /*7890*/  @P3 FMUL.FTZ R175, R170, R177 ;  /* 0x000000b1aaaf3220 */ /* 0x002fe20000410000 */
[----:B------:R-:W-:-:S03]  /*78a0*/  @P3 SHF.L.U32 R177, R217, 0x10, RZ ;  /* 0x00000010d9b13819 */ /* 0x000fc600000006ff */
[----:B------:R-:W-:Y:S02]  /*78b0*/  @P3 F2FP.BF16.F32.PACK_AB R173, RZ, R173 ;  /* 0x000000adffad323e */ /* 0x000fe400000010ff */
[-C--:B------:R-:W-:Y:S01]  /*78c0*/  @P3 FFMA.FTZ R54, R177, R175.reuse, R54 ;  /* 0x000000afb1363223 */ /* 0x080fe20000010036 */
[----:B------:R-:W-:Y:S01]  /*78d0*/  @P3 FMUL.FTZ R175, R114, R175 ;  /* 0x000000af72af3220 */ /* 0x000fe20000410000 */
[----:B--2---:R-:W-:Y:S01]  /*78e0*/  @P3 FMUL.FTZ R172, R169, R172 ;  /* 0x000000aca9ac3220 */ /* 0x004fe20000410000 */
[----:B------:R-:W-:-:S03]  /*78f0*/  @P3 PRMT R210, R173, 0x7610, R210 ;  /* 0x00007610add23816 */ /* 0x000fc600000000d2 */
[-C--:B------:R-:W-:Y:S01]  /*7900*/  @P3 FFMA.FTZ R53, R176, R172.reuse, R53 ;  /* 0x000000acb0353223 */ /* 0x080fe20000010035 */
[----:B------:R-:W-:Y:S01]  /*7910*/  @P3 FMUL.FTZ R172, R113, R172 ;  /* 0x000000ac71ac3220 */ /* 0x000fe20000410000 */
[----:B------:R-:W-:-:S04]  /*7920*/  @P3 F2FP.BF16.F32.PACK_AB R175, RZ, R175 ;  /* 0x000000afffaf323e */ /* 0x000fc800000010ff */
[----:B------:R-:W-:Y:S02]  /*7930*/  @P3 F2FP.BF16.F32.PACK_AB R172, RZ, R172 ;  /* 0x000000acffac323e */ /* 0x000fe400000010ff */
[----:B------:R-:W-:Y:S02]  /*7940*/  @P3 PRMT R212, R175, 0x7610, R212 ;  /* 0x00007610afd43816 */ /* 0x000fe400000000d4 */
        /* <DEDUP_REMOVED lines=9> */
.L_x_6355:
[-CC-:B01----:R-:W-:Y:S01]  /*79e0*/  @P2 FFMA.FTZ R173, R26, R175.reuse, R176.reuse ;  /* 0x000000af1aad2223 */ /* 0x183fe200000100b0 */
[----:B------:R-:W-:Y:S01]  /*79f0*/  MOV R172, R164 ;  /* 0x000000a400ac7202 */ /* 0x000fe20000000f00 */
[----:B------:R-:W-:Y:S01]  /*7a00*/  @P2 FFMA.FTZ R214, R27, R175, R176 ;  /* 0x000000af1bd62223 */ /* 0x000fe200000100b0 */
[----:B------:R-:W-:Y:S01]  /*7a10*/  MOV R177, R165 ;  /* 0x000000a500b17202 */ /* 0x000fe20000000f00 */
[----:B------:R-:W-:Y:S01]  /*7a20*/  @P2 FADD.FTZ R173, R206, -R173 ;  /* 0x800000adcead2221 */ /* 0x000fe20000010000 */
[----:B------:R-:W0:Y:S01]  /*7a30*/  @P3 LDC R220, c[0x0][0x40c] ;  /* 0x00010300ffdc3b82 */ /* 0x000e220000000800 */
[----:B------:R-:W-:Y:S02]  /*7a40*/  @P2 FADD.FTZ R214, R207, -R214 ;  /* 0x800000d6cfd62221 */ /* 0x000fe40000010000 */
[----:B------:R-:W-:Y:S01]  /*7a50*/  @P2 FFMA.FTZ R172, R216, R173, R164 ;  /* 0x000000add8ac2223 */ /* 0x000fe200000100a4 */
[----:B------:R-:W-:Y:S01]  /*7a60*/  @P2 FFMA.FTZ R173, R180, R175, R176 ;  /* 0x000000afb4ad2223 */ /* 0x000fe200000100b0 */
[----:B------:R-:W-:-:S03]  /*7a70*/  @P2 FFMA.FTZ R177, R216, R214, R165 ;  /* 0x000000d6d8b12223 */ /* 0x000fc600000100a5 */
[----:B------:R-:W-:Y:S01]  /*7a80*/  @P2 FADD.FTZ R179, R208, -R173 ;  /* 0x800000add0b32221 */ /* 0x000fe20000010000 */
[----:B------:R-:W-:Y:S01]  /*7a90*/  MOV R173, R166 ;  /* 0x000000a600ad7202 */ /* 0x000fe20000000f00 */
[----:B------:R-:W1:Y:S02]  /*7aa0*/  @P3 LDC R214, c[0x0][0x40c] ;  /* 0x00010300ffd63b82 */ /* 0x000e640000000800 */
[----:B------:R-:W-:-:S06]  /*7ab0*/  @P2 FFMA.FTZ R173, R216, R179, R166 ;  /* 0x000000b3d8ad2223 */ /* 0x000fcc00000100a6 */
[----:B------:R-:W2:Y:S01]  /*7ac0*/  @P3 LDC R179, c[0x0][0x40c] ;  /* 0x00010300ffb33b82 */ /* 0x000ea20000000800 */
[----:B0-----:R-:W-:Y:S01]  /*7ad0*/  @P3 FMUL.FTZ R173, R173, R220 ;  /* 0x000000dcadad3220 */ /* 0x001fe20000410000 */
[----:B--2---:R-:W-:Y:S01]  /*7ae0*/  @P3 FMUL.FTZ R179, R172, R179 ;  /* 0x000000b3acb33220 */ /* 0x004fe20000410000 */
[----:B-1----:R-:W-:Y:S01]  /*7af0*/  @P3 FMUL.FTZ R172, R177, R214 ;  /* 0x000000d6b1ac3220 */ /* 0x002fe20000410000 */
[----:B------:R-:W-:Y:S02]  /*7b00*/  @P3 SHF.L.U32 R177, R215, 0x10, RZ ;  /* 0x00000010d7b13819 */ /* 0x000fe400000006ff */
[----:B------:R-:W-:-:S03]  /*7b10*/  @P3 SHF.L.U32 R214, R218, 0x10, RZ ;  /* 0x00000010dad63819 */ /* 0x000fc600000006ff */
[-C--:B------:R-:W-:Y:S01]  /*7b20*/  @P3 FFMA.FTZ R52, R177, R179.reuse, R52 ;  /* 0x000000b3b1343223 */ /* 0x080fe20000010034 */
[----:B------:R-:W-:Y:S01]  /*7b30*/  @P3 SHF.L.U32 R177, R217, 0x10, RZ ;  /* 0x00000010d9b13819 */ /* 0x000fe200000006ff */
[-C--:B------:R-:W-:Y:S01]  /*7b40*/  @P3 FFMA.FTZ R53, R214, R172.reuse, R53 ;  /* 0x000000acd6353223 */ /* 0x080fe20000010035 */
        /* <DEDUP_REMOVED lines=11> */
[----:B------:R-:W-:Y:S01]  /*7c00*/  @P2 FFMA.FTZ R176, R181, R175, R176 ;  /* 0x000000afb5b02223 */ /* 0x000fe200000100b0 */
[----:B------:R-:W-:-:S03]  /*7c10*/  MOV R172, R167 ;  /* 0x000000a700ac7202 */ /* 0x000fc60000000f00 */
[----:B------:R-:W-:-:S04]  /*7c20*/  @P2 FADD.FTZ R176, R209, -R176 ;  /* 0x800000b0d1b02221 */ /* 0x000fc80000010000 */
[----:B------:R-:W-:Y:S01]  /*7c30*/  @P2 FFMA.FTZ R172, R216, R176, R167 ;  /* 0x000000b0d8ac2223 */ /* 0x000fe200000100a7 */
[----:B------:R-:W-:-:S03]  /*7c40*/  SHF.L.U32 R176, R219, 0x10, RZ ;  /* 0x00000010dbb07819 */ /* 0x000fc600000006ff */
[----:B------:R-:W-:-:S04]  /*7c50*/  FMUL.FTZ R172, R172, UR16 ;  /* 0x00000010acac7c20 */ /* 0x000fc80008410000 */
[-C--:B------:R-:W-:Y:S01]  /*7c60*/  FFMA.FTZ R55, R176, R172.reuse, R55 ;  /* 0x000000acb0377223 */ /* 0x080fe20000010037 */
[----:B------:R-:W-:-:S05]  /*7c70*/  FMUL.FTZ R172, R115, R172 ;  /* 0x000000ac73ac7220 */ /* 0x000fca0000410000 */
[----:B------:R-:W-:-:S04]  /*7c80*/  F2FP.BF16.F32.PACK_AB R172, RZ, R172 ;  /* 0x000000acffac723e */ /* 0x000fc800000010ff */
[----:B------:R-:W-:Y:S01]  /*7c90*/  PRMT R213, R172, 0x7610, R213 ;  /* 0x00007610acd57816 */ /* 0x000fe200000000d5 */
[----:B------:R-:W-:Y:S06]  /*7ca0*/  BRA `(.L_x_6356) ;  /* 0x0000000400b87947 */ /* 0x000fec0003800000 */
.L_x_6354:
        /* <DEDUP_REMOVED lines=14> */
.L_x_6358:
[----:B------:R-:W-:Y:S05]  /*7d90*/  @!P3 BRA `(.L_x_6359) ;  /* 0x00000000002cb947 */ /* 0x000fea0003800000 */
        /* <DEDUP_REMOVED lines=11> */
.L_x_6359:
        /* <DEDUP_REMOVED lines=12> */
.L_x_6360:
        /* <DEDUP_REMOVED lines=24> */
.L_x_6357:
[----:B01----:R-:W0:Y:S01]  /*8090*/  @P3 LDC R172, c[0x0][0x40c] ;  /* 0x00010300ffac3b82 */ /* 0x003e220000000800 */
        /* <DEDUP_REMOVED lines=12> */
.L_x_6361:
        /* <DEDUP_REMOVED lines=12> */
.L_x_6362:
[----:B------:R-:W-:Y:S01]  /*8220*/  FFMA.FTZ R220, R181, R175, R176 ;  /* 0x000000afb5dc7223 */ /* 0x000fe200000100b0 */
        /* <DEDUP_REMOVED lines=12> */
.L_x_6363:
[----:B------:R-:W-:Y:S01]  /*82f0*/  FADD.FTZ R173, R209, -R220 ;  /* 0x800000dcd1ad7221 */ /* 0x000fe20000010000 */
[----:B------:R-:W-:Y:S02]  /*8300*/  ISETP.GT.AND P0, PT, R214, RZ, PT ;  /* 0x000000ffd600720c */ /* 0x000fe40003f04270 */
[----:B------:R-:W-:Y:S01]  /*8310*/  @P3 SHF.L.U32 R176, R219, 0x10, RZ ;  /* 0x00000010dbb03819 */ /* 0x000fe200000006ff */
[----:B------:R-:W-:-:S05]  /*8320*/  FMUL.FTZ R173, R216, R173 ;  /* 0x000000add8ad7220 */ /* 0x000fca0000410000 */
[----:B------:R-:W-:-:S05]  /*8330*/  FSEL R173, R173, RZ, P0 ;  /* 0x000000ffadad7208 */ /* 0x000fca0000000000 */
[----:B0-----:R-:W-:-:S04]  /*8340*/  @P3 FMUL.FTZ R172, R173, R172 ;  /* 0x000000acadac3220 */ /* 0x001fc80000410000 */
[-C--:B------:R-:W-:Y:S01]  /*8350*/  @P3 FFMA.FTZ R55, R176, R172.reuse, R55 ;  /* 0x000000acb0373223 */ /* 0x080fe20000010037 */
[----:B------:R-:W-:-:S05]  /*8360*/  @P3 FMUL.FTZ R172, R115, R172 ;  /* 0x000000ac73ac3220 */ /* 0x000fca0000410000 */
[----:B------:R-:W-:-:S04]  /*8370*/  @P3 F2FP.BF16.F32.PACK_AB R172, RZ, R172 ;  /* 0x000000acffac323e */ /* 0x000fc800000010ff */
[----:B------:R-:W-:-:S07]  /*8380*/  @P3 PRMT R213, R172, 0x7610, R213 ;  /* 0x00007610acd53816 */ /* 0x000fce00000000d5 */
.L_x_6356:
        /* <DEDUP_REMOVED lines=13> */
.L_x_6364:
[----:B01----:R-:W0:Y:S01]  /*8460*/  LDC.64 R172, c[0x0][0x380] ;  /* 0x0000e000ffac7b82 */ /* 0x003e220000000a00 */
[----:B------:R-:W-:Y:S01]  /*8470*/  UPLOP3.LUT UP1, UPT, UPT, UPT, UP1, 0x40, 0x4 ;  /* 0x000000000004789c */ /* 0x000fe20003f2e810 */
[----:B0-----:R-:W-:-:S04]  /*8480*/  IADD3 R2, PT, PT, R2, R172, RZ ;  /* 0x000000ac02027210 */ /* 0x001fc80007ffe0ff */
[----:B------:R-:W-:-:S13]  /*8490*/  ISETP.GE.AND P0, PT, R2, R173, PT ;  /* 0x000000ad0200720c */ /* 0x000fda0003f06270 */
[----:B------:R-:W-:Y:S05]  /*84a0*/  @!P0 BRA `(.L_x_6365) ;  /* 0xffffff8000048947 */ /* 0x000fea000383ffff */
.L_x_6277:
        /* <DEDUP_REMOVED lines=32> */
.L_x_6366:
        /* <DEDUP_REMOVED lines=13> */
.L_x_14373:


//--------------------- .text._ZN10layer_norm13ln_bwd_kernelINS_13Kernel_traitsIf13__nv_bfloat16fS2_fjLj7168ELj1ELj1ELj8ELj8ENS_18Kernel_traits_baseILj7168EfS2_fS2_fjLj256EEEEELb1ELb0ELb0ELb0EEEvNS_9BwdParamsE --------------------------
	.section	.text._ZN10layer_norm13ln_bwd_kernelINS_13Kernel_traitsIf13__nv_bfloat16fS2_fjLj7168ELj1ELj1ELj8ELj8ENS_18Kernel_traits_baseILj7168EfS2_fS2_fjLj256EEEEELb1ELb0ELb0ELb0EEEvNS_9BwdParamsE,"ax",@progbits
	.align	128
        .global         _ZN10layer_norm13ln_bwd_kernelINS_13Kernel_traitsIf13__nv_bfloat16fS2_fjLj7168ELj1ELj1ELj8ELj8ENS_18Kernel_traits_baseILj7168EfS2_fS2_fjLj256EEEEELb1ELb0ELb0ELb0EEEvNS_9BwdParamsE
        .type           _ZN10layer_norm13ln_bwd_kernelINS_13Kernel_traitsIf13__nv_bfloat16fS2_fjLj7168ELj1ELj1ELj8ELj8ENS_18Kernel_traits_baseILj7168EfS2_fS2_fjLj256EEEEELb1ELb0ELb0ELb0EEEvNS_9BwdParamsE,@function
        .size           _ZN10layer_norm13ln_bwd_kernelINS_13Kernel_traitsIf13__nv_bfloat16fS2_fjLj7168ELj1ELj1ELj8ELj8ENS_18Kernel_traits_baseILj7168EfS2_fS2_fjLj256EEEEELb1ELb0ELb0ELb0EEEvNS_9BwdParamsE,(.L_x_14374 - _ZN10layer_norm13ln_bwd_kernelINS_13Kernel_traitsIf13__nv_bfloat16fS2_fjLj7168ELj1ELj1ELj8ELj8ENS_18Kernel_traits_baseILj7168EfS2_fS2_fjLj256EEEEELb1ELb0ELb0ELb0EEEvNS_9BwdParamsE)
        .other          _ZN10layer_norm13ln_bwd_kernelINS_13Kernel_traitsIf13__nv_bfloat16fS2_fjLj7168ELj1ELj1ELj8ELj8ENS_18Kernel_traits_baseILj7168EfS2_fS2_fjLj256EEEEELb1ELb0ELb0ELb0EEEvNS_9BwdParamsE,@"STO_CUDA_ENTRY STV_DEFAULT"
_ZN10layer_norm13ln_bwd_kernelINS_13Kernel_traitsIf13__nv_bfloat16fS2_fjLj7168ELj1ELj1ELj8ELj8ENS_18Kernel_traits_baseILj7168EfS2_fS2_fjLj256EEEEELb1ELb0ELb0ELb0EEEvNS_9BwdParamsE:
.text._ZN10layer_norm13ln_bwd_kernelINS_13Kernel_traitsIf13__nv_bfloat16fS2_fjLj7168ELj1ELj1ELj8ELj8ENS_18Kernel_traits_baseILj7168EfS2_fS2_fjLj256EEEEELb1ELb0ELb0ELb0EEEvNS_9BwdParamsE:
        /* <DEDUP_REMOVED lines=116> */
.L_x_6437:
[----:B------:R-:W0:Y:S01]  /*0740*/  LDC.64 R146, c[0x0][0x3c0] ;  /* 0x0000f000ff927b82 */ /* 0x000e220000000a00 */
[----:B------:R-:W-:-:S07]  /*0750*/  ISETP.NE.AND P0, PT, R5, RZ, PT ;  /* 0x000000ff0500720c */ /* 0x000fce0003f05270 */
[----:B------:R-:W1:Y:S08]  /*0760*/  LDC.64 R144, c[0x0][0x3c8] ;  /* 0x0000f200ff907b82 */ /* 0x000e700000000a00 */
[----:B------:R-:W2:Y:S01]  /*0770*/  @P0 LDC.64 R2, c[0x0][0x3e0] ;  /* 0x0000f800ff020b82 */ /* 0x000ea20000000a00 */
[----:B0-----:R-:W-:-:S06]  /*0780*/  IMAD.WIDE R146, R6, 0x4, R146 ;  /* 0x0000000406927825 */ /* 0x001fcc00078e0292 */
[----:B------:R-:W3:Y:S01]  /*0790*/  LDG.E R146, desc[UR8][R146.64] ;  /* 0x0000000892927981 */ /* 0x000ee2000c1e1900 */
[----:B--2---:R-:W-:Y:S02]  /*07a0*/  @P0 IMAD.WIDE R200, R6, 0x2, R2 ;  /* 0x0000000206c80825 */ /* 0x004fe400078e0202 */
[----:B------:R-:W0:Y:S01]  /*07b0*/  LDC R3, c[0x0][0x388] ;  /* 0x0000e200ff037b82 */ /* 0x000e220000000800 */
[----:B------:R-:W2:Y:S01]  /*07c0*/  S2R R2, SR_TID.X ;  /* 0x0000000000027919 */ /* 0x000ea20000002100 */
[----:B------:R-:W-:Y:S01]  /*07d0*/  ISETP.GE.U32.AND P3, PT, R4, 0x100, PT ;  /* 0x000001000400780c */ /* 0x000fe20003f66070 */
[----:B-1----:R-:W-:Y:S01]  /*07e0*/  IMAD.WIDE R144, R6, 0x4, R144 ;  /* 0x0000000406907825 */ /* 0x002fe200078e0290 */
[----:B------:R-:W-:Y:S01]  /*07f0*/  ISETP.NE.AND P4, PT, RZ, UR7, PT ;  /* 0x00000007ff007c0c */ /* 0x000fe2000bf85270 */
[----:B------:R-:W-:Y:S01]  /*0800*/  BSSY.RECONVERGENT B0, `(.L_x_6368) ;  /* 0x0000043000007945 */ /* 0x000fe20003800200 */
[----:B-----5:R-:W5:Y:S01]  /*0810*/  @P0 LDG.E.U16 R200, desc[UR8][R200.64] ;  /* 0x00000008c8c80981 */ /* 0x020f62000c1e1500 */
[----:B------:R-:W-:-:S02]  /*0820*/  ISETP.GE.U32.AND P0, PT, R4, 0x200, PT ;  /* 0x000002000400780c */ /* 0x000fc40003f06070 */
[----:B------:R-:W-:Y:S02]  /*0830*/  CS2R R156, SRZ ;  /* 0x00000000009c7805 */ /* 0x000fe4000001ff00 */
[C---:B------:R-:W-:Y:S01]  /*0840*/  ISETP.GE.U32.AND P1, PT, R4.reuse, 0x300, PT ;  /* 0x000003000400780c */ /* 0x040fe20003f26070 */
[----:B------:R1:W5:Y:S01]  /*0850*/  LDG.E R198, desc[UR8][R144.64] ;  /* 0x0000000890c67981 */ /* 0x000362000c1e1900 */
[----:B------:R-:W-:Y:S01]  /*0860*/  ISETP.GE.U32.AND P2, PT, R4, 0x400, PT ;  /* 0x000004000400780c */ /* 0x000fe20003f46070 */
[----:B0-----:R-:W-:-:S05]  /*0870*/  IMAD R7, R6, R3, RZ ;  /* 0x0000000306077224 */ /* 0x001fca00078e02ff */
[----:B------:R-:W-:-:S04]  /*0880*/  SHF.R.S32.HI R8, RZ, 0x1f, R7 ;  /* 0x0000001fff087819 */ /* 0x000fc80000011407 */
[----:B------:R-:W-:Y:S02]  /*0890*/  LEA.HI R7, R8, R7, RZ, 0x2 ;  /* 0x0000000708077211 */ /* 0x000fe400078f10ff */
[----:B------:R-:W-:Y:S02]  /*08a0*/  P2R R8, PR, RZ, 0x8 ;  /* 0x00000008ff087803 */ /* 0x000fe40000000000 */
[----:B--2---:R-:W-:Y:S02]  /*08b0*/  LEA.HI.SX32 R7, R7, R2, 0x1e ;  /* 0x0000000207077211 */ /* 0x004fe400078ff2ff */
[----:B-1----:R-:W-:Y:S02]  /*08c0*/  P2R R144, PR, RZ, 0x10 ;  /* 0x00000010ff907803 */ /* 0x002fe40000000000 */
[----:B------:R-:W-:Y:S02]  /*08d0*/  MOV R149, R7 ;  /* 0x0000000700957202 */ /* 0x000fe40000000f00 */
        /* <DEDUP_REMOVED lines=24> */
[----:B------:R-:W-:Y:S01]  /*0a60*/  FADD.FTZ R147, -R148, R147 ;  /* 0x0000009394937221 */ /* 0x000fe20000010100 */
[C---:B-----5:R-:W-:Y:S01]  /*0a70*/  FMUL.FTZ R196, R198.reuse, R145 ;  /* 0x00000091c6c47220 */ /* 0x060fe20000410000 */
[----:B------:R-:W-:Y:S01]  /*0a80*/  FMUL.FTZ R199, R198, R199 ;  /* 0x000000c7c6c77220 */ /* 0x000fe20000410000 */
[----:B------:R-:W-:Y:S01]  /*0a90*/  FMUL.FTZ R197, R136, R149 ;  /* 0x0000009588c57220 */ /* 0x000fe20000410000 */
[----:B------:R-:W-:Y:S01]  /*0aa0*/  SHF.L.U32 R193, R156, 0x10, RZ ;  /* 0x000000109cc17819 */ /* 0x000fe200000006ff */
[C---:B------:R-:W-:Y:S01]  /*0ab0*/  FMUL.FTZ R195, R198.reuse, R195 ;  /* 0x000000c3c6c37220 */ /* 0x040fe20000410000 */
[----:B------:R-:W-:Y:S01]  /*0ac0*/  SHF.R.U32.HI R150, RZ, 0x10, R151 ;  /* 0x00000010ff967819 */ /* 0x000fe20000011697 */
        /* <DEDUP_REMOVED lines=18> */
[C---:B------:R-:W-:Y:S01]  /*0bf0*/  FFMA.FTZ R111, R192.reuse, R150, R111 ;  /* 0x00000096c06f7223 */ /* 0x040fe2000001006f */
[----:B------:R-:W-:Y:S01]  /*0c00*/  IADD3 R149, PT, PT, R7, 0x100, RZ ;  /* 0x0000010007957810 */ /* 0x000fe20007ffe0ff */
[----:B------:R-:W-:Y:S01]  /*0c10*/  FADD.FTZ R157, R157, R190 ;  /* 0x000000be9d9d7221 */ /* 0x000fe20000010000 */
[----:B-1----:R-:W-:-:S07]  /*0c20*/  FFMA.FTZ R156, R192, R190, R145 ;  /* 0x000000bec09c7223 */ /* 0x002fce0000010091 */
.L_x_6369:
[----:B----4-:R-:W-:Y:S05]  /*0c30*/  BSYNC.RECONVERGENT B0 ;  /* 0x0000000000007941 */ /* 0x010fea0003800200 */
.L_x_6368:
        /* <DEDUP_REMOVED lines=16> */
[----:B------:R-:W-:Y:S02]  /*0d40*/  IADD3 R149, PT, PT, R149, 0x100, RZ ;  /* 0x0000010095957810 */ /* 0x000fe40007ffe0ff */
[----:B---3--:R-:W-:Y:S02]  /*0d50*/  MOV R158, R150 ;  /* 0x00000096009e7202 */ /* 0x008fe40000000f00 */
[----:B------:R-:W-:Y:S02]  /*0d60*/  SHF.R.U64 R186, R150, 0x10, R151 ;  /* 0x0000001096ba7819 */ /* 0x000fe40000001297 */
[----:B------:R-:W-:Y:S01]  /*0d70*/  SHF.L.U32 R189, R158, 0x10, RZ ;  /* 0x000000109ebd7819 */ /* 0x000fe200000006ff */
[C---:B----4-:R-:W-:Y:S01]  /*0d80*/  FADD.FTZ R191, -R148.reuse, R144 ;  /* 0x0000009094bf7221 */ /* 0x050fe20000010100 */
[----:B------:R-:W-:-:S03]  /*0d90*/  FADD.FTZ R145, -R148, R145 ;  /* 0x0000009194917221 */ /* 0x000fc60000010100 */
[----:B-----5:R-:W-:Y:S01]  /*0da0*/  FMUL.FTZ R191, R198, R191 ;  /* 0x000000bfc6bf7220 */ /* 0x020fe20000410000 */
[----:B------:R-:W-:Y:S01]  /*0db0*/  SHF.L.U32 R186, R186, 0x10, RZ ;  /* 0x00000010baba7819 */ /* 0x000fe200000006ff */
[----:B------:R-:W-:Y:S01]  /*0dc0*/  FMUL.FTZ R188, R198, R145 ;  /* 0x00000091c6bc7220 */ /* 0x000fe20000410000 */
[----:B------:R-:W-:Y:S01]  /*0dd0*/  MOV R159, R151 ;  /* 0x00000097009f7202 */ /* 0x000fe20000000f00 */
[----:B------:R-:W-:Y:S01]  /*0de0*/  FADD.FTZ R76, R76, R189 ;  /* 0x000000bd4c4c7221 */ /* 0x000fe20000010000 */
[-C--:B------:R-:W-:Y:S01]  /*0df0*/  FFMA.FTZ R104, R191, R189.reuse, R104 ;  /* 0x000000bdbf687223 */ /* 0x080fe20000010068 */
[----:B------:R-:W-:Y:S01]  /*0e00*/  FMUL.FTZ R189, R132, R189 ;  /* 0x000000bd84bd7220 */ /* 0x000fe20000410000 */
[----:B------:R-:W-:Y:S01]  /*0e10*/  SHF.R.U32.HI R150, RZ, 0x10, R151 ;  /* 0x00000010ff967819 */ /* 0x000fe20000011697 */
[----:B------:R-:W-:Y:S01]  /*0e20*/  FADD.FTZ R77, R77, R186 ;  /* 0x000000ba4d4d7221 */ /* 0x000fe20000010000 */
[----:B------:R-:W-:Y:S01]  /*0e30*/  SHF.L.U32 R159, R159, 0x10, RZ ;  /* 0x000000109f9f7819 */ /* 0x000fe200000006ff */
        /* <DEDUP_REMOVED lines=20> */
[----:B-1----:R-:W-:-:S07]  /*0f80*/  FFMA.FTZ R156, R184, R183, R146 ;  /* 0x000000b7b89c7223 */ /* 0x002fce0000010092 */
.L_x_6371:
[----:B------:R-:W-:Y:S05]  /*0f90*/  BSYNC.RECONVERGENT B0 ;  /* 0x0000000000007941 */ /* 0x000fea0003800200 */
.L_x_6370:
        /* <DEDUP_REMOVED lines=13> */
[----:B------:R-:W0:Y:S02]  /*1070*/  @P3 LDC.64 R150, c[0x0][0x438] ;  /* 0x00010e00ff963b82 */ /* 0x000e240000000a00 */
[----:B0-----:R-:W-:-:S05]  /*1080*/  @P3 IMAD.WIDE.U32 R150, R149, 0x10, R150 ;  /* 0x0000001095963825 */ /* 0x001fca00078e0096 */
[----:B------:R0:W5:Y:S01]  /*1090*/  @P3 LDG.E.128 R44, desc[UR8][R150.64] ;  /* 0x00000008962c3981 */ /* 0x000162000c1e1d00 */
        /* <DEDUP_REMOVED lines=10> */
[----:B------:R-:W-:Y:S01]  /*1140*/  FADD.FTZ R159, -R148, R146 ;  /* 0x00000092949f7221 */ /* 0x000fe20000010100 */
[----:B------:R-:W-:Y:S01]  /*1150*/  SHF.L.U32 R147, R26, 0x10, RZ ;  /* 0x000000101a937819 */ /* 0x000fe200000006ff */
[C---:B-----5:R-:W-:Y:S01]  /*1160*/  FMUL.FTZ R26, R198.reuse, R155 ;  /* 0x0000009bc61a7220 */ /* 0x060fe20000410000 */
[----:B------:R-:W-:Y:S01]  /*1170*/  FMUL.FTZ R25, R198, R25 ;  /* 0x00000019c6197220 */ /* 0x000fe20000410000 */
[----:B------:R-:W-:Y:S01]  /*1180*/  FMUL.FTZ R182, R128, R145 ;  /* 0x0000009180b67220 */ /* 0x000fe20000410000 */
[----:B------:R-:W-:Y:S01]  /*1190*/  FMUL.FTZ R23, R198, R159 ;  /* 0x0000009fc6177220 */ /* 0x000fe20000410000 */
        /* <DEDUP_REMOVED lines=21> */
.L_x_6373:
[----:B------:R-:W-:Y:S05]  /*12f0*/  BSYNC.RECONVERGENT B0 ;  /* 0x0000000000007941 */ /* 0x000fea0003800200 */
.L_x_6372:
        /* <DEDUP_REMOVED lines=53> */
.L_x_6375:
[----:B------:R-:W-:Y:S05]  /*1650*/  BSYNC.RECONVERGENT B0 ;  /* 0x0000000000007941 */ /* 0x000fea0003800200 */
.L_x_6374:
        /* <DEDUP_REMOVED lines=12> */
[----:B------:R-:W0:Y:S01]  /*1720*/  LDG.E.128 R144, desc[UR8][R144.64] ;  /* 0x0000000890907981 */ /* 0x000e22000c1e1d00 */
[----:B--2---:R-:W-:-:S06]  /*1730*/  IMAD.WIDE.U32 R16, R149, 0x8, R16 ;  /* 0x0000000895107825 */ /* 0x004fcc00078e0010 */
[----:B------:R-:W2:Y:S01]  /*1740*/  LDG.E.64 R16, desc[UR8][R16.64] ;  /* 0x0000000810107981 */ /* 0x000ea2000c1e1b00 */
[----:B-1----:R-:W-:-:S05]  /*1750*/  IMAD.WIDE.U32 R150, R149, 0x4, R150 ;  /* 0x0000000495967825 */ /* 0x002fca00078e0096 */
[----:B------:R1:W5:Y:S01]  /*1760*/  LDG.E R13, desc[UR8][R150.64] ;  /* 0x00000008960d7981 */ /* 0x000362000c1e1900 */
[----:B------:R-:W-:Y:S01]  /*1770*/  IADD3 R149, PT, PT, R149, 0x100, RZ ;  /* 0x0000010095957810 */ /* 0x000fe20007ffe0ff */
[C---:B0-----:R-:W-:Y:S01]  /*1780*/  FADD.FTZ R153, -R148.reuse, R144 ;  /* 0x0000009094997221 */ /* 0x041fe20000010100 */
[C---:B------:R-:W-:Y:S01]  /*1790*/  FADD.FTZ R155, -R148.reuse, R145 ;  /* 0x00000091949b7221 */ /* 0x040fe20000010100 */
[C---:B------:R-:W-:Y:S01]  /*17a0*/  FADD.FTZ R159, -R148.reuse, R146 ;  /* 0x00000092949f7221 */ /* 0x040fe20000010100 */
[----:B------:R-:W-:Y:S01]  /*17b0*/  FADD.FTZ R147, -R148, R147 ;  /* 0x0000009394937221 */ /* 0x000fe20000010100 */
[----:B--2---:R-:W-:Y:S02]  /*17c0*/  MOV R15, R16 ;  /* 0x00000010000f7202 */ /* 0x004fe40000000f00 */
[----:B------:R-:W-:Y:S02]  /*17d0*/  SHF.R.U64 R28, R16, 0x10, R17 ;  /* 0x00000010101c7819 */ /* 0x000fe40000001211 */
[----:B------:R-:W-:-:S02]  /*17e0*/  SHF.L.U32 R27, R15, 0x10, RZ ;  /* 0x000000100f1b7819 */ /* 0x000fc400000006ff */
[----:B------:R-:W-:Y:S02]  /*17f0*/  MOV R18, R17 ;  /* 0x0000001100127202 */ /* 0x000fe40000000f00 */
[----:B------:R-:W-:Y:S01]  /*1800*/  SHF.R.U32.HI R152, RZ, 0x10, R17 ;  /* 0x00000010ff987819 */ /* 0x000fe20000011611 */
[----:B-----5:R-:W-:Y:S01]  /*1810*/  FMUL.FTZ R17, R198, R153 ;  /* 0x00000099c6117220 */ /* 0x020fe20000410000 */
[----:B------:R-:W-:Y:S01]  /*1820*/  SHF.L.U32 R28, R28, 0x10, RZ ;  /* 0x000000101c1c7819 */ /* 0x000fe200000006ff */
[----:B------:R-:W-:Y:S01]  /*1830*/  FMUL.FTZ R174, R120, R27 ;  /* 0x0000001b78ae7220 */ /* 0x000fe20000410000 */
[----:B------:R-:W-:Y:S01]  /*1840*/  SHF.L.U32 R145, R18, 0x10, RZ ;  /* 0x0000001012917819 */ /* 0x000fe200000006ff */
[C---:B------:R-:W-:Y:S01]  /*1850*/  FMUL.FTZ R18, R198.reuse, R155 ;  /* 0x0000009bc6127220 */ /* 0x040fe20000410000 */
        /* <DEDUP_REMOVED lines=22> */
.L_x_6377:
[----:B------:R-:W-:Y:S05]  /*19c0*/  BSYNC.RECONVERGENT B0 ;  /* 0x0000000000007941 */ /* 0x000fea0003800200 */
.L_x_6376:
        /* <DEDUP_REMOVED lines=12> */
[----:B------:R-:W3:Y:S01]  /*1a90*/  LDG.E.128 R144, desc[UR8][R144.64] ;  /* 0x0000000890907981 */ /* 0x000ee2000c1e1d00 */
[----:B--2---:R-:W-:-:S06]  /*1aa0*/  IMAD.WIDE.U32 R30, R149, 0x8, R30 ;  /* 0x00000008951e7825 */ /* 0x004fcc00078e001e */
[----:B------:R-:W2:Y:S01]  /*1ab0*/  LDG.E.64 R30, desc[UR8][R30.64] ;  /* 0x000000081e1e7981 */ /* 0x000ea2000c1e1b00 */
[----:B-1----:R-:W-:-:S05]  /*1ac0*/  IMAD.WIDE.U32 R150, R149, 0x4, R150 ;  /* 0x0000000495967825 */ /* 0x002fca00078e0096 */
[----:B------:R1:W5:Y:S01]  /*1ad0*/  LDG.E R0, desc[UR8][R150.64] ;  /* 0x0000000896007981 */ /* 0x000362000c1e1900 */
[----:B------:R-:W-:Y:S01]  /*1ae0*/  IADD3 R149, PT, PT, R149, 0x100, RZ ;  /* 0x0000010095957810 */ /* 0x000fe20007ffe0ff */
[C---:B---3--:R-:W-:Y:S01]  /*1af0*/  FADD.FTZ R159, -R148.reuse, R145 ;  /* 0x00000091949f7221 */ /* 0x048fe20000010100 */
[C---:B------:R-:W-:Y:S01]  /*1b00*/  FADD.FTZ R155, -R148.reuse, R144 ;  /* 0x00000090949b7221 */ /* 0x040fe20000010100 */
[----:B------:R-:W-:-:S04]  /*1b10*/  FADD.FTZ R161, -R148, R147 ;  /* 0x0000009394a17221 */ /* 0x000fc80000010100 */
[----:B-----5:R-:W-:Y:S01]  /*1b20*/  FMUL.FTZ R160, R198, R161 ;  /* 0x000000a1c6a07220 */ /* 0x020fe20000410000 */
[----:B--2---:R-:W-:Y:S02]  /*1b30*/  MOV R29, R30 ;  /* 0x0000001e001d7202 */ /* 0x004fe40000000f00 */
[--C-:B------:R-:W-:Y:S02]  /*1b40*/  SHF.R.U64 R154, R30, 0x10, R31.reuse ;  /* 0x000000101e9a7819 */ /* 0x100fe4000000121f */
[----:B------:R-:W-:Y:S01]  /*1b50*/  SHF.L.U32 R145, R29, 0x10, RZ ;  /* 0x000000101d917819 */ /* 0x000fe200000006ff */
[----:B------:R-:W-:Y:S01]  /*1b60*/  FMUL.FTZ R30, R198, R159 ;  /* 0x0000009fc61e7220 */ /* 0x000fe20000410000 */
[----:B0-----:R-:W-:Y:S02]  /*1b70*/  MOV R152, R31 ;  /* 0x0000001f00987202 */ /* 0x001fe40000000f00 */
[----:B------:R-:W-:Y:S01]  /*1b80*/  SHF.R.U32.HI R153, RZ, 0x10, R31 ;  /* 0x00000010ff997819 */ /* 0x000fe2000001161f */
[----:B------:R-:W-:Y:S01]  /*1b90*/  FADD.FTZ R31, -R148, R146 ;  /* 0x00000092941f7221 */ /* 0x000fe20000010100 */
[----:B------:R-:W-:Y:S01]  /*1ba0*/  SHF.L.U32 R144, R154, 0x10, RZ ;  /* 0x000000109a907819 */ /* 0x000fe200000006ff */
[----:B------:R-:W-:Y:S01]  /*1bb0*/  FMUL.FTZ R29, R198, R155 ;  /* 0x0000009bc61d7220 */ /* 0x000fe20000410000 */
        /* <DEDUP_REMOVED lines=15> */
[----:B------:R-:W-:-:S03]  /*1cb0*/  FFMA.FTZ R144, R30, R161, R145 ;  /* 0x000000a11e907223 */ /* 0x000fc60000010091 */
[----:B------:R-:W-:Y:S01]  /*1cc0*/  FMUL.FTZ R163, R119, R150 ;  /* 0x0000009677a37220 */ /* 0x000fe20000410000 */
[----:B------:R-:W-:Y:S01]  /*1cd0*/  FADD.FTZ R146, R147, R164 ;  /* 0x000000a493927221 */ /* 0x000fe20000010000 */
[----:B------:R-:W-:Y:S01]  /*1ce0*/  FFMA.FTZ R144, R31, R164, R144 ;  /* 0x000000a41f907223 */ /* 0x000fe20000010090 */
[----:B------:R-:W-:Y:S01]  /*1cf0*/  FADD.FTZ R63, R63, R150 ;  /* 0x000000963f3f7221 */ /* 0x000fe20000010000 */
[----:B------:R-:W-:Y:S01]  /*1d00*/  FFMA.FTZ R91, R160, R150, R91 ;  /* 0x00000096a05b7223 */ /* 0x000fe2000001005b */
[----:B------:R-:W-:Y:S01]  /*1d10*/  FADD.FTZ R157, R146, R163 ;  /* 0x000000a3929d7221 */ /* 0x000fe20000010000 */
[----:B------:R-:W-:-:S07]  /*1d20*/  FFMA.FTZ R156, R160, R163, R144 ;  /* 0x000000a3a09c7223 */ /* 0x000fce0000010090 */
.L_x_6379:
[----:B------:R-:W-:Y:S05]  /*1d30*/  BSYNC.RECONVERGENT B0 ;  /* 0x0000000000007941 */ /* 0x000fea0003800200 */
.L_x_6378:
        /* <DEDUP_REMOVED lines=53> */
.L_x_6381:
[----:B------:R-:W-:Y:S05]  /*2090*/  BSYNC.RECONVERGENT B0 ;  /* 0x0000000000007941 */ /* 0x000fea0003800200 */
.L_x_6380:
        /* <DEDUP_REMOVED lines=31> */
.L_x_6383:
[----:B------:R-:W-:Y:S05]  /*2290*/  BSYNC.RECONVERGENT B0 ;  /* 0x0000000000007941 */ /* 0x000fea0003800200 */
.L_x_6382:
        /* <DEDUP_REMOVED lines=91> */
.L_x_6388:
[----:B------:R-:W-:Y:S05]  /*2850*/  BSYNC.RECONVERGENT B1 ;  /* 0x0000000000017941 */ /* 0x000fea0003800200 */
.L_x_6387:
        /* <DEDUP_REMOVED lines=42> */
.L_x_6390:
[----:B------:R-:W-:Y:S05]  /*2b00*/  BSYNC.RECONVERGENT B1 ;  /* 0x0000000000017941 */ /* 0x000fea0003800200 */
.L_x_6389:
        /* <DEDUP_REMOVED lines=42> */
.L_x_6392:
[----:B------:R-:W-:Y:S05]  /*2db0*/  BSYNC.RECONVERGENT B1 ;  /* 0x0000000000017941 */ /* 0x000fea0003800200 */
.L_x_6391:
        /* <DEDUP_REMOVED lines=42> */
.L_x_6394:
[----:B------:R-:W-:Y:S05]  /*3060*/  BSYNC.RECONVERGENT B1 ;  /* 0x0000000000017941 */ /* 0x000fea0003800200 */
.L_x_6393:
        /* <DEDUP_REMOVED lines=42> */
.L_x_6396:
[----:B------:R-:W-:Y:S05]  /*3310*/  BSYNC.RECONVERGENT B1 ;  /* 0x0000000000017941 */ /* 0x000fea0003800200 */
.L_x_6395:
        /* <DEDUP_REMOVED lines=42> */
.L_x_6398:
[----:B------:R-:W-:Y:S05]  /*35c0*/  BSYNC.RECONVERGENT B1 ;  /* 0x0000000000017941 */ /* 0x000fea0003800200 */
.L_x_6397:
        /* <DEDUP_REMOVED lines=41> */
.L_x_6386:
        /* <DEDUP_REMOVED lines=46> */
.L_x_6401:
[----:B------:R-:W-:Y:S05]  /*3b40*/  BSYNC.RECONVERGENT B1 ;  /* 0x0000000000017941 */ /* 0x000fea0003800200 */
.L_x_6400:
        /* <DEDUP_REMOVED lines=45> */
.L_x_6403:
[----:B------:R-:W-:Y:S05]  /*3e20*/  BSYNC.RECONVERGENT B1 ;  /* 0x0000000000017941 */ /* 0x000fea0003800200 */
.L_x_6402:
        /* <DEDUP_REMOVED lines=45> */
.L_x_6405:
[----:B------:R-:W-:Y:S05]  /*4100*/  BSYNC.RECONVERGENT B1 ;  /* 0x0000000000017941 */ /* 0x000fea0003800200 */
.L_x_6404:
        /* <DEDUP_REMOVED lines=45> */
.L_x_6407:
[----:B------:R-:W-:Y:S05]  /*43e0*/  BSYNC.RECONVERGENT B1 ;  /* 0x0000000000017941 */ /* 0x000fea0003800200 */
.L_x_6406:
        /* <DEDUP_REMOVED lines=45> */
.L_x_6409:
[----:B------:R-:W-:Y:S05]  /*46c0*/  BSYNC.RECONVERGENT B1 ;  /* 0x0000000000017941 */ /* 0x000fea0003800200 */
.L_x_6408:
        /* <DEDUP_REMOVED lines=45> */
.L_x_6411:
[----:B------:R-:W-:Y:S05]  /*49a0*/  BSYNC.RECONVERGENT B1 ;  /* 0x0000000000017941 */ /* 0x000fea0003800200 */
.L_x_6410:
        /* <DEDUP_REMOVED lines=44> */
.L_x_6385:
        /* <DEDUP_REMOVED lines=46> */
.L_x_6414:
[----:B------:R-:W-:Y:S05]  /*4f50*/  BSYNC.RECONVERGENT B1 ;  /* 0x0000000000017941 */ /* 0x000fea0003800200 */
.L_x_6413:
        /* <DEDUP_REMOVED lines=42> */
.L_x_6416:
[----:B------:R-:W-:Y:S05]  /*5200*/  BSYNC.RECONVERGENT B1 ;  /* 0x0000000000017941 */ /* 0x000fea0003800200 */
.L_x_6415:
        /* <DEDUP_REMOVED lines=42> */
.L_x_6418:
[----:B------:R-:W-:Y:S05]  /*54b0*/  BSYNC.RECONVERGENT B1 ;  /* 0x0000000000017941 */ /* 0x000fea0003800200 */
.L_x_6417:
        /* <DEDUP_REMOVED lines=42> */
.L_x_6420:
[----:B------:R-:W-:Y:S05]  /*5760*/  BSYNC.RECONVERGENT B1 ;  /* 0x0000000000017941 */ /* 0x000fea0003800200 */
.L_x_6419:
        /* <DEDUP_REMOVED lines=42> */
.L_x_6422:
[----:B------:R-:W-:Y:S05]  /*5a10*/  BSYNC.RECONVERGENT B1 ;  /* 0x0000000000017941 */ /* 0x000fea0003800200 */
.L_x_6421:
        /* <DEDUP_REMOVED lines=42> */
.L_x_6424:
[----:B------:R-:W-:Y:S05]  /*5cc0*/  BSYNC.RECONVERGENT B1 ;  /* 0x0000000000017941 */ /* 0x000fea0003800200 */
.L_x_6423:
        /* <DEDUP_REMOVED lines=41> */
.L_x_6412:
        /* <DEDUP_REMOVED lines=46> */
.L_x_6426:
[----:B------:R-:W-:Y:S05]  /*6240*/  BSYNC.RECONVERGENT B1 ;  /* 0x0000000000017941 */ /* 0x000fea0003800200 */
.L_x_6425:
        /* <DEDUP_REMOVED lines=45> */
.L_x_6428:
[----:B------:R-:W-:Y:S05]  /*6520*/  BSYNC.RECONVERGENT B1 ;  /* 0x0000000000017941 */ /* 0x000fea0003800200 */
.L_x_6427:
        /* <DEDUP_REMOVED lines=45> */
.L_x_6430:
[----:B------:R-:W-:Y:S05]  /*6800*/  BSYNC.RECONVERGENT B1 ;  /* 0x0000000000017941 */ /* 0x000fea0003800200 */
.L_x_6429:
        /* <DEDUP_REMOVED lines=45> */
.L_x_6432:
[----:B------:R-:W-:Y:S05]  /*6ae0*/  BSYNC.RECONVERGENT B1 ;  /* 0x0000000000017941 */ /* 0x000fea0003800200 */
.L_x_6431:
        /* <DEDUP_REMOVED lines=45> */
.L_x_6434:
[----:B------:R-:W-:Y:S05]  /*6dc0*/  BSYNC.RECONVERGENT B1 ;  /* 0x0000000000017941 */ /* 0x000fea0003800200 */
.L_x_6433:
        /* <DEDUP_REMOVED lines=45> */
.L_x_6436:
[----:B------:R-:W-:Y:S05]  /*70a0*/  BSYNC.RECONVERGENT B1 ;  /* 0x0000000000017941 */ /* 0x000fea0003800200 */
.L_x_6435:
        /* <DEDUP_REMOVED lines=43> */
.L_x_6399:
[----:B------:R-:W-:Y:S05]  /*7360*/  BSYNC.RECONVERGENT B0 ;  /* 0x0000000000007941 */ /* 0x000fea0003800200 */
.L_x_6384:
[----:B01234-:R-:W0:Y:S01]  /*7370*/  LDC.64 R144, c[0x0][0x380] ;  /* 0x0000e000ff907b82 */ /* 0x01fe220000000a00 */
[----:B------:R-:W-:Y:S01]  /*7380*/  UPLOP3.LUT UP1, UPT, UPT, UPT, UP1, 0x40, 0x4 ;  /* 0x000000000004789c */ /* 0x000fe20003f2e810 */
[----:B0-----:R-:W-:-:S04]  /*7390*/  IADD3 R6, PT, PT, R6, R144, RZ ;  /* 0x0000009006067210 */ /* 0x001fc80007ffe0ff */
[----:B------:R-:W-:-:S13]  /*73a0*/  ISETP.GE.AND P6, PT, R6, R145, PT ;  /* 0x000000910600720c */ /* 0x000fda0003fc6270 */
[----:B------:R-:W-:Y:S05]  /*73b0*/  @!P6 BRA `(.L_x_6437) ;  /* 0xffffff9000e0e947 */ /* 0x000fea000383ffff */
.L_x_6367:
        /* <DEDUP_REMOVED lines=54> */
.L_x_6438:
        /* <DEDUP_REMOVED lines=14> */
.L_x_14374:


//--------------------- .text._ZN10layer_norm13ln_bwd_kernelINS_13Kernel_traitsIf13__nv_bfloat16fS2_fjLj7168ELj1ELj1ELj8ELj8ENS_18Kernel_traits_baseILj7168EfS2_fS2_fjLj256EEEEELb1ELb0ELb0ELb1EEEvNS_9BwdParamsE --------------------------
	.section	.text._ZN10layer_norm13ln_bwd_kernelINS_13Kernel_traitsIf13__nv_bfloat16fS2_fjLj7168ELj1ELj1ELj8ELj8ENS_18Kernel_traits_baseILj7168EfS2_fS2_fjLj256EEEEELb1ELb0ELb0ELb1EEEvNS_9BwdParamsE,"ax",@progbits
	.align	128
        .global         _ZN10layer_norm13ln_bwd_kernelINS_13Kernel_traitsIf13__nv_bfloat16fS2_fjLj7168ELj1ELj1ELj8ELj8ENS_18Kernel_traits_baseILj7168EfS2_fS2_fjLj256EEEEELb1ELb0ELb0ELb1EEEvNS_9BwdParamsE
        .type           _ZN10layer_norm13ln_bwd_kernelINS_13Kernel_traitsIf13__nv_bfloat16fS2_fjLj7168ELj1ELj1ELj8ELj8ENS_18Kernel_traits_baseILj7168EfS2_fS2_fjLj256EEEEELb1ELb0ELb0ELb1EEEvNS_9BwdParamsE,@function
        .size           _ZN10layer_norm13ln_bwd_kernelINS_13Kernel_traitsIf13__nv_bfloat16fS2_fjLj7168ELj1ELj1ELj8ELj8ENS_18Kernel_traits_baseILj7168EfS2_fS2_fjLj256EEEEELb1ELb0ELb0ELb1EEEvNS_9BwdParamsE,(.L_x_14375 - _ZN10layer_norm13ln_bwd_kernelINS_13Kernel_traitsIf13__nv_bfloat16fS2_fjLj7168ELj1ELj1ELj8ELj8ENS_18Kernel_traits_baseILj7168EfS2_fS2_fjLj256EEEEELb1ELb0ELb0ELb1EEEvNS_9BwdParamsE)
        .other          _ZN10layer_norm13ln_bwd_kernelINS_13Kernel_traitsIf13__nv_bfloat16fS2_fjLj7168ELj1ELj1ELj8ELj8ENS_18Kernel_traits_baseILj7168EfS2_fS2_fjLj256EEEEELb1ELb0ELb0ELb1EEEvNS_9BwdParamsE,@"STO_CUDA_ENTRY STV_DEFAULT"
_ZN10layer_norm13ln_bwd_kernelINS_13Kernel_traitsIf13__nv_bfloat16fS2_fjLj7168ELj1ELj1ELj8ELj8ENS_18Kernel_traits_baseILj7168EfS2_fS2_fjLj256EEEEELb1ELb0ELb0ELb1EEEvNS_9BwdParamsE:
.text._ZN10layer_norm13ln_bwd_kernelINS_13Kernel_traitsIf13__nv_bfloat16fS2_fjLj7168ELj1ELj1ELj8ELj8ENS_18Kernel_traits_baseILj7168EfS2_fS2_fjLj256EEEEELb1ELb0ELb0ELb1EEEvNS_9BwdParamsE:
        /* <DEDUP_REMOVED lines=66> */
[----:B------:R-:W1:Y:S03]  /*0420*/  LDCU UR14, c[0x0][0x408] ;  /* 0x00008100ff0e77ac */ /* 0x000e660008000800 */
[----:B------:R0:W5:Y:S01]  /*0430*/  LDG.E.128 R16, desc[UR4][R32.64+0x3000] ;  /* 0x0030000420107981 */ /* 0x000162000c1e1d00 */
[----:B------:R-:W3:Y:S03]  /*0440*/  LDCU UR10, c[0x0][0x388] ;  /* 0x00007100ff0a77ac */ /* 0x000ee60008000800 */
[----:B------:R0:W5:Y:S01]  /*0450*/  LDG.E.128 R12, desc[UR4][R32.64+0x4000] ;  /* 0x00400004200c7981 */ /* 0x000162000c1e1d00 */
[----:B------:R-:W4:Y:S03]  /*0460*/  LDCU.U8 UR7, c[0x0][0x410] ;  /* 0x00008200ff0777ac */ /* 0x000f260008000000 */
[----:B------:R0:W5:Y:S01]  /*0470*/  LDG.E.128 R8, desc[UR4][R32.64+0x5000] ;  /* 0x0050000420087981 */ /* 0x000162000c1e1d00 */
[----:B------:R-:W0:Y:S03]  /*0480*/  LDCU UR11, c[0x0][0x400] ;  /* 0x00008000ff0b77ac */ /* 0x000e260008000800 */
[----:B------:R0:W5:Y:S01]  /*0490*/  LDG.E.128 R4, desc[UR4][R32.64+0x6000] ;  /* 0x0060000420047981 */ /* 0x000162000c1e1d00 */
[----:B--2---:R-:W-:-:S02]  /*04a0*/  ISETP.NE.U32.AND P1, PT, R2, RZ, PT ;  /* 0x000000ff0200720c */ /* 0x004fc40003f25070 */
[----:B------:R-:W-:Y:S02]  /*04b0*/  CS2R R104, SRZ ;  /* 0x0000000000687805 */ /* 0x000fe4000001ff00 */
[----:B------:R-:W-:Y:S02]  /*04c0*/  MOV R2, UR6 ;  /* 0x0000000600027c02 */ /* 0x000fe40008000f00 */
[----:B------:R-:W-:Y:S02]  /*04d0*/  CS2R R106, SRZ ;  /* 0x00000000006a7805 */ /* 0x000fe4000001ff00 */
[----:B------:R-:W-:Y:S02]  /*04e0*/  ISETP.NE.AND.EX P1, PT, R3, RZ, PT, P1 ;  /* 0x000000ff0300720c */ /* 0x000fe40003f25310 */
[----:B------:R-:W-:Y:S02]  /*04f0*/  CS2R R108, SRZ ;  /* 0x00000000006c7805 */ /* 0x000fe4000001ff00 */
[----:B------:R-:W-:-:S02]  /*0500*/  MOV R3, RZ ;  /* 0x000000ff00037202 */ /* 0x000fc40000000f00 */
[----:B------:R-:W-:Y:S01]  /*0510*/  CS2R R110, SRZ ;  /* 0x00000000006e7805 */ /* 0x000fe2000001ff00 */
[----:B------:R-:W2:Y:S01]  /*0520*/  LDCU.64 UR12, c[0x0][0x478] ;  /* 0x00008f00ff0c77ac */ /* 0x000ea20008000a00 */
[----:B-1-34-:R-:W0:Y:S05]  /*0530*/  LDCU.64 UR8, c[0x0][0x438] ;  /* 0x00008700ff0877ac */ /* 0x01ae2a0008000a00 */
.L_x_6444:
[----:B------:R-:W1:Y:S01]  /*0540*/  LDC.64 R68, c[0x0][0x3c0] ;  /* 0x0000f000ff447b82 */ /* 0x000e620000000a00 */
[----:B------:R-:W-:-:S05]  /*0550*/  IMAD R0, R2, UR10, RZ ;  /* 0x0000000a02007c24 */ /* 0x000fca000f8e02ff */
[----:B------:R-:W-:Y:S02]  /*0560*/  SHF.R.S32.HI R61, RZ, 0x1f, R0 ;  /* 0x0000001fff3d7819 */ /* 0x000fe40000011400 */
[----:B------:R-:W3:Y:S02]  /*0570*/  LDC.64 R84, c[0x0][0x3a8] ;  /* 0x0000ea00ff547b82 */ /* 0x000ee40000000a00 */
[----:B------:R-:W-:-:S04]  /*0580*/  LEA.HI R0, R61, R0, RZ, 0x2 ;  /* 0x000000003d007211 */ /* 0x000fc800078f10ff */
[----:B------:R-:W-:Y:S02]  /*0590*/  LEA.HI.SX32 R135, R0, R153, 0x1e ;  /* 0x0000009900877211 */ /* 0x000fe400078ff2ff */
[----:B------:R-:W4:Y:S02]  /*05a0*/  LDC.64 R86, c[0x0][0x428] ;  /* 0x00010a00ff567b82 */ /* 0x000f240000000a00 */
[----:B------:R-:W-:Y:S01]  /*05b0*/  IADD3 R138, PT, PT, R135, 0x300, RZ ;  /* 0x00000300878a7810 */ /* 0x000fe20007ffe0ff */
[----:B-1----:R-:W-:-:S05]  /*05c0*/  IMAD.WIDE R68, R2, 0x4, R68 ;  /* 0x0000000402447825 */ /* 0x002fca00078e0244 */
[----:B------:R-:W1:Y:S01]  /*05d0*/  LDC.64 R150, c[0x0][0x3c8] ;  /* 0x0000f200ff967b82 */ /* 0x000e620000000a00 */
[----:B------:R-:W2:Y:S01]  /*05e0*/  LDG.E R0, desc[UR4][R68.64] ;  /* 0x0000000444007981 */ /* 0x000ea2000c1e1900 */
[C---:B------:R-:W-:Y:S01]  /*05f0*/  IADD3 R137, PT, PT, R135.reuse, 0x200, RZ ;  /* 0x0000020087897810 */ /* 0x040fe20007ffe0ff */
[----:B---3--:R-:W-:Y:S01]  /*0600*/  IMAD.WIDE.U32 R72, R138, 0x10, R84 ;  /* 0x000000108a487825 */ /* 0x008fe200078e0054 */
[----:B------:R-:W-:-:S03]  /*0610*/  IADD3 R136, PT, PT, R135, 0x100, RZ ;  /* 0x0000010087887810 */ /* 0x000fc60007ffe0ff */
[--C-:B------:R-:W-:Y:S02]  /*0620*/  IMAD.WIDE.U32 R60, R135, 0x10, R84.reuse ;  /* 0x00000010873c7825 */ /* 0x100fe400078e0054 */
[----:B------:R-:W3:Y:S02]  /*0630*/  LDG.E.128 R72, desc[UR4][R72.64] ;  /* 0x0000000448487981 */ /* 0x000ee4000c1e1d00 */
[----:B------:R-:W-:Y:S02]  /*0640*/  IMAD.WIDE.U32 R70, R137, 0x10, R84 ;  /* 0x0000001089467825 */ /* 0x000fe400078e0054 */
[----:B------:R-:W3:Y:S02]  /*0650*/  LDG.E.128 R60, desc[UR4][R60.64] ;  /* 0x000000043c3c7981 */ /* 0x000ee4000c1e1d00 */
[----:B----4-:R-:W-:Y:S02]  /*0660*/  IMAD.WIDE.U32 R172, R135, 0x8, R86 ;  /* 0x0000000887ac7825 */ /* 0x010fe400078e0056 */
[----:B------:R-:W4:Y:S02]  /*0670*/  LDG.E.128 R68, desc[UR4][R70.64] ;  /* 0x0000000446447981 */ /* 0x000f24000c1e1d00 */
[----:B------:R-:W-:-:S02]  /*0680*/  IMAD.WIDE.U32 R64, R136, 0x10, R84 ;  /* 0x0000001088407825 */ /* 0x000fc400078e0054 */
[----:B------:R-:W4:Y:S01]  /*0690*/  LDG.E.64 R172, desc[UR4][R172.64] ;  /* 0x00000004acac7981 */ /* 0x000f22000c1e1b00 */
[----:B------:R-:W-:-:S03]  /*06a0*/  IADD3 R139, PT, PT, R135, 0x400, RZ ;  /* 0x00000400878b7810 */ /* 0x000fc60007ffe0ff */
[----:B------:R-:W4:Y:S02]  /*06b0*/  LDG.E.128 R64, desc[UR4][R64.64] ;  /* 0x0000000440407981 */ /* 0x000f24000c1e1d00 */
[----:B------:R-:W-:-:S04]  /*06c0*/  IMAD.WIDE.U32 R76, R139, 0x10, R84 ;  /* 0x000000108b4c7825 */ /* 0x000fc800078e0054 */
[----:B-1----:R-:W-:Y:S02]  /*06d0*/  IMAD.WIDE R150, R2, 0x4, R150 ;  /* 0x0000000402967825 */ /* 0x002fe400078e0296 */
[----:B------:R-:W4:Y:S01]  /*06e0*/  LDG.E.128 R76, desc[UR4][R76.64] ;  /* 0x000000044c4c7981 */ /* 0x000f22000c1e1d00 */
[C---:B------:R-:W-:Y:S01]  /*06f0*/  IADD3 R140, PT, PT, R135.reuse, 0x500, RZ ;  /* 0x00000500878c7810 */ /* 0x040fe20007ffe0ff */
[--C-:B------:R-:W-:Y:S02]  /*0700*/  IMAD.WIDE.U32 R156, R136, 0x8, R86.reuse ;  /* 0x00000008889c7825 */ /* 0x100fe400078e0056 */
[----:B------:R-:W4:Y:S01]  /*0710*/  LDG.E R151, desc[UR4][R150.64] ;  /* 0x0000000496977981 */ /* 0x000f22000c1e1900 */
[----:B------:R-:W-:Y:S01]  /*0720*/  IADD3 R141, PT, PT, R135, 0x600, RZ ;  /* 0x00000600878d7810 */ /* 0x000fe20007ffe0ff */
[C---:B------:R-:W-:Y:S02]  /*0730*/  IMAD.WIDE.U32 R154, R140.reuse, 0x8, R86 ;  /* 0x000000088c9a7825 */ /* 0x040fe400078e0056 */
[----:B------:R-:W4:Y:S02]  /*0740*/  LDG.E.64 R156, desc[UR4][R156.64] ;  /* 0x000000049c9c7981 */ /* 0x000f24000c1e1b00 */
[----:B------:R-:W-:-:S02]  /*0750*/  IMAD.WIDE.U32 R80, R140, 0x10, R84 ;  /* 0x000000108c507825 */ /* 0x000fc400078e0054 */
[----:B------:R-:W4:Y:S02]  /*0760*/  LDG.E.64 R154, desc[UR4][R154.64] ;  /* 0x000000049a9a7981 */ /* 0x000f24000c1e1b00 */
[----:B------:R-:W-:Y:S02]  /*0770*/  IMAD.WIDE.U32 R84, R141, 0x10, R84 ;  /* 0x000000108d547825 */ /* 0x000fe400078e0054 */
[----:B------:R-:W4:Y:S02]  /*0780*/  LDG.E.128 R80, desc[UR4][R80.64] ;  /* 0x0000000450507981 */ /* 0x000f24000c1e1d00 */
[----:B------:R-:W-:-:S04]  /*0790*/  IMAD.WIDE.U32 R158, R137, 0x8, R86 ;  /* 0x00000008899e7825 */ /* 0x000fc800078e0056 */
[--C-:B------:R-:W-:Y:S02]  /*07a0*/  IMAD.WIDE.U32 R162, R138, 0x8, R86.reuse ;  /* 0x000000088aa27825 */ /* 0x100fe400078e0056 */
[----:B------:R-:W4:Y:S02]  /*07b0*/  LDG.E.64 R158, desc[UR4][R158.64] ;  /* 0x000000049e9e7981 */ /* 0x000f24000c1e1b00 */
[--C-:B------:R-:W-:Y:S02]  /*07c0*/  IMAD.WIDE.U32 R160, R139, 0x8, R86.reuse ;  /* 0x000000088ba07825 */ /* 0x100fe400078e0056 */
[----:B------:R-:W4:Y:S02]  /*07d0*/  LDG.E.64 R162, desc[UR4][R162.64] ;  /* 0x00000004a2a27981 */ /* 0x000f24000c1e1b00 */
[----:B------:R-:W-:Y:S02]  /*07e0*/  IMAD.WIDE.U32 R152, R141, 0x8, R86 ;  /* 0x000000088d987825 */ /* 0x000fe400078e0056 */
[----:B------:R-:W4:Y:S04]  /*07f0*/  LDG.E.128 R84, desc[UR4][R84.64] ;  /* 0x0000000454547981 */ /* 0x000f28000c1e1d00 */
[----:B------:R-:W4:Y:S04]  /*0800*/  LDG.E.64 R160, desc[UR4][R160.64] ;  /* 0x00000004a0a07981 */ /* 0x000f28000c1e1b00 */
[----:B------:R-:W4:Y:S01]  /*0810*/  LDG.E.64 R152, desc[UR4][R152.64] ;  /* 0x0000000498987981 */ /* 0x000f22000c1e1b00 */
[----:B0-----:R-:W-:-:S04]  /*0820*/  ISETP.NE.U32.AND P0, PT, RZ, UR8, PT ;  /* 0x00000008ff007c0c */ /* 0x001fc8000bf05070 */
[----:B------:R-:W-:Y:S02]  /*0830*/  ISETP.NE.AND.EX P0, PT, RZ, UR9, PT, P0 ;  /* 0x00000009ff007c0c */ /* 0x000fe4000bf05300 */
[----:B------:R-:W-:-:S04]  /*0840*/  ISETP.NE.AND P4, PT, RZ, UR7, PT ;  /* 0x00000007ff007c0c */ /* 0x000fc8000bf85270 */
[----:B--2---:R-:W-:-:S05]  /*0850*/  FSEL R218, R0, RZ, !P4 ;  /* 0x000000ff00da7208 */ /* 0x004fca0006000000 */
[C---:B---3--:R-:W-:Y:S01]  /*0860*/  FADD.FTZ R192, -R218.reuse, R74 ;  /* 0x0000004adac07221 */ /* 0x048fe20000010100 */
[C---:B------:R-:W-:Y:S02]  /*0870*/  FADD.FTZ R194, -R218.reuse, R75 ;  /* 0x0000004bdac27221 */ /* 0x040fe40000010100 */
[----:B------:R-:W0:Y:S01]  /*0880*/  @P0 LDC.64 R74, c[0x0][0x438] ;  /* 0x00010e00ff4a0b82 */ /* 0x000e220000000a00 */
[C---:B------:R-:W-:Y:S01]  /*0890*/  FADD.FTZ R188, -R218.reuse, R72 ;  /* 0x00000048dabc7221 */ /* 0x040fe20000010100 */
[C---:B------:R-:W-:Y:S01]  /*08a0*/  FADD.FTZ R190, -R218.reuse, R73 ;  /* 0x00000049dabe7221 */ /* 0x040fe20000010100 */
[C---:B------:R-:W-:Y:S01]  /*08b0*/  FADD.FTZ R0, -R218.reuse, R60 ;  /* 0x0000003cda007221 */ /* 0x040fe20000010100 */
[----:B------:R-:W-:-:S04]  /*08c0*/  FADD.FTZ R164, -R218, R61 ;  /* 0x0000003ddaa47221 */ /* 0x000fc80000010100 */
[----:B------:R-:W1:Y:S01]  /*08d0*/  @P0 LDC.64 R72, c[0x0][0x438] ;  /* 0x00010e00ff480b82 */ /* 0x000e620000000a00 */
[C---:B----4-:R-:W-:Y:S01]  /*08e0*/  FADD.FTZ R184, -R218.reuse, R70 ;  /* 0x00000046dab87221 */ /* 0x050fe20000010100 */
[C---:B------:R-:W-:Y:S01]  /*08f0*/  FADD.FTZ R186, -R218.reuse, R71 ;  /* 0x00000047daba7221 */ /* 0x040fe20000010100 */
[C---:B------:R-:W-:Y:S01]  /*0900*/  FADD.FTZ R166, -R218.reuse, R62 ;  /* 0x0000003edaa67221 */ /* 0x040fe20000010100 */
[----:B------:R-:W-:-:S04]  /*0910*/  FADD.FTZ R170, -R218, R63 ;  /* 0x0000003fdaaa7221 */ /* 0x000fc80000010100 */
[----:B------:R-:W2:Y:S01]  /*0920*/  @P0 LDC.64 R60, c[0x0][0x438] ;  /* 0x00010e00ff3c0b82 */ /* 0x000ea20000000a00 */
[----:B------:R-:W-:Y:S01]  /*0930*/  MOV R168, R172 ;  /* 0x000000ac00a87202 */ /* 0x000fe20000000f00 */
[----:B------:R-:W-:Y:S01]  /*0940*/  FADD.FTZ R174, -R218, R65 ;  /* 0x00000041daae7221 */ /* 0x000fe20000010100 */
[----:B------:R-:W-:Y:S01]  /*0950*/  SHF.R.U64 R167, R172, 0x10, R173 ;  /* 0x00000010aca77819 */ /* 0x000fe200000012ad */
[----:B------:R-:W-:-:S04]  /*0960*/  FADD.FTZ R172, -R218, R64 ;  /* 0x00000040daac7221 */ /* 0x000fc80000010100 */
[----:B------:R-:W3:Y:S01]  /*0970*/  @P0 LDC.64 R70, c[0x0][0x438] ;  /* 0x00010e00ff460b82 */ /* 0x000ee20000000a00 */
[C---:B------:R-:W-:Y:S01]  /*0980*/  FADD.FTZ R180, -R218.reuse, R68 ;  /* 0x00000044dab47221 */ /* 0x040fe20000010100 */
[----:B------:R-:W-:-:S06]  /*0990*/  FADD.FTZ R182, -R218, R69 ;  /* 0x00000045dab67221 */ /* 0x000fcc0000010100 */
[----:B------:R-:W4:Y:S08]  /*09a0*/  @P0 LDC.64 R62, c[0x0][0x438] ;  /* 0x00010e00ff3e0b82 */ /* 0x000f300000000a00 */
[----:B------:R-:W4:Y:S01]  /*09b0*/  @P0 LDC.64 R64, c[0x0][0x438] ;  /* 0x00010e00ff400b82 */ /* 0x000f220000000a00 */
[----:B0-----:R-:W-:-:S04]  /*09c0*/  @P0 IMAD.WIDE.U32 R74, R135, 0x10, R74 ;  /* 0x00000010874a0825 */ /* 0x001fc800078e004a */
[C---:B------:R-:W-:Y:S01]  /*09d0*/  FADD.FTZ R196, -R218.reuse, R76 ;  /* 0x0000004cdac47221 */ /* 0x040fe20000010100 */
[----:B------:R-:W-:Y:S01]  /*09e0*/  FADD.FTZ R198, -R218, R77 ;  /* 0x0000004ddac67221 */ /* 0x000fe20000010100 */
[----:B-1----:R-:W-:Y:S01]  /*09f0*/  @P0 IMAD.WIDE.U32 R72, R136, 0x10, R72 ;  /* 0x0000001088480825 */ /* 0x002fe200078e0048 */
[----:B-----5:R0:W5:Y:S01]  /*0a00*/  @P0 LDG.E.128 R32, desc[UR4][R74.64] ;  /* 0x000000044a200981 */ /* 0x020162000c1e1d00 */
[----:B------:R-:W1:Y:S02]  /*0a10*/  LDC.64 R68, c[0x0][0x3b0] ;  /* 0x0000ec00ff447b82 */ /* 0x000e640000000a00 */
[----:B--2---:R-:W-:Y:S01]  /*0a20*/  @P0 IMAD.WIDE.U32 R60, R141, 0x10, R60 ;  /* 0x000000108d3c0825 */ /* 0x004fe200078e003c */
[----:B------:R2:W5:Y:S01]  /*0a30*/  @P0 LDG.E.128 R36, desc[UR4][R72.64] ;  /* 0x0000000448240981 */ /* 0x000562000c1e1d00 */
[----:B------:R-:W-:Y:S02]  /*0a40*/  MOV R169, R173 ;  /* 0x000000ad00a97202 */ /* 0x000fe40000000f00 */
[----:B------:R-:W-:Y:S01]  /*0a50*/  FMUL.FTZ R0, R151, R0 ;  /* 0x0000000097007220 */ /* 0x000fe20000410000 */
[----:B---3--:R-:W-:Y:S01]  /*0a60*/  @P0 IMAD.WIDE.U32 R70, R137, 0x10, R70 ;  /* 0x0000001089460825 */ /* 0x008fe200078e0046 */
[----:B------:R-:W-:Y:S01]  /*0a70*/  SHF.R.U32.HI R165, RZ, 0x10, R173 ;  /* 0x00000010ffa57819 */ /* 0x000fe200000116ad */
[----:B------:R3:W5:Y:S01]  /*0a80*/  @P0 LDG.E.128 R56, desc[UR4][R60.64] ;  /* 0x000000043c380981 */ /* 0x000762000c1e1d00 */
[----:B------:R-:W1:Y:S01]  /*0a90*/  @P1 LDC.64 R76, c[0x0][0x3e0] ;  /* 0x0000f800ff4c1b82 */ /* 0x000e620000000a00 */
[----:B0-----:R-:W-:Y:S01]  /*0aa0*/  SHF.L.U32 R75, R168, 0x10, RZ ;  /* 0x00000010a84b7819 */ /* 0x001fe200000006ff */
[----:B----4-:R-:W-:-:S04]  /*0ab0*/  @P0 IMAD.WIDE.U32 R62, R140, 0x10, R62 ;  /* 0x000000108c3e0825 */ /* 0x010fc800078e003e */
[----:B------:R-:W-:Y:S01]  /*0ac0*/  FMUL.FTZ R201, R151, R164 ;  /* 0x000000a497c97220 */ /* 0x000fe20000410000 */
[----:B--2---:R-:W-:Y:S01]  /*0ad0*/  SHF.L.U32 R72, R167, 0x10, RZ ;  /* 0x00000010a7487819 */ /* 0x004fe200000006ff */
[----:B------:R-:W-:Y:S01]  /*0ae0*/  FADD.FTZ R200, -R218, R78 ;  /* 0x0000004edac87221 */ /* 0x000fe20000010100 */
[----:B------:R-:W-:Y:S01]  /*0af0*/  FMUL.FTZ R205, R28, R75 ;  /* 0x0000004b1ccd7220 */ /* 0x000fe20000410000 */
[----:B------:R-:W-:Y:S01]  /*0b00*/  SHF.L.U32 R73, R169, 0x10, RZ ;  /* 0x00000010a9497819 */ /* 0x000fe200000006ff */
[----:B------:R-:W-:Y:S01]  /*0b10*/  FADD.FTZ R202, -R218, R79 ;  /* 0x0000004fdaca7221 */ /* 0x000fe20000010100 */
[----:B------:R-:W-:Y:S01]  /*0b20*/  FMUL.FTZ R164, R29, R72 ;  /* 0x000000481da47220 */ /* 0x000fe20000410000 */
[----:B---3--:R-:W-:Y:S01]  /*0b30*/  FADD.FTZ R61, RZ, R205 ;  /* 0x000000cdff3d7221 */ /* 0x008fe20000010000 */
[----:B------:R-:W-:-:S04]  /*0b40*/  @P0 IMAD.WIDE.U32 R64, R139, 0x10, R64 ;  /* 0x000000108b400825 */ /* 0x000fc800078e0040 */
[----:B------:R-:W-:Y:S01]  /*0b50*/  FFMA.FTZ R60, R0, R205, RZ ;  /* 0x000000cd003c7223 */ /* 0x000fe200000100ff */
[----:B------:R0:W5:Y:S01]  /*0b60*/  @P0 LDG.E.128 R40, desc[UR4][R70.64] ;  /* 0x0000000446280981 */ /* 0x000162000c1e1d00 */
[----:B------:R-:W-:Y:S01]  /*0b70*/  MOV R173, R156 ;  /* 0x0000009c00ad7202 */ /* 0x000fe20000000f00 */
[----:B-1----:R-:W-:Y:S02]  /*0b80*/  IMAD.WIDE.U32 R78, R140, 0x4, R68 ;  /* 0x000000048c4e7825 */ /* 0x002fe400078e0044 */
[----:B------:R1:W5:Y:S02]  /*0b90*/  @P0 LDG.E.128 R52, desc[UR4][R62.64] ;  /* 0x000000043e340981 */ /* 0x000364000c1e1d00 */
[----:B------:R-:W-:Y:S01]  /*0ba0*/  FMUL.FTZ R167, R30, R73 ;  /* 0x000000491ea77220 */ /* 0x000fe20000410000 */
[----:B------:R-:W-:Y:S01]  /*0bb0*/  FMUL.FTZ R166, R151, R166 ;  /* 0x000000a697a67220 */ /* 0x000fe20000410000 */
[----:B------:R-:W-:Y:S01]  /*0bc0*/  MOV R187, R154 ;  /* 0x0000009a00bb7202 */ /* 0x000fe20000000f00 */
[----:B------:R2:W5:Y:S01]  /*0bd0*/  @P0 LDG.E.128 R48, desc[UR4][R64.64] ;  /* 0x0000000440300981 */ /* 0x000562000c1e1d00 */
[----:B0-----:R-:W-:-:S02]  /*0be0*/  SHF.L.U32 R70, R165, 0x10, RZ ;  /* 0x00000010a5467819 */ /* 0x001fc400000006ff */
[----:B------:R-:W-:Y:S01]  /*0bf0*/  SHF.R.U64 R189, R154, 0x10, R155 ;  /* 0x000000109abd7819 */ /* 0x000fe2000000129b */
[----:B-1----:R-:W-:Y:S01]  /*0c00*/  FADD.FTZ R62, R164, R61 ;  /* 0x0000003da43e7221 */ /* 0x002fe20000010000 */
[----:B------:R-:W-:Y:S01]  /*0c10*/  FFMA.FTZ R61, R201, R164, R60 ;  /* 0x000000a4c93d7223 */ /* 0x000fe2000001003c */
[----:B------:R-:W-:Y:S01]  /*0c20*/  SHF.R.U64 R156, R156, 0x10, R157 ;  /* 0x000000109c9c7819 */ /* 0x000fe2000000129d */
[----:B------:R0:W5:Y:S01]  /*0c30*/  LDG.E R154, desc[UR4][R78.64] ;  /* 0x000000044e9a7981 */ /* 0x000162000c1e1900 */
[----:B--2---:R-:W-:Y:S01]  /*0c40*/  SHF.L.U32 R65, R173, 0x10, RZ ;  /* 0x00000010ad417819 */ /* 0x004fe200000006ff */
[----:B------:R-:W-:Y:S01]  /*0c50*/  FADD.FTZ R63, R167, R62 ;  /* 0x0000003ea73f7221 */ /* 0x000fe20000010000 */
[----:B------:R-:W-:Y:S01]  /*0c60*/  FMUL.FTZ R170, R151, R170 ;  /* 0x000000aa97aa7220 */ /* 0x000fe20000410000 */
[----:B------:R-:W-:Y:S01]  /*0c70*/  FFMA.FTZ R61, R166, R167, R61 ;  /* 0x000000a7a63d7223 */ /* 0x000fe2000001003d */
[C---:B------:R-:W-:Y:S01]  /*0c80*/  FADD.FTZ R176, -R218.reuse, R66 ;  /* 0x00000042dab07221 */ /* 0x040fe20000010100 */
[C---:B------:R-:W-:Y:S01]  /*0c90*/  FADD.FTZ R178, -R218.reuse, R67 ;  /* 0x00000043dab27221 */ /* 0x040fe20000010100 */
[C---:B------:R-:W-:Y:S01]  /*0ca0*/  FADD.FTZ R204, -R218.reuse, R80 ;  /* 0x00000050dacc7221 */ /* 0x040fe20000010100 */
[C---:B------:R-:W-:Y:S01]  /*0cb0*/  FADD.FTZ R206, -R218.reuse, R81 ;  /* 0x00000051dace7221 */ /* 0x040fe20000010100 */
[----:B0-----:R-:W-:Y:S01]  /*0cc0*/  FMUL.FTZ R78, R31, R70 ;  /* 0x000000461f4e7220 */ /* 0x001fe20000410000 */
[C---:B------:R-:W-:Y:S01]  /*0cd0*/  FADD.FTZ R208, -R218.reuse, R82 ;  /* 0x00000052dad07221 */ /* 0x040fe20000010100 */
[C---:B------:R-:W-:Y:S01]  /*0ce0*/  FADD.FTZ R210, -R218.reuse, R83 ;  /* 0x00000053dad27221 */ /* 0x040fe20000010100 */
[C---:B------:R-:W-:Y:S01]  /*0cf0*/  FADD.FTZ R212, -R218.reuse, R84 ;  /* 0x00000054dad47221 */ /* 0x040fe20000010100 */
[C---:B------:R-:W-:Y:S01]  /*0d00*/  FADD.FTZ R214, -R218.reuse, R85 ;  /* 0x00000055dad67221 */ /* 0x040fe20000010100 */
[C---:B------:R-:W-:Y:S01]  /*0d10*/  FADD.FTZ R216, -R218.reuse, R86 ;  /* 0x00000056dad87221 */ /* 0x040fe20000010100 */
[----:B------:R-:W-:Y:S01]  /*0d20*/  MOV R171, R157 ;  /* 0x0000009d00ab7202 */ /* 0x000fe20000000f00 */
[----:B------:R-:W-:Y:S01]  /*0d30*/  FADD.FTZ R218, -R218, R87 ;  /* 0x00000057dada7221 */ /* 0x000fe20000010100 */
[----:B------:R-:W-:Y:S01]  /*0d40*/  SHF.L.U32 R71, R156, 0x10, RZ ;  /* 0x000000109c477819 */ /* 0x000fe200000006ff */
[----:B------:R-:W-:-:S04]  /*0d50*/  IMAD.WIDE.U32 R86, R137, 0x4, R68 ;  /* 0x0000000489567825 */ /* 0x000fc800078e0044 */
[----:B------:R-:W-:Y:S01]  /*0d60*/  FMUL.FTZ R220, R24, R65 ;  /* 0x0000004118dc7220 */ /* 0x000fe20000410000 */
[----:B------:R-:W-:Y:S01]  /*0d70*/  FADD.FTZ R63, R78, R63 ;  /* 0x0000003f4e3f7221 */ /* 0x000fe20000010000 */
[----:B------:R-:W-:Y:S01]  /*0d80*/  FMUL.FTZ R203, R151, R172 ;  /* 0x000000ac97cb7220 */ /* 0x000fe20000410000 */
[----:B------:R-:W-:Y:S01]  /*0d90*/  FFMA.FTZ R60, R170, R78, R61 ;  /* 0x0000004eaa3c7223 */ /* 0x000fe2000001003d */
[----:B------:R-:W-:Y:S01]  /*0da0*/  @P1 IMAD.WIDE R76, R2, 0x2, R76 ;  /* 0x00000002024c1825 */ /* 0x000fe200078e024c */
[----:B------:R-:W-:-:S03]  /*0db0*/  SHF.R.U32.HI R157, RZ, 0x10, R157 ;  /* 0x00000010ff9d7819 */ /* 0x000fc6000001169d */
[----:B------:R-:W-:Y:S01]  /*0dc0*/  FMUL.FTZ R211, R25, R71 ;  /* 0x0000004719d37220 */ /* 0x000fe20000410000 */
[----:B------:R-:W-:Y:S01]  /*0dd0*/  SHF.L.U32 R74, R171, 0x10, RZ ;  /* 0x00000010ab4a7819 */ /* 0x000fe200000006ff */
[----:B------:R-:W-:Y:S01]  /*0de0*/  FADD.FTZ R62, R220, R63 ;  /* 0x0000003fdc3e7221 */ /* 0x000fe20000010000 */
[----:B------:R-:W-:Y:S01]  /*0df0*/  FMUL.FTZ R174, R151, R174 ;  /* 0x000000ae97ae7220 */ /* 0x000fe20000410000 */
[----:B------:R-:W-:Y:S01]  /*0e00*/  FFMA.FTZ R61, R203, R220, R60 ;  /* 0x000000dccb3d7223 */ /* 0x000fe2000001003c */
[----:B------:R0:W5:Y:S01]  /*0e10*/  LDG.E R86, desc[UR4][R86.64] ;  /* 0x0000000456567981 */ /* 0x000162000c1e1900 */
[----:B------:R-:W-:Y:S01]  /*0e20*/  MOV R177, R158 ;  /* 0x0000009e00b17202 */ /* 0x000fe20000000f00 */
[----:B------:R-:W-:Y:S01]  /*0e30*/  FADD.FTZ R63, R211, R62 ;  /* 0x0000003ed33f7221 */ /* 0x000fe20000010000 */
[----:B------:R-:W-:Y:S01]  /*0e40*/  SHF.L.U32 R213, R157, 0x10, RZ ;  /* 0x000000109dd57819 */ /* 0x000fe200000006ff */
[----:B------:R1:W2:Y:S01]  /*0e50*/  @P1 LDG.E.U16 R76, desc[UR4][R76.64] ;  /* 0x000000044c4c1981 */ /* 0x0002a2000c1e1500 */
[----:B------:R-:W-:Y:S01]  /*0e60*/  FFMA.FTZ R60, R174, R211, R61 ;  /* 0x000000d3ae3c7223 */ /* 0x000fe2000001003d */
[----:B------:R-:W-:-:S02]  /*0e70*/  SHF.R.U64 R158, R158, 0x10, R159 ;  /* 0x000000109e9e7819 */ /* 0x000fc4000000129f */
[----:B------:R-:W-:Y:S01]  /*0e80*/  MOV R175, R159 ;  /* 0x0000009f00af7202 */ /* 0x000fe20000000f00 */
[C---:B------:R-:W-:Y:S01]  /*0e90*/  FMUL.FTZ R169, R151.reuse, R180 ;  /* 0x000000b497a97220 */ /* 0x040fe20000410000 */
[----:B0-----:R-:W-:Y:S01]  /*0ea0*/  FMUL.FTZ R87, R151, R194 ;  /* 0x000000c297577220 */ /* 0x001fe20000410000 */
[----:B------:R-:W-:Y:S01]  /*0eb0*/  FMUL.FTZ R194, R26, R74 ;  /* 0x0000004a1ac27220 */ /* 0x000fe20000410000 */
[----:B------:R-:W-:Y:S02]  /*0ec0*/  SHF.L.U32 R221, R177, 0x10, RZ ;  /* 0x00000010b1dd7819 */ /* 0x000fe400000006ff */
[----:B------:R-:W-:Y:S01]  /*0ed0*/  MOV R183, R160 ;  /* 0x000000a000b77202 */ /* 0x000fe20000000f00 */
[----:B-1----:R-:W-:Y:S01]  /*0ee0*/  FMUL.FTZ R77, R151, R176 ;  /* 0x000000b0974d7220 */ /* 0x002fe20000410000 */
        /* <DEDUP_REMOVED lines=8> */
[----:B------:R-:W-:Y:S01]  /*0f70*/  FFMA.FTZ R60, R178, R209, R61 ;  /* 0x000000d1b23c7223 */ /* 0x000fe2000001003d */
[----:B------:R-:W-:Y:S01]  /*0f80*/  SHF.R.U32.HI R159, RZ, 0x10, R159 ;  /* 0x00000010ff9f7819 */ /* 0x000fe2000001169f */
[----:B------:R-:W-:Y:S01]  /*0f90*/  FMUL.FTZ R207, R21, R215 ;  /* 0x000000d715cf7220 */ /* 0x000fe20000410000 */
[----:B------:R-:W-:Y:S01]  /*0fa0*/  SHF.L.U32 R217, R175, 0x10, RZ ;  /* 0x00000010afd97819 */ /* 0x000fe200000006ff */
[----:B------:R-:W-:Y:S01]  /*0fb0*/  FADD.FTZ R62, R190, R63 ;  /* 0x0000003fbe3e7221 */ /* 0x000fe20000010000 */
[----:B------:R-:W-:Y:S01]  /*0fc0*/  FMUL.FTZ R182, R151, R182 ;  /* 0x000000b697b67220 */ /* 0x000fe20000410000 */
[----:B------:R-:W-:Y:S01]  /*0fd0*/  FFMA.FTZ R61, R169, R190, R60 ;  /* 0x000000bea93d7223 */ /* 0x000fe2000001003c */
[----:B------:R-:W-:Y:S01]  /*0fe0*/  MOV R179, R162 ;  /* 0x000000a200b37202 */ /* 0x000fe20000000f00 */
[----:B------:R-:W-:Y:S01]  /*0ff0*/  FADD.FTZ R62, R207, R62 ;  /* 0x0000003ecf3e7221 */ /* 0x000fe20000010000 */
[----:B------:R-:W-:Y:S01]  /*1000*/  SHF.L.U32 R219, R159, 0x10, RZ ;  /* 0x000000109fdb7819 */ /* 0x000fe200000006ff */
[----:B------:R-:W-:Y:S01]  /*1010*/  FMUL.FTZ R184, R151, R184 ;  /* 0x000000b897b87220 */ /* 0x000fe20000410000 */
[----:B------:R-:W-:Y:S01]  /*1020*/  SHF.L.U32 R227, R183, 0x10, RZ ;  /* 0x00000010b7e37819 */ /* 0x000fe200000006ff */
[----:B------:R-:W-:Y:S01]  /*1030*/  FMUL.FTZ R183, R22, R217 ;  /* 0x000000d916b77220 */ /* 0x000fe20000410000 */
[----:B------:R-:W-:Y:S01]  /*1040*/  FFMA.FTZ R61, R182, R207, R61 ;  /* 0x000000cfb63d7223 */ /* 0x000fe2000001003d */
[----:B------:R-:W-:Y:S01]  /*1050*/  SHF.R.U64 R162, R162, 0x10, R163 ;  /* 0x00000010a2a27819 */ /* 0x000fe200000012a3 */
[----:B------:R-:W-:Y:S01]  /*1060*/  FMUL.FTZ R165, R151, R186 ;  /* 0x000000ba97a57220 */ /* 0x000fe20000410000 */
[----:B------:R-:W-:Y:S01]  /*1070*/  MOV R181, R163 ;  /* 0x000000a300b57202 */ /* 0x000fe20000000f00 */
        /* <DEDUP_REMOVED lines=11> */
[----:B------:R-:W-:Y:S01]  /*1130*/  FMUL.FTZ R180, R17, R222 ;  /* 0x000000de11b47220 */ /* 0x000fe20000410000 */
[----:B------:R-:W-:Y:S01]  /*1140*/  FADD.FTZ R63, R181, R62 ;  /* 0x0000003eb53f7221 */ /* 0x000fe20000010000 */
[----:B------:R-:W-:Y:S01]  /*1150*/  FFMA.FTZ R60, R188, R181, R61 ;  /* 0x000000b5bc3c7223 */ /* 0x000fe2000001003d */
[----:B------:R-:W-:Y:S01]  /*1160*/  IMAD.WIDE.U32 R82, R135, 0x4, R68 ;  /* 0x0000000487527825 */ /* 0x000fe200078e0044 */
[----:B------:R-:W-:-:S03]  /*1170*/  SHF.L.U32 R224, R163, 0x10, RZ ;  /* 0x00000010a3e07819 */ /* 0x000fc600000006ff */
[----:B------:R-:W-:Y:S01]  /*1180*/  FMUL.FTZ R179, R18, R225 ;  /* 0x000000e112b37220 */ /* 0x000fe20000410000 */
[----:B------:R-:W-:Y:S01]  /*1190*/  FADD.FTZ R62, R180, R63 ;  /* 0x0000003fb43e7221 */ /* 0x000fe20000010000 */
[----:B------:R-:W-:Y:S01]  /*11a0*/  FMUL.FTZ R192, R151, R192 ;  /* 0x000000c097c07220 */ /* 0x000fe20000410000 */
[----:B------:R-:W-:Y:S01]  /*11b0*/  FFMA.FTZ R61, R157, R180, R60 ;  /* 0x000000b49d3d7223 */ /* 0x000fe2000001003c */
[----:B------:R-:W-:Y:S01]  /*11c0*/  SHF.R.U64 R160, R160, 0x10, R161 ;  /* 0x00000010a0a07819 */ /* 0x000fe200000012a1 */
[----:B------:R-:W-:Y:S01]  /*11d0*/  FMUL.FTZ R176, R19, R224 ;  /* 0x000000e013b07220 */ /* 0x000fe20000410000 */
[----:B------:R-:W-:Y:S01]  /*11e0*/  FADD.FTZ R63, R179, R62 ;  /* 0x0000003eb33f7221 */ /* 0x000fe20000010000 */
[----:B------:R0:W5:Y:S01]  /*11f0*/  LDG.E R82, desc[UR4][R82.64] ;  /* 0x0000000452527981 */ /* 0x000162000c1e1900 */
[----:B------:R-:W-:Y:S01]  /*1200*/  FFMA.FTZ R60, R192, R179, R61 ;  /* 0x000000b3c03c7223 */ /* 0x000fe2000001003d */
[----:B------:R-:W-:Y:S01]  /*1210*/  MOV R185, R161 ;  /* 0x000000a100b97202 */ /* 0x000fe20000000f00 */
[----:B------:R-:W-:Y:S01]  /*1220*/  FMUL.FTZ R177, R12, R227 ;  /* 0x000000e30cb17220 */ /* 0x000fe20000410000 */
[----:B------:R-:W-:Y:S01]  /*1230*/  FADD.FTZ R62, R176, R63 ;  /* 0x0000003fb03e7221 */ /* 0x000fe20000010000 */
[----:B------:R-:W-:Y:S01]  /*1240*/  FMUL.FTZ R196, R151, R196 ;  /* 0x000000c497c47220 */ /* 0x000fe20000410000 */
[----:B------:R-:W-:Y:S01]  /*1250*/  FFMA.FTZ R63, R87, R176, R60 ;  /* 0x000000b0573f7223 */ /* 0x000fe2000001003c */
[C---:B------:R-:W-:Y:S01]  /*1260*/  FMUL.FTZ R79, R151.reuse, R202 ;  /* 0x000000ca974f7220 */ /* 0x040fe20000410000 */
[----:B------:R-:W-:Y:S01]  /*1270*/  FMUL.FTZ R200, R151, R200 ;  /* 0x000000c897c87220 */ /* 0x000fe20000410000 */
[----:B------:R-:W-:Y:S01]  /*1280*/  SHF.L.U32 R187, R187, 0x10, RZ ;  /* 0x00000010bbbb7819 */ /* 0x000fe200000006ff */
[----:B0-----:R-:W-:Y:S01]  /*1290*/  FMUL.FTZ R83, R151, R198 ;  /* 0x000000c697537220 */ /* 0x001fe20000410000 */
[----:B------:R-:W-:Y:S01]  /*12a0*/  SHF.L.U32 R198, R160, 0x10, RZ ;  /* 0x00000010a0c67819 */ /* 0x000fe200000006ff */
[----:B------:R-:W-:Y:S01]  /*12b0*/  FADD.FTZ R61, R177, R62 ;  /* 0x0000003eb13d7221 */ /* 0x000fe20000010000 */
[----:B------:R-:W-:Y:S01]  /*12c0*/  SHF.R.U32.HI R161, RZ, 0x10, R161 ;  /* 0x00000010ffa17819 */ /* 0x000fe200000116a1 */
[----:B------:R-:W-:Y:S01]  /*12d0*/  FFMA.FTZ R60, R196, R177, R63 ;  /* 0x000000b1c43c7223 */ /* 0x000fe2000001003f */
[----:B------:R-:W-:Y:S01]  /*12e0*/  SHF.L.U32 R185, R185, 0x10, RZ ;  /* 0x00000010b9b97819 */ /* 0x000fe200000006ff */
[----:B------:R-:W-:Y:S01]  /*12f0*/  FMUL.FTZ R162, R13, R198 ;  /* 0x000000c60da27220 */ /* 0x000fe20000410000 */
[----:B------:R-:W-:Y:S01]  /*1300*/  SHF.L.U32 R202, R161, 0x10, RZ ;  /* 0x00000010a1ca7819 */ /* 0x000fe200000006ff */
[----:B------:R-:W0:Y:S02]  /*1310*/  @P0 LDC.64 R66, c[0x0][0x438] ;  /* 0x00010e00ff420b82 */ /* 0x000e240000000a00 */
[----:B------:R-:W-:Y:S01]  /*1320*/  FADD.FTZ R62, R162, R61 ;  /* 0x0000003da23e7221 */ /* 0x000fe20000010000 */
[----:B------:R-:W-:Y:S01]  /*1330*/  FMUL.FTZ R163, R14, R185 ;  /* 0x000000b90ea37220 */ /* 0x000fe20000410000 */
[----:B------:R-:W-:Y:S01]  /*1340*/  FFMA.FTZ R61, R83, R162, R60 ;  /* 0x000000a2533d7223 */ /* 0x000fe2000001003c */
[----:B------:R-:W-:Y:S01]  /*1350*/  FMUL.FTZ R168, R15, R202 ;  /* 0x000000ca0fa87220 */ /* 0x000fe20000410000 */
[----:B------:R-:W-:-:S04]  /*1360*/  IMAD.WIDE.U32 R80, R139, 0x4, R68 ;  /* 0x000000048b507825 */ /* 0x000fc800078e0044 */
[----:B------:R-:W-:Y:S01]  /*1370*/  FADD.FTZ R63, R163, R62 ;  /* 0x0000003ea33f7221 */ /* 0x000fe20000010000 */
[----:B------:R-:W-:Y:S01]  /*1380*/  FFMA.FTZ R60, R200, R163, R61 ;  /* 0x000000a3c83c7223 */ /* 0x000fe2000001003d */
[C---:B------:R-:W-:Y:S01]  /*1390*/  FMUL.FTZ R161, R151.reuse, R208 ;  /* 0x000000d097a17220 */ /* 0x040fe20000410000 */
[----:B------:R-:W-:Y:S01]  /*13a0*/  MOV R191, R155 ;  /* 0x0000009b00bf7202 */ /* 0x000fe20000000f00 */
[----:B------:R-:W-:Y:S01]  /*13b0*/  FMUL.FTZ R204, R151, R204 ;  /* 0x000000cc97cc7220 */ /* 0x000fe20000410000 */
[----:B------:R-:W-:Y:S01]  /*13c0*/  SHF.L.U32 R208, R189, 0x10, RZ ;  /* 0x00000010bdd07819 */ /* 0x000fe200000006ff */
[----:B------:R-:W-:Y:S01]  /*13d0*/  FMUL.FTZ R171, R8, R187 ;  /* 0x000000bb08ab7220 */ /* 0x000fe20000410000 */
[----:B------:R-:W-:Y:S01]  /*13e0*/  FADD.FTZ R62, R168, R63 ;  /* 0x0000003fa83e7221 */ /* 0x000fe20000010000 */
[----:B------:R-:W-:Y:S01]  /*13f0*/  FFMA.FTZ R61, R79, R168, R60 ;  /* 0x000000a84f3d7223 */ /* 0x000fe2000001003c */
[----:B------:R-:W-:Y:S01]  /*1400*/  SHF.R.U32.HI R193, RZ, 0x10, R155 ;  /* 0x00000010ffc17819 */ /* 0x000fe2000001169b */
[----:B------:R1:W5:Y:S01]  /*1410*/  LDG.E R80, desc[UR4][R80.64] ;  /* 0x0000000450507981 */ /* 0x000362000c1e1900 */
[----:B------:R-:W-:Y:S01]  /*1420*/  SHF.L.U32 R191, R191, 0x10, RZ ;  /* 0x00000010bfbf7819 */ /* 0x000fe200000006ff */
[----:B------:R-:W-:Y:S01]  /*1430*/  FMUL.FTZ R206, R151, R206 ;  /* 0x000000ce97ce7220 */ /* 0x000fe20000410000 */
[----:B------:R-:W-:Y:S01]  /*1440*/  FADD.FTZ R62, R171, R62 ;  /* 0x0000003eab3e7221 */ /* 0x000fe20000010000 */
[----:B------:R-:W-:Y:S01]  /*1450*/  FFMA.FTZ R61, R204, R171, R61 ;  /* 0x000000abcc3d7223 */ /* 0x000fe2000001003d */
[----:B------:R-:W-:Y:S01]  /*1460*/  FMUL.FTZ R159, R151, R210 ;  /* 0x000000d2979f7220 */ /* 0x000fe20000410000 */
[----:B------:R-:W-:Y:S01]  /*1470*/  MOV R195, R152 ;  /* 0x0000009800c37202 */ /* 0x000fe20000000f00 */
[----:B-1----:R-:W-:Y:S01]  /*1480*/  FMUL.FTZ R81, R9, R208 ;  /* 0x000000d009517220 */ /* 0x002fe20000410000 */
[----:B------:R-:W-:Y:S01]  /*1490*/  SHF.L.U32 R210, R193, 0x10, RZ ;  /* 0x00000010c1d27819 */ /* 0x000fe200000006ff */
[----:B------:R-:W-:Y:S01]  /*14a0*/  FMUL.FTZ R172, R10, R191 ;  /* 0x000000bf0aac7220 */ /* 0x000fe20000410000 */
[----:B------:R-:W-:-:S04]  /*14b0*/  IMAD.WIDE.U32 R84, R136, 0x4, R68 ;  /* 0x0000000488547825 */ /* 0x000fc800078e0044 */
[----:B------:R-:W-:Y:S01]  /*14c0*/  FADD.FTZ R63, R81, R62 ;  /* 0x0000003e513f7221 */ /* 0x000fe20000010000 */
[----:B------:R-:W-:Y:S01]  /*14d0*/  FFMA.FTZ R60, R206, R81, R61 ;  /* 0x00000051ce3c7223 */ /* 0x000fe2000001003d */
[----:B------:R-:W-:Y:S01]  /*14e0*/  SHF.R.U64 R197, R152, 0x10, R153 ;  /* 0x0000001098c57819 */ /* 0x000fe20000001299 */
[----:B------:R-:W-:Y:S01]  /*14f0*/  FMUL.FTZ R158, R11, R210 ;  /* 0x000000d20b9e7220 */ /* 0x000fe20000410000 */
[----:B------:R-:W-:Y:S01]  /*1500*/  SHF.L.U32 R195, R195, 0x10, RZ ;  /* 0x00000010c3c37819 */ /* 0x000fe200000006ff */
[----:B------:R-:W-:Y:S01]  /*1510*/  FADD.FTZ R63, R172, R63 ;  /* 0x0000003fac3f7221 */ /* 0x000fe20000010000 */
[----:B------:R-:W-:Y:S01]  /*1520*/  FFMA.FTZ R60, R161, R172, R60 ;  /* 0x000000aca13c7223 */ /* 0x000fe2000001003c */
[----:B------:R-:W-:Y:S01]  /*1530*/  MOV R155, R153 ;  /* 0x00000099009b7202 */ /* 0x000fe20000000f00 */
[----:B------:R1:W5:Y:S01]  /*1540*/  LDG.E R84, desc[UR4][R84.64] ;  /* 0x0000000454547981 */ /* 0x000362000c1e1900 */
[----:B------:R-:W-:Y:S01]  /*1550*/  SHF.L.U32 R197, R197, 0x10, RZ ;  /* 0x00000010c5c57819 */ /* 0x000fe200000006ff */
[----:B------:R-:W-:Y:S01]  /*1560*/  FMUL.FTZ R173, R151, R212 ;  /* 0x000000d497ad7220 */ /* 0x000fe20000410000 */
[----:B------:R-:W-:Y:S01]  /*1570*/  FADD.FTZ R62, R158, R63 ;  /* 0x0000003f9e3e7221 */ /* 0x000fe20000010000 */
[----:B------:R-:W-:Y:S01]  /*1580*/  FFMA.FTZ R60, R159, R158, R60 ;  /* 0x0000009e9f3c7223 */ /* 0x000fe2000001003c */
[----:B------:R-:W-:Y:S01]  /*1590*/  SHF.R.U32.HI R199, RZ, 0x10, R153 ;  /* 0x00000010ffc77819 */ /* 0x000fe20000011699 */
[----:B------:R-:W-:Y:S01]  /*15a0*/  FMUL.FTZ R214, R151, R214 ;  /* 0x000000d697d67220 */ /* 0x000fe20000410000 */
[----:B------:R-:W-:Y:S01]  /*15b0*/  SHF.L.U32 R189, R155, 0x10, RZ ;  /* 0x000000109bbd7819 */ /* 0x000fe200000006ff */
[----:B-1----:R-:W-:Y:S01]  /*15c0*/  FMUL.FTZ R85, R4, R195 ;  /* 0x000000c304557220 */ /* 0x002fe20000410000 */
[----:B------:R-:W-:-:S03]  /*15d0*/  FMUL.FTZ R155, R5, R197 ;  /* 0x000000c5059b7220 */ /* 0x000fc60000410000 */
[----:B------:R-:W-:Y:S01]  /*15e0*/  FADD.FTZ R62, R85, R62 ;  /* 0x0000003e553e7221 */ /* 0x000fe20000010000 */
[----:B------:R-:W-:Y:S01]  /*15f0*/  FFMA.FTZ R61, R173, R85, R60 ;  /* 0x00000055ad3d7223 */ /* 0x000fe2000001003c */
[----:B------:R-:W-:Y:S01]  /*1600*/  SHF.L.U32 R226, R199, 0x10, RZ ;  /* 0x00000010c7e27819 */ /* 0x000fe200000006ff */
[C---:B------:R-:W-:Y:S01]  /*1610*/  FMUL.FTZ R175, R151.reuse, R216 ;  /* 0x000000d897af7220 */ /* 0x040fe20000410000 */
        /* <DEDUP_REMOVED lines=9> */
[----:B------:R-:W1:Y:S04]  /*16b0*/  SHFL.DOWN PT, R60, R63, 0x10, 0x1f ;  /* 0x0a001f003f3c7f89 */ /* 0x000e6800000e0000 */
[----:B------:R-:W3:Y:S01]  /*16c0*/  SHFL.DOWN PT, R62, R61, 0x10, 0x1f ;  /* 0x0a001f003d3e7f89 */ /* 0x000ee200000e0000 */
[----:B------:R-:W-:-:S04]  /*16d0*/  IMAD.WIDE.U32 R152, R138, 0x4, R68 ;  /* 0x000000048a987825 */ /* 0x000fc800078e0044 */
[----:B------:R-:W-:Y:S02]  /*16e0*/  IMAD.WIDE.U32 R68, R141, 0x4, R68 ;  /* 0x000000048d447825 */ /* 0x000fe400078e0044 */
[----:B------:R-:W5:Y:S02]  /*16f0*/  LDG.E R152, desc[UR4][R152.64] ;  /* 0x0000000498987981 */ /* 0x000f64000c1e1900 */
[----:B0-----:R-:W-:Y:S02]  /*1700*/  @P0 IMAD.WIDE.U32 R66, R138, 0x10, R66 ;  /* 0x000000108a420825 */ /* 0x001fe400078e0042 */
[----:B------:R-:W5:Y:S04]  /*1710*/  LDG.E R150, desc[UR4][R68.64] ;  /* 0x0000000444967981 */ /* 0x000f68000c1e1900 */
[----:B------:R0:W5:Y:S01]  /*1720*/  @P0 LDG.E.128 R44, desc[UR4][R66.64] ;  /* 0x00000004422c0981 */ /* 0x000162000c1e1d00 */
[----:B-1----:R-:W-:Y:S01]  /*1730*/  FADD.FTZ R60, R63, R60 ;  /* 0x0000003c3f3c7221 */ /* 0x002fe20000010000 */
[----:B---3--:R-:W-:-:S04]  /*1740*/  FADD.FTZ R62, R61, R62 ;  /* 0x0000003e3d3e7221 */ /* 0x008fc80000010000 */
[----:B0-----:R-:W0:Y:S04]  /*1750*/  SHFL.DOWN PT, R67, R60, 0x8, 0x1f ;  /* 0x09001f003c437f89 */ /* 0x001e2800000e0000 */
        /* <DEDUP_REMOVED lines=29> */
[C---:B------:R-:W-:Y:S02]  /*1930*/  @!P2 IADD3 R199, PT, PT, R62.reuse, 0x7000, RZ ;  /* 0x000070003ec7a810 */ /* 0x040fe40007ffe0ff */
[C---:B------:R-:W-:Y:S02]  /*1940*/  IADD3 R67, PT, PT, R62.reuse, 0x7050, RZ ;  /* 0x000070503e437810 */ /* 0x040fe40007ffe0ff */
[C---:B------:R-:W-:Y:S02]  /*1950*/  IADD3 R212, PT, PT, R62.reuse, 0x7060, RZ ;  /* 0x000070603ed47810 */ /* 0x040fe40007ffe0ff */
[C---:B------:R-:W-:Y:S02]  /*1960*/  IADD3 R216, PT, PT, R62.reuse, 0x7070, RZ ;  /* 0x000070703ed87810 */ /* 0x040fe40007ffe0ff */
        /* <DEDUP_REMOVED lines=10> */
[----:B------:R-:W0:Y:S04]  /*1a10*/  LDS.128 R60, [R199] ;  /* 0x00000000c73c7984 */ /* 0x000e280000000c00 */
[----:B------:R-:W1:Y:S04]  /*1a20*/  LDS.128 R64, [R67] ;  /* 0x0000000043407984 */ /* 0x000e680000000c00 */
[----:B------:R-:W3:Y:S01]  /*1a30*/  LDS.128 R68, [R212] ;  /* 0x00000000d4447984 */ /* 0x000ee20000000c00 */
[----:B------:R-:W-:Y:S01]  /*1a40*/  FFMA.FTZ R111, R0, R75, R111 ;  /* 0x0000004b006f7223 */ /* 0x000fe2000001006f */
[----:B------:R-:W-:Y:S01]  /*1a50*/  FADD.FTZ R134, R75, R134 ;  /* 0x000000864b867221 */ /* 0x000fe20000010000 */
[----:B------:R-:W-:Y:S01]  /*1a60*/  FFMA.FTZ R110, R201, R72, R110 ;  /* 0x00000048c96e7223 */ /* 0x000fe2000001006e */
[----:B------:R-:W-:Y:S01]  /*1a70*/  FADD.FTZ R133, R72, R133 ;  /* 0x0000008548857221 */ /* 0x000fe20000010000 */
[----:B------:R-:W-:Y:S01]  /*1a80*/  FFMA.FTZ R93, R166, R73, R93 ;  /* 0x00000049a65d7223 */ /* 0x000fe2000001005d */
[----:B------:R-:W-:Y:S01]  /*1a90*/  FADD.FTZ R132, R73, R132 ;  /* 0x0000008449847221 */ /* 0x000fe20000010000 */
[----:B------:R-:W-:Y:S01]  /*1aa0*/  FFMA.FTZ R106, R77, R74, R106 ;  /* 0x0000004a4d6a7223 */ /* 0x000fe2000001006a */
[----:B------:R-:W-:-:S02]  /*1ab0*/  FADD.FTZ R129, R74, R129 ;  /* 0x000000814a817221 */ /* 0x000fc40000010000 */
        /* <DEDUP_REMOVED lines=22> */
[----:B------:R-:W-:Y:S01]  /*1c20*/  FFMA.FTZ R96, R83, R198, R96 ;  /* 0x000000c653607223 */ /* 0x000fe20000010060 */
[----:B------:R-:W-:Y:S01]  /*1c30*/  FADD.FTZ R119, R198, R119 ;  /* 0x00000077c6777221 */ /* 0x000fe20000010000 */
[----:B------:R-:W-:Y:S01]  /*1c40*/  FFMA.FTZ R145, R204, R187, R145 ;  /* 0x000000bbcc917223 */ /* 0x000fe20000010091 */
[----:B------:R-:W-:Y:S01]  /*1c50*/  FADD.FTZ R116, R187, R116 ;  /* 0x00000074bb747221 */ /* 0x000fe20000010000 */
[----:B------:R-:W-:Y:S01]  /*1c60*/  MOV R185, 0x3f800000 ;  /* 0x3f80000000b97802 */ /* 0x000fe20000000f00 */
        /* <DEDUP_REMOVED lines=53> */
[----:B------:R-:W-:Y:S01]  /*1fc0*/  FADD.FTZ R220, R220, -R203 ;  /* 0x800000cbdcdc7221 */ /* 0x000fe20000010000 */
[-CC-:B------:R-:W-:Y:S01]  /*1fd0*/  FFMA.FTZ R165, R165, R198.reuse, R187.reuse ;  /* 0x000000c6a5a57223 */ /* 0x180fe200000100bb */
[-CC-:B------:R-:W-:Y:S01]  /*1fe0*/  FFMA.FTZ R166, R166, R198.reuse, R187.reuse ;  /* 0x000000c6a6a67223 */ /* 0x180fe200000100bb */
[-C--:B------:R-:W-:Y:S01]  /*1ff0*/  FFMA.FTZ R169, R169, R198.reuse, R187 ;  /* 0x000000c6a9a97223 */ /* 0x080fe200000100bb */
[----:B------:R-:W-:Y:S01]  /*2000*/  FADD.FTZ R78, R78, -R61 ;  /* 0x8000003d4e4e7221 */ /* 0x000fe20000010000 */
[-C--:B------:R-:W-:Y:S01]  /*2010*/  FMUL.FTZ R62, R62, R185.reuse ;  /* 0x000000b93e3e7220 */ /* 0x080fe20000410000 */
[-C--:B------:R-:W-:Y:S01]  /*2020*/  FMUL.FTZ R164, R164, R185.reuse ;  /* 0x000000b9a4a47220 */ /* 0x080fe20000410000 */
[----:B------:R-:W-:Y:S01]  /*2030*/  FFMA.FTZ R77, R77, R198, R187 ;  /* 0x000000c64d4d7223 */ /* 0x000fe200000100bb */
[C---:B------:R-:W-:Y:S01]  /*2040*/  FMUL.FTZ R178, R151.reuse, R178 ;  /* 0x000000b297b27220 */ /* 0x040fe20000410000 */
[----:B------:R-:W-:Y:S01]  /*2050*/  FMUL.FTZ R220, R151, R220 ;  /* 0x000000dc97dc7220 */ /* 0x000fe20000410000 */
[----:B------:R-:W-:Y:S01]  /*2060*/  FADD.FTZ R186, R186, -R165 ;  /* 0x800000a5baba7221 */ /* 0x000fe20000010000 */
[----:B------:R-:W-:Y:S01]  /*2070*/  FADD.FTZ R166, R167, -R166 ;  /* 0x800000a6a7a67221 */ /* 0x000fe20000010000 */
[----:B------:R-:W-:Y:S01]  /*2080*/  FADD.FTZ R190, R190, -R169 ;  /* 0x800000a9bebe7221 */ /* 0x000fe20000010000 */
[--C-:B------:R-:W-:Y:S01]  /*2090*/  FFMA.FTZ R87, R87, R198, R187.reuse ;  /* 0x000000c657577223 */ /* 0x100fe200000100bb */
[C---:B------:R-:W-:Y:S01]  /*20a0*/  FMUL.FTZ R78, R151.reuse, R78 ;  /* 0x0000004e974e7220 */ /* 0x040fe20000410000 */
[-CC-:B------:R-:W-:Y:S01]  /*20b0*/  FFMA.FTZ R174, R174, R198.reuse, R187.reuse ;  /* 0x000000c6aeae7223 */ /* 0x180fe200000100bb */
[----:B------:R-:W-:Y:S01]  /*20c0*/  FMUL.FTZ R62, R62, UR14 ;  /* 0x0000000e3e3e7c20 */ /* 0x000fe20008410000 */
[-C--:B------:R-:W-:Y:S01]  /*20d0*/  FFMA.FTZ R188, R188, R198.reuse, R187 ;  /* 0x000000c6bcbc7223 */ /* 0x080fe200000100bb */
[----:B------:R-:W-:Y:S01]  /*20e0*/  FMUL.FTZ R164, R164, UR14 ;  /* 0x0000000ea4a47c20 */ /* 0x000fe20008410000 */
[----:B-----5:R-:W-:Y:S01]  /*20f0*/  LOP3.LUT P0, RZ, R82, 0xff, RZ, 0xc0, !PT ;  /* 0x000000ff52ff7812 */ /* 0x020fe2000780c0ff */
[----:B------:R-:W-:Y:S01]  /*2100*/  FADD.FTZ R194, R194, -R77 ;  /* 0x8000004dc2c27221 */ /* 0x000fe20000010000 */
[-C--:B------:R-:W-:Y:S01]  /*2110*/  FMUL.FTZ R178, R178, R185.reuse ;  /* 0x000000b9b2b27220 */ /* 0x080fe20000410000 */
[----:B------:R-:W-:Y:S01]  /*2120*/  LOP3.LUT P3, RZ, R82, 0xff00, RZ, 0xc0, !PT ;  /* 0x0000ff0052ff7812 */ /* 0x000fe2000786c0ff */
[-C--:B------:R-:W-:Y:S01]  /*2130*/  FMUL.FTZ R220, R220, R185.reuse ;  /* 0x000000b9dcdc7220 */ /* 0x080fe20000410000 */
[----:B------:R-:W-:Y:S01]  /*2140*/  FFMA.FTZ R184, R184, R198, R187 ;  /* 0x000000c6b8b87223 */ /* 0x000fe200000100bb */
[C---:B------:R-:W-:Y:S01]  /*2150*/  FMUL.FTZ R186, R151.reuse, R186 ;  /* 0x000000ba97ba7220 */ /* 0x040fe20000410000 */
[C---:B------:R-:W-:Y:S01]  /*2160*/  FMUL.FTZ R166, R151.reuse, R166 ;  /* 0x000000a697a67220 */ /* 0x040fe20000410000 */
[----:B------:R-:W-:Y:S01]  /*2170*/  FMUL.FTZ R190, R151, R190 ;  /* 0x000000be97be7220 */ /* 0x000fe20000410000 */
[----:B------:R-:W-:Y:S01]  /*2180*/  FADD.FTZ R176, R176, -R87 ;  /* 0x80000057b0b07221 */ /* 0x000fe20000010000 */
[-C--:B------:R-:W-:Y:S01]  /*2190*/  FMUL.FTZ R78, R78, R185.reuse ;  /* 0x000000b94e4e7220 */ /* 0x080fe20000410000 */
[----:B------:R-:W-:Y:S01]  /*21a0*/  FADD.FTZ R174, R211, -R174 ;  /* 0x800000aed3ae7221 */ /* 0x000fe20000010000 */
[----:B------:R-:W-:Y:S01]  /*21b0*/  FADD.FTZ R188, R181, -R188 ;  /* 0x800000bcb5bc7221 */ /* 0x000fe20000010000 */
[--C-:B------:R-:W-:Y:S01]  /*21c0*/  FFMA.FTZ R200, R200, R198, R187.reuse ;  /* 0x000000c6c8c87223 */ /* 0x100fe200000100bb */
[----:B------:R-:W-:Y:S01]  /*21d0*/  FSEL R61, R62, RZ, P0 ;  /* 0x000000ff3e3d7208 */ /* 0x000fe20000000000 */
[----:B------:R-:W-:Y:S01]  /*21e0*/  FMUL.FTZ R194, R151, R194 ;  /* 0x000000c297c27220 */ /* 0x000fe20000410000 */
[-CC-:B------:R-:W-:Y:S01]  /*21f0*/  FFMA.FTZ R182, R182, R198.reuse, R187.reuse ;  /* 0x000000c6b6b67223 */ /* 0x180fe200000100bb */
[----:B------:R-:W-:Y:S01]  /*2200*/  FMUL.FTZ R178, R178, UR14 ;  /* 0x0000000eb2b27c20 */ /* 0x000fe20008410000 */
[-CC-:B------:R-:W-:Y:S01]  /*2210*/  FFMA.FTZ R196, R196, R198.reuse, R187.reuse ;  /* 0x000000c6c4c47223 */ /* 0x180fe200000100bb */
[----:B------:R-:W-:Y:S01]  /*2220*/  FSEL R164, R164, RZ, P3 ;  /* 0x000000ffa4a47208 */ /* 0x000fe20001800000 */
[----:B------:R-:W-:Y:S01]  /*2230*/  FMUL.FTZ R220, R220, UR14 ;  /* 0x0000000edcdc7c20 */ /* 0x000fe20008410000 */
[----:B------:R-:W-:Y:S01]  /*2240*/  ISETP.GE.U32.AND P0, PT, R84, 0x1000000, PT ;  /* 0x010000005400780c */ /* 0x000fe20003f06070 */
[----:B------:R-:W-:Y:S01]  /*2250*/  FADD.FTZ R184, R183, -R184 ;  /* 0x800000b8b7b87221 */ /* 0x000fe20000010000 */
[-C--:B------:R-:W-:Y:S01]  /*2260*/  FMUL.FTZ R186, R186, R185.reuse ;  /* 0x000000b9baba7220 */ /* 0x080fe20000410000 */
[-C--:B------:R-:W-:Y:S01]  /*2270*/  FMUL.FTZ R166, R166, R185.reuse ;  /* 0x000000b9a6a67220 */ /* 0x080fe20000410000 */
[----:B------:R-:W-:Y:S01]  /*2280*/  LOP3.LUT P3, RZ, R84, 0xff, RZ, 0xc0, !PT ;  /* 0x000000ff54ff7812 */ /* 0x000fe2000786c0ff */
[-C--:B------:R-:W-:Y:S01]  /*2290*/  FMUL.FTZ R190, R190, R185.reuse ;  /* 0x000000b9bebe7220 */ /* 0x080fe20000410000 */
[--C-:B------:R-:W-:Y:S01]  /*22a0*/  FFMA.FTZ R192, R192, R198, R187.reuse ;  /* 0x000000c6c0c07223 */ /* 0x100fe200000100bb */
[C---:B------:R-:W-:Y:S01]  /*22b0*/  FMUL.FTZ R176, R151.reuse, R176 ;  /* 0x000000b097b07220 */ /* 0x040fe20000410000 */
[----:B------:R-:W-:Y:S01]  /*22c0*/  FMUL.FTZ R78, R78, UR14 ;  /* 0x0000000e4e4e7c20 */ /* 0x000fe20008410000 */
[C---:B------:R-:W-:Y:S01]  /*22d0*/  FMUL.FTZ R174, R151.reuse, R174 ;  /* 0x000000ae97ae7220 */ /* 0x040fe20000410000 */
[----:B------:R-:W-:Y:S01]  /*22e0*/  FMUL.FTZ R188, R151, R188 ;  /* 0x000000bc97bc7220 */ /* 0x000fe20000410000 */
[----:B------:R-:W-:Y:S01]  /*22f0*/  FADD.FTZ R200, R163, -R200 ;  /* 0x800000c8a3c87221 */ /* 0x000fe20000010000 */
[----:B------:R-:W-:Y:S01]  /*2300*/  ISETP.GE.U32.AND P5, PT, R82, 0x1000000, PT ;  /* 0x010000005200780c */ /* 0x000fe20003fa6070 */
        /* <DEDUP_REMOVED lines=8> */
[----:B------:R-:W-:Y:S01]  /*2390*/  FFMA.FTZ R159, R159, R198, R187 ;  /* 0x000000c69f9f7223 */ /* 0x000fe200000100bb */
[----:B------:R-:W-:Y:S01]  /*23a0*/  FMUL.FTZ R166, R166, UR14 ;  /* 0x0000000ea6a67c20 */ /* 0x000fe20008410000 */
[----:B------:R-:W-:Y:S01]  /*23b0*/  FSEL R62, R220, RZ, P3 ;  /* 0x000000ffdc3e7208 */ /* 0x000fe20001800000 */
[----:B------:R-:W-:Y:S01]  /*23c0*/  FMUL.FTZ R190, R190, UR14 ;  /* 0x0000000ebebe7c20 */ /* 0x000fe20008410000 */
[----:B------:R-:W-:Y:S01]  /*23d0*/  ISETP.GE.U32.AND P0, PT, R86, 0x1000000, PT ;  /* 0x010000005600780c */ /* 0x000fe20003f06070 */
[----:B------:R-:W-:Y:S01]  /*23e0*/  FADD.FTZ R192, R179, -R192 ;  /* 0x800000c0b3c07221 */ /* 0x000fe20000010000 */
[-C--:B------:R-:W-:Y:S01]  /*23f0*/  FMUL.FTZ R176, R176, R185.reuse ;  /* 0x000000b9b0b07220 */ /* 0x080fe20000410000 */
[----:B------:R-:W-:Y:S01]  /*2400*/  LOP3.LUT P4, RZ, R82, 0xff0000, RZ, 0xc0, !PT ;  /* 0x00ff000052ff7812 */ /* 0x000fe2000788c0ff */
[-C--:B------:R-:W-:Y:S01]  /*2410*/  FMUL.FTZ R174, R174, R185.reuse ;  /* 0x000000b9aeae7220 */ /* 0x080fe20000410000 */
[----:B------:R-:W-:Y:S01]  /*2420*/  LOP3.LUT P3, RZ, R86, 0xff, RZ, 0xc0, !PT ;  /* 0x000000ff56ff7812 */ /* 0x000fe2000786c0ff */
[-C--:B------:R-:W-:Y:S01]  /*2430*/  FMUL.FTZ R188, R188, R185.reuse ;  /* 0x000000b9bcbc7220 */ /* 0x080fe20000410000 */
[C---:B------:R-:W-:Y:S01]  /*2440*/  FMUL.FTZ R200, R151.reuse, R200 ;  /* 0x000000c897c87220 */ /* 0x040fe20000410000 */
[----:B------:R-:W-:Y:S01]  /*2450*/  FSEL R63, R78, RZ, P5 ;  /* 0x000000ff4e3f7208 */ /* 0x000fe20002800000 */
[----:B------:R-:W-:Y:S01]  /*2460*/  FMUL.FTZ R194, R194, UR14 ;  /* 0x0000000ec2c27c20 */ /* 0x000fe20008410000 */
[C---:B------:R-:W-:Y:S01]  /*2470*/  FMUL.FTZ R182, R151.reuse, R182 ;  /* 0x000000b697b67220 */ /* 0x040fe20000410000 */
[----:B------:R-:W-:Y:S01]  /*2480*/  FMUL.FTZ R196, R151, R196 ;  /* 0x000000c497c47220 */ /* 0x000fe20000410000 */
[----:B------:R-:W-:Y:S01]  /*2490*/  FADD.FTZ R204, R171, -R204 ;  /* 0x800000ccabcc7221 */ /* 0x000fe20000010000 */
[----:B------:R-:W-:Y:S01]  /*24a0*/  LOP3.LUT P5, RZ, R84, 0xff0000, RZ, 0xc0, !PT ;  /* 0x00ff000054ff7812 */ /* 0x000fe200078ac0ff */
[-C--:B------:R-:W-:Y:S01]  /*24b0*/  FMUL.FTZ R184, R184, R185.reuse ;  /* 0x000000b9b8b87220 */ /* 0x080fe20000410000 */
[----:B------:R-:W-:Y:S01]  /*24c0*/  FADD.FTZ R180, R180, -R157 ;  /* 0x8000009db4b47221 */ /* 0x000fe20000010000 */
[-CC-:B------:R-:W-:Y:S01]  /*24d0*/  FFMA.FTZ R79, R79, R198.reuse, R187.reuse ;  /* 0x000000c64f4f7223 */ /* 0x180fe200000100bb */
[----:B------:R-:W-:Y:S01]  /*24e0*/  FFMA.FTZ R161, R161, R198, R187 ;  /* 0x000000c6a1a17223 */ /* 0x000fe200000100bb */
[----:B------:R-:W-:Y:S01]  /*24f0*/  FADD.FTZ R158, R158, -R159 ;  /* 0x8000009f9e9e7221 */ /* 0x000fe20000010000 */
[----:B------:R-:W-:Y:S01]  /*2500*/  FSEL R71, R186, RZ, P0 ;  /* 0x000000ffba477208 */ /* 0x000fe20000000000 */
[----:B------:R-:W-:Y:S01]  /*2510*/  FMUL.FTZ R192, R151, R192 ;  /* 0x000000c097c07220 */ /* 0x000fe20000410000 */
[-CC-:B------:R-:W-:Y:S01]  /*2520*/  FFMA.FTZ R83, R83, R198.reuse, R187.reuse ;  /* 0x000000c653537223 */ /* 0x180fe200000100bb */
[----:B------:R-:W-:Y:S01]  /*2530*/  FMUL.FTZ R176, R176, UR14 ;  /* 0x0000000eb0b07c20 */ /* 0x000fe20008410000 */
[----:B------:R-:W-:Y:S01]  /*2540*/  FFMA.FTZ R175, R175, R198, R187 ;  /* 0x000000c6afaf7223 */ /* 0x000fe200000100bb */
[----:B------:R-:W-:Y:S01]  /*2550*/  FSEL R166, R166, RZ, P4 ;  /* 0x000000ffa6a67208 */ /* 0x000fe20002000000 */
[----:B------:R-:W-:Y:S01]  /*2560*/  FMUL.FTZ R174, R174, UR14 ;  /* 0x0000000eaeae7c20 */ /* 0x000fe20008410000 */
[----:B------:R-:W-:Y:S01]  /*2570*/  FSEL R65, R190, RZ, P3 ;  /* 0x000000ffbe417208 */ /* 0x000fe20001800000 */
[----:B------:R-:W-:Y:S01]  /*2580*/  FMUL.FTZ R188, R188, UR14 ;  /* 0x0000000ebcbc7c20 */ /* 0x000fe20008410000 */
[----:B------:R-:W-:Y:S01]  /*2590*/  ISETP.GE.U32.AND P0, PT, R152, 0x1000000, PT ;  /* 0x010000009800780c */ /* 0x000fe20003f06070 */
        /* <DEDUP_REMOVED lines=9> */
[----:B------:R-:W-:Y:S01]  /*2630*/  FADD.FTZ R168, R168, -R79 ;  /* 0x8000004fa8a87221 */ /* 0x000fe20000010000 */
[----:B------:R-:W-:Y:S01]  /*2640*/  FADD.FTZ R172, R172, -R161 ;  /* 0x800000a1acac7221 */ /* 0x000fe20000010000 */
[----:B------:R-:W-:Y:S01]  /*2650*/  FMUL.FTZ R158, R151, R158 ;  /* 0x0000009e979e7220 */ /* 0x000fe20000410000 */
[----:B------:R-:W-:Y:S01]  /*2660*/  LOP3.LUT P5, RZ, R86, 0xff0000, RZ, 0xc0, !PT ;  /* 0x00ff000056ff7812 */ /* 0x000fe200078ac0ff */
[-C--:B------:R-:W-:Y:S01]  /*2670*/  FMUL.FTZ R192, R192, R185.reuse ;  /* 0x000000b9c0c07220 */ /* 0x080fe20000410000 */
[----:B------:R-:W-:Y:S01]  /*2680*/  FADD.FTZ R162, R162, -R83 ;  /* 0x80000053a2a27221 */ /* 0x000fe20000010000 */
[----:B------:R-:W-:Y:S01]  /*2690*/  FADD.FTZ R156, R156, -R175 ;  /* 0x800000af9c9c7221 */ /* 0x000fe20000010000 */
[-CC-:B------:R-:W-:Y:S01]  /*26a0*/  FFMA.FTZ R206, R206, R198.reuse, R187.reuse ;  /* 0x000000c6cece7223 */ /* 0x180fe200000100bb */
[-CC-:B------:R-:W-:Y:S01]  /*26b0*/  FFMA.FTZ R74, R173, R198.reuse, R187.reuse ;  /* 0x000000c6ad4a7223 */ /* 0x180fe200000100bb */
[-CC-:B------:R-:W-:Y:S01]  /*26c0*/  FFMA.FTZ R79, R218, R198.reuse, R187.reuse ;  /* 0x000000c6da4f7223 */ /* 0x180fe200000100bb */
[----:B------:R-:W-:Y:S01]  /*26d0*/  FSEL R176, R176, RZ, P0 ;  /* 0x000000ffb0b07208 */ /* 0x000fe20000000000 */
[----:B------:R-:W-:Y:S01]  /*26e0*/  FMUL.FTZ R200, R200, UR14 ;  /* 0x0000000ec8c87c20 */ /* 0x000fe20008410000 */
[----:B------:R-:W-:Y:S01]  /*26f0*/  FFMA.FTZ R198, R214, R198, R187 ;  /* 0x000000c6d6c67223 */ /* 0x000fe200000100bb */
[----:B------:R-:W-:Y:S01]  /*2700*/  FSEL R64, R174, RZ, P4 ;  /* 0x000000ffae407208 */ /* 0x000fe20002000000 */
[----:B------:R-:W-:Y:S01]  /*2710*/  FMUL.FTZ R182, R182, UR14 ;  /* 0x0000000eb6b67c20 */ /* 0x000fe20008410000 */
[----:B------:R-:W-:Y:S01]  /*2720*/  FSEL R69, R188, RZ, P3 ;  /* 0x000000ffbc457208 */ /* 0x000fe20001800000 */
[----:B------:R-:W-:Y:S01]  /*2730*/  FMUL.FTZ R196, R196, UR14 ;  /* 0x0000000ec4c47c20 */ /* 0x000fe20008410000 */
[----:B------:R-:W-:Y:S01]  /*2740*/  LOP3.LUT P0, RZ, R80, 0xff0000, RZ, 0xc0, !PT ;  /* 0x00ff000050ff7812 */ /* 0x000fe2000780c0ff */
[-C--:B------:R-:W-:Y:S01]  /*2750*/  FMUL.FTZ R204, R204, R185.reuse ;  /* 0x000000b9cccc7220 */ /* 0x080fe20000410000 */
[----:B------:R-:W-:Y:S01]  /*2760*/  LOP3.LUT P4, RZ, R86, 0xff00, RZ, 0xc0, !PT ;  /* 0x0000ff0056ff7812 */ /* 0x000fe2000788c0ff */
[-C--:B------:R-:W-:Y:S01]  /*2770*/  FMUL.FTZ R180, R180, R185.reuse ;  /* 0x000000b9b4b47220 */ /* 0x080fe20000410000 */
[----:B------:R-:W-:Y:S01]  /*2780*/  LOP3.LUT P3, RZ, R80, 0xff, RZ, 0xc0, !PT ;  /* 0x000000ff50ff7812 */ /* 0x000fe2000786c0ff */
[C---:B------:R-:W-:Y:S01]  /*2790*/  FMUL.FTZ R172, R151.reuse, R172 ;  /* 0x000000ac97ac7220 */ /* 0x040fe20000410000 */
[-C--:B------:R-:W-:Y:S01]  /*27a0*/  FMUL.FTZ R158, R158, R185.reuse ;  /* 0x000000b99e9e7220 */ /* 0x080fe20000410000 */
[----:B------:R-:W-:Y:S01]  /*27b0*/  FSEL R70, R184, RZ, P5 ;  /* 0x000000ffb8467208 */ /* 0x000fe20002800000 */
[----:B------:R-:W-:Y:S01]  /*27c0*/  FMUL.FTZ R192, R192, UR14 ;  /* 0x0000000ec0c07c20 */ /* 0x000fe20008410000 */
[C---:B------:R-:W-:Y:S01]  /*27d0*/  FMUL.FTZ R162, R151.reuse, R162 ;  /* 0x000000a297a27220 */ /* 0x040fe20000410000 */
[----:B------:R-:W-:Y:S01]  /*27e0*/  FMUL.FTZ R156, R151, R156 ;  /* 0x0000009c979c7220 */ /* 0x000fe20000410000 */
[----:B------:R-:W-:Y:S01]  /*27f0*/  FADD.FTZ R206, R81, -R206 ;  /* 0x800000ce51ce7221 */ /* 0x000fe20000010000 */
[----:B------:R-:W-:Y:S01]  /*2800*/  LOP3.LUT P5, RZ, R152, 0xff0000, RZ, 0xc0, !PT ;  /* 0x00ff000098ff7812 */ /* 0x000fe200078ac0ff */
[----:B------:R-:W-:Y:S01]  /*2810*/  FMUL.FTZ R168, R151, R168 ;  /* 0x000000a897a87220 */ /* 0x000fe20000410000 */
[----:B------:R-:W-:Y:S01]  /*2820*/  FADD.FTZ R160, R160, -R79 ;  /* 0x8000004fa0a07221 */ /* 0x000fe20000010000 */
[----:B------:R-:W-:Y:S01]  /*2830*/  FADD.FTZ R198, R155, -R198 ;  /* 0x800000c69bc67221 */ /* 0x000fe20000010000 */
[----:B------:R-:W-:Y:S01]  /*2840*/  FSEL R200, R200, RZ, P0 ;  /* 0x000000ffc8c87208 */ /* 0x000fe20000000000 */
[----:B------:R-:W-:Y:S01]  /*2850*/  FMUL.FTZ R204, R204, UR14 ;  /* 0x0000000ecccc7c20 */ /* 0x000fe20008410000 */
[----:B------:R-:W-:Y:S01]  /*2860*/  FSEL R68, R182, RZ, P4 ;  /* 0x000000ffb6447208 */ /* 0x000fe20002000000 */
[----:B------:R-:W-:Y:S01]  /*2870*/  FMUL.FTZ R180, R180, UR14 ;  /* 0x0000000eb4b47c20 */ /* 0x000fe20008410000 */
[----:B------:R-:W-:Y:S01]  /*2880*/  FSEL R73, R196, RZ, P3 ;  /* 0x000000ffc4497208 */ /* 0x000fe20001800000 */
[-C--:B------:R-:W-:Y:S01]  /*2890*/  FMUL.FTZ R172, R172, R185.reuse ;  /* 0x000000b9acac7220 */ /* 0x080fe20000410000 */
[----:B------:R-:W-:Y:S01]  /*28a0*/  LOP3.LUT P0, RZ, R154, 0xff, RZ, 0xc0, !PT ;  /* 0x000000ff9aff7812 */ /* 0x000fe2000780c0ff */
[----:B------:R-:W-:Y:S01]  /*28b0*/  FMUL.FTZ R158, R158, UR14 ;  /* 0x0000000e9e9e7c20 */ /* 0x000fe20008410000 */
[----:B------:R-:W-:Y:S01]  /*28c0*/  F2F.BF16.F32 R60, R166 ;  /* 0x000000a6003c7304 */ /* 0x000fe20000202000 */
[----:B------:R-:W-:Y:S01]  /*28d0*/  LOP3.LUT P4, RZ, R152, 0xff00, RZ, 0xc0, !PT ;  /* 0x0000ff0098ff7812 */ /* 0x000fe2000788c0ff */
[-C--:B------:R-:W-:Y:S01]  /*28e0*/  FMUL.FTZ R162, R162, R185.reuse ;  /* 0x000000b9a2a27220 */ /* 0x080fe20000410000 */
[----:B------:R-:W-:Y:S01]  /*28f0*/  ISETP.GE.U32.AND P3, PT, R154, 0x1000000, PT ;  /* 0x010000009a00780c */ /* 0x000fe20003f66070 */
[-C--:B------:R-:W-:Y:S01]  /*2900*/  FMUL.FTZ R156, R156, R185.reuse ;  /* 0x000000b99c9c7220 */ /* 0x080fe20000410000 */
[C---:B------:R-:W-:Y:S01]  /*2910*/  FMUL.FTZ R206, R151.reuse, R206 ;  /* 0x000000ce97ce7220 */ /* 0x040fe20000410000 */
[----:B------:R-:W-:Y:S01]  /*2920*/  FSEL R192, R192, RZ, P5 ;  /* 0x000000ffc0c07208 */ /* 0x000fe20002800000 */
[-C--:B------:R-:W-:Y:S01]  /*2930*/  FMUL.FTZ R168, R168, R185.reuse ;  /* 0x000000b9a8a87220 */ /* 0x080fe20000410000 */
[----:B------:R-:W0:Y:S01]  /*2940*/  F2F.BF16.F32 R63, R63 ;  /* 0x0000003f003f7304 */ /* 0x000e220000202000 */
[C---:B------:R-:W-:Y:S01]  /*2950*/  FMUL.FTZ R160, R151.reuse, R160 ;  /* 0x000000a097a07220 */ /* 0x040fe20000410000 */
[----:B------:R-:W-:Y:S01]  /*2960*/  FMUL.FTZ R198, R151, R198 ;  /* 0x000000c697c67220 */ /* 0x000fe20000410000 */
[----:B------:R-:W-:Y:S01]  /*2970*/  FSEL R204, R204, RZ, P0 ;  /* 0x000000ffcccc7208 */ /* 0x000fe20000000000 */
[----:B------:R-:W-:Y:S01]  /*2980*/  FMUL.FTZ R172, R172, UR14 ;  /* 0x0000000eacac7c20 */ /* 0x000fe20008410000 */
[----:B------:R-:W-:Y:S01]  /*2990*/  FSEL R72, R180, RZ, P4 ;  /* 0x000000ffb4487208 */ /* 0x000fe20002000000 */
[----:B------:R-:W-:Y:S01]  /*29a0*/  FMUL.FTZ R162, R162, UR14 ;  /* 0x0000000ea2a27c20 */ /* 0x000fe20008410000 */
[----:B------:R-:W-:Y:S01]  /*29b0*/  LOP3.LUT P0, RZ, R154, 0xff0000, RZ, 0xc0, !PT ;  /* 0x00ff00009aff7812 */ /* 0x000fe2000780c0ff */
[----:B------:R-:W-:Y:S01]  /*29c0*/  F2F.BF16.F32 R66, R66 ;  /* 0x0000004200427304 */ /* 0x000fe20000202000 */
[----:B------:R-:W-:Y:S01]  /*29d0*/  FSEL R158, R158, RZ, P3 ;  /* 0x000000ff9e9e7208 */ /* 0x000fe20001800000 */
[----:B------:R-:W-:Y:S01]  /*29e0*/  FMUL.FTZ R156, R156, UR14 ;  /* 0x0000000e9c9c7c20 */ /* 0x000fe20008410000 */
[----:B------:R-:W-:Y:S01]  /*29f0*/  FADD.FTZ R74, R85, -R74 ;  /* 0x8000004a554a7221 */ /* 0x000fe20000010000 */
[-C--:B------:R-:W-:Y:S01]  /*2a00*/  FMUL.FTZ R206, R206, R185.reuse ;  /* 0x000000b9cece7220 */ /* 0x080fe20000410000 */
[----:B------:R-:W-:Y:S01]  /*2a10*/  LOP3.LUT P4, RZ, R80, 0xff00, RZ, 0xc0, !PT ;  /* 0x0000ff0050ff7812 */ /* 0x000fe2000788c0ff */
[----:B------:R-:W-:Y:S01]  /*2a20*/  FMUL.FTZ R168, R168, UR14 ;  /* 0x0000000ea8a87c20 */ /* 0x000fe20008410000 */
[----:B------:R-:W-:Y:S01]  /*2a30*/  LOP3.LUT P3, RZ, R150, 0xff0000, RZ, 0xc0, !PT ;  /* 0x00ff000096ff7812 */ /* 0x000fe2000786c0ff */
[----:B------:R-:W1:Y:S01]  /*2a40*/  F2F.BF16.F32 R67, R67 ;  /* 0x0000004300437304 */ /* 0x000e620000202000 */
[-C--:B------:R-:W-:Y:S01]  /*2a50*/  FMUL.FTZ R160, R160, R185.reuse ;  /* 0x000000b9a0a07220 */ /* 0x080fe20000410000 */
[-C--:B------:R-:W-:Y:S01]  /*2a60*/  FMUL.FTZ R198, R198, R185.reuse ;  /* 0x000000b9c6c67220 */ /* 0x080fe20000410000 */
[----:B------:R-:W-:Y:S01]  /*2a70*/  ISETP.GE.U32.AND P5, PT, R80, 0x1000000, PT ;  /* 0x010000005000780c */ /* 0x000fe20003fa6070 */
[----:B------:R-:W-:Y:S01]  /*2a80*/  FMUL.FTZ R74, R151, R74 ;  /* 0x0000004a974a7220 */ /* 0x000fe20000410000 */
[----:B------:R-:W-:Y:S01]  /*2a90*/  FSEL R172, R172, RZ, P0 ;  /* 0x000000ffacac7208 */ /* 0x000fe20000000000 */
[----:B------:R-:W-:Y:S01]  /*2aa0*/  FMUL.FTZ R206, R206, UR14 ;  /* 0x0000000ecece7c20 */ /* 0x000fe20008410000 */
[----:B------:R-:W-:Y:S01]  /*2ab0*/  FSEL R162, R162, RZ, P4 ;  /* 0x000000ffa2a27208 */ /* 0x000fe20002000000 */
[----:B------:R-:W-:Y:S01]  /*2ac0*/  F2F.BF16.F32 R70, R70 ;  /* 0x0000004600467304 */ /* 0x000fe20000202000 */
[----:B------:R-:W-:Y:S01]  /*2ad0*/  LOP3.LUT P0, RZ, R154, 0xff00, RZ, 0xc0, !PT ;  /* 0x0000ff009aff7812 */ /* 0x000fe2000780c0ff */
[----:B------:R-:W-:Y:S01]  /*2ae0*/  FMUL.FTZ R160, R160, UR14 ;  /* 0x0000000ea0a07c20 */ /* 0x000fe20008410000 */
[----:B------:R-:W-:Y:S01]  /*2af0*/  FSEL R156, R156, RZ, P3 ;  /* 0x000000ff9c9c7208 */ /* 0x000fe20001800000 */
[----:B------:R-:W-:Y:S01]  /*2b00*/  FMUL.FTZ R198, R198, UR14 ;  /* 0x0000000ec6c67c20 */ /* 0x000fe20008410000 */
[----:B------:R-:W-:Y:S01]  /*2b10*/  FSEL R168, R168, RZ, P5 ;  /* 0x000000ffa8a87208 */ /* 0x000fe20002800000 */
[----:B------:R-:W-:Y:S01]  /*2b20*/  FMUL.FTZ R74, R74, R185 ;  /* 0x000000b94a4a7220 */ /* 0x000fe20000410000 */
[C---:B------:R-:W-:Y:S01]  /*2b30*/  ISETP.GE.U32.AND P3, PT, R150.reuse, 0x1000000, PT ;  /* 0x010000009600780c */ /* 0x040fe20003f66070 */
[----:B------:R-:W2:Y:S01]  /*2b40*/  F2F.BF16.F32 R71, R71 ;  /* 0x0000004700477304 */ /* 0x000ea20000202000 */
[----:B------:R-:W-:Y:S01]  /*2b50*/  LOP3.LUT P4, RZ, R150, 0xff00, RZ, 0xc0, !PT ;  /* 0x0000ff0096ff7812 */ /* 0x000fe2000788c0ff */
[----:B------:R-:W-:Y:S01]  /*2b60*/  FMUL.FTZ R74, R74, UR14 ;  /* 0x0000000e4a4a7c20 */ /* 0x000fe20008410000 */
[----:B------:R-:W-:-:S02]  /*2b70*/  FSEL R206, R206, RZ, P0 ;  /* 0x000000ffcece7208 */ /* 0x000fc40000000000 */
[----:B------:R-:W-:Y:S02]  /*2b80*/  FSEL R160, R160, RZ, P3 ;  /* 0x000000ffa0a07208 */ /* 0x000fe40001800000 */
[----:B------:R-:W-:Y:S01]  /*2b90*/  FSEL R198, R198, RZ, P4 ;  /* 0x000000ffc6c67208 */ /* 0x000fe20002000000 */
[----:B------:R-:W3:Y:S01]  /*2ba0*/  F2F.BF16.F32 R0, R164 ;  /* 0x000000a400007304 */ /* 0x000ee20000202000 */
[----:B0-----:R-:W-:Y:S02]  /*2bb0*/  PRMT R151, R60, 0x5410, R63 ;  /* 0x000054103c977816 */ /* 0x001fe4000000003f */
[----:B-1----:R-:W-:Y:S02]  /*2bc0*/  PRMT R63, R66, 0x5410, R67 ;  /* 0x00005410423f7816 */ /* 0x002fe40000000043 */
[----:B------:R-:W-:Y:S01]  /*2bd0*/  LOP3.LUT P3, RZ, R150, 0xff, RZ, 0xc0, !PT ;  /* 0x000000ff96ff7812 */ /* 0x000fe2000786c0ff */
[----:B------:R-:W0:Y:S01]  /*2be0*/  LDC.64 R66, c[0x0][0x468] ;  /* 0x00011a00ff427b82 */ /* 0x000e220000000a00 */
[----:B--2---:R-:W-:Y:S01]  /*2bf0*/  PRMT R159, R70, 0x5410, R71 ;  /* 0x00005410469f7816 */ /* 0x004fe20000000047 */
[----:B------:R-:W-:Y:S01]  /*2c00*/  F2F.BF16.F32 R192, R192 ;  /* 0x000000c000c07304 */ /* 0x000fe20000202000 */
[----:B---3--:R-:W-:-:S07]  /*2c10*/  IMAD.WIDE.U32 R70, R0, 0x10000, RZ ;  /* 0x0001000000467825 */ /* 0x008fce00078e00ff */
[----:B------:R-:W1:Y:S01]  /*2c20*/  F2F.BF16.F32 R75, R176 ;  /* 0x000000b0004b7304 */ /* 0x000e620000202000 */
[----:B------:R-:W-:Y:S02]  /*2c30*/  FSEL R0, R74, RZ, P3 ;  /* 0x000000ff4a007208 */ /* 0x000fe40001800000 */
[----:B------:R-:W-:-:S05]  /*2c40*/  LOP3.LUT R71, R151, R71, RZ, 0xfc, !PT ;  /* 0x0000004797477212 */ /* 0x000fca00078efcff */
[----:B------:R-:W2:Y:S01]  /*2c50*/  F2F.BF16.F32 R64, R64 ;  /* 0x0000004000407304 */ /* 0x000ea20000202000 */
[----:B-1----:R-:W-:-:S07]  /*2c60*/  PRMT R157, R192, 0x5410, R75 ;  /* 0x00005410c09d7816 */ /* 0x002fce000000004b */
[----:B------:R-:W1:Y:S01]  /*2c70*/  F2F.BF16.F32 R61, R61 ;  /* 0x0000003d003d7304 */ /* 0x000e620000202000 */
[----:B--2---:R-:W-:-:S07]  /*2c80*/  IMAD.WIDE.U32 R74, R64, 0x10000, RZ ;  /* 0x00010000404a7825 */ /* 0x004fce00078e00ff */
[----:B------:R-:W2:Y:S01]  /*2c90*/  F2F.BF16.F32 R62, R62 ;  /* 0x0000003e003e7304 */ /* 0x000ea20000202000 */
[----:B-1----:R-:W-:-:S07]  /*2ca0*/  LOP3.LUT R70, R70, R61, RZ, 0xfc, !PT ;  /* 0x0000003d46467212 */ /* 0x002fce00078efcff */
[----:B------:R-:W1:Y:S01]  /*2cb0*/  F2F.BF16.F32 R72, R72 ;  /* 0x0000004800487304 */ /* 0x000e620000202000 */
[----:B------:R-:W-:Y:S02]  /*2cc0*/  LOP3.LUT R61, R63, R75, RZ, 0xfc, !PT ;  /* 0x0000004b3f3d7212 */ /* 0x000fe400078efcff */
[----:B--2---:R-:W-:-:S05]  /*2cd0*/  LOP3.LUT R60, R74, R62, RZ, 0xfc, !PT ;  /* 0x0000003e4a3c7212 */ /* 0x004fca00078efcff */
[----:B------:R-:W-:Y:S01]  /*2ce0*/  F2F.BF16.F32 R200, R200 ;  /* 0x000000c800c87304 */ /* 0x000fe20000202000 */
[----:B-1----:R-:W-:-:S07]  /*2cf0*/  IMAD.WIDE.U32 R62, R72, 0x10000, RZ ;  /* 0x00010000483e7825 */ /* 0x002fce00078e00ff */
[----:B------:R-:W1:Y:S08]  /*2d00*/  F2F.BF16.F32 R77, R168 ;  /* 0x000000a8004d7304 */ /* 0x000e700000202000 */
[----:B------:R-:W2:Y:S01]  /*2d10*/  F2F.BF16.F32 R68, R68 ;  /* 0x0000004400447304 */ /* 0x000ea20000202000 */
[----:B-1----:R-:W-:-:S07]  /*2d20*/  PRMT R83, R200, 0x5410, R77 ;  /* 0x00005410c8537816 */ /* 0x002fce000000004d */
[----:B------:R-:W-:Y:S01]  /*2d30*/  F2F.BF16.F32 R156, R156 ;  /* 0x0000009c009c7304 */ /* 0x000fe20000202000 */
[----:B--2---:R-:W-:-:S07]  /*2d40*/  IMAD.WIDE.U32 R76, R68, 0x10000, RZ ;  /* 0x00010000444c7825 */ /* 0x004fce00078e00ff */
[----:B------:R-:W1:Y:S08]  /*2d50*/  F2F.BF16.F32 R81, R160 ;  /* 0x000000a000517304 */ /* 0x000e700000202000 */
[----:B------:R-:W2:Y:S01]  /*2d60*/  F2F.BF16.F32 R69, R69 ;  /* 0x0000004500457304 */ /* 0x000ea20000202000 */
[----:B-1----:R-:W-:-:S07]  /*2d70*/  PRMT R155, R156, 0x5410, R81 ;  /* 0x000054109c9b7816 */ /* 0x002fce0000000051 */
[----:B------:R-:W1:Y:S01]  /*2d80*/  F2F.BF16.F32 R206, R206 ;  /* 0x000000ce00ce7304 */ /* 0x000e620000202000 */
[----:B------:R-:W-:Y:S02]  /*2d90*/  LOP3.LUT R81, R157, R63, RZ, 0xfc, !PT ;  /* 0x0000003f9d517212 */ /* 0x000fe400078efcff */
[----:B--2---:R-:W-:-:S05]  /*2da0*/  LOP3.LUT R80, R62, R69, RZ, 0xfc, !PT ;  /* 0x000000453e507212 */ /* 0x004fca00078efcff */
[----:B------:R-:W2:Y:S01]  /*2db0*/  F2F.BF16.F32 R65, R65 ;  /* 0x0000004100417304 */ /* 0x000ea20000202000 */
[----:B0-----:R-:W-:-:S04]  /*2dc0*/  IMAD.WIDE.U32 R68, R137, 0x8, R66 ;  /* 0x0000000889447825 */ /* 0x001fc800078e0042 */
[----:B-1----:R-:W-:-:S03]  /*2dd0*/  IMAD.WIDE.U32 R74, R206, 0x10000, RZ ;  /* 0x00010000ce4a7825 */ /* 0x002fc600078e00ff */
[----:B------:R-:W0:Y:S01]  /*2de0*/  F2F.BF16.F32 R198, R198 ;  /* 0x000000c600c67304 */ /* 0x000e220000202000 */
[----:B--2---:R-:W-:-:S07]  /*2df0*/  LOP3.LUT R78, R76, R65, RZ, 0xfc, !PT ;  /* 0x000000414c4e7212 */ /* 0x004fce00078efcff */
[----:B------:R-:W1:Y:S01]  /*2e00*/  F2F.BF16.F32 R162, R162 ;  /* 0x000000a200a27304 */ /* 0x000e620000202000 */
[----:B0-----:R-:W-:-:S07]  /*2e10*/  IMAD.WIDE.U32 R62, R198, 0x10000, RZ ;  /* 0x00010000c63e7825 */ /* 0x001fce00078e00ff */
[----:B------:R-:W0:Y:S01]  /*2e20*/  F2F.BF16.F32 R87, R204 ;  /* 0x000000cc00577304 */ /* 0x000e220000202000 */
[----:B-1----:R-:W-:-:S07]  /*2e30*/  IMAD.WIDE.U32 R64, R162, 0x10000, RZ ;  /* 0x00010000a2407825 */ /* 0x002fce00078e00ff */
[----:B------:R-:W-:Y:S01]  /*2e40*/  F2F.BF16.F32 R172, R172 ;  /* 0x000000ac00ac7304 */ /* 0x000fe20000202000 */
[----:B------:R-:W-:Y:S02]  /*2e50*/  LOP3.LUT R83, R83, R65, RZ, 0xfc, !PT ;  /* 0x0000004153537212 */ /* 0x000fe400078efcff */
[----:B0-----:R-:W-:-:S05]  /*2e60*/  LOP3.LUT R84, R74, R87, RZ, 0xfc, !PT ;  /* 0x000000574a547212 */ /* 0x001fca00078efcff */
[----:B------:R-:W0:Y:S01]  /*2e70*/  F2F.BF16.F32 R79, R158 ;  /* 0x0000009e004f7304 */ /* 0x000e220000202000 */
[----:B------:R-:W-:-:S07]  /*2e80*/  LOP3.LUT R87, R155, R63, RZ, 0xfc, !PT ;  /* 0x0000003f9b577212 */ /* 0x000fce00078efcff */
[----:B------:R-:W1:Y:S01]  /*2e90*/  F2F.BF16.F32 R151, R0 ;  /* 0x0000000000977304 */ /* 0x000e620000202000 */
[----:B0-----:R-:W-:-:S07]  /*2ea0*/  PRMT R85, R172, 0x5410, R79 ;  /* 0x00005410ac557816 */ /* 0x001fce000000004f */
[----:B------:R-:W0:Y:S01]  /*2eb0*/  F2F.BF16.F32 R73, R73 ;  /* 0x0000004900497304 */ /* 0x000e220000202000 */
[----:B------:R-:W-:Y:S01]  /*2ec0*/  LOP3.LUT R79, R159, R77, RZ, 0xfc, !PT ;  /* 0x0000004d9f4f7212 */ /* 0x000fe200078efcff */
[----:B------:R-:W-:Y:S01]  /*2ed0*/  IMAD.WIDE.U32 R76, R140, 0x8, R66 ;  /* 0x000000088c4c7825 */ /* 0x000fe200078e0042 */
[----:B------:R-:W-:-:S03]  /*2ee0*/  LOP3.LUT R85, R85, R75, RZ, 0xfc, !PT ;  /* 0x0000004b55557212 */ /* 0x000fc600078efcff */
[----:B------:R-:W-:Y:S01]  /*2ef0*/  IMAD.WIDE.U32 R74, R139, 0x8, R66 ;  /* 0x000000088b4a7825 */ /* 0x000fe200078e0042 */
[----:B-1----:R-:W-:-:S03]  /*2f00*/  LOP3.LUT R86, R62, R151, RZ, 0xfc, !PT ;  /* 0x000000973e567212 */ /* 0x002fc600078efcff */
[----:B------:R-:W-:Y:S01]  /*2f10*/  IMAD.WIDE.U32 R62, R135, 0x8, R66 ;  /* 0x00000008873e7825 */ /* 0x000fe200078e0042 */
[----:B0-----:R-:W-:-:S03]  /*2f20*/  LOP3.LUT R82, R64, R73, RZ, 0xfc, !PT ;  /* 0x0000004940527212 */ /* 0x001fc600078efcff */
        /* <DEDUP_REMOVED lines=11> */
.L_x_6441:
[-CC-:B------:R-:W-:Y:S01]  /*2fe0*/  FFMA.FTZ R166, R166, R198.reuse, R187.reuse ;  /* 0x000000c6a6a67223 */ /* 0x180fe200000100bb */
[-CC-:B------:R-:W-:Y:S01]  /*2ff0*/  FFMA.FTZ R201, R201, R198.reuse, R187.reuse ;  /* 0x000000c6c9c97223 */ /* 0x180fe200000100bb */
[-CC-:B------:R-:W-:Y:S01]  /*3000*/  FFMA.FTZ R63, R170, R198.reuse, R187.reuse ;  /* 0x000000c6aa3f7223 */ /* 0x180fe200000100bb */
[----:B------:R-:W-:Y:S01]  /*3010*/  FFMA.FTZ R203, R203, R198, R187 ;  /* 0x000000c6cbcb7223 */ /* 0x000fe200000100bb */
        /* <DEDUP_REMOVED lines=9> */
[-C--:B------:R-:W-:Y:S01]  /*30b0*/  FMUL.FTZ R63, R61, R185.reuse ;  /* 0x000000b93d3f7220 */ /* 0x080fe20000410000 */
[----:B------:R-:W-:Y:S01]  /*30c0*/  LOP3.LUT P4, RZ, R82, 0xff00, RZ, 0xc0, !PT ;  /* 0x0000ff0052ff7812 */ /* 0x000fe2000788c0ff */
[----:B------:R-:W-:Y:S01]  /*30d0*/  FADD.FTZ R0, R205, -R0 ;  /* 0x80000000cd007221 */ /* 0x000fe20000010000 */
[----:B------:R-:W-:Y:S01]  /*30e0*/  FMUL.FTZ R64, R64, UR14 ;  /* 0x0000000e40407c20 */ /* 0x000fe20008410000 */
[----:B------:R-:W-:Y:S01]  /*30f0*/  FMUL.FTZ R63, R63, UR14 ;  /* 0x0000000e3f3f7c20 */ /* 0x000fe20008410000 */
[--C-:B------:R-:W-:Y:S01]  /*3100*/  FFMA.FTZ R178, R178, R198, R187.reuse ;  /* 0x000000c6b2b27223 */ /* 0x100fe200000100bb */
[C---:B------:R-:W-:Y:S01]  /*3110*/  FMUL.FTZ R60, R151.reuse, R0 ;  /* 0x00000000973c7220 */ /* 0x040fe20000410000 */
[----:B------:R-:W-:Y:S01]  /*3120*/  LOP3.LUT P6, RZ, R84, 0xff, RZ, 0xc0, !PT ;  /* 0x000000ff54ff7812 */ /* 0x000fe200078cc0ff */
[--C-:B------:R-:W-:Y:S01]  /*3130*/  FFMA.FTZ R174, R174, R198, R187.reuse ;  /* 0x000000c6aeae7223 */ /* 0x100fe200000100bb */
[----:B------:R-:W-:Y:S01]  /*3140*/  FSEL R66, R64, RZ, P5 ;  /* 0x000000ff40427208 */ /* 0x000fe20002800000 */
[----:B------:R-:W-:Y:S01]  /*3150*/  FMUL.FTZ R64, R151, R220 ;  /* 0x000000dc97407220 */ /* 0x000fe20000410000 */
[----:B------:R-:W-:Y:S01]  /*3160*/  FSEL R164, R63, RZ, P4 ;  /* 0x000000ff3fa47208 */ /* 0x000fe20002000000 */
[----:B------:R-:W-:Y:S01]  /*3170*/  FMUL.FTZ R63, R151, R78 ;  /* 0x0000004e973f7220 */ /* 0x000fe20000410000 */
[----:B------:R-:W-:Y:S01]  /*3180*/  FADD.FTZ R178, R209, -R178 ;  /* 0x800000b2d1b27221 */ /* 0x000fe20000010000 */
[-C--:B------:R-:W-:Y:S01]  /*3190*/  FMUL.FTZ R67, R64, R185.reuse ;  /* 0x000000b940437220 */ /* 0x080fe20000410000 */
[-C--:B------:R-:W-:Y:S01]  /*31a0*/  FMUL.FTZ R0, R60, R185.reuse ;  /* 0x000000b93c007220 */ /* 0x080fe20000410000 */
[-C--:B------:R-:W-:Y:S01]  /*31b0*/  FMUL.FTZ R65, R63, R185.reuse ;  /* 0x000000b93f417220 */ /* 0x080fe20000410000 */
[----:B------:R-:W-:Y:S01]  /*31c0*/  ISETP.GE.U32.AND P3, PT, R82, 0x1000000, PT ;  /* 0x010000005200780c */ /* 0x000fe20003f66070 */
[----:B------:R-:W-:Y:S01]  /*31d0*/  FMUL.FTZ R67, R67, UR14 ;  /* 0x0000000e43437c20 */ /* 0x000fe20008410000 */
[----:B------:R-:W-:Y:S01]  /*31e0*/  FMUL.FTZ R0, R0, UR14 ;  /* 0x0000000e00007c20 */ /* 0x000fe20008410000 */
[----:B------:R-:W-:Y:S01]  /*31f0*/  FMUL.FTZ R65, R65, UR14 ;  /* 0x0000000e41417c20 */ /* 0x000fe20008410000 */
[----:B------:R-:W-:Y:S01]  /*3200*/  FADD.FTZ R174, R211, -R174 ;  /* 0x800000aed3ae7221 */ /* 0x000fe20000010000 */
[----:B------:R-:W-:Y:S01]  /*3210*/  FFMA.FTZ R77, R77, R198, R187 ;  /* 0x000000c64d4d7223 */ /* 0x000fe200000100bb */
[----:B------:R-:W-:Y:S01]  /*3220*/  FSEL R166, R67, RZ, P6 ;  /* 0x000000ff43a67208 */ /* 0x000fe20003000000 */
[----:B------:R-:W-:Y:S01]  /*3230*/  FMUL.FTZ R67, R151, R178 ;  /* 0x000000b297437220 */ /* 0x000fe20000410000 */
[----:B------:R-:W-:Y:S01]  /*3240*/  LOP3.LUT P0, RZ, R82, 0xff, RZ, 0xc0, !PT ;  /* 0x000000ff52ff7812 */ /* 0x000fe2000780c0ff */
[----:B------:R-:W-:Y:S01]  /*3250*/  FADD.FTZ R194, R194, -R77 ;  /* 0x8000004dc2c27221 */ /* 0x000fe20000010000 */
[----:B------:R-:W-:Y:S01]  /*3260*/  FSEL R167, R65, RZ, P3 ;  /* 0x000000ff41a77208 */ /* 0x000fe20001800000 */
[-C--:B------:R-:W-:Y:S01]  /*3270*/  FMUL.FTZ R70, R67, R185.reuse ;  /* 0x000000b943467220 */ /* 0x080fe20000410000 */
[----:B------:R-:W-:Y:S01]  /*3280*/  FMUL.FTZ R65, R151, R174 ;  /* 0x000000ae97417220 */ /* 0x000fe20000410000 */
[----:B------:R-:W-:Y:S01]  /*3290*/  FSEL R0, R0, RZ, P0 ;  /* 0x000000ff00007208 */ /* 0x000fe20000000000 */
[-CC-:B------:R-:W-:Y:S01]  /*32a0*/  FFMA.FTZ R184, R184, R198.reuse, R187.reuse ;  /* 0x000000c6b8b87223 */ /* 0x180fe200000100bb */
[----:B------:R-:W-:Y:S01]  /*32b0*/  FMUL.FTZ R70, R70, UR14 ;  /* 0x0000000e46467c20 */ /* 0x000fe20008410000 */
[C---:B------:R-:W-:Y:S01]  /*32c0*/  LOP3.LUT P0, RZ, R84.reuse, 0xff00, RZ, 0xc0, !PT ;  /* 0x0000ff0054ff7812 */ /* 0x040fe2000780c0ff */
[-C--:B------:R-:W-:Y:S01]  /*32d0*/  FMUL.FTZ R68, R65, R185.reuse ;  /* 0x000000b941447220 */ /* 0x080fe20000410000 */
[C---:B------:R-:W-:Y:S01]  /*32e0*/  LOP3.LUT P4, RZ, R84.reuse, 0xff0000, RZ, 0xc0, !PT ;  /* 0x00ff000054ff7812 */ /* 0x040fe2000788c0ff */
[-C--:B------:R-:W-:Y:S01]  /*32f0*/  FFMA.FTZ R169, R169, R198.reuse, R187 ;  /* 0x000000c6a9a97223 */ /* 0x080fe200000100bb */
[----:B------:R-:W-:Y:S01]  /*3300*/  ISETP.GE.U32.AND P5, PT, R84, 0x1000000, PT ;  /* 0x010000005400780c */ /* 0x000fe20003fa6070 */
[----:B------:R-:W-:Y:S01]  /*3310*/  FMUL.FTZ R68, R68, UR14 ;  /* 0x0000000e44447c20 */ /* 0x000fe20008410000 */
[----:B------:R0:W-:Y:S01]  /*3320*/  F2F.BF16.F32 R84, R66 ;  /* 0x0000004200547304 */ /* 0x0001e20000202000 */
[----:B------:R-:W-:Y:S01]  /*3330*/  FADD.FTZ R190, R190, -R169 ;  /* 0x800000a9bebe7221 */ /* 0x000fe20000010000 */
[----:B------:R-:W-:Y:S01]  /*3340*/  FSEL R189, R70, RZ, P5 ;  /* 0x000000ff46bd7208 */ /* 0x000fe20002800000 */
[----:B------:R-:W-:Y:S01]  /*3350*/  FADD.FTZ R70, R183, -R184 ;  /* 0x800000b8b7467221 */ /* 0x000fe20000010000 */
[--C-:B------:R-:W-:Y:S01]  /*3360*/  FFMA.FTZ R182, R182, R198, R187.reuse ;  /* 0x000000c6b6b67223 */ /* 0x100fe200000100bb */
[----:B------:R-:W-:Y:S01]  /*3370*/  FSEL R169, R68, RZ, P0 ;  /* 0x000000ff44a97208 */ /* 0x000fe20000000000 */
[C---:B------:R-:W-:Y:S01]  /*3380*/  FMUL.FTZ R68, R151.reuse, R190 ;  /* 0x000000be97447220 */ /* 0x040fe20000410000 */
[----:B------:R-:W-:Y:S01]  /*3390*/  FMUL.FTZ R70, R151, R70 ;  /* 0x0000004697467220 */ /* 0x000fe20000410000 */
[----:B------:R-:W-:Y:S01]  /*33a0*/  FADD.FTZ R182, R207, -R182 ;  /* 0x800000b6cfb67221 */ /* 0x000fe20000010000 */
[----:B0-----:R-:W-:Y:S01]  /*33b0*/  FMUL.FTZ R66, R151, R194 ;  /* 0x000000c297427220 */ /* 0x001fe20000410000 */
[-C--:B------:R-:W-:Y:S01]  /*33c0*/  FMUL.FTZ R71, R68, R185.reuse ;  /* 0x000000b944477220 */ /* 0x080fe20000410000 */
[-C--:B------:R-:W-:Y:S01]  /*33d0*/  FMUL.FTZ R73, R70, R185.reuse ;  /* 0x000000b946497220 */ /* 0x080fe20000410000 */
[----:B------:R-:W-:Y:S01]  /*33e0*/  LOP3.LUT P3, RZ, R86, 0xff0000, RZ, 0xc0, !PT ;  /* 0x00ff000056ff7812 */ /* 0x000fe2000786c0ff */
[-C--:B------:R-:W-:Y:S01]  /*33f0*/  FMUL.FTZ R69, R66, R185.reuse ;  /* 0x000000b942457220 */ /* 0x080fe20000410000 */
[-C--:B------:R-:W-:Y:S01]  /*3400*/  FFMA.FTZ R165, R165, R198.reuse, R187 ;  /* 0x000000c6a5a57223 */ /* 0x080fe200000100bb */
[----:B------:R-:W-:Y:S01]  /*3410*/  FMUL.FTZ R73, R73, UR14 ;  /* 0x0000000e49497c20 */ /* 0x000fe20008410000 */
[----:B------:R-:W-:Y:S01]  /*3420*/  FMUL.FTZ R71, R71, UR14 ;  /* 0x0000000e47477c20 */ /* 0x000fe20008410000 */
[----:B------:R-:W-:Y:S01]  /*3430*/  FMUL.FTZ R69, R69, UR14 ;  /* 0x0000000e45457c20 */ /* 0x000fe20008410000 */
[----:B------:R-:W-:Y:S01]  /*3440*/  LOP3.LUT P6, RZ, R86, 0xff, RZ, 0xc0, !PT ;  /* 0x000000ff56ff7812 */ /* 0x000fe200078cc0ff */
[----:B------:R-:W-:Y:S01]  /*3450*/  FADD.FTZ R186, R186, -R165 ;  /* 0x800000a5baba7221 */ /* 0x000fe20000010000 */
[-CC-:B------:R-:W-:Y:S01]  /*3460*/  FFMA.FTZ R188, R188, R198.reuse, R187.reuse ;  /* 0x000000c6bcbc7223 */ /* 0x180fe200000100bb */
[----:B------:R-:W-:Y:S01]  /*3470*/  FSEL R74, R73, RZ, P3 ;  /* 0x000000ff494a7208 */ /* 0x000fe20001800000 */
        /* <DEDUP_REMOVED lines=8> */
[----:B------:R-:W-:Y:S01]  /*3500*/  FADD.FTZ R180, R180, -R73 ;  /* 0x80000049b4b47221 */ /* 0x000fe20000010000 */
[--C-:B------:R-:W-:Y:S01]  /*3510*/  FFMA.FTZ R192, R192, R198, R187.reuse ;  /* 0x000000c6c0c07223 */ /* 0x100fe200000100bb */
[----:B------:R-:W-:Y:S01]  /*3520*/  FMUL.FTZ R72, R72, UR14 ;  /* 0x0000000e48487c20 */ /* 0x000fe20008410000 */
[-C--:B------:R-:W-:Y:S01]  /*3530*/  FMUL.FTZ R75, R71, R185.reuse ;  /* 0x000000b9474b7220 */ /* 0x080fe20000410000 */
[----:B------:R-:W-:Y:S01]  /*3540*/  FMUL.FTZ R73, R151, R180 ;  /* 0x000000b497497220 */ /* 0x000fe20000410000 */
[----:B------:R-:W-:Y:S01]  /*3550*/  FADD.FTZ R192, R179, -R192 ;  /* 0x800000c0b3c07221 */ /* 0x000fe20000010000 */
[----:B------:R-:W-:Y:S01]  /*3560*/  ISETP.GE.U32.AND P4, PT, R86, 0x1000000, PT ;  /* 0x010000005600780c */ /* 0x000fe20003f86070 */
[----:B------:R-:W-:Y:S01]  /*3570*/  FMUL.FTZ R75, R75, UR14 ;  /* 0x0000000e4b4b7c20 */ /* 0x000fe20008410000 */
[----:B------:R-:W-:Y:S01]  /*3580*/  FSEL R174, R72, RZ, P0 ;  /* 0x000000ff48ae7208 */ /* 0x000fe20000000000 */
[----:B------:R-:W-:Y:S01]  /*3590*/  FMUL.FTZ R72, R151, R188 ;  /* 0x000000bc97487220 */ /* 0x000fe20000410000 */
[-C--:B------:R-:W-:Y:S01]  /*35a0*/  FMUL.FTZ R77, R73, R185.reuse ;  /* 0x000000b9494d7220 */ /* 0x080fe20000410000 */
[----:B------:R0:W-:Y:S01]  /*35b0*/  F2F.BF16.F32 R157, R74 ;  /* 0x0000004a009d7304 */ /* 0x0001e20000202000 */
[----:B------:R-:W-:Y:S01]  /*35c0*/  FFMA.FTZ R87, R87, R198, R187 ;  /* 0x000000c657577223 */ /* 0x000fe200000100bb */
[-C--:B------:R-:W-:Y:S01]  /*35d0*/  FMUL.FTZ R76, R72, R185.reuse ;  /* 0x000000b9484c7220 */ /* 0x080fe20000410000 */
[----:B------:R-:W-:Y:S01]  /*35e0*/  LOP3.LUT P5, RZ, R152, 0xff, RZ, 0xc0, !PT ;  /* 0x000000ff98ff7812 */ /* 0x000fe200078ac0ff */
[----:B------:R-:W-:Y:S01]  /*35f0*/  FMUL.FTZ R77, R77, UR14 ;  /* 0x0000000e4d4d7c20 */ /* 0x000fe20008410000 */
[----:B------:R-:W-:Y:S01]  /*3600*/  FSEL R75, R75, RZ, P4 ;  /* 0x000000ff4b4b7208 */ /* 0x000fe20002000000 */
[----:B------:R-:W-:Y:S01]  /*3610*/  FMUL.FTZ R76, R76, UR14 ;  /* 0x0000000e4c4c7c20 */ /* 0x000fe20008410000 */
[----:B------:R-:W-:Y:S01]  /*3620*/  LOP3.LUT P6, RZ, R152, 0xff00, RZ, 0xc0, !PT ;  /* 0x0000ff0098ff7812 */ /* 0x000fe200078cc0ff */
[----:B------:R-:W-:Y:S01]  /*3630*/  FADD.FTZ R176, R176, -R87 ;  /* 0x80000057b0b07221 */ /* 0x000fe20000010000 */
[----:B0-----:R-:W-:Y:S01]  /*3640*/  FMUL.FTZ R74, R151, R192 ;  /* 0x000000c0974a7220 */ /* 0x001fe20000410000 */
[-CC-:B------:R-:W-:Y:S01]  /*3650*/  FFMA.FTZ R196, R196, R198.reuse, R187.reuse ;  /* 0x000000c6c4c47223 */ /* 0x180fe200000100bb */
[-C--:B------:R-:W-:Y:S01]  /*3660*/  FFMA.FTZ R83, R83, R198.reuse, R187 ;  /* 0x000000c653537223 */ /* 0x080fe200000100bb */
[----:B------:R0:W1:Y:S01]  /*3670*/  F2F.BF16.F32 R178, R75 ;  /* 0x0000004b00b27304 */ /* 0x0000620000202000 */
[-C--:B------:R-:W-:Y:S01]  /*3680*/  FMUL.FTZ R78, R74, R185.reuse ;  /* 0x000000b94a4e7220 */ /* 0x080fe20000410000 */
[----:B------:R-:W-:Y:S01]  /*3690*/  FSEL R76, R76, RZ, P5 ;  /* 0x000000ff4c4c7208 */ /* 0x000fe20002800000 */
[----:B------:R-:W-:Y:S01]  /*36a0*/  FADD.FTZ R196, R177, -R196 ;  /* 0x800000c4b1c47221 */ /* 0x000fe20000010000 */
[----:B------:R-:W-:Y:S01]  /*36b0*/  FSEL R77, R77, RZ, P6 ;  /* 0x000000ff4d4d7208 */ /* 0x000fe20003000000 */
[----:B------:R-:W-:Y:S01]  /*36c0*/  FMUL.FTZ R78, R78, UR14 ;  /* 0x0000000e4e4e7c20 */ /* 0x000fe20008410000 */
[----:B------:R-:W-:Y:S01]  /*36d0*/  FADD.FTZ R162, R162, -R83 ;  /* 0x80000053a2a27221 */ /* 0x000fe20000010000 */
[C---:B------:R-:W-:Y:S01]  /*36e0*/  LOP3.LUT P0, RZ, R152.reuse, 0xff0000, RZ, 0xc0, !PT ;  /* 0x00ff000098ff7812 */ /* 0x040fe2000780c0ff */
[--C-:B------:R-:W-:Y:S01]  /*36f0*/  FFMA.FTZ R79, R79, R198, R187.reuse ;  /* 0x000000c64f4f7223 */ /* 0x100fe200000100bb */
[----:B0-----:R-:W-:Y:S01]  /*3700*/  FMUL.FTZ R75, R151, R176 ;  /* 0x000000b0974b7220 */ /* 0x001fe20000410000 */
[----:B------:R-:W-:Y:S01]  /*3710*/  ISETP.GE.U32.AND P3, PT, R152, 0x1000000, PT ;  /* 0x010000009800780c */ /* 0x000fe20003f66070 */
[----:B------:R0:W-:Y:S01]  /*3720*/  F2F.BF16.F32 R176, R77 ;  /* 0x0000004d00b07304 */ /* 0x0001e20000202000 */
[----:B------:R-:W-:Y:S01]  /*3730*/  FSEL R78, R78, RZ, P0 ;  /* 0x000000ff4e4e7208 */ /* 0x000fe20000000000 */
[-C--:B------:R-:W-:Y:S01]  /*3740*/  FMUL.FTZ R82, R75, R185.reuse ;  /* 0x000000b94b527220 */ /* 0x080fe20000410000 */
[----:B------:R-:W-:Y:S01]  /*3750*/  FFMA.FTZ R200, R200, R198, R187 ;  /* 0x000000c6c8c87223 */ /* 0x000fe200000100bb */
[----:B------:R-:W-:Y:S01]  /*3760*/  LOP3.LUT P4, RZ, R80, 0xff, RZ, 0xc0, !PT ;  /* 0x000000ff50ff7812 */ /* 0x000fe2000788c0ff */
[----:B------:R-:W-:Y:S01]  /*3770*/  FADD.FTZ R86, R168, -R79 ;  /* 0x8000004fa8567221 */ /* 0x000fe20000010000 */
[----:B------:R-:W-:Y:S01]  /*3780*/  LOP3.LUT P6, RZ, R80, 0xff00, RZ, 0xc0, !PT ;  /* 0x0000ff0050ff7812 */ /* 0x000fe200078cc0ff */
[----:B------:R-:W-:Y:S01]  /*3790*/  FMUL.FTZ R82, R82, UR14 ;  /* 0x0000000e52527c20 */ /* 0x000fe20008410000 */
[----:B------:R2:W-:Y:S01]  /*37a0*/  F2F.BF16.F32 R152, R76 ;  /* 0x0000004c00987304 */ /* 0x0005e20000202000 */
[----:B0-----:R-:W-:Y:S01]  /*37b0*/  FMUL.FTZ R77, R151, R162 ;  /* 0x000000a2974d7220 */ /* 0x001fe20000410000 */
[C---:B------:R-:W-:Y:S01]  /*37c0*/  LOP3.LUT P5, RZ, R80.reuse, 0xff0000, RZ, 0xc0, !PT ;  /* 0x00ff000050ff7812 */ /* 0x040fe200078ac0ff */
[----:B------:R-:W-:Y:S01]  /*37d0*/  FADD.FTZ R200, R163, -R200 ;  /* 0x800000c8a3c87221 */ /* 0x000fe20000010000 */
[----:B------:R-:W-:Y:S01]  /*37e0*/  ISETP.GE.U32.AND P0, PT, R80, 0x1000000, PT ;  /* 0x010000005000780c */ /* 0x000fe20003f06070 */
[-C--:B------:R-:W-:Y:S01]  /*37f0*/  FMUL.FTZ R79, R77, R185.reuse ;  /* 0x000000b94d4f7220 */ /* 0x080fe20000410000 */
[----:B------:R-:W-:Y:S01]  /*3800*/  FSEL R82, R82, RZ, P3 ;  /* 0x000000ff52527208 */ /* 0x000fe20001800000 */
[--C-:B------:R-:W-:Y:S01]  /*3810*/  FFMA.FTZ R204, R204, R198, R187.reuse ;  /* 0x000000c6cccc7223 */ /* 0x100fe200000100bb */
[----:B------:R0:W-:Y:S01]  /*3820*/  F2F.BF16.F32 R177, R78 ;  /* 0x0000004e00b17304 */ /* 0x0001e20000202000 */
[----:B--2---:R-:W-:Y:S01]  /*3830*/  FMUL.FTZ R76, R151, R196 ;  /* 0x000000c4974c7220 */ /* 0x004fe20000410000 */
[----:B------:R-:W-:Y:S01]  /*3840*/  FMUL.FTZ R79, R79, UR14 ;  /* 0x0000000e4f4f7c20 */ /* 0x000fe20008410000 */
[----:B------:R-:W-:Y:S01]  /*3850*/  FADD.FTZ R204, R171, -R204 ;  /* 0x800000ccabcc7221 */ /* 0x000fe20000010000 */
[-CC-:B------:R-:W-:Y:S01]  /*3860*/  FFMA.FTZ R161, R161, R198.reuse, R187.reuse ;  /* 0x000000c6a1a17223 */ /* 0x180fe200000100bb */
[-C--:B------:R-:W-:Y:S01]  /*3870*/  FMUL.FTZ R80, R76, R185.reuse ;  /* 0x000000b94c507220 */ /* 0x080fe20000410000 */
[----:B------:R-:W-:Y:S01]  /*3880*/  FFMA.FTZ R206, R206, R198, R187 ;  /* 0x000000c6cece7223 */ /* 0x000fe200000100bb */
[----:B------:R-:W-:Y:S01]  /*3890*/  FSEL R171, R79, RZ, P6 ;  /* 0x000000ff4fab7208 */ /* 0x000fe20003000000 */
[----:B------:R2:W-:Y:S01]  /*38a0*/  F2F.BF16.F32 R162, R82 ;  /* 0x0000005200a27304 */ /* 0x0005e20000202000 */
[----:B------:R-:W-:Y:S01]  /*38b0*/  FMUL.FTZ R80, R80, UR14 ;  /* 0x0000000e50507c20 */ /* 0x000fe20008410000 */
[C---:B0-----:R-:W-:Y:S01]  /*38c0*/  FMUL.FTZ R78, R151.reuse, R200 ;  /* 0x000000c8974e7220 */ /* 0x041fe20000410000 */
[----:B------:R-:W-:Y:S01]  /*38d0*/  FMUL.FTZ R79, R151, R86 ;  /* 0x00000056974f7220 */ /* 0x000fe20000410000 */
[----:B------:R-:W-:Y:S01]  /*38e0*/  FADD.FTZ R172, R172, -R161 ;  /* 0x800000a1acac7221 */ /* 0x000fe20000010000 */
[-CC-:B------:R-:W-:Y:S01]  /*38f0*/  FFMA.FTZ R161, R159, R198.reuse, R187.reuse ;  /* 0x000000c69fa17223 */ /* 0x180fe200000100bb */
[----:B------:R-:W-:Y:S01]  /*3900*/  FSEL R80, R80, RZ, P4 ;  /* 0x000000ff50507208 */ /* 0x000fe20002000000 */
[-C--:B------:R-:W-:Y:S01]  /*3910*/  FMUL.FTZ R86, R79, R185.reuse ;  /* 0x000000b94f567220 */ /* 0x080fe20000410000 */
[-CC-:B------:R-:W-:Y:S01]  /*3920*/  FFMA.FTZ R184, R173, R198.reuse, R187.reuse ;  /* 0x000000c6adb87223 */ /* 0x180fe200000100bb */
[-C--:B--2---:R-:W-:Y:S01]  /*3930*/  FMUL.FTZ R82, R78, R185.reuse ;  /* 0x000000b94e527220 */ /* 0x084fe20000410000 */
[----:B------:R0:W-:Y:S01]  /*3940*/  F2F.BF16.F32 R168, R80 ;  /* 0x0000005000a87304 */ /* 0x0001e20000202000 */
[----:B------:R-:W-:Y:S01]  /*3950*/  FMUL.FTZ R86, R86, UR14 ;  /* 0x0000000e56567c20 */ /* 0x000fe20008410000 */
[-CC-:B------:R-:W-:Y:S01]  /*3960*/  FFMA.FTZ R214, R214, R198.reuse, R187.reuse ;  /* 0x000000c6d6d67223 */ /* 0x180fe200000100bb */
[----:B------:R-:W-:Y:S01]  /*3970*/  FMUL.FTZ R82, R82, UR14 ;  /* 0x0000000e52527c20 */ /* 0x000fe20008410000 */
[-CC-:B------:R-:W-:Y:S01]  /*3980*/  FFMA.FTZ R175, R175, R198.reuse, R187.reuse ;  /* 0x000000c6afaf7223 */ /* 0x180fe200000100bb */
[----:B------:R-:W-:Y:S01]  /*3990*/  FFMA.FTZ R187, R218, R198, R187 ;  /* 0x000000c6dabb7223 */ /* 0x000fe200000100bb */
[----:B------:R-:W-:Y:S01]  /*39a0*/  FADD.FTZ R182, R158, -R161 ;  /* 0x800000a19eb67221 */ /* 0x000fe20000010000 */
[----:B------:R-:W-:Y:S01]  /*39b0*/  LOP3.LUT P3, RZ, R154, 0xff, RZ, 0xc0, !PT ;  /* 0x000000ff9aff7812 */ /* 0x000fe2000786c0ff */
[----:B------:R-:W-:Y:S01]  /*39c0*/  FADD.FTZ R206, R81, -R206 ;  /* 0x800000ce51ce7221 */ /* 0x000fe20000010000 */
[C---:B0-----:R-:W-:Y:S01]  /*39d0*/  FMUL.FTZ R80, R151.reuse, R204 ;  /* 0x000000cc97507220 */ /* 0x041fe20000410000 */
[----:B------:R-:W-:Y:S01]  /*39e0*/  FSEL R83, R82, RZ, P5 ;  /* 0x000000ff52537208 */ /* 0x000fe20002800000 */
[----:B------:R-:W-:Y:S01]  /*39f0*/  FMUL.FTZ R82, R151, R172 ;  /* 0x000000ac97527220 */ /* 0x000fe20000410000 */
[----:B------:R-:W-:Y:S01]  /*3a00*/  FSEL R86, R86, RZ, P0 ;  /* 0x000000ff56567208 */ /* 0x000fe20000000000 */
[-C--:B------:R-:W-:Y:S01]  /*3a10*/  FMUL.FTZ R87, R80, R185.reuse ;  /* 0x000000b950577220 */ /* 0x080fe20000410000 */
[----:B------:R0:W-:Y:S01]  /*3a20*/  F2F.BF16.F32 R159, R83 ;  /* 0x00000053009f7304 */ /* 0x0001e20000202000 */
[-C--:B------:R-:W-:Y:S01]  /*3a30*/  FMUL.FTZ R158, R82, R185.reuse ;  /* 0x000000b9529e7220 */ /* 0x080fe20000410000 */
[----:B------:R-:W-:Y:S01]  /*3a40*/  FADD.FTZ R160, R160, -R187 ;  /* 0x800000bba0a07221 */ /* 0x000fe20000010000 */
[----:B------:R-:W-:Y:S01]  /*3a50*/  FMUL.FTZ R87, R87, UR14 ;  /* 0x0000000e57577c20 */ /* 0x000fe20008410000 */
[----:B------:R-:W-:Y:S01]  /*3a60*/  FADD.FTZ R156, R156, -R175 ;  /* 0x800000af9c9c7221 */ /* 0x000fe20000010000 */
[----:B------:R-:W-:Y:S01]  /*3a70*/  FMUL.FTZ R158, R158, UR14 ;  /* 0x0000000e9e9e7c20 */ /* 0x000fe20008410000 */
[C---:B------:R-:W-:Y:S01]  /*3a80*/  LOP3.LUT P0, RZ, R154.reuse, 0xff00, RZ, 0xc0, !PT ;  /* 0x0000ff009aff7812 */ /* 0x040fe2000780c0ff */
[----:B------:R-:W-:Y:S01]  /*3a90*/  FADD.FTZ R214, R155, -R214 ;  /* 0x800000d69bd67221 */ /* 0x000fe20000010000 */
[----:B------:R-:W-:Y:S01]  /*3aa0*/  FSEL R172, R87, RZ, P3 ;  /* 0x000000ff57ac7208 */ /* 0x000fe20001800000 */
[C---:B0-----:R-:W-:Y:S01]  /*3ab0*/  FMUL.FTZ R83, R151.reuse, R182 ;  /* 0x000000b697537220 */ /* 0x041fe20000410000 */
[----:B------:R0:W-:Y:S01]  /*3ac0*/  F2F.BF16.F32 R180, R86 ;  /* 0x0000005600b47304 */ /* 0x0001e20000202000 */
[----:B------:R-:W-:Y:S01]  /*3ad0*/  FMUL.FTZ R87, R151, R160 ;  /* 0x000000a097577220 */ /* 0x000fe20000410000 */
[----:B------:R-:W-:Y:S01]  /*3ae0*/  LOP3.LUT P3, RZ, R154, 0xff0000, RZ, 0xc0, !PT ;  /* 0x00ff00009aff7812 */ /* 0x000fe2000786c0ff */
[----:B------:R-:W-:Y:S01]  /*3af0*/  FADD.FTZ R184, R85, -R184 ;  /* 0x800000b855b87221 */ /* 0x000fe20000010000 */
[----:B------:R-:W-:Y:S01]  /*3b00*/  ISETP.GE.U32.AND P5, PT, R150, 0x1000000, PT ;  /* 0x010000009600780c */ /* 0x000fe20003fa6070 */
[-C--:B------:R-:W-:Y:S01]  /*3b10*/  FMUL.FTZ R81, R87, R185.reuse ;  /* 0x000000b957517220 */ /* 0x080fe20000410000 */
[----:B------:R-:W-:Y:S01]  /*3b20*/  FSEL R158, R158, RZ, P3 ;  /* 0x000000ff9e9e7208 */ /* 0x000fe20001800000 */
[----:B------:R-:W-:Y:S01]  /*3b30*/  FMUL.FTZ R85, R151, R214 ;  /* 0x000000d697557220 */ /* 0x000fe20000410000 */
[----:B------:R-:W-:Y:S01]  /*3b40*/  ISETP.GE.U32.AND P3, PT, R154, 0x1000000, PT ;  /* 0x010000009a00780c */ /* 0x000fe20003f66070 */
[----:B0-----:R-:W-:Y:S01]  /*3b50*/  FMUL.FTZ R86, R83, R185 ;  /* 0x000000b953567220 */ /* 0x001fe20000410000 */
[----:B------:R-:W0:Y:S01]  /*3b60*/  F2F.BF16.F32 R167, R167 ;  /* 0x000000a700a77304 */ /* 0x000e220000202000 */
[----:B------:R-:W-:Y:S01]  /*3b70*/  FMUL.FTZ R81, R81, UR14 ;  /* 0x0000000e51517c20 */ /* 0x000fe20008410000 */
[----:B------:R-:W-:Y:S01]  /*3b80*/  LOP3.LUT P4, RZ, R150, 0xff00, RZ, 0xc0, !PT ;  /* 0x0000ff0096ff7812 */ /* 0x000fe2000788c0ff */
[----:B------:R-:W-:Y:S01]  /*3b90*/  FMUL.FTZ R86, R86, UR14 ;  /* 0x0000000e56567c20 */ /* 0x000fe20008410000 */
[----:B-1----:R-:W-:-:S02]  /*3ba0*/  PRMT R161, R157, 0x5410, R178 ;  /* 0x000054109da17816 */ /* 0x002fc400000000b2 */
[----:B------:R-:W-:Y:S01]  /*3bb0*/  FSEL R160, R81, RZ, P5 ;  /* 0x000000ff51a07208 */ /* 0x000fe20002800000 */
[C---:B------:R-:W-:Y:S01]  /*3bc0*/  FMUL.FTZ R81, R151.reuse, R206 ;  /* 0x000000ce97517220 */ /* 0x040fe20000410000 */
[----:B------:R-:W-:Y:S01]  /*3bd0*/  FSEL R154, R86, RZ, P3 ;  /* 0x000000ff569a7208 */ /* 0x000fe20001800000 */
[----:B------:R-:W-:Y:S01]  /*3be0*/  FMUL.FTZ R86, R151, R156 ;  /* 0x0000009c97567220 */ /* 0x000fe20000410000 */
[----:B------:R-:W-:Y:S01]  /*3bf0*/  F2F.BF16.F32 R170, R170 ;  /* 0x000000aa00aa7304 */ /* 0x000fe20000202000 */
[----:B------:R-:W-:Y:S02]  /*3c00*/  LOP3.LUT P3, RZ, R150, 0xff, RZ, 0xc0, !PT ;  /* 0x000000ff96ff7812 */ /* 0x000fe4000786c0ff */
[-C--:B------:R-:W-:Y:S01]  /*3c10*/  FMUL.FTZ R156, R86, R185.reuse ;  /* 0x000000b9569c7220 */ /* 0x080fe20000410000 */
[----:B------:R-:W-:Y:S01]  /*3c20*/  LOP3.LUT P5, RZ, R150, 0xff0000, RZ, 0xc0, !PT ;  /* 0x00ff000096ff7812 */ /* 0x000fe200078ac0ff */
[----:B------:R-:W-:Y:S01]  /*3c30*/  FMUL.FTZ R150, R81, R185 ;  /* 0x000000b951967220 */ /* 0x000fe20000410000 */
[----:B0-----:R-:W-:Y:S01]  /*3c40*/  PRMT R167, R84, 0x5410, R167 ;  /* 0x0000541054a77816 */ /* 0x001fe200000000a7 */
[----:B------:R-:W-:Y:S01]  /*3c50*/  FMUL.FTZ R156, R156, UR14 ;  /* 0x0000000e9c9c7c20 */ /* 0x000fe20008410000 */
[----:B------:R-:W0:Y:S01]  /*3c60*/  F2F.BF16.F32 R189, R189 ;  /* 0x000000bd00bd7304 */ /* 0x000e220000202000 */
[----:B------:R-:W-:Y:S01]  /*3c70*/  FMUL.FTZ R150, R150, UR14 ;  /* 0x0000000e96967c20 */ /* 0x000fe20008410000 */
[----:B------:R-:W-:Y:S01]  /*3c80*/  FMUL.FTZ R84, R151, R184 ;  /* 0x000000b897547220 */ /* 0x000fe20000410000 */
[----:B------:R-:W-:-:S02]  /*3c90*/  PRMT R173, R159, 0x5410, R180 ;  /* 0x000054109fad7816 */ /* 0x000fc400000000b4 */
[----:B------:R-:W-:Y:S02]  /*3ca0*/  FSEL R155, R156, RZ, P5 ;  /* 0x000000ff9c9b7208 */ /* 0x000fe40002800000 */
[----:B------:R-:W-:Y:S01]  /*3cb0*/  FSEL R156, R150, RZ, P0 ;  /* 0x000000ff969c7208 */ /* 0x000fe20000000000 */
[----:B------:R1:W-:Y:S01]  /*3cc0*/  F2F.BF16.F32 R163, R154 ;  /* 0x0000009a00a37304 */ /* 0x0003e20000202000 */
[----:B------:R-:W2:Y:S01]  /*3cd0*/  LDC.64 R150, c[0x0][0x478] ;  /* 0x00011e00ff967b82 */ /* 0x000ea20000000a00 */
[----:B------:R-:W-:Y:S02]  /*3ce0*/  PRMT R177, R177, 0x5410, R162 ;  /* 0x00005410b1b17816 */ /* 0x000fe400000000a2 */
[----:B0-----:R-:W-:-:S04]  /*3cf0*/  PRMT R189, R170, 0x5410, R189 ;  /* 0x00005410aabd7816 */ /* 0x001fc800000000bd */
[----:B------:R-:W0:Y:S01]  /*3d00*/  F2F.BF16.F32 R158, R158 ;  /* 0x0000009e009e7304 */ /* 0x000e220000202000 */
[-C--:B-1----:R-:W-:Y:S01]  /*3d10*/  FMUL.FTZ R154, R85, R185.reuse ;  /* 0x000000b9559a7220 */ /* 0x082fe20000410000 */
[----:B------:R-:W-:-:S03]  /*3d20*/  FMUL.FTZ R185, R84, R185 ;  /* 0x000000b954b97220 */ /* 0x000fc60000410000 */
[----:B------:R-:W-:Y:S01]  /*3d30*/  FMUL.FTZ R154, R154, UR14 ;  /* 0x0000000e9a9a7c20 */ /* 0x000fe20008410000 */
[----:B------:R-:W-:Y:S02]  /*3d40*/  FMUL.FTZ R185, R185, UR14 ;  /* 0x0000000eb9b97c20 */ /* 0x000fe40008410000 */
[----:B------:R1:W-:Y:S03]  /*3d50*/  F2F.BF16.F32 R182, R160 ;  /* 0x000000a000b67304 */ /* 0x0003e60000202000 */
[----:B------:R-:W-:Y:S02]  /*3d60*/  FSEL R185, R185, RZ, P3 ;  /* 0x000000ffb9b97208 */ /* 0x000fe40001800000 */
[----:B0-----:R-:W-:-:S03]  /*3d70*/  PRMT R179, R158, 0x5410, R163 ;  /* 0x000054109eb37816 */ /* 0x001fc600000000a3 */
[----:B------:R-:W0:Y:S01]  /*3d80*/  F2F.BF16.F32 R175, R155 ;  /* 0x0000009b00af7304 */ /* 0x000e220000202000 */
[----:B-1----:R-:W-:Y:S01]  /*3d90*/  FSEL R160, R154, RZ, P4 ;  /* 0x000000ff9aa07208 */ /* 0x002fe20002000000 */
[----:B------:R-:W-:-:S04]  /*3da0*/  IMAD.WIDE.U32 R162, R176, 0x10000, RZ ;  /* 0x00010000b0a27825 */ /* 0x000fc800078e00ff */
[--C-:B--2---:R-:W-:Y:S01]  /*3db0*/  IMAD.WIDE.U32 R180, R135, 0x10, R150.reuse ;  /* 0x0000001087b47825 */ /* 0x104fe200078e0096 */
[----:B------:R-:W-:Y:S01]  /*3dc0*/  LOP3.LUT R163, R177, R163, RZ, 0xfc, !PT ;  /* 0x000000a3b1a37212 */ /* 0x000fe200078efcff */
[----:B------:R-:W1:Y:S01]  /*3dd0*/  F2F.BF16.F32 R164, R164 ;  /* 0x000000a400a47304 */ /* 0x000e620000202000 */
[----:B------:R-:W-:Y:S01]  /*3de0*/  LOP3.LUT R162, R162, R152, RZ, 0xfc, !PT ;  /* 0x00000098a2a27212 */ /* 0x000fe200078efcff */
[----:B------:R-:W-:Y:S01]  /*3df0*/  IMAD.WIDE.U32 R176, R137, 0x10, R150 ;  /* 0x0000001089b07825 */ /* 0x000fe200078e0096 */
[----:B------:R2:W-:Y:S01]  /*3e00*/  STG.E.128 desc[UR4][R180.64], R60 ;  /* 0x0000003cb4007986 */ /* 0x0005e2000c101d04 */
[----:B0-----:R-:W-:-:S04]  /*3e10*/  PRMT R183, R175, 0x5410, R182 ;  /* 0x00005410afb77816 */ /* 0x001fc800000000b6 */
[----:B------:R-:W0:Y:S01]  /*3e20*/  F2F.BF16.F32 R169, R169 ;  /* 0x000000a900a97304 */ /* 0x000e220000202000 */
[----:B-1----:R-:W-:-:S07]  /*3e30*/  IMAD.WIDE.U32 R154, R164, 0x10000, RZ ;  /* 0x00010000a49a7825 */ /* 0x002fce00078e00ff */
[----:B------:R-:W1:Y:S01]  /*3e40*/  F2F.BF16.F32 R174, R174 ;  /* 0x000000ae00ae7304 */ /* 0x000e620000202000 */
[----:B------:R-:W-:Y:S01]  /*3e50*/  LOP3.LUT R155, R167, R155, RZ, 0xfc, !PT ;  /* 0x0000009ba79b7212 */ /* 0x000fe200078efcff */
[----:B0-----:R-:W-:-:S06]  /*3e60*/  IMAD.WIDE.U32 R158, R169, 0x10000, RZ ;  /* 0x00010000a99e7825 */ /* 0x001fcc00078e00ff */
[----:B------:R0:W-:Y:S01]  /*3e70*/  F2F.BF16.F32 R170, R156 ;  /* 0x0000009c00aa7304 */ /* 0x0001e20000202000 */
[----:B------:R-:W-:Y:S01]  /*3e80*/  LOP3.LUT R159, R189, R159, RZ, 0xfc, !PT ;  /* 0x0000009fbd9f7212 */ /* 0x000fe200078efcff */
[----:B-1----:R-:W-:-:S06]  /*3e90*/  IMAD.WIDE.U32 R174, R174, 0x10000, RZ ;  /* 0x00010000aeae7825 */ /* 0x002fcc00078e00ff */
[----:B------:R-:W1:Y:S01]  /*3ea0*/  F2F.BF16.F32 R166, R166 ;  /* 0x000000a600a67304 */ /* 0x000e620000202000 */
[----:B0-----:R-:W0:Y:S01]  /*3eb0*/  LDC.64 R156, c[0x0][0x468] ;  /* 0x00011a00ff9c7b82 */ /* 0x001e220000000a00 */
[----:B------:R-:W-:-:S06]  /*3ec0*/  LOP3.LUT R161, R161, R175, RZ, 0xfc, !PT ;  /* 0x000000afa1a17212 */ /* 0x000fcc00078efcff */
[----:B------:R-:W3:Y:S01]  /*3ed0*/  F2F.BF16.F32 R165, R165 ;  /* 0x000000a500a57304 */ /* 0x000ee20000202000 */
[----:B-1----:R-:W-:-:S07]  /*3ee0*/  LOP3.LUT R158, R158, R166, RZ, 0xfc, !PT ;  /* 0x000000a69e9e7212 */ /* 0x002fce00078efcff */
[----:B------:R-:W1:Y:S01]  /*3ef0*/  F2F.BF16.F32 R171, R171 ;  /* 0x000000ab00ab7304 */ /* 0x000e620000202000 */
[----:B------:R-:W-:-:S05]  /*3f00*/  IMAD.WIDE.U32 R166, R170, 0x10000, RZ ;  /* 0x00010000aaa67825 */ /* 0x000fca00078e00ff */
[----:B------:R-:W-:Y:S02]  /*3f10*/  LOP3.LUT R167, R179, R167, RZ, 0xfc, !PT ;  /* 0x000000a7b3a77212 */ /* 0x000fe400078efcff */
[----:B------:R3:W4:Y:S01]  /*3f20*/  F2F.BF16.F32 R178, R160 ;  /* 0x000000a000b27304 */ /* 0x0007220000202000 */
[----:B0-----:R-:W-:-:S04]  /*3f30*/  IMAD.WIDE.U32 R186, R138, 0x8, R156 ;  /* 0x000000088aba7825 */ /* 0x001fc800078e009c */
[----:B--2---:R-:W-:-:S03]  /*3f40*/  IMAD.WIDE.U32 R60, R139, 0x8, R156 ;  /* 0x000000088b3c7825 */ /* 0x004fc600078e009c */
[----:B------:R-:W0:Y:S01]  /*3f50*/  F2F.BF16.F32 R0, R0 ;  /* 0x0000000000007304 */ /* 0x000e220000202000 */
[----:B---3--:R-:W-:Y:S01]  /*3f60*/  LOP3.LUT R160, R174, R165, RZ, 0xfc, !PT ;  /* 0x000000a5aea07212 */ /* 0x008fe200078efcff */
[----:B-1----:R-:W-:-:S04]  /*3f70*/  IMAD.WIDE.U32 R164, R171, 0x10000, RZ ;  /* 0x00010000aba47825 */ /* 0x002fc800078e00ff */
[----:B------:R-:W-:Y:S01]  /*3f80*/  IMAD.WIDE.U32 R174, R138, 0x10, R150 ;  /* 0x000000108aae7825 */ /* 0x000fe200078e0096 */
[----:B------:R-:W-:Y:S01]  /*3f90*/  LOP3.LUT R164, R164, R168, RZ, 0xfc, !PT ;  /* 0x000000a8a4a47212 */ /* 0x000fe200078efcff */
[----:B------:R-:W1:Y:S01]  /*3fa0*/  F2F.BF16.F32 R185, R185 ;  /* 0x000000b900b97304 */ /* 0x000e620000202000 */
[----:B------:R-:W-:Y:S01]  /*3fb0*/  LOP3.LUT R165, R173, R165, RZ, 0xfc, !PT ;  /* 0x000000a5ada57212 */ /* 0x000fe200078efcff */
[----:B----4-:R-:W-:-:S04]  /*3fc0*/  IMAD.WIDE.U32 R170, R178, 0x10000, RZ ;  /* 0x00010000b2aa7825 */ /* 0x010fc800078e00ff */
[----:B------:R-:W-:Y:S01]  /*3fd0*/  IMAD.WIDE.U32 R178, R136, 0x10, R150 ;  /* 0x0000001088b27825 */ /* 0x000fe200078e0096 */
[----:B------:R-:W-:Y:S01]  /*3fe0*/  LOP3.LUT R169, R183, R171, RZ, 0xfc, !PT ;  /* 0x000000abb7a97212 */ /* 0x000fe200078efcff */
[----:B------:R-:W2:Y:S01]  /*3ff0*/  F2F.BF16.F32 R172, R172 ;  /* 0x000000ac00ac7304 */ /* 0x000ea20000202000 */
[----:B0-----:R-:W-:Y:S01]  /*4000*/  LOP3.LUT R154, R154, R0, RZ, 0xfc, !PT ;  /* 0x000000009a9a7212 */ /* 0x001fe200078efcff */
[----:B------:R-:W-:-:S04]  /*4010*/  IMAD.WIDE.U32 R182, R135, 0x8, R156 ;  /* 0x0000000887b67825 */ /* 0x000fc800078e009c */
[--C-:B------:R-:W-:Y:S01]  /*4020*/  IMAD.WIDE.U32 R62, R140, 0x8, R156.reuse ;  /* 0x000000088c3e7825 */ /* 0x100fe200078e009c */
[----:B-1----:R-:W-:Y:S01]  /*4030*/  LOP3.LUT R168, R170, R185, RZ, 0xfc, !PT ;  /* 0x000000b9aaa87212 */ /* 0x002fe200078efcff */
[----:B------:R1:W-:Y:S02]  /*4040*/  STG.E.64 desc[UR4][R182.64], R154 ;  /* 0x0000009ab6007986 */ /* 0x0003e4000c101b04 */
[--C-:B------:R-:W-:Y:S02]  /*4050*/  IMAD.WIDE.U32 R184, R136, 0x8, R156.reuse ;  /* 0x0000000888b87825 */ /* 0x100fe400078e009c */
[----:B------:R1:W-:Y:S02]  /*4060*/  STG.E.128 desc[UR4][R178.64], R64 ;  /* 0x00000040b2007986 */ /* 0x0003e4000c101d04 */
[----:B------:R-:W-:Y:S01]  /*4070*/  IMAD.WIDE.U32 R136, R137, 0x8, R156 ;  /* 0x0000000889887825 */ /* 0x000fe200078e009c */
[----:B--2---:R-:W-:Y:S01]  /*4080*/  LOP3.LUT R166, R166, R172, RZ, 0xfc, !PT ;  /* 0x000000aca6a67212 */ /* 0x004fe200078efcff */
[----:B------:R1:W-:Y:S02]  /*4090*/  STG.E.64 desc[UR4][R184.64], R158 ;  /* 0x0000009eb8007986 */ /* 0x0003e4000c101b04 */
[----:B------:R-:W-:-:S02]  /*40a0*/  IMAD.WIDE.U32 R172, R139, 0x10, R150 ;  /* 0x000000108bac7825 */ /* 0x000fc400078e0096 */
        /* <DEDUP_REMOVED lines=14> */
.L_x_6440:
        /* <DEDUP_REMOVED lines=13> */
[----:B------:R-:W-:Y:S01]  /*4260*/  LOP3.LUT P4, RZ, R82, 0xff0000, RZ, 0xc0, !PT ;  /* 0x00ff000052ff7812 */ /* 0x000fe2000788c0ff */
[----:B------:R-:W-:Y:S01]  /*4270*/  FADD.FTZ R64, R205, -R64 ;  /* 0x80000040cd407221 */ /* 0x000fe20000010000 */
[-C--:B------:R-:W-:Y:S01]  /*4280*/  FMUL.FTZ R60, R60, R185.reuse ;  /* 0x000000b93c3c7220 */ /* 0x080fe20000410000 */
[-C--:B------:R-:W-:Y:S01]  /*4290*/  FMUL.FTZ R62, R62, R185.reuse ;  /* 0x000000b93e3e7220 */ /* 0x080fe20000410000 */
[-CC-:B------:R-:W-:Y:S01]  /*42a0*/  FFMA.FTZ R178, R178, R198.reuse, R187.reuse ;  /* 0x000000c6b2b27223 */ /* 0x180fe200000100bb */
[-CC-:B------:R-:W-:Y:S01]  /*42b0*/  FFMA.FTZ R203, R203, R198.reuse, R187.reuse ;  /* 0x000000c6cbcb7223 */ /* 0x180fe200000100bb */
[----:B------:R-:W-:Y:S01]  /*42c0*/  FMUL.FTZ R60, R60, UR14 ;  /* 0x0000000e3c3c7c20 */ /* 0x000fe20008410000 */
[----:B------:R-:W-:Y:S01]  /*42d0*/  FMUL.FTZ R62, R62, UR14 ;  /* 0x0000000e3e3e7c20 */ /* 0x000fe20008410000 */
[----:B------:R-:W-:Y:S01]  /*42e0*/  FADD.FTZ R68, R209, -R178 ;  /* 0x800000b2d1447221 */ /* 0x000fe20000010000 */
[-CC-:B------:R-:W-:Y:S01]  /*42f0*/  FFMA.FTZ R174, R174, R198.reuse, R187.reuse ;  /* 0x000000c6aeae7223 */ /* 0x180fe200000100bb */
[----:B------:R-:W-:Y:S01]  /*4300*/  FFMA.FTZ R169, R169, R198, R187 ;  /* 0x000000c6a9a97223 */ /* 0x000fe200000100bb */
[----:B------:R-:W-:Y:S01]  /*4310*/  FSEL R61, R60, RZ, P3 ;  /* 0x000000ff3c3d7208 */ /* 0x000fe20001800000 */
[C---:B------:R-:W-:Y:S01]  /*4320*/  FFMA.FTZ R60, R151.reuse, R78, R35 ;  /* 0x0000004e973c7223 */ /* 0x040fe20000010023 */
[----:B------:R-:W-:Y:S01]  /*4330*/  FFMA.FTZ R68, R151, R68, R39 ;  /* 0x0000004497447223 */ /* 0x000fe20000010027 */
[----:B------:R-:W-:Y:S01]  /*4340*/  LOP3.LUT P0, RZ, R82, 0xff, RZ, 0xc0, !PT ;  /* 0x000000ff52ff7812 */ /* 0x000fe2000780c0ff */
[----:B------:R-:W-:Y:S01]  /*4350*/  FADD.FTZ R174, R211, -R174 ;  /* 0x800000aed3ae7221 */ /* 0x000fe20000010000 */
[-C--:B------:R-:W-:Y:S01]  /*4360*/  FMUL.FTZ R63, R60, R185.reuse ;  /* 0x000000b93c3f7220 */ /* 0x080fe20000410000 */
[----:B------:R-:W-:Y:S01]  /*4370*/  FSEL R60, R62, RZ, P4 ;  /* 0x000000ff3e3c7208 */ /* 0x000fe20002000000 */
[C---:B------:R-:W-:Y:S01]  /*4380*/  FFMA.FTZ R62, R151.reuse, R64, R32 ;  /* 0x00000040973e7223 */ /* 0x040fe20000010020 */
[----:B------:R-:W-:Y:S01]  /*4390*/  FADD.FTZ R64, R220, -R203 ;  /* 0x800000cbdc407221 */ /* 0x000fe20000010000 */
[----:B------:R-:W-:Y:S01]  /*43a0*/  FADD.FTZ R70, R190, -R169 ;  /* 0x800000a9be467221 */ /* 0x000fe20000010000 */
[-C--:B------:R-:W-:Y:S01]  /*43b0*/  FMUL.FTZ R68, R68, R185.reuse ;  /* 0x000000b944447220 */ /* 0x080fe20000410000 */
[-C--:B------:R-:W-:Y:S01]  /*43c0*/  FMUL.FTZ R62, R62, R185.reuse ;  /* 0x000000b93e3e7220 */ /* 0x080fe20000410000 */
[----:B------:R-:W-:Y:S01]  /*43d0*/  FFMA.FTZ R64, R151, R64, R36 ;  /* 0x0000004097407223 */ /* 0x000fe20000010024 */
[----:B------:R0:W-:Y:S01]  /*43e0*/  F2F.BF16.F32 R0, R61 ;  /* 0x0000003d00007304 */ /* 0x0001e20000202000 */
[-CC-:B------:R-:W-:Y:S01]  /*43f0*/  FFMA.FTZ R182, R182, R198.reuse, R187.reuse ;  /* 0x000000c6b6b67223 */ /* 0x180fe200000100bb */
[----:B------:R-:W-:Y:S01]  /*4400*/  FMUL.FTZ R62, R62, UR14 ;  /* 0x0000000e3e3e7c20 */ /* 0x000fe20008410000 */
[-C--:B------:R-:W-:Y:S01]  /*4410*/  FMUL.FTZ R64, R64, R185.reuse ;  /* 0x000000b940407220 */ /* 0x080fe20000410000 */
[----:B------:R-:W-:Y:S01]  /*4420*/  FFMA.FTZ R77, R77, R198, R187 ;  /* 0x000000c64d4d7223 */ /* 0x000fe200000100bb */
[----:B------:R-:W-:Y:S01]  /*4430*/  FFMA.FTZ R70, R151, R70, R40 ;  /* 0x0000004697467223 */ /* 0x000fe20000010028 */
[----:B------:R-:W-:Y:S01]  /*4440*/  FMUL.FTZ R68, R68, UR14 ;  /* 0x0000000e44447c20 */ /* 0x000fe20008410000 */
[----:B------:R-:W-:Y:S01]  /*4450*/  FMUL.FTZ R64, R64, UR14 ;  /* 0x0000000e40407c20 */ /* 0x000fe20008410000 */
[----:B------:R-:W-:Y:S01]  /*4460*/  LOP3.LUT P3, RZ, R84, 0xff, RZ, 0xc0, !PT ;  /* 0x000000ff54ff7812 */ /* 0x000fe2000786c0ff */
[----:B------:R-:W-:Y:S01]  /*4470*/  FADD.FTZ R182, R207, -R182 ;  /* 0x800000b6cfb67221 */ /* 0x000fe20000010000 */
[----:B0-----:R-:W-:Y:S01]  /*4480*/  FSEL R61, R62, RZ, P0 ;  /* 0x000000ff3e3d7208 */ /* 0x001fe20000000000 */
[C---:B------:R-:W-:Y:S01]  /*4490*/  FFMA.FTZ R62, R151.reuse, R174, R37 ;  /* 0x000000ae973e7223 */ /* 0x040fe20000010025 */
[----:B------:R-:W-:Y:S01]  /*44a0*/  ISETP.GE.U32.AND P0, PT, R84, 0x1000000, PT ;  /* 0x010000005400780c */ /* 0x000fe20003f06070 */
[----:B------:R-:W-:Y:S01]  /*44b0*/  FADD.FTZ R77, R194, -R77 ;  /* 0x8000004dc24d7221 */ /* 0x000fe20000010000 */
[-C--:B------:R-:W-:Y:S01]  /*44c0*/  FMUL.FTZ R70, R70, R185.reuse ;  /* 0x000000b946467220 */ /* 0x080fe20000410000 */
[----:B------:R-:W-:Y:S01]  /*44d0*/  FMUL.FTZ R65, R62, R185 ;  /* 0x000000b93e417220 */ /* 0x000fe20000410000 */
[----:B------:R-:W-:Y:S01]  /*44e0*/  FSEL R67, R68, RZ, P0 ;  /* 0x000000ff44437208 */ /* 0x000fe20000000000 */
[----:B------:R-:W-:Y:S01]  /*44f0*/  FFMA.FTZ R184, R184, R198, R187 ;  /* 0x000000c6b8b87223 */ /* 0x000fe200000100bb */
[----:B------:R-:W-:Y:S01]  /*4500*/  FSEL R62, R64, RZ, P3 ;  /* 0x000000ff403e7208 */ /* 0x000fe20001800000 */
[C---:B------:R-:W-:Y:S01]  /*4510*/  FFMA.FTZ R68, R151.reuse, R182, R41 ;  /* 0x000000b697447223 */ /* 0x040fe20000010029 */
[----:B------:R-:W-:Y:S01]  /*4520*/  FFMA.FTZ R64, R151, R77, R38 ;  /* 0x0000004d97407223 */ /* 0x000fe20000010026 */
[----:B------:R-:W-:Y:S01]  /*4530*/  FMUL.FTZ R65, R65, UR14 ;  /* 0x0000000e41417c20 */ /* 0x000fe20008410000 */
[----:B------:R-:W-:Y:S01]  /*4540*/  LOP3.LUT P4, RZ, R84, 0xff00, RZ, 0xc0, !PT ;  /* 0x0000ff0054ff7812 */ /* 0x000fe2000788c0ff */
[----:B------:R-:W-:Y:S01]  /*4550*/  FMUL.FTZ R70, R70, UR14 ;  /* 0x0000000e46467c20 */ /* 0x000fe20008410000 */
[----:B------:R-:W-:Y:S01]  /*4560*/  LOP3.LUT P3, RZ, R86, 0xff, RZ, 0xc0, !PT ;  /* 0x000000ff56ff7812 */ /* 0x000fe2000786c0ff */
[----:B------:R-:W-:Y:S01]  /*4570*/  FADD.FTZ R184, R183, -R184 ;  /* 0x800000b8b7b87221 */ /* 0x000fe20000010000 */
[-C--:B------:R-:W-:Y:S01]  /*4580*/  FMUL.FTZ R68, R68, R185.reuse ;  /* 0x000000b944447220 */ /* 0x080fe20000410000 */
[-C--:B------:R-:W-:Y:S01]  /*4590*/  FMUL.FTZ R66, R64, R185.reuse ;  /* 0x000000b940427220 */ /* 0x080fe20000410000 */
[----:B------:R-:W-:Y:S01]  /*45a0*/  FSEL R64, R65, RZ, P4 ;  /* 0x000000ff41407208 */ /* 0x000fe20002000000 */
[-CC-:B------:R-:W-:Y:S01]  /*45b0*/  FFMA.FTZ R165, R165, R198.reuse, R187.reuse ;  /* 0x000000c6a5a57223 */ /* 0x180fe200000100bb */
[----:B------:R-:W-:Y:S01]  /*45c0*/  FSEL R65, R70, RZ, P3 ;  /* 0x000000ff46417208 */ /* 0x000fe20001800000 */
[----:B------:R-:W-:Y:S01]  /*45d0*/  FFMA.FTZ R188, R188, R198, R187 ;  /* 0x000000c6bcbc7223 */ /* 0x000fe200000100bb */
[----:B------:R-:W-:Y:S01]  /*45e0*/  FFMA.FTZ R70, R151, R184, R42 ;  /* 0x000000b897467223 */ /* 0x000fe2000001002a */
[----:B------:R-:W-:Y:S01]  /*45f0*/  FMUL.FTZ R68, R68, UR14 ;  /* 0x0000000e44447c20 */ /* 0x000fe20008410000 */
[----:B------:R-:W-:Y:S01]  /*4600*/  LOP3.LUT P4, RZ, R86, 0xff00, RZ, 0xc0, !PT ;  /* 0x0000ff0056ff7812 */ /* 0x000fe2000788c0ff */
[----:B------:R-:W-:Y:S01]  /*4610*/  FADD.FTZ R186, R186, -R165 ;  /* 0x800000a5baba7221 */ /* 0x000fe20000010000 */
[----:B------:R-:W-:Y:S01]  /*4620*/  FMUL.FTZ R63, R63, UR14 ;  /* 0x0000000e3f3f7c20 */ /* 0x000fe20008410000 */
[----:B------:R-:W-:Y:S01]  /*4630*/  FADD.FTZ R72, R181, -R188 ;  /* 0x800000bcb5487221 */ /* 0x000fe20000010000 */
[----:B------:R-:W-:Y:S01]  /*4640*/  ISETP.GE.U32.AND P5, PT, R82, 0x1000000, PT ;  /* 0x010000005200780c */ /* 0x000fe20003fa6070 */
[-C--:B------:R-:W-:Y:S01]  /*4650*/  FMUL.FTZ R69, R70, R185.reuse ;  /* 0x000000b946457220 */ /* 0x080fe20000410000 */
[----:B------:R-:W-:Y:S01]  /*4660*/  FSEL R70, R68, RZ, P4 ;  /* 0x000000ff44467208 */ /* 0x000fe20002000000 */
[----:B------:R-:W-:Y:S01]  /*4670*/  FFMA.FTZ R157, R157, R198, R187 ;  /* 0x000000c69d9d7223 */ /* 0x000fe200000100bb */
[C---:B------:R-:W-:Y:S01]  /*4680*/  FFMA.FTZ R68, R151.reuse, R186, R43 ;  /* 0x000000ba97447223 */ /* 0x040fe2000001002b */
[----:B------:R-:W-:Y:S01]  /*4690*/  FFMA.FTZ R72, R151, R72, R44 ;  /* 0x0000004897487223 */ /* 0x000fe2000001002c */
[----:B------:R-:W-:Y:S01]  /*46a0*/  FSEL R63, R63, RZ, P5 ;  /* 0x000000ff3f3f7208 */ /* 0x000fe20002800000 */
[----:B------:R-:W-:Y:S01]  /*46b0*/  FMUL.FTZ R66, R66, UR14 ;  /* 0x0000000e42427c20 */ /* 0x000fe20008410000 */
[----:B------:R-:W-:Y:S01]  /*46c0*/  LOP3.LUT P5, RZ, R84, 0xff0000, RZ, 0xc0, !PT ;  /* 0x00ff000054ff7812 */ /* 0x000fe200078ac0ff */
[----:B------:R-:W-:Y:S01]  /*46d0*/  FADD.FTZ R74, R180, -R157 ;  /* 0x8000009db44a7221 */ /* 0x000fe20000010000 */
[-C--:B------:R-:W-:Y:S01]  /*46e0*/  FMUL.FTZ R71, R68, R185.reuse ;  /* 0x000000b944477220 */ /* 0x080fe20000410000 */
[-C--:B------:R-:W-:Y:S01]  /*46f0*/  FMUL.FTZ R72, R72, R185.reuse ;  /* 0x000000b948487220 */ /* 0x080fe20000410000 */
[----:B------:R-:W-:Y:S01]  /*4700*/  FSEL R66, R66, RZ, P5 ;  /* 0x000000ff42427208 */ /* 0x000fe20002800000 */
[----:B------:R-:W-:Y:S01]  /*4710*/  FMUL.FTZ R69, R69, UR14 ;  /* 0x0000000e45457c20 */ /* 0x000fe20008410000 */
[----:B------:R-:W-:Y:S01]  /*4720*/  FFMA.FTZ R192, R192, R198, R187 ;  /* 0x000000c6c0c07223 */ /* 0x000fe200000100bb */
[----:B------:R-:W-:Y:S01]  /*4730*/  FFMA.FTZ R74, R151, R74, R45 ;  /* 0x0000004a974a7223 */ /* 0x000fe2000001002d */
[C---:B------:R-:W-:Y:S01]  /*4740*/  LOP3.LUT P5, RZ, R86.reuse, 0xff0000, RZ, 0xc0, !PT ;  /* 0x00ff000056ff7812 */ /* 0x040fe200078ac0ff */
[----:B------:R-:W-:Y:S01]  /*4750*/  FMUL.FTZ R71, R71, UR14 ;  /* 0x0000000e47477c20 */ /* 0x000fe20008410000 */
[----:B------:R-:W-:Y:S01]  /*4760*/  ISETP.GE.U32.AND P0, PT, R86, 0x1000000, PT ;  /* 0x010000005600780c */ /* 0x000fe20003f06070 */
[----:B------:R-:W-:Y:S01]  /*4770*/  FMUL.FTZ R72, R72, UR14 ;  /* 0x0000000e48487c20 */ /* 0x000fe20008410000 */
[----:B------:R-:W-:Y:S01]  /*4780*/  LOP3.LUT P3, RZ, R152, 0xff, RZ, 0xc0, !PT ;  /* 0x000000ff98ff7812 */ /* 0x000fe2000786c0ff */
[----:B------:R-:W-:Y:S01]  /*4790*/  FADD.FTZ R192, R179, -R192 ;  /* 0x800000c0b3c07221 */ /* 0x000fe20000010000 */
[-C--:B------:R-:W-:Y:S01]  /*47a0*/  FMUL.FTZ R74, R74, R185.reuse ;  /* 0x000000b94a4a7220 */ /* 0x080fe20000410000 */
[----:B------:R-:W-:Y:S01]  /*47b0*/  FSEL R68, R69, RZ, P5 ;  /* 0x000000ff45447208 */ /* 0x000fe20002800000 */
[----:B------:R-:W-:Y:S01]  /*47c0*/  FFMA.FTZ R87, R87, R198, R187 ;  /* 0x000000c657577223 */ /* 0x000fe200000100bb */
[----:B------:R-:W-:Y:S01]  /*47d0*/  FSEL R69, R71, RZ, P0 ;  /* 0x000000ff47457208 */ /* 0x000fe20000000000 */
[----:B------:R-:W-:Y:S01]  /*47e0*/  FMUL.FTZ R74, R74, UR14 ;  /* 0x0000000e4a4a7c20 */ /* 0x000fe20008410000 */
[----:B------:R-:W-:Y:S01]  /*47f0*/  FSEL R71, R72, RZ, P3 ;  /* 0x000000ff48477208 */ /* 0x000fe20001800000 */
[C---:B------:R-:W-:Y:S01]  /*4800*/  FFMA.FTZ R72, R151.reuse, R192, R46 ;  /* 0x000000c097487223 */ /* 0x040fe2000001002e */
[----:B------:R-:W-:Y:S01]  /*4810*/  LOP3.LUT P4, RZ, R152, 0xff00, RZ, 0xc0, !PT ;  /* 0x0000ff0098ff7812 */ /* 0x000fe2000788c0ff */
[----:B------:R-:W-:Y:S01]  /*4820*/  FADD.FTZ R176, R176, -R87 ;  /* 0x80000057b0b07221 */ /* 0x000fe20000010000 */
[----:B------:R-:W-:Y:S01]  /*4830*/  FFMA.FTZ R196, R196, R198, R187 ;  /* 0x000000c6c4c47223 */ /* 0x000fe200000100bb */
[-C--:B------:R-:W-:Y:S01]  /*4840*/  FMUL.FTZ R73, R72, R185.reuse ;  /* 0x000000b948497220 */ /* 0x080fe20000410000 */
[----:B------:R-:W-:Y:S01]  /*4850*/  FSEL R72, R74, RZ, P4 ;  /* 0x000000ff4a487208 */ /* 0x000fe20002000000 */
[----:B------:R-:W-:Y:S01]  /*4860*/  FFMA.FTZ R74, R151, R176, R47 ;  /* 0x000000b0974a7223 */ /* 0x000fe2000001002f */
[----:B------:R-:W-:Y:S01]  /*4870*/  FADD.FTZ R76, R177, -R196 ;  /* 0x800000c4b14c7221 */ /* 0x000fe20000010000 */
[----:B------:R-:W-:Y:S01]  /*4880*/  FMUL.FTZ R73, R73, UR14 ;  /* 0x0000000e49497c20 */ /* 0x000fe20008410000 */
[----:B------:R-:W-:Y:S01]  /*4890*/  LOP3.LUT P5, RZ, R152, 0xff0000, RZ, 0xc0, !PT ;  /* 0x00ff000098ff7812 */ /* 0x000fe200078ac0ff */
[-C--:B------:R-:W-:Y:S01]  /*48a0*/  FMUL.FTZ R74, R74, R185.reuse ;  /* 0x000000b94a4a7220 */ /* 0x080fe20000410000 */
[----:B------:R-:W-:Y:S01]  /*48b0*/  FFMA.FTZ R76, R151, R76, R48 ;  /* 0x0000004c974c7223 */ /* 0x000fe20000010030 */
[----:B------:R-:W-:Y:S01]  /*48c0*/  ISETP.GE.U32.AND P0, PT, R152, 0x1000000, PT ;  /* 0x010000009800780c */ /* 0x000fe20003f06070 */
[-CC-:B------:R-:W-:Y:S01]  /*48d0*/  FFMA.FTZ R79, R79, R198.reuse, R187.reuse ;  /* 0x000000c64f4f7223 */ /* 0x180fe200000100bb */
[----:B------:R-:W-:Y:S01]  /*48e0*/  FMUL.FTZ R75, R74, UR14 ;  /* 0x0000000e4a4b7c20 */ /* 0x000fe20008410000 */
[-C--:B------:R-:W-:Y:S01]  /*48f0*/  FMUL.FTZ R76, R76, R185.reuse ;  /* 0x000000b94c4c7220 */ /* 0x080fe20000410000 */
[-CC-:B------:R-:W-:Y:S01]  /*4900*/  FFMA.FTZ R200, R200, R198.reuse, R187.reuse ;  /* 0x000000c6c8c87223 */ /* 0x180fe200000100bb */
[----:B------:R-:W-:Y:S01]  /*4910*/  FSEL R73, R73, RZ, P5 ;  /* 0x000000ff49497208 */ /* 0x000fe20002800000 */
[-C--:B------:R-:W-:Y:S01]  /*4920*/  FFMA.FTZ R204, R204, R198.reuse, R187 ;  /* 0x000000c6cccc7223 */ /* 0x080fe200000100bb */
[----:B------:R-:W-:Y:S01]  /*4930*/  FSEL R75, R75, RZ, P0 ;  /* 0x000000ff4b4b7208 */ /* 0x000fe20000000000 */
[----:B------:R-:W-:Y:S01]  /*4940*/  FMUL.FTZ R76, R76, UR14 ;  /* 0x0000000e4c4c7c20 */ /* 0x000fe20008410000 */
[C---:B------:R-:W-:Y:S01]  /*4950*/  LOP3.LUT P3, RZ, R80.reuse, 0xff, RZ, 0xc0, !PT ;  /* 0x000000ff50ff7812 */ /* 0x040fe2000786c0ff */
[----:B------:R-:W-:Y:S01]  /*4960*/  FADD.FTZ R200, R163, -R200 ;  /* 0x800000c8a3c87221 */ /* 0x000fe20000010000 */
[C---:B------:R-:W-:Y:S01]  /*4970*/  LOP3.LUT P4, RZ, R80.reuse, 0xff00, RZ, 0xc0, !PT ;  /* 0x0000ff0050ff7812 */ /* 0x040fe2000788c0ff */
[----:B------:R0:W-:Y:S01]  /*4980*/  F2F.BF16.F32 R74, R73 ;  /* 0x00000049004a7304 */ /* 0x0001e20000202000 */
[C---:B------:R-:W-:Y:S01]  /*4990*/  LOP3.LUT P0, RZ, R80.reuse, 0xff0000, RZ, 0xc0, !PT ;  /* 0x00ff000050ff7812 */ /* 0x040fe2000780c0ff */
[----:B------:R-:W-:Y:S01]  /*49a0*/  FADD.FTZ R82, R171, -R204 ;  /* 0x800000ccab527221 */ /* 0x000fe20000010000 */
[----:B------:R-:W-:Y:S01]  /*49b0*/  ISETP.GE.U32.AND P5, PT, R80, 0x1000000, PT ;  /* 0x010000005000780c */ /* 0x000fe20003fa6070 */
[----:B------:R-:W-:Y:S01]  /*49c0*/  FADD.FTZ R80, R168, -R79 ;  /* 0x8000004fa8507221 */ /* 0x000fe20000010000 */
[--C-:B------:R-:W-:Y:S01]  /*49d0*/  FFMA.FTZ R159, R159, R198, R187.reuse ;  /* 0x000000c69f9f7223 */ /* 0x100fe200000100bb */
[----:B------:R-:W-:Y:S01]  /*49e0*/  FFMA.FTZ R82, R151, R82, R52 ;  /* 0x0000005297527223 */ /* 0x000fe20000010034 */
[----:B------:R-:W-:Y:S01]  /*49f0*/  FFMA.FTZ R175, R175, R198, R187 ;  /* 0x000000c6afaf7223 */ /* 0x000fe200000100bb */
[C---:B------:R-:W-:Y:S01]  /*4a00*/  FFMA.FTZ R80, R151.reuse, R80, R51 ;  /* 0x0000005097507223 */ /* 0x040fe20000010033 */
[----:B0-----:R-:W-:Y:S01]  /*4a10*/  FSEL R73, R76, RZ, P3 ;  /* 0x000000ff4c497208 */ /* 0x001fe20001800000 */
[C---:B------:R-:W-:Y:S01]  /*4a20*/  FFMA.FTZ R76, R151.reuse, R200, R50 ;  /* 0x000000c8974c7223 */ /* 0x040fe20000010032 */
[----:B------:R-:W-:Y:S01]  /*4a30*/  FADD.FTZ R86, R158, -R159 ;  /* 0x8000009f9e567221 */ /* 0x000fe20000010000 */
[-C--:B------:R-:W-:Y:S01]  /*4a40*/  FMUL.FTZ R80, R80, R185.reuse ;  /* 0x000000b950507220 */ /* 0x080fe20000410000 */
[-C--:B------:R-:W-:Y:S01]  /*4a50*/  FMUL.FTZ R82, R82, R185.reuse ;  /* 0x000000b952527220 */ /* 0x080fe20000410000 */
[-C--:B------:R-:W-:Y:S01]  /*4a60*/  FMUL.FTZ R76, R76, R185.reuse ;  /* 0x000000b94c4c7220 */ /* 0x080fe20000410000 */
[----:B------:R-:W-:Y:S01]  /*4a70*/  FFMA.FTZ R86, R151, R86, R55 ;  /* 0x0000005697567223 */ /* 0x000fe20000010037 */
[----:B------:R-:W-:Y:S01]  /*4a80*/  FMUL.FTZ R80, R80, UR14 ;  /* 0x0000000e50507c20 */ /* 0x000fe20008410000 */
[----:B------:R-:W-:Y:S01]  /*4a90*/  FMUL.FTZ R82, R82, UR14 ;  /* 0x0000000e52527c20 */ /* 0x000fe20008410000 */
[----:B------:R-:W-:Y:S01]  /*4aa0*/  FMUL.FTZ R76, R76, UR14 ;  /* 0x0000000e4c4c7c20 */ /* 0x000fe20008410000 */
[----:B------:R-:W-:Y:S01]  /*4ab0*/  FADD.FTZ R175, R156, -R175 ;  /* 0x800000af9caf7221 */ /* 0x000fe20000010000 */
[-CC-:B------:R-:W-:Y:S01]  /*4ac0*/  FFMA.FTZ R79, R218, R198.reuse, R187.reuse ;  /* 0x000000c6da4f7223 */ /* 0x180fe200000100bb */
[----:B------:R-:W-:Y:S01]  /*4ad0*/  FSEL R80, R80, RZ, P5 ;  /* 0x000000ff50507208 */ /* 0x000fe20002800000 */
[-CC-:B------:R-:W-:Y:S01]  /*4ae0*/  FFMA.FTZ R83, R83, R198.reuse, R187.reuse ;  /* 0x000000c653537223 */ /* 0x180fe200000100bb */
[----:B------:R-:W-:Y:S01]  /*4af0*/  FSEL R76, R76, RZ, P0 ;  /* 0x000000ff4c4c7208 */ /* 0x000fe20000000000 */
[----:B------:R-:W-:Y:S01]  /*4b00*/  FMUL.FTZ R86, R86, R185 ;  /* 0x000000b956567220 */ /* 0x000fe20000410000 */
[----:B------:R-:W-:Y:S01]  /*4b10*/  LOP3.LUT P0, RZ, R154, 0xff, RZ, 0xc0, !PT ;  /* 0x000000ff9aff7812 */ /* 0x000fe2000780c0ff */
[----:B------:R0:W-:Y:S01]  /*4b20*/  F2F.BF16.F32 R77, R80 ;  /* 0x00000050004d7304 */ /* 0x0001e20000202000 */
[-C--:B------:R-:W-:Y:S01]  /*4b30*/  FFMA.FTZ R161, R161, R198.reuse, R187 ;  /* 0x000000c6a1a17223 */ /* 0x080fe200000100bb */
[----:B------:R-:W-:Y:S01]  /*4b40*/  FADD.FTZ R160, R160, -R79 ;  /* 0x8000004fa0a07221 */ /* 0x000fe20000010000 */
[----:B------:R-:W-:Y:S01]  /*4b50*/  FSEL R82, R82, RZ, P0 ;  /* 0x000000ff52527208 */ /* 0x000fe20000000000 */
[----:B------:R-:W-:Y:S01]  /*4b60*/  FMUL.FTZ R86, R86, UR14 ;  /* 0x0000000e56567c20 */ /* 0x000fe20008410000 */
[----:B------:R-:W-:Y:S01]  /*4b70*/  FADD.FTZ R78, R162, -R83 ;  /* 0x80000053a24e7221 */ /* 0x000fe20000010000 */
[----:B------:R-:W-:Y:S01]  /*4b80*/  ISETP.GE.U32.AND P3, PT, R154, 0x1000000, PT ;  /* 0x010000009a00780c */ /* 0x000fe20003f66070 */
[----:B------:R-:W-:Y:S01]  /*4b90*/  FADD.FTZ R84, R172, -R161 ;  /* 0x800000a1ac547221 */ /* 0x000fe20000010000 */
[----:B------:R1:W-:Y:S01]  /*4ba0*/  F2F.BF16.F32 R83, R82 ;  /* 0x0000005200537304 */ /* 0x0003e20000202000 */
[----:B0-----:R-:W-:Y:S01]  /*4bb0*/  FFMA.FTZ R80, R151, R175, R58 ;  /* 0x000000af97507223 */ /* 0x001fe2000001003a */
[-CC-:B------:R-:W-:Y:S01]  /*4bc0*/  FFMA.FTZ R206, R206, R198.reuse, R187.reuse ;  /* 0x000000c6cece7223 */ /* 0x180fe200000100bb */
[-CC-:B------:R-:W-:Y:S01]  /*4bd0*/  FFMA.FTZ R152, R173, R198.reuse, R187.reuse ;  /* 0x000000c6ad987223 */ /* 0x180fe200000100bb */
[----:B------:R-:W-:Y:S01]  /*4be0*/  FFMA.FTZ R198, R214, R198, R187 ;  /* 0x000000c6d6c67223 */ /* 0x000fe200000100bb */
[-C--:B------:R-:W-:Y:S01]  /*4bf0*/  FMUL.FTZ R80, R80, R185.reuse ;  /* 0x000000b950507220 */ /* 0x080fe20000410000 */
[----:B------:R-:W-:Y:S01]  /*4c00*/  FSEL R86, R86, RZ, P3 ;  /* 0x000000ff56567208 */ /* 0x000fe20001800000 */
[C---:B------:R-:W-:Y:S01]  /*4c10*/  FFMA.FTZ R84, R151.reuse, R84, R54 ;  /* 0x0000005497547223 */ /* 0x040fe20000010036 */
[----:B------:R-:W-:Y:S01]  /*4c20*/  LOP3.LUT P3, RZ, R150, 0xff0000, RZ, 0xc0, !PT ;  /* 0x00ff000096ff7812 */ /* 0x000fe2000786c0ff */
[C---:B-1----:R-:W-:Y:S01]  /*4c30*/  FFMA.FTZ R82, R151.reuse, R160, R59 ;  /* 0x000000a097527223 */ /* 0x042fe2000001003b */
[----:B------:R-:W-:Y:S01]  /*4c40*/  FMUL.FTZ R80, R80, UR14 ;  /* 0x0000000e50507c20 */ /* 0x000fe20008410000 */
[----:B------:R-:W-:Y:S01]  /*4c50*/  FFMA.FTZ R78, R151, R78, R49 ;  /* 0x0000004e974e7223 */ /* 0x000fe20000010031 */
[----:B------:R-:W-:Y:S01]  /*4c60*/  FADD.FTZ R206, R81, -R206 ;  /* 0x800000ce51ce7221 */ /* 0x000fe20000010000 */
[-C--:B------:R-:W-:Y:S01]  /*4c70*/  FMUL.FTZ R82, R82, R185.reuse ;  /* 0x000000b952527220 */ /* 0x080fe20000410000 */
[----:B------:R-:W-:Y:S01]  /*4c80*/  FADD.FTZ R198, R155, -R198 ;  /* 0x800000c69bc67221 */ /* 0x000fe20000010000 */
[----:B------:R-:W-:Y:S01]  /*4c90*/  F2F.BF16.F32 R60, R60 ;  /* 0x0000003c003c7304 */ /* 0x000fe20000202000 */
[-C--:B------:R-:W-:Y:S01]  /*4ca0*/  FMUL.FTZ R84, R84, R185.reuse ;  /* 0x000000b954547220 */ /* 0x080fe20000410000 */
[----:B------:R-:W-:Y:S01]  /*4cb0*/  FSEL R81, R80, RZ, P3 ;  /* 0x000000ff50517208 */ /* 0x000fe20001800000 */
[-C--:B------:R-:W-:Y:S01]  /*4cc0*/  FMUL.FTZ R78, R78, R185.reuse ;  /* 0x000000b94e4e7220 */ /* 0x080fe20000410000 */
[----:B------:R-:W-:Y:S01]  /*4cd0*/  FFMA.FTZ R80, R151, R206, R53 ;  /* 0x000000ce97507223 */ /* 0x000fe20000010035 */
[----:B------:R-:W-:Y:S01]  /*4ce0*/  FMUL.FTZ R82, R82, UR14 ;  /* 0x0000000e52527c20 */ /* 0x000fe20008410000 */
[----:B------:R-:W-:Y:S01]  /*4cf0*/  ISETP.GE.U32.AND P3, PT, R150, 0x1000000, PT ;  /* 0x010000009600780c */ /* 0x000fe20003f66070 */
[----:B------:R-:W-:Y:S01]  /*4d00*/  FMUL.FTZ R84, R84, UR14 ;  /* 0x0000000e54547c20 */ /* 0x000fe20008410000 */
[----:B------:R-:W0:Y:S01]  /*4d10*/  F2F.BF16.F32 R63, R63 ;  /* 0x0000003f003f7304 */ /* 0x000e220000202000 */
[----:B------:R-:W-:Y:S01]  /*4d20*/  FADD.FTZ R152, R85, -R152 ;  /* 0x8000009855987221 */ /* 0x000fe20000010000 */
[----:B------:R-:W-:Y:S01]  /*4d30*/  FMUL.FTZ R78, R78, UR14 ;  /* 0x0000000e4e4e7c20 */ /* 0x000fe20008410000 */
[----:B------:R-:W-:Y:S01]  /*4d40*/  LOP3.LUT P0, RZ, R154, 0xff0000, RZ, 0xc0, !PT ;  /* 0x00ff00009aff7812 */ /* 0x000fe2000780c0ff */
[-C--:B------:R-:W-:Y:S01]  /*4d50*/  FMUL.FTZ R80, R80, R185.reuse ;  /* 0x000000b950507220 */ /* 0x080fe20000410000 */
[----:B------:R-:W-:Y:S01]  /*4d60*/  FSEL R85, R82, RZ, P3 ;  /* 0x000000ff52557208 */ /* 0x000fe20001800000 */
[----:B------:R-:W-:Y:S01]  /*4d70*/  FFMA.FTZ R82, R151, R152, R56 ;  /* 0x0000009897527223 */ /* 0x000fe20000010038 */
[----:B------:R-:W-:Y:S01]  /*4d80*/  FSEL R84, R84, RZ, P0 ;  /* 0x000000ff54547208 */ /* 0x000fe20000000000 */
[----:B------:R-:W-:Y:S01]  /*4d90*/  F2F.BF16.F32 R66, R66 ;  /* 0x0000004200427304 */ /* 0x000fe20000202000 */
[----:B------:R-:W-:Y:S01]  /*4da0*/  FMUL.FTZ R80, R80, UR14 ;  /* 0x0000000e50507c20 */ /* 0x000fe20008410000 */
[----:B------:R-:W-:Y:S01]  /*4db0*/  FSEL R78, R78, RZ, P4 ;  /* 0x000000ff4e4e7208 */ /* 0x000fe20002000000 */
[----:B------:R-:W-:Y:S01]  /*4dc0*/  FMUL.FTZ R82, R82, R185 ;  /* 0x000000b952527220 */ /* 0x000fe20000410000 */
[----:B------:R-:W-:-:S02]  /*4dd0*/  LOP3.LUT P0, RZ, R154, 0xff00, RZ, 0xc0, !PT ;  /* 0x0000ff009aff7812 */ /* 0x000fc4000780c0ff */
[----:B------:R-:W-:Y:S01]  /*4de0*/  LOP3.LUT P4, RZ, R150, 0xff00, RZ, 0xc0, !PT ;  /* 0x0000ff0096ff7812 */ /* 0x000fe2000788c0ff */
[----:B------:R-:W-:Y:S01]  /*4df0*/  FMUL.FTZ R82, R82, UR14 ;  /* 0x0000000e52527c20 */ /* 0x000fe20008410000 */
[----:B------:R-:W1:Y:S01]  /*4e00*/  F2F.BF16.F32 R67, R67 ;  /* 0x0000004300437304 */ /* 0x000e620000202000 */
[----:B------:R-:W-:Y:S02]  /*4e10*/  FSEL R80, R80, RZ, P0 ;  /* 0x000000ff50507208 */ /* 0x000fe40000000000 */
[----:B0-----:R-:W-:Y:S02]  /*4e20*/  PRMT R159, R60, 0x5410, R63 ;  /* 0x000054103c9f7816 */ /* 0x001fe4000000003f */
[----:B------:R-:W-:-:S03]  /*4e30*/  LOP3.LUT P3, RZ, R150, 0xff, RZ, 0xc0, !PT ;  /* 0x000000ff96ff7812 */ /* 0x000fc6000786c0ff */
[----:B------:R0:W-:Y:S01]  /*4e40*/  F2F.BF16.F32 R79, R86 ;  /* 0x00000056004f7304 */ /* 0x0001e20000202000 */
[----:B------:R-:W-:Y:S02]  /*4e50*/  FSEL R82, R82, RZ, P3 ;  /* 0x000000ff52527208 */ /* 0x000fe40001800000 */
[----:B-1----:R-:W-:-:S05]  /*4e60*/  PRMT R63, R66, 0x5410, R67 ;  /* 0x00005410423f7816 */ /* 0x002fca0000000043 */
[----:B------:R-:W-:Y:S01]  /*4e70*/  F2F.BF16.F32 R68, R68 ;  /* 0x0000004400447304 */ /* 0x000fe20000202000 */
[----:B0-----:R-:W-:Y:S01]  /*4e80*/  FFMA.FTZ R86, R151, R198, R57 ;  /* 0x000000c697567223 */ /* 0x001fe20000010039 */
[----:B------:R-:W0:Y:S03]  /*4e90*/  LDC.64 R66, c[0x0][0x468] ;  /* 0x00011a00ff427b82 */ /* 0x000e260000000a00 */
[----:B------:R-:W-:-:S03]  /*4ea0*/  FMUL.FTZ R86, R86, R185 ;  /* 0x000000b956567220 */ /* 0x000fc60000410000 */
[----:B------:R-:W1:Y:S01]  /*4eb0*/  F2F.BF16.F32 R69, R69 ;  /* 0x0000004500457304 */ /* 0x000e620000202000 */
[----:B------:R-:W-:-:S05]  /*4ec0*/  FMUL.FTZ R86, R86, UR14 ;  /* 0x0000000e56567c20 */ /* 0x000fca0008410000 */
[----:B------:R-:W-:Y:S02]  /*4ed0*/  FSEL R86, R86, RZ, P4 ;  /* 0x000000ff56567208 */ /* 0x000fe40002000000 */
[----:B------:R-:W2:Y:S01]  /*4ee0*/  F2F.BF16.F32 R75, R75 ;  /* 0x0000004b004b7304 */ /* 0x000ea20000202000 */
[----:B-1----:R-:W-:-:S07]  /*4ef0*/  PRMT R157, R68, 0x5410, R69 ;  /* 0x00005410449d7816 */ /* 0x002fce0000000045 */
[----:B------:R-:W1:Y:S01]  /*4f00*/  F2F.BF16.F32 R64, R64 ;  /* 0x0000004000407304 */ /* 0x000e620000202000 */
[----:B------:R-:W-:-:S05]  /*4f10*/  IMAD.WIDE.U32 R68, R0, 0x10000, RZ ;  /* 0x0001000000447825 */ /* 0x000fca00078e00ff */
[----:B------:R-:W-:Y:S02]  /*4f20*/  LOP3.LUT R69, R159, R69, RZ, 0xfc, !PT ;  /* 0x000000459f457212 */ /* 0x000fe400078efcff */
[----:B------:R-:W-:Y:S01]  /*4f30*/  F2F.BF16.F32 R81, R81 ;  /* 0x0000005100517304 */ /* 0x000fe20000202000 */
[----:B--2---:R-:W-:Y:S01]  /*4f40*/  PRMT R155, R74, 0x5410, R75 ;  /* 0x000054104a9b7816 */ /* 0x004fe2000000004b */
[----:B-1----:R-:W-:-:S06]  /*4f50*/  IMAD.WIDE.U32 R74, R64, 0x10000, RZ ;  /* 0x00010000404a7825 */ /* 0x002fcc00078e00ff */
[----:B------:R-:W1:Y:S08]  /*4f60*/  F2F.BF16.F32 R152, R85 ;  /* 0x0000005500987304 */ /* 0x000e700000202000 */
[----:B------:R-:W2:Y:S01]  /*4f70*/  F2F.BF16.F32 R76, R76 ;  /* 0x0000004c004c7304 */ /* 0x000ea20000202000 */
[----:B-1----:R-:W-:-:S07]  /*4f80*/  PRMT R85, R81, 0x5410, R152 ;  /* 0x0000541051557816 */ /* 0x002fce0000000098 */
[----:B------:R-:W1:Y:S01]  /*4f90*/  F2F.BF16.F32 R61, R61 ;  /* 0x0000003d003d7304 */ /* 0x000e620000202000 */
[----:B--2---:R-:W-:-:S07]  /*4fa0*/  PRMT R151, R76, 0x5410, R77 ;  /* 0x000054104c977816 */ /* 0x004fce000000004d */
[----:B------:R-:W2:Y:S01]  /*4fb0*/  F2F.BF16.F32 R70, R70 ;  /* 0x0000004600467304 */ /* 0x000ea20000202000 */
[----:B-1----:R-:W-:-:S07]  /*4fc0*/  LOP3.LUT R68, R68, R61, RZ, 0xfc, !PT ;  /* 0x0000003d44447212 */ /* 0x002fce00078efcff */
[----:B------:R-:W1:Y:S01]  /*4fd0*/  F2F.BF16.F32 R62, R62 ;  /* 0x0000003e003e7304 */ /* 0x000e620000202000 */
[----:B------:R-:W-:Y:S01]  /*4fe0*/  LOP3.LUT R61, R63, R75, RZ, 0xfc, !PT ;  /* 0x0000004b3f3d7212 */ /* 0x000fe200078efcff */
[----:B--2---:R-:W-:-:S06]  /*4ff0*/  IMAD.WIDE.U32 R76, R70, 0x10000, RZ ;  /* 0x00010000464c7825 */ /* 0x004fcc00078e00ff */
[----:B------:R-:W2:Y:S01]  /*5000*/  F2F.BF16.F32 R72, R72 ;  /* 0x0000004800487304 */ /* 0x000ea20000202000 */
[----:B------:R-:W-:Y:S02]  /*5010*/  LOP3.LUT R77, R157, R77, RZ, 0xfc, !PT ;  /* 0x0000004d9d4d7212 */ /* 0x000fe400078efcff */
[----:B-1----:R-:W-:-:S05]  /*5020*/  LOP3.LUT R60, R74, R62, RZ, 0xfc, !PT ;  /* 0x0000003e4a3c7212 */ /* 0x002fca00078efcff */
[----:B------:R-:W1:Y:S01]  /*5030*/  F2F.BF16.F32 R65, R65 ;  /* 0x0000004100417304 */ /* 0x000e620000202000 */
[----:B--2---:R-:W-:-:S07]  /*5040*/  IMAD.WIDE.U32 R62, R72, 0x10000, RZ ;  /* 0x00010000483e7825 */ /* 0x004fce00078e00ff */
[----:B------:R-:W2:Y:S01]  /*5050*/  F2F.BF16.F32 R78, R78 ;  /* 0x0000004e004e7304 */ /* 0x000ea20000202000 */
[----:B-1----:R-:W-:-:S07]  /*5060*/  LOP3.LUT R76, R76, R65, RZ, 0xfc, !PT ;  /* 0x000000414c4c7212 */ /* 0x002fce00078efcff */
[----:B------:R-:W1:Y:S01]  /*5070*/  F2F.BF16.F32 R84, R84 ;  /* 0x0000005400547304 */ /* 0x000e620000202000 */
[----:B--2---:R-:W-:-:S07]  /*5080*/  IMAD.WIDE.U32 R64, R78, 0x10000, RZ ;  /* 0x000100004e407825 */ /* 0x004fce00078e00ff */
[----:B------:R-:W2:Y:S01]  /*5090*/  F2F.BF16.F32 R71, R71 ;  /* 0x0000004700477304 */ /* 0x000ea20000202000 */
[----:B------:R-:W-:Y:S02]  /*50a0*/  LOP3.LUT R65, R151, R65, RZ, 0xfc, !PT ;  /* 0x0000004197417212 */ /* 0x000fe400078efcff */
[----:B-1----:R-:W-:-:S05]  /*50b0*/  PRMT R87, R84, 0x5410, R79 ;  /* 0x0000541054577816 */ /* 0x002fca000000004f */
[----:B------:R-:W1:Y:S01]  /*50c0*/  F2F.BF16.F32 R80, R80 ;  /* 0x0000005000507304 */ /* 0x000e620000202000 */
[----:B------:R-:W-:Y:S02]  /*50d0*/  LOP3.LUT R79, R155, R63, RZ, 0xfc, !PT ;  /* 0x0000003f9b4f7212 */ /* 0x000fe400078efcff */
[----:B--2---:R-:W-:-:S05]  /*50e0*/  LOP3.LUT R78, R62, R71, RZ, 0xfc, !PT ;  /* 0x000000473e4e7212 */ /* 0x004fca00078efcff */
[----:B------:R-:W2:Y:S01]  /*50f0*/  F2F.BF16.F32 R86, R86 ;  /* 0x0000005600567304 */ /* 0x000ea20000202000 */
[----:B-1----:R-:W-:-:S07]  /*5100*/  IMAD.WIDE.U32 R74, R80, 0x10000, RZ ;  /* 0x00010000504a7825 */ /* 0x002fce00078e00ff */
[----:B------:R-:W1:Y:S01]  /*5110*/  F2F.BF16.F32 R73, R73 ;  /* 0x0000004900497304 */ /* 0x000e620000202000 */
[----:B------:R-:W-:Y:S02]  /*5120*/  LOP3.LUT R71, R87, R75, RZ, 0xfc, !PT ;  /* 0x0000004b57477212 */ /* 0x000fe400078efcff */
[----:B------:R-:W-:Y:S01]  /*5130*/  LOP3.LUT R70, R74, R83, RZ, 0xfc, !PT ;  /* 0x000000534a467212 */ /* 0x000fe200078efcff */
[----:B--2---:R-:W-:-:S04]  /*5140*/  IMAD.WIDE.U32 R62, R86, 0x10000, RZ ;  /* 0x00010000563e7825 */ /* 0x004fc800078e00ff */
[----:B------:R2:W3:Y:S01]  /*5150*/  F2F.BF16.F32 R81, R82 ;  /* 0x0000005200517304 */ /* 0x0004e20000202000 */
[--C-:B0-----:R-:W-:Y:S01]  /*5160*/  IMAD.WIDE.U32 R74, R136, 0x8, R66.reuse ;  /* 0x00000008884a7825 */ /* 0x101fe200078e0042 */
[----:B------:R-:W-:Y:S02]  /*5170*/  LOP3.LUT R63, R85, R63, RZ, 0xfc, !PT ;  /* 0x0000003f553f7212 */ /* 0x000fe400078efcff */
[----:B-1----:R-:W-:Y:S01]  /*5180*/  LOP3.LUT R64, R64, R73, RZ, 0xfc, !PT ;  /* 0x0000004940407212 */ /* 0x002fe200078efcff */
[----:B------:R-:W-:-:S04]  /*5190*/  IMAD.WIDE.U32 R72, R135, 0x8, R66 ;  /* 0x0000000887487825 */ /* 0x000fc800078e0042 */
[--C-:B--2---:R-:W-:Y:S01]  /*51a0*/  IMAD.WIDE.U32 R82, R138, 0x8, R66.reuse ;  /* 0x000000088a527825 */ /* 0x104fe200078e0042 */
[----:B------:R2:W-:Y:S01]  /*51b0*/  STG.E.64 desc[UR4][R72.64], R68 ;  /* 0x0000004448007986 */ /* 0x0005e2000c101b04 */
[----:B---3--:R-:W-:Y:S02]  /*51c0*/  LOP3.LUT R62, R62, R81, RZ, 0xfc, !PT ;  /* 0x000000513e3e7212 */ /* 0x008fe400078efcff */
        /* <DEDUP_REMOVED lines=11> */
.L_x_6443:
        /* <DEDUP_REMOVED lines=8> */
[C---:B------:R-:W-:Y:S01]  /*5300*/  FFMA.FTZ R62, R151.reuse, R62, R34 ;  /* 0x0000003e973e7223 */ /* 0x040fe20000010022 */
[----:B------:R-:W-:Y:S01]  /*5310*/  FFMA.FTZ R61, R151, R164, R33 ;  /* 0x000000a4973d7223 */ /* 0x000fe20000010021 */
[----:B------:R-:W-:Y:S01]  /*5320*/  FADD.FTZ R203, R220, -R203 ;  /* 0x800000cbdccb7221 */ /* 0x000fe20000010000 */
[-CC-:B------:R-:W-:Y:S01]  /*5330*/  FFMA.FTZ R0, R0, R198.reuse, R187.reuse ;  /* 0x000000c600007223 */ /* 0x180fe200000100bb */
[-C--:B------:R-:W-:Y:S01]  /*5340*/  FMUL.FTZ R64, R62, R185.reuse ;  /* 0x000000b93e407220 */ /* 0x080fe20000410000 */
[----:B------:R-:W-:Y:S01]  /*5350*/  FMUL.FTZ R63, R61, R185 ;  /* 0x000000b93d3f7220 */ /* 0x000fe20000410000 */
[----:B------:R-:W-:Y:S01]  /*5360*/  LOP3.LUT P4, RZ, R82, 0xff00, RZ, 0xc0, !PT ;  /* 0x0000ff0052ff7812 */ /* 0x000fe2000788c0ff */
[----:B------:R-:W-:Y:S01]  /*5370*/  FADD.FTZ R0, R205, -R0 ;  /* 0x80000000cd007221 */ /* 0x000fe20000010000 */
[----:B------:R-:W-:Y:S01]  /*5380*/  FMUL.FTZ R64, R64, UR14 ;  /* 0x0000000e40407c20 */ /* 0x000fe20008410000 */
[----:B------:R-:W-:Y:S01]  /*5390*/  FMUL.FTZ R63, R63, UR14 ;  /* 0x0000000e3f3f7c20 */ /* 0x000fe20008410000 */
[--C-:B------:R-:W-:Y:S01]  /*53a0*/  FFMA.FTZ R178, R178, R198, R187.reuse ;  /* 0x000000c6b2b27223 */ /* 0x100fe200000100bb */
[C---:B------:R-:W-:Y:S01]  /*53b0*/  FFMA.FTZ R60, R151.reuse, R0, R32 ;  /* 0x00000000973c7223 */ /* 0x040fe20000010020 */
        /* <DEDUP_REMOVED lines=17> */
[----:B------:R-:W-:Y:S01]  /*54d0*/  FFMA.FTZ R67, R151, R178, R39 ;  /* 0x000000b297437223 */ /* 0x000fe20000010027 */
[----:B------:R-:W-:Y:S01]  /*54e0*/  LOP3.LUT P0, RZ, R82, 0xff, RZ, 0xc0, !PT ;  /* 0x000000ff52ff7812 */ /* 0x000fe2000780c0ff */
[----:B------:R-:W-:Y:S01]  /*54f0*/  FADD.FTZ R77, R194, -R77 ;  /* 0x8000004dc24d7221 */ /* 0x000fe20000010000 */
[----:B------:R-:W-:Y:S01]  /*5500*/  FSEL R167, R65, RZ, P3 ;  /* 0x000000ff41a77208 */ /* 0x000fe20001800000 */
[-C--:B------:R-:W-:Y:S01]  /*5510*/  FMUL.FTZ R70, R67, R185.reuse ;  /* 0x000000b943467220 */ /* 0x080fe20000410000 */
[----:B------:R-:W-:Y:S01]  /*5520*/  FFMA.FTZ R65, R151, R174, R37 ;  /* 0x000000ae97417223 */ /* 0x000fe20000010025 */
[----:B------:R-:W-:Y:S01]  /*5530*/  FSEL R0, R0, RZ, P0 ;  /* 0x000000ff00007208 */ /* 0x000fe20000000000 */
[-CC-:B------:R-:W-:Y:S01]  /*5540*/  FFMA.FTZ R184, R184, R198.reuse, R187.reuse ;  /* 0x000000c6b8b87223 */ /* 0x180fe200000100bb */
[----:B------:R-:W-:Y:S01]  /*5550*/  FMUL.FTZ R70, R70, UR14 ;  /* 0x0000000e46467c20 */ /* 0x000fe20008410000 */
[C---:B------:R-:W-:Y:S01]  /*5560*/  LOP3.LUT P0, RZ, R84.reuse, 0xff00, RZ, 0xc0, !PT ;  /* 0x0000ff0054ff7812 */ /* 0x040fe2000780c0ff */
[----:B------:R-:W-:Y:S01]  /*5570*/  FMUL.FTZ R68, R65, R185 ;  /* 0x000000b941447220 */ /* 0x000fe20000410000 */
        /* <DEDUP_REMOVED lines=10> */
[C---:B------:R-:W-:Y:S01]  /*5620*/  FFMA.FTZ R68, R151.reuse, R190, R40 ;  /* 0x000000be97447223 */ /* 0x040fe20000010028 */
[----:B------:R-:W-:Y:S01]  /*5630*/  FFMA.FTZ R70, R151, R70, R42 ;  /* 0x0000004697467223 */ /* 0x000fe2000001002a */
[----:B------:R-:W-:Y:S01]  /*5640*/  FADD.FTZ R182, R207, -R182 ;  /* 0x800000b6cfb67221 */ /* 0x000fe20000010000 */
[----:B0-----:R-:W-:Y:S01]  /*5650*/  FFMA.FTZ R66, R151, R77, R38 ;  /* 0x0000004d97427223 */ /* 0x001fe20000010026 */
        /* <DEDUP_REMOVED lines=20> */
[----:B------:R-:W-:Y:S01]  /*57a0*/  FADD.FTZ R180, R180, -R73 ;  /* 0x80000049b4b47221 */ /* 0x000fe20000010000 */
[----:B------:R-:W-:Y:S01]  /*57b0*/  FFMA.FTZ R192, R192, R198, R187 ;  /* 0x000000c6c0c07223 */ /* 0x000fe200000100bb */
[----:B------:R-:W-:Y:S01]  /*57c0*/  FMUL.FTZ R72, R72, UR14 ;  /* 0x0000000e48487c20 */ /* 0x000fe20008410000 */
[-C--:B------:R-:W-:Y:S01]  /*57d0*/  FMUL.FTZ R75, R71, R185.reuse ;  /* 0x000000b9474b7220 */ /* 0x080fe20000410000 */
[----:B------:R-:W-:Y:S01]  /*57e0*/  FFMA.FTZ R73, R151, R180, R45 ;  /* 0x000000b497497223 */ /* 0x000fe2000001002d */
[----:B------:R-:W-:Y:S01]  /*57f0*/  FADD.FTZ R192, R179, -R192 ;  /* 0x800000c0b3c07221 */ /* 0x000fe20000010000 */
[----:B------:R-:W-:Y:S01]  /*5800*/  ISETP.GE.U32.AND P4, PT, R86, 0x1000000, PT ;  /* 0x010000005600780c */ /* 0x000fe20003f86070 */
[----:B------:R-:W-:Y:S01]  /*5810*/  FMUL.FTZ R75, R75, UR14 ;  /* 0x0000000e4b4b7c20 */ /* 0x000fe20008410000 */
[----:B------:R-:W-:Y:S01]  /*5820*/  FSEL R174, R72, RZ, P0 ;  /* 0x000000ff48ae7208 */ /* 0x000fe20000000000 */
[----:B------:R-:W-:Y:S01]  /*5830*/  FFMA.FTZ R72, R151, R188, R44 ;  /* 0x000000bc97487223 */ /* 0x000fe2000001002c */
        /* <DEDUP_REMOVED lines=10> */
[----:B0-----:R-:W-:Y:S01]  /*58e0*/  FFMA.FTZ R74, R151, R192, R46 ;  /* 0x000000c0974a7223 */ /* 0x001fe2000001002e */
        /* <DEDUP_REMOVED lines=10> */
[----:B------:R-:W-:Y:S01]  /*5990*/  FFMA.FTZ R79, R79, R198, R187 ;  /* 0x000000c64f4f7223 */ /* 0x000fe200000100bb */
[----:B0-----:R-:W-:Y:S01]  /*59a0*/  FFMA.FTZ R75, R151, R176, R47 ;  /* 0x000000b0974b7223 */ /* 0x001fe2000001002f */
        /* <DEDUP_REMOVED lines=10> */
[----:B0-----:R-:W-:Y:S01]  /*5a50*/  FFMA.FTZ R77, R151, R162, R49 ;  /* 0x000000a2974d7223 */ /* 0x001fe20000010031 */
[C---:B------:R-:W-:Y:S01]  /*5a60*/  LOP3.LUT P5, RZ, R80.reuse, 0xff0000, RZ, 0xc0, !PT ;  /* 0x00ff000050ff7812 */ /* 0x040fe200078ac0ff */
[----:B------:R-:W-:Y:S01]  /*5a70*/  FADD.FTZ R200, R163, -R200 ;  /* 0x800000c8a3c87221 */ /* 0x000fe20000010000 */
[----:B------:R-:W-:Y:S01]  /*5a80*/  ISETP.GE.U32.AND P0, PT, R80, 0x1000000, PT ;  /* 0x010000005000780c */ /* 0x000fe20003f06070 */
[-C--:B------:R-:W-:Y:S01]  /*5a90*/  FMUL.FTZ R79, R77, R185.reuse ;  /* 0x000000b94d4f7220 */ /* 0x080fe20000410000 */
[----:B------:R-:W-:Y:S01]  /*5aa0*/  FSEL R82, R82, RZ, P3 ;  /* 0x000000ff52527208 */ /* 0x000fe20001800000 */
[--C-:B------:R-:W-:Y:S01]  /*5ab0*/  FFMA.FTZ R204, R204, R198, R187.reuse ;  /* 0x000000c6cccc7223 */ /* 0x100fe200000100bb */
[----:B------:R0:W-:Y:S01]  /*5ac0*/  F2F.BF16.F32 R177, R78 ;  /* 0x0000004e00b17304 */ /* 0x0001e20000202000 */
[----:B--2---:R-:W-:Y:S01]  /*5ad0*/  FFMA.FTZ R76, R151, R196, R48 ;  /* 0x000000c4974c7223 */ /* 0x004fe20000010030 */
        /* <DEDUP_REMOVED lines=8> */
[C---:B0-----:R-:W-:Y:S01]  /*5b60*/  FFMA.FTZ R78, R151.reuse, R200, R50 ;  /* 0x000000c8974e7223 */ /* 0x041fe20000010032 */
[----:B------:R-:W-:Y:S01]  /*5b70*/  FFMA.FTZ R79, R151, R86, R51 ;  /* 0x00000056974f7223 */ /* 0x000fe20000010033 */
[----:B------:R-:W-:Y:S01]  /*5b80*/  FADD.FTZ R161, R172, -R161 ;  /* 0x800000a1aca17221 */ /* 0x000fe20000010000 */
[-CC-:B------:R-:W-:Y:S01]  /*5b90*/  FFMA.FTZ R206, R206, R198.reuse, R187.reuse ;  /* 0x000000c6cece7223 */ /* 0x180fe200000100bb */
[----:B------:R-:W-:Y:S01]  /*5ba0*/  FSEL R80, R80, RZ, P4 ;  /* 0x000000ff50507208 */ /* 0x000fe20002000000 */
[-C--:B------:R-:W-:Y:S01]  /*5bb0*/  FMUL.FTZ R86, R79, R185.reuse ;  /* 0x000000b94f567220 */ /* 0x080fe20000410000 */
[-CC-:B------:R-:W-:Y:S01]  /*5bc0*/  FFMA.FTZ R184, R173, R198.reuse, R187.reuse ;  /* 0x000000c6adb87223 */ /* 0x180fe200000100bb */
[----:B--2---:R-:W-:Y:S01]  /*5bd0*/  FMUL.FTZ R82, R78, R185 ;  /* 0x000000b94e527220 */ /* 0x004fe20000410000 */
        /* <DEDUP_REMOVED lines=9> */
[C---:B0-----:R-:W-:Y:S01]  /*5c70*/  FFMA.FTZ R80, R151.reuse, R204, R52 ;  /* 0x000000cc97507223 */ /* 0x041fe20000010034 */
[----:B------:R-:W-:Y:S01]  /*5c80*/  FSEL R83, R82, RZ, P5 ;  /* 0x000000ff52537208 */ /* 0x000fe20002800000 */
[----:B------:R-:W-:Y:S01]  /*5c90*/  FFMA.FTZ R82, R151, R161, R54 ;  /* 0x000000a197527223 */ /* 0x000fe20000010036 */
        /* <DEDUP_REMOVED lines=11> */
[C---:B0-----:R-:W-:Y:S01]  /*5d50*/  FFMA.FTZ R83, R151.reuse, R182, R55 ;  /* 0x000000b697537223 */ /* 0x041fe20000010037 */
[----:B------:R0:W-:Y:S01]  /*5d60*/  F2F.BF16.F32 R180, R86 ;  /* 0x0000005600b47304 */ /* 0x0001e20000202000 */
[----:B------:R-:W-:Y:S01]  /*5d70*/  FFMA.FTZ R87, R151, R160, R59 ;  /* 0x000000a097577223 */ /* 0x000fe2000001003b */
[----:B------:R-:W-:Y:S01]  /*5d80*/  LOP3.LUT P3, RZ, R154, 0xff0000, RZ, 0xc0, !PT ;  /* 0x00ff00009aff7812 */ /* 0x000fe2000786c0ff */
[----:B------:R-:W-:Y:S01]  /*5d90*/  FADD.FTZ R184, R85, -R184 ;  /* 0x800000b855b87221 */ /* 0x000fe20000010000 */
[----:B------:R-:W-:Y:S01]  /*5da0*/  ISETP.GE.U32.AND P5, PT, R150, 0x1000000, PT ;  /* 0x010000009600780c */ /* 0x000fe20003fa6070 */
[-C--:B------:R-:W-:Y:S01]  /*5db0*/  FMUL.FTZ R81, R87, R185.reuse ;  /* 0x000000b957517220 */ /* 0x080fe20000410000 */
[----:B------:R-:W-:Y:S01]  /*5dc0*/  FSEL R158, R158, RZ, P3 ;  /* 0x000000ff9e9e7208 */ /* 0x000fe20001800000 */
[----:B------:R-:W-:Y:S01]  /*5dd0*/  FFMA.FTZ R85, R151, R214, R57 ;  /* 0x000000d697557223 */ /* 0x000fe20000010039 */
        /* <DEDUP_REMOVED lines=8> */
[C---:B------:R-:W-:Y:S01]  /*5e60*/  FFMA.FTZ R81, R151.reuse, R206, R53 ;  /* 0x000000ce97517223 */ /* 0x040fe20000010035 */
[----:B------:R-:W-:Y:S01]  /*5e70*/  FSEL R154, R86, RZ, P3 ;  /* 0x000000ff569a7208 */ /* 0x000fe20001800000 */
[----:B------:R-:W-:Y:S01]  /*5e80*/  FFMA.FTZ R86, R151, R175, R58 ;  /* 0x000000af97567223 */ /* 0x000fe2000001003a */
        /* <DEDUP_REMOVED lines=9> */
[----:B------:R-:W-:Y:S01]  /*5f20*/  FFMA.FTZ R84, R151, R184, R56 ;  /* 0x000000b897547223 */ /* 0x000fe20000010038 */
        /* <DEDUP_REMOVED lines=78> */
[----:B------:R3:W-:Y:S02]  /*6410*/  STG.E.64 desc[UR4][R156.64], R168 ;  /* 0x000000a89c007986 */ /* 0x0007e4000c101b04 */
.L_x_6442:
        /* <DEDUP_REMOVED lines=55> */
.L_x_6439:
        /* <DEDUP_REMOVED lines=23> */
.L_x_6445:
        /* <DEDUP_REMOVED lines=16> */
.L_x_14375:


//--------------------- .text._ZN10layer_norm22ln_bwd_finalize_kernelINS_22Kernel_traits_finalizeILj7168Ef13__nv_bfloat16fS2_fjLb0ELj1024ELj4ENS_18Kernel_traits_baseILj7168EfS2_fS2_fjLj1024EEEEELb0ELb0EEEvNS_9BwdParamsE --------------------------
	.section	.text._ZN10layer_norm22ln_bwd_finalize_kernelINS_22Kernel_traits_finalizeILj7168Ef13__nv_bfloat16fS2_fjLb0ELj1024ELj4ENS_18Kernel_traits_baseILj7168EfS2_fS2_fjLj1024EEEEELb0ELb0EEEvNS_9BwdParamsE,"ax",@progbits
	.align	128
        .global         _ZN10layer_norm22ln_bwd_finalize_kernelINS_22Kernel_traits_finalizeILj7168Ef13__nv_bfloat16fS2_fjLb0ELj1024ELj4ENS_18Kernel_traits_baseILj7168EfS2_fS2_fjLj1024EEEEELb0ELb0EEEvNS_9BwdParamsE
        .type           _ZN10layer_norm22ln_bwd_finalize_kernelINS_22Kernel_traits_finalizeILj7168Ef13__nv_bfloat16fS2_fjLb0ELj1024ELj4ENS_18Kernel_traits_baseILj7168EfS2_fS2_fjLj1024EEEEELb0ELb0EEEvNS_9BwdParamsE,@function
        .size           _ZN10layer_norm22ln_bwd_finalize_kernelINS_22Kernel_traits_finalizeILj7168Ef13__nv_bfloat16fS2_fjLb0ELj1024ELj4ENS_18Kernel_traits_baseILj7168EfS2_fS2_fjLj1024EEEEELb0ELb0EEEvNS_9BwdParamsE,(.L_x_14376 - _ZN10layer_norm22ln_bwd_finalize_kernelINS_22Kernel_traits_finalizeILj7168Ef13__nv_bfloat16fS2_fjLb0ELj1024ELj4ENS_18Kernel_traits_baseILj7168EfS2_fS2_fjLj1024EEEEELb0ELb0EEEvNS_9BwdParamsE)
        .other          _ZN10layer_norm22ln_bwd_finalize_kernelINS_22Kernel_traits_finalizeILj7168Ef13__nv_bfloat16fS2_fjLb0ELj1024ELj4ENS_18Kernel_traits_baseILj7168EfS2_fS2_fjLj1024EEEEELb0ELb0EEEvNS_9BwdParamsE,@"STO_CUDA_ENTRY STV_DEFAULT"
_ZN10layer_norm22ln_bwd_finalize_kernelINS_22Kernel_traits_finalizeILj7168Ef13__nv_bfloat16fS2_fjLb0ELj1024ELj4ENS_18Kernel_traits_baseILj7168EfS2_fS2_fjLj1024EEEEELb0ELb0EEEvNS_9BwdParamsE:
.text._ZN10layer_norm22ln_bwd_finalize_kernelINS_22Kernel_traits_finalizeILj7168Ef13__nv_bfloat16fS2_fjLb0ELj1024ELj4ENS_18Kernel_traits_baseILj7168EfS2_fS2_fjLj1024EEEEELb0ELb0EEEvNS_9BwdParamsE:
        /* <DEDUP_REMOVED lines=78> */
.L_x_6450:
        /* <DEDUP_REMOVED lines=118> */
.L_x_6449:
[----:B------:R-:W-:Y:S05]  /*0c40*/  BSYNC.RECONVERGENT B1 ;  /* 0x0000000000017941 */ /* 0x000fea0003800200 */
.L_x_6448:
        /* <DEDUP_REMOVED lines=68> */
.L_x_6452:
[----:B------:R-:W-:Y:S05]  /*1090*/  BSYNC.RECONVERGENT B1 ;  /* 0x0000000000017941 */ /* 0x000fea0003800200 */
.L_x_6451:
        /* <DEDUP_REMOVED lines=37> */
.L_x_6454:
[----:B------:R-:W-:Y:S05]  /*12f0*/  BSYNC.RECONVERGENT B1 ;  /* 0x0000000000017941 */ /* 0x000fea0003800200 */
.L_x_6453:
[----:B------:R-:W-:Y:S05]  /*1300*/  @!P1 BRA `(.L_x_6447) ;  /* 0x00000000003c9947 */ /* 0x000fea0003800000 */
[----:B------:R-:W0:Y:S01]  /*1310*/  LDC.64 R8, c[0x0][0x440] ;  /* 0x00011000ff087b82 */ /* 0x000e220000000a00 */
[----:B------:R-:W-:Y:S01]  /*1320*/  IMAD R0, R3, R54, R0 ;  /* 0x0000003603007224 */ /* 0x000fe200078e0200 */
[----:B------:R-:W-:-:S04]  /*1330*/  IADD3 R12, PT, PT, -R55, RZ, RZ ;  /* 0x000000ff370c7210 */ /* 0x000fc80007ffe1ff */
[----:B------:R-:W-:Y:S02]  /*1340*/  IADD3 R3, PT, PT, R57, R0, RZ ;  /* 0x0000000039037210 */ /* 0x000fe40007ffe0ff */
[----:B------:R-:W1:Y:S05]  /*1350*/  LDC.64 R10, c[0x0][0x448] ;  /* 0x00011200ff0a7b82 */ /* 0x000e6a0000000a00 */
.L_x_6455:
        /* <DEDUP_REMOVED lines=10> */
.L_x_6447:
[----:B------:R-:W-:Y:S05]  /*1400*/  BSYNC.RECONVERGENT B0 ;  /* 0x0000000000007941 */ /* 0x000fea0003800200 */
.L_x_6446:
        /* <DEDUP_REMOVED lines=60> */
.L_x_6456:
        /* <DEDUP_REMOVED lines=11> */
.L_x_14376:


//--------------------- .text._ZN10layer_norm13ln_bwd_kernelINS_13Kernel_traitsIf13__nv_bfloat16fS2_fjLj7168ELj1ELj1ELj8ELj8ENS_18Kernel_traits_baseILj7168EfS2_fS2_fjLj256EEEEELb1ELb0ELb1ELb0EEEvNS_9BwdParamsE --------------------------
	.section	.text._ZN10layer_norm13ln_bwd_kernelINS_13Kernel_traitsIf13__nv_bfloat16fS2_fjLj7168ELj1ELj1ELj8ELj8ENS_18Kernel_traits_baseILj7168EfS2_fS2_fjLj256EEEEELb1ELb0ELb1ELb0EEEvNS_9BwdParamsE,"ax",@progbits
	.align	128
        .global         _ZN10layer_norm13ln_bwd_kernelINS_13Kernel_traitsIf13__nv_bfloat16fS2_fjLj7168ELj1ELj1ELj8ELj8ENS_18Kernel_traits_baseILj7168EfS2_fS2_fjLj256EEEEELb1ELb0ELb1ELb0EEEvNS_9BwdParamsE
        .type           _ZN10layer_norm13ln_bwd_kernelINS_13Kernel_traitsIf13__nv_bfloat16fS2_fjLj7168ELj1ELj1ELj8ELj8ENS_18Kernel_traits_baseILj7168EfS2_fS2_fjLj256EEEEELb1ELb0ELb1ELb0EEEvNS_9BwdParamsE,@function
        .size           _ZN10layer_norm13ln_bwd_kernelINS_13Kernel_traitsIf13__nv_bfloat16fS2_fjLj7168ELj1ELj1ELj8ELj8ENS_18Kernel_traits_baseILj7168EfS2_fS2_fjLj256EEEEELb1ELb0ELb1ELb0EEEvNS_9BwdParamsE,(.L_x_14377 - _ZN10layer_norm13ln_bwd_kernelINS_13Kernel_traitsIf13__nv_bfloat16fS2_fjLj7168ELj1ELj1ELj8ELj8ENS_18Kernel_traits_baseILj7168EfS2_fS2_fjLj256EEEEELb1ELb0ELb1ELb0EEEvNS_9BwdParamsE)
        .other          _ZN10layer_norm13ln_bwd_kernelINS_13Kernel_traitsIf13__nv_bfloat16fS2_fjLj7168ELj1ELj1ELj8ELj8ENS_18Kernel_traits_baseILj7168EfS2_fS2_fjLj256EEEEELb1ELb0ELb1ELb0EEEvNS_9BwdParamsE,@"STO_CUDA_ENTRY STV_DEFAULT"
_ZN10layer_norm13ln_bwd_kernelINS_13Kernel_traitsIf13__nv_bfloat16fS2_fjLj7168ELj1ELj1ELj8ELj8ENS_18Kernel_traits_baseILj7168EfS2_fS2_fjLj256EEEEELb1ELb0ELb1ELb0EEEvNS_9BwdParamsE:
.text._ZN10layer_norm13ln_bwd_kernelINS_13Kernel_traitsIf13__nv_bfloat16fS2_fjLj7168ELj1ELj1ELj8ELj8ENS_18Kernel_traits_baseILj7168EfS2_fS2_fjLj256EEEEELb1ELb0ELb1ELb0EEEvNS_9BwdParamsE:
        /* <DEDUP_REMOVED lines=46> */
[C---:B0-----:R-:W-:Y:S01]  /*02e0*/  @P2 IMAD.WIDE.U32 R20, R23.reuse, 0x10, R20 ;  /* 0x0000001017142825 */ /* 0x041fe200078e0014 */
[----:B------:R-:W0:Y:S01]  /*02f0*/  S2UR UR4, SR_CTAID.X ;  /* 0x00000000000479c3 */ /* 0x000e220000002500 */
[----:B------:R-:W-:-:S03]  /*0300*/  @P2 IADD3 R23, PT, PT, R23, 0x100, RZ ;  /* 0x0000010017172810 */ /* 0x000fc60007ffe0ff */
[----:B------:R1:W5:Y:S02]  /*0310*/  @P2 LDG.E.128 R104, desc[UR10][R20.64] ;  /* 0x0000000a14682981 */ /* 0x000364000c1e1d00 */
[----:B---3--:R-:W-:-:S05]  /*0320*/  @P3 IMAD.WIDE.U32 R6, R23, 0x10, R6 ;  /* 0x0000001017063825 */ /* 0x008fca00078e0006 */
        /* <DEDUP_REMOVED lines=64> */
.L_x_6566:
        /* <DEDUP_REMOVED lines=18> */
[----:B------:R-:W-:Y:S01]  /*0850*/  IADD3 R149, PT, PT, R208, -0x1, RZ ;  /* 0xffffffffd0957810 */ /* 0x000fe20007ffe0ff */
[----:B------:R-:W3:Y:S01]  /*0860*/  S2R R0, SR_TID.X ;  /* 0x0000000000007919 */ /* 0x000ee20000002100 */
[C---:B------:R-:W-:Y:S01]  /*0870*/  ISETP.GE.U32.AND P6, PT, R3.reuse, 0x100, PT ;  /* 0x000001000300780c */ /* 0x040fe20003fc6070 */
[----:B------:R-:W-:Y:S01]  /*0880*/  BSSY.RECONVERGENT B1, `(.L_x_6460) ;  /* 0x000004e000017945 */ /* 0x000fe20003800200 */
[----:B------:R-:W-:-:S02]  /*0890*/  ISETP.GE.U32.AND P5, PT, R3, 0x200, PT ;  /* 0x000002000300780c */ /* 0x000fc40003fa6070 */
[----:B------:R-:W-:Y:S02]  /*08a0*/  CS2R R160, SRZ ;  /* 0x0000000000a07805 */ /* 0x000fe4000001ff00 */
[C---:B------:R-:W-:Y:S02]  /*08b0*/  ISETP.GE.U32.AND P2, PT, R3.reuse, 0x300, PT ;  /* 0x000003000300780c */ /* 0x040fe40003f46070 */
[----:B------:R-:W-:Y:S02]  /*08c0*/  ISETP.NE.AND P1, PT, RZ, UR9, PT ;  /* 0x00000009ff007c0c */ /* 0x000fe4000bf25270 */
[----:B------:R-:W-:Y:S02]  /*08d0*/  ISETP.GE.U32.AND P0, PT, R3, 0x400, PT ;  /* 0x000004000300780c */ /* 0x000fe40003f06070 */
[----:B------:R-:W-:-:S05]  /*08e0*/  @P4 IADD3 R13, PT, PT, R211, -0x1, RZ ;  /* 0xffffffffd30d4810 */ /* 0x000fca0007ffe0ff */
[-C--:B0-----:R-:W-:Y:S02]  /*08f0*/  @P4 IMAD R150, R13, R2.reuse, RZ ;  /* 0x000000020d964224 */ /* 0x081fe400078e02ff */
[-C--:B------:R-:W-:Y:S02]  /*0900*/  IMAD R13, R5, R2.reuse, RZ ;  /* 0x00000002050d7224 */ /* 0x080fe400078e02ff */
[----:B------:R-:W-:Y:S01]  /*0910*/  IMAD R148, R149, R2, RZ ;  /* 0x0000000295947224 */ /* 0x000fe200078e02ff */
[----:B------:R-:W-:Y:S02]  /*0920*/  @P4 SHF.R.S32.HI R151, RZ, 0x1f, R150 ;  /* 0x0000001fff974819 */ /* 0x000fe40000011496 */
[----:B-1----:R-:W-:Y:S02]  /*0930*/  SHF.R.S32.HI R18, RZ, 0x1f, R13 ;  /* 0x0000001fff127819 */ /* 0x002fe4000001140d */
[----:B------:R-:W-:Y:S02]  /*0940*/  SHF.R.S32.HI R19, RZ, 0x1f, R148 ;  /* 0x0000001fff137819 */ /* 0x000fe40000011494 */
[----:B------:R-:W-:-:S02]  /*0950*/  LEA.HI R149, R18, R13, RZ, 0x2 ;  /* 0x0000000d12957211 */ /* 0x000fc400078f10ff */
[----:B------:R-:W-:Y:S02]  /*0960*/  @P4 LEA.HI R153, R151, R150, RZ, 0x2 ;  /* 0x0000009697994211 */ /* 0x000fe400078f10ff */
[----:B------:R-:W-:Y:S02]  /*0970*/  LEA.HI R151, R19, R148, RZ, 0x2 ;  /* 0x0000009413977211 */ /* 0x000fe400078f10ff */
[-C--:B---3--:R-:W-:Y:S02]  /*0980*/  LEA.HI.SX32 R210, R149, R0.reuse, 0x1e ;  /* 0x0000000095d27211 */ /* 0x088fe400078ff2ff */
[----:B------:R-:W-:Y:S02]  /*0990*/  @P4 LEA.HI.SX32 R159, R153, R0, 0x1e ;  /* 0x00000000999f4211 */ /* 0x000fe400078ff2ff */
[----:B------:R-:W-:Y:S02]  /*09a0*/  P2R R13, PR, RZ, 0x40 ;  /* 0x00000040ff0d7803 */ /* 0x000fe40000000000 */
[----:B------:R-:W-:-:S02]  /*09b0*/  P2R R18, PR, RZ, 0x20 ;  /* 0x00000020ff127803 */ /* 0x000fc40000000000 */
[----:B------:R-:W-:Y:S02]  /*09c0*/  P2R R19, PR, RZ, 0x4 ;  /* 0x00000004ff137803 */ /* 0x000fe40000000000 */
[----:B------:R-:W-:Y:S02]  /*09d0*/  LEA.HI.SX32 R162, R151, R0, 0x1e ;  /* 0x0000000097a27211 */ /* 0x000fe400078ff2ff */
[----:B------:R-:W-:Y:S02]  /*09e0*/  MOV R163, R210 ;  /* 0x000000d200a37202 */ /* 0x000fe40000000f00 */
[----:B--2---:R-:W-:Y:S01]  /*09f0*/  FSEL R158, R158, RZ, !P1 ;  /* 0x000000ff9e9e7208 */ /* 0x004fe20004800000 */
        /* <DEDUP_REMOVED lines=16> */
[----:B------:R-:W-:Y:S02]  /*0b00*/  IADD3 R162, PT, PT, R162, 0x100, RZ ;  /* 0x00000100a2a27810 */ /* 0x000fe40007ffe0ff */
[----:B------:R-:W-:Y:S02]  /*0b10*/  IADD3 R163, PT, PT, R163, 0x100, RZ ;  /* 0x00000100a3a37810 */ /* 0x000fe40007ffe0ff */
[----:B---3--:R-:W-:Y:S02]  /*0b20*/  MOV R160, R152 ;  /* 0x0000009800a07202 */ /* 0x008fe40000000f00 */
[----:B------:R-:W-:Y:S02]  /*0b30*/  SHF.R.U64 R204, R152, 0x10, R153 ;  /* 0x0000001098cc7819 */ /* 0x000fe40000001299 */
[----:B------:R-:W-:Y:S01]  /*0b40*/  SHF.L.U32 R205, R160, 0x10, RZ ;  /* 0x00000010a0cd7819 */ /* 0x000fe200000006ff */
[C---:B----4-:R-:W-:Y:S01]  /*0b50*/  FADD.FTZ R207, -R158.reuse, R148 ;  /* 0x000000949ecf7221 */ /* 0x050fe20000010100 */
[----:B------:R-:W-:-:S03]  /*0b60*/  FADD.FTZ R149, -R158, R149 ;  /* 0x000000959e957221 */ /* 0x000fc60000010100 */
[----:B------:R-:W-:Y:S01]  /*0b70*/  FMUL.FTZ R207, R4, R207 ;  /* 0x000000cf04cf7220 */ /* 0x000fe20000410000 */
[----:B------:R-:W-:Y:S01]  /*0b80*/  SHF.L.U32 R204, R204, 0x10, RZ ;  /* 0x00000010cccc7819 */ /* 0x000fe200000006ff */
[----:B------:R-:W-:Y:S01]  /*0b90*/  FADD.FTZ R151, -R158, R151 ;  /* 0x000000979e977221 */ /* 0x000fe20000010100 */
[----:B------:R-:W-:Y:S01]  /*0ba0*/  MOV R161, R153 ;  /* 0x0000009900a17202 */ /* 0x000fe20000000f00 */
[----:B------:R-:W-:Y:S01]  /*0bb0*/  FMUL.FTZ R206, R4, R149 ;  /* 0x0000009504ce7220 */ /* 0x000fe20000410000 */
[----:B------:R-:W-:Y:S01]  /*0bc0*/  FADD.FTZ R68, R68, R205 ;  /* 0x000000cd44447221 */ /* 0x000fe20000010000 */
[-C--:B------:R-:W-:Y:S01]  /*0bd0*/  FFMA.FTZ R96, R207, R205.reuse, R96 ;  /* 0x000000cdcf607223 */ /* 0x080fe20000010060 */
[----:B------:R-:W-:Y:S01]  /*0be0*/  FMUL.FTZ R205, R124, R205 ;  /* 0x000000cd7ccd7220 */ /* 0x000fe20000410000 */
[----:B------:R-:W-:Y:S01]  /*0bf0*/  SHF.R.U32.HI R200, RZ, 0x10, R153 ;  /* 0x00000010ffc87819 */ /* 0x000fe20000011699 */
[----:B------:R-:W-:Y:S01]  /*0c00*/  FADD.FTZ R203, -R158, R150 ;  /* 0x000000969ecb7221 */ /* 0x000fe20000010100 */
[----:B------:R-:W-:Y:S01]  /*0c10*/  SHF.L.U32 R161, R161, 0x10, RZ ;  /* 0x00000010a1a17819 */ /* 0x000fe200000006ff */
[----:B------:R-:W-:Y:S01]  /*0c20*/  FMUL.FTZ R202, R4, R151 ;  /* 0x0000009704ca7220 */ /* 0x000fe20000410000 */
[----:B------:R-:W-:Y:S01]  /*0c30*/  FADD.FTZ R69, R69, R204 ;  /* 0x000000cc45457221 */ /* 0x000fe20000010000 */
[-C--:B------:R-:W-:Y:S01]  /*0c40*/  FFMA.FTZ R97, R206, R204.reuse, R97 ;  /* 0x000000ccce617223 */ /* 0x080fe20000010061 */
[----:B------:R-:W-:Y:S01]  /*0c50*/  FMUL.FTZ R204, R125, R204 ;  /* 0x000000cc7dcc7220 */ /* 0x000fe20000410000 */
[----:B------:R-:W-:Y:S01]  /*0c60*/  FADD.FTZ R149, RZ, R205 ;  /* 0x000000cdff957221 */ /* 0x000fe20000010000 */
[----:B------:R-:W-:Y:S01]  /*0c70*/  FFMA.FTZ R151, R207, R205, RZ ;  /* 0x000000cdcf977223 */ /* 0x000fe200000100ff */
[----:B------:R-:W-:Y:S01]  /*0c80*/  SHF.L.U32 R200, R200, 0x10, RZ ;  /* 0x00000010c8c87819 */ /* 0x000fe200000006ff */
[----:B------:R-:W-:Y:S01]  /*0c90*/  FMUL.FTZ R203, R4, R203 ;  /* 0x000000cb04cb7220 */ /* 0x000fe20000410000 */
[-C--:B------:R-:W-:Y:S01]  /*0ca0*/  FMUL.FTZ R201, R126, R161.reuse ;  /* 0x000000a17ec97220 */ /* 0x080fe20000410000 */
        /* <DEDUP_REMOVED lines=10> */
[----:B-1----:R-:W-:-:S07]  /*0d50*/  FFMA.FTZ R160, R202, R200, R149 ;  /* 0x000000c8caa07223 */ /* 0x002fce0000010095 */
.L_x_6461:
[----:B----4-:R-:W-:Y:S05]  /*0d60*/  BSYNC.RECONVERGENT B1 ;  /* 0x0000000000017941 */ /* 0x010fea0003800200 */
.L_x_6460:
        /* <DEDUP_REMOVED lines=10> */
[----:B------:R-:W-:-:S13]  /*0e10*/  ISETP.NE.AND.EX P1, PT, RZ, UR13, PT, P1 ;  /* 0x0000000dff007c0c */ /* 0x000fda000bf25310 */
[----:B------:R-:W0:Y:S01]  /*0e20*/  @P1 LDC.64 R24, c[0x0][0x438] ;  /* 0x00010e00ff181b82 */ /* 0x000e220000000a00 */
[----:B--2---:R-:W-:-:S05]  /*0e30*/  IMAD.WIDE.U32 R150, R159, 0x4, R150 ;  /* 0x000000049f967825 */ /* 0x004fca00078e0096 */
[----:B------:R-:W5:Y:S01]  /*0e40*/  LDG.E R7, desc[UR10][R150.64] ;  /* 0x0000000a96077981 */ /* 0x000f62000c1e1900 */
[----:B0-----:R-:W-:-:S05]  /*0e50*/  @P1 IMAD.WIDE.U32 R24, R163, 0x10, R24 ;  /* 0x00000010a3181825 */ /* 0x001fca00078e0018 */
[----:B------:R0:W5:Y:S01]  /*0e60*/  @P1 LDG.E.128 R36, desc[UR10][R24.64] ;  /* 0x0000000a18241981 */ /* 0x000162000c1e1d00 */
[----:B------:R-:W-:Y:S02]  /*0e70*/  IADD3 R159, PT, PT, R159, 0x100, RZ ;  /* 0x000001009f9f7810 */ /* 0x000fe40007ffe0ff */
[----:B------:R-:W-:Y:S02]  /*0e80*/  IADD3 R162, PT, PT, R162, 0x100, RZ ;  /* 0x00000100a2a27810 */ /* 0x000fe40007ffe0ff */
[----:B------:R-:W-:Y:S02]  /*0e90*/  IADD3 R163, PT, PT, R163, 0x100, RZ ;  /* 0x00000100a3a37810 */ /* 0x000fe40007ffe0ff */
[----:B---3--:R-:W-:Y:S02]  /*0ea0*/  MOV R27, R148 ;  /* 0x00000094001b7202 */ /* 0x008fe40000000f00 */
[----:B------:R-:W-:Y:S02]  /*0eb0*/  SHF.R.U64 R153, R148, 0x10, R149 ;  /* 0x0000001094997819 */ /* 0x000fe40000001295 */
[----:B------:R-:W-:-:S02]  /*0ec0*/  SHF.L.U32 R27, R27, 0x10, RZ ;  /* 0x000000101b1b7819 */ /* 0x000fc400000006ff */
[----:B------:R-:W-:Y:S01]  /*0ed0*/  MOV R152, R149 ;  /* 0x0000009500987202 */ /* 0x000fe20000000f00 */
[C---:B----4-:R-:W-:Y:S01]  /*0ee0*/  FADD.FTZ R155, -R158.reuse, R20 ;  /* 0x000000149e9b7221 */ /* 0x050fe20000010100 */
[C---:B------:R-:W-:Y:S01]  /*0ef0*/  FADD.FTZ R157, -R158.reuse, R21 ;  /* 0x000000159e9d7221 */ /* 0x040fe20000010100 */
[----:B------:R-:W-:Y:S01]  /*0f00*/  SHF.R.U32.HI R148, RZ, 0x10, R149 ;  /* 0x00000010ff947819 */ /* 0x000fe20000011695 */
[----:B------:R-:W-:Y:S01]  /*0f10*/  FADD.FTZ R209, -R158, R22 ;  /* 0x000000169ed17221 */ /* 0x000fe20000010100 */
[----:B0-----:R-:W-:Y:S01]  /*0f20*/  SHF.L.U32 R24, R153, 0x10, RZ ;  /* 0x0000001099187819 */ /* 0x001fe200000006ff */
[----:B------:R-:W-:Y:S01]  /*0f30*/  FMUL.FTZ R21, R4, R155 ;  /* 0x0000009b04157220 */ /* 0x000fe20000410000 */
[----:B------:R-:W-:Y:S01]  /*0f40*/  FMUL.FTZ R198, R120, R27 ;  /* 0x0000001b78c67220 */ /* 0x000fe20000410000 */
[----:B------:R-:W-:Y:S01]  /*0f50*/  FADD.FTZ R213, -R158, R23 ;  /* 0x000000179ed57221 */ /* 0x000fe20000010100 */
[----:B------:R-:W-:Y:S01]  /*0f60*/  SHF.L.U32 R149, R152, 0x10, RZ ;  /* 0x0000001098957819 */ /* 0x000fe200000006ff */
[----:B------:R-:W-:Y:S01]  /*0f70*/  FMUL.FTZ R20, R4, R157 ;  /* 0x0000009d04147220 */ /* 0x000fe20000410000 */
        /* <DEDUP_REMOVED lines=22> */
.L_x_6463:
[----:B------:R-:W-:Y:S05]  /*10e0*/  BSYNC.RECONVERGENT B1 ;  /* 0x0000000000017941 */ /* 0x000fea0003800200 */
.L_x_6462:
        /* <DEDUP_REMOVED lines=24> */
[----:B------:R-:W-:Y:S01]  /*1270*/  SHF.L.U32 R151, R26, 0x10, RZ ;  /* 0x000000101a977819 */ /* 0x000fe200000006ff */
[C---:B------:R-:W-:Y:S01]  /*1280*/  FADD.FTZ R157, -R158.reuse, R28 ;  /* 0x0000001c9e9d7221 */ /* 0x040fe20000010100 */
[----:B0-----:R-:W-:Y:S01]  /*1290*/  SHF.L.U32 R148, R155, 0x10, RZ ;  /* 0x000000109b947819 */ /* 0x001fe200000006ff */
[----:B------:R-:W-:Y:S01]  /*12a0*/  FADD.FTZ R167, -R158, R30 ;  /* 0x0000001e9ea77221 */ /* 0x000fe20000010100 */
[----:B------:R-:W-:Y:S01]  /*12b0*/  FMUL.FTZ R26, R4, R165 ;  /* 0x000000a5041a7220 */ /* 0x000fe20000410000 */
[----:B------:R-:W-:Y:S01]  /*12c0*/  FMUL.FTZ R30, R116, R151 ;  /* 0x00000097741e7220 */ /* 0x000fe20000410000 */
[----:B------:R-:W-:Y:S01]  /*12d0*/  FMUL.FTZ R29, R4, R157 ;  /* 0x0000009d041d7220 */ /* 0x000fe20000410000 */
[----:B------:R-:W-:Y:S01]  /*12e0*/  FADD.FTZ R61, R61, R148 ;  /* 0x000000943d3d7221 */ /* 0x000fe20000010000 */
[-C--:B------:R-:W-:Y:S01]  /*12f0*/  FFMA.FTZ R89, R26, R148.reuse, R89 ;  /* 0x000000941a597223 */ /* 0x080fe20000010059 */
[----:B------:R-:W-:Y:S01]  /*1300*/  FMUL.FTZ R165, R117, R148 ;  /* 0x0000009475a57220 */ /* 0x000fe20000410000 */
[----:B------:R-:W-:Y:S01]  /*1310*/  FADD.FTZ R209, -R158, R31 ;  /* 0x0000001f9ed17221 */ /* 0x000fe20000010100 */
[----:B------:R-:W-:Y:S01]  /*1320*/  SHF.L.U32 R153, R154, 0x10, RZ ;  /* 0x000000109a997819 */ /* 0x000fe200000006ff */
[----:B------:R-:W-:Y:S01]  /*1330*/  FADD.FTZ R148, R161, R30 ;  /* 0x0000001ea1947221 */ /* 0x000fe20000010000 */
[C---:B------:R-:W-:Y:S01]  /*1340*/  FFMA.FTZ R149, R29.reuse, R30, R160 ;  /* 0x0000001e1d957223 */ /* 0x040fe200000100a0 */
[----:B------:R-:W-:Y:S01]  /*1350*/  SHF.L.U32 R150, R150, 0x10, RZ ;  /* 0x0000001096967819 */ /* 0x000fe200000006ff */
[----:B------:R-:W-:Y:S01]  /*1360*/  FADD.FTZ R60, R60, R151 ;  /* 0x000000973c3c7221 */ /* 0x000fe20000010000 */
[----:B------:R-:W-:Y:S01]  /*1370*/  FFMA.FTZ R88, R29, R151, R88 ;  /* 0x000000971d587223 */ /* 0x000fe20000010058 */
[----:B------:R-:W-:Y:S01]  /*1380*/  FMUL.FTZ R28, R4, R209 ;  /* 0x000000d1041c7220 */ /* 0x000fe20000410000 */
[----:B------:R-:W-:Y:S01]  /*1390*/  FADD.FTZ R151, R148, R165 ;  /* 0x000000a594977221 */ /* 0x000fe20000010000 */
[----:B------:R-:W-:Y:S01]  /*13a0*/  FMUL.FTZ R31, R4, R167 ;  /* 0x000000a7041f7220 */ /* 0x000fe20000410000 */
        /* <DEDUP_REMOVED lines=11> */
.L_x_6465:
[----:B------:R-:W-:Y:S05]  /*1460*/  BSYNC.RECONVERGENT B1 ;  /* 0x0000000000017941 */ /* 0x000fea0003800200 */
.L_x_6464:
        /* <DEDUP_REMOVED lines=26> */
[----:B------:R-:W-:Y:S01]  /*1610*/  FADD.FTZ R173, -R158, R150 ;  /* 0x000000969ead7221 */ /* 0x000fe20000010100 */
[----:B------:R-:W-:Y:S01]  /*1620*/  SHF.L.U32 R148, R169, 0x10, RZ ;  /* 0x00000010a9947819 */ /* 0x000fe200000006ff */
[C---:B------:R-:W-:Y:S01]  /*1630*/  FMUL.FTZ R166, R4.reuse, R171 ;  /* 0x000000ab04a67220 */ /* 0x040fe20000410000 */
[----:B------:R-:W-:Y:S01]  /*1640*/  FMUL.FTZ R169, R4, R155 ;  /* 0x0000009b04a97220 */ /* 0x000fe20000410000 */
[----:B------:R-:W-:Y:S01]  /*1650*/  FMUL.FTZ R170, R112, R149 ;  /* 0x0000009570aa7220 */ /* 0x000fe20000410000 */
[----:B------:R-:W-:Y:S01]  /*1660*/  FADD.FTZ R175, -R158, R151 ;  /* 0x000000979eaf7221 */ /* 0x000fe20000010100 */
        /* <DEDUP_REMOVED lines=23> */
.L_x_6467:
[----:B------:R-:W-:Y:S05]  /*17e0*/  BSYNC.RECONVERGENT B1 ;  /* 0x0000000000017941 */ /* 0x000fea0003800200 */
.L_x_6466:
        /* <DEDUP_REMOVED lines=22> */
[----:B0-----:R-:W-:Y:S01]  /*1950*/  MOV R156, R153 ;  /* 0x00000099009c7202 */ /* 0x001fe20000000f00 */
[----:B----4-:R-:W-:Y:S01]  /*1960*/  FADD.FTZ R179, -R158, R149 ;  /* 0x000000959eb37221 */ /* 0x010fe20000010100 */
[----:B------:R-:W-:Y:S01]  /*1970*/  SHF.L.U32 R149, R174, 0x10, RZ ;  /* 0x00000010ae957819 */ /* 0x000fe200000006ff */
[C---:B------:R-:W-:Y:S01]  /*1980*/  FADD.FTZ R177, -R158.reuse, R148 ;  /* 0x000000949eb17221 */ /* 0x040fe20000010100 */
[----:B------:R-:W-:Y:S01]  /*1990*/  SHF.R.U32.HI R157, RZ, 0x10, R153 ;  /* 0x00000010ff9d7819 */ /* 0x000fe20000011699 */
[----:B------:R-:W-:Y:S01]  /*19a0*/  FADD.FTZ R181, -R158, R151 ;  /* 0x000000979eb57221 */ /* 0x000fe20000010100 */
[----:B------:R-:W-:Y:S01]  /*19b0*/  SHF.L.U32 R148, R176, 0x10, RZ ;  /* 0x00000010b0947819 */ /* 0x000fe200000006ff */
[----:B------:R-:W-:Y:S01]  /*19c0*/  FADD.FTZ R153, -R158, R150 ;  /* 0x000000969e997221 */ /* 0x000fe20000010100 */
[C---:B------:R-:W-:Y:S01]  /*19d0*/  FMUL.FTZ R174, R4.reuse, R179 ;  /* 0x000000b304ae7220 */ /* 0x040fe20000410000 */
        /* <DEDUP_REMOVED lines=25> */
.L_x_6469:
[----:B------:R-:W-:Y:S05]  /*1b70*/  BSYNC.RECONVERGENT B1 ;  /* 0x0000000000017941 */ /* 0x000fea0003800200 */
.L_x_6468:
        /* <DEDUP_REMOVED lines=56> */
.L_x_6471:
[----:B------:R-:W-:Y:S05]  /*1f00*/  BSYNC.RECONVERGENT B1 ;  /* 0x0000000000017941 */ /* 0x000fea0003800200 */
.L_x_6470:
        /* <DEDUP_REMOVED lines=11> */
[----:B------:R0:W5:Y:S05]  /*1fc0*/  @P5 LDG.E.128 R140, desc[UR10][R156.64] ;  /* 0x0000000a9c8c5981 */ /* 0x00016a000c1e1d00 */
[----:B------:R-:W3:Y:S01]  /*1fd0*/  LDG.E.64 R152, desc[UR10][R152.64] ;  /* 0x0000000a98987981 */ /* 0x000ee2000c1e1b00 */
[----:B--2---:R-:W-:-:S06]  /*1fe0*/  IMAD.WIDE.U32 R148, R163, 0x10, R148 ;  /* 0x00000010a3947825 */ /* 0x004fcc00078e0094 */
[----:B------:R-:W2:Y:S01]  /*1ff0*/  LDG.E.128 R148, desc[UR10][R148.64] ;  /* 0x0000000a94947981 */ /* 0x000ea2000c1e1d00 */
[----:B-1----:R-:W-:-:S05]  /*2000*/  IMAD.WIDE.U32 R154, R159, 0x4, R154 ;  /* 0x000000049f9a7825 */ /* 0x002fca00078e009a */
[----:B------:R1:W5:Y:S01]  /*2010*/  LDG.E R12, desc[UR10][R154.64] ;  /* 0x0000000a9a0c7981 */ /* 0x000362000c1e1900 */
[----:B---3--:R-:W-:Y:S02]  /*2020*/  MOV R159, R152 ;  /* 0x00000098009f7202 */ /* 0x008fe40000000f00 */
[--C-:B------:R-:W-:Y:S02]  /*2030*/  SHF.R.U64 R163, R152, 0x10, R153.reuse ;  /* 0x0000001098a37819 */ /* 0x100fe40000001299 */
[----:B------:R-:W-:Y:S02]  /*2040*/  SHF.L.U32 R159, R159, 0x10, RZ ;  /* 0x000000109f9f7819 */ /* 0x000fe400000006ff */
[----:B0-----:R-:W-:Y:S02]  /*2050*/  MOV R156, R153 ;  /* 0x00000099009c7202 */ /* 0x001fe40000000f00 */
[----:B------:R-:W-:Y:S01]  /*2060*/  SHF.R.U32.HI R162, RZ, 0x10, R153 ;  /* 0x00000010ffa27819 */ /* 0x000fe20000011699 */
[----:B------:R-:W-:Y:S01]  /*2070*/  FMUL.FTZ R192, R100, R159 ;  /* 0x0000009f64c07220 */ /* 0x000fe20000410000 */
[C---:B--2---:R-:W-:Y:S01]  /*2080*/  FADD.FTZ R157, -R158.reuse, R149 ;  /* 0x000000959e9d7221 */ /* 0x044fe20000010100 */
[C---:B------:R-:W-:Y:S01]  /*2090*/  FADD.FTZ R193, -R158.reuse, R148 ;  /* 0x000000949ec17221 */ /* 0x040fe20000010100 */
[----:B------:R-:W-:Y:S01]  /*20a0*/  SHF.L.U32 R148, R163, 0x10, RZ ;  /* 0x00000010a3947819 */ /* 0x000fe200000006ff */
[----:B------:R-:W-:Y:S01]  /*20b0*/  FADD.FTZ R195, -R158, R150 ;  /* 0x000000969ec37221 */ /* 0x000fe20000010100 */
        /* <DEDUP_REMOVED lines=27> */
.L_x_6459:
[----:B------:R-:W0:Y:S01]  /*2270*/  LDC R2, c[0x0][0x388] ;  /* 0x0000e200ff027b82 */ /* 0x000e220000000800 */
[----:B------:R-:W1:Y:S01]  /*2280*/  S2R R0, SR_TID.X ;  /* 0x0000000000007919 */ /* 0x000e620000002100 */
[----:B-----5:R-:W-:Y:S01]  /*2290*/  ISETP.GE.AND P4, PT, R211, 0x1, PT ;  /* 0x00000001d300780c */ /* 0x020fe20003f86270 */
[----:B------:R-:W-:Y:S01]  /*22a0*/  UISETP.NE.U32.AND UP0, UPT, UR12, URZ, UPT ;  /* 0x000000ff0c00728c */ /* 0x000fe2000bf05070 */
[----:B------:R-:W-:-:S03]  /*22b0*/  HFMA2 R227, -RZ, RZ, 0, 0 ;  /* 0x00000000ffe37431 */ /* 0x000fc600000001ff */
        /* <DEDUP_REMOVED lines=55> */
.L_x_6473:
        /* <DEDUP_REMOVED lines=19> */
[----:B------:R-:W5:Y:S02]  /*2760*/  @P4 LDG.E.128 R40, desc[UR10][R222.64] ;  /* 0x0000000ade284981 */ /* 0x000f64000c1e1d00 */
        /* <DEDUP_REMOVED lines=9> */
[----:B------:R-:W-:Y:S01]  /*2800*/  @P3 IADD3 R227, PT, PT, R227, 0x100, RZ ;  /* 0x00000100e3e33810 */ /* 0x000fe20007ffe0ff */
[----:B------:R-:W5:Y:S05]  /*2810*/  @P3 LDG.E.128 R36, desc[UR10][R218.64] ;  /* 0x0000000ada243981 */ /* 0x000f6a000c1e1d00 */
[----:B------:R-:W3:Y:S01]  /*2820*/  @P0 LDC.64 R160, c[0x0][0x3b0] ;  /* 0x0000ec00ffa00b82 */ /* 0x000ee20000000a00 */
[C---:B0-----:R-:W-:Y:S01]  /*2830*/  @P6 IMAD.WIDE.U32 R214, R229.reuse, 0x10, R214 ;  /* 0x00000010e5d66825 */ /* 0x041fe200078e00d6 */
[----:B------:R-:W-:Y:S01]  /*2840*/  @P6 IADD3 R229, PT, PT, R229, 0x100, RZ ;  /* 0x00000100e5e56810 */ /* 0x000fe20007ffe0ff */
[----:B------:R-:W5:Y:S04]  /*2850*/  @P3 LDG.E R7, desc[UR10][R216.64] ;  /* 0x0000000ad8073981 */ /* 0x000f68000c1e1900 */
[----:B------:R-:W5:Y:S01]  /*2860*/  @P6 LDG.E.128 R32, desc[UR10][R214.64] ;  /* 0x0000000ad6206981 */ /* 0x000f62000c1e1d00 */
[----:B------:R-:W0:Y:S01]  /*2870*/  @P1 LDC.64 R158, c[0x0][0x438] ;  /* 0x00010e00ff9e1b82 */ /* 0x000e220000000a00 */
[C---:B-1----:R-:W-:Y:S01]  /*2880*/  @P6 IMAD.WIDE.U32 R212, R227.reuse, 0x4, R212 ;  /* 0x00000004e3d46825 */ /* 0x042fe200078e00d4 */
[----:B------:R-:W-:-:S04]  /*2890*/  @P6 IADD3 R227, PT, PT, R227, 0x100, RZ ;  /* 0x00000100e3e36810 */ /* 0x000fc80007ffe0ff */
[----:B------:R-:W5:Y:S02]  /*28a0*/  @P6 LDG.E R8, desc[UR10][R212.64] ;  /* 0x0000000ad4086981 */ /* 0x000f64000c1e1900 */
[----:B------:R-:W1:Y:S01]  /*28b0*/  @P1 LDC.64 R156, c[0x0][0x3b0] ;  /* 0x0000ec00ff9c1b82 */ /* 0x000e620000000a00 */
[C---:B--2---:R-:W-:Y:S01]  /*28c0*/  @P0 IMAD.WIDE.U32 R162, R229.reuse, 0x10, R162 ;  /* 0x00000010e5a20825 */ /* 0x044fe200078e00a2 */
[----:B------:R-:W-:-:S04]  /*28d0*/  @P0 IADD3 R229, PT, PT, R229, 0x100, RZ ;  /* 0x00000100e5e50810 */ /* 0x000fc80007ffe0ff */
[----:B------:R-:W5:Y:S02]  /*28e0*/  @P0 LDG.E.128 R128, desc[UR10][R162.64] ;  /* 0x0000000aa2800981 */ /* 0x000f64000c1e1d00 */
[----:B------:R-:W2:Y:S01]  /*28f0*/  @P2 LDC.64 R154, c[0x0][0x438] ;  /* 0x00010e00ff9a2b82 */ /* 0x000ea20000000a00 */
[C---:B---3--:R-:W-:Y:S01]  /*2900*/  @P0 IMAD.WIDE.U32 R160, R227.reuse, 0x4, R160 ;  /* 0x00000004e3a00825 */ /* 0x048fe200078e00a0 */
[----:B------:R-:W-:-:S06]  /*2910*/  @P0 IADD3 R227, PT, PT, R227, 0x100, RZ ;  /* 0x00000100e3e30810 */ /* 0x000fcc0007ffe0ff */
[----:B------:R-:W3:Y:S01]  /*2920*/  @P2 LDC.64 R152, c[0x0][0x3b0] ;  /* 0x0000ec00ff982b82 */ /* 0x000ee20000000a00 */
[C---:B0-----:R-:W-:Y:S01]  /*2930*/  @P1 IMAD.WIDE.U32 R158, R229.reuse, 0x10, R158 ;  /* 0x00000010e59e1825 */ /* 0x041fe200078e009e */
[----:B------:R-:W-:Y:S01]  /*2940*/  @P1 IADD3 R229, PT, PT, R229, 0x100, RZ ;  /* 0x00000100e5e51810 */ /* 0x000fe20007ffe0ff */
[----:B------:R0:W5:Y:S04]  /*2950*/  @P0 LDG.E R9, desc[UR10][R160.64] ;  /* 0x0000000aa0090981 */ /* 0x000168000c1e1900 */
[----:B------:R0:W5:Y:S01]  /*2960*/  @P1 LDG.E.128 R132, desc[UR10][R158.64] ;  /* 0x0000000a9e841981 */ /* 0x000162000c1e1d00 */
[----:B------:R-:W4:Y:S01]  /*2970*/  @P5 LDC.64 R150, c[0x0][0x438] ;  /* 0x00010e00ff965b82 */ /* 0x000f220000000a00 */
[C---:B-1----:R-:W-:Y:S01]  /*2980*/  @P1 IMAD.WIDE.U32 R156, R227.reuse, 0x4, R156 ;  /* 0x00000004e39c1825 */ /* 0x042fe200078e009c */
[----:B------:R-:W-:-:S04]  /*2990*/  @P1 IADD3 R227, PT, PT, R227, 0x100, RZ ;  /* 0x00000100e3e31810 */ /* 0x000fc80007ffe0ff */
[----:B------:R1:W5:Y:S02]  /*29a0*/  @P1 LDG.E R10, desc[UR10][R156.64] ;  /* 0x0000000a9c0a1981 */ /* 0x000364000c1e1900 */
[----:B------:R-:W0:Y:S01]  /*29b0*/  @P5 LDC.64 R148, c[0x0][0x3b0] ;  /* 0x0000ec00ff945b82 */ /* 0x000e220000000a00 */
[C---:B--2---:R-:W-:Y:S01]  /*29c0*/  @P2 IMAD.WIDE.U32 R154, R229.reuse, 0x10, R154 ;  /* 0x00000010e59a2825 */ /* 0x044fe200078e009a */
[----:B------:R-:W-:-:S04]  /*29d0*/  @P2 IADD3 R229, PT, PT, R229, 0x100, RZ ;  /* 0x00000100e5e52810 */ /* 0x000fc80007ffe0ff */
[----:B------:R1:W5:Y:S01]  /*29e0*/  @P2 LDG.E.128 R136, desc[UR10][R154.64] ;  /* 0x0000000a9a882981 */ /* 0x000362000c1e1d00 */
[C---:B---3--:R-:W-:Y:S01]  /*29f0*/  @P2 IMAD.WIDE.U32 R152, R227.reuse, 0x4, R152 ;  /* 0x00000004e3982825 */ /* 0x048fe200078e0098 */
[----:B------:R-:W-:-:S04]  /*2a00*/  @P2 IADD3 R227, PT, PT, R227, 0x100, RZ ;  /* 0x00000100e3e32810 */ /* 0x000fc80007ffe0ff */
[----:B------:R1:W5:Y:S01]  /*2a10*/  @P2 LDG.E R11, desc[UR10][R152.64] ;  /* 0x0000000a980b2981 */ /* 0x000362000c1e1900 */
[----:B----4-:R-:W-:-:S05]  /*2a20*/  @P5 IMAD.WIDE.U32 R150, R229, 0x10, R150 ;  /* 0x00000010e5965825 */ /* 0x010fca00078e0096 */
[----:B------:R1:W5:Y:S01]  /*2a30*/  @P5 LDG.E.128 R140, desc[UR10][R150.64] ;  /* 0x0000000a968c5981 */ /* 0x000362000c1e1d00 */
[----:B0-----:R-:W-:-:S05]  /*2a40*/  @P5 IMAD.WIDE.U32 R148, R227, 0x4, R148 ;  /* 0x00000004e3945825 */ /* 0x001fca00078e0094 */
[----:B------:R1:W5:Y:S01]  /*2a50*/  @P5 LDG.E R12, desc[UR10][R148.64] ;  /* 0x0000000a940c5981 */ /* 0x000362000c1e1900 */
[----:B------:R-:W-:Y:S02]  /*2a60*/  ISETP.NE.AND P4, PT, R224, RZ, PT ;  /* 0x000000ffe000720c */ /* 0x000fe40003f85270 */
[----:B------:R-:W-:Y:S02]  /*2a70*/  CS2R R160, SRZ ;  /* 0x0000000000a07805 */ /* 0x000fe4000001ff00 */
[----:B------:R-:W-:-:S13]  /*2a80*/  ISETP.NE.AND P3, PT, R225, RZ, PT ;  /* 0x000000ffe100720c */ /* 0x000fda0003f65270 */
.L_x_6472:
[----:B------:R-:W-:Y:S05]  /*2a90*/  BSYNC.RECONVERGENT B0 ;  /* 0x0000000000007941 */ /* 0x000fea0003800200 */
.L_x_6458:
        /* <DEDUP_REMOVED lines=31> */
.L_x_6475:
[----:B------:R-:W-:Y:S05]  /*2c90*/  BSYNC.RECONVERGENT B0 ;  /* 0x0000000000007941 */ /* 0x000fea0003800200 */
.L_x_6474:
[----:B------:R-:W1:Y:S08]  /*2ca0*/  S2UR UR5, SR_CgaCtaId ;  /* 0x00000000000579c3 */ /* 0x000e700000008800 */
[----:B------:R-:W-:Y:S01]  /*2cb0*/  BAR.SYNC.DEFER_BLOCKING 0x0 ;  /* 0x0000000000007b1d */ /* 0x000fe20000010000 */
[----:B------:R-:W-:Y:S02]  /*2cc0*/  @P4 IADD3 R211, PT, PT, R211, -0x1, RZ ;  /* 0xffffffffd3d34810 */ /* 0x000fe40007ffe0ff */
[----:B------:R-:W-:-:S02]  /*2cd0*/  ISETP.NE.AND P6, PT, R13, RZ, PT ;  /* 0x000000ff0d00720c */ /* 0x000fc40003fc5270 */
[----:B------:R-:W-:Y:S01]  /*2ce0*/  ISETP.NE.AND P5, PT, RZ, UR9, PT ;  /* 0x00000009ff007c0c */ /* 0x000fe2000bfa5270 */
[----:B------:R-:W-:Y:S01]  /*2cf0*/  UMOV UR4, 0x400 ;  /* 0x0000040000047882 */ /* 0x000fe20000000000 */
[----:B------:R-:W-:Y:S01]  /*2d00*/  @P4 IMAD R211, R211, R2, RZ ;  /* 0x00000002d3d34224 */ /* 0x000fe200078e02ff */
        /* <DEDUP_REMOVED lines=59> */
.L_x_6480:
        /* <DEDUP_REMOVED lines=10> */
[----:B------:R-:W-:-:S07]  /*3160*/  F2FP.BF16.F32.PACK_AB R15, RZ, R15 ;  /* 0x0000000fff0f723e */ /* 0x000fce00000010ff */
.L_x_6481:
        /* <DEDUP_REMOVED lines=12> */
.L_x_6482:
        /* <DEDUP_REMOVED lines=10> */
[----:B------:R-:W-:Y:S01]  /*32d0*/  F2FP.BF16.F32.PACK_AB R17, RZ, R17 ;  /* 0x00000011ff11723e */ /* 0x000fe200000010ff */
[----:B------:R-:W-:Y:S06]  /*32e0*/  BRA `(.L_x_6483) ;  /* 0x0000000800647947 */ /* 0x000fec0003800000 */
.L_x_6479:
        /* <DEDUP_REMOVED lines=29> */
.L_x_6484:
        /* <DEDUP_REMOVED lines=11> */
.L_x_6485:
        /* <DEDUP_REMOVED lines=12> */
.L_x_6486:
[----:B------:R-:W-:Y:S05]  /*3630*/  @!P4 BRA `(.L_x_6483) ;  /* 0x000000040090c947 */ /* 0x000fea0003800000 */
[----:B------:R-:W-:Y:S01]  /*3640*/  FMUL.FTZ R17, R147, UR17 ;  /* 0x0000001193117c20 */ /* 0x000fe20008410000 */
[----:B-----5:R-:W-:-:S03]  /*3650*/  ISETP.GE.U32.AND P5, PT, R6, 0x1000000, PT ;  /* 0x010000000600780c */ /* 0x020fc60003fa6070 */
[----:B------:R-:W-:-:S05]  /*3660*/  FMUL.FTZ R17, R17, UR16 ;  /* 0x0000001011117c20 */ /* 0x000fca0008410000 */
[----:B------:R-:W-:-:S04]  /*3670*/  FSEL R17, R17, RZ, P5 ;  /* 0x000000ff11117208 */ /* 0x000fc80002800000 */
[----:B------:R-:W-:Y:S01]  /*3680*/  F2FP.BF16.F32.PACK_AB R17, RZ, R17 ;  /* 0x00000011ff11723e */ /* 0x000fe200000010ff */
[----:B------:R-:W-:Y:S06]  /*3690*/  BRA `(.L_x_6483) ;  /* 0x0000000400787947 */ /* 0x000fec0003800000 */
.L_x_6478:
        /* <DEDUP_REMOVED lines=10> */
[----:B------:R-:W-:Y:S01]  /*3740*/  @P3 FADD.FTZ R155, R205, -R156 ;  /* 0x8000009ccd9b3221 */ /* 0x000fe20000010000 */
[----:B------:R-:W-:Y:S01]  /*3750*/  MOV R156, R41 ;  /* 0x00000029009c7202 */ /* 0x000fe20000000f00 */
[----:B------:R-:W-:Y:S02]  /*3760*/  @P3 FADD.FTZ R157, R201, -R158 ;  /* 0x8000009ec99d3221 */ /* 0x000fe40000010000 */
[----:B------:R-:W-:Y:S01]  /*3770*/  @P3 FFMA.FTZ R154, R4, R155, R40 ;  /* 0x0000009b049a3223 */ /* 0x000fe20000010028 */
[----:B------:R-:W-:-:S04]  /*3780*/  @P3 FFMA.FTZ R155, R206, R153, R150 ;  /* 0x00000099ce9b3223 */ /* 0x000fc80000010096 */
[----:B------:R-:W-:-:S04]  /*3790*/  @P3 FADD.FTZ R155, R204, -R155 ;  /* 0x8000009bcc9b3221 */ /* 0x000fc80000010000 */
        /* <DEDUP_REMOVED lines=31> */
[----:B------:R-:W-:Y:S01]  /*3990*/  F2FP.BF16.F32.PACK_AB R17, RZ, R17 ;  /* 0x00000011ff11723e */ /* 0x000fe200000010ff */
[----:B------:R-:W-:Y:S06]  /*39a0*/  BRA `(.L_x_6483) ;  /* 0x0000000000b47947 */ /* 0x000fec0003800000 */
.L_x_6487:
[----:B------:R-:W0:Y:S01]  /*39b0*/  @P4 LDC.64 R144, c[0x0][0x408] ;  /* 0x00010200ff904b82 */ /* 0x000e220000000a00 */
[--C-:B------:R-:W-:Y:S01]  /*39c0*/  @P3 FFMA.FTZ R147, R202, R153, R150.reuse ;  /* 0x00000099ca933223 */ /* 0x100fe20000010096 */
[----:B-----5:R-:W-:Y:S01]  /*39d0*/  MOV R156, R43 ;  /* 0x0000002b009c7202 */ /* 0x020fe20000000f00 */
[-CC-:B------:R-:W-:Y:S01]  /*39e0*/  @P3 FFMA.FTZ R148, R207, R153.reuse, R150.reuse ;  /* 0x00000099cf943223 */ /* 0x180fe20000010096 */
[----:B------:R-:W-:Y:S01]  /*39f0*/  @P4 ISETP.GE.U32.AND P5, PT, R6, 0x1000000, PT ;  /* 0x010000000600480c */ /* 0x000fe20003fa6070 */
[----:B------:R-:W-:Y:S01]  /*3a00*/  @P3 FADD.FTZ R147, R200, -R147 ;  /* 0x80000093c8933221 */ /* 0x000fe20000010000 */
[-CC-:B------:R-:W-:Y:S01]  /*3a10*/  @P3 FFMA.FTZ R149, R206, R153.reuse, R150.reuse ;  /* 0x00000099ce953223 */ /* 0x180fe20000010096 */
[----:B------:R-:W-:Y:S02]  /*3a20*/  @P3 FFMA.FTZ R158, R203, R153, R150 ;  /* 0x00000099cb9e3223 */ /* 0x000fe40000010096 */
[----:B------:R-:W-:Y:S01]  /*3a30*/  @P3 FFMA.FTZ R156, R4, R147, R43 ;  /* 0x00000093049c3223 */ /* 0x000fe2000001002b */
[----:B------:R-:W-:Y:S01]  /*3a40*/  @P3 FADD.FTZ R149, R204, -R149 ;  /* 0x80000095cc953221 */ /* 0x000fe20000010000 */
[----:B------:R-:W1:Y:S01]  /*3a50*/  @P4 LDC.64 R146, c[0x0][0x408] ;  /* 0x00010200ff924b82 */ /* 0x000e620000000a00 */
[----:B------:R-:W-:Y:S01]  /*3a60*/  @P3 FADD.FTZ R157, R201, -R158 ;  /* 0x8000009ec99d3221 */ /* 0x000fe20000010000 */
[----:B0-----:R-:W-:-:S04]  /*3a70*/  @P4 FMUL.FTZ R145, R156, R145 ;  /* 0x000000919c914220 */ /* 0x001fc80000410000 */
[----:B------:R-:W-:Y:S01]  /*3a80*/  @P4 FMUL.FTZ R144, R145, R144 ;  /* 0x0000009091904220 */ /* 0x000fe20000410000 */
[----:B------:R-:W-:-:S04]  /*3a90*/  @P3 FADD.FTZ R145, R205, -R148 ;  /* 0x80000094cd913221 */ /* 0x000fc80000010000 */
[----:B------:R-:W-:Y:S02]  /*3aa0*/  @P4 FSEL R155, R144, RZ, P5 ;  /* 0x000000ff909b4208 */ /* 0x000fe40002800000 */
[----:B------:R-:W-:Y:S01]  /*3ab0*/  MOV R144, R40 ;  /* 0x0000002800907202 */ /* 0x000fe20000000f00 */
[----:B------:R-:W-:Y:S01]  /*3ac0*/  @P3 FFMA.FTZ R144, R4, R145, R40 ;  /* 0x0000009104903223 */ /* 0x000fe20000010028 */
[----:B------:R-:W-:Y:S02]  /*3ad0*/  @P4 LOP3.LUT P5, RZ, R6, 0xff, RZ, 0xc0, !PT ;  /* 0x000000ff06ff4812 */ /* 0x000fe400078ac0ff */
[----:B------:R-:W-:Y:S01]  /*3ae0*/  MOV R145, R41 ;  /* 0x0000002900917202 */ /* 0x000fe20000000f00 */
[----:B-1----:R-:W-:Y:S01]  /*3af0*/  @P4 FMUL.FTZ R147, R144, R147 ;  /* 0x0000009390934220 */ /* 0x002fe20000410000 */
[----:B------:R-:W-:Y:S01]  /*3b00*/  @P3 FFMA.FTZ R145, R4, R149, R41 ;  /* 0x0000009504913223 */ /* 0x000fe20000010029 */
[----:B------:R-:W-:Y:S01]  /*3b10*/  @P4 F2FP.BF16.F32.PACK_AB R155, RZ, R155 ;  /* 0x0000009bff9b423e */ /* 0x000fe200000010ff */
[----:B------:R-:W0:Y:S01]  /*3b20*/  @P4 LDC.64 R148, c[0x0][0x408] ;  /* 0x00010200ff944b82 */ /* 0x000e220000000a00 */
[----:B------:R-:W-:-:S02]  /*3b30*/  @P4 FMUL.FTZ R146, R147, R146 ;  /* 0x0000009293924220 */ /* 0x000fc40000410000 */
[----:B------:R-:W-:-:S03]  /*3b40*/  @P4 PRMT R17, R155, 0x7610, R17 ;  /* 0x000076109b114816 */ /* 0x000fc60000000011 */
[----:B------:R-:W-:Y:S02]  /*3b50*/  @P4 FSEL R154, R146, RZ, P5 ;  /* 0x000000ff929a4208 */ /* 0x000fe40002800000 */
[----:B------:R-:W1:Y:S01]  /*3b60*/  @P4 LDC.64 R146, c[0x0][0x408] ;  /* 0x00010200ff924b82 */ /* 0x000e620000000a00 */
[----:B------:R-:W-:Y:S02]  /*3b70*/  @P4 LOP3.LUT P5, RZ, R6, 0xff00, RZ, 0xc0, !PT ;  /* 0x0000ff0006ff4812 */ /* 0x000fe400078ac0ff */
        /* <DEDUP_REMOVED lines=16> */
.L_x_6483:
        /* <DEDUP_REMOVED lines=14> */
.L_x_6488:
[----:B------:R-:W-:Y:S02]  /*3d60*/  IADD3 R152, PT, PT, R152, 0x100, RZ ;  /* 0x0000010098987810 */ /* 0x000fe40007ffe0ff */
[----:B------:R-:W-:-:S07]  /*3d70*/  IADD3 R151, PT, PT, R151, 0x100, RZ ;  /* 0x0000010097977810 */ /* 0x000fce0007ffe0ff */
.L_x_6477:
[----:B------:R-:W-:Y:S05]  /*3d80*/  BSYNC.RECONVERGENT B0 ;  /* 0x0000000000007941 */ /* 0x000fea0003800200 */
.L_x_6476:
        /* <DEDUP_REMOVED lines=53> */
[----:B------:R-:W-:Y:S01]  /*40e0*/  F2FP.BF16.F32.PACK_AB R17, RZ, R17 ;  /* 0x00000011ff11723e */ /* 0x000fe200000010ff */
[----:B------:R-:W-:Y:S06]  /*40f0*/  BRA `(.L_x_6493) ;  /* 0x00000008005c7947 */ /* 0x000fec0003800000 */
.L_x_6492:
        /* <DEDUP_REMOVED lines=44> */
.L_x_6491:
        /* <DEDUP_REMOVED lines=32> */
.L_x_6495:
        /* <DEDUP_REMOVED lines=11> */
.L_x_6496:
        /* <DEDUP_REMOVED lines=11> */
.L_x_6497:
[----:B------:R-:W-:Y:S05]  /*4720*/  @!P4 BRA `(.L_x_6493) ;  /* 0x0000000000d0c947 */ /* 0x000fea0003800000 */
[----:B------:R-:W-:Y:S01]  /*4730*/  FMUL.FTZ R17, R147, UR17 ;  /* 0x0000001193117c20 */ /* 0x000fe20008410000 */
[----:B-----5:R-:W-:-:S03]  /*4740*/  ISETP.GE.U32.AND P6, PT, R7, 0x1000000, PT ;  /* 0x010000000700780c */ /* 0x020fc60003fc6070 */
[----:B------:R-:W-:-:S05]  /*4750*/  FMUL.FTZ R17, R17, UR16 ;  /* 0x0000001011117c20 */ /* 0x000fca0008410000 */
[----:B------:R-:W-:-:S04]  /*4760*/  FSEL R17, R17, RZ, P6 ;  /* 0x000000ff11117208 */ /* 0x000fc80003000000 */
[----:B------:R-:W-:Y:S01]  /*4770*/  F2FP.BF16.F32.PACK_AB R17, RZ, R17 ;  /* 0x00000011ff11723e */ /* 0x000fe200000010ff */
[----:B------:R-:W-:Y:S06]  /*4780*/  BRA `(.L_x_6493) ;  /* 0x0000000000b87947 */ /* 0x000fec0003800000 */
.L_x_6494:
        /* <DEDUP_REMOVED lines=12> */
.L_x_6498:
        /* <DEDUP_REMOVED lines=11> */
.L_x_6499:
        /* <DEDUP_REMOVED lines=12> */
.L_x_6500:
        /* <DEDUP_REMOVED lines=10> */
[----:B------:R-:W-:-:S07]  /*4a60*/  F2FP.BF16.F32.PACK_AB R17, RZ, R17 ;  /* 0x00000011ff11723e */ /* 0x000fce00000010ff */
.L_x_6493:
        /* <DEDUP_REMOVED lines=12> */
.L_x_6501:
[----:B------:R-:W-:Y:S02]  /*4b30*/  IADD3 R152, PT, PT, R152, 0x100, RZ ;  /* 0x0000010098987810 */ /* 0x000fe40007ffe0ff */
[----:B------:R-:W-:-:S07]  /*4b40*/  IADD3 R151, PT, PT, R151, 0x100, RZ ;  /* 0x0000010097977810 */ /* 0x000fce0007ffe0ff */
.L_x_6490:
[----:B------:R-:W-:Y:S05]  /*4b50*/  BSYNC.RECONVERGENT B0 ;  /* 0x0000000000007941 */ /* 0x000fea0003800200 */
.L_x_6489:
        /* <DEDUP_REMOVED lines=55> */
.L_x_6505:
        /* <DEDUP_REMOVED lines=44> */
.L_x_6504:
        /* <DEDUP_REMOVED lines=32> */
.L_x_6508:
        /* <DEDUP_REMOVED lines=11> */
.L_x_6509:
        /* <DEDUP_REMOVED lines=11> */
.L_x_6510:
[----:B------:R-:W-:Y:S05]  /*54f0*/  @!P4 BRA `(.L_x_6506) ;  /* 0x0000000000d0c947 */ /* 0x000fea0003800000 */
[----:B------:R-:W-:Y:S01]  /*5500*/  FMUL.FTZ R17, R147, UR17 ;  /* 0x0000001193117c20 */ /* 0x000fe20008410000 */
[----:B-----5:R-:W-:-:S03]  /*5510*/  ISETP.GE.U32.AND P6, PT, R8, 0x1000000, PT ;  /* 0x010000000800780c */ /* 0x020fc60003fc6070 */
[----:B------:R-:W-:-:S05]  /*5520*/  FMUL.FTZ R17, R17, UR16 ;  /* 0x0000001011117c20 */ /* 0x000fca0008410000 */
[----:B------:R-:W-:-:S04]  /*5530*/  FSEL R17, R17, RZ, P6 ;  /* 0x000000ff11117208 */ /* 0x000fc80003000000 */
[----:B------:R-:W-:Y:S01]  /*5540*/  F2FP.BF16.F32.PACK_AB R17, RZ, R17 ;  /* 0x00000011ff11723e */ /* 0x000fe200000010ff */
[----:B------:R-:W-:Y:S06]  /*5550*/  BRA `(.L_x_6506) ;  /* 0x0000000000b87947 */ /* 0x000fec0003800000 */
.L_x_6507:
        /* <DEDUP_REMOVED lines=12> */
.L_x_6511:
        /* <DEDUP_REMOVED lines=11> */
.L_x_6512:
        /* <DEDUP_REMOVED lines=12> */
.L_x_6513:
        /* <DEDUP_REMOVED lines=11> */
.L_x_6506:
        /* <DEDUP_REMOVED lines=12> */
.L_x_6514:
[----:B------:R-:W-:Y:S02]  /*5900*/  IADD3 R152, PT, PT, R152, 0x100, RZ ;  /* 0x0000010098987810 */ /* 0x000fe40007ffe0ff */
[----:B------:R-:W-:-:S07]  /*5910*/  IADD3 R151, PT, PT, R151, 0x100, RZ ;  /* 0x0000010097977810 */ /* 0x000fce0007ffe0ff */
.L_x_6503:
[----:B------:R-:W-:Y:S05]  /*5920*/  BSYNC.RECONVERGENT B0 ;  /* 0x0000000000007941 */ /* 0x000fea0003800200 */
.L_x_6502:
        /* <DEDUP_REMOVED lines=54> */
.L_x_6518:
        /* <DEDUP_REMOVED lines=44> */
.L_x_6517:
        /* <DEDUP_REMOVED lines=32> */
.L_x_6521:
        /* <DEDUP_REMOVED lines=11> */
.L_x_6522:
        /* <DEDUP_REMOVED lines=11> */
.L_x_6523:
[----:B------:R-:W-:Y:S05]  /*62b0*/  @!P4 BRA `(.L_x_6519) ;  /* 0x0000000000d0c947 */ /* 0x000fea0003800000 */
[----:B------:R-:W-:Y:S01]  /*62c0*/  FMUL.FTZ R17, R147, UR17 ;  /* 0x0000001193117c20 */ /* 0x000fe20008410000 */
[----:B-----5:R-:W-:-:S03]  /*62d0*/  ISETP.GE.U32.AND P6, PT, R9, 0x1000000, PT ;  /* 0x010000000900780c */ /* 0x020fc60003fc6070 */
[----:B------:R-:W-:-:S05]  /*62e0*/  FMUL.FTZ R17, R17, UR16 ;  /* 0x0000001011117c20 */ /* 0x000fca0008410000 */
[----:B------:R-:W-:-:S04]  /*62f0*/  FSEL R17, R17, RZ, P6 ;  /* 0x000000ff11117208 */ /* 0x000fc80003000000 */
[----:B------:R-:W-:Y:S01]  /*6300*/  F2FP.BF16.F32.PACK_AB R17, RZ, R17 ;  /* 0x00000011ff11723e */ /* 0x000fe200000010ff */
[----:B------:R-:W-:Y:S06]  /*6310*/  BRA `(.L_x_6519) ;  /* 0x0000000000b87947 */ /* 0x000fec0003800000 */
.L_x_6520:
        /* <DEDUP_REMOVED lines=12> */
.L_x_6524:
        /* <DEDUP_REMOVED lines=11> */
.L_x_6525:
        /* <DEDUP_REMOVED lines=12> */
.L_x_6526:
        /* <DEDUP_REMOVED lines=11> */
.L_x_6519:
        /* <DEDUP_REMOVED lines=12> */
.L_x_6527:
[----:B------:R-:W-:Y:S02]  /*66c0*/  IADD3 R152, PT, PT, R152, 0x100, RZ ;  /* 0x0000010098987810 */ /* 0x000fe40007ffe0ff */
[----:B------:R-:W-:-:S07]  /*66d0*/  IADD3 R151, PT, PT, R151, 0x100, RZ ;  /* 0x0000010097977810 */ /* 0x000fce0007ffe0ff */
.L_x_6516:
[----:B------:R-:W-:Y:S05]  /*66e0*/  BSYNC.RECONVERGENT B0 ;  /* 0x0000000000007941 */ /* 0x000fea0003800200 */
.L_x_6515:
        /* <DEDUP_REMOVED lines=54> */
.L_x_6531:
        /* <DEDUP_REMOVED lines=44> */
.L_x_6530:
        /* <DEDUP_REMOVED lines=32> */
.L_x_6534:
        /* <DEDUP_REMOVED lines=11> */
.L_x_6535:
        /* <DEDUP_REMOVED lines=11> */
.L_x_6536:
[----:B------:R-:W-:Y:S05]  /*7070*/  @!P4 BRA `(.L_x_6532) ;  /* 0x0000000000d0c947 */ /* 0x000fea0003800000 */
[----:B------:R-:W-:Y:S01]  /*7080*/  FMUL.FTZ R17, R147, UR17 ;  /* 0x0000001193117c20 */ /* 0x000fe20008410000 */
[----:B-----5:R-:W-:-:S03]  /*7090*/  ISETP.GE.U32.AND P6, PT, R10, 0x1000000, PT ;  /* 0x010000000a00780c */ /* 0x020fc60003fc6070 */
[----:B------:R-:W-:-:S05]  /*70a0*/  FMUL.FTZ R17, R17, UR16 ;  /* 0x0000001011117c20 */ /* 0x000fca0008410000 */
[----:B------:R-:W-:-:S04]  /*70b0*/  FSEL R17, R17, RZ, P6 ;  /* 0x000000ff11117208 */ /* 0x000fc80003000000 */
[----:B------:R-:W-:Y:S01]  /*70c0*/  F2FP.BF16.F32.PACK_AB R17, RZ, R17 ;  /* 0x00000011ff11723e */ /* 0x000fe200000010ff */
[----:B------:R-:W-:Y:S06]  /*70d0*/  BRA `(.L_x_6532) ;  /* 0x0000000000b87947 */ /* 0x000fec0003800000 */
.L_x_6533:
        /* <DEDUP_REMOVED lines=12> */
.L_x_6537:
        /* <DEDUP_REMOVED lines=11> */
.L_x_6538:
        /* <DEDUP_REMOVED lines=12> */
.L_x_6539:
        /* <DEDUP_REMOVED lines=11> */
.L_x_6532:
        /* <DEDUP_REMOVED lines=12> */
.L_x_6540:
[----:B------:R-:W-:Y:S02]  /*7480*/  IADD3 R152, PT, PT, R152, 0x100, RZ ;  /* 0x0000010098987810 */ /* 0x000fe40007ffe0ff */
[----:B------:R-:W-:-:S07]  /*7490*/  IADD3 R151, PT, PT, R151, 0x100, RZ ;  /* 0x0000010097977810 */ /* 0x000fce0007ffe0ff */
.L_x_6529:
[----:B------:R-:W-:Y:S05]  /*74a0*/  BSYNC.RECONVERGENT B0 ;  /* 0x0000000000007941 */ /* 0x000fea0003800200 */
.L_x_6528:
        /* <DEDUP_REMOVED lines=54> */
.L_x_6544:
        /* <DEDUP_REMOVED lines=44> */
.L_x_6543:
        /* <DEDUP_REMOVED lines=32> */
.L_x_6547:
        /* <DEDUP_REMOVED lines=11> */
.L_x_6548:
        /* <DEDUP_REMOVED lines=11> */
.L_x_6549:
[----:B------:R-:W-:Y:S05]  /*7e30*/  @!P4 BRA `(.L_x_6545) ;  /* 0x0000000000d0c947 */ /* 0x000fea0003800000 */
[----:B------:R-:W-:Y:S01]  /*7e40*/  FMUL.FTZ R17, R147, UR17 ;  /* 0x0000001193117c20 */ /* 0x000fe20008410000 */
[----:B-----5:R-:W-:-:S03]  /*7e50*/  ISETP.GE.U32.AND P6, PT, R11, 0x1000000, PT ;  /* 0x010000000b00780c */ /* 0x020fc60003fc6070 */
[----:B------:R-:W-:-:S05]  /*7e60*/  FMUL.FTZ R17, R17, UR16 ;  /* 0x0000001011117c20 */ /* 0x000fca0008410000 */
[----:B------:R-:W-:-:S04]  /*7e70*/  FSEL R17, R17, RZ, P6 ;  /* 0x000000ff11117208 */ /* 0x000fc80003000000 */
[----:B------:R-:W-:Y:S01]  /*7e80*/  F2FP.BF16.F32.PACK_AB R17, RZ, R17 ;  /* 0x00000011ff11723e */ /* 0x000fe200000010ff */
[----:B------:R-:W-:Y:S06]  /*7e90*/  BRA `(.L_x_6545) ;  /* 0x0000000000b87947 */ /* 0x000fec0003800000 */
.L_x_6546:
        /* <DEDUP_REMOVED lines=12> */
.L_x_6550:
        /* <DEDUP_REMOVED lines=11> */
.L_x_6551:
        /* <DEDUP_REMOVED lines=12> */
.L_x_6552:
        /* <DEDUP_REMOVED lines=11> */
.L_x_6545:
        /* <DEDUP_REMOVED lines=12> */
.L_x_6553:
[----:B------:R-:W-:Y:S02]  /*8240*/  IADD3 R152, PT, PT, R152, 0x100, RZ ;  /* 0x0000010098987810 */ /* 0x000fe40007ffe0ff */
[----:B------:R-:W-:-:S07]  /*8250*/  IADD3 R151, PT, PT, R151, 0x100, RZ ;  /* 0x0000010097977810 */ /* 0x000fce0007ffe0ff */
.L_x_6542:
[----:B------:R-:W-:Y:S05]  /*8260*/  BSYNC.RECONVERGENT B0 ;  /* 0x0000000000007941 */ /* 0x000fea0003800200 */
.L_x_6541:
        /* <DEDUP_REMOVED lines=56> */
.L_x_6557:
        /* <DEDUP_REMOVED lines=45> */
.L_x_6556:
        /* <DEDUP_REMOVED lines=32> */
.L_x_6560:
        /* <DEDUP_REMOVED lines=11> */
.L_x_6561:
        /* <DEDUP_REMOVED lines=12> */
.L_x_6562:
        /* <DEDUP_REMOVED lines=8> */
.L_x_6559:
        /* <DEDUP_REMOVED lines=23> */
.L_x_6563:
        /* <DEDUP_REMOVED lines=10> */
[----:B------:R-:W-:-:S07]  /*8ec0*/  F2FP.BF16.F32.PACK_AB R15, RZ, R15 ;  /* 0x0000000fff0f723e */ /* 0x000fce00000010ff */
.L_x_6564:
        /* <DEDUP_REMOVED lines=12> */
.L_x_6565:
[----:B------:R-:W-:-:S07]  /*8f90*/  @P4 PRMT R17, R154, 0x7610, R17 ;  /* 0x000076109a114816 */ /* 0x000fce0000000011 */
.L_x_6558:
        /* <DEDUP_REMOVED lines=12> */
.L_x_6555:
[----:B------:R-:W-:Y:S05]  /*9060*/  BSYNC.RECONVERGENT B0 ;  /* 0x0000000000007941 */ /* 0x000fea0003800200 */
.L_x_6554:
[----:B0123--:R-:W0:Y:S01]  /*9070*/  LDC.64 R148, c[0x0][0x380] ;  /* 0x0000e000ff947b82 */ /* 0x00fe220000000a00 */
[----:B------:R-:W-:Y:S01]  /*9080*/  UPLOP3.LUT UP1, UPT, UPT, UPT, UP1, 0x40, 0x4 ;  /* 0x000000000004789c */ /* 0x000fe20003f2e810 */
[----:B0-----:R-:W-:-:S04]  /*9090*/  IADD3 R5, PT, PT, R5, R148, RZ ;  /* 0x0000009405057210 */ /* 0x001fc80007ffe0ff */
[----:B------:R-:W-:-:S13]  /*90a0*/  ISETP.GE.AND P3, PT, R5, R149, PT ;  /* 0x000000950500720c */ /* 0x000fda0003f66270 */
[----:B------:R-:W-:Y:S05]  /*90b0*/  @!P3 BRA `(.L_x_6566) ;  /* 0xffffff74009cb947 */ /* 0x000fea000383ffff */
.L_x_6457:
        /* <DEDUP_REMOVED lines=57> */
.L_x_6567:
        /* <DEDUP_REMOVED lines=11> */
.L_x_14377:


//--------------------- .text._ZN10layer_norm22ln_bwd_finalize_kernelINS_22Kernel_traits_finalizeILj7168Ef13__nv_bfloat16fS2_fjLb0ELj1024ELj4ENS_18Kernel_traits_baseILj7168EfS2_fS2_fjLj1024EEEEELb0ELb1EEEvNS_9BwdParamsE --------------------------
	.section	.text._ZN10layer_norm22ln_bwd_finalize_kernelINS_22Kernel_traits_finalizeILj7168Ef13__nv_bfloat16fS2_fjLb0ELj1024ELj4ENS_18Kernel_traits_baseILj7168EfS2_fS2_fjLj1024EEEEELb0ELb1EEEvNS_9BwdParamsE,"ax",@progbits
	.align	128
        .global         _ZN10layer_norm22ln_bwd_finalize_kernelINS_22Kernel_traits_finalizeILj7168Ef13__nv_bfloat16fS2_fjLb0ELj1024ELj4ENS_18Kernel_traits_baseILj7168EfS2_fS2_fjLj1024EEEEELb0ELb1EEEvNS_9BwdParamsE
        .type           _ZN10layer_norm22ln_bwd_finalize_kernelINS_22Kernel_traits_finalizeILj7168Ef13__nv_bfloat16fS2_fjLb0ELj1024ELj4ENS_18Kernel_traits_baseILj7168EfS2_fS2_fjLj1024EEEEELb0ELb1EEEvNS_9BwdParamsE,@function
        .size           _ZN10layer_norm22ln_bwd_finalize_kernelINS_22Kernel_traits_finalizeILj7168Ef13__nv_bfloat16fS2_fjLb0ELj1024ELj4ENS_18Kernel_traits_baseILj7168EfS2_fS2_fjLj1024EEEEELb0ELb1EEEvNS_9BwdParamsE,(.L_x_14378 - _ZN10layer_norm22ln_bwd_finalize_kernelINS_22Kernel_traits_finalizeILj7168Ef13__nv_bfloat16fS2_fjLb0ELj1024ELj4ENS_18Kernel_traits_baseILj7168EfS2_fS2_fjLj1024EEEEELb0ELb1EEEvNS_9BwdParamsE)
        .other          _ZN10layer_norm22ln_bwd_finalize_kernelINS_22Kernel_traits_finalizeILj7168Ef13__nv_bfloat16fS2_fjLb0ELj1024ELj4ENS_18Kernel_traits_baseILj7168EfS2_fS2_fjLj1024EEEEELb0ELb1EEEvNS_9BwdParamsE,@"STO_CUDA_ENTRY STV_DEFAULT"
_ZN10layer_norm22ln_bwd_finalize_kernelINS_22Kernel_traits_finalizeILj7168Ef13__nv_bfloat16fS2_fjLb0ELj1024ELj4ENS_18Kernel_traits_baseILj7168EfS2_fS2_fjLj1024EEEEELb0ELb1EEEvNS_9BwdParamsE:
.text._ZN10layer_norm22ln_bwd_finalize_kernelINS_22Kernel_traits_finalizeILj7168Ef13__nv_bfloat16fS2_fjLb0ELj1024ELj4ENS_18Kernel_traits_baseILj7168EfS2_fS2_fjLj1024EEEEELb0ELb1EEEvNS_9BwdParamsE:
        /* <DEDUP_REMOVED lines=77> */
.L_x_6572:
        /* <DEDUP_REMOVED lines=118> */
.L_x_6571:
[----:B------:R-:W-:Y:S05]  /*0c30*/  BSYNC.RECONVERGENT B1 ;  /* 0x0000000000017941 */ /* 0x000fea0003800200 */
.L_x_6570:
        /* <DEDUP_REMOVED lines=69> */
.L_x_6574:
[----:B------:R-:W-:Y:S05]  /*1090*/  BSYNC.RECONVERGENT B1 ;  /* 0x0000000000017941 */ /* 0x000fea0003800200 */
.L_x_6573:
        /* <DEDUP_REMOVED lines=38> */
.L_x_6576:
[----:B------:R-:W-:Y:S05]  /*1300*/  BSYNC.RECONVERGENT B1 ;  /* 0x0000000000017941 */ /* 0x000fea0003800200 */
.L_x_6575:
[----:B------:R-:W-:Y:S05]  /*1310*/  @!P1 BRA `(.L_x_6569) ;  /* 0x0000000000409947 */ /* 0x000fea0003800000 */
[----:B------:R-:W0:Y:S01]  /*1320*/  LDC R14, c[0x0][0x388] ;  /* 0x0000e200ff0e7b82 */ /* 0x000e220000000800 */
[----:B------:R-:W-:-:S07]  /*1330*/  IADD3 R12, PT, PT, -R54, RZ, RZ ;  /* 0x000000ff360c7210 */ /* 0x000fce0007ffe1ff */
[----:B------:R-:W1:Y:S08]  /*1340*/  LDC.64 R8, c[0x0][0x440] ;  /* 0x00011000ff087b82 */ /* 0x000e700000000a00 */
[----:B------:R-:W2:Y:S01]  /*1350*/  LDC.64 R10, c[0x0][0x448] ;  /* 0x00011200ff0a7b82 */ /* 0x000ea20000000a00 */
[----:B0-----:R-:W-:-:S05]  /*1360*/  IMAD R0, R3, R14, R0 ;  /* 0x0000000e03007224 */ /* 0x001fca00078e0200 */
[----:B------:R-:W-:-:S07]  /*1370*/  IADD3 R3, PT, PT, R57, R0, RZ ;  /* 0x0000000039037210 */ /* 0x000fce0007ffe0ff */
.L_x_6577:
        /* <DEDUP_REMOVED lines=10> */
.L_x_6569:
[----:B------:R-:W-:Y:S05]  /*1420*/  BSYNC.RECONVERGENT B0 ;  /* 0x0000000000007941 */ /* 0x000fea0003800200 */
.L_x_6568:
        /* <DEDUP_REMOVED lines=57> */
.L_x_6578:
        /* <DEDUP_REMOVED lines=12> */
.L_x_14378:


//--------------------- .text._ZN10layer_norm13ln_bwd_kernelINS_13Kernel_traitsIf13__nv_bfloat16fS2_fjLj7168ELj1ELj1ELj8ELj8ENS_18Kernel_traits_baseILj7168EfS2_fS2_fjLj256EEEEELb1ELb0ELb1ELb1EEEvNS_9BwdParamsE --------------------------
	.section	.text._ZN10layer_norm13ln_bwd_kernelINS_13Kernel_traitsIf13__nv_bfloat16fS2_fjLj7168ELj1ELj1ELj8ELj8ENS_18Kernel_traits_baseILj7168EfS2_fS2_fjLj256EEEEELb1ELb0ELb1ELb1EEEvNS_9BwdParamsE,"ax",@progbits
	.align	128
        .global         _ZN10layer_norm13ln_bwd_kernelINS_13Kernel_traitsIf13__nv_bfloat16fS2_fjLj7168ELj1ELj1ELj8ELj8ENS_18Kernel_traits_baseILj7168EfS2_fS2_fjLj256EEEEELb1ELb0ELb1ELb1EEEvNS_9BwdParamsE
        .type           _ZN10layer_norm13ln_bwd_kernelINS_13Kernel_traitsIf13__nv_bfloat16fS2_fjLj7168ELj1ELj1ELj8ELj8ENS_18Kernel_traits_baseILj7168EfS2_fS2_fjLj256EEEEELb1ELb0ELb1ELb1EEEvNS_9BwdParamsE,@function
        .size           _ZN10layer_norm13ln_bwd_kernelINS_13Kernel_traitsIf13__nv_bfloat16fS2_fjLj7168ELj1ELj1ELj8ELj8ENS_18Kernel_traits_baseILj7168EfS2_fS2_fjLj256EEEEELb1ELb0ELb1ELb1EEEvNS_9BwdParamsE,(.L_x_14379 - _ZN10layer_norm13ln_bwd_kernelINS_13Kernel_traitsIf13__nv_bfloat16fS2_fjLj7168ELj1ELj1ELj8ELj8ENS_18Kernel_traits_baseILj7168EfS2_fS2_fjLj256EEEEELb1ELb0ELb1ELb1EEEvNS_9BwdParamsE)
        .other          _ZN10layer_norm13ln_bwd_kernelINS_13Kernel_traitsIf13__nv_bfloat16fS2_fjLj7168ELj1ELj1ELj8ELj8ENS_18Kernel_traits_baseILj7168EfS2_fS2_fjLj256EEEEELb1ELb0ELb1ELb1EEEvNS_9BwdParamsE,@"STO_CUDA_ENTRY STV_DEFAULT"
_ZN10layer_norm13ln_bwd_kernelINS_13Kernel_traitsIf13__nv_bfloat16fS2_fjLj7168ELj1ELj1ELj8ELj8ENS_18Kernel_traits_baseILj7168EfS2_fS2_fjLj256EEEEELb1ELb0ELb1ELb1EEEvNS_9BwdParamsE:
.text._ZN10layer_norm13ln_bwd_kernelINS_13Kernel_traitsIf13__nv_bfloat16fS2_fjLj7168ELj1ELj1ELj8ELj8ENS_18Kernel_traits_baseILj7168EfS2_fS2_fjLj256EEEEELb1ELb0ELb1ELb1EEEvNS_9BwdParamsE:
        /* <DEDUP_REMOVED lines=53> */
.L_x_6663:
[----:B------:R-:W1:Y:S08]  /*0350*/  LDC.64 R150, c[0x0][0x3f8] ;  /* 0x0000fe00ff967b82 */ /* 0x000e700000000a00 */
[----:B------:R-:W2:Y:S08]  /*0360*/  LDC.64 R4, c[0x0][0x3c8] ;  /* 0x0000f200ff047b82 */ /* 0x000eb00000000a00 */
[----:B------:R-:W3:Y:S01]  /*0370*/  LDC.64 R206, c[0x0][0x3f0] ;  /* 0x0000fc00ffce7b82 */ /* 0x000ee20000000a00 */
[----:B-1----:R-:W-:-:S07]  /*0380*/  IMAD.WIDE R150, R198, 0x4, R150 ;  /* 0x00000004c6967825 */ /* 0x002fce00078e0296 */
[----:B------:R-:W1:Y:S01]  /*0390*/  LDC.64 R148, c[0x0][0x3c0] ;  /* 0x0000f000ff947b82 */ /* 0x000e620000000a00 */
[----:B0-----:R-:W4:Y:S01]  /*03a0*/  LDG.E R2, desc[UR12][R150.64] ;  /* 0x0000000c96027981 */ /* 0x001f22000c1e1900 */
[----:B--2---:R-:W-:-:S06]  /*03b0*/  IMAD.WIDE R4, R198, 0x4, R4 ;  /* 0x00000004c6047825 */ /* 0x004fcc00078e0204 */
[----:B-----5:R0:W5:Y:S01]  /*03c0*/  LDG.E R4, desc[UR12][R4.64] ;  /* 0x0000000c04047981 */ /* 0x020162000c1e1900 */
[----:B---3--:R-:W-:-:S06]  /*03d0*/  IMAD.WIDE R206, R198, 0x4, R206 ;  /* 0x00000004c6ce7825 */ /* 0x008fcc00078e02ce */
        /* <DEDUP_REMOVED lines=17> */
[----:B------:R4:W4:Y:S01]  /*04f0*/  LDG.E R0, desc[UR12][R148.64] ;  /* 0x0000000c94007981 */ /* 0x000922000c1e1900 */
[-C--:B-1----:R-:W-:Y:S02]  /*0500*/  LEA.HI.SX32 R3, R3, R167.reuse, 0x1e ;  /* 0x000000a703037211 */ /* 0x082fe400078ff2ff */
[----:B------:R-:W-:-:S03]  /*0510*/  LEA.HI.SX32 R5, R6, R167, 0x1e ;  /* 0x000000a706057211 */ /* 0x000fc600078ff2ff */
[C---:B--2---:R-:W-:Y:S01]  /*0520*/  IMAD.WIDE.U32 R8, R3.reuse, 0x10, R30 ;  /* 0x0000001003087825 */ /* 0x044fe200078e001e */
[----:B------:R-:W-:-:S03]  /*0530*/  IADD3 R164, PT, PT, R3, 0x100, RZ ;  /* 0x0000010003a47810 */ /* 0x000fc60007ffe0ff */
[C---:B---3--:R-:W-:Y:S01]  /*0540*/  IMAD.WIDE.U32 R6, R5.reuse, 0x8, R162 ;  /* 0x0000000805067825 */ /* 0x048fe200078e00a2 */
[----:B------:R-:W-:Y:S01]  /*0550*/  IADD3 R153, PT, PT, R5, 0x100, RZ ;  /* 0x0000010005997810 */ /* 0x000fe20007ffe0ff */
[----:B------:R-:W2:Y:S01]  /*0560*/  LDG.E.128 R8, desc[UR12][R8.64] ;  /* 0x0000000c08087981 */ /* 0x000ea2000c1e1d00 */
[----:B------:R-:W-:Y:S02]  /*0570*/  IADD3 R168, PT, PT, R3, 0x300, RZ ;  /* 0x0000030003a87810 */ /* 0x000fe40007ffe0ff */
[----:B------:R-:W-:Y:S02]  /*0580*/  IADD3 R159, PT, PT, R5, 0x400, RZ ;  /* 0x00000400059f7810 */ /* 0x000fe40007ffe0ff */
[----:B------:R-:W-:Y:S01]  /*0590*/  IADD3 R165, PT, PT, R3, 0x200, RZ ;  /* 0x0000020003a57810 */ /* 0x000fe20007ffe0ff */
[----:B------:R-:W-:Y:S01]  /*05a0*/  IMAD.WIDE.U32 R12, R164, 0x10, R30 ;  /* 0x00000010a40c7825 */ /* 0x000fe200078e001e */
[C---:B------:R-:W-:Y:S01]  /*05b0*/  IADD3 R157, PT, PT, R5.reuse, 0x300, RZ ;  /* 0x00000300059d7810 */ /* 0x040fe20007ffe0ff */
[----:B------:R-:W3:Y:S01]  /*05c0*/  LDG.E.64 R6, desc[UR12][R6.64] ;  /* 0x0000000c06067981 */ /* 0x000ee2000c1e1b00 */
[----:B------:R-:W-:Y:S01]  /*05d0*/  IADD3 R155, PT, PT, R5, 0x200, RZ ;  /* 0x00000200059b7810 */ /* 0x000fe20007ffe0ff */
[----:B------:R-:W-:Y:S01]  /*05e0*/  IMAD.WIDE.U32 R152, R153, 0x8, R162 ;  /* 0x0000000899987825 */ /* 0x000fe200078e00a2 */
[C---:B------:R-:W-:Y:S01]  /*05f0*/  IADD3 R161, PT, PT, R5.reuse, 0x500, RZ ;  /* 0x0000050005a17810 */ /* 0x040fe20007ffe0ff */
[----:B------:R-:W3:Y:S02]  /*0600*/  LDG.E.128 R12, desc[UR12][R12.64] ;  /* 0x0000000c0c0c7981 */ /* 0x000ee4000c1e1d00 */
[----:B------:R-:W-:Y:S01]  /*0610*/  IMAD.WIDE.U32 R20, R168, 0x10, R30 ;  /* 0x00000010a8147825 */ /* 0x000fe200078e001e */
[----:B------:R-:W-:Y:S01]  /*0620*/  IADD3 R5, PT, PT, R5, 0x600, RZ ;  /* 0x0000060005057810 */ /* 0x000fe20007ffe0ff */
[----:B------:R-:W3:Y:S02]  /*0630*/  LDG.E.64 R152, desc[UR12][R152.64] ;  /* 0x0000000c98987981 */ /* 0x000ee4000c1e1b00 */
[----:B------:R-:W-:-:S02]  /*0640*/  IMAD.WIDE.U32 R158, R159, 0x8, R162 ;  /* 0x000000089f9e7825 */ /* 0x000fc400078e00a2 */
[----:B------:R-:W3:Y:S02]  /*0650*/  LDG.E.128 R20, desc[UR12][R20.64] ;  /* 0x0000000c14147981 */ /* 0x000ee4000c1e1d00 */
[----:B------:R-:W-:Y:S02]  /*0660*/  IMAD.WIDE.U32 R16, R165, 0x10, R30 ;  /* 0x00000010a5107825 */ /* 0x000fe400078e001e */
[----:B------:R-:W3:Y:S02]  /*0670*/  LDG.E.64 R158, desc[UR12][R158.64] ;  /* 0x0000000c9e9e7981 */ /* 0x000ee4000c1e1b00 */
[--C-:B------:R-:W-:Y:S02]  /*0680*/  IMAD.WIDE.U32 R156, R157, 0x8, R162.reuse ;  /* 0x000000089d9c7825 */ /* 0x100fe400078e00a2 */
[----:B------:R-:W3:Y:S02]  /*0690*/  LDG.E.128 R16, desc[UR12][R16.64] ;  /* 0x0000000c10107981 */ /* 0x000ee4000c1e1d00 */
[----:B------:R-:W-:-:S02]  /*06a0*/  IMAD.WIDE.U32 R154, R155, 0x8, R162 ;  /* 0x000000089b9a7825 */ /* 0x000fc400078e00a2 */
[----:B------:R-:W3:Y:S02]  /*06b0*/  LDG.E.64 R156, desc[UR12][R156.64] ;  /* 0x0000000c9c9c7981 */ /* 0x000ee4000c1e1b00 */
[--C-:B------:R-:W-:Y:S02]  /*06c0*/  IMAD.WIDE.U32 R160, R161, 0x8, R162.reuse ;  /* 0x00000008a1a07825 */ /* 0x100fe400078e00a2 */
[----:B------:R-:W3:Y:S02]  /*06d0*/  LDG.E.64 R154, desc[UR12][R154.64] ;  /* 0x0000000c9a9a7981 */ /* 0x000ee4000c1e1b00 */
[----:B------:R-:W-:Y:S02]  /*06e0*/  IMAD.WIDE.U32 R162, R5, 0x8, R162 ;  /* 0x0000000805a27825 */ /* 0x000fe400078e00a2 */
[----:B------:R-:W3:Y:S04]  /*06f0*/  LDG.E.64 R160, desc[UR12][R160.64] ;  /* 0x0000000ca0a07981 */ /* 0x000ee8000c1e1b00 */
[----:B------:R-:W3:Y:S01]  /*0700*/  LDG.E.64 R162, desc[UR12][R162.64] ;  /* 0x0000000ca2a27981 */ /* 0x000ee2000c1e1b00 */
[----:B------:R-:W-:-:S05]  /*0710*/  IADD3 R169, PT, PT, R3, 0x400, RZ ;  /* 0x0000040003a97810 */ /* 0x000fca0007ffe0ff */
[----:B------:R-:W-:Y:S01]  /*0720*/  IMAD.WIDE.U32 R24, R169, 0x10, R30 ;  /* 0x00000010a9187825 */ /* 0x000fe200078e001e */
[----:B------:R-:W-:-:S05]  /*0730*/  IADD3 R207, PT, PT, R3, 0x500, RZ ;  /* 0x0000050003cf7810 */ /* 0x000fca0007ffe0ff */
[----:B------:R-:W3:Y:S01]  /*0740*/  LDG.E.128 R24, desc[UR12][R24.64] ;  /* 0x0000000c18187981 */ /* 0x000ee2000c1e1d00 */
[----:B------:R-:W-:Y:S01]  /*0750*/  IADD3 R211, PT, PT, R3, 0x600, RZ ;  /* 0x0000060003d37810 */ /* 0x000fe20007ffe0ff */
[----:B------:R-:W-:-:S04]  /*0760*/  IMAD.WIDE.U32 R28, R207, 0x10, R30 ;  /* 0x00000010cf1c7825 */ /* 0x000fc800078e001e */
[----:B----4-:R-:W-:Y:S02]  /*0770*/  IMAD.WIDE.U32 R148, R211, 0x10, R30 ;  /* 0x00000010d3947825 */ /* 0x010fe400078e001e */
[----:B------:R-:W4:Y:S04]  /*0780*/  LDG.E.128 R28, desc[UR12][R28.64] ;  /* 0x0000000c1c1c7981 */ /* 0x000f28000c1e1d00 */
[----:B------:R-:W4:Y:S01]  /*0790*/  LDG.E.128 R148, desc[UR12][R148.64] ;  /* 0x0000000c94947981 */ /* 0x000f22000c1e1d00 */
[----:B------:R-:W-:Y:S02]  /*07a0*/  @P2 IADD3 R5, PT, PT, R206, -0x1, RZ ;  /* 0xffffffffce052810 */ /* 0x000fe40007ffe0ff */
[----:B------:R-:W-:Y:S02]  /*07b0*/  MOV R204, UR7 ;  /* 0x0000000700cc7c02 */ /* 0x000fe40008000f00 */
[----:B------:R-:W-:Y:S01]  /*07c0*/  ISETP.NE.U32.AND P0, PT, RZ, UR6, PT ;  /* 0x00000006ff007c0c */ /* 0x000fe2000bf05070 */
[----:B------:R-:W-:-:S03]  /*07d0*/  @P2 IMAD R5, R5, R166, RZ ;  /* 0x000000a605052224 */ /* 0x000fc600078e02ff */
[----:B------:R-:W-:Y:S02]  /*07e0*/  ISETP.NE.AND.EX P0, PT, R204, RZ, PT, P0 ;  /* 0x000000ffcc00720c */ /* 0x000fe40003f05300 */
[----:B------:R-:W-:-:S04]  /*07f0*/  @P2 SHF.R.S32.HI R166, RZ, 0x1f, R5 ;  /* 0x0000001fffa62819 */ /* 0x000fc80000011405 */
[----:B------:R-:W-:Y:S02]  /*0800*/  @P2 LEA.HI R166, R166, R5, RZ, 0x2 ;  /* 0x00000005a6a62211 */ /* 0x000fe400078f10ff */
[----:B------:R-:W-:Y:S02]  /*0810*/  MOV R5, RZ ;  /* 0x000000ff00057202 */ /* 0x000fe40000000f00 */
        /* <DEDUP_REMOVED lines=8> */
[----:B0-----:R-:W-:-:S05]  /*08a0*/  IMAD.WIDE.U32 R178, R5, 0x4, R190 ;  /* 0x0000000405b27825 */ /* 0x001fca00078e00be */
[----:B------:R0:W5:Y:S01]  /*08b0*/  LDG.E R205, desc[UR12][R178.64] ;  /* 0x0000000cb2cd7981 */ /* 0x000162000c1e1900 */
[----:B-1----:R-:W-:-:S04]  /*08c0*/  @P0 IMAD.WIDE.U32 R176, R165, 0x10, R176 ;  /* 0x00000010a5b00825 */ /* 0x002fc800078e00b0 */
[----:B------:R-:W-:Y:S01]  /*08d0*/  @P0 IMAD.WIDE.U32 R174, R168, 0x10, R174 ;  /* 0x00000010a8ae0825 */ /* 0x000fe200078e00ae */
[----:B------:R-:W5:Y:S03]  /*08e0*/  @P0 LDG.E.128 R48, desc[UR12][R176.64] ;  /* 0x0000000cb0300981 */ /* 0x000f66000c1e1d00 */
[----:B------:R-:W-:Y:S01]  /*08f0*/  @P0 IMAD.WIDE.U32 R172, R169, 0x10, R172 ;  /* 0x00000010a9ac0825 */ /* 0x000fe200078e00ac */
[----:B------:R-:W5:Y:S03]  /*0900*/  @P0 LDG.E.128 R44, desc[UR12][R174.64] ;  /* 0x0000000cae2c0981 */ /* 0x000f66000c1e1d00 */
[----:B0-----:R-:W-:Y:S01]  /*0910*/  @P0 IMAD.WIDE.U32 R178, R3, 0x10, R180 ;  /* 0x0000001003b20825 */ /* 0x001fe200078e00b4 */
[----:B------:R-:W5:Y:S03]  /*0920*/  @P0 LDG.E.128 R40, desc[UR12][R172.64] ;  /* 0x0000000cac280981 */ /* 0x000f66000c1e1d00 */
[----:B------:R-:W-:Y:S01]  /*0930*/  @P0 IMAD.WIDE.U32 R180, R164, 0x10, R208 ;  /* 0x00000010a4b40825 */ /* 0x000fe200078e00d0 */
[----:B------:R-:W5:Y:S03]  /*0940*/  @P0 LDG.E.128 R56, desc[UR12][R178.64] ;  /* 0x0000000cb2380981 */ /* 0x000f66000c1e1d00 */
[----:B------:R-:W-:Y:S01]  /*0950*/  @P0 IMAD.WIDE.U32 R170, R207, 0x10, R170 ;  /* 0x00000010cfaa0825 */ /* 0x000fe200078e00aa */
[----:B------:R-:W5:Y:S03]  /*0960*/  @P0 LDG.E.128 R52, desc[UR12][R180.64] ;  /* 0x0000000cb4340981 */ /* 0x000f66000c1e1d00 */
[----:B------:R-:W-:Y:S01]  /*0970*/  @P0 IMAD.WIDE.U32 R166, R211, 0x10, R166 ;  /* 0x00000010d3a60825 */ /* 0x000fe200078e00a6 */
[----:B------:R0:W5:Y:S04]  /*0980*/  @P0 LDG.E.128 R36, desc[UR12][R170.64] ;  /* 0x0000000caa240981 */ /* 0x000168000c1e1d00 */
[----:B------:R-:W5:Y:S01]  /*0990*/  @P0 LDG.E.128 R32, desc[UR12][R166.64] ;  /* 0x0000000ca6200981 */ /* 0x000f62000c1e1d00 */
[----:B------:R-:W-:-:S02]  /*09a0*/  ISETP.NE.AND P0, PT, RZ, UR11, PT ;  /* 0x0000000bff007c0c */ /* 0x000fc4000bf05270 */
[C---:B------:R-:W-:Y:S02]  /*09b0*/  IADD3 R183, PT, PT, R5.reuse, 0x200, RZ ;  /* 0x0000020005b77810 */ /* 0x040fe40007ffe0ff */
[C---:B------:R-:W-:Y:S02]  /*09c0*/  IADD3 R185, PT, PT, R5.reuse, 0x300, RZ ;  /* 0x0000030005b97810 */ /* 0x040fe40007ffe0ff */
[----:B------:R-:W-:Y:S01]  /*09d0*/  IADD3 R203, PT, PT, R5, 0x100, RZ ;  /* 0x0000010005cb7810 */ /* 0x000fe20007ffe0ff */
[--C-:B------:R-:W-:Y:S01]  /*09e0*/  IMAD.WIDE.U32 R182, R183, 0x4, R190.reuse ;  /* 0x00000004b7b67825 */ /* 0x100fe200078e00be */
[C---:B------:R-:W-:Y:S02]  /*09f0*/  IADD3 R187, PT, PT, R5.reuse, 0x400, RZ ;  /* 0x0000040005bb7810 */ /* 0x040fe40007ffe0ff */
[----:B------:R-:W-:Y:S01]  /*0a00*/  IADD3 R189, PT, PT, R5, 0x500, RZ ;  /* 0x0000050005bd7810 */ /* 0x000fe20007ffe0ff */
[--C-:B------:R-:W-:Y:S01]  /*0a10*/  IMAD.WIDE.U32 R184, R185, 0x4, R190.reuse ;  /* 0x00000004b9b87825 */ /* 0x100fe200078e00be */
[----:B------:R-:W-:Y:S01]  /*0a20*/  IADD3 R5, PT, PT, R5, 0x600, RZ ;  /* 0x0000060005057810 */ /* 0x000fe20007ffe0ff */
[----:B------:R1:W5:Y:S02]  /*0a30*/  LDG.E R201, desc[UR12][R182.64] ;  /* 0x0000000cb6c97981 */ /* 0x000364000c1e1900 */
[----:B------:R-:W-:-:S02]  /*0a40*/  IMAD.WIDE.U32 R202, R203, 0x4, R190 ;  /* 0x00000004cbca7825 */ /* 0x000fc400078e00be */
[----:B------:R1:W5:Y:S02]  /*0a50*/  LDG.E R200, desc[UR12][R184.64] ;  /* 0x0000000cb8c87981 */ /* 0x000364000c1e1900 */
[--C-:B------:R-:W-:Y:S02]  /*0a60*/  IMAD.WIDE.U32 R186, R187, 0x4, R190.reuse ;  /* 0x00000004bbba7825 */ /* 0x100fe400078e00be */
[----:B------:R-:W5:Y:S02]  /*0a70*/  LDG.E R202, desc[UR12][R202.64] ;  /* 0x0000000ccaca7981 */ /* 0x000f64000c1e1900 */
[--C-:B------:R-:W-:Y:S02]  /*0a80*/  IMAD.WIDE.U32 R188, R189, 0x4, R190.reuse ;  /* 0x00000004bdbc7825 */ /* 0x100fe400078e00be */
[----:B------:R-:W5:Y:S02]  /*0a90*/  LDG.E R199, desc[UR12][R186.64] ;  /* 0x0000000cbac77981 */ /* 0x000f64000c1e1900 */
[----:B------:R-:W-:-:S02]  /*0aa0*/  IMAD.WIDE.U32 R190, R5, 0x4, R190 ;  /* 0x0000000405be7825 */ /* 0x000fc400078e00be */
[----:B------:R-:W5:Y:S04]  /*0ab0*/  LDG.E R197, desc[UR12][R188.64] ;  /* 0x0000000cbcc57981 */ /* 0x000f68000c1e1900 */
[----:B------:R1:W5:Y:S01]  /*0ac0*/  LDG.E R5, desc[UR12][R190.64] ;  /* 0x0000000cbe057981 */ /* 0x000362000c1e1900 */
[----:B------:R-:W-:-:S05]  /*0ad0*/  FSEL R224, R0, RZ, !P0 ;  /* 0x000000ff00e07208 */ /* 0x000fca0004000000 */
[C---:B--2---:R-:W-:Y:S01]  /*0ae0*/  FADD.FTZ R9, -R224.reuse, R9 ;  /* 0x00000009e0097221 */ /* 0x044fe20000010100 */
[C---:B------:R-:W-:Y:S01]  /*0af0*/  FADD.FTZ R165, -R224.reuse, R10 ;  /* 0x0000000ae0a57221 */ /* 0x040fe20000010100 */
[C---:B------:R-:W-:Y:S01]  /*0b00*/  FADD.FTZ R11, -R224.reuse, R11 ;  /* 0x0000000be00b7221 */ /* 0x040fe20000010100 */
[----:B------:R-:W-:Y:S01]  /*0b10*/  FADD.FTZ R3, -R224, R8 ;  /* 0x00000008e0037221 */ /* 0x000fe20000010100 */
[----:B---3--:R-:W-:Y:S02]  /*0b20*/  MOV R0, R6 ;  /* 0x0000000600007202 */ /* 0x008fe40000000f00 */
[--C-:B------:R-:W-:Y:S01]  /*0b30*/  SHF.R.U64 R223, R6, 0x10, R7.reuse ;  /* 0x0000001006df7819 */ /* 0x100fe20000001207 */
[C---:B------:R-:W-:Y:S01]  /*0b40*/  FMUL.FTZ R6, R4.reuse, R9 ;  /* 0x0000000904067220 */ /* 0x040fe20000410000 */
[----:B------:R-:W-:Y:S02]  /*0b50*/  MOV R10, R7 ;  /* 0x00000007000a7202 */ /* 0x000fe40000000f00 */
[----:B------:R-:W-:Y:S01]  /*0b60*/  SHF.R.U32.HI R222, RZ, 0x10, R7 ;  /* 0x00000010ffde7819 */ /* 0x000fe20000011607 */
[----:B------:R-:W-:Y:S01]  /*0b70*/  FMUL.FTZ R8, R4, R11 ;  /* 0x0000000b04087220 */ /* 0x000fe20000410000 */
[----:B------:R-:W-:Y:S01]  /*0b80*/  SHF.L.U32 R9, R0, 0x10, RZ ;  /* 0x0000001000097819 */ /* 0x000fe200000006ff */
[----:B0-----:R-:W-:Y:S01]  /*0b90*/  FADD.FTZ R171, -R224, R14 ;  /* 0x0000000ee0ab7221 */ /* 0x001fe20000010100 */
[----:B------:R-:W-:Y:S01]  /*0ba0*/  SHF.L.U32 R11, R10, 0x10, RZ ;  /* 0x000000100a0b7819 */ /* 0x000fe200000006ff */
[----:B------:R-:W-:Y:S01]  /*0bb0*/  FMUL.FTZ R7, R4, R165 ;  /* 0x000000a504077220 */ /* 0x000fe20000410000 */
[----:B------:R-:W-:Y:S01]  /*0bc0*/  MOV R164, R152 ;  /* 0x0000009800a47202 */ /* 0x000fe20000000f00 */
[----:B-1----:R-:W-:Y:S01]  /*0bd0*/  FADD.FTZ R183, -R224, R22 ;  /* 0x00000016e0b77221 */ /* 0x002fe20000010100 */
[----:B------:R-:W-:Y:S01]  /*0be0*/  SHF.L.U32 R14, R222, 0x10, RZ ;  /* 0x00000010de0e7819 */ /* 0x000fe200000006ff */
[----:B------:R-:W-:Y:S01]  /*0bf0*/  FADD.FTZ R167, -R224, R12 ;  /* 0x0000000ce0a77221 */ /* 0x000fe20000010100 */
[----:B------:R-:W-:Y:S01]  /*0c00*/  SHF.R.U64 R221, R152, 0x10, R153 ;  /* 0x0000001098dd7819 */ /* 0x000fe20000001299 */
[----:B------:R-:W-:Y:S01]  /*0c10*/  FMUL.FTZ R3, R4, R3 ;  /* 0x0000000304037220 */ /* 0x000fe20000410000 */
[----:B------:R-:W-:Y:S01]  /*0c20*/  MOV R176, R159 ;  /* 0x0000009f00b07202 */ /* 0x000fe20000000f00 */
[C---:B------:R-:W-:Y:S01]  /*0c30*/  FADD.FTZ R169, -R224.reuse, R13 ;  /* 0x0000000de0a97221 */ /* 0x040fe20000010100 */
[----:B------:R-:W-:Y:S01]  /*0c40*/  SHF.L.U32 R0, R223, 0x10, RZ ;  /* 0x00000010df007819 */ /* 0x000fe200000006ff */
[----:B------:R-:W-:Y:S01]  /*0c50*/  FADD.FTZ R175, -R224, R17 ;  /* 0x00000011e0af7221 */ /* 0x000fe20000010100 */
[----:B------:R-:W-:Y:S01]  /*0c60*/  FMUL.FTZ R10, R84, R9 ;  /* 0x00000009540a7220 */ /* 0x000fe20000410000 */
[----:B------:R-:W-:Y:S01]  /*0c70*/  FADD.FTZ R185, -R224, R23 ;  /* 0x00000017e0b97221 */ /* 0x000fe20000010100 */
[----:B------:R-:W-:Y:S01]  /*0c80*/  SHF.R.U64 R214, R156, 0x10, R157 ;  /* 0x000000109cd67819 */ /* 0x000fe2000000129d */
[----:B------:R-:W-:Y:S01]  /*0c90*/  FFMA.FTZ R90, R7, R11, R90 ;  /* 0x0000000b075a7223 */ /* 0x000fe2000001005a */
[----:B------:R-:W-:Y:S01]  /*0ca0*/  MOV R172, R157 ;  /* 0x0000009d00ac7202 */ /* 0x000fe20000000f00 */
[----:B------:R-:W-:Y:S01]  /*0cb0*/  FADD.FTZ R142, R142, R11 ;  /* 0x0000000b8e8e7221 */ /* 0x000fe20000010000 */
[----:B------:R-:W-:Y:S01]  /*0cc0*/  SHF.R.U32.HI R180, RZ, 0x10, R157 ;  /* 0x00000010ffb47819 */ /* 0x000fe2000001169d */
[----:B------:R-:W-:Y:S01]  /*0cd0*/  FMUL.FTZ R12, R86, R11 ;  /* 0x0000000b560c7220 */ /* 0x000fe20000410000 */
[----:B------:R-:W-:Y:S01]  /*0ce0*/  SHF.R.U32.HI R220, RZ, 0x10, R153 ;  /* 0x00000010ffdc7819 */ /* 0x000fe20000011699 */
[----:B------:R-:W-:Y:S01]  /*0cf0*/  FMUL.FTZ R23, R4, R183 ;  /* 0x000000b704177220 */ /* 0x000fe20000410000 */
[----:B------:R-:W-:Y:S01]  /*0d00*/  MOV R152, R154 ;  /* 0x0000009a00987202 */ /* 0x000fe20000000f00 */
[----:B------:R-:W-:Y:S01]  /*0d10*/  FADD.FTZ R173, -R224, R15 ;  /* 0x0000000fe0ad7221 */ /* 0x000fe20000010100 */
[----:B------:R-:W-:Y:S01]  /*0d20*/  SHF.R.U64 R218, R154, 0x10, R155 ;  /* 0x000000109ada7819 */ /* 0x000fe2000000129b */
[----:B------:R-:W-:Y:S01]  /*0d30*/  FADD.FTZ R177, -R224, R18 ;  /* 0x00000012e0b17221 */ /* 0x000fe20000010100 */
[----:B------:R-:W-:Y:S01]  /*0d40*/  MOV R168, R155 ;  /* 0x0000009b00a87202 */ /* 0x000fe20000000f00 */
[----:B------:R-:W-:Y:S01]  /*0d50*/  FFMA.FTZ R88, R3, R9, R88 ;  /* 0x0000000903587223 */ /* 0x000fe20000010058 */
[----:B------:R-:W-:Y:S01]  /*0d60*/  SHF.L.U32 R157, R164, 0x10, RZ ;  /* 0x00000010a49d7819 */ /* 0x000fe200000006ff */
[----:B------:R-:W-:Y:S01]  /*0d70*/  FADD.FTZ R140, R140, R9 ;  /* 0x000000098c8c7221 */ /* 0x000fe20000010000 */
[-C--:B------:R-:W-:Y:S01]  /*0d80*/  FFMA.FTZ R91, R8, R14.reuse, R91 ;  /* 0x0000000e085b7223 */ /* 0x080fe2000001005b */
[----:B------:R-:W-:Y:S01]  /*0d90*/  FADD.FTZ R143, R143, R14 ;  /* 0x0000000e8f8f7221 */ /* 0x000fe20000010000 */
[----:B------:R-:W-:Y:S01]  /*0da0*/  FMUL.FTZ R11, R87, R14 ;  /* 0x0000000e570b7220 */ /* 0x000fe20000410000 */
[----:B------:R-:W-:Y:S01]  /*0db0*/  FMUL.FTZ R13, R4, R167 ;  /* 0x000000a7040d7220 */ /* 0x000fe20000410000 */
[----:B------:R-:W-:Y:S01]  /*0dc0*/  SHF.L.U32 R154, R221, 0x10, RZ ;  /* 0x00000010dd9a7819 */ /* 0x000fe200000006ff */
[----:B------:R-:W-:Y:S01]  /*0dd0*/  FMUL.FTZ R9, R85, R0 ;  /* 0x0000000055097220 */ /* 0x000fe20000410000 */
[----:B------:R-:W-:Y:S01]  /*0de0*/  SHF.L.U32 R183, R176, 0x10, RZ ;  /* 0x00000010b0b77819 */ /* 0x000fe200000006ff */
[C---:B------:R-:W-:Y:S01]  /*0df0*/  FMUL.FTZ R14, R4.reuse, R169 ;  /* 0x000000a9040e7220 */ /* 0x040fe20000410000 */
[----:B------:R-:W-:Y:S01]  /*0e00*/  FMUL.FTZ R18, R4, R175 ;  /* 0x000000af04127220 */ /* 0x000fe20000410000 */
[----:B------:R-:W-:Y:S01]  /*0e10*/  FADD.FTZ R176, RZ, R10 ;  /* 0x0000000affb07221 */ /* 0x000fe20000010000 */
[----:B------:R-:W-:Y:S01]  /*0e20*/  MOV R166, R153 ;  /* 0x0000009900a67202 */ /* 0x000fe20000000f00 */
[----:B------:R-:W-:Y:S01]  /*0e30*/  FFMA.FTZ R175, R3, R10, RZ ;  /* 0x0000000a03af7223 */ /* 0x000fe200000100ff */
[----:B------:R-:W-:Y:S01]  /*0e40*/  MOV R170, R156 ;  /* 0x0000009c00aa7202 */ /* 0x000fe20000000f00 */
[----:B------:R-:W-:Y:S01]  /*0e50*/  FADD.FTZ R153, -R224, R16 ;  /* 0x00000010e0997221 */ /* 0x000fe20000010100 */
[----:B------:R-:W-:-:S02]  /*0e60*/  SHF.R.U64 R208, R162, 0x10, R163 ;  /* 0x00000010a2d07819 */ /* 0x000fc400000012a3 */
[----:B------:R-:W-:Y:S02]  /*0e70*/  MOV R190, R163 ;  /* 0x000000a300be7202 */ /* 0x000fe40000000f00 */
[----:B------:R-:W-:Y:S01]  /*0e80*/  SHF.R.U32.HI R192, RZ, 0x10, R163 ;  /* 0x00000010ffc07819 */ /* 0x000fe200000116a3 */
[----:B------:R-:W-:Y:S01]  /*0e90*/  FMUL.FTZ R16, R4, R173 ;  /* 0x000000ad04107220 */ /* 0x000fe20000410000 */
[----:B------:R-:W-:Y:S01]  /*0ea0*/  SHF.L.U32 R156, R220, 0x10, RZ ;  /* 0x00000010dc9c7819 */ /* 0x000fe200000006ff */
[-C--:B------:R-:W-:Y:S01]  /*0eb0*/  FFMA.FTZ R92, R13, R157.reuse, R92 ;  /* 0x0000009d0d5c7223 */ /* 0x080fe2000001005c */
[----:B------:R-:W-:Y:S01]  /*0ec0*/  SHF.L.U32 R163, R168, 0x10, RZ ;  /* 0x00000010a8a37819 */ /* 0x000fe200000006ff */
[----:B------:R-:W-:Y:S01]  /*0ed0*/  FADD.FTZ R136, R136, R157 ;  /* 0x0000009d88887221 */ /* 0x000fe20000010000 */
[----:B------:R-:W-:Y:S01]  /*0ee0*/  FMUL.FTZ R168, R80, R157 ;  /* 0x0000009d50a87220 */ /* 0x000fe20000410000 */
[-C--:B------:R-:W-:Y:S01]  /*0ef0*/  FFMA.FTZ R93, R14, R154.reuse, R93 ;  /* 0x0000009a0e5d7223 */ /* 0x080fe2000001005d */
[----:B------:R-:W-:Y:S01]  /*0f00*/  FADD.FTZ R137, R137, R154 ;  /* 0x0000009a89897221 */ /* 0x000fe20000010000 */
[----:B------:R-:W-:Y:S01]  /*0f10*/  FMUL.FTZ R169, R81, R154 ;  /* 0x0000009a51a97220 */ /* 0x000fe20000410000 */
[----:B------:R-:W-:Y:S01]  /*0f20*/  FADD.FTZ R157, R9, R176 ;  /* 0x000000b0099d7221 */ /* 0x000fe20000010000 */
[----:B------:R-:W-:Y:S01]  /*0f30*/  SHF.R.U64 R182, R158, 0x10, R159 ;  /* 0x000000109eb67819 */ /* 0x000fe2000000129f */
[----:B------:R-:W-:Y:S01]  /*0f40*/  FFMA.FTZ R154, R6, R9, R175 ;  /* 0x00000009069a7223 */ /* 0x000fe200000100af */
[----:B------:R-:W-:Y:S01]  /*0f50*/  SHF.R.U32.HI R184, RZ, 0x10, R159 ;  /* 0x00000010ffb87819 */ /* 0x000fe2000001169f */
[----:B------:R-:W-:Y:S01]  /*0f60*/  FMUL.FTZ R15, R4, R171 ;  /* 0x000000ab040f7220 */ /* 0x000fe20000410000 */
[----:B------:R-:W-:Y:S01]  /*0f70*/  SHF.L.U32 R159, R166, 0x10, RZ ;  /* 0x00000010a69f7819 */ /* 0x000fe200000006ff */
[-C--:B------:R-:W-:Y:S01]  /*0f80*/  FFMA.FTZ R95, R16, R156.reuse, R95 ;  /* 0x0000009c105f7223 */ /* 0x080fe2000001005f */
[----:B------:R-:W-:Y:S01]  /*0f90*/  FADD.FTZ R139, R139, R156 ;  /* 0x0000009c8b8b7221 */ /* 0x000fe20000010000 */
[----:B------:R-:W-:Y:S01]  /*0fa0*/  FMUL.FTZ R171, R83, R156 ;  /* 0x0000009c53ab7220 */ /* 0x000fe20000410000 */
[----:B------:R-:W-:Y:S01]  /*0fb0*/  FADD.FTZ R179, -R224, R19 ;  /* 0x00000013e0b37221 */ /* 0x000fe20000010100 */
        /* <DEDUP_REMOVED lines=10> */
[----:B------:R-:W-:Y:S01]  /*1060*/  FFMA.FTZ R157, R13, R168, R154 ;  /* 0x000000a80d9d7223 */ /* 0x000fe2000001009a */
[----:B------:R-:W-:Y:S02]  /*1070*/  SHF.R.U64 R212, R160, 0x10, R161 ;  /* 0x00000010a0d47819 */ /* 0x000fe400000012a1 */
[----:B------:R-:W-:Y:S01]  /*1080*/  FADD.FTZ R159, R169, R156 ;  /* 0x0000009ca99f7221 */ /* 0x000fe20000010000 */
[----:B------:R-:W-:Y:S01]  /*1090*/  FFMA.FTZ R154, R14, R169, R157 ;  /* 0x000000a90e9a7223 */ /* 0x000fe2000001009d */
[----:B------:R-:W-:Y:S02]  /*10a0*/  MOV R186, R161 ;  /* 0x000000a100ba7202 */ /* 0x000fe40000000f00 */
[----:B------:R-:W-:Y:S01]  /*10b0*/  SHF.R.U32.HI R210, RZ, 0x10, R161 ;  /* 0x00000010ffd27819 */ /* 0x000fe200000116a1 */
[----:B------:R-:W-:Y:S01]  /*10c0*/  FADD.FTZ R156, R170, R159 ;  /* 0x0000009faa9c7221 */ /* 0x000fe20000010000 */
[----:B------:R-:W-:Y:S01]  /*10d0*/  SHF.L.U32 R161, R152, 0x10, RZ ;  /* 0x0000001098a17819 */ /* 0x000fe200000006ff */
[----:B------:R-:W-:Y:S01]  /*10e0*/  FFMA.FTZ R157, R15, R170, R154 ;  /* 0x000000aa0f9d7223 */ /* 0x000fe2000001009a */
[----:B------:R-:W-:Y:S01]  /*10f0*/  SHF.R.U32.HI R216, RZ, 0x10, R155 ;  /* 0x00000010ffd87819 */ /* 0x000fe2000001169b */
[----:B------:R-:W-:Y:S01]  /*1100*/  FADD.FTZ R155, -R224, R20 ;  /* 0x00000014e09b7221 */ /* 0x000fe20000010100 */
[----:B------:R-:W-:Y:S01]  /*1110*/  MOV R174, R158 ;  /* 0x0000009e00ae7202 */ /* 0x000fe20000000f00 */
[----:B------:R-:W-:Y:S01]  /*1120*/  FMUL.FTZ R20, R4, R179 ;  /* 0x000000b304147220 */ /* 0x000fe20000410000 */
        /* <DEDUP_REMOVED lines=8> */
[----:B------:R-:W-:Y:S01]  /*11b0*/  FADD.FTZ R156, R172, R159 ;  /* 0x0000009fac9c7221 */ /* 0x000fe20000010000 */
[----:B------:R-:W-:Y:S01]  /*11c0*/  FFMA.FTZ R157, R17, R172, R154 ;  /* 0x000000ac119d7223 */ /* 0x000fe2000001009a */
[----:B------:R-:W-:Y:S01]  /*11d0*/  MOV R178, R160 ;  /* 0x000000a000b27202 */ /* 0x000fe20000000f00 */
[----:B------:R-:W-:Y:S01]  /*11e0*/  FMUL.FTZ R22, R4, R181 ;  /* 0x000000b504167220 */ /* 0x000fe20000410000 */
[----:B------:R-:W-:Y:S01]  /*11f0*/  SHF.L.U32 R160, R216, 0x10, RZ ;  /* 0x00000010d8a07819 */ /* 0x000fe200000006ff */
[----:B------:R-:W-:Y:S01]  /*1200*/  FADD.FTZ R159, R173, R156 ;  /* 0x0000009cad9f7221 */ /* 0x000fe20000010000 */
[----:B------:R-:W-:Y:S01]  /*1210*/  SHF.L.U32 R181, R174, 0x10, RZ ;  /* 0x00000010aeb57819 */ /* 0x000fe200000006ff */
[----:B------:R-:W-:Y:S01]  /*1220*/  FMUL.FTZ R174, R78, R163 ;  /* 0x000000a34eae7220 */ /* 0x000fe20000410000 */
[----:B------:R-:W-:Y:S01]  /*1230*/  FFMA.FTZ R154, R18, R173, R157 ;  /* 0x000000ad129a7223 */ /* 0x000fe2000001009d */
[----:B------:R-:W-:-:S02]  /*1240*/  FMUL.FTZ R175, R79, R160 ;  /* 0x000000a04faf7220 */ /* 0x000fc40000410000 */
[----:B------:R-:W-:Y:S01]  /*1250*/  FADD.FTZ R156, R174, R159 ;  /* 0x0000009fae9c7221 */ /* 0x000fe20000010000 */
[----:B------:R-:W-:Y:S01]  /*1260*/  FFMA.FTZ R157, R19, R174, R154 ;  /* 0x000000ae139d7223 */ /* 0x000fe2000001009a */
[----:B------:R-:W-:Y:S01]  /*1270*/  MOV R188, R162 ;  /* 0x000000a200bc7202 */ /* 0x000fe20000000f00 */
[----:B------:R-:W-:Y:S01]  /*1280*/  FMUL.FTZ R21, R4, R155 ;  /* 0x0000009b04157220 */ /* 0x000fe20000410000 */
        /* <DEDUP_REMOVED lines=8> */
[----:B------:R-:W-:Y:S01]  /*1310*/  FADD.FTZ R187, -R224, R24 ;  /* 0x00000018e0bb7221 */ /* 0x000fe20000010100 */
[----:B------:R-:W-:Y:S01]  /*1320*/  FFMA.FTZ R157, R21, R176, R154 ;  /* 0x000000b0159d7223 */ /* 0x000fe2000001009a */
[----:B------:R-:W-:Y:S01]  /*1330*/  FMUL.FTZ R24, R4, R185 ;  /* 0x000000b904187220 */ /* 0x000fe20000410000 */
        /* <DEDUP_REMOVED lines=10> */
[----:B------:R-:W-:Y:S01]  /*13e0*/  FADD.FTZ R189, -R224, R25 ;  /* 0x00000019e0bd7221 */ /* 0x000fe20000010100 */
[----:B------:R-:W-:Y:S01]  /*13f0*/  FMUL.FTZ R25, R4, R187 ;  /* 0x000000bb04197220 */ /* 0x000fe20000410000 */
[----:B------:R-:W-:Y:S01]  /*1400*/  SHF.L.U32 R182, R182, 0x10, RZ ;  /* 0x00000010b6b67819 */ /* 0x000fe200000006ff */
[----:B------:R-:W-:Y:S01]  /*1410*/  FFMA.FTZ R103, R24, R180, R103 ;  /* 0x000000b418677223 */ /* 0x000fe20000010067 */
[----:B------:R-:W-:Y:S01]  /*1420*/  FADD.FTZ R131, R131, R180 ;  /* 0x000000b483837221 */ /* 0x000fe20000010000 */
[----:B------:R-:W-:Y:S01]  /*1430*/  FADD.FTZ R191, -R224, R26 ;  /* 0x0000001ae0bf7221 */ /* 0x000fe20000010100 */
[----:B------:R-:W-:Y:S01]  /*1440*/  FMUL.FTZ R180, R68, R181 ;  /* 0x000000b544b47220 */ /* 0x000fe20000410000 */
[----:B------:R-:W-:Y:S01]  /*1450*/  FADD.FTZ R159, R179, R156 ;  /* 0x0000009cb39f7221 */ /* 0x000fe20000010000 */
[----:B------:R-:W-:Y:S01]  /*1460*/  FADD.FTZ R203, -R224, R27 ;  /* 0x0000001be0cb7221 */ /* 0x000fe20000010100 */
[----:B------:R-:W-:Y:S01]  /*1470*/  FFMA.FTZ R156, R24, R179, R157 ;  /* 0x000000b3189c7223 */ /* 0x000fe2000001009d */
[C---:B----4-:R-:W-:Y:S01]  /*1480*/  FADD.FTZ R207, -R224.reuse, R28 ;  /* 0x0000001ce0cf7221 */ /* 0x050fe20000010100 */
[----:B------:R-:W-:Y:S01]  /*1490*/  FADD.FTZ R209, -R224, R29 ;  /* 0x0000001de0d17221 */ /* 0x000fe20000010100 */
[----:B------:R-:W-:Y:S01]  /*14a0*/  FMUL.FTZ R26, R4, R189 ;  /* 0x000000bd041a7220 */ /* 0x000fe20000410000 */
[----:B------:R-:W-:Y:S01]  /*14b0*/  FFMA.FTZ R104, R25, R181, R104 ;  /* 0x000000b519687223 */ /* 0x000fe20000010068 */
[----:B------:R-:W-:Y:S01]  /*14c0*/  FADD.FTZ R124, R124, R181 ;  /* 0x000000b57c7c7221 */ /* 0x000fe20000010000 */
[----:B------:R-:W-:Y:S01]  /*14d0*/  FMUL.FTZ R27, R4, R191 ;  /* 0x000000bf041b7220 */ /* 0x000fe20000410000 */
[----:B------:R-:W-:Y:S01]  /*14e0*/  SHF.L.U32 R184, R184, 0x10, RZ ;  /* 0x00000010b8b87819 */ /* 0x000fe200000006ff */
[----:B------:R-:W-:Y:S01]  /*14f0*/  FMUL.FTZ R181, R69, R182 ;  /* 0x000000b645b57220 */ /* 0x000fe20000410000 */
[----:B------:R-:W-:Y:S01]  /*1500*/  FADD.FTZ R154, R180, R159 ;  /* 0x0000009fb49a7221 */ /* 0x000fe20000010000 */
[----:B------:R-:W-:Y:S01]  /*1510*/  FMUL.FTZ R28, R4, R203 ;  /* 0x000000cb041c7220 */ /* 0x000fe20000410000 */
[----:B------:R-:W-:Y:S01]  /*1520*/  FFMA.FTZ R157, R25, R180, R156 ;  /* 0x000000b4199d7223 */ /* 0x000fe2000001009c */
[----:B------:R-:W-:Y:S01]  /*1530*/  FADD.FTZ R211, -R224, R30 ;  /* 0x0000001ee0d37221 */ /* 0x000fe20000010100 */
[----:B------:R-:W-:Y:S01]  /*1540*/  SHF.L.U32 R152, R212, 0x10, RZ ;  /* 0x00000010d4987819 */ /* 0x000fe200000006ff */
[C---:B------:R-:W-:Y:S01]  /*1550*/  FMUL.FTZ R29, R4.reuse, R207 ;  /* 0x000000cf041d7220 */ /* 0x040fe20000410000 */
[----:B------:R-:W-:Y:S01]  /*1560*/  FMUL.FTZ R30, R4, R209 ;  /* 0x000000d1041e7220 */ /* 0x000fe20000410000 */
[----:B------:R-:W-:Y:S01]  /*1570*/  FFMA.FTZ R105, R26, R182, R105 ;  /* 0x000000b61a697223 */ /* 0x000fe20000010069 */
[----:B------:R-:W-:Y:S01]  /*1580*/  FADD.FTZ R125, R125, R182 ;  /* 0x000000b67d7d7221 */ /* 0x000fe20000010000 */
[-C--:B------:R-:W-:Y:S01]  /*1590*/  FFMA.FTZ R106, R27, R183.reuse, R106 ;  /* 0x000000b71b6a7223 */ /* 0x080fe2000001006a */
[----:B------:R-:W-:Y:S01]  /*15a0*/  FADD.FTZ R126, R126, R183 ;  /* 0x000000b77e7e7221 */ /* 0x000fe20000010000 */
[----:B------:R-:W-:Y:S01]  /*15b0*/  FMUL.FTZ R182, R70, R183 ;  /* 0x000000b746b67220 */ /* 0x000fe20000410000 */
[----:B------:R-:W-:Y:S01]  /*15c0*/  FADD.FTZ R159, R181, R154 ;  /* 0x0000009ab59f7221 */ /* 0x000fe20000010000 */
[-C--:B------:R-:W-:Y:S01]  /*15d0*/  FFMA.FTZ R107, R28, R184.reuse, R107 ;  /* 0x000000b81c6b7223 */ /* 0x080fe2000001006b */
[----:B------:R-:W-:Y:S01]  /*15e0*/  FADD.FTZ R127, R127, R184 ;  /* 0x000000b87f7f7221 */ /* 0x000fe20000010000 */
[----:B------:R-:W-:Y:S01]  /*15f0*/  FMUL.FTZ R183, R71, R184 ;  /* 0x000000b847b77220 */ /* 0x000fe20000410000 */
[----:B------:R-:W-:Y:S01]  /*1600*/  FFMA.FTZ R154, R26, R181, R157 ;  /* 0x000000b51a9a7223 */ /* 0x000fe2000001009d */
[----:B------:R-:W-:Y:S01]  /*1610*/  FADD.FTZ R213, -R224, R31 ;  /* 0x0000001fe0d57221 */ /* 0x000fe20000010100 */
[----:B------:R-:W-:Y:S01]  /*1620*/  SHF.L.U32 R155, R186, 0x10, RZ ;  /* 0x00000010ba9b7819 */ /* 0x000fe200000006ff */
[----:B------:R-:W-:Y:S01]  /*1630*/  FADD.FTZ R120, R120, R185 ;  /* 0x000000b978787221 */ /* 0x000fe20000010000 */
[-C--:B------:R-:W-:Y:S01]  /*1640*/  FFMA.FTZ R108, R29, R185.reuse, R108 ;  /* 0x000000b91d6c7223 */ /* 0x080fe2000001006c */
        /* <DEDUP_REMOVED lines=12> */
[----:B------:R-:W-:Y:S01]  /*1710*/  FADD.FTZ R219, -R224, R150 ;  /* 0x00000096e0db7221 */ /* 0x000fe20000010100 */
[----:B------:R-:W-:Y:S01]  /*1720*/  SHF.L.U32 R150, R210, 0x10, RZ ;  /* 0x00000010d2967819 */ /* 0x000fe200000006ff */
[----:B------:R-:W-:Y:S01]  /*1730*/  FADD.FTZ R215, -R224, R148 ;  /* 0x00000094e0d77221 */ /* 0x000fe20000010100 */
        /* <DEDUP_REMOVED lines=30> */
[-C--:B------:R-:W-:Y:S01]  /*1920*/  FFMA.FTZ R114, R167, R149.reuse, R114 ;  /* 0x00000095a7727223 */ /* 0x080fe20000010072 */
[----:B------:R-:W-:Y:S01]  /*1930*/  FMUL.FTZ R190, R62, R149 ;  /* 0x000000953ebe7220 */ /* 0x000fe20000410000 */
[----:B------:R-:W-:Y:S01]  /*1940*/  FADD.FTZ R151, -R224, R151 ;  /* 0x00000097e0977221 */ /* 0x000fe20000010100 */
[----:B------:R-:W-:Y:S01]  /*1950*/  SHF.L.U32 R0, R192, 0x10, RZ ;  /* 0x00000010c0007819 */ /* 0x000fe200000006ff */
[----:B------:R-:W-:Y:S01]  /*1960*/  FADD.FTZ R149, R148, R189 ;  /* 0x000000bd94957221 */ /* 0x000fe20000010000 */
[----:B------:R-:W-:Y:S01]  /*1970*/  FFMA.FTZ R148, R166, R189, R153 ;  /* 0x000000bda6947223 */ /* 0x000fe20000010099 */
[----:B------:R-:W-:-:S02]  /*1980*/  FMUL.FTZ R192, R4, R151 ;  /* 0x0000009704c07220 */ /* 0x000fc40000410000 */
        /* <DEDUP_REMOVED lines=18> */
.L_x_6580:
        /* <DEDUP_REMOVED lines=12> */
.L_x_6582:
        /* <DEDUP_REMOVED lines=11> */
[--C-:B------:R-:W-:Y:S02]  /*1c20*/  IMAD.WIDE.U32 R158, R159, 0x4, R148.reuse ;  /* 0x000000049f9e7825 */ /* 0x100fe400078e0094 */
[----:B------:R0:W5:Y:S02]  /*1c30*/  LDG.E R202, desc[UR12][R202.64] ;  /* 0x0000000ccaca7981 */ /* 0x000164000c1e1900 */
[--C-:B------:R-:W-:Y:S02]  /*1c40*/  IMAD.WIDE.U32 R156, R157, 0x4, R148.reuse ;  /* 0x000000049d9c7825 */ /* 0x100fe400078e0094 */
[----:B------:R0:W5:Y:S02]  /*1c50*/  LDG.E R201, desc[UR12][R158.64] ;  /* 0x0000000c9ec97981 */ /* 0x000164000c1e1900 */
[--C-:B------:R-:W-:Y:S02]  /*1c60*/  IMAD.WIDE.U32 R154, R155, 0x4, R148.reuse ;  /* 0x000000049b9a7825 */ /* 0x100fe400078e0094 */
[----:B------:R0:W5:Y:S02]  /*1c70*/  LDG.E R200, desc[UR12][R156.64] ;  /* 0x0000000c9cc87981 */ /* 0x000164000c1e1900 */
[----:B------:R-:W-:-:S02]  /*1c80*/  IMAD.WIDE.U32 R152, R153, 0x4, R148 ;  /* 0x0000000499987825 */ /* 0x000fc400078e0094 */
[----:B------:R0:W5:Y:S02]  /*1c90*/  LDG.E R199, desc[UR12][R154.64] ;  /* 0x0000000c9ac77981 */ /* 0x000164000c1e1900 */
[--C-:B------:R-:W-:Y:S02]  /*1ca0*/  IMAD.WIDE.U32 R150, R151, 0x4, R148.reuse ;  /* 0x0000000497967825 */ /* 0x100fe400078e0094 */
[----:B------:R0:W5:Y:S02]  /*1cb0*/  LDG.E R197, desc[UR12][R152.64] ;  /* 0x0000000c98c57981 */ /* 0x000164000c1e1900 */
[----:B------:R-:W-:Y:S02]  /*1cc0*/  IMAD.WIDE.U32 R148, R5, 0x4, R148 ;  /* 0x0000000405947825 */ /* 0x000fe400078e0094 */
[----:B------:R0:W5:Y:S04]  /*1cd0*/  LDG.E R205, desc[UR12][R150.64] ;  /* 0x0000000c96cd7981 */ /* 0x000168000c1e1900 */
[----:B------:R0:W5:Y:S01]  /*1ce0*/  LDG.E R5, desc[UR12][R148.64] ;  /* 0x0000000c94057981 */ /* 0x000162000c1e1900 */
[----:B------:R-:W-:Y:S05]  /*1cf0*/  BRA `(.L_x_6581) ;  /* 0x0000000000bc7947 */ /* 0x000fea0003800000 */
.L_x_6583:
        /* <DEDUP_REMOVED lines=13> */
[----:B------:R-:W5:Y:S01]  /*1dd0*/  LDG.E R201, desc[UR12][R40.64] ;  /* 0x0000000c28c97981 */ /* 0x000f62000c1e1900 */
        /* <DEDUP_REMOVED lines=22> */
[----:B-1----:R-:W-:-:S04]  /*1f40*/  IMAD.WIDE.U32 R44, R47, 0x10, R32 ;  /* 0x000000102f2c7825 */ /* 0x002fc800078e0020 */
[--C-:B------:R-:W-:Y:S02]  /*1f50*/  IMAD.WIDE.U32 R40, R51, 0x10, R32.reuse ;  /* 0x0000001033287825 */ /* 0x100fe400078e0020 */
[----:B------:R-:W5:Y:S02]  /*1f60*/  LDG.E.128 R48, desc[UR12][R48.64] ;  /* 0x0000000c30307981 */ /* 0x000f64000c1e1d00 */
[--C-:B--2---:R-:W-:Y:S02]  /*1f70*/  IMAD.WIDE.U32 R36, R55, 0x10, R32.reuse ;  /* 0x0000001037247825 */ /* 0x104fe400078e0020 */
[----:B------:R-:W5:Y:S02]  /*1f80*/  LDG.E.128 R52, desc[UR12][R52.64] ;  /* 0x0000000c34347981 */ /* 0x000f64000c1e1d00 */
[----:B------:R-:W-:Y:S02]  /*1f90*/  IMAD.WIDE.U32 R32, R59, 0x10, R32 ;  /* 0x000000103b207825 */ /* 0x000fe400078e0020 */
[----:B------:R-:W5:Y:S04]  /*1fa0*/  LDG.E.128 R56, desc[UR12][R56.64] ;  /* 0x0000000c38387981 */ /* 0x000f68000c1e1d00 */
[----:B------:R-:W5:Y:S04]  /*1fb0*/  LDG.E.128 R44, desc[UR12][R44.64] ;  /* 0x0000000c2c2c7981 */ /* 0x000f68000c1e1d00 */
[----:B------:R-:W5:Y:S04]  /*1fc0*/  LDG.E.128 R40, desc[UR12][R40.64] ;  /* 0x0000000c28287981 */ /* 0x000f68000c1e1d00 */
[----:B------:R-:W5:Y:S04]  /*1fd0*/  LDG.E.128 R36, desc[UR12][R36.64] ;  /* 0x0000000c24247981 */ /* 0x000f68000c1e1d00 */
[----:B---3--:R-:W5:Y:S02]  /*1fe0*/  LDG.E.128 R32, desc[UR12][R32.64] ;  /* 0x0000000c20207981 */ /* 0x008f64000c1e1d00 */
.L_x_6581:
[----:B0-----:R-:W0:Y:S01]  /*1ff0*/  SHFL.DOWN PT, R149, R0, 0x10, 0x1f ;  /* 0x0a001f0000957f89 */ /* 0x001e2200000e0000 */
        /* <DEDUP_REMOVED lines=31> */
.L_x_6585:
[----:B------:R-:W-:Y:S05]  /*21f0*/  BSYNC.RECONVERGENT B0 ;  /* 0x0000000000007941 */ /* 0x000fea0003800200 */
.L_x_6584:
[----:B------:R-:W1:Y:S08]  /*2200*/  S2UR UR5, SR_CgaCtaId ;  /* 0x00000000000579c3 */ /* 0x000e700000008800 */
[----:B------:R-:W-:Y:S01]  /*2210*/  BAR.SYNC.DEFER_BLOCKING 0x0 ;  /* 0x0000000000007b1d */ /* 0x000fe20000010000 */
[----:B------:R-:W-:Y:S02]  /*2220*/  ISETP.NE.U32.AND P0, PT, RZ, UR6, PT ;  /* 0x00000006ff007c0c */ /* 0x000fe4000bf05070 */
[----:B------:R-:W-:-:S02]  /*2230*/  @P2 IADD3 R206, PT, PT, R206, -0x1, RZ ;  /* 0xffffffffcece2810 */ /* 0x000fc40007ffe0ff */
[----:B------:R-:W-:Y:S01]  /*2240*/  ISETP.NE.AND.EX P0, PT, R204, RZ, PT, P0 ;  /* 0x000000ffcc00720c */ /* 0x000fe20003f05300 */
[----:B------:R-:W-:Y:S02]  /*2250*/  UMOV UR4, 0x400 ;  /* 0x0000040000047882 */ /* 0x000fe40000000000 */
[----:B------:R-:W2:Y:S01]  /*2260*/  LDC R207, c[0x0][0x388] ;  /* 0x0000e200ffcf7b82 */ /* 0x000ea20000000800 */
[----:B------:R-:W-:Y:S01]  /*2270*/  ISETP.NE.AND P1, PT, RZ, UR11, PT ;  /* 0x0000000bff007c0c */ /* 0x000fe2000bf25270 */
        /* <DEDUP_REMOVED lines=31> */
[----:B------:R-:W-:Y:S02]  /*2470*/  MOV R159, RZ ;  /* 0x000000ff009f7202 */ /* 0x000fe40000000f00 */
[----:B---3--:R-:W-:Y:S01]  /*2480*/  FADD.FTZ R203, R203, R160 ;  /* 0x000000a0cbcb7221 */ /* 0x008fe20000010000 */
[----:B------:R-:W-:Y:S01]  /*2490*/  FADD.FTZ R148, R148, R161 ;  /* 0x000000a194947221 */ /* 0x000fe20000010000 */
[-C--:B------:R-:W-:Y:S02]  /*24a0*/  @P2 LEA.HI.SX32 R159, R151, R0.reuse, 0x1e ;  /* 0x00000000979f2211 */ /* 0x080fe400078ff2ff */
[----:B------:R-:W-:Y:S01]  /*24b0*/  FADD.FTZ R158, R162, R203 ;  /* 0x000000cba29e7221 */ /* 0x000fe20000010000 */
[----:B------:R-:W-:Y:S01]  /*24c0*/  FADD.FTZ R148, R163, R148 ;  /* 0x00000094a3947221 */ /* 0x000fe20000010000 */
[----:B------:R-:W-:-:S02]  /*24d0*/  LEA.HI.SX32 R156, R149, R0, 0x1e ;  /* 0x00000000959c7211 */ /* 0x000fc400078ff2ff */
[----:B------:R-:W-:Y:S01]  /*24e0*/  FMUL.FTZ R158, R158, UR14 ;  /* 0x0000000e9e9e7c20 */ /* 0x000fe20008410000 */
[----:B------:R-:W-:-:S04]  /*24f0*/  FMUL.FTZ R157, R148, UR14 ;  /* 0x0000000e949d7c20 */ /* 0x000fc80008410000 */
        /* <DEDUP_REMOVED lines=19> */
.L_x_6588:
        /* <DEDUP_REMOVED lines=12> */
.L_x_6589:
        /* <DEDUP_REMOVED lines=12> */
.L_x_6590:
        /* <DEDUP_REMOVED lines=13> */
.L_x_6587:
        /* <DEDUP_REMOVED lines=29> */
.L_x_6592:
        /* <DEDUP_REMOVED lines=12> */
.L_x_6593:
        /* <DEDUP_REMOVED lines=12> */
.L_x_6594:
        /* <DEDUP_REMOVED lines=8> */
.L_x_6586:
        /* <DEDUP_REMOVED lines=50> */
.L_x_6595:
        /* <DEDUP_REMOVED lines=21> */
[----:B------:R-:W-:Y:S01]  /*30c0*/  @P2 LOP3.LUT P1, RZ, R205, 0xff00, RZ, 0xc0, !PT ;  /* 0x0000ff00cdff2812 */ /* 0x000fe2000782c0ff */
        /* <DEDUP_REMOVED lines=22> */
.L_x_6591:
        /* <DEDUP_REMOVED lines=16> */
.L_x_6596:
        /* <DEDUP_REMOVED lines=47> */
.L_x_6598:
        /* <DEDUP_REMOVED lines=45> */
.L_x_6597:
        /* <DEDUP_REMOVED lines=30> */
.L_x_6601:
        /* <DEDUP_REMOVED lines=12> */
.L_x_6602:
        /* <DEDUP_REMOVED lines=12> */
.L_x_6603:
        /* <DEDUP_REMOVED lines=9> */
.L_x_6600:
        /* <DEDUP_REMOVED lines=12> */
.L_x_6604:
        /* <DEDUP_REMOVED lines=12> */
.L_x_6605:
        /* <DEDUP_REMOVED lines=12> */
.L_x_6606:
        /* <DEDUP_REMOVED lines=12> */
.L_x_6599:
[----:B01----:R-:W0:Y:S01]  /*3fe0*/  @P0 LDC.64 R148, c[0x0][0x478] ;  /* 0x00011e00ff940b82 */ /* 0x003e220000000a00 */
[----:B------:R-:W-:-:S05]  /*3ff0*/  @P0 IADD3 R151, PT, PT, R156, 0x100, RZ ;  /* 0x000001009c970810 */ /* 0x000fca0007ffe0ff */
[----:B0-----:R-:W-:-:S05]  /*4000*/  @P0 IMAD.WIDE.U32 R148, R151, 0x10, R148 ;  /* 0x0000001097940825 */ /* 0x001fca00078e0094 */
[----:B------:R0:W-:Y:S01]  /*4010*/  @P0 STG.E.128 desc[UR12][R148.64], R144 ;  /* 0x0000009094000986 */ /* 0x0001e2000c101d0c */
        /* <DEDUP_REMOVED lines=10> */
.L_x_6607:
        /* <DEDUP_REMOVED lines=47> */
.L_x_6609:
[----:B01----:R-:W0:Y:S01]  /*43b0*/  @P2 LDC.64 R148, c[0x0][0x408] ;  /* 0x00010200ff942b82 */ /* 0x003e220000000a00 */
[-CC-:B------:R-:W-:Y:S01]  /*43c0*/  @P3 FFMA.FTZ R155, R17, R157.reuse, R158.reuse ;  /* 0x0000009d119b3223 */ /* 0x180fe2000001009e */
[-CC-:B-----5:R-:W-:Y:S01]  /*43d0*/  @P3 FFMA.FTZ R202, R18, R157.reuse, R158.reuse ;  /* 0x0000009d12ca3223 */ /* 0x1a0fe2000001009e */
[----:B------:R-:W-:Y:S01]  /*43e0*/  @P3 FFMA.FTZ R161, R19, R157, R158 ;  /* 0x0000009d13a13223 */ /* 0x000fe2000001009e */
[----:B------:R-:W-:Y:S01]  /*43f0*/  MOV R154, R48 ;  /* 0x00000030009a7202 */ /* 0x000fe20000000f00 */
        /* <DEDUP_REMOVED lines=40> */
.L_x_6608:
        /* <DEDUP_REMOVED lines=30> */
.L_x_6612:
        /* <DEDUP_REMOVED lines=12> */
.L_x_6613:
        /* <DEDUP_REMOVED lines=12> */
.L_x_6614:
        /* <DEDUP_REMOVED lines=9> */
.L_x_6611:
        /* <DEDUP_REMOVED lines=12> */
.L_x_6615:
        /* <DEDUP_REMOVED lines=12> */
.L_x_6616:
        /* <DEDUP_REMOVED lines=12> */
.L_x_6617:
        /* <DEDUP_REMOVED lines=12> */
.L_x_6610:
        /* <DEDUP_REMOVED lines=14> */
.L_x_6618:
        /* <DEDUP_REMOVED lines=47> */
.L_x_6620:
        /* <DEDUP_REMOVED lines=45> */
.L_x_6619:
        /* <DEDUP_REMOVED lines=30> */
.L_x_6623:
        /* <DEDUP_REMOVED lines=12> */
.L_x_6624:
        /* <DEDUP_REMOVED lines=12> */
.L_x_6625:
        /* <DEDUP_REMOVED lines=10> */
.L_x_6622:
        /* <DEDUP_REMOVED lines=12> */
.L_x_6626:
        /* <DEDUP_REMOVED lines=12> */
.L_x_6627:
        /* <DEDUP_REMOVED lines=12> */
.L_x_6628:
        /* <DEDUP_REMOVED lines=12> */
.L_x_6621:
        /* <DEDUP_REMOVED lines=14> */
.L_x_6629:
        /* <DEDUP_REMOVED lines=47> */
.L_x_6631:
        /* <DEDUP_REMOVED lines=45> */
.L_x_6630:
        /* <DEDUP_REMOVED lines=30> */
.L_x_6634:
        /* <DEDUP_REMOVED lines=12> */
.L_x_6635:
        /* <DEDUP_REMOVED lines=12> */
.L_x_6636:
        /* <DEDUP_REMOVED lines=9> */
.L_x_6633:
        /* <DEDUP_REMOVED lines=12> */
.L_x_6637:
        /* <DEDUP_REMOVED lines=12> */
.L_x_6638:
        /* <DEDUP_REMOVED lines=12> */
.L_x_6639:
        /* <DEDUP_REMOVED lines=12> */
.L_x_6632:
        /* <DEDUP_REMOVED lines=14> */
.L_x_6640:
        /* <DEDUP_REMOVED lines=47> */
.L_x_6642:
        /* <DEDUP_REMOVED lines=45> */
.L_x_6641:
        /* <DEDUP_REMOVED lines=30> */
.L_x_6645:
        /* <DEDUP_REMOVED lines=12> */
.L_x_6646:
        /* <DEDUP_REMOVED lines=12> */
.L_x_6647:
        /* <DEDUP_REMOVED lines=10> */
.L_x_6644:
        /* <DEDUP_REMOVED lines=12> */
.L_x_6648:
        /* <DEDUP_REMOVED lines=12> */
.L_x_6649:
        /* <DEDUP_REMOVED lines=12> */
.L_x_6650:
        /* <DEDUP_REMOVED lines=12> */
.L_x_6643:
        /* <DEDUP_REMOVED lines=14> */
.L_x_6651:
        /* <DEDUP_REMOVED lines=47> */
.L_x_6653:
        /* <DEDUP_REMOVED lines=45> */
.L_x_6652:
        /* <DEDUP_REMOVED lines=26> */
.L_x_6656:
        /* <DEDUP_REMOVED lines=12> */
.L_x_6657:
        /* <DEDUP_REMOVED lines=12> */
.L_x_6658:
        /* <DEDUP_REMOVED lines=12> */
.L_x_6655:
        /* <DEDUP_REMOVED lines=23> */
.L_x_6659:
        /* <DEDUP_REMOVED lines=12> */
.L_x_6660:
        /* <DEDUP_REMOVED lines=12> */
.L_x_6661:
[----:B------:R-:W-:-:S07]  /*83b0*/  @P2 PRMT R196, R150, 0x7610, R196 ;  /* 0x0000761096c42816 */ /* 0x000fce00000000c4 */
.L_x_6654:
[----:B-----5:R-:W0:Y:S01]  /*83c0*/  @P0 LDC.64 R4, c[0x0][0x478] ;  /* 0x00011e00ff040b82 */ /* 0x020e220000000a00 */
        /* <DEDUP_REMOVED lines=13> */
.L_x_6662:
[----:B01----:R-:W0:Y:S01]  /*84a0*/  LDC.64 R4, c[0x0][0x380] ;  /* 0x0000e000ff047b82 */ /* 0x003e220000000a00 */
[----:B------:R-:W-:Y:S01]  /*84b0*/  UPLOP3.LUT UP1, UPT, UPT, UPT, UP1, 0x40, 0x4 ;  /* 0x000000000004789c */ /* 0x000fe20003f2e810 */
[----:B0-----:R-:W-:-:S04]  /*84c0*/  IADD3 R198, PT, PT, R198, R4, RZ ;  /* 0x00000004c6c67210 */ /* 0x001fc80007ffe0ff */
[----:B------:R-:W-:-:S13]  /*84d0*/  ISETP.GE.AND P0, PT, R198, R5, PT ;  /* 0x00000005c600720c */ /* 0x000fda0003f06270 */
[----:B------:R-:W-:Y:S05]  /*84e0*/  @!P0 BRA `(.L_x_6663) ;  /* 0xffffff7c00988947 */ /* 0x000fea000383ffff */
.L_x_6579:
        /* <DEDUP_REMOVED lines=23> */
.L_x_6664:
        /* <DEDUP_REMOVED lines=10> */
.L_x_14379:


//--------------------- .text._ZN10layer_norm13ln_bwd_kernelINS_13Kernel_traitsIf13__nv_bfloat16fS2_fjLj7168ELj1ELj1ELj8ELj8ENS_18Kernel_traits_baseILj7168EfS2_fS2_fjLj256EEEEELb1ELb1ELb0ELb0EEEvNS_9BwdParamsE --------------------------
	.section	.text._ZN10layer_norm13ln_bwd_kernelINS_13Kernel_traitsIf13__nv_bfloat16fS2_fjLj7168ELj1ELj1ELj8ELj8ENS_18Kernel_traits_baseILj7168EfS2_fS2_fjLj256EEEEELb1ELb1ELb0ELb0EEEvNS_9BwdParamsE,"ax",@progbits
	.align	128
        .global         _ZN10layer_norm13ln_bwd_kernelINS_13Kernel_traitsIf13__nv_bfloat16fS2_fjLj7168ELj1ELj1ELj8ELj8ENS_18Kernel_traits_baseILj7168EfS2_fS2_fjLj256EEEEELb1ELb1ELb0ELb0EEEvNS_9BwdParamsE
        .type           _ZN10layer_norm13ln_bwd_kernelINS_13Kernel_traitsIf13__nv_bfloat16fS2_fjLj7168ELj1ELj1ELj8ELj8ENS_18Kernel_traits_baseILj7168EfS2_fS2_fjLj256EEEEELb1ELb1ELb0ELb0EEEvNS_9BwdParamsE,@function
        .size           _ZN10layer_norm13ln_bwd_kernelINS_13Kernel_traitsIf13__nv_bfloat16fS2_fjLj7168ELj1ELj1ELj8ELj8ENS_18Kernel_traits_baseILj7168EfS2_fS2_fjLj256EEEEELb1ELb1ELb0ELb0EEEvNS_9BwdParamsE,(.L_x_14380 - _ZN10layer_norm13ln_bwd_kernelINS_13Kernel_traitsIf13__nv_bfloat16fS2_fjLj7168ELj1ELj1ELj8ELj8ENS_18Kernel_traits_baseILj7168EfS2_fS2_fjLj256EEEEELb1ELb1ELb0ELb0EEEvNS_9BwdParamsE)
        .other          _ZN10layer_norm13ln_bwd_kernelINS_13Kernel_traitsIf13__nv_bfloat16fS2_fjLj7168ELj1ELj1ELj8ELj8ENS_18Kernel_traits_baseILj7168EfS2_fS2_fjLj256EEEEELb1ELb1ELb0ELb0EEEvNS_9BwdParamsE,@"STO_CUDA_ENTRY STV_DEFAULT"
_ZN10layer_norm13ln_bwd_kernelINS_13Kernel_traitsIf13__nv_bfloat16fS2_fjLj7168ELj1ELj1ELj8ELj8ENS_18Kernel_traits_baseILj7168EfS2_fS2_fjLj256EEEEELb1ELb1ELb0ELb0EEEvNS_9BwdParamsE:
.text._ZN10layer_norm13ln_bwd_kernelINS_13Kernel_traitsIf13__nv_bfloat16fS2_fjLj7168ELj1ELj1ELj8ELj8ENS_18Kernel_traits_baseILj7168EfS2_fS2_fjLj256EEEEELb1ELb1ELb0ELb0EEEvNS_9BwdParamsE:
[----:B------:R-:W0:Y:S02]  /*0000*/  LDC R1, c[0x0][0x37c] ;  /* 0x0000df00ff017b82 */ /* 0x000e240000000800 */
[----:B0-----:R-:W-:Y:S01]  /*0010*/  IADD3 R1, PT, PT, R1, -0x10, RZ ;  /* 0xfffffff001017810 */ /* 0x001fe20007ffe0ff */
[----:B------:R-:W0:Y:S01]  /*0020*/  S2R R252, SR_TID.X ;  /* 0x0000000000fc7919 */ /* 0x000e220000002100 */
[----:B------:R-:W1:Y:S03]  /*0030*/  LDCU UR6, c[0x0][0x388] ;  /* 0x00007100ff0677ac */ /* 0x000e660008000800 */
[----:B------:R2:W3:Y:S04]  /*0040*/  LDL.64 R36, [R1] ;  /* 0x0000000001247983 */ /* 0x0004e80000100a00 */
[----:B------:R2:W3:Y:S01]  /*0050*/  LDL.64 R38, [R1+0x8] ;  /* 0x0000080001267983 */ /* 0x0004e20000100a00 */
[----:B------:R-:W4:Y:S01]  /*0060*/  LDCU.64 UR12, c[0x0][0x358] ;  /* 0x00006b00ff0c77ac */ /* 0x000f220008000a00 */
        /* <DEDUP_REMOVED lines=19> */
[----:B------:R-:W2:Y:S08]  /*01a0*/  @P6 LDC.64 R4, c[0x0][0x3e8] ;  /* 0x0000fa00ff046b82 */ /* 0x000eb00000000a00 */
[----:B------:R-:W0:Y:S08]  /*01b0*/  @P0 LDC.64 R6, c[0x0][0x3d0] ;  /* 0x0000f400ff060b82 */ /* 0x000e300000000a00 */
[----:B------:R-:W0:Y:S01]  /*01c0*/  @P0 LDC.64 R8, c[0x0][0x3e8] ;  /* 0x0000fa00ff080b82 */ /* 0x000e220000000a00 */
[----:B-1----:R-:W-:-:S07]  /*01d0*/  @P6 IMAD.WIDE.U32 R2, R11, 0x10, R2 ;  /* 0x000000100b026825 */ /* 0x002fce00078e0002 */
[----:B------:R-:W1:Y:S01]  /*01e0*/  @P1 LDC.64 R16, c[0x0][0x3d0] ;  /* 0x0000f400ff101b82 */ /* 0x000e620000000a00 */
[C---:B--2---:R-:W-:Y:S01]  /*01f0*/  @P6 IMAD.WIDE.U32 R4, R11.reuse, 0x10, R4 ;  /* 0x000000100b046825 */ /* 0x044fe200078e0004 */
[----:B------:R-:W-:-:S04]  /*0200*/  @P6 LOP3.LUT R11, R11, 0x100, RZ, 0xfc, !PT ;  /* 0x000001000b0b6812 */ /* 0x000fc800078efcff */
[----:B----4-:R2:W5:Y:S02]  /*0210*/  @P6 LDG.E.128 R148, desc[UR12][R4.64] ;  /* 0x0000000c04946981 */ /* 0x010564000c1e1d00 */
[----:B------:R-:W4:Y:S01]  /*0220*/  @P1 LDC.64 R18, c[0x0][0x3e8] ;  /* 0x0000fa00ff121b82 */ /* 0x000f220000000a00 */
[----:B0-----:R-:W-:-:S05]  /*0230*/  @P0 IMAD.WIDE.U32 R12, R11, 0x10, R6 ;  /* 0x000000100b0c0825 */ /* 0x001fca00078e0006 */
[----:B------:R2:W5:Y:S02]  /*0240*/  @P0 LDG.E.128 R248, desc[UR12][R12.64] ;  /* 0x0000000c0cf80981 */ /* 0x000564000c1e1d00 */
[----:B------:R-:W0:Y:S01]  /*0250*/  @P2 LDC.64 R20, c[0x0][0x3d0] ;  /* 0x0000f400ff142b82 */ /* 0x000e220000000a00 */
[C---:B------:R-:W-:Y:S01]  /*0260*/  @P0 IMAD.WIDE.U32 R14, R11.reuse, 0x10, R8 ;  /* 0x000000100b0e0825 */ /* 0x040fe200078e0008 */
[----:B------:R-:W-:-:S04]  /*0270*/  @P0 IADD3 R11, PT, PT, R11, 0x100, RZ ;  /* 0x000001000b0b0810 */ /* 0x000fc80007ffe0ff */
[----:B------:R2:W5:Y:S02]  /*0280*/  @P0 LDG.E.128 R144, desc[UR12][R14.64] ;  /* 0x0000000c0e900981 */ /* 0x000564000c1e1d00 */
[----:B------:R-:W2:Y:S01]  /*0290*/  @P2 LDC.64 R22, c[0x0][0x3e8] ;  /* 0x0000fa00ff162b82 */ /* 0x000ea20000000a00 */
[----:B-1----:R-:W-:-:S05]  /*02a0*/  @P1 IMAD.WIDE.U32 R16, R11, 0x10, R16 ;  /* 0x000000100b101825 */ /* 0x002fca00078e0010 */
[----:B------:R1:W5:Y:S02]  /*02b0*/  @P1 LDG.E.128 R244, desc[UR12][R16.64] ;  /* 0x0000000c10f41981 */ /* 0x000364000c1e1d00 */
[----:B------:R-:W1:Y:S01]  /*02c0*/  @P3 LDC.64 R24, c[0x0][0x3d0] ;  /* 0x0000f400ff183b82 */ /* 0x000e620000000a00 */
[C---:B----4-:R-:W-:Y:S01]  /*02d0*/  @P1 IMAD.WIDE.U32 R18, R11.reuse, 0x10, R18 ;  /* 0x000000100b121825 */ /* 0x050fe200078e0012 */
[----:B------:R-:W-:-:S04]  /*02e0*/  @P1 IADD3 R11, PT, PT, R11, 0x100, RZ ;  /* 0x000001000b0b1810 */ /* 0x000fc80007ffe0ff */
[----:B------:R4:W5:Y:S02]  /*02f0*/  @P1 LDG.E.128 R140, desc[UR12][R18.64] ;  /* 0x0000000c128c1981 */ /* 0x000964000c1e1d00 */
[----:B------:R-:W4:Y:S01]  /*0300*/  @P3 LDC.64 R26, c[0x0][0x3e8] ;  /* 0x0000fa00ff1a3b82 */ /* 0x000f220000000a00 */
[----:B0-----:R-:W-:-:S05]  /*0310*/  @P2 IMAD.WIDE.U32 R20, R11, 0x10, R20 ;  /* 0x000000100b142825 */ /* 0x001fca00078e0014 */
[----:B------:R0:W5:Y:S02]  /*0320*/  @P2 LDG.E.128 R240, desc[UR12][R20.64] ;  /* 0x0000000c14f02981 */ /* 0x000164000c1e1d00 */
[----:B------:R-:W0:Y:S01]  /*0330*/  @P4 LDC.64 R6, c[0x0][0x3d0] ;  /* 0x0000f400ff064b82 */ /* 0x000e220000000a00 */
[C---:B--2---:R-:W-:Y:S01]  /*0340*/  @P2 IMAD.WIDE.U32 R22, R11.reuse, 0x10, R22 ;  /* 0x000000100b162825 */ /* 0x044fe200078e0016 */
        /* <DEDUP_REMOVED lines=11> */
[----:B------:R0:W5:Y:S01]  /*0400*/  @P4 LDG.E.128 R232, desc[UR12][R28.64] ;  /* 0x0000000c1ce84981 */ /* 0x000162000c1e1d00 */
[C---:B--2---:R-:W-:Y:S01]  /*0410*/  @P4 IMAD.WIDE.U32 R30, R11.reuse, 0x10, R8 ;  /* 0x000000100b1e4825 */ /* 0x044fe200078e0008 */
[----:B------:R-:W-:-:S04]  /*0420*/  @P4 IADD3 R11, PT, PT, R11, 0x100, RZ ;  /* 0x000001000b0b4810 */ /* 0x000fc80007ffe0ff */
[----:B------:R0:W5:Y:S01]  /*0430*/  @P4 LDG.E.128 R128, desc[UR12][R30.64] ;  /* 0x0000000c1e804981 */ /* 0x000162000c1e1d00 */
[----:B-1----:R-:W-:-:S05]  /*0440*/  @P5 IMAD.WIDE.U32 R6, R11, 0x10, R32 ;  /* 0x000000100b065825 */ /* 0x002fca00078e0020 */
[----:B------:R0:W5:Y:S01]  /*0450*/  @P5 LDG.E.128 R228, desc[UR12][R6.64] ;  /* 0x0000000c06e45981 */ /* 0x000162000c1e1d00 */
[----:B----4-:R-:W-:-:S05]  /*0460*/  @P5 IMAD.WIDE.U32 R8, R11, 0x10, R34 ;  /* 0x000000100b085825 */ /* 0x010fca00078e0022 */
[----:B------:R0:W5:Y:S04]  /*0470*/  @P5 LDG.E.128 R124, desc[UR12][R8.64] ;  /* 0x0000000c087c5981 */ /* 0x000168000c1e1d00 */
[----:B---3--:R-:W2:Y:S01]  /*0480*/  @P6 LDG.E.128 R36, desc[UR12][R2.64] ;  /* 0x0000000c02246981 */ /* 0x008ea2000c1e1d00 */
[----:B------:R-:W-:Y:S01]  /*0490*/  UISETP.GE.AND UP0, UPT, UR7, UR4, UPT ;  /* 0x000000040700728c */ /* 0x000fe2000bf06270 */
        /* <DEDUP_REMOVED lines=41> */
[----:B--2---:R0:W-:Y:S04]  /*0730*/  @P6 STL.64 [R1], R36 ;  /* 0x0000002401006387 */ /* 0x0041e80000100a00 */
[----:B------:R0:W-:Y:S01]  /*0740*/  @P6 STL.64 [R1+0x8], R38 ;  /* 0x0000082601006387 */ /* 0x0001e20000100a00 */
[----:B------:R-:W-:Y:S05]  /*0750*/  BRA.U UP0, `(.L_x_6665) ;  /* 0x0000009900f87547 */ /* 0x000fea000b800000 */
[----:B------:R-:W1:Y:S01]  /*0760*/  LDCU.64 UR4, c[0x0][0x3e0] ;  /* 0x00007c00ff0477ac */ /* 0x000e620008000a00 */
        /* <DEDUP_REMOVED lines=17> */
[----:B-1----:R-:W-:Y:S01]  /*0880*/  UISETP.NE.U32.AND UP0, UPT, UR4, URZ, UPT ;  /* 0x000000ff0400728c */ /* 0x002fe2000bf05070 */
        /* <DEDUP_REMOVED lines=26> */
[----:B------:R-:W1:Y:S01]  /*0a30*/  LDCU UR22, c[0x0][0x408] ;  /* 0x00008100ff1677ac */ /* 0x000e620008000800 */
[----:B------:R-:W-:Y:S01]  /*0a40*/  UISETP.NE.AND.EX UP0, UPT, UR5, URZ, UPT, UP0 ;  /* 0x000000ff0500728c */ /* 0x000fe2000bf05300 */
[----:B------:R-:W2:Y:S01]  /*0a50*/  LDCU UR6, c[0x0][0x388] ;  /* 0x00007100ff0677ac */ /* 0x000ea20008000800 */
[----:B------:R-:W3:Y:S01]  /*0a60*/  LDCU.U8 UR16, c[0x0][0x410] ;  /* 0x00008200ff1077ac */ /* 0x000ee20008000000 */
[----:B------:R-:W4:Y:S01]  /*0a70*/  LDCU UR17, c[0x0][0x400] ;  /* 0x00008000ff1177ac */ /* 0x000f220008000800 */
[----:B------:R-:W0:Y:S01]  /*0a80*/  LDCU.64 UR18, c[0x0][0x438] ;  /* 0x00008700ff1277ac */ /* 0x000e220008000a00 */
[----:B------:R-:W0:Y:S01]  /*0a90*/  LDCU.64 UR20, c[0x0][0x478] ;  /* 0x00008f00ff1477ac */ /* 0x000e220008000a00 */
[----:B------:R-:W0:Y:S01]  /*0aa0*/  LDCU.128 UR8, c[0x0][0x3c0] ;  /* 0x00007800ff0877ac */ /* 0x000e220008000c00 */
[----:B------:R-:W0:Y:S04]  /*0ab0*/  LDCU.64 UR24, c[0x0][0x380] ;  /* 0x00007000ff1877ac */ /* 0x000e280008000a00 */
.L_x_6736:
[----:B-1----:R-:W1:Y:S01]  /*0ac0*/  @UP0 LDCU.64 UR4, c[0x0][0x3e0] ;  /* 0x00007c00ff0407ac */ /* 0x002e620008000a00 */
[----:B------:R-:W-:Y:S01]  /*0ad0*/  PLOP3.LUT P0, PT, PT, PT, UP0, 0x80, 0x8 ;  /* 0x000000000008781c */ /* 0x000fe20003f0f008 */
[----:B0-----:R-:W-:-:S06]  /*0ae0*/  UIMAD.WIDE UR14, UR7, 0x4, UR10 ;  /* 0x00000004070e78a5 */ /* 0x001fcc000f8e020a */
[----:B------:R-:W-:Y:S02]  /*0af0*/  MOV R168, UR14 ;  /* 0x0000000e00a87c02 */ /* 0x000fe40008000f00 */
[----:B------:R-:W-:-:S05]  /*0b00*/  MOV R169, UR15 ;  /* 0x0000000f00a97c02 */ /* 0x000fca0008000f00 */
[----:B----4-:R0:W4:Y:S01]  /*0b10*/  LDG.E R9, desc[UR12][R168.64] ;  /* 0x0000000ca8097981 */ /* 0x010122000c1e1900 */
[----:B-1----:R-:W-:-:S06]  /*0b20*/  @UP0 UIMAD.WIDE UR4, UR7, 0x2, UR4 ;  /* 0x00000002070408a5 */ /* 0x002fcc000f8e0204 */
[----:B0-----:R-:W-:Y:S02]  /*0b30*/  MOV R168, UR4 ;  /* 0x0000000400a87c02 */ /* 0x001fe40008000f00 */
[----:B------:R-:W-:-:S05]  /*0b40*/  MOV R169, UR5 ;  /* 0x0000000500a97c02 */ /* 0x000fca0008000f00 */
[----:B--23--:R0:W4:Y:S01]  /*0b50*/  @P0 LDG.E.U16 R170, desc[UR12][R168.64] ;  /* 0x0000000ca8aa0981 */ /* 0x00c122000c1e1500 */
        /* <DEDUP_REMOVED lines=19> */
[----:B----4-:R-:W-:Y:S02]  /*0c90*/  R2UR UR23, R9 ;  /* 0x00000000091772ca */ /* 0x010fe400000e0000 */
[----:B------:R-:W-:Y:S02]  /*0ca0*/  MOV R9, UR5 ;  /* 0x0000000500097c02 */ /* 0x000fe40008000f00 */
[----:B------:R-:W-:Y:S02]  /*0cb0*/  @P0 R2UR UR15, R170 ;  /* 0x00000000aa0f02ca */ /* 0x000fe400000e0000 */
[----:B0-----:R-:W-:Y:S02]  /*0cc0*/  LEA.HI.SX32 R9, R9, R252, 0x1e ;  /* 0x000000fc09097211 */ /* 0x001fe400078ff2ff */
[----:B------:R-:W-:-:S02]  /*0cd0*/  ISETP.GE.U32.AND P0, PT, R10, 0x200, PT ;  /* 0x000002000a00780c */ /* 0x000fc40003f06070 */
[----:B------:R-:W-:-:S07]  /*0ce0*/  MOV R179, R9 ;  /* 0x0000000900b37202 */ /* 0x000fce0000000f00 */
[----:B------:R-:W-:Y:S01]  /*0cf0*/  @UP0 USHF.L.U32 UR14, UR15, 0x10, URZ ;  /* 0x000000100f0e0899 */ /* 0x000fe200080006ff */
[----:B------:R-:W-:Y:S01]  /*0d00*/  FSEL R174, R174, RZ, !P5 ;  /* 0x000000ffaeae7208 */ /* 0x000fe20006800000 */
[----:B-----5:R-:W-:Y:S10]  /*0d10*/  @!P4 BRA `(.L_x_6667) ;  /* 0x0000000000dcc947 */ /* 0x020ff40003800000 */
[----:B------:R-:W0:Y:S01]  /*0d20*/  LDC.64 R12, c[0x0][0x428] ;  /* 0x00010a00ff0c7b82 */ /* 0x000e220000000a00 */
[----:B------:R-:W2:Y:S04]  /*0d30*/  LDL R183, [R1] ;  /* 0x0000000001b77983 */ /* 0x000ea80000100800 */
[----:B------:R-:W3:Y:S03]  /*0d40*/  LDL R182, [R1+0x4] ;  /* 0x0000040001b67983 */ /* 0x000ee60000100800 */
[----:B------:R-:W1:Y:S01]  /*0d50*/  LDC.64 R168, c[0x0][0x3a8] ;  /* 0x0000ea00ffa87b82 */ /* 0x000e620000000a00 */
[----:B------:R-:W4:Y:S04]  /*0d60*/  LDL R181, [R1+0x8] ;  /* 0x0000080001b57983 */ /* 0x000f280000100800 */
[----:B------:R-:W4:Y:S01]  /*0d70*/  LDL R180, [R1+0xc] ;  /* 0x00000c0001b47983 */ /* 0x000f220000100800 */
[----:B------:R-:W-:-:S02]  /*0d80*/  ISETP.NE.U32.AND P4, PT, RZ, UR18, PT ;  /* 0x00000012ff007c0c */ /* 0x000fc4000bf85070 */
[----:B------:R-:W1:Y:S02]  /*0d90*/  LDC.64 R176, c[0x0][0x3b0] ;  /* 0x0000ec00ffb07b82 */ /* 0x000e640000000a00 */
[----:B------:R-:W-:Y:S01]  /*0da0*/  ISETP.NE.AND.EX P4, PT, RZ, UR19, PT, P4 ;  /* 0x00000013ff007c0c */ /* 0x000fe2000bf85340 */
[----:B0-----:R-:W-:-:S06]  /*0db0*/  IMAD.WIDE.U32 R12, R9, 0x8, R12 ;  /* 0x00000008090c7825 */ /* 0x001fcc00078e000c */
[----:B------:R-:W2:Y:S06]  /*0dc0*/  LDG.E.64 R12, desc[UR12][R12.64] ;  /* 0x0000000c0c0c7981 */ /* 0x000eac000c1e1b00 */
[----:B------:R-:W0:Y:S01]  /*0dd0*/  @P4 LDC.64 R172, c[0x0][0x438] ;  /* 0x00010e00ffac4b82 */ /* 0x000e220000000a00 */
[----:B-1----:R-:W-:-:S06]  /*0de0*/  IMAD.WIDE.U32 R168, R9, 0x10, R168 ;  /* 0x0000001009a87825 */ /* 0x002fcc00078e00a8 */
[----:B------:R-:W3:Y:S01]  /*0df0*/  LDG.E.128 R168, desc[UR12][R168.64] ;  /* 0x0000000ca8a87981 */ /* 0x000ee2000c1e1d00 */
[----:B0-----:R-:W-:-:S05]  /*0e00*/  @P4 IMAD.WIDE.U32 R172, R9, 0x10, R172 ;  /* 0x0000001009ac4825 */ /* 0x001fca00078e00ac */
[----:B------:R0:W5:Y:S02]  /*0e10*/  @P4 LDG.E.128 R36, desc[UR12][R172.64] ;  /* 0x0000000cac244981 */ /* 0x000164000c1e1d00 */
[----:B0-----:R-:W-:-:S05]  /*0e20*/  IMAD.WIDE.U32 R172, R9, 0x4, R176 ;  /* 0x0000000409ac7825 */ /* 0x001fca00078e00b0 */
[----:B------:R0:W5:Y:S01]  /*0e30*/  LDG.E R8, desc[UR12][R172.64] ;  /* 0x0000000cac087981 */ /* 0x000162000c1e1900 */
[----:B------:R-:W-:Y:S02]  /*0e40*/  IADD3 R179, PT, PT, R9, 0x100, RZ ;  /* 0x0000010009b37810 */ /* 0x000fe40007ffe0ff */
[----:B--2---:R-:W-:Y:S02]  /*0e50*/  MOV R11, R12 ;  /* 0x0000000c000b7202 */ /* 0x004fe40000000f00 */
[----:B------:R-:W-:Y:S02]  /*0e60*/  SHF.R.U64 R176, R12, 0x10, R13 ;  /* 0x000000100cb07819 */ /* 0x000fe4000000120d */
[----:B------:R-:W-:Y:S01]  /*0e70*/  MOV R14, R13 ;  /* 0x0000000d000e7202 */ /* 0x000fe20000000f00 */
[C---:B---3--:R-:W-:Y:S01]  /*0e80*/  FADD.FTZ R12, -R174.reuse, R169 ;  /* 0x000000a9ae0c7221 */ /* 0x048fe20000010100 */
        /* <DEDUP_REMOVED lines=8> */
[----:B------:R-:W-:Y:S01]  /*0f10*/  FMUL.FTZ R0, R0, UR23 ;  /* 0x0000001700007c20 */ /* 0x000fe20008410000 */
[-C--:B------:R-:W-:Y:S01]  /*0f20*/  FMUL.FTZ R14, R183, R169.reuse ;  /* 0x000000a9b70e7220 */ /* 0x080fe20000410000 */
[----:B------:R-:W-:Y:S01]  /*0f30*/  FMUL.FTZ R12, R170, UR23 ;  /* 0x00000017aa0c7c20 */ /* 0x000fe20008410000 */
[----:B------:R-:W-:Y:S01]  /*0f40*/  FADD.FTZ R93, R93, R168 ;  /* 0x000000a85d5d7221 */ /* 0x000fe20000010000 */
[-C--:B------:R-:W-:Y:S01]  /*0f50*/  FFMA.FTZ R121, R11, R168.reuse, R121 ;  /* 0x000000a80b797223 */ /* 0x080fe20000010079 */
[----:B------:R-:W-:Y:S01]  /*0f60*/  FMUL.FTZ R225, R182, R168 ;  /* 0x000000a8b6e17220 */ /* 0x000fe20000410000 */
[----:B------:R-:W-:Y:S01]  /*0f70*/  FADD.FTZ R168, RZ, R14 ;  /* 0x0000000effa87221 */ /* 0x000fe20000010000 */
[----:B------:R-:W-:Y:S01]  /*0f80*/  FFMA.FTZ R170, R0, R14, RZ ;  /* 0x0000000e00aa7223 */ /* 0x000fe200000100ff */
[----:B0-----:R-:W-:Y:S01]  /*0f90*/  SHF.L.U32 R172, R175, 0x10, RZ ;  /* 0x00000010afac7819 */ /* 0x001fe200000006ff */
[----:B------:R-:W-:Y:S01]  /*0fa0*/  FADD.FTZ R92, R92, R169 ;  /* 0x000000a95c5c7221 */ /* 0x000fe20000010000 */
[----:B------:R-:W-:Y:S01]  /*0fb0*/  FFMA.FTZ R120, R0, R169, R120 ;  /* 0x000000a900787223 */ /* 0x000fe20000010078 */
[----:B------:R-:W-:Y:S01]  /*0fc0*/  FADD.FTZ R94, R94, R171 ;  /* 0x000000ab5e5e7221 */ /* 0x000fe20000010000 */
[-C--:B------:R-:W-:Y:S01]  /*0fd0*/  FFMA.FTZ R122, R12, R171.reuse, R122 ;  /* 0x000000ab0c7a7223 */ /* 0x080fe2000001007a */
[----:B----4-:R-:W-:Y:S01]  /*0fe0*/  FMUL.FTZ R224, R181, R171 ;  /* 0x000000abb5e07220 */ /* 0x010fe20000410000 */
[----:B------:R-:W-:Y:S01]  /*0ff0*/  FADD.FTZ R169, R168, R225 ;  /* 0x000000e1a8a97221 */ /* 0x000fe20000010000 */
[----:B------:R-:W-:Y:S01]  /*1000*/  FFMA.FTZ R171, R11, R225, R170 ;  /* 0x000000e10bab7223 */ /* 0x000fe200000100aa */
[----:B------:R-:W-:Y:S01]  /*1010*/  FMUL.FTZ R13, R13, UR23 ;  /* 0x000000170d0d7c20 */ /* 0x000fe20008410000 */
[----:B------:R-:W-:Y:S01]  /*1020*/  FMUL.FTZ R223, R180, R172 ;  /* 0x000000acb4df7220 */ /* 0x000fe20000410000 */
[----:B------:R-:W-:Y:S01]  /*1030*/  FADD.FTZ R168, R169, R224 ;  /* 0x000000e0a9a87221 */ /* 0x000fe20000010000 */
[----:B------:R-:W-:Y:S01]  /*1040*/  FFMA.FTZ R178, R12, R224, R171 ;  /* 0x000000e00cb27223 */ /* 0x000fe200000100ab */
[----:B------:R-:W-:Y:S01]  /*1050*/  FADD.FTZ R95, R95, R172 ;  /* 0x000000ac5f5f7221 */ /* 0x000fe20000010000 */
[C---:B------:R-:W-:Y:S01]  /*1060*/  FFMA.FTZ R123, R13.reuse, R172, R123 ;  /* 0x000000ac0d7b7223 */ /* 0x040fe2000001007b */
[----:B------:R-:W-:Y:S01]  /*1070*/  FADD.FTZ R175, R168, R223 ;  /* 0x000000dfa8af7221 */ /* 0x000fe20000010000 */
[----:B------:R-:W-:-:S07]  /*1080*/  FFMA.FTZ R178, R13, R223, R178 ;  /* 0x000000df0db27223 */ /* 0x000fce00000100b2 */
.L_x_6667:
[----:B------:R-:W-:Y:S05]  /*1090*/  BSYNC.RECONVERGENT B0 ;  /* 0x0000000000007941 */ /* 0x000fea0003800200 */
.L_x_6666:
[----:B------:R-:W-:Y:S04]  /*10a0*/  BSSY.RECONVERGENT B0, `(.L_x_6668) ;  /* 0x0000035000007945 */ /* 0x000fe80003800200 */
        /* <DEDUP_REMOVED lines=15> */
[----:B------:R-:W-:Y:S02]  /*11a0*/  IADD3 R179, PT, PT, R179, 0x100, RZ ;  /* 0x00000100b3b37810 */ /* 0x000fe40007ffe0ff */
[----:B---3--:R-:W-:Y:S02]  /*11b0*/  MOV R18, R16 ;  /* 0x0000001000127202 */ /* 0x008fe40000000f00 */
[--C-:B------:R-:W-:Y:S02]  /*11c0*/  SHF.R.U64 R181, R16, 0x10, R17.reuse ;  /* 0x0000001010b57819 */ /* 0x100fe40000001211 */
[----:B------:R-:W-:Y:S02]  /*11d0*/  MOV R176, R17 ;  /* 0x0000001100b07202 */ /* 0x000fe40000000f00 */
[----:B------:R-:W-:Y:S01]  /*11e0*/  SHF.R.U32.HI R180, RZ, 0x10, R17 ;  /* 0x00000010ffb47819 */ /* 0x000fe20000011611 */
[----:B----4-:R-:W-:Y:S01]  /*11f0*/  FADD.FTZ R16, -R174, R169 ;  /* 0x000000a9ae107221 */ /* 0x010fe20000010100 */
[----:B------:R-:W-:Y:S01]  /*1200*/  SHF.L.U32 R169, R18, 0x10, RZ ;  /* 0x0000001012a97819 */ /* 0x000fe200000006ff */
[C---:B------:R-:W-:Y:S01]  /*1210*/  FADD.FTZ R15, -R174.reuse, R168 ;  /* 0x000000a8ae0f7221 */ /* 0x040fe20000010100 */
[----:B------:R-:W-:Y:S01]  /*1220*/  FADD.FTZ R17, -R174, R170 ;  /* 0x000000aaae117221 */ /* 0x000fe20000010100 */
[----:B------:R-:W-:Y:S01]  /*1230*/  SHF.L.U32 R170, R181, 0x10, RZ ;  /* 0x00000010b5aa7819 */ /* 0x000fe200000006ff */
[----:B------:R-:W-:Y:S01]  /*1240*/  FMUL.FTZ R16, R16, UR23 ;  /* 0x0000001710107c20 */ /* 0x000fe20008410000 */
[----:B------:R-:W-:Y:S01]  /*1250*/  FMUL.FTZ R15, R15, UR23 ;  /* 0x000000170f0f7c20 */ /* 0x000fe20008410000 */
[-C--:B-----5:R-:W-:Y:S01]  /*1260*/  FMUL.FTZ R222, R248, R169.reuse ;  /* 0x000000a9f8de7220 */ /* 0x0a0fe20000410000 */
[----:B------:R-:W-:Y:S01]  /*1270*/  FADD.FTZ R177, -R174, R171 ;  /* 0x000000abaeb17221 */ /* 0x000fe20000010100 */
        /* <DEDUP_REMOVED lines=22> */
[----:B0-----:R-:W-:-:S07]  /*13e0*/  FFMA.FTZ R178, R18, R219, R169 ;  /* 0x000000db12b27223 */ /* 0x001fce00000100a9 */
.L_x_6669:
[----:B------:R-:W-:Y:S05]  /*13f0*/  BSYNC.RECONVERGENT B0 ;  /* 0x0000000000007941 */ /* 0x000fea0003800200 */
.L_x_6668:
[----:B------:R-:W-:Y:S04]  /*1400*/  BSSY.RECONVERGENT B0, `(.L_x_6670) ;  /* 0x0000035000007945 */ /* 0x000fe80003800200 */
[----:B------:R-:W-:Y:S05]  /*1410*/  @!P1 BRA `(.L_x_6671) ;  /* 0x0000000000cc9947 */ /* 0x000fea0003800000 */
[----:B------:R-:W0:Y:S01]  /*1420*/  LDC.64 R170, c[0x0][0x428] ;  /* 0x00010a00ffaa7b82 */ /* 0x000e220000000a00 */
[----:B------:R-:W-:-:S04]  /*1430*/  ISETP.NE.U32.AND P4, PT, RZ, UR18, PT ;  /* 0x00000012ff007c0c */ /* 0x000fc8000bf85070 */
[----:B------:R-:W-:-:S03]  /*1440*/  ISETP.NE.AND.EX P4, PT, RZ, UR19, PT, P4 ;  /* 0x00000013ff007c0c */ /* 0x000fc6000bf85340 */
[----:B------:R-:W1:Y:S08]  /*1450*/  LDC.64 R168, c[0x0][0x3a8] ;  /* 0x0000ea00ffa87b82 */ /* 0x000e700000000a00 */
[----:B------:R-:W2:Y:S08]  /*1460*/  LDC.64 R180, c[0x0][0x3b0] ;  /* 0x0000ec00ffb47b82 */ /* 0x000eb00000000a00 */
[----:B------:R-:W3:Y:S01]  /*1470*/  @P4 LDC.64 R176, c[0x0][0x438] ;  /* 0x00010e00ffb04b82 */ /* 0x000ee20000000a00 */
[----:B0-----:R-:W-:-:S05]  /*1480*/  IMAD.WIDE.U32 R170, R179, 0x8, R170 ;  /* 0x00000008b3aa7825 */ /* 0x001fca00078e00aa */
[----:B------:R-:W4:Y:S01]  /*1490*/  LDG.E.64 R172, desc[UR12][R170.64] ;  /* 0x0000000caaac7981 */ /* 0x000f22000c1e1b00 */
[----:B-1----:R-:W-:-:S06]  /*14a0*/  IMAD.WIDE.U32 R168, R179, 0x10, R168 ;  /* 0x00000010b3a87825 */ /* 0x002fcc00078e00a8 */
[----:B------:R-:W4:Y:S01]  /*14b0*/  LDG.E.128 R168, desc[UR12][R168.64] ;  /* 0x0000000ca8a87981 */ /* 0x000f22000c1e1d00 */
[----:B---3--:R-:W-:-:S05]  /*14c0*/  @P4 IMAD.WIDE.U32 R176, R179, 0x10, R176 ;  /* 0x00000010b3b04825 */ /* 0x008fca00078e00b0 */
[----:B------:R2:W5:Y:S02]  /*14d0*/  @P4 LDG.E.128 R28, desc[UR12][R176.64] ;  /* 0x0000000cb01c4981 */ /* 0x000564000c1e1d00 */
[----:B--2---:R-:W-:-:S05]  /*14e0*/  IMAD.WIDE.U32 R176, R179, 0x4, R180 ;  /* 0x00000004b3b07825 */ /* 0x004fca00078e00b4 */
[----:B------:R0:W5:Y:S01]  /*14f0*/  LDG.E R6, desc[UR12][R176.64] ;  /* 0x0000000cb0067981 */ /* 0x000162000c1e1900 */
[----:B------:R-:W-:Y:S02]  /*1500*/  IADD3 R179, PT, PT, R179, 0x100, RZ ;  /* 0x00000100b3b37810 */ /* 0x000fe40007ffe0ff */
[----:B----4-:R-:W-:Y:S02]  /*1510*/  MOV R180, R172 ;  /* 0x000000ac00b47202 */ /* 0x010fe40000000f00 */
[----:B------:R-:W-:Y:S02]  /*1520*/  SHF.R.U64 R214, R172, 0x10, R173 ;  /* 0x00000010acd67819 */ /* 0x000fe400000012ad */
[----:B------:R-:W-:Y:S02]  /*1530*/  MOV R181, R173 ;  /* 0x000000ad00b57202 */ /* 0x000fe40000000f00 */
[----:B------:R-:W-:Y:S01]  /*1540*/  SHF.L.U32 R214, R214, 0x10, RZ ;  /* 0x00000010d6d67819 */ /* 0x000fe200000006ff */
[C---:B------:R-:W-:Y:S01]  /*1550*/  FADD.FTZ R188, -R174.reuse, R169 ;  /* 0x000000a9aebc7221 */ /* 0x040fe20000010100 */
[----:B------:R-:W-:Y:S01]  /*1560*/  FADD.FTZ R168, -R174, R168 ;  /* 0x000000a8aea87221 */ /* 0x000fe20000010100 */
[----:B------:R-:W-:-:S02]  /*1570*/  SHF.L.U32 R169, R180, 0x10, RZ ;  /* 0x00000010b4a97819 */ /* 0x000fc400000006ff */
[----:B------:R-:W-:Y:S01]  /*1580*/  FMUL.FTZ R188, R188, UR23 ;  /* 0x00000017bcbc7c20 */ /* 0x000fe20008410000 */
[----:B------:R-:W-:Y:S02]  /*1590*/  FMUL.FTZ R187, R168, UR23 ;  /* 0x00000017a8bb7c20 */ /* 0x000fe40008410000 */
[-C--:B-----5:R-:W-:Y:S01]  /*15a0*/  FMUL.FTZ R218, R244, R169.reuse ;  /* 0x000000a9f4da7220 */ /* 0x0a0fe20000410000 */
[----:B------:R-:W-:Y:S01]  /*15b0*/  SHF.R.U32.HI R212, RZ, 0x10, R173 ;  /* 0x00000010ffd47819 */ /* 0x000fe200000116ad */
[C---:B------:R-:W-:Y:S01]  /*15c0*/  FADD.FTZ R170, -R174.reuse, R170 ;  /* 0x000000aaaeaa7221 */ /* 0x040fe20000010100 */
[----:B------:R-:W-:Y:S01]  /*15d0*/  FADD.FTZ R171, -R174, R171 ;  /* 0x000000abaeab7221 */ /* 0x000fe20000010100 */
        /* <DEDUP_REMOVED lines=23> */
.L_x_6671:
[----:B------:R-:W-:Y:S05]  /*1750*/  BSYNC.RECONVERGENT B0 ;  /* 0x0000000000007941 */ /* 0x000fea0003800200 */
.L_x_6670:
        /* <DEDUP_REMOVED lines=18> */
[----:B------:R-:W-:Y:S01]  /*1880*/  SHF.R.U64 R184, R168, 0x10, R169 ;  /* 0x00000010a8b87819 */ /* 0x000fe200000012a9 */
[C---:B----4-:R-:W-:Y:S01]  /*1890*/  FADD.FTZ R20, -R174.reuse, R20 ;  /* 0x00000014ae147221 */ /* 0x050fe20000010100 */
[C---:B------:R-:W-:Y:S01]  /*18a0*/  FADD.FTZ R168, -R174.reuse, R23 ;  /* 0x00000017aea87221 */ /* 0x040fe20000010100 */
[----:B------:R-:W-:Y:S01]  /*18b0*/  SHF.L.U32 R23, R19, 0x10, RZ ;  /* 0x0000001013177819 */ /* 0x000fe200000006ff */
[----:B------:R-:W-:Y:S01]  /*18c0*/  FADD.FTZ R21, -R174, R21 ;  /* 0x00000015ae157221 */ /* 0x000fe20000010100 */
[----:B------:R-:W-:Y:S01]  /*18d0*/  FMUL.FTZ R19, R20, UR23 ;  /* 0x0000001714137c20 */ /* 0x000fe20008410000 */
[----:B------:R-:W-:Y:S01]  /*18e0*/  MOV R172, R169 ;  /* 0x000000a900ac7202 */ /* 0x000fe20000000f00 */
[----:B------:R-:W-:Y:S01]  /*18f0*/  FADD.FTZ R22, -R174, R22 ;  /* 0x00000016ae167221 */ /* 0x000fe20000010100 */
[----:B------:R-:W-:Y:S01]  /*1900*/  SHF.L.U32 R184, R184, 0x10, RZ ;  /* 0x00000010b8b87819 */ /* 0x000fe200000006ff */
[----:B------:R-:W-:Y:S01]  /*1910*/  FMUL.FTZ R20, R21, UR23 ;  /* 0x0000001715147c20 */ /* 0x000fe20008410000 */
[----:B------:R-:W-:Y:S01]  /*1920*/  FADD.FTZ R80, R80, R23 ;  /* 0x0000001750507221 */ /* 0x000fe20000010000 */
[-C--:B------:R-:W-:Y:S01]  /*1930*/  FFMA.FTZ R108, R19, R23.reuse, R108 ;  /* 0x00000017136c7223 */ /* 0x080fe2000001006c */
[----:B-----5:R-:W-:Y:S01]  /*1940*/  FMUL.FTZ R23, R240, R23 ;  /* 0x00000017f0177220 */ /* 0x020fe20000410000 */
[----:B------:R-:W-:Y:S01]  /*1950*/  SHF.R.U32.HI R186, RZ, 0x10, R169 ;  /* 0x00000010ffba7819 */ /* 0x000fe200000116a9 */
[----:B------:R-:W-:Y:S01]  /*1960*/  FMUL.FTZ R21, R22, UR23 ;  /* 0x0000001716157c20 */ /* 0x000fe20008410000 */
[----:B------:R-:W-:Y:S01]  /*1970*/  SHF.L.U32 R185, R172, 0x10, RZ ;  /* 0x00000010acb97819 */ /* 0x000fe200000006ff */
        /* <DEDUP_REMOVED lines=15> */
[----:B------:R-:W-:Y:S01]  /*1a70*/  FADD.FTZ R175, R168, R185 ;  /* 0x000000b9a8af7221 */ /* 0x000fe20000010000 */
[----:B------:R-:W-:-:S03]  /*1a80*/  FFMA.FTZ R169, R21, R185, R170 ;  /* 0x000000b915a97223 */ /* 0x000fc600000100aa */
[----:B------:R-:W-:Y:S01]  /*1a90*/  FADD.FTZ R175, R175, R186 ;  /* 0x000000baafaf7221 */ /* 0x000fe20000010000 */
[----:B------:R-:W-:-:S07]  /*1aa0*/  FFMA.FTZ R178, R22, R186, R169 ;  /* 0x000000ba16b27223 */ /* 0x000fce00000100a9 */
.L_x_6673:
[----:B------:R-:W-:Y:S05]  /*1ab0*/  BSYNC.RECONVERGENT B0 ;  /* 0x0000000000007941 */ /* 0x000fea0003800200 */
.L_x_6672:
        /* <DEDUP_REMOVED lines=18> */
[----:B------:R-:W-:Y:S02]  /*1be0*/  SHF.R.U64 R196, R172, 0x10, R173 ;  /* 0x00000010acc47819 */ /* 0x000fe400000012ad */
[----:B------:R-:W-:Y:S01]  /*1bf0*/  SHF.L.U32 R195, R180, 0x10, RZ ;  /* 0x00000010b4c37819 */ /* 0x000fe200000006ff */
[C---:B----4-:R-:W-:Y:S01]  /*1c00*/  FADD.FTZ R168, -R174.reuse, R168 ;  /* 0x000000a8aea87221 */ /* 0x050fe20000010100 */
[----:B------:R-:W-:-:S03]  /*1c10*/  FADD.FTZ R169, -R174, R169 ;  /* 0x000000a9aea97221 */ /* 0x000fc60000010100 */
        /* <DEDUP_REMOVED lines=8> */
[C---:B------:R-:W-:Y:S01]  /*1ca0*/  FADD.FTZ R170, -R174.reuse, R170 ;  /* 0x000000aaaeaa7221 */ /* 0x040fe20000010100 */
[----:B------:R-:W-:Y:S01]  /*1cb0*/  FADD.FTZ R171, -R174, R171 ;  /* 0x000000abaeab7221 */ /* 0x000fe20000010100 */
        /* <DEDUP_REMOVED lines=21> */
.L_x_6675:
[----:B------:R-:W-:Y:S05]  /*1e10*/  BSYNC.RECONVERGENT B0 ;  /* 0x0000000000007941 */ /* 0x000fea0003800200 */
.L_x_6674:
        /* <DEDUP_REMOVED lines=10> */
[----:B0-----:R-:W-:-:S05]  /*1ec0*/  IMAD.WIDE.U32 R170, R179, 0x8, R170 ;  /* 0x00000008b3aa7825 */ /* 0x001fca00078e00aa */
[----:B------:R-:W3:Y:S01]  /*1ed0*/  LDG.E.64 R172, desc[UR12][R170.64] ;  /* 0x0000000caaac7981 */ /* 0x000ee2000c1e1b00 */
[----:B--2---:R-:W0:Y:S02]  /*1ee0*/  LDC.64 R168, c[0x0][0x3a8] ;  /* 0x0000ea00ffa87b82 */ /* 0x004e240000000a00 */
[----:B0-----:R-:W-:-:S06]  /*1ef0*/  IMAD.WIDE.U32 R168, R179, 0x10, R168 ;  /* 0x00000010b3a87825 */ /* 0x001fcc00078e00a8 */
[----:B------:R-:W2:Y:S01]  /*1f00*/  LDG.E.128 R168, desc[UR12][R168.64] ;  /* 0x0000000ca8a87981 */ /* 0x000ea2000c1e1d00 */
[----:B-1----:R-:W-:-:S05]  /*1f10*/  IMAD.WIDE.U32 R176, R179, 0x4, R176 ;  /* 0x00000004b3b07825 */ /* 0x002fca00078e00b0 */
[----:B------:R0:W5:Y:S01]  /*1f20*/  LDG.E R3, desc[UR12][R176.64] ;  /* 0x0000000cb0037981 */ /* 0x000162000c1e1900 */
[----:B------:R-:W-:Y:S02]  /*1f30*/  IADD3 R179, PT, PT, R179, 0x100, RZ ;  /* 0x00000100b3b37810 */ /* 0x000fe40007ffe0ff */
[----:B---3--:R-:W-:Y:S02]  /*1f40*/  MOV R180, R172 ;  /* 0x000000ac00b47202 */ /* 0x008fe40000000f00 */
[----:B------:R-:W-:Y:S02]  /*1f50*/  SHF.R.U64 R172, R172, 0x10, R173 ;  /* 0x00000010acac7819 */ /* 0x000fe400000012ad */
[----:B------:R-:W-:Y:S02]  /*1f60*/  SHF.L.U32 R217, R180, 0x10, RZ ;  /* 0x00000010b4d97819 */ /* 0x000fe400000006ff */
[----:B------:R-:W-:-:S03]  /*1f70*/  MOV R181, R173 ;  /* 0x000000ad00b57202 */ /* 0x000fc60000000f00 */
[----:B------:R-:W-:Y:S01]  /*1f80*/  FADD.FTZ R72, R72, R217 ;  /* 0x000000d948487221 */ /* 0x000fe20000010000 */
[----:B------:R-:W-:Y:S02]  /*1f90*/  SHF.R.U32.HI R204, RZ, 0x10, R173 ;  /* 0x00000010ffcc7819 */ /* 0x000fe400000116ad */
[----:B------:R-:W-:Y:S02]  /*1fa0*/  SHF.L.U32 R181, R181, 0x10, RZ ;  /* 0x00000010b5b57819 */ /* 0x000fe400000006ff */
[----:B------:R-:W-:-:S03]  /*1fb0*/  SHF.L.U32 R204, R204, 0x10, RZ ;  /* 0x00000010cccc7819 */ /* 0x000fc600000006ff */
[----:B-----5:R-:W-:Y:S01]  /*1fc0*/  FMUL.FTZ R203, R234, R181 ;  /* 0x000000b5eacb7220 */ /* 0x020fe20000410000 */
[C---:B--2---:R-:W-:Y:S01]  /*1fd0*/  FADD.FTZ R199, -R174.reuse, R168 ;  /* 0x000000a8aec77221 */ /* 0x044fe20000010100 */
[----:B------:R-:W-:-:S03]  /*1fe0*/  FADD.FTZ R200, -R174, R169 ;  /* 0x000000a9aec87221 */ /* 0x000fc60000010100 */
[----:B------:R-:W-:Y:S01]  /*1ff0*/  FMUL.FTZ R199, R199, UR23 ;  /* 0x00000017c7c77c20 */ /* 0x000fe20008410000 */
[----:B------:R-:W-:Y:S01]  /*2000*/  SHF.L.U32 R168, R172, 0x10, RZ ;  /* 0x00000010aca87819 */ /* 0x000fe200000006ff */
[----:B------:R-:W-:Y:S02]  /*2010*/  FMUL.FTZ R200, R200, UR23 ;  /* 0x00000017c8c87c20 */ /* 0x000fe40008410000 */
[-C--:B------:R-:W-:Y:S01]  /*2020*/  FFMA.FTZ R100, R199, R217.reuse, R100 ;  /* 0x000000d9c7647223 */ /* 0x080fe20000010064 */
[----:B------:R-:W-:Y:S01]  /*2030*/  FMUL.FTZ R217, R232, R217 ;  /* 0x000000d9e8d97220 */ /* 0x000fe20000410000 */
[C---:B------:R-:W-:Y:S01]  /*2040*/  FADD.FTZ R170, -R174.reuse, R170 ;  /* 0x000000aaaeaa7221 */ /* 0x040fe20000010100 */
[----:B------:R-:W-:Y:S01]  /*2050*/  FADD.FTZ R171, -R174, R171 ;  /* 0x000000abaeab7221 */ /* 0x000fe20000010100 */
[----:B------:R-:W-:Y:S01]  /*2060*/  FADD.FTZ R73, R73, R168 ;  /* 0x000000a849497221 */ /* 0x000fe20000010000 */
[-C--:B------:R-:W-:Y:S01]  /*2070*/  FFMA.FTZ R101, R200, R168.reuse, R101 ;  /* 0x000000a8c8657223 */ /* 0x080fe20000010065 */
[----:B------:R-:W-:Y:S01]  /*2080*/  FMUL.FTZ R215, R233, R168 ;  /* 0x000000a8e9d77220 */ /* 0x000fe20000410000 */
[----:B------:R-:W-:Y:S01]  /*2090*/  FADD.FTZ R168, R175, R217 ;  /* 0x000000d9afa87221 */ /* 0x000fe20000010000 */
[----:B------:R-:W-:Y:S01]  /*20a0*/  FFMA.FTZ R169, R199, R217, R178 ;  /* 0x000000d9c7a97223 */ /* 0x000fe200000100b2 */
[----:B------:R-:W-:Y:S01]  /*20b0*/  FMUL.FTZ R201, R170, UR23 ;  /* 0x00000017aac97c20 */ /* 0x000fe20008410000 */
        /* <DEDUP_REMOVED lines=12> */
.L_x_6677:
[----:B------:R-:W-:Y:S05]  /*2180*/  BSYNC.RECONVERGENT B0 ;  /* 0x0000000000007941 */ /* 0x000fea0003800200 */
.L_x_6676:
        /* <DEDUP_REMOVED lines=18> */
[----:B---3--:R-:W-:Y:S02]  /*22b0*/  MOV R179, R172 ;  /* 0x000000ac00b37202 */ /* 0x008fe40000000f00 */
[----:B------:R-:W-:Y:S02]  /*22c0*/  SHF.R.U64 R181, R172, 0x10, R173 ;  /* 0x00000010acb57819 */ /* 0x000fe400000012ad */
[----:B------:R-:W-:Y:S02]  /*22d0*/  SHF.L.U32 R179, R179, 0x10, RZ ;  /* 0x00000010b3b37819 */ /* 0x000fe400000006ff */
[----:B------:R-:W-:-:S03]  /*22e0*/  MOV R180, R173 ;  /* 0x000000ad00b47202 */ /* 0x000fc60000000f00 */
[----:B-----5:R-:W-:Y:S01]  /*22f0*/  FMUL.FTZ R216, R228, R179 ;  /* 0x000000b3e4d87220 */ /* 0x020fe20000410000 */
[----:B------:R-:W-:Y:S01]  /*2300*/  SHF.R.U32.HI R172, RZ, 0x10, R173 ;  /* 0x00000010ffac7819 */ /* 0x000fe200000116ad */
[----:B------:R-:W-:Y:S01]  /*2310*/  FADD.FTZ R68, R68, R179 ;  /* 0x000000b344447221 */ /* 0x000fe20000010000 */
[C---:B--2---:R-:W-:Y:S01]  /*2320*/  FADD.FTZ R206, -R174.reuse, R169 ;  /* 0x000000a9aece7221 */ /* 0x044fe20000010100 */
[C---:B------:R-:W-:Y:S01]  /*2330*/  FADD.FTZ R205, -R174.reuse, R168 ;  /* 0x000000a8aecd7221 */ /* 0x040fe20000010100 */
[----:B------:R-:W-:Y:S01]  /*2340*/  FADD.FTZ R207, -R174, R170 ;  /* 0x000000aaaecf7221 */ /* 0x000fe20000010100 */
[----:B------:R-:W-:Y:S01]  /*2350*/  SHF.L.U32 R170, R181, 0x10, RZ ;  /* 0x00000010b5aa7819 */ /* 0x000fe200000006ff */
[----:B------:R-:W-:Y:S01]  /*2360*/  FMUL.FTZ R206, R206, UR23 ;  /* 0x00000017cece7c20 */ /* 0x000fe20008410000 */
[----:B------:R-:W-:Y:S01]  /*2370*/  FADD.FTZ R208, -R174, R171 ;  /* 0x000000abaed07221 */ /* 0x000fe20000010100 */
[----:B------:R-:W-:Y:S01]  /*2380*/  FMUL.FTZ R205, R205, UR23 ;  /* 0x00000017cdcd7c20 */ /* 0x000fe20008410000 */
[----:B------:R-:W-:Y:S01]  /*2390*/  SHF.L.U32 R171, R180, 0x10, RZ ;  /* 0x00000010b4ab7819 */ /* 0x000fe200000006ff */
        /* <DEDUP_REMOVED lines=18> */
[----:B------:R-:W-:-:S02]  /*24c0*/  FFMA.FTZ R96, R205, R179, R96 ;  /* 0x000000b3cd607223 */ /* 0x000fc40000010060 */
[----:B------:R-:W-:Y:S01]  /*24d0*/  FADD.FTZ R175, R168, R211 ;  /* 0x000000d3a8af7221 */ /* 0x000fe20000010000 */
[----:B0-----:R-:W-:-:S07]  /*24e0*/  FFMA.FTZ R178, R208, R211, R169 ;  /* 0x000000d3d0b27223 */ /* 0x001fce00000100a9 */
.L_x_6679:
[----:B------:R-:W-:Y:S05]  /*24f0*/  BSYNC.RECONVERGENT B0 ;  /* 0x0000000000007941 */ /* 0x000fea0003800200 */
.L_x_6678:
        /* <DEDUP_REMOVED lines=31> */
.L_x_6681:
[----:B------:R-:W-:Y:S05]  /*26f0*/  BSYNC.RECONVERGENT B0 ;  /* 0x0000000000007941 */ /* 0x000fea0003800200 */
.L_x_6680:
        /* <DEDUP_REMOVED lines=15> */
[----:B0-----:R-:W-:-:S04]  /*27f0*/  FADD.FTZ R173, RZ, R168 ;  /* 0x000000a8ffad7221 */ /* 0x001fc80000010000 */
[----:B------:R-:W-:Y:S01]  /*2800*/  FADD.FTZ R181, R170, R173 ;  /* 0x000000adaab57221 */ /* 0x000fe20000010000 */
[----:B------:R-:W-:Y:S02]  /*2810*/  FADD.FTZ R170, RZ, R169 ;  /* 0x000000a9ffaa7221 */ /* 0x000fe40000010000 */
[----:B------:R-:W0:Y:S01]  /*2820*/  LDS.128 R172, [UR5] ;  /* 0x00000005ffac7984 */ /* 0x000e220008000c00 */
[----:B------:R-:W-:Y:S02]  /*2830*/  UIADD3 UR5, UPT, UPT, UR4, 0x7070, URZ ;  /* 0x0000707004057890 */ /* 0x000fe4000fffe0ff */
[----:B------:R-:W-:Y:S01]  /*2840*/  @!UP2 UIADD3 UR5, UPT, UPT, UR4, 0x7030, URZ ;  /* 0x000070300405a890 */ /* 0x000fe2000fffe0ff */
        /* <DEDUP_REMOVED lines=31> */
[----:B-----5:R-:W-:Y:S01]  /*2a40*/  LOP3.LUT P6, RZ, R8, 0xff, RZ, 0xc0, !PT ;  /* 0x000000ff08ff7812 */ /* 0x020fe200078cc0ff */
[----:B------:R-:W-:Y:S02]  /*2a50*/  HFMA2 R177, -RZ, RZ, 0, 0 ;  /* 0x00000000ffb17431 */ /* 0x000fe400000001ff */
[----:B------:R-:W-:Y:S01]  /*2a60*/  FFMA.FTZ R175, R12, UR4, R168 ;  /* 0x000000040caf7c23 */ /* 0x000fe200080100a8 */
[----:B------:R-:W-:-:S03]  /*2a70*/  FADD.FTZ R173, R14, -R173 ;  /* 0x800000ad0ead7221 */ /* 0x000fc60000010000 */
[----:B------:R-:W-:Y:S01]  /*2a80*/  FADD.FTZ R175, R224, -R175 ;  /* 0x800000afe0af7221 */ /* 0x000fe20000010000 */
[----:B------:R-:W-:-:S03]  /*2a90*/  FMUL.FTZ R173, R173, UR23 ;  /* 0x00000017adad7c20 */ /* 0x000fc60008410000 */
[----:B------:R-:W-:Y:S01]  /*2aa0*/  FMUL.FTZ R175, R175, UR23 ;  /* 0x00000017afaf7c20 */ /* 0x000fe20008410000 */
[----:B------:R-:W-:Y:S01]  /*2ab0*/  FMUL.FTZ R173, R173, UR14 ;  /* 0x0000000eadad7c20 */ /* 0x000fe20008410000 */
[----:B------:R-:W-:Y:S02]  /*2ac0*/  @P6 SHF.L.U32 R170, R170, 0x10, RZ ;  /* 0x00000010aaaa6819 */ /* 0x000fe400000006ff */
[----:B------:R-:W-:Y:S01]  /*2ad0*/  FMUL.FTZ R175, R175, UR14 ;  /* 0x0000000eafaf7c20 */ /* 0x000fe20008410000 */
[----:B------:R-:W-:-:S03]  /*2ae0*/  FMUL.FTZ R173, R173, UR22 ;  /* 0x00000016adad7c20 */ /* 0x000fc60008410000 */
[----:B------:R-:W-:Y:S01]  /*2af0*/  FMUL.FTZ R175, R175, UR22 ;  /* 0x00000016afaf7c20 */ /* 0x000fe20008410000 */
[-C--:B------:R-:W-:Y:S01]  /*2b00*/  @P6 FMUL.FTZ R177, R170, R173.reuse ;  /* 0x000000adaab16220 */ /* 0x080fe20000410000 */
[----:B------:R-:W-:Y:S01]  /*2b10*/  FMUL.FTZ R173, R148, R173 ;  /* 0x000000ad94ad7220 */ /* 0x000fe20000410000 */
[----:B------:R-:W-:-:S04]  /*2b20*/  FFMA.FTZ R170, R11, UR4, R168 ;  /* 0x000000040baa7c23 */ /* 0x000fc800080100a8 */
[----:B------:R-:W-:Y:S01]  /*2b30*/  FSEL R173, R173, RZ, P6 ;  /* 0x000000ffadad7208 */ /* 0x000fe20003000000 */
[----:B------:R-:W-:Y:S01]  /*2b40*/  FADD.FTZ R170, R225, -R170 ;  /* 0x800000aae1aa7221 */ /* 0x000fe20000010000 */
[----:B------:R-:W-:Y:S02]  /*2b50*/  LOP3.LUT P6, RZ, R8, 0xff00, RZ, 0xc0, !PT ;  /* 0x0000ff0008ff7812 */ /* 0x000fe400078cc0ff */
[----:B------:R-:W-:Y:S01]  /*2b60*/  F2FP.BF16.F32.PACK_AB R173, RZ, R173 ;  /* 0x000000adffad723e */ /* 0x000fe200000010ff */
[----:B------:R-:W-:-:S04]  /*2b70*/  FMUL.FTZ R170, R170, UR23 ;  /* 0x00000017aaaa7c20 */ /* 0x000fc80008410000 */
[----:B------:R-:W-:-:S04]  /*2b80*/  FMUL.FTZ R170, R170, UR14 ;  /* 0x0000000eaaaa7c20 */ /* 0x000fc80008410000 */
[----:B------:R-:W-:Y:S01]  /*2b90*/  FMUL.FTZ R174, R170, UR22 ;  /* 0x00000016aaae7c20 */ /* 0x000fe20008410000 */
[----:B------:R-:W-:Y:S02]  /*2ba0*/  MOV R170, RZ ;  /* 0x000000ff00aa7202 */ /* 0x000fe40000000f00 */
[----:B------:R-:W-:-:S05]  /*2bb0*/  @P6 SHF.L.U32 R172, R172, 0x10, RZ ;  /* 0x00000010acac6819 */ /* 0x000fca00000006ff */
[-C--:B------:R-:W-:Y:S01]  /*2bc0*/  @P6 FMUL.FTZ R170, R172, R174.reuse ;  /* 0x000000aeacaa6220 */ /* 0x080fe20000410000 */
[----:B------:R-:W-:-:S03]  /*2bd0*/  FMUL.FTZ R174, R149, R174 ;  /* 0x000000ae95ae7220 */ /* 0x000fc60000410000 */
[----:B------:R-:W-:Y:S02]  /*2be0*/  FADD.FTZ R170, R65, R170 ;  /* 0x000000aa41aa7221 */ /* 0x000fe40000010000 */
[----:B------:R-:W-:Y:S02]  /*2bf0*/  FSEL R174, R174, RZ, P6 ;  /* 0x000000ffaeae7208 */ /* 0x000fe40003000000 */
[----:B------:R-:W-:Y:S02]  /*2c00*/  LOP3.LUT P6, RZ, R8, 0xff0000, RZ, 0xc0, !PT ;  /* 0x00ff000008ff7812 */ /* 0x000fe400078cc0ff */
[----:B------:R-:W-:-:S11]  /*2c10*/  F2FP.BF16.F32.PACK_AB R174, RZ, R174 ;  /* 0x000000aeffae723e */ /* 0x000fd600000010ff */
[----:B------:R-:W-:Y:S01]  /*2c20*/  @P6 SHF.L.U32 R172, R171, 0x10, RZ ;  /* 0x00000010abac6819 */ /* 0x000fe200000006ff */
[----:B------:R-:W-:-:S04]  /*2c30*/  HFMA2 R171, -RZ, RZ, 0, 0 ;  /* 0x00000000ffab7431 */ /* 0x000fc800000001ff */
[-C--:B------:R-:W-:Y:S01]  /*2c40*/  @P6 FMUL.FTZ R171, R172, R175.reuse ;  /* 0x000000afacab6220 */ /* 0x080fe20000410000 */
[----:B------:R-:W-:Y:S01]  /*2c50*/  FMUL.FTZ R175, R150, R175 ;  /* 0x000000af96af7220 */ /* 0x000fe20000410000 */
[----:B------:R-:W-:Y:S02]  /*2c60*/  FFMA.FTZ R172, R13, UR4, R168 ;  /* 0x000000040dac7c23 */ /* 0x000fe400080100a8 */
[----:B------:R-:W-:Y:S02]  /*2c70*/  FADD.FTZ R171, R66, R171 ;  /* 0x000000ab42ab7221 */ /* 0x000fe40000010000 */
[----:B------:R-:W-:Y:S01]  /*2c80*/  FSEL R175, R175, RZ, P6 ;  /* 0x000000ffafaf7208 */ /* 0x000fe20003000000 */
[----:B------:R-:W-:Y:S01]  /*2c90*/  FADD.FTZ R172, R223, -R172 ;  /* 0x800000acdfac7221 */ /* 0x000fe20000010000 */
[----:B------:R-:W-:-:S03]  /*2ca0*/  ISETP.GE.U32.AND P6, PT, R8, 0x1000000, PT ;  /* 0x010000000800780c */ /* 0x000fc60003fc6070 */
[----:B------:R-:W-:-:S04]  /*2cb0*/  FMUL.FTZ R172, R172, UR23 ;  /* 0x00000017acac7c20 */ /* 0x000fc80008410000 */
[----:B------:R-:W-:-:S04]  /*2cc0*/  FMUL.FTZ R172, R172, UR14 ;  /* 0x0000000eacac7c20 */ /* 0x000fc80008410000 */
[----:B------:R-:W-:Y:S01]  /*2cd0*/  FMUL.FTZ R176, R172, UR22 ;  /* 0x00000016acb07c20 */ /* 0x000fe20008410000 */
[----:B------:R-:W-:Y:S02]  /*2ce0*/  MOV R172, RZ ;  /* 0x000000ff00ac7202 */ /* 0x000fe40000000f00 */
[----:B------:R-:W-:-:S05]  /*2cf0*/  @P6 SHF.L.U32 R169, R169, 0x10, RZ ;  /* 0x00000010a9a96819 */ /* 0x000fca00000006ff */
[-C--:B------:R-:W-:Y:S01]  /*2d00*/  @P6 FMUL.FTZ R172, R169, R176.reuse ;  /* 0x000000b0a9ac6220 */ /* 0x080fe20000410000 */
[----:B------:R-:W-:Y:S01]  /*2d10*/  FMUL.FTZ R176, R151, R176 ;  /* 0x000000b097b07220 */ /* 0x000fe20000410000 */
[----:B------:R-:W-:Y:S01]  /*2d20*/  FADD.FTZ R169, R64, R177 ;  /* 0x000000b140a97221 */ /* 0x000fe20000010000 */
[----:B------:R-:W-:Y:S01]  /*2d30*/  F2FP.BF16.F32.PACK_AB R64, RZ, R175 ;  /* 0x000000afff40723e */ /* 0x000fe200000010ff */
[----:B------:R-:W-:Y:S01]  /*2d40*/  FADD.FTZ R172, R67, R172 ;  /* 0x000000ac43ac7221 */ /* 0x000fe20000010000 */
[----:B------:R-:W-:Y:S02]  /*2d50*/  PRMT R175, R174, 0x7610, R175 ;  /* 0x00007610aeaf7816 */ /* 0x000fe400000000af */
[----:B------:R-:W-:Y:S02]  /*2d60*/  FSEL R176, R176, RZ, P6 ;  /* 0x000000ffb0b07208 */ /* 0x000fe40003000000 */
[----:B------:R-:W-:Y:S02]  /*2d70*/  PRMT R174, R64, 0x7610, R174 ;  /* 0x0000761040ae7816 */ /* 0x000fe400000000ae */
[----:B------:R-:W-:-:S04]  /*2d80*/  F2FP.BF16.F32.PACK_AB R176, RZ, R176 ;  /* 0x000000b0ffb0723e */ /* 0x000fc800000010ff */
[----:B------:R-:W-:Y:S01]  /*2d90*/  PRMT R177, R176, 0x7610, R177 ;  /* 0x00007610b0b17816 */ /* 0x000fe200000000b1 */
[----:B------:R-:W-:Y:S06]  /*2da0*/  BRA `(.L_x_6687) ;  /* 0x0000000000dc7947 */ /* 0x000fec0003800000 */
.L_x_6686:
[--C-:B------:R-:W-:Y:S01]  /*2db0*/  FFMA.FTZ R165, R0, UR4, R168.reuse ;  /* 0x0000000400a57c23 */ /* 0x100fe200080100a8 */
[----:B-----5:R-:W-:Y:S01]  /*2dc0*/  LOP3.LUT P6, RZ, R8, 0xff, RZ, 0xc0, !PT ;  /* 0x000000ff08ff7812 */ /* 0x020fe200078cc0ff */
[----:B------:R-:W-:Y:S02]  /*2dd0*/  HFMA2 R177, -RZ, RZ, 0, 0 ;  /* 0x00000000ffb17431 */ /* 0x000fe400000001ff */
[--C-:B------:R-:W-:Y:S01]  /*2de0*/  FFMA.FTZ R166, R11, UR4, R168.reuse ;  /* 0x000000040ba67c23 */ /* 0x100fe200080100a8 */
[----:B------:R-:W-:Y:S01]  /*2df0*/  FADD.FTZ R165, R14, -R165 ;  /* 0x800000a50ea57221 */ /* 0x000fe20000010000 */
[----:B------:R-:W-:Y:S02]  /*2e00*/  FFMA.FTZ R167, R12, UR4, R168 ;  /* 0x000000040ca77c23 */ /* 0x000fe400080100a8 */
[----:B------:R-:W-:Y:S01]  /*2e10*/  FADD.FTZ R166, R225, -R166 ;  /* 0x800000a6e1a67221 */ /* 0x000fe20000010000 */
[----:B------:R-:W-:Y:S01]  /*2e20*/  FMUL.FTZ R164, R165, UR23 ;  /* 0x00000017a5a47c20 */ /* 0x000fe20008410000 */
[----:B------:R-:W-:-:S03]  /*2e30*/  FADD.FTZ R167, R224, -R167 ;  /* 0x800000a7e0a77221 */ /* 0x000fc60000010000 */
[----:B------:R-:W-:Y:S01]  /*2e40*/  FMUL.FTZ R165, R164, UR14 ;  /* 0x0000000ea4a57c20 */ /* 0x000fe20008410000 */
[----:B------:R-:W-:-:S03]  /*2e50*/  @P6 SHF.L.U32 R170, R170, 0x10, RZ ;  /* 0x00000010aaaa6819 */ /* 0x000fc600000006ff */
[----:B------:R-:W-:-:S04]  /*2e60*/  FMUL.FTZ R165, R165, UR22 ;  /* 0x00000016a5a57c20 */ /* 0x000fc80008410000 */
[-C--:B------:R-:W-:Y:S01]  /*2e70*/  FMUL.FTZ R173, R148, R165.reuse ;  /* 0x000000a594ad7220 */ /* 0x080fe20000410000 */
[----:B------:R-:W-:Y:S01]  /*2e80*/  @P6 FMUL.FTZ R177, R170, R165 ;  /* 0x000000a5aab16220 */ /* 0x000fe20000410000 */
[----:B------:R-:W-:Y:S01]  /*2e90*/  FMUL.FTZ R165, R166, UR23 ;  /* 0x00000017a6a57c20 */ /* 0x000fe20008410000 */
[----:B------:R-:W-:Y:S02]  /*2ea0*/  MOV R170, RZ ;  /* 0x000000ff00aa7202 */ /* 0x000fe40000000f00 */
[----:B------:R-:W-:Y:S01]  /*2eb0*/  FSEL R173, R173, RZ, P6 ;  /* 0x000000ffadad7208 */ /* 0x000fe20003000000 */
[----:B------:R-:W-:Y:S01]  /*2ec0*/  FMUL.FTZ R166, R165, UR14 ;  /* 0x0000000ea5a67c20 */ /* 0x000fe20008410000 */
[----:B------:R-:W-:Y:S02]  /*2ed0*/  LOP3.LUT P6, RZ, R8, 0xff00, RZ, 0xc0, !PT ;  /* 0x0000ff0008ff7812 */ /* 0x000fe400078cc0ff */
[----:B------:R-:W-:Y:S01]  /*2ee0*/  F2FP.BF16.F32.PACK_AB R173, RZ, R173 ;  /* 0x000000adffad723e */ /* 0x000fe200000010ff */
[----:B------:R-:W-:-:S04]  /*2ef0*/  FMUL.FTZ R166, R166, UR22 ;  /* 0x00000016a6a67c20 */ /* 0x000fc80008410000 */
[----:B------:R-:W-:-:S05]  /*2f00*/  FMUL.FTZ R174, R149, R166 ;  /* 0x000000a695ae7220 */ /* 0x000fca0000410000 */
[----:B------:R-:W-:Y:S02]  /*2f10*/  FSEL R174, R174, RZ, P6 ;  /* 0x000000ffaeae7208 */ /* 0x000fe40003000000 */
[----:B------:R-:W-:Y:S02]  /*2f20*/  @P6 SHF.L.U32 R172, R172, 0x10, RZ ;  /* 0x00000010acac6819 */ /* 0x000fe400000006ff */
[----:B------:R-:W-:-:S03]  /*2f30*/  F2FP.BF16.F32.PACK_AB R174, RZ, R174 ;  /* 0x000000aeffae723e */ /* 0x000fc600000010ff */
[----:B------:R-:W-:Y:S01]  /*2f40*/  @P6 FMUL.FTZ R170, R172, R166 ;  /* 0x000000a6acaa6220 */ /* 0x000fe20000410000 */
[----:B------:R-:W-:Y:S01]  /*2f50*/  LOP3.LUT P6, RZ, R8, 0xff0000, RZ, 0xc0, !PT ;  /* 0x00ff000008ff7812 */ /* 0x000fe200078cc0ff */
[----:B------:R-:W-:Y:S02]  /*2f60*/  FMUL.FTZ R166, R167, UR23 ;  /* 0x00000017a7a67c20 */ /* 0x000fe40008410000 */
[----:B------:R-:W-:Y:S02]  /*2f70*/  FADD.FTZ R170, R65, R170 ;  /* 0x000000aa41aa7221 */ /* 0x000fe40000010000 */
[----:B------:R-:W-:-:S04]  /*2f80*/  FMUL.FTZ R172, R166, UR14 ;  /* 0x0000000ea6ac7c20 */ /* 0x000fc80008410000 */
[----:B------:R-:W-:-:S04]  /*2f90*/  FMUL.FTZ R172, R172, UR22 ;  /* 0x00000016acac7c20 */ /* 0x000fc80008410000 */
[----:B------:R-:W-:Y:S01]  /*2fa0*/  @P6 SHF.L.U32 R167, R171, 0x10, RZ ;  /* 0x00000010aba76819 */ /* 0x000fe200000006ff */
[----:B------:R-:W-:Y:S02]  /*2fb0*/  HFMA2 R171, -RZ, RZ, 0, 0 ;  /* 0x00000000ffab7431 */ /* 0x000fe400000001ff */
[-C--:B------:R-:W-:Y:S02]  /*2fc0*/  FMUL.FTZ R175, R150, R172.reuse ;  /* 0x000000ac96af7220 */ /* 0x080fe40000410000 */
[----:B------:R-:W-:Y:S01]  /*2fd0*/  @P6 FMUL.FTZ R171, R167, R172 ;  /* 0x000000aca7ab6220 */ /* 0x000fe20000410000 */
[----:B------:R-:W-:Y:S02]  /*2fe0*/  FFMA.FTZ R172, R13, UR4, R168 ;  /* 0x000000040dac7c23 */ /* 0x000fe400080100a8 */
[----:B------:R-:W-:Y:S02]  /*2ff0*/  FSEL R175, R175, RZ, P6 ;  /* 0x000000ffafaf7208 */ /* 0x000fe40003000000 */
[----:B------:R-:W-:Y:S01]  /*3000*/  ISETP.GE.U32.AND P6, PT, R8, 0x1000000, PT ;  /* 0x010000000800780c */ /* 0x000fe20003fc6070 */
[----:B------:R-:W-:Y:S01]  /*3010*/  FADD.FTZ R172, R223, -R172 ;  /* 0x800000acdfac7221 */ /* 0x000fe20000010000 */
[----:B------:R-:W-:-:S03]  /*3020*/  FADD.FTZ R171, R66, R171 ;  /* 0x000000ab42ab7221 */ /* 0x000fc60000010000 */
[----:B------:R-:W-:-:S04]  /*3030*/  FMUL.FTZ R167, R172, UR23 ;  /* 0x00000017aca77c20 */ /* 0x000fc80008410000 */
[----:B------:R-:W-:-:S04]  /*3040*/  FMUL.FTZ R172, R167, UR14 ;  /* 0x0000000ea7ac7c20 */ /* 0x000fc80008410000 */
[----:B------:R-:W-:Y:S01]  /*3050*/  @P6 SHF.L.U32 R169, R169, 0x10, RZ ;  /* 0x00000010a9a96819 */ /* 0x000fe200000006ff */
[----:B------:R-:W-:Y:S01]  /*3060*/  FMUL.FTZ R176, R172, UR22 ;  /* 0x00000016acb07c20 */ /* 0x000fe20008410000 */
[----:B------:R-:W-:-:S03]  /*3070*/  MOV R172, RZ ;  /* 0x000000ff00ac7202 */ /* 0x000fc60000000f00 */
        /* <DEDUP_REMOVED lines=9> */
[----:B------:R-:W-:-:S07]  /*3110*/  PRMT R177, R176, 0x7610, R177 ;  /* 0x00007610b0b17816 */ /* 0x000fce00000000b1 */
.L_x_6687:
        /* <DEDUP_REMOVED lines=16> */
.L_x_6685:
[----:B------:R-:W-:Y:S05]  /*3220*/  BSYNC.RECONVERGENT B1 ;  /* 0x0000000000017941 */ /* 0x000fea0003800200 */
.L_x_6684:
        /* <DEDUP_REMOVED lines=11> */
[----:B------:R-:W-:Y:S01]  /*32e0*/  LOP3.LUT P6, RZ, R7, 0xff, RZ, 0xc0, !PT ;  /* 0x000000ff07ff7812 */ /* 0x000fe200078cc0ff */
        /* <DEDUP_REMOVED lines=10> */
[-C--:B-----5:R-:W-:Y:S01]  /*3390*/  FMUL.FTZ R173, R144, R165.reuse ;  /* 0x000000a590ad7220 */ /* 0x0a0fe20000410000 */
        /* <DEDUP_REMOVED lines=43> */
.L_x_6690:
[--C-:B------:R-:W-:Y:S01]  /*3650*/  FFMA.FTZ R173, R15, UR4, R168.reuse ;  /* 0x000000040fad7c23 */ /* 0x100fe200080100a8 */
[----:B------:R-:W-:Y:S01]  /*3660*/  LOP3.LUT P6, RZ, R7, 0xff, RZ, 0xc0, !PT ;  /* 0x000000ff07ff7812 */ /* 0x000fe200078cc0ff */
        /* <DEDUP_REMOVED lines=12> */
[----:B-----5:R-:W-:Y:S01]  /*3730*/  FMUL.FTZ R173, R144, R173 ;  /* 0x000000ad90ad7220 */ /* 0x020fe20000410000 */
        /* <DEDUP_REMOVED lines=40> */
.L_x_6691:
        /* <DEDUP_REMOVED lines=16> */
.L_x_6689:
[----:B------:R-:W-:Y:S05]  /*3ac0*/  BSYNC.RECONVERGENT B1 ;  /* 0x0000000000017941 */ /* 0x000fea0003800200 */
.L_x_6688:
        /* <DEDUP_REMOVED lines=11> */
[----:B------:R-:W-:Y:S01]  /*3b80*/  LOP3.LUT P6, RZ, R6, 0xff, RZ, 0xc0, !PT ;  /* 0x000000ff06ff7812 */ /* 0x000fe200078cc0ff */
[----:B------:R-:W-:Y:S02]  /*3b90*/  HFMA2 R177, -RZ, RZ, 0, 0 ;  /* 0x00000000ffb17431 */ /* 0x000fe400000001ff */
[----:B------:R-:W-:-:S04]  /*3ba0*/  FADD.FTZ R165, R218, -R165 ;  /* 0x800000a5daa57221 */ /* 0x000fc80000010000 */
[----:B------:R-:W-:-:S04]  /*3bb0*/  FMUL.FTZ R164, R165, UR23 ;  /* 0x00000017a5a47c20 */ /* 0x000fc80008410000 */
[----:B------:R-:W-:Y:S02]  /*3bc0*/  FMUL.FTZ R165, R164, UR14 ;  /* 0x0000000ea4a57c20 */ /* 0x000fe40008410000 */
[----:B------:R-:W-:Y:S02]  /*3bd0*/  @P6 SHF.L.U32 R170, R170, 0x10, RZ ;  /* 0x00000010aaaa6819 */ /* 0x000fe400000006ff */
[----:B------:R-:W-:-:S04]  /*3be0*/  FMUL.FTZ R165, R165, UR22 ;  /* 0x00000016a5a57c20 */ /* 0x000fc80008410000 */
[-C--:B-----5:R-:W-:Y:S01]  /*3bf0*/  FMUL.FTZ R173, R140, R165.reuse ;  /* 0x000000a58cad7220 */ /* 0x0a0fe20000410000 */
[----:B------:R-:W-:Y:S01]  /*3c00*/  @P6 FMUL.FTZ R177, R170, R165 ;  /* 0x000000a5aab16220 */ /* 0x000fe20000410000 */
[----:B------:R-:W-:Y:S01]  /*3c10*/  FFMA.FTZ R165, R188, UR4, R168 ;  /* 0x00000004bca57c23 */ /* 0x000fe200080100a8 */
[----:B------:R-:W-:Y:S02]  /*3c20*/  MOV R170, RZ ;  /* 0x000000ff00aa7202 */ /* 0x000fe40000000f00 */
[----:B------:R-:W-:Y:S01]  /*3c30*/  FSEL R173, R173, RZ, P6 ;  /* 0x000000ffadad7208 */ /* 0x000fe20003000000 */
[----:B------:R-:W-:Y:S01]  /*3c40*/  FADD.FTZ R165, R214, -R165 ;  /* 0x800000a5d6a57221 */ /* 0x000fe20000010000 */
[----:B------:R-:W-:Y:S02]  /*3c50*/  LOP3.LUT P6, RZ, R6, 0xff00, RZ, 0xc0, !PT ;  /* 0x0000ff0006ff7812 */ /* 0x000fe400078cc0ff */
[----:B------:R-:W-:Y:S01]  /*3c60*/  F2FP.BF16.F32.PACK_AB R173, RZ, R173 ;  /* 0x000000adffad723e */ /* 0x000fe200000010ff */
[----:B------:R-:W-:-:S04]  /*3c70*/  FMUL.FTZ R165, R165, UR23 ;  /* 0x00000017a5a57c20 */ /* 0x000fc80008410000 */
[----:B------:R-:W-:-:S04]  /*3c80*/  FMUL.FTZ R166, R165, UR14 ;  /* 0x0000000ea5a67c20 */ /* 0x000fc80008410000 */
        /* <DEDUP_REMOVED lines=8> */
[----:B------:R-:W-:Y:S01]  /*3d10*/  F2FP.BF16.F32.PACK_AB R174, RZ, R174 ;  /* 0x000000aeffae723e */ /* 0x000fe200000010ff */
[----:B------:R-:W-:Y:S02]  /*3d20*/  FADD.FTZ R170, R57, R170 ;  /* 0x000000aa39aa7221 */ /* 0x000fe40000010000 */
[----:B------:R-:W-:-:S04]  /*3d30*/  FMUL.FTZ R166, R166, UR23 ;  /* 0x00000017a6a67c20 */ /* 0x000fc80008410000 */
[----:B------:R-:W-:-:S04]  /*3d40*/  FMUL.FTZ R172, R166, UR14 ;  /* 0x0000000ea6ac7c20 */ /* 0x000fc80008410000 */
[----:B------:R-:W-:Y:S01]  /*3d50*/  @P6 SHF.L.U32 R167, R171, 0x10, RZ ;  /* 0x00000010aba76819 */ /* 0x000fe200000006ff */
[----:B------:R-:W-:Y:S01]  /*3d60*/  FMUL.FTZ R172, R172, UR22 ;  /* 0x00000016acac7c20 */ /* 0x000fe20008410000 */
[----:B------:R-:W-:-:S03]  /*3d70*/  HFMA2 R171, -RZ, RZ, 0, 0 ;  /* 0x00000000ffab7431 */ /* 0x000fc600000001ff */
[-C--:B------:R-:W-:Y:S01]  /*3d80*/  FMUL.FTZ R175, R142, R172.reuse ;  /* 0x000000ac8eaf7220 */ /* 0x080fe20000410000 */
[----:B------:R-:W-:Y:S01]  /*3d90*/  @P6 FMUL.FTZ R171, R167, R172 ;  /* 0x000000aca7ab6220 */ /* 0x000fe20000410000 */
[----:B------:R-:W-:-:S03]  /*3da0*/  FFMA.FTZ R167, R190, UR4, R168 ;  /* 0x00000004bea77c23 */ /* 0x000fc600080100a8 */
        /* <DEDUP_REMOVED lines=20> */
.L_x_6694:
        /* <DEDUP_REMOVED lines=8> */
[----:B------:R-:W-:-:S02]  /*3f70*/  FADD.FTZ R179, R212, -R179 ;  /* 0x800000b3d4b37221 */ /* 0x000fc40000010000 */
[----:B------:R-:W-:Y:S01]  /*3f80*/  FMUL.FTZ R175, R175, UR23 ;  /* 0x00000017afaf7c20 */ /* 0x000fe20008410000 */
[----:B------:R-:W-:Y:S01]  /*3f90*/  FMUL.FTZ R173, R173, UR14 ;  /* 0x0000000eadad7c20 */ /* 0x000fe20008410000 */
[----:B------:R-:W-:Y:S01]  /*3fa0*/  FMUL.FTZ R179, R179, UR23 ;  /* 0x00000017b3b37c20 */ /* 0x000fe20008410000 */
[----:B------:R-:W-:Y:S01]  /*3fb0*/  @P6 SHF.L.U32 R170, R170, 0x10, RZ ;  /* 0x00000010aaaa6819 */ /* 0x000fe200000006ff */
[----:B------:R-:W-:Y:S01]  /*3fc0*/  FMUL.FTZ R175, R175, UR14 ;  /* 0x0000000eafaf7c20 */ /* 0x000fe20008410000 */
[----:B------:R-:W-:Y:S01]  /*3fd0*/  FMUL.FTZ R173, R173, UR22 ;  /* 0x00000016adad7c20 */ /* 0x000fe20008410000 */
[----:B------:R-:W-:Y:S02]  /*3fe0*/  FMUL.FTZ R179, R179, UR14 ;  /* 0x0000000eb3b37c20 */ /* 0x000fe40008410000 */
[----:B------:R-:W-:Y:S01]  /*3ff0*/  FMUL.FTZ R175, R175, UR22 ;  /* 0x00000016afaf7c20 */ /* 0x000fe20008410000 */
[-C--:B------:R-:W-:Y:S01]  /*4000*/  @P6 FMUL.FTZ R177, R170, R173.reuse ;  /* 0x000000adaab16220 */ /* 0x080fe20000410000 */
[----:B-----5:R-:W-:Y:S01]  /*4010*/  FMUL.FTZ R173, R140, R173 ;  /* 0x000000ad8cad7220 */ /* 0x020fe20000410000 */
[----:B------:R-:W-:Y:S01]  /*4020*/  MOV R170, RZ ;  /* 0x000000ff00aa7202 */ /* 0x000fe20000000f00 */
[----:B------:R-:W-:Y:S01]  /*4030*/  FMUL.FTZ R174, R141, R175 ;  /* 0x000000af8dae7220 */ /* 0x000fe20000410000 */
[----:B------:R-:W-:-:S02]  /*4040*/  FMUL.FTZ R176, R179, UR22 ;  /* 0x00000016b3b07c20 */ /* 0x000fc40008410000 */
[----:B------:R-:W-:Y:S02]  /*4050*/  FSEL R173, R173, RZ, P6 ;  /* 0x000000ffadad7208 */ /* 0x000fe40003000000 */
[----:B------:R-:W-:Y:S02]  /*4060*/  LOP3.LUT P6, RZ, R6, 0xff00, RZ, 0xc0, !PT ;  /* 0x0000ff0006ff7812 */ /* 0x000fe400078cc0ff */
[----:B------:R-:W-:Y:S02]  /*4070*/  F2FP.BF16.F32.PACK_AB R173, RZ, R173 ;  /* 0x000000adffad723e */ /* 0x000fe400000010ff */
[----:B------:R-:W-:-:S04]  /*4080*/  FSEL R174, R174, RZ, P6 ;  /* 0x000000ffaeae7208 */ /* 0x000fc80003000000 */
[----:B------:R-:W-:-:S05]  /*4090*/  F2FP.BF16.F32.PACK_AB R174, RZ, R174 ;  /* 0x000000aeffae723e */ /* 0x000fca00000010ff */
        /* <DEDUP_REMOVED lines=8> */
[----:B------:R-:W-:Y:S01]  /*4120*/  @P6 SHF.L.U32 R172, R171, 0x10, RZ ;  /* 0x00000010abac6819 */ /* 0x000fe200000006ff */
[----:B------:R-:W-:Y:S02]  /*4130*/  HFMA2 R171, -RZ, RZ, 0, 0 ;  /* 0x00000000ffab7431 */ /* 0x000fe400000001ff */
[----:B------:R-:W-:-:S04]  /*4140*/  FMUL.FTZ R175, R175, UR22 ;  /* 0x00000016afaf7c20 */ /* 0x000fc80008410000 */
[-C--:B------:R-:W-:Y:S01]  /*4150*/  @P6 FMUL.FTZ R171, R172, R175.reuse ;  /* 0x000000afacab6220 */ /* 0x080fe20000410000 */
[----:B------:R-:W-:Y:S01]  /*4160*/  FMUL.FTZ R175, R142, R175 ;  /* 0x000000af8eaf7220 */ /* 0x000fe20000410000 */
[----:B------:R-:W-:Y:S02]  /*4170*/  MOV R172, RZ ;  /* 0x000000ff00ac7202 */ /* 0x000fe40000000f00 */
[----:B------:R-:W-:Y:S02]  /*4180*/  FADD.FTZ R171, R58, R171 ;  /* 0x000000ab3aab7221 */ /* 0x000fe40000010000 */
[----:B------:R-:W-:Y:S02]  /*4190*/  FSEL R175, R175, RZ, P6 ;  /* 0x000000ffafaf7208 */ /* 0x000fe40003000000 */
[----:B------:R-:W-:-:S13]  /*41a0*/  ISETP.GE.U32.AND P6, PT, R6, 0x1000000, PT ;  /* 0x010000000600780c */ /* 0x000fda0003fc6070 */
        /* <DEDUP_REMOVED lines=11> */
.L_x_6695:
        /* <DEDUP_REMOVED lines=16> */
.L_x_6693:
[----:B------:R-:W-:Y:S05]  /*4360*/  BSYNC.RECONVERGENT B1 ;  /* 0x0000000000017941 */ /* 0x000fea0003800200 */
.L_x_6692:
        /* <DEDUP_REMOVED lines=66> */
.L_x_6698:
[--C-:B------:R-:W-:Y:S01]  /*4790*/  FFMA.FTZ R174, R19, UR4, R168.reuse ;  /* 0x0000000413ae7c23 */ /* 0x100fe200080100a8 */
[----:B------:R-:W-:Y:S01]  /*47a0*/  LOP3.LUT P6, RZ, R5, 0xff, RZ, 0xc0, !PT ;  /* 0x000000ff05ff7812 */ /* 0x000fe200078cc0ff */
[----:B------:R-:W-:Y:S02]  /*47b0*/  HFMA2 R177, -RZ, RZ, 0, 0 ;  /* 0x00000000ffb17431 */ /* 0x000fe400000001ff */
[----:B------:R-:W-:Y:S01]  /*47c0*/  FFMA.FTZ R175, R20, UR4, R168 ;  /* 0x0000000414af7c23 */ /* 0x000fe200080100a8 */
        /* <DEDUP_REMOVED lines=51> */
.L_x_6699:
        /* <DEDUP_REMOVED lines=16> */
.L_x_6697:
[----:B------:R-:W-:Y:S05]  /*4c00*/  BSYNC.RECONVERGENT B1 ;  /* 0x0000000000017941 */ /* 0x000fea0003800200 */
.L_x_6696:
        /* <DEDUP_REMOVED lines=66> */
.L_x_6702:
        /* <DEDUP_REMOVED lines=55> */
.L_x_6703:
        /* <DEDUP_REMOVED lines=16> */
.L_x_6701:
[----:B------:R-:W-:Y:S05]  /*54a0*/  BSYNC.RECONVERGENT B1 ;  /* 0x0000000000017941 */ /* 0x000fea0003800200 */
.L_x_6700:
        /* <DEDUP_REMOVED lines=13> */
[----:B------:R-:W-:Y:S01]  /*5580*/  FFMA.FTZ R166, R200, UR4, R168 ;  /* 0x00000004c8a67c23 */ /* 0x000fe200080100a8 */
[----:B------:R-:W-:-:S03]  /*5590*/  FADD.FTZ R164, R217, -R164 ;  /* 0x800000a4d9a47221 */ /* 0x000fc60000010000 */
[----:B------:R-:W-:Y:S01]  /*55a0*/  FADD.FTZ R166, R215, -R166 ;  /* 0x800000a6d7a67221 */ /* 0x000fe20000010000 */
[----:B------:R-:W-:-:S04]  /*55b0*/  FMUL.FTZ R164, R164, UR23 ;  /* 0x00000017a4a47c20 */ /* 0x000fc80008410000 */
        /* <DEDUP_REMOVED lines=26> */
[-C--:B------:R-:W-:Y:S01]  /*5760*/  FMUL.FTZ R175, R130, R172.reuse ;  /* 0x000000ac82af7220 */ /* 0x080fe20000410000 */
[----:B------:R-:W-:Y:S01]  /*5770*/  @P6 FMUL.FTZ R171, R167, R172 ;  /* 0x000000aca7ab6220 */ /* 0x000fe20000410000 */
[----:B------:R-:W-:-:S03]  /*5780*/  FFMA.FTZ R167, R202, UR4, R168 ;  /* 0x00000004caa77c23 */ /* 0x000fc600080100a8 */
[----:B------:R-:W-:Y:S01]  /*5790*/  FSEL R175, R175, RZ, P6 ;  /* 0x000000ffafaf7208 */ /* 0x000fe20003000000 */
[----:B------:R-:W-:Y:S01]  /*57a0*/  FADD.FTZ R167, R204, -R167 ;  /* 0x800000a7cca77221 */ /* 0x000fe20000010000 */
[----:B------:R-:W-:Y:S01]  /*57b0*/  ISETP.GE.U32.AND P6, PT, R3, 0x1000000, PT ;  /* 0x010000000300780c */ /* 0x000fe20003fc6070 */
[----:B------:R-:W-:Y:S02]  /*57c0*/  FADD.FTZ R171, R46, R171 ;  /* 0x000000ab2eab7221 */ /* 0x000fe40000010000 */
        /* <DEDUP_REMOVED lines=16> */
.L_x_6706:
        /* <DEDUP_REMOVED lines=26> */
[----:B------:R-:W-:Y:S01]  /*5a70*/  FMUL.FTZ R174, R129, R174 ;  /* 0x000000ae81ae7220 */ /* 0x000fe20000410000 */
[----:B------:R-:W-:Y:S02]  /*5a80*/  FFMA.FTZ R172, R201, UR4, R168 ;  /* 0x00000004c9ac7c23 */ /* 0x000fe400080100a8 */
[----:B------:R-:W-:Y:S02]  /*5a90*/  FADD.FTZ R170, R45, R170 ;  /* 0x000000aa2daa7221 */ /* 0x000fe40000010000 */
[----:B------:R-:W-:Y:S01]  /*5aa0*/  FSEL R174, R174, RZ, P6 ;  /* 0x000000ffaeae7208 */ /* 0x000fe20003000000 */
[----:B------:R-:W-:Y:S01]  /*5ab0*/  FADD.FTZ R172, R203, -R172 ;  /* 0x800000accbac7221 */ /* 0x000fe20000010000 */
[----:B------:R-:W-:Y:S02]  /*5ac0*/  LOP3.LUT P6, RZ, R3, 0xff0000, RZ, 0xc0, !PT ;  /* 0x00ff000003ff7812 */ /* 0x000fe400078cc0ff */
[----:B------:R-:W-:Y:S01]  /*5ad0*/  F2FP.BF16.F32.PACK_AB R174, RZ, R174 ;  /* 0x000000aeffae723e */ /* 0x000fe200000010ff */
[----:B------:R-:W-:-:S04]  /*5ae0*/  FMUL.FTZ R172, R172, UR23 ;  /* 0x00000017acac7c20 */ /* 0x000fc80008410000 */
[----:B------:R-:W-:-:S04]  /*5af0*/  FMUL.FTZ R175, R172, UR14 ;  /* 0x0000000eacaf7c20 */ /* 0x000fc80008410000 */
[----:B------:R-:W-:Y:S02]  /*5b00*/  FMUL.FTZ R175, R175, UR22 ;  /* 0x00000016afaf7c20 */ /* 0x000fe40008410000 */
[----:B------:R-:W-:Y:S01]  /*5b10*/  @P6 SHF.L.U32 R172, R171, 0x10, RZ ;  /* 0x00000010abac6819 */ /* 0x000fe200000006ff */
[----:B------:R-:W-:-:S04]  /*5b20*/  HFMA2 R171, -RZ, RZ, 0, 0 ;  /* 0x00000000ffab7431 */ /* 0x000fc800000001ff */
        /* <DEDUP_REMOVED lines=17> */
.L_x_6707:
        /* <DEDUP_REMOVED lines=16> */
.L_x_6705:
[----:B------:R-:W-:Y:S05]  /*5d40*/  BSYNC.RECONVERGENT B1 ;  /* 0x0000000000017941 */ /* 0x000fea0003800200 */
.L_x_6704:
        /* <DEDUP_REMOVED lines=11> */
[----:B------:R-:W-:Y:S01]  /*5e00*/  ISETP.GE.U32.AND P6, PT, R2, 0x1000000, PT ;  /* 0x010000000200780c */ /* 0x000fe20003fc6070 */
[----:B------:R-:W-:Y:S02]  /*5e10*/  HFMA2 R176, -RZ, RZ, 0, 0 ;  /* 0x00000000ffb07431 */ /* 0x000fe400000001ff */
[----:B------:R-:W-:Y:S01]  /*5e20*/  FFMA.FTZ R165, R205, UR4, R168 ;  /* 0x00000004cda57c23 */ /* 0x000fe200080100a8 */
[----:B------:R-:W-:Y:S01]  /*5e30*/  FADD.FTZ R164, R211, -R164 ;  /* 0x800000a4d3a47221 */ /* 0x000fe20000010000 */
[----:B------:R-:W-:Y:S01]  /*5e40*/  FFMA.FTZ R166, R206, UR4, R168 ;  /* 0x00000004cea67c23 */ /* 0x000fe200080100a8 */
[----:B------:R-:W-:Y:S02]  /*5e50*/  HFMA2 R178, -RZ, RZ, 0, 0 ;  /* 0x00000000ffb27431 */ /* 0x000fe400000001ff */
[----:B------:R-:W-:Y:S01]  /*5e60*/  FADD.FTZ R165, R216, -R165 ;  /* 0x800000a5d8a57221 */ /* 0x000fe20000010000 */
[----:B------:R-:W-:Y:S01]  /*5e70*/  FMUL.FTZ R167, R164, UR23 ;  /* 0x00000017a4a77c20 */ /* 0x000fe20008410000 */
[----:B------:R-:W-:-:S03]  /*5e80*/  FADD.FTZ R166, R209, -R166 ;  /* 0x800000a6d1a67221 */ /* 0x000fc60000010000 */
[----:B------:R-:W-:Y:S01]  /*5e90*/  FMUL.FTZ R164, R167, UR14 ;  /* 0x0000000ea7a47c20 */ /* 0x000fe20008410000 */
[----:B------:R-:W-:-:S03]  /*5ea0*/  @P6 SHF.L.U32 R175, R175, 0x10, RZ ;  /* 0x00000010afaf6819 */ /* 0x000fc600000006ff */
[----:B------:R-:W-:-:S04]  /*5eb0*/  FMUL.FTZ R164, R164, UR22 ;  /* 0x00000016a4a47c20 */ /* 0x000fc80008410000 */
[----:B-----5:R-:W-:Y:S01]  /*5ec0*/  FMUL.FTZ R172, R127, R164 ;  /* 0x000000a47fac7220 */ /* 0x020fe20000410000 */
[----:B------:R-:W-:Y:S01]  /*5ed0*/  @P6 FMUL.FTZ R176, R164, R175 ;  /* 0x000000afa4b06220 */ /* 0x000fe20000410000 */
[----:B------:R-:W-:Y:S01]  /*5ee0*/  FMUL.FTZ R164, R165, UR23 ;  /* 0x00000017a5a47c20 */ /* 0x000fe20008410000 */
[----:B------:R-:W-:Y:S02]  /*5ef0*/  MOV R175, RZ ;  /* 0x000000ff00af7202 */ /* 0x000fe40000000f00 */
[----:B------:R-:W-:Y:S01]  /*5f00*/  FSEL R172, R172, RZ, P6 ;  /* 0x000000ffacac7208 */ /* 0x000fe20003000000 */
[----:B------:R-:W-:Y:S01]  /*5f10*/  FMUL.FTZ R165, R164, UR14 ;  /* 0x0000000ea4a57c20 */ /* 0x000fe20008410000 */
[----:B------:R-:W-:-:S03]  /*5f20*/  LOP3.LUT P6, RZ, R2, 0xff, RZ, 0xc0, !PT ;  /* 0x000000ff02ff7812 */ /* 0x000fc600078cc0ff */
[----:B------:R-:W-:-:S04]  /*5f30*/  FMUL.FTZ R165, R165, UR22 ;  /* 0x00000016a5a57c20 */ /* 0x000fc80008410000 */
[----:B------:R-:W-:-:S05]  /*5f40*/  FMUL.FTZ R173, R124, R165 ;  /* 0x000000a57cad7220 */ /* 0x000fca0000410000 */
[----:B------:R-:W-:Y:S02]  /*5f50*/  FSEL R173, R173, RZ, P6 ;  /* 0x000000ffadad7208 */ /* 0x000fe40003000000 */
[----:B------:R-:W-:Y:S02]  /*5f60*/  @P6 SHF.L.U32 R170, R170, 0x10, RZ ;  /* 0x00000010aaaa6819 */ /* 0x000fe400000006ff */
[----:B------:R-:W-:-:S03]  /*5f70*/  F2FP.BF16.F32.PACK_AB R173, RZ, R173 ;  /* 0x000000adffad723e */ /* 0x000fc600000010ff */
[----:B------:R-:W-:Y:S01]  /*5f80*/  @P6 FMUL.FTZ R175, R170, R165 ;  /* 0x000000a5aaaf6220 */ /* 0x000fe20000410000 */
[----:B------:R-:W-:Y:S01]  /*5f90*/  LOP3.LUT P6, RZ, R2, 0xff00, RZ, 0xc0, !PT ;  /* 0x0000ff0002ff7812 */ /* 0x000fe200078cc0ff */
[----:B------:R-:W-:Y:S01]  /*5fa0*/  FMUL.FTZ R165, R166, UR23 ;  /* 0x00000017a6a57c20 */ /* 0x000fe20008410000 */
[----:B------:R-:W-:-:S03]  /*5fb0*/  FADD.FTZ R170, R43, R176 ;  /* 0x000000b02baa7221 */ /* 0x000fc60000010000 */
[----:B------:R-:W-:-:S04]  /*5fc0*/  FMUL.FTZ R166, R165, UR14 ;  /* 0x0000000ea5a67c20 */ /* 0x000fc80008410000 */
[----:B------:R-:W-:-:S04]  /*5fd0*/  FMUL.FTZ R166, R166, UR22 ;  /* 0x00000016a6a67c20 */ /* 0x000fc80008410000 */
[----:B------:R-:W-:Y:S01]  /*5fe0*/  @P6 SHF.L.U32 R169, R169, 0x10, RZ ;  /* 0x00000010a9a96819 */ /* 0x000fe200000006ff */
[----:B------:R-:W-:-:S04]  /*5ff0*/  FMUL.FTZ R174, R125, R166 ;  /* 0x000000a67dae7220 */ /* 0x000fc80000410000 */
[----:B------:R-:W-:Y:S01]  /*6000*/  @P6 FMUL.FTZ R178, R169, R166 ;  /* 0x000000a6a9b26220 */ /* 0x000fe20000410000 */
[----:B------:R-:W-:Y:S01]  /*6010*/  FFMA.FTZ R169, R207, UR4, R168 ;  /* 0x00000004cfa97c23 */ /* 0x000fe200080100a8 */
[----:B------:R-:W-:Y:S02]  /*6020*/  FSEL R174, R174, RZ, P6 ;  /* 0x000000ffaeae7208 */ /* 0x000fe40003000000 */
[----:B------:R-:W-:Y:S01]  /*6030*/  LOP3.LUT P6, RZ, R2, 0xff0000, RZ, 0xc0, !PT ;  /* 0x00ff000002ff7812 */ /* 0x000fe200078cc0ff */
[----:B------:R-:W-:Y:S01]  /*6040*/  FADD.FTZ R169, R210, -R169 ;  /* 0x800000a9d2a97221 */ /* 0x000fe20000010000 */
[----:B------:R-:W-:-:S03]  /*6050*/  F2FP.BF16.F32.PACK_AB R174, RZ, R174 ;  /* 0x000000aeffae723e */ /* 0x000fc600000010ff */
[----:B------:R-:W-:Y:S01]  /*6060*/  FMUL.FTZ R166, R169, UR23 ;  /* 0x00000017a9a67c20 */ /* 0x000fe20008410000 */
[----:B------:R-:W-:-:S03]  /*6070*/  MOV R169, RZ ;  /* 0x000000ff00a97202 */ /* 0x000fc60000000f00 */
[----:B------:R-:W-:-:S04]  /*6080*/  FMUL.FTZ R168, R166, UR14 ;  /* 0x0000000ea6a87c20 */ /* 0x000fc80008410000 */
[----:B------:R-:W-:Y:S01]  /*6090*/  FMUL.FTZ R168, R168, UR22 ;  /* 0x00000016a8a87c20 */ /* 0x000fe20008410000 */
[----:B------:R-:W-:-:S03]  /*60a0*/  @P6 SHF.L.U32 R171, R171, 0x10, RZ ;  /* 0x00000010abab6819 */ /* 0x000fc600000006ff */
[-C--:B------:R-:W-:Y:S02]  /*60b0*/  FMUL.FTZ R177, R126, R168.reuse ;  /* 0x000000a87eb17220 */ /* 0x080fe40000410000 */
[----:B------:R-:W-:Y:S01]  /*60c0*/  @P6 FMUL.FTZ R169, R171, R168 ;  /* 0x000000a8aba96220 */ /* 0x000fe20000410000 */
[----:B------:R-:W-:Y:S01]  /*60d0*/  FADD.FTZ R171, R40, R175 ;  /* 0x000000af28ab7221 */ /* 0x000fe20000010000 */
[----:B------:R-:W-:Y:S01]  /*60e0*/  F2FP.BF16.F32.PACK_AB R175, RZ, R172 ;  /* 0x000000acffaf723e */ /* 0x000fe200000010ff */
[----:B------:R-:W-:Y:S01]  /*60f0*/  FADD.FTZ R168, R41, R178 ;  /* 0x000000b229a87221 */ /* 0x000fe20000010000 */
[----:B------:R-:W-:Y:S01]  /*6100*/  FSEL R177, R177, RZ, P6 ;  /* 0x000000ffb1b17208 */ /* 0x000fe20003000000 */
[----:B------:R-:W-:Y:S01]  /*6110*/  FADD.FTZ R169, R42, R169 ;  /* 0x000000a92aa97221 */ /* 0x000fe20000010000 */
[----:B------:R-:W-:Y:S02]  /*6120*/  PRMT R172, R174, 0x7610, R172 ;  /* 0x00007610aeac7816 */ /* 0x000fe400000000ac */
[----:B------:R-:W-:-:S04]  /*6130*/  F2FP.BF16.F32.PACK_AB R177, RZ, R177 ;  /* 0x000000b1ffb1723e */ /* 0x000fc800000010ff */
[----:B------:R-:W-:Y:S01]  /*6140*/  PRMT R174, R177, 0x7610, R174 ;  /* 0x00007610b1ae7816 */ /* 0x000fe200000000ae */
[----:B------:R-:W-:Y:S06]  /*6150*/  BRA `(.L_x_6710) ;  /* 0x0000000000d47947 */ /* 0x000fec0003800000 */
.L_x_6709:
[----:B------:R-:W-:Y:S01]  /*6160*/  FFMA.FTZ R173, R205, UR4, R168 ;  /* 0x00000004cdad7c23 */ /* 0x000fe200080100a8 */
[----:B------:R-:W-:Y:S02]  /*6170*/  LOP3.LUT P6, RZ, R2, 0xff, RZ, 0xc0, !PT ;  /* 0x000000ff02ff7812 */ /* 0x000fe400078cc0ff */
[----:B------:R-:W-:Y:S01]  /*6180*/  CS2R R176, SRZ ;  /* 0x0000000000b07805 */ /* 0x000fe2000001ff00 */
[----:B------:R-:W-:-:S04]  /*6190*/  FADD.FTZ R173, R216, -R173 ;  /* 0x800000add8ad7221 */ /* 0x000fc80000010000 */
[----:B------:R-:W-:-:S04]  /*61a0*/  FMUL.FTZ R172, R173, UR23 ;  /* 0x00000017adac7c20 */ /* 0x000fc80008410000 */
[----:B------:R-:W-:Y:S02]  /*61b0*/  FMUL.FTZ R172, R172, UR14 ;  /* 0x0000000eacac7c20 */ /* 0x000fe40008410000 */
[----:B------:R-:W-:Y:S02]  /*61c0*/  @P6 SHF.L.U32 R170, R170, 0x10, RZ ;  /* 0x00000010aaaa6819 */ /* 0x000fe400000006ff */
[----:B------:R-:W-:-:S04]  /*61d0*/  FMUL.FTZ R173, R172, UR22 ;  /* 0x00000016acad7c20 */ /* 0x000fc80008410000 */
        /* <DEDUP_REMOVED lines=10> */
[----:B------:R-:W-:Y:S01]  /*6280*/  HFMA2 R170, -RZ, RZ, 0, 0 ;  /* 0x00000000ffaa7431 */ /* 0x000fe200000001ff */
[----:B------:R-:W-:Y:S02]  /*6290*/  @P6 SHF.L.U32 R169, R169, 0x10, RZ ;  /* 0x00000010a9a96819 */ /* 0x000fe400000006ff */
[----:B------:R-:W-:-:S03]  /*62a0*/  FMUL.FTZ R173, R125, R174 ;  /* 0x000000ae7dad7220 */ /* 0x000fc60000410000 */
[----:B------:R-:W-:Y:S01]  /*62b0*/  @P6 FMUL.FTZ R170, R169, R174 ;  /* 0x000000aea9aa6220 */ /* 0x000fe20000410000 */
[--C-:B------:R-:W-:Y:S01]  /*62c0*/  FFMA.FTZ R169, R207, UR4, R168.reuse ;  /* 0x00000004cfa97c23 */ /* 0x100fe200080100a8 */
[----:B------:R-:W-:Y:S01]  /*62d0*/  FSEL R173, R173, RZ, P6 ;  /* 0x000000ffadad7208 */ /* 0x000fe20003000000 */
[----:B------:R-:W-:Y:S01]  /*62e0*/  FFMA.FTZ R168, R208, UR4, R168 ;  /* 0x00000004d0a87c23 */ /* 0x000fe200080100a8 */
[----:B------:R-:W-:Y:S01]  /*62f0*/  LOP3.LUT P6, RZ, R2, 0xff0000, RZ, 0xc0, !PT ;  /* 0x00ff000002ff7812 */ /* 0x000fe200078cc0ff */
[----:B------:R-:W-:Y:S02]  /*6300*/  FADD.FTZ R169, R210, -R169 ;  /* 0x800000a9d2a97221 */ /* 0x000fe40000010000 */
[----:B------:R-:W-:Y:S02]  /*6310*/  FADD.FTZ R168, R211, -R168 ;  /* 0x800000a8d3a87221 */ /* 0x000fe40000010000 */
[----:B------:R-:W-:Y:S02]  /*6320*/  FMUL.FTZ R169, R169, UR23 ;  /* 0x00000017a9a97c20 */ /* 0x000fe40008410000 */
[----:B------:R-:W-:-:S02]  /*6330*/  FMUL.FTZ R168, R168, UR23 ;  /* 0x00000017a8a87c20 */ /* 0x000fc40008410000 */
[----:B------:R-:W-:Y:S02]  /*6340*/  FMUL.FTZ R169, R169, UR14 ;  /* 0x0000000ea9a97c20 */ /* 0x000fe40008410000 */
[----:B------:R-:W-:Y:S02]  /*6350*/  FMUL.FTZ R168, R168, UR14 ;  /* 0x0000000ea8a87c20 */ /* 0x000fe40008410000 */
[----:B------:R-:W-:Y:S01]  /*6360*/  @P6 SHF.L.U32 R174, R171, 0x10, RZ ;  /* 0x00000010abae6819 */ /* 0x000fe200000006ff */
[----:B------:R-:W-:Y:S01]  /*6370*/  FMUL.FTZ R171, R169, UR22 ;  /* 0x00000016a9ab7c20 */ /* 0x000fe20008410000 */
[----:B------:R-:W-:Y:S01]  /*6380*/  MOV R169, RZ ;  /* 0x000000ff00a97202 */ /* 0x000fe20000000f00 */
[----:B------:R-:W-:Y:S02]  /*6390*/  FMUL.FTZ R168, R168, UR22 ;  /* 0x00000016a8a87c20 */ /* 0x000fe40008410000 */
[-C--:B------:R-:W-:Y:S01]  /*63a0*/  @P6 FMUL.FTZ R169, R174, R171.reuse ;  /* 0x000000abaea96220 */ /* 0x080fe20000410000 */
[----:B------:R-:W-:Y:S01]  /*63b0*/  FMUL.FTZ R174, R126, R171 ;  /* 0x000000ab7eae7220 */ /* 0x000fe20000410000 */
[----:B------:R-:W-:Y:S01]  /*63c0*/  FADD.FTZ R171, R40, R177 ;  /* 0x000000b128ab7221 */ /* 0x000fe20000010000 */
[----:B------:R-:W-:Y:S01]  /*63d0*/  F2FP.BF16.F32.PACK_AB R40, RZ, R173 ;  /* 0x000000adff28723e */ /* 0x000fe200000010ff */
[----:B------:R-:W-:Y:S01]  /*63e0*/  FADD.FTZ R169, R42, R169 ;  /* 0x000000a92aa97221 */ /* 0x000fe20000010000 */
[----:B------:R-:W-:-:S02]  /*63f0*/  PRMT R173, R172, 0x7610, R173 ;  /* 0x00007610acad7816 */ /* 0x000fc400000000ad */
[----:B------:R-:W-:Y:S02]  /*6400*/  FSEL R174, R174, RZ, P6 ;  /* 0x000000ffaeae7208 */ /* 0x000fe40003000000 */
[----:B------:R-:W-:Y:S02]  /*6410*/  ISETP.GE.U32.AND P6, PT, R2, 0x1000000, PT ;  /* 0x010000000200780c */ /* 0x000fe40003fc6070 */
[----:B------:R-:W-:Y:S02]  /*6420*/  F2FP.BF16.F32.PACK_AB R174, RZ, R174 ;  /* 0x000000aeffae723e */ /* 0x000fe400000010ff */
[----:B------:R-:W-:-:S09]  /*6430*/  PRMT R172, R40, 0x7610, R172 ;  /* 0x0000761028ac7816 */ /* 0x000fd200000000ac */
[----:B------:R-:W-:-:S05]  /*6440*/  @P6 SHF.L.U32 R175, R175, 0x10, RZ ;  /* 0x00000010afaf6819 */ /* 0x000fca00000006ff */
[-C--:B------:R-:W-:Y:S01]  /*6450*/  @P6 FMUL.FTZ R176, R175, R168.reuse ;  /* 0x000000a8afb06220 */ /* 0x080fe20000410000 */
[----:B------:R-:W-:Y:S01]  /*6460*/  FMUL.FTZ R175, R127, R168 ;  /* 0x000000a87faf7220 */ /* 0x000fe20000410000 */
[----:B------:R-:W-:Y:S02]  /*6470*/  FADD.FTZ R168, R41, R170 ;  /* 0x000000aa29a87221 */ /* 0x000fe40000010000 */
[----:B------:R-:W-:Y:S02]  /*6480*/  FADD.FTZ R170, R43, R176 ;  /* 0x000000b02baa7221 */ /* 0x000fe40000010000 */
[----:B------:R-:W-:-:S04]  /*6490*/  FSEL R175, R175, RZ, P6 ;  /* 0x000000ffafaf7208 */ /* 0x000fc80003000000 */
[----:B------:R-:W-:-:S07]  /*64a0*/  F2FP.BF16.F32.PACK_AB R175, RZ, R175 ;  /* 0x000000afffaf723e */ /* 0x000fce00000010ff */
.L_x_6710:
        /* <DEDUP_REMOVED lines=16> */
.L_x_6683:
[----:B------:R-:W-:-:S04]  /*65b0*/  UISETP.NE.U32.AND UP1, UPT, UR20, URZ, UPT ;  /* 0x000000ff1400728c */ /* 0x000fc8000bf25070 */
[----:B------:R-:W-:-:S09]  /*65c0*/  UISETP.NE.AND.EX UP1, UPT, UR21, URZ, UPT, UP1 ;  /* 0x000000ff1500728c */ /* 0x000fd2000bf25310 */
[----:B------:R-:W-:Y:S05]  /*65d0*/  BRA.U UP1, `(.L_x_6711) ;  /* 0x0000001d01887547 */ /* 0x000fea000b800000 */
[----:B------:R-:W-:Y:S01]  /*65e0*/  ISETP.NE.AND P5, PT, R227, RZ, PT ;  /* 0x000000ffe300720c */ /* 0x000fe20003fa5270 */
[----:B------:R-:W-:-:S12]  /*65f0*/  BSSY.RECONVERGENT B1, `(.L_x_6712) ;  /* 0x0000044000017945 */ /* 0x000fd80003800200 */
[----:B------:R-:W-:Y:S05]  /*6600*/  @!P5 BRA `(.L_x_6713) ;  /* 0x000000040008d947 */ /* 0x000fea0003800000 */
[----:B------:R-:W0:Y:S01]  /*6610*/  LDC.64 R170, c[0x0][0x390] ;  /* 0x0000e400ffaa7b82 */ /* 0x000e220000000a00 */
[--C-:B------:R-:W-:Y:S01]  /*6620*/  FFMA.FTZ R169, R0, UR4, R168.reuse ;  /* 0x0000000400a97c23 */ /* 0x100fe200080100a8 */
[----:B-----5:R-:W-:Y:S01]  /*6630*/  LOP3.LUT P5, RZ, R8, 0xff, RZ, 0xc0, !PT ;  /* 0x000000ff08ff7812 */ /* 0x020fe200078ac0ff */
[----:B------:R-:W-:Y:S01]  /*6640*/  FFMA.FTZ R174, R11, UR4, R168 ;  /* 0x000000040bae7c23 */ /* 0x000fe200080100a8 */
[----:B------:R-:W-:-:S04]  /*6650*/  MOV R176, RZ ;  /* 0x000000ff00b07202 */ /* 0x000fc80000000f00 */
[----:B------:R-:W1:Y:S01]  /*6660*/  LDC.64 R178, c[0x0][0x468] ;  /* 0x00011a00ffb27b82 */ /* 0x000e620000000a00 */
[----:B0-----:R-:W-:-:S06]  /*6670*/  IMAD.WIDE.U32 R170, R9, 0x8, R170 ;  /* 0x0000000809aa7825 */ /* 0x001fcc00078e00aa */
[----:B------:R-:W2:Y:S01]  /*6680*/  LDG.E.64 R170, desc[UR12][R170.64] ;  /* 0x0000000caaaa7981 */ /* 0x000ea2000c1e1b00 */
[----:B------:R-:W-:Y:S01]  /*6690*/  FADD.FTZ R169, R14, -R169 ;  /* 0x800000a90ea97221 */ /* 0x000fe20000010000 */
[----:B------:R-:W-:-:S03]  /*66a0*/  FADD.FTZ R174, R225, -R174 ;  /* 0x800000aee1ae7221 */ /* 0x000fc60000010000 */
[----:B------:R-:W-:-:S04]  /*66b0*/  FFMA.FTZ R169, R169, UR23, R36 ;  /* 0x00000017a9a97c23 */ /* 0x000fc80008010024 */
[----:B------:R-:W-:-:S04]  /*66c0*/  FMUL.FTZ R172, R169, UR14 ;  /* 0x0000000ea9ac7c20 */ /* 0x000fc80008410000 */
[----:B------:R-:W-:Y:S01]  /*66d0*/  FMUL.FTZ R173, R172, UR22 ;  /* 0x00000016acad7c20 */ /* 0x000fe20008410000 */
[----:B--2---:R-:W-:-:S04]  /*66e0*/  @P5 MOV R169, R170 ;  /* 0x000000aa00a95202 */ /* 0x004fc80000000f00 */
[----:B------:R-:W-:Y:S01]  /*66f0*/  @P5 SHF.L.U32 R172, R169, 0x10, RZ ;  /* 0x00000010a9ac5819 */ /* 0x000fe200000006ff */
[----:B------:R-:W-:-:S04]  /*6700*/  HFMA2 R169, -RZ, RZ, 0, 0 ;  /* 0x00000000ffa97431 */ /* 0x000fc800000001ff */
[-C--:B------:R-:W-:Y:S01]  /*6710*/  @P5 FMUL.FTZ R169, R172, R173.reuse ;  /* 0x000000adaca95220 */ /* 0x080fe20000410000 */
[----:B------:R-:W-:Y:S01]  /*6720*/  FMUL.FTZ R172, R148, R173 ;  /* 0x000000ad94ac7220 */ /* 0x000fe20000410000 */
[----:B------:R-:W-:Y:S01]  /*6730*/  FFMA.FTZ R173, R174, UR23, R37 ;  /* 0x00000017aead7c23 */ /* 0x000fe20008010025 */
[----:B------:R-:W-:Y:S01]  /*6740*/  MOV R174, RZ ;  /* 0x000000ff00ae7202 */ /* 0x000fe20000000f00 */
[----:B------:R-:W-:Y:S02]  /*6750*/  FADD.FTZ R64, R64, R169 ;  /* 0x000000a940407221 */ /* 0x000fe40000010000 */
[----:B------:R-:W-:Y:S01]  /*6760*/  FSEL R172, R172, RZ, P5 ;  /* 0x000000ffacac7208 */ /* 0x000fe20002800000 */
[----:B------:R-:W-:Y:S01]  /*6770*/  FMUL.FTZ R173, R173, UR14 ;  /* 0x0000000eadad7c20 */ /* 0x000fe20008410000 */
[----:B------:R-:W-:-:S03]  /*6780*/  LOP3.LUT P5, RZ, R8, 0xff00, RZ, 0xc0, !PT ;  /* 0x0000ff0008ff7812 */ /* 0x000fc600078ac0ff */
[----:B------:R-:W-:-:S04]  /*6790*/  FMUL.FTZ R173, R173, UR22 ;  /* 0x00000016adad7c20 */ /* 0x000fc80008410000 */
[----:B------:R-:W-:-:S05]  /*67a0*/  FMUL.FTZ R177, R149, R173 ;  /* 0x000000ad95b17220 */ /* 0x000fca0000410000 */
[----:B------:R-:W-:Y:S02]  /*67b0*/  FSEL R177, R177, RZ, P5 ;  /* 0x000000ffb1b17208 */ /* 0x000fe40002800000 */
[----:B------:R-:W-:-:S04]  /*67c0*/  @P5 SHF.R.U64 R170, R170, 0x10, R171 ;  /* 0x00000010aaaa5819 */ /* 0x000fc800000012ab */
[----:B------:R-:W-:-:S05]  /*67d0*/  @P5 SHF.L.U32 R170, R170, 0x10, RZ ;  /* 0x00000010aaaa5819 */ /* 0x000fca00000006ff */
[----:B------:R-:W-:Y:S01]  /*67e0*/  @P5 FMUL.FTZ R174, R170, R173 ;  /* 0x000000adaaae5220 */ /* 0x000fe20000410000 */
[----:B------:R-:W-:Y:S01]  /*67f0*/  FFMA.FTZ R170, R13, UR4, R168 ;  /* 0x000000040daa7c23 */ /* 0x000fe200080100a8 */
[----:B------:R-:W-:Y:S02]  /*6800*/  ISETP.GE.U32.AND P5, PT, R8, 0x1000000, PT ;  /* 0x010000000800780c */ /* 0x000fe40003fa6070 */
[----:B------:R-:W-:Y:S01]  /*6810*/  FADD.FTZ R65, R65, R174 ;  /* 0x000000ae41417221 */ /* 0x000fe20000010000 */
[----:B------:R-:W-:-:S04]  /*6820*/  FADD.FTZ R170, R223, -R170 ;  /* 0x800000aadfaa7221 */ /* 0x000fc80000010000 */
[----:B------:R-:W-:-:S04]  /*6830*/  FFMA.FTZ R170, R170, UR23, R39 ;  /* 0x00000017aaaa7c23 */ /* 0x000fc80008010027 */
[----:B------:R-:W-:Y:S02]  /*6840*/  FMUL.FTZ R170, R170, UR14 ;  /* 0x0000000eaaaa7c20 */ /* 0x000fe40008410000 */
[----:B------:R-:W-:Y:S02]  /*6850*/  @P5 SHF.R.U32.HI R175, RZ, 0x10, R171 ;  /* 0x00000010ffaf5819 */ /* 0x000fe400000116ab */
[----:B------:R-:W-:Y:S02]  /*6860*/  FMUL.FTZ R173, R170, UR22 ;  /* 0x00000016aaad7c20 */ /* 0x000fe40008410000 */
[----:B------:R-:W-:Y:S01]  /*6870*/  @P5 SHF.L.U32 R170, R175, 0x10, RZ ;  /* 0x00000010afaa5819 */ /* 0x000fe200000006ff */
[----:B------:R-:W-:Y:S02]  /*6880*/  HFMA2 R175, -RZ, RZ, 0, 0 ;  /* 0x00000000ffaf7431 */ /* 0x000fe400000001ff */
[-C--:B------:R-:W-:Y:S02]  /*6890*/  FMUL.FTZ R180, R151, R173.reuse ;  /* 0x000000ad97b47220 */ /* 0x080fe40000410000 */
[----:B------:R-:W-:Y:S01]  /*68a0*/  @P5 FMUL.FTZ R175, R170, R173 ;  /* 0x000000adaaaf5220 */ /* 0x000fe20000410000 */
[----:B------:R-:W-:-:S02]  /*68b0*/  FFMA.FTZ R173, R12, UR4, R168 ;  /* 0x000000040cad7c23 */ /* 0x000fc400080100a8 */
[----:B------:R-:W-:Y:S02]  /*68c0*/  FSEL R180, R180, RZ, P5 ;  /* 0x000000ffb4b47208 */ /* 0x000fe40002800000 */
[----:B------:R-:W-:Y:S01]  /*68d0*/  LOP3.LUT P5, RZ, R8, 0xff0000, RZ, 0xc0, !PT ;  /* 0x00ff000008ff7812 */ /* 0x000fe200078ac0ff */
[----:B------:R-:W-:Y:S01]  /*68e0*/  FADD.FTZ R173, R224, -R173 ;  /* 0x800000ade0ad7221 */ /* 0x000fe20000010000 */
[----:B------:R-:W-:Y:S02]  /*68f0*/  FADD.FTZ R67, R67, R175 ;  /* 0x000000af43437221 */ /* 0x000fe40000010000 */
[----:B------:R-:W0:Y:S01]  /*6900*/  F2F.BF16.F32 R180, R180 ;  /* 0x000000b400b47304 */ /* 0x000e220000202000 */
[----:B------:R-:W-:-:S04]  /*6910*/  FFMA.FTZ R170, R173, UR23, R38 ;  /* 0x00000017adaa7c23 */ /* 0x000fc80008010026 */
[----:B------:R-:W-:-:S04]  /*6920*/  FMUL.FTZ R170, R170, UR14 ;  /* 0x0000000eaaaa7c20 */ /* 0x000fc80008410000 */
[----:B------:R-:W-:Y:S01]  /*6930*/  @P5 SHF.L.U32 R171, R171, 0x10, RZ ;  /* 0x00000010abab5819 */ /* 0x000fe200000006ff */
[----:B------:R-:W-:-:S04]  /*6940*/  FMUL.FTZ R170, R170, UR22 ;  /* 0x00000016aaaa7c20 */ /* 0x000fc80008410000 */
[-C--:B------:R-:W-:Y:S01]  /*6950*/  @P5 FMUL.FTZ R176, R171, R170.reuse ;  /* 0x000000aaabb05220 */ /* 0x080fe20000410000 */
[----:B------:R-:W-:Y:S01]  /*6960*/  FMUL.FTZ R170, R150, R170 ;  /* 0x000000aa96aa7220 */ /* 0x000fe20000410000 */
[----:B0-----:R-:W-:Y:S02]  /*6970*/  SHF.L.U32 R173, R180, 0x10, RZ ;  /* 0x00000010b4ad7819 */ /* 0x001fe400000006ff */
[----:B------:R-:W-:Y:S02]  /*6980*/  FADD.FTZ R66, R66, R176 ;  /* 0x000000b042427221 */ /* 0x000fe40000010000 */
[----:B------:R-:W-:Y:S02]  /*6990*/  FSEL R181, R170, RZ, P5 ;  /* 0x000000ffaab57208 */ /* 0x000fe40002800000 */
[----:B------:R-:W0:Y:S08]  /*69a0*/  F2F.BF16.F32 R170, R177 ;  /* 0x000000b100aa7304 */ /* 0x000e300000202000 */
[----:B------:R-:W2:Y:S01]  /*69b0*/  F2F.BF16.F32 R181, R181 ;  /* 0x000000b500b57304 */ /* 0x000ea20000202000 */
[----:B0-----:R-:W-:-:S05]  /*69c0*/  IMAD.WIDE.U32 R170, R170, 0x10000, RZ ;  /* 0x00010000aaaa7825 */ /* 0x001fca00078e00ff */
[----:B--2---:R-:W-:Y:S02]  /*69d0*/  LOP3.LUT R171, R171, R173, R181, 0xfe, !PT ;  /* 0x000000adabab7212 */ /* 0x004fe400078efeb5 */
[----:B------:R-:W0:Y:S02]  /*69e0*/  F2F.BF16.F32 R173, R172 ;  /* 0x000000ac00ad7304 */ /* 0x000e240000202000 */
[----:B0-----:R-:W-:Y:S01]  /*69f0*/  LOP3.LUT R170, R170, R173, RZ, 0xfc, !PT ;  /* 0x000000adaaaa7212 */ /* 0x001fe200078efcff */
[C---:B-1----:R-:W-:Y:S01]  /*6a00*/  IMAD.WIDE.U32 R172, R9.reuse, 0x8, R178 ;  /* 0x0000000809ac7825 */ /* 0x042fe200078e00b2 */
[----:B------:R-:W-:-:S04]  /*6a10*/  IADD3 R9, PT, PT, R9, 0x100, RZ ;  /* 0x0000010009097810 */ /* 0x000fc80007ffe0ff */
[----:B------:R0:W-:Y:S03]  /*6a20*/  STG.E.64 desc[UR12][R172.64], R170 ;  /* 0x000000aaac007986 */ /* 0x0001e6000c101b0c */
.L_x_6713:
[----:B------:R-:W-:Y:S05]  /*6a30*/  BSYNC.RECONVERGENT B1 ;  /* 0x0000000000017941 */ /* 0x000fea0003800200 */
.L_x_6712:
[----:B------:R-:W-:Y:S04]  /*6a40*/  BSSY.RECONVERGENT B1, `(.L_x_6714) ;  /* 0x0000044000017945 */ /* 0x000fe80003800200 */
[----:B------:R-:W-:Y:S05]  /*6a50*/  @!P0 BRA `(.L_x_6715) ;  /* 0x0000000400088947 */ /* 0x000fea0003800000 */
[----:B0-----:R-:W0:Y:S01]  /*6a60*/  LDC.64 R170, c[0x0][0x390] ;  /* 0x0000e400ffaa7b82 */ /* 0x001e220000000a00 */
[--C-:B------:R-:W-:Y:S01]  /*6a70*/  FFMA.FTZ R169, R15, UR4, R168.reuse ;  /* 0x000000040fa97c23 */ /* 0x100fe200080100a8 */
[----:B------:R-:W-:Y:S01]  /*6a80*/  LOP3.LUT P5, RZ, R7, 0xff, RZ, 0xc0, !PT ;  /* 0x000000ff07ff7812 */ /* 0x000fe200078ac0ff */
        /* <DEDUP_REMOVED lines=14> */
[----:B-----5:R-:W-:Y:S01]  /*6b70*/  FMUL.FTZ R172, R144, R173 ;  /* 0x000000ad90ac7220 */ /* 0x020fe20000410000 */
        /* <DEDUP_REMOVED lines=48> */
.L_x_6715:
[----:B------:R-:W-:Y:S05]  /*6e80*/  BSYNC.RECONVERGENT B1 ;  /* 0x0000000000017941 */ /* 0x000fea0003800200 */
.L_x_6714:
[----:B------:R-:W-:Y:S04]  /*6e90*/  BSSY.RECONVERGENT B1, `(.L_x_6716) ;  /* 0x0000044000017945 */ /* 0x000fe80003800200 */
[----:B------:R-:W-:Y:S05]  /*6ea0*/  @!P1 BRA `(.L_x_6717) ;  /* 0x0000000400089947 */ /* 0x000fea0003800000 */
[----:B01----:R-:W0:Y:S01]  /*6eb0*/  LDC.64 R170, c[0x0][0x390] ;  /* 0x0000e400ffaa7b82 */ /* 0x003e220000000a00 */
[----:B------:R-:W-:Y:S01]  /*6ec0*/  FFMA.FTZ R169, R187, UR4, R168 ;  /* 0x00000004bba97c23 */ /* 0x000fe200080100a8 */
[----:B------:R-:W-:Y:S02]  /*6ed0*/  LOP3.LUT P5, RZ, R6, 0xff, RZ, 0xc0, !PT ;  /* 0x000000ff06ff7812 */ /* 0x000fe400078ac0ff */
[----:B------:R-:W-:-:S04]  /*6ee0*/  MOV R176, RZ ;  /* 0x000000ff00b07202 */ /* 0x000fc80000000f00 */
[----:B------:R-:W1:Y:S01]  /*6ef0*/  LDC.64 R178, c[0x0][0x468] ;  /* 0x00011a00ffb27b82 */ /* 0x000e620000000a00 */
[----:B0-----:R-:W-:-:S06]  /*6f00*/  IMAD.WIDE.U32 R170, R9, 0x8, R170 ;  /* 0x0000000809aa7825 */ /* 0x001fcc00078e00aa */
[----:B------:R-:W2:Y:S01]  /*6f10*/  LDG.E.64 R170, desc[UR12][R170.64] ;  /* 0x0000000caaaa7981 */ /* 0x000ea2000c1e1b00 */
[----:B------:R-:W-:-:S04]  /*6f20*/  FADD.FTZ R169, R218, -R169 ;  /* 0x800000a9daa97221 */ /* 0x000fc80000010000 */
        /* <DEDUP_REMOVED lines=8> */
[----:B------:R-:W-:Y:S02]  /*6fb0*/  FFMA.FTZ R173, R188, UR4, R168 ;  /* 0x00000004bcad7c23 */ /* 0x000fe400080100a8 */
[----:B------:R-:W-:Y:S02]  /*6fc0*/  FADD.FTZ R56, R56, R169 ;  /* 0x000000a938387221 */ /* 0x000fe40000010000 */
[----:B------:R-:W-:Y:S01]  /*6fd0*/  FSEL R172, R172, RZ, P5 ;  /* 0x000000ffacac7208 */ /* 0x000fe20002800000 */
[----:B------:R-:W-:Y:S01]  /*6fe0*/  FADD.FTZ R174, R214, -R173 ;  /* 0x800000add6ae7221 */ /* 0x000fe20000010000 */
[----:B------:R-:W-:-:S03]  /*6ff0*/  LOP3.LUT P5, RZ, R6, 0xff00, RZ, 0xc0, !PT ;  /* 0x0000ff0006ff7812 */ /* 0x000fc600078ac0ff */
[----:B------:R-:W-:Y:S01]  /*7000*/  FFMA.FTZ R173, R174, UR23, R29 ;  /* 0x00000017aead7c23 */ /* 0x000fe2000801001d */
[----:B------:R-:W-:-:S03]  /*7010*/  MOV R174, RZ ;  /* 0x000000ff00ae7202 */ /* 0x000fc60000000f00 */
[----:B------:R-:W-:-:S04]  /*7020*/  FMUL.FTZ R173, R173, UR14 ;  /* 0x0000000eadad7c20 */ /* 0x000fc80008410000 */
[----:B------:R-:W-:Y:S02]  /*7030*/  FMUL.FTZ R173, R173, UR22 ;  /* 0x00000016adad7c20 */ /* 0x000fe40008410000 */
[----:B------:R-:W-:Y:S02]  /*7040*/  @P5 SHF.R.U64 R170, R170, 0x10, R171 ;  /* 0x00000010aaaa5819 */ /* 0x000fe400000012ab */
[----:B------:R-:W-:Y:S02]  /*7050*/  FMUL.FTZ R177, R141, R173 ;  /* 0x000000ad8db17220 */ /* 0x000fe40000410000 */
[----:B------:R-:W-:-:S03]  /*7060*/  @P5 SHF.L.U32 R170, R170, 0x10, RZ ;  /* 0x00000010aaaa5819 */ /* 0x000fc600000006ff */
[----:B------:R-:W-:Y:S02]  /*7070*/  FSEL R177, R177, RZ, P5 ;  /* 0x000000ffb1b17208 */ /* 0x000fe40002800000 */
        /* <DEDUP_REMOVED lines=37> */
.L_x_6717:
[----:B------:R-:W-:Y:S05]  /*72d0*/  BSYNC.RECONVERGENT B1 ;  /* 0x0000000000017941 */ /* 0x000fea0003800200 */
.L_x_6716:
[----:B------:R-:W-:Y:S04]  /*72e0*/  BSSY.RECONVERGENT B1, `(.L_x_6718) ;  /* 0x0000044000017945 */ /* 0x000fe80003800200 */
[----:B------:R-:W-:Y:S05]  /*72f0*/  @!P2 BRA `(.L_x_6719) ;  /* 0x000000040008a947 */ /* 0x000fea0003800000 */
[----:B012---:R-:W0:Y:S01]  /*7300*/  LDC.64 R170, c[0x0][0x390] ;  /* 0x0000e400ffaa7b82 */ /* 0x007e220000000a00 */
        /* <DEDUP_REMOVED lines=65> */
.L_x_6719:
[----:B------:R-:W-:Y:S05]  /*7720*/  BSYNC.RECONVERGENT B1 ;  /* 0x0000000000017941 */ /* 0x000fea0003800200 */
.L_x_6718:
[----:B------:R-:W-:Y:S04]  /*7730*/  BSSY.RECONVERGENT B1, `(.L_x_6720) ;  /* 0x0000044000017945 */ /* 0x000fe80003800200 */
[----:B------:R-:W-:Y:S05]  /*7740*/  @!P3 BRA `(.L_x_6721) ;  /* 0x000000040008b947 */ /* 0x000fea0003800000 */
[----:B0123--:R-:W0:Y:S01]  /*7750*/  LDC.64 R170, c[0x0][0x390] ;  /* 0x0000e400ffaa7b82 */ /* 0x00fe220000000a00 */
        /* <DEDUP_REMOVED lines=65> */
.L_x_6721:
[----:B------:R-:W-:Y:S05]  /*7b70*/  BSYNC.RECONVERGENT B1 ;  /* 0x0000000000017941 */ /* 0x000fea0003800200 */
.L_x_6720:
[----:B------:R-:W-:Y:S04]  /*7b80*/  BSSY.RECONVERGENT B1, `(.L_x_6722) ;  /* 0x0000044000017945 */ /* 0x000fe80003800200 */
[----:B------:R-:W-:Y:S05]  /*7b90*/  @!P4 BRA `(.L_x_6723) ;  /* 0x000000040008c947 */ /* 0x000fea0003800000 */
[----:B01234-:R-:W0:Y:S01]  /*7ba0*/  LDC.64 R170, c[0x0][0x390] ;  /* 0x0000e400ffaa7b82 */ /* 0x01fe220000000a00 */
        /* <DEDUP_REMOVED lines=65> */
.L_x_6723:
[----:B------:R-:W-:Y:S05]  /*7fc0*/  BSYNC.RECONVERGENT B1 ;  /* 0x0000000000017941 */ /* 0x000fea0003800200 */
.L_x_6722:
[----:B------:R-:W-:-:S13]  /*7fd0*/  ISETP.NE.AND P5, PT, R226, RZ, PT ;  /* 0x000000ffe200720c */ /* 0x000fda0003fa5270 */
[----:B------:R-:W-:Y:S05]  /*7fe0*/  @!P5 BRA `(.L_x_6708) ;  /* 0x0000002000c0d947 */ /* 0x000fea0003800000 */
[----:B01234-:R-:W0:Y:S02]  /*7ff0*/  LDC.64 R170, c[0x0][0x390] ;  /* 0x0000e400ffaa7b82 */ /* 0x01fe240000000a00 */
[----:B0-----:R-:W-:-:S06]  /*8000*/  IMAD.WIDE.U32 R170, R9, 0x8, R170 ;  /* 0x0000000809aa7825 */ /* 0x001fcc00078e00aa */
[----:B------:R-:W2:Y:S01]  /*8010*/  LDG.E.64 R170, desc[UR12][R170.64] ;  /* 0x0000000caaaa7981 */ /* 0x000ea2000c1e1b00 */
[----:B------:R-:W-:Y:S01]  /*8020*/  FFMA.FTZ R172, R206, UR4, R168 ;  /* 0x00000004ceac7c23 */ /* 0x000fe200080100a8 */
[----:B------:R-:W-:-:S03]  /*8030*/  LOP3.LUT P5, RZ, R2, 0xff00, RZ, 0xc0, !PT ;  /* 0x0000ff0002ff7812 */ /* 0x000fc600078ac0ff */
[----:B------:R-:W-:-:S04]  /*8040*/  FADD.FTZ R172, R209, -R172 ;  /* 0x800000acd1ac7221 */ /* 0x000fc80000010000 */
[----:B------:R-:W-:-:S04]  /*8050*/  FFMA.FTZ R169, R172, UR23, R161 ;  /* 0x00000017aca97c23 */ /* 0x000fc800080100a1 */
[----:B------:R-:W-:-:S04]  /*8060*/  FMUL.FTZ R169, R169, UR14 ;  /* 0x0000000ea9a97c20 */ /* 0x000fc80008410000 */
[----:B------:R-:W-:-:S04]  /*8070*/  FMUL.FTZ R174, R169, UR22 ;  /* 0x00000016a9ae7c20 */ /* 0x000fc80008410000 */
[----:B-----5:R-:W-:-:S05]  /*8080*/  FMUL.FTZ R178, R125, R174 ;  /* 0x000000ae7db27220 */ /* 0x020fca0000410000 */
[----:B------:R-:W-:Y:S02]  /*8090*/  FSEL R178, R178, RZ, P5 ;  /* 0x000000ffb2b27208 */ /* 0x000fe40002800000 */
[----:B--2---:R-:W-:-:S04]  /*80a0*/  @P5 SHF.R.U64 R172, R170, 0x10, R171 ;  /* 0x00000010aaac5819 */ /* 0x004fc800000012ab */
[----:B------:R-:W-:Y:S01]  /*80b0*/  @P5 SHF.L.U32 R169, R172, 0x10, RZ ;  /* 0x00000010aca95819 */ /* 0x000fe200000006ff */
[----:B------:R-:W-:-:S04]  /*80c0*/  HFMA2 R172, -RZ, RZ, 0, 0 ;  /* 0x00000000ffac7431 */ /* 0x000fc800000001ff */
[----:B------:R-:W-:Y:S01]  /*80d0*/  @P5 FMUL.FTZ R172, R169, R174 ;  /* 0x000000aea9ac5220 */ /* 0x000fe20000410000 */
[----:B------:R-:W-:Y:S01]  /*80e0*/  FFMA.FTZ R169, R207, UR4, R168 ;  /* 0x00000004cfa97c23 */ /* 0x000fe200080100a8 */
[----:B------:R-:W-:Y:S02]  /*80f0*/  LOP3.LUT P5, RZ, R2, 0xff0000, RZ, 0xc0, !PT ;  /* 0x00ff000002ff7812 */ /* 0x000fe400078ac0ff */
[----:B------:R-:W-:Y:S01]  /*8100*/  FADD.FTZ R41, R41, R172 ;  /* 0x000000ac29297221 */ /* 0x000fe20000010000 */
[----:B------:R-:W-:-:S04]  /*8110*/  FADD.FTZ R169, R210, -R169 ;  /* 0x800000a9d2a97221 */ /* 0x000fc80000010000 */
[----:B------:R-:W-:-:S04]  /*8120*/  FFMA.FTZ R169, R169, UR23, R162 ;  /* 0x00000017a9a97c23 */ /* 0x000fc800080100a2 */
[----:B------:R-:W-:Y:S02]  /*8130*/  FMUL.FTZ R173, R169, UR14 ;  /* 0x0000000ea9ad7c20 */ /* 0x000fe40008410000 */
[----:B------:R-:W-:Y:S02]  /*8140*/  @P5 MOV R169, R171 ;  /* 0x000000ab00a95202 */ /* 0x000fe40000000f00 */
[----:B------:R-:W-:Y:S01]  /*8150*/  FMUL.FTZ R174, R173, UR22 ;  /* 0x00000016adae7c20 */ /* 0x000fe20008410000 */
[----:B------:R-:W-:Y:S01]  /*8160*/  HFMA2 R173, -RZ, RZ, 0, 0 ;  /* 0x00000000ffad7431 */ /* 0x000fe200000001ff */
        /* <DEDUP_REMOVED lines=9> */
[----:B------:R-:W-:Y:S01]  /*8200*/  FFMA.FTZ R169, R174, UR23, R163 ;  /* 0x00000017aea97c23 */ /* 0x000fe200080100a3 */
[----:B------:R-:W-:-:S03]  /*8210*/  CS2R R174, SRZ ;  /* 0x0000000000ae7805 */ /* 0x000fc6000001ff00 */
[----:B------:R-:W-:-:S04]  /*8220*/  FMUL.FTZ R169, R169, UR14 ;  /* 0x0000000ea9a97c20 */ /* 0x000fc80008410000 */
[----:B------:R-:W-:Y:S01]  /*8230*/  @P5 SHF.R.U32.HI R171, RZ, 0x10, R171 ;  /* 0x00000010ffab5819 */ /* 0x000fe200000116ab */
[----:B------:R-:W-:-:S03]  /*8240*/  FMUL.FTZ R176, R169, UR22 ;  /* 0x00000016a9b07c20 */ /* 0x000fc60008410000 */
[----:B------:R-:W-:-:S05]  /*8250*/  @P5 SHF.L.U32 R169, R171, 0x10, RZ ;  /* 0x00000010aba95819 */ /* 0x000fca00000006ff */
[----:B------:R-:W-:Y:S01]  /*8260*/  @P5 FMUL.FTZ R174, R176, R169 ;  /* 0x000000a9b0ae5220 */ /* 0x000fe20000410000 */
[----:B------:R-:W-:Y:S01]  /*8270*/  FMUL.FTZ R176, R127, R176 ;  /* 0x000000b07fb07220 */ /* 0x000fe20000410000 */
[----:B------:R-:W-:Y:S02]  /*8280*/  FFMA.FTZ R169, R205, UR4, R168 ;  /* 0x00000004cda97c23 */ /* 0x000fe400080100a8 */
[----:B------:R-:W-:Y:S02]  /*8290*/  FADD.FTZ R43, R43, R174 ;  /* 0x000000ae2b2b7221 */ /* 0x000fe40000010000 */
[----:B------:R-:W-:Y:S01]  /*82a0*/  FSEL R176, R176, RZ, P5 ;  /* 0x000000ffb0b07208 */ /* 0x000fe20002800000 */
[----:B------:R-:W-:Y:S01]  /*82b0*/  FADD.FTZ R169, R216, -R169 ;  /* 0x800000a9d8a97221 */ /* 0x000fe20000010000 */
[----:B------:R-:W-:-:S03]  /*82c0*/  LOP3.LUT P5, RZ, R2, 0xff, RZ, 0xc0, !PT ;  /* 0x000000ff02ff7812 */ /* 0x000fc600078ac0ff */
[----:B------:R-:W-:Y:S01]  /*82d0*/  FFMA.FTZ R168, R169, UR23, R160 ;  /* 0x00000017a9a87c23 */ /* 0x000fe200080100a0 */
[----:B------:R-:W0:Y:S03]  /*82e0*/  F2F.BF16.F32 R176, R176 ;  /* 0x000000b000b07304 */ /* 0x000e260000202000 */
[----:B------:R-:W-:-:S04]  /*82f0*/  FMUL.FTZ R168, R168, UR14 ;  /* 0x0000000ea8a87c20 */ /* 0x000fc80008410000 */
[----:B------:R-:W-:Y:S02]  /*8300*/  FMUL.FTZ R169, R168, UR22 ;  /* 0x00000016a8a97c20 */ /* 0x000fe40008410000 */
[----:B------:R-:W-:Y:S01]  /*8310*/  @P5 SHF.L.U32 R170, R170, 0x10, RZ ;  /* 0x00000010aaaa5819 */ /* 0x000fe200000006ff */
[----:B------:R-:W1:Y:S01]  /*8320*/  F2F.BF16.F32 R168, R178 ;  /* 0x000000b200a87304 */ /* 0x000e620000202000 */
[----:B------:R-:W-:-:S03]  /*8330*/  FMUL.FTZ R179, R124, R169 ;  /* 0x000000a97cb37220 */ /* 0x000fc60000410000 */
[----:B------:R-:W-:Y:S01]  /*8340*/  @P5 FMUL.FTZ R175, R170, R169 ;  /* 0x000000a9aaaf5220 */ /* 0x000fe20000410000 */
[----:B0-----:R-:W-:Y:S01]  /*8350*/  SHF.L.U32 R180, R176, 0x10, RZ ;  /* 0x00000010b0b47819 */ /* 0x001fe200000006ff */
[----:B------:R-:W0:Y:S01]  /*8360*/  LDC.64 R170, c[0x0][0x468] ;  /* 0x00011a00ffaa7b82 */ /* 0x000e220000000a00 */
[----:B------:R-:W-:Y:S01]  /*8370*/  FSEL R179, R179, RZ, P5 ;  /* 0x000000ffb3b37208 */ /* 0x000fe20002800000 */
[----:B------:R-:W-:-:S05]  /*8380*/  FADD.FTZ R40, R40, R175 ;  /* 0x000000af28287221 */ /* 0x000fca0000010000 */
[----:B------:R-:W2:Y:S01]  /*8390*/  F2F.BF16.F32 R179, R179 ;  /* 0x000000b300b37304 */ /* 0x000ea20000202000 */
[----:B-1----:R-:W-:-:S05]  /*83a0*/  IMAD.WIDE.U32 R168, R168, 0x10000, RZ ;  /* 0x00010000a8a87825 */ /* 0x002fca00078e00ff */
[----:B------:R-:W-:Y:S02]  /*83b0*/  LOP3.LUT R169, R169, R180, R177, 0xfe, !PT ;  /* 0x000000b4a9a97212 */ /* 0x000fe400078efeb1 */
[----:B--2---:R-:W-:Y:S01]  /*83c0*/  LOP3.LUT R168, R168, R179, RZ, 0xfc, !PT ;  /* 0x000000b3a8a87212 */ /* 0x004fe200078efcff */
[----:B0-----:R-:W-:-:S05]  /*83d0*/  IMAD.WIDE.U32 R170, R9, 0x8, R170 ;  /* 0x0000000809aa7825 */ /* 0x001fca00078e00aa */
[----:B------:R0:W-:Y:S01]  /*83e0*/  STG.E.64 desc[UR12][R170.64], R168 ;  /* 0x000000a8aa007986 */ /* 0x0001e2000c101b0c */
[----:B------:R-:W-:Y:S05]  /*83f0*/  BRA `(.L_x_6708) ;  /* 0x0000001c00bc7947 */ /* 0x000fea0003800000 */
.L_x_6711:
[----:B------:R-:W-:Y:S01]  /*8400*/  ISETP.NE.AND P5, PT, R227, RZ, PT ;  /* 0x000000ffe300720c */ /* 0x000fe20003fa5270 */
[----:B------:R-:W-:-:S12]  /*8410*/  BSSY.RECONVERGENT B1, `(.L_x_6724) ;  /* 0x0000046000017945 */ /* 0x000fd80003800200 */
[----:B------:R-:W-:Y:S05]  /*8420*/  @!P5 BRA `(.L_x_6725) ;  /* 0x000000040010d947 */ /* 0x000fea0003800000 */
[----:B------:R-:W0:Y:S02]  /*8430*/  LDC.64 R164, c[0x0][0x390] ;  /* 0x0000e400ffa47b82 */ /* 0x000e240000000a00 */
[----:B0-----:R-:W-:-:S05]  /*8440*/  IMAD.WIDE.U32 R164, R9, 0x8, R164 ;  /* 0x0000000809a47825 */ /* 0x001fca00078e00a4 */
[----:B------:R0:W2:Y:S01]  /*8450*/  LDG.E.64 R170, desc[UR12][R164.64] ;  /* 0x0000000ca4aa7981 */ /* 0x0000a2000c1e1b00 */
[----:B------:R-:W-:Y:S01]  /*8460*/  FFMA.FTZ R166, R11, UR4, R168 ;  /* 0x000000040ba67c23 */ /* 0x000fe200080100a8 */
[----:B-----5:R-:W-:Y:S02]  /*8470*/  LOP3.LUT P5, RZ, R8, 0xff00, RZ, 0xc0, !PT ;  /* 0x0000ff0008ff7812 */ /* 0x020fe400078ac0ff */
[----:B------:R-:W-:Y:S02]  /*8480*/  CS2R R174, SRZ ;  /* 0x0000000000ae7805 */ /* 0x000fe4000001ff00 */
[----:B------:R-:W-:Y:S01]  /*8490*/  MOV R169, RZ ;  /* 0x000000ff00a97202 */ /* 0x000fe20000000f00 */
[----:B------:R-:W-:Y:S01]  /*84a0*/  FADD.FTZ R166, R225, -R166 ;  /* 0x800000a6e1a67221 */ /* 0x000fe20000010000 */
[----:B------:R-:W-:-:S03]  /*84b0*/  HFMA2 R176, -RZ, RZ, 0, 0 ;  /* 0x00000000ffb07431 */ /* 0x000fc600000001ff */
[----:B0-----:R-:W-:-:S04]  /*84c0*/  FFMA.FTZ R165, R166, UR23, R37 ;  /* 0x00000017a6a57c23 */ /* 0x001fc80008010025 */
[----:B------:R-:W-:-:S04]  /*84d0*/  FMUL.FTZ R167, R165, UR14 ;  /* 0x0000000ea5a77c20 */ /* 0x000fc80008410000 */
[----:B------:R-:W-:-:S04]  /*84e0*/  FMUL.FTZ R167, R167, UR22 ;  /* 0x00000016a7a77c20 */ /* 0x000fc80008410000 */
[----:B------:R-:W-:-:S05]  /*84f0*/  FMUL.FTZ R181, R149, R167 ;  /* 0x000000a795b57220 */ /* 0x000fca0000410000 */
[----:B------:R-:W-:Y:S02]  /*8500*/  FSEL R181, R181, RZ, P5 ;  /* 0x000000ffb5b57208 */ /* 0x000fe40002800000 */
[----:B--2---:R-:W-:-:S04]  /*8510*/  @P5 SHF.R.U64 R166, R170, 0x10, R171 ;  /* 0x00000010aaa65819 */ /* 0x004fc800000012ab */
[----:B------:R-:W-:-:S05]  /*8520*/  @P5 SHF.L.U32 R166, R166, 0x10, RZ ;  /* 0x00000010a6a65819 */ /* 0x000fca00000006ff */
        /* <DEDUP_REMOVED lines=16> */
[----:B------:R-:W-:Y:S01]  /*8630*/  F2F.BF16.F32 R173, R180 ;  /* 0x000000b400ad7304 */ /* 0x000fe20000202000 */
[----:B------:R-:W-:Y:S02]  /*8640*/  FADD.FTZ R66, R66, R174 ;  /* 0x000000ae42427221 */ /* 0x000fe40000010000 */
[----:B------:R-:W-:-:S04]  /*8650*/  FFMA.FTZ R167, R164, UR23, R39 ;  /* 0x00000017a4a77c23 */ /* 0x000fc80008010027 */
[----:B------:R-:W-:-:S04]  /*8660*/  FMUL.FTZ R172, R167, UR14 ;  /* 0x0000000ea7ac7c20 */ /* 0x000fc80008410000 */
[----:B------:R-:W-:Y:S01]  /*8670*/  @P5 SHF.R.U32.HI R164, RZ, 0x10, R171 ;  /* 0x00000010ffa45819 */ /* 0x000fe200000116ab */
[----:B------:R-:W-:Y:S01]  /*8680*/  FMUL.FTZ R172, R172, UR22 ;  /* 0x00000016acac7c20 */ /* 0x000fe20008410000 */
[----:B------:R-:W-:Y:S02]  /*8690*/  FFMA.FTZ R171, R0, UR4, R168 ;  /* 0x0000000400ab7c23 */ /* 0x000fe400080100a8 */
[----:B------:R-:W-:Y:S01]  /*86a0*/  @P5 SHF.L.U32 R164, R164, 0x10, RZ ;  /* 0x00000010a4a45819 */ /* 0x000fe200000006ff */
[----:B------:R-:W-:Y:S01]  /*86b0*/  FMUL.FTZ R177, R151, R172 ;  /* 0x000000ac97b17220 */ /* 0x000fe20000410000 */
[----:B------:R-:W-:-:S03]  /*86c0*/  FADD.FTZ R171, R14, -R171 ;  /* 0x800000ab0eab7221 */ /* 0x000fc60000010000 */
[----:B------:R-:W-:Y:S01]  /*86d0*/  @P5 FMUL.FTZ R175, R172, R164 ;  /* 0x000000a4acaf5220 */ /* 0x000fe20000410000 */
[----:B------:R-:W-:Y:S01]  /*86e0*/  FSEL R177, R177, RZ, P5 ;  /* 0x000000ffb1b17208 */ /* 0x000fe20002800000 */
[----:B------:R-:W-:Y:S01]  /*86f0*/  FFMA.FTZ R164, R171, UR23, R36 ;  /* 0x00000017aba47c23 */ /* 0x000fe20008010024 */
[----:B------:R-:W-:Y:S01]  /*8700*/  LOP3.LUT P5, RZ, R8, 0xff, RZ, 0xc0, !PT ;  /* 0x000000ff08ff7812 */ /* 0x000fe200078ac0ff */
[----:B------:R-:W-:Y:S02]  /*8710*/  FADD.FTZ R67, R67, R175 ;  /* 0x000000af43437221 */ /* 0x000fe40000010000 */
[----:B------:R-:W-:Y:S01]  /*8720*/  FMUL.FTZ R171, R164, UR14 ;  /* 0x0000000ea4ab7c20 */ /* 0x000fe20008410000 */
[----:B------:R-:W0:Y:S03]  /*8730*/  F2F.BF16.F32 R177, R177 ;  /* 0x000000b100b17304 */ /* 0x000e260000202000 */
[----:B------:R-:W-:-:S04]  /*8740*/  FMUL.FTZ R171, R171, UR22 ;  /* 0x00000016abab7c20 */ /* 0x000fc80008410000 */
[----:B------:R-:W-:Y:S02]  /*8750*/  FMUL.FTZ R182, R148, R171 ;  /* 0x000000ab94b67220 */ /* 0x000fe40000410000 */
[----:B------:R-:W-:-:S03]  /*8760*/  @P5 SHF.L.U32 R170, R170, 0x10, RZ ;  /* 0x00000010aaaa5819 */ /* 0x000fc600000006ff */
[----:B------:R-:W-:Y:S02]  /*8770*/  FSEL R182, R182, RZ, P5 ;  /* 0x000000ffb6b67208 */ /* 0x000fe40002800000 */
[----:B------:R-:W-:Y:S01]  /*8780*/  @P5 FMUL.FTZ R176, R171, R170 ;  /* 0x000000aaabb05220 */ /* 0x000fe20000410000 */
[----:B0-----:R-:W-:Y:S01]  /*8790*/  SHF.L.U32 R172, R177, 0x10, RZ ;  /* 0x00000010b1ac7819 */ /* 0x001fe200000006ff */
[----:B------:R-:W0:Y:S02]  /*87a0*/  F2F.BF16.F32 R170, R181 ;  /* 0x000000b500aa7304 */ /* 0x000e240000202000 */
[----:B------:R-:W-:-:S06]  /*87b0*/  FADD.FTZ R64, R64, R176 ;  /* 0x000000b040407221 */ /* 0x000fcc0000010000 */
[----:B------:R-:W1:Y:S01]  /*87c0*/  F2F.BF16.F32 R179, R182 ;  /* 0x000000b600b37304 */ /* 0x000e620000202000 */
[----:B0-----:R-:W-:-:S05]  /*87d0*/  IMAD.WIDE.U32 R170, R170, 0x10000, RZ ;  /* 0x00010000aaaa7825 */ /* 0x001fca00078e00ff */
[----:B------:R-:W-:Y:S02]  /*87e0*/  LOP3.LUT R171, R171, R172, R173, 0xfe, !PT ;  /* 0x000000acabab7212 */ /* 0x000fe400078efead */
[----:B------:R-:W0:Y:S01]  /*87f0*/  LDC.64 R172, c[0x0][0x478] ;  /* 0x00011e00ffac7b82 */ /* 0x000e220000000a00 */
[----:B-1----:R-:W-:-:S07]  /*8800*/  LOP3.LUT R170, R170, R179, RZ, 0xfc, !PT ;  /* 0x000000b3aaaa7212 */ /* 0x002fce00078efcff */
[----:B------:R-:W1:Y:S01]  /*8810*/  LDC.64 R178, c[0x0][0x468] ;  /* 0x00011a00ffb27b82 */ /* 0x000e620000000a00 */
[----:B0-----:R-:W-:-:S05]  /*8820*/  IMAD.WIDE.U32 R172, R9, 0x10, R172 ;  /* 0x0000001009ac7825 */ /* 0x001fca00078e00ac */
[----:B------:R1:W-:Y:S02]  /*8830*/  STG.E.128 desc[UR12][R172.64], R164 ;  /* 0x000000a4ac007986 */ /* 0x0003e4000c101d0c */
[C---:B-1----:R-:W-:Y:S01]  /*8840*/  IMAD.WIDE.U32 R172, R9.reuse, 0x8, R178 ;  /* 0x0000000809ac7825 */ /* 0x042fe200078e00b2 */
[----:B------:R-:W-:-:S04]  /*8850*/  IADD3 R9, PT, PT, R9, 0x100, RZ ;  /* 0x0000010009097810 */ /* 0x000fc80007ffe0ff */
[----:B------:R0:W-:Y:S03]  /*8860*/  STG.E.64 desc[UR12][R172.64], R170 ;  /* 0x000000aaac007986 */ /* 0x0001e6000c101b0c */
.L_x_6725:
[----:B------:R-:W-:Y:S05]  /*8870*/  BSYNC.RECONVERGENT B1 ;  /* 0x0000000000017941 */ /* 0x000fea0003800200 */
.L_x_6724:
[----:B------:R-:W-:Y:S04]  /*8880*/  BSSY.RECONVERGENT B1, `(.L_x_6726) ;  /* 0x0000046000017945 */ /* 0x000fe80003800200 */
[----:B------:R-:W-:Y:S05]  /*8890*/  @!P0 BRA `(.L_x_6727) ;  /* 0x0000000400108947 */ /* 0x000fea0003800000 */
[----:B------:R-:W1:Y:S02]  /*88a0*/  LDC.64 R164, c[0x0][0x390] ;  /* 0x0000e400ffa47b82 */ /* 0x000e640000000a00 */
[----:B-1----:R-:W-:-:S05]  /*88b0*/  IMAD.WIDE.U32 R164, R9, 0x8, R164 ;  /* 0x0000000809a47825 */ /* 0x002fca00078e00a4 */
[----:B0-----:R0:W2:Y:S01]  /*88c0*/  LDG.E.64 R170, desc[UR12][R164.64] ;  /* 0x0000000ca4aa7981 */ /* 0x0010a2000c1e1b00 */
[----:B------:R-:W-:Y:S01]  /*88d0*/  FFMA.FTZ R166, R16, UR4, R168 ;  /* 0x0000000410a67c23 */ /* 0x000fe200080100a8 */
[----:B------:R-:W-:Y:S02]  /*88e0*/  LOP3.LUT P5, RZ, R7, 0xff00, RZ, 0xc0, !PT ;  /* 0x0000ff0007ff7812 */ /* 0x000fe400078ac0ff */
[----:B------:R-:W-:Y:S02]  /*88f0*/  CS2R R174, SRZ ;  /* 0x0000000000ae7805 */ /* 0x000fe4000001ff00 */
[----:B------:R-:W-:Y:S01]  /*8900*/  MOV R169, RZ ;  /* 0x000000ff00a97202 */ /* 0x000fe20000000f00 */
[----:B------:R-:W-:Y:S01]  /*8910*/  FADD.FTZ R166, R221, -R166 ;  /* 0x800000a6dda67221 */ /* 0x000fe20000010000 */
[----:B------:R-:W-:-:S03]  /*8920*/  HFMA2 R176, -RZ, RZ, 0, 0 ;  /* 0x00000000ffb07431 */ /* 0x000fc600000001ff */
[----:B0-----:R-:W-:-:S04]  /*8930*/  FFMA.FTZ R165, R166, UR23, R33 ;  /* 0x00000017a6a57c23 */ /* 0x001fc80008010021 */
[----:B------:R-:W-:-:S04]  /*8940*/  FMUL.FTZ R167, R165, UR14 ;  /* 0x0000000ea5a77c20 */ /* 0x000fc80008410000 */
[----:B------:R-:W-:-:S04]  /*8950*/  FMUL.FTZ R167, R167, UR22 ;  /* 0x00000016a7a77c20 */ /* 0x000fc80008410000 */
[----:B-----5:R-:W-:-:S05]  /*8960*/  FMUL.FTZ R181, R145, R167 ;  /* 0x000000a791b57220 */ /* 0x020fca0000410000 */
        /* <DEDUP_REMOVED lines=55> */
.L_x_6727:
[----:B------:R-:W-:Y:S05]  /*8ce0*/  BSYNC.RECONVERGENT B1 ;  /* 0x0000000000017941 */ /* 0x000fea0003800200 */
.L_x_6726:
[----:B------:R-:W-:Y:S04]  /*8cf0*/  BSSY.RECONVERGENT B1, `(.L_x_6728) ;  /* 0x0000046000017945 */ /* 0x000fe80003800200 */
[----:B------:R-:W-:Y:S05]  /*8d00*/  @!P1 BRA `(.L_x_6729) ;  /* 0x0000000400109947 */ /* 0x000fea0003800000 */
[----:B------:R-:W2:Y:S02]  /*8d10*/  LDC.64 R164, c[0x0][0x390] ;  /* 0x0000e400ffa47b82 */ /* 0x000ea40000000a00 */
[----:B--2---:R-:W-:-:S05]  /*8d20*/  IMAD.WIDE.U32 R164, R9, 0x8, R164 ;  /* 0x0000000809a47825 */ /* 0x004fca00078e00a4 */
[----:B01----:R0:W2:Y:S01]  /*8d30*/  LDG.E.64 R170, desc[UR12][R164.64] ;  /* 0x0000000ca4aa7981 */ /* 0x0030a2000c1e1b00 */
[----:B------:R-:W-:Y:S01]  /*8d40*/  FFMA.FTZ R167, R188, UR4, R168 ;  /* 0x00000004bca77c23 */ /* 0x000fe200080100a8 */
[----:B------:R-:W-:Y:S02]  /*8d50*/  LOP3.LUT P5, RZ, R6, 0xff00, RZ, 0xc0, !PT ;  /* 0x0000ff0006ff7812 */ /* 0x000fe400078ac0ff */
[----:B------:R-:W-:Y:S02]  /*8d60*/  CS2R R174, SRZ ;  /* 0x0000000000ae7805 */ /* 0x000fe4000001ff00 */
[----:B------:R-:W-:Y:S01]  /*8d70*/  MOV R169, RZ ;  /* 0x000000ff00a97202 */ /* 0x000fe20000000f00 */
[----:B------:R-:W-:Y:S01]  /*8d80*/  FADD.FTZ R166, R214, -R167 ;  /* 0x800000a7d6a67221 */ /* 0x000fe20000010000 */
[----:B------:R-:W-:-:S03]  /*8d90*/  HFMA2 R176, -RZ, RZ, 0, 0 ;  /* 0x00000000ffb07431 */ /* 0x000fc600000001ff */
[----:B0-----:R-:W-:Y:S01]  /*8da0*/  FFMA.FTZ R165, R166, UR23, R29 ;  /* 0x00000017a6a57c23 */ /* 0x001fe2000801001d */
[----:B------:R-:W-:-:S03]  /*8db0*/  FFMA.FTZ R164, R189, UR4, R168 ;  /* 0x00000004bda47c23 */ /* 0x000fc600080100a8 */
[----:B------:R-:W-:-:S04]  /*8dc0*/  FMUL.FTZ R167, R165, UR14 ;  /* 0x0000000ea5a77c20 */ /* 0x000fc80008410000 */
[----:B------:R-:W-:-:S04]  /*8dd0*/  FMUL.FTZ R167, R167, UR22 ;  /* 0x00000016a7a77c20 */ /* 0x000fc80008410000 */
[----:B-----5:R-:W-:-:S05]  /*8de0*/  FMUL.FTZ R181, R141, R167 ;  /* 0x000000a78db57220 */ /* 0x020fca0000410000 */
[----:B------:R-:W-:Y:S02]  /*8df0*/  FSEL R181, R181, RZ, P5 ;  /* 0x000000ffb5b57208 */ /* 0x000fe40002800000 */
[----:B--2---:R-:W-:-:S04]  /*8e00*/  @P5 SHF.R.U64 R166, R170, 0x10, R171 ;  /* 0x00000010aaa65819 */ /* 0x004fc800000012ab */
[----:B------:R-:W-:-:S05]  /*8e10*/  @P5 SHF.L.U32 R166, R166, 0x10, RZ ;  /* 0x00000010a6a65819 */ /* 0x000fca00000006ff */
[----:B------:R-:W-:Y:S01]  /*8e20*/  @P5 FMUL.FTZ R169, R167, R166 ;  /* 0x000000a6a7a95220 */ /* 0x000fe20000410000 */
[----:B------:R-:W-:Y:S01]  /*8e30*/  LOP3.LUT P5, RZ, R6, 0xff0000, RZ, 0xc0, !PT ;  /* 0x00ff000006ff7812 */ /* 0x000fe200078ac0ff */
[----:B------:R-:W-:Y:S02]  /*8e40*/  FADD.FTZ R167, R213, -R164 ;  /* 0x800000a4d5a77221 */ /* 0x000fe40000010000 */
[----:B------:R-:W-:Y:S02]  /*8e50*/  FADD.FTZ R57, R57, R169 ;  /* 0x000000a939397221 */ /* 0x000fe40000010000 */
[----:B------:R-:W-:-:S04]  /*8e60*/  FFMA.FTZ R166, R167, UR23, R30 ;  /* 0x00000017a7a67c23 */ /* 0x000fc8000801001e */
[----:B------:R-:W-:-:S04]  /*8e70*/  FMUL.FTZ R167, R166, UR14 ;  /* 0x0000000ea6a77c20 */ /* 0x000fc80008410000 */
[----:B------:R-:W-:Y:S01]  /*8e80*/  @P5 MOV R164, R171 ;  /* 0x000000ab00a45202 */ /* 0x000fe20000000f00 */
[----:B------:R-:W-:-:S03]  /*8e90*/  FMUL.FTZ R167, R167, UR22 ;  /* 0x00000016a7a77c20 */ /* 0x000fc60008410000 */
[----:B------:R-:W-:Y:S01]  /*8ea0*/  @P5 SHF.L.U32 R164, R164, 0x10, RZ ;  /* 0x00000010a4a45819 */ /* 0x000fe200000006ff */
[----:B------:R-:W-:-:S04]  /*8eb0*/  FMUL.FTZ R180, R142, R167 ;  /* 0x000000a78eb47220 */ /* 0x000fc80000410000 */
        /* <DEDUP_REMOVED lines=41> */
.L_x_6729:
[----:B------:R-:W-:Y:S05]  /*9150*/  BSYNC.RECONVERGENT B1 ;  /* 0x0000000000017941 */ /* 0x000fea0003800200 */
.L_x_6728:
[----:B------:R-:W-:Y:S04]  /*9160*/  BSSY.RECONVERGENT B1, `(.L_x_6730) ;  /* 0x0000046000017945 */ /* 0x000fe80003800200 */
[----:B------:R-:W-:Y:S05]  /*9170*/  @!P2 BRA `(.L_x_6731) ;  /* 0x000000040010a947 */ /* 0x000fea0003800000 */
[----:B------:R-:W3:Y:S02]  /*9180*/  LDC.64 R164, c[0x0][0x390] ;  /* 0x0000e400ffa47b82 */ /* 0x000ee40000000a00 */
[----:B---3--:R-:W-:-:S05]  /*9190*/  IMAD.WIDE.U32 R164, R9, 0x8, R164 ;  /* 0x0000000809a47825 */ /* 0x008fca00078e00a4 */
[----:B012---:R0:W2:Y:S01]  /*91a0*/  LDG.E.64 R170, desc[UR12][R164.64] ;  /* 0x0000000ca4aa7981 */ /* 0x0070a2000c1e1b00 */
        /* <DEDUP_REMOVED lines=28> */
[----:B------:R-:W-:Y:S01]  /*9370*/  FADD.FTZ R54, R54, R174 ;  /* 0x000000ae36367221 */ /* 0x000fe20000010000 */
[----:B------:R-:W-:Y:S01]  /*9380*/  F2F.BF16.F32 R173, R180 ;  /* 0x000000b400ad7304 */ /* 0x000fe20000202000 */
[----:B------:R-:W-:-:S04]  /*9390*/  FADD.FTZ R164, R186, -R167 ;  /* 0x800000a7baa47221 */ /* 0x000fc80000010000 */
[----:B------:R-:W-:-:S04]  /*93a0*/  FFMA.FTZ R167, R164, UR23, R27 ;  /* 0x00000017a4a77c23 */ /* 0x000fc8000801001b */
[----:B------:R-:W-:Y:S02]  /*93b0*/  FMUL.FTZ R172, R167, UR14 ;  /* 0x0000000ea7ac7c20 */ /* 0x000fe40008410000 */
[----:B------:R-:W-:Y:S02]  /*93c0*/  @P5 SHF.R.U32.HI R164, RZ, 0x10, R171 ;  /* 0x00000010ffa45819 */ /* 0x000fe400000116ab */
        /* <DEDUP_REMOVED lines=14> */
[----:B------:R-:W-:Y:S01]  /*94b0*/  @P5 FMUL.FTZ R176, R171, R170 ;  /* 0x000000aaabb05220 */ /* 0x000fe20000410000 */
[----:B------:R-:W-:Y:S01]  /*94c0*/  FMUL.FTZ R182, R136, R171 ;  /* 0x000000ab88b67220 */ /* 0x000fe20000410000 */
[----:B------:R-:W1:Y:S01]  /*94d0*/  F2F.BF16.F32 R170, R181 ;  /* 0x000000b500aa7304 */ /* 0x000e620000202000 */
[----:B0-----:R-:W-:Y:S01]  /*94e0*/  SHF.L.U32 R172, R177, 0x10, RZ ;  /* 0x00000010b1ac7819 */ /* 0x001fe200000006ff */
[----:B------:R-:W-:Y:S02]  /*94f0*/  FADD.FTZ R52, R52, R176 ;  /* 0x000000b034347221 */ /* 0x000fe40000010000 */
[----:B------:R-:W-:-:S04]  /*9500*/  FSEL R182, R182, RZ, P5 ;  /* 0x000000ffb6b67208 */ /* 0x000fc80002800000 */
[----:B------:R-:W0:Y:S01]  /*9510*/  F2F.BF16.F32 R179, R182 ;  /* 0x000000b600b37304 */ /* 0x000e220000202000 */
[----:B-1----:R-:W-:-:S05]  /*9520*/  IMAD.WIDE.U32 R170, R170, 0x10000, RZ ;  /* 0x00010000aaaa7825 */ /* 0x002fca00078e00ff */
[----:B------:R-:W-:Y:S02]  /*9530*/  LOP3.LUT R171, R171, R172, R173, 0xfe, !PT ;  /* 0x000000acabab7212 */ /* 0x000fe400078efead */
[----:B------:R-:W1:Y:S01]  /*9540*/  LDC.64 R172, c[0x0][0x478] ;  /* 0x00011e00ffac7b82 */ /* 0x000e620000000a00 */
[----:B0-----:R-:W-:-:S07]  /*9550*/  LOP3.LUT R170, R170, R179, RZ, 0xfc, !PT ;  /* 0x000000b3aaaa7212 */ /* 0x001fce00078efcff */
[----:B------:R-:W0:Y:S01]  /*9560*/  LDC.64 R178, c[0x0][0x468] ;  /* 0x00011a00ffb27b82 */ /* 0x000e220000000a00 */
[----:B-1----:R-:W-:-:S05]  /*9570*/  IMAD.WIDE.U32 R172, R9, 0x10, R172 ;  /* 0x0000001009ac7825 */ /* 0x002fca00078e00ac */
[----:B------:R0:W-:Y:S02]  /*9580*/  STG.E.128 desc[UR12][R172.64], R164 ;  /* 0x000000a4ac007986 */ /* 0x0001e4000c101d0c */
[C---:B0-----:R-:W-:Y:S01]  /*9590*/  IMAD.WIDE.U32 R172, R9.reuse, 0x8, R178 ;  /* 0x0000000809ac7825 */ /* 0x041fe200078e00b2 */
[----:B------:R-:W-:-:S04]  /*95a0*/  IADD3 R9, PT, PT, R9, 0x100, RZ ;  /* 0x0000010009097810 */ /* 0x000fc80007ffe0ff */
[----:B------:R3:W-:Y:S03]  /*95b0*/  STG.E.64 desc[UR12][R172.64], R170 ;  /* 0x000000aaac007986 */ /* 0x0007e6000c101b0c */
.L_x_6731:
[----:B------:R-:W-:Y:S05]  /*95c0*/  BSYNC.RECONVERGENT B1 ;  /* 0x0000000000017941 */ /* 0x000fea0003800200 */
.L_x_6730:
[----:B------:R-:W-:Y:S04]  /*95d0*/  BSSY.RECONVERGENT B1, `(.L_x_6732) ;  /* 0x0000046000017945 */ /* 0x000fe80003800200 */
[----:B------:R-:W-:Y:S05]  /*95e0*/  @!P3 BRA `(.L_x_6733) ;  /* 0x000000040010b947 */ /* 0x000fea0003800000 */
[----:B------:R-:W4:Y:S02]  /*95f0*/  LDC.64 R164, c[0x0][0x390] ;  /* 0x0000e400ffa47b82 */ /* 0x000f240000000a00 */
[----:B----4-:R-:W-:-:S05]  /*9600*/  IMAD.WIDE.U32 R164, R9, 0x8, R164 ;  /* 0x0000000809a47825 */ /* 0x010fca00078e00a4 */
[----:B0123--:R0:W2:Y:S01]  /*9610*/  LDG.E.64 R170, desc[UR12][R164.64] ;  /* 0x0000000ca4aa7981 */ /* 0x00f0a2000c1e1b00 */
        /* <DEDUP_REMOVED lines=65> */
.L_x_6733:
[----:B------:R-:W-:Y:S05]  /*9a30*/  BSYNC.RECONVERGENT B1 ;  /* 0x0000000000017941 */ /* 0x000fea0003800200 */
.L_x_6732:
[----:B------:R-:W-:Y:S04]  /*9a40*/  BSSY.RECONVERGENT B1, `(.L_x_6734) ;  /* 0x0000046000017945 */ /* 0x000fe80003800200 */
[----:B------:R-:W-:Y:S05]  /*9a50*/  @!P4 BRA `(.L_x_6735) ;  /* 0x000000040010c947 */ /* 0x000fea0003800000 */
[----:B------:R-:W0:Y:S02]  /*9a60*/  LDC.64 R164, c[0x0][0x390] ;  /* 0x0000e400ffa47b82 */ /* 0x000e240000000a00 */
[----:B0-----:R-:W-:-:S05]  /*9a70*/  IMAD.WIDE.U32 R164, R9, 0x8, R164 ;  /* 0x0000000809a47825 */ /* 0x001fca00078e00a4 */
[----:B-1234-:R0:W2:Y:S01]  /*9a80*/  LDG.E.64 R170, desc[UR12][R164.64] ;  /* 0x0000000ca4aa7981 */ /* 0x01e0a2000c1e1b00 */
        /* <DEDUP_REMOVED lines=65> */
.L_x_6735:
[----:B------:R-:W-:Y:S05]  /*9ea0*/  BSYNC.RECONVERGENT B1 ;  /* 0x0000000000017941 */ /* 0x000fea0003800200 */
.L_x_6734:
[----:B------:R-:W-:-:S13]  /*9eb0*/  ISETP.NE.AND P5, PT, R226, RZ, PT ;  /* 0x000000ffe200720c */ /* 0x000fda0003fa5270 */
[----:B------:R-:W-:Y:S05]  /*9ec0*/  @!P5 BRA `(.L_x_6708) ;  /* 0x000000040008d947 */ /* 0x000fea0003800000 */
[----:B------:R-:W0:Y:S01]  /*9ed0*/  LDC.64 R164, c[0x0][0x390] ;  /* 0x0000e400ffa47b82 */ /* 0x000e220000000a00 */
[----:B------:R-:W-:Y:S01]  /*9ee0*/  FFMA.FTZ R166, R208, UR4, R168 ;  /* 0x00000004d0a67c23 */ /* 0x000fe200080100a8 */
[----:B------:R-:W-:Y:S02]  /*9ef0*/  ISETP.GE.U32.AND P5, PT, R2, 0x1000000, PT ;  /* 0x010000000200780c */ /* 0x000fe40003fa6070 */
[----:B------:R-:W-:Y:S02]  /*9f00*/  CS2R R174, SRZ ;  /* 0x0000000000ae7805 */ /* 0x000fe4000001ff00 */
[----:B------:R-:W-:Y:S02]  /*9f10*/  CS2R R176, SRZ ;  /* 0x0000000000b07805 */ /* 0x000fe4000001ff00 */
[----:B01234-:R-:W0:Y:S01]  /*9f20*/  LDC.64 R172, c[0x0][0x478] ;  /* 0x00011e00ffac7b82 */ /* 0x01fe220000000a00 */
[----:B------:R-:W-:-:S05]  /*9f30*/  IMAD.WIDE.U32 R164, R9, 0x8, R164 ;  /* 0x0000000809a47825 */ /* 0x000fca00078e00a4 */
[----:B------:R1:W2:Y:S01]  /*9f40*/  LDG.E.64 R170, desc[UR12][R164.64] ;  /* 0x0000000ca4aa7981 */ /* 0x0002a2000c1e1b00 */
[----:B------:R-:W-:Y:S01]  /*9f50*/  FADD.FTZ R166, R211, -R166 ;  /* 0x800000a6d3a67221 */ /* 0x000fe20000010000 */
[----:B0-----:R-:W-:-:S04]  /*9f60*/  IMAD.WIDE.U32 R172, R9, 0x10, R172 ;  /* 0x0000001009ac7825 */ /* 0x001fc800078e00ac */
[----:B------:R-:W-:-:S04]  /*9f70*/  FFMA.FTZ R167, R166, UR23, R163 ;  /* 0x00000017a6a77c23 */ /* 0x000fc800080100a3 */
[----:B------:R-:W-:Y:S01]  /*9f80*/  FMUL.FTZ R166, R167, UR14 ;  /* 0x0000000ea7a67c20 */ /* 0x000fe20008410000 */
[----:B-1----:R-:W-:-:S03]  /*9f90*/  FFMA.FTZ R165, R205, UR4, R168 ;  /* 0x00000004cda57c23 */ /* 0x002fc600080100a8 */
[----:B------:R-:W-:Y:S01]  /*9fa0*/  FMUL.FTZ R178, R166, UR22 ;  /* 0x00000016a6b27c20 */ /* 0x000fe20008410000 */
[----:B------:R-:W-:-:S04]  /*9fb0*/  FADD.FTZ R165, R216, -R165 ;  /* 0x800000a5d8a57221 */ /* 0x000fc80000010000 */
[----:B------:R-:W-:Y:S01]  /*9fc0*/  FFMA.FTZ R164, R165, UR23, R160 ;  /* 0x00000017a5a47c23 */ /* 0x000fe200080100a0 */
[----:B--2---:R-:W-:-:S04]  /*9fd0*/  @P5 SHF.R.U32.HI R169, RZ, 0x10, R171 ;  /* 0x00000010ffa95819 */ /* 0x004fc800000116ab */
[----:B------:R-:W-:-:S05]  /*9fe0*/  @P5 SHF.L.U32 R166, R169, 0x10, RZ ;  /* 0x00000010a9a65819 */ /* 0x000fca00000006ff */
[----:B------:R-:W-:Y:S01]  /*9ff0*/  @P5 FMUL.FTZ R174, R178, R166 ;  /* 0x000000a6b2ae5220 */ /* 0x000fe20000410000 */
[----:B-----5:R-:W-:Y:S01]  /*a000*/  FMUL.FTZ R178, R127, R178 ;  /* 0x000000b27fb27220 */ /* 0x020fe20000410000 */
[----:B------:R-:W-:Y:S02]  /*a010*/  FMUL.FTZ R166, R164, UR14 ;  /* 0x0000000ea4a67c20 */ /* 0x000fe40008410000 */
[----:B------:R-:W-:Y:S02]  /*a020*/  FADD.FTZ R43, R43, R174 ;  /* 0x000000ae2b2b7221 */ /* 0x000fe40000010000 */
[----:B------:R-:W-:Y:S01]  /*a030*/  FSEL R178, R178, RZ, P5 ;  /* 0x000000ffb2b27208 */ /* 0x000fe20002800000 */
[----:B------:R-:W-:Y:S01]  /*a040*/  FMUL.FTZ R166, R166, UR22 ;  /* 0x00000016a6a67c20 */ /* 0x000fe20008410000 */
[----:B------:R-:W-:-:S03]  /*a050*/  LOP3.LUT P5, RZ, R2, 0xff, RZ, 0xc0, !PT ;  /* 0x000000ff02ff7812 */ /* 0x000fc600078ac0ff */
[----:B------:R-:W-:Y:S01]  /*a060*/  FMUL.FTZ R179, R124, R166 ;  /* 0x000000a67cb37220 */ /* 0x000fe20000410000 */
[----:B------:R-:W0:Y:S04]  /*a070*/  F2F.BF16.F32 R178, R178 ;  /* 0x000000b200b27304 */ /* 0x000e280000202000 */
[----:B------:R-:W-:-:S05]  /*a080*/  FSEL R179, R179, RZ, P5 ;  /* 0x000000ffb3b37208 */ /* 0x000fca0002800000 */
[----:B------:R-:W-:Y:S01]  /*a090*/  @P5 MOV R165, R170 ;  /* 0x000000aa00a55202 */ /* 0x000fe20000000f00 */
[----:B------:R-:W-:Y:S03]  /*a0a0*/  F2F.BF16.F32 R179, R179 ;  /* 0x000000b300b37304 */ /* 0x000fe60000202000 */
        /* <DEDUP_REMOVED lines=17> */
[----:B------:R-:W-:-:S03]  /*a1c0*/  FADD.FTZ R41, R41, R176 ;  /* 0x000000b029297221 */ /* 0x000fc60000010000 */
[----:B------:R-:W-:-:S04]  /*a1d0*/  FFMA.FTZ R166, R169, UR23, R162 ;  /* 0x00000017a9a67c23 */ /* 0x000fc800080100a2 */
[----:B------:R-:W-:Y:S01]  /*a1e0*/  FMUL.FTZ R168, R166, UR14 ;  /* 0x0000000ea6a87c20 */ /* 0x000fe20008410000 */
[----:B------:R1:W-:Y:S03]  /*a1f0*/  STG.E.128 desc[UR12][R172.64], R164 ;  /* 0x000000a4ac007986 */ /* 0x0003e6000c101d0c */
        /* <DEDUP_REMOVED lines=9> */
[----:B0-----:R-:W-:-:S03]  /*a290*/  IMAD.WIDE.U32 R168, R168, 0x10000, RZ ;  /* 0x00010000a8a87825 */ /* 0x001fc600078e00ff */
[----:B------:R-:W-:Y:S02]  /*a2a0*/  LOP3.LUT R168, R168, R179, RZ, 0xfc, !PT ;  /* 0x000000b3a8a87212 */ /* 0x000fe400078efcff */
[----:B--2---:R-:W-:Y:S02]  /*a2b0*/  LOP3.LUT R169, R169, R171, R181, 0xfe, !PT ;  /* 0x000000aba9a97212 */ /* 0x004fe400078efeb5 */
[----:B------:R-:W0:Y:S02]  /*a2c0*/  LDC.64 R170, c[0x0][0x468] ;  /* 0x00011a00ffaa7b82 */ /* 0x000e240000000a00 */
[----:B0-----:R-:W-:-:S05]  /*a2d0*/  IMAD.WIDE.U32 R170, R9, 0x8, R170 ;  /* 0x0000000809aa7825 */ /* 0x001fca00078e00aa */
[----:B------:R1:W-:Y:S02]  /*a2e0*/  STG.E.64 desc[UR12][R170.64], R168 ;  /* 0x000000a8aa007986 */ /* 0x0003e4000c101b0c */
.L_x_6708:
[----:B------:R-:W-:Y:S05]  /*a2f0*/  BSYNC.RECONVERGENT B0 ;  /* 0x0000000000007941 */ /* 0x000fea0003800200 */
.L_x_6682:
[----:B------:R-:W-:Y:S02]  /*a300*/  UIADD3 UR7, UPT, UPT, UR7, UR24, URZ ;  /* 0x0000001807077290 */ /* 0x000fe4000fffe0ff */
[----:B------:R-:W-:Y:S02]  /*a310*/  UPLOP3.LUT UP2, UPT, UPT, UPT, UP2, 0x40, 0x4 ;  /* 0x000000000004789c */ /* 0x000fe40003f4e820 */
[----:B------:R-:W-:-:S09]  /*a320*/  UISETP.GE.AND UP1, UPT, UR7, UR25, UPT ;  /* 0x000000190700728c */ /* 0x000fd2000bf26270 */
[----:B------:R-:W-:Y:S05]  /*a330*/  BRA.U !UP1, `(.L_x_6736) ;  /* 0xffffff6509e07547 */ /* 0x000fea000b83ffff */
.L_x_6665:
[----:B------:R-:W1:Y:S01]  /*a340*/  S2UR UR4, SR_CTAID.X ;  /* 0x00000000000479c3 */ /* 0x000e620000002500 */
[----:B------:R-:W-:Y:S01]  /*a350*/  ISETP.NE.AND P5, PT, R227, RZ, PT ;  /* 0x000000ffe300720c */ /* 0x000fe20003fa5270 */
[----:B------:R-:W-:Y:S01]  /*a360*/  BSSY.RECONVERGENT B0, `(.L_x_6737) ;  /* 0x000000f000007945 */ /* 0x000fe20003800200 */
[----:B-1----:R-:W-:-:S06]  /*a370*/  UIMAD UR4, UR4, UR6, URZ ;  /* 0x00000006040472a4 */ /* 0x002fcc000f8e02ff */
[----:B0-----:R-:W-:-:S04]  /*a380*/  MOV R9, UR4 ;  /* 0x0000000400097c02 */ /* 0x001fc80008000f00 */
        /* <DEDUP_REMOVED lines=12> */
.L_x_6738:
[----:B------:R-:W-:Y:S05]  /*a450*/  BSYNC.RECONVERGENT B0 ;  /* 0x0000000000007941 */ /* 0x000fea0003800200 */
.L_x_6737:
        /* <DEDUP_REMOVED lines=12> */
.L_x_6740:
[----:B------:R-:W-:Y:S05]  /*a520*/  BSYNC.RECONVERGENT B0 ;  /* 0x0000000000007941 */ /* 0x000fea0003800200 */
.L_x_6739:
        /* <DEDUP_REMOVED lines=12> */
.L_x_6742:
[----:B------:R-:W-:Y:S05]  /*a5f0*/  BSYNC.RECONVERGENT B0 ;  /* 0x0000000000007941 */ /* 0x000fea0003800200 */
.L_x_6741:
        /* <DEDUP_REMOVED lines=12> */
.L_x_6744:
[----:B------:R-:W-:Y:S05]  /*a6c0*/  BSYNC.RECONVERGENT B0 ;  /* 0x0000000000007941 */ /* 0x000fea0003800200 */
.L_x_6743:
        /* <DEDUP_REMOVED lines=12> */
.L_x_6746:
[----:B------:R-:W-:Y:S05]  /*a790*/  BSYNC.RECONVERGENT B0 ;  /* 0x0000000000007941 */ /* 0x000fea0003800200 */
.L_x_6745:
        /* <DEDUP_REMOVED lines=12> */
.L_x_6748:
[----:B------:R-:W-:Y:S05]  /*a860*/  BSYNC.RECONVERGENT B0 ;  /* 0x0000000000007941 */ /* 0x000fea0003800200 */
.L_x_6747:
        /* <DEDUP_REMOVED lines=12> */
.L_x_6749:
        /* <DEDUP_REMOVED lines=13> */
.L_x_14380:


//--------------------- .text._ZN10layer_norm13ln_bwd_kernelINS_13Kernel_traitsIf13__nv_bfloat16fS2_fjLj7168ELj1ELj1ELj8ELj8ENS_18Kernel_traits_baseILj7168EfS2_fS2_fjLj256EEEEELb1ELb1ELb0ELb1EEEvNS_9BwdParamsE --------------------------
	.section	.text._ZN10layer_norm13ln_bwd_kernelINS_13Kernel_traitsIf13__nv_bfloat16fS2_fjLj7168ELj1ELj1ELj8ELj8ENS_18Kernel_traits_baseILj7168EfS2_fS2_fjLj256EEEEELb1ELb1ELb0ELb1EEEvNS_9BwdParamsE,"ax",@progbits
	.align	128
        .global         _ZN10layer_norm13ln_bwd_kernelINS_13Kernel_traitsIf13__nv_bfloat16fS2_fjLj7168ELj1ELj1ELj8ELj8ENS_18Kernel_traits_baseILj7168EfS2_fS2_fjLj256EEEEELb1ELb1ELb0ELb1EEEvNS_9BwdParamsE
        .type           _ZN10layer_norm13ln_bwd_kernelINS_13Kernel_traitsIf13__nv_bfloat16fS2_fjLj7168ELj1ELj1ELj8ELj8ENS_18Kernel_traits_baseILj7168EfS2_fS2_fjLj256EEEEELb1ELb1ELb0ELb1EEEvNS_9BwdParamsE,@function
        .size           _ZN10layer_norm13ln_bwd_kernelINS_13Kernel_traitsIf13__nv_bfloat16fS2_fjLj7168ELj1ELj1ELj8ELj8ENS_18Kernel_traits_baseILj7168EfS2_fS2_fjLj256EEEEELb1ELb1ELb0ELb1EEEvNS_9BwdParamsE,(.L_x_14381 - _ZN10layer_norm13ln_bwd_kernelINS_13Kernel_traitsIf13__nv_bfloat16fS2_fjLj7168ELj1ELj1ELj8ELj8ENS_18Kernel_traits_baseILj7168EfS2_fS2_fjLj256EEEEELb1ELb1ELb0ELb1EEEvNS_9BwdParamsE)
        .other          _ZN10layer_norm13ln_bwd_kernelINS_13Kernel_traitsIf13__nv_bfloat16fS2_fjLj7168ELj1ELj1ELj8ELj8ENS_18Kernel_traits_baseILj7168EfS2_fS2_fjLj256EEEEELb1ELb1ELb0ELb1EEEvNS_9BwdParamsE,@"STO_CUDA_ENTRY STV_DEFAULT"
_ZN10layer_norm13ln_bwd_kernelINS_13Kernel_traitsIf13__nv_bfloat16fS2_fjLj7168ELj1ELj1ELj8ELj8ENS_18Kernel_traits_baseILj7168EfS2_fS2_fjLj256EEEEELb1ELb1ELb0ELb1EEEvNS_9BwdParamsE:
.text._ZN10layer_norm13ln_bwd_kernelINS_13Kernel_traitsIf13__nv_bfloat16fS2_fjLj7168ELj1ELj1ELj8ELj8ENS_18Kernel_traits_baseILj7168EfS2_fS2_fjLj256EEEEELb1ELb1ELb0ELb1EEEvNS_9BwdParamsE:
        /* <DEDUP_REMOVED lines=53> */
[----:B------:R-:W-:Y:S01]  /*0350*/  UPLOP3.LUT UP2, UPT, UPT, UPT, UPT, 0x40, 0x4 ;  /* 0x000000000004789c */ /* 0x000fe20003f4e870 */
        /* <DEDUP_REMOVED lines=13> */
[----:B-1----:R-:W-:Y:S01]  /*0430*/  IMAD.WIDE.U32 R2, R0, 0x10, R2 ;  /* 0x0000001000027825 */ /* 0x002fe200078e0002 */
[----:B------:R-:W-:-:S02]  /*0440*/  CS2R R248, SRZ ;  /* 0x0000000000f87805 */ /* 0x000fc4000001ff00 */
[----:B------:R-:W-:Y:S02]  /*0450*/  CS2R R246, SRZ ;  /* 0x0000000000f67805 */ /* 0x000fe4000001ff00 */
[----:B------:R-:W-:Y:S02]  /*0460*/  CS2R R220, SRZ ;  /* 0x0000000000dc7805 */ /* 0x000fe4000001ff00 */
[----:B------:R-:W-:Y:S01]  /*0470*/  CS2R R250, SRZ ;  /* 0x0000000000fa7805 */ /* 0x000fe2000001ff00 */
[----:B0-----:R0:W5:Y:S01]  /*0480*/  LDG.E.128 R56, desc[UR16][R2.64] ;  /* 0x0000001002387981 */ /* 0x001162000c1e1d00 */
[----:B------:R-:W-:Y:S02]  /*0490*/  CS2R R218, SRZ ;  /* 0x0000000000da7805 */ /* 0x000fe4000001ff00 */
[----:B------:R-:W-:Y:S01]  /*04a0*/  CS2R R216, SRZ ;  /* 0x0000000000d87805 */ /* 0x000fe2000001ff00 */
[----:B---3--:R-:W-:Y:S01]  /*04b0*/  IMAD.WIDE.U32 R60, R0, 0x10, R60 ;  /* 0x00000010003c7825 */ /* 0x008fe200078e003c */
[----:B------:R0:W5:Y:S01]  /*04c0*/  LDG.E.128 R52, desc[UR16][R2.64+0x1000] ;  /* 0x0010001002347981 */ /* 0x000162000c1e1d00 */
[----:B------:R-:W-:-:S02]  /*04d0*/  CS2R R214, SRZ ;  /* 0x0000000000d67805 */ /* 0x000fc4000001ff00 */
[----:B------:R-:W-:Y:S02]  /*04e0*/  CS2R R212, SRZ ;  /* 0x0000000000d47805 */ /* 0x000fe4000001ff00 */
[----:B------:R-:W-:Y:S01]  /*04f0*/  CS2R R210, SRZ ;  /* 0x0000000000d27805 */ /* 0x000fe2000001ff00 */
[----:B------:R0:W5:Y:S01]  /*0500*/  LDG.E.128 R48, desc[UR16][R2.64+0x2000] ;  /* 0x0020001002307981 */ /* 0x000162000c1e1d00 */
[----:B------:R-:W-:Y:S02]  /*0510*/  MOV R209, RZ ;  /* 0x000000ff00d17202 */ /* 0x000fe40000000f00 */
[----:B------:R-:W-:Y:S02]  /*0520*/  CS2R R206, SRZ ;  /* 0x0000000000ce7805 */ /* 0x000fe4000001ff00 */
[----:B------:R-:W-:Y:S01]  /*0530*/  MOV R198, RZ ;  /* 0x000000ff00c67202 */ /* 0x000fe20000000f00 */
        /* <DEDUP_REMOVED lines=25> */
[----:B------:R-:W0:Y:S03]  /*06d0*/  LDCU.64 UR22, c[0x0][0x478] ;  /* 0x00008f00ff1677ac */ /* 0x000e260008000a00 */
[----:B------:R0:W5:Y:S01]  /*06e0*/  LDG.E.128 R8, desc[UR16][R60.64+0x1000] ;  /* 0x001000103c087981 */ /* 0x000162000c1e1d00 */
[----:B------:R-:W0:Y:S03]  /*06f0*/  LDCU.128 UR12, c[0x0][0x3c0] ;  /* 0x00007800ff0c77ac */ /* 0x000e260008000c00 */
[----:B------:R0:W5:Y:S01]  /*0700*/  LDG.E.128 R4, desc[UR16][R60.64] ;  /* 0x000000103c047981 */ /* 0x000162000c1e1d00 */
[----:B------:R-:W-:Y:S01]  /*0710*/  HFMA2 R0, -RZ, RZ, 0, 0 ;  /* 0x00000000ff007431 */ /* 0x000fe200000001ff */
[----:B--2---:R-:W-:Y:S01]  /*0720*/  UISETP.NE.U32.AND UP0, UPT, UR4, URZ, UPT ;  /* 0x000000ff0400728c */ /* 0x004fe2000bf05070 */
[----:B------:R-:W-:-:S02]  /*0730*/  CS2R R108, SRZ ;  /* 0x00000000006c7805 */ /* 0x000fc4000001ff00 */
[----:B------:R-:W-:Y:S02]  /*0740*/  CS2R R110, SRZ ;  /* 0x00000000006e7805 */ /* 0x000fe4000001ff00 */
[----:B------:R-:W-:Y:S02]  /*0750*/  CS2R R112, SRZ ;  /* 0x0000000000707805 */ /* 0x000fe4000001ff00 */
[----:B------:R-:W-:Y:S02]  /*0760*/  CS2R R114, SRZ ;  /* 0x0000000000727805 */ /* 0x000fe4000001ff00 */
[----:B------:R-:W-:Y:S02]  /*0770*/  CS2R R116, SRZ ;  /* 0x0000000000747805 */ /* 0x000fe4000001ff00 */
[----:B------:R-:W-:Y:S01]  /*0780*/  MOV R118, RZ ;  /* 0x000000ff00767202 */ /* 0x000fe20000000f00 */
[----:B------:R-:W-:Y:S01]  /*0790*/  UISETP.NE.AND.EX UP0, UPT, UR5, URZ, UPT, UP0 ;  /* 0x000000ff0500728c */ /* 0x000fe2000bf05300 */
[----:B------:R-:W2:Y:S01]  /*07a0*/  LDCU.64 UR18, c[0x0][0x438] ;  /* 0x00008700ff1277ac */ /* 0x000ea20008000a00 */
[----:B-1-34-:R-:W0:Y:S09]  /*07b0*/  LDCU.64 UR24, c[0x0][0x380] ;  /* 0x00007000ff1877ac */ /* 0x01ae320008000a00 */
.L_x_6755:
[----:B0-----:R-:W0:Y:S01]  /*07c0*/  S2R R2, SR_TID.X ;  /* 0x0000000000027919 */ /* 0x001e220000002100 */
[----:B------:R-:W1:Y:S01]  /*07d0*/  @UP0 LDCU.64 UR4, c[0x0][0x3e0] ;  /* 0x00007c00ff0407ac */ /* 0x000e620008000a00 */
[----:B------:R-:W3:Y:S01]  /*07e0*/  LDC.64 R162, c[0x0][0x428] ;  /* 0x00010a00ffa27b82 */ /* 0x000ee20000000a00 */
[----:B------:R-:W-:Y:S01]  /*07f0*/  PLOP3.LUT P0, PT, PT, PT, UP0, 0x80, 0x8 ;  /* 0x000000000008781c */ /* 0x000fe20003f0f008 */
[----:B------:R-:W-:Y:S02]  /*0800*/  UIMAD UR7, UR6, UR20, URZ ;  /* 0x00000014060772a4 */ /* 0x000fe4000f8e02ff */
[----:B------:R-:W-:Y:S02]  /*0810*/  UIMAD.WIDE UR10, UR6, 0x4, UR14 ;  /* 0x00000004060a78a5 */ /* 0x000fe4000f8e020e */
[----:B------:R-:W-:Y:S02]  /*0820*/  USHF.R.S32.HI UR8, URZ, 0x1f, UR7 ;  /* 0x0000001fff087899 */ /* 0x000fe40008011407 */
[----:B------:R-:W4:Y:S02]  /*0830*/  LDC.64 R152, c[0x0][0x3a8] ;  /* 0x0000ea00ff987b82 */ /* 0x000f240000000a00 */
[----:B------:R-:W-:Y:S01]  /*0840*/  ULEA.HI UR8, UR8, UR7, URZ, 0x2 ;  /* 0x0000000708087291 */ /* 0x000fe2000f8f10ff */
[----:B------:R-:W-:-:S02]  /*0850*/  MOV R88, UR10 ;  /* 0x0000000a00587c02 */ /* 0x000fc40008000f00 */
[----:B------:R-:W-:Y:S01]  /*0860*/  MOV R89, UR11 ;  /* 0x0000000b00597c02 */ /* 0x000fe20008000f00 */
[----:B-1----:R-:W-:Y:S02]  /*0870*/  @UP0 UIMAD.WIDE UR4, UR6, 0x2, UR4 ;  /* 0x00000002060408a5 */ /* 0x002fe4000f8e0204 */
[----:B------:R-:W-:Y:S02]  /*0880*/  MOV R160, UR8 ;  /* 0x0000000800a07c02 */ /* 0x000fe40008000f00 */
[----:B------:R1:W2:Y:S02]  /*0890*/  LDG.E R119, desc[UR16][R88.64] ;  /* 0x0000001058777981 */ /* 0x0002a4000c1e1900 */
[----:B------:R-:W-:Y:S02]  /*08a0*/  MOV R90, UR4 ;  /* 0x00000004005a7c02 */ /* 0x000fe40008000f00 */
[----:B------:R-:W-:Y:S01]  /*08b0*/  MOV R91, UR5 ;  /* 0x00000005005b7c02 */ /* 0x000fe20008000f00 */
[----:B------:R-:W-:Y:S01]  /*08c0*/  UIMAD.WIDE UR4, UR6, 0x4, UR12 ;  /* 0x00000004060478a5 */ /* 0x000fe2000f8e020c */
[----:B0-----:R-:W-:-:S03]  /*08d0*/  LEA.HI.SX32 R160, R160, R2, 0x1e ;  /* 0x00000002a0a07211 */ /* 0x001fc600078ff2ff */
[----:B------:R-:W2:Y:S01]  /*08e0*/  @P0 LDG.E.U16 R120, desc[UR16][R90.64] ;  /* 0x000000105a780981 */ /* 0x000ea2000c1e1500 */
[C---:B------:R-:W-:Y:S01]  /*08f0*/  IADD3 R137, PT, PT, R160.reuse, 0x400, RZ ;  /* 0x00000400a0897810 */ /* 0x040fe20007ffe0ff */
[C-C-:B---3--:R-:W-:Y:S01]  /*0900*/  IMAD.WIDE.U32 R2, R160.reuse, 0x8, R162.reuse ;  /* 0x00000008a0027825 */ /* 0x148fe200078e00a2 */
[----:B-1----:R-:W-:Y:S02]  /*0910*/  MOV R88, UR4 ;  /* 0x0000000400587c02 */ /* 0x002fe40008000f00 */
[----:B------:R-:W-:Y:S01]  /*0920*/  MOV R89, UR5 ;  /* 0x0000000500597c02 */ /* 0x000fe20008000f00 */
[--C-:B------:R-:W-:Y:S01]  /*0930*/  IMAD.WIDE.U32 R156, R137, 0x8, R162.reuse ;  /* 0x00000008899c7825 */ /* 0x100fe200078e00a2 */
[C---:B------:R-:W-:Y:S01]  /*0940*/  IADD3 R121, PT, PT, R160.reuse, 0x200, RZ ;  /* 0x00000200a0797810 */ /* 0x040fe20007ffe0ff */
[----:B------:R-:W3:Y:S01]  /*0950*/  LDG.E.64 R2, desc[UR16][R2.64] ;  /* 0x0000001002027981 */ /* 0x000ee2000c1e1b00 */
[C---:B------:R-:W-:Y:S02]  /*0960*/  IADD3 R129, PT, PT, R160.reuse, 0x500, RZ ;  /* 0x00000500a0817810 */ /* 0x040fe40007ffe0ff */
[----:B------:R-:W-:Y:S01]  /*0970*/  IADD3 R128, PT, PT, R160, 0x100, RZ ;  /* 0x00000100a0807810 */ /* 0x000fe20007ffe0ff */
[----:B------:R0:W3:Y:S01]  /*0980*/  LDG.E R174, desc[UR16][R88.64] ;  /* 0x0000001058ae7981 */ /* 0x0000e2000c1e1900 */
[----:B------:R-:W-:-:S03]  /*0990*/  IMAD.WIDE.U32 R138, R121, 0x8, R162 ;  /* 0x00000008798a7825 */ /* 0x000fc600078e00a2 */
[----:B------:R-:W3:Y:S01]  /*09a0*/  LDG.E.64 R156, desc[UR16][R156.64] ;  /* 0x000000109c9c7981 */ /* 0x000ee2000c1e1b00 */
[--C-:B----4-:R-:W-:Y:S01]  /*09b0*/  IMAD.WIDE.U32 R148, R129, 0x10, R152.reuse ;  /* 0x0000001081947825 */ /* 0x110fe200078e0098 */
[C---:B------:R-:W-:Y:S02]  /*09c0*/  IADD3 R143, PT, PT, R160.reuse, 0x300, RZ ;  /* 0x00000300a08f7810 */ /* 0x040fe40007ffe0ff */
[----:B------:R-:W4:Y:S01]  /*09d0*/  LDG.E.64 R138, desc[UR16][R138.64] ;  /* 0x000000108a8a7981 */ /* 0x000f22000c1e1b00 */
[----:B0-----:R-:W-:-:S03]  /*09e0*/  IMAD.WIDE.U32 R88, R160, 0x10, R152 ;  /* 0x00000010a0587825 */ /* 0x001fc600078e0098 */
[----:B------:R-:W4:Y:S01]  /*09f0*/  LDG.E.128 R148, desc[UR16][R148.64] ;  /* 0x0000001094947981 */ /* 0x000f22000c1e1d00 */
[----:B------:R-:W-:-:S03]  /*0a00*/  IMAD.WIDE.U32 R144, R137, 0x10, R152 ;  /* 0x0000001089907825 */ /* 0x000fc600078e0098 */
[----:B------:R-:W4:Y:S01]  /*0a10*/  LDG.E.128 R88, desc[UR16][R88.64] ;  /* 0x0000001058587981 */ /* 0x000f22000c1e1d00 */
[----:B------:R-:W-:Y:S01]  /*0a20*/  IMAD.WIDE.U32 R130, R128, 0x8, R162 ;  /* 0x0000000880827825 */ /* 0x000fe200078e00a2 */
[----:B------:R-:W-:Y:S02]  /*0a30*/  IADD3 R122, PT, PT, R160, 0x600, RZ ;  /* 0x00000600a07a7810 */ /* 0x000fe40007ffe0ff */
[----:B------:R-:W4:Y:S01]  /*0a40*/  LDG.E.128 R144, desc[UR16][R144.64] ;  /* 0x0000001090907981 */ /* 0x000f22000c1e1d00 */
[----:B------:R-:W-:-:S03]  /*0a50*/  IMAD.WIDE.U32 R92, R128, 0x10, R152 ;  /* 0x00000010805c7825 */ /* 0x000fc600078e0098 */
[----:B------:R-:W4:Y:S01]  /*0a60*/  LDG.E.64 R130, desc[UR16][R130.64] ;  /* 0x0000001082827981 */ /* 0x000f22000c1e1b00 */
[----:B------:R-:W-:-:S03]  /*0a70*/  IMAD.WIDE.U32 R124, R121, 0x10, R152 ;  /* 0x00000010797c7825 */ /* 0x000fc600078e0098 */
[----:B------:R-:W4:Y:S01]  /*0a80*/  LDG.E.128 R92, desc[UR16][R92.64] ;  /* 0x000000105c5c7981 */ /* 0x000f22000c1e1d00 */
[----:B------:R-:W-:-:S03]  /*0a90*/  IMAD.WIDE.U32 R140, R143, 0x8, R162 ;  /* 0x000000088f8c7825 */ /* 0x000fc600078e00a2 */
[----:B------:R-:W4:Y:S01]  /*0aa0*/  LDG.E.128 R124, desc[UR16][R124.64] ;  /* 0x000000107c7c7981 */ /* 0x000f22000c1e1d00 */
[----:B------:R-:W-:-:S03]  /*0ab0*/  IMAD.WIDE.U32 R132, R143, 0x10, R152 ;  /* 0x000000108f847825 */ /* 0x000fc600078e0098 */
[----:B------:R-:W4:Y:S01]  /*0ac0*/  LDG.E.64 R140, desc[UR16][R140.64] ;  /* 0x000000108c8c7981 */ /* 0x000f22000c1e1b00 */
[----:B------:R-:W-:-:S03]  /*0ad0*/  IMAD.WIDE.U32 R152, R122, 0x10, R152 ;  /* 0x000000107a987825 */ /* 0x000fc600078e0098 */
[----:B------:R-:W4:Y:S04]  /*0ae0*/  LDG.E.128 R132, desc[UR16][R132.64] ;  /* 0x0000001084847981 */ /* 0x000f28000c1e1d00 */
[----:B------:R-:W4:Y:S01]  /*0af0*/  LDG.E.128 R152, desc[UR16][R152.64] ;  /* 0x0000001098987981 */ /* 0x000f22000c1e1d00 */
[----:B------:R-:W-:-:S04]  /*0b00*/  IMAD.WIDE.U32 R158, R129, 0x8, R162 ;  /* 0x00000008819e7825 */ /* 0x000fc800078e00a2 */
[----:B------:R-:W-:Y:S02]  /*0b10*/  IMAD.WIDE.U32 R162, R122, 0x8, R162 ;  /* 0x000000087aa27825 */ /* 0x000fe400078e00a2 */
[----:B------:R-:W4:Y:S04]  /*0b20*/  LDG.E.64 R158, desc[UR16][R158.64] ;  /* 0x000000109e9e7981 */ /* 0x000f28000c1e1b00 */
[----:B------:R-:W4:Y:S01]  /*0b30*/  LDG.E.64 R162, desc[UR16][R162.64] ;  /* 0x00000010a2a27981 */ /* 0x000f22000c1e1b00 */
[----:B------:R-:W-:Y:S01]  /*0b40*/  ISETP.NE.AND P2, PT, RZ, UR9, PT ;  /* 0x00000009ff007c0c */ /* 0x000fe2000bf45270 */
[----:B------:R-:W0:Y:S02]  /*0b50*/  S2R R175, SR_TID.X ;  /* 0x0000000000af7919 */ /* 0x000e240000002100 */
[----:B0-----:R-:W-:Y:S01]  /*0b60*/  LOP3.LUT P1, RZ, R175, 0x1f, RZ, 0xc0, !PT ;  /* 0x0000001fafff7812 */ /* 0x001fe2000782c0ff */
[----:B------:R-:W0:Y:S01]  /*0b70*/  S2UR UR5, SR_CgaCtaId ;  /* 0x00000000000579c3 */ /* 0x000e220000008800 */
[----:B------:R-:W-:Y:S01]  /*0b80*/  PLOP3.LUT P3, PT, PT, PT, UP2, 0x80, 0x8 ;  /* 0x000000000008781c */ /* 0x000fe20003f6f028 */
[----:B------:R-:W-:-:S02]  /*0b90*/  UMOV UR4, 0x400 ;  /* 0x0000040000047882 */ /* 0x000fc40000000000 */
[----:B0-----:R-:W-:-:S04]  /*0ba0*/  ULEA UR4, UR5, UR4, 0x18 ;  /* 0x0000000405047291 */ /* 0x001fc8000f8ec0ff */
[----:B------:R-:W-:Y:S01]  /*0bb0*/  UIADD3 UR5, UPT, UPT, UR4, 0x7040, URZ ;  /* 0x0000704004057890 */ /* 0x000fe2000fffe0ff */
[----:B--2---:R-:W-:Y:S02]  /*0bc0*/  R2UR UR8, R119 ;  /* 0x00000000770872ca */ /* 0x004fe400000e0000 */
[----:B------:R-:W-:Y:S02]  /*0bd0*/  @P0 R2UR UR7, R120 ;  /* 0x00000000780702ca */ /* 0x000fe400000e0000 */
[----:B---3--:R-:W-:Y:S02]  /*0be0*/  SHF.R.U64 R171, R2, 0x10, R3 ;  /* 0x0000001002ab7819 */ /* 0x008fe40000001203 */
[----:B------:R-:W-:Y:S02]  /*0bf0*/  MOV R172, R2 ;  /* 0x0000000200ac7202 */ /* 0x000fe40000000f00 */
[----:B------:R-:W-:Y:S02]  /*0c00*/  SHF.R.U64 R123, R156, 0x10, R157 ;  /* 0x000000109c7b7819 */ /* 0x000fe4000000129d */
[----:B------:R-:W-:-:S02]  /*0c10*/  MOV R119, R157 ;  /* 0x0000009d00777202 */ /* 0x000fc40000000f00 */
[----:B------:R-:W-:Y:S02]  /*0c20*/  SHF.R.U32.HI R120, RZ, 0x10, R157 ;  /* 0x00000010ff787819 */ /* 0x000fe4000001169d */
[----:B------:R-:W-:Y:S02]  /*0c30*/  FSEL R157, R174, RZ, !P2 ;  /* 0x000000ffae9d7208 */ /* 0x000fe40005000000 */
[----:B----4-:R-:W-:Y:S02]  /*0c40*/  SHF.R.U64 R165, R138, 0x10, R139 ;  /* 0x000000108aa57819 */ /* 0x010fe4000000128b */
[----:B------:R-:W-:Y:S01]  /*0c50*/  MOV R142, R139 ;  /* 0x0000008b008e7202 */ /* 0x000fe20000000f00 */
[C---:B------:R-:W-:Y:S01]  /*0c60*/  FADD.FTZ R179, -R157.reuse, R89 ;  /* 0x000000599db37221 */ /* 0x040fe20000010100 */
[----:B------:R-:W-:Y:S01]  /*0c70*/  SHF.R.U32.HI R168, RZ, 0x10, R139 ;  /* 0x00000010ffa87819 */ /* 0x000fe2000001168b */
[C---:B------:R-:W-:Y:S01]  /*0c80*/  FADD.FTZ R180, -R157.reuse, R90 ;  /* 0x0000005a9db47221 */ /* 0x040fe20000010100 */
[C---:B------:R-:W-:Y:S01]  /*0c90*/  FADD.FTZ R139, -R157.reuse, R150 ;  /* 0x000000969d8b7221 */ /* 0x040fe20000010100 */
[----:B------:R-:W-:Y:S01]  /*0ca0*/  FADD.FTZ R90, -R157, R145 ;  /* 0x000000919d5a7221 */ /* 0x000fe20000010100 */
[----:B------:R-:W-:Y:S01]  /*0cb0*/  SHF.L.U32 R150, R171, 0x10, RZ ;  /* 0x00000010ab967819 */ /* 0x000fe200000006ff */
[----:B------:R-:W-:Y:S01]  /*0cc0*/  FMUL.FTZ R179, R179, UR8 ;  /* 0x00000008b3b37c20 */ /* 0x000fe20008410000 */
[----:B------:R-:W-:Y:S01]  /*0cd0*/  SHF.L.U32 R145, R172, 0x10, RZ ;  /* 0x00000010ac917819 */ /* 0x000fe200000006ff */
[----:B------:R-:W-:Y:S01]  /*0ce0*/  FADD.FTZ R181, -R157, R91 ;  /* 0x0000005b9db57221 */ /* 0x000fe20000010100 */
[----:B------:R-:W-:Y:S01]  /*0cf0*/  SHF.R.U64 R164, R130, 0x10, R131 ;  /* 0x0000001082a47819 */ /* 0x000fe20000001283 */
[----:B------:R-:W-:Y:S01]  /*0d00*/  FFMA.FTZ R117, R179, R150, R117 ;  /* 0x00000096b3757223 */ /* 0x000fe20000010075 */
[----:B------:R-:W-:Y:S01]  /*0d10*/  MOV R170, R3 ;  /* 0x0000000300aa7202 */ /* 0x000fe20000000f00 */
[C---:B------:R-:W-:Y:S01]  /*0d20*/  FADD.FTZ R93, -R157.reuse, R93 ;  /* 0x0000005d9d5d7221 */ /* 0x040fe20000010100 */
[----:B------:R-:W-:Y:S01]  /*0d30*/  MOV R161, R130 ;  /* 0x0000008200a17202 */ /* 0x000fe20000000f00 */
[C---:B------:R-:W-:Y:S01]  /*0d40*/  FADD.FTZ R92, -R157.reuse, R92 ;  /* 0x0000005c9d5c7221 */ /* 0x040fe20000010100 */
[----:B------:R-:W-:Y:S01]  /*0d50*/  MOV R167, R131 ;  /* 0x0000008300a77202 */ /* 0x000fe20000000f00 */
[----:B------:R-:W-:Y:S01]  /*0d60*/  FADD.FTZ R91, -R157, R127 ;  /* 0x0000007f9d5b7221 */ /* 0x000fe20000010100 */
[----:B------:R-:W-:Y:S01]  /*0d70*/  SHF.R.U32.HI R169, RZ, 0x10, R131 ;  /* 0x00000010ffa97819 */ /* 0x000fe20000011683 */
[----:B------:R-:W-:Y:S01]  /*0d80*/  FADD.FTZ R191, R150, R191 ;  /* 0x000000bf96bf7221 */ /* 0x000fe20000010000 */
[----:B------:R-:W-:Y:S01]  /*0d90*/  MOV R166, R138 ;  /* 0x0000008a00a67202 */ /* 0x000fe20000000f00 */
[----:B-----5:R-:W-:Y:S01]  /*0da0*/  FMUL.FTZ R183, R57, R150 ;  /* 0x0000009639b77220 */ /* 0x020fe20000410000 */
[----:B------:R-:W-:Y:S01]  /*0db0*/  MOV R131, R140 ;  /* 0x0000008c00837202 */ /* 0x000fe20000000f00 */
[----:B------:R-:W-:Y:S01]  /*0dc0*/  FMUL.FTZ R182, R56, R145 ;  /* 0x0000009138b67220 */ /* 0x000fe20000410000 */
[----:B------:R-:W-:Y:S01]  /*0dd0*/  SHF.R.U64 R136, R140, 0x10, R141 ;  /* 0x000000108c887819 */ /* 0x000fe2000000128d */
[----:B------:R-:W-:Y:S01]  /*0de0*/  FMUL.FTZ R171, R93, UR8 ;  /* 0x000000085dab7c20 */ /* 0x000fe20008410000 */
[----:B------:R-:W-:-:S02]  /*0df0*/  MOV R138, R141 ;  /* 0x0000008d008a7202 */ /* 0x000fc40000000f00 */
[----:B------:R-:W-:Y:S01]  /*0e00*/  SHF.R.U32.HI R140, RZ, 0x10, R141 ;  /* 0x00000010ff8c7819 */ /* 0x000fe2000001168d */
[----:B------:R-:W-:Y:S01]  /*0e10*/  FADD.FTZ R141, -R157, R147 ;  /* 0x000000939d8d7221 */ /* 0x000fe20000010100 */
[----:B------:R-:W-:Y:S01]  /*0e20*/  SHF.L.U32 R150, R164, 0x10, RZ ;  /* 0x00000010a4967819 */ /* 0x000fe200000006ff */
[----:B------:R-:W-:Y:S01]  /*0e30*/  FMUL.FTZ R164, R91, UR8 ;  /* 0x000000085ba47c20 */ /* 0x000fe20008410000 */
[----:B------:R-:W-:Y:S01]  /*0e40*/  SHF.L.U32 R147, R170, 0x10, RZ ;  /* 0x00000010aa937819 */ /* 0x000fe200000006ff */
[----:B------:R-:W-:Y:S01]  /*0e50*/  FMUL.FTZ R170, R92, UR8 ;  /* 0x000000085caa7c20 */ /* 0x000fe20008410000 */
[----:B------:R-:W-:Y:S02]  /*0e60*/  SHF.L.U32 R93, R161, 0x10, RZ ;  /* 0x00000010a15d7819 */ /* 0x000fe400000006ff */
[----:B------:R-:W-:Y:S01]  /*0e70*/  SHF.L.U32 R91, R142, 0x10, RZ ;  /* 0x000000108e5b7819 */ /* 0x000fe200000006ff */
[----:B------:R-:W-:Y:S01]  /*0e80*/  FMUL.FTZ R142, R90, UR8 ;  /* 0x000000085a8e7c20 */ /* 0x000fe20008410000 */
[----:B------:R-:W-:Y:S01]  /*0e90*/  SHF.R.U32.HI R173, RZ, 0x10, R3 ;  /* 0x00000010ffad7819 */ /* 0x000fe20000011603 */
[----:B------:R-:W-:Y:S01]  /*0ea0*/  FADD.FTZ R90, RZ, R182 ;  /* 0x000000b6ff5a7221 */ /* 0x000fe20000010000 */
[----:B------:R-:W-:Y:S01]  /*0eb0*/  FADD.FTZ R89, -R157, R152 ;  /* 0x000000989d597221 */ /* 0x000fe20000010100 */
[-C--:B------:R-:W-:Y:S01]  /*0ec0*/  FFMA.FTZ R114, R170, R93.reuse, R114 ;  /* 0x0000005daa727223 */ /* 0x080fe20000010072 */
[----:B------:R-:W-:Y:S01]  /*0ed0*/  SHF.L.U32 R152, R173, 0x10, RZ ;  /* 0x00000010ad987819 */ /* 0x000fe200000006ff */
[----:B------:R-:W-:Y:S01]  /*0ee0*/  FADD.FTZ R194, R93, R194 ;  /* 0x000000c25dc27221 */ /* 0x000fe20000010000 */
[----:B------:R-:W-:Y:S01]  /*0ef0*/  FMUL.FTZ R174, R52, R93 ;  /* 0x0000005d34ae7220 */ /* 0x000fe20000410000 */
[----:B------:R-:W-:Y:S01]  /*0f00*/  FMUL.FTZ R184, R58, R147 ;  /* 0x000000933ab87220 */ /* 0x000fe20000410000 */
[----:B------:R-:W-:Y:S01]  /*0f10*/  FADD.FTZ R93, R183, R90 ;  /* 0x0000005ab75d7221 */ /* 0x000fe20000010000 */
[----:B------:R-:W-:Y:S01]  /*0f20*/  FADD.FTZ R95, -R157, R95 ;  /* 0x0000005f9d5f7221 */ /* 0x000fe20000010100 */
[----:B------:R-:W-:Y:S01]  /*0f30*/  FMUL.FTZ R185, R59, R152 ;  /* 0x000000983bb97220 */ /* 0x000fe20000410000 */
[----:B------:R-:W-:Y:S01]  /*0f40*/  FADD.FTZ R125, -R157, R125 ;  /* 0x0000007d9d7d7221 */ /* 0x000fe20000010100 */
[----:B------:R-:W-:Y:S01]  /*0f50*/  FADD.FTZ R90, R184, R93 ;  /* 0x0000005db85a7221 */ /* 0x000fe20000010000 */
[----:B------:R-:W-:Y:S01]  /*0f60*/  SHF.L.U32 R92, R169, 0x10, RZ ;  /* 0x00000010a95c7819 */ /* 0x000fe200000006ff */
[C---:B------:R-:W-:Y:S01]  /*0f70*/  FADD.FTZ R178, -R157.reuse, R88 ;  /* 0x000000589db27221 */ /* 0x040fe20000010100 */
[----:B------:R-:W-:Y:S01]  /*0f80*/  FADD.FTZ R124, -R157, R124 ;  /* 0x0000007c9d7c7221 */ /* 0x000fe20000010100 */
[----:B------:R-:W-:Y:S01]  /*0f90*/  FMUL.FTZ R173, R95, UR8 ;  /* 0x000000085fad7c20 */ /* 0x000fe20008410000 */
[----:B------:R-:W-:Y:S01]  /*0fa0*/  MOV R199, R162 ;  /* 0x000000a200c77202 */ /* 0x000fe20000000f00 */
[----:B------:R-:W-:Y:S01]  /*0fb0*/  FADD.FTZ R93, R185, R90 ;  /* 0x0000005ab95d7221 */ /* 0x000fe20000010000 */
[----:B------:R-:W-:Y:S01]  /*0fc0*/  SHF.R.U64 R200, R162, 0x10, R163 ;  /* 0x00000010a2c87819 */ /* 0x000fe200000012a3 */
[----:B------:R-:W-:Y:S01]  /*0fd0*/  FMUL.FTZ R162, R125, UR8 ;  /* 0x000000087da27c20 */ /* 0x000fe20008410000 */
[----:B------:R-:W-:Y:S01]  /*0fe0*/  SHF.L.U32 R125, R166, 0x10, RZ ;  /* 0x00000010a67d7819 */ /* 0x000fe200000006ff */
[----:B------:R-:W-:Y:S01]  /*0ff0*/  FMUL.FTZ R178, R178, UR8 ;  /* 0x00000008b2b27c20 */ /* 0x000fe20008410000 */
[----:B------:R-:W-:Y:S01]  /*1000*/  SHF.L.U32 R167, R167, 0x10, RZ ;  /* 0x00000010a7a77819 */ /* 0x000fe200000006ff */
[----:B------:R-:W-:Y:S01]  /*1010*/  FMUL.FTZ R161, R124, UR8 ;  /* 0x000000087ca17c20 */ /* 0x000fe20008410000 */
[-C--:B------:R-:W-:Y:S01]  /*1020*/  FFMA.FTZ R111, R173, R92.reuse, R111 ;  /* 0x0000005cad6f7223 */ /* 0x080fe2000001006f */
[----:B------:R-:W-:Y:S01]  /*1030*/  FADD.FTZ R197, R92, R197 ;  /* 0x000000c55cc57221 */ /* 0x000fe20000010000 */
[----:B------:R-:W-:Y:S01]  /*1040*/  FMUL.FTZ R177, R55, R92 ;  /* 0x0000005c37b17220 */ /* 0x000fe20000410000 */
[----:B------:R-:W-:Y:S01]  /*1050*/  FMUL.FTZ R175, R53, R150 ;  /* 0x0000009635af7220 */ /* 0x000fe20000410000 */
[----:B------:R-:W-:Y:S01]  /*1060*/  FADD.FTZ R92, R174, R93 ;  /* 0x0000005dae5c7221 */ /* 0x000fe20000010000 */
[----:B------:R-:W-:Y:S01]  /*1070*/  SHF.L.U32 R166, R165, 0x10, RZ ;  /* 0x00000010a5a67819 */ /* 0x000fe200000006ff */
[-C--:B------:R-:W-:Y:S01]  /*1080*/  FFMA.FTZ R110, R161, R125.reuse, R110 ;  /* 0x0000007da16e7223 */ /* 0x080fe2000001006e */
[----:B------:R-:W-:Y:S01]  /*1090*/  FADD.FTZ R198, R125, R198 ;  /* 0x000000c67dc67221 */ /* 0x000fe20000010000 */
[----:B------:R-:W-:Y:S01]  /*10a0*/  FMUL.FTZ R165, R48, R125 ;  /* 0x0000007d30a57220 */ /* 0x000fe20000410000 */
[----:B------:R-:W-:Y:S01]  /*10b0*/  FFMA.FTZ R90, R178, R182, RZ ;  /* 0x000000b6b25a7223 */ /* 0x000fe200000100ff */
[----:B------:R-:W-:Y:S01]  /*10c0*/  FMUL.FTZ R176, R54, R167 ;  /* 0x000000a736b07220 */ /* 0x000fe20000410000 */
[----:B------:R-:W-:Y:S01]  /*10d0*/  FADD.FTZ R125, R175, R92 ;  /* 0x0000005caf7d7221 */ /* 0x000fe20000010000 */
[----:B------:R-:W-:Y:S01]  /*10e0*/  MOV R201, R163 ;  /* 0x000000a300c97202 */ /* 0x000fe20000000f00 */
[C---:B------:R-:W-:Y:S01]  /*10f0*/  FADD.FTZ R94, -R157.reuse, R94 ;  /* 0x0000005e9d5e7221 */ /* 0x040fe20000010100 */
[----:B------:R-:W-:Y:S01]  /*1100*/  SHF.R.U32.HI R202, RZ, 0x10, R163 ;  /* 0x00000010ffca7819 */ /* 0x000fe200000116a3 */
[----:B------:R-:W-:Y:S01]  /*1110*/  FADD.FTZ R163, -R157, R126 ;  /* 0x0000007e9da37221 */ /* 0x000fe20000010100 */
[----:B------:R-:W-:Y:S01]  /*1120*/  FMUL.FTZ R180, R180, UR8 ;  /* 0x00000008b4b47c20 */ /* 0x000fe20008410000 */
[----:B------:R-:W-:Y:S01]  /*1130*/  FFMA.FTZ R93, R179, R183, R90 ;  /* 0x000000b7b35d7223 */ /* 0x000fe2000001005a */
[----:B------:R-:W-:Y:S01]  /*1140*/  FADD.FTZ R92, R176, R125 ;  /* 0x0000007db05c7221 */ /* 0x000fe20000010000 */
[----:B------:R-:W-:Y:S01]  /*1150*/  FMUL.FTZ R172, R94, UR8 ;  /* 0x000000085eac7c20 */ /* 0x000fe20008410000 */
[----:B------:R-:W-:Y:S01]  /*1160*/  FMUL.FTZ R181, R181, UR8 ;  /* 0x00000008b5b57c20 */ /* 0x000fe20008410000 */
[----:B------:R-:W-:Y:S01]  /*1170*/  FMUL.FTZ R163, R163, UR8 ;  /* 0x00000008a3a37c20 */ /* 0x000fe20008410000 */
[----:B------:R-:W-:Y:S01]  /*1180*/  FFMA.FTZ R90, R180, R184, R93 ;  /* 0x000000b8b45a7223 */ /* 0x000fe2000001005d */
[----:B------:R-:W-:Y:S01]  /*1190*/  FADD.FTZ R92, R177, R92 ;  /* 0x0000005cb15c7221 */ /* 0x000fe20000010000 */
[----:B------:R-:W-:Y:S01]  /*11a0*/  FFMA.FTZ R112, R172, R167, R112 ;  /* 0x000000a7ac707223 */ /* 0x000fe20000010070 */
[----:B------:R-:W-:Y:S01]  /*11b0*/  FADD.FTZ R196, R167, R196 ;  /* 0x000000c4a7c47221 */ /* 0x000fe20000010000 */
[-C--:B------:R-:W-:Y:S01]  /*11c0*/  FFMA.FTZ R109, R162, R166.reuse, R109 ;  /* 0x000000a6a26d7223 */ /* 0x080fe2000001006d */
[----:B------:R-:W-:Y:S01]  /*11d0*/  FADD.FTZ R203, R166, R203 ;  /* 0x000000cba6cb7221 */ /* 0x000fe20000010000 */
[-C--:B------:R-:W-:Y:S01]  /*11e0*/  FFMA.FTZ R108, R163, R91.reuse, R108 ;  /* 0x0000005ba36c7223 */ /* 0x080fe2000001006c */
[----:B------:R-:W-:Y:S01]  /*11f0*/  FADD.FTZ R206, R91, R206 ;  /* 0x000000ce5bce7221 */ /* 0x000fe20000010000 */
[----:B------:R-:W-:Y:S01]  /*1200*/  FMUL.FTZ R167, R50, R91 ;  /* 0x0000005b32a77220 */ /* 0x000fe20000410000 */
[----:B------:R-:W-:Y:S01]  /*1210*/  FFMA.FTZ R93, R181, R185, R90 ;  /* 0x000000b9b55d7223 */ /* 0x000fe2000001005a */
[----:B------:R-:W-:Y:S01]  /*1220*/  FMUL.FTZ R166, R49, R166 ;  /* 0x000000a631a67220 */ /* 0x000fe20000410000 */
[----:B------:R-:W-:Y:S01]  /*1230*/  FADD.FTZ R91, R165, R92 ;  /* 0x0000005ca55b7221 */ /* 0x000fe20000010000 */
[----:B------:R-:W-:Y:S01]  /*1240*/  SHF.L.U32 R168, R168, 0x10, RZ ;  /* 0x00000010a8a87819 */ /* 0x000fe200000006ff */
[----:B------:R-:W-:-:S02]  /*1250*/  FFMA.FTZ R90, R170, R174, R93 ;  /* 0x000000aeaa5a7223 */ /* 0x000fc4000001005d */
[----:B------:R-:W-:Y:S01]  /*1260*/  FADD.FTZ R92, R166, R91 ;  /* 0x0000005ba65c7221 */ /* 0x000fe20000010000 */
[----:B------:R-:W-:Y:S01]  /*1270*/  SHF.L.U32 R131, R131, 0x10, RZ ;  /* 0x0000001083837819 */ /* 0x000fe200000006ff */
[-C--:B------:R-:W-:Y:S01]  /*1280*/  FFMA.FTZ R107, R164, R168.reuse, R107 ;  /* 0x000000a8a46b7223 */ /* 0x080fe2000001006b */
[----:B------:R-:W-:Y:S01]  /*1290*/  FADD.FTZ R207, R168, R207 ;  /* 0x000000cfa8cf7221 */ /* 0x000fe20000010000 */
[----:B------:R-:W-:Y:S01]  /*12a0*/  FFMA.FTZ R91, R171, R175, R90 ;  /* 0x000000afab5b7223 */ /* 0x000fe2000001005a */
[----:B------:R-:W-:Y:S01]  /*12b0*/  FMUL.FTZ R168, R51, R168 ;  /* 0x000000a833a87220 */ /* 0x000fe20000410000 */
[----:B------:R-:W-:Y:S01]  /*12c0*/  FADD.FTZ R93, R167, R92 ;  /* 0x0000005ca75d7221 */ /* 0x000fe20000010000 */
[----:B------:R-:W-:Y:S01]  /*12d0*/  SHF.R.U64 R2, R158, 0x10, R159 ;  /* 0x000000109e027819 */ /* 0x000fe2000000129f */
[----:B------:R-:W-:Y:S01]  /*12e0*/  FFMA.FTZ R90, R172, R176, R91 ;  /* 0x000000b0ac5a7223 */ /* 0x000fe2000001005b */
[----:B------:R-:W-:Y:S01]  /*12f0*/  MOV R208, R159 ;  /* 0x0000009f00d07202 */ /* 0x000fe20000000f00 */
[----:B------:R-:W-:Y:S01]  /*1300*/  FADD.FTZ R92, R168, R93 ;  /* 0x0000005da85c7221 */ /* 0x000fe20000010000 */
[----:B------:R-:W-:Y:S01]  /*1310*/  SHF.R.U32.HI R205, RZ, 0x10, R159 ;  /* 0x00000010ffcd7819 */ /* 0x000fe2000001169f */
[----:B------:R-:W-:Y:S01]  /*1320*/  FMUL.FTZ R159, R44, R131 ;  /* 0x000000832c9f7220 */ /* 0x000fe20000410000 */
[----:B------:R-:W-:Y:S01]  /*1330*/  SHF.L.U32 R136, R136, 0x10, RZ ;  /* 0x0000001088887819 */ /* 0x000fe200000006ff */
[----:B------:R-:W-:Y:S01]  /*1340*/  FFMA.FTZ R90, R173, R177, R90 ;  /* 0x000000b1ad5a7223 */ /* 0x000fe2000001005a */
[----:B------:R-:W-:Y:S01]  /*1350*/  MOV R3, R158 ;  /* 0x0000009e00037202 */ /* 0x000fe20000000f00 */
[----:B------:R-:W-:Y:S01]  /*1360*/  FADD.FTZ R93, R159, R92 ;  /* 0x0000005c9f5d7221 */ /* 0x000fe20000010000 */
[----:B------:R-:W-:Y:S01]  /*1370*/  SHF.L.U32 R138, R138, 0x10, RZ ;  /* 0x000000108a8a7819 */ /* 0x000fe200000006ff */
[----:B------:R-:W-:Y:S01]  /*1380*/  FMUL.FTZ R158, R45, R136 ;  /* 0x000000882d9e7220 */ /* 0x000fe20000410000 */
[----:B------:R-:W-:Y:S01]  /*1390*/  MOV R130, R156 ;  /* 0x0000009c00827202 */ /* 0x000fe20000000f00 */
        /* <DEDUP_REMOVED lines=21> */
[----:B------:R-:W-:Y:S01]  /*14f0*/  FMUL.FTZ R155, R133, UR8 ;  /* 0x00000008859b7c20 */ /* 0x000fe20008410000 */
        /* <DEDUP_REMOVED lines=8> */
[----:B------:R-:W-:Y:S01]  /*1580*/  FMUL.FTZ R136, R148, UR8 ;  /* 0x0000000894887c20 */ /* 0x000fe20008410000 */
[----:B------:R-:W-:Y:S01]  /*1590*/  FFMA.FTZ R119, R164, R168, R93 ;  /* 0x000000a8a4777223 */ /* 0x000fe2000001005d */
[----:B------:R-:W-:Y:S01]  /*15a0*/  FADD.FTZ R93, R149, R124 ;  /* 0x0000007c955d7221 */ /* 0x000fe20000010000 */
[----:B------:R-:W-:Y:S01]  /*15b0*/  FMUL.FTZ R148, R41, R135 ;  /* 0x0000008729947220 */ /* 0x000fe20000410000 */
[----:B------:R-:W-:Y:S01]  /*15c0*/  FFMA.FTZ R115, R181, R152, R115 ;  /* 0x00000098b5737223 */ /* 0x000fe20000010073 */
[----:B------:R-:W-:Y:S01]  /*15d0*/  FADD.FTZ R193, R152, R193 ;  /* 0x000000c198c17221 */ /* 0x000fe20000010000 */
[----:B------:R-:W-:Y:S01]  /*15e0*/  FFMA.FTZ R116, R180, R147, R116 ;  /* 0x00000093b4747223 */ /* 0x000fe20000010074 */
[----:B------:R-:W-:Y:S01]  /*15f0*/  FADD.FTZ R192, R147, R192 ;  /* 0x000000c093c07221 */ /* 0x000fe20000010000 */
[----:B------:R-:W-:Y:S01]  /*1600*/  FMUL.FTZ R152, R132, UR8 ;  /* 0x0000000884987c20 */ /* 0x000fe20008410000 */
[----:B------:R-:W-:Y:S01]  /*1610*/  SHF.L.U32 R91, R120, 0x10, RZ ;  /* 0x00000010785b7819 */ /* 0x000fe200000006ff */
[----:B------:R-:W-:Y:S01]  /*1620*/  FADD.FTZ R124, R148, R93 ;  /* 0x0000005d947c7221 */ /* 0x000fe20000010000 */
[----:B------:R-:W-:Y:S01]  /*1630*/  FMUL.FTZ R147, R42, R90 ;  /* 0x0000005a2a937220 */ /* 0x000fe20000410000 */
[----:B------:R-:W-:Y:S01]  /*1640*/  FFMA.FTZ R118, R178, R145, R118 ;  /* 0x00000091b2767223 */ /* 0x000fe20000010076 */
[----:B------:R-:W-:Y:S01]  /*1650*/  FADD.FTZ R190, R145, R190 ;  /* 0x000000be91be7221 */ /* 0x000fe20000010000 */
[----:B------:R-:W-:Y:S01]  /*1660*/  FMUL.FTZ R145, R144, UR8 ;  /* 0x0000000890917c20 */ /* 0x000fe20008410000 */
[----:B------:R-:W-:Y:S01]  /*1670*/  FMUL.FTZ R144, R146, UR8 ;  /* 0x0000000892907c20 */ /* 0x000fe20008410000 */
[----:B------:R-:W-:Y:S01]  /*1680*/  FFMA.FTZ R120, R152, R159, R119 ;  /* 0x0000009f98787223 */ /* 0x000fe20000010077 */
        /* <DEDUP_REMOVED lines=25> */
[----:B------:R-:W-:Y:S01]  /*1820*/  FMUL.FTZ R141, R141, UR8 ;  /* 0x000000088d8d7c20 */ /* 0x000fe20008410000 */
[----:B------:R-:W-:Y:S01]  /*1830*/  FFMA.FTZ R2, R144, R147, R3 ;  /* 0x0000009390027223 */ /* 0x000fe20000010003 */
        /* <DEDUP_REMOVED lines=8> */
[----:B------:R-:W-:Y:S01]  /*18c0*/  FMUL.FTZ R131, R34, R201 ;  /* 0x000000c922837220 */ /* 0x000fe20000410000 */
[----:B------:R-:W-:Y:S01]  /*18d0*/  PLOP3.LUT P0, PT, PT, PT, PT, 0x80, 0x8 ;  /* 0x000000000008781c */ /* 0x000fe20003f0f070 */
[----:B------:R-:W-:Y:S01]  /*18e0*/  FFMA.FTZ R2, R136, R125, R119 ;  /* 0x0000007d88027223 */ /* 0x000fe20000010077 */
[----:B------:R-:W-:Y:S01]  /*18f0*/  @!P1 PLOP3.LUT P0, PT, P3, PT, PT, 0x80, 0x8 ;  /* 0x000000000008981c */ /* 0x000fe20001f0f070 */
[----:B------:R-:W-:Y:S01]  /*1900*/  FMUL.FTZ R127, R127, UR8 ;  /* 0x000000087f7f7c20 */ /* 0x000fe20008410000 */
[----:B------:R-:W-:Y:S01]  /*1910*/  FADD.FTZ R119, R130, R131 ;  /* 0x0000008382777221 */ /* 0x000fe20000010000 */
[----:B------:R-:W-:-:S02]  /*1920*/  FMUL.FTZ R130, R35, R202 ;  /* 0x000000ca23827220 */ /* 0x000fc40000410000 */
[----:B------:R-:W-:Y:S01]  /*1930*/  FFMA.FTZ R120, R127, R124, R2 ;  /* 0x0000007c7f787223 */ /* 0x000fe20000010002 */
[----:B------:R-:W-:Y:S01]  /*1940*/  FMUL.FTZ R139, R139, UR8 ;  /* 0x000000088b8b7c20 */ /* 0x000fe20008410000 */
[----:B------:R-:W-:Y:S01]  /*1950*/  FADD.FTZ R2, R119, R130 ;  /* 0x0000008277027221 */ /* 0x000fe20000010000 */
[----:B------:R-:W-:Y:S01]  /*1960*/  MOV R123, UR4 ;  /* 0x00000004007b7c02 */ /* 0x000fe20008000f00 */
[----:B------:R-:W-:Y:S01]  /*1970*/  FMUL.FTZ R119, R88, UR8 ;  /* 0x0000000858777c20 */ /* 0x000fe20008410000 */
[----:B------:R-:W-:Y:S02]  /*1980*/  FFMA.FTZ R120, R139, R138, R120 ;  /* 0x0000008a8b787223 */ /* 0x000fe40000010078 */
[----:B------:R-:W0:Y:S01]  /*1990*/  SHFL.DOWN PT, R169, R2, 0x10, 0x1f ;  /* 0x0a001f0002a97f89 */ /* 0x000e2200000e0000 */
[----:B------:R-:W-:Y:S01]  /*19a0*/  @!P1 MOV R3, UR5 ;  /* 0x0000000500039c02 */ /* 0x000fe20008000f00 */
[----:B------:R-:W-:Y:S01]  /*19b0*/  FFMA.FTZ R120, R119, R140, R120 ;  /* 0x0000008c77787223 */ /* 0x000fe20000010078 */
[----:B------:R-:W-:Y:S01]  /*19c0*/  @!P0 IADD3 R3, PT, PT, R123, 0x7000, RZ ;  /* 0x000070007b038810 */ /* 0x000fe20007ffe0ff */
[----:B------:R-:W-:Y:S01]  /*19d0*/  FMUL.FTZ R123, R89, UR8 ;  /* 0x00000008597b7c20 */ /* 0x000fe20008410000 */
        /* <DEDUP_REMOVED lines=10> */
[----:B------:R-:W-:Y:S01]  /*1a80*/  FFMA.FTZ R113, R171, R150, R113 ;  /* 0x00000096ab717223 */ /* 0x000fe20000010071 */
[----:B------:R-:W-:Y:S01]  /*1a90*/  FADD.FTZ R195, R150, R195 ;  /* 0x000000c396c37221 */ /* 0x000fe20000010000 */
        /* <DEDUP_REMOVED lines=10> */
[----:B------:R-:W0:Y:S01]  /*1b40*/  SHFL.DOWN PT, R89, R150, 0x2, 0x1f ;  /* 0x08401f0096597f89 */ /* 0x000e2200000e0000 */
[----:B------:R-:W1:Y:S01]  /*1b50*/  S2R R169, SR_TID.X ;  /* 0x0000000000a97919 */ /* 0x000e620000002100 */
[----:B0-----:R-:W-:Y:S02]  /*1b60*/  FADD.FTZ R150, R150, R89 ;  /* 0x0000005996967221 */ /* 0x001fe40000010000 */
[----:B------:R-:W0:Y:S01]  /*1b70*/  SHFL.DOWN PT, R89, R204, 0x1, 0x1f ;  /* 0x08201f00cc597f89 */ /* 0x000e2200000e0000 */
[----:B------:R-:W-:-:S04]  /*1b80*/  ISETP.NE.U32.AND P0, PT, RZ, UR18, PT ;  /* 0x00000012ff007c0c */ /* 0x000fc8000bf05070 */
[----:B------:R-:W-:Y:S01]  /*1b90*/  ISETP.NE.AND.EX P0, PT, RZ, UR19, PT, P0 ;  /* 0x00000013ff007c0c */ /* 0x000fe2000bf05300 */
[----:B0-----:R-:W-:Y:S01]  /*1ba0*/  FADD.FTZ R2, R204, R89 ;  /* 0x00000059cc027221 */ /* 0x001fe20000010000 */
[----:B-1----:R-:W-:-:S04]  /*1bb0*/  @!P1 SHF.R.U32.HI R89, RZ, 0x2, R169 ;  /* 0x00000002ff599819 */ /* 0x002fc800000116a9 */
[----:B------:R-:W-:-:S04]  /*1bc0*/  @!P1 LOP3.LUT R89, R89, 0x38, RZ, 0xc0, !PT ;  /* 0x0000003859599812 */ /* 0x000fc800078ec0ff */
[----:B------:R-:W-:Y:S02]  /*1bd0*/  @!P1 IADD3 R154, PT, PT, R89, R3, RZ ;  /* 0x00000003599a9210 */ /* 0x000fe40007ffe0ff */
[----:B------:R-:W0:Y:S01]  /*1be0*/  SHFL.DOWN PT, R3, R150, 0x1, 0x1f ;  /* 0x08201f0096037f89 */ /* 0x000e2200000e0000 */
[----:B------:R-:W1:Y:S01]  /*1bf0*/  @P0 LDC.64 R88, c[0x0][0x438] ;  /* 0x00010e00ff580b82 */ /* 0x000e620000000a00 */
[----:B0-----:R-:W-:-:S05]  /*1c00*/  FADD.FTZ R3, R150, R3 ;  /* 0x0000000396037221 */ /* 0x001fca0000010000 */
[----:B------:R0:W-:Y:S02]  /*1c10*/  @!P1 STS.64 [R154], R2 ;  /* 0x000000029a009388 */ /* 0x0001e40000000a00 */
[----:B0-----:R-:W0:Y:S01]  /*1c20*/  @P0 LDC.64 R2, c[0x0][0x438] ;  /* 0x00010e00ff020b82 */ /* 0x001e220000000a00 */
[----:B-1----:R-:W-:-:S05]  /*1c30*/  @P0 IMAD.WIDE.U32 R88, R160, 0x10, R88 ;  /* 0x00000010a0580825 */ /* 0x002fca00078e0058 */
[----:B------:R1:W5:Y:S02]  /*1c40*/  @P0 LDG.E.128 R60, desc[UR16][R88.64] ;  /* 0x00000010583c0981 */ /* 0x000364000c1e1d00 */
[----:B-1----:R-:W1:Y:S01]  /*1c50*/  @P0 LDC.64 R88, c[0x0][0x438] ;  /* 0x00010e00ff580b82 */ /* 0x002e620000000a00 */
[----:B0-----:R-:W-:-:S05]  /*1c60*/  @P0 IMAD.WIDE.U32 R2, R128, 0x10, R2 ;  /* 0x0000001080020825 */ /* 0x001fca00078e0002 */
[----:B------:R0:W5:Y:S02]  /*1c70*/  @P0 LDG.E.128 R64, desc[UR16][R2.64] ;  /* 0x0000001002400981 */ /* 0x000164000c1e1d00 */
[----:B0-----:R-:W0:Y:S01]  /*1c80*/  @P0 LDC.64 R2, c[0x0][0x438] ;  /* 0x00010e00ff020b82 */ /* 0x001e220000000a00 */
[----:B-1----:R-:W-:-:S05]  /*1c90*/  @P0 IMAD.WIDE.U32 R88, R121, 0x10, R88 ;  /* 0x0000001079580825 */ /* 0x002fca00078e0058 */
[----:B------:R1:W5:Y:S02]  /*1ca0*/  @P0 LDG.E.128 R68, desc[UR16][R88.64] ;  /* 0x0000001058440981 */ /* 0x000364000c1e1d00 */
[----:B-1----:R-:W1:Y:S01]  /*1cb0*/  @P0 LDC.64 R88, c[0x0][0x438] ;  /* 0x00010e00ff580b82 */ /* 0x002e620000000a00 */
[----:B0-----:R-:W-:-:S05]  /*1cc0*/  @P0 IMAD.WIDE.U32 R2, R143, 0x10, R2 ;  /* 0x000000108f020825 */ /* 0x001fca00078e0002 */
[----:B------:R0:W5:Y:S01]  /*1cd0*/  @P0 LDG.E.128 R72, desc[UR16][R2.64] ;  /* 0x0000001002480981 */ /* 0x000162000c1e1d00 */
[----:B------:R-:W-:Y:S01]  /*1ce0*/  FFMA.FTZ R103, R156, R94, R103 ;  /* 0x0000005e9c677223 */ /* 0x000fe20000010067 */
[----:B------:R-:W-:Y:S01]  /*1cf0*/  FADD.FTZ R212, R94, R212 ;  /* 0x000000d45ed47221 */ /* 0x000fe20000010000 */
[----:B------:R-:W-:Y:S01]  /*1d00*/  FFMA.FTZ R102, R145, R95, R102 ;  /* 0x0000005f91667223 */ /* 0x000fe20000010066 */
[----:B------:R-:W-:Y:S02]  /*1d10*/  FADD.FTZ R213, R95, R213 ;  /* 0x000000d55fd57221 */ /* 0x000fe40000010000 */
[----:B------:R-:W2:Y:S08]  /*1d20*/  LDC.64 R94, c[0x0][0x3b0] ;  /* 0x0000ec00ff5e7b82 */ /* 0x000eb00000000a00 */
[----:B0-----:R-:W0:Y:S01]  /*1d30*/  @P0 LDC.64 R2, c[0x0][0x438] ;  /* 0x00010e00ff020b82 */ /* 0x001e220000000a00 */
[----:B-1----:R-:W-:-:S05]  /*1d40*/  @P0 IMAD.WIDE.U32 R88, R137, 0x10, R88 ;  /* 0x0000001089580825 */ /* 0x002fca00078e0058 */
[----:B------:R1:W5:Y:S02]  /*1d50*/  @P0 LDG.E.128 R76, desc[UR16][R88.64] ;  /* 0x00000010584c0981 */ /* 0x000364000c1e1d00 */
[----:B-1----:R-:W1:Y:S01]  /*1d60*/  @P0 LDC.64 R88, c[0x0][0x438] ;  /* 0x00010e00ff580b82 */ /* 0x002e620000000a00 */
[----:B0-----:R-:W-:-:S05]  /*1d70*/  @P0 IMAD.WIDE.U32 R2, R129, 0x10, R2 ;  /* 0x0000001081020825 */ /* 0x001fca00078e0002 */
[----:B------:R2:W5:Y:S02]  /*1d80*/  @P0 LDG.E.128 R80, desc[UR16][R2.64] ;  /* 0x0000001002500981 */ /* 0x000564000c1e1d00 */
[----:B--2---:R-:W-:-:S05]  /*1d90*/  IMAD.WIDE.U32 R2, R160, 0x4, R94 ;  /* 0x00000004a0027825 */ /* 0x004fca00078e005e */
[----:B------:R0:W5:Y:S01]  /*1da0*/  LDG.E R204, desc[UR16][R2.64] ;  /* 0x0000001002cc7981 */ /* 0x000162000c1e1900 */
[----:B-1----:R-:W-:-:S05]  /*1db0*/  @P0 IMAD.WIDE.U32 R88, R122, 0x10, R88 ;  /* 0x000000107a580825 */ /* 0x002fca00078e0058 */
[----:B------:R1:W5:Y:S01]  /*1dc0*/  @P0 LDG.E.128 R84, desc[UR16][R88.64] ;  /* 0x0000001058540981 */ /* 0x000362000c1e1d00 */
[----:B0-----:R-:W-:-:S05]  /*1dd0*/  IMAD.WIDE.U32 R2, R121, 0x4, R94 ;  /* 0x0000000479027825 */ /* 0x001fca00078e005e */
[----:B------:R0:W5:Y:S01]  /*1de0*/  LDG.E R154, desc[UR16][R2.64] ;  /* 0x00000010029a7981 */ /* 0x000162000c1e1900 */
[----:B-1----:R-:W-:-:S04]  /*1df0*/  IMAD.WIDE.U32 R88, R128, 0x4, R94 ;  /* 0x0000000480587825 */ /* 0x002fc800078e005e */
[----:B------:R-:W-:Y:S01]  /*1e00*/  FFMA.FTZ R101, R142, R135, R101 ;  /* 0x000000878e657223 */ /* 0x000fe20000010065 */
[----:B------:R-:W-:Y:S01]  /*1e10*/  FADD.FTZ R214, R135, R214 ;  /* 0x000000d687d67221 */ /* 0x000fe20000010000 */
[----:B------:R1:W5:Y:S01]  /*1e20*/  LDG.E R169, desc[UR16][R88.64] ;  /* 0x0000001058a97981 */ /* 0x000362000c1e1900 */
[----:B0-----:R-:W-:-:S05]  /*1e30*/  IMAD.WIDE.U32 R2, R143, 0x4, R94 ;  /* 0x000000048f027825 */ /* 0x001fca00078e005e */
[----:B------:R0:W5:Y:S01]  /*1e40*/  LDG.E R150, desc[UR16][R2.64] ;  /* 0x0000001002967981 */ /* 0x000162000c1e1900 */
[----:B-1----:R-:W-:-:S05]  /*1e50*/  IMAD.WIDE.U32 R88, R129, 0x4, R94 ;  /* 0x0000000481587825 */ /* 0x002fca00078e005e */
[----:B------:R-:W5:Y:S01]  /*1e60*/  LDG.E R128, desc[UR16][R88.64] ;  /* 0x0000001058807981 */ /* 0x000f62000c1e1900 */
[----:B0-----:R-:W-:-:S05]  /*1e70*/  IMAD.WIDE.U32 R2, R137, 0x4, R94 ;  /* 0x0000000489027825 */ /* 0x001fca00078e005e */
[----:B------:R0:W5:Y:S02]  /*1e80*/  LDG.E R135, desc[UR16][R2.64] ;  /* 0x0000001002877981 */ /* 0x000164000c1e1900 */
[----:B0-----:R-:W-:-:S05]  /*1e90*/  IMAD.WIDE.U32 R2, R122, 0x4, R94 ;  /* 0x000000047a027825 */ /* 0x001fca00078e005e */
[----:B------:R0:W5:Y:S01]  /*1ea0*/  LDG.E R121, desc[UR16][R2.64] ;  /* 0x0000001002797981 */ /* 0x000162000c1e1900 */
[----:B------:R-:W-:Y:S01]  /*1eb0*/  @!UP2 UIADD3 UR5, UPT, UPT, UR4, 0x7000, URZ ;  /* 0x000070000405a890 */ /* 0x000fe2000fffe0ff */
[----:B------:R-:W-:Y:S01]  /*1ec0*/  FFMA.FTZ R100, R144, R90, R100 ;  /* 0x0000005a90647223 */ /* 0x000fe20000010064 */
[----:B------:R-:W-:Y:S01]  /*1ed0*/  FADD.FTZ R215, R90, R215 ;  /* 0x000000d75ad77221 */ /* 0x000fe20000010000 */
[----:B------:R-:W-:Y:S01]  /*1ee0*/  FFMA.FTZ R99, R141, R91, R99 ;  /* 0x0000005b8d637223 */ /* 0x000fe20000010063 */
[----:B------:R-:W-:Y:S01]  /*1ef0*/  FADD.FTZ R216, R91, R216 ;  /* 0x000000d85bd87221 */ /* 0x000fe20000010000 */
[----:B------:R-:W-:Y:S01]  /*1f00*/  BAR.SYNC.DEFER_BLOCKING 0x0 ;  /* 0x0000000000007b1d */ /* 0x000fe20000010000 */
[----:B------:R-:W-:Y:S01]  /*1f10*/  FFMA.FTZ R98, R136, R92, R98 ;  /* 0x0000005c88627223 */ /* 0x000fe20000010062 */
[----:B------:R-:W-:Y:S01]  /*1f20*/  FADD.FTZ R217, R92, R217 ;  /* 0x000000d95cd97221 */ /* 0x000fe20000010000 */
[----:B------:R-:W-:Y:S01]  /*1f30*/  FFMA.FTZ R97, R127, R93, R97 ;  /* 0x0000005d7f617223 */ /* 0x000fe20000010061 */
[----:B------:R-:W-:-:S02]  /*1f40*/  FADD.FTZ R218, R93, R218 ;  /* 0x000000da5dda7221 */ /* 0x000fc40000010000 */
[----:B------:R-:W0:Y:S01]  /*1f50*/  LDS.128 R88, [UR5] ;  /* 0x00000005ff587984 */ /* 0x000e220008000c00 */
[----:B------:R-:W-:Y:S02]  /*1f60*/  UIADD3 UR5, UPT, UPT, UR4, 0x7050, URZ ;  /* 0x0000705004057890 */ /* 0x000fe4000fffe0ff */
[----:B------:R-:W-:-:S09]  /*1f70*/  @!UP2 UIADD3 UR5, UPT, UPT, UR4, 0x7010, URZ ;  /* 0x000070100405a890 */ /* 0x000fd2000fffe0ff */
[----:B------:R-:W1:Y:S01]  /*1f80*/  LDS.128 R92, [UR5] ;  /* 0x00000005ff5c7984 */ /* 0x000e620008000c00 */
        /* <DEDUP_REMOVED lines=9> */
[----:B-1----:R-:W-:Y:S01]  /*2020*/  FADD.FTZ R2, R2, R93 ;  /* 0x0000005d02027221 */ /* 0x002fe20000010000 */
[----:B------:R-:W-:-:S03]  /*2030*/  FADD.FTZ R3, R3, R92 ;  /* 0x0000005c03037221 */ /* 0x000fc60000010000 */
[----:B------:R-:W-:Y:S01]  /*2040*/  FADD.FTZ R2, R95, R2 ;  /* 0x000000025f027221 */ /* 0x000fe20000010000 */
[----:B------:R-:W-:-:S03]  /*2050*/  FADD.FTZ R3, R94, R3 ;  /* 0x000000035e037221 */ /* 0x000fc60000010000 */
[----:B------:R-:W1:Y:S01]  /*2060*/  LDS.128 R92, [UR5] ;  /* 0x00000005ff5c7984 */ /* 0x000e620008000c00 */
[----:B------:R-:W-:-:S04]  /*2070*/  UISETP.NE.U32.AND UP1, UPT, UR18, URZ, UPT ;  /* 0x000000ff1200728c */ /* 0x000fc8000bf25070 */
[----:B------:R-:W-:Y:S01]  /*2080*/  UISETP.NE.AND.EX UP1, UPT, UR19, URZ, UPT, UP1 ;  /* 0x000000ff1300728c */ /* 0x000fe2000bf25310 */
        /* <DEDUP_REMOVED lines=8> */
[----:B------:R-:W-:-:S04]  /*2110*/  FADD.FTZ R3, R94, R3 ;  /* 0x000000035e037221 */ /* 0x000fc80000010000 */
[----:B------:R-:W-:Y:S01]  /*2120*/  R2UR UR5, R2 ;  /* 0x00000000020572ca */ /* 0x000fe200000e0000 */
[----:B------:R-:W-:Y:S01]  /*2130*/  FMUL.FTZ R3, R3, UR21 ;  /* 0x0000001503037c20 */ /* 0x000fe20008410000 */
        /* <DEDUP_REMOVED lines=24> */
[----:B-----5:R-:W-:Y:S01]  /*22c0*/  LOP3.LUT P0, RZ, R204, 0xff, RZ, 0xc0, !PT ;  /* 0x000000ffccff7812 */ /* 0x020fe2000780c0ff */
[----:B------:R-:W0:Y:S01]  /*22d0*/  LDC.64 R178, c[0x0][0x478] ;  /* 0x00011e00ffb27b82 */ /* 0x000e220000000a00 */
[----:B------:R-:W-:Y:S01]  /*22e0*/  FADD.FTZ R88, R182, -R89 ;  /* 0x80000059b6587221 */ /* 0x000fe20000010000 */
[--C-:B------:R-:W-:Y:S01]  /*22f0*/  FFMA.FTZ R91, R180, UR5, R92.reuse ;  /* 0x00000005b45b7c23 */ /* 0x100fe2000801005c */
[----:B------:R-:W-:Y:S01]  /*2300*/  FFMA.FTZ R94, R181, UR5, R92 ;  /* 0x00000005b55e7c23 */ /* 0x000fe2000801005c */
[----:B------:R-:W-:Y:S01]  /*2310*/  LOP3.LUT P2, RZ, R204, 0xff00, RZ, 0xc0, !PT ;  /* 0x0000ff00ccff7812 */ /* 0x000fe2000784c0ff */
[----:B------:R-:W-:Y:S01]  /*2320*/  FADD.FTZ R89, R183, -R90 ;  /* 0x8000005ab7597221 */ /* 0x000fe20000010000 */
[----:B------:R-:W-:Y:S01]  /*2330*/  FMUL.FTZ R88, R88, UR8 ;  /* 0x0000000858587c20 */ /* 0x000fe20008410000 */
[----:B------:R-:W-:Y:S01]  /*2340*/  FADD.FTZ R90, R184, -R91 ;  /* 0x8000005bb85a7221 */ /* 0x000fe20000010000 */
[----:B------:R-:W-:Y:S01]  /*2350*/  FADD.FTZ R91, R185, -R94 ;  /* 0x8000005eb95b7221 */ /* 0x000fe20000010000 */
[----:B------:R-:W-:Y:S01]  /*2360*/  FMUL.FTZ R89, R89, UR8 ;  /* 0x0000000859597c20 */ /* 0x000fe20008410000 */
[----:B------:R-:W-:Y:S01]  /*2370*/  FMUL.FTZ R181, R88, UR4 ;  /* 0x0000000458b57c20 */ /* 0x000fe20008410000 */
[----:B------:R-:W-:Y:S01]  /*2380*/  FMUL.FTZ R90, R90, UR8 ;  /* 0x000000085a5a7c20 */ /* 0x000fe20008410000 */
[----:B------:R-:W-:Y:S01]  /*2390*/  FMUL.FTZ R91, R91, UR8 ;  /* 0x000000085b5b7c20 */ /* 0x000fe20008410000 */
[C---:B------:R-:W-:Y:S01]  /*23a0*/  LOP3.LUT P3, RZ, R204.reuse, 0xff0000, RZ, 0xc0, !PT ;  /* 0x00ff0000ccff7812 */ /* 0x040fe2000786c0ff */
[----:B------:R-:W-:Y:S01]  /*23b0*/  FMUL.FTZ R181, R181, UR26 ;  /* 0x0000001ab5b57c20 */ /* 0x000fe20008410000 */
[----:B------:R-:W-:Y:S01]  /*23c0*/  ISETP.GE.U32.AND P1, PT, R204, 0x1000000, PT ;  /* 0x01000000cc00780c */ /* 0x000fe20003f26070 */
[----:B------:R-:W1:Y:S01]  /*23d0*/  LDC.64 R182, c[0x0][0x468] ;  /* 0x00011a00ffb67b82 */ /* 0x000e620000000a00 */
[C---:B------:R-:W-:Y:S01]  /*23e0*/  IADD3 R180, PT, PT, R160.reuse, 0x100, RZ ;  /* 0x00000100a0b47810 */ /* 0x040fe20007ffe0ff */
[----:B0-----:R-:W-:-:S04]  /*23f0*/  IMAD.WIDE.U32 R94, R160, 0x10, R178 ;  /* 0x00000010a05e7825 */ /* 0x001fc800078e00b2 */
[----:B------:R-:W-:Y:S02]  /*2400*/  FMUL.FTZ R179, R91, UR4 ;  /* 0x000000045bb37c20 */ /* 0x000fe40008410000 */
[----:B------:R-:W0:Y:S01]  /*2410*/  LDC.64 R204, c[0x0][0x478] ;  /* 0x00011e00ffcc7b82 */ /* 0x000e220000000a00 */
[----:B------:R3:W-:Y:S01]  /*2420*/  STG.E.128 desc[UR16][R94.64], R88 ;  /* 0x000000585e007986 */ /* 0x0007e2000c101d10 */
[----:B------:R-:W-:Y:S01]  /*2430*/  FMUL.FTZ R179, R179, UR26 ;  /* 0x0000001ab3b37c20 */ /* 0x000fe20008410000 */
[----:B---3--:R-:W-:-:S04]  /*2440*/  FMUL.FTZ R90, R90, UR4 ;  /* 0x000000045a5a7c20 */ /* 0x008fc80008410000 */
[----:B------:R-:W-:Y:S01]  /*2450*/  FMUL.FTZ R90, R90, UR26 ;  /* 0x0000001a5a5a7c20 */ /* 0x000fe20008410000 */
[--C-:B------:R-:W-:Y:S01]  /*2460*/  FFMA.FTZ R185, R170, UR5, R92.reuse ;  /* 0x00000005aab97c23 */ /* 0x100fe2000801005c */
[--C-:B------:R-:W-:Y:S01]  /*2470*/  FFMA.FTZ R170, R171, UR5, R92.reuse ;  /* 0x00000005abaa7c23 */ /* 0x100fe2000801005c */
[--C-:B------:R-:W-:Y:S01]  /*2480*/  FFMA.FTZ R171, R172, UR5, R92.reuse ;  /* 0x00000005acab7c23 */ /* 0x100fe2000801005c */
[----:B------:R-:W-:Y:S02]  /*2490*/  FFMA.FTZ R172, R173, UR5, R92 ;  /* 0x00000005adac7c23 */ /* 0x000fe4000801005c */
[----:B------:R-:W-:Y:S01]  /*24a0*/  FADD.FTZ R170, R175, -R170 ;  /* 0x800000aaafaa7221 */ /* 0x000fe20000010000 */
[----:B------:R-:W-:Y:S01]  /*24b0*/  FADD.FTZ R171, R176, -R171 ;  /* 0x800000abb0ab7221 */ /* 0x000fe20000010000 */
[----:B------:R-:W-:Y:S01]  /*24c0*/  FADD.FTZ R185, R174, -R185 ;  /* 0x800000b9aeb97221 */ /* 0x000fe20000010000 */
[----:B------:R-:W-:Y:S02]  /*24d0*/  LOP3.LUT P4, RZ, R169, 0xff, RZ, 0xc0, !PT ;  /* 0x000000ffa9ff7812 */ /* 0x000fe4000788c0ff */
[----:B------:R-:W-:-:S02]  /*24e0*/  IADD3 R175, PT, PT, R160, 0x200, RZ ;  /* 0x00000200a0af7810 */ /* 0x000fc40007ffe0ff */
[----:B--2---:R-:W-:Y:S02]  /*24f0*/  @P0 MOV R93, R2 ;  /* 0x00000002005d0202 */ /* 0x004fe40000000f00 */
[----:B------:R-:W-:Y:S02]  /*2500*/  @P2 SHF.R.U64 R88, R2, 0x10, R3 ;  /* 0x0000001002582819 */ /* 0x000fe40000001203 */
[----:B------:R-:W-:Y:S01]  /*2510*/  @P0 SHF.L.U32 R178, R93, 0x10, RZ ;  /* 0x000000105db20819 */ /* 0x000fe200000006ff */
[----:B------:R-:W-:Y:S01]  /*2520*/  HFMA2 R93, -RZ, RZ, 0, 0 ;  /* 0x00000000ff5d7431 */ /* 0x000fe200000001ff */
[----:B------:R-:W-:Y:S02]  /*2530*/  @P2 SHF.L.U32 R88, R88, 0x10, RZ ;  /* 0x0000001058582819 */ /* 0x000fe400000006ff */
[----:B------:R-:W-:Y:S01]  /*2540*/  MOV R2, RZ ;  /* 0x000000ff00027202 */ /* 0x000fe20000000f00 */
[-C--:B------:R-:W-:Y:S01]  /*2550*/  @P0 FMUL.FTZ R93, R178, R181.reuse ;  /* 0x000000b5b25d0220 */ /* 0x080fe20000410000 */
[----:B------:R-:W-:Y:S01]  /*2560*/  FMUL.FTZ R178, R89, UR4 ;  /* 0x0000000459b27c20 */ /* 0x000fe20008410000 */
[----:B------:R-:W-:-:S03]  /*2570*/  FMUL.FTZ R181, R4, R181 ;  /* 0x000000b504b57220 */ /* 0x000fc60000410000 */
[----:B------:R-:W-:Y:S02]  /*2580*/  FMUL.FTZ R178, R178, UR26 ;  /* 0x0000001ab2b27c20 */ /* 0x000fe40008410000 */
[----:B------:R-:W-:Y:S02]  /*2590*/  FSEL R181, R181, RZ, P0 ;  /* 0x000000ffb5b57208 */ /* 0x000fe40000000000 */
[----:B------:R-:W-:Y:S01]  /*25a0*/  @P2 FMUL.FTZ R2, R88, R178 ;  /* 0x000000b258022220 */ /* 0x000fe20000410000 */
[----:B------:R-:W-:-:S03]  /*25b0*/  @P3 MOV R88, R3 ;  /* 0x0000000300583202 */ /* 0x000fc60000000f00 */
[----:B------:R-:W-:Y:S01]  /*25c0*/  F2F.BF16.F32 R181, R181 ;  /* 0x000000b500b57304 */ /* 0x000fe20000202000 */
[----:B------:R-:W-:Y:S01]  /*25d0*/  @P3 SHF.L.U32 R89, R88, 0x10, RZ ;  /* 0x0000001058593819 */ /* 0x000fe200000006ff */
[----:B------:R-:W-:Y:S01]  /*25e0*/  FMUL.FTZ R88, R5, R178 ;  /* 0x000000b205587220 */ /* 0x000fe20000410000 */
[----:B------:R-:W-:-:S04]  /*25f0*/  HFMA2 R178, -RZ, RZ, 0, 0 ;  /* 0x00000000ffb27431 */ /* 0x000fc800000001ff */
[----:B------:R-:W-:Y:S01]  /*2600*/  FSEL R88, R88, RZ, P2 ;  /* 0x000000ff58587208 */ /* 0x000fe20001000000 */
[-C--:B------:R-:W-:Y:S01]  /*2610*/  @P3 FMUL.FTZ R178, R89, R90.reuse ;  /* 0x0000005a59b23220 */ /* 0x080fe20000410000 */
[----:B------:R-:W-:Y:S01]  /*2620*/  FMUL.FTZ R89, R7, R179 ;  /* 0x000000b307597220 */ /* 0x000fe20000410000 */
[----:B------:R-:W-:-:S03]  /*2630*/  FMUL.FTZ R90, R6, R90 ;  /* 0x0000005a065a7220 */ /* 0x000fc60000410000 */
[----:B------:R-:W2:Y:S01]  /*2640*/  F2F.BF16.F32 R88, R88 ;  /* 0x0000005800587304 */ /* 0x000ea20000202000 */
[----:B------:R-:W-:Y:S02]  /*2650*/  FSEL R94, R89, RZ, P1 ;  /* 0x000000ff595e7208 */ /* 0x000fe40000800000 */
[----:B------:R-:W-:-:S05]  /*2660*/  FSEL R90, R90, RZ, P3 ;  /* 0x000000ff5a5a7208 */ /* 0x000fca0001800000 */
[----:B------:R-:W3:Y:S01]  /*2670*/  F2F.BF16.F32 R94, R94 ;  /* 0x0000005e005e7304 */ /* 0x000ee20000202000 */
[----:B--2---:R-:W-:-:S07]  /*2680*/  IMAD.WIDE.U32 R88, R88, 0x10000, RZ ;  /* 0x0001000058587825 */ /* 0x004fce00078e00ff */
[----:B------:R-:W2:Y:S01]  /*2690*/  F2F.BF16.F32 R91, R90 ;  /* 0x0000005a005b7304 */ /* 0x000ea20000202000 */
[----:B------:R-:W-:Y:S02]  /*26a0*/  LOP3.LUT R88, R88, R181, RZ, 0xfc, !PT ;  /* 0x000000b558587212 */ /* 0x000fe400078efcff */
[----:B---3--:R-:W-:-:S04]  /*26b0*/  SHF.L.U32 R95, R94, 0x10, RZ ;  /* 0x000000105e5f7819 */ /* 0x008fc800000006ff */
[----:B--2---:R-:W-:Y:S01]  /*26c0*/  LOP3.LUT R89, R89, R95, R91, 0xfe, !PT ;  /* 0x0000005f59597212 */ /* 0x004fe200078efe5b */
[----:B-1----:R-:W-:-:S04]  /*26d0*/  IMAD.WIDE.U32 R90, R160, 0x8, R182 ;  /* 0x00000008a05a7825 */ /* 0x002fc800078e00b6 */
[----:B------:R-:W-:Y:S01]  /*26e0*/  IMAD.WIDE.U32 R94, R180, 0x8, R200 ;  /* 0x00000008b45e7825 */ /* 0x000fe200078e00c8 */
[----:B------:R1:W-:Y:S05]  /*26f0*/  STG.E.64 desc[UR16][R90.64], R88 ;  /* 0x000000585a007986 */ /* 0x0003ea000c101b10 */
[----:B------:R-:W2:Y:S01]  /*2700*/  LDG.E.64 R94, desc[UR16][R94.64] ;  /* 0x000000105e5e7981 */ /* 0x000ea2000c1e1b00 */
[C---:B------:R-:W-:Y:S02]  /*2710*/  LOP3.LUT P0, RZ, R169.reuse, 0xff00, RZ, 0xc0, !PT ;  /* 0x0000ff00a9ff7812 */ /* 0x040fe4000780c0ff */
[C---:B------:R-:W-:Y:S02]  /*2720*/  LOP3.LUT P2, RZ, R169.reuse, 0xff0000, RZ, 0xc0, !PT ;  /* 0x00ff0000a9ff7812 */ /* 0x040fe4000784c0ff */
[----:B------:R-:W-:Y:S01]  /*2730*/  ISETP.GE.U32.AND P3, PT, R169, 0x1000000, PT ;  /* 0x01000000a900780c */ /* 0x000fe20003f66070 */
[----:B-1----:R-:W-:Y:S01]  /*2740*/  FADD.FTZ R91, R177, -R172 ;  /* 0x800000acb15b7221 */ /* 0x002fe20000010000 */
[----:B------:R-:W-:Y:S01]  /*2750*/  FMUL.FTZ R89, R170, UR8 ;  /* 0x00000008aa597c20 */ /* 0x000fe20008410000 */
[----:B------:R-:W-:Y:S01]  /*2760*/  FMUL.FTZ R90, R171, UR8 ;  /* 0x00000008ab5a7c20 */ /* 0x000fe20008410000 */
[----:B------:R-:W-:Y:S01]  /*2770*/  FMUL.FTZ R88, R185, UR8 ;  /* 0x00000008b9587c20 */ /* 0x000fe20008410000 */
[----:B------:R-:W-:Y:S01]  /*2780*/  FMUL.FTZ R91, R91, UR8 ;  /* 0x000000085b5b7c20 */ /* 0x000fe20008410000 */
[----:B------:R-:W-:Y:S01]  /*2790*/  FMUL.FTZ R174, R89, UR4 ;  /* 0x0000000459ae7c20 */ /* 0x000fe20008410000 */
[----:B0-----:R-:W-:-:S04]  /*27a0*/  IMAD.WIDE.U32 R170, R180, 0x10, R204 ;  /* 0x00000010b4aa7825 */ /* 0x001fc800078e00cc */
[----:B------:R-:W-:Y:S01]  /*27b0*/  FMUL.FTZ R172, R90, UR4 ;  /* 0x000000045aac7c20 */ /* 0x000fe20008410000 */
[----:B------:R-:W-:Y:S01]  /*27c0*/  FMUL.FTZ R173, R91, UR4 ;  /* 0x000000045bad7c20 */ /* 0x000fe20008410000 */
[----:B------:R-:W-:Y:S01]  /*27d0*/  FMUL.FTZ R174, R174, UR26 ;  /* 0x0000001aaeae7c20 */ /* 0x000fe20008410000 */
[----:B------:R-:W-:Y:S01]  /*27e0*/  FMUL.FTZ R177, R88, UR4 ;  /* 0x0000000458b17c20 */ /* 0x000fe20008410000 */
[----:B------:R0:W-:Y:S01]  /*27f0*/  STG.E.128 desc[UR16][R170.64], R88 ;  /* 0x00000058aa007986 */ /* 0x0001e2000c101d10 */
[----:B------:R-:W-:Y:S01]  /*2800*/  FMUL.FTZ R173, R173, UR26 ;  /* 0x0000001aadad7c20 */ /* 0x000fe20008410000 */
[----:B------:R-:W-:Y:S01]  /*2810*/  FMUL.FTZ R169, R9, R174 ;  /* 0x000000ae09a97220 */ /* 0x000fe20000410000 */
[----:B------:R-:W-:Y:S01]  /*2820*/  FMUL.FTZ R172, R172, UR26 ;  /* 0x0000001aacac7c20 */ /* 0x000fe20008410000 */
[----:B------:R-:W-:-:S03]  /*2830*/  FMUL.FTZ R177, R177, UR26 ;  /* 0x0000001ab1b17c20 */ /* 0x000fc60008410000 */
[----:B------:R-:W-:Y:S01]  /*2840*/  FSEL R169, R169, RZ, P0 ;  /* 0x000000ffa9a97208 */ /* 0x000fe20000000000 */
[----:B0-----:R-:W-:Y:S01]  /*2850*/  FMUL.FTZ R91, R11, R173 ;  /* 0x000000ad0b5b7220 */ /* 0x001fe20000410000 */
[----:B------:R-:W-:Y:S01]  /*2860*/  FMUL.FTZ R90, R10, R172 ;  /* 0x000000ac0a5a7220 */ /* 0x000fe20000410000 */
[----:B------:R-:W-:Y:S01]  /*2870*/  FMUL.FTZ R88, R8, R177 ;  /* 0x000000b108587220 */ /* 0x000fe20000410000 */
[----:B------:R0:W1:Y:S02]  /*2880*/  F2F.BF16.F32 R89, R169 ;  /* 0x000000a900597304 */ /* 0x0000640000202000 */
[----:B------:R-:W-:Y:S02]  /*2890*/  FSEL R170, R91, RZ, P3 ;  /* 0x000000ff5baa7208 */ /* 0x000fe40001800000 */
[----:B------:R-:W-:-:S04]  /*28a0*/  FSEL R90, R90, RZ, P2 ;  /* 0x000000ff5a5a7208 */ /* 0x000fc80001000000 */
[----:B------:R-:W3:Y:S01]  /*28b0*/  F2F.BF16.F32 R170, R170 ;  /* 0x000000aa00aa7304 */ /* 0x000ee20000202000 */
[----:B0-----:R-:W-:Y:S01]  /*28c0*/  FSEL R169, R88, RZ, P4 ;  /* 0x000000ff58a97208 */ /* 0x001fe20002000000 */
[----:B-1----:R-:W-:-:S06]  /*28d0*/  IMAD.WIDE.U32 R88, R89, 0x10000, RZ ;  /* 0x0001000059587825 */ /* 0x002fcc00078e00ff */
[----:B------:R-:W0:Y:S01]  /*28e0*/  F2F.BF16.F32 R90, R90 ;  /* 0x0000005a005a7304 */ /* 0x000e220000202000 */
[----:B---3--:R-:W-:-:S07]  /*28f0*/  SHF.L.U32 R91, R170, 0x10, RZ ;  /* 0x00000010aa5b7819 */ /* 0x008fce00000006ff */
[----:B------:R-:W1:Y:S01]  /*2900*/  F2F.BF16.F32 R169, R169 ;  /* 0x000000a900a97304 */ /* 0x000e620000202000 */
[----:B------:R-:W-:Y:S01]  /*2910*/  IMAD.WIDE.U32 R170, R175, 0x8, R200 ;  /* 0x00000008afaa7825 */ /* 0x000fe200078e00c8 */
[----:B0-----:R-:W-:-:S03]  /*2920*/  LOP3.LUT R89, R89, R91, R90, 0xfe, !PT ;  /* 0x0000005b59597212 */ /* 0x001fc600078efe5a */
[----:B------:R-:W-:Y:S01]  /*2930*/  IMAD.WIDE.U32 R90, R180, 0x8, R182 ;  /* 0x00000008b45a7825 */ /* 0x000fe200078e00b6 */
[----:B-1----:R-:W-:-:S05]  /*2940*/  LOP3.LUT R88, R88, R169, RZ, 0xfc, !PT ;  /* 0x000000a958587212 */ /* 0x002fca00078efcff */
[----:B------:R0:W-:Y:S04]  /*2950*/  STG.E.64 desc[UR16][R90.64], R88 ;  /* 0x000000585a007986 */ /* 0x0001e8000c101b10 */
[----:B------:R-:W3:Y:S01]  /*2960*/  LDG.E.64 R170, desc[UR16][R170.64] ;  /* 0x00000010aaaa7981 */ /* 0x000ee2000c1e1b00 */
[----:B------:R-:W-:Y:S01]  /*2970*/  @P1 SHF.R.U32.HI R160, RZ, 0x10, R3 ;  /* 0x00000010ffa01819 */ /* 0x000fe20000011603 */
[----:B------:R-:W-:Y:S01]  /*2980*/  HFMA2 R169, -RZ, RZ, 0, 0 ;  /* 0x00000000ffa97431 */ /* 0x000fe200000001ff */
[----:B------:R-:W-:Y:S01]  /*2990*/  MOV R3, RZ ;  /* 0x000000ff00037202 */ /* 0x000fe20000000f00 */
[--C-:B------:R-:W-:Y:S01]  /*29a0*/  FFMA.FTZ R155, R155, UR5, R92.reuse ;  /* 0x000000059b9b7c23 */ /* 0x100fe2000801005c */
[----:B------:R-:W-:Y:S01]  /*29b0*/  @P1 SHF.L.U32 R160, R160, 0x10, RZ ;  /* 0x00000010a0a01819 */ /* 0x000fe200000006ff */
[--C-:B------:R-:W-:Y:S01]  /*29c0*/  FFMA.FTZ R152, R152, UR5, R92.reuse ;  /* 0x0000000598987c23 */ /* 0x100fe2000801005c */
[----:B------:R-:W-:Y:S01]  /*29d0*/  LOP3.LUT P5, RZ, R154, 0xff0000, RZ, 0xc0, !PT ;  /* 0x00ff00009aff7812 */ /* 0x000fe200078ac0ff */
[----:B------:R-:W-:Y:S01]  /*29e0*/  FADD.FTZ R158, R158, -R155 ;  /* 0x8000009b9e9e7221 */ /* 0x000fe20000010000 */
[----:B------:R-:W-:Y:S01]  /*29f0*/  ISETP.GE.U32.AND P6, PT, R154, 0x1000000, PT ;  /* 0x010000009a00780c */ /* 0x000fe20003fc6070 */
[----:B------:R-:W-:Y:S01]  /*2a00*/  @P1 FMUL.FTZ R3, R160, R179 ;  /* 0x000000b3a0031220 */ /* 0x000fe20000410000 */
[--C-:B0-----:R-:W-:Y:S01]  /*2a10*/  FFMA.FTZ R89, R162, UR5, R92.reuse ;  /* 0x00000005a2597c23 */ /* 0x101fe2000801005c */
        /* <DEDUP_REMOVED lines=12> */
[----:B------:R-:W-:Y:S01]  /*2ae0*/  LOP3.LUT P1, RZ, R154, 0xff, RZ, 0xc0, !PT ;  /* 0x000000ff9aff7812 */ /* 0x000fe2000782c0ff */
[----:B------:R-:W-:Y:S01]  /*2af0*/  FMUL.FTZ R163, R88, UR4 ;  /* 0x0000000458a37c20 */ /* 0x000fe20008410000 */
[----:B------:R-:W-:-:S03]  /*2b00*/  FADD.FTZ R159, R159, -R152 ;  /* 0x800000989f9f7221 */ /* 0x000fc60000010000 */
[----:B------:R-:W-:Y:S01]  /*2b10*/  FMUL.FTZ R163, R163, UR26 ;  /* 0x0000001aa3a37c20 */ /* 0x000fe20008410000 */
[----:B--2---:R-:W-:Y:S02]  /*2b20*/  @P4 MOV R160, R94 ;  /* 0x0000005e00a04202 */ /* 0x004fe40000000f00 */
[----:B------:R-:W-:Y:S02]  /*2b30*/  @P2 MOV R155, R95 ;  /* 0x0000005f009b2202 */ /* 0x000fe40000000f00 */
[----:B------:R-:W-:Y:S02]  /*2b40*/  @P4 SHF.L.U32 R160, R160, 0x10, RZ ;  /* 0x00000010a0a04819 */ /* 0x000fe400000006ff */
[----:B------:R-:W-:-:S03]  /*2b50*/  @P2 SHF.L.U32 R155, R155, 0x10, RZ ;  /* 0x000000109b9b2819 */ /* 0x000fc600000006ff */
[----:B------:R-:W-:Y:S01]  /*2b60*/  @P4 FMUL.FTZ R169, R160, R177 ;  /* 0x000000b1a0a94220 */ /* 0x000fe20000410000 */
[----:B------:R-:W-:Y:S01]  /*2b70*/  IMAD.WIDE.U32 R160, R175, 0x10, R204 ;  /* 0x00000010afa07825 */ /* 0x000fe200078e00cc */
[----:B------:R-:W-:-:S04]  /*2b80*/  LOP3.LUT P4, RZ, R154, 0xff00, RZ, 0xc0, !PT ;  /* 0x0000ff009aff7812 */ /* 0x000fc8000788c0ff */
[----:B------:R0:W-:Y:S02]  /*2b90*/  STG.E.128 desc[UR16][R160.64], R88 ;  /* 0x00000058a0007986 */ /* 0x0001e4000c101d10 */
[----:B0-----:R-:W-:Y:S01]  /*2ba0*/  FMUL.FTZ R160, R162, UR26 ;  /* 0x0000001aa2a07c20 */ /* 0x001fe20008410000 */
[----:B------:R-:W-:Y:S01]  /*2bb0*/  FMUL.FTZ R162, R90, UR4 ;  /* 0x000000045aa27c20 */ /* 0x000fe20008410000 */
[----:B------:R-:W-:Y:S02]  /*2bc0*/  FMUL.FTZ R88, R12, R163 ;  /* 0x000000a30c587220 */ /* 0x000fe40000410000 */
[----:B------:R-:W-:Y:S01]  /*2bd0*/  FMUL.FTZ R154, R13, R160 ;  /* 0x000000a00d9a7220 */ /* 0x000fe20000410000 */
[----:B------:R-:W-:Y:S01]  /*2be0*/  FMUL.FTZ R161, R162, UR26 ;  /* 0x0000001aa2a17c20 */ /* 0x000fe20008410000 */
[----:B------:R-:W-:Y:S01]  /*2bf0*/  FMUL.FTZ R162, R91, UR4 ;  /* 0x000000045ba27c20 */ /* 0x000fe20008410000 */
[----:B------:R-:W-:Y:S02]  /*2c00*/  FSEL R90, R88, RZ, P1 ;  /* 0x000000ff585a7208 */ /* 0x000fe40000800000 */
[----:B------:R-:W-:Y:S01]  /*2c10*/  FMUL.FTZ R89, R14, R161 ;  /* 0x000000a10e597220 */ /* 0x000fe20000410000 */
[----:B------:R-:W-:Y:S01]  /*2c20*/  FMUL.FTZ R162, R162, UR26 ;  /* 0x0000001aa2a27c20 */ /* 0x000fe20008410000 */
[----:B------:R-:W-:Y:S01]  /*2c30*/  FSEL R154, R154, RZ, P4 ;  /* 0x000000ff9a9a7208 */ /* 0x000fe20002000000 */
[----:B------:R0:W-:Y:S02]  /*2c40*/  F2F.BF16.F32 R167, R90 ;  /* 0x0000005a00a77304 */ /* 0x0001e40000202000 */
[----:B------:R-:W-:Y:S01]  /*2c50*/  FSEL R91, R89, RZ, P5 ;  /* 0x000000ff595b7208 */ /* 0x000fe20002800000 */
[----:B------:R-:W-:-:S05]  /*2c60*/  FMUL.FTZ R89, R15, R162 ;  /* 0x000000a20f597220 */ /* 0x000fca0000410000 */
[----:B------:R-:W-:Y:S01]  /*2c70*/  FSEL R164, R89, RZ, P6 ;  /* 0x000000ff59a47208 */ /* 0x000fe20003000000 */
[----:B------:R-:W1:Y:S01]  /*2c80*/  F2F.BF16.F32 R154, R154 ;  /* 0x0000009a009a7304 */ /* 0x000e620000202000 */
[----:B0-----:R-:W-:Y:S01]  /*2c90*/  FFMA.FTZ R90, R153, UR5, R92 ;  /* 0x00000005995a7c23 */ /* 0x001fe2000801005c */
[----:B------:R-:W-:-:S03]  /*2ca0*/  CS2R R152, SRZ ;  /* 0x0000000000987805 */ /* 0x000fc6000001ff00 */
[----:B------:R-:W-:-:S03]  /*2cb0*/  FADD.FTZ R157, R157, -R90 ;  /* 0x8000005a9d9d7221 */ /* 0x000fc60000010000 */
[----:B------:R-:W0:Y:S01]  /*2cc0*/  F2F.BF16.F32 R164, R164 ;  /* 0x000000a400a47304 */ /* 0x000e220000202000 */
[----:B-1----:R-:W-:-:S07]  /*2cd0*/  IMAD.WIDE.U32 R88, R154, 0x10000, RZ ;  /* 0x000100009a587825 */ /* 0x002fce00078e00ff */
[----:B------:R-:W1:Y:S01]  /*2ce0*/  F2F.BF16.F32 R91, R91 ;  /* 0x0000005b005b7304 */ /* 0x000e620000202000 */
[----:B------:R-:W-:Y:S02]  /*2cf0*/  MOV R154, RZ ;  /* 0x000000ff009a7202 */ /* 0x000fe40000000f00 */
[----:B------:R-:W-:Y:S02]  /*2d00*/  LOP3.LUT R88, R88, R167, RZ, 0xfc, !PT ;  /* 0x000000a758587212 */ /* 0x000fe400078efcff */
[----:B0-----:R-:W-:Y:S01]  /*2d10*/  SHF.L.U32 R165, R164, 0x10, RZ ;  /* 0x00000010a4a57819 */ /* 0x001fe200000006ff */
[----:B------:R-:W-:-:S03]  /*2d20*/  FFMA.FTZ R164, R156, UR5, R92 ;  /* 0x000000059ca47c23 */ /* 0x000fc6000801005c */
[----:B-1----:R-:W-:Y:S02]  /*2d30*/  LOP3.LUT R89, R89, R165, R91, 0xfe, !PT ;  /* 0x000000a559597212 */ /* 0x002fe400078efe5b */
[--C-:B------:R-:W-:Y:S01]  /*2d40*/  @P0 SHF.R.U64 R91, R94, 0x10, R95.reuse ;  /* 0x000000105e5b0819 */ /* 0x100fe2000000125f */
[----:B------:R-:W-:Y:S01]  /*2d50*/  @P2 FMUL.FTZ R152, R155, R172 ;  /* 0x000000ac9b982220 */ /* 0x000fe20000410000 */
[----:B------:R-:W-:Y:S02]  /*2d60*/  @P3 SHF.R.U32.HI R165, RZ, 0x10, R95 ;  /* 0x00000010ffa53819 */ /* 0x000fe4000001165f */
[----:B------:R-:W-:Y:S01]  /*2d70*/  @P0 SHF.L.U32 R91, R91, 0x10, RZ ;  /* 0x000000105b5b0819 */ /* 0x000fe200000006ff */
[----:B------:R-:W-:Y:S02]  /*2d80*/  HFMA2 R155, -RZ, RZ, 0, 0 ;  /* 0x00000000ff9b7431 */ /* 0x000fe400000001ff */
[----:B------:R-:W-:Y:S01]  /*2d90*/  FADD.FTZ R164, R151, -R164 ;  /* 0x800000a497a47221 */ /* 0x000fe20000010000 */
[----:B------:R-:W-:Y:S01]  /*2da0*/  @P3 SHF.L.U32 R156, R165, 0x10, RZ ;  /* 0x00000010a59c3819 */ /* 0x000fe200000006ff */
[----:B------:R-:W-:-:S04]  /*2db0*/  IMAD.WIDE.U32 R94, R143, 0x8, R200 ;  /* 0x000000088f5e7825 */ /* 0x000fc800078e00c8 */
[----:B------:R-:W-:Y:S01]  /*2dc0*/  @P0 FMUL.FTZ R154, R91, R174 ;  /* 0x000000ae5b9a0220 */ /* 0x000fe20000410000 */
[----:B------:R-:W-:-:S05]  /*2dd0*/  IMAD.WIDE.U32 R90, R175, 0x8, R182 ;  /* 0x00000008af5a7825 */ /* 0x000fca00078e00b6 */
[----:B------:R0:W-:Y:S01]  /*2de0*/  STG.E.64 desc[UR16][R90.64], R88 ;  /* 0x000000585a007986 */ /* 0x0001e2000c101b10 */
[----:B------:R-:W-:-:S03]  /*2df0*/  @P3 FMUL.FTZ R153, R156, R173 ;  /* 0x000000ad9c993220 */ /* 0x000fc60000410000 */
[----:B------:R-:W2:Y:S01]  /*2e00*/  LDG.E.64 R94, desc[UR16][R94.64] ;  /* 0x000000105e5e7981 */ /* 0x000ea2000c1e1b00 */
[----:B0-----:R-:W-:Y:S01]  /*2e10*/  FMUL.FTZ R90, R157, UR8 ;  /* 0x000000089d5a7c20 */ /* 0x001fe20008410000 */
[----:B---3--:R-:W-:Y:S01]  /*2e20*/  @P1 MOV R88, R170 ;  /* 0x000000aa00581202 */ /* 0x008fe20000000f00 */
[----:B------:R-:W-:Y:S02]  /*2e30*/  FMUL.FTZ R89, R158, UR8 ;  /* 0x000000089e597c20 */ /* 0x000fe40008410000 */
[----:B------:R-:W-:Y:S01]  /*2e40*/  FMUL.FTZ R157, R90, UR4 ;  /* 0x000000045a9d7c20 */ /* 0x000fe20008410000 */
[----:B------:R-:W-:-:S03]  /*2e50*/  @P1 SHF.L.U32 R88, R88, 0x10, RZ ;  /* 0x0000001058581819 */ /* 0x000fc600000006ff */
[----:B------:R-:W-:Y:S01]  /*2e60*/  FMUL.FTZ R157, R157, UR26 ;  /* 0x0000001a9d9d7c20 */ /* 0x000fe20008410000 */
[----:B------:R-:W-:Y:S01]  /*2e70*/  FMUL.FTZ R91, R164, UR8 ;  /* 0x00000008a45b7c20 */ /* 0x000fe20008410000 */
[----:B------:R-:W-:Y:S01]  /*2e80*/  @P1 FMUL.FTZ R155, R88, R163 ;  /* 0x000000a3589b1220 */ /* 0x000fe20000410000 */
[----:B------:R-:W-:Y:S01]  /*2e90*/  LOP3.LUT P1, RZ, R150, 0xff0000, RZ, 0xc0, !PT ;  /* 0x00ff000096ff7812 */ /* 0x000fe2000782c0ff */
[----:B------:R-:W-:Y:S01]  /*2ea0*/  FMUL.FTZ R88, R18, R157 ;  /* 0x0000009d12587220 */ /* 0x000fe20000410000 */
[----:B------:R-:W-:Y:S01]  /*2eb0*/  FMUL.FTZ R156, R91, UR4 ;  /* 0x000000045b9c7c20 */ /* 0x000fe20008410000 */
[----:B------:R-:W-:-:S03]  /*2ec0*/  FMUL.FTZ R158, R89, UR4 ;  /* 0x00000004599e7c20 */ /* 0x000fc60008410000 */
[----:B------:R-:W-:Y:S01]  /*2ed0*/  FSEL R164, R88, RZ, P1 ;  /* 0x000000ff58a47208 */ /* 0x000fe20000800000 */
[----:B------:R-:W-:Y:S01]  /*2ee0*/  FMUL.FTZ R88, R159, UR8 ;  /* 0x000000089f587c20 */ /* 0x000fe20008410000 */
[----:B------:R-:W-:Y:S01]  /*2ef0*/  FMUL.FTZ R156, R156, UR26 ;  /* 0x0000001a9c9c7c20 */ /* 0x000fe20008410000 */
[----:B------:R-:W-:Y:S01]  /*2f00*/  FMUL.FTZ R158, R158, UR26 ;  /* 0x0000001a9e9e7c20 */ /* 0x000fe20008410000 */
[----:B------:R-:W-:Y:S01]  /*2f10*/  LOP3.LUT P0, RZ, R150, 0xff00, RZ, 0xc0, !PT ;  /* 0x0000ff0096ff7812 */ /* 0x000fe2000780c0ff */
[----:B------:R-:W-:Y:S01]  /*2f20*/  FMUL.FTZ R163, R88, UR4 ;  /* 0x0000000458a37c20 */ /* 0x000fe20008410000 */
[C---:B------:R-:W-:Y:S02]  /*2f30*/  LOP3.LUT P2, RZ, R150.reuse, 0xff, RZ, 0xc0, !PT ;  /* 0x000000ff96ff7812 */ /* 0x040fe4000784c0ff */
[----:B------:R-:W-:Y:S01]  /*2f40*/  ISETP.GE.U32.AND P3, PT, R150, 0x1000000, PT ;  /* 0x010000009600780c */ /* 0x000fe20003f66070 */
[----:B------:R-:W-:Y:S01]  /*2f50*/  FMUL.FTZ R150, R19, R156 ;  /* 0x0000009c13967220 */ /* 0x000fe20000410000 */
[----:B------:R-:W-:Y:S01]  /*2f60*/  FMUL.FTZ R163, R163, UR26 ;  /* 0x0000001aa3a37c20 */ /* 0x000fe20008410000 */
[----:B------:R-:W-:-:S03]  /*2f70*/  FMUL.FTZ R151, R17, R158 ;  /* 0x0000009e11977220 */ /* 0x000fc60000410000 */
[----:B------:R-:W-:Y:S01]  /*2f80*/  FSEL R165, R150, RZ, P3 ;  /* 0x000000ff96a57208 */ /* 0x000fe20001800000 */
[----:B------:R-:W-:Y:S01]  /*2f90*/  FMUL.FTZ R150, R16, R163 ;  /* 0x000000a310967220 */ /* 0x000fe20000410000 */
[----:B------:R-:W-:-:S04]  /*2fa0*/  FSEL R151, R151, RZ, P0 ;  /* 0x000000ff97977208 */ /* 0x000fc80000000000 */
[----:B------:R-:W-:Y:S01]  /*2fb0*/  FSEL R159, R150, RZ, P2 ;  /* 0x000000ff969f7208 */ /* 0x000fe20001000000 */
[----:B------:R0:W-:Y:S08]  /*2fc0*/  F2F.BF16.F32 R166, R151 ;  /* 0x0000009700a67304 */ /* 0x0001f00000202000 */
[----:B------:R-:W1:Y:S01]  /*2fd0*/  F2F.BF16.F32 R165, R165 ;  /* 0x000000a500a57304 */ /* 0x000e620000202000 */
[----:B0-----:R-:W-:-:S07]  /*2fe0*/  IMAD.WIDE.U32 R150, R143, 0x10, R204 ;  /* 0x000000108f967825 */ /* 0x001fce00078e00cc */
[----:B------:R-:W0:Y:S08]  /*2ff0*/  F2F.BF16.F32 R164, R164 ;  /* 0x000000a400a47304 */ /* 0x000e300000202000 */
[----:B------:R-:W3:Y:S01]  /*3000*/  F2F.BF16.F32 R159, R159 ;  /* 0x0000009f009f7304 */ /* 0x000ee20000202000 */
[----:B------:R4:W-:Y:S01]  /*3010*/  STG.E.128 desc[UR16][R150.64], R88 ;  /* 0x0000005896007986 */ /* 0x0009e2000c101d10 */
[----:B-1----:R-:W-:Y:S01]  /*3020*/  SHF.L.U32 R167, R165, 0x10, RZ ;  /* 0x00000010a5a77819 */ /* 0x002fe200000006ff */
[----:B----4-:R-:W-:-:S04]  /*3030*/  IMAD.WIDE.U32 R88, R166, 0x10000, RZ ;  /* 0x00010000a6587825 */ /* 0x010fc800078e00ff */
[----:B------:R-:W-:Y:S01]  /*3040*/  IMAD.WIDE.U32 R90, R143, 0x8, R182 ;  /* 0x000000088f5a7825 */ /* 0x000fe200078e00b6 */
[----:B0-----:R-:W-:Y:S02]  /*3050*/  LOP3.LUT R89, R89, R167, R164, 0xfe, !PT ;  /* 0x000000a759597212 */ /* 0x001fe400078efea4 */
[----:B---3--:R-:W-:Y:S01]  /*3060*/  LOP3.LUT R88, R88, R159, RZ, 0xfc, !PT ;  /* 0x0000009f58587212 */ /* 0x008fe200078efcff */
[----:B------:R-:W-:-:S04]  /*3070*/  IMAD.WIDE.U32 R150, R137, 0x8, R200 ;  /* 0x0000000889967825 */ /* 0x000fc800078e00c8 */
[----:B------:R0:W-:Y:S04]  /*3080*/  STG.E.64 desc[UR16][R90.64], R88 ;  /* 0x000000585a007986 */ /* 0x0001e8000c101b10 */
[----:B------:R-:W3:Y:S01]  /*3090*/  LDG.E.64 R150, desc[UR16][R150.64] ;  /* 0x0000001096967981 */ /* 0x000ee2000c1e1b00 */
[--C-:B------:R-:W-:Y:S01]  /*30a0*/  FFMA.FTZ R141, R141, UR5, R92.reuse ;  /* 0x000000058d8d7c23 */ /* 0x100fe2000801005c */
[--C-:B------:R-:W-:Y:S01]  /*30b0*/  FFMA.FTZ R143, R142, UR5, R92.reuse ;  /* 0x000000058e8f7c23 */ /* 0x100fe2000801005c */
[----:B------:R-:W-:Y:S02]  /*30c0*/  FFMA.FTZ R144, R144, UR5, R92 ;  /* 0x0000000590907c23 */ /* 0x000fe4000801005c */
[----:B------:R-:W-:Y:S01]  /*30d0*/  FADD.FTZ R142, R146, -R141 ;  /* 0x8000008d928e7221 */ /* 0x000fe20000010000 */
[----:B------:R-:W-:Y:S01]  /*30e0*/  @P4 SHF.R.U64 R146, R170, 0x10, R171 ;  /* 0x00000010aa924819 */ /* 0x000fe200000012ab */
[----:B------:R-:W-:Y:S01]  /*30f0*/  FADD.FTZ R143, R148, -R143 ;  /* 0x8000008f948f7221 */ /* 0x000fe20000010000 */
[----:B------:R-:W-:-:S02]  /*3100*/  FADD.FTZ R147, R147, -R144 ;  /* 0x8000009093937221 */ /* 0x000fc40000010000 */
[----:B0-----:R-:W-:Y:S01]  /*3110*/  @P4 SHF.L.U32 R91, R146, 0x10, RZ ;  /* 0x00000010925b4819 */ /* 0x001fe200000006ff */
[----:B------:R-:W-:Y:S01]  /*3120*/  FFMA.FTZ R164, R145, UR5, R92 ;  /* 0x0000000591a47c23 */ /* 0x000fe2000801005c */
[----:B------:R-:W-:Y:S01]  /*3130*/  FMUL.FTZ R89, R143, UR8 ;  /* 0x000000088f597c20 */ /* 0x000fe20008410000 */
[----:B------:R-:W-:Y:S01]  /*3140*/  CS2R R144, SRZ ;  /* 0x0000000000907805 */ /* 0x000fe2000001ff00 */
[----:B------:R-:W-:Y:S01]  /*3150*/  FMUL.FTZ R90, R147, UR8 ;  /* 0x00000008935a7c20 */ /* 0x000fe20008410000 */
[----:B------:R-:W-:Y:S01]  /*3160*/  @P5 MOV R88, R171 ;  /* 0x000000ab00585202 */ /* 0x000fe20000000f00 */
[----:B------:R-:W-:Y:S01]  /*3170*/  @P4 FMUL.FTZ R144, R91, R160 ;  /* 0x000000a05b904220 */ /* 0x000fe20000410000 */
[----:B------:R-:W-:Y:S01]  /*3180*/  @P6 SHF.R.U32.HI R141, RZ, 0x10, R171 ;  /* 0x00000010ff8d6819 */ /* 0x000fe200000116ab */
[----:B------:R-:W-:Y:S01]  /*3190*/  FMUL.FTZ R148, R89, UR4 ;  /* 0x0000000459947c20 */ /* 0x000fe20008410000 */
[----:B------:R-:W-:Y:S01]  /*31a0*/  FMUL.FTZ R91, R142, UR8 ;  /* 0x000000088e5b7c20 */ /* 0x000fe20008410000 */
[----:B------:R-:W-:Y:S01]  /*31b0*/  FMUL.FTZ R159, R90, UR4 ;  /* 0x000000045a9f7c20 */ /* 0x000fe20008410000 */
[----:B------:R-:W-:Y:S01]  /*31c0*/  HFMA2 R146, -RZ, RZ, 0, 0 ;  /* 0x00000000ff927431 */ /* 0x000fe200000001ff */
[----:B------:R-:W-:Y:S01]  /*31d0*/  @P5 SHF.L.U32 R88, R88, 0x10, RZ ;  /* 0x0000001058585819 */ /* 0x000fe200000006ff */
[----:B------:R-:W-:Y:S01]  /*31e0*/  FADD.FTZ R164, R149, -R164 ;  /* 0x800000a495a47221 */ /* 0x000fe20000010000 */
[----:B------:R-:W-:Y:S01]  /*31f0*/  @P6 SHF.L.U32 R141, R141, 0x10, RZ ;  /* 0x000000108d8d6819 */ /* 0x000fe200000006ff */
[----:B------:R-:W-:Y:S01]  /*3200*/  FMUL.FTZ R148, R148, UR26 ;  /* 0x0000001a94947c20 */ /* 0x000fe20008410000 */
[----:B------:R-:W-:Y:S01]  /*3210*/  FMUL.FTZ R149, R91, UR4 ;  /* 0x000000045b957c20 */ /* 0x000fe20008410000 */
[----:B------:R-:W-:Y:S01]  /*3220*/  FMUL.FTZ R159, R159, UR26 ;  /* 0x0000001a9f9f7c20 */ /* 0x000fe20008410000 */
[----:B------:R-:W-:Y:S01]  /*3230*/  @P5 FMUL.FTZ R145, R88, R161 ;  /* 0x000000a158915220 */ /* 0x000fe20000410000 */
[----:B------:R-:W-:Y:S01]  /*3240*/  @P6 FMUL.FTZ R146, R141, R162 ;  /* 0x000000a28d926220 */ /* 0x000fe20000410000 */
[----:B------:R-:W-:Y:S01]  /*3250*/  FMUL.FTZ R88, R21, R148 ;  /* 0x0000009415587220 */ /* 0x000fe20000410000 */
[----:B------:R-:W-:Y:S01]  /*3260*/  FMUL.FTZ R149, R149, UR26 ;  /* 0x0000001a95957c20 */ /* 0x000fe20008410000 */
[C---:B------:R-:W-:Y:S01]  /*3270*/  LOP3.LUT P4, RZ, R135.reuse, 0xff00, RZ, 0xc0, !PT ;  /* 0x0000ff0087ff7812 */ /* 0x040fe2000788c0ff */
[----:B------:R-:W-:Y:S01]  /*3280*/  FMUL.FTZ R141, R22, R159 ;  /* 0x0000009f168d7220 */ /* 0x000fe20000410000 */
[----:B------:R-:W-:Y:S01]  /*3290*/  LOP3.LUT P5, RZ, R135, 0xff0000, RZ, 0xc0, !PT ;  /* 0x00ff000087ff7812 */ /* 0x000fe200078ac0ff */
[----:B------:R-:W-:Y:S01]  /*32a0*/  FMUL.FTZ R162, R23, R149 ;  /* 0x0000009517a27220 */ /* 0x000fe20000410000 */
[----:B------:R-:W-:Y:S01]  /*32b0*/  FSEL R143, R88, RZ, P4 ;  /* 0x000000ff588f7208 */ /* 0x000fe20002000000 */
[----:B------:R-:W-:Y:S01]  /*32c0*/  FMUL.FTZ R88, R164, UR8 ;  /* 0x00000008a4587c20 */ /* 0x000fe20008410000 */
[----:B------:R-:W-:-:S02]  /*32d0*/  ISETP.GE.U32.AND P6, PT, R135, 0x1000000, PT ;  /* 0x010000008700780c */ /* 0x000fc40003fc6070 */
[----:B------:R-:W-:Y:S01]  /*32e0*/  FSEL R160, R141, RZ, P5 ;  /* 0x000000ff8da07208 */ /* 0x000fe20002800000 */
[----:B------:R-:W-:Y:S01]  /*32f0*/  FMUL.FTZ R161, R88, UR4 ;  /* 0x0000000458a17c20 */ /* 0x000fe20008410000 */
[----:B------:R-:W-:Y:S01]  /*3300*/  FSEL R162, R162, RZ, P6 ;  /* 0x000000ffa2a27208 */ /* 0x000fe20003000000 */
[----:B------:R-:W0:Y:S01]  /*3310*/  F2F.BF16.F32 R143, R143 ;  /* 0x0000008f008f7304 */ /* 0x000e220000202000 */
[----:B------:R-:W-:Y:S01]  /*3320*/  MOV R147, RZ ;  /* 0x000000ff00937202 */ /* 0x000fe20000000f00 */
[----:B------:R-:W-:-:S06]  /*3330*/  FMUL.FTZ R161, R161, UR26 ;  /* 0x0000001aa1a17c20 */ /* 0x000fcc0008410000 */
[----:B------:R-:W1:Y:S01]  /*3340*/  F2F.BF16.F32 R162, R162 ;  /* 0x000000a200a27304 */ /* 0x000e620000202000 */
[--C-:B------:R-:W-:Y:S01]  /*3350*/  FFMA.FTZ R136, R136, UR5, R92.reuse ;  /* 0x0000000588887c23 */ /* 0x100fe2000801005c */
[----:B------:R-:W-:-:S06]  /*3360*/  FFMA.FTZ R127, R127, UR5, R92 ;  /* 0x000000057f7f7c23 */ /* 0x000fcc000801005c */
[----:B------:R4:W1:Y:S01]  /*3370*/  F2F.BF16.F32 R164, R160 ;  /* 0x000000a000a47304 */ /* 0x0008620000202000 */
[--C-:B------:R-:W-:Y:S01]  /*3380*/  FFMA.FTZ R139, R139, UR5, R92.reuse ;  /* 0x000000058b8b7c23 */ /* 0x100fe2000801005c */
[----:B------:R-:W-:Y:S01]  /*3390*/  FFMA.FTZ R119, R119, UR5, R92 ;  /* 0x0000000577777c23 */ /* 0x000fe2000801005c */
[----:B----4-:R-:W-:Y:S01]  /*33a0*/  FADD.FTZ R160, R125, -R136 ;  /* 0x800000887da07221 */ /* 0x010fe20000010000 */
[----:B--2---:R-:W-:-:S04]  /*33b0*/  @P2 MOV R141, R94 ;  /* 0x0000005e008d2202 */ /* 0x004fc80000000f00 */
[----:B------:R-:W-:-:S05]  /*33c0*/  @P2 SHF.L.U32 R142, R141, 0x10, RZ ;  /* 0x000000108d8e2819 */ /* 0x000fca00000006ff */
[----:B------:R-:W-:Y:S01]  /*33d0*/  @P2 FMUL.FTZ R147, R142, R163 ;  /* 0x000000a38e932220 */ /* 0x000fe20000410000 */
[----:B------:R-:W-:Y:S01]  /*33e0*/  LOP3.LUT P2, RZ, R135, 0xff, RZ, 0xc0, !PT ;  /* 0x000000ff87ff7812 */ /* 0x000fe2000784c0ff */
[----:B------:R-:W-:-:S05]  /*33f0*/  FMUL.FTZ R135, R20, R161 ;  /* 0x000000a114877220 */ /* 0x000fca0000410000 */
[----:B------:R-:W-:Y:S01]  /*3400*/  FSEL R135, R135, RZ, P2 ;  /* 0x000000ff87877208 */ /* 0x000fe20001000000 */
[----:B------:R-:W-:Y:S01]  /*3410*/  FADD.FTZ R141, R124, -R127 ;  /* 0x8000007f7c8d7221 */ /* 0x000fe20000010000 */
[----:B0-----:R-:W-:Y:S02]  /*3420*/  IMAD.WIDE.U32 R124, R143, 0x10000, RZ ;  /* 0x000100008f7c7825 */ /* 0x001fe400078e00ff */
[----:B------:R0:W2:Y:S01]  /*3430*/  F2F.BF16.F32 R163, R135 ;  /* 0x0000008700a37304 */ /* 0x0000a20000202000 */
[----:B-1----:R-:W-:Y:S02]  /*3440*/  SHF.L.U32 R127, R162, 0x10, RZ ;  /* 0x00000010a27f7819 */ /* 0x002fe400000006ff */
[----:B------:R-:W-:Y:S02]  /*3450*/  @P0 SHF.R.U64 R94, R94, 0x10, R95 ;  /* 0x000000105e5e0819 */ /* 0x000fe4000000125f */
[----:B------:R-:W-:Y:S01]  /*3460*/  @P1 MOV R136, R95 ;  /* 0x0000005f00881202 */ /* 0x000fe20000000f00 */
[----:B------:R-:W-:Y:S01]  /*3470*/  FADD.FTZ R142, R138, -R139 ;  /* 0x8000008b8a8e7221 */ /* 0x000fe20000010000 */
[----:B------:R-:W-:Y:S01]  /*3480*/  LOP3.LUT R125, R125, R127, R164, 0xfe, !PT ;  /* 0x0000007f7d7d7212 */ /* 0x000fe200078efea4 */
[----:B------:R-:W-:Y:S01]  /*3490*/  HFMA2 R127, -RZ, RZ, 0, 0 ;  /* 0x00000000ff7f7431 */ /* 0x000fe200000001ff */
[----:B0-----:R-:W-:Y:S01]  /*34a0*/  @P0 SHF.L.U32 R135, R94, 0x10, RZ ;  /* 0x000000105e870819 */ /* 0x001fe200000006ff */
[----:B------:R-:W-:Y:S01]  /*34b0*/  FMUL.FTZ R141, R141, UR8 ;  /* 0x000000088d8d7c20 */ /* 0x000fe20008410000 */
[----:B------:R-:W-:Y:S01]  /*34c0*/  @P3 SHF.R.U32.HI R139, RZ, 0x10, R95 ;  /* 0x00000010ff8b3819 */ /* 0x000fe2000001165f */
[----:B------:R-:W-:Y:S01]  /*34d0*/  IMAD.WIDE.U32 R94, R137, 0x10, R204 ;  /* 0x00000010895e7825 */ /* 0x000fe200078e00cc */
[----:B------:R-:W-:-:S03]  /*34e0*/  @P1 SHF.L.U32 R136, R136, 0x10, RZ ;  /* 0x0000001088881819 */ /* 0x000fc600000006ff */
[----:B------:R-:W-:Y:S01]  /*34f0*/  FADD.FTZ R143, R140, -R119 ;  /* 0x800000778c8f7221 */ /* 0x000fe20000010000 */
[----:B------:R-:W-:Y:S02]  /*3500*/  HFMA2 R119, -RZ, RZ, 0, 0 ;  /* 0x00000000ff777431 */ /* 0x000fe400000001ff */
[----:B------:R-:W-:Y:S01]  /*3510*/  FMUL.FTZ R138, R141, UR4 ;  /* 0x000000048d8a7c20 */ /* 0x000fe20008410000 */
[----:B------:R0:W-:Y:S01]  /*3520*/  STG.E.128 desc[UR16][R94.64], R88 ;  /* 0x000000585e007986 */ /* 0x0001e2000c101d10 */
[----:B------:R-:W-:Y:S01]  /*3530*/  @P1 FMUL.FTZ R127, R136, R157 ;  /* 0x0000009d887f1220 */ /* 0x000fe20000410000 */
[----:B------:R-:W-:Y:S01]  /*3540*/  FMUL.FTZ R142, R142, UR8 ;  /* 0x000000088e8e7c20 */ /* 0x000fe20008410000 */
[----:B--2---:R-:W-:Y:S01]  /*3550*/  LOP3.LUT R124, R124, R163, RZ, 0xfc, !PT ;  /* 0x000000a37c7c7212 */ /* 0x004fe200078efcff */
[----:B------:R-:W-:Y:S01]  /*3560*/  IMAD.WIDE.U32 R136, R137, 0x8, R182 ;  /* 0x0000000889887825 */ /* 0x000fe200078e00b6 */
[----:B------:R-:W-:-:S03]  /*3570*/  @P3 SHF.L.U32 R139, R139, 0x10, RZ ;  /* 0x000000108b8b3819 */ /* 0x000fc600000006ff */
[----:B------:R-:W-:Y:S01]  /*3580*/  FMUL.FTZ R138, R138, UR26 ;  /* 0x0000001a8a8a7c20 */ /* 0x000fe20008410000 */
[----:B------:R-:W-:Y:S01]  /*3590*/  FMUL.FTZ R143, R143, UR8 ;  /* 0x000000088f8f7c20 */ /* 0x000fe20008410000 */
[----:B------:R-:W-:Y:S01]  /*35a0*/  @P0 FMUL.FTZ R119, R135, R158 ;  /* 0x0000009e87770220 */ /* 0x000fe20000410000 */
[----:B------:R-:W-:Y:S01]  /*35b0*/  FMUL.FTZ R140, R142, UR4 ;  /* 0x000000048e8c7c20 */ /* 0x000fe20008410000 */
[----:B------:R-:W-:Y:S01]  /*35c0*/  MOV R135, RZ ;  /* 0x000000ff00877202 */ /* 0x000fe20000000f00 */
[----:B------:R-:W-:Y:S01]  /*35d0*/  @P3 FMUL.FTZ R135, R139, R156 ;  /* 0x0000009c8b873220 */ /* 0x000fe20000410000 */
[----:B------:R1:W-:Y:S01]  /*35e0*/  STG.E.64 desc[UR16][R136.64], R124 ;  /* 0x0000007c88007986 */ /* 0x0003e2000c101b10 */
[----:B0-----:R-:W-:-:S04]  /*35f0*/  IMAD.WIDE.U32 R94, R129, 0x8, R200 ;  /* 0x00000008815e7825 */ /* 0x001fc800078e00c8 */
[----:B------:R-:W-:Y:S01]  /*3600*/  FMUL.FTZ R139, R25, R138 ;  /* 0x0000008a198b7220 */ /* 0x000fe20000410000 */
[----:B------:R-:W-:Y:S01]  /*3610*/  FMUL.FTZ R156, R143, UR4 ;  /* 0x000000048f9c7c20 */ /* 0x000fe20008410000 */
[----:B------:R-:W-:Y:S01]  /*3620*/  LOP3.LUT P3, RZ, R128, 0xff00, RZ, 0xc0, !PT ;  /* 0x0000ff0080ff7812 */ /* 0x000fe2000786c0ff */
[----:B------:R-:W2:Y:S01]  /*3630*/  LDG.E.64 R94, desc[UR16][R94.64] ;  /* 0x000000105e5e7981 */ /* 0x000ea2000c1e1b00 */
[----:B-1----:R-:W-:Y:S01]  /*3640*/  FMUL.FTZ R137, R140, UR26 ;  /* 0x0000001a8c897c20 */ /* 0x002fe20008410000 */
[----:B------:R-:W-:Y:S01]  /*3650*/  FMUL.FTZ R140, R160, UR8 ;  /* 0x00000008a08c7c20 */ /* 0x000fe20008410000 */
[----:B------:R-:W-:Y:S01]  /*3660*/  FMUL.FTZ R156, R156, UR26 ;  /* 0x0000001a9c9c7c20 */ /* 0x000fe20008410000 */
[----:B------:R-:W-:Y:S01]  /*3670*/  FSEL R89, R139, RZ, P3 ;  /* 0x000000ff8b597208 */ /* 0x000fe20001800000 */
[----:B------:R-:W-:Y:S02]  /*3680*/  HFMA2 R136, -RZ, RZ, 0, 0 ;  /* 0x00000000ff887431 */ /* 0x000fe400000001ff */
[----:B------:R-:W-:Y:S01]  /*3690*/  FMUL.FTZ R139, R140, UR4 ;  /* 0x000000048c8b7c20 */ /* 0x000fe20008410000 */
[----:B------:R-:W-:Y:S01]  /*36a0*/  FMUL.FTZ R91, R27, R156 ;  /* 0x0000009c1b5b7220 */ /* 0x000fe20000410000 */
[----:B------:R-:W-:-:S02]  /*36b0*/  ISETP.GE.U32.AND P1, PT, R128, 0x1000000, PT ;  /* 0x010000008000780c */ /* 0x000fc40003f26070 */
[----:B------:R-:W-:Y:S01]  /*36c0*/  FMUL.FTZ R139, R139, UR26 ;  /* 0x0000001a8b8b7c20 */ /* 0x000fe20008410000 */
[----:B------:R-:W-:Y:S01]  /*36d0*/  FMUL.FTZ R90, R26, R137 ;  /* 0x000000891a5a7220 */ /* 0x000fe20000410000 */
[----:B------:R-:W-:Y:S02]  /*36e0*/  LOP3.LUT P0, RZ, R128, 0xff0000, RZ, 0xc0, !PT ;  /* 0x00ff000080ff7812 */ /* 0x000fe4000780c0ff */
[----:B------:R-:W-:Y:S01]  /*36f0*/  FSEL R158, R91, RZ, P1 ;  /* 0x000000ff5b9e7208 */ /* 0x000fe20000800000 */
[----:B------:R-:W0:Y:S01]  /*3700*/  F2F.BF16.F32 R89, R89 ;  /* 0x0000005900597304 */ /* 0x000e220000202000 */
[----:B------:R-:W-:-:S07]  /*3710*/  FSEL R90, R90, RZ, P0 ;  /* 0x000000ff5a5a7208 */ /* 0x000fce0000000000 */
[----:B------:R-:W1:Y:S01]  /*3720*/  F2F.BF16.F32 R158, R158 ;  /* 0x0000009e009e7304 */ /* 0x000e620000202000 */
[----:B---3--:R-:W-:-:S04]  /*3730*/  @P2 MOV R88, R150 ;  /* 0x0000009600582202 */ /* 0x008fc80000000f00 */
[----:B------:R-:W-:-:S05]  /*3740*/  @P2 SHF.L.U32 R88, R88, 0x10, RZ ;  /* 0x0000001058582819 */ /* 0x000fca00000006ff */
[----:B------:R-:W-:Y:S01]  /*3750*/  @P2 FMUL.FTZ R136, R88, R161 ;  /* 0x000000a158882220 */ /* 0x000fe20000410000 */
[----:B------:R-:W-:Y:S01]  /*3760*/  FMUL.FTZ R88, R24, R139 ;  /* 0x0000008b18587220 */ /* 0x000fe20000410000 */
[----:B------:R-:W-:-:S04]  /*3770*/  LOP3.LUT P2, RZ, R128, 0xff, RZ, 0xc0, !PT ;  /* 0x000000ff80ff7812 */ /* 0x000fc8000784c0ff */
[----:B------:R-:W-:Y:S01]  /*3780*/  FSEL R157, R88, RZ, P2 ;  /* 0x000000ff589d7208 */ /* 0x000fe20001000000 */
[----:B------:R-:W3:Y:S08]  /*3790*/  F2F.BF16.F32 R90, R90 ;  /* 0x0000005a005a7304 */ /* 0x000ef00000202000 */
[----:B------:R-:W4:Y:S01]  /*37a0*/  F2F.BF16.F32 R157, R157 ;  /* 0x0000009d009d7304 */ /* 0x000f220000202000 */
[----:B0-----:R-:W-:Y:S01]  /*37b0*/  IMAD.WIDE.U32 R88, R89, 0x10000, RZ ;  /* 0x0001000059587825 */ /* 0x001fe200078e00ff */
[----:B-1----:R-:W-:-:S03]  /*37c0*/  SHF.L.U32 R91, R158, 0x10, RZ ;  /* 0x000000109e5b7819 */ /* 0x002fc600000006ff */
[----:B------:R-:W-:Y:S01]  /*37d0*/  IMAD.WIDE.U32 R124, R129, 0x8, R182 ;  /* 0x00000008817c7825 */ /* 0x000fe200078e00b6 */
[----:B---3--:R-:W-:-:S03]  /*37e0*/  LOP3.LUT R89, R89, R91, R90, 0xfe, !PT ;  /* 0x0000005b59597212 */ /* 0x008fc600078efe5a */
[----:B------:R-:W-:-:S04]  /*37f0*/  IMAD.WIDE.U32 R90, R129, 0x10, R204 ;  /* 0x00000010815a7825 */ /* 0x000fc800078e00cc */
[----:B------:R-:W-:Y:S01]  /*3800*/  IMAD.WIDE.U32 R128, R122, 0x8, R200 ;  /* 0x000000087a807825 */ /* 0x000fe200078e00c8 */
[----:B----4-:R-:W-:Y:S01]  /*3810*/  LOP3.LUT R88, R88, R157, RZ, 0xfc, !PT ;  /* 0x0000009d58587212 */ /* 0x010fe200078efcff */
[----:B------:R-:W-:Y:S04]  /*3820*/  STG.E.128 desc[UR16][R90.64], R140 ;  /* 0x0000008c5a007986 */ /* 0x000fe8000c101d10 */
[----:B------:R0:W-:Y:S04]  /*3830*/  STG.E.64 desc[UR16][R124.64], R88 ;  /* 0x000000587c007986 */ /* 0x0001e8000c101b10 */
[----:B------:R-:W3:Y:S01]  /*3840*/  LDG.E.64 R128, desc[UR16][R128.64] ;  /* 0x0000001080807981 */ /* 0x000ee2000c1e1b00 */
[--C-:B------:R-:W-:Y:S01]  /*3850*/  FFMA.FTZ R158, R123, UR5, R92.reuse ;  /* 0x000000057b9e7c23 */ /* 0x100fe2000801005c */
[--C-:B------:R-:W-:Y:S01]  /*3860*/  FFMA.FTZ R123, R126, UR5, R92.reuse ;  /* 0x000000057e7b7c23 */ /* 0x100fe2000801005c */
[----:B------:R-:W-:-:S03]  /*3870*/  FFMA.FTZ R120, R120, UR5, R92 ;  /* 0x0000000578787c23 */ /* 0x000fc6000801005c */
[----:B------:R-:W-:Y:S01]  /*3880*/  FADD.FTZ R123, R132, -R123 ;  /* 0x8000007b847b7221 */ /* 0x000fe20000010000 */
[----:B------:R-:W-:-:S03]  /*3890*/  FADD.FTZ R131, R131, -R120 ;  /* 0x8000007883837221 */ /* 0x000fc60000010000 */
[----:B0-----:R-:W-:Y:S01]  /*38a0*/  FMUL.FTZ R89, R123, UR8 ;  /* 0x000000087b597c20 */ /* 0x001fe20008410000 */
[----:B------:R-:W-:Y:S01]  /*38b0*/  @P5 MOV R88, R151 ;  /* 0x0000009700585202 */ /* 0x000fe20000000f00 */
[----:B------:R-:W-:Y:S01]  /*38c0*/  FFMA.FTZ R157, R134, UR5, R92 ;  /* 0x00000005869d7c23 */ /* 0x000fe2000801005c */
[--C-:B------:R-:W-:Y:S01]  /*38d0*/  @P6 SHF.R.U32.HI R120, RZ, 0x10, R151.reuse ;  /* 0x00000010ff786819 */ /* 0x100fe20000011697 */
[----:B------:R-:W-:Y:S01]  /*38e0*/  FMUL.FTZ R134, R89, UR4 ;  /* 0x0000000459867c20 */ /* 0x000fe20008410000 */
[----:B------:R-:W-:Y:S01]  /*38f0*/  @P4 SHF.R.U64 R91, R150, 0x10, R151 ;  /* 0x00000010965b4819 */ /* 0x000fe20000001297 */
[----:B------:R-:W-:Y:S01]  /*3900*/  HFMA2 R92, -RZ, RZ, 0, 0 ;  /* 0x00000000ff5c7431 */ /* 0x000fe200000001ff */
[----:B------:R-:W-:Y:S01]  /*3910*/  @P5 SHF.L.U32 R88, R88, 0x10, RZ ;  /* 0x0000001058585819 */ /* 0x000fe200000006ff */
[----:B------:R-:W-:Y:S01]  /*3920*/  FADD.FTZ R157, R130, -R157 ;  /* 0x8000009d829d7221 */ /* 0x000fe20000010000 */
[----:B------:R-:W-:Y:S01]  /*3930*/  @P6 SHF.L.U32 R120, R120, 0x10, RZ ;  /* 0x0000001078786819 */ /* 0x000fe200000006ff */
[----:B------:R-:W-:-:S02]  /*3940*/  HFMA2 R130, -RZ, RZ, 0, 0 ;  /* 0x00000000ff827431 */ /* 0x000fc400000001ff */
[----:B------:R-:W-:Y:S01]  /*3950*/  FMUL.FTZ R134, R134, UR26 ;  /* 0x0000001a86867c20 */ /* 0x000fe20008410000 */
[----:B------:R-:W-:Y:S02]  /*3960*/  @P4 SHF.L.U32 R91, R91, 0x10, RZ ;  /* 0x000000105b5b4819 */ /* 0x000fe400000006ff */
[----:B------:R-:W-:Y:S01]  /*3970*/  MOV R126, RZ ;  /* 0x000000ff007e7202 */ /* 0x000fe20000000f00 */
[----:B------:R-:W-:Y:S01]  /*3980*/  @P5 FMUL.FTZ R126, R88, R159 ;  /* 0x0000009f587e5220 */ /* 0x000fe20000410000 */
[----:B------:R-:W-:Y:S01]  /*3990*/  @P6 FMUL.FTZ R92, R120, R149 ;  /* 0x00000095785c6220 */ /* 0x000fe20000410000 */
[----:B------:R-:W-:Y:S01]  /*39a0*/  FMUL.FTZ R88, R29, R134 ;  /* 0x000000861d587220 */ /* 0x000fe20000410000 */
[----:B------:R-:W-:Y:S01]  /*39b0*/  LOP3.LUT P6, RZ, R121, 0xff00, RZ, 0xc0, !PT ;  /* 0x0000ff0079ff7812 */ /* 0x000fe200078cc0ff */
[----:B------:R-:W-:Y:S01]  /*39c0*/  FADD.FTZ R158, R133, -R158 ;  /* 0x8000009e859e7221 */ /* 0x000fe20000010000 */
[----:B------:R-:W-:Y:S01]  /*39d0*/  @P4 FMUL.FTZ R130, R91, R148 ;  /* 0x000000945b824220 */ /* 0x000fe20000410000 */
[----:B------:R-:W-:Y:S01]  /*39e0*/  FMUL.FTZ R91, R157, UR8 ;  /* 0x000000089d5b7c20 */ /* 0x000fe20008410000 */
[----:B------:R-:W-:Y:S01]  /*39f0*/  FSEL R124, R88, RZ, P6 ;  /* 0x000000ff587c7208 */ /* 0x000fe20003000000 */
[----:B------:R-:W-:Y:S01]  /*3a00*/  FMUL.FTZ R88, R158, UR8 ;  /* 0x000000089e587c20 */ /* 0x000fe20008410000 */
[----:B------:R-:W-:Y:S01]  /*3a10*/  FMUL.FTZ R90, R131, UR8 ;  /* 0x00000008835a7c20 */ /* 0x000fe20008410000 */
[----:B------:R-:W-:-:S02]  /*3a20*/  FMUL.FTZ R140, R91, UR4 ;  /* 0x000000045b8c7c20 */ /* 0x000fc40008410000 */
[----:B------:R-:W-:Y:S01]  /*3a30*/  FMUL.FTZ R123, R88, UR4 ;  /* 0x00000004587b7c20 */ /* 0x000fe20008410000 */
[----:B------:R-:W-:Y:S01]  /*3a40*/  FMUL.FTZ R133, R90, UR4 ;  /* 0x000000045a857c20 */ /* 0x000fe20008410000 */
[----:B------:R-:W-:Y:S02]  /*3a50*/  FMUL.FTZ R140, R140, UR26 ;  /* 0x0000001a8c8c7c20 */ /* 0x000fe40008410000 */
[----:B------:R-:W-:Y:S01]  /*3a60*/  FMUL.FTZ R149, R123, UR26 ;  /* 0x0000001a7b957c20 */ /* 0x000fe20008410000 */
[----:B------:R-:W-:Y:S01]  /*3a70*/  FMUL.FTZ R133, R133, UR26 ;  /* 0x0000001a85857c20 */ /* 0x000fe20008410000 */
[----:B------:R-:W-:Y:S01]  /*3a80*/  FMUL.FTZ R123, R31, R140 ;  /* 0x0000008c1f7b7220 */ /* 0x000fe20000410000 */
[C---:B------:R-:W-:Y:S02]  /*3a90*/  ISETP.GE.U32.AND P4, PT, R121.reuse, 0x1000000, PT ;  /* 0x010000007900780c */ /* 0x040fe40003f86070 */
[----:B------:R-:W-:Y:S01]  /*3aa0*/  MOV R131, RZ ;  /* 0x000000ff00837202 */ /* 0x000fe20000000f00 */
[----:B------:R-:W-:Y:S01]  /*3ab0*/  FMUL.FTZ R125, R30, R133 ;  /* 0x000000851e7d7220 */ /* 0x000fe20000410000 */
[----:B------:R-:W-:Y:S01]  /*3ac0*/  LOP3.LUT P5, RZ, R121, 0xff0000, RZ, 0xc0, !PT ;  /* 0x00ff000079ff7812 */ /* 0x000fe200078ac0ff */
[----:B------:R0:W1:Y:S03]  /*3ad0*/  F2F.BF16.F32 R132, R124 ;  /* 0x0000007c00847304 */ /* 0x0000660000202000 */
[----:B------:R-:W-:-:S06]  /*3ae0*/  FSEL R125, R125, RZ, P5 ;  /* 0x000000ff7d7d7208 */ /* 0x000fcc0002800000 */
[----:B------:R-:W-:Y:S01]  /*3af0*/  F2F.BF16.F32 R125, R125 ;  /* 0x0000007d007d7304 */ /* 0x000fe20000202000 */
[----:B------:R-:W-:Y:S01]  /*3b00*/  HFMA2 R148, -RZ, RZ, 0, 0 ;  /* 0x00000000ff947431 */ /* 0x000fe200000001ff */
[----:B--2---:R-:W-:-:S04]  /*3b10*/  @P2 MOV R120, R94 ;  /* 0x0000005e00782202 */ /* 0x004fc80000000f00 */
[----:B------:R-:W-:-:S05]  /*3b20*/  @P2 SHF.L.U32 R120, R120, 0x10, RZ ;  /* 0x0000001078782819 */ /* 0x000fca00000006ff */
[----:B------:R-:W-:Y:S01]  /*3b30*/  @P2 FMUL.FTZ R131, R139, R120 ;  /* 0x000000788b832220 */ /* 0x000fe20000410000 */
[----:B------:R-:W-:Y:S01]  /*3b40*/  FSEL R139, R123, RZ, P4 ;  /* 0x000000ff7b8b7208 */ /* 0x000fe20002000000 */
[----:B------:R-:W-:-:S05]  /*3b50*/  FMUL.FTZ R120, R28, R149 ;  /* 0x000000951c787220 */ /* 0x000fca0000410000 */
[----:B------:R-:W2:Y:S01]  /*3b60*/  F2F.BF16.F32 R139, R139 ;  /* 0x0000008b008b7304 */ /* 0x000ea20000202000 */
[----:B------:R-:W-:-:S04]  /*3b70*/  LOP3.LUT P2, RZ, R121, 0xff, RZ, 0xc0, !PT ;  /* 0x000000ff79ff7812 */ /* 0x000fc8000784c0ff */
[----:B0-----:R-:W-:Y:S01]  /*3b80*/  FSEL R124, R120, RZ, P2 ;  /* 0x000000ff787c7208 */ /* 0x001fe20001000000 */
[----:B-1----:R-:W-:-:S03]  /*3b90*/  IMAD.WIDE.U32 R120, R132, 0x10000, RZ ;  /* 0x0001000084787825 */ /* 0x002fc600078e00ff */
[----:B------:R0:W1:Y:S01]  /*3ba0*/  F2F.BF16.F32 R141, R124 ;  /* 0x0000007c008d7304 */ /* 0x0000620000202000 */
[----:B--2---:R-:W-:-:S04]  /*3bb0*/  SHF.L.U32 R123, R139, 0x10, RZ ;  /* 0x000000108b7b7819 */ /* 0x004fc800000006ff */
[----:B------:R-:W-:Y:S02]  /*3bc0*/  LOP3.LUT R121, R121, R123, R125, 0xfe, !PT ;  /* 0x0000007b79797212 */ /* 0x000fe400078efe7d */
[----:B------:R-:W-:Y:S02]  /*3bd0*/  @P3 SHF.R.U64 R125, R94, 0x10, R95 ;  /* 0x000000105e7d3819 */ /* 0x000fe4000000125f */
[----:B------:R-:W-:Y:S01]  /*3be0*/  @P0 MOV R123, R95 ;  /* 0x0000005f007b0202 */ /* 0x000fe20000000f00 */
[----:B------:R-:W-:Y:S01]  /*3bf0*/  HFMA2 R94, -RZ, RZ, 0, 0 ;  /* 0x00000000ff5e7431 */ /* 0x000fe200000001ff */
[----:B------:R-:W-:Y:S02]  /*3c00*/  @P3 SHF.L.U32 R139, R125, 0x10, RZ ;  /* 0x000000107d8b3819 */ /* 0x000fe400000006ff */
[----:B------:R-:W-:Y:S01]  /*3c10*/  @P0 SHF.L.U32 R142, R123, 0x10, RZ ;  /* 0x000000107b8e0819 */ /* 0x000fe200000006ff */
[----:B0-----:R-:W-:Y:S01]  /*3c20*/  IMAD.WIDE.U32 R124, R122, 0x10, R204 ;  /* 0x000000107a7c7825 */ /* 0x001fe200078e00cc */
[----:B-1----:R-:W-:-:S03]  /*3c30*/  LOP3.LUT R120, R120, R141, RZ, 0xfc, !PT ;  /* 0x0000008d78787212 */ /* 0x002fc600078efcff */
[----:B------:R-:W-:Y:S01]  /*3c40*/  @P3 FMUL.FTZ R94, R139, R138 ;  /* 0x0000008a8b5e3220 */ /* 0x000fe20000410000 */
[----:B------:R-:W-:Y:S01]  /*3c50*/  MOV R132, RZ ;  /* 0x000000ff00847202 */ /* 0x000fe20000000f00 */
[----:B------:R-:W-:-:S04]  /*3c60*/  IMAD.WIDE.U32 R122, R122, 0x8, R182 ;  /* 0x000000087a7a7825 */ /* 0x000fc800078e00b6 */
[----:B------:R-:W-:Y:S01]  /*3c70*/  @P0 FMUL.FTZ R132, R142, R137 ;  /* 0x000000898e840220 */ /* 0x000fe20000410000 */
[----:B------:R-:W-:Y:S01]  /*3c80*/  @P1 SHF.R.U32.HI R143, RZ, 0x10, R95 ;  /* 0x00000010ff8f1819 */ /* 0x000fe2000001165f */
[----:B------:R0:W-:Y:S01]  /*3c90*/  STG.E.128 desc[UR16][R124.64], R88 ;  /* 0x000000587c007986 */ /* 0x0001e2000c101d10 */
[----:B------:R-:W-:-:S03]  /*3ca0*/  HFMA2 R95, -RZ, RZ, 0, 0 ;  /* 0x00000000ff5f7431 */ /* 0x000fc600000001ff */
[----:B------:R1:W-:Y:S01]  /*3cb0*/  STG.E.64 desc[UR16][R122.64], R120 ;  /* 0x000000787a007986 */ /* 0x0003e2000c101b10 */
[----:B------:R-:W-:Y:S02]  /*3cc0*/  MOV R142, RZ ;  /* 0x000000ff008e7202 */ /* 0x000fe40000000f00 */
[----:B0-----:R-:W-:Y:S02]  /*3cd0*/  @P1 SHF.L.U32 R89, R143, 0x10, RZ ;  /* 0x000000108f591819 */ /* 0x001fe400000006ff */
[----:B---3--:R-:W-:Y:S02]  /*3ce0*/  @P2 MOV R137, R128 ;  /* 0x0000008000892202 */ /* 0x008fe40000000f00 */
[--C-:B------:R-:W-:Y:S02]  /*3cf0*/  @P6 SHF.R.U64 R141, R128, 0x10, R129.reuse ;  /* 0x00000010808d6819 */ /* 0x100fe40000001281 */
[----:B------:R-:W-:Y:S02]  /*3d00*/  @P5 MOV R138, R129 ;  /* 0x00000081008a5202 */ /* 0x000fe40000000f00 */
[----:B------:R-:W-:-:S02]  /*3d10*/  @P4 SHF.R.U32.HI R139, RZ, 0x10, R129 ;  /* 0x00000010ff8b4819 */ /* 0x000fc40000011681 */
[----:B------:R-:W-:Y:S02]  /*3d20*/  @P2 SHF.L.U32 R137, R137, 0x10, RZ ;  /* 0x0000001089892819 */ /* 0x000fe400000006ff */
[----:B------:R-:W-:Y:S02]  /*3d30*/  @P6 SHF.L.U32 R91, R141, 0x10, RZ ;  /* 0x000000108d5b6819 */ /* 0x000fe400000006ff */
[----:B------:R-:W-:Y:S02]  /*3d40*/  @P5 SHF.L.U32 R138, R138, 0x10, RZ ;  /* 0x000000108a8a5819 */ /* 0x000fe400000006ff */
[----:B-1----:R-:W-:Y:S02]  /*3d50*/  @P4 SHF.L.U32 R121, R139, 0x10, RZ ;  /* 0x000000108b794819 */ /* 0x002fe400000006ff */
[----:B------:R-:W-:Y:S01]  /*3d60*/  CS2R R128, SRZ ;  /* 0x0000000000807805 */ /* 0x000fe2000001ff00 */
[----:B------:R-:W-:Y:S01]  /*3d70*/  @P2 FMUL.FTZ R148, R149, R137 ;  /* 0x0000008995942220 */ /* 0x000fe20000410000 */
[----:B------:R-:W-:Y:S01]  /*3d80*/  @P1 FMUL.FTZ R128, R89, R156 ;  /* 0x0000009c59801220 */ /* 0x000fe20000410000 */
[----:B------:R-:W-:Y:S01]  /*3d90*/  @P6 FMUL.FTZ R129, R134, R91 ;  /* 0x0000005b86816220 */ /* 0x000fe20000410000 */
[----:B------:R-:W-:Y:S01]  /*3da0*/  @P5 FMUL.FTZ R142, R133, R138 ;  /* 0x0000008a858e5220 */ /* 0x000fe20000410000 */
[----:B------:R-:W-:Y:S01]  /*3db0*/  @P4 FMUL.FTZ R95, R140, R121 ;  /* 0x000000798c5f4220 */ /* 0x000fe20000410000 */
[----:B------:R-:W-:Y:S06]  /*3dc0*/  BRA `(.L_x_6753) ;  /* 0x0000005000087947 */ /* 0x000fec0003800000 */
.L_x_6752:
        /* <DEDUP_REMOVED lines=19> */
[----:B------:R-:W-:Y:S01]  /*3f00*/  FMUL.FTZ R180, R180, UR26 ;  /* 0x0000001ab4b47c20 */ /* 0x000fe20008410000 */
[----:B------:R-:W-:Y:S01]  /*3f10*/  FMUL.FTZ R178, R178, UR26 ;  /* 0x0000001ab2b27c20 */ /* 0x000fe20008410000 */
[----:B------:R-:W-:Y:S01]  /*3f20*/  FMUL.FTZ R179, R179, UR26 ;  /* 0x0000001ab3b37c20 */ /* 0x000fe20008410000 */
[----:B------:R-:W-:Y:S01]  /*3f30*/  FMUL.FTZ R181, R181, UR4 ;  /* 0x00000004b5b57c20 */ /* 0x000fe20008410000 */
[----:B------:R-:W-:Y:S01]  /*3f40*/  FMUL.FTZ R89, R6, R180 ;  /* 0x000000b406597220 */ /* 0x000fe20000410000 */
[----:B------:R-:W-:Y:S01]  /*3f50*/  FMUL.FTZ R88, R5, R178 ;  /* 0x000000b205587220 */ /* 0x000fe20000410000 */
[C---:B------:R-:W-:Y:S01]  /*3f60*/  LOP3.LUT P4, RZ, R204.reuse, 0xff00, RZ, 0xc0, !PT ;  /* 0x0000ff00ccff7812 */ /* 0x040fe2000788c0ff */
[----:B------:R-:W-:Y:S01]  /*3f70*/  FMUL.FTZ R181, R181, UR26 ;  /* 0x0000001ab5b57c20 */ /* 0x000fe20008410000 */
[----:B------:R-:W-:Y:S01]  /*3f80*/  ISETP.GE.U32.AND P5, PT, R204, 0x1000000, PT ;  /* 0x01000000cc00780c */ /* 0x000fe20003fa6070 */
[----:B------:R-:W0:Y:S01]  /*3f90*/  LDC.64 R182, c[0x0][0x468] ;  /* 0x00011a00ffb67b82 */ /* 0x000e220000000a00 */
[----:B------:R-:W-:Y:S01]  /*3fa0*/  FSEL R90, R89, RZ, P3 ;  /* 0x000000ff595a7208 */ /* 0x000fe20001800000 */
[----:B------:R-:W-:Y:S01]  /*3fb0*/  FMUL.FTZ R89, R7, R179 ;  /* 0x000000b307597220 */ /* 0x000fe20000410000 */
[----:B------:R-:W-:-:S02]  /*3fc0*/  FSEL R88, R88, RZ, P4 ;  /* 0x000000ff58587208 */ /* 0x000fc40002000000 */
[----:B------:R-:W-:Y:S02]  /*3fd0*/  LOP3.LUT P0, RZ, R204, 0xff, RZ, 0xc0, !PT ;  /* 0x000000ffccff7812 */ /* 0x000fe4000780c0ff */
        /* <DEDUP_REMOVED lines=10> */
[----:B0-----:R-:W-:Y:S01]  /*4080*/  IMAD.WIDE.U32 R90, R160, 0x8, R182 ;  /* 0x00000008a05a7825 */ /* 0x001fe200078e00b6 */
[----:B---3--:R-:W-:Y:S02]  /*4090*/  LOP3.LUT R88, R88, R95, RZ, 0xfc, !PT ;  /* 0x0000005f58587212 */ /* 0x008fe400078efcff */
[----:B------:R-:W-:-:S03]  /*40a0*/  IADD3 R95, PT, PT, R160, 0x100, RZ ;  /* 0x00000100a05f7810 */ /* 0x000fc60007ffe0ff */
[----:B------:R0:W-:Y:S01]  /*40b0*/  STG.E.64 desc[UR16][R90.64], R88 ;  /* 0x000000585a007986 */ /* 0x0001e2000c101b10 */
[----:B------:R-:W-:Y:S01]  /*40c0*/  LOP3.LUT P6, RZ, R169, 0xff, RZ, 0xc0, !PT ;  /* 0x000000ffa9ff7812 */ /* 0x000fe200078cc0ff */
[----:B0-----:R-:W-:-:S06]  /*40d0*/  IMAD.WIDE.U32 R88, R95, 0x8, R200 ;  /* 0x000000085f587825 */ /* 0x001fcc00078e00c8 */
[----:B------:R-:W3:Y:S01]  /*40e0*/  LDG.E.64 R88, desc[UR16][R88.64] ;  /* 0x0000001058587981 */ /* 0x000ee2000c1e1b00 */
[----:B------:R-:W-:Y:S01]  /*40f0*/  LOP3.LUT P1, RZ, R169, 0xff0000, RZ, 0xc0, !PT ;  /* 0x00ff0000a9ff7812 */ /* 0x000fe2000782c0ff */
[--C-:B------:R-:W-:Y:S01]  /*4100*/  FFMA.FTZ R90, R173, UR5, R92.reuse ;  /* 0x00000005ad5a7c23 */ /* 0x100fe2000801005c */
[----:B------:R-:W-:Y:S01]  /*4110*/  ISETP.GE.U32.AND P2, PT, R169, 0x1000000, PT ;  /* 0x01000000a900780c */ /* 0x000fe20003f46070 */
[----:B------:R-:W-:Y:S02]  /*4120*/  FFMA.FTZ R91, R170, UR5, R92 ;  /* 0x00000005aa5b7c23 */ /* 0x000fe4000801005c */
[----:B------:R-:W-:Y:S02]  /*4130*/  FADD.FTZ R177, R177, -R90 ;  /* 0x8000005ab1b17221 */ /* 0x000fe40000010000 */
[----:B------:R-:W-:-:S04]  /*4140*/  FADD.FTZ R174, R174, -R91 ;  /* 0x8000005baeae7221 */ /* 0x000fc80000010000 */
[----:B------:R-:W-:Y:S01]  /*4150*/  FMUL.FTZ R174, R174, UR8 ;  /* 0x00000008aeae7c20 */ /* 0x000fe20008410000 */
[----:B--2---:R-:W-:-:S04]  /*4160*/  @P0 MOV R93, R2 ;  /* 0x00000002005d0202 */ /* 0x004fc80000000f00 */
[----:B------:R-:W-:Y:S01]  /*4170*/  @P0 SHF.L.U32 R94, R93, 0x10, RZ ;  /* 0x000000105d5e0819 */ /* 0x000fe200000006ff */
[----:B------:R-:W-:-:S04]  /*4180*/  HFMA2 R93, -RZ, RZ, 0, 0 ;  /* 0x00000000ff5d7431 */ /* 0x000fc800000001ff */
[----:B------:R-:W-:Y:S01]  /*4190*/  @P0 FMUL.FTZ R93, R181, R94 ;  /* 0x0000005eb55d0220 */ /* 0x000fe20000410000 */
[----:B------:R-:W-:Y:S01]  /*41a0*/  LOP3.LUT P0, RZ, R169, 0xff00, RZ, 0xc0, !PT ;  /* 0x0000ff00a9ff7812 */ /* 0x000fe2000780c0ff */
[--C-:B------:R-:W-:Y:S01]  /*41b0*/  FFMA.FTZ R169, R172, UR5, R92.reuse ;  /* 0x00000005aca97c23 */ /* 0x100fe2000801005c */
[----:B------:R-:W-:Y:S01]  /*41c0*/  FFMA.FTZ R94, R171, UR5, R92 ;  /* 0x00000005ab5e7c23 */ /* 0x000fe2000801005c */
[----:B------:R-:W-:Y:S02]  /*41d0*/  FMUL.FTZ R172, R177, UR8 ;  /* 0x00000008b1ac7c20 */ /* 0x000fe40008410000 */
        /* <DEDUP_REMOVED lines=9> */
[----:B------:R-:W-:-:S03]  /*4270*/  FMUL.FTZ R170, R94, UR4 ;  /* 0x000000045eaa7c20 */ /* 0x000fc60008410000 */
[----:B------:R-:W-:Y:S01]  /*4280*/  FMUL.FTZ R171, R171, UR26 ;  /* 0x0000001aabab7c20 */ /* 0x000fe20008410000 */
[----:B------:R-:W-:-:S03]  /*4290*/  FMUL.FTZ R170, R170, UR26 ;  /* 0x0000001aaaaa7c20 */ /* 0x000fc60008410000 */
[----:B------:R-:W-:Y:S01]  /*42a0*/  FMUL.FTZ R91, R10, R171 ;  /* 0x000000ab0a5b7220 */ /* 0x000fe20000410000 */
[----:B------:R-:W-:-:S04]  /*42b0*/  FMUL.FTZ R90, R9, R170 ;  /* 0x000000aa095a7220 */ /* 0x000fc80000410000 */
[----:B------:R-:W-:Y:S01]  /*42c0*/  FSEL R94, R91, RZ, P1 ;  /* 0x000000ff5b5e7208 */ /* 0x000fe20000800000 */
[----:B------:R-:W-:Y:S01]  /*42d0*/  FMUL.FTZ R91, R11, R172 ;  /* 0x000000ac0b5b7220 */ /* 0x000fe20000410000 */
[----:B------:R-:W-:-:S04]  /*42e0*/  FSEL R90, R90, RZ, P0 ;  /* 0x000000ff5a5a7208 */ /* 0x000fc80000000000 */
        /* <DEDUP_REMOVED lines=10> */
[----:B------:R-:W-:Y:S01]  /*4390*/  IMAD.WIDE.U32 R94, R95, 0x8, R182 ;  /* 0x000000085f5e7825 */ /* 0x000fe200078e00b6 */
[----:B------:R-:W-:Y:S02]  /*43a0*/  IADD3 R173, PT, PT, R160, 0x200, RZ ;  /* 0x00000200a0ad7810 */ /* 0x000fe40007ffe0ff */
[----:B-1----:R-:W-:-:S05]  /*43b0*/  LOP3.LUT R90, R90, R169, RZ, 0xfc, !PT ;  /* 0x000000a95a5a7212 */ /* 0x002fca00078efcff */
[----:B------:R0:W-:Y:S02]  /*43c0*/  STG.E.64 desc[UR16][R94.64], R90 ;  /* 0x0000005a5e007986 */ /* 0x0001e4000c101b10 */
[----:B0-----:R-:W-:-:S06]  /*43d0*/  IMAD.WIDE.U32 R90, R173, 0x8, R200 ;  /* 0x00000008ad5a7825 */ /* 0x001fcc00078e00c8 */
[----:B------:R-:W2:Y:S01]  /*43e0*/  LDG.E.64 R90, desc[UR16][R90.64] ;  /* 0x000000105a5a7981 */ /* 0x000ea2000c1e1b00 */
[----:B------:R-:W-:Y:S01]  /*43f0*/  @P4 SHF.R.U64 R2, R2, 0x10, R3 ;  /* 0x0000001002024819 */ /* 0x000fe20000001203 */
[--C-:B------:R-:W-:Y:S01]  /*4400*/  FFMA.FTZ R95, R162, UR5, R92.reuse ;  /* 0x00000005a25f7c23 */ /* 0x100fe2000801005c */
[----:B------:R-:W-:Y:S01]  /*4410*/  @P3 MOV R160, R3 ;  /* 0x0000000300a03202 */ /* 0x000fe20000000f00 */
[--C-:B------:R-:W-:Y:S01]  /*4420*/  FFMA.FTZ R152, R152, UR5, R92.reuse ;  /* 0x0000000598987c23 */ /* 0x100fe2000801005c */
[----:B------:R-:W-:Y:S01]  /*4430*/  @P4 SHF.L.U32 R169, R2, 0x10, RZ ;  /* 0x0000001002a94819 */ /* 0x000fe200000006ff */
[----:B------:R-:W-:Y:S01]  /*4440*/  FADD.FTZ R95, R166, -R95 ;  /* 0x8000005fa65f7221 */ /* 0x000fe20000010000 */
[----:B------:R-:W-:Y:S01]  /*4450*/  MOV R2, RZ ;  /* 0x000000ff00027202 */ /* 0x000fe20000000f00 */
[--C-:B------:R-:W-:Y:S02]  /*4460*/  FFMA.FTZ R156, R156, UR5, R92.reuse ;  /* 0x000000059c9c7c23 */ /* 0x100fe4000801005c */
[----:B------:R-:W-:Y:S01]  /*4470*/  @P4 FMUL.FTZ R2, R178, R169 ;  /* 0x000000a9b2024220 */ /* 0x000fe20000410000 */
[----:B------:R-:W-:Y:S01]  /*4480*/  @P5 SHF.R.U32.HI R169, RZ, 0x10, R3 ;  /* 0x00000010ffa95819 */ /* 0x000fe20000011603 */
[----:B------:R-:W-:Y:S01]  /*4490*/  HFMA2 R178, -RZ, RZ, 0, 0 ;  /* 0x00000000ffb27431 */ /* 0x000fe200000001ff */
[----:B------:R-:W-:Y:S01]  /*44a0*/  @P3 SHF.L.U32 R3, R160, 0x10, RZ ;  /* 0x00000010a0033819 */ /* 0x000fe200000006ff */
[----:B------:R-:W-:Y:S01]  /*44b0*/  FMUL.FTZ R95, R95, UR8 ;  /* 0x000000085f5f7c20 */ /* 0x000fe20008410000 */
[----:B------:R-:W-:Y:S01]  /*44c0*/  @P5 SHF.L.U32 R94, R169, 0x10, RZ ;  /* 0x00000010a95e5819 */ /* 0x000fe200000006ff */
[----:B------:R-:W-:Y:S01]  /*44d0*/  HFMA2 R169, -RZ, RZ, 0, 0 ;  /* 0x00000000ffa97431 */ /* 0x000fe200000001ff */
[----:B------:R-:W-:Y:S01]  /*44e0*/  LOP3.LUT P4, RZ, R154, 0xff0000, RZ, 0xc0, !PT ;  /* 0x00ff00009aff7812 */ /* 0x000fe2000788c0ff */
[----:B------:R-:W-:Y:S01]  /*44f0*/  @P3 FMUL.FTZ R178, R180, R3 ;  /* 0x00000003b4b23220 */ /* 0x000fe20000410000 */
[----:B------:R-:W-:Y:S01]  /*4500*/  MOV R3, RZ ;  /* 0x000000ff00037202 */ /* 0x000fe20000000f00 */
[----:B------:R-:W-:Y:S01]  /*4510*/  @P5 FMUL.FTZ R3, R179, R94 ;  /* 0x0000005eb3035220 */ /* 0x000fe20000410000 */
[----:B---3--:R-:W-:Y:S01]  /*4520*/  @P6 MOV R94, R88 ;  /* 0x00000058005e6202 */ /* 0x008fe20000000f00 */
[----:B------:R-:W-:Y:S01]  /*4530*/  FMUL.FTZ R160, R95, UR4 ;  /* 0x000000045fa07c20 */ /* 0x000fe20008410000 */
[----:B------:R-:W-:Y:S01]  /*4540*/  FFMA.FTZ R95, R164, UR5, R92 ;  /* 0x00000005a45f7c23 */ /* 0x000fe2000801005c */
[----:B------:R-:W-:-:S02]  /*4550*/  LOP3.LUT P5, RZ, R154, 0xff00, RZ, 0xc0, !PT ;  /* 0x0000ff009aff7812 */ /* 0x000fc400078ac0ff */
[----:B------:R-:W-:Y:S01]  /*4560*/  @P6 SHF.L.U32 R94, R94, 0x10, RZ ;  /* 0x000000105e5e6819 */ /* 0x000fe200000006ff */
[----:B------:R-:W-:Y:S01]  /*4570*/  FADD.FTZ R95, R168, -R95 ;  /* 0x8000005fa85f7221 */ /* 0x000fe20000010000 */
[----:B------:R-:W-:Y:S01]  /*4580*/  FMUL.FTZ R160, R160, UR26 ;  /* 0x0000001aa0a07c20 */ /* 0x000fe20008410000 */
[C---:B------:R-:W-:Y:S02]  /*4590*/  LOP3.LUT P3, RZ, R154.reuse, 0xff, RZ, 0xc0, !PT ;  /* 0x000000ff9aff7812 */ /* 0x040fe4000786c0ff */
[----:B------:R-:W-:Y:S01]  /*45a0*/  @P6 FMUL.FTZ R169, R175, R94 ;  /* 0x0000005eafa96220 */ /* 0x000fe20000410000 */
[----:B------:R-:W-:Y:S01]  /*45b0*/  FFMA.FTZ R94, R161, UR5, R92 ;  /* 0x00000005a15e7c23 */ /* 0x000fe2000801005c */
[----:B------:R-:W-:Y:S01]  /*45c0*/  FMUL.FTZ R95, R95, UR8 ;  /* 0x000000085f5f7c20 */ /* 0x000fe20008410000 */
[----:B------:R-:W-:Y:S02]  /*45d0*/  ISETP.GE.U32.AND P6, PT, R154, 0x1000000, PT ;  /* 0x010000009a00780c */ /* 0x000fe40003fc6070 */
[----:B------:R-:W-:Y:S01]  /*45e0*/  FADD.FTZ R165, R165, -R94 ;  /* 0x8000005ea5a57221 */ /* 0x000fe20000010000 */
[----:B------:R-:W-:Y:S01]  /*45f0*/  FFMA.FTZ R94, R163, UR5, R92 ;  /* 0x00000005a35e7c23 */ /* 0x000fe2000801005c */
[----:B------:R-:W-:Y:S01]  /*4600*/  FMUL.FTZ R162, R95, UR4 ;  /* 0x000000045fa27c20 */ /* 0x000fe20008410000 */
[----:B------:R-:W-:Y:S01]  /*4610*/  @P0 SHF.R.U64 R88, R88, 0x10, R89 ;  /* 0x0000001058580819 */ /* 0x000fe20000001259 */
[----:B------:R-:W-:Y:S01]  /*4620*/  FMUL.FTZ R163, R165, UR8 ;  /* 0x00000008a5a37c20 */ /* 0x000fe20008410000 */
[----:B------:R-:W-:Y:S01]  /*4630*/  FADD.FTZ R94, R167, -R94 ;  /* 0x8000005ea75e7221 */ /* 0x000fe20000010000 */
[----:B------:R-:W-:Y:S01]  /*4640*/  FMUL.FTZ R162, R162, UR26 ;  /* 0x0000001aa2a27c20 */ /* 0x000fe20008410000 */
[----:B------:R-:W-:Y:S01]  /*4650*/  FADD.FTZ R165, R159, -R152 ;  /* 0x800000989fa57221 */ /* 0x000fe20000010000 */
[----:B------:R-:W-:Y:S01]  /*4660*/  FMUL.FTZ R163, R163, UR4 ;  /* 0x00000004a3a37c20 */ /* 0x000fe20008410000 */
[----:B------:R-:W-:Y:S01]  /*4670*/  FMUL.FTZ R94, R94, UR8 ;  /* 0x000000085e5e7c20 */ /* 0x000fe20008410000 */
[----:B------:R-:W-:Y:S01]  /*4680*/  FMUL.FTZ R154, R15, R162 ;  /* 0x000000a20f9a7220 */ /* 0x000fe20000410000 */
[--C-:B------:R-:W-:Y:S01]  /*4690*/  FFMA.FTZ R159, R155, UR5, R92.reuse ;  /* 0x000000059b9f7c23 */ /* 0x100fe2000801005c */
[----:B------:R-:W-:Y:S01]  /*46a0*/  FMUL.FTZ R163, R163, UR26 ;  /* 0x0000001aa3a37c20 */ /* 0x000fe20008410000 */
[----:B------:R-:W-:Y:S01]  /*46b0*/  FMUL.FTZ R161, R94, UR4 ;  /* 0x000000045ea17c20 */ /* 0x000fe20008410000 */
[----:B------:R-:W-:Y:S01]  /*46c0*/  FMUL.FTZ R94, R13, R160 ;  /* 0x000000a00d5e7220 */ /* 0x000fe20000410000 */
[----:B------:R-:W-:Y:S01]  /*46d0*/  FSEL R164, R154, RZ, P6 ;  /* 0x000000ff9aa47208 */ /* 0x000fe20003000000 */
[----:B------:R-:W-:Y:S01]  /*46e0*/  FADD.FTZ R159, R158, -R159 ;  /* 0x8000009f9e9f7221 */ /* 0x000fe20000010000 */
[----:B------:R-:W-:Y:S01]  /*46f0*/  FMUL.FTZ R161, R161, UR26 ;  /* 0x0000001aa1a17c20 */ /* 0x000fe20008410000 */
[----:B------:R-:W-:Y:S01]  /*4700*/  FFMA.FTZ R158, R153, UR5, R92 ;  /* 0x00000005999e7c23 */ /* 0x000fe2000801005c */
[----:B------:R-:W-:-:S02]  /*4710*/  FSEL R94, R94, RZ, P5 ;  /* 0x000000ff5e5e7208 */ /* 0x000fc40002800000 */
[----:B------:R-:W0:Y:S01]  /*4720*/  F2F.BF16.F32 R164, R164 ;  /* 0x000000a400a47304 */ /* 0x000e220000202000 */
[----:B------:R-:W-:Y:S01]  /*4730*/  FMUL.FTZ R95, R14, R161 ;  /* 0x000000a10e5f7220 */ /* 0x000fe20000410000 */
[----:B------:R-:W-:Y:S01]  /*4740*/  FADD.FTZ R158, R157, -R158 ;  /* 0x8000009e9d9e7221 */ /* 0x000fe20000010000 */
[----:B------:R-:W-:Y:S01]  /*4750*/  FMUL.FTZ R159, R159, UR8 ;  /* 0x000000089f9f7c20 */ /* 0x000fe20008410000 */
[----:B------:R-:W-:Y:S01]  /*4760*/  FADD.FTZ R157, R151, -R156 ;  /* 0x8000009c979d7221 */ /* 0x000fe20000010000 */
[----:B------:R-:W-:Y:S01]  /*4770*/  @P1 MOV R151, R89 ;  /* 0x0000005900971202 */ /* 0x000fe20000000f00 */
[----:B------:R-:W-:Y:S01]  /*4780*/  IMAD.WIDE.U32 R152, R173, 0x8, R182 ;  /* 0x00000008ad987825 */ /* 0x000fe200078e00b6 */
[----:B------:R-:W-:Y:S01]  /*4790*/  FSEL R95, R95, RZ, P4 ;  /* 0x000000ff5f5f7208 */ /* 0x000fe20002000000 */
[----:B------:R1:W3:Y:S01]  /*47a0*/  F2F.BF16.F32 R166, R94 ;  /* 0x0000005e00a67304 */ /* 0x0002e20000202000 */
[----:B0-----:R-:W-:-:S07]  /*47b0*/  SHF.L.U32 R155, R164, 0x10, RZ ;  /* 0x00000010a49b7819 */ /* 0x001fce00000006ff */
[----:B------:R3:W0:Y:S01]  /*47c0*/  F2F.BF16.F32 R168, R95 ;  /* 0x0000005f00a87304 */ /* 0x0006220000202000 */
[----:B-1----:R-:W-:-:S05]  /*47d0*/  FMUL.FTZ R94, R12, R163 ;  /* 0x000000a30c5e7220 */ /* 0x002fca0000410000 */
[----:B------:R-:W-:Y:S01]  /*47e0*/  FSEL R154, R94, RZ, P3 ;  /* 0x000000ff5e9a7208 */ /* 0x000fe20001800000 */
[----:B---3--:R-:W-:-:S03]  /*47f0*/  IMAD.WIDE.U32 R94, R166, 0x10000, RZ ;  /* 0x00010000a65e7825 */ /* 0x008fc600078e00ff */
[----:B------:R1:W3:Y:S01]  /*4800*/  F2F.BF16.F32 R167, R154 ;  /* 0x0000009a00a77304 */ /* 0x0002e20000202000 */
[----:B------:R-:W-:Y:S01]  /*4810*/  @P2 SHF.R.U32.HI R156, RZ, 0x10, R89 ;  /* 0x00000010ff9c2819 */ /* 0x000fe20000011659 */
[----:B------:R-:W-:Y:S01]  /*4820*/  FMUL.FTZ R164, R159, UR4 ;  /* 0x000000049fa47c20 */ /* 0x000fe20008410000 */
[----:B------:R-:W-:Y:S02]  /*4830*/  @P0 SHF.L.U32 R89, R88, 0x10, RZ ;  /* 0x0000001058590819 */ /* 0x000fe400000006ff */
[----:B0-----:R-:W-:Y:S02]  /*4840*/  LOP3.LUT R95, R95, R155, R168, 0xfe, !PT ;  /* 0x0000009b5f5f7212 */ /* 0x001fe400078efea8 */
[----:B------:R-:W-:Y:S01]  /*4850*/  @P1 SHF.L.U32 R88, R151, 0x10, RZ ;  /* 0x0000001097581819 */ /* 0x000fe200000006ff */
[----:B-1----:R-:W-:-:S04]  /*4860*/  IMAD.WIDE.U32 R154, R143, 0x8, R200 ;  /* 0x000000088f9a7825 */ /* 0x002fc800078e00c8 */
[----:B------:R-:W-:Y:S01]  /*4870*/  FMUL.FTZ R164, R164, UR26 ;  /* 0x0000001aa4a47c20 */ /* 0x000fe20008410000 */
[----:B---3--:R-:W-:Y:S01]  /*4880*/  LOP3.LUT R94, R94, R167, RZ, 0xfc, !PT ;  /* 0x000000a75e5e7212 */ /* 0x008fe200078efcff */
[----:B------:R-:W-:Y:S01]  /*4890*/  FMUL.FTZ R158, R158, UR8 ;  /* 0x000000089e9e7c20 */ /* 0x000fe20008410000 */
[----:B------:R-:W-:-:S03]  /*48a0*/  FMUL.FTZ R157, R157, UR8 ;  /* 0x000000089d9d7c20 */ /* 0x000fc60008410000 */
[----:B------:R0:W-:Y:S01]  /*48b0*/  STG.E.64 desc[UR16][R152.64], R94 ;  /* 0x0000005e98007986 */ /* 0x0001e2000c101b10 */
[----:B------:R-:W-:Y:S01]  /*48c0*/  FMUL.FTZ R159, R158, UR4 ;  /* 0x000000049e9f7c20 */ /* 0x000fe20008410000 */
[----:B------:R-:W-:Y:S01]  /*48d0*/  FMUL.FTZ R158, R157, UR4 ;  /* 0x000000049d9e7c20 */ /* 0x000fe20008410000 */
[----:B------:R-:W-:Y:S01]  /*48e0*/  FMUL.FTZ R165, R165, UR8 ;  /* 0x00000008a5a57c20 */ /* 0x000fe20008410000 */
[----:B------:R-:W-:Y:S01]  /*48f0*/  @P2 SHF.L.U32 R151, R156, 0x10, RZ ;  /* 0x000000109c972819 */ /* 0x000fe200000006ff */
[----:B0-----:R0:W3:Y:S01]  /*4900*/  LDG.E.64 R94, desc[UR16][R154.64] ;  /* 0x000000109a5e7981 */ /* 0x0010e2000c1e1b00 */
[----:B------:R-:W-:Y:S01]  /*4910*/  CS2R R152, SRZ ;  /* 0x0000000000987805 */ /* 0x000fe2000001ff00 */
[----:B------:R-:W-:Y:S01]  /*4920*/  FMUL.FTZ R158, R158, UR26 ;  /* 0x0000001a9e9e7c20 */ /* 0x000fe20008410000 */
[----:B------:R-:W-:Y:S01]  /*4930*/  @P1 FMUL.FTZ R152, R171, R88 ;  /* 0x00000058ab981220 */ /* 0x000fe20000410000 */
[----:B------:R-:W-:Y:S01]  /*4940*/  FMUL.FTZ R88, R17, R164 ;  /* 0x000000a411587220 */ /* 0x000fe20000410000 */
[----:B------:R-:W-:Y:S01]  /*4950*/  FMUL.FTZ R165, R165, UR4 ;  /* 0x00000004a5a57c20 */ /* 0x000fe20008410000 */
[----:B------:R-:W-:Y:S01]  /*4960*/  @P2 FMUL.FTZ R153, R172, R151 ;  /* 0x00000097ac992220 */ /* 0x000fe20000410000 */
[----:B------:R-:W-:Y:S01]  /*4970*/  FMUL.FTZ R159, R159, UR26 ;  /* 0x0000001a9f9f7c20 */ /* 0x000fe20008410000 */
[----:B------:R-:W-:Y:S01]  /*4980*/  FMUL.FTZ R156, R19, R158 ;  /* 0x0000009e139c7220 */ /* 0x000fe20000410000 */
[----:B------:R-:W-:Y:S01]  /*4990*/  FMUL.FTZ R165, R165, UR26 ;  /* 0x0000001aa5a57c20 */ /* 0x000fe20008410000 */
[----:B0-----:R-:W-:-:S02]  /*49a0*/  CS2R R154, SRZ ;  /* 0x00000000009a7805 */ /* 0x001fc4000001ff00 */
[----:B------:R-:W-:Y:S01]  /*49b0*/  ISETP.GE.U32.AND P2, PT, R150, 0x1000000, PT ;  /* 0x010000009600780c */ /* 0x000fe20003f46070 */
[----:B------:R-:W-:Y:S01]  /*49c0*/  @P0 FMUL.FTZ R154, R170, R89 ;  /* 0x00000059aa9a0220 */ /* 0x000fe20000410000 */
[----:B------:R-:W-:Y:S01]  /*49d0*/  LOP3.LUT P0, RZ, R150, 0xff00, RZ, 0xc0, !PT ;  /* 0x0000ff0096ff7812 */ /* 0x000fe2000780c0ff */
[----:B------:R-:W-:Y:S01]  /*49e0*/  FMUL.FTZ R151, R18, R159 ;  /* 0x0000009f12977220 */ /* 0x000fe20000410000 */
[----:B------:R-:W-:Y:S02]  /*49f0*/  LOP3.LUT P1, RZ, R150, 0xff0000, RZ, 0xc0, !PT ;  /* 0x00ff000096ff7812 */ /* 0x000fe4000782c0ff */
[----:B------:R-:W-:Y:S02]  /*4a00*/  FSEL R89, R88, RZ, P0 ;  /* 0x000000ff58597208 */ /* 0x000fe40000000000 */
[----:B------:R-:W-:Y:S02]  /*4a10*/  FSEL R166, R156, RZ, P2 ;  /* 0x000000ff9ca67208 */ /* 0x000fe40001000000 */
[----:B------:R-:W-:-:S02]  /*4a20*/  FSEL R151, R151, RZ, P1 ;  /* 0x000000ff97977208 */ /* 0x000fc40000800000 */
[----:B------:R-:W-:Y:S08]  /*4a30*/  F2F.BF16.F32 R89, R89 ;  /* 0x0000005900597304 */ /* 0x000ff00000202000 */
[----:B------:R-:W0:Y:S08]  /*4a40*/  F2F.BF16.F32 R166, R166 ;  /* 0x000000a600a67304 */ /* 0x000e300000202000 */
[----:B------:R-:W1:Y:S01]  /*4a50*/  F2F.BF16.F32 R151, R151 ;  /* 0x0000009700977304 */ /* 0x000e620000202000 */
[----:B0-----:R-:W-:-:S02]  /*4a60*/  SHF.L.U32 R157, R166, 0x10, RZ ;  /* 0x00000010a69d7819 */ /* 0x001fc400000006ff */
[----:B--2---:R-:W-:-:S04]  /*4a70*/  @P3 MOV R88, R90 ;  /* 0x0000005a00583202 */ /* 0x004fc80000000f00 */
[----:B------:R-:W-:-:S05]  /*4a80*/  @P3 SHF.L.U32 R88, R88, 0x10, RZ ;  /* 0x0000001058583819 */ /* 0x000fca00000006ff */
[----:B------:R-:W-:Y:S01]  /*4a90*/  @P3 FMUL.FTZ R155, R163, R88 ;  /* 0x00000058a39b3220 */ /* 0x000fe20000410000 */
[----:B------:R-:W-:Y:S01]  /*4aa0*/  FMUL.FTZ R88, R16, R165 ;  /* 0x000000a510587220 */ /* 0x000fe20000410000 */
[----:B------:R-:W-:-:S04]  /*4ab0*/  LOP3.LUT P3, RZ, R150, 0xff, RZ, 0xc0, !PT ;  /* 0x000000ff96ff7812 */ /* 0x000fc8000786c0ff */
[----:B------:R-:W-:Y:S01]  /*4ac0*/  FSEL R163, R88, RZ, P3 ;  /* 0x000000ff58a37208 */ /* 0x000fe20001800000 */
[----:B------:R-:W-:-:S05]  /*4ad0*/  IMAD.WIDE.U32 R88, R89, 0x10000, RZ ;  /* 0x0001000059587825 */ /* 0x000fca00078e00ff */
[----:B------:R-:W0:Y:S01]  /*4ae0*/  F2F.BF16.F32 R163, R163 ;  /* 0x000000a300a37304 */ /* 0x000e220000202000 */
[----:B-1----:R-:W-:Y:S01]  /*4af0*/  LOP3.LUT R89, R89, R157, R151, 0xfe, !PT ;  /* 0x0000009d59597212 */ /* 0x002fe200078efe97 */
[----:B------:R-:W-:-:S04]  /*4b00*/  IMAD.WIDE.U32 R150, R143, 0x8, R182 ;  /* 0x000000088f967825 */ /* 0x000fc800078e00b6 */
[----:B------:R-:W-:Y:S01]  /*4b10*/  IMAD.WIDE.U32 R156, R137, 0x8, R200 ;  /* 0x00000008899c7825 */ /* 0x000fe200078e00c8 */
[----:B0-----:R-:W-:-:S05]  /*4b20*/  LOP3.LUT R88, R88, R163, RZ, 0xfc, !PT ;  /* 0x000000a358587212 */ /* 0x001fca00078efcff */
[----:B------:R0:W-:Y:S04]  /*4b30*/  STG.E.64 desc[UR16][R150.64], R88 ;  /* 0x0000005896007986 */ /* 0x0001e8000c101b10 */
[----:B------:R-:W2:Y:S01]  /*4b40*/  LDG.E.64 R156, desc[UR16][R156.64] ;  /* 0x000000109c9c7981 */ /* 0x000ea2000c1e1b00 */
[--C-:B------:R-:W-:Y:S01]  /*4b50*/  FFMA.FTZ R144, R144, UR5, R92.reuse ;  /* 0x0000000590907c23 */ /* 0x100fe2000801005c */
[--C-:B------:R-:W-:Y:S01]  /*4b60*/  FFMA.FTZ R143, R142, UR5, R92.reuse ;  /* 0x000000058e8f7c23 */ /* 0x100fe2000801005c */
[----:B------:R-:W-:Y:S01]  /*4b70*/  FFMA.FTZ R141, R141, UR5, R92 ;  /* 0x000000058d8d7c23 */ /* 0x000fe2000801005c */
[----:B------:R-:W-:Y:S01]  /*4b80*/  @P5 SHF.R.U64 R90, R90, 0x10, R91 ;  /* 0x000000105a5a5819 */ /* 0x000fe2000000125b */
[----:B------:R-:W-:Y:S01]  /*4b90*/  FADD.FTZ R147, R147, -R144 ;  /* 0x8000009093937221 */ /* 0x000fe20000010000 */
[----:B------:R-:W-:Y:S01]  /*4ba0*/  FADD.FTZ R143, R148, -R143 ;  /* 0x8000008f948f7221 */ /* 0x000fe20000010000 */
[----:B------:R-:W-:Y:S01]  /*4bb0*/  FADD.FTZ R148, R146, -R141 ;  /* 0x8000008d92947221 */ /* 0x000fe20000010000 */
[----:B------:R-:W-:Y:S01]  /*4bc0*/  FFMA.FTZ R166, R145, UR5, R92 ;  /* 0x0000000591a67c23 */ /* 0x000fe2000801005c */
[----:B------:R-:W-:Y:S01]  /*4bd0*/  FMUL.FTZ R141, R147, UR8 ;  /* 0x00000008938d7c20 */ /* 0x000fe20008410000 */
[----:B------:R-:W-:Y:S01]  /*4be0*/  FMUL.FTZ R142, R143, UR8 ;  /* 0x000000088f8e7c20 */ /* 0x000fe20008410000 */
[----:B0-----:R-:W-:Y:S01]  /*4bf0*/  @P4 MOV R88, R91 ;  /* 0x0000005b00584202 */ /* 0x001fe20000000f00 */
[----:B------:R-:W-:Y:S01]  /*4c00*/  FMUL.FTZ R148, R148, UR8 ;  /* 0x0000000894947c20 */ /* 0x000fe20008410000 */
[----:B------:R-:W-:Y:S01]  /*4c10*/  FMUL.FTZ R141, R141, UR4 ;  /* 0x000000048d8d7c20 */ /* 0x000fe20008410000 */
[----:B------:R-:W-:Y:S01]  /*4c20*/  @P6 SHF.R.U32.HI R91, RZ, 0x10, R91 ;  /* 0x00000010ff5b6819 */ /* 0x000fe2000001165b */
[----:B------:R-:W-:Y:S01]  /*4c30*/  FMUL.FTZ R142, R142, UR4 ;  /* 0x000000048e8e7c20 */ /* 0x000fe20008410000 */
[----:B------:R-:W-:Y:S01]  /*4c40*/  @P5 SHF.L.U32 R89, R90, 0x10, RZ ;  /* 0x000000105a595819 */ /* 0x000fe200000006ff */
[----:B------:R-:W-:Y:S01]  /*4c50*/  FMUL.FTZ R141, R141, UR26 ;  /* 0x0000001a8d8d7c20 */ /* 0x000fe20008410000 */
[----:B------:R-:W-:Y:S01]  /*4c60*/  CS2R R144, SRZ ;  /* 0x0000000000907805 */ /* 0x000fe2000001ff00 */
[----:B------:R-:W-:-:S02]  /*4c70*/  HFMA2 R146, -RZ, RZ, 0, 0 ;  /* 0x00000000ff927431 */ /* 0x000fc400000001ff */
[----:B------:R-:W-:Y:S01]  /*4c80*/  FMUL.FTZ R148, R148, UR4 ;  /* 0x0000000494947c20 */ /* 0x000fe20008410000 */
[----:B------:R-:W-:Y:S01]  /*4c90*/  @P4 SHF.L.U32 R88, R88, 0x10, RZ ;  /* 0x0000001058584819 */ /* 0x000fe200000006ff */
[----:B------:R-:W-:Y:S01]  /*4ca0*/  @P5 FMUL.FTZ R144, R160, R89 ;  /* 0x00000059a0905220 */ /* 0x000fe20000410000 */
[----:B------:R-:W-:Y:S01]  /*4cb0*/  @P6 SHF.L.U32 R91, R91, 0x10, RZ ;  /* 0x000000105b5b6819 */ /* 0x000fe200000006ff */
[----:B------:R-:W-:Y:S01]  /*4cc0*/  FMUL.FTZ R90, R22, R141 ;  /* 0x0000008d165a7220 */ /* 0x000fe20000410000 */
[----:B------:R-:W-:Y:S01]  /*4cd0*/  FMUL.FTZ R142, R142, UR26 ;  /* 0x0000001a8e8e7c20 */ /* 0x000fe20008410000 */
[----:B------:R-:W-:Y:S01]  /*4ce0*/  LOP3.LUT P5, RZ, R135, 0xff0000, RZ, 0xc0, !PT ;  /* 0x00ff000087ff7812 */ /* 0x000fe200078ac0ff */
[----:B------:R-:W-:Y:S01]  /*4cf0*/  FMUL.FTZ R148, R148, UR26 ;  /* 0x0000001a94947c20 */ /* 0x000fe20008410000 */
[----:B------:R-:W-:Y:S01]  /*4d00*/  @P4 FMUL.FTZ R145, R161, R88 ;  /* 0x00000058a1914220 */ /* 0x000fe20000410000 */
[----:B------:R-:W-:Y:S01]  /*4d10*/  @P6 FMUL.FTZ R146, R162, R91 ;  /* 0x0000005ba2926220 */ /* 0x000fe20000410000 */
[----:B------:R-:W-:Y:S01]  /*4d20*/  FMUL.FTZ R88, R21, R142 ;  /* 0x0000008e15587220 */ /* 0x000fe20000410000 */
[----:B------:R-:W-:Y:S01]  /*4d30*/  FSEL R91, R90, RZ, P5 ;  /* 0x000000ff5a5b7208 */ /* 0x000fe20002800000 */
[----:B------:R-:W-:Y:S01]  /*4d40*/  FMUL.FTZ R90, R23, R148 ;  /* 0x00000094175a7220 */ /* 0x000fe20000410000 */
[----:B------:R-:W-:Y:S01]  /*4d50*/  LOP3.LUT P4, RZ, R135, 0xff00, RZ, 0xc0, !PT ;  /* 0x0000ff0087ff7812 */ /* 0x000fe2000788c0ff */
[----:B------:R-:W-:Y:S01]  /*4d60*/  FADD.FTZ R166, R149, -R166 ;  /* 0x800000a695a67221 */ /* 0x000fe20000010000 */
[----:B------:R-:W-:Y:S01]  /*4d70*/  ISETP.GE.U32.AND P6, PT, R135, 0x1000000, PT ;  /* 0x010000008700780c */ /* 0x000fe20003fc6070 */
[----:B------:R-:W-:Y:S01]  /*4d80*/  F2F.BF16.F32 R150, R91 ;  /* 0x0000005b00967304 */ /* 0x000fe20000202000 */
[----:B------:R-:W-:Y:S01]  /*4d90*/  FSEL R89, R88, RZ, P4 ;  /* 0x000000ff58597208 */ /* 0x000fe20002000000 */
[----:B------:R-:W-:Y:S01]  /*4da0*/  FMUL.FTZ R143, R166, UR8 ;  /* 0x00000008a68f7c20 */ /* 0x000fe20008410000 */
[----:B------:R-:W-:Y:S01]  /*4db0*/  FSEL R149, R90, RZ, P6 ;  /* 0x000000ff5a957208 */ /* 0x000fe20003000000 */
[--C-:B------:R-:W-:Y:S01]  /*4dc0*/  FFMA.FTZ R139, R139, UR5, R92.reuse ;  /* 0x000000058b8b7c23 */ /* 0x100fe2000801005c */
[----:B------:R-:W-:Y:S01]  /*4dd0*/  MOV R147, RZ ;  /* 0x000000ff00937202 */ /* 0x000fe20000000f00 */
[----:B------:R-:W-:Y:S01]  /*4de0*/  FMUL.FTZ R143, R143, UR4 ;  /* 0x000000048f8f7c20 */ /* 0x000fe20008410000 */
[----:B------:R-:W-:Y:S01]  /*4df0*/  FFMA.FTZ R119, R119, UR5, R92 ;  /* 0x0000000577777c23 */ /* 0x000fe2000801005c */
[----:B------:R-:W-:Y:S01]  /*4e00*/  F2F.BF16.F32 R89, R89 ;  /* 0x0000005900597304 */ /* 0x000fe20000202000 */
[----:B------:R-:W-:Y:S01]  /*4e10*/  FADD.FTZ R139, R138, -R139 ;  /* 0x8000008b8a8b7221 */ /* 0x000fe20000010000 */
[----:B------:R-:W-:Y:S01]  /*4e20*/  FMUL.FTZ R143, R143, UR26 ;  /* 0x0000001a8f8f7c20 */ /* 0x000fe20008410000 */
[----:B------:R-:W-:Y:S01]  /*4e30*/  FADD.FTZ R138, R140, -R119 ;  /* 0x800000778c8a7221 */ /* 0x000fe20000010000 */
[----:B------:R-:W-:-:S02]  /*4e40*/  HFMA2 R119, -RZ, RZ, 0, 0 ;  /* 0x00000000ff777431 */ /* 0x000fc400000001ff */
[--C-:B------:R-:W-:Y:S01]  /*4e50*/  FFMA.FTZ R127, R127, UR5, R92.reuse ;  /* 0x000000057f7f7c23 */ /* 0x100fe2000801005c */
[----:B------:R-:W-:Y:S01]  /*4e60*/  FFMA.FTZ R136, R136, UR5, R92 ;  /* 0x0000000588887c23 */ /* 0x000fe2000801005c */
[----:B------:R-:W-:Y:S01]  /*4e70*/  FMUL.FTZ R138, R138, UR8 ;  /* 0x000000088a8a7c20 */ /* 0x000fe20008410000 */
[----:B------:R-:W0:Y:S01]  /*4e80*/  F2F.BF16.F32 R149, R149 ;  /* 0x0000009500957304 */ /* 0x000e220000202000 */
[----:B------:R-:W-:Y:S01]  /*4e90*/  FADD.FTZ R124, R124, -R127 ;  /* 0x8000007f7c7c7221 */ /* 0x000fe20000010000 */
[----:B------:R-:W-:Y:S01]  /*4ea0*/  FADD.FTZ R125, R125, -R136 ;  /* 0x800000887d7d7221 */ /* 0x000fe20000010000 */
[----:B------:R-:W-:Y:S01]  /*4eb0*/  FMUL.FTZ R138, R138, UR4 ;  /* 0x000000048a8a7c20 */ /* 0x000fe20008410000 */
[----:B------:R-:W-:Y:S01]  /*4ec0*/  MOV R127, RZ ;  /* 0x000000ff007f7202 */ /* 0x000fe20000000f00 */
[----:B------:R-:W-:Y:S01]  /*4ed0*/  FMUL.FTZ R124, R124, UR8 ;  /* 0x000000087c7c7c20 */ /* 0x000fe20008410000 */
[----:B------:R-:W-:Y:S01]  /*4ee0*/  FMUL.FTZ R125, R125, UR8 ;  /* 0x000000087d7d7c20 */ /* 0x000fe20008410000 */
[----:B------:R-:W-:-:S02]  /*4ef0*/  MOV R136, RZ ;  /* 0x000000ff00887202 */ /* 0x000fc40000000f00 */
[----:B------:R-:W-:Y:S01]  /*4f00*/  FMUL.FTZ R140, R124, UR4 ;  /* 0x000000047c8c7c20 */ /* 0x000fe20008410000 */
[----:B0-----:R-:W-:-:S03]  /*4f10*/  SHF.L.U32 R91, R149, 0x10, RZ ;  /* 0x00000010955b7819 */ /* 0x001fc600000006ff */
[----:B------:R-:W-:Y:S01]  /*4f20*/  FMUL.FTZ R140, R140, UR26 ;  /* 0x0000001a8c8c7c20 */ /* 0x000fe20008410000 */
[----:B---3--:R-:W-:-:S04]  /*4f30*/  @P3 MOV R88, R94 ;  /* 0x0000005e00583202 */ /* 0x008fc80000000f00 */
[----:B------:R-:W-:-:S05]  /*4f40*/  @P3 SHF.L.U32 R88, R88, 0x10, RZ ;  /* 0x0000001058583819 */ /* 0x000fca00000006ff */
[----:B------:R-:W-:Y:S01]  /*4f50*/  @P3 FMUL.FTZ R147, R165, R88 ;  /* 0x00000058a5933220 */ /* 0x000fe20000410000 */
[----:B------:R-:W-:Y:S01]  /*4f60*/  FMUL.FTZ R88, R20, R143 ;  /* 0x0000008f14587220 */ /* 0x000fe20000410000 */
[----:B------:R-:W-:-:S04]  /*4f70*/  LOP3.LUT P3, RZ, R135, 0xff, RZ, 0xc0, !PT ;  /* 0x000000ff87ff7812 */ /* 0x000fc8000786c0ff */
[----:B------:R-:W-:Y:S01]  /*4f80*/  FSEL R90, R88, RZ, P3 ;  /* 0x000000ff585a7208 */ /* 0x000fe20001800000 */
[----:B------:R-:W-:-:S03]  /*4f90*/  IMAD.WIDE.U32 R88, R89, 0x10000, RZ ;  /* 0x0001000059587825 */ /* 0x000fc600078e00ff */
[----:B------:R0:W1:Y:S02]  /*4fa0*/  F2F.BF16.F32 R135, R90 ;  /* 0x0000005a00877304 */ /* 0x0000640000202000 */
[----:B------:R-:W-:Y:S02]  /*4fb0*/  LOP3.LUT R89, R89, R91, R150, 0xfe, !PT ;  /* 0x0000005b59597212 */ /* 0x000fe400078efe96 */
[----:B------:R-:W-:-:S04]  /*4fc0*/  @P0 SHF.R.U64 R91, R94, 0x10, R95 ;  /* 0x000000105e5b0819 */ /* 0x000fc8000000125f */
[----:B------:R-:W-:Y:S02]  /*4fd0*/  @P0 SHF.L.U32 R91, R91, 0x10, RZ ;  /* 0x000000105b5b0819 */ /* 0x000fe400000006ff */
[----:B0-----:R-:W-:Y:S02]  /*4fe0*/  @P1 MOV R90, R95 ;  /* 0x0000005f005a1202 */ /* 0x001fe40000000f00 */
[----:B------:R-:W-:Y:S01]  /*4ff0*/  @P2 SHF.R.U32.HI R95, RZ, 0x10, R95 ;  /* 0x00000010ff5f2819 */ /* 0x000fe2000001165f */
[----:B------:R-:W-:Y:S01]  /*5000*/  @P0 FMUL.FTZ R119, R164, R91 ;  /* 0x0000005ba4770220 */ /* 0x000fe20000410000 */
[----:B------:R-:W-:Y:S01]  /*5010*/  @P1 SHF.L.U32 R94, R90, 0x10, RZ ;  /* 0x000000105a5e1819 */ /* 0x000fe200000006ff */
[----:B------:R-:W-:-:S04]  /*5020*/  IMAD.WIDE.U32 R90, R137, 0x8, R182 ;  /* 0x00000008895a7825 */ /* 0x000fc800078e00b6 */
[----:B------:R-:W-:Y:S01]  /*5030*/  FMUL.FTZ R137, R139, UR8 ;  /* 0x000000088b897c20 */ /* 0x000fe20008410000 */
[----:B-1----:R-:W-:Y:S01]  /*5040*/  LOP3.LUT R88, R88, R135, RZ, 0xfc, !PT ;  /* 0x0000008758587212 */ /* 0x002fe200078efcff */
[----:B------:R-:W-:Y:S01]  /*5050*/  HFMA2 R135, -RZ, RZ, 0, 0 ;  /* 0x00000000ff877431 */ /* 0x000fe200000001ff */
[----:B------:R-:W-:Y:S01]  /*5060*/  @P2 SHF.L.U32 R95, R95, 0x10, RZ ;  /* 0x000000105f5f2819 */ /* 0x000fe200000006ff */
[----:B------:R-:W-:Y:S01]  /*5070*/  FMUL.FTZ R137, R137, UR4 ;  /* 0x0000000489897c20 */ /* 0x000fe20008410000 */
[----:B------:R-:W-:Y:S01]  /*5080*/  LOP3.LUT P0, RZ, R128, 0xff0000, RZ, 0xc0, !PT ;  /* 0x00ff000080ff7812 */ /* 0x000fe2000780c0ff */
[----:B------:R0:W-:Y:S01]  /*5090*/  STG.E.64 desc[UR16][R90.64], R88 ;  /* 0x000000585a007986 */ /* 0x0001e2000c101b10 */
[----:B------:R-:W-:Y:S01]  /*50a0*/  FMUL.FTZ R138, R138, UR26 ;  /* 0x0000001a8a8a7c20 */ /* 0x000fe20008410000 */
[----:B------:R-:W-:Y:S01]  /*50b0*/  FMUL.FTZ R137, R137, UR26 ;  /* 0x0000001a89897c20 */ /* 0x000fe20008410000 */
[----:B------:R-:W-:Y:S01]  /*50c0*/  @P1 FMUL.FTZ R127, R159, R94 ;  /* 0x0000005e9f7f1220 */ /* 0x000fe20000410000 */
[----:B------:R-:W-:Y:S01]  /*50d0*/  @P2 FMUL.FTZ R135, R158, R95 ;  /* 0x0000005f9e872220 */ /* 0x000fe20000410000 */
[----:B------:R-:W-:Y:S01]  /*50e0*/  FMUL.FTZ R94, R25, R140 ;  /* 0x0000008c195e7220 */ /* 0x000fe20000410000 */
[----:B------:R-:W-:Y:S01]  /*50f0*/  FMUL.FTZ R139, R125, UR4 ;  /* 0x000000047d8b7c20 */ /* 0x000fe20008410000 */
[----:B------:R-:W-:Y:S01]  /*5100*/  LOP3.LUT P2, RZ, R128, 0xff00, RZ, 0xc0, !PT ;  /* 0x0000ff0080ff7812 */ /* 0x000fe2000784c0ff */
[----:B0-----:R-:W-:-:S04]  /*5110*/  IMAD.WIDE.U32 R88, R129, 0x8, R200 ;  /* 0x0000000881587825 */ /* 0x001fc800078e00c8 */
[----:B------:R-:W-:Y:S01]  /*5120*/  FMUL.FTZ R91, R26, R137 ;  /* 0x000000891a5b7220 */ /* 0x000fe20000410000 */
[----:B------:R-:W-:Y:S01]  /*5130*/  ISETP.GE.U32.AND P1, PT, R128, 0x1000000, PT ;  /* 0x010000008000780c */ /* 0x000fe20003f26070 */
[----:B------:R-:W-:Y:S01]  /*5140*/  FMUL.FTZ R139, R139, UR26 ;  /* 0x0000001a8b8b7c20 */ /* 0x000fe20008410000 */
[----:B------:R-:W-:Y:S01]  /*5150*/  FSEL R94, R94, RZ, P2 ;  /* 0x000000ff5e5e7208 */ /* 0x000fe20001000000 */
[----:B------:R-:W3:Y:S01]  /*5160*/  LDG.E.64 R88, desc[UR16][R88.64] ;  /* 0x0000001058587981 */ /* 0x000ee2000c1e1b00 */
[----:B------:R-:W-:Y:S01]  /*5170*/  FSEL R95, R91, RZ, P0 ;  /* 0x000000ff5b5f7208 */ /* 0x000fe20000000000 */
[----:B------:R-:W-:-:S03]  /*5180*/  FMUL.FTZ R91, R27, R138 ;  /* 0x0000008a1b5b7220 */ /* 0x000fc60000410000 */
[----:B------:R-:W0:Y:S08]  /*5190*/  F2F.BF16.F32 R94, R94 ;  /* 0x0000005e005e7304 */ /* 0x000e300000202000 */
[----:B------:R-:W-:Y:S01]  /*51a0*/  F2F.BF16.F32 R95, R95 ;  /* 0x0000005f005f7304 */ /* 0x000fe20000202000 */
[----:B--2---:R-:W-:-:S04]  /*51b0*/  @P3 MOV R90, R156 ;  /* 0x0000009c005a3202 */ /* 0x004fc80000000f00 */
[----:B------:R-:W-:-:S05]  /*51c0*/  @P3 SHF.L.U32 R90, R90, 0x10, RZ ;  /* 0x000000105a5a3819 */ /* 0x000fca00000006ff */
[----:B------:R-:W-:Y:S01]  /*51d0*/  @P3 FMUL.FTZ R136, R143, R90 ;  /* 0x0000005a8f883220 */ /* 0x000fe20000410000 */
[----:B------:R-:W-:Y:S01]  /*51e0*/  FSEL R143, R91, RZ, P1 ;  /* 0x000000ff5b8f7208 */ /* 0x000fe20000800000 */
[----:B------:R-:W-:Y:S01]  /*51f0*/  FMUL.FTZ R90, R24, R139 ;  /* 0x0000008b185a7220 */ /* 0x000fe20000410000 */
[----:B------:R-:W-:-:S04]  /*5200*/  LOP3.LUT P3, RZ, R128, 0xff, RZ, 0xc0, !PT ;  /* 0x000000ff80ff7812 */ /* 0x000fc8000786c0ff */
[----:B------:R-:W1:Y:S01]  /*5210*/  F2F.BF16.F32 R143, R143 ;  /* 0x0000008f008f7304 */ /* 0x000e620000202000 */
[----:B------:R-:W-:-:S07]  /*5220*/  FSEL R128, R90, RZ, P3 ;  /* 0x000000ff5a807208 */ /* 0x000fce0001800000 */
[----:B------:R-:W2:Y:S01]  /*5230*/  F2F.BF16.F32 R149, R128 ;  /* 0x0000008000957304 */ /* 0x000ea20000202000 */
[----:B0-----:R-:W-:Y:S01]  /*5240*/  IMAD.WIDE.U32 R90, R94, 0x10000, RZ ;  /* 0x000100005e5a7825 */ /* 0x001fe200078e00ff */
[----:B-1----:R-:W-:-:S04]  /*5250*/  SHF.L.U32 R125, R143, 0x10, RZ ;  /* 0x000000108f7d7819 */ /* 0x002fc800000006ff */
[----:B------:R-:W-:Y:S01]  /*5260*/  LOP3.LUT R91, R91, R125, R95, 0xfe, !PT ;  /* 0x0000007d5b5b7212 */ /* 0x000fe200078efe5f */
[----:B------:R-:W-:Y:S01]  /*5270*/  IMAD.WIDE.U32 R94, R129, 0x8, R182 ;  /* 0x00000008815e7825 */ /* 0x000fe200078e00b6 */
[----:B--2---:R-:W-:-:S03]  /*5280*/  LOP3.LUT R90, R90, R149, RZ, 0xfc, !PT ;  /* 0x000000955a5a7212 */ /* 0x004fc600078efcff */
[----:B------:R-:W-:Y:S02]  /*5290*/  IMAD.WIDE.U32 R124, R122, 0x8, R200 ;  /* 0x000000087a7c7825 */ /* 0x000fe400078e00c8 */
[----:B------:R0:W-:Y:S04]  /*52a0*/  STG.E.64 desc[UR16][R94.64], R90 ;  /* 0x0000005a5e007986 */ /* 0x0001e8000c101b10 */
[----:B------:R-:W2:Y:S01]  /*52b0*/  LDG.E.64 R124, desc[UR16][R124.64] ;  /* 0x000000107c7c7981 */ /* 0x000ea2000c1e1b00 */
[--C-:B------:R-:W-:Y:S01]  /*52c0*/  FFMA.FTZ R150, R123, UR5, R92.reuse ;  /* 0x000000057b967c23 */ /* 0x100fe2000801005c */
[--C-:B------:R-:W-:Y:S01]  /*52d0*/  FFMA.FTZ R123, R126, UR5, R92.reuse ;  /* 0x000000057e7b7c23 */ /* 0x100fe2000801005c */
[----:B------:R-:W-:-:S03]  /*52e0*/  FFMA.FTZ R120, R120, UR5, R92 ;  /* 0x0000000578787c23 */ /* 0x000fc6000801005c */
[----:B------:R-:W-:Y:S01]  /*52f0*/  FADD.FTZ R123, R132, -R123 ;  /* 0x8000007b847b7221 */ /* 0x000fe20000010000 */
[----:B------:R-:W-:Y:S01]  /*5300*/  FFMA.FTZ R129, R134, UR5, R92 ;  /* 0x0000000586817c23 */ /* 0x000fe2000801005c */
[----:B------:R-:W-:Y:S01]  /*5310*/  FADD.FTZ R131, R131, -R120 ;  /* 0x8000007883837221 */ /* 0x000fe20000010000 */
[----:B------:R-:W-:Y:S01]  /*5320*/  @P4 SHF.R.U64 R92, R156, 0x10, R157 ;  /* 0x000000109c5c4819 */ /* 0x000fe2000000129d */
[----:B------:R-:W-:Y:S01]  /*5330*/  FMUL.FTZ R120, R123, UR8 ;  /* 0x000000087b787c20 */ /* 0x000fe20008410000 */
[----:B0-----:R-:W-:Y:S01]  /*5340*/  @P5 MOV R90, R157 ;  /* 0x0000009d005a5202 */ /* 0x001fe20000000f00 */
[----:B------:R-:W-:Y:S01]  /*5350*/  FADD.FTZ R129, R130, -R129 ;  /* 0x8000008182817221 */ /* 0x000fe20000010000 */
[----:B------:R-:W-:Y:S01]  /*5360*/  @P6 SHF.R.U32.HI R95, RZ, 0x10, R157 ;  /* 0x00000010ff5f6819 */ /* 0x000fe2000001169d */
[----:B------:R-:W-:Y:S01]  /*5370*/  FMUL.FTZ R120, R120, UR4 ;  /* 0x0000000478787c20 */ /* 0x000fe20008410000 */
[----:B------:R-:W-:Y:S01]  /*5380*/  @P4 SHF.L.U32 R91, R92, 0x10, RZ ;  /* 0x000000105c5b4819 */ /* 0x000fe200000006ff */
[----:B------:R-:W-:Y:S01]  /*5390*/  HFMA2 R92, -RZ, RZ, 0, 0 ;  /* 0x00000000ff5c7431 */ /* 0x000fe200000001ff */
[----:B------:R-:W-:Y:S01]  /*53a0*/  @P5 SHF.L.U32 R90, R90, 0x10, RZ ;  /* 0x000000105a5a5819 */ /* 0x000fe200000006ff */
[----:B------:R-:W-:Y:S01]  /*53b0*/  FMUL.FTZ R129, R129, UR8 ;  /* 0x0000000881817c20 */ /* 0x000fe20008410000 */
[----:B------:R-:W-:Y:S01]  /*53c0*/  @P6 SHF.L.U32 R95, R95, 0x10, RZ ;  /* 0x000000105f5f6819 */ /* 0x000fe200000006ff */
[----:B------:R-:W-:Y:S01]  /*53d0*/  FMUL.FTZ R120, R120, UR26 ;  /* 0x0000001a78787c20 */ /* 0x000fe20008410000 */
[----:B------:R-:W-:Y:S01]  /*53e0*/  MOV R126, RZ ;  /* 0x000000ff007e7202 */ /* 0x000fe20000000f00 */
[----:B------:R-:W-:Y:S01]  /*53f0*/  @P5 FMUL.FTZ R126, R141, R90 ;  /* 0x0000005a8d7e5220 */ /* 0x000fe20000410000 */
[----:B------:R-:W-:Y:S01]  /*5400*/  FMUL.FTZ R134, R129, UR4 ;  /* 0x0000000481867c20 */ /* 0x000fe20008410000 */
[----:B------:R-:W-:-:S02]  /*5410*/  HFMA2 R130, -RZ, RZ, 0, 0 ;  /* 0x00000000ff827431 */ /* 0x000fc400000001ff */
[----:B------:R-:W-:Y:S01]  /*5420*/  @P6 FMUL.FTZ R92, R148, R95 ;  /* 0x0000005f945c6220 */ /* 0x000fe20000410000 */
[----:B------:R-:W-:Y:S01]  /*5430*/  FMUL.FTZ R90, R29, R120 ;  /* 0x000000781d5a7220 */ /* 0x000fe20000410000 */
[----:B------:R-:W-:Y:S01]  /*5440*/  LOP3.LUT P6, RZ, R121, 0xff00, RZ, 0xc0, !PT ;  /* 0x0000ff0079ff7812 */ /* 0x000fe200078cc0ff */
[----:B------:R-:W-:Y:S01]  /*5450*/  FMUL.FTZ R131, R131, UR8 ;  /* 0x0000000883837c20 */ /* 0x000fe20008410000 */
[----:B------:R-:W-:Y:S01]  /*5460*/  FMUL.FTZ R134, R134, UR26 ;  /* 0x0000001a86867c20 */ /* 0x000fe20008410000 */
[----:B------:R-:W-:Y:S01]  /*5470*/  FADD.FTZ R150, R133, -R150 ;  /* 0x8000009685967221 */ /* 0x000fe20000010000 */
[----:B------:R-:W-:Y:S01]  /*5480*/  FSEL R94, R90, RZ, P6 ;  /* 0x000000ff5a5e7208 */ /* 0x000fe20003000000 */
[----:B------:R-:W-:Y:S01]  /*5490*/  @P4 FMUL.FTZ R130, R142, R91 ;  /* 0x0000005b8e824220 */ /* 0x000fe20000410000 */
[----:B------:R-:W-:Y:S01]  /*54a0*/  FMUL.FTZ R90, R131, UR4 ;  /* 0x00000004835a7c20 */ /* 0x000fe20008410000 */
[----:B------:R-:W-:Y:S01]  /*54b0*/  FMUL.FTZ R91, R31, R134 ;  /* 0x000000861f5b7220 */ /* 0x000fe20000410000 */
[----:B------:R-:W-:Y:S01]  /*54c0*/  ISETP.GE.U32.AND P4, PT, R121, 0x1000000, PT ;  /* 0x010000007900780c */ /* 0x000fe20003f86070 */
[----:B------:R-:W-:Y:S01]  /*54d0*/  FMUL.FTZ R150, R150, UR8 ;  /* 0x0000000896967c20 */ /* 0x000fe20008410000 */
[----:B------:R-:W-:-:S02]  /*54e0*/  FMUL.FTZ R143, R90, UR26 ;  /* 0x0000001a5a8f7c20 */ /* 0x000fc40008410000 */
[----:B------:R-:W-:Y:S01]  /*54f0*/  FSEL R129, R91, RZ, P4 ;  /* 0x000000ff5b817208 */ /* 0x000fe20002000000 */
[----:B------:R-:W-:Y:S01]  /*5500*/  FMUL.FTZ R91, R150, UR4 ;  /* 0x00000004965b7c20 */ /* 0x000fe20008410000 */
[----:B------:R-:W-:-:S03]  /*5510*/  MOV R131, RZ ;  /* 0x000000ff00837202 */ /* 0x000fc60000000f00 */
[----:B------:R-:W-:Y:S01]  /*5520*/  FMUL.FTZ R141, R91, UR26 ;  /* 0x0000001a5b8d7c20 */ /* 0x000fe20008410000 */
[----:B------:R-:W-:Y:S01]  /*5530*/  FMUL.FTZ R95, R30, R143 ;  /* 0x0000008f1e5f7220 */ /* 0x000fe20000410000 */
[----:B------:R-:W-:Y:S01]  /*5540*/  LOP3.LUT P5, RZ, R121, 0xff0000, RZ, 0xc0, !PT ;  /* 0x00ff000079ff7812 */ /* 0x000fe200078ac0ff */
[----:B------:R-:W0:Y:S03]  /*5550*/  F2F.BF16.F32 R94, R94 ;  /* 0x0000005e005e7304 */ /* 0x000e260000202000 */
[----:B------:R-:W-:-:S05]  /*5560*/  FSEL R128, R95, RZ, P5 ;  /* 0x000000ff5f807208 */ /* 0x000fca0002800000 */
[----:B------:R-:W1:Y:S08]  /*5570*/  F2F.BF16.F32 R129, R129 ;  /* 0x0000008100817304 */ /* 0x000e700000202000 */
[----:B------:R-:W4:Y:S01]  /*5580*/  F2F.BF16.F32 R128, R128 ;  /* 0x0000008000807304 */ /* 0x000f220000202000 */
[----:B---3--:R-:W-:-:S04]  /*5590*/  @P3 MOV R90, R88 ;  /* 0x00000058005a3202 */ /* 0x008fc80000000f00 */
[----:B------:R-:W-:-:S05]  /*55a0*/  @P3 SHF.L.U32 R90, R90, 0x10, RZ ;  /* 0x000000105a5a3819 */ /* 0x000fca00000006ff */
[----:B------:R-:W-:Y:S01]  /*55b0*/  @P3 FMUL.FTZ R131, R139, R90 ;  /* 0x0000005a8b833220 */ /* 0x000fe20000410000 */
[----:B------:R-:W-:Y:S01]  /*55c0*/  FMUL.FTZ R90, R28, R141 ;  /* 0x0000008d1c5a7220 */ /* 0x000fe20000410000 */
[----:B------:R-:W-:-:S04]  /*55d0*/  LOP3.LUT P3, RZ, R121, 0xff, RZ, 0xc0, !PT ;  /* 0x000000ff79ff7812 */ /* 0x000fc8000786c0ff */
[----:B------:R-:W-:-:S06]  /*55e0*/  FSEL R123, R90, RZ, P3 ;  /* 0x000000ff5a7b7208 */ /* 0x000fcc0001800000 */
[----:B------:R-:W3:Y:S01]  /*55f0*/  F2F.BF16.F32 R123, R123 ;  /* 0x0000007b007b7304 */ /* 0x000ee20000202000 */
[----:B------:R-:W-:Y:S01]  /*5600*/  @P0 MOV R121, R89 ;  /* 0x0000005900790202 */ /* 0x000fe20000000f00 */
[----:B0-----:R-:W-:Y:S01]  /*5610*/  IMAD.WIDE.U32 R90, R94, 0x10000, RZ ;  /* 0x000100005e5a7825 */ /* 0x001fe200078e00ff */
[----:B------:R-:W-:Y:S02]  /*5620*/  @P2 SHF.R.U64 R95, R88, 0x10, R89 ;  /* 0x00000010585f2819 */ /* 0x000fe40000001259 */
[----:B------:R-:W-:Y:S02]  /*5630*/  @P0 SHF.L.U32 R88, R121, 0x10, RZ ;  /* 0x0000001079580819 */ /* 0x000fe400000006ff */
[----:B-1----:R-:W-:Y:S01]  /*5640*/  SHF.L.U32 R129, R129, 0x10, RZ ;  /* 0x0000001081817819 */ /* 0x002fe200000006ff */
[----:B------:R-:W-:Y:S01]  /*5650*/  HFMA2 R94, -RZ, RZ, 0, 0 ;  /* 0x00000000ff5e7431 */ /* 0x000fe200000001ff */
[----:B------:R-:W-:Y:S01]  /*5660*/  MOV R132, RZ ;  /* 0x000000ff00847202 */ /* 0x000fe20000000f00 */
[----:B------:R-:W-:Y:S01]  /*5670*/  @P0 FMUL.FTZ R132, R137, R88 ;  /* 0x0000005889840220 */ /* 0x000fe20000410000 */
[----:B------:R-:W-:-:S02]  /*5680*/  @P2 SHF.L.U32 R95, R95, 0x10, RZ ;  /* 0x000000105f5f2819 */ /* 0x000fc400000006ff */
[----:B----4-:R-:W-:Y:S02]  /*5690*/  LOP3.LUT R91, R91, R129, R128, 0xfe, !PT ;  /* 0x000000815b5b7212 */ /* 0x010fe400078efe80 */
[----:B---3--:R-:W-:Y:S01]  /*56a0*/  LOP3.LUT R90, R90, R123, RZ, 0xfc, !PT ;  /* 0x0000007b5a5a7212 */ /* 0x008fe200078efcff */
[----:B------:R-:W-:Y:S01]  /*56b0*/  IMAD.WIDE.U32 R122, R122, 0x8, R182 ;  /* 0x000000087a7a7825 */ /* 0x000fe200078e00b6 */
[----:B------:R-:W-:-:S03]  /*56c0*/  @P1 SHF.R.U32.HI R89, RZ, 0x10, R89 ;  /* 0x00000010ff591819 */ /* 0x000fc60000011659 */
[----:B------:R-:W-:Y:S01]  /*56d0*/  @P2 FMUL.FTZ R94, R140, R95 ;  /* 0x0000005f8c5e2220 */ /* 0x000fe20000410000 */
[----:B------:R-:W-:Y:S01]  /*56e0*/  HFMA2 R148, -RZ, RZ, 0, 0 ;  /* 0x00000000ff947431 */ /* 0x000fe200000001ff */
[----:B------:R0:W-:Y:S01]  /*56f0*/  STG.E.64 desc[UR16][R122.64], R90 ;  /* 0x0000005a7a007986 */ /* 0x0001e2000c101b10 */
[----:B------:R-:W-:Y:S01]  /*5700*/  HFMA2 R95, -RZ, RZ, 0, 0 ;  /* 0x00000000ff5f7431 */ /* 0x000fe200000001ff */
[----:B------:R-:W-:Y:S02]  /*5710*/  @P1 SHF.L.U32 R89, R89, 0x10, RZ ;  /* 0x0000001059591819 */ /* 0x000fe400000006ff */
        /* <DEDUP_REMOVED lines=16> */
.L_x_6751:
        /* <DEDUP_REMOVED lines=17> */
[----:B------:R-:W-:Y:S01]  /*5930*/  FFMA.FTZ R89, R89, UR8, R60 ;  /* 0x0000000859597c23 */ /* 0x000fe2000801003c */
[----:B------:R-:W-:Y:S01]  /*5940*/  FMUL.FTZ R88, R88, UR4 ;  /* 0x0000000458587c20 */ /* 0x000fe20008410000 */
[----:B------:R-:W-:Y:S01]  /*5950*/  FMUL.FTZ R90, R90, UR4 ;  /* 0x000000045a5a7c20 */ /* 0x000fe20008410000 */
[----:B------:R-:W-:Y:S01]  /*5960*/  FMUL.FTZ R91, R91, UR4 ;  /* 0x000000045b5b7c20 */ /* 0x000fe20008410000 */
[----:B------:R-:W-:Y:S01]  /*5970*/  FMUL.FTZ R89, R89, UR4 ;  /* 0x0000000459597c20 */ /* 0x000fe20008410000 */
[----:B------:R-:W-:Y:S01]  /*5980*/  FMUL.FTZ R178, R88, UR26 ;  /* 0x0000001a58b27c20 */ /* 0x000fe20008410000 */
[----:B------:R-:W-:Y:S01]  /*5990*/  LOP3.LUT P4, RZ, R204, 0xff00, RZ, 0xc0, !PT ;  /* 0x0000ff00ccff7812 */ /* 0x000fe2000788c0ff */
[----:B------:R-:W-:Y:S01]  /*59a0*/  FMUL.FTZ R179, R91, UR26 ;  /* 0x0000001a5bb37c20 */ /* 0x000fe20008410000 */
[----:B------:R-:W-:Y:S01]  /*59b0*/  FMUL.FTZ R180, R90, UR26 ;  /* 0x0000001a5ab47c20 */ /* 0x000fe20008410000 */
[----:B------:R-:W-:Y:S01]  /*59c0*/  FMUL.FTZ R88, R5, R178 ;  /* 0x000000b205587220 */ /* 0x000fe20000410000 */
[----:B------:R-:W-:Y:S01]  /*59d0*/  ISETP.GE.U32.AND P5, PT, R204, 0x1000000, PT ;  /* 0x01000000cc00780c */ /* 0x000fe20003fa6070 */
[----:B------:R-:W-:Y:S01]  /*59e0*/  FMUL.FTZ R91, R7, R179 ;  /* 0x000000b3075b7220 */ /* 0x000fe20000410000 */
[----:B------:R-:W-:Y:S01]  /*59f0*/  FMUL.FTZ R181, R89, UR26 ;  /* 0x0000001a59b57c20 */ /* 0x000fe20008410000 */
[----:B------:R-:W-:Y:S01]  /*5a00*/  FMUL.FTZ R90, R6, R180 ;  /* 0x000000b4065a7220 */ /* 0x000fe20000410000 */
[----:B------:R-:W-:Y:S01]  /*5a10*/  FSEL R88, R88, RZ, P4 ;  /* 0x000000ff58587208 */ /* 0x000fe20002000000 */
[----:B------:R-:W0:Y:S01]  /*5a20*/  LDC.64 R182, c[0x0][0x468] ;  /* 0x00011a00ffb67b82 */ /* 0x000e220000000a00 */
[----:B------:R-:W-:Y:S01]  /*5a30*/  LOP3.LUT P3, RZ, R204, 0xff0000, RZ, 0xc0, !PT ;  /* 0x00ff0000ccff7812 */ /* 0x000fe2000786c0ff */
[----:B------:R-:W-:Y:S01]  /*5a40*/  FMUL.FTZ R89, R4, R181 ;  /* 0x000000b504597220 */ /* 0x000fe20000410000 */
[----:B------:R-:W-:-:S02]  /*5a50*/  FSEL R93, R91, RZ, P5 ;  /* 0x000000ff5b5d7208 */ /* 0x000fc40002800000 */
[----:B------:R-:W-:Y:S01]  /*5a60*/  LOP3.LUT P0, RZ, R204, 0xff, RZ, 0xc0, !PT ;  /* 0x000000ffccff7812 */ /* 0x000fe2000780c0ff */
[----:B------:R-:W1:Y:S01]  /*5a70*/  F2F.BF16.F32 R88, R88 ;  /* 0x0000005800587304 */ /* 0x000e620000202000 */
[----:B------:R-:W-:Y:S02]  /*5a80*/  FSEL R90, R90, RZ, P3 ;  /* 0x000000ff5a5a7208 */ /* 0x000fe40001800000 */
[----:B------:R-:W-:-:S05]  /*5a90*/  FSEL R94, R89, RZ, P0 ;  /* 0x000000ff595e7208 */ /* 0x000fca0000000000 */
        /* <DEDUP_REMOVED lines=9> */
[----:B------:R0:W-:Y:S02]  /*5b30*/  STG.E.64 desc[UR16][R90.64], R88 ;  /* 0x000000585a007986 */ /* 0x0001e4000c101b10 */
[----:B0-----:R-:W-:-:S06]  /*5b40*/  IMAD.WIDE.U32 R88, R95, 0x8, R200 ;  /* 0x000000085f587825 */ /* 0x001fcc00078e00c8 */
[----:B------:R-:W3:Y:S01]  /*5b50*/  LDG.E.64 R88, desc[UR16][R88.64] ;  /* 0x0000001058587981 */ /* 0x000ee2000c1e1b00 */
[C---:B------:R-:W-:Y:S01]  /*5b60*/  LOP3.LUT P6, RZ, R169.reuse, 0xff, RZ, 0xc0, !PT ;  /* 0x000000ffa9ff7812 */ /* 0x040fe200078cc0ff */
[----:B------:R-:W-:Y:S01]  /*5b70*/  FFMA.FTZ R91, R170, UR5, R92 ;  /* 0x00000005aa5b7c23 */ /* 0x000fe2000801005c */
[C---:B------:R-:W-:Y:S02]  /*5b80*/  LOP3.LUT P1, RZ, R169.reuse, 0xff0000, RZ, 0xc0, !PT ;  /* 0x00ff0000a9ff7812 */ /* 0x040fe4000782c0ff */
[----:B------:R-:W-:Y:S01]  /*5b90*/  ISETP.GE.U32.AND P2, PT, R169, 0x1000000, PT ;  /* 0x01000000a900780c */ /* 0x000fe20003f46070 */
[----:B------:R-:W-:-:S04]  /*5ba0*/  FADD.FTZ R91, R174, -R91 ;  /* 0x8000005bae5b7221 */ /* 0x000fc80000010000 */
[----:B------:R-:W-:-:S04]  /*5bb0*/  FFMA.FTZ R91, R91, UR8, R64 ;  /* 0x000000085b5b7c23 */ /* 0x000fc80008010040 */
[----:B------:R-:W-:Y:S01]  /*5bc0*/  FMUL.FTZ R91, R91, UR4 ;  /* 0x000000045b5b7c20 */ /* 0x000fe20008410000 */
[----:B--2---:R-:W-:-:S04]  /*5bd0*/  @P0 MOV R93, R2 ;  /* 0x00000002005d0202 */ /* 0x004fc80000000f00 */
[----:B------:R-:W-:Y:S01]  /*5be0*/  @P0 SHF.L.U32 R94, R93, 0x10, RZ ;  /* 0x000000105d5e0819 */ /* 0x000fe200000006ff */
[----:B------:R-:W-:-:S04]  /*5bf0*/  HFMA2 R93, -RZ, RZ, 0, 0 ;  /* 0x00000000ff5d7431 */ /* 0x000fc800000001ff */
[----:B------:R-:W-:Y:S01]  /*5c00*/  @P0 FMUL.FTZ R93, R181, R94 ;  /* 0x0000005eb55d0220 */ /* 0x000fe20000410000 */
[--C-:B------:R-:W-:Y:S01]  /*5c10*/  FFMA.FTZ R94, R171, UR5, R92.reuse ;  /* 0x00000005ab5e7c23 */ /* 0x100fe2000801005c */
[----:B------:R-:W-:Y:S01]  /*5c20*/  LOP3.LUT P0, RZ, R169, 0xff00, RZ, 0xc0, !PT ;  /* 0x0000ff00a9ff7812 */ /* 0x000fe2000780c0ff */
[----:B------:R-:W-:Y:S02]  /*5c30*/  FFMA.FTZ R169, R172, UR5, R92 ;  /* 0x00000005aca97c23 */ /* 0x000fe4000801005c */
[----:B------:R-:W-:Y:S01]  /*5c40*/  FADD.FTZ R90, R175, -R94 ;  /* 0x8000005eaf5a7221 */ /* 0x000fe20000010000 */
[----:B------:R-:W-:Y:S01]  /*5c50*/  FFMA.FTZ R94, R173, UR5, R92 ;  /* 0x00000005ad5e7c23 */ /* 0x000fe2000801005c */
[----:B------:R-:W-:Y:S01]  /*5c60*/  FADD.FTZ R169, R176, -R169 ;  /* 0x800000a9b0a97221 */ /* 0x000fe20000010000 */
[----:B------:R-:W-:Y:S01]  /*5c70*/  FMUL.FTZ R175, R91, UR26 ;  /* 0x0000001a5baf7c20 */ /* 0x000fe20008410000 */
[----:B------:R-:W-:Y:S01]  /*5c80*/  FFMA.FTZ R90, R90, UR8, R65 ;  /* 0x000000085a5a7c23 */ /* 0x000fe20008010041 */
[----:B------:R-:W-:Y:S01]  /*5c90*/  FADD.FTZ R172, R177, -R94 ;  /* 0x8000005eb1ac7221 */ /* 0x000fe20000010000 */
[----:B------:R-:W-:Y:S01]  /*5ca0*/  FFMA.FTZ R94, R169, UR8, R66 ;  /* 0x00000008a95e7c23 */ /* 0x000fe20008010042 */
[----:B------:R-:W-:Y:S01]  /*5cb0*/  FMUL.FTZ R91, R8, R175 ;  /* 0x000000af085b7220 */ /* 0x000fe20000410000 */
[----:B------:R-:W-:Y:S01]  /*5cc0*/  FMUL.FTZ R90, R90, UR4 ;  /* 0x000000045a5a7c20 */ /* 0x000fe20008410000 */
[----:B------:R-:W-:Y:S01]  /*5cd0*/  FFMA.FTZ R169, R172, UR8, R67 ;  /* 0x00000008aca97c23 */ /* 0x000fe20008010043 */
[----:B------:R-:W-:-:S02]  /*5ce0*/  FMUL.FTZ R94, R94, UR4 ;  /* 0x000000045e5e7c20 */ /* 0x000fc40008410000 */
[----:B------:R-:W-:Y:S01]  /*5cf0*/  FMUL.FTZ R170, R90, UR26 ;  /* 0x0000001a5aaa7c20 */ /* 0x000fe20008410000 */
[----:B------:R-:W-:Y:S01]  /*5d00*/  FMUL.FTZ R169, R169, UR4 ;  /* 0x00000004a9a97c20 */ /* 0x000fe20008410000 */
[----:B------:R-:W-:Y:S02]  /*5d10*/  FMUL.FTZ R171, R94, UR26 ;  /* 0x0000001a5eab7c20 */ /* 0x000fe40008410000 */
[----:B------:R-:W-:Y:S01]  /*5d20*/  FMUL.FTZ R90, R9, R170 ;  /* 0x000000aa095a7220 */ /* 0x000fe20000410000 */
[----:B------:R-:W-:Y:S01]  /*5d30*/  FMUL.FTZ R172, R169, UR26 ;  /* 0x0000001aa9ac7c20 */ /* 0x000fe20008410000 */
[----:B------:R-:W-:-:S03]  /*5d40*/  FMUL.FTZ R94, R10, R171 ;  /* 0x000000ab0a5e7220 */ /* 0x000fc60000410000 */
[----:B------:R-:W-:Y:S01]  /*5d50*/  FMUL.FTZ R169, R11, R172 ;  /* 0x000000ac0ba97220 */ /* 0x000fe20000410000 */
[----:B------:R-:W-:Y:S02]  /*5d60*/  FSEL R90, R90, RZ, P0 ;  /* 0x000000ff5a5a7208 */ /* 0x000fe40000000000 */
[----:B------:R-:W-:Y:S02]  /*5d70*/  FSEL R94, R94, RZ, P1 ;  /* 0x000000ff5e5e7208 */ /* 0x000fe40000800000 */
[----:B------:R-:W-:Y:S02]  /*5d80*/  FSEL R174, R169, RZ, P2 ;  /* 0x000000ffa9ae7208 */ /* 0x000fe40001000000 */
[----:B------:R-:W0:Y:S01]  /*5d90*/  F2F.BF16.F32 R90, R90 ;  /* 0x0000005a005a7304 */ /* 0x000e220000202000 */
[----:B------:R-:W-:-:S07]  /*5da0*/  FSEL R169, R91, RZ, P6 ;  /* 0x000000ff5ba97208 */ /* 0x000fce0003000000 */
        /* <DEDUP_REMOVED lines=24> */
[----:B------:R-:W-:Y:S01]  /*5f30*/  FFMA.FTZ R160, R163, UR5, R92 ;  /* 0x00000005a3a07c23 */ /* 0x000fe2000801005c */
[----:B------:R-:W-:Y:S01]  /*5f40*/  @P5 SHF.L.U32 R94, R169, 0x10, RZ ;  /* 0x00000010a95e5819 */ /* 0x000fe200000006ff */
[----:B------:R-:W-:Y:S01]  /*5f50*/  HFMA2 R169, -RZ, RZ, 0, 0 ;  /* 0x00000000ffa97431 */ /* 0x000fe200000001ff */
[----:B------:R-:W-:Y:S01]  /*5f60*/  LOP3.LUT P4, RZ, R154, 0xff0000, RZ, 0xc0, !PT ;  /* 0x00ff00009aff7812 */ /* 0x000fe2000788c0ff */
[----:B------:R-:W-:Y:S01]  /*5f70*/  @P3 FMUL.FTZ R178, R180, R3 ;  /* 0x00000003b4b23220 */ /* 0x000fe20000410000 */
[----:B------:R-:W-:Y:S01]  /*5f80*/  MOV R3, RZ ;  /* 0x000000ff00037202 */ /* 0x000fe20000000f00 */
[----:B------:R-:W-:Y:S01]  /*5f90*/  @P5 FMUL.FTZ R3, R179, R94 ;  /* 0x0000005eb3035220 */ /* 0x000fe20000410000 */
[----:B---3--:R-:W-:Y:S01]  /*5fa0*/  @P6 MOV R94, R88 ;  /* 0x00000058005e6202 */ /* 0x008fe20000000f00 */
[----:B------:R-:W-:Y:S01]  /*5fb0*/  FADD.FTZ R95, R167, -R160 ;  /* 0x800000a0a75f7221 */ /* 0x000fe20000010000 */
[----:B------:R-:W-:-:S02]  /*5fc0*/  LOP3.LUT P5, RZ, R154, 0xff00, RZ, 0xc0, !PT ;  /* 0x0000ff009aff7812 */ /* 0x000fc400078ac0ff */
[----:B------:R-:W-:Y:S01]  /*5fd0*/  @P6 SHF.L.U32 R94, R94, 0x10, RZ ;  /* 0x000000105e5e6819 */ /* 0x000fe200000006ff */
[----:B------:R-:W-:Y:S01]  /*5fe0*/  FFMA.FTZ R95, R95, UR8, R70 ;  /* 0x000000085f5f7c23 */ /* 0x000fe20008010046 */
[----:B------:R-:W-:Y:S02]  /*5ff0*/  LOP3.LUT P3, RZ, R154, 0xff, RZ, 0xc0, !PT ;  /* 0x000000ff9aff7812 */ /* 0x000fe4000786c0ff */
[----:B------:R-:W-:Y:S01]  /*6000*/  @P0 SHF.R.U64 R88, R88, 0x10, R89 ;  /* 0x0000001058580819 */ /* 0x000fe20000001259 */
[----:B------:R-:W-:Y:S01]  /*6010*/  @P6 FMUL.FTZ R169, R175, R94 ;  /* 0x0000005eafa96220 */ /* 0x000fe20000410000 */
[--C-:B------:R-:W-:Y:S01]  /*6020*/  FFMA.FTZ R94, R161, UR5, R92.reuse ;  /* 0x00000005a15e7c23 */ /* 0x100fe2000801005c */
[----:B------:R-:W-:Y:S01]  /*6030*/  FFMA.FTZ R161, R164, UR5, R92 ;  /* 0x00000005a4a17c23 */ /* 0x000fe2000801005c */
[----:B------:R-:W-:Y:S01]  /*6040*/  FMUL.FTZ R95, R95, UR4 ;  /* 0x000000045f5f7c20 */ /* 0x000fe20008410000 */
[----:B------:R-:W-:Y:S01]  /*6050*/  ISETP.GE.U32.AND P6, PT, R154, 0x1000000, PT ;  /* 0x010000009a00780c */ /* 0x000fe20003fc6070 */
[----:B------:R-:W-:Y:S01]  /*6060*/  FADD.FTZ R165, R165, -R94 ;  /* 0x8000005ea5a57221 */ /* 0x000fe20000010000 */
[----:B------:R-:W-:Y:S01]  /*6070*/  FFMA.FTZ R94, R166, UR8, R69 ;  /* 0x00000008a65e7c23 */ /* 0x000fe20008010045 */
[----:B------:R-:W-:Y:S01]  /*6080*/  FADD.FTZ R162, R168, -R161 ;  /* 0x800000a1a8a27221 */ /* 0x000fe20000010000 */
[----:B------:R-:W-:-:S02]  /*6090*/  FMUL.FTZ R161, R95, UR26 ;  /* 0x0000001a5fa17c20 */ /* 0x000fc40008410000 */
[----:B------:R-:W-:Y:S01]  /*60a0*/  FMUL.FTZ R94, R94, UR4 ;  /* 0x000000045e5e7c20 */ /* 0x000fe20008410000 */
[----:B------:R-:W-:-:S03]  /*60b0*/  FFMA.FTZ R162, R162, UR8, R71 ;  /* 0x00000008a2a27c23 */ /* 0x000fc60008010047 */
[----:B------:R-:W-:Y:S01]  /*60c0*/  FMUL.FTZ R160, R94, UR26 ;  /* 0x0000001a5ea07c20 */ /* 0x000fe20008410000 */
[----:B------:R-:W-:-:S03]  /*60d0*/  FMUL.FTZ R162, R162, UR4 ;  /* 0x00000004a2a27c20 */ /* 0x000fc60008410000 */
[----:B------:R-:W-:Y:S01]  /*60e0*/  FMUL.FTZ R94, R13, R160 ;  /* 0x000000a00d5e7220 */ /* 0x000fe20000410000 */
[----:B------:R-:W-:-:S04]  /*60f0*/  FMUL.FTZ R162, R162, UR26 ;  /* 0x0000001aa2a27c20 */ /* 0x000fc80008410000 */
[----:B------:R-:W-:Y:S01]  /*6100*/  FSEL R95, R94, RZ, P5 ;  /* 0x000000ff5e5f7208 */ /* 0x000fe20002800000 */
[----:B------:R-:W-:Y:S01]  /*6110*/  FMUL.FTZ R94, R14, R161 ;  /* 0x000000a10e5e7220 */ /* 0x000fe20000410000 */
[----:B------:R-:W-:-:S04]  /*6120*/  FMUL.FTZ R154, R15, R162 ;  /* 0x000000a20f9a7220 */ /* 0x000fc80000410000 */
[----:B------:R-:W-:Y:S01]  /*6130*/  FSEL R164, R94, RZ, P4 ;  /* 0x000000ff5ea47208 */ /* 0x000fe20002000000 */
[----:B------:R-:W-:Y:S01]  /*6140*/  FFMA.FTZ R94, R165, UR8, R68 ;  /* 0x00000008a55e7c23 */ /* 0x000fe20008010044 */
[----:B------:R-:W-:Y:S01]  /*6150*/  FSEL R166, R154, RZ, P6 ;  /* 0x000000ff9aa67208 */ /* 0x000fe20003000000 */
[----:B------:R-:W0:Y:S01]  /*6160*/  F2F.BF16.F32 R95, R95 ;  /* 0x0000005f005f7304 */ /* 0x000e220000202000 */
[----:B------:R-:W-:Y:S01]  /*6170*/  FADD.FTZ R165, R159, -R152 ;  /* 0x800000989fa57221 */ /* 0x000fe20000010000 */
[----:B------:R-:W-:Y:S01]  /*6180*/  FMUL.FTZ R94, R94, UR4 ;  /* 0x000000045e5e7c20 */ /* 0x000fe20008410000 */
[----:B------:R-:W-:-:S03]  /*6190*/  FFMA.FTZ R159, R155, UR5, R92 ;  /* 0x000000059b9f7c23 */ /* 0x000fc6000801005c */
[----:B------:R-:W-:Y:S01]  /*61a0*/  FMUL.FTZ R163, R94, UR26 ;  /* 0x0000001a5ea37c20 */ /* 0x000fe20008410000 */
[----:B------:R-:W-:Y:S01]  /*61b0*/  FADD.FTZ R158, R158, -R159 ;  /* 0x8000009f9e9e7221 */ /* 0x000fe20000010000 */
[----:B------:R-:W1:Y:S02]  /*61c0*/  F2F.BF16.F32 R166, R166 ;  /* 0x000000a600a67304 */ /* 0x000e640000202000 */
[----:B------:R-:W-:-:S05]  /*61d0*/  FMUL.FTZ R94, R12, R163 ;  /* 0x000000a30c5e7220 */ /* 0x000fca0000410000 */
[----:B------:R-:W-:Y:S01]  /*61e0*/  FSEL R154, R94, RZ, P3 ;  /* 0x000000ff5e9a7208 */ /* 0x000fe20001800000 */
[----:B------:R-:W3:Y:S01]  /*61f0*/  F2F.BF16.F32 R164, R164 ;  /* 0x000000a400a47304 */ /* 0x000ee20000202000 */
[----:B0-----:R-:W-:Y:S01]  /*6200*/  IMAD.WIDE.U32 R94, R95, 0x10000, RZ ;  /* 0x000100005f5e7825 */ /* 0x001fe200078e00ff */
[----:B-1----:R-:W-:-:S06]  /*6210*/  SHF.L.U32 R155, R166, 0x10, RZ ;  /* 0x00000010a69b7819 */ /* 0x002fcc00000006ff */
[----:B------:R0:W1:Y:S01]  /*6220*/  F2F.BF16.F32 R167, R154 ;  /* 0x0000009a00a77304 */ /* 0x0000620000202000 */
[----:B------:R-:W-:Y:S01]  /*6230*/  FADD.FTZ R166, R151, -R156 ;  /* 0x8000009c97a67221 */ /* 0x000fe20000010000 */
[----:B------:R-:W-:Y:S02]  /*6240*/  @P1 MOV R151, R89 ;  /* 0x0000005900971202 */ /* 0x000fe40000000f00 */
[----:B---3--:R-:W-:Y:S01]  /*6250*/  LOP3.LUT R95, R95, R155, R164, 0xfe, !PT ;  /* 0x0000009b5f5f7212 */ /* 0x008fe200078efea4 */
[----:B------:R-:W-:Y:S01]  /*6260*/  FFMA.FTZ R164, R153, UR5, R92 ;  /* 0x0000000599a47c23 */ /* 0x000fe2000801005c */
[----:B------:R-:W-:-:S04]  /*6270*/  IMAD.WIDE.U32 R152, R173, 0x8, R182 ;  /* 0x00000008ad987825 */ /* 0x000fc800078e00b6 */
[----:B------:R-:W-:Y:S01]  /*6280*/  FFMA.FTZ R156, R158, UR8, R73 ;  /* 0x000000089e9c7c23 */ /* 0x000fe20008010049 */
[----:B------:R-:W-:Y:S01]  /*6290*/  FADD.FTZ R159, R157, -R164 ;  /* 0x800000a49d9f7221 */ /* 0x000fe20000010000 */
[----:B------:R-:W-:Y:S01]  /*62a0*/  @P2 SHF.R.U32.HI R157, RZ, 0x10, R89 ;  /* 0x00000010ff9d2819 */ /* 0x000fe20000011659 */
[----:B0-----:R-:W-:Y:S01]  /*62b0*/  IMAD.WIDE.U32 R154, R143, 0x8, R200 ;  /* 0x000000088f9a7825 */ /* 0x001fe200078e00c8 */
[----:B-1----:R-:W-:Y:S02]  /*62c0*/  LOP3.LUT R94, R94, R167, RZ, 0xfc, !PT ;  /* 0x000000a75e5e7212 */ /* 0x002fe400078efcff */
[----:B------:R-:W-:Y:S02]  /*62d0*/  @P0 SHF.L.U32 R89, R88, 0x10, RZ ;  /* 0x0000001058590819 */ /* 0x000fe400000006ff */
[----:B------:R-:W-:Y:S01]  /*62e0*/  @P1 SHF.L.U32 R88, R151, 0x10, RZ ;  /* 0x0000001097581819 */ /* 0x000fe200000006ff */
[----:B------:R0:W-:Y:S01]  /*62f0*/  STG.E.64 desc[UR16][R152.64], R94 ;  /* 0x0000005e98007986 */ /* 0x0001e2000c101b10 */
[----:B------:R-:W-:Y:S01]  /*6300*/  FMUL.FTZ R156, R156, UR4 ;  /* 0x000000049c9c7c20 */ /* 0x000fe20008410000 */
[----:B------:R-:W-:-:S03]  /*6310*/  @P2 SHF.L.U32 R151, R157, 0x10, RZ ;  /* 0x000000109d972819 */ /* 0x000fc600000006ff */
[----:B------:R-:W-:Y:S01]  /*6320*/  FMUL.FTZ R164, R156, UR26 ;  /* 0x0000001a9ca47c20 */ /* 0x000fe20008410000 */
[----:B0-----:R-:W-:Y:S01]  /*6330*/  CS2R R152, SRZ ;  /* 0x0000000000987805 */ /* 0x001fe2000001ff00 */
[----:B------:R0:W3:Y:S01]  /*6340*/  LDG.E.64 R94, desc[UR16][R154.64] ;  /* 0x000000109a5e7981 */ /* 0x0000e2000c1e1b00 */
[----:B------:R-:W-:Y:S01]  /*6350*/  @P1 FMUL.FTZ R152, R171, R88 ;  /* 0x00000058ab981220 */ /* 0x000fe20000410000 */
[----:B------:R-:W-:Y:S01]  /*6360*/  FFMA.FTZ R88, R159, UR8, R74 ;  /* 0x000000089f587c23 */ /* 0x000fe2000801004a */
[----:B------:R-:W-:Y:S01]  /*6370*/  @P2 FMUL.FTZ R153, R172, R151 ;  /* 0x00000097ac992220 */ /* 0x000fe20000410000 */
[----:B------:R-:W-:Y:S01]  /*6380*/  FFMA.FTZ R151, R166, UR8, R75 ;  /* 0x00000008a6977c23 */ /* 0x000fe2000801004b */
[----:B------:R-:W-:Y:S01]  /*6390*/  FFMA.FTZ R165, R165, UR8, R72 ;  /* 0x00000008a5a57c23 */ /* 0x000fe20008010048 */
[----:B------:R-:W-:Y:S01]  /*63a0*/  FMUL.FTZ R159, R88, UR4 ;  /* 0x00000004589f7c20 */ /* 0x000fe20008410000 */
[----:B------:R-:W-:Y:S01]  /*63b0*/  FMUL.FTZ R88, R17, R164 ;  /* 0x000000a411587220 */ /* 0x000fe20000410000 */
[----:B------:R-:W-:Y:S01]  /*63c0*/  FMUL.FTZ R158, R151, UR4 ;  /* 0x00000004979e7c20 */ /* 0x000fe20008410000 */
[----:B------:R-:W-:Y:S01]  /*63d0*/  FMUL.FTZ R165, R165, UR4 ;  /* 0x00000004a5a57c20 */ /* 0x000fe20008410000 */
[----:B0-----:R-:W-:Y:S01]  /*63e0*/  CS2R R154, SRZ ;  /* 0x00000000009a7805 */ /* 0x001fe2000001ff00 */
[----:B------:R-:W-:Y:S01]  /*63f0*/  FMUL.FTZ R159, R159, UR26 ;  /* 0x0000001a9f9f7c20 */ /* 0x000fe20008410000 */
[----:B------:R-:W-:Y:S01]  /*6400*/  @P0 FMUL.FTZ R154, R170, R89 ;  /* 0x00000059aa9a0220 */ /* 0x000fe20000410000 */
[----:B------:R-:W-:Y:S01]  /*6410*/  LOP3.LUT P0, RZ, R150, 0xff00, RZ, 0xc0, !PT ;  /* 0x0000ff0096ff7812 */ /* 0x000fe2000780c0ff */
[----:B------:R-:W-:Y:S01]  /*6420*/  FMUL.FTZ R158, R158, UR26 ;  /* 0x0000001a9e9e7c20 */ /* 0x000fe20008410000 */
[----:B------:R-:W-:Y:S01]  /*6430*/  FMUL.FTZ R165, R165, UR26 ;  /* 0x0000001aa5a57c20 */ /* 0x000fe20008410000 */
[----:B------:R-:W-:Y:S01]  /*6440*/  ISETP.GE.U32.AND P2, PT, R150, 0x1000000, PT ;  /* 0x010000009600780c */ /* 0x000fe20003f46070 */
[----:B------:R-:W-:Y:S01]  /*6450*/  FMUL.FTZ R151, R18, R159 ;  /* 0x0000009f12977220 */ /* 0x000fe20000410000 */
[----:B------:R-:W-:Y:S01]  /*6460*/  FSEL R89, R88, RZ, P0 ;  /* 0x000000ff58597208 */ /* 0x000fe20000000000 */
[----:B------:R-:W-:Y:S01]  /*6470*/  FMUL.FTZ R156, R19, R158 ;  /* 0x0000009e139c7220 */ /* 0x000fe20000410000 */
[----:B------:R-:W-:-:S04]  /*6480*/  LOP3.LUT P1, RZ, R150, 0xff0000, RZ, 0xc0, !PT ;  /* 0x00ff000096ff7812 */ /* 0x000fc8000782c0ff */
[----:B------:R-:W-:Y:S01]  /*6490*/  FSEL R166, R156, RZ, P2 ;  /* 0x000000ff9ca67208 */ /* 0x000fe20001000000 */
[----:B------:R-:W-:Y:S01]  /*64a0*/  F2F.BF16.F32 R89, R89 ;  /* 0x0000005900597304 */ /* 0x000fe20000202000 */
[----:B------:R-:W-:-:S07]  /*64b0*/  FSEL R151, R151, RZ, P1 ;  /* 0x000000ff97977208 */ /* 0x000fce0000800000 */
[----:B------:R-:W0:Y:S08]  /*64c0*/  F2F.BF16.F32 R166, R166 ;  /* 0x000000a600a67304 */ /* 0x000e300000202000 */
[----:B------:R-:W1:Y:S01]  /*64d0*/  F2F.BF16.F32 R151, R151 ;  /* 0x0000009700977304 */ /* 0x000e620000202000 */
[----:B0-----:R-:W-:Y:S02]  /*64e0*/  SHF.L.U32 R157, R166, 0x10, RZ ;  /* 0x00000010a69d7819 */ /* 0x001fe400000006ff */
        /* <DEDUP_REMOVED lines=20> */
[----:B------:R-:W-:Y:S01]  /*6630*/  @P5 SHF.R.U64 R141, R90, 0x10, R91 ;  /* 0x000000105a8d5819 */ /* 0x000fe2000000125b */
[----:B------:R-:W-:Y:S01]  /*6640*/  FADD.FTZ R148, R148, -R143 ;  /* 0x8000008f94947221 */ /* 0x000fe20000010000 */
[----:B------:R-:W-:Y:S01]  /*6650*/  HFMA2 R146, -RZ, RZ, 0, 0 ;  /* 0x00000000ff927431 */ /* 0x000fe200000001ff */
[----:B0-----:R-:W-:Y:S01]  /*6660*/  @P4 MOV R88, R91 ;  /* 0x0000005b00584202 */ /* 0x001fe20000000f00 */
[----:B------:R-:W-:Y:S01]  /*6670*/  FADD.FTZ R147, R147, -R144 ;  /* 0x8000009093937221 */ /* 0x000fe20000010000 */
[----:B------:R-:W-:Y:S01]  /*6680*/  @P6 SHF.R.U32.HI R91, RZ, 0x10, R91 ;  /* 0x00000010ff5b6819 */ /* 0x000fe2000001165b */
[----:B------:R-:W-:Y:S01]  /*6690*/  FFMA.FTZ R90, R148, UR8, R77 ;  /* 0x00000008945a7c23 */ /* 0x000fe2000801004d */
[----:B------:R-:W-:-:S02]  /*66a0*/  @P5 SHF.L.U32 R89, R141, 0x10, RZ ;  /* 0x000000108d595819 */ /* 0x000fc400000006ff */
[----:B------:R-:W-:Y:S02]  /*66b0*/  CS2R R144, SRZ ;  /* 0x0000000000907805 */ /* 0x000fe4000001ff00 */
[----:B------:R-:W-:Y:S01]  /*66c0*/  @P6 SHF.L.U32 R91, R91, 0x10, RZ ;  /* 0x000000105b5b6819 */ /* 0x000fe200000006ff */
[----:B------:R-:W-:Y:S01]  /*66d0*/  FMUL.FTZ R90, R90, UR4 ;  /* 0x000000045a5a7c20 */ /* 0x000fe20008410000 */
[----:B------:R-:W-:Y:S01]  /*66e0*/  @P4 SHF.L.U32 R88, R88, 0x10, RZ ;  /* 0x0000001058584819 */ /* 0x000fe200000006ff */
[----:B------:R-:W-:Y:S01]  /*66f0*/  @P5 FMUL.FTZ R144, R160, R89 ;  /* 0x00000059a0905220 */ /* 0x000fe20000410000 */
[----:B------:R-:W-:Y:S01]  /*6700*/  FFMA.FTZ R89, R149, UR8, R76 ;  /* 0x0000000895597c23 */ /* 0x000fe2000801004c */
[----:B------:R-:W-:Y:S01]  /*6710*/  @P6 FMUL.FTZ R146, R162, R91 ;  /* 0x0000005ba2926220 */ /* 0x000fe20000410000 */
[----:B------:R-:W-:Y:S01]  /*6720*/  FFMA.FTZ R91, R166, UR8, R79 ;  /* 0x00000008a65b7c23 */ /* 0x000fe2000801004f */
[----:B------:R-:W-:Y:S01]  /*6730*/  @P4 FMUL.FTZ R145, R161, R88 ;  /* 0x00000058a1914220 */ /* 0x000fe20000410000 */
[----:B------:R-:W-:Y:S01]  /*6740*/  FFMA.FTZ R88, R147, UR8, R78 ;  /* 0x0000000893587c23 */ /* 0x000fe2000801004e */
[----:B------:R-:W-:Y:S01]  /*6750*/  FMUL.FTZ R142, R90, UR26 ;  /* 0x0000001a5a8e7c20 */ /* 0x000fe20008410000 */
[----:B------:R-:W-:Y:S01]  /*6760*/  FMUL.FTZ R148, R91, UR4 ;  /* 0x000000045b947c20 */ /* 0x000fe20008410000 */
[----:B------:R-:W-:Y:S01]  /*6770*/  FMUL.FTZ R89, R89, UR4 ;  /* 0x0000000459597c20 */ /* 0x000fe20008410000 */
[----:B------:R-:W-:Y:S01]  /*6780*/  FMUL.FTZ R141, R88, UR4 ;  /* 0x00000004588d7c20 */ /* 0x000fe20008410000 */
[----:B------:R-:W-:Y:S01]  /*6790*/  FMUL.FTZ R88, R21, R142 ;  /* 0x0000008e15587220 */ /* 0x000fe20000410000 */
[----:B------:R-:W-:Y:S01]  /*67a0*/  FMUL.FTZ R148, R148, UR26 ;  /* 0x0000001a94947c20 */ /* 0x000fe20008410000 */
[----:B------:R-:W-:Y:S01]  /*67b0*/  LOP3.LUT P4, RZ, R135, 0xff00, RZ, 0xc0, !PT ;  /* 0x0000ff0087ff7812 */ /* 0x000fe2000788c0ff */
[----:B------:R-:W-:Y:S01]  /*67c0*/  FMUL.FTZ R143, R89, UR26 ;  /* 0x0000001a598f7c20 */ /* 0x000fe20008410000 */
[----:B------:R-:W-:Y:S01]  /*67d0*/  ISETP.GE.U32.AND P6, PT, R135, 0x1000000, PT ;  /* 0x010000008700780c */ /* 0x000fe20003fc6070 */
[----:B------:R-:W-:Y:S01]  /*67e0*/  FMUL.FTZ R89, R23, R148 ;  /* 0x0000009417597220 */ /* 0x000fe20000410000 */
[----:B------:R-:W-:Y:S01]  /*67f0*/  FSEL R90, R88, RZ, P4 ;  /* 0x000000ff585a7208 */ /* 0x000fe20002000000 */
[----:B------:R-:W-:Y:S01]  /*6800*/  FMUL.FTZ R141, R141, UR26 ;  /* 0x0000001a8d8d7c20 */ /* 0x000fe20008410000 */
[----:B------:R-:W-:Y:S01]  /*6810*/  LOP3.LUT P5, RZ, R135, 0xff0000, RZ, 0xc0, !PT ;  /* 0x00ff000087ff7812 */ /* 0x000fe200078ac0ff */
[--C-:B------:R-:W-:Y:S01]  /*6820*/  FFMA.FTZ R139, R139, UR5, R92.reuse ;  /* 0x000000058b8b7c23 */ /* 0x100fe2000801005c */
[----:B------:R-:W-:Y:S01]  /*6830*/  FSEL R149, R89, RZ, P6 ;  /* 0x000000ff59957208 */ /* 0x000fe20003000000 */
[----:B------:R-:W-:Y:S01]  /*6840*/  FMUL.FTZ R91, R22, R141 ;  /* 0x0000008d165b7220 */ /* 0x000fe20000410000 */
[----:B------:R-:W-:Y:S01]  /*6850*/  MOV R147, RZ ;  /* 0x000000ff00937202 */ /* 0x000fe20000000f00 */
[----:B------:R-:W-:Y:S01]  /*6860*/  F2F.BF16.F32 R150, R90 ;  /* 0x0000005a00967304 */ /* 0x000fe20000202000 */
[--C-:B------:R-:W-:Y:S01]  /*6870*/  FFMA.FTZ R119, R119, UR5, R92.reuse ;  /* 0x0000000577777c23 */ /* 0x100fe2000801005c */
[----:B------:R-:W-:Y:S01]  /*6880*/  FFMA.FTZ R127, R127, UR5, R92 ;  /* 0x000000057f7f7c23 */ /* 0x000fe2000801005c */
[----:B------:R-:W-:Y:S01]  /*6890*/  FSEL R91, R91, RZ, P5 ;  /* 0x000000ff5b5b7208 */ /* 0x000fe20002800000 */
[----:B------:R-:W-:Y:S01]  /*68a0*/  FADD.FTZ R139, R138, -R139 ;  /* 0x8000008b8a8b7221 */ /* 0x000fe20000010000 */
[----:B------:R-:W-:Y:S01]  /*68b0*/  FADD.FTZ R138, R140, -R119 ;  /* 0x800000778c8a7221 */ /* 0x000fe20000010000 */
[----:B------:R-:W-:-:S02]  /*68c0*/  HFMA2 R119, -RZ, RZ, 0, 0 ;  /* 0x00000000ff777431 */ /* 0x000fc400000001ff */
[----:B------:R-:W-:Y:S01]  /*68d0*/  FADD.FTZ R124, R124, -R127 ;  /* 0x8000007f7c7c7221 */ /* 0x000fe20000010000 */
[----:B------:R-:W0:Y:S01]  /*68e0*/  F2F.BF16.F32 R149, R149 ;  /* 0x0000009500957304 */ /* 0x000e220000202000 */
[----:B------:R-:W-:Y:S01]  /*68f0*/  MOV R127, RZ ;  /* 0x000000ff007f7202 */ /* 0x000fe20000000f00 */
[----:B------:R-:W-:Y:S01]  /*6900*/  FFMA.FTZ R136, R136, UR5, R92 ;  /* 0x0000000588887c23 */ /* 0x000fe2000801005c */
[----:B------:R-:W-:-:S03]  /*6910*/  FFMA.FTZ R124, R124, UR8, R81 ;  /* 0x000000087c7c7c23 */ /* 0x000fc60008010051 */
[----:B------:R-:W-:Y:S01]  /*6920*/  FADD.FTZ R125, R125, -R136 ;  /* 0x800000887d7d7221 */ /* 0x000fe20000010000 */
[----:B------:R-:W-:Y:S01]  /*6930*/  FMUL.FTZ R124, R124, UR4 ;  /* 0x000000047c7c7c20 */ /* 0x000fe20008410000 */
[----:B------:R0:W1:Y:S01]  /*6940*/  F2F.BF16.F32 R151, R91 ;  /* 0x0000005b00977304 */ /* 0x0000620000202000 */
[----:B------:R-:W-:Y:S01]  /*6950*/  MOV R136, RZ ;  /* 0x000000ff00887202 */ /* 0x000fe20000000f00 */
[----:B------:R-:W-:Y:S01]  /*6960*/  FFMA.FTZ R125, R125, UR8, R80 ;  /* 0x000000087d7d7c23 */ /* 0x000fe20008010050 */
[----:B------:R-:W-:-:S03]  /*6970*/  FMUL.FTZ R140, R124, UR26 ;  /* 0x0000001a7c8c7c20 */ /* 0x000fc60008410000 */
[----:B------:R-:W-:Y:S01]  /*6980*/  FMUL.FTZ R125, R125, UR4 ;  /* 0x000000047d7d7c20 */ /* 0x000fe20008410000 */
[----:B0-----:R-:W-:Y:S02]  /*6990*/  SHF.L.U32 R91, R149, 0x10, RZ ;  /* 0x00000010955b7819 */ /* 0x001fe400000006ff */
[----:B---3--:R-:W-:-:S04]  /*69a0*/  @P3 MOV R88, R94 ;  /* 0x0000005e00583202 */ /* 0x008fc80000000f00 */
[----:B------:R-:W-:-:S05]  /*69b0*/  @P3 SHF.L.U32 R88, R88, 0x10, RZ ;  /* 0x0000001058583819 */ /* 0x000fca00000006ff */
[----:B------:R-:W-:Y:S01]  /*69c0*/  @P3 FMUL.FTZ R147, R165, R88 ;  /* 0x00000058a5933220 */ /* 0x000fe20000410000 */
[----:B------:R-:W-:Y:S01]  /*69d0*/  FMUL.FTZ R88, R20, R143 ;  /* 0x0000008f14587220 */ /* 0x000fe20000410000 */
[----:B------:R-:W-:-:S04]  /*69e0*/  LOP3.LUT P3, RZ, R135, 0xff, RZ, 0xc0, !PT ;  /* 0x000000ff87ff7812 */ /* 0x000fc8000786c0ff */
[----:B------:R-:W-:Y:S01]  /*69f0*/  FSEL R90, R88, RZ, P3 ;  /* 0x000000ff585a7208 */ /* 0x000fe20001800000 */
[----:B------:R-:W-:-:S03]  /*6a00*/  IMAD.WIDE.U32 R88, R150, 0x10000, RZ ;  /* 0x0001000096587825 */ /* 0x000fc600078e00ff */
[----:B------:R0:W3:Y:S02]  /*6a10*/  F2F.BF16.F32 R135, R90 ;  /* 0x0000005a00877304 */ /* 0x0000e40000202000 */
[----:B-1----:R-:W-:Y:S02]  /*6a20*/  LOP3.LUT R89, R89, R91, R151, 0xfe, !PT ;  /* 0x0000005b59597212 */ /* 0x002fe400078efe97 */
[----:B------:R-:W-:-:S04]  /*6a30*/  @P0 SHF.R.U64 R91, R94, 0x10, R95 ;  /* 0x000000105e5b0819 */ /* 0x000fc8000000125f */
[----:B------:R-:W-:Y:S02]  /*6a40*/  @P0 SHF.L.U32 R91, R91, 0x10, RZ ;  /* 0x000000105b5b0819 */ /* 0x000fe400000006ff */
[----:B0-----:R-:W-:Y:S02]  /*6a50*/  @P1 MOV R90, R95 ;  /* 0x0000005f005a1202 */ /* 0x001fe40000000f00 */
[----:B------:R-:W-:Y:S01]  /*6a60*/  @P2 SHF.R.U32.HI R95, RZ, 0x10, R95 ;  /* 0x00000010ff5f2819 */ /* 0x000fe2000001165f */
[----:B------:R-:W-:Y:S01]  /*6a70*/  @P0 FMUL.FTZ R119, R164, R91 ;  /* 0x0000005ba4770220 */ /* 0x000fe20000410000 */
[----:B------:R-:W-:Y:S01]  /*6a80*/  @P1 SHF.L.U32 R94, R90, 0x10, RZ ;  /* 0x000000105a5e1819 */ /* 0x000fe200000006ff */
[----:B------:R-:W-:Y:S01]  /*6a90*/  IMAD.WIDE.U32 R90, R137, 0x8, R182 ;  /* 0x00000008895a7825 */ /* 0x000fe200078e00b6 */
[----:B---3--:R-:W-:-:S03]  /*6aa0*/  LOP3.LUT R88, R88, R135, RZ, 0xfc, !PT ;  /* 0x0000008758587212 */ /* 0x008fc600078efcff */
[----:B------:R-:W-:Y:S01]  /*6ab0*/  HFMA2 R135, -RZ, RZ, 0, 0 ;  /* 0x00000000ff877431 */ /* 0x000fe200000001ff */
[----:B------:R-:W-:Y:S01]  /*6ac0*/  @P2 SHF.L.U32 R95, R95, 0x10, RZ ;  /* 0x000000105f5f2819 */ /* 0x000fe200000006ff */
[----:B------:R-:W-:Y:S01]  /*6ad0*/  @P1 FMUL.FTZ R127, R159, R94 ;  /* 0x0000005e9f7f1220 */ /* 0x000fe20000410000 */
[----:B------:R-:W-:Y:S01]  /*6ae0*/  FFMA.FTZ R94, R139, UR8, R82 ;  /* 0x000000088b5e7c23 */ /* 0x000fe20008010052 */
[----:B------:R0:W-:Y:S01]  /*6af0*/  STG.E.64 desc[UR16][R90.64], R88 ;  /* 0x000000585a007986 */ /* 0x0001e2000c101b10 */
[----:B------:R-:W-:Y:S01]  /*6b00*/  LOP3.LUT P0, RZ, R128, 0xff0000, RZ, 0xc0, !PT ;  /* 0x00ff000080ff7812 */ /* 0x000fe2000780c0ff */
[----:B------:R-:W-:Y:S01]  /*6b10*/  @P2 FMUL.FTZ R135, R158, R95 ;  /* 0x0000005f9e872220 */ /* 0x000fe20000410000 */
[----:B------:R-:W-:Y:S01]  /*6b20*/  FMUL.FTZ R137, R94, UR4 ;  /* 0x000000045e897c20 */ /* 0x000fe20008410000 */
[----:B------:R-:W-:Y:S01]  /*6b30*/  FFMA.FTZ R95, R138, UR8, R83 ;  /* 0x000000088a5f7c23 */ /* 0x000fe20008010053 */
[----:B------:R-:W-:Y:S01]  /*6b40*/  FMUL.FTZ R94, R25, R140 ;  /* 0x0000008c195e7220 */ /* 0x000fe20000410000 */
[C---:B------:R-:W-:Y:S01]  /*6b50*/  LOP3.LUT P2, RZ, R128.reuse, 0xff00, RZ, 0xc0, !PT ;  /* 0x0000ff0080ff7812 */ /* 0x040fe2000784c0ff */
[----:B------:R-:W-:Y:S01]  /*6b60*/  FMUL.FTZ R137, R137, UR26 ;  /* 0x0000001a89897c20 */ /* 0x000fe20008410000 */
[----:B------:R-:W-:Y:S01]  /*6b70*/  FMUL.FTZ R95, R95, UR4 ;  /* 0x000000045f5f7c20 */ /* 0x000fe20008410000 */
[----:B------:R-:W-:Y:S01]  /*6b80*/  ISETP.GE.U32.AND P1, PT, R128, 0x1000000, PT ;  /* 0x010000008000780c */ /* 0x000fe20003f26070 */
[----:B------:R-:W-:Y:S01]  /*6b90*/  FMUL.FTZ R139, R125, UR26 ;  /* 0x0000001a7d8b7c20 */ /* 0x000fe20008410000 */
[----:B------:R-:W-:Y:S01]  /*6ba0*/  FSEL R94, R94, RZ, P2 ;  /* 0x000000ff5e5e7208 */ /* 0x000fe20001000000 */
[----:B0-----:R-:W-:-:S04]  /*6bb0*/  IMAD.WIDE.U32 R88, R129, 0x8, R200 ;  /* 0x0000000881587825 */ /* 0x001fc800078e00c8 */
[----:B------:R-:W-:Y:S01]  /*6bc0*/  FMUL.FTZ R91, R26, R137 ;  /* 0x000000891a5b7220 */ /* 0x000fe20000410000 */
[----:B------:R-:W-:Y:S01]  /*6bd0*/  FMUL.FTZ R138, R95, UR26 ;  /* 0x0000001a5f8a7c20 */ /* 0x000fe20008410000 */
[----:B------:R-:W0:Y:S01]  /*6be0*/  F2F.BF16.F32 R94, R94 ;  /* 0x0000005e005e7304 */ /* 0x000e220000202000 */
[----:B------:R-:W3:Y:S02]  /*6bf0*/  LDG.E.64 R88, desc[UR16][R88.64] ;  /* 0x0000001058587981 */ /* 0x000ee4000c1e1b00 */
[----:B------:R-:W-:Y:S01]  /*6c00*/  FSEL R95, R91, RZ, P0 ;  /* 0x000000ff5b5f7208 */ /* 0x000fe20000000000 */
[----:B------:R-:W-:-:S05]  /*6c10*/  FMUL.FTZ R91, R27, R138 ;  /* 0x0000008a1b5b7220 */ /* 0x000fca0000410000 */
        /* <DEDUP_REMOVED lines=20> */
[--C-:B------:R-:W-:Y:S01]  /*6d60*/  FFMA.FTZ R120, R120, UR5, R92.reuse ;  /* 0x0000000578787c23 */ /* 0x100fe2000801005c */
[----:B------:R-:W-:Y:S01]  /*6d70*/  FFMA.FTZ R129, R134, UR5, R92 ;  /* 0x0000000586817c23 */ /* 0x000fe2000801005c */
[----:B------:R-:W-:Y:S01]  /*6d80*/  @P4 SHF.R.U64 R92, R156, 0x10, R157 ;  /* 0x000000109c5c4819 */ /* 0x000fe2000000129d */
[----:B------:R-:W-:Y:S01]  /*6d90*/  FADD.FTZ R132, R132, -R123 ;  /* 0x8000007b84847221 */ /* 0x000fe20000010000 */
[----:B------:R-:W-:Y:S01]  /*6da0*/  FADD.FTZ R131, R131, -R120 ;  /* 0x8000007883837221 */ /* 0x000fe20000010000 */
[----:B------:R-:W-:Y:S01]  /*6db0*/  FADD.FTZ R120, R130, -R129 ;  /* 0x8000008182787221 */ /* 0x000fe20000010000 */
[----:B------:R-:W-:-:S02]  /*6dc0*/  HFMA2 R130, -RZ, RZ, 0, 0 ;  /* 0x00000000ff827431 */ /* 0x000fc400000001ff */
[----:B0-----:R-:W-:Y:S01]  /*6dd0*/  FFMA.FTZ R94, R132, UR8, R85 ;  /* 0x00000008845e7c23 */ /* 0x001fe20008010055 */
[----:B------:R-:W-:Y:S02]  /*6de0*/  @P4 SHF.L.U32 R91, R92, 0x10, RZ ;  /* 0x000000105c5b4819 */ /* 0x000fe400000006ff */
[----:B------:R-:W-:Y:S01]  /*6df0*/  @P5 MOV R90, R157 ;  /* 0x0000009d005a5202 */ /* 0x000fe20000000f00 */
[----:B------:R-:W-:Y:S01]  /*6e00*/  FMUL.FTZ R94, R94, UR4 ;  /* 0x000000045e5e7c20 */ /* 0x000fe20008410000 */
[----:B------:R-:W-:Y:S01]  /*6e10*/  @P6 SHF.R.U32.HI R95, RZ, 0x10, R157 ;  /* 0x00000010ff5f6819 */ /* 0x000fe2000001169d */
[----:B------:R-:W-:Y:S01]  /*6e20*/  HFMA2 R92, -RZ, RZ, 0, 0 ;  /* 0x00000000ff5c7431 */ /* 0x000fe200000001ff */
[----:B------:R-:W-:Y:S01]  /*6e30*/  @P5 SHF.L.U32 R90, R90, 0x10, RZ ;  /* 0x000000105a5a5819 */ /* 0x000fe200000006ff */
[----:B------:R-:W-:Y:S01]  /*6e40*/  @P4 FMUL.FTZ R130, R142, R91 ;  /* 0x0000005b8e824220 */ /* 0x000fe20000410000 */
[----:B------:R-:W-:Y:S01]  /*6e50*/  @P6 SHF.L.U32 R95, R95, 0x10, RZ ;  /* 0x000000105f5f6819 */ /* 0x000fe200000006ff */
[----:B------:R-:W-:Y:S01]  /*6e60*/  FFMA.FTZ R91, R120, UR8, R87 ;  /* 0x00000008785b7c23 */ /* 0x000fe20008010057 */
[----:B------:R-:W-:Y:S01]  /*6e70*/  FMUL.FTZ R120, R94, UR26 ;  /* 0x0000001a5e787c20 */ /* 0x000fe20008410000 */
[----:B------:R-:W-:Y:S01]  /*6e80*/  MOV R126, RZ ;  /* 0x000000ff007e7202 */ /* 0x000fe20000000f00 */
[----:B------:R-:W-:Y:S01]  /*6e90*/  @P5 FMUL.FTZ R126, R141, R90 ;  /* 0x0000005a8d7e5220 */ /* 0x000fe20000410000 */
[----:B------:R-:W-:Y:S01]  /*6ea0*/  @P6 FMUL.FTZ R92, R148, R95 ;  /* 0x0000005f945c6220 */ /* 0x000fe20000410000 */
[----:B------:R-:W-:Y:S01]  /*6eb0*/  FMUL.FTZ R90, R29, R120 ;  /* 0x000000781d5a7220 */ /* 0x000fe20000410000 */
[----:B------:R-:W-:Y:S01]  /*6ec0*/  FMUL.FTZ R134, R91, UR4 ;  /* 0x000000045b867c20 */ /* 0x000fe20008410000 */
[----:B------:R-:W-:Y:S01]  /*6ed0*/  LOP3.LUT P6, RZ, R121, 0xff00, RZ, 0xc0, !PT ;  /* 0x0000ff0079ff7812 */ /* 0x000fe200078cc0ff */
[----:B------:R-:W-:Y:S01]  /*6ee0*/  FFMA.FTZ R91, R131, UR8, R86 ;  /* 0x00000008835b7c23 */ /* 0x000fe20008010056 */
[----:B------:R-:W-:-:S02]  /*6ef0*/  FADD.FTZ R133, R133, -R150 ;  /* 0x8000009685857221 */ /* 0x000fc40000010000 */
[----:B------:R-:W-:Y:S01]  /*6f00*/  FSEL R94, R90, RZ, P6 ;  /* 0x000000ff5a5e7208 */ /* 0x000fe20003000000 */
[----:B------:R-:W-:Y:S01]  /*6f10*/  FMUL.FTZ R90, R91, UR4 ;  /* 0x000000045b5a7c20 */ /* 0x000fe20008410000 */
[----:B------:R-:W-:Y:S01]  /*6f20*/  FFMA.FTZ R91, R133, UR8, R84 ;  /* 0x00000008855b7c23 */ /* 0x000fe20008010054 */
[----:B------:R-:W-:Y:S02]  /*6f30*/  FMUL.FTZ R134, R134, UR26 ;  /* 0x0000001a86867c20 */ /* 0x000fe40008410000 */
[----:B------:R-:W-:Y:S01]  /*6f40*/  FMUL.FTZ R143, R90, UR26 ;  /* 0x0000001a5a8f7c20 */ /* 0x000fe20008410000 */
[----:B------:R-:W-:Y:S01]  /*6f50*/  FMUL.FTZ R91, R91, UR4 ;  /* 0x000000045b5b7c20 */ /* 0x000fe20008410000 */
[----:B------:R-:W-:Y:S01]  /*6f60*/  FMUL.FTZ R95, R31, R134 ;  /* 0x000000861f5f7220 */ /* 0x000fe20000410000 */
[----:B------:R-:W-:Y:S02]  /*6f70*/  ISETP.GE.U32.AND P4, PT, R121, 0x1000000, PT ;  /* 0x010000007900780c */ /* 0x000fe40003f86070 */
[----:B------:R-:W-:Y:S01]  /*6f80*/  FMUL.FTZ R141, R91, UR26 ;  /* 0x0000001a5b8d7c20 */ /* 0x000fe20008410000 */
[----:B------:R-:W-:-:S02]  /*6f90*/  MOV R131, RZ ;  /* 0x000000ff00837202 */ /* 0x000fc40000000f00 */
[----:B------:R-:W-:Y:S01]  /*6fa0*/  FSEL R129, R95, RZ, P4 ;  /* 0x000000ff5f817208 */ /* 0x000fe20002000000 */
        /* <DEDUP_REMOVED lines=47> */
.L_x_6754:
[----:B------:R-:W0:Y:S02]  /*72a0*/  LDC.64 R200, c[0x0][0x390] ;  /* 0x0000e400ffc87b82 */ /* 0x000e240000000a00 */
[----:B0-----:R-:W-:-:S06]  /*72b0*/  IMAD.WIDE.U32 R2, R160, 0x8, R200 ;  /* 0x00000008a0027825 */ /* 0x001fcc00078e00c8 */
[----:B------:R-:W2:Y:S01]  /*72c0*/  LDG.E.64 R2, desc[UR16][R2.64] ;  /* 0x0000001002027981 */ /* 0x000ea2000c1e1b00 */
[--C-:B------:R-:W-:Y:S01]  /*72d0*/  FFMA.FTZ R89, R178, UR5, R92.reuse ;  /* 0x00000005b2597c23 */ /* 0x100fe2000801005c */
[--C-:B------:R-:W-:Y:S01]  /*72e0*/  FFMA.FTZ R88, R179, UR5, R92.reuse ;  /* 0x00000005b3587c23 */ /* 0x100fe2000801005c */
[----:B-----5:R-:W-:Y:S01]  /*72f0*/  LOP3.LUT P0, RZ, R204, 0xff, RZ, 0xc0, !PT ;  /* 0x000000ffccff7812 */ /* 0x020fe2000780c0ff */
[----:B------:R-:W0:Y:S01]  /*7300*/  LDC.64 R178, c[0x0][0x478] ;  /* 0x00011e00ffb27b82 */ /* 0x000e220000000a00 */
[----:B------:R-:W-:Y:S01]  /*7310*/  FFMA.FTZ R91, R180, UR5, R92 ;  /* 0x00000005b45b7c23 */ /* 0x000fe2000801005c */
[----:B------:R-:W-:Y:S01]  /*7320*/  FADD.FTZ R90, R183, -R88 ;  /* 0x80000058b75a7221 */ /* 0x000fe20000010000 */
[----:B------:R-:W-:Y:S01]  /*7330*/  FFMA.FTZ R88, R181, UR5, R92 ;  /* 0x00000005b5587c23 */ /* 0x000fe2000801005c */
[----:B------:R-:W-:Y:S01]  /*7340*/  FADD.FTZ R89, R182, -R89 ;  /* 0x80000059b6597221 */ /* 0x000fe20000010000 */
[----:B------:R-:W-:Y:S01]  /*7350*/  FADD.FTZ R91, R184, -R91 ;  /* 0x8000005bb85b7221 */ /* 0x000fe20000010000 */
[----:B------:R-:W-:Y:S01]  /*7360*/  LOP3.LUT P2, RZ, R204, 0xff00, RZ, 0xc0, !PT ;  /* 0x0000ff00ccff7812 */ /* 0x000fe2000784c0ff */
[----:B------:R-:W-:Y:S01]  /*7370*/  FADD.FTZ R94, R185, -R88 ;  /* 0x80000058b95e7221 */ /* 0x000fe20000010000 */
[----:B------:R-:W-:Y:S01]  /*7380*/  FFMA.FTZ R88, R89, UR8, R60 ;  /* 0x0000000859587c23 */ /* 0x000fe2000801003c */
[----:B------:R-:W-:Y:S01]  /*7390*/  FFMA.FTZ R89, R90, UR8, R61 ;  /* 0x000000085a597c23 */ /* 0x000fe2000801003d */
[----:B------:R-:W-:Y:S01]  /*73a0*/  FFMA.FTZ R90, R91, UR8, R62 ;  /* 0x000000085b5a7c23 */ /* 0x000fe2000801003e */
[----:B------:R-:W-:Y:S01]  /*73b0*/  FFMA.FTZ R91, R94, UR8, R63 ;  /* 0x000000085e5b7c23 */ /* 0x000fe2000801003f */
[----:B------:R-:W-:Y:S01]  /*73c0*/  FMUL.FTZ R181, R88, UR4 ;  /* 0x0000000458b57c20 */ /* 0x000fe20008410000 */
[C---:B------:R-:W-:Y:S01]  /*73d0*/  LOP3.LUT P3, RZ, R204.reuse, 0xff0000, RZ, 0xc0, !PT ;  /* 0x00ff0000ccff7812 */ /* 0x040fe2000786c0ff */
[----:B------:R-:W1:Y:S01]  /*73e0*/  LDC.64 R182, c[0x0][0x468] ;  /* 0x00011a00ffb67b82 */ /* 0x000e620000000a00 */
[----:B------:R-:W-:Y:S01]  /*73f0*/  ISETP.GE.U32.AND P1, PT, R204, 0x1000000, PT ;  /* 0x01000000cc00780c */ /* 0x000fe20003f26070 */
[----:B------:R-:W-:Y:S01]  /*7400*/  FMUL.FTZ R181, R181, UR26 ;  /* 0x0000001ab5b57c20 */ /* 0x000fe20008410000 */
[----:B------:R-:W-:-:S05]  /*7410*/  IADD3 R180, PT, PT, R160, 0x100, RZ ;  /* 0x00000100a0b47810 */ /* 0x000fca0007ffe0ff */
[----:B------:R-:W3:Y:S01]  /*7420*/  LDC.64 R204, c[0x0][0x478] ;  /* 0x00011e00ffcc7b82 */ /* 0x000ee20000000a00 */
[----:B0-----:R-:W-:-:S04]  /*7430*/  IMAD.WIDE.U32 R94, R160, 0x10, R178 ;  /* 0x00000010a05e7825 */ /* 0x001fc800078e00b2 */
[----:B------:R-:W-:Y:S01]  /*7440*/  FMUL.FTZ R179, R91, UR4 ;  /* 0x000000045bb37c20 */ /* 0x000fe20008410000 */
[----:B------:R0:W-:Y:S03]  /*7450*/  STG.E.128 desc[UR16][R94.64], R88 ;  /* 0x000000585e007986 */ /* 0x0001e6000c101d10 */
[----:B------:R-:W-:Y:S01]  /*7460*/  FMUL.FTZ R179, R179, UR26 ;  /* 0x0000001ab3b37c20 */ /* 0x000fe20008410000 */
[----:B0-----:R-:W-:-:S04]  /*7470*/  FMUL.FTZ R90, R90, UR4 ;  /* 0x000000045a5a7c20 */ /* 0x001fc80008410000 */
[----:B------:R-:W-:Y:S01]  /*7480*/  FMUL.FTZ R90, R90, UR26 ;  /* 0x0000001a5a5a7c20 */ /* 0x000fe20008410000 */
[--C-:B------:R-:W-:Y:S01]  /*7490*/  FFMA.FTZ R185, R170, UR5, R92.reuse ;  /* 0x00000005aab97c23 */ /* 0x100fe2000801005c */
[--C-:B------:R-:W-:Y:S01]  /*74a0*/  FFMA.FTZ R170, R171, UR5, R92.reuse ;  /* 0x00000005abaa7c23 */ /* 0x100fe2000801005c */
[--C-:B------:R-:W-:Y:S01]  /*74b0*/  FFMA.FTZ R171, R172, UR5, R92.reuse ;  /* 0x00000005acab7c23 */ /* 0x100fe2000801005c */
[----:B------:R-:W-:Y:S02]  /*74c0*/  FFMA.FTZ R172, R173, UR5, R92 ;  /* 0x00000005adac7c23 */ /* 0x000fe4000801005c */
[----:B------:R-:W-:Y:S02]  /*74d0*/  FADD.FTZ R170, R175, -R170 ;  /* 0x800000aaafaa7221 */ /* 0x000fe40000010000 */
[----:B------:R-:W-:Y:S01]  /*74e0*/  FADD.FTZ R172, R177, -R172 ;  /* 0x800000acb1ac7221 */ /* 0x000fe20000010000 */
[----:B------:R-:W-:Y:S01]  /*74f0*/  FADD.FTZ R171, R176, -R171 ;  /* 0x800000abb0ab7221 */ /* 0x000fe20000010000 */
[----:B------:R-:W-:Y:S01]  /*7500*/  FADD.FTZ R185, R174, -R185 ;  /* 0x800000b9aeb97221 */ /* 0x000fe20000010000 */
[----:B------:R-:W-:-:S02]  /*7510*/  LOP3.LUT P4, RZ, R169, 0xff, RZ, 0xc0, !PT ;  /* 0x000000ffa9ff7812 */ /* 0x000fc4000788c0ff */
[----:B------:R-:W-:Y:S02]  /*7520*/  IADD3 R175, PT, PT, R160, 0x200, RZ ;  /* 0x00000200a0af7810 */ /* 0x000fe40007ffe0ff */
        /* <DEDUP_REMOVED lines=21> */
[----:B------:R-:W0:Y:S01]  /*7680*/  F2F.BF16.F32 R88, R88 ;  /* 0x0000005800587304 */ /* 0x000e220000202000 */
[----:B------:R-:W-:Y:S02]  /*7690*/  FSEL R94, R89, RZ, P1 ;  /* 0x000000ff595e7208 */ /* 0x000fe40000800000 */
[----:B------:R-:W-:-:S05]  /*76a0*/  FSEL R90, R90, RZ, P3 ;  /* 0x000000ff5a5a7208 */ /* 0x000fca0001800000 */
[----:B------:R-:W2:Y:S01]  /*76b0*/  F2F.BF16.F32 R94, R94 ;  /* 0x0000005e005e7304 */ /* 0x000ea20000202000 */
[----:B0-----:R-:W-:-:S07]  /*76c0*/  IMAD.WIDE.U32 R88, R88, 0x10000, RZ ;  /* 0x0001000058587825 */ /* 0x001fce00078e00ff */
[----:B------:R-:W0:Y:S01]  /*76d0*/  F2F.BF16.F32 R91, R90 ;  /* 0x0000005a005b7304 */ /* 0x000e220000202000 */
[----:B------:R-:W-:Y:S02]  /*76e0*/  LOP3.LUT R88, R88, R181, RZ, 0xfc, !PT ;  /* 0x000000b558587212 */ /* 0x000fe400078efcff */
[----:B--2---:R-:W-:-:S04]  /*76f0*/  SHF.L.U32 R95, R94, 0x10, RZ ;  /* 0x000000105e5f7819 */ /* 0x004fc800000006ff */
[----:B0-----:R-:W-:Y:S01]  /*7700*/  LOP3.LUT R89, R89, R95, R91, 0xfe, !PT ;  /* 0x0000005f59597212 */ /* 0x001fe200078efe5b */
[----:B-1----:R-:W-:-:S04]  /*7710*/  IMAD.WIDE.U32 R90, R160, 0x8, R182 ;  /* 0x00000008a05a7825 */ /* 0x002fc800078e00b6 */
[----:B------:R-:W-:Y:S01]  /*7720*/  IMAD.WIDE.U32 R94, R180, 0x8, R200 ;  /* 0x00000008b45e7825 */ /* 0x000fe200078e00c8 */
[----:B------:R0:W-:Y:S05]  /*7730*/  STG.E.64 desc[UR16][R90.64], R88 ;  /* 0x000000585a007986 */ /* 0x0001ea000c101b10 */
[----:B------:R-:W2:Y:S01]  /*7740*/  LDG.E.64 R94, desc[UR16][R94.64] ;  /* 0x000000105e5e7981 */ /* 0x000ea2000c1e1b00 */
[C---:B------:R-:W-:Y:S02]  /*7750*/  LOP3.LUT P0, RZ, R169.reuse, 0xff00, RZ, 0xc0, !PT ;  /* 0x0000ff00a9ff7812 */ /* 0x040fe4000780c0ff */
[C---:B------:R-:W-:Y:S02]  /*7760*/  LOP3.LUT P2, RZ, R169.reuse, 0xff0000, RZ, 0xc0, !PT ;  /* 0x00ff0000a9ff7812 */ /* 0x040fe4000784c0ff */
[----:B------:R-:W-:Y:S01]  /*7770*/  ISETP.GE.U32.AND P3, PT, R169, 0x1000000, PT ;  /* 0x01000000a900780c */ /* 0x000fe20003f66070 */
[----:B0-----:R-:W-:Y:S01]  /*7780*/  FFMA.FTZ R89, R170, UR8, R65 ;  /* 0x00000008aa597c23 */ /* 0x001fe20008010041 */
[----:B------:R-:W-:Y:S01]  /*7790*/  FFMA.FTZ R91, R172, UR8, R67 ;  /* 0x00000008ac5b7c23 */ /* 0x000fe20008010043 */
[----:B------:R-:W-:Y:S01]  /*77a0*/  FFMA.FTZ R90, R171, UR8, R66 ;  /* 0x00000008ab5a7c23 */ /* 0x000fe20008010042 */
[----:B------:R-:W-:Y:S01]  /*77b0*/  FFMA.FTZ R88, R185, UR8, R64 ;  /* 0x00000008b9587c23 */ /* 0x000fe20008010040 */
[----:B------:R-:W-:Y:S01]  /*77c0*/  FMUL.FTZ R174, R89, UR4 ;  /* 0x0000000459ae7c20 */ /* 0x000fe20008410000 */
[----:B------:R-:W-:Y:S01]  /*77d0*/  FMUL.FTZ R173, R91, UR4 ;  /* 0x000000045bad7c20 */ /* 0x000fe20008410000 */
[----:B---3--:R-:W-:-:S04]  /*77e0*/  IMAD.WIDE.U32 R170, R180, 0x10, R204 ;  /* 0x00000010b4aa7825 */ /* 0x008fc800078e00cc */
[----:B------:R-:W-:Y:S01]  /*77f0*/  FMUL.FTZ R172, R90, UR4 ;  /* 0x000000045aac7c20 */ /* 0x000fe20008410000 */
[----:B------:R-:W-:Y:S01]  /*7800*/  FMUL.FTZ R174, R174, UR26 ;  /* 0x0000001aaeae7c20 */ /* 0x000fe20008410000 */
[----:B------:R-:W-:Y:S01]  /*7810*/  FMUL.FTZ R173, R173, UR26 ;  /* 0x0000001aadad7c20 */ /* 0x000fe20008410000 */
[----:B------:R-:W-:Y:S01]  /*7820*/  FMUL.FTZ R177, R88, UR4 ;  /* 0x0000000458b17c20 */ /* 0x000fe20008410000 */
[----:B------:R0:W-:Y:S01]  /*7830*/  STG.E.128 desc[UR16][R170.64], R88 ;  /* 0x00000058aa007986 */ /* 0x0001e2000c101d10 */
        /* <DEDUP_REMOVED lines=31> */
[--C-:B0-----:R-:W-:Y:S01]  /*7a30*/  FFMA.FTZ R88, R161, UR5, R92.reuse ;  /* 0x00000005a1587c23 */ /* 0x101fe2000801005c */
[----:B------:R-:W-:Y:S01]  /*7a40*/  FFMA.FTZ R89, R162, UR5, R92 ;  /* 0x00000005a2597c23 */ /* 0x000fe2000801005c */
[----:B------:R-:W-:Y:S01]  /*7a50*/  @P1 FMUL.FTZ R3, R160, R179 ;  /* 0x000000b3a0031220 */ /* 0x000fe20000410000 */
[----:B------:R-:W-:Y:S01]  /*7a60*/  LOP3.LUT P1, RZ, R154, 0xff, RZ, 0xc0, !PT ;  /* 0x000000ff9aff7812 */ /* 0x000fe2000782c0ff */
[----:B------:R-:W-:Y:S01]  /*7a70*/  FADD.FTZ R165, R165, -R88 ;  /* 0x80000058a5a57221 */ /* 0x000fe20000010000 */
[----:B------:R-:W-:Y:S01]  /*7a80*/  FADD.FTZ R166, R166, -R89 ;  /* 0x80000059a6a67221 */ /* 0x000fe20000010000 */
[--C-:B------:R-:W-:Y:S01]  /*7a90*/  FFMA.FTZ R88, R163, UR5, R92.reuse ;  /* 0x00000005a3587c23 */ /* 0x100fe2000801005c */
[----:B------:R-:W-:Y:S01]  /*7aa0*/  FFMA.FTZ R89, R164, UR5, R92 ;  /* 0x00000005a4597c23 */ /* 0x000fe2000801005c */
[----:B------:R-:W-:-:S02]  /*7ab0*/  FADD.FTZ R159, R159, -R152 ;  /* 0x800000989f9f7221 */ /* 0x000fc40000010000 */
[----:B------:R-:W-:Y:S01]  /*7ac0*/  FADD.FTZ R167, R167, -R88 ;  /* 0x80000058a7a77221 */ /* 0x000fe20000010000 */
[----:B------:R-:W-:Y:S01]  /*7ad0*/  FADD.FTZ R168, R168, -R89 ;  /* 0x80000059a8a87221 */ /* 0x000fe20000010000 */
[----:B------:R-:W-:Y:S01]  /*7ae0*/  FFMA.FTZ R89, R166, UR8, R69 ;  /* 0x00000008a6597c23 */ /* 0x000fe20008010045 */
[----:B------:R-:W-:Y:S01]  /*7af0*/  FFMA.FTZ R88, R165, UR8, R68 ;  /* 0x00000008a5587c23 */ /* 0x000fe20008010044 */
[----:B------:R-:W-:Y:S01]  /*7b00*/  FFMA.FTZ R90, R167, UR8, R70 ;  /* 0x00000008a75a7c23 */ /* 0x000fe20008010046 */
[----:B------:R-:W-:Y:S01]  /*7b10*/  FFMA.FTZ R91, R168, UR8, R71 ;  /* 0x00000008a85b7c23 */ /* 0x000fe20008010047 */
[----:B------:R-:W-:Y:S01]  /*7b20*/  FMUL.FTZ R162, R89, UR4 ;  /* 0x0000000459a27c20 */ /* 0x000fe20008410000 */
[----:B------:R-:W-:-:S04]  /*7b30*/  FMUL.FTZ R163, R88, UR4 ;  /* 0x0000000458a37c20 */ /* 0x000fc80008410000 */
        /* <DEDUP_REMOVED lines=25> */
[----:B------:R-:W-:-:S06]  /*7cd0*/  CS2R R152, SRZ ;  /* 0x0000000000987805 */ /* 0x000fcc000001ff00 */
[----:B------:R-:W0:Y:S01]  /*7ce0*/  F2F.BF16.F32 R164, R164 ;  /* 0x000000a400a47304 */ /* 0x000e220000202000 */
[----:B-1----:R-:W-:-:S07]  /*7cf0*/  IMAD.WIDE.U32 R88, R154, 0x10000, RZ ;  /* 0x000100009a587825 */ /* 0x002fce00078e00ff */
[----:B------:R-:W1:Y:S01]  /*7d00*/  F2F.BF16.F32 R91, R91 ;  /* 0x0000005b005b7304 */ /* 0x000e620000202000 */
[----:B------:R-:W-:Y:S02]  /*7d10*/  MOV R154, RZ ;  /* 0x000000ff009a7202 */ /* 0x000fe40000000f00 */
[----:B------:R-:W-:Y:S02]  /*7d20*/  LOP3.LUT R88, R88, R167, RZ, 0xfc, !PT ;  /* 0x000000a758587212 */ /* 0x000fe400078efcff */
[----:B0-----:R-:W-:Y:S01]  /*7d30*/  SHF.L.U32 R165, R164, 0x10, RZ ;  /* 0x00000010a4a57819 */ /* 0x001fe200000006ff */
[----:B------:R-:W-:-:S03]  /*7d40*/  FFMA.FTZ R164, R156, UR5, R92 ;  /* 0x000000059ca47c23 */ /* 0x000fc6000801005c */
[----:B-1----:R-:W-:Y:S01]  /*7d50*/  LOP3.LUT R89, R89, R165, R91, 0xfe, !PT ;  /* 0x000000a559597212 */ /* 0x002fe200078efe5b */
[----:B------:R-:W-:Y:S01]  /*7d60*/  FADD.FTZ R165, R157, -R90 ;  /* 0x8000005a9da57221 */ /* 0x000fe20000010000 */
[--C-:B------:R-:W-:Y:S02]  /*7d70*/  @P0 SHF.R.U64 R91, R94, 0x10, R95.reuse ;  /* 0x000000105e5b0819 */ /* 0x100fe4000000125f */
[----:B------:R-:W-:Y:S01]  /*7d80*/  @P3 SHF.R.U32.HI R157, RZ, 0x10, R95 ;  /* 0x00000010ff9d3819 */ /* 0x000fe2000001165f */
[----:B------:R-:W-:Y:S01]  /*7d90*/  IMAD.WIDE.U32 R94, R143, 0x8, R200 ;  /* 0x000000088f5e7825 */ /* 0x000fe200078e00c8 */
[----:B------:R-:W-:-:S03]  /*7da0*/  @P0 SHF.L.U32 R91, R91, 0x10, RZ ;  /* 0x000000105b5b0819 */ /* 0x000fc600000006ff */
[----:B------:R-:W-:Y:S01]  /*7db0*/  @P2 FMUL.FTZ R152, R155, R172 ;  /* 0x000000ac9b982220 */ /* 0x000fe20000410000 */
[----:B------:R-:W-:Y:S01]  /*7dc0*/  @P3 SHF.L.U32 R156, R157, 0x10, RZ ;  /* 0x000000109d9c3819 */ /* 0x000fe200000006ff */
[----:B------:R-:W-:Y:S01]  /*7dd0*/  @P0 FMUL.FTZ R154, R91, R174 ;  /* 0x000000ae5b9a0220 */ /* 0x000fe20000410000 */
[----:B------:R-:W-:-:S05]  /*7de0*/  IMAD.WIDE.U32 R90, R175, 0x8, R182 ;  /* 0x00000008af5a7825 */ /* 0x000fca00078e00b6 */
[----:B------:R0:W-:Y:S01]  /*7df0*/  STG.E.64 desc[UR16][R90.64], R88 ;  /* 0x000000585a007986 */ /* 0x0001e2000c101b10 */
[----:B------:R-:W-:Y:S02]  /*7e00*/  HFMA2 R155, -RZ, RZ, 0, 0 ;  /* 0x00000000ff9b7431 */ /* 0x000fe400000001ff */
[----:B------:R-:W-:Y:S01]  /*7e10*/  FADD.FTZ R164, R151, -R164 ;  /* 0x800000a497a47221 */ /* 0x000fe20000010000 */
[----:B------:R-:W2:Y:S01]  /*7e20*/  LDG.E.64 R94, desc[UR16][R94.64] ;  /* 0x000000105e5e7981 */ /* 0x000ea2000c1e1b00 */
[----:B0-----:R-:W-:Y:S01]  /*7e30*/  FFMA.FTZ R90, R165, UR8, R74 ;  /* 0x00000008a55a7c23 */ /* 0x001fe2000801004a */
[----:B---3--:R-:W-:Y:S01]  /*7e40*/  @P1 MOV R88, R170 ;  /* 0x000000aa00581202 */ /* 0x008fe20000000f00 */
[----:B------:R-:W-:Y:S02]  /*7e50*/  FFMA.FTZ R89, R158, UR8, R73 ;  /* 0x000000089e597c23 */ /* 0x000fe40008010049 */
[----:B------:R-:W-:Y:S01]  /*7e60*/  FMUL.FTZ R157, R90, UR4 ;  /* 0x000000045a9d7c20 */ /* 0x000fe20008410000 */
[----:B------:R-:W-:-:S03]  /*7e70*/  @P1 SHF.L.U32 R88, R88, 0x10, RZ ;  /* 0x0000001058581819 */ /* 0x000fc600000006ff */
[----:B------:R-:W-:Y:S01]  /*7e80*/  FMUL.FTZ R157, R157, UR26 ;  /* 0x0000001a9d9d7c20 */ /* 0x000fe20008410000 */
[----:B------:R-:W-:Y:S01]  /*7e90*/  FFMA.FTZ R91, R164, UR8, R75 ;  /* 0x00000008a45b7c23 */ /* 0x000fe2000801004b */
[----:B------:R-:W-:Y:S01]  /*7ea0*/  @P1 FMUL.FTZ R155, R88, R163 ;  /* 0x000000a3589b1220 */ /* 0x000fe20000410000 */
[----:B------:R-:W-:Y:S01]  /*7eb0*/  LOP3.LUT P1, RZ, R150, 0xff0000, RZ, 0xc0, !PT ;  /* 0x00ff000096ff7812 */ /* 0x000fe2000782c0ff */
[----:B------:R-:W-:Y:S01]  /*7ec0*/  FMUL.FTZ R88, R18, R157 ;  /* 0x0000009d12587220 */ /* 0x000fe20000410000 */
[----:B------:R-:W-:Y:S01]  /*7ed0*/  @P3 FMUL.FTZ R153, R156, R173 ;  /* 0x000000ad9c993220 */ /* 0x000fe20000410000 */
[----:B------:R-:W-:Y:S01]  /*7ee0*/  FMUL.FTZ R156, R91, UR4 ;  /* 0x000000045b9c7c20 */ /* 0x000fe20008410000 */
[----:B------:R-:W-:Y:S02]  /*7ef0*/  FMUL.FTZ R158, R89, UR4 ;  /* 0x00000004599e7c20 */ /* 0x000fe40008410000 */
[----:B------:R-:W-:Y:S01]  /*7f00*/  FSEL R164, R88, RZ, P1 ;  /* 0x000000ff58a47208 */ /* 0x000fe20000800000 */
[----:B------:R-:W-:Y:S01]  /*7f10*/  FFMA.FTZ R88, R159, UR8, R72 ;  /* 0x000000089f587c23 */ /* 0x000fe20008010048 */
[----:B------:R-:W-:Y:S01]  /*7f20*/  FMUL.FTZ R156, R156, UR26 ;  /* 0x0000001a9c9c7c20 */ /* 0x000fe20008410000 */
[----:B------:R-:W-:Y:S01]  /*7f30*/  FMUL.FTZ R158, R158, UR26 ;  /* 0x0000001a9e9e7c20 */ /* 0x000fe20008410000 */
[----:B------:R-:W-:Y:S01]  /*7f40*/  LOP3.LUT P0, RZ, R150, 0xff00, RZ, 0xc0, !PT ;  /* 0x0000ff0096ff7812 */ /* 0x000fe2000780c0ff */
[----:B------:R-:W-:Y:S01]  /*7f50*/  FMUL.FTZ R163, R88, UR4 ;  /* 0x0000000458a37c20 */ /* 0x000fe20008410000 */
[----:B------:R-:W-:-:S02]  /*7f60*/  LOP3.LUT P2, RZ, R150, 0xff, RZ, 0xc0, !PT ;  /* 0x000000ff96ff7812 */ /* 0x000fc4000784c0ff */
        /* <DEDUP_REMOVED lines=26> */
[----:B------:R-:W-:Y:S01]  /*8110*/  FADD.FTZ R147, R147, -R144 ;  /* 0x8000009093937221 */ /* 0x000fe20000010000 */
[----:B------:R-:W-:Y:S01]  /*8120*/  FFMA.FTZ R141, R141, UR5, R92 ;  /* 0x000000058d8d7c23 */ /* 0x000fe2000801005c */
[----:B------:R-:W-:Y:S01]  /*8130*/  FADD.FTZ R165, R149, -R164 ;  /* 0x800000a495a57221 */ /* 0x000fe20000010000 */
[----:B0-----:R-:W-:Y:S01]  /*8140*/  FFMA.FTZ R89, R148, UR8, R77 ;  /* 0x0000000894597c23 */ /* 0x001fe2000801004d */
[----:B------:R-:W-:Y:S01]  /*8150*/  FFMA.FTZ R90, R147, UR8, R78 ;  /* 0x00000008935a7c23 */ /* 0x000fe2000801004e */
[----:B------:R-:W-:Y:S01]  /*8160*/  FADD.FTZ R164, R146, -R141 ;  /* 0x8000008d92a47221 */ /* 0x000fe20000010000 */
[----:B------:R-:W-:Y:S01]  /*8170*/  @P5 MOV R88, R171 ;  /* 0x000000ab00585202 */ /* 0x000fe20000000f00 */
[----:B------:R-:W-:Y:S01]  /*8180*/  FMUL.FTZ R148, R89, UR4 ;  /* 0x0000000459947c20 */ /* 0x000fe20008410000 */
[----:B------:R-:W-:-:S02]  /*8190*/  @P4 SHF.R.U64 R142, R170, 0x10, R171 ;  /* 0x00000010aa8e4819 */ /* 0x000fc400000012ab */
[----:B------:R-:W-:Y:S01]  /*81a0*/  @P6 SHF.R.U32.HI R141, RZ, 0x10, R171 ;  /* 0x00000010ff8d6819 */ /* 0x000fe200000116ab */
[----:B------:R-:W-:Y:S01]  /*81b0*/  FMUL.FTZ R159, R90, UR4 ;  /* 0x000000045a9f7c20 */ /* 0x000fe20008410000 */
[----:B------:R-:W-:Y:S01]  /*81c0*/  HFMA2 R146, -RZ, RZ, 0, 0 ;  /* 0x00000000ff927431 */ /* 0x000fe200000001ff */
[----:B------:R-:W-:Y:S01]  /*81d0*/  @P5 SHF.L.U32 R88, R88, 0x10, RZ ;  /* 0x0000001058585819 */ /* 0x000fe200000006ff */
[----:B------:R-:W-:Y:S01]  /*81e0*/  FMUL.FTZ R148, R148, UR26 ;  /* 0x0000001a94947c20 */ /* 0x000fe20008410000 */
[----:B------:R-:W-:Y:S02]  /*81f0*/  @P4 SHF.L.U32 R91, R142, 0x10, RZ ;  /* 0x000000108e5b4819 */ /* 0x000fe400000006ff */
[----:B------:R-:W-:Y:S02]  /*8200*/  @P6 SHF.L.U32 R141, R141, 0x10, RZ ;  /* 0x000000108d8d6819 */ /* 0x000fe400000006ff */
[----:B------:R-:W-:Y:S01]  /*8210*/  CS2R R144, SRZ ;  /* 0x0000000000907805 */ /* 0x000fe2000001ff00 */
[----:B------:R-:W-:Y:S01]  /*8220*/  FMUL.FTZ R159, R159, UR26 ;  /* 0x0000001a9f9f7c20 */ /* 0x000fe20008410000 */
[----:B------:R-:W-:Y:S01]  /*8230*/  @P5 FMUL.FTZ R145, R88, R161 ;  /* 0x000000a158915220 */ /* 0x000fe20000410000 */
[----:B------:R-:W-:Y:S01]  /*8240*/  @P4 FMUL.FTZ R144, R91, R160 ;  /* 0x000000a05b904220 */ /* 0x000fe20000410000 */
[----:B------:R-:W-:Y:S01]  /*8250*/  @P6 FMUL.FTZ R146, R141, R162 ;  /* 0x000000a28d926220 */ /* 0x000fe20000410000 */
[----:B------:R-:W-:Y:S01]  /*8260*/  FMUL.FTZ R88, R21, R148 ;  /* 0x0000009415587220 */ /* 0x000fe20000410000 */
[C---:B------:R-:W-:Y:S01]  /*8270*/  LOP3.LUT P4, RZ, R135.reuse, 0xff00, RZ, 0xc0, !PT ;  /* 0x0000ff0087ff7812 */ /* 0x040fe2000788c0ff */
[----:B------:R-:W-:Y:S01]  /*8280*/  FMUL.FTZ R141, R22, R159 ;  /* 0x0000009f168d7220 */ /* 0x000fe20000410000 */
[----:B------:R-:W-:Y:S01]  /*8290*/  LOP3.LUT P5, RZ, R135, 0xff0000, RZ, 0xc0, !PT ;  /* 0x00ff000087ff7812 */ /* 0x000fe200078ac0ff */
[----:B------:R-:W-:Y:S01]  /*82a0*/  FFMA.FTZ R91, R164, UR8, R79 ;  /* 0x00000008a45b7c23 */ /* 0x000fe2000801004f */
[----:B------:R-:W-:Y:S01]  /*82b0*/  FSEL R143, R88, RZ, P4 ;  /* 0x000000ff588f7208 */ /* 0x000fe20002000000 */
[----:B------:R-:W-:Y:S01]  /*82c0*/  FFMA.FTZ R88, R165, UR8, R76 ;  /* 0x00000008a5587c23 */ /* 0x000fe2000801004c */
[----:B------:R-:W-:Y:S01]  /*82d0*/  FSEL R160, R141, RZ, P5 ;  /* 0x000000ff8da07208 */ /* 0x000fe20002800000 */
[----:B------:R-:W-:-:S02]  /*82e0*/  FMUL.FTZ R149, R91, UR4 ;  /* 0x000000045b957c20 */ /* 0x000fc40008410000 */
[----:B------:R-:W-:Y:S02]  /*82f0*/  FMUL.FTZ R161, R88, UR4 ;  /* 0x0000000458a17c20 */ /* 0x000fe40008410000 */
[----:B------:R-:W-:Y:S01]  /*8300*/  FMUL.FTZ R149, R149, UR26 ;  /* 0x0000001a95957c20 */ /* 0x000fe20008410000 */
[----:B------:R-:W-:Y:S01]  /*8310*/  MOV R147, RZ ;  /* 0x000000ff00937202 */ /* 0x000fe20000000f00 */
[----:B------:R-:W-:Y:S01]  /*8320*/  FMUL.FTZ R161, R161, UR26 ;  /* 0x0000001aa1a17c20 */ /* 0x000fe20008410000 */
[----:B------:R-:W-:Y:S01]  /*8330*/  ISETP.GE.U32.AND P6, PT, R135, 0x1000000, PT ;  /* 0x010000008700780c */ /* 0x000fe20003fc6070 */
[----:B------:R-:W-:Y:S01]  /*8340*/  FMUL.FTZ R162, R23, R149 ;  /* 0x0000009517a27220 */ /* 0x000fe20000410000 */
[----:B------:R-:W0:Y:S04]  /*8350*/  F2F.BF16.F32 R143, R143 ;  /* 0x0000008f008f7304 */ /* 0x000e280000202000 */
[----:B------:R-:W-:Y:S01]  /*8360*/  FSEL R162, R162, RZ, P6 ;  /* 0x000000ffa2a27208 */ /* 0x000fe20003000000 */
[----:B------:R-:W-:-:S05]  /*8370*/  FFMA.FTZ R136, R136, UR5, R92 ;  /* 0x0000000588887c23 */ /* 0x000fca000801005c */
[----:B------:R-:W1:Y:S01]  /*8380*/  F2F.BF16.F32 R162, R162 ;  /* 0x000000a200a27304 */ /* 0x000e620000202000 */
[----:B------:R-:W-:-:S07]  /*8390*/  FFMA.FTZ R139, R139, UR5, R92 ;  /* 0x000000058b8b7c23 */ /* 0x000fce000801005c */
[----:B------:R-:W-:Y:S01]  /*83a0*/  F2F.BF16.F32 R160, R160 ;  /* 0x000000a000a07304 */ /* 0x000fe20000202000 */
[----:B--2---:R-:W-:-:S04]  /*83b0*/  @P2 MOV R141, R94 ;  /* 0x0000005e008d2202 */ /* 0x004fc80000000f00 */
[----:B------:R-:W-:-:S05]  /*83c0*/  @P2 SHF.L.U32 R142, R141, 0x10, RZ ;  /* 0x000000108d8e2819 */ /* 0x000fca00000006ff */
[----:B------:R-:W-:Y:S01]  /*83d0*/  @P2 FMUL.FTZ R147, R142, R163 ;  /* 0x000000a38e932220 */ /* 0x000fe20000410000 */
[----:B------:R-:W-:Y:S01]  /*83e0*/  LOP3.LUT P2, RZ, R135, 0xff, RZ, 0xc0, !PT ;  /* 0x000000ff87ff7812 */ /* 0x000fe2000784c0ff */
[----:B------:R-:W-:Y:S01]  /*83f0*/  FMUL.FTZ R135, R20, R161 ;  /* 0x000000a114877220 */ /* 0x000fe20000410000 */
[----:B------:R-:W-:-:S04]  /*8400*/  FFMA.FTZ R141, R127, UR5, R92 ;  /* 0x000000057f8d7c23 */ /* 0x000fc8000801005c */
[----:B------:R-:W-:-:S04]  /*8410*/  FSEL R135, R135, RZ, P2 ;  /* 0x000000ff87877208 */ /* 0x000fc80001000000 */
[----:B------:R2:W4:Y:S01]  /*8420*/  F2F.BF16.F32 R127, R135 ;  /* 0x00000087007f7304 */ /* 0x0005220000202000 */
[----:B------:R-:W-:Y:S01]  /*8430*/  FADD.FTZ R163, R125, -R136 ;  /* 0x800000887da37221 */ /* 0x000fe20000010000 */
[----:B------:R-:W-:Y:S01]  /*8440*/  FADD.FTZ R142, R124, -R141 ;  /* 0x8000008d7c8e7221 */ /* 0x000fe20000010000 */
[----:B0-----:R-:W-:-:S04]  /*8450*/  IMAD.WIDE.U32 R124, R143, 0x10000, RZ ;  /* 0x000100008f7c7825 */ /* 0x001fc800078e00ff */
[----:B------:R-:W-:Y:S01]  /*8460*/  FFMA.FTZ R141, R119, UR5, R92 ;  /* 0x00000005778d7c23 */ /* 0x000fe2000801005c */
[----:B------:R-:W-:Y:S02]  /*8470*/  @P0 SHF.R.U64 R94, R94, 0x10, R95 ;  /* 0x000000105e5e0819 */ /* 0x000fe4000000125f */
[----:B------:R-:W-:Y:S01]  /*8480*/  @P1 MOV R136, R95 ;  /* 0x0000005f00881202 */ /* 0x000fe20000000f00 */
[----:B------:R-:W-:Y:S01]  /*8490*/  FADD.FTZ R143, R138, -R139 ;  /* 0x8000008b8a8f7221 */ /* 0x000fe20000010000 */
[----:B-1----:R-:W-:Y:S01]  /*84a0*/  SHF.L.U32 R119, R162, 0x10, RZ ;  /* 0x00000010a2777819 */ /* 0x002fe200000006ff */
[----:B------:R-:W-:Y:S01]  /*84b0*/  FADD.FTZ R162, R140, -R141 ;  /* 0x8000008d8ca27221 */ /* 0x000fe20000010000 */
[----:B--2---:R-:W-:Y:S01]  /*84c0*/  @P0 SHF.L.U32 R135, R94, 0x10, RZ ;  /* 0x000000105e870819 */ /* 0x004fe200000006ff */
[----:B------:R-:W-:Y:S01]  /*84d0*/  FFMA.FTZ R141, R142, UR8, R81 ;  /* 0x000000088e8d7c23 */ /* 0x000fe20008010051 */
[----:B------:R-:W-:Y:S02]  /*84e0*/  @P3 SHF.R.U32.HI R139, RZ, 0x10, R95 ;  /* 0x00000010ff8b3819 */ /* 0x000fe4000001165f */
[----:B----4-:R-:W-:Y:S01]  /*84f0*/  LOP3.LUT R124, R124, R127, RZ, 0xfc, !PT ;  /* 0x0000007f7c7c7212 */ /* 0x010fe200078efcff */
[----:B------:R-:W-:Y:S01]  /*8500*/  HFMA2 R127, -RZ, RZ, 0, 0 ;  /* 0x00000000ff7f7431 */ /* 0x000fe200000001ff */
[----:B------:R-:W-:Y:S01]  /*8510*/  @P1 SHF.L.U32 R136, R136, 0x10, RZ ;  /* 0x0000001088881819 */ /* 0x000fe200000006ff */
[----:B------:R-:W-:Y:S01]  /*8520*/  IMAD.WIDE.U32 R94, R137, 0x10, R204 ;  /* 0x00000010895e7825 */ /* 0x000fe200078e00cc */
[----:B------:R-:W-:-:S03]  /*8530*/  LOP3.LUT R125, R125, R119, R160, 0xfe, !PT ;  /* 0x000000777d7d7212 */ /* 0x000fc600078efea0 */
[----:B------:R-:W-:Y:S02]  /*8540*/  HFMA2 R119, -RZ, RZ, 0, 0 ;  /* 0x00000000ff777431 */ /* 0x000fe400000001ff */
[----:B------:R-:W-:Y:S01]  /*8550*/  FMUL.FTZ R138, R141, UR4 ;  /* 0x000000048d8a7c20 */ /* 0x000fe20008410000 */
[----:B------:R-:W-:Y:S01]  /*8560*/  @P1 FMUL.FTZ R127, R136, R157 ;  /* 0x0000009d887f1220 */ /* 0x000fe20000410000 */
[----:B------:R0:W-:Y:S01]  /*8570*/  STG.E.128 desc[UR16][R94.64], R88 ;  /* 0x000000585e007986 */ /* 0x0001e2000c101d10 */
[----:B------:R-:W-:Y:S01]  /*8580*/  FFMA.FTZ R142, R143, UR8, R82 ;  /* 0x000000088f8e7c23 */ /* 0x000fe20008010052 */
[----:B------:R-:W-:Y:S01]  /*8590*/  @P3 SHF.L.U32 R139, R139, 0x10, RZ ;  /* 0x000000108b8b3819 */ /* 0x000fe200000006ff */
[----:B------:R-:W-:-:S04]  /*85a0*/  IMAD.WIDE.U32 R136, R137, 0x8, R182 ;  /* 0x0000000889887825 */ /* 0x000fc800078e00b6 */
[----:B------:R-:W-:Y:S01]  /*85b0*/  FMUL.FTZ R138, R138, UR26 ;  /* 0x0000001a8a8a7c20 */ /* 0x000fe20008410000 */
[----:B------:R-:W-:Y:S01]  /*85c0*/  FFMA.FTZ R143, R162, UR8, R83 ;  /* 0x00000008a28f7c23 */ /* 0x000fe20008010053 */
[----:B------:R-:W-:Y:S01]  /*85d0*/  @P0 FMUL.FTZ R119, R135, R158 ;  /* 0x0000009e87770220 */ /* 0x000fe20000410000 */
[----:B------:R-:W-:Y:S01]  /*85e0*/  FMUL.FTZ R140, R142, UR4 ;  /* 0x000000048e8c7c20 */ /* 0x000fe20008410000 */
[----:B------:R-:W-:Y:S01]  /*85f0*/  MOV R135, RZ ;  /* 0x000000ff00877202 */ /* 0x000fe20000000f00 */
[----:B------:R-:W-:Y:S01]  /*8600*/  @P3 FMUL.FTZ R135, R139, R156 ;  /* 0x0000009c8b873220 */ /* 0x000fe20000410000 */
[----:B------:R1:W-:Y:S01]  /*8610*/  STG.E.64 desc[UR16][R136.64], R124 ;  /* 0x0000007c88007986 */ /* 0x0003e2000c101b10 */
[----:B------:R-:W-:Y:S01]  /*8620*/  FMUL.FTZ R139, R25, R138 ;  /* 0x0000008a198b7220 */ /* 0x000fe20000410000 */
[----:B------:R-:W-:Y:S01]  /*8630*/  FMUL.FTZ R156, R143, UR4 ;  /* 0x000000048f9c7c20 */ /* 0x000fe20008410000 */
[----:B0-----:R-:W-:Y:S01]  /*8640*/  IMAD.WIDE.U32 R94, R129, 0x8, R200 ;  /* 0x00000008815e7825 */ /* 0x001fe200078e00c8 */
[----:B------:R-:W-:-:S03]  /*8650*/  LOP3.LUT P3, RZ, R128, 0xff00, RZ, 0xc0, !PT ;  /* 0x0000ff0080ff7812 */ /* 0x000fc6000786c0ff */
[----:B------:R-:W-:Y:S02]  /*8660*/  FMUL.FTZ R156, R156, UR26 ;  /* 0x0000001a9c9c7c20 */ /* 0x000fe40008410000 */
[----:B------:R-:W2:Y:S01]  /*8670*/  LDG.E.64 R94, desc[UR16][R94.64] ;  /* 0x000000105e5e7981 */ /* 0x000ea2000c1e1b00 */
[----:B-1----:R-:W-:Y:S01]  /*8680*/  FMUL.FTZ R137, R140, UR26 ;  /* 0x0000001a8c897c20 */ /* 0x002fe20008410000 */
[----:B------:R-:W-:Y:S01]  /*8690*/  FFMA.FTZ R140, R163, UR8, R80 ;  /* 0x00000008a38c7c23 */ /* 0x000fe20008010050 */
        /* <DEDUP_REMOVED lines=31> */
[----:B------:R-:W-:-:S03]  /*8890*/  FFMA.FTZ R120, R120, UR5, R92 ;  /* 0x0000000578787c23 */ /* 0x000fc6000801005c */
[----:B------:R-:W-:Y:S01]  /*88a0*/  FADD.FTZ R132, R132, -R157 ;  /* 0x8000009d84847221 */ /* 0x000fe20000010000 */
[----:B------:R-:W-:Y:S01]  /*88b0*/  FFMA.FTZ R158, R123, UR5, R92 ;  /* 0x000000057b9e7c23 */ /* 0x000fe2000801005c */
[----:B------:R-:W-:Y:S02]  /*88c0*/  FADD.FTZ R131, R131, -R120 ;  /* 0x8000007883837221 */ /* 0x000fe40000010000 */
[----:B0-----:R-:W-:Y:S01]  /*88d0*/  FFMA.FTZ R89, R132, UR8, R85 ;  /* 0x0000000884597c23 */ /* 0x001fe20008010055 */
[----:B------:R-:W-:Y:S01]  /*88e0*/  @P5 MOV R88, R151 ;  /* 0x0000009700585202 */ /* 0x000fe20000000f00 */
[----:B------:R-:W-:Y:S01]  /*88f0*/  FFMA.FTZ R161, R134, UR5, R92 ;  /* 0x0000000586a17c23 */ /* 0x000fe2000801005c */
[--C-:B------:R-:W-:Y:S01]  /*8900*/  @P6 SHF.R.U32.HI R120, RZ, 0x10, R151.reuse ;  /* 0x00000010ff786819 */ /* 0x100fe20000011697 */
[----:B------:R-:W-:Y:S01]  /*8910*/  FMUL.FTZ R134, R89, UR4 ;  /* 0x0000000459867c20 */ /* 0x000fe20008410000 */
[----:B------:R-:W-:Y:S01]  /*8920*/  @P4 SHF.R.U64 R91, R150, 0x10, R151 ;  /* 0x00000010965b4819 */ /* 0x000fe20000001297 */
[----:B------:R-:W-:Y:S01]  /*8930*/  FADD.FTZ R123, R133, -R158 ;  /* 0x8000009e857b7221 */ /* 0x000fe20000010000 */
[----:B------:R-:W-:Y:S01]  /*8940*/  @P5 SHF.L.U32 R88, R88, 0x10, RZ ;  /* 0x0000001058585819 */ /* 0x000fe200000006ff */
[----:B------:R-:W-:-:S02]  /*8950*/  HFMA2 R92, -RZ, RZ, 0, 0 ;  /* 0x00000000ff5c7431 */ /* 0x000fc400000001ff */
[----:B------:R-:W-:Y:S01]  /*8960*/  FADD.FTZ R158, R130, -R161 ;  /* 0x800000a1829e7221 */ /* 0x000fe20000010000 */
[----:B------:R-:W-:Y:S01]  /*8970*/  @P6 SHF.L.U32 R120, R120, 0x10, RZ ;  /* 0x0000001078786819 */ /* 0x000fe200000006ff */
[----:B------:R-:W-:Y:S02]  /*8980*/  HFMA2 R130, -RZ, RZ, 0, 0 ;  /* 0x00000000ff827431 */ /* 0x000fe400000001ff */
[----:B------:R-:W-:Y:S01]  /*8990*/  FMUL.FTZ R134, R134, UR26 ;  /* 0x0000001a86867c20 */ /* 0x000fe20008410000 */
[----:B------:R-:W-:Y:S02]  /*89a0*/  @P4 SHF.L.U32 R91, R91, 0x10, RZ ;  /* 0x000000105b5b4819 */ /* 0x000fe400000006ff */
[----:B------:R-:W-:Y:S01]  /*89b0*/  MOV R126, RZ ;  /* 0x000000ff007e7202 */ /* 0x000fe20000000f00 */
[----:B------:R-:W-:Y:S01]  /*89c0*/  @P5 FMUL.FTZ R126, R88, R159 ;  /* 0x0000009f587e5220 */ /* 0x000fe20000410000 */
[----:B------:R-:W-:Y:S01]  /*89d0*/  @P6 FMUL.FTZ R92, R120, R149 ;  /* 0x00000095785c6220 */ /* 0x000fe20000410000 */
[----:B------:R-:W-:Y:S01]  /*89e0*/  FMUL.FTZ R88, R29, R134 ;  /* 0x000000861d587220 */ /* 0x000fe20000410000 */
[----:B------:R-:W-:Y:S01]  /*89f0*/  LOP3.LUT P6, RZ, R121, 0xff00, RZ, 0xc0, !PT ;  /* 0x0000ff0079ff7812 */ /* 0x000fe200078cc0ff */
[----:B------:R-:W-:Y:S01]  /*8a00*/  @P4 FMUL.FTZ R130, R91, R148 ;  /* 0x000000945b824220 */ /* 0x000fe20000410000 */
[----:B------:R-:W-:-:S02]  /*8a10*/  FFMA.FTZ R91, R158, UR8, R87 ;  /* 0x000000089e5b7c23 */ /* 0x000fc40008010057 */
[----:B------:R-:W-:Y:S01]  /*8a20*/  FSEL R124, R88, RZ, P6 ;  /* 0x000000ff587c7208 */ /* 0x000fe20003000000 */
[----:B------:R-:W-:Y:S01]  /*8a30*/  FFMA.FTZ R88, R123, UR8, R84 ;  /* 0x000000087b587c23 */ /* 0x000fe20008010054 */
[----:B------:R-:W-:Y:S01]  /*8a40*/  FFMA.FTZ R90, R131, UR8, R86 ;  /* 0x00000008835a7c23 */ /* 0x000fe20008010056 */
[----:B------:R-:W-:Y:S02]  /*8a50*/  FMUL.FTZ R140, R91, UR4 ;  /* 0x000000045b8c7c20 */ /* 0x000fe40008410000 */
[----:B------:R-:W-:Y:S01]  /*8a60*/  FMUL.FTZ R123, R88, UR4 ;  /* 0x00000004587b7c20 */ /* 0x000fe20008410000 */
[----:B------:R-:W-:Y:S01]  /*8a70*/  FMUL.FTZ R133, R90, UR4 ;  /* 0x000000045a857c20 */ /* 0x000fe20008410000 */
[----:B------:R-:W-:Y:S02]  /*8a80*/  FMUL.FTZ R140, R140, UR26 ;  /* 0x0000001a8c8c7c20 */ /* 0x000fe40008410000 */
[----:B------:R-:W-:Y:S01]  /*8a90*/  FMUL.FTZ R149, R123, UR26 ;  /* 0x0000001a7b957c20 */ /* 0x000fe20008410000 */
[----:B------:R-:W-:Y:S01]  /*8aa0*/  FMUL.FTZ R133, R133, UR26 ;  /* 0x0000001a85857c20 */ /* 0x000fe20008410000 */
[----:B------:R-:W-:Y:S01]  /*8ab0*/  FMUL.FTZ R123, R31, R140 ;  /* 0x0000008c1f7b7220 */ /* 0x000fe20000410000 */
[----:B------:R-:W-:-:S02]  /*8ac0*/  ISETP.GE.U32.AND P4, PT, R121, 0x1000000, PT ;  /* 0x010000007900780c */ /* 0x000fc40003f86070 */
        /* <DEDUP_REMOVED lines=49> */
[----:B------:R-:W-:-:S07]  /*8de0*/  @P4 FMUL.FTZ R95, R140, R121 ;  /* 0x000000798c5f4220 */ /* 0x000fce0000410000 */
.L_x_6753:
        /* <DEDUP_REMOVED lines=111> */
.L_x_6750:
        /* <DEDUP_REMOVED lines=33> */
.L_x_6756:
        /* <DEDUP_REMOVED lines=9> */
.L_x_14381:


//--------------------- .text._ZN10layer_norm22ln_bwd_finalize_kernelINS_22Kernel_traits_finalizeILj7168Ef13__nv_bfloat16fS2_fjLb1ELj1024ELj4ENS_18Kernel_traits_baseILj7168EfS2_fS2_fjLj1024EEEEELb1ELb0EEEvNS_9BwdParamsE --------------------------
	.section	.text._ZN10layer_norm22ln_bwd_finalize_kernelINS_22Kernel_traits_finalizeILj7168Ef13__nv_bfloat16fS2_fjLb1ELj1024ELj4ENS_18Kernel_traits_baseILj7168EfS2_fS2_fjLj1024EEEEELb1ELb0EEEvNS_9BwdParamsE,"ax",@progbits
	.align	128
        .global         _ZN10layer_norm22ln_bwd_finalize_kernelINS_22Kernel_traits_finalizeILj7168Ef13__nv_bfloat16fS2_fjLb1ELj1024ELj4ENS_18Kernel_traits_baseILj7168EfS2_fS2_fjLj1024EEEEELb1ELb0EEEvNS_9BwdParamsE
        .type           _ZN10layer_norm22ln_bwd_finalize_kernelINS_22Kernel_traits_finalizeILj7168Ef13__nv_bfloat16fS2_fjLb1ELj1024ELj4ENS_18Kernel_traits_baseILj7168EfS2_fS2_fjLj1024EEEEELb1ELb0EEEvNS_9BwdParamsE,@function
        .size           _ZN10layer_norm22ln_bwd_finalize_kernelINS_22Kernel_traits_finalizeILj7168Ef13__nv_bfloat16fS2_fjLb1ELj1024ELj4ENS_18Kernel_traits_baseILj7168EfS2_fS2_fjLj1024EEEEELb1ELb0EEEvNS_9BwdParamsE,(.L_x_14382 - _ZN10layer_norm22ln_bwd_finalize_kernelINS_22Kernel_traits_finalizeILj7168Ef13__nv_bfloat16fS2_fjLb1ELj1024ELj4ENS_18Kernel_traits_baseILj7168EfS2_fS2_fjLj1024EEEEELb1ELb0EEEvNS_9BwdParamsE)
        .other          _ZN10layer_norm22ln_bwd_finalize_kernelINS_22Kernel_traits_finalizeILj7168Ef13__nv_bfloat16fS2_fjLb1ELj1024ELj4ENS_18Kernel_traits_baseILj7168EfS2_fS2_fjLj1024EEEEELb1ELb0EEEvNS_9BwdParamsE,@"STO_CUDA_ENTRY STV_DEFAULT"
_ZN10layer_norm22ln_bwd_finalize_kernelINS_22Kernel_traits_finalizeILj7168Ef13__nv_bfloat16fS2_fjLb1ELj1024ELj4ENS_18Kernel_traits_baseILj7168EfS2_fS2_fjLj1024EEEEELb1ELb0EEEvNS_9BwdParamsE:
.text._ZN10layer_norm22ln_bwd_finalize_kernelINS_22Kernel_traits_finalizeILj7168Ef13__nv_bfloat16fS2_fjLb1ELj1024ELj4ENS_18Kernel_traits_baseILj7168EfS2_fS2_fjLj1024EEEEELb1ELb0EEEvNS_9BwdParamsE:
        /* <DEDUP_REMOVED lines=57> */
.L_x_6761:
        /* <DEDUP_REMOVED lines=87> */
.L_x_6760:
[----:B------:R-:W-:Y:S05]  /*0900*/  BSYNC.RECONVERGENT B1 ;  /* 0x0000000000017941 */ /* 0x000fea0003800200 */
.L_x_6759:
        /* <DEDUP_REMOVED lines=50> */
.L_x_6763:
[----:B------:R-:W-:Y:S05]  /*0c30*/  BSYNC.RECONVERGENT B1 ;  /* 0x0000000000017941 */ /* 0x000fea0003800200 */
.L_x_6762:
        /* <DEDUP_REMOVED lines=29> */
.L_x_6765:
[----:B------:R-:W-:Y:S05]  /*0e10*/  BSYNC.RECONVERGENT B1 ;  /* 0x0000000000017941 */ /* 0x000fea0003800200 */
.L_x_6764:
        /* <DEDUP_REMOVED lines=14> */
.L_x_6758:
[----:B------:R-:W-:Y:S05]  /*0f00*/  BSYNC.RECONVERGENT B0 ;  /* 0x0000000000007941 */ /* 0x000fea0003800200 */
.L_x_6757:
        /* <DEDUP_REMOVED lines=75> */
.L_x_6766:
        /* <DEDUP_REMOVED lines=12> */
.L_x_14382:


//--------------------- .text._ZN10layer_norm13ln_bwd_kernelINS_13Kernel_traitsIf13__nv_bfloat16fS2_fjLj7168ELj1ELj1ELj8ELj8ENS_18Kernel_traits_baseILj7168EfS2_fS2_fjLj256EEEEELb1ELb1ELb1ELb0EEEvNS_9BwdParamsE --------------------------
	.section	.text._ZN10layer_norm13ln_bwd_kernelINS_13Kernel_traitsIf13__nv_bfloat16fS2_fjLj7168ELj1ELj1ELj8ELj8ENS_18Kernel_traits_baseILj7168EfS2_fS2_fjLj256EEEEELb1ELb1ELb1ELb0EEEvNS_9BwdParamsE,"ax",@progbits
	.align	128
        .global         _ZN10layer_norm13ln_bwd_kernelINS_13Kernel_traitsIf13__nv_bfloat16fS2_fjLj7168ELj1ELj1ELj8ELj8ENS_18Kernel_traits_baseILj7168EfS2_fS2_fjLj256EEEEELb1ELb1ELb1ELb0EEEvNS_9BwdParamsE
        .type           _ZN10layer_norm13ln_bwd_kernelINS_13Kernel_traitsIf13__nv_bfloat16fS2_fjLj7168ELj1ELj1ELj8ELj8ENS_18Kernel_traits_baseILj7168EfS2_fS2_fjLj256EEEEELb1ELb1ELb1ELb0EEEvNS_9BwdParamsE,@function
        .size           _ZN10layer_norm13ln_bwd_kernelINS_13Kernel_traitsIf13__nv_bfloat16fS2_fjLj7168ELj1ELj1ELj8ELj8ENS_18Kernel_traits_baseILj7168EfS2_fS2_fjLj256EEEEELb1ELb1ELb1ELb0EEEvNS_9BwdParamsE,(.L_x_14383 - _ZN10layer_norm13ln_bwd_kernelINS_13Kernel_traitsIf13__nv_bfloat16fS2_fjLj7168ELj1ELj1ELj8ELj8ENS_18Kernel_traits_baseILj7168EfS2_fS2_fjLj256EEEEELb1ELb1ELb1ELb0EEEvNS_9BwdParamsE)
        .other          _ZN10layer_norm13ln_bwd_kernelINS_13Kernel_traitsIf13__nv_bfloat16fS2_fjLj7168ELj1ELj1ELj8ELj8ENS_18Kernel_traits_baseILj7168EfS2_fS2_fjLj256EEEEELb1ELb1ELb1ELb0EEEvNS_9BwdParamsE,@"STO_CUDA_ENTRY STV_DEFAULT"
_ZN10layer_norm13ln_bwd_kernelINS_13Kernel_traitsIf13__nv_bfloat16fS2_fjLj7168ELj1ELj1ELj8ELj8ENS_18Kernel_traits_baseILj7168EfS2_fS2_fjLj256EEEEELb1ELb1ELb1ELb0EEEvNS_9BwdParamsE:
.text._ZN10layer_norm13ln_bwd_kernelINS_13Kernel_traitsIf13__nv_bfloat16fS2_fjLj7168ELj1ELj1ELj8ELj8ENS_18Kernel_traits_baseILj7168EfS2_fS2_fjLj256EEEEELb1ELb1ELb1ELb0EEEvNS_9BwdParamsE:
[----:B------:R-:W0:Y:S02]  /*0000*/  LDC R1, c[0x0][0x37c] ;  /* 0x0000df00ff017b82 */ /* 0x000e240000000800 */
[----:B0-----:R-:W-:Y:S01]  /*0010*/  IADD3 R1, PT, PT, R1, -0x20, RZ ;  /* 0xffffffe001017810 */ /* 0x001fe20007ffe0ff */
[----:B------:R-:W0:Y:S01]  /*0020*/  S2R R0, SR_TID.X ;  /* 0x0000000000007919 */ /* 0x000e220000002100 */
[----:B------:R-:W1:Y:S03]  /*0030*/  LDCU UR6, c[0x0][0x388] ;  /* 0x00007100ff0677ac */ /* 0x000e660008000800 */
[----:B------:R2:W3:Y:S04]  /*0040*/  LDL.64 R64, [R1] ;  /* 0x0000000001407983 */ /* 0x0004e80000100a00 */
[----:B------:R2:W3:Y:S04]  /*0050*/  LDL.64 R66, [R1+0x8] ;  /* 0x0000080001427983 */ /* 0x0004e80000100a00 */
[----:B------:R2:W4:Y:S04]  /*0060*/  LDL.64 R68, [R1+0x10] ;  /* 0x0000100001447983 */ /* 0x0005280000100a00 */
[----:B------:R2:W4:Y:S01]  /*0070*/  LDL.64 R70, [R1+0x18] ;  /* 0x0000180001467983 */ /* 0x0005220000100a00 */
[----:B-1----:R-:W-:-:S04]  /*0080*/  USHF.R.S32.HI UR4, URZ, 0x1f, UR6 ;  /* 0x0000001fff047899 */ /* 0x002fc80008011406 */
[----:B------:R-:W-:-:S06]  /*0090*/  ULEA.HI UR4, UR4, UR6, URZ, 0x2 ;  /* 0x0000000604047291 */ /* 0x000fcc000f8f10ff */
[----:B------:R-:W-:Y:S02]  /*00a0*/  MOV R3, UR4 ;  /* 0x0000000400037c02 */ /* 0x000fe40008000f00 */
[----:B0-----:R-:W-:Y:S01]  /*00b0*/  LOP3.LUT R2, R0, 0xff, RZ, 0x3c, !PT ;  /* 0x000000ff00027812 */ /* 0x001fe200078e3cff */
[----:B------:R-:W0:Y:S03]  /*00c0*/  LDCU.64 UR10, c[0x0][0x358] ;  /* 0x00006b00ff0a77ac */ /* 0x000e260008000a00 */
[----:B------:R-:W-:Y:S01]  /*00d0*/  LEA.HI.SX32 R2, R3, R2, 0x1e ;  /* 0x0000000203027211 */ /* 0x000fe200078ff2ff */
[----:B------:R-:W1:Y:S01]  /*00e0*/  S2UR UR9, SR_CTAID.X ;  /* 0x00000000000979c3 */ /* 0x000e620000002500 */
[----:B------:R-:W-:Y:S01]  /*00f0*/  MOV R3, R0 ;  /* 0x0000000000037202 */ /* 0x000fe20000000f00 */
[----:B------:R-:W1:Y:S01]  /*0100*/  LDCU UR4, c[0x0][0x384] ;  /* 0x00007080ff0477ac */ /* 0x000e620008000800 */
        /* <DEDUP_REMOVED lines=11> */
[----:B------:R-:W0:Y:S08]  /*01c0*/  @P6 LDC.64 R6, c[0x0][0x3e8] ;  /* 0x0000fa00ff066b82 */ /* 0x000e300000000a00 */
[----:B------:R-:W1:Y:S08]  /*01d0*/  @P5 LDC.64 R8, c[0x0][0x3d0] ;  /* 0x0000f400ff085b82 */ /* 0x000e700000000a00 */
[----:B------:R-:W1:Y:S08]  /*01e0*/  @P5 LDC.64 R10, c[0x0][0x3e8] ;  /* 0x0000fa00ff0a5b82 */ /* 0x000e700000000a00 */
[----:B------:R-:W1:Y:S08]  /*01f0*/  @P0 LDC.64 R16, c[0x0][0x3d0] ;  /* 0x0000f400ff100b82 */ /* 0x000e700000000a00 */
[----:B------:R-:W1:Y:S01]  /*0200*/  @P0 LDC.64 R18, c[0x0][0x3e8] ;  /* 0x0000fa00ff120b82 */ /* 0x000e620000000a00 */
[----:B--2---:R-:W-:-:S07]  /*0210*/  @P6 IMAD.WIDE.U32 R4, R3, 0x10, R4 ;  /* 0x0000001003046825 */ /* 0x004fce00078e0004 */
[----:B------:R-:W2:Y:S01]  /*0220*/  @P1 LDC.64 R20, c[0x0][0x3d0] ;  /* 0x0000f400ff141b82 */ /* 0x000ea20000000a00 */
[C---:B0-----:R-:W-:Y:S01]  /*0230*/  @P6 IMAD.WIDE.U32 R6, R3.reuse, 0x10, R6 ;  /* 0x0000001003066825 */ /* 0x041fe200078e0006 */
[----:B------:R-:W-:-:S04]  /*0240*/  @P6 LOP3.LUT R3, R3, 0x100, RZ, 0xfc, !PT ;  /* 0x0000010003036812 */ /* 0x000fc800078efcff */
[----:B------:R0:W5:Y:S02]  /*0250*/  @P6 LDG.E.128 R32, desc[UR10][R6.64] ;  /* 0x0000000a06206981 */ /* 0x000164000c1e1d00 */
[----:B------:R-:W0:Y:S01]  /*0260*/  @P1 LDC.64 R22, c[0x0][0x3e8] ;  /* 0x0000fa00ff161b82 */ /* 0x000e220000000a00 */
[----:B-1----:R-:W-:-:S07]  /*0270*/  @P5 IMAD.WIDE.U32 R12, R3, 0x10, R8 ;  /* 0x00000010030c5825 */ /* 0x002fce00078e0008 */
[----:B------:R-:W1:Y:S01]  /*0280*/  @P2 LDC.64 R24, c[0x0][0x3d0] ;  /* 0x0000f400ff182b82 */ /* 0x000e620000000a00 */
[----:B------:R-:W-:-:S07]  /*0290*/  @P5 IMAD.WIDE.U32 R14, R3, 0x10, R10 ;  /* 0x00000010030e5825 */ /* 0x000fce00078e000a */
[----:B------:R-:W1:Y:S01]  /*02a0*/  @P2 LDC.64 R26, c[0x0][0x3e8] ;  /* 0x0000fa00ff1a2b82 */ /* 0x000e620000000a00 */
[----:B------:R-:W-:Y:S01]  /*02b0*/  @P5 IADD3 R3, PT, PT, R3, 0x100, RZ ;  /* 0x0000010003035810 */ /* 0x000fe20007ffe0ff */
[----:B------:R0:W5:Y:S06]  /*02c0*/  @P5 LDG.E.128 R36, desc[UR10][R14.64] ;  /* 0x0000000a0e245981 */ /* 0x00016c000c1e1d00 */
[----:B------:R-:W1:Y:S01]  /*02d0*/  @P3 LDC.64 R8, c[0x0][0x3d0] ;  /* 0x0000f400ff083b82 */ /* 0x000e620000000a00 */
[----:B------:R-:W-:-:S07]  /*02e0*/  @P0 IMAD.WIDE.U32 R16, R3, 0x10, R16 ;  /* 0x0000001003100825 */ /* 0x000fce00078e0010 */
[----:B------:R-:W1:Y:S01]  /*02f0*/  @P3 LDC.64 R10, c[0x0][0x3e8] ;  /* 0x0000fa00ff0a3b82 */ /* 0x000e620000000a00 */
[C---:B------:R-:W-:Y:S01]  /*0300*/  @P0 IMAD.WIDE.U32 R18, R3.reuse, 0x10, R18 ;  /* 0x0000001003120825 */ /* 0x040fe200078e0012 */
[----:B------:R-:W-:Y:S01]  /*0310*/  @P0 IADD3 R3, PT, PT, R3, 0x100, RZ ;  /* 0x0000010003030810 */ /* 0x000fe20007ffe0ff */
[----:B------:R0:W5:Y:S05]  /*0320*/  @P0 LDG.E.128 R248, desc[UR10][R16.64] ;  /* 0x0000000a10f80981 */ /* 0x00016a000c1e1d00 */
[----:B------:R-:W1:Y:S01]  /*0330*/  @P4 LDC.64 R60, c[0x0][0x3d0] ;  /* 0x0000f400ff3c4b82 */ /* 0x000e620000000a00 */
[C---:B--2---:R-:W-:Y:S01]  /*0340*/  @P1 IMAD.WIDE.U32 R20, R3.reuse, 0x10, R20 ;  /* 0x0000001003141825 */ /* 0x044fe200078e0014 */
[----:B------:R2:W5:Y:S06]  /*0350*/  @P0 LDG.E.128 R40, desc[UR10][R18.64] ;  /* 0x0000000a12280981 */ /* 0x00056c000c1e1d00 */
[----:B------:R-:W2:Y:S01]  /*0360*/  @P4 LDC.64 R62, c[0x0][0x3e8] ;  /* 0x0000fa00ff3e4b82 */ /* 0x000ea20000000a00 */
[C---:B0-----:R-:W-:Y:S01]  /*0370*/  @P1 IMAD.WIDE.U32 R22, R3.reuse, 0x10, R22 ;  /* 0x0000001003161825 */ /* 0x041fe200078e0016 */
[----:B------:R-:W-:Y:S01]  /*0380*/  @P1 IADD3 R3, PT, PT, R3, 0x100, RZ ;  /* 0x0000010003031810 */ /* 0x000fe20007ffe0ff */
[----:B------:R0:W5:Y:S04]  /*0390*/  @P1 LDG.E.128 R244, desc[UR10][R20.64] ;  /* 0x0000000a14f41981 */ /* 0x000168000c1e1d00 */
[C---:B-1----:R-:W-:Y:S01]  /*03a0*/  @P2 IMAD.WIDE.U32 R24, R3.reuse, 0x10, R24 ;  /* 0x0000001003182825 */ /* 0x042fe200078e0018 */
[----:B------:R0:W5:Y:S03]  /*03b0*/  @P1 LDG.E.128 R44, desc[UR10][R22.64] ;  /* 0x0000000a162c1981 */ /* 0x000166000c1e1d00 */
[C---:B------:R-:W-:Y:S01]  /*03c0*/  @P2 IMAD.WIDE.U32 R26, R3.reuse, 0x10, R26 ;  /* 0x00000010031a2825 */ /* 0x040fe200078e001a */
[----:B------:R-:W-:Y:S01]  /*03d0*/  @P2 IADD3 R3, PT, PT, R3, 0x100, RZ ;  /* 0x0000010003032810 */ /* 0x000fe20007ffe0ff */
[----:B------:R0:W5:Y:S04]  /*03e0*/  @P2 LDG.E.128 R240, desc[UR10][R24.64] ;  /* 0x0000000a18f02981 */ /* 0x000168000c1e1d00 */
[C---:B------:R-:W-:Y:S01]  /*03f0*/  @P3 IMAD.WIDE.U32 R28, R3.reuse, 0x10, R8 ;  /* 0x00000010031c3825 */ /* 0x040fe200078e0008 */
[----:B------:R0:W5:Y:S03]  /*0400*/  @P2 LDG.E.128 R48, desc[UR10][R26.64] ;  /* 0x0000000a1a302981 */ /* 0x000166000c1e1d00 */
[C---:B------:R-:W-:Y:S01]  /*0410*/  @P3 IMAD.WIDE.U32 R30, R3.reuse, 0x10, R10 ;  /* 0x00000010031e3825 */ /* 0x040fe200078e000a */
[----:B------:R-:W-:Y:S01]  /*0420*/  @P3 IADD3 R3, PT, PT, R3, 0x100, RZ ;  /* 0x0000010003033810 */ /* 0x000fe20007ffe0ff */
[----:B------:R0:W5:Y:S04]  /*0430*/  @P3 LDG.E.128 R236, desc[UR10][R28.64] ;  /* 0x0000000a1cec3981 */ /* 0x000168000c1e1d00 */
[C---:B------:R-:W-:Y:S01]  /*0440*/  @P4 IMAD.WIDE.U32 R8, R3.reuse, 0x10, R60 ;  /* 0x0000001003084825 */ /* 0x040fe200078e003c */
[----:B------:R0:W5:Y:S03]  /*0450*/  @P3 LDG.E.128 R52, desc[UR10][R30.64] ;  /* 0x0000000a1e343981 */ /* 0x000166000c1e1d00 */
[----:B--2---:R-:W-:Y:S01]  /*0460*/  @P4 IMAD.WIDE.U32 R10, R3, 0x10, R62 ;  /* 0x00000010030a4825 */ /* 0x004fe200078e003e */
[----:B------:R0:W5:Y:S04]  /*0470*/  @P4 LDG.E.128 R232, desc[UR10][R8.64] ;  /* 0x0000000a08e84981 */ /* 0x000168000c1e1d00 */
[----:B------:R0:W5:Y:S04]  /*0480*/  @P4 LDG.E.128 R56, desc[UR10][R10.64] ;  /* 0x0000000a0a384981 */ /* 0x000168000c1e1d00 */
[----:B---3--:R-:W2:Y:S04]  /*0490*/  @P5 LDG.E.128 R64, desc[UR10][R12.64] ;  /* 0x0000000a0c405981 */ /* 0x008ea8000c1e1d00 */
[----:B----4-:R-:W3:Y:S01]  /*04a0*/  @P6 LDG.E.128 R68, desc[UR10][R4.64] ;  /* 0x0000000a04446981 */ /* 0x010ee2000c1e1d00 */
[----:B------:R-:W-:Y:S01]  /*04b0*/  UISETP.GE.AND UP0, UPT, UR9, UR4, UPT ;  /* 0x000000040900728c */ /* 0x000fe2000bf06270 */
[----:B------:R-:W-:-:S02]  /*04c0*/  P2R R230, PR, RZ, 0x10 ;  /* 0x00000010ffe67803 */ /* 0x000fc40000000000 */
        /* <DEDUP_REMOVED lines=37> */
[----:B--2---:R1:W-:Y:S04]  /*0720*/  @P5 STL.64 [R1], R64 ;  /* 0x0000004001005387 */ /* 0x0043e80000100a00 */
[----:B------:R2:W-:Y:S04]  /*0730*/  @P5 STL.64 [R1+0x8], R66 ;  /* 0x0000084201005387 */ /* 0x0005e80000100a00 */
[----:B---3--:R3:W-:Y:S04]  /*0740*/  @P6 STL.64 [R1+0x10], R68 ;  /* 0x0000104401006387 */ /* 0x0087e80000100a00 */
[----:B------:R4:W-:Y:S01]  /*0750*/  @P6 STL.64 [R1+0x18], R70 ;  /* 0x0000184601006387 */ /* 0x0009e20000100a00 */
[----:B-1----:R-:W-:-:S02]  /*0760*/  CS2R R64, SRZ ;  /* 0x0000000000407805 */ /* 0x002fc4000001ff00 */
[----:B--2---:R-:W-:Y:S02]  /*0770*/  CS2R R66, SRZ ;  /* 0x0000000000427805 */ /* 0x004fe4000001ff00 */
[----:B---3--:R-:W-:Y:S02]  /*0780*/  CS2R R68, SRZ ;  /* 0x0000000000447805 */ /* 0x008fe4000001ff00 */
[----:B----4-:R-:W-:Y:S01]  /*0790*/  CS2R R70, SRZ ;  /* 0x0000000000467805 */ /* 0x010fe2000001ff00 */
[----:B0-----:R-:W-:Y:S06]  /*07a0*/  BRA.U UP0, `(.L_x_6767) ;  /* 0x000000d900f87547 */ /* 0x001fec000b800000 */
        /* <DEDUP_REMOVED lines=52> */
.L_x_7021:
[----:B0-----:R-:W-:Y:S02]  /*0af0*/  UIMAD.WIDE UR28, UR9, 0x4, UR18 ;  /* 0x00000004091c78a5 */ /* 0x001fe4000f8e0212 */
[----:B------:R-:W-:-:S04]  /*0b00*/  UIMAD.WIDE UR4, UR9, 0x4, UR14 ;  /* 0x00000004090478a5 */ /* 0x000fc8000f8e020e */
[----:B-123--:R-:W-:Y:S02]  /*0b10*/  MOV R168, UR28 ;  /* 0x0000001c00a87c02 */ /* 0x00efe40008000f00 */
[----:B------:R-:W-:Y:S01]  /*0b20*/  MOV R169, UR29 ;  /* 0x0000001d00a97c02 */ /* 0x000fe20008000f00 */
[----:B------:R-:W-:-:S04]  /*0b30*/  UIMAD.WIDE UR28, UR9, 0x4, UR16 ;  /* 0x00000004091c78a5 */ /* 0x000fc8000f8e0210 */
[----:B------:R0:W2:Y:S02]  /*0b40*/  LDG.E R171, desc[UR10][R168.64] ;  /* 0x0000000aa8ab7981 */ /* 0x0000a4000c1e1900 */
[----:B0-----:R-:W-:Y:S02]  /*0b50*/  MOV R168, UR4 ;  /* 0x0000000400a87c02 */ /* 0x001fe40008000f00 */
[----:B------:R-:W-:-:S05]  /*0b60*/  MOV R169, UR5 ;  /* 0x0000000500a97c02 */ /* 0x000fca0008000f00 */
[----:B------:R0:W3:Y:S02]  /*0b70*/  LDG.E R170, desc[UR10][R168.64] ;  /* 0x0000000aa8aa7981 */ /* 0x0000e4000c1e1900 */
[----:B0-----:R-:W-:Y:S02]  /*0b80*/  MOV R168, UR28 ;  /* 0x0000001c00a87c02 */ /* 0x001fe40008000f00 */
[----:B------:R-:W-:-:S05]  /*0b90*/  MOV R169, UR29 ;  /* 0x0000001d00a97c02 */ /* 0x000fca0008000f00 */
[----:B------:R-:W4:Y:S01]  /*0ba0*/  LDG.E R213, desc[UR10][R168.64] ;  /* 0x0000000aa8d57981 */ /* 0x000f22000c1e1900 */
[----:B------:R-:W-:Y:S01]  /*0bb0*/  BSSY.RECONVERGENT B0, `(.L_x_6768) ;  /* 0x0000235000007945 */ /* 0x000fe20003800200 */
[----:B--2---:R-:W-:-:S13]  /*0bc0*/  R2UR UR29, R171 ;  /* 0x00000000ab1d72ca */ /* 0x004fda00000e0000 */
[----:B------:R-:W-:Y:S01]  /*0bd0*/  UISETP.GE.AND UP2, UPT, UR29, 0x1, UPT ;  /* 0x000000011d00788c */ /* 0x000fe2000bf46270 */
[----:B---3--:R-:W-:Y:S02]  /*0be0*/  R2UR UR28, R170 ;  /* 0x00000000aa1c72ca */ /* 0x008fe400000e0000 */
[----:B----4-:R-:W-:-:S06]  /*0bf0*/  R2UR UR7, R213 ;  /* 0x00000000d50772ca */ /* 0x010fcc00000e0000 */
[----:B-----5:R-:W-:Y:S09]  /*0c00*/  BRA.U !UP2, `(.L_x_6769) ;  /* 0x000000190acc7547 */ /* 0x020ff2000b800000 */
[----:B------:R-:W-:-:S06]  /*0c10*/  UIMAD.WIDE UR4, UR9, 0x4, UR12 ;  /* 0x00000004090478a5 */ /* 0x000fcc000f8e020c */
[----:B------:R-:W-:Y:S02]  /*0c20*/  MOV R168, UR4 ;  /* 0x0000000400a87c02 */ /* 0x000fe40008000f00 */
[----:B------:R-:W-:-:S05]  /*0c30*/  MOV R169, UR5 ;  /* 0x0000000500a97c02 */ /* 0x000fca0008000f00 */
[----:B------:R0:W2:Y:S01]  /*0c40*/  LDG.E R168, desc[UR10][R168.64] ;  /* 0x0000000aa8a87981 */ /* 0x0000a2000c1e1900 */
[----:B------:R-:W-:Y:S01]  /*0c50*/  UISETP.GE.AND UP3, UPT, UR7, 0x1, UPT ;  /* 0x000000010700788c */ /* 0x000fe2000bf66270 */
[----:B------:R-:W-:Y:S01]  /*0c60*/  ISETP.GE.U32.AND P4, PT, R2, 0x100, PT ;  /* 0x000001000200780c */ /* 0x000fe20003f86070 */
[----:B------:R-:W-:Y:S01]  /*0c70*/  UIADD3 UR5, UPT, UPT, UR29, -0x1, URZ ;  /* 0xffffffff1d057890 */ /* 0x000fe2000fffe0ff */
[----:B------:R-:W3:Y:S01]  /*0c80*/  S2R R170, SR_TID.X ;  /* 0x0000000000aa7919 */ /* 0x000ee20000002100 */
[----:B------:R-:W-:Y:S01]  /*0c90*/  HFMA2 R214, -RZ, RZ, 0, 0 ;  /* 0x00000000ffd67431 */ /* 0x000fe200000001ff */
[----:B-1----:R-:W-:Y:S01]  /*0ca0*/  ISETP.NE.AND P3, PT, RZ, UR30, PT ;  /* 0x0000001eff007c0c */ /* 0x002fe2000bf65270 */
[----:B------:R-:W-:Y:S01]  /*0cb0*/  BSSY.RECONVERGENT B1, `(.L_x_6770) ;  /* 0x0000056000017945 */ /* 0x000fe20003800200 */
[----:B------:R-:W-:Y:S02]  /*0cc0*/  PLOP3.LUT P0, PT, PT, PT, UP3, 0x80, 0x8 ;  /* 0x000000000008781c */ /* 0x000fe40003f0f038 */
[----:B------:R-:W-:-:S02]  /*0cd0*/  CS2R R218, SRZ ;  /* 0x0000000000da7805 */ /* 0x000fc4000001ff00 */
[----:B------:R-:W-:Y:S01]  /*0ce0*/  MOV R220, UR5 ;  /* 0x0000000500dc7c02 */ /* 0x000fe20008000f00 */
[----:B------:R-:W-:Y:S01]  /*0cf0*/  @UP3 UIADD3 UR4, UPT, UPT, UR7, -0x1, URZ ;  /* 0xffffffff07043890 */ /* 0x000fe2000fffe0ff */
[----:B------:R-:W-:-:S03]  /*0d00*/  ISETP.GE.U32.AND P5, PT, R2, 0x200, PT ;  /* 0x000002000200780c */ /* 0x000fc60003fa6070 */
[----:B------:R-:W-:Y:S01]  /*0d10*/  IMAD R220, R220, UR6, RZ ;  /* 0x00000006dcdc7c24 */ /* 0x000fe2000f8e02ff */
[----:B------:R-:W-:Y:S01]  /*0d20*/  @UP3 UIMAD UR4, UR4, UR6, URZ ;  /* 0x00000006040432a4 */ /* 0x000fe2000f8e02ff */
[----:B------:R-:W-:Y:S02]  /*0d30*/  P2R R252, PR, RZ, 0x10 ;  /* 0x00000010fffc7803 */ /* 0x000fe40000000000 */
[C---:B------:R-:W-:Y:S01]  /*0d40*/  ISETP.GE.U32.AND P1, PT, R2.reuse, 0x400, PT ;  /* 0x000004000200780c */ /* 0x040fe20003f26070 */
[----:B------:R-:W-:Y:S01]  /*0d50*/  @UP3 USHF.R.S32.HI UR5, URZ, 0x1f, UR4 ;  /* 0x0000001fff053899 */ /* 0x000fe20008011404 */
[----:B0-----:R-:W-:Y:S02]  /*0d60*/  SHF.R.S32.HI R169, RZ, 0x1f, R220 ;  /* 0x0000001fffa97819 */ /* 0x001fe400000114dc */
[----:B------:R-:W-:Y:S01]  /*0d70*/  P2R R231, PR, RZ, 0x20 ;  /* 0x00000020ffe77803 */ /* 0x000fe20000000000 */
[----:B------:R-:W-:Y:S01]  /*0d80*/  @UP3 ULEA.HI UR5, UR5, UR4, URZ, 0x2 ;  /* 0x0000000405053291 */ /* 0x000fe2000f8f10ff */
[----:B------:R-:W-:Y:S01]  /*0d90*/  LEA.HI R220, R169, R220, RZ, 0x2 ;  /* 0x000000dca9dc7211 */ /* 0x000fe200078f10ff */
[----:B------:R-:W-:Y:S01]  /*0da0*/  UIMAD UR4, UR9, UR6, URZ ;  /* 0x00000006090472a4 */ /* 0x000fe2000f8e02ff */
[----:B------:R-:W-:-:S03]  /*0db0*/  ISETP.GE.U32.AND P2, PT, R2, 0x500, PT ;  /* 0x000005000200780c */ /* 0x000fc60003f46070 */
[----:B------:R-:W-:Y:S01]  /*0dc0*/  MOV R169, UR5 ;  /* 0x0000000500a97c02 */ /* 0x000fe20008000f00 */
[----:B------:R-:W-:-:S04]  /*0dd0*/  USHF.R.S32.HI UR5, URZ, 0x1f, UR4 ;  /* 0x0000001fff057899 */ /* 0x000fc80008011404 */
[----:B------:R-:W-:Y:S01]  /*0de0*/  ULEA.HI UR5, UR5, UR4, URZ, 0x2 ;  /* 0x0000000405057291 */ /* 0x000fe2000f8f10ff */
[-C--:B---3--:R-:W-:Y:S02]  /*0df0*/  @P0 LEA.HI.SX32 R214, R169, R170.reuse, 0x1e ;  /* 0x000000aaa9d60211 */ /* 0x088fe400078ff2ff */
[----:B------:R-:W-:Y:S02]  /*0e00*/  ISETP.GE.U32.AND P0, PT, R2, 0x300, PT ;  /* 0x000003000200780c */ /* 0x000fe40003f06070 */
[----:B------:R-:W-:Y:S02]  /*0e10*/  LEA.HI.SX32 R220, R220, R170, 0x1e ;  /* 0x000000aadcdc7211 */ /* 0x000fe400078ff2ff */
[----:B------:R-:W-:-:S04]  /*0e20*/  MOV R227, UR5 ;  /* 0x0000000500e37c02 */ /* 0x000fc80008000f00 */
[----:B------:R-:W-:-:S04]  /*0e30*/  LEA.HI.SX32 R227, R227, R170, 0x1e ;  /* 0x000000aae3e37211 */ /* 0x000fc800078ff2ff */
[----:B------:R-:W-:Y:S02]  /*0e40*/  MOV R217, R227 ;  /* 0x000000e300d97202 */ /* 0x000fe40000000f00 */
[----:B--2---:R-:W-:Y:S02]  /*0e50*/  FSEL R213, R168, RZ, !P3 ;  /* 0x000000ffa8d57208 */ /* 0x004fe40005800000 */
[----:B------:R-:W-:Y:S01]  /*0e60*/  ISETP.GE.U32.AND P3, PT, R2, 0x600, PT ;  /* 0x000006000200780c */ /* 0x000fe20003f66070 */
[----:B------:R-:W-:-:S12]  /*0e70*/  @!P4 BRA `(.L_x_6771) ;  /* 0x0000000000e4c947 */ /* 0x000fd80003800000 */
[----:B------:R-:W0:Y:S01]  /*0e80*/  LDC.64 R168, c[0x0][0x428] ;  /* 0x00010a00ffa87b82 */ /* 0x000e220000000a00 */
[----:B------:R-:W2:Y:S04]  /*0e90*/  LDL R224, [R1+0x10] ;  /* 0x0000100001e07983 */ /* 0x000ea80000100800 */
[----:B------:R-:W3:Y:S03]  /*0ea0*/  LDL R230, [R1+0x14] ;  /* 0x0000140001e67983 */ /* 0x000ee60000100800 */
[----:B------:R-:W1:Y:S01]  /*0eb0*/  LDC.64 R170, c[0x0][0x3a8] ;  /* 0x0000ea00ffaa7b82 */ /* 0x000e620000000a00 */
[----:B------:R-:W4:Y:S04]  /*0ec0*/  LDL R229, [R1+0x18] ;  /* 0x0000180001e57983 */ /* 0x000f280000100800 */
[----:B------:R-:W4:Y:S01]  /*0ed0*/  LDL R228, [R1+0x1c] ;  /* 0x00001c0001e47983 */ /* 0x000f220000100800 */
[----:B------:R-:W-:-:S02]  /*0ee0*/  ISETP.NE.U32.AND P4, PT, RZ, UR22, PT ;  /* 0x00000016ff007c0c */ /* 0x000fc4000bf85070 */
[----:B------:R-:W1:Y:S02]  /*0ef0*/  LDC.64 R218, c[0x0][0x3b0] ;  /* 0x0000ec00ffda7b82 */ /* 0x000e640000000a00 */
[----:B------:R-:W-:Y:S01]  /*0f00*/  ISETP.NE.AND.EX P4, PT, RZ, UR23, PT, P4 ;  /* 0x00000017ff007c0c */ /* 0x000fe2000bf85340 */
[----:B0-----:R-:W-:-:S05]  /*0f10*/  IMAD.WIDE.U32 R168, R220, 0x8, R168 ;  /* 0x00000008dca87825 */ /* 0x001fca00078e00a8 */
[----:B------:R-:W2:Y:S07]  /*0f20*/  LDG.E.64 R194, desc[UR10][R168.64] ;  /* 0x0000000aa8c27981 */ /* 0x000eae000c1e1b00 */
        /* <DEDUP_REMOVED lines=14> */
[C---:B---3--:R-:W-:Y:S01]  /*1010*/  FADD.FTZ R195, -R213.reuse, R168 ;  /* 0x000000a8d5c37221 */ /* 0x048fe20000010100 */
[C---:B------:R-:W-:Y:S01]  /*1020*/  FADD.FTZ R198, -R213.reuse, R171 ;  /* 0x000000abd5c67221 */ /* 0x040fe20000010100 */
[C---:B0-----:R-:W-:Y:S01]  /*1030*/  FADD.FTZ R196, -R213.reuse, R169 ;  /* 0x000000a9d5c47221 */ /* 0x041fe20000010100 */
[----:B------:R-:W-:Y:S01]  /*1040*/  FADD.FTZ R197, -R213, R170 ;  /* 0x000000aad5c57221 */ /* 0x000fe20000010100 */
[----:B------:R-:W-:Y:S02]  /*1050*/  SHF.L.U32 R171, R212, 0x10, RZ ;  /* 0x00000010d4ab7819 */ /* 0x000fe400000006ff */
[----:B------:R-:W-:Y:S01]  /*1060*/  SHF.L.U32 R170, R0, 0x10, RZ ;  /* 0x0000001000aa7819 */ /* 0x000fe200000006ff */
[----:B------:R-:W-:Y:S01]  /*1070*/  FMUL.FTZ R0, R195, UR28 ;  /* 0x0000001cc3007c20 */ /* 0x000fe20008410000 */
[----:B------:R-:W-:Y:S01]  /*1080*/  SHF.L.U32 R169, R218, 0x10, RZ ;  /* 0x00000010daa97819 */ /* 0x000fe200000006ff */
[----:B------:R-:W-:Y:S01]  /*1090*/  FMUL.FTZ R195, R197, UR28 ;  /* 0x0000001cc5c37c20 */ /* 0x000fe20008410000 */
[----:B------:R-:W-:Y:S01]  /*10a0*/  SHF.L.U32 R168, R194, 0x10, RZ ;  /* 0x00000010c2a87819 */ /* 0x000fe200000006ff */
[----:B------:R-:W-:Y:S01]  /*10b0*/  FMUL.FTZ R194, R196, UR28 ;  /* 0x0000001cc4c27c20 */ /* 0x000fe20008410000 */
[----:B------:R-:W-:Y:S01]  /*10c0*/  FMUL.FTZ R196, R224, R171 ;  /* 0x000000abe0c47220 */ /* 0x000fe20000410000 */
[----:B------:R-:W-:Y:S01]  /*10d0*/  FMUL.FTZ R212, R198, UR28 ;  /* 0x0000001cc6d47c20 */ /* 0x000fe20008410000 */
[----:B------:R-:W-:Y:S01]  /*10e0*/  FADD.FTZ R81, R81, R170 ;  /* 0x000000aa51517221 */ /* 0x000fe20000010000 */
[-C--:B------:R-:W-:Y:S01]  /*10f0*/  FFMA.FTZ R205, R194, R170.reuse, R205 ;  /* 0x000000aac2cd7223 */ /* 0x080fe200000100cd */
[----:B------:R-:W-:Y:S01]  /*1100*/  FMUL.FTZ R197, R230, R170 ;  /* 0x000000aae6c57220 */ /* 0x000fe20000410000 */
[----:B------:R-:W-:Y:S01]  /*1110*/  FADD.FTZ R82, R82, R169 ;  /* 0x000000a952527221 */ /* 0x000fe20000010000 */
[-C--:B------:R-:W-:Y:S01]  /*1120*/  FFMA.FTZ R206, R195, R169.reuse, R206 ;  /* 0x000000a9c3ce7223 */ /* 0x080fe200000100ce */
[----:B----4-:R-:W-:Y:S01]  /*1130*/  FMUL.FTZ R198, R229, R169 ;  /* 0x000000a9e5c67220 */ /* 0x010fe20000410000 */
[----:B------:R-:W-:Y:S01]  /*1140*/  FADD.FTZ R169, RZ, R196 ;  /* 0x000000c4ffa97221 */ /* 0x000fe20000010000 */
[----:B------:R-:W-:-:S03]  /*1150*/  FFMA.FTZ R170, R0, R196, RZ ;  /* 0x000000c400aa7223 */ /* 0x000fc600000100ff */
        /* <DEDUP_REMOVED lines=11> */
.L_x_6771:
[----:B------:R-:W-:Y:S05]  /*1210*/  BSYNC.RECONVERGENT B1 ;  /* 0x0000000000017941 */ /* 0x000fea0003800200 */
.L_x_6770:
[----:B------:R-:W-:Y:S04]  /*1220*/  BSSY.RECONVERGENT B1, `(.L_x_6772) ;  /* 0x000003b000017945 */ /* 0x000fe80003800200 */
[----:B------:R-:W-:Y:S05]  /*1230*/  @!P5 BRA `(.L_x_6773) ;  /* 0x0000000000e4d947 */ /* 0x000fea0003800000 */
        /* <DEDUP_REMOVED lines=22> */
[----:B0-----:R-:W-:Y:S02]  /*13a0*/  SHF.R.U64 R168, R14, 0x10, R15 ;  /* 0x000000100ea87819 */ /* 0x001fe4000000120f */
[----:B------:R-:W-:-:S02]  /*13b0*/  MOV R211, R15 ;  /* 0x0000000f00d37202 */ /* 0x000fc40000000f00 */
[----:B------:R-:W-:Y:S01]  /*13c0*/  SHF.R.U32.HI R171, RZ, 0x10, R15 ;  /* 0x00000010ffab7819 */ /* 0x000fe2000001160f */
[C---:B---3--:R-:W-:Y:S01]  /*13d0*/  FADD.FTZ R14, -R213.reuse, R16 ;  /* 0x00000010d50e7221 */ /* 0x048fe20000010100 */
[C---:B------:R-:W-:Y:S01]  /*13e0*/  FADD.FTZ R15, -R213.reuse, R17 ;  /* 0x00000011d50f7221 */ /* 0x040fe20000010100 */
[----:B------:R-:W-:Y:S02]  /*13f0*/  SHF.L.U32 R17, R170, 0x10, RZ ;  /* 0x00000010aa117819 */ /* 0x000fe400000006ff */
[----:B------:R-:W-:Y:S01]  /*1400*/  FMUL.FTZ R14, R14, UR28 ;  /* 0x0000001c0e0e7c20 */ /* 0x000fe20008410000 */
[C---:B------:R-:W-:Y:S01]  /*1410*/  FADD.FTZ R16, -R213.reuse, R18 ;  /* 0x00000012d5107221 */ /* 0x040fe20000010100 */
        /* <DEDUP_REMOVED lines=17> */
[----:B----4-:R-:W-:Y:S01]  /*1530*/  FMUL.FTZ R19, R229, R19 ;  /* 0x00000013e5137220 */ /* 0x010fe20000410000 */
        /* <DEDUP_REMOVED lines=9> */
.L_x_6773:
[----:B------:R-:W-:Y:S05]  /*15d0*/  BSYNC.RECONVERGENT B1 ;  /* 0x0000000000017941 */ /* 0x000fea0003800200 */
.L_x_6772:
        /* <DEDUP_REMOVED lines=17> */
[----:B------:R-:W-:Y:S02]  /*16f0*/  IADD3 R220, PT, PT, R220, 0x100, RZ ;  /* 0x00000100dcdc7810 */ /* 0x000fe40007ffe0ff */
[----:B------:R-:W-:Y:S02]  /*1700*/  IADD3 R217, PT, PT, R217, 0x100, RZ ;  /* 0x00000100d9d97810 */ /* 0x000fe40007ffe0ff */
[----:B---3--:R-:W-:Y:S02]  /*1710*/  MOV R170, R24 ;  /* 0x0000001800aa7202 */ /* 0x008fe40000000f00 */
[----:B------:R-:W-:Y:S01]  /*1720*/  SHF.R.U64 R24, R24, 0x10, R25 ;  /* 0x0000001018187819 */ /* 0x000fe20000001219 */
[C---:B----4-:R-:W-:Y:S01]  /*1730*/  FADD.FTZ R20, -R213.reuse, R20 ;  /* 0x00000014d5147221 */ /* 0x050fe20000010100 */
[C---:B0-----:R-:W-:Y:S01]  /*1740*/  FADD.FTZ R169, -R213.reuse, R23 ;  /* 0x00000017d5a97221 */ /* 0x041fe20000010100 */
[----:B------:R-:W-:Y:S01]  /*1750*/  SHF.L.U32 R23, R170, 0x10, RZ ;  /* 0x00000010aa177819 */ /* 0x000fe200000006ff */
[C---:B------:R-:W-:Y:S01]  /*1760*/  FADD.FTZ R21, -R213.reuse, R21 ;  /* 0x00000015d5157221 */ /* 0x040fe20000010100 */
        /* <DEDUP_REMOVED lines=27> */
[C---:B------:R-:W-:Y:S01]  /*1920*/  FFMA.FTZ R67, R210.reuse, R168, R67 ;  /* 0x000000a8d2437223 */ /* 0x040fe20000010043 */
[----:B------:R-:W-:Y:S01]  /*1930*/  FADD.FTZ R219, R169, R222 ;  /* 0x000000dea9db7221 */ /* 0x000fe20000010000 */
[----:B------:R-:W-:-:S07]  /*1940*/  FFMA.FTZ R218, R210, R222, R170 ;  /* 0x000000ded2da7223 */ /* 0x000fce00000100aa */
.L_x_6775:
[----:B------:R-:W-:Y:S05]  /*1950*/  BSYNC.RECONVERGENT B1 ;  /* 0x0000000000017941 */ /* 0x000fea0003800200 */
.L_x_6774:
        /* <DEDUP_REMOVED lines=23> */
[C---:B----4-:R-:W-:Y:S01]  /*1ad0*/  FADD.FTZ R173, -R213.reuse, R171 ;  /* 0x000000abd5ad7221 */ /* 0x050fe20000010100 */
[C---:B------:R-:W-:Y:S01]  /*1ae0*/  FADD.FTZ R26, -R213.reuse, R168 ;  /* 0x000000a8d51a7221 */ /* 0x040fe20000010100 */
[----:B------:R-:W-:Y:S01]  /*1af0*/  FADD.FTZ R27, -R213, R169 ;  /* 0x000000a9d51b7221 */ /* 0x000fe20000010100 */
[----:B------:R-:W-:Y:S01]  /*1b00*/  SHF.L.U32 R171, R175, 0x10, RZ ;  /* 0x00000010afab7819 */ /* 0x000fe200000006ff */
[----:B------:R-:W-:Y:S01]  /*1b10*/  FADD.FTZ R172, -R213, R170 ;  /* 0x000000aad5ac7221 */ /* 0x000fe20000010100 */
[----:B------:R-:W-:Y:S01]  /*1b20*/  SHF.L.U32 R170, R174, 0x10, RZ ;  /* 0x00000010aeaa7819 */ /* 0x000fe200000006ff */
[----:B------:R-:W-:Y:S01]  /*1b30*/  FMUL.FTZ R26, R26, UR28 ;  /* 0x0000001c1a1a7c20 */ /* 0x000fe20008410000 */
[----:B------:R-:W-:Y:S01]  /*1b40*/  SHF.L.U32 R168, R209, 0x10, RZ ;  /* 0x00000010d1a87819 */ /* 0x000fe200000006ff */
[----:B------:R-:W-:Y:S01]  /*1b50*/  FMUL.FTZ R27, R27, UR28 ;  /* 0x0000001c1b1b7c20 */ /* 0x000fe20008410000 */
[----:B------:R-:W-:Y:S01]  /*1b60*/  FMUL.FTZ R209, R173, UR28 ;  /* 0x0000001cadd17c20 */ /* 0x000fe20008410000 */
[-C--:B-----5:R-:W-:Y:S01]  /*1b70*/  FMUL.FTZ R173, R244, R171.reuse ;  /* 0x000000abf4ad7220 */ /* 0x0a0fe20000410000 */
[----:B------:R-:W-:Y:S01]  /*1b80*/  SHF.L.U32 R169, R221, 0x10, RZ ;  /* 0x00000010dda97819 */ /* 0x000fe200000006ff */
[----:B------:R-:W-:Y:S01]  /*1b90*/  FADD.FTZ R92, R92, R171 ;  /* 0x000000ab5c5c7221 */ /* 0x000fe20000010000 */
[C---:B------:R-:W-:Y:S01]  /*1ba0*/  FFMA.FTZ R68, R26.reuse, R171, R68 ;  /* 0x000000ab1a447223 */ /* 0x040fe20000010044 */
[----:B------:R-:W-:Y:S01]  /*1bb0*/  FADD.FTZ R93, R93, R170 ;  /* 0x000000aa5d5d7221 */ /* 0x000fe20000010000 */
[-C--:B------:R-:W-:Y:S01]  /*1bc0*/  FFMA.FTZ R69, R27, R170.reuse, R69 ;  /* 0x000000aa1b457223 */ /* 0x080fe20000010045 */
[----:B------:R-:W-:Y:S01]  /*1bd0*/  FMUL.FTZ R174, R245, R170 ;  /* 0x000000aaf5ae7220 */ /* 0x000fe20000410000 */
[----:B------:R-:W-:Y:S01]  /*1be0*/  FADD.FTZ R170, R219, R173 ;  /* 0x000000addbaa7221 */ /* 0x000fe20000010000 */
[----:B------:R-:W-:Y:S01]  /*1bf0*/  FFMA.FTZ R171, R26, R173, R218 ;  /* 0x000000ad1aab7223 */ /* 0x000fe200000100da */
[----:B------:R-:W-:Y:S01]  /*1c00*/  FMUL.FTZ R172, R172, UR28 ;  /* 0x0000001cacac7c20 */ /* 0x000fe20008410000 */
        /* <DEDUP_REMOVED lines=12> */
.L_x_6777:
[----:B------:R-:W-:Y:S05]  /*1cd0*/  BSYNC.RECONVERGENT B1 ;  /* 0x0000000000017941 */ /* 0x000fea0003800200 */
.L_x_6776:
        /* <DEDUP_REMOVED lines=55> */
.L_x_6779:
[----:B------:R-:W-:Y:S05]  /*2050*/  BSYNC.RECONVERGENT B1 ;  /* 0x0000000000017941 */ /* 0x000fea0003800200 */
.L_x_6778:
        /* <DEDUP_REMOVED lines=55> */
.L_x_6781:
[----:B------:R-:W-:Y:S05]  /*23d0*/  BSYNC.RECONVERGENT B1 ;  /* 0x0000000000017941 */ /* 0x000fea0003800200 */
.L_x_6780:
        /* <DEDUP_REMOVED lines=18> */
[--C-:B------:R-:W-:Y:S02]  /*2500*/  SHF.R.U64 R188, R188, 0x10, R189.reuse ;  /* 0x00000010bcbc7819 */ /* 0x100fe400000012bd */
[----:B------:R-:W-:Y:S02]  /*2510*/  SHF.L.U32 R192, R192, 0x10, RZ ;  /* 0x00000010c0c07819 */ /* 0x000fe400000006ff */
[----:B------:R-:W-:Y:S02]  /*2520*/  MOV R214, R189 ;  /* 0x000000bd00d67202 */ /* 0x000fe40000000f00 */
[----:B------:R-:W-:Y:S02]  /*2530*/  SHF.R.U32.HI R189, RZ, 0x10, R189 ;  /* 0x00000010ffbd7819 */ /* 0x000fe400000116bd */
[----:B------:R-:W-:Y:S01]  /*2540*/  SHF.L.U32 R193, R188, 0x10, RZ ;  /* 0x00000010bcc17819 */ /* 0x000fe200000006ff */
[----:B------:R-:W-:-:S04]  /*2550*/  FADD.FTZ R104, R104, R192 ;  /* 0x000000c068687221 */ /* 0x000fc80000010000 */
[----:B------:R-:W-:Y:S01]  /*2560*/  FADD.FTZ R105, R105, R193 ;  /* 0x000000c169697221 */ /* 0x000fe20000010000 */
[C---:B--2---:R-:W-:Y:S01]  /*2570*/  FADD.FTZ R168, -R213.reuse, R168 ;  /* 0x000000a8d5a87221 */ /* 0x044fe20000010100 */
[C---:B0-----:R-:W-:Y:S01]  /*2580*/  FADD.FTZ R191, -R213.reuse, R171 ;  /* 0x000000abd5bf7221 */ /* 0x041fe20000010100 */
[----:B------:R-:W-:Y:S02]  /*2590*/  FADD.FTZ R169, -R213, R169 ;  /* 0x000000a9d5a97221 */ /* 0x000fe40000010100 */
[----:B------:R-:W-:Y:S01]  /*25a0*/  FMUL.FTZ R188, R168, UR28 ;  /* 0x0000001ca8bc7c20 */ /* 0x000fe20008410000 */
[----:B------:R-:W-:Y:S01]  /*25b0*/  FMUL.FTZ R226, R191, UR28 ;  /* 0x0000001cbfe27c20 */ /* 0x000fe20008410000 */
[-C--:B-----5:R-:W-:Y:S01]  /*25c0*/  FMUL.FTZ R191, R232, R192.reuse ;  /* 0x000000c0e8bf7220 */ /* 0x0a0fe20000410000 */
[----:B------:R-:W-:Y:S01]  /*25d0*/  FADD.FTZ R170, -R213, R170 ;  /* 0x000000aad5aa7221 */ /* 0x000fe20000010100 */
[----:B------:R-:W-:Y:S01]  /*25e0*/  SHF.L.U32 R213, R189, 0x10, RZ ;  /* 0x00000010bdd57819 */ /* 0x000fe200000006ff */
[----:B------:R-:W-:Y:S01]  /*25f0*/  FMUL.FTZ R189, R169, UR28 ;  /* 0x0000001ca9bd7c20 */ /* 0x000fe20008410000 */
[----:B------:R-:W-:Y:S01]  /*2600*/  SHF.L.U32 R171, R214, 0x10, RZ ;  /* 0x00000010d6ab7819 */ /* 0x000fe200000006ff */
[C---:B------:R-:W-:Y:S01]  /*2610*/  FFMA.FTZ R76, R188.reuse, R192, R76 ;  /* 0x000000c0bc4c7223 */ /* 0x040fe2000001004c */
[----:B------:R-:W-:Y:S01]  /*2620*/  FMUL.FTZ R192, R233, R193 ;  /* 0x000000c1e9c07220 */ /* 0x000fe20000410000 */
[----:B------:R-:W-:Y:S01]  /*2630*/  FADD.FTZ R219, R219, R191 ;  /* 0x000000bfdbdb7221 */ /* 0x000fe20000010000 */
[----:B------:R-:W-:Y:S01]  /*2640*/  FFMA.FTZ R218, R188, R191, R218 ;  /* 0x000000bfbcda7223 */ /* 0x000fe200000100da */
        /* <DEDUP_REMOVED lines=15> */
.L_x_6769:
[----:B------:R-:W0:Y:S01]  /*2740*/  S2R R169, SR_TID.X ;  /* 0x0000000000a97919 */ /* 0x000e220000002100 */
[----:B------:R-:W-:Y:S01]  /*2750*/  UISETP.GE.AND UP3, UPT, UR7, 0x1, UPT ;  /* 0x000000010700788c */ /* 0x000fe2000bf66270 */
[----:B------:R-:W-:Y:S01]  /*2760*/  HFMA2 R213, -RZ, RZ, 0, 0 ;  /* 0x00000000ffd57431 */ /* 0x000fe200000001ff */
[----:B------:R-:W-:Y:S02]  /*2770*/  UIMAD UR4, UR9, UR6, URZ ;  /* 0x00000006090472a4 */ /* 0x000fe4000f8e02ff */
        /* <DEDUP_REMOVED lines=18> */
[----:B------:R-:W-:Y:S02]  /*28a0*/  ISETP.GE.U32.AND P1, PT, R2, 0x400, PT ;  /* 0x000004000200780c */ /* 0x000fe40003f26070 */
[----:B------:R-:W-:Y:S02]  /*28b0*/  P2R R252, PR, RZ, 0x4 ;  /* 0x00000004fffc7803 */ /* 0x000fe40000000000 */
[----:B------:R-:W-:-:S03]  /*28c0*/  P2R R231, PR, RZ, 0x8 ;  /* 0x00000008ffe77803 */ /* 0x000fc60000000000 */
[----:B------:R-:W0:Y:S08]  /*28d0*/  @P2 LDC.64 R168, c[0x0][0x3b0] ;  /* 0x0000ec00ffa82b82 */ /* 0x000e300000000a00 */
[----:B------:R-:W2:Y:S08]  /*28e0*/  @P3 LDC.64 R170, c[0x0][0x3b0] ;  /* 0x0000ec00ffaa3b82 */ /* 0x000eb00000000a00 */
[----:B------:R-:W3:Y:S01]  /*28f0*/  @P1 LDC.64 R218, c[0x0][0x3b0] ;  /* 0x0000ec00ffda1b82 */ /* 0x000ee20000000a00 */
[----:B0-----:R-:W-:-:S05]  /*2900*/  @P2 IMAD.WIDE.U32 R168, R213, 0x4, R168 ;  /* 0x00000004d5a82825 */ /* 0x001fca00078e00a8 */
[----:B------:R0:W5:Y:S01]  /*2910*/  @P2 LDG.E R9, desc[UR10][R168.64] ;  /* 0x0000000aa8092981 */ /* 0x000162000c1e1900 */
[----:B------:R-:W-:Y:S01]  /*2920*/  @P2 IADD3 R213, PT, PT, R213, 0x100, RZ ;  /* 0x00000100d5d52810 */ /* 0x000fe20007ffe0ff */
[----:B0-----:R-:W0:Y:S04]  /*2930*/  @P0 LDC.64 R168, c[0x0][0x3b0] ;  /* 0x0000ec00ffa80b82 */ /* 0x001e280000000a00 */
[C---:B--2---:R-:W-:Y:S01]  /*2940*/  @P3 IMAD.WIDE.U32 R170, R213.reuse, 0x4, R170 ;  /* 0x00000004d5aa3825 */ /* 0x044fe200078e00aa */
[C---:B------:R-:W-:Y:S02]  /*2950*/  ISETP.GE.U32.AND P2, PT, R2.reuse, 0x500, PT ;  /* 0x000005000200780c */ /* 0x040fe40003f46070 */
[----:B------:R-:W-:Y:S02]  /*2960*/  @P3 IADD3 R213, PT, PT, R213, 0x100, RZ ;  /* 0x00000100d5d53810 */ /* 0x000fe40007ffe0ff */
[----:B------:R2:W5:Y:S01]  /*2970*/  @P3 LDG.E R8, desc[UR10][R170.64] ;  /* 0x0000000aaa083981 */ /* 0x000562000c1e1900 */
[----:B------:R-:W-:-:S08]  /*2980*/  ISETP.GE.U32.AND P3, PT, R2, 0x600, PT ;  /* 0x000006000200780c */ /* 0x000fd00003f66070 */
[----:B--2---:R-:W2:Y:S01]  /*2990*/  @P2 LDC.64 R170, c[0x0][0x3b0] ;  /* 0x0000ec00ffaa2b82 */ /* 0x004ea20000000a00 */
[C---:B0-----:R-:W-:Y:S01]  /*29a0*/  @P0 IMAD.WIDE.U32 R168, R213.reuse, 0x4, R168 ;  /* 0x00000004d5a80825 */ /* 0x041fe200078e00a8 */
[----:B------:R-:W-:-:S04]  /*29b0*/  @P0 IADD3 R213, PT, PT, R213, 0x100, RZ ;  /* 0x00000100d5d50810 */ /* 0x000fc80007ffe0ff */
[----:B------:R3:W5:Y:S02]  /*29c0*/  @P0 LDG.E R7, desc[UR10][R168.64] ;  /* 0x0000000aa8070981 */ /* 0x000764000c1e1900 */
[----:B---3--:R-:W-:-:S05]  /*29d0*/  @P1 IMAD.WIDE.U32 R168, R213, 0x4, R218 ;  /* 0x00000004d5a81825 */ /* 0x008fca00078e00da */
[----:B------:R0:W5:Y:S01]  /*29e0*/  @P1 LDG.E R6, desc[UR10][R168.64] ;  /* 0x0000000aa8061981 */ /* 0x000162000c1e1900 */
[----:B------:R-:W-:-:S05]  /*29f0*/  @P1 IADD3 R213, PT, PT, R213, 0x100, RZ ;  /* 0x00000100d5d51810 */ /* 0x000fca0007ffe0ff */
[C---:B--2---:R-:W-:Y:S01]  /*2a00*/  @P2 IMAD.WIDE.U32 R170, R213.reuse, 0x4, R170 ;  /* 0x00000004d5aa2825 */ /* 0x044fe200078e00aa */
[----:B0-----:R-:W0:Y:S01]  /*2a10*/  @P3 LDC.64 R168, c[0x0][0x3b0] ;  /* 0x0000ec00ffa83b82 */ /* 0x001e220000000a00 */
[----:B------:R-:W-:-:S03]  /*2a20*/  @P2 IADD3 R213, PT, PT, R213, 0x100, RZ ;  /* 0x00000100d5d52810 */ /* 0x000fc60007ffe0ff */
[----:B------:R2:W5:Y:S02]  /*2a30*/  @P2 LDG.E R5, desc[UR10][R170.64] ;  /* 0x0000000aaa052981 */ /* 0x000564000c1e1900 */
[----:B0-----:R-:W-:-:S05]  /*2a40*/  @P3 IMAD.WIDE.U32 R168, R213, 0x4, R168 ;  /* 0x00000004d5a83825 */ /* 0x001fca00078e00a8 */
        /* <DEDUP_REMOVED lines=10> */
.L_x_6783:
        /* <DEDUP_REMOVED lines=10> */
[----:B------:R-:W2:Y:S08]  /*2b90*/  @P5 LDC.64 R170, c[0x0][0x3b0] ;  /* 0x0000ec00ffaa5b82 */ /* 0x000eb00000000a00 */
[----:B------:R-:W3:Y:S01]  /*2ba0*/  @P6 LDC.64 R218, c[0x0][0x438] ;  /* 0x00010e00ffda6b82 */ /* 0x000ee20000000a00 */
[----:B0-----:R-:W-:-:S07]  /*2bb0*/  @P6 IMAD.WIDE.U32 R168, R213, 0x4, R168 ;  /* 0x00000004d5a86825 */ /* 0x001fce00078e00a8 */
[----:B------:R-:W0:Y:S01]  /*2bc0*/  @P5 LDC.64 R228, c[0x0][0x438] ;  /* 0x00010e00ffe45b82 */ /* 0x000e220000000a00 */
[----:B------:R4:W5:Y:S01]  /*2bd0*/  @P6 LDG.E R9, desc[UR10][R168.64] ;  /* 0x0000000aa8096981 */ /* 0x000962000c1e1900 */
[----:B------:R-:W-:-:S05]  /*2be0*/  @P6 IADD3 R213, PT, PT, R213, 0x100, RZ ;  /* 0x00000100d5d56810 */ /* 0x000fca0007ffe0ff */
[C---:B--2---:R-:W-:Y:S01]  /*2bf0*/  @P5 IMAD.WIDE.U32 R170, R213.reuse, 0x4, R170 ;  /* 0x00000004d5aa5825 */ /* 0x044fe200078e00aa */
[----:B----4-:R-:W2:Y:S01]  /*2c00*/  @P0 LDC.64 R168, c[0x0][0x3b0] ;  /* 0x0000ec00ffa80b82 */ /* 0x010ea20000000a00 */
[----:B------:R-:W-:-:S03]  /*2c10*/  @P5 IADD3 R213, PT, PT, R213, 0x100, RZ ;  /* 0x00000100d5d55810 */ /* 0x000fc60007ffe0ff */
[----:B------:R4:W5:Y:S04]  /*2c20*/  @P5 LDG.E R8, desc[UR10][R170.64] ;  /* 0x0000000aaa085981 */ /* 0x000968000c1e1900 */
[----:B----4-:R-:W4:Y:S01]  /*2c30*/  @P1 LDC.64 R170, c[0x0][0x3b0] ;  /* 0x0000ec00ffaa1b82 */ /* 0x010f220000000a00 */
[----:B--2---:R-:W-:-:S05]  /*2c40*/  @P0 IMAD.WIDE.U32 R168, R213, 0x4, R168 ;  /* 0x00000004d5a80825 */ /* 0x004fca00078e00a8 */
[----:B------:R2:W5:Y:S01]  /*2c50*/  @P0 LDG.E R7, desc[UR10][R168.64] ;  /* 0x0000000aa8070981 */ /* 0x000562000c1e1900 */
[----:B------:R-:W-:-:S05]  /*2c60*/  @P0 IADD3 R213, PT, PT, R213, 0x100, RZ ;  /* 0x00000100d5d50810 */ /* 0x000fca0007ffe0ff */
[C---:B----4-:R-:W-:Y:S01]  /*2c70*/  @P1 IMAD.WIDE.U32 R170, R213.reuse, 0x4, R170 ;  /* 0x00000004d5aa1825 */ /* 0x050fe200078e00aa */
[----:B--2---:R-:W2:Y:S01]  /*2c80*/  @P2 LDC.64 R168, c[0x0][0x3b0] ;  /* 0x0000ec00ffa82b82 */ /* 0x004ea20000000a00 */
[----:B------:R-:W-:-:S03]  /*2c90*/  @P1 IADD3 R213, PT, PT, R213, 0x100, RZ ;  /* 0x00000100d5d51810 */ /* 0x000fc60007ffe0ff */
[----:B------:R4:W5:Y:S04]  /*2ca0*/  @P1 LDG.E R6, desc[UR10][R170.64] ;  /* 0x0000000aaa061981 */ /* 0x000968000c1e1900 */
[----:B----4-:R-:W4:Y:S01]  /*2cb0*/  @P3 LDC.64 R170, c[0x0][0x3b0] ;  /* 0x0000ec00ffaa3b82 */ /* 0x010f220000000a00 */
[----:B--2---:R-:W-:-:S05]  /*2cc0*/  @P2 IMAD.WIDE.U32 R168, R213, 0x4, R168 ;  /* 0x00000004d5a82825 */ /* 0x004fca00078e00a8 */
[----:B------:R2:W5:Y:S01]  /*2cd0*/  @P2 LDG.E R5, desc[UR10][R168.64] ;  /* 0x0000000aa8052981 */ /* 0x000562000c1e1900 */
[----:B------:R-:W-:Y:S02]  /*2ce0*/  @P2 IADD3 R213, PT, PT, R213, 0x100, RZ ;  /* 0x00000100d5d52810 */ /* 0x000fe40007ffe0ff */
[----:B------:R-:W-:-:S03]  /*2cf0*/  P2R R230, PR, RZ, 0x10 ;  /* 0x00000010ffe67803 */ /* 0x000fc60000000000 */
[C---:B----4-:R-:W-:Y:S01]  /*2d00*/  @P3 IMAD.WIDE.U32 R170, R213.reuse, 0x4, R170 ;  /* 0x00000004d5aa3825 */ /* 0x050fe200078e00aa */
[----:B------:R-:W-:Y:S01]  /*2d10*/  @P3 IADD3 R213, PT, PT, R213, 0x100, RZ ;  /* 0x00000100d5d53810 */ /* 0x000fe20007ffe0ff */
[----:B--2---:R-:W2:Y:S03]  /*2d20*/  @P4 LDC.64 R168, c[0x0][0x3b0] ;  /* 0x0000ec00ffa84b82 */ /* 0x004ea60000000a00 */
[----:B------:R4:W5:Y:S05]  /*2d30*/  @P3 LDG.E R4, desc[UR10][R170.64] ;  /* 0x0000000aaa043981 */ /* 0x00096a000c1e1900 */
[----:B----4-:R-:W4:Y:S01]  /*2d40*/  @P0 LDC.64 R170, c[0x0][0x438] ;  /* 0x00010e00ffaa0b82 */ /* 0x010f220000000a00 */
[----:B--2---:R-:W-:-:S05]  /*2d50*/  @P4 IMAD.WIDE.U32 R168, R213, 0x4, R168 ;  /* 0x00000004d5a84825 */ /* 0x004fca00078e00a8 */
[----:B------:R3:W5:Y:S02]  /*2d60*/  @P4 LDG.E R3, desc[UR10][R168.64] ;  /* 0x0000000aa8034981 */ /* 0x000764000c1e1900 */
[C---:B---3--:R-:W-:Y:S01]  /*2d70*/  @P6 IMAD.WIDE.U32 R168, R214.reuse, 0x10, R218 ;  /* 0x00000010d6a86825 */ /* 0x048fe200078e00da */
[----:B------:R-:W-:Y:S01]  /*2d80*/  @P6 IADD3 R214, PT, PT, R214, 0x100, RZ ;  /* 0x00000100d6d66810 */ /* 0x000fe20007ffe0ff */
[----:B------:R-:W2:Y:S03]  /*2d90*/  @P4 LDC.64 R218, c[0x0][0x438] ;  /* 0x00010e00ffda4b82 */ /* 0x000ea60000000a00 */
[----:B------:R0:W5:Y:S02]  /*2da0*/  @P6 LDG.E.128 R140, desc[UR10][R168.64] ;  /* 0x0000000aa88c6981 */ /* 0x000164000c1e1d00 */
[----:B0-----:R-:W-:-:S05]  /*2db0*/  @P5 IMAD.WIDE.U32 R168, R214, 0x10, R228 ;  /* 0x00000010d6a85825 */ /* 0x001fca00078e00e4 */
[----:B------:R0:W5:Y:S02]  /*2dc0*/  @P5 LDG.E.128 R144, desc[UR10][R168.64] ;  /* 0x0000000aa8905981 */ /* 0x000164000c1e1d00 */
[----:B0-----:R-:W0:Y:S01]  /*2dd0*/  @P1 LDC.64 R168, c[0x0][0x438] ;  /* 0x00010e00ffa81b82 */ /* 0x001e220000000a00 */
[----:B------:R-:W-:-:S05]  /*2de0*/  @P5 IADD3 R214, PT, PT, R214, 0x100, RZ ;  /* 0x00000100d6d65810 */ /* 0x000fca0007ffe0ff */
[C---:B----4-:R-:W-:Y:S01]  /*2df0*/  @P0 IMAD.WIDE.U32 R170, R214.reuse, 0x10, R170 ;  /* 0x00000010d6aa0825 */ /* 0x050fe200078e00aa */
[----:B------:R-:W-:-:S04]  /*2e00*/  @P0 IADD3 R214, PT, PT, R214, 0x100, RZ ;  /* 0x00000100d6d60810 */ /* 0x000fc80007ffe0ff */
[----:B------:R3:W5:Y:S02]  /*2e10*/  @P0 LDG.E.128 R148, desc[UR10][R170.64] ;  /* 0x0000000aaa940981 */ /* 0x000764000c1e1d00 */
[----:B---3--:R-:W3:Y:S01]  /*2e20*/  @P2 LDC.64 R170, c[0x0][0x438] ;  /* 0x00010e00ffaa2b82 */ /* 0x008ee20000000a00 */
[----:B0-----:R-:W-:-:S05]  /*2e30*/  @P1 IMAD.WIDE.U32 R168, R214, 0x10, R168 ;  /* 0x00000010d6a81825 */ /* 0x001fca00078e00a8 */
[----:B------:R0:W5:Y:S02]  /*2e40*/  @P1 LDG.E.128 R152, desc[UR10][R168.64] ;  /* 0x0000000aa8981981 */ /* 0x000164000c1e1d00 */
[----:B0-----:R-:W0:Y:S01]  /*2e50*/  @P3 LDC.64 R168, c[0x0][0x438] ;  /* 0x00010e00ffa83b82 */ /* 0x001e220000000a00 */
[----:B------:R-:W-:-:S05]  /*2e60*/  @P1 IADD3 R214, PT, PT, R214, 0x100, RZ ;  /* 0x00000100d6d61810 */ /* 0x000fca0007ffe0ff */
[C---:B---3--:R-:W-:Y:S01]  /*2e70*/  @P2 IMAD.WIDE.U32 R228, R214.reuse, 0x10, R170 ;  /* 0x00000010d6e42825 */ /* 0x048fe200078e00aa */
[----:B------:R-:W-:-:S04]  /*2e80*/  @P2 IADD3 R214, PT, PT, R214, 0x100, RZ ;  /* 0x00000100d6d62810 */ /* 0x000fc80007ffe0ff */
[----:B------:R3:W5:Y:S01]  /*2e90*/  @P2 LDG.E.128 R156, desc[UR10][R228.64] ;  /* 0x0000000ae49c2981 */ /* 0x000762000c1e1d00 */
[C---:B0-----:R-:W-:Y:S01]  /*2ea0*/  @P3 IMAD.WIDE.U32 R168, R214.reuse, 0x10, R168 ;  /* 0x00000010d6a83825 */ /* 0x041fe200078e00a8 */
[----:B------:R-:W-:-:S04]  /*2eb0*/  @P3 IADD3 R214, PT, PT, R214, 0x100, RZ ;  /* 0x00000100d6d63810 */ /* 0x000fc80007ffe0ff */
[----:B------:R3:W5:Y:S01]  /*2ec0*/  @P3 LDG.E.128 R28, desc[UR10][R168.64] ;  /* 0x0000000aa81c3981 */ /* 0x000762000c1e1d00 */
[----:B--2---:R-:W-:-:S05]  /*2ed0*/  @P4 IMAD.WIDE.U32 R170, R214, 0x10, R218 ;  /* 0x00000010d6aa4825 */ /* 0x004fca00078e00da */
[----:B------:R3:W5:Y:S01]  /*2ee0*/  @P4 LDG.E.128 R164, desc[UR10][R170.64] ;  /* 0x0000000aaaa44981 */ /* 0x000762000c1e1d00 */
[----:B------:R-:W-:-:S07]  /*2ef0*/  CS2R R218, SRZ ;  /* 0x0000000000da7805 */ /* 0x000fce000001ff00 */
.L_x_6782:
[----:B-1----:R-:W-:Y:S05]  /*2f00*/  BSYNC.RECONVERGENT B0 ;  /* 0x0000000000007941 */ /* 0x002fea0003800200 */
.L_x_6768:
[----:B0--3--:R-:W0:Y:S01]  /*2f10*/  SHFL.DOWN PT, R168, R219, 0x10, 0x1f ;  /* 0x0a001f00dba87f89 */ /* 0x009e2200000e0000 */
        /* <DEDUP_REMOVED lines=31> */
.L_x_6785:
[----:B------:R-:W-:Y:S05]  /*3110*/  BSYNC.RECONVERGENT B0 ;  /* 0x0000000000007941 */ /* 0x000fea0003800200 */
.L_x_6784:
        /* <DEDUP_REMOVED lines=36> */
[----:B------:R-:W-:Y:S01]  /*3360*/  FADD.FTZ R169, R214, R169 ;  /* 0x000000a9d6a97221 */ /* 0x000fe20000010000 */
[----:B------:R-:W-:Y:S02]  /*3370*/  MOV R213, R227 ;  /* 0x000000e300d57202 */ /* 0x000fe40000000f00 */
[----:B------:R-:W-:Y:S01]  /*3380*/  FADD.FTZ R168, R170, R168 ;  /* 0x000000a8aaa87221 */ /* 0x000fe20000010000 */
[----:B------:R-:W-:Y:S01]  /*3390*/  FADD.FTZ R169, R171, R169 ;  /* 0x000000a9aba97221 */ /* 0x000fe20000010000 */
[----:B------:R-:W-:Y:S01]  /*33a0*/  HFMA2 R170, -RZ, RZ, 0, 0 ;  /* 0x00000000ffaa7431 */ /* 0x000fe200000001ff */
[----:B------:R-:W-:Y:S01]  /*33b0*/  MOV R171, UR4 ;  /* 0x0000000400ab7c02 */ /* 0x000fe20008000f00 */
[----:B------:R-:W-:Y:S01]  /*33c0*/  FMUL.FTZ R168, R168, UR31 ;  /* 0x0000001fa8a87c20 */ /* 0x000fe20008410000 */
[----:B------:R-:W-:-:S02]  /*33d0*/  FMUL.FTZ R169, R169, UR31 ;  /* 0x0000001fa9a97c20 */ /* 0x000fc40008410000 */
[----:B------:R-:W-:Y:S02]  /*33e0*/  @P4 LEA.HI.SX32 R170, R171, R228, 0x1e ;  /* 0x000000e4abaa4211 */ /* 0x000fe400078ff2ff */
[----:B------:R-:W-:Y:S02]  /*33f0*/  ISETP.NE.AND P4, PT, RZ, UR30, PT ;  /* 0x0000001eff007c0c */ /* 0x000fe4000bf85270 */
        /* <DEDUP_REMOVED lines=9> */
[C---:B--2---:R-:W-:Y:S02]  /*3490*/  SHF.R.U64 R201, R168.reuse, 0x10, R169 ;  /* 0x00000010a8c97819 */ /* 0x044fe400000012a9 */
[----:B------:R-:W-:Y:S02]  /*34a0*/  PRMT R199, R168, 0x7610, R199 ;  /* 0x00007610a8c77816 */ /* 0x000fe400000000c7 */
[----:B------:R-:W-:Y:S02]  /*34b0*/  SHF.R.U32.HI R202, RZ, 0x10, R169 ;  /* 0x00000010ffca7819 */ /* 0x000fe400000116a9 */
[----:B------:R-:W-:-:S07]  /*34c0*/  PRMT R200, R169, 0x7610, R200 ;  /* 0x00007610a9c87816 */ /* 0x000fce00000000c8 */
.L_x_6788:
[----:B------:R-:W-:Y:S05]  /*34d0*/  BRA.U UP0, `(.L_x_6789) ;  /* 0x0000000d00647547 */ /* 0x000fea000b800000 */
[----:B------:R-:W-:Y:S02]  /*34e0*/  MOV R168, UR24 ;  /* 0x0000001800a87c02 */ /* 0x000fe40008000f00 */
[----:B------:R-:W-:Y:S02]  /*34f0*/  MOV R169, UR25 ;  /* 0x0000001900a97c02 */ /* 0x000fe40008000f00 */
        /* <DEDUP_REMOVED lines=17> */
.L_x_6793:
[----:B------:R-:W-:Y:S05]  /*3610*/  BSYNC.RECONVERGENT B1 ;  /* 0x0000000000017941 */ /* 0x000fea0003800200 */
.L_x_6792:
[----:B------:R-:W-:Y:S01]  /*3620*/  FADD.FTZ R108, R108, R10 ;  /* 0x0000000a6c6c7221 */ /* 0x000fe20000010000 */
[----:B------:R-:W-:Y:S01]  /*3630*/  FFMA.FTZ R10, R0, UR4, R171 ;  /* 0x00000004000a7c23 */ /* 0x000fe200080100ab */
[----:B------:R-:W-:-:S03]  /*3640*/  ISETP.LT.AND P5, PT, RZ, UR29, PT ;  /* 0x0000001dff007c0c */ /* 0x000fc6000bfa1270 */
[----:B------:R-:W-:-:S04]  /*3650*/  FADD.FTZ R10, R196, -R10 ;  /* 0x8000000ac40a7221 */ /* 0x000fc80000010000 */
[----:B------:R-:W-:-:S05]  /*3660*/  FMUL.FTZ R10, R10, UR28 ;  /* 0x0000001c0a0a7c20 */ /* 0x000fca0008410000 */
[----:B------:R-:W-:-:S05]  /*3670*/  FSEL R10, R10, RZ, P5 ;  /* 0x000000ff0a0a7208 */ /* 0x000fca0002800000 */
[----:B------:R-:W-:-:S04]  /*3680*/  FMUL.FTZ R10, R10, UR21 ;  /* 0x000000150a0a7c20 */ /* 0x000fc80008410000 */
[----:B------:R-:W-:-:S04]  /*3690*/  FMUL.FTZ R10, R10, UR20 ;  /* 0x000000140a0a7c20 */ /* 0x000fc80008410000 */
[----:B------:R-:W-:-:S05]  /*36a0*/  FMUL.FTZ R10, R32, R10 ;  /* 0x0000000a200a7220 */ /* 0x000fca0000410000 */
[----:B------:R-:W-:-:S04]  /*36b0*/  FSEL R10, R10, RZ, P4 ;  /* 0x000000ff0a0a7208 */ /* 0x000fc80002000000 */
[----:B------:R-:W-:-:S07]  /*36c0*/  F2FP.BF16.F32.PACK_AB R10, RZ, R10 ;  /* 0x0000000aff0a723e */ /* 0x000fce00000010ff */
.L_x_6791:
[----:B------:R-:W-:Y:S05]  /*36d0*/  BRA.U !UP3, `(.L_x_6794) ;  /* 0x000000010b647547 */ /* 0x000fea000b800000 */
[----:B-----5:R-:W-:Y:S01]  /*36e0*/  LOP3.LUT P4, RZ, R9, 0xff00, RZ, 0xc0, !PT ;  /* 0x0000ff0009ff7812 */ /* 0x020fe2000788c0ff */
[----:B------:R-:W-:Y:S01]  /*36f0*/  BSSY.RECONVERGENT B1, `(.L_x_6795) ;  /* 0x000000c000017945 */ /* 0x000fe20003800200 */
[----:B------:R-:W-:-:S11]  /*3700*/  MOV R11, RZ ;  /* 0x000000ff000b7202 */ /* 0x000fd60000000f00 */
        /* <DEDUP_REMOVED lines=10> */
.L_x_6796:
[----:B------:R-:W-:Y:S05]  /*37b0*/  BSYNC.RECONVERGENT B1 ;  /* 0x0000000000017941 */ /* 0x000fea0003800200 */
.L_x_6795:
        /* <DEDUP_REMOVED lines=11> */
.L_x_6794:
        /* <DEDUP_REMOVED lines=14> */
.L_x_6799:
[----:B------:R-:W-:Y:S05]  /*3950*/  BSYNC.RECONVERGENT B1 ;  /* 0x0000000000017941 */ /* 0x000fea0003800200 */
.L_x_6798:
        /* <DEDUP_REMOVED lines=11> */
.L_x_6797:
[----:B------:R-:W-:Y:S05]  /*3a10*/  BRA.U !UP3, `(.L_x_6800) ;  /* 0x000000110b747547 */ /* 0x000fea000b800000 */
[----:B-----5:R-:W-:Y:S01]  /*3a20*/  ISETP.GE.U32.AND P4, PT, R9, 0x1000000, PT ;  /* 0x010000000900780c */ /* 0x020fe20003f86070 */
        /* <DEDUP_REMOVED lines=12> */
.L_x_6802:
[----:B------:R-:W-:Y:S05]  /*3af0*/  BSYNC.RECONVERGENT B1 ;  /* 0x0000000000017941 */ /* 0x000fea0003800200 */
.L_x_6801:
        /* <DEDUP_REMOVED lines=10> */
[----:B------:R-:W-:Y:S01]  /*3ba0*/  F2FP.BF16.F32.PACK_AB R13, RZ, R13 ;  /* 0x0000000dff0d723e */ /* 0x000fe200000010ff */
[----:B------:R-:W-:Y:S06]  /*3bb0*/  BRA `(.L_x_6800) ;  /* 0x00000010000c7947 */ /* 0x000fec0003800000 */
.L_x_6790:
[----:B------:R-:W-:Y:S05]  /*3bc0*/  BRA.U !UP3, `(.L_x_6803) ;  /* 0x000000010b647547 */ /* 0x000fea000b800000 */
[----:B------:R-:W-:Y:S01]  /*3bd0*/  FFMA.FTZ R137, R0, UR4, R171 ;  /* 0x0000000400897c23 */ /* 0x000fe200080100ab */
[----:B------:R-:W-:Y:S01]  /*3be0*/  ISETP.LT.AND P4, PT, RZ, UR29, PT ;  /* 0x0000001dff007c0c */ /* 0x000fe2000bf81270 */
[----:B------:R-:W-:Y:S02]  /*3bf0*/  BSSY.RECONVERGENT B1, `(.L_x_6804) ;  /* 0x0000015000017945 */ /* 0x000fe40003800200 */
[----:B------:R-:W-:-:S04]  /*3c00*/  FADD.FTZ R137, R196, -R137 ;  /* 0x80000089c4897221 */ /* 0x000fc80000010000 */
[----:B------:R-:W-:-:S05]  /*3c10*/  FMUL.FTZ R137, R137, UR28 ;  /* 0x0000001c89897c20 */ /* 0x000fca0008410000 */
[----:B------:R-:W-:Y:S02]  /*3c20*/  FSEL R137, R137, RZ, P4 ;  /* 0x000000ff89897208 */ /* 0x000fe40002000000 */
[----:B-----5:R-:W-:-:S03]  /*3c30*/  LOP3.LUT P4, RZ, R9, 0xff, RZ, 0xc0, !PT ;  /* 0x000000ff09ff7812 */ /* 0x020fc6000788c0ff */
[----:B------:R-:W-:-:S04]  /*3c40*/  FMUL.FTZ R137, R137, UR21 ;  /* 0x0000001589897c20 */ /* 0x000fc80008410000 */
[----:B------:R-:W-:-:S04]  /*3c50*/  FMUL.FTZ R137, R137, UR20 ;  /* 0x0000001489897c20 */ /* 0x000fc80008410000 */
[----:B------:R-:W-:-:S05]  /*3c60*/  FMUL.FTZ R137, R32, R137 ;  /* 0x0000008920897220 */ /* 0x000fca0000410000 */
[----:B------:R-:W-:Y:S01]  /*3c70*/  FSEL R10, R137, RZ, P4 ;  /* 0x000000ff890a7208 */ /* 0x000fe20002000000 */
[----:B------:R-:W-:-:S03]  /*3c80*/  HFMA2 R137, -RZ, RZ, 0, 0 ;  /* 0x00000000ff897431 */ /* 0x000fc600000001ff */
[----:B------:R-:W-:Y:S01]  /*3c90*/  F2FP.BF16.F32.PACK_AB R10, RZ, R10 ;  /* 0x0000000aff0a723e */ /* 0x000fe200000010ff */
[----:B------:R-:W-:Y:S06]  /*3ca0*/  @!P4 BRA `(.L_x_6805) ;  /* 0x000000000024c947 */ /* 0x000fec0003800000 */
        /* <DEDUP_REMOVED lines=9> */
.L_x_6805:
[----:B------:R-:W-:Y:S05]  /*3d40*/  BSYNC.RECONVERGENT B1 ;  /* 0x0000000000017941 */ /* 0x000fea0003800200 */
.L_x_6804:
[----:B------:R-:W-:-:S07]  /*3d50*/  FADD.FTZ R108, R108, R137 ;  /* 0x000000896c6c7221 */ /* 0x000fce0000010000 */
.L_x_6803:
        /* <DEDUP_REMOVED lines=11> */
[----:B------:R-:W-:Y:S02]  /*3e10*/  FSEL R11, R136, RZ, P4 ;  /* 0x000000ff880b7208 */ /* 0x000fe40002000000 */
[----:B------:R-:W-:Y:S02]  /*3e20*/  MOV R136, RZ ;  /* 0x000000ff00887202 */ /* 0x000fe40000000f00 */
        /* <DEDUP_REMOVED lines=11> */
.L_x_6808:
[----:B------:R-:W-:Y:S05]  /*3ee0*/  BSYNC.RECONVERGENT B1 ;  /* 0x0000000000017941 */ /* 0x000fea0003800200 */
.L_x_6807:
[----:B------:R-:W-:-:S07]  /*3ef0*/  FADD.FTZ R109, R109, R136 ;  /* 0x000000886d6d7221 */ /* 0x000fce0000010000 */
.L_x_6806:
        /* <DEDUP_REMOVED lines=24> */
.L_x_6811:
[----:B------:R-:W-:Y:S05]  /*4080*/  BSYNC.RECONVERGENT B1 ;  /* 0x0000000000017941 */ /* 0x000fea0003800200 */
.L_x_6810:
[----:B------:R-:W-:-:S07]  /*4090*/  FADD.FTZ R110, R110, R137 ;  /* 0x000000896e6e7221 */ /* 0x000fce0000010000 */
.L_x_6809:
        /* <DEDUP_REMOVED lines=27> */
[----:B------:R-:W-:Y:S01]  /*4250*/  F2FP.BF16.F32.PACK_AB R13, RZ, R13 ;  /* 0x0000000dff0d723e */ /* 0x000fe200000010ff */
[----:B------:R-:W-:Y:S06]  /*4260*/  BRA `(.L_x_6800) ;  /* 0x0000000800607947 */ /* 0x000fec0003800000 */
.L_x_6789:
        /* <DEDUP_REMOVED lines=18> */
[-C--:B------:R-:W-:Y:S01]  /*4390*/  @P4 FMUL.FTZ R214, R217, R10.reuse ;  /* 0x0000000ad9d64220 */ /* 0x080fe20000410000 */
[----:B------:R-:W-:-:S03]  /*43a0*/  FMUL.FTZ R10, R32, R10 ;  /* 0x0000000a200a7220 */ /* 0x000fc60000410000 */
[----:B------:R-:W-:Y:S02]  /*43b0*/  FADD.FTZ R108, R108, R214 ;  /* 0x000000d66c6c7221 */ /* 0x000fe40000010000 */
[----:B------:R-:W-:-:S04]  /*43c0*/  FSEL R10, R10, RZ, P4 ;  /* 0x000000ff0a0a7208 */ /* 0x000fc80002000000 */
[----:B------:R-:W-:-:S07]  /*43d0*/  F2FP.BF16.F32.PACK_AB R10, RZ, R10 ;  /* 0x0000000aff0a723e */ /* 0x000fce00000010ff */
.L_x_6813:
        /* <DEDUP_REMOVED lines=18> */
.L_x_6814:
        /* <DEDUP_REMOVED lines=18> */
.L_x_6815:
        /* <DEDUP_REMOVED lines=19> */
.L_x_6812:
        /* <DEDUP_REMOVED lines=19> */
.L_x_6816:
        /* <DEDUP_REMOVED lines=19> */
.L_x_6817:
        /* <DEDUP_REMOVED lines=17> */
[----:B------:R-:W-:-:S07]  /*4ac0*/  F2FP.BF16.F32.PACK_AB R12, RZ, R12 ;  /* 0x0000000cff0c723e */ /* 0x000fce00000010ff */
.L_x_6818:
        /* <DEDUP_REMOVED lines=17> */
[----:B------:R-:W-:-:S07]  /*4be0*/  F2FP.BF16.F32.PACK_AB R13, RZ, R13 ;  /* 0x0000000dff0d723e */ /* 0x000fce00000010ff */
.L_x_6800:
        /* <DEDUP_REMOVED lines=14> */
.L_x_6819:
[----:B------:R-:W-:Y:S02]  /*4cd0*/  IADD3 R213, PT, PT, R213, 0x100, RZ ;  /* 0x00000100d5d57810 */ /* 0x000fe40007ffe0ff */
[----:B------:R-:W-:-:S07]  /*4ce0*/  IADD3 R170, PT, PT, R170, 0x100, RZ ;  /* 0x00000100aaaa7810 */ /* 0x000fce0007ffe0ff */
.L_x_6787:
[----:B------:R-:W-:Y:S05]  /*4cf0*/  BSYNC.RECONVERGENT B0 ;  /* 0x0000000000007941 */ /* 0x000fea0003800200 */
.L_x_6786:
[----:B------:R-:W-:Y:S01]  /*4d00*/  ISETP.NE.AND P4, PT, R231, RZ, PT ;  /* 0x000000ffe700720c */ /* 0x000fe20003f85270 */
        /* <DEDUP_REMOVED lines=8> */
[C---:B--2---:R-:W-:Y:S02]  /*4d90*/  SHF.R.U64 R201, R168.reuse, 0x10, R169 ;  /* 0x00000010a8c97819 */ /* 0x044fe400000012a9 */
[----:B------:R-:W-:Y:S02]  /*4da0*/  PRMT R199, R168, 0x7610, R199 ;  /* 0x00007610a8c77816 */ /* 0x000fe400000000c7 */
[----:B------:R-:W-:Y:S02]  /*4db0*/  SHF.R.U32.HI R202, RZ, 0x10, R169 ;  /* 0x00000010ffca7819 */ /* 0x000fe400000116a9 */
[----:B------:R-:W-:-:S07]  /*4dc0*/  PRMT R200, R169, 0x7610, R200 ;  /* 0x00007610a9c87816 */ /* 0x000fce00000000c8 */
.L_x_6822:
        /* <DEDUP_REMOVED lines=10> */
[----:B------:R-:W-:Y:S02]  /*4e70*/  PLOP3.LUT P5, PT, PT, PT, UP2, 0x80, 0x8 ;  /* 0x000000000008781c */ /* 0x000fe40003faf028 */
[----:B------:R-:W-:-:S11]  /*4e80*/  MOV R137, R145 ;  /* 0x0000009100897202 */ /* 0x000fd60000000f00 */
[----:B------:R-:W-:Y:S01]  /*4e90*/  @P5 FFMA.FTZ R137, R136, UR28, R145 ;  /* 0x0000001c88895c23 */ /* 0x000fe20008010091 */
[----:B------:R-:W-:-:S13]  /*4ea0*/  PLOP3.LUT P5, PT, PT, PT, UP2, 0x80, 0x8 ;  /* 0x000000000008781c */ /* 0x000fda0003faf028 */
        /* <DEDUP_REMOVED lines=12> */
[----:B------:R-:W-:Y:S06]  /*4f70*/  BRA.U !UP3, `(.L_x_6825) ;  /* 0x000000010b2c7547 */ /* 0x000fec000b800000 */
[----:B------:R-:W-:Y:S01]  /*4f80*/  LOP3.LUT P5, RZ, R8, 0xff, RZ, 0xc0, !PT ;  /* 0x000000ff08ff7812 */ /* 0x000fe200078ac0ff */
[----:B------:R-:W-:Y:S01]  /*4f90*/  FMUL.FTZ R10, R136, UR21 ;  /* 0x00000015880a7c20 */ /* 0x000fe20008410000 */
[----:B------:R-:W-:-:S03]  /*4fa0*/  HFMA2 R139, -RZ, RZ, 0, 0 ;  /* 0x00000000ff8b7431 */ /* 0x000fc600000001ff */
[----:B-1----:R-:W-:-:S08]  /*4fb0*/  FMUL.FTZ R169, R10, UR20 ;  /* 0x000000140aa97c20 */ /* 0x002fd00008410000 */
[----:B------:R-:W-:-:S05]  /*4fc0*/  @P5 SHF.L.U32 R10, R199, 0x10, RZ ;  /* 0x00000010c70a5819 */ /* 0x000fca00000006ff */
[-C--:B------:R-:W-:Y:S01]  /*4fd0*/  @P5 FMUL.FTZ R139, R10, R169.reuse ;  /* 0x000000a90a8b5220 */ /* 0x080fe20000410000 */
[----:B------:R-:W-:-:S03]  /*4fe0*/  FMUL.FTZ R169, R36, R169 ;  /* 0x000000a924a97220 */ /* 0x000fc60000410000 */
[----:B------:R-:W-:Y:S02]  /*4ff0*/  FADD.FTZ R112, R112, R139 ;  /* 0x0000008b70707221 */ /* 0x000fe40000010000 */
[----:B------:R-:W-:-:S04]  /*5000*/  FSEL R169, R169, RZ, P5 ;  /* 0x000000ffa9a97208 */ /* 0x000fc80002800000 */
[----:B------:R-:W-:-:S04]  /*5010*/  F2FP.BF16.F32.PACK_AB R169, RZ, R169 ;  /* 0x000000a9ffa9723e */ /* 0x000fc800000010ff */
[----:B------:R-:W-:-:S07]  /*5020*/  PRMT R10, R169, 0x7610, R10 ;  /* 0x00007610a90a7816 */ /* 0x000fce000000000a */
.L_x_6825:
[----:B------:R-:W-:Y:S05]  /*5030*/  BRA.U !UP3, `(.L_x_6826) ;  /* 0x000000010b2c7547 */ /* 0x000fea000b800000 */
[----:B------:R-:W-:Y:S01]  /*5040*/  LOP3.LUT P5, RZ, R8, 0xff00, RZ, 0xc0, !PT ;  /* 0x0000ff0008ff7812 */ /* 0x000fe200078ac0ff */
[----:B------:R-:W-:Y:S01]  /*5050*/  FMUL.FTZ R11, R137, UR21 ;  /* 0x00000015890b7c20 */ /* 0x000fe20008410000 */
[----:B-1----:R-:W-:-:S03]  /*5060*/  MOV R168, RZ ;  /* 0x000000ff00a87202 */ /* 0x002fc60000000f00 */
        /* <DEDUP_REMOVED lines=8> */
.L_x_6826:
[----:B------:R-:W-:Y:S05]  /*50f0*/  BRA.U !UP3, `(.L_x_6827) ;  /* 0x000000010b2c7547 */ /* 0x000fea000b800000 */
        /* <DEDUP_REMOVED lines=11> */
.L_x_6827:
        /* <DEDUP_REMOVED lines=20> */
.L_x_6824:
        /* <DEDUP_REMOVED lines=17> */
[----:B------:R-:W-:-:S04]  /*5400*/  F2FP.BF16.F32.PACK_AB R168, RZ, R168 ;  /* 0x000000a8ffa8723e */ /* 0x000fc800000010ff */
[----:B------:R-:W-:-:S07]  /*5410*/  PRMT R10, R168, 0x7610, R10 ;  /* 0x00007610a80a7816 */ /* 0x000fce000000000a */
.L_x_6829:
        /* <DEDUP_REMOVED lines=19> */
.L_x_6830:
        /* <DEDUP_REMOVED lines=19> */
.L_x_6831:
        /* <DEDUP_REMOVED lines=20> */
.L_x_6823:
[----:B------:R-:W-:-:S04]  /*57c0*/  UISETP.NE.U32.AND UP0, UPT, UR24, URZ, UPT ;  /* 0x000000ff1800728c */ /* 0x000fc8000bf05070 */
[----:B------:R-:W-:-:S06]  /*57d0*/  UISETP.NE.AND.EX UP0, UPT, UR25, URZ, UPT, UP0 ;  /* 0x000000ff1900728c */ /* 0x000fcc000bf05300 */
[----:B------:R-:W-:-:S13]  /*57e0*/  PLOP3.LUT P4, PT, PT, PT, UP0, 0x80, 0x8 ;  /* 0x000000000008781c */ /* 0x000fda0003f8f008 */
[----:B------:R-:W-:Y:S05]  /*57f0*/  @!P4 BRA `(.L_x_6832) ;  /* 0x0000000400b4c947 */ /* 0x000fea0003800000 */
        /* <DEDUP_REMOVED lines=9> */
[----:B0-----:R-:W-:-:S04]  /*5890*/  FMUL.FTZ R137, R10, UR20 ;  /* 0x000000140a897c20 */ /* 0x001fc80008410000 */
[----:B------:R-:W-:Y:S01]  /*58a0*/  FMUL.FTZ R10, R36, R137 ;  /* 0x00000089240a7220 */ /* 0x000fe20000410000 */
[----:B------:R-:W-:-:S04]  /*58b0*/  MOV R137, RZ ;  /* 0x000000ff00897202 */ /* 0x000fc80000000f00 */
[----:B------:R-:W-:-:S04]  /*58c0*/  FSEL R10, R10, RZ, P5 ;  /* 0x000000ff0a0a7208 */ /* 0x000fc80002800000 */
[----:B------:R-:W-:Y:S01]  /*58d0*/  F2FP.BF16.F32.PACK_AB R10, RZ, R10 ;  /* 0x0000000aff0a723e */ /* 0x000fe200000010ff */
        /* <DEDUP_REMOVED lines=10> */
.L_x_6835:
[----:B------:R-:W-:Y:S05]  /*5980*/  BSYNC.RECONVERGENT B1 ;  /* 0x0000000000017941 */ /* 0x000fea0003800200 */
.L_x_6834:
[----:B------:R-:W-:-:S07]  /*5990*/  FADD.FTZ R112, R112, R137 ;  /* 0x0000008970707221 */ /* 0x000fce0000010000 */
.L_x_6833:
        /* <DEDUP_REMOVED lines=11> */
[----:B------:R-:W-:-:S04]  /*5a50*/  HFMA2 R136, -RZ, RZ, 0, 0 ;  /* 0x00000000ff887431 */ /* 0x000fc800000001ff */
[----:B------:R-:W-:-:S04]  /*5a60*/  FSEL R11, R11, RZ, P5 ;  /* 0x000000ff0b0b7208 */ /* 0x000fc80002800000 */
[----:B------:R-:W-:Y:S01]  /*5a70*/  F2FP.BF16.F32.PACK_AB R11, RZ, R11 ;  /* 0x0000000bff0b723e */ /* 0x000fe200000010ff */
[----:B------:R-:W-:Y:S06]  /*5a80*/  @!P5 BRA `(.L_x_6838) ;  /* 0x000000000024d947 */ /* 0x000fec0003800000 */
[----:B------:R-:W-:Y:S01]  /*5a90*/  FFMA.FTZ R137, R15, UR4, R171 ;  /* 0x000000040f897c23 */ /* 0x000fe200080100ab */
        /* <DEDUP_REMOVED lines=8> */
.L_x_6838:
[----:B------:R-:W-:Y:S05]  /*5b20*/  BSYNC.RECONVERGENT B1 ;  /* 0x0000000000017941 */ /* 0x000fea0003800200 */
.L_x_6837:
[----:B------:R-:W-:-:S07]  /*5b30*/  FADD.FTZ R113, R113, R136 ;  /* 0x0000008871717221 */ /* 0x000fce0000010000 */
.L_x_6836:
        /* <DEDUP_REMOVED lines=24> */
.L_x_6841:
[----:B------:R-:W-:Y:S05]  /*5cc0*/  BSYNC.RECONVERGENT B1 ;  /* 0x0000000000017941 */ /* 0x000fea0003800200 */
.L_x_6840:
[----:B------:R-:W-:-:S07]  /*5cd0*/  FADD.FTZ R114, R114, R137 ;  /* 0x0000008972727221 */ /* 0x000fce0000010000 */
.L_x_6839:
        /* <DEDUP_REMOVED lines=19> */
[----:B------:R-:W-:-:S12]  /*5e10*/  HFMA2 R168, -RZ, RZ, 0, 0 ;  /* 0x00000000ffa87431 */ /* 0x000fd800000001ff */
[----:B------:R-:W-:Y:S01]  /*5e20*/  @P5 FMUL.FTZ R13, R139, UR21 ;  /* 0x000000158b0d5c20 */ /* 0x000fe20008410000 */
[----:B------:R-:W-:-:S03]  /*5e30*/  @P5 SHF.L.U32 R169, R202, 0x10, RZ ;  /* 0x00000010caa95819 */ /* 0x000fc600000006ff */
[----:B------:R-:W-:-:S04]  /*5e40*/  @P5 FMUL.FTZ R13, R13, UR20 ;  /* 0x000000140d0d5c20 */ /* 0x000fc80008410000 */
[----:B------:R-:W-:Y:S01]  /*5e50*/  @P5 FMUL.FTZ R168, R169, R13 ;  /* 0x0000000da9a85220 */ /* 0x000fe20000410000 */
[----:B------:R-:W-:-:S03]  /*5e60*/  FMUL.FTZ R13, R139, UR21 ;  /* 0x000000158b0d7c20 */ /* 0x000fc60008410000 */
[----:B------:R-:W-:Y:S01]  /*5e70*/  FADD.FTZ R115, R115, R168 ;  /* 0x000000a873737221 */ /* 0x000fe20000010000 */
[----:B------:R-:W-:-:S04]  /*5e80*/  FMUL.FTZ R214, R13, UR20 ;  /* 0x000000140dd67c20 */ /* 0x000fc80008410000 */
[----:B------:R-:W-:-:S05]  /*5e90*/  FMUL.FTZ R214, R39, R214 ;  /* 0x000000d627d67220 */ /* 0x000fca0000410000 */
[----:B------:R-:W-:-:S04]  /*5ea0*/  FSEL R13, R214, RZ, P5 ;  /* 0x000000ffd60d7208 */ /* 0x000fc80002800000 */
[----:B------:R-:W-:Y:S01]  /*5eb0*/  F2FP.BF16.F32.PACK_AB R13, RZ, R13 ;  /* 0x0000000dff0d723e */ /* 0x000fe200000010ff */
[----:B------:R-:W-:Y:S06]  /*5ec0*/  BRA `(.L_x_6828) ;  /* 0x0000000400a07947 */ /* 0x000fec0003800000 */
.L_x_6832:
[----:B------:R-:W-:Y:S05]  /*5ed0*/  BRA.U !UP3, `(.L_x_6842) ;  /* 0x000000010b647547 */ /* 0x000fea000b800000 */
[----:B-----5:R-:W-:Y:S01]  /*5ee0*/  LOP3.LUT P5, RZ, R8, 0xff, RZ, 0xc0, !PT ;  /* 0x000000ff08ff7812 */ /* 0x020fe200078ac0ff */
[----:B------:R-:W-:Y:S01]  /*5ef0*/  BSSY.RECONVERGENT B1, `(.L_x_6843) ;  /* 0x000000c000017945 */ /* 0x000fe20003800200 */
[----:B01----:R-:W-:-:S11]  /*5f00*/  MOV R169, RZ ;  /* 0x000000ff00a97202 */ /* 0x003fd60000000f00 */
        /* <DEDUP_REMOVED lines=10> */
.L_x_6844:
[----:B------:R-:W-:Y:S05]  /*5fb0*/  BSYNC.RECONVERGENT B1 ;  /* 0x0000000000017941 */ /* 0x000fea0003800200 */
.L_x_6843:
[----:B------:R-:W-:Y:S01]  /*5fc0*/  FFMA.FTZ R10, R14, UR4, R171 ;  /* 0x000000040e0a7c23 */ /* 0x000fe200080100ab */
[----:B------:R-:W-:Y:S01]  /*5fd0*/  ISETP.LT.AND P6, PT, RZ, UR29, PT ;  /* 0x0000001dff007c0c */ /* 0x000fe2000bfc1270 */
[----:B------:R-:W-:Y:S02]  /*5fe0*/  FADD.FTZ R112, R112, R169 ;  /* 0x000000a970707221 */ /* 0x000fe40000010000 */
        /* <DEDUP_REMOVED lines=8> */
.L_x_6842:
[----:B------:R-:W-:Y:S05]  /*6070*/  BRA.U !UP3, `(.L_x_6845) ;  /* 0x000000010b647547 */ /* 0x000fea000b800000 */
[----:B-----5:R-:W-:Y:S01]  /*6080*/  LOP3.LUT P5, RZ, R8, 0xff00, RZ, 0xc0, !PT ;  /* 0x0000ff0008ff7812 */ /* 0x020fe200078ac0ff */
[----:B------:R-:W-:Y:S01]  /*6090*/  BSSY.RECONVERGENT B1, `(.L_x_6846) ;  /* 0x000000c000017945 */ /* 0x000fe20003800200 */
[----:B01----:R-:W-:-:S11]  /*60a0*/  HFMA2 R168, -RZ, RZ, 0, 0 ;  /* 0x00000000ffa87431 */ /* 0x003fd600000001ff */
        /* <DEDUP_REMOVED lines=10> */
.L_x_6847:
[----:B------:R-:W-:Y:S05]  /*6150*/  BSYNC.RECONVERGENT B1 ;  /* 0x0000000000017941 */ /* 0x000fea0003800200 */
.L_x_6846:
        /* <DEDUP_REMOVED lines=11> */
.L_x_6845:
        /* <DEDUP_REMOVED lines=14> */
.L_x_6850:
[----:B------:R-:W-:Y:S05]  /*62f0*/  BSYNC.RECONVERGENT B1 ;  /* 0x0000000000017941 */ /* 0x000fea0003800200 */
.L_x_6849:
        /* <DEDUP_REMOVED lines=11> */
.L_x_6848:
[----:B------:R-:W-:Y:S05]  /*63b0*/  BRA.U !UP3, `(.L_x_6828) ;  /* 0x000000010b647547 */ /* 0x000fea000b800000 */
[----:B-----5:R-:W-:Y:S01]  /*63c0*/  ISETP.GE.U32.AND P5, PT, R8, 0x1000000, PT ;  /* 0x010000000800780c */ /* 0x020fe20003fa6070 */
[----:B------:R-:W-:Y:S01]  /*63d0*/  BSSY.RECONVERGENT B1, `(.L_x_6851) ;  /* 0x000000c000017945 */ /* 0x000fe20003800200 */
[----:B01----:R-:W-:-:S11]  /*63e0*/  HFMA2 R168, -RZ, RZ, 0, 0 ;  /* 0x00000000ffa87431 */ /* 0x003fd600000001ff */
[----:B------:R-:W-:Y:S05]  /*63f0*/  @!P5 BRA `(.L_x_6852) ;  /* 0x000000000024d947 */ /* 0x000fea0003800000 */
[----:B------:R-:W-:Y:S01]  /*6400*/  FFMA.FTZ R168, R211, UR4, R171 ;  /* 0x00000004d3a87c23 */ /* 0x000fe200080100ab */
        /* <DEDUP_REMOVED lines=8> */
.L_x_6852:
[----:B------:R-:W-:Y:S05]  /*6490*/  BSYNC.RECONVERGENT B1 ;  /* 0x0000000000017941 */ /* 0x000fea0003800200 */
.L_x_6851:
        /* <DEDUP_REMOVED lines=11> */
.L_x_6828:
        /* <DEDUP_REMOVED lines=12> */
.L_x_6853:
[----:B------:R-:W-:Y:S02]  /*6610*/  IADD3 R213, PT, PT, R213, 0x100, RZ ;  /* 0x00000100d5d57810 */ /* 0x000fe40007ffe0ff */
[----:B------:R-:W-:-:S07]  /*6620*/  IADD3 R170, PT, PT, R170, 0x100, RZ ;  /* 0x00000100aaaa7810 */ /* 0x000fce0007ffe0ff */
.L_x_6821:
[----:B------:R-:W-:Y:S05]  /*6630*/  BSYNC.RECONVERGENT B0 ;  /* 0x0000000000007941 */ /* 0x000fea0003800200 */
.L_x_6820:
        /* <DEDUP_REMOVED lines=12> */
.L_x_6856:
        /* <DEDUP_REMOVED lines=38> */
.L_x_6859:
        /* <DEDUP_REMOVED lines=12> */
.L_x_6860:
        /* <DEDUP_REMOVED lines=12> */
.L_x_6861:
[----:B------:R-:W-:-:S13]  /*6ae0*/  PLOP3.LUT P5, PT, PT, PT, UP2, 0x80, 0x8 ;  /* 0x000000000008781c */ /* 0x000fda0003faf028 */
[----:B------:R-:W-:Y:S01]  /*6af0*/  @P5 FFMA.FTZ R139, R210, UR4, R171 ;  /* 0x00000004d28b5c23 */ /* 0x000fe200080100ab */
[----:B------:R-:W-:-:S13]  /*6b00*/  PLOP3.LUT P5, PT, PT, PT, UP2, 0x80, 0x8 ;  /* 0x000000000008781c */ /* 0x000fda0003faf028 */
[----:B-1----:R-:W-:Y:S01]  /*6b10*/  @P5 FADD.FTZ R168, R222, -R139 ;  /* 0x8000008bdea85221 */ /* 0x002fe20000010000 */
[----:B------:R-:W-:Y:S02]  /*6b20*/  PLOP3.LUT P5, PT, PT, PT, UP2, 0x80, 0x8 ;  /* 0x000000000008781c */ /* 0x000fe40003faf028 */
[----:B------:R-:W-:-:S11]  /*6b30*/  MOV R139, R151 ;  /* 0x00000097008b7202 */ /* 0x000fd60000000f00 */
        /* <DEDUP_REMOVED lines=14> */
.L_x_6858:
        /* <DEDUP_REMOVED lines=19> */
.L_x_6863:
        /* <DEDUP_REMOVED lines=19> */
.L_x_6864:
        /* <DEDUP_REMOVED lines=19> */
.L_x_6865:
        /* <DEDUP_REMOVED lines=20> */
.L_x_6857:
        /* <DEDUP_REMOVED lines=28> */
.L_x_6869:
[----:B------:R-:W-:Y:S05]  /*72b0*/  BSYNC.RECONVERGENT B1 ;  /* 0x0000000000017941 */ /* 0x000fea0003800200 */
.L_x_6868:
[----:B------:R-:W-:-:S07]  /*72c0*/  FADD.FTZ R116, R116, R137 ;  /* 0x0000008974747221 */ /* 0x000fce0000010000 */
.L_x_6867:
        /* <DEDUP_REMOVED lines=24> */
.L_x_6872:
[----:B------:R-:W-:Y:S05]  /*7450*/  BSYNC.RECONVERGENT B1 ;  /* 0x0000000000017941 */ /* 0x000fea0003800200 */
.L_x_6871:
[----:B------:R-:W-:-:S07]  /*7460*/  FADD.FTZ R117, R117, R136 ;  /* 0x0000008875757221 */ /* 0x000fce0000010000 */
.L_x_6870:
        /* <DEDUP_REMOVED lines=24> */
.L_x_6875:
[----:B------:R-:W-:Y:S05]  /*75f0*/  BSYNC.RECONVERGENT B1 ;  /* 0x0000000000017941 */ /* 0x000fea0003800200 */
.L_x_6874:
[----:B------:R-:W-:-:S07]  /*7600*/  FADD.FTZ R118, R118, R137 ;  /* 0x0000008976767221 */ /* 0x000fce0000010000 */
.L_x_6873:
        /* <DEDUP_REMOVED lines=19> */
[----:B-1----:R-:W-:-:S12]  /*7740*/  HFMA2 R168, -RZ, RZ, 0, 0 ;  /* 0x00000000ffa87431 */ /* 0x002fd800000001ff */
        /* <DEDUP_REMOVED lines=11> */
.L_x_6866:
        /* <DEDUP_REMOVED lines=14> */
.L_x_6878:
[----:B------:R-:W-:Y:S05]  /*78e0*/  BSYNC.RECONVERGENT B1 ;  /* 0x0000000000017941 */ /* 0x000fea0003800200 */
.L_x_6877:
        /* <DEDUP_REMOVED lines=11> */
.L_x_6876:
        /* <DEDUP_REMOVED lines=14> */
.L_x_6881:
[----:B------:R-:W-:Y:S05]  /*7a80*/  BSYNC.RECONVERGENT B1 ;  /* 0x0000000000017941 */ /* 0x000fea0003800200 */
.L_x_6880:
        /* <DEDUP_REMOVED lines=11> */
.L_x_6879:
        /* <DEDUP_REMOVED lines=14> */
.L_x_6884:
[----:B------:R-:W-:Y:S05]  /*7c20*/  BSYNC.RECONVERGENT B1 ;  /* 0x0000000000017941 */ /* 0x000fea0003800200 */
.L_x_6883:
        /* <DEDUP_REMOVED lines=11> */
.L_x_6882:
[----:B------:R-:W-:Y:S05]  /*7ce0*/  BRA.U !UP3, `(.L_x_6862) ;  /* 0x000000010b647547 */ /* 0x000fea000b800000 */
[----:B-----5:R-:W-:Y:S01]  /*7cf0*/  ISETP.GE.U32.AND P5, PT, R7, 0x1000000, PT ;  /* 0x010000000700780c */ /* 0x020fe20003fa6070 */
        /* <DEDUP_REMOVED lines=12> */
.L_x_6886:
[----:B------:R-:W-:Y:S05]  /*7dc0*/  BSYNC.RECONVERGENT B1 ;  /* 0x0000000000017941 */ /* 0x000fea0003800200 */
.L_x_6885:
        /* <DEDUP_REMOVED lines=11> */
.L_x_6862:
        /* <DEDUP_REMOVED lines=12> */
.L_x_6887:
[----:B------:R-:W-:Y:S02]  /*7f40*/  IADD3 R213, PT, PT, R213, 0x100, RZ ;  /* 0x00000100d5d57810 */ /* 0x000fe40007ffe0ff */
[----:B------:R-:W-:-:S07]  /*7f50*/  IADD3 R170, PT, PT, R170, 0x100, RZ ;  /* 0x00000100aaaa7810 */ /* 0x000fce0007ffe0ff */
.L_x_6855:
[----:B------:R-:W-:Y:S05]  /*7f60*/  BSYNC.RECONVERGENT B0 ;  /* 0x0000000000007941 */ /* 0x000fea0003800200 */
.L_x_6854:
        /* <DEDUP_REMOVED lines=12> */
.L_x_6890:
        /* <DEDUP_REMOVED lines=38> */
.L_x_6893:
        /* <DEDUP_REMOVED lines=12> */
.L_x_6894:
        /* <DEDUP_REMOVED lines=12> */
.L_x_6895:
        /* <DEDUP_REMOVED lines=20> */
.L_x_6892:
        /* <DEDUP_REMOVED lines=19> */
.L_x_6897:
        /* <DEDUP_REMOVED lines=19> */
.L_x_6898:
        /* <DEDUP_REMOVED lines=19> */
.L_x_6899:
        /* <DEDUP_REMOVED lines=20> */
.L_x_6891:
        /* <DEDUP_REMOVED lines=28> */
.L_x_6903:
[----:B------:R-:W-:Y:S05]  /*8be0*/  BSYNC.RECONVERGENT B1 ;  /* 0x0000000000017941 */ /* 0x000fea0003800200 */
.L_x_6902:
[----:B------:R-:W-:-:S07]  /*8bf0*/  FADD.FTZ R120, R120, R137 ;  /* 0x0000008978787221 */ /* 0x000fce0000010000 */
.L_x_6901:
        /* <DEDUP_REMOVED lines=24> */
.L_x_6906:
[----:B------:R-:W-:Y:S05]  /*8d80*/  BSYNC.RECONVERGENT B1 ;  /* 0x0000000000017941 */ /* 0x000fea0003800200 */
.L_x_6905:
[----:B------:R-:W-:-:S07]  /*8d90*/  FADD.FTZ R121, R121, R136 ;  /* 0x0000008879797221 */ /* 0x000fce0000010000 */
.L_x_6904:
        /* <DEDUP_REMOVED lines=24> */
.L_x_6909:
[----:B------:R-:W-:Y:S05]  /*8f20*/  BSYNC.RECONVERGENT B1 ;  /* 0x0000000000017941 */ /* 0x000fea0003800200 */
.L_x_6908:
[----:B------:R-:W-:-:S07]  /*8f30*/  FADD.FTZ R122, R122, R137 ;  /* 0x000000897a7a7221 */ /* 0x000fce0000010000 */
.L_x_6907:
        /* <DEDUP_REMOVED lines=31> */
.L_x_6900:
        /* <DEDUP_REMOVED lines=14> */
.L_x_6912:
[----:B------:R-:W-:Y:S05]  /*9210*/  BSYNC.RECONVERGENT B1 ;  /* 0x0000000000017941 */ /* 0x000fea0003800200 */
.L_x_6911:
        /* <DEDUP_REMOVED lines=11> */
.L_x_6910:
        /* <DEDUP_REMOVED lines=14> */
.L_x_6915:
[----:B------:R-:W-:Y:S05]  /*93b0*/  BSYNC.RECONVERGENT B1 ;  /* 0x0000000000017941 */ /* 0x000fea0003800200 */
.L_x_6914:
        /* <DEDUP_REMOVED lines=11> */
.L_x_6913:
        /* <DEDUP_REMOVED lines=14> */
.L_x_6918:
[----:B------:R-:W-:Y:S05]  /*9550*/  BSYNC.RECONVERGENT B1 ;  /* 0x0000000000017941 */ /* 0x000fea0003800200 */
.L_x_6917:
        /* <DEDUP_REMOVED lines=11> */
.L_x_6916:
        /* <DEDUP_REMOVED lines=14> */
.L_x_6920:
[----:B------:R-:W-:Y:S05]  /*96f0*/  BSYNC.RECONVERGENT B1 ;  /* 0x0000000000017941 */ /* 0x000fea0003800200 */
.L_x_6919:
        /* <DEDUP_REMOVED lines=11> */
.L_x_6896:
        /* <DEDUP_REMOVED lines=12> */
.L_x_6921:
[----:B------:R-:W-:Y:S02]  /*9870*/  IADD3 R213, PT, PT, R213, 0x100, RZ ;  /* 0x00000100d5d57810 */ /* 0x000fe40007ffe0ff */
[----:B------:R-:W-:-:S07]  /*9880*/  IADD3 R170, PT, PT, R170, 0x100, RZ ;  /* 0x00000100aaaa7810 */ /* 0x000fce0007ffe0ff */
.L_x_6889:
[----:B------:R-:W-:Y:S05]  /*9890*/  BSYNC.RECONVERGENT B0 ;  /* 0x0000000000007941 */ /* 0x000fea0003800200 */
.L_x_6888:
        /* <DEDUP_REMOVED lines=12> */
.L_x_6924:
        /* <DEDUP_REMOVED lines=38> */
.L_x_6927:
        /* <DEDUP_REMOVED lines=12> */
.L_x_6928:
        /* <DEDUP_REMOVED lines=12> */
.L_x_6929:
        /* <DEDUP_REMOVED lines=20> */
.L_x_6926:
        /* <DEDUP_REMOVED lines=19> */
.L_x_6931:
        /* <DEDUP_REMOVED lines=19> */
.L_x_6932:
        /* <DEDUP_REMOVED lines=19> */
.L_x_6933:
        /* <DEDUP_REMOVED lines=20> */
.L_x_6925:
        /* <DEDUP_REMOVED lines=28> */
.L_x_6937:
[----:B------:R-:W-:Y:S05]  /*a510*/  BSYNC.RECONVERGENT B1 ;  /* 0x0000000000017941 */ /* 0x000fea0003800200 */
.L_x_6936:
[----:B------:R-:W-:-:S07]  /*a520*/  FADD.FTZ R124, R124, R137 ;  /* 0x000000897c7c7221 */ /* 0x000fce0000010000 */
.L_x_6935:
        /* <DEDUP_REMOVED lines=24> */
.L_x_6940:
[----:B------:R-:W-:Y:S05]  /*a6b0*/  BSYNC.RECONVERGENT B1 ;  /* 0x0000000000017941 */ /* 0x000fea0003800200 */
.L_x_6939:
[----:B------:R-:W-:-:S07]  /*a6c0*/  FADD.FTZ R125, R125, R136 ;  /* 0x000000887d7d7221 */ /* 0x000fce0000010000 */
.L_x_6938:
        /* <DEDUP_REMOVED lines=24> */
.L_x_6943:
[----:B------:R-:W-:Y:S05]  /*a850*/  BSYNC.RECONVERGENT B1 ;  /* 0x0000000000017941 */ /* 0x000fea0003800200 */
.L_x_6942:
[----:B------:R-:W-:-:S07]  /*a860*/  FADD.FTZ R126, R126, R137 ;  /* 0x000000897e7e7221 */ /* 0x000fce0000010000 */
.L_x_6941:
        /* <DEDUP_REMOVED lines=31> */
.L_x_6934:
        /* <DEDUP_REMOVED lines=14> */
.L_x_6946:
[----:B------:R-:W-:Y:S05]  /*ab40*/  BSYNC.RECONVERGENT B1 ;  /* 0x0000000000017941 */ /* 0x000fea0003800200 */
.L_x_6945:
        /* <DEDUP_REMOVED lines=11> */
.L_x_6944:
        /* <DEDUP_REMOVED lines=14> */
.L_x_6949:
[----:B------:R-:W-:Y:S05]  /*ace0*/  BSYNC.RECONVERGENT B1 ;  /* 0x0000000000017941 */ /* 0x000fea0003800200 */
.L_x_6948:
        /* <DEDUP_REMOVED lines=11> */
.L_x_6947:
        /* <DEDUP_REMOVED lines=14> */
.L_x_6952:
[----:B------:R-:W-:Y:S05]  /*ae80*/  BSYNC.RECONVERGENT B1 ;  /* 0x0000000000017941 */ /* 0x000fea0003800200 */
.L_x_6951:
        /* <DEDUP_REMOVED lines=11> */
.L_x_6950:
        /* <DEDUP_REMOVED lines=14> */
.L_x_6954:
[----:B------:R-:W-:Y:S05]  /*b020*/  BSYNC.RECONVERGENT B1 ;  /* 0x0000000000017941 */ /* 0x000fea0003800200 */
.L_x_6953:
        /* <DEDUP_REMOVED lines=11> */
.L_x_6930:
        /* <DEDUP_REMOVED lines=12> */
.L_x_6955:
[----:B------:R-:W-:Y:S02]  /*b1a0*/  IADD3 R213, PT, PT, R213, 0x100, RZ ;  /* 0x00000100d5d57810 */ /* 0x000fe40007ffe0ff */
[----:B------:R-:W-:-:S07]  /*b1b0*/  IADD3 R170, PT, PT, R170, 0x100, RZ ;  /* 0x00000100aaaa7810 */ /* 0x000fce0007ffe0ff */
.L_x_6923:
[----:B------:R-:W-:Y:S05]  /*b1c0*/  BSYNC.RECONVERGENT B0 ;  /* 0x0000000000007941 */ /* 0x000fea0003800200 */
.L_x_6922:
        /* <DEDUP_REMOVED lines=12> */
.L_x_6958:
        /* <DEDUP_REMOVED lines=38> */
.L_x_6961:
        /* <DEDUP_REMOVED lines=12> */
.L_x_6962:
        /* <DEDUP_REMOVED lines=12> */
.L_x_6963:
        /* <DEDUP_REMOVED lines=20> */
.L_x_6960:
        /* <DEDUP_REMOVED lines=19> */
.L_x_6965:
        /* <DEDUP_REMOVED lines=19> */
.L_x_6966:
        /* <DEDUP_REMOVED lines=19> */
.L_x_6967:
        /* <DEDUP_REMOVED lines=20> */
.L_x_6959:
        /* <DEDUP_REMOVED lines=28> */
.L_x_6971:
[----:B------:R-:W-:Y:S05]  /*be40*/  BSYNC.RECONVERGENT B1 ;  /* 0x0000000000017941 */ /* 0x000fea0003800200 */
.L_x_6970:
[----:B------:R-:W-:-:S07]  /*be50*/  FADD.FTZ R128, R128, R137 ;  /* 0x0000008980807221 */ /* 0x000fce0000010000 */
.L_x_6969:
        /* <DEDUP_REMOVED lines=24> */
.L_x_6974:
[----:B------:R-:W-:Y:S05]  /*bfe0*/  BSYNC.RECONVERGENT B1 ;  /* 0x0000000000017941 */ /* 0x000fea0003800200 */
.L_x_6973:
[----:B------:R-:W-:-:S07]  /*bff0*/  FADD.FTZ R129, R129, R136 ;  /* 0x0000008881817221 */ /* 0x000fce0000010000 */
.L_x_6972:
        /* <DEDUP_REMOVED lines=24> */
.L_x_6977:
[----:B------:R-:W-:Y:S05]  /*c180*/  BSYNC.RECONVERGENT B1 ;  /* 0x0000000000017941 */ /* 0x000fea0003800200 */
.L_x_6976:
[----:B------:R-:W-:-:S07]  /*c190*/  FADD.FTZ R130, R130, R137 ;  /* 0x0000008982827221 */ /* 0x000fce0000010000 */
.L_x_6975:
        /* <DEDUP_REMOVED lines=31> */
.L_x_6968:
        /* <DEDUP_REMOVED lines=14> */
.L_x_6980:
[----:B------:R-:W-:Y:S05]  /*c470*/  BSYNC.RECONVERGENT B1 ;  /* 0x0000000000017941 */ /* 0x000fea0003800200 */
.L_x_6979:
        /* <DEDUP_REMOVED lines=11> */
.L_x_6978:
        /* <DEDUP_REMOVED lines=14> */
.L_x_6983:
[----:B------:R-:W-:Y:S05]  /*c610*/  BSYNC.RECONVERGENT B1 ;  /* 0x0000000000017941 */ /* 0x000fea0003800200 */
.L_x_6982:
        /* <DEDUP_REMOVED lines=11> */
.L_x_6981:
        /* <DEDUP_REMOVED lines=14> */
.L_x_6986:
[----:B------:R-:W-:Y:S05]  /*c7b0*/  BSYNC.RECONVERGENT B1 ;  /* 0x0000000000017941 */ /* 0x000fea0003800200 */
.L_x_6985:
        /* <DEDUP_REMOVED lines=11> */
.L_x_6984:
        /* <DEDUP_REMOVED lines=14> */
.L_x_6988:
[----:B------:R-:W-:Y:S05]  /*c950*/  BSYNC.RECONVERGENT B1 ;  /* 0x0000000000017941 */ /* 0x000fea0003800200 */
.L_x_6987:
        /* <DEDUP_REMOVED lines=11> */
.L_x_6964:
        /* <DEDUP_REMOVED lines=12> */
.L_x_6989:
[----:B------:R-:W-:Y:S02]  /*cad0*/  IADD3 R213, PT, PT, R213, 0x100, RZ ;  /* 0x00000100d5d57810 */ /* 0x000fe40007ffe0ff */
[----:B------:R-:W-:-:S07]  /*cae0*/  IADD3 R170, PT, PT, R170, 0x100, RZ ;  /* 0x00000100aaaa7810 */ /* 0x000fce0007ffe0ff */
.L_x_6957:
[----:B------:R-:W-:Y:S05]  /*caf0*/  BSYNC.RECONVERGENT B0 ;  /* 0x0000000000007941 */ /* 0x000fea0003800200 */
.L_x_6956:
        /* <DEDUP_REMOVED lines=13> */
.L_x_6992:
        /* <DEDUP_REMOVED lines=45> */
.L_x_6995:
        /* <DEDUP_REMOVED lines=12> */
.L_x_6996:
[----:B------:R-:W-:Y:S05]  /*cf60*/  BRA.U !UP3, `(.L_x_6997) ;  /* 0x000000010b2c7547 */ /* 0x000fea000b800000 */
        /* <DEDUP_REMOVED lines=11> */
.L_x_6997:
[----:B------:R-:W-:Y:S05]  /*d020*/  BRA.U !UP3, `(.L_x_6998) ;  /* 0x000000110b947547 */ /* 0x000fea000b800000 */
        /* <DEDUP_REMOVED lines=11> */
.L_x_6994:
        /* <DEDUP_REMOVED lines=19> */
.L_x_6999:
        /* <DEDUP_REMOVED lines=19> */
.L_x_7000:
        /* <DEDUP_REMOVED lines=19> */
.L_x_7001:
        /* <DEDUP_REMOVED lines=19> */
.L_x_6993:
        /* <DEDUP_REMOVED lines=28> */
.L_x_7005:
[----:B------:R-:W-:Y:S05]  /*d760*/  BSYNC.RECONVERGENT B1 ;  /* 0x0000000000017941 */ /* 0x000fea0003800200 */
.L_x_7004:
[----:B------:R-:W-:-:S07]  /*d770*/  FADD.FTZ R132, R132, R137 ;  /* 0x0000008984847221 */ /* 0x000fce0000010000 */
.L_x_7003:
        /* <DEDUP_REMOVED lines=24> */
.L_x_7008:
[----:B------:R-:W-:Y:S05]  /*d900*/  BSYNC.RECONVERGENT B1 ;  /* 0x0000000000017941 */ /* 0x000fea0003800200 */
.L_x_7007:
[----:B------:R-:W-:-:S07]  /*d910*/  FADD.FTZ R133, R133, R136 ;  /* 0x0000008885857221 */ /* 0x000fce0000010000 */
.L_x_7006:
        /* <DEDUP_REMOVED lines=24> */
.L_x_7011:
[----:B------:R-:W-:Y:S05]  /*daa0*/  BSYNC.RECONVERGENT B1 ;  /* 0x0000000000017941 */ /* 0x000fea0003800200 */
.L_x_7010:
[----:B------:R-:W-:-:S07]  /*dab0*/  FADD.FTZ R134, R134, R137 ;  /* 0x0000008986867221 */ /* 0x000fce0000010000 */
.L_x_7009:
        /* <DEDUP_REMOVED lines=29> */
.L_x_7002:
        /* <DEDUP_REMOVED lines=14> */
.L_x_7014:
[----:B------:R-:W-:Y:S05]  /*dd70*/  BSYNC.RECONVERGENT B1 ;  /* 0x0000000000017941 */ /* 0x000fea0003800200 */
.L_x_7013:
        /* <DEDUP_REMOVED lines=11> */
.L_x_7012:
        /* <DEDUP_REMOVED lines=14> */
.L_x_7017:
[----:B------:R-:W-:Y:S05]  /*df10*/  BSYNC.RECONVERGENT B1 ;  /* 0x0000000000017941 */ /* 0x000fea0003800200 */
.L_x_7016:
        /* <DEDUP_REMOVED lines=11> */
.L_x_7015:
        /* <DEDUP_REMOVED lines=14> */
.L_x_7020:
[----:B------:R-:W-:Y:S05]  /*e0b0*/  BSYNC.RECONVERGENT B1 ;  /* 0x0000000000017941 */ /* 0x000fea0003800200 */
.L_x_7019:
        /* <DEDUP_REMOVED lines=11> */
.L_x_7018:
[----:B------:R-:W-:Y:S05]  /*e170*/  BRA.U !UP3, `(.L_x_6998) ;  /* 0x000000010b407547 */ /* 0x000fea000b800000 */
[----:B01----:R-:W-:Y:S01]  /*e180*/  FFMA.FTZ R168, R226, UR4, R171 ;  /* 0x00000004e2a87c23 */ /* 0x003fe200080100ab */
[----:B------:R-:W-:-:S03]  /*e190*/  UISETP.GT.AND UP0, UPT, UR29, URZ, UPT ;  /* 0x000000ff1d00728c */ /* 0x000fc6000bf04270 */
[----:B------:R-:W-:-:S03]  /*e1a0*/  FADD.FTZ R168, R225, -R168 ;  /* 0x800000a8e1a87221 */ /* 0x000fc60000010000 */
[----:B------:R-:W-:Y:S01]  /*e1b0*/  PLOP3.LUT P5, PT, PT, PT, UP0, 0x80, 0x8 ;  /* 0x000000000008781c */ /* 0x000fe20003faf008 */
[----:B------:R-:W-:-:S05]  /*e1c0*/  FMUL.FTZ R168, R168, UR28 ;  /* 0x0000001ca8a87c20 */ /* 0x000fca0008410000 */
[----:B------:R-:W-:Y:S01]  /*e1d0*/  FSEL R13, R168, RZ, P5 ;  /* 0x000000ffa80d7208 */ /* 0x000fe20002800000 */
[----:B------:R-:W-:Y:S01]  /*e1e0*/  HFMA2 R168, -RZ, RZ, 0, 0 ;  /* 0x00000000ffa87431 */ /* 0x000fe200000001ff */
        /* <DEDUP_REMOVED lines=9> */
.L_x_6998:
        /* <DEDUP_REMOVED lines=12> */
.L_x_6991:
[----:B------:R-:W-:Y:S05]  /*e340*/  BSYNC.RECONVERGENT B0 ;  /* 0x0000000000007941 */ /* 0x000fea0003800200 */
.L_x_6990:
[----:B------:R-:W-:Y:S02]  /*e350*/  UIADD3 UR9, UPT, UPT, UR9, UR26, URZ ;  /* 0x0000001a09097290 */ /* 0x000fe4000fffe0ff */
[----:B------:R-:W-:Y:S02]  /*e360*/  UPLOP3.LUT UP1, UPT, UPT, UPT, UP1, 0x40, 0x4 ;  /* 0x000000000004789c */ /* 0x000fe40003f2e810 */
[----:B------:R-:W-:-:S09]  /*e370*/  UISETP.GE.AND UP0, UPT, UR9, UR27, UPT ;  /* 0x0000001b0900728c */ /* 0x000fd2000bf06270 */
[----:B------:R-:W-:Y:S05]  /*e380*/  BRA.U !UP0, `(.L_x_7021) ;  /* 0xffffff2508d87547 */ /* 0x000fea000b83ffff */
.L_x_6767:
        /* <DEDUP_REMOVED lines=18> */
.L_x_7023:
[----:B------:R-:W-:Y:S05]  /*e4b0*/  BSYNC.RECONVERGENT B0 ;  /* 0x0000000000007941 */ /* 0x000fea0003800200 */
.L_x_7022:
        /* <DEDUP_REMOVED lines=13> */
.L_x_7025:
[----:B------:R-:W-:Y:S05]  /*e590*/  BSYNC.RECONVERGENT B0 ;  /* 0x0000000000007941 */ /* 0x000fea0003800200 */
.L_x_7024:
        /* <DEDUP_REMOVED lines=12> */
.L_x_7027:
[----:B------:R-:W-:Y:S05]  /*e660*/  BSYNC.RECONVERGENT B0 ;  /* 0x0000000000007941 */ /* 0x000fea0003800200 */
.L_x_7026:
        /* <DEDUP_REMOVED lines=12> */
.L_x_7029:
[----:B------:R-:W-:Y:S05]  /*e730*/  BSYNC.RECONVERGENT B0 ;  /* 0x0000000000007941 */ /* 0x000fea0003800200 */
.L_x_7028:
        /* <DEDUP_REMOVED lines=12> */
.L_x_7031:
[----:B------:R-:W-:Y:S05]  /*e800*/  BSYNC.RECONVERGENT B0 ;  /* 0x0000000000007941 */ /* 0x000fea0003800200 */
.L_x_7030:
        /* <DEDUP_REMOVED lines=12> */
.L_x_7033:
[----:B------:R-:W-:Y:S05]  /*e8d0*/  BSYNC.RECONVERGENT B0 ;  /* 0x0000000000007941 */ /* 0x000fea0003800200 */
.L_x_7032:
        /* <DEDUP_REMOVED lines=12> */
.L_x_7034:
        /* <DEDUP_REMOVED lines=14> */
.L_x_14383:


//--------------------- .text._ZN10layer_norm22ln_bwd_finalize_kernelINS_22Kernel_traits_finalizeILj7168Ef13__nv_bfloat16fS2_fjLb1ELj1024ELj4ENS_18Kernel_traits_baseILj7168EfS2_fS2_fjLj1024EEEEELb1ELb1EEEvNS_9BwdParamsE --------------------------
	.section	.text._ZN10layer_norm22ln_bwd_finalize_kernelINS_22Kernel_traits_finalizeILj7168Ef13__nv_bfloat16fS2_fjLb1ELj1024ELj4ENS_18Kernel_traits_baseILj7168EfS2_fS2_fjLj1024EEEEELb1ELb1EEEvNS_9BwdParamsE,"ax",@progbits
	.align	128
        .global         _ZN10layer_norm22ln_bwd_finalize_kernelINS_22Kernel_traits_finalizeILj7168Ef13__nv_bfloat16fS2_fjLb1ELj1024ELj4ENS_18Kernel_traits_baseILj7168EfS2_fS2_fjLj1024EEEEELb1ELb1EEEvNS_9BwdParamsE
        .type           _ZN10layer_norm22ln_bwd_finalize_kernelINS_22Kernel_traits_finalizeILj7168Ef13__nv_bfloat16fS2_fjLb1ELj1024ELj4ENS_18Kernel_traits_baseILj7168EfS2_fS2_fjLj1024EEEEELb1ELb1EEEvNS_9BwdParamsE,@function
        .size           _ZN10layer_norm22ln_bwd_finalize_kernelINS_22Kernel_traits_finalizeILj7168Ef13__nv_bfloat16fS2_fjLb1ELj1024ELj4ENS_18Kernel_traits_baseILj7168EfS2_fS2_fjLj1024EEEEELb1ELb1EEEvNS_9BwdParamsE,(.L_x_14384 - _ZN10layer_norm22ln_bwd_finalize_kernelINS_22Kernel_traits_finalizeILj7168Ef13__nv_bfloat16fS2_fjLb1ELj1024ELj4ENS_18Kernel_traits_baseILj7168EfS2_fS2_fjLj1024EEEEELb1ELb1EEEvNS_9BwdParamsE)
        .other          _ZN10layer_norm22ln_bwd_finalize_kernelINS_22Kernel_traits_finalizeILj7168Ef13__nv_bfloat16fS2_fjLb1ELj1024ELj4ENS_18Kernel_traits_baseILj7168EfS2_fS2_fjLj1024EEEEELb1ELb1EEEvNS_9BwdParamsE,@"STO_CUDA_ENTRY STV_DEFAULT"
_ZN10layer_norm22ln_bwd_finalize_kernelINS_22Kernel_traits_finalizeILj7168Ef13__nv_bfloat16fS2_fjLb1ELj1024ELj4ENS_18Kernel_traits_baseILj7168EfS2_fS2_fjLj1024EEEEELb1ELb1EEEvNS_9BwdParamsE:
.text._ZN10layer_norm22ln_bwd_finalize_kernelINS_22Kernel_traits_finalizeILj7168Ef13__nv_bfloat16fS2_fjLb1ELj1024ELj4ENS_18Kernel_traits_baseILj7168EfS2_fS2_fjLj1024EEEEELb1ELb1EEEvNS_9BwdParamsE:
        /* <DEDUP_REMOVED lines=56> */
.L_x_7039:
        /* <DEDUP_REMOVED lines=87> */
.L_x_7038:
[----:B------:R-:W-:Y:S05]  /*08f0*/  BSYNC.RECONVERGENT B1 ;  /* 0x0000000000017941 */ /* 0x000fea0003800200 */
.L_x_7037:
        /* <DEDUP_REMOVED lines=51> */
.L_x_7041:
[----:B------:R-:W-:Y:S05]  /*0c30*/  BSYNC.RECONVERGENT B1 ;  /* 0x0000000000017941 */ /* 0x000fea0003800200 */
.L_x_7040:
        /* <DEDUP_REMOVED lines=30> */
.L_x_7043:
[----:B------:R-:W-:Y:S05]  /*0e20*/  BSYNC.RECONVERGENT B1 ;  /* 0x0000000000017941 */ /* 0x000fea0003800200 */
.L_x_7042:
        /* <DEDUP_REMOVED lines=15> */
.L_x_7036:
[----:B------:R-:W-:Y:S05]  /*0f20*/  BSYNC.RECONVERGENT B0 ;  /* 0x0000000000007941 */ /* 0x000fea0003800200 */
.L_x_7035:
        /* <DEDUP_REMOVED lines=72> */
.L_x_7044:
        /* <DEDUP_REMOVED lines=13> */
.L_x_14384:


//--------------------- .text._ZN10layer_norm13ln_bwd_kernelINS_13Kernel_traitsIf13__nv_bfloat16fS2_fjLj7168ELj1ELj1ELj8ELj8ENS_18Kernel_traits_baseILj7168EfS2_fS2_fjLj256EEEEELb1ELb1ELb1ELb1EEEvNS_9BwdParamsE --------------------------
	.section	.text._ZN10layer_norm13ln_bwd_kernelINS_13Kernel_traitsIf13__nv_bfloat16fS2_fjLj7168ELj1ELj1ELj8ELj8ENS_18Kernel_traits_baseILj7168EfS2_fS2_fjLj256EEEEELb1ELb1ELb1ELb1EEEvNS_9BwdParamsE,"ax",@progbits
	.align	128
        .global         _ZN10layer_norm13ln_bwd_kernelINS_13Kernel_traitsIf13__nv_bfloat16fS2_fjLj7168ELj1ELj1ELj8ELj8ENS_18Kernel_traits_baseILj7168EfS2_fS2_fjLj256EEEEELb1ELb1ELb1ELb1EEEvNS_9BwdParamsE
        .type           _ZN10layer_norm13ln_bwd_kernelINS_13Kernel_traitsIf13__nv_bfloat16fS2_fjLj7168ELj1ELj1ELj8ELj8ENS_18Kernel_traits_baseILj7168EfS2_fS2_fjLj256EEEEELb1ELb1ELb1ELb1EEEvNS_9BwdParamsE,@function
        .size           _ZN10layer_norm13ln_bwd_kernelINS_13Kernel_traitsIf13__nv_bfloat16fS2_fjLj7168ELj1ELj1ELj8ELj8ENS_18Kernel_traits_baseILj7168EfS2_fS2_fjLj256EEEEELb1ELb1ELb1ELb1EEEvNS_9BwdParamsE,(.L_x_14385 - _ZN10layer_norm13ln_bwd_kernelINS_13Kernel_traitsIf13__nv_bfloat16fS2_fjLj7168ELj1ELj1ELj8ELj8ENS_18Kernel_traits_baseILj7168EfS2_fS2_fjLj256EEEEELb1ELb1ELb1ELb1EEEvNS_9BwdParamsE)
        .other          _ZN10layer_norm13ln_bwd_kernelINS_13Kernel_traitsIf13__nv_bfloat16fS2_fjLj7168ELj1ELj1ELj8ELj8ENS_18Kernel_traits_baseILj7168EfS2_fS2_fjLj256EEEEELb1ELb1ELb1ELb1EEEvNS_9BwdParamsE,@"STO_CUDA_ENTRY STV_DEFAULT"
_ZN10layer_norm13ln_bwd_kernelINS_13Kernel_traitsIf13__nv_bfloat16fS2_fjLj7168ELj1ELj1ELj8ELj8ENS_18Kernel_traits_baseILj7168EfS2_fS2_fjLj256EEEEELb1ELb1ELb1ELb1EEEvNS_9BwdParamsE:
.text._ZN10layer_norm13ln_bwd_kernelINS_13Kernel_traitsIf13__nv_bfloat16fS2_fjLj7168ELj1ELj1ELj8ELj8ENS_18Kernel_traits_baseILj7168EfS2_fS2_fjLj256EEEEELb1ELb1ELb1ELb1EEEvNS_9BwdParamsE:
        /* <DEDUP_REMOVED lines=57> */
[C---:B-1----:R-:W-:Y:S01]  /*0390*/  IMAD.WIDE.U32 R2, R222.reuse, 0x10, R2 ;  /* 0x00000010de027825 */ /* 0x042fe200078e0002 */
[----:B------:R-:W1:Y:S04]  /*03a0*/  LDCU.128 UR12, c[0x0][0x3c0] ;  /* 0x00007800ff0c77ac */ /* 0x000e680008000c00 */
[----:B0-----:R0:W5:Y:S01]  /*03b0*/  LDG.E.128 R248, desc[UR20][R2.64] ;  /* 0x0000001402f87981 */ /* 0x001162000c1e1d00 */
[----:B------:R-:W0:Y:S01]  /*03c0*/  LDCU.128 UR16, c[0x0][0x3f0] ;  /* 0x00007e00ff1077ac */ /* 0x000e220008000c00 */
[----:B----4-:R-:W-:-:S02]  /*03d0*/  IMAD.WIDE.U32 R222, R222, 0x10, R4 ;  /* 0x00000010dede7825 */ /* 0x010fc400078e0004 */
[----:B------:R4:W5:Y:S01]  /*03e0*/  LDG.E.128 R244, desc[UR20][R2.64+0x1000] ;  /* 0x0010001402f47981 */ /* 0x000962000c1e1d00 */
[----:B------:R-:W0:Y:S03]  /*03f0*/  LDCU.64 UR24, c[0x0][0x380] ;  /* 0x00007000ff1877ac */ /* 0x000e260008000a00 */
        /* <DEDUP_REMOVED lines=13> */
[----:B0123--:R-:W-:-:S11]  /*04d0*/  UPLOP3.LUT UP1, UPT, UPT, UPT, UPT, 0x40, 0x4 ;  /* 0x000000000004789c */ /* 0x00ffd60003f2e870 */
.L_x_7273:
[----:B------:R-:W-:Y:S02]  /*04e0*/  UIMAD.WIDE UR30, UR8, 0x4, UR18 ;  /* 0x00000004081e78a5 */ /* 0x000fe4000f8e0212 */
[----:B------:R-:W-:-:S04]  /*04f0*/  UIMAD.WIDE UR10, UR8, 0x4, UR14 ;  /* 0x00000004080a78a5 */ /* 0x000fc8000f8e020e */
[----:B01----:R-:W-:Y:S02]  /*0500*/  MOV R172, UR30 ;  /* 0x0000001e00ac7c02 */ /* 0x003fe40008000f00 */
        /* <DEDUP_REMOVED lines=9> */
[----:B--2---:R-:W-:-:S13]  /*05a0*/  R2UR UR32, R175 ;  /* 0x00000000af2072ca */ /* 0x004fda00000e0000 */
[----:B------:R-:W-:Y:S01]  /*05b0*/  UISETP.GE.AND UP2, UPT, UR32, 0x1, UPT ;  /* 0x000000012000788c */ /* 0x000fe2000bf46270 */
[----:B---3--:R-:W-:Y:S02]  /*05c0*/  R2UR UR29, R174 ;  /* 0x00000000ae1d72ca */ /* 0x008fe400000e0000 */
[----:B----4-:R-:W-:-:S06]  /*05d0*/  R2UR UR11, R209 ;  /* 0x00000000d10b72ca */ /* 0x010fcc00000e0000 */
[----:B------:R-:W-:Y:S09]  /*05e0*/  BRA.U !UP2, `(.L_x_7046) ;  /* 0x000000150ab87547 */ /* 0x000ff2000b800000 */
[----:B------:R-:W0:Y:S01]  /*05f0*/  S2R R176, SR_TID.X ;  /* 0x0000000000b07919 */ /* 0x000e220000002100 */
[----:B------:R-:W-:Y:S01]  /*0600*/  UIADD3 UR9, UPT, UPT, UR32, -0x1, URZ ;  /* 0xffffffff20097890 */ /* 0x000fe2000fffe0ff */
[----:B------:R-:W1:Y:S03]  /*0610*/  LDC.64 R2, c[0x0][0x428] ;  /* 0x00010a00ff027b82 */ /* 0x000e660000000a00 */
[----:B------:R-:W-:-:S04]  /*0620*/  UIMAD UR9, UR9, UR28, URZ ;  /* 0x0000001c090972a4 */ /* 0x000fc8000f8e02ff */
[----:B------:R-:W-:Y:S01]  /*0630*/  USHF.R.S32.HI UR10, URZ, 0x1f, UR9 ;  /* 0x0000001fff0a7899 */ /* 0x000fe20008011409 */
[----:B------:R-:W2:Y:S03]  /*0640*/  LDC.64 R24, c[0x0][0x3a8] ;  /* 0x0000ea00ff187b82 */ /* 0x000ea60000000a00 */
[----:B------:R-:W-:Y:S02]  /*0650*/  ULEA.HI UR10, UR10, UR9, URZ, 0x2 ;  /* 0x000000090a0a7291 */ /* 0x000fe4000f8f10ff */
[----:B------:R-:W-:Y:S02]  /*0660*/  UIMAD UR9, UR8, UR28, URZ ;  /* 0x0000001c080972a4 */ /* 0x000fe4000f8e02ff */
[----:B------:R-:W-:Y:S01]  /*0670*/  UIMAD.WIDE UR30, UR8, 0x4, UR12 ;  /* 0x00000004081e78a5 */ /* 0x000fe2000f8e020c */
[----:B------:R-:W-:Y:S01]  /*0680*/  ISETP.NE.U32.AND P0, PT, RZ, UR4, PT ;  /* 0x00000004ff007c0c */ /* 0x000fe2000bf05070 */
[----:B------:R-:W-:Y:S01]  /*0690*/  UISETP.GE.AND UP3, UPT, UR11, 0x1, UPT ;  /* 0x000000010b00788c */ /* 0x000fe2000bf66270 */
[----:B------:R-:W-:Y:S01]  /*06a0*/  MOV R5, UR10 ;  /* 0x0000000a00057c02 */ /* 0x000fe20008000f00 */
[----:B------:R-:W-:Y:S01]  /*06b0*/  USHF.R.S32.HI UR10, URZ, 0x1f, UR9 ;  /* 0x0000001fff0a7899 */ /* 0x000fe20008011409 */
[----:B------:R-:W3:Y:S03]  /*06c0*/  LDC.64 R198, c[0x0][0x3b0] ;  /* 0x0000ec00ffc67b82 */ /* 0x000ee60000000a00 */
[----:B------:R-:W-:-:S06]  /*06d0*/  ULEA.HI UR10, UR10, UR9, URZ, 0x2 ;  /* 0x000000090a0a7291 */ /* 0x000fcc000f8f10ff */
[----:B------:R-:W-:Y:S02]  /*06e0*/  MOV R203, UR10 ;  /* 0x0000000a00cb7c02 */ /* 0x000fe40008000f00 */
[-C--:B0-----:R-:W-:Y:S02]  /*06f0*/  LEA.HI.SX32 R5, R5, R176.reuse, 0x1e ;  /* 0x000000b005057211 */ /* 0x081fe400078ff2ff */
[----:B------:R-:W-:Y:S02]  /*0700*/  LEA.HI.SX32 R203, R203, R176, 0x1e ;  /* 0x000000b0cbcb7211 */ /* 0x000fe400078ff2ff */
[C---:B------:R-:W-:Y:S01]  /*0710*/  IADD3 R185, PT, PT, R5.reuse, 0x400, RZ ;  /* 0x0000040005b97810 */ /* 0x040fe20007ffe0ff */
[C---:B-1----:R-:W-:Y:S01]  /*0720*/  IMAD.WIDE.U32 R182, R5.reuse, 0x8, R2 ;  /* 0x0000000805b67825 */ /* 0x042fe200078e0002 */
[C---:B------:R-:W-:Y:S02]  /*0730*/  IADD3 R181, PT, PT, R5.reuse, 0x100, RZ ;  /* 0x0000010005b57810 */ /* 0x040fe40007ffe0ff */
[----:B------:R-:W-:-:S02]  /*0740*/  IADD3 R191, PT, PT, R5, 0x200, RZ ;  /* 0x0000020005bf7810 */ /* 0x000fc40007ffe0ff */
[C---:B------:R-:W-:Y:S02]  /*0750*/  IADD3 R189, PT, PT, R5.reuse, 0x300, RZ ;  /* 0x0000030005bd7810 */ /* 0x040fe40007ffe0ff */
[----:B------:R-:W-:Y:S01]  /*0760*/  IADD3 R187, PT, PT, R5, 0x500, RZ ;  /* 0x0000050005bb7810 */ /* 0x000fe20007ffe0ff */
[--C-:B------:R-:W-:Y:S01]  /*0770*/  IMAD.WIDE.U32 R184, R185, 0x8, R2.reuse ;  /* 0x00000008b9b87825 */ /* 0x100fe200078e0002 */
[----:B------:R-:W-:Y:S01]  /*0780*/  IADD3 R5, PT, PT, R5, 0x600, RZ ;  /* 0x0000060005057810 */ /* 0x000fe20007ffe0ff */
[----:B------:R-:W4:Y:S01]  /*0790*/  LDG.E.64 R182, desc[UR20][R182.64] ;  /* 0x00000014b6b67981 */ /* 0x000f22000c1e1b00 */
[----:B------:R-:W-:Y:S01]  /*07a0*/  MOV R14, UR30 ;  /* 0x0000001e000e7c02 */ /* 0x000fe20008000f00 */
[--C-:B------:R-:W-:Y:S01]  /*07b0*/  IMAD.WIDE.U32 R180, R181, 0x8, R2.reuse ;  /* 0x00000008b5b47825 */ /* 0x100fe200078e0002 */
[----:B------:R-:W-:Y:S01]  /*07c0*/  MOV R15, UR31 ;  /* 0x0000001f000f7c02 */ /* 0x000fe20008000f00 */
[----:B------:R-:W4:Y:S01]  /*07d0*/  LDG.E.64 R184, desc[UR20][R184.64] ;  /* 0x00000014b8b87981 */ /* 0x000f22000c1e1b00 */
[----:B------:R-:W-:Y:S01]  /*07e0*/  IADD3 R221, PT, PT, R203, 0x100, RZ ;  /* 0x00000100cbdd7810 */ /* 0x000fe20007ffe0ff */
[--C-:B------:R-:W-:Y:S01]  /*07f0*/  IMAD.WIDE.U32 R190, R191, 0x8, R2.reuse ;  /* 0x00000008bfbe7825 */ /* 0x100fe200078e0002 */
[C---:B------:R-:W-:Y:S01]  /*0800*/  IADD3 R217, PT, PT, R203.reuse, 0x200, RZ ;  /* 0x00000200cbd97810 */ /* 0x040fe20007ffe0ff */
[----:B------:R-:W4:Y:S01]  /*0810*/  LDG.E R0, desc[UR20][R14.64] ;  /* 0x000000140e007981 */ /* 0x000f22000c1e1900 */
[----:B------:R-:W-:Y:S01]  /*0820*/  IADD3 R219, PT, PT, R203, 0x300, RZ ;  /* 0x00000300cbdb7810 */ /* 0x000fe20007ffe0ff */
[--C-:B------:R-:W-:Y:S01]  /*0830*/  IMAD.WIDE.U32 R188, R189, 0x8, R2.reuse ;  /* 0x00000008bdbc7825 */ /* 0x100fe200078e0002 */
[----:B------:R-:W-:Y:S01]  /*0840*/  IADD3 R215, PT, PT, R203, 0x400, RZ ;  /* 0x00000400cbd77810 */ /* 0x000fe20007ffe0ff */
[----:B------:R-:W4:Y:S02]  /*0850*/  LDG.E.64 R180, desc[UR20][R180.64] ;  /* 0x00000014b4b47981 */ /* 0x000f24000c1e1b00 */
        /* <DEDUP_REMOVED lines=8> */
[--C-:B------:R-:W-:Y:S02]  /*08e0*/  IMAD.WIDE.U32 R8, R221, 0x10, R24.reuse ;  /* 0x00000010dd087825 */ /* 0x100fe400078e0018 */
[----:B------:R-:W2:Y:S02]  /*08f0*/  LDG.E.128 R4, desc[UR20][R4.64] ;  /* 0x0000001404047981 */ /* 0x000ea4000c1e1d00 */
[--C-:B------:R-:W-:Y:S02]  /*0900*/  IMAD.WIDE.U32 R12, R217, 0x10, R24.reuse ;  /* 0x00000010d90c7825 */ /* 0x100fe400078e0018 */
[----:B------:R-:W2:Y:S02]  /*0910*/  LDG.E.128 R8, desc[UR20][R8.64] ;  /* 0x0000001408087981 */ /* 0x000ea4000c1e1d00 */
[----:B------:R-:W-:-:S02]  /*0920*/  IMAD.WIDE.U32 R16, R219, 0x10, R24 ;  /* 0x00000010db107825 */ /* 0x000fc400078e0018 */
[----:B------:R-:W2:Y:S02]  /*0930*/  LDG.E.128 R12, desc[UR20][R12.64] ;  /* 0x000000140c0c7981 */ /* 0x000ea4000c1e1d00 */
[--C-:B------:R-:W-:Y:S02]  /*0940*/  IMAD.WIDE.U32 R20, R215, 0x10, R24.reuse ;  /* 0x00000010d7147825 */ /* 0x100fe400078e0018 */
[----:B------:R-:W2:Y:S02]  /*0950*/  LDG.E.128 R16, desc[UR20][R16.64] ;  /* 0x0000001410107981 */ /* 0x000ea4000c1e1d00 */
[--C-:B------:R-:W-:Y:S02]  /*0960*/  IMAD.WIDE.U32 R26, R211, 0x10, R24.reuse ;  /* 0x00000010d31a7825 */ /* 0x100fe400078e0018 */
[----:B------:R-:W2:Y:S02]  /*0970*/  LDG.E.128 R20, desc[UR20][R20.64] ;  /* 0x0000001414147981 */ /* 0x000ea4000c1e1d00 */
[----:B------:R-:W-:-:S02]  /*0980*/  IMAD.WIDE.U32 R172, R177, 0x10, R24 ;  /* 0x00000010b1ac7825 */ /* 0x000fc400078e0018 */
[----:B------:R-:W2:Y:S04]  /*0990*/  LDG.E.128 R24, desc[UR20][R26.64] ;  /* 0x000000141a187981 */ /* 0x000ea8000c1e1d00 */
[----:B------:R-:W2:Y:S04]  /*09a0*/  LDG.E.128 R172, desc[UR20][R172.64] ;  /* 0x00000014acac7981 */ /* 0x000ea8000c1e1d00 */
[----:B------:R-:W2:Y:S01]  /*09b0*/  LDG.E.64 R188, desc[UR20][R188.64] ;  /* 0x00000014bcbc7981 */ /* 0x000ea2000c1e1b00 */
[----:B------:R-:W-:-:S13]  /*09c0*/  ISETP.NE.AND.EX P0, PT, RZ, UR5, PT, P0 ;  /* 0x00000005ff007c0c */ /* 0x000fda000bf05300 */
[----:B------:R-:W0:Y:S08]  /*09d0*/  @P0 LDC.64 R178, c[0x0][0x438] ;  /* 0x00010e00ffb20b82 */ /* 0x000e300000000a00 */
[----:B------:R-:W1:Y:S01]  /*09e0*/  @P0 LDC.64 R196, c[0x0][0x438] ;  /* 0x00010e00ffc40b82 */ /* 0x000e620000000a00 */
[----:B------:R-:W-:-:S07]  /*09f0*/  @UP3 UIADD3 UR9, UPT, UPT, UR11, -0x1, URZ ;  /* 0xffffffff0b093890 */ /* 0x000fce000fffe0ff */
[----:B------:R-:W3:Y:S01]  /*0a00*/  @P0 LDC.64 R200, c[0x0][0x438] ;  /* 0x00010e00ffc80b82 */ /* 0x000ee20000000a00 */
[----:B------:R-:W-:Y:S01]  /*0a10*/  @UP3 UIMAD UR9, UR9, UR28, URZ ;  /* 0x0000001c090932a4 */ /* 0x000fe2000f8e02ff */
[----:B0-----:R-:W-:-:S06]  /*0a20*/  @P0 IMAD.WIDE.U32 R202, R203, 0x10, R178 ;  /* 0x00000010cbca0825 */ /* 0x001fcc00078e00b2 */
[----:B------:R-:W0:Y:S01]  /*0a30*/  @P0 LDC.64 R194, c[0x0][0x438] ;  /* 0x00010e00ffc20b82 */ /* 0x000e220000000a00 */
[----:B------:R-:W-:Y:S01]  /*0a40*/  @UP3 USHF.R.S32.HI UR10, URZ, 0x1f, UR9 ;  /* 0x0000001fff0a3899 */ /* 0x000fe20008011409 */
[----:B------:R-:W-:Y:S02]  /*0a50*/  PLOP3.LUT P1, PT, PT, PT, UP3, 0x80, 0x8 ;  /* 0x000000000008781c */ /* 0x000fe40003f2f038 */
[----:B------:R-:W-:Y:S01]  /*0a60*/  MOV R209, RZ ;  /* 0x000000ff00d17202 */ /* 0x000fe20000000f00 */
[----:B-1----:R-:W-:-:S03]  /*0a70*/  @P0 IMAD.WIDE.U32 R216, R217, 0x10, R196 ;  /* 0x00000010d9d80825 */ /* 0x002fc600078e00c4 */
[----:B------:R-:W1:Y:S08]  /*0a80*/  @P0 LDC.64 R192, c[0x0][0x438] ;  /* 0x00010e00ffc00b82 */ /* 0x000e700000000a00 */
[----:B------:R-:W1:Y:S01]  /*0a90*/  @P0 LDC.64 R178, c[0x0][0x438] ;  /* 0x00010e00ffb20b82 */ /* 0x000e620000000a00 */
[----:B------:R-:W-:Y:S01]  /*0aa0*/  @UP3 ULEA.HI UR10, UR10, UR9, URZ, 0x2 ;  /* 0x000000090a0a3291 */ /* 0x000fe2000f8f10ff */
[----:B---3--:R-:W-:Y:S01]  /*0ab0*/  @P0 IMAD.WIDE.U32 R200, R221, 0x10, R200 ;  /* 0x00000010ddc80825 */ /* 0x008fe200078e00c8 */
[----:B------:R3:W5:Y:S05]  /*0ac0*/  @P0 LDG.E.128 R140, desc[UR20][R202.64] ;  /* 0x00000014ca8c0981 */ /* 0x00076a000c1e1d00 */
[----:B------:R-:W3:Y:S01]  /*0ad0*/  @P0 LDC.64 R196, c[0x0][0x438] ;  /* 0x00010e00ffc40b82 */ /* 0x000ee20000000a00 */
[----:B------:R-:W-:Y:S01]  /*0ae0*/  MOV R223, UR10 ;  /* 0x0000000a00df7c02 */ /* 0x000fe20008000f00 */
[----:B0-----:R-:W-:Y:S01]  /*0af0*/  @P0 IMAD.WIDE.U32 R194, R219, 0x10, R194 ;  /* 0x00000010dbc20825 */ /* 0x001fe200078e00c2 */
[----:B------:R0:W5:Y:S02]  /*0b00*/  @P0 LDG.E.128 R144, desc[UR20][R200.64] ;  /* 0x00000014c8900981 */ /* 0x000164000c1e1d00 */
[----:B------:R-:W-:-:S02]  /*0b10*/  @P1 LEA.HI.SX32 R209, R223, R176, 0x1e ;  /* 0x000000b0dfd11211 */ /* 0x000fc400078ff2ff */
[----:B------:R0:W5:Y:S01]  /*0b20*/  @P0 LDG.E.128 R152, desc[UR20][R194.64] ;  /* 0x00000014c2980981 */ /* 0x000162000c1e1d00 */
[----:B-1----:R-:W-:Y:S01]  /*0b30*/  @P0 IMAD.WIDE.U32 R192, R215, 0x10, R192 ;  /* 0x00000010d7c00825 */ /* 0x002fe200078e00c0 */
[C---:B------:R-:W-:Y:S02]  /*0b40*/  IADD3 R219, PT, PT, R209.reuse, 0x100, RZ ;  /* 0x00000100d1db7810 */ /* 0x040fe40007ffe0ff */
[C---:B---3--:R-:W-:Y:S01]  /*0b50*/  IADD3 R203, PT, PT, R209.reuse, 0x300, RZ ;  /* 0x00000300d1cb7810 */ /* 0x048fe20007ffe0ff */
[C---:B------:R-:W-:Y:S01]  /*0b60*/  IMAD.WIDE.U32 R220, R209.reuse, 0x4, R198 ;  /* 0x00000004d1dc7825 */ /* 0x040fe200078e00c6 */
[C---:B0-----:R-:W-:Y:S01]  /*0b70*/  IADD3 R201, PT, PT, R209.reuse, 0x200, RZ ;  /* 0x00000200d1c97810 */ /* 0x041fe20007ffe0ff */
[----:B------:R0:W5:Y:S01]  /*0b80*/  @P0 LDG.E.128 R156, desc[UR20][R192.64] ;  /* 0x00000014c09c0981 */ /* 0x000162000c1e1d00 */
[----:B------:R-:W-:Y:S01]  /*0b90*/  IADD3 R215, PT, PT, R209, 0x500, RZ ;  /* 0x00000500d1d77810 */ /* 0x000fe20007ffe0ff */
[----:B------:R-:W-:Y:S01]  /*0ba0*/  @P0 IMAD.WIDE.U32 R178, R211, 0x10, R178 ;  /* 0x00000010d3b20825 */ /* 0x000fe200078e00b2 */
[C---:B------:R-:W-:Y:S01]  /*0bb0*/  IADD3 R211, PT, PT, R209.reuse, 0x400, RZ ;  /* 0x00000400d1d37810 */ /* 0x040fe20007ffe0ff */
[----:B------:R-:W5:Y:S01]  /*0bc0*/  @P0 LDG.E.128 R148, desc[UR20][R216.64] ;  /* 0x00000014d8940981 */ /* 0x000f62000c1e1d00 */
[----:B------:R-:W-:Y:S01]  /*0bd0*/  IADD3 R209, PT, PT, R209, 0x600, RZ ;  /* 0x00000600d1d17810 */ /* 0x000fe20007ffe0ff */
[----:B------:R-:W-:-:S02]  /*0be0*/  IMAD.WIDE.U32 R194, R201, 0x4, R198 ;  /* 0x00000004c9c27825 */ /* 0x000fc400078e00c6 */
[----:B------:R4:W5:Y:S02]  /*0bf0*/  @P0 LDG.E.128 R160, desc[UR20][R178.64] ;  /* 0x00000014b2a00981 */ /* 0x000964000c1e1d00 */
[----:B------:R-:W-:Y:S02]  /*0c00*/  @P0 IMAD.WIDE.U32 R196, R177, 0x10, R196 ;  /* 0x00000010b1c40825 */ /* 0x000fe400078e00c4 */
[----:B------:R-:W5:Y:S02]  /*0c10*/  LDG.E R220, desc[UR20][R220.64] ;  /* 0x00000014dcdc7981 */ /* 0x000f64000c1e1900 */
[--C-:B------:R-:W-:Y:S02]  /*0c20*/  IMAD.WIDE.U32 R218, R219, 0x4, R198.reuse ;  /* 0x00000004dbda7825 */ /* 0x100fe400078e00c6 */
[----:B------:R-:W5:Y:S02]  /*0c30*/  @P0 LDG.E.128 R164, desc[UR20][R196.64] ;  /* 0x00000014c4a40981 */ /* 0x000f64000c1e1d00 */
[--C-:B------:R-:W-:Y:S01]  /*0c40*/  IMAD.WIDE.U32 R202, R203, 0x4, R198.reuse ;  /* 0x00000004cbca7825 */ /* 0x100fe200078e00c6 */
[----:B------:R-:W-:Y:S01]  /*0c50*/  ISETP.NE.AND P0, PT, RZ, UR27, PT ;  /* 0x0000001bff007c0c */ /* 0x000fe2000bf05270 */
[----:B------:R-:W5:Y:S02]  /*0c60*/  LDG.E R217, desc[UR20][R194.64] ;  /* 0x00000014c2d97981 */ /* 0x000f64000c1e1900 */
[----:B0-----:R-:W-:-:S02]  /*0c70*/  IMAD.WIDE.U32 R192, R211, 0x4, R198 ;  /* 0x00000004d3c07825 */ /* 0x001fc400078e00c6 */
[----:B------:R-:W5:Y:S02]  /*0c80*/  LDG.E R216, desc[UR20][R202.64] ;  /* 0x00000014cad87981 */ /* 0x000f64000c1e1900 */
[--C-:B------:R-:W-:Y:S02]  /*0c90*/  IMAD.WIDE.U32 R200, R215, 0x4, R198.reuse ;  /* 0x00000004d7c87825 */ /* 0x100fe400078e00c6 */
[----:B------:R-:W5:Y:S02]  /*0ca0*/  LDG.E R215, desc[UR20][R192.64] ;  /* 0x00000014c0d77981 */ /* 0x000f64000c1e1900 */
[----:B------:R-:W-:Y:S02]  /*0cb0*/  IMAD.WIDE.U32 R198, R209, 0x4, R198 ;  /* 0x00000004d1c67825 */ /* 0x000fe400078e00c6 */
[----:B------:R-:W5:Y:S04]  /*0cc0*/  LDG.E R211, desc[UR20][R200.64] ;  /* 0x00000014c8d37981 */ /* 0x000f68000c1e1900 */
[----:B------:R0:W5:Y:S04]  /*0cd0*/  LDG.E R209, desc[UR20][R198.64] ;  /* 0x00000014c6d17981 */ /* 0x000168000c1e1900 */
[----:B------:R1:W5:Y:S01]  /*0ce0*/  LDG.E R219, desc[UR20][R218.64] ;  /* 0x00000014dadb7981 */ /* 0x000362000c1e1900 */
[----:B----4-:R-:W-:-:S02]  /*0cf0*/  MOV R179, R182 ;  /* 0x000000b600b37202 */ /* 0x010fc40000000f00 */
[----:B------:R-:W-:Y:S02]  /*0d00*/  SHF.R.U64 R178, R182, 0x10, R183 ;  /* 0x00000010b6b27819 */ /* 0x000fe400000012b7 */
[----:B0-----:R-:W-:Y:S02]  /*0d10*/  MOV R198, R184 ;  /* 0x000000b800c67202 */ /* 0x001fe40000000f00 */
[--C-:B------:R-:W-:Y:S02]  /*0d20*/  SHF.R.U64 R184, R184, 0x10, R185.reuse ;  /* 0x00000010b8b87819 */ /* 0x100fe400000012b9 */
[----:B------:R-:W-:Y:S02]  /*0d30*/  FSEL R0, R0, RZ, !P0 ;  /* 0x000000ff00007208 */ /* 0x000fe40004000000 */
[----:B------:R-:W-:Y:S02]  /*0d40*/  MOV R202, R185 ;  /* 0x000000b900ca7202 */ /* 0x000fe40000000f00 */
[----:B------:R-:W-:-:S02]  /*0d50*/  SHF.R.U32.HI R200, RZ, 0x10, R185 ;  /* 0x00000010ffc87819 */ /* 0x000fc400000116b9 */
[----:B------:R-:W-:Y:S02]  /*0d60*/  MOV R195, R180 ;  /* 0x000000b400c37202 */ /* 0x000fe40000000f00 */
[----:B------:R-:W-:Y:S02]  /*0d70*/  SHF.R.U64 R182, R180, 0x10, R181 ;  /* 0x00000010b4b67819 */ /* 0x000fe400000012b5 */
[----:B------:R-:W-:Y:S02]  /*0d80*/  MOV R201, R186 ;  /* 0x000000ba00c97202 */ /* 0x000fe40000000f00 */
[----:B------:R-:W-:Y:S02]  /*0d90*/  SHF.R.U64 R185, R186, 0x10, R187 ;  /* 0x00000010bab97819 */ /* 0x000fe400000012bb */
[----:B--2---:R-:W-:Y:S02]  /*0da0*/  MOV R204, R2 ;  /* 0x0000000200cc7202 */ /* 0x004fe40000000f00 */
[----:B------:R-:W-:-:S02]  /*0db0*/  SHF.R.U64 R186, R2, 0x10, R3 ;  /* 0x0000001002ba7819 */ /* 0x000fc40000001203 */
        /* <DEDUP_REMOVED lines=33> */
[----:B------:R-:W-:Y:S01]  /*0fd0*/  FADD.FTZ R27, -R0, R174 ;  /* 0x000000ae001b7221 */ /* 0x000fe20000010100 */
[----:B------:R-:W-:Y:S01]  /*0fe0*/  SHF.R.U32.HI R192, RZ, 0x10, R181 ;  /* 0x00000010ffc07819 */ /* 0x000fe200000116b5 */
[----:B------:R-:W-:Y:S01]  /*0ff0*/  FMUL.FTZ R0, R180, UR29 ;  /* 0x0000001db4007c20 */ /* 0x000fe20008410000 */
[----:B------:R-:W-:Y:S01]  /*1000*/  SHF.L.U32 R179, R179, 0x10, RZ ;  /* 0x00000010b3b37819 */ /* 0x000fe200000006ff */
[----:B------:R-:W-:Y:S01]  /*1010*/  FMUL.FTZ R3, R3, UR29 ;  /* 0x0000001d03037c20 */ /* 0x000fe20008410000 */
[----:B------:R-:W-:-:S02]  /*1020*/  SHF.R.U64 R181, R190, 0x10, R191 ;  /* 0x00000010beb57819 */ /* 0x000fc400000012bf */
[----:B------:R-:W-:Y:S02]  /*1030*/  SHF.L.U32 R172, R177, 0x10, RZ ;  /* 0x00000010b1ac7819 */ /* 0x000fe400000006ff */
[----:B------:R-:W-:Y:S01]  /*1040*/  SHF.L.U32 R180, R176, 0x10, RZ ;  /* 0x00000010b0b47819 */ /* 0x000fe200000006ff */
[----:B------:R-:W-:Y:S01]  /*1050*/  FMUL.FTZ R176, R175, UR29 ;  /* 0x0000001dafb07c20 */ /* 0x000fe20008410000 */
[----:B------:R-:W-:Y:S01]  /*1060*/  SHF.R.U32.HI R190, RZ, 0x10, R191 ;  /* 0x00000010ffbe7819 */ /* 0x000fe200000116bf */
[----:B------:R-:W-:Y:S01]  /*1070*/  FMUL.FTZ R2, R2, UR29 ;  /* 0x0000001d02027c20 */ /* 0x000fe20008410000 */
[----:B------:R-:W-:Y:S01]  /*1080*/  SHF.R.U64 R183, R188, 0x10, R189 ;  /* 0x00000010bcb77819 */ /* 0x000fe200000012bd */
[----:B------:R-:W-:Y:S01]  /*1090*/  FMUL.FTZ R7, R7, UR29 ;  /* 0x0000001d07077c20 */ /* 0x000fe20008410000 */
[----:B------:R-:W-:Y:S01]  /*10a0*/  SHF.L.U32 R178, R178, 0x10, RZ ;  /* 0x00000010b2b27819 */ /* 0x000fe200000006ff */
[----:B------:R-:W-:Y:S01]  /*10b0*/  FMUL.FTZ R9, R9, UR29 ;  /* 0x0000001d09097c20 */ /* 0x000fe20008410000 */
[----:B------:R-:W-:-:S02]  /*10c0*/  SHF.L.U32 R173, R194, 0x10, RZ ;  /* 0x00000010c2ad7819 */ /* 0x000fc400000006ff */
[----:B------:R-:W-:Y:S01]  /*10d0*/  SHF.L.U32 R175, R193, 0x10, RZ ;  /* 0x00000010c1af7819 */ /* 0x000fe200000006ff */
[----:B------:R-:W-:Y:S01]  /*10e0*/  FFMA.FTZ R108, R0, R179, R108 ;  /* 0x000000b3006c7223 */ /* 0x000fe2000001006c */
[----:B------:R-:W-:Y:S01]  /*10f0*/  MOV R196, R191 ;  /* 0x000000bf00c47202 */ /* 0x000fe20000000f00 */
[----:B------:R-:W-:Y:S01]  /*1100*/  FADD.FTZ R80, R80, R179 ;  /* 0x000000b350507221 */ /* 0x000fe20000010000 */
[----:B------:R-:W-:Y:S01]  /*1110*/  MOV R191, R188 ;  /* 0x000000bc00bf7202 */ /* 0x000fe20000000f00 */
[----:B-----5:R-:W-:Y:S01]  /*1120*/  FMUL.FTZ R177, R248, R179 ;  /* 0x000000b3f8b17220 */ /* 0x020fe20000410000 */
[-C--:B------:R-:W-:Y:S01]  /*1130*/  FFMA.FTZ R110, R3, R172.reuse, R110 ;  /* 0x000000ac036e7223 */ /* 0x080fe2000001006e */
[----:B------:R-:W-:Y:S01]  /*1140*/  FADD.FTZ R82, R82, R172 ;  /* 0x000000ac52527221 */ /* 0x000fe20000010000 */
[----:B------:R-:W-:Y:S01]  /*1150*/  FMUL.FTZ R179, R250, R172 ;  /* 0x000000acfab37220 */ /* 0x000fe20000410000 */
[----:B------:R-:W-:Y:S02]  /*1160*/  SHF.L.U32 R188, R190, 0x10, RZ ;  /* 0x00000010bebc7819 */ /* 0x000fe400000006ff */
[----:B------:R-:W-:Y:S01]  /*1170*/  SHF.L.U32 R193, R198, 0x10, RZ ;  /* 0x00000010c6c17819 */ /* 0x000fe200000006ff */
[----:B------:R-:W-:Y:S01]  /*1180*/  FMUL.FTZ R5, R5, UR29 ;  /* 0x0000001d05057c20 */ /* 0x000fe20008410000 */
[----:B------:R-:W-:Y:S01]  /*1190*/  SHF.L.U32 R172, R195, 0x10, RZ ;  /* 0x00000010c3ac7819 */ /* 0x000fe200000006ff */
[----:B------:R-:W-:Y:S01]  /*11a0*/  FMUL.FTZ R8, R8, UR29 ;  /* 0x0000001d08087c20 */ /* 0x000fe20008410000 */
[----:B------:R-:W-:Y:S01]  /*11b0*/  SHF.L.U32 R174, R192, 0x10, RZ ;  /* 0x00000010c0ae7819 */ /* 0x000fe200000006ff */
[-C--:B------:R-:W-:Y:S01]  /*11c0*/  FFMA.FTZ R109, R2, R178.reuse, R109 ;  /* 0x000000b2026d7223 */ /* 0x080fe2000001006d */
[----:B------:R-:W-:Y:S01]  /*11d0*/  SHF.L.U32 R190, R183, 0x10, RZ ;  /* 0x00000010b7be7819 */ /* 0x000fe200000006ff */
[----:B------:R-:W-:Y:S01]  /*11e0*/  FADD.FTZ R81, R81, R178 ;  /* 0x000000b251517221 */ /* 0x000fe20000010000 */
[----:B------:R-:W-:Y:S01]  /*11f0*/  SHF.L.U32 R198, R185, 0x10, RZ ;  /* 0x00000010b9c67819 */ /* 0x000fe200000006ff */
[-C--:B------:R-:W-:Y:S01]  /*1200*/  FFMA.FTZ R106, R7, R173.reuse, R106 ;  /* 0x000000ad076a7223 */ /* 0x080fe2000001006a */
[----:B------:R-:W-:Y:S01]  /*1210*/  FADD.FTZ R78, R78, R173 ;  /* 0x000000ad4e4e7221 */ /* 0x000fe20000010000 */
[----:B------:R-:W-:Y:S01]  /*1220*/  FMUL.FTZ R183, R246, R173 ;  /* 0x000000adf6b77220 */ /* 0x000fe20000410000 */
[-C--:B------:R-:W-:Y:S01]  /*1230*/  FFMA.FTZ R100, R9, R175.reuse, R100 ;  /* 0x000000af09647223 */ /* 0x080fe20000010064 */
[----:B------:R-:W-:Y:S01]  /*1240*/  FADD.FTZ R72, R72, R175 ;  /* 0x000000af48487221 */ /* 0x000fe20000010000 */
[----:B------:R-:W-:Y:S01]  /*1250*/  FMUL.FTZ R185, R240, R175 ;  /* 0x000000aff0b97220 */ /* 0x000fe20000410000 */
[----:B------:R-:W-:Y:S01]  /*1260*/  FMUL.FTZ R178, R249, R178 ;  /* 0x000000b2f9b27220 */ /* 0x000fe20000410000 */
[----:B------:R-:W-:Y:S01]  /*1270*/  FADD.FTZ R175, RZ, R177 ;  /* 0x000000b1ffaf7221 */ /* 0x000fe20000010000 */
[----:B------:R-:W-:Y:S01]  /*1280*/  FFMA.FTZ R173, R0, R177, RZ ;  /* 0x000000b100ad7223 */ /* 0x000fe200000100ff */
[----:B-1----:R-:W-:Y:S01]  /*1290*/  SHF.L.U32 R218, R181, 0x10, RZ ;  /* 0x00000010b5da7819 */ /* 0x002fe200000006ff */
[----:B------:R-:W-:Y:S01]  /*12a0*/  FMUL.FTZ R4, R4, UR29 ;  /* 0x0000001d04047c20 */ /* 0x000fe20008410000 */
[----:B------:R-:W-:Y:S01]  /*12b0*/  SHF.L.U32 R194, R184, 0x10, RZ ;  /* 0x00000010b8c27819 */ /* 0x000fe200000006ff */
[-C--:B------:R-:W-:Y:S01]  /*12c0*/  FFMA.FTZ R104, R5, R172.reuse, R104 ;  /* 0x000000ac05687223 */ /* 0x080fe20000010068 */
[----:B------:R-:W-:Y:S01]  /*12d0*/  FADD.FTZ R76, R76, R172 ;  /* 0x000000ac4c4c7221 */ /* 0x000fe20000010000 */
[----:B------:R-:W-:Y:S01]  /*12e0*/  FMUL.FTZ R181, R244, R172 ;  /* 0x000000acf4b57220 */ /* 0x000fe20000410000 */
[-C--:B------:R-:W-:Y:S01]  /*12f0*/  FFMA.FTZ R107, R8, R174.reuse, R107 ;  /* 0x000000ae086b7223 */ /* 0x080fe2000001006b */
[----:B------:R-:W-:Y:S01]  /*1300*/  FADD.FTZ R79, R79, R174 ;  /* 0x000000ae4f4f7221 */ /* 0x000fe20000010000 */
        /* <DEDUP_REMOVED lines=9> */
[----:B------:R-:W-:Y:S01]  /*13a0*/  FMUL.FTZ R6, R6, UR29 ;  /* 0x0000001d06067c20 */ /* 0x000fe20008410000 */
[----:B------:R-:W-:Y:S01]  /*13b0*/  FADD.FTZ R174, R180, R175 ;  /* 0x000000afb4ae7221 */ /* 0x000fe20000010000 */
[----:B------:R-:W-:-:S02]  /*13c0*/  FFMA.FTZ R172, R4, R180, R173 ;  /* 0x000000b404ac7223 */ /* 0x000fc400000100ad */
        /* <DEDUP_REMOVED lines=12> */
[----:B------:R-:W-:Y:S01]  /*1490*/  SHF.R.U32.HI R203, RZ, 0x10, R187 ;  /* 0x00000010ffcb7819 */ /* 0x000fe200000116bb */
[----:B------:R-:W-:Y:S01]  /*14a0*/  FMUL.FTZ R11, R11, UR29 ;  /* 0x0000001d0b0b7c20 */ /* 0x000fe20008410000 */
[----:B------:R-:W-:Y:S02]  /*14b0*/  SHF.L.U32 R187, R196, 0x10, RZ ;  /* 0x00000010c4bb7819 */ /* 0x000fe400000006ff */
[----:B------:R-:W-:Y:S01]  /*14c0*/  SHF.L.U32 R195, R202, 0x10, RZ ;  /* 0x00000010cac37819 */ /* 0x000fe200000006ff */
[----:B------:R-:W-:Y:S01]  /*14d0*/  FMUL.FTZ R10, R10, UR29 ;  /* 0x0000001d0a0a7c20 */ /* 0x000fe20008410000 */
[----:B------:R-:W-:Y:S01]  /*14e0*/  SHF.L.U32 R202, R186, 0x10, RZ ;  /* 0x00000010baca7819 */ /* 0x000fe200000006ff */
[----:B------:R-:W-:Y:S01]  /*14f0*/  FMUL.FTZ R186, R241, R218 ;  /* 0x000000daf1ba7220 */ /* 0x000fe20000410000 */
[----:B------:R-:W-:Y:S01]  /*1500*/  FADD.FTZ R175, R185, R174 ;  /* 0x000000aeb9af7221 */ /* 0x000fe20000010000 */
[----:B------:R-:W-:Y:S01]  /*1510*/  FFMA.FTZ R173, R9, R185, R172 ;  /* 0x000000b909ad7223 */ /* 0x000fe200000100ac */
[----:B------:R-:W-:Y:S01]  /*1520*/  FMUL.FTZ R12, R12, UR29 ;  /* 0x0000001d0c0c7c20 */ /* 0x000fe20008410000 */
[-C--:B------:R-:W-:Y:S01]  /*1530*/  FFMA.FTZ R102, R11, R187.reuse, R102 ;  /* 0x000000bb0b667223 */ /* 0x080fe20000010066 */
[----:B------:R-:W-:Y:S01]  /*1540*/  FADD.FTZ R74, R74, R187 ;  /* 0x000000bb4a4a7221 */ /* 0x000fe20000010000 */
[----:B------:R-:W-:Y:S01]  /*1550*/  FMUL.FTZ R187, R242, R187 ;  /* 0x000000bbf2bb7220 */ /* 0x000fe20000410000 */
[----:B------:R-:W-:Y:S01]  /*1560*/  FADD.FTZ R174, R186, R175 ;  /* 0x000000afbaae7221 */ /* 0x000fe20000010000 */
[----:B------:R-:W-:Y:S01]  /*1570*/  FFMA.FTZ R172, R10, R186, R173 ;  /* 0x000000ba0aac7223 */ /* 0x000fe200000100ad */
[----:B------:R-:W-:-:S02]  /*1580*/  MOV R199, R189 ;  /* 0x000000bd00c77202 */ /* 0x000fc40000000f00 */
[----:B------:R-:W-:Y:S01]  /*1590*/  SHF.R.U32.HI R197, RZ, 0x10, R189 ;  /* 0x00000010ffc57819 */ /* 0x000fe200000116bd */
[----:B------:R-:W-:Y:S01]  /*15a0*/  FMUL.FTZ R13, R13, UR29 ;  /* 0x0000001d0d0d7c20 */ /* 0x000fe20008410000 */
[----:B------:R-:W-:Y:S01]  /*15b0*/  SHF.L.U32 R189, R191, 0x10, RZ ;  /* 0x00000010bfbd7819 */ /* 0x000fe200000006ff */
[-C--:B------:R-:W-:Y:S01]  /*15c0*/  FFMA.FTZ R103, R12, R188.reuse, R103 ;  /* 0x000000bc0c677223 */ /* 0x080fe20000010067 */
[----:B------:R-:W-:Y:S01]  /*15d0*/  FADD.FTZ R75, R75, R188 ;  /* 0x000000bc4b4b7221 */ /* 0x000fe20000010000 */
        /* <DEDUP_REMOVED lines=9> */
[----:B------:R-:W-:Y:S01]  /*1670*/  SHF.L.U32 R191, R199, 0x10, RZ ;  /* 0x00000010c7bf7819 */ /* 0x000fe200000006ff */
        /* <DEDUP_REMOVED lines=101> */
.L_x_7046:
[----:B------:R-:W-:Y:S01]  /*1cd0*/  UISETP.GE.AND UP3, UPT, UR11, 0x1, UPT ;  /* 0x000000010b00788c */ /* 0x000fe2000bf66270 */
[----:B------:R-:W-:Y:S01]  /*1ce0*/  HFMA2 R209, -RZ, RZ, 0, 0 ;  /* 0x00000000ffd17431 */ /* 0x000fe200000001ff */
[----:B------:R-:W-:-:S04]  /*1cf0*/  UISETP.NE.U32.AND UP0, UPT, UR4, URZ, UPT ;  /* 0x000000ff0400728c */ /* 0x000fc8000bf05070 */
[----:B------:R-:W-:-:S03]  /*1d00*/  UISETP.NE.AND.EX UP0, UPT, UR5, URZ, UPT, UP0 ;  /* 0x000000ff0500728c */ /* 0x000fc6000bf05300 */
[----:B------:R-:W-:Y:S08]  /*1d10*/  BRA.U !UP3, `(.L_x_7048) ;  /* 0x000000010b1c7547 */ /* 0x000ff0000b800000 */
[----:B------:R-:W0:Y:S01]  /*1d20*/  S2R R209, SR_TID.X ;  /* 0x0000000000d17919 */ /* 0x000e220000002100 */
[----:B------:R-:W-:-:S04]  /*1d30*/  UIADD3 UR9, UPT, UPT, UR11, -0x1, URZ ;  /* 0xffffffff0b097890 */ /* 0x000fc8000fffe0ff */
[----:B------:R-:W-:-:S04]  /*1d40*/  UIMAD UR9, UR9, UR28, URZ ;  /* 0x0000001c090972a4 */ /* 0x000fc8000f8e02ff */
[----:B------:R-:W-:-:S04]  /*1d50*/  USHF.R.S32.HI UR10, URZ, 0x1f, UR9 ;  /* 0x0000001fff0a7899 */ /* 0x000fc80008011409 */
[----:B------:R-:W-:-:S06]  /*1d60*/  ULEA.HI UR10, UR10, UR9, URZ, 0x2 ;  /* 0x000000090a0a7291 */ /* 0x000fcc000f8f10ff */
[----:B------:R-:W-:-:S04]  /*1d70*/  MOV R172, UR10 ;  /* 0x0000000a00ac7c02 */ /* 0x000fc80008000f00 */
[----:B0-----:R-:W-:-:S07]  /*1d80*/  LEA.HI.SX32 R209, R172, R209, 0x1e ;  /* 0x000000d1acd17211 */ /* 0x001fce00078ff2ff */
.L_x_7048:
[----:B------:R-:W-:Y:S02]  /*1d90*/  MOV R218, RZ ;  /* 0x000000ff00da7202 */ /* 0x000fe40000000f00 */
[----:B------:R-:W-:Y:S01]  /*1da0*/  MOV R221, RZ ;  /* 0x000000ff00dd7202 */ /* 0x000fe20000000f00 */
[----:B------:R-:W-:Y:S06]  /*1db0*/  BRA.U UP0, `(.L_x_7049) ;  /* 0x0000000100587547 */ /* 0x000fec000b800000 */
[----:B------:R-:W0:Y:S01]  /*1dc0*/  LDC.64 R222, c[0x0][0x3b0] ;  /* 0x0000ec00ffde7b82 */ /* 0x000e220000000a00 */
[C---:B------:R-:W-:Y:S02]  /*1dd0*/  IADD3 R173, PT, PT, R209.reuse, 0x100, RZ ;  /* 0x00000100d1ad7810 */ /* 0x040fe40007ffe0ff */
[C---:B------:R-:W-:Y:S02]  /*1de0*/  IADD3 R175, PT, PT, R209.reuse, 0x200, RZ ;  /* 0x00000200d1af7810 */ /* 0x040fe40007ffe0ff */
[C---:B------:R-:W-:Y:S02]  /*1df0*/  IADD3 R211, PT, PT, R209.reuse, 0x300, RZ ;  /* 0x00000300d1d37810 */ /* 0x040fe40007ffe0ff */
[C---:B------:R-:W-:Y:S02]  /*1e00*/  IADD3 R215, PT, PT, R209.reuse, 0x400, RZ ;  /* 0x00000400d1d77810 */ /* 0x040fe40007ffe0ff */
[----:B------:R-:W-:Y:S01]  /*1e10*/  IADD3 R220, PT, PT, R209, 0x600, RZ ;  /* 0x00000600d1dc7810 */ /* 0x000fe20007ffe0ff */
[----:B0-----:R-:W-:-:S04]  /*1e20*/  IMAD.WIDE.U32 R172, R173, 0x4, R222 ;  /* 0x00000004adac7825 */ /* 0x001fc800078e00de */
[--C-:B------:R-:W-:Y:S01]  /*1e30*/  IMAD.WIDE.U32 R174, R175, 0x4, R222.reuse ;  /* 0x00000004afae7825 */ /* 0x100fe200078e00de */
[----:B------:R0:W5:Y:S04]  /*1e40*/  LDG.E R219, desc[UR20][R172.64] ;  /* 0x00000014acdb7981 */ /* 0x000168000c1e1900 */
[----:B------:R1:W5:Y:S01]  /*1e50*/  LDG.E R217, desc[UR20][R174.64] ;  /* 0x00000014aed97981 */ /* 0x000362000c1e1900 */
[----:B0-----:R-:W-:Y:S01]  /*1e60*/  IMAD.WIDE.U32 R172, R211, 0x4, R222 ;  /* 0x00000004d3ac7825 */ /* 0x001fe200078e00de */
[----:B------:R-:W-:-:S03]  /*1e70*/  IADD3 R211, PT, PT, R209, 0x500, RZ ;  /* 0x00000500d1d37810 */ /* 0x000fc60007ffe0ff */
[--C-:B-1----:R-:W-:Y:S01]  /*1e80*/  IMAD.WIDE.U32 R174, R215, 0x4, R222.reuse ;  /* 0x00000004d7ae7825 */ /* 0x102fe200078e00de */
[----:B------:R0:W5:Y:S04]  /*1e90*/  LDG.E R216, desc[UR20][R172.64] ;  /* 0x00000014acd87981 */ /* 0x000168000c1e1900 */
[----:B------:R1:W5:Y:S01]  /*1ea0*/  LDG.E R215, desc[UR20][R174.64] ;  /* 0x00000014aed77981 */ /* 0x000362000c1e1900 */
[----:B0-----:R-:W-:-:S04]  /*1eb0*/  IMAD.WIDE.U32 R172, R211, 0x4, R222 ;  /* 0x00000004d3ac7825 */ /* 0x001fc800078e00de */
[--C-:B-1----:R-:W-:Y:S01]  /*1ec0*/  IMAD.WIDE.U32 R174, R209, 0x4, R222.reuse ;  /* 0x00000004d1ae7825 */ /* 0x102fe200078e00de */
[----:B------:R0:W5:Y:S03]  /*1ed0*/  LDG.E R211, desc[UR20][R172.64] ;  /* 0x00000014acd37981 */ /* 0x000166000c1e1900 */
[----:B------:R-:W-:Y:S02]  /*1ee0*/  IMAD.WIDE.U32 R222, R220, 0x4, R222 ;  /* 0x00000004dcde7825 */ /* 0x000fe400078e00de */
[----:B------:R0:W5:Y:S04]  /*1ef0*/  LDG.E R220, desc[UR20][R174.64] ;  /* 0x00000014aedc7981 */ /* 0x000168000c1e1900 */
[----:B------:R0:W5:Y:S01]  /*1f00*/  LDG.E R209, desc[UR20][R222.64] ;  /* 0x00000014ded17981 */ /* 0x000162000c1e1900 */
[----:B------:R-:W-:Y:S05]  /*1f10*/  BRA `(.L_x_7047) ;  /* 0x0000000000c07947 */ /* 0x000fea0003800000 */
.L_x_7049:
[----:B------:R-:W0:Y:S01]  /*1f20*/  S2R R140, SR_TID.X ;  /* 0x00000000008c7919 */ /* 0x000e220000002100 */
[----:B------:R-:W1:Y:S01]  /*1f30*/  LDC.64 R152, c[0x0][0x3b0] ;  /* 0x0000ec00ff987b82 */ /* 0x000e620000000a00 */
[----:B------:R-:W-:Y:S01]  /*1f40*/  UIMAD UR9, UR8, UR28, URZ ;  /* 0x0000001c080972a4 */ /* 0x000fe2000f8e02ff */
[C---:B------:R-:W-:Y:S02]  /*1f50*/  IADD3 R147, PT, PT, R209.reuse, 0x100, RZ ;  /* 0x00000100d1937810 */ /* 0x040fe40007ffe0ff */
[C---:B------:R-:W-:Y:S01]  /*1f60*/  IADD3 R149, PT, PT, R209.reuse, 0x500, RZ ;  /* 0x00000500d1957810 */ /* 0x040fe20007ffe0ff */
[----:B------:R-:W-:Y:S01]  /*1f70*/  USHF.R.S32.HI UR10, URZ, 0x1f, UR9 ;  /* 0x0000001fff0a7899 */ /* 0x000fe20008011409 */
[C---:B------:R-:W-:Y:S02]  /*1f80*/  IADD3 R141, PT, PT, R209.reuse, 0x200, RZ ;  /* 0x00000200d18d7810 */ /* 0x040fe40007ffe0ff */
[----:B------:R-:W2:Y:S01]  /*1f90*/  LDC.64 R164, c[0x0][0x438] ;  /* 0x00010e00ffa47b82 */ /* 0x000ea20000000a00 */
[----:B------:R-:W-:Y:S01]  /*1fa0*/  ULEA.HI UR10, UR10, UR9, URZ, 0x2 ;  /* 0x000000090a0a7291 */ /* 0x000fe2000f8f10ff */
[----:B------:R-:W-:-:S02]  /*1fb0*/  IADD3 R143, PT, PT, R209, 0x300, RZ ;  /* 0x00000300d18f7810 */ /* 0x000fc40007ffe0ff */
[C---:B------:R-:W-:Y:S02]  /*1fc0*/  IADD3 R145, PT, PT, R209.reuse, 0x400, RZ ;  /* 0x00000400d1917810 */ /* 0x040fe40007ffe0ff */
[----:B------:R-:W-:Y:S02]  /*1fd0*/  IADD3 R155, PT, PT, R209, 0x600, RZ ;  /* 0x00000600d19b7810 */ /* 0x000fe40007ffe0ff */
[----:B------:R-:W-:Y:S01]  /*1fe0*/  MOV R167, UR10 ;  /* 0x0000000a00a77c02 */ /* 0x000fe20008000f00 */
[----:B-1----:R-:W-:-:S04]  /*1ff0*/  IMAD.WIDE.U32 R146, R147, 0x4, R152 ;  /* 0x0000000493927825 */ /* 0x002fc800078e0098 */
[--C-:B------:R-:W-:Y:S01]  /*2000*/  IMAD.WIDE.U32 R148, R149, 0x4, R152.reuse ;  /* 0x0000000495947825 */ /* 0x100fe200078e0098 */
[----:B------:R1:W5:Y:S01]  /*2010*/  LDG.E R219, desc[UR20][R146.64] ;  /* 0x0000001492db7981 */ /* 0x000362000c1e1900 */
[----:B0-----:R-:W-:Y:S02]  /*2020*/  LEA.HI.SX32 R167, R167, R140, 0x1e ;  /* 0x0000008ca7a77211 */ /* 0x001fe400078ff2ff */
[--C-:B------:R-:W-:Y:S01]  /*2030*/  IMAD.WIDE.U32 R140, R141, 0x4, R152.reuse ;  /* 0x000000048d8c7825 */ /* 0x100fe200078e0098 */
[----:B------:R2:W5:Y:S01]  /*2040*/  LDG.E R211, desc[UR20][R148.64] ;  /* 0x0000001494d37981 */ /* 0x000562000c1e1900 */
[----:B------:R-:W-:Y:S02]  /*2050*/  IADD3 R157, PT, PT, R167, 0x200, RZ ;  /* 0x00000200a79d7810 */ /* 0x000fe40007ffe0ff */
[--C-:B------:R-:W-:Y:S01]  /*2060*/  IMAD.WIDE.U32 R142, R143, 0x4, R152.reuse ;  /* 0x000000048f8e7825 */ /* 0x100fe200078e0098 */
[----:B------:R-:W-:Y:S01]  /*2070*/  IADD3 R161, PT, PT, R167, 0x400, RZ ;  /* 0x00000400a7a17810 */ /* 0x000fe20007ffe0ff */
[----:B------:R0:W5:Y:S02]  /*2080*/  LDG.E R217, desc[UR20][R140.64] ;  /* 0x000000148cd97981 */ /* 0x000164000c1e1900 */
[--C-:B------:R-:W-:Y:S01]  /*2090*/  IMAD.WIDE.U32 R144, R145, 0x4, R152.reuse ;  /* 0x0000000491907825 */ /* 0x100fe200078e0098 */
[----:B------:R-:W-:Y:S01]  /*20a0*/  IADD3 R159, PT, PT, R167, 0x300, RZ ;  /* 0x00000300a79f7810 */ /* 0x000fe20007ffe0ff */
[----:B------:R-:W5:Y:S02]  /*20b0*/  LDG.E R216, desc[UR20][R142.64] ;  /* 0x000000148ed87981 */ /* 0x000f64000c1e1900 */
[--C-:B------:R-:W-:Y:S01]  /*20c0*/  IMAD.WIDE.U32 R150, R209, 0x4, R152.reuse ;  /* 0x00000004d1967825 */ /* 0x100fe200078e0098 */
[----:B-1----:R-:W-:Y:S01]  /*20d0*/  IADD3 R147, PT, PT, R167, 0x500, RZ ;  /* 0x00000500a7937810 */ /* 0x002fe20007ffe0ff */
[----:B------:R1:W5:Y:S02]  /*20e0*/  LDG.E R215, desc[UR20][R144.64] ;  /* 0x0000001490d77981 */ /* 0x000364000c1e1900 */
[----:B------:R-:W-:Y:S01]  /*20f0*/  IMAD.WIDE.U32 R152, R155, 0x4, R152 ;  /* 0x000000049b987825 */ /* 0x000fe200078e0098 */
[C---:B------:R-:W-:Y:S01]  /*2100*/  IADD3 R155, PT, PT, R167.reuse, 0x100, RZ ;  /* 0x00000100a79b7810 */ /* 0x040fe20007ffe0ff */
[----:B------:R-:W5:Y:S01]  /*2110*/  LDG.E R220, desc[UR20][R150.64] ;  /* 0x0000001496dc7981 */ /* 0x000f62000c1e1900 */
[----:B------:R-:W-:Y:S01]  /*2120*/  IADD3 R163, PT, PT, R167, 0x600, RZ ;  /* 0x00000600a7a37810 */ /* 0x000fe20007ffe0ff */
[----:B--2---:R-:W-:-:S02]  /*2130*/  IMAD.WIDE.U32 R148, R157, 0x10, R164 ;  /* 0x000000109d947825 */ /* 0x004fc400078e00a4 */
[----:B------:R2:W5:Y:S02]  /*2140*/  LDG.E R209, desc[UR20][R152.64] ;  /* 0x0000001498d17981 */ /* 0x000564000c1e1900 */
[----:B------:R-:W-:-:S04]  /*2150*/  IMAD.WIDE.U32 R156, R161, 0x10, R164 ;  /* 0x00000010a19c7825 */ /* 0x000fc800078e00a4 */
[--C-:B0-----:R-:W-:Y:S01]  /*2160*/  IMAD.WIDE.U32 R140, R167, 0x10, R164.reuse ;  /* 0x00000010a78c7825 */ /* 0x101fe200078e00a4 */
[----:B------:R-:W5:Y:S03]  /*2170*/  LDG.E.128 R148, desc[UR20][R148.64] ;  /* 0x0000001494947981 */ /* 0x000f66000c1e1d00 */
[--C-:B-1----:R-:W-:Y:S02]  /*2180*/  IMAD.WIDE.U32 R144, R155, 0x10, R164.reuse ;  /* 0x000000109b907825 */ /* 0x102fe400078e00a4 */
[----:B------:R-:W5:Y:S02]  /*2190*/  LDG.E.128 R140, desc[UR20][R140.64] ;  /* 0x000000148c8c7981 */ /* 0x000f64000c1e1d00 */
[--C-:B--2---:R-:W-:Y:S02]  /*21a0*/  IMAD.WIDE.U32 R152, R159, 0x10, R164.reuse ;  /* 0x000000109f987825 */ /* 0x104fe400078e00a4 */
[----:B------:R-:W5:Y:S02]  /*21b0*/  LDG.E.128 R156, desc[UR20][R156.64] ;  /* 0x000000149c9c7981 */ /* 0x000f64000c1e1d00 */
[----:B------:R-:W-:-:S02]  /*21c0*/  IMAD.WIDE.U32 R160, R147, 0x10, R164 ;  /* 0x0000001093a07825 */ /* 0x000fc400078e00a4 */
[----:B------:R-:W5:Y:S02]  /*21d0*/  LDG.E.128 R144, desc[UR20][R144.64] ;  /* 0x0000001490907981 */ /* 0x000f64000c1e1d00 */
[----:B------:R-:W-:Y:S02]  /*21e0*/  IMAD.WIDE.U32 R164, R163, 0x10, R164 ;  /* 0x00000010a3a47825 */ /* 0x000fe400078e00a4 */
[----:B------:R-:W5:Y:S04]  /*21f0*/  LDG.E.128 R152, desc[UR20][R152.64] ;  /* 0x0000001498987981 */ /* 0x000f68000c1e1d00 */
[----:B------:R-:W5:Y:S04]  /*2200*/  LDG.E.128 R160, desc[UR20][R160.64] ;  /* 0x00000014a0a07981 */ /* 0x000f68000c1e1d00 */
[----:B------:R-:W5:Y:S02]  /*2210*/  LDG.E.128 R164, desc[UR20][R164.64] ;  /* 0x00000014a4a47981 */ /* 0x000f64000c1e1d00 */
.L_x_7047:
[----:B0-----:R-:W0:Y:S01]  /*2220*/  SHFL.DOWN PT, R173, R218, 0x10, 0x1f ;  /* 0x0a001f00daad7f89 */ /* 0x001e2200000e0000 */
        /* <DEDUP_REMOVED lines=21> */
[----:B-1----:R-:W-:-:S11]  /*2380*/  FADD.FTZ R173, R221, R174 ;  /* 0x000000aeddad7221 */ /* 0x002fd60000010000 */
        /* <DEDUP_REMOVED lines=9> */
.L_x_7051:
[----:B------:R-:W-:Y:S05]  /*2420*/  BSYNC.RECONVERGENT B0 ;  /* 0x0000000000007941 */ /* 0x000fea0003800200 */
.L_x_7050:
[----:B------:R-:W1:Y:S08]  /*2430*/  S2UR UR10, SR_CgaCtaId ;  /* 0x00000000000a79c3 */ /* 0x000e700000008800 */
[----:B------:R-:W-:Y:S01]  /*2440*/  BAR.SYNC.DEFER_BLOCKING 0x0 ;  /* 0x0000000000007b1d */ /* 0x000fe20000010000 */
[----:B------:R-:W-:Y:S01]  /*2450*/  @UP3 UIADD3 UR11, UPT, UPT, UR11, -0x1, URZ ;  /* 0xffffffff0b0b3890 */ /* 0x000fe2000fffe0ff */
[----:B------:R-:W-:-:S03]  /*2460*/  PLOP3.LUT P0, PT, PT, PT, UP3, 0x80, 0x8 ;  /* 0x000000000008781c */ /* 0x000fc60003f0f038 */
[----:B------:R-:W-:Y:S01]  /*2470*/  @UP3 UIMAD UR11, UR11, UR28, URZ ;  /* 0x0000001c0b0b32a4 */ /* 0x000fe2000f8e02ff */
[----:B------:R-:W-:Y:S01]  /*2480*/  UMOV UR9, 0x400 ;  /* 0x0000040000097882 */ /* 0x000fe20000000000 */
[----:B------:R-:W2:Y:S01]  /*2490*/  @UP3 LDCU.64 UR30, c[0x0][0x390] ;  /* 0x00007200ff1e37ac */ /* 0x000ea20008000a00 */
        /* <DEDUP_REMOVED lines=29> */
[----:B------:R-:W-:Y:S02]  /*2670*/  MOV R173, UR9 ;  /* 0x0000000900ad7c02 */ /* 0x000fe40008000f00 */
[----:B------:R-:W-:Y:S01]  /*2680*/  FADD.FTZ R218, R174, R221 ;  /* 0x000000ddaeda7221 */ /* 0x000fe20000010000 */
[----:B------:R-:W-:Y:S01]  /*2690*/  MOV R174, RZ ;  /* 0x000000ff00ae7202 */ /* 0x000fe20000000f00 */
[----:B------:R-:W-:Y:S01]  /*26a0*/  FADD.FTZ R175, R175, R172 ;  /* 0x000000acafaf7221 */ /* 0x000fe20000010000 */
[----:B------:R-:W-:Y:S01]  /*26b0*/  @P0 LEA.HI.SX32 R174, R173, R222, 0x1e ;  /* 0x000000deadae0211 */ /* 0x000fe200078ff2ff */
[----:B------:R-:W-:-:S05]  /*26c0*/  HFMA2 R173, -RZ, RZ, 0, 4.76837158203125e-07 ;  /* 0x00000008ffad7431 */ /* 0x000fca00000001ff */
[----:B--2---:R-:W-:-:S06]  /*26d0*/  @P0 IMAD.WIDE.U32 R172, R174, R173, UR30 ;  /* 0x0000001eaeac0e25 */ /* 0x004fcc000f8e00ad */
[----:B------:R-:W2:Y:S01]  /*26e0*/  @P0 LDG.E.64 R172, desc[UR20][R172.64] ;  /* 0x00000014acac0981 */ /* 0x000ea2000c1e1b00 */
[----:B------:R-:W-:Y:S01]  /*26f0*/  FMUL.FTZ R175, R175, UR26 ;  /* 0x0000001aafaf7c20 */ /* 0x000fe20008410000 */
[----:B------:R-:W-:Y:S01]  /*2700*/  UIMAD UR9, UR8, UR28, URZ ;  /* 0x0000001c080972a4 */ /* 0x000fe2000f8e02ff */
[----:B------:R-:W-:Y:S01]  /*2710*/  FMUL.FTZ R218, R218, UR26 ;  /* 0x0000001adada7c20 */ /* 0x000fe20008410000 */
[----:B------:R-:W-:Y:S02]  /*2720*/  UISETP.NE.U32.AND UP0, UPT, UR4, URZ, UPT ;  /* 0x000000ff0400728c */ /* 0x000fe4000bf05070 */
[----:B------:R-:W-:Y:S01]  /*2730*/  R2UR UR11, R175 ;  /* 0x00000000af0b72ca */ /* 0x000fe200000e0000 */
[----:B------:R-:W-:Y:S02]  /*2740*/  USHF.R.S32.HI UR10, URZ, 0x1f, UR9 ;  /* 0x0000001fff0a7899 */ /* 0x000fe40008011409 */
[----:B------:R-:W-:Y:S02]  /*2750*/  UISETP.NE.AND.EX UP0, UPT, UR5, URZ, UPT, UP0 ;  /* 0x000000ff0500728c */ /* 0x000fe4000bf05300 */
[----:B------:R-:W-:Y:S01]  /*2760*/  ULEA.HI UR10, UR10, UR9, URZ, 0x2 ;  /* 0x000000090a0a7291 */ /* 0x000fe2000f8f10ff */
[----:B--2---:R-:W-:-:S02]  /*2770*/  @P0 SHF.R.U64 R175, R172, 0x10, R173 ;  /* 0x00000010acaf0819 */ /* 0x004fc400000012ad */
[----:B------:R-:W-:Y:S02]  /*2780*/  @P0 PRMT R210, R172, 0x7610, R210 ;  /* 0x00007610acd20816 */ /* 0x000fe400000000d2 */
[----:B------:R-:W-:Y:S02]  /*2790*/  @P0 PRMT R212, R175, 0x7610, R212 ;  /* 0x00007610afd40816 */ /* 0x000fe400000000d4 */
[----:B------:R-:W-:Y:S02]  /*27a0*/  @P0 SHF.R.U32.HI R175, RZ, 0x10, R173 ;  /* 0x00000010ffaf0819 */ /* 0x000fe400000116ad */
[----:B------:R-:W-:Y:S02]  /*27b0*/  @P0 PRMT R213, R173, 0x7610, R213 ;  /* 0x00007610add50816 */ /* 0x000fe400000000d5 */
[----:B------:R-:W-:Y:S02]  /*27c0*/  @P0 PRMT R214, R175, 0x7610, R214 ;  /* 0x00007610afd60816 */ /* 0x000fe400000000d6 */
[----:B------:R-:W-:-:S02]  /*27d0*/  ISETP.NE.AND P0, PT, RZ, UR27, PT ;  /* 0x0000001bff007c0c */ /* 0x000fc4000bf05270 */
[----:B------:R-:W-:Y:S02]  /*27e0*/  MOV R175, UR10 ;  /* 0x0000000a00af7c02 */ /* 0x000fe40008000f00 */
[----:B------:R-:W-:Y:S02]  /*27f0*/  FSEL R218, R218, RZ, !P0 ;  /* 0x000000ffdada7208 */ /* 0x000fe40004000000 */
[----:B------:R-:W-:Y:S01]  /*2800*/  LEA.HI.SX32 R175, R175, R222, 0x1e ;  /* 0x000000deafaf7211 */ /* 0x000fe200078ff2ff */
[----:B------:R-:W-:Y:S06]  /*2810*/  BRA.U UP0, `(.L_x_7052) ;  /* 0x0000000d00647547 */ /* 0x000fec000b800000 */
[----:B------:R-:W-:-:S04]  /*2820*/  UISETP.NE.U32.AND UP0, UPT, UR6, URZ, UPT ;  /* 0x000000ff0600728c */ /* 0x000fc8000bf05070 */
[----:B------:R-:W-:-:S09]  /*2830*/  UISETP.NE.AND.EX UP0, UPT, UR7, URZ, UPT, UP0 ;  /* 0x000000ff0700728c */ /* 0x000fd2000bf05300 */
[----:B------:R-:W-:Y:S05]  /*2840*/  BRA.U UP0, `(.L_x_7053) ;  /* 0x0000000500a47547 */ /* 0x000fea000b800000 */
        /* <DEDUP_REMOVED lines=24> */
.L_x_7056:
[----:B------:R-:W-:Y:S05]  /*29d0*/  BSYNC.RECONVERGENT B0 ;  /* 0x0000000000007941 */ /* 0x000fea0003800200 */
.L_x_7055:
[----:B------:R-:W-:-:S07]  /*29e0*/  FADD.FTZ R28, R28, R173 ;  /* 0x000000ad1c1c7221 */ /* 0x000fce0000010000 */
.L_x_7054:
        /* <DEDUP_REMOVED lines=24> */
.L_x_7059:
[----:B------:R-:W-:Y:S05]  /*2b70*/  BSYNC.RECONVERGENT B0 ;  /* 0x0000000000007941 */ /* 0x000fea0003800200 */
.L_x_7058:
[----:B------:R-:W-:-:S07]  /*2b80*/  FADD.FTZ R29, R29, R172 ;  /* 0x000000ac1d1d7221 */ /* 0x000fce0000010000 */
.L_x_7057:
        /* <DEDUP_REMOVED lines=24> */
.L_x_7062:
[----:B------:R-:W-:Y:S05]  /*2d10*/  BSYNC.RECONVERGENT B0 ;  /* 0x0000000000007941 */ /* 0x000fea0003800200 */
.L_x_7061:
[----:B------:R-:W-:-:S07]  /*2d20*/  FADD.FTZ R30, R30, R173 ;  /* 0x000000ad1e1e7221 */ /* 0x000fce0000010000 */
.L_x_7060:
[----:B------:R-:W-:Y:S05]  /*2d30*/  BRA.U !UP3, `(.L_x_7063) ;  /* 0x000000110b347547 */ /* 0x000fea000b800000 */
[----:B------:R-:W-:Y:S01]  /*2d40*/  FFMA.FTZ R173, R4, UR11, R218 ;  /* 0x0000000b04ad7c23 */ /* 0x000fe200080100da */
[----:B------:R-:W-:Y:S01]  /*2d50*/  ISETP.LT.AND P0, PT, RZ, UR32, PT ;  /* 0x00000020ff007c0c */ /* 0x000fe2000bf01270 */
[----:B------:R-:W-:Y:S02]  /*2d60*/  BSSY.RECONVERGENT B0, `(.L_x_7064) ;  /* 0x0000015000007945 */ /* 0x000fe40003800200 */
[----:B------:R-:W-:-:S04]  /*2d70*/  FADD.FTZ R173, R180, -R173 ;  /* 0x800000adb4ad7221 */ /* 0x000fc80000010000 */
[----:B------:R-:W-:-:S05]  /*2d80*/  FMUL.FTZ R173, R173, UR29 ;  /* 0x0000001dadad7c20 */ /* 0x000fca0008410000 */
[----:B------:R-:W-:Y:S02]  /*2d90*/  FSEL R173, R173, RZ, P0 ;  /* 0x000000ffadad7208 */ /* 0x000fe40000000000 */
[----:B-----5:R-:W-:-:S03]  /*2da0*/  ISETP.GE.U32.AND P0, PT, R220, 0x1000000, PT ;  /* 0x01000000dc00780c */ /* 0x020fc60003f06070 */
        /* <DEDUP_REMOVED lines=16> */
.L_x_7065:
[----:B------:R-:W-:Y:S05]  /*2eb0*/  BSYNC.RECONVERGENT B0 ;  /* 0x0000000000007941 */ /* 0x000fea0003800200 */
.L_x_7064:
[----:B------:R-:W-:Y:S01]  /*2ec0*/  FADD.FTZ R31, R31, R172 ;  /* 0x000000ac1f1f7221 */ /* 0x000fe20000010000 */
[----:B------:R-:W-:Y:S06]  /*2ed0*/  BRA `(.L_x_7063) ;  /* 0x0000000c00cc7947 */ /* 0x000fec0003800000 */
.L_x_7053:
        /* <DEDUP_REMOVED lines=24> */
.L_x_7068:
[----:B------:R-:W-:Y:S05]  /*3060*/  BSYNC.RECONVERGENT B0 ;  /* 0x0000000000007941 */ /* 0x000fea0003800200 */
.L_x_7067:
[----:B------:R-:W-:-:S07]  /*3070*/  FADD.FTZ R28, R28, R169 ;  /* 0x000000a91c1c7221 */ /* 0x000fce0000010000 */
.L_x_7066:
        /* <DEDUP_REMOVED lines=11> */
[----:B------:R-:W-:-:S04]  /*3130*/  FSEL R168, R168, RZ, P0 ;  /* 0x000000ffa8a87208 */ /* 0x000fc80000000000 */
[----:B------:R-:W-:Y:S01]  /*3140*/  F2FP.BF16.F32.PACK_AB R206, RZ, R168 ;  /* 0x000000a8ffce723e */ /* 0x000fe200000010ff */
[----:B------:R-:W-:Y:S01]  /*3150*/  HFMA2 R168, -RZ, RZ, 0, 0 ;  /* 0x00000000ffa87431 */ /* 0x000fe200000001ff */
        /* <DEDUP_REMOVED lines=10> */
.L_x_7071:
[----:B------:R-:W-:Y:S05]  /*3200*/  BSYNC.RECONVERGENT B0 ;  /* 0x0000000000007941 */ /* 0x000fea0003800200 */
.L_x_7070:
[----:B------:R-:W-:-:S07]  /*3210*/  FADD.FTZ R29, R29, R168 ;  /* 0x000000a81d1d7221 */ /* 0x000fce0000010000 */
.L_x_7069:
        /* <DEDUP_REMOVED lines=24> */
.L_x_7074:
[----:B------:R-:W-:Y:S05]  /*33a0*/  BSYNC.RECONVERGENT B0 ;  /* 0x0000000000007941 */ /* 0x000fea0003800200 */
.L_x_7073:
[----:B------:R-:W-:-:S07]  /*33b0*/  FADD.FTZ R30, R30, R169 ;  /* 0x000000a91e1e7221 */ /* 0x000fce0000010000 */
.L_x_7072:
        /* <DEDUP_REMOVED lines=18> */
[----:B-----5:R-:W-:-:S13]  /*34e0*/  ISETP.GE.U32.AND P0, PT, R220, 0x1000000, PT ;  /* 0x01000000dc00780c */ /* 0x020fda0003f06070 */
[----:B------:R-:W-:Y:S01]  /*34f0*/  @P0 FMUL.FTZ R172, R171, UR23 ;  /* 0x00000017abac0c20 */ /* 0x000fe20008410000 */
[----:B------:R-:W-:-:S03]  /*3500*/  @P0 SHF.L.U32 R208, R214, 0x10, RZ ;  /* 0x00000010d6d00819 */ /* 0x000fc600000006ff */
[----:B------:R-:W-:Y:S01]  /*3510*/  @P0 FMUL.FTZ R173, R172, UR22 ;  /* 0x00000016acad0c20 */ /* 0x000fe20008410000 */
[----:B------:R-:W-:-:S03]  /*3520*/  HFMA2 R172, -RZ, RZ, 0, 0 ;  /* 0x00000000ffac7431 */ /* 0x000fc600000001ff */
        /* <DEDUP_REMOVED lines=8> */
.L_x_7052:
[----:B------:R-:W-:-:S04]  /*35b0*/  UISETP.NE.U32.AND UP0, UPT, UR6, URZ, UPT ;  /* 0x000000ff0600728c */ /* 0x000fc8000bf05070 */
[----:B------:R-:W-:-:S09]  /*35c0*/  UISETP.NE.AND.EX UP0, UPT, UR7, URZ, UPT, UP0 ;  /* 0x000000ff0700728c */ /* 0x000fd2000bf05300 */
[----:B------:R-:W-:Y:S05]  /*35d0*/  BRA.U UP0, `(.L_x_7075) ;  /* 0x0000000500147547 */ /* 0x000fea000b800000 */
[----:B------:R-:W-:Y:S05]  /*35e0*/  BRA.U !UP3, `(.L_x_7076) ;  /* 0x000000010b407547 */ /* 0x000fea000b800000 */
[----:B------:R-:W-:Y:S02]  /*35f0*/  PLOP3.LUT P1, PT, PT, PT, UP2, 0x80, 0x8 ;  /* 0x000000000008781c */ /* 0x000fe40003f2f028 */
[----:B-----5:R-:W-:-:S11]  /*3600*/  LOP3.LUT P0, RZ, R220, 0xff, RZ, 0xc0, !PT ;  /* 0x000000ffdcff7812 */ /* 0x020fd6000780c0ff */
[----:B------:R-:W-:-:S04]  /*3610*/  @P1 FFMA.FTZ R172, R0, UR11, R218 ;  /* 0x0000000b00ac1c23 */ /* 0x000fc800080100da */
[----:B------:R-:W-:Y:S01]  /*3620*/  @P1 FADD.FTZ R173, R177, -R172 ;  /* 0x800000acb1ad1221 */ /* 0x000fe20000010000 */
[----:B------:R-:W-:-:S03]  /*3630*/  MOV R172, R140 ;  /* 0x0000008c00ac7202 */ /* 0x000fc60000000f00 */
[----:B------:R-:W-:Y:S01]  /*3640*/  @P1 FFMA.FTZ R172, R173, UR29, R140 ;  /* 0x0000001dadac1c23 */ /* 0x000fe2000801008c */
        /* <DEDUP_REMOVED lines=10> */
.L_x_7076:
[----:B------:R-:W-:Y:S05]  /*36f0*/  BRA.U !UP3, `(.L_x_7077) ;  /* 0x000000010b407547 */ /* 0x000fea000b800000 */
[----:B------:R-:W-:Y:S02]  /*3700*/  PLOP3.LUT P1, PT, PT, PT, UP2, 0x80, 0x8 ;  /* 0x000000000008781c */ /* 0x000fe40003f2f028 */
[----:B-----5:R-:W-:Y:S02]  /*3710*/  LOP3.LUT P0, RZ, R220, 0xff00, RZ, 0xc0, !PT ;  /* 0x0000ff00dcff7812 */ /* 0x020fe4000780c0ff */
[----:B------:R-:W-:-:S09]  /*3720*/  MOV R172, R141 ;  /* 0x0000008d00ac7202 */ /* 0x000fd20000000f00 */
[----:B------:R-:W-:-:S04]  /*3730*/  @P1 FFMA.FTZ R173, R2, UR11, R218 ;  /* 0x0000000b02ad1c23 */ /* 0x000fc800080100da */
[----:B------:R-:W-:Y:S01]  /*3740*/  @P1 FADD.FTZ R206, R178, -R173 ;  /* 0x800000adb2ce1221 */ /* 0x000fe20000010000 */
[----:B------:R-:W-:-:S03]  /*3750*/  @P0 SHF.L.U32 R173, R212, 0x10, RZ ;  /* 0x00000010d4ad0819 */ /* 0x000fc600000006ff */
[----:B------:R-:W-:-:S04]  /*3760*/  @P1 FFMA.FTZ R172, R206, UR29, R141 ;  /* 0x0000001dceac1c23 */ /* 0x000fc8000801008d */
        /* <DEDUP_REMOVED lines=9> */
.L_x_7077:
        /* <DEDUP_REMOVED lines=17> */
.L_x_7078:
[----:B------:R-:W-:Y:S05]  /*3910*/  BRA.U !UP3, `(.L_x_7063) ;  /* 0x000000050b3c7547 */ /* 0x000fea000b800000 */
[----:B------:R-:W-:Y:S02]  /*3920*/  PLOP3.LUT P1, PT, PT, PT, UP2, 0x80, 0x8 ;  /* 0x000000000008781c */ /* 0x000fe40003f2f028 */
[----:B-----5:R-:W-:Y:S02]  /*3930*/  ISETP.GE.U32.AND P0, PT, R220, 0x1000000, PT ;  /* 0x01000000dc00780c */ /* 0x020fe40003f06070 */
        /* <DEDUP_REMOVED lines=13> */
[----:B------:R-:W-:Y:S01]  /*3a10*/  PRMT R208, R173, 0x7610, R208 ;  /* 0x00007610add07816 */ /* 0x000fe200000000d0 */
[----:B------:R-:W-:Y:S06]  /*3a20*/  BRA `(.L_x_7063) ;  /* 0x0000000000f87947 */ /* 0x000fec0003800000 */
.L_x_7075:
[----:B------:R-:W-:Y:S02]  /*3a30*/  PLOP3.LUT P0, PT, PT, PT, UP2, 0x80, 0x8 ;  /* 0x000000000008781c */ /* 0x000fe40003f0f028 */
[----:B-----5:R-:W-:-:S11]  /*3a40*/  MOV R170, R142 ;  /* 0x0000008e00aa7202 */ /* 0x020fd60000000f00 */
[----:B------:R-:W-:-:S04]  /*3a50*/  @P0 FFMA.FTZ R169, R2, UR11, R218 ;  /* 0x0000000b02a90c23 */ /* 0x000fc800080100da */
[----:B------:R-:W-:Y:S01]  /*3a60*/  @P0 FADD.FTZ R168, R178, -R169 ;  /* 0x800000a9b2a80221 */ /* 0x000fe20000010000 */
[----:B------:R-:W-:-:S03]  /*3a70*/  MOV R169, R141 ;  /* 0x0000008d00a97202 */ /* 0x000fc60000000f00 */
[----:B------:R-:W-:Y:S01]  /*3a80*/  @P0 FFMA.FTZ R169, R168, UR29, R141 ;  /* 0x0000001da8a90c23 */ /* 0x000fe2000801008d */
[----:B------:R-:W-:-:S04]  /*3a90*/  @P0 FFMA.FTZ R168, R3, UR11, R218 ;  /* 0x0000000b03a80c23 */ /* 0x000fc800080100da */
[----:B------:R-:W-:-:S04]  /*3aa0*/  @P0 FADD.FTZ R171, R179, -R168 ;  /* 0x800000a8b3ab0221 */ /* 0x000fc80000010000 */
[----:B------:R-:W-:Y:S01]  /*3ab0*/  @P0 FFMA.FTZ R170, R171, UR29, R142 ;  /* 0x0000001dabaa0c23 */ /* 0x000fe2000801008e */
[----:B------:R-:W-:-:S04]  /*3ac0*/  @P0 FFMA.FTZ R171, R4, UR11, R218 ;  /* 0x0000000b04ab0c23 */ /* 0x000fc800080100da */
[----:B------:R-:W-:Y:S01]  /*3ad0*/  @P0 FADD.FTZ R168, R180, -R171 ;  /* 0x800000abb4a80221 */ /* 0x000fe20000010000 */
[----:B------:R-:W-:-:S03]  /*3ae0*/  MOV R171, R143 ;  /* 0x0000008f00ab7202 */ /* 0x000fc60000000f00 */
[----:B------:R-:W-:Y:S01]  /*3af0*/  @P0 FFMA.FTZ R171, R168, UR29, R143 ;  /* 0x0000001da8ab0c23 */ /* 0x000fe2000801008f */
[----:B------:R-:W-:-:S04]  /*3b00*/  @P0 FFMA.FTZ R168, R0, UR11, R218 ;  /* 0x0000000b00a80c23 */ /* 0x000fc800080100da */
[----:B------:R-:W-:Y:S01]  /*3b10*/  @P0 FADD.FTZ R173, R177, -R168 ;  /* 0x800000a8b1ad0221 */ /* 0x000fe20000010000 */
[----:B------:R-:W-:-:S03]  /*3b20*/  MOV R168, R140 ;  /* 0x0000008c00a87202 */ /* 0x000fc60000000f00 */
        /* <DEDUP_REMOVED lines=12> */
.L_x_7079:
[----:B------:R-:W-:Y:S05]  /*3bf0*/  BRA.U !UP3, `(.L_x_7080) ;  /* 0x000000010b287547 */ /* 0x000fea000b800000 */
        /* <DEDUP_REMOVED lines=9> */
[----:B------:R-:W-:-:S07]  /*3c90*/  F2FP.BF16.F32.PACK_AB R206, RZ, R206 ;  /* 0x000000ceffce723e */ /* 0x000fce00000010ff */
.L_x_7080:
        /* <DEDUP_REMOVED lines=11> */
.L_x_7081:
[----:B------:R-:W-:Y:S05]  /*3d50*/  BRA.U !UP3, `(.L_x_7063) ;  /* 0x000000010b2c7547 */ /* 0x000fea000b800000 */
[----:B------:R-:W-:Y:S01]  /*3d60*/  ISETP.GE.U32.AND P0, PT, R220, 0x1000000, PT ;  /* 0x01000000dc00780c */ /* 0x000fe20003f06070 */
        /* <DEDUP_REMOVED lines=10> */
.L_x_7063:
[----:B------:R-:W-:Y:S01]  /*3e10*/  ISETP.NE.U32.AND P0, PT, RZ, UR6, PT ;  /* 0x00000006ff007c0c */ /* 0x000fe2000bf05070 */
[----:B------:R-:W-:-:S03]  /*3e20*/  UISETP.NE.U32.AND UP0, UPT, UR4, URZ, UPT ;  /* 0x000000ff0400728c */ /* 0x000fc6000bf05070 */
[----:B------:R-:W-:Y:S01]  /*3e30*/  ISETP.NE.AND.EX P0, PT, RZ, UR7, PT, P0 ;  /* 0x00000007ff007c0c */ /* 0x000fe2000bf05300 */
[----:B------:R-:W-:-:S12]  /*3e40*/  UISETP.NE.AND.EX UP0, UPT, UR5, URZ, UPT, UP0 ;  /* 0x000000ff0500728c */ /* 0x000fd8000bf05300 */
[----:B------:R-:W0:Y:S02]  /*3e50*/  @P0 LDC.64 R172, c[0x0][0x478] ;  /* 0x00011e00ffac0b82 */ /* 0x000e240000000a00 */
[----:B0-----:R-:W-:-:S05]  /*3e60*/  @P0 IMAD.WIDE.U32 R172, R175, 0x10, R172 ;  /* 0x00000010afac0825 */ /* 0x001fca00078e00ac */
[----:B------:R0:W-:Y:S01]  /*3e70*/  @P0 STG.E.128 desc[UR20][R172.64], R168 ;  /* 0x000000a8ac000986 */ /* 0x0001e2000c101d14 */
[----:B------:R-:W-:Y:S05]  /*3e80*/  BRA.U !UP3, `(.L_x_7082) ;  /* 0x000000010b207547 */ /* 0x000fea000b800000 */
[----:B0-----:R-:W-:Y:S02]  /*3e90*/  LOP3.LUT R172, R206, 0xffff, RZ, 0xc0, !PT ;  /* 0x0000ffffceac7812 */ /* 0x001fe400078ec0ff */
[----:B------:R-:W-:-:S03]  /*3ea0*/  PRMT R221, R207, 0x5410, R208 ;  /* 0x00005410cfdd7816 */ /* 0x000fc600000000d0 */
[----:B------:R-:W-:-:S05]  /*3eb0*/  IMAD.WIDE.U32 R172, R172, 0x10000, RZ ;  /* 0x00010000acac7825 */ /* 0x000fca00078e00ff */
[----:B------:R-:W-:Y:S02]  /*3ec0*/  LOP3.LUT R173, R221, R173, RZ, 0xfc, !PT ;  /* 0x000000adddad7212 */ /* 0x000fe400078efcff */
[----:B-----5:R-:W0:Y:S01]  /*3ed0*/  LDC.64 R220, c[0x0][0x468] ;  /* 0x00011a00ffdc7b82 */ /* 0x020e220000000a00 */
[----:B------:R-:W-:Y:S01]  /*3ee0*/  LOP3.LUT R172, R172, 0xffff, R205, 0xf8, !PT ;  /* 0x0000ffffacac7812 */ /* 0x000fe200078ef8cd */
[----:B0-----:R-:W-:-:S05]  /*3ef0*/  IMAD.WIDE.U32 R220, R174, 0x8, R220 ;  /* 0x00000008aedc7825 */ /* 0x001fca00078e00dc */
[----:B------:R1:W-:Y:S02]  /*3f00*/  STG.E.64 desc[UR20][R220.64], R172 ;  /* 0x000000acdc007986 */ /* 0x0003e4000c101b14 */
.L_x_7082:
[----:B------:R-:W-:Y:S05]  /*3f10*/  BRA.U !UP3, `(.L_x_7083) ;  /* 0x000000010b207547 */ /* 0x000fea000b800000 */
[----:B01----:R-:W0:Y:S01]  /*3f20*/  LDC.64 R172, c[0x0][0x390] ;  /* 0x0000e400ffac7b82 */ /* 0x003e220000000a00 */
[----:B------:R-:W-:-:S05]  /*3f30*/  IADD3 R213, PT, PT, R174, 0x100, RZ ;  /* 0x00000100aed57810 */ /* 0x000fca0007ffe0ff */
[----:B0-----:R-:W-:-:S06]  /*3f40*/  IMAD.WIDE.U32 R172, R213, 0x8, R172 ;  /* 0x00000008d5ac7825 */ /* 0x001fcc00078e00ac */
[----:B------:R-:W2:Y:S02]  /*3f50*/  LDG.E.64 R172, desc[UR20][R172.64] ;  /* 0x00000014acac7981 */ /* 0x000ea4000c1e1b00 */
[C-C-:B--2---:R-:W-:Y:S02]  /*3f60*/  SHF.R.U64 R212, R172.reuse, 0x10, R173.reuse ;  /* 0x00000010acd47819 */ /* 0x144fe400000012ad */
[----:B------:R-:W-:Y:S02]  /*3f70*/  PRMT R210, R172, 0x7610, R210 ;  /* 0x00007610acd27816 */ /* 0x000fe400000000d2 */
[----:B------:R-:W-:Y:S02]  /*3f80*/  SHF.R.U32.HI R214, RZ, 0x10, R173 ;  /* 0x00000010ffd67819 */ /* 0x000fe400000116ad */
[----:B------:R-:W-:-:S07]  /*3f90*/  PRMT R213, R173, 0x7610, R213 ;  /* 0x00007610add57816 */ /* 0x000fce00000000d5 */
.L_x_7083:
[----:B------:R-:W-:Y:S05]  /*3fa0*/  BRA.U !UP0, `(.L_x_7084) ;  /* 0x0000000908147547 */ /* 0x000fea000b800000 */
[----:B------:R-:W-:Y:S05]  /*3fb0*/  @!P0 BRA `(.L_x_7085) ;  /* 0x0000000000fc8947 */ /* 0x000fea0003800000 */
[----:B------:R-:W-:Y:S02]  /*3fc0*/  PLOP3.LUT P1, PT, PT, PT, UP2, 0x80, 0x8 ;  /* 0x000000000008781c */ /* 0x000fe40003f2f028 */
[----:B0----5:R-:W-:-:S11]  /*3fd0*/  MOV R170, R146 ;  /* 0x0000009200aa7202 */ /* 0x021fd60000000f00 */
        /* <DEDUP_REMOVED lines=12> */
[----:B-1----:R-:W-:Y:S01]  /*40a0*/  @P1 FADD.FTZ R173, R181, -R168 ;  /* 0x800000a8b5ad1221 */ /* 0x002fe20000010000 */
        /* <DEDUP_REMOVED lines=13> */
.L_x_7086:
        /* <DEDUP_REMOVED lines=11> */
.L_x_7087:
        /* <DEDUP_REMOVED lines=11> */
.L_x_7088:
        /* <DEDUP_REMOVED lines=13> */
.L_x_7085:
[----:B------:R-:W-:Y:S05]  /*43b0*/  BRA.U !UP3, `(.L_x_7090) ;  /* 0x000000010b407547 */ /* 0x000fea000b800000 */
[----:B------:R-:W-:Y:S02]  /*43c0*/  PLOP3.LUT P2, PT, PT, PT, UP2, 0x80, 0x8 ;  /* 0x000000000008781c */ /* 0x000fe40003f4f028 */
[----:B-----5:R-:W-:-:S11]  /*43d0*/  LOP3.LUT P1, RZ, R219, 0xff, RZ, 0xc0, !PT ;  /* 0x000000ffdbff7812 */ /* 0x020fd6000782c0ff */
[----:B01----:R-:W-:-:S04]  /*43e0*/  @P2 FFMA.FTZ R172, R5, UR11, R218 ;  /* 0x0000000b05ac2c23 */ /* 0x003fc800080100da */
        /* <DEDUP_REMOVED lines=13> */
.L_x_7090:
[----:B------:R-:W-:Y:S05]  /*44c0*/  BRA.U !UP3, `(.L_x_7091) ;  /* 0x000000010b407547 */ /* 0x000fea000b800000 */
[----:B------:R-:W-:Y:S02]  /*44d0*/  PLOP3.LUT P2, PT, PT, PT, UP2, 0x80, 0x8 ;  /* 0x000000000008781c */ /* 0x000fe40003f4f028 */
[----:B-----5:R-:W-:Y:S02]  /*44e0*/  LOP3.LUT P1, RZ, R219, 0xff00, RZ, 0xc0, !PT ;  /* 0x0000ff00dbff7812 */ /* 0x020fe4000782c0ff */
[----:B01----:R-:W-:-:S09]  /*44f0*/  MOV R172, R145 ;  /* 0x0000009100ac7202 */ /* 0x003fd20000000f00 */
        /* <DEDUP_REMOVED lines=13> */
.L_x_7091:
        /* <DEDUP_REMOVED lines=17> */
.L_x_7092:
[----:B------:R-:W-:Y:S05]  /*46e0*/  BRA.U !UP3, `(.L_x_7089) ;  /* 0x0000000d0b9c7547 */ /* 0x000fea000b800000 */
[----:B------:R-:W-:Y:S02]  /*46f0*/  PLOP3.LUT P2, PT, PT, PT, UP2, 0x80, 0x8 ;  /* 0x000000000008781c */ /* 0x000fe40003f4f028 */
[----:B-----5:R-:W-:Y:S02]  /*4700*/  ISETP.GE.U32.AND P1, PT, R219, 0x1000000, PT ;  /* 0x01000000db00780c */ /* 0x020fe40003f26070 */
        /* <DEDUP_REMOVED lines=15> */
.L_x_7084:
[----:B------:R-:W-:Y:S05]  /*4800*/  @!P0 BRA `(.L_x_7093) ;  /* 0x0000000400b48947 */ /* 0x000fea0003800000 */
[----:B------:R-:W-:Y:S05]  /*4810*/  BRA.U !UP3, `(.L_x_7094) ;  /* 0x000000010b647547 */ /* 0x000fea000b800000 */
[----:B0-----:R-:W-:Y:S01]  /*4820*/  FFMA.FTZ R168, R5, UR11, R218 ;  /* 0x0000000b05a87c23 */ /* 0x001fe200080100da */
        /* <DEDUP_REMOVED lines=22> */
.L_x_7096:
[----:B------:R-:W-:Y:S05]  /*4990*/  BSYNC.RECONVERGENT B0 ;  /* 0x0000000000007941 */ /* 0x000fea0003800200 */
.L_x_7095:
[----:B------:R-:W-:-:S07]  /*49a0*/  FADD.FTZ R32, R32, R169 ;  /* 0x000000a920207221 */ /* 0x000fce0000010000 */
.L_x_7094:
        /* <DEDUP_REMOVED lines=24> */
.L_x_7099:
[----:B------:R-:W-:Y:S05]  /*4b30*/  BSYNC.RECONVERGENT B0 ;  /* 0x0000000000007941 */ /* 0x000fea0003800200 */
.L_x_7098:
[----:B------:R-:W-:-:S07]  /*4b40*/  FADD.FTZ R33, R33, R168 ;  /* 0x000000a821217221 */ /* 0x000fce0000010000 */
.L_x_7097:
        /* <DEDUP_REMOVED lines=24> */
.L_x_7102:
[----:B------:R-:W-:Y:S05]  /*4cd0*/  BSYNC.RECONVERGENT B0 ;  /* 0x0000000000007941 */ /* 0x000fea0003800200 */
.L_x_7101:
[----:B------:R-:W-:-:S07]  /*4ce0*/  FADD.FTZ R34, R34, R169 ;  /* 0x000000a922227221 */ /* 0x000fce0000010000 */
.L_x_7100:
        /* <DEDUP_REMOVED lines=11> */
[----:B-1----:R-:W-:Y:S01]  /*4da0*/  FMUL.FTZ R172, R170, UR29 ;  /* 0x0000001daaac7c20 */ /* 0x002fe20008410000 */
        /* <DEDUP_REMOVED lines=19> */
.L_x_7093:
[----:B------:R-:W-:Y:S05]  /*4ee0*/  BRA.U !UP3, `(.L_x_7103) ;  /* 0x000000010b647547 */ /* 0x000fea000b800000 */
[----:B01----:R-:W-:Y:S01]  /*4ef0*/  FFMA.FTZ R172, R5, UR11, R218 ;  /* 0x0000000b05ac7c23 */ /* 0x003fe200080100da */
        /* <DEDUP_REMOVED lines=22> */
.L_x_7105:
[----:B------:R-:W-:Y:S05]  /*5060*/  BSYNC.RECONVERGENT B0 ;  /* 0x0000000000007941 */ /* 0x000fea0003800200 */
.L_x_7104:
[----:B------:R-:W-:-:S07]  /*5070*/  FADD.FTZ R32, R32, R173 ;  /* 0x000000ad20207221 */ /* 0x000fce0000010000 */
.L_x_7103:
        /* <DEDUP_REMOVED lines=24> */
.L_x_7108:
[----:B------:R-:W-:Y:S05]  /*5200*/  BSYNC.RECONVERGENT B0 ;  /* 0x0000000000007941 */ /* 0x000fea0003800200 */
.L_x_7107:
[----:B------:R-:W-:-:S07]  /*5210*/  FADD.FTZ R33, R33, R172 ;  /* 0x000000ac21217221 */ /* 0x000fce0000010000 */
.L_x_7106:
        /* <DEDUP_REMOVED lines=24> */
.L_x_7111:
[----:B------:R-:W-:Y:S05]  /*53a0*/  BSYNC.RECONVERGENT B0 ;  /* 0x0000000000007941 */ /* 0x000fea0003800200 */
.L_x_7110:
[----:B------:R-:W-:-:S07]  /*53b0*/  FADD.FTZ R34, R34, R173 ;  /* 0x000000ad22227221 */ /* 0x000fce0000010000 */
.L_x_7109:
[----:B------:R-:W-:Y:S05]  /*53c0*/  BRA.U !UP3, `(.L_x_7089) ;  /* 0x000000010b647547 */ /* 0x000fea000b800000 */
[----:B01----:R-:W-:Y:S01]  /*53d0*/  FFMA.FTZ R173, R8, UR11, R218 ;  /* 0x0000000b08ad7c23 */ /* 0x003fe200080100da */
        /* <DEDUP_REMOVED lines=22> */
.L_x_7113:
[----:B------:R-:W-:Y:S05]  /*5540*/  BSYNC.RECONVERGENT B0 ;  /* 0x0000000000007941 */ /* 0x000fea0003800200 */
.L_x_7112:
[----:B------:R-:W-:-:S07]  /*5550*/  FADD.FTZ R35, R35, R172 ;  /* 0x000000ac23237221 */ /* 0x000fce0000010000 */
.L_x_7089:
[----:B01----:R-:W0:Y:S01]  /*5560*/  @P0 LDC.64 R172, c[0x0][0x478] ;  /* 0x00011e00ffac0b82 */ /* 0x003e220000000a00 */
[----:B-----5:R-:W-:-:S05]  /*5570*/  @P0 IADD3 R219, PT, PT, R175, 0x100, RZ ;  /* 0x00000100afdb0810 */ /* 0x020fca0007ffe0ff */
        /* <DEDUP_REMOVED lines=12> */
.L_x_7114:
        /* <DEDUP_REMOVED lines=9> */
.L_x_7115:
[----:B------:R-:W-:Y:S05]  /*56d0*/  BRA.U !UP0, `(.L_x_7116) ;  /* 0x0000000908147547 */ /* 0x000fea000b800000 */
[----:B------:R-:W-:Y:S05]  /*56e0*/  @!P0 BRA `(.L_x_7117) ;  /* 0x0000000000fc8947 */ /* 0x000fea0003800000 */
[----:B------:R-:W-:Y:S02]  /*56f0*/  PLOP3.LUT P1, PT, PT, PT, UP2, 0x80, 0x8 ;  /* 0x000000000008781c */ /* 0x000fe40003f2f028 */
[----:B0-----:R-:W-:-:S11]  /*5700*/  MOV R170, R150 ;  /* 0x0000009600aa7202 */ /* 0x001fd60000000f00 */
        /* <DEDUP_REMOVED lines=26> */
.L_x_7118:
        /* <DEDUP_REMOVED lines=11> */
.L_x_7119:
        /* <DEDUP_REMOVED lines=11> */
.L_x_7120:
        /* <DEDUP_REMOVED lines=13> */
.L_x_7117:
[----:B------:R-:W-:Y:S05]  /*5ae0*/  BRA.U !UP3, `(.L_x_7122) ;  /* 0x000000010b407547 */ /* 0x000fea000b800000 */
[----:B------:R-:W-:Y:S02]  /*5af0*/  PLOP3.LUT P2, PT, PT, PT, UP2, 0x80, 0x8 ;  /* 0x000000000008781c */ /* 0x000fe40003f4f028 */
[----:B------:R-:W-:-:S11]  /*5b00*/  LOP3.LUT P1, RZ, R217, 0xff, RZ, 0xc0, !PT ;  /* 0x000000ffd9ff7812 */ /* 0x000fd6000782c0ff */
        /* <DEDUP_REMOVED lines=14> */
.L_x_7122:
[----:B------:R-:W-:Y:S05]  /*5bf0*/  BRA.U !UP3, `(.L_x_7123) ;  /* 0x000000010b407547 */ /* 0x000fea000b800000 */
[----:B------:R-:W-:Y:S02]  /*5c00*/  PLOP3.LUT P2, PT, PT, PT, UP2, 0x80, 0x8 ;  /* 0x000000000008781c */ /* 0x000fe40003f4f028 */
[----:B------:R-:W-:Y:S02]  /*5c10*/  LOP3.LUT P1, RZ, R217, 0xff00, RZ, 0xc0, !PT ;  /* 0x0000ff00d9ff7812 */ /* 0x000fe4000782c0ff */
        /* <DEDUP_REMOVED lines=14> */
.L_x_7123:
        /* <DEDUP_REMOVED lines=17> */
.L_x_7124:
[----:B------:R-:W-:Y:S05]  /*5e10*/  BRA.U !UP3, `(.L_x_7121) ;  /* 0x0000000d0b9c7547 */ /* 0x000fea000b800000 */
[----:B------:R-:W-:Y:S02]  /*5e20*/  PLOP3.LUT P2, PT, PT, PT, UP2, 0x80, 0x8 ;  /* 0x000000000008781c */ /* 0x000fe40003f4f028 */
[----:B------:R-:W-:Y:S02]  /*5e30*/  ISETP.GE.U32.AND P1, PT, R217, 0x1000000, PT ;  /* 0x01000000d900780c */ /* 0x000fe40003f26070 */
        /* <DEDUP_REMOVED lines=15> */
.L_x_7116:
        /* <DEDUP_REMOVED lines=8> */
[----:B------:R-:W-:-:S03]  /*5fb0*/  LOP3.LUT P1, RZ, R217, 0xff, RZ, 0xc0, !PT ;  /* 0x000000ffd9ff7812 */ /* 0x000fc6000782c0ff */
        /* <DEDUP_REMOVED lines=16> */
.L_x_7128:
[----:B------:R-:W-:Y:S05]  /*60c0*/  BSYNC.RECONVERGENT B0 ;  /* 0x0000000000007941 */ /* 0x000fea0003800200 */
.L_x_7127:
[----:B------:R-:W-:-:S07]  /*60d0*/  FADD.FTZ R36, R36, R169 ;  /* 0x000000a924247221 */ /* 0x000fce0000010000 */
.L_x_7126:
        /* <DEDUP_REMOVED lines=24> */
.L_x_7131:
[----:B------:R-:W-:Y:S05]  /*6260*/  BSYNC.RECONVERGENT B0 ;  /* 0x0000000000007941 */ /* 0x000fea0003800200 */
.L_x_7130:
[----:B------:R-:W-:-:S07]  /*6270*/  FADD.FTZ R37, R37, R168 ;  /* 0x000000a825257221 */ /* 0x000fce0000010000 */
.L_x_7129:
        /* <DEDUP_REMOVED lines=24> */
.L_x_7134:
[----:B------:R-:W-:Y:S05]  /*6400*/  BSYNC.RECONVERGENT B0 ;  /* 0x0000000000007941 */ /* 0x000fea0003800200 */
.L_x_7133:
[----:B------:R-:W-:-:S07]  /*6410*/  FADD.FTZ R38, R38, R169 ;  /* 0x000000a926267221 */ /* 0x000fce0000010000 */
.L_x_7132:
        /* <DEDUP_REMOVED lines=12> */
[----:B-1----:R-:W-:Y:S01]  /*64e0*/  FMUL.FTZ R172, R170, UR29 ;  /* 0x0000001daaac7c20 */ /* 0x002fe20008410000 */
[----:B------:R-:W-:-:S02]  /*64f0*/  FSEL R170, R168, RZ, P1 ;  /* 0x000000ffa8aa7208 */ /* 0x000fc40000800000 */
[----:B------:R-:W-:Y:S02]  /*6500*/  FSEL R169, R169, RZ, P1 ;  /* 0x000000ffa9a97208 */ /* 0x000fe40000800000 */
[----:B------:R-:W-:Y:S02]  /*6510*/  FSEL R171, R171, RZ, P1 ;  /* 0x000000ffabab7208 */ /* 0x000fe40000800000 */
[----:B------:R-:W-:Y:S01]  /*6520*/  FSEL R168, R172, RZ, P1 ;  /* 0x000000ffaca87208 */ /* 0x000fe20000800000 */
[----:B------:R-:W-:Y:S06]  /*6530*/  BRA.U !UP3, `(.L_x_7121) ;  /* 0x000000050bd47547 */ /* 0x000fec000b800000 */
[----:B------:R-:W-:-:S13]  /*6540*/  ISETP.GE.U32.AND P1, PT, R217, 0x1000000, PT ;  /* 0x01000000d900780c */ /* 0x000fda0003f26070 */
        /* <DEDUP_REMOVED lines=12> */
.L_x_7125:
[----:B------:R-:W-:Y:S05]  /*6610*/  BRA.U !UP3, `(.L_x_7135) ;  /* 0x000000010b647547 */ /* 0x000fea000b800000 */
[----:B01----:R-:W-:Y:S01]  /*6620*/  FFMA.FTZ R172, R9, UR11, R218 ;  /* 0x0000000b09ac7c23 */ /* 0x003fe200080100da */
        /* <DEDUP_REMOVED lines=22> */
.L_x_7137:
[----:B------:R-:W-:Y:S05]  /*6790*/  BSYNC.RECONVERGENT B0 ;  /* 0x0000000000007941 */ /* 0x000fea0003800200 */
.L_x_7136:
[----:B------:R-:W-:-:S07]  /*67a0*/  FADD.FTZ R36, R36, R173 ;  /* 0x000000ad24247221 */ /* 0x000fce0000010000 */
.L_x_7135:
        /* <DEDUP_REMOVED lines=24> */
.L_x_7140:
[----:B------:R-:W-:Y:S05]  /*6930*/  BSYNC.RECONVERGENT B0 ;  /* 0x0000000000007941 */ /* 0x000fea0003800200 */
.L_x_7139:
[----:B------:R-:W-:-:S07]  /*6940*/  FADD.FTZ R37, R37, R172 ;  /* 0x000000ac25257221 */ /* 0x000fce0000010000 */
.L_x_7138:
        /* <DEDUP_REMOVED lines=24> */
.L_x_7143:
[----:B------:R-:W-:Y:S05]  /*6ad0*/  BSYNC.RECONVERGENT B0 ;  /* 0x0000000000007941 */ /* 0x000fea0003800200 */
.L_x_7142:
[----:B------:R-:W-:-:S07]  /*6ae0*/  FADD.FTZ R38, R38, R173 ;  /* 0x000000ad26267221 */ /* 0x000fce0000010000 */
.L_x_7141:
[----:B------:R-:W-:Y:S05]  /*6af0*/  BRA.U !UP3, `(.L_x_7121) ;  /* 0x000000010b647547 */ /* 0x000fea000b800000 */
[----:B01----:R-:W-:Y:S01]  /*6b00*/  FFMA.FTZ R173, R12, UR11, R218 ;  /* 0x0000000b0cad7c23 */ /* 0x003fe200080100da */
[----:B------:R-:W-:Y:S01]  /*6b10*/  ISETP.LT.AND P1, PT, RZ, UR32, PT ;  /* 0x00000020ff007c0c */ /* 0x000fe2000bf21270 */
[----:B------:R-:W-:Y:S02]  /*6b20*/  BSSY.RECONVERGENT B0, `(.L_x_7144) ;  /* 0x0000015000007945 */ /* 0x000fe40003800200 */
[----:B------:R-:W-:-:S04]  /*6b30*/  FADD.FTZ R173, R188, -R173 ;  /* 0x800000adbcad7221 */ /* 0x000fc80000010000 */
[----:B------:R-:W-:-:S05]  /*6b40*/  FMUL.FTZ R173, R173, UR29 ;  /* 0x0000001dadad7c20 */ /* 0x000fca0008410000 */
[----:B------:R-:W-:Y:S02]  /*6b50*/  FSEL R173, R173, RZ, P1 ;  /* 0x000000ffadad7208 */ /* 0x000fe40000800000 */
[----:B------:R-:W-:-:S03]  /*6b60*/  ISETP.GE.U32.AND P1, PT, R217, 0x1000000, PT ;  /* 0x01000000d900780c */ /* 0x000fc60003f26070 */
        /* <DEDUP_REMOVED lines=16> */
.L_x_7145:
[----:B------:R-:W-:Y:S05]  /*6c70*/  BSYNC.RECONVERGENT B0 ;  /* 0x0000000000007941 */ /* 0x000fea0003800200 */
.L_x_7144:
[----:B------:R-:W-:-:S07]  /*6c80*/  FADD.FTZ R39, R39, R172 ;  /* 0x000000ac27277221 */ /* 0x000fce0000010000 */
.L_x_7121:
[----:B01----:R-:W0:Y:S01]  /*6c90*/  @P0 LDC.64 R172, c[0x0][0x478] ;  /* 0x00011e00ffac0b82 */ /* 0x003e220000000a00 */
[----:B------:R-:W-:-:S05]  /*6ca0*/  @P0 IADD3 R217, PT, PT, R175, 0x200, RZ ;  /* 0x00000200afd90810 */ /* 0x000fca0007ffe0ff */
        /* <DEDUP_REMOVED lines=12> */
.L_x_7146:
        /* <DEDUP_REMOVED lines=9> */
.L_x_7147:
        /* <DEDUP_REMOVED lines=30> */
.L_x_7150:
        /* <DEDUP_REMOVED lines=11> */
.L_x_7151:
        /* <DEDUP_REMOVED lines=11> */
.L_x_7152:
        /* <DEDUP_REMOVED lines=13> */
.L_x_7149:
        /* <DEDUP_REMOVED lines=17> */
.L_x_7154:
        /* <DEDUP_REMOVED lines=17> */
.L_x_7155:
        /* <DEDUP_REMOVED lines=17> */
.L_x_7156:
        /* <DEDUP_REMOVED lines=18> */
.L_x_7148:
        /* <DEDUP_REMOVED lines=25> */
.L_x_7160:
[----:B------:R-:W-:Y:S05]  /*77f0*/  BSYNC.RECONVERGENT B0 ;  /* 0x0000000000007941 */ /* 0x000fea0003800200 */
.L_x_7159:
[----:B------:R-:W-:-:S07]  /*7800*/  FADD.FTZ R40, R40, R169 ;  /* 0x000000a928287221 */ /* 0x000fce0000010000 */
.L_x_7158:
        /* <DEDUP_REMOVED lines=24> */
.L_x_7163:
[----:B------:R-:W-:Y:S05]  /*7990*/  BSYNC.RECONVERGENT B0 ;  /* 0x0000000000007941 */ /* 0x000fea0003800200 */
.L_x_7162:
[----:B------:R-:W-:-:S07]  /*79a0*/  FADD.FTZ R41, R41, R168 ;  /* 0x000000a829297221 */ /* 0x000fce0000010000 */
.L_x_7161:
        /* <DEDUP_REMOVED lines=24> */
.L_x_7166:
[----:B------:R-:W-:Y:S05]  /*7b30*/  BSYNC.RECONVERGENT B0 ;  /* 0x0000000000007941 */ /* 0x000fea0003800200 */
.L_x_7165:
[----:B------:R-:W-:-:S07]  /*7b40*/  FADD.FTZ R42, R42, R169 ;  /* 0x000000a92a2a7221 */ /* 0x000fce0000010000 */
.L_x_7164:
        /* <DEDUP_REMOVED lines=31> */
.L_x_7157:
        /* <DEDUP_REMOVED lines=24> */
.L_x_7169:
[----:B------:R-:W-:Y:S05]  /*7ec0*/  BSYNC.RECONVERGENT B0 ;  /* 0x0000000000007941 */ /* 0x000fea0003800200 */
.L_x_7168:
[----:B------:R-:W-:-:S07]  /*7ed0*/  FADD.FTZ R40, R40, R173 ;  /* 0x000000ad28287221 */ /* 0x000fce0000010000 */
.L_x_7167:
        /* <DEDUP_REMOVED lines=24> */
.L_x_7172:
[----:B------:R-:W-:Y:S05]  /*8060*/  BSYNC.RECONVERGENT B0 ;  /* 0x0000000000007941 */ /* 0x000fea0003800200 */
.L_x_7171:
[----:B------:R-:W-:-:S07]  /*8070*/  FADD.FTZ R41, R41, R172 ;  /* 0x000000ac29297221 */ /* 0x000fce0000010000 */
.L_x_7170:
        /* <DEDUP_REMOVED lines=24> */
.L_x_7175:
[----:B------:R-:W-:Y:S05]  /*8200*/  BSYNC.RECONVERGENT B0 ;  /* 0x0000000000007941 */ /* 0x000fea0003800200 */
.L_x_7174:
[----:B------:R-:W-:-:S07]  /*8210*/  FADD.FTZ R42, R42, R173 ;  /* 0x000000ad2a2a7221 */ /* 0x000fce0000010000 */
.L_x_7173:
        /* <DEDUP_REMOVED lines=24> */
.L_x_7177:
[----:B------:R-:W-:Y:S05]  /*83a0*/  BSYNC.RECONVERGENT B0 ;  /* 0x0000000000007941 */ /* 0x000fea0003800200 */
.L_x_7176:
[----:B------:R-:W-:-:S07]  /*83b0*/  FADD.FTZ R43, R43, R172 ;  /* 0x000000ac2b2b7221 */ /* 0x000fce0000010000 */
.L_x_7153:
        /* <DEDUP_REMOVED lines=14> */
.L_x_7178:
        /* <DEDUP_REMOVED lines=9> */
.L_x_7179:
        /* <DEDUP_REMOVED lines=30> */
.L_x_7182:
        /* <DEDUP_REMOVED lines=11> */
.L_x_7183:
        /* <DEDUP_REMOVED lines=11> */
.L_x_7184:
        /* <DEDUP_REMOVED lines=13> */
.L_x_7181:
        /* <DEDUP_REMOVED lines=17> */
.L_x_7186:
        /* <DEDUP_REMOVED lines=17> */
.L_x_7187:
        /* <DEDUP_REMOVED lines=17> */
.L_x_7188:
        /* <DEDUP_REMOVED lines=18> */
.L_x_7180:
        /* <DEDUP_REMOVED lines=25> */
.L_x_7192:
[----:B------:R-:W-:Y:S05]  /*8f20*/  BSYNC.RECONVERGENT B0 ;  /* 0x0000000000007941 */ /* 0x000fea0003800200 */
.L_x_7191:
[----:B------:R-:W-:-:S07]  /*8f30*/  FADD.FTZ R44, R44, R169 ;  /* 0x000000a92c2c7221 */ /* 0x000fce0000010000 */
.L_x_7190:
        /* <DEDUP_REMOVED lines=24> */
.L_x_7195:
[----:B------:R-:W-:Y:S05]  /*90c0*/  BSYNC.RECONVERGENT B0 ;  /* 0x0000000000007941 */ /* 0x000fea0003800200 */
.L_x_7194:
[----:B------:R-:W-:-:S07]  /*90d0*/  FADD.FTZ R45, R45, R168 ;  /* 0x000000a82d2d7221 */ /* 0x000fce0000010000 */
.L_x_7193:
        /* <DEDUP_REMOVED lines=24> */
.L_x_7198:
[----:B------:R-:W-:Y:S05]  /*9260*/  BSYNC.RECONVERGENT B0 ;  /* 0x0000000000007941 */ /* 0x000fea0003800200 */
.L_x_7197:
[----:B------:R-:W-:-:S07]  /*9270*/  FADD.FTZ R46, R46, R169 ;  /* 0x000000a92e2e7221 */ /* 0x000fce0000010000 */
.L_x_7196:
[--C-:B0-----:R-:W-:Y:S01]  /*9280*/  FFMA.FTZ R169, R18, UR11, R218.reuse ;  /* 0x0000000b12a97c23 */ /* 0x101fe200080100da */
[--C-:B------:R-:W-:Y:S01]  /*9290*/  FFMA.FTZ R168, R19, UR11, R218.reuse ;  /* 0x0000000b13a87c23 */ /* 0x100fe200080100da */
[--C-:B-1----:R-:W-:Y:S01]  /*92a0*/  FFMA.FTZ R172, R17, UR11, R218.reuse ;  /* 0x0000000b11ac7c23 */ /* 0x102fe200080100da */
[----:B------:R-:W-:Y:S01]  /*92b0*/  ISETP.LT.AND P1, PT, RZ, UR32, PT ;  /* 0x00000020ff007c0c */ /* 0x000fe2000bf21270 */
[----:B------:R-:W-:Y:S01]  /*92c0*/  FADD.FTZ R170, R194, -R169 ;  /* 0x800000a9c2aa7221 */ /* 0x000fe20000010000 */
[----:B------:R-:W-:Y:S01]  /*92d0*/  FFMA.FTZ R169, R20, UR11, R218 ;  /* 0x0000000b14a97c23 */ /* 0x000fe200080100da */
[----:B------:R-:W-:Y:S02]  /*92e0*/  FADD.FTZ R172, R193, -R172 ;  /* 0x800000acc1ac7221 */ /* 0x000fe40000010000 */
[----:B------:R-:W-:Y:S01]  /*92f0*/  FMUL.FTZ R171, R170, UR29 ;  /* 0x0000001daaab7c20 */ /* 0x000fe20008410000 */
[----:B------:R-:W-:Y:S01]  /*9300*/  FADD.FTZ R173, R196, -R169 ;  /* 0x800000a9c4ad7221 */ /* 0x000fe20000010000 */
[----:B------:R-:W-:Y:S01]  /*9310*/  FADD.FTZ R169, R195, -R168 ;  /* 0x800000a8c3a97221 */ /* 0x000fe20000010000 */
[----:B------:R-:W-:-:S02]  /*9320*/  FMUL.FTZ R172, R172, UR29 ;  /* 0x0000001dacac7c20 */ /* 0x000fc40008410000 */
[----:B------:R-:W-:Y:S01]  /*9330*/  FMUL.FTZ R168, R173, UR29 ;  /* 0x0000001dada87c20 */ /* 0x000fe20008410000 */
[----:B------:R-:W-:Y:S01]  /*9340*/  FMUL.FTZ R170, R169, UR29 ;  /* 0x0000001da9aa7c20 */ /* 0x000fe20008410000 */
[----:B------:R-:W-:-:S03]  /*9350*/  FSEL R169, R171, RZ, P1 ;  /* 0x000000ffaba97208 */ /* 0x000fc60000800000 */
[----:B------:R-:W-:Y:S02]  /*9360*/  FSEL R171, R168, RZ, P1 ;  /* 0x000000ffa8ab7208 */ /* 0x000fe40000800000 */
[----:B------:R-:W-:Y:S02]  /*9370*/  FSEL R170, R170, RZ, P1 ;  /* 0x000000ffaaaa7208 */ /* 0x000fe40000800000 */
[----:B------:R-:W-:Y:S01]  /*9380*/  FSEL R168, R172, RZ, P1 ;  /* 0x000000ffaca87208 */ /* 0x000fe20000800000 */
        /* <DEDUP_REMOVED lines=12> */
.L_x_7189:
        /* <DEDUP_REMOVED lines=24> */
.L_x_7201:
[----:B------:R-:W-:Y:S05]  /*95d0*/  BSYNC.RECONVERGENT B0 ;  /* 0x0000000000007941 */ /* 0x000fea0003800200 */
.L_x_7200:
[----:B------:R-:W-:-:S07]  /*95e0*/  FADD.FTZ R44, R44, R173 ;  /* 0x000000ad2c2c7221 */ /* 0x000fce0000010000 */
.L_x_7199:
        /* <DEDUP_REMOVED lines=24> */
.L_x_7204:
[----:B------:R-:W-:Y:S05]  /*9770*/  BSYNC.RECONVERGENT B0 ;  /* 0x0000000000007941 */ /* 0x000fea0003800200 */
.L_x_7203:
[----:B------:R-:W-:-:S07]  /*9780*/  FADD.FTZ R45, R45, R172 ;  /* 0x000000ac2d2d7221 */ /* 0x000fce0000010000 */
.L_x_7202:
        /* <DEDUP_REMOVED lines=24> */
.L_x_7207:
[----:B------:R-:W-:Y:S05]  /*9910*/  BSYNC.RECONVERGENT B0 ;  /* 0x0000000000007941 */ /* 0x000fea0003800200 */
.L_x_7206:
[----:B------:R-:W-:-:S07]  /*9920*/  FADD.FTZ R46, R46, R173 ;  /* 0x000000ad2e2e7221 */ /* 0x000fce0000010000 */
.L_x_7205:
        /* <DEDUP_REMOVED lines=24> */
.L_x_7209:
[----:B------:R-:W-:Y:S05]  /*9ab0*/  BSYNC.RECONVERGENT B0 ;  /* 0x0000000000007941 */ /* 0x000fea0003800200 */
.L_x_7208:
[----:B------:R-:W-:-:S07]  /*9ac0*/  FADD.FTZ R47, R47, R172 ;  /* 0x000000ac2f2f7221 */ /* 0x000fce0000010000 */
.L_x_7185:
        /* <DEDUP_REMOVED lines=14> */
.L_x_7210:
        /* <DEDUP_REMOVED lines=9> */
.L_x_7211:
        /* <DEDUP_REMOVED lines=30> */
.L_x_7214:
        /* <DEDUP_REMOVED lines=11> */
.L_x_7215:
        /* <DEDUP_REMOVED lines=11> */
.L_x_7216:
        /* <DEDUP_REMOVED lines=13> */
.L_x_7213:
        /* <DEDUP_REMOVED lines=17> */
.L_x_7218:
        /* <DEDUP_REMOVED lines=17> */
.L_x_7219:
        /* <DEDUP_REMOVED lines=17> */
.L_x_7220:
        /* <DEDUP_REMOVED lines=18> */
.L_x_7212:
        /* <DEDUP_REMOVED lines=25> */
.L_x_7224:
[----:B------:R-:W-:Y:S05]  /*a630*/  BSYNC.RECONVERGENT B0 ;  /* 0x0000000000007941 */ /* 0x000fea0003800200 */
.L_x_7223:
[----:B------:R-:W-:-:S07]  /*a640*/  FADD.FTZ R48, R48, R169 ;  /* 0x000000a930307221 */ /* 0x000fce0000010000 */
.L_x_7222:
        /* <DEDUP_REMOVED lines=24> */
.L_x_7227:
[----:B------:R-:W-:Y:S05]  /*a7d0*/  BSYNC.RECONVERGENT B0 ;  /* 0x0000000000007941 */ /* 0x000fea0003800200 */
.L_x_7226:
[----:B------:R-:W-:-:S07]  /*a7e0*/  FADD.FTZ R49, R49, R168 ;  /* 0x000000a831317221 */ /* 0x000fce0000010000 */
.L_x_7225:
        /* <DEDUP_REMOVED lines=24> */
.L_x_7230:
[----:B------:R-:W-:Y:S05]  /*a970*/  BSYNC.RECONVERGENT B0 ;  /* 0x0000000000007941 */ /* 0x000fea0003800200 */
.L_x_7229:
[----:B------:R-:W-:-:S07]  /*a980*/  FADD.FTZ R50, R50, R169 ;  /* 0x000000a932327221 */ /* 0x000fce0000010000 */
.L_x_7228:
[--C-:B0-----:R-:W-:Y:S01]  /*a990*/  FFMA.FTZ R169, R24, UR11, R218.reuse ;  /* 0x0000000b18a97c23 */ /* 0x101fe200080100da */
[--C-:B------:R-:W-:Y:S01]  /*a9a0*/  FFMA.FTZ R168, R23, UR11, R218.reuse ;  /* 0x0000000b17a87c23 */ /* 0x100fe200080100da */
[--C-:B------:R-:W-:Y:S01]  /*a9b0*/  FFMA.FTZ R171, R22, UR11, R218.reuse ;  /* 0x0000000b16ab7c23 */ /* 0x100fe200080100da */
[----:B------:R-:W-:Y:S01]  /*a9c0*/  FFMA.FTZ R170, R21, UR11, R218 ;  /* 0x0000000b15aa7c23 */ /* 0x000fe200080100da */
[----:B-1----:R-:W-:Y:S01]  /*a9d0*/  FADD.FTZ R172, R200, -R169 ;  /* 0x800000a9c8ac7221 */ /* 0x002fe20000010000 */
        /* <DEDUP_REMOVED lines=24> */
.L_x_7221:
        /* <DEDUP_REMOVED lines=24> */
.L_x_7233:
[----:B------:R-:W-:Y:S05]  /*ace0*/  BSYNC.RECONVERGENT B0 ;  /* 0x0000000000007941 */ /* 0x000fea0003800200 */
.L_x_7232:
[----:B------:R-:W-:-:S07]  /*acf0*/  FADD.FTZ R48, R48, R173 ;  /* 0x000000ad30307221 */ /* 0x000fce0000010000 */
.L_x_7231:
        /* <DEDUP_REMOVED lines=24> */
.L_x_7236:
[----:B------:R-:W-:Y:S05]  /*ae80*/  BSYNC.RECONVERGENT B0 ;  /* 0x0000000000007941 */ /* 0x000fea0003800200 */
.L_x_7235:
[----:B------:R-:W-:-:S07]  /*ae90*/  FADD.FTZ R49, R49, R172 ;  /* 0x000000ac31317221 */ /* 0x000fce0000010000 */
.L_x_7234:
        /* <DEDUP_REMOVED lines=24> */
.L_x_7239:
[----:B------:R-:W-:Y:S05]  /*b020*/  BSYNC.RECONVERGENT B0 ;  /* 0x0000000000007941 */ /* 0x000fea0003800200 */
.L_x_7238:
[----:B------:R-:W-:-:S07]  /*b030*/  FADD.FTZ R50, R50, R173 ;  /* 0x000000ad32327221 */ /* 0x000fce0000010000 */
.L_x_7237:
        /* <DEDUP_REMOVED lines=18> */
[----:B------:R-:W-:-:S05]  /*b160*/  FMUL.FTZ R173, R173, UR29 ;  /* 0x0000001dadad7c20 */ /* 0x000fca0008410000 */
[----:B------:R-:W-:Y:S02]  /*b170*/  FSEL R172, R173, RZ, P1 ;  /* 0x000000ffadac7208 */ /* 0x000fe40000800000 */
[----:B------:R-:W-:-:S03]  /*b180*/  SHF.L.U32 R173, R214, 0x10, RZ ;  /* 0x00000010d6ad7819 */ /* 0x000fc600000006ff */
[----:B------:R-:W-:-:S04]  /*b190*/  FMUL.FTZ R172, R172, UR23 ;  /* 0x00000017acac7c20 */ /* 0x000fc80008410000 */
[----:B------:R-:W-:-:S04]  /*b1a0*/  FMUL.FTZ R172, R172, UR22 ;  /* 0x00000016acac7c20 */ /* 0x000fc80008410000 */
[----:B------:R-:W-:-:S07]  /*b1b0*/  FMUL.FTZ R172, R173, R172 ;  /* 0x000000acadac7220 */ /* 0x000fce0000410000 */
.L_x_7241:
[----:B------:R-:W-:Y:S05]  /*b1c0*/  BSYNC.RECONVERGENT B0 ;  /* 0x0000000000007941 */ /* 0x000fea0003800200 */
.L_x_7240:
[----:B------:R-:W-:-:S07]  /*b1d0*/  FADD.FTZ R51, R51, R172 ;  /* 0x000000ac33337221 */ /* 0x000fce0000010000 */
.L_x_7217:
        /* <DEDUP_REMOVED lines=14> */
.L_x_7242:
[----:B------:R-:W-:Y:S01]  /*b2c0*/  IADD3 R174, PT, PT, R174, 0x600, RZ ;  /* 0x00000600aeae7810 */ /* 0x000fe20007ffe0ff */
[----:B------:R-:W-:Y:S06]  /*b2d0*/  BRA.U !UP3, `(.L_x_7243) ;  /* 0x000000010b1c7547 */ /* 0x000fec000b800000 */
[----:B01----:R-:W0:Y:S02]  /*b2e0*/  LDC.64 R172, c[0x0][0x390] ;  /* 0x0000e400ffac7b82 */ /* 0x003e240000000a00 */
[----:B0-----:R-:W-:-:S06]  /*b2f0*/  IMAD.WIDE.U32 R172, R174, 0x8, R172 ;  /* 0x00000008aeac7825 */ /* 0x001fcc00078e00ac */
[----:B------:R-:W2:Y:S02]  /*b300*/  LDG.E.64 R172, desc[UR20][R172.64] ;  /* 0x00000014acac7981 */ /* 0x000ea4000c1e1b00 */
[C-C-:B--2---:R-:W-:Y:S02]  /*b310*/  SHF.R.U64 R212, R172.reuse, 0x10, R173.reuse ;  /* 0x00000010acd47819 */ /* 0x144fe400000012ad */
[----:B------:R-:W-:Y:S02]  /*b320*/  PRMT R210, R172, 0x7610, R210 ;  /* 0x00007610acd27816 */ /* 0x000fe400000000d2 */
[----:B------:R-:W-:Y:S02]  /*b330*/  SHF.R.U32.HI R214, RZ, 0x10, R173 ;  /* 0x00000010ffd67819 */ /* 0x000fe400000116ad */
[----:B------:R-:W-:-:S07]  /*b340*/  PRMT R213, R173, 0x7610, R213 ;  /* 0x00007610add57816 */ /* 0x000fce00000000d5 */
.L_x_7243:
        /* <DEDUP_REMOVED lines=11> */
[--C-:B------:R-:W-:Y:S01]  /*b400*/  @P1 FFMA.FTZ R171, R176, UR11, R218.reuse ;  /* 0x0000000bb0ab1c23 */ /* 0x100fe200080100da */
[----:B------:R-:W-:-:S03]  /*b410*/  @P1 FFMA.FTZ R218, R25, UR11, R218 ;  /* 0x0000000b19da1c23 */ /* 0x000fc600080100da */
[----:B------:R-:W-:Y:S01]  /*b420*/  @P1 FADD.FTZ R168, R204, -R171 ;  /* 0x800000abcca81221 */ /* 0x000fe20000010000 */
[----:B-1----:R-:W-:Y:S01]  /*b430*/  @P1 FADD.FTZ R173, R201, -R218 ;  /* 0x800000dac9ad1221 */ /* 0x002fe20000010000 */
[----:B------:R-:W-:Y:S02]  /*b440*/  MOV R171, R167 ;  /* 0x000000a700ab7202 */ /* 0x000fe40000000f00 */
[----:B------:R-:W-:Y:S01]  /*b450*/  @P1 FFMA.FTZ R171, R168, UR29, R167 ;  /* 0x0000001da8ab1c23 */ /* 0x000fe200080100a7 */
[----:B------:R-:W-:Y:S01]  /*b460*/  MOV R168, R164 ;  /* 0x000000a400a87202 */ /* 0x000fe20000000f00 */
        /* <DEDUP_REMOVED lines=12> */
.L_x_7246:
        /* <DEDUP_REMOVED lines=11> */
.L_x_7247:
        /* <DEDUP_REMOVED lines=11> */
.L_x_7248:
        /* <DEDUP_REMOVED lines=13> */
.L_x_7245:
        /* <DEDUP_REMOVED lines=17> */
.L_x_7250:
        /* <DEDUP_REMOVED lines=17> */
.L_x_7251:
        /* <DEDUP_REMOVED lines=17> */
.L_x_7252:
        /* <DEDUP_REMOVED lines=18> */
.L_x_7244:
        /* <DEDUP_REMOVED lines=25> */
.L_x_7256:
[----:B------:R-:W-:Y:S05]  /*bd40*/  BSYNC.RECONVERGENT B0 ;  /* 0x0000000000007941 */ /* 0x000fea0003800200 */
.L_x_7255:
[----:B------:R-:W-:-:S07]  /*bd50*/  FADD.FTZ R52, R52, R169 ;  /* 0x000000a934347221 */ /* 0x000fce0000010000 */
.L_x_7254:
        /* <DEDUP_REMOVED lines=24> */
.L_x_7259:
[----:B------:R-:W-:Y:S05]  /*bee0*/  BSYNC.RECONVERGENT B0 ;  /* 0x0000000000007941 */ /* 0x000fea0003800200 */
.L_x_7258:
[----:B------:R-:W-:-:S07]  /*bef0*/  FADD.FTZ R53, R53, R168 ;  /* 0x000000a835357221 */ /* 0x000fce0000010000 */
.L_x_7257:
        /* <DEDUP_REMOVED lines=24> */
.L_x_7262:
[----:B------:R-:W-:Y:S05]  /*c080*/  BSYNC.RECONVERGENT B0 ;  /* 0x0000000000007941 */ /* 0x000fea0003800200 */
.L_x_7261:
[----:B------:R-:W-:-:S07]  /*c090*/  FADD.FTZ R54, R54, R169 ;  /* 0x000000a936367221 */ /* 0x000fce0000010000 */
.L_x_7260:
        /* <DEDUP_REMOVED lines=11> */
[----:B-1----:R-:W-:Y:S01]  /*c150*/  FMUL.FTZ R172, R171, UR29 ;  /* 0x0000001dabac7c20 */ /* 0x002fe20008410000 */
        /* <DEDUP_REMOVED lines=18> */
.L_x_7253:
        /* <DEDUP_REMOVED lines=24> */
.L_x_7265:
[----:B------:R-:W-:Y:S05]  /*c400*/  BSYNC.RECONVERGENT B0 ;  /* 0x0000000000007941 */ /* 0x000fea0003800200 */
.L_x_7264:
[----:B------:R-:W-:-:S07]  /*c410*/  FADD.FTZ R52, R52, R173 ;  /* 0x000000ad34347221 */ /* 0x000fce0000010000 */
.L_x_7263:
        /* <DEDUP_REMOVED lines=24> */
.L_x_7268:
[----:B------:R-:W-:Y:S05]  /*c5a0*/  BSYNC.RECONVERGENT B0 ;  /* 0x0000000000007941 */ /* 0x000fea0003800200 */
.L_x_7267:
[----:B------:R-:W-:-:S07]  /*c5b0*/  FADD.FTZ R53, R53, R172 ;  /* 0x000000ac35357221 */ /* 0x000fce0000010000 */
.L_x_7266:
        /* <DEDUP_REMOVED lines=24> */
.L_x_7271:
[----:B------:R-:W-:Y:S05]  /*c740*/  BSYNC.RECONVERGENT B0 ;  /* 0x0000000000007941 */ /* 0x000fea0003800200 */
.L_x_7270:
[----:B------:R-:W-:-:S07]  /*c750*/  FADD.FTZ R54, R54, R173 ;  /* 0x000000ad36367221 */ /* 0x000fce0000010000 */
.L_x_7269:
[----:B------:R-:W-:Y:S05]  /*c760*/  BRA.U !UP3, `(.L_x_7249) ;  /* 0x000000010b407547 */ /* 0x000fea000b800000 */
[----:B01----:R-:W-:Y:S01]  /*c770*/  FFMA.FTZ R173, R176, UR11, R218 ;  /* 0x0000000bb0ad7c23 */ /* 0x003fe200080100da */
[----:B------:R-:W-:Y:S02]  /*c780*/  ISETP.LT.AND P1, PT, RZ, UR32, PT ;  /* 0x00000020ff007c0c */ /* 0x000fe4000bf21270 */
[----:B------:R-:W-:Y:S01]  /*c790*/  ISETP.GE.U32.AND P2, PT, R209, 0x1000000, PT ;  /* 0x01000000d100780c */ /* 0x000fe20003f46070 */
[----:B------:R-:W-:-:S04]  /*c7a0*/  FADD.FTZ R173, R204, -R173 ;  /* 0x800000adccad7221 */ /* 0x000fc80000010000 */
[----:B------:R-:W-:-:S05]  /*c7b0*/  FMUL.FTZ R173, R173, UR29 ;  /* 0x0000001dadad7c20 */ /* 0x000fca0008410000 */
        /* <DEDUP_REMOVED lines=11> */
.L_x_7249:
        /* <DEDUP_REMOVED lines=13> */
.L_x_7272:
[----:B------:R-:W-:Y:S02]  /*c940*/  UIADD3 UR8, UPT, UPT, UR8, UR24, URZ ;  /* 0x0000001808087290 */ /* 0x000fe4000fffe0ff */
[----:B------:R-:W-:Y:S02]  /*c950*/  UPLOP3.LUT UP1, UPT, UPT, UPT, UP1, 0x40, 0x4 ;  /* 0x000000000004789c */ /* 0x000fe40003f2e810 */
[----:B------:R-:W-:-:S09]  /*c960*/  UISETP.GE.AND UP0, UPT, UR8, UR25, UPT ;  /* 0x000000190800728c */ /* 0x000fd2000bf06270 */
[----:B------:R-:W-:Y:S05]  /*c970*/  BRA.U !UP0, `(.L_x_7273) ;  /* 0xffffff3908d87547 */ /* 0x000fea000b83ffff */
.L_x_7045:
[----:B------:R-:W2:Y:S08]  /*c980*/  S2UR UR9, SR_CTAID.X ;  /* 0x00000000000979c3 */ /* 0x000eb00000002500 */
[----:B------:R-:W2:Y:S08]  /*c990*/  LDC R9, c[0x0][0x388] ;  /* 0x0000e200ff097b82 */ /* 0x000eb00000000800 */
[----:B------:R-:W3:Y:S08]  /*c9a0*/  LDC.64 R2, c[0x0][0x440] ;  /* 0x00011000ff027b82 */ /* 0x000ef00000000a00 */
[----:B------:R-:W4:Y:S08]  /*c9b0*/  LDC.64 R4, c[0x0][0x448] ;  /* 0x00011200ff047b82 */ /* 0x000f300000000a00 */
[----:B------:R-:W5:Y:S01]  /*c9c0*/  LDC.64 R6, c[0x0][0x460] ;  /* 0x00011800ff067b82 */ /* 0x000f620000000a00 */
[----:B--2---:R-:W-:-:S05]  /*c9d0*/  IMAD R9, R9, UR9, RZ ;  /* 0x0000000909097c24 */ /* 0x004fca000f8e02ff */
[----:B------:R-:W-:-:S05]  /*c9e0*/  LEA.HI R9, R9, R222, RZ, 0x1e ;  /* 0x000000de09097211 */ /* 0x000fca00078ff0ff */
        /* <DEDUP_REMOVED lines=25> */
.L_x_7274:
        /* <DEDUP_REMOVED lines=16> */
.L_x_14385:


//--------------------- .text._ZN10layer_norm13ln_bwd_kernelINS_13Kernel_traitsIf6__halfS2_S2_fjLj7168ELj1ELj1ELj8ELj8ENS_18Kernel_traits_baseILj7168EfS2_S2_S2_fjLj256EEEEELb0ELb0ELb0ELb0EEEvNS_9BwdParamsE --------------------------
	.section	.text._ZN10layer_norm13ln_bwd_kernelINS_13Kernel_traitsIf6__halfS2_S2_fjLj7168ELj1ELj1ELj8ELj8ENS_18Kernel_traits_baseILj7168EfS2_S2_S2_fjLj256EEEEELb0ELb0ELb0ELb0EEEvNS_9BwdParamsE,"ax",@progbits
	.align	128
        .global         _ZN10layer_norm13ln_bwd_kernelINS_13Kernel_traitsIf6__halfS2_S2_fjLj7168ELj1ELj1ELj8ELj8ENS_18Kernel_traits_baseILj7168EfS2_S2_S2_fjLj256EEEEELb0ELb0ELb0ELb0EEEvNS_9BwdParamsE
        .type           _ZN10layer_norm13ln_bwd_kernelINS_13Kernel_traitsIf6__halfS2_S2_fjLj7168ELj1ELj1ELj8ELj8ENS_18Kernel_traits_baseILj7168EfS2_S2_S2_fjLj256EEEEELb0ELb0ELb0ELb0EEEvNS_9BwdParamsE,@function
        .size           _ZN10layer_norm13ln_bwd_kernelINS_13Kernel_traitsIf6__halfS2_S2_fjLj7168ELj1ELj1ELj8ELj8ENS_18Kernel_traits_baseILj7168EfS2_S2_S2_fjLj256EEEEELb0ELb0ELb0ELb0EEEvNS_9BwdParamsE,(.L_x_14386 - _ZN10layer_norm13ln_bwd_kernelINS_13Kernel_traitsIf6__halfS2_S2_fjLj7168ELj1ELj1ELj8ELj8ENS_18Kernel_traits_baseILj7168EfS2_S2_S2_fjLj256EEEEELb0ELb0ELb0ELb0EEEvNS_9BwdParamsE)
        .other          _ZN10layer_norm13ln_bwd_kernelINS_13Kernel_traitsIf6__halfS2_S2_fjLj7168ELj1ELj1ELj8ELj8ENS_18Kernel_traits_baseILj7168EfS2_S2_S2_fjLj256EEEEELb0ELb0ELb0ELb0EEEvNS_9BwdParamsE,@"STO_CUDA_ENTRY STV_DEFAULT"
_ZN10layer_norm13ln_bwd_kernelINS_13Kernel_traitsIf6__halfS2_S2_fjLj7168ELj1ELj1ELj8ELj8ENS_18Kernel_traits_baseILj7168EfS2_S2_S2_fjLj256EEEEELb0ELb0ELb0ELb0EEEvNS_9BwdParamsE:
.text._ZN10layer_norm13ln_bwd_kernelINS_13Kernel_traitsIf6__halfS2_S2_fjLj7168ELj1ELj1ELj8ELj8ENS_18Kernel_traits_baseILj7168EfS2_S2_S2_fjLj256EEEEELb0ELb0ELb0ELb0EEEvNS_9BwdParamsE:
        /* <DEDUP_REMOVED lines=115> */
.L_x_7345:
        /* <DEDUP_REMOVED lines=43> */
[----:B---3--:R-:W-:Y:S01]  /*09e0*/  SHF.R.U64 R91, R94, 0x10, R95 ;  /* 0x000000105e5b7819 */ /* 0x008fe2000000125f */
[----:B------:R-:W-:Y:S01]  /*09f0*/  HADD2.F32 R3, -RZ, R94.H0_H0 ;  /* 0x2000005eff037230 */ /* 0x000fe20000004100 */
[----:B------:R-:W-:-:S03]  /*0a00*/  MOV R89, R90 ;  /* 0x0000005a00597202 */ /* 0x000fc60000000f00 */
[----:B------:R-:W-:Y:S02]  /*0a10*/  HADD2.F32 R91, -RZ, R91.H0_H0 ;  /* 0x2000005bff5b7230 */ /* 0x000fe40000004100 */
[C---:B------:R-:W-:Y:S01]  /*0a20*/  FADD.FTZ R3, -R88.reuse, R3 ;  /* 0x0000000358037221 */ /* 0x040fe20000010100 */
[----:B------:R-:W-:Y:S02]  /*0a30*/  HADD2.F32 R89, -RZ, R89.H0_H0 ;  /* 0x20000059ff597230 */ /* 0x000fe40000004100 */
[----:B------:R-:W-:Y:S01]  /*0a40*/  FADD.FTZ R91, -R88, R91 ;  /* 0x0000005b585b7221 */ /* 0x000fe20000010100 */
[----:B------:R-:W-:Y:S01]  /*0a50*/  HADD2.F32 R90, -RZ, R98.H0_H0 ;  /* 0x20000062ff5a7230 */ /* 0x000fe20000004100 */
[----:B------:R-:W-:Y:S01]  /*0a60*/  SHF.R.U32.HI R99, RZ, 0x10, R95 ;  /* 0x00000010ff637819 */ /* 0x000fe2000001165f */
[----:B------:R-:W-:Y:S02]  /*0a70*/  HADD2.F32 R95, -RZ, R95.H0_H0 ;  /* 0x2000005fff5f7230 */ /* 0x000fe40000004100 */
[C---:B-----5:R-:W-:Y:S01]  /*0a80*/  FMUL.FTZ R122, R120.reuse, R91 ;  /* 0x0000005b787a7220 */ /* 0x060fe20000410000 */
[----:B------:R-:W-:Y:S01]  /*0a90*/  FMUL.FTZ R3, R120, R3 ;  /* 0x0000000378037220 */ /* 0x000fe20000410000 */
[----:B------:R-:W-:Y:S01]  /*0aa0*/  FMUL.FTZ R124, R84, R89 ;  /* 0x00000059547c7220 */ /* 0x000fe20000410000 */
[----:B------:R-:W-:-:S02]  /*0ab0*/  HADD2.F32 R94, -RZ, R97.H0_H0 ;  /* 0x20000061ff5e7230 */ /* 0x000fc40000004100 */
[----:B------:R-:W-:Y:S01]  /*0ac0*/  FADD.FTZ R29, R29, R90 ;  /* 0x0000005a1d1d7221 */ /* 0x000fe20000010000 */
[-C--:B------:R-:W-:Y:S01]  /*0ad0*/  FFMA.FTZ R57, R122, R90.reuse, R57 ;  /* 0x0000005a7a397223 */ /* 0x080fe20000010039 */
[----:B------:R-:W-:Y:S01]  /*0ae0*/  FMUL.FTZ R123, R85, R90 ;  /* 0x0000005a557b7220 */ /* 0x000fe20000410000 */
[----:B0-----:R-:W-:Y:S02]  /*0af0*/  HADD2.F32 R93, -RZ, R96.H0_H0 ;  /* 0x20000060ff5d7230 */ /* 0x001fe40000004100 */
[----:B------:R-:W-:Y:S01]  /*0b00*/  FADD.FTZ R28, R28, R89 ;  /* 0x000000591c1c7221 */ /* 0x000fe20000010000 */
[----:B------:R-:W-:Y:S02]  /*0b10*/  HADD2.F32 R97, -RZ, R99.H0_H0 ;  /* 0x20000063ff617230 */ /* 0x000fe40000004100 */
        /* <DEDUP_REMOVED lines=20> */
.L_x_7277:
[----:B------:R-:W-:Y:S05]  /*0c60*/  BSYNC.RECONVERGENT B0 ;  /* 0x0000000000007941 */ /* 0x000fea0003800200 */
.L_x_7276:
        /* <DEDUP_REMOVED lines=14> */
[----:B--2---:R-:W-:Y:S01]  /*0d50*/  SHF.R.U64 R103, R96, 0x10, R97 ;  /* 0x0000001060677819 */ /* 0x004fe20000001261 */
[----:B------:R-:W-:-:S04]  /*0d60*/  HADD2.F32 R99, -RZ, R97.H0_H0 ;  /* 0x20000061ff637230 */ /* 0x000fc80000004100 */
[----:B0-----:R-:W-:Y:S01]  /*0d70*/  HADD2.F32 R95, -RZ, R103.H0_H0 ;  /* 0x20000067ff5f7230 */ /* 0x001fe20000004100 */
[----:B---3--:R-:W-:Y:S02]  /*0d80*/  MOV R98, R92 ;  /* 0x0000005c00627202 */ /* 0x008fe40000000f00 */
[--C-:B------:R-:W-:Y:S02]  /*0d90*/  SHF.R.U64 R101, R92, 0x10, R93.reuse ;  /* 0x000000105c657819 */ /* 0x100fe4000000125d */
[----:B------:R-:W-:Y:S02]  /*0da0*/  MOV R100, R93 ;  /* 0x0000005d00647202 */ /* 0x000fe40000000f00 */
[----:B------:R-:W-:Y:S01]  /*0db0*/  SHF.R.U32.HI R102, RZ, 0x10, R93 ;  /* 0x00000010ff667819 */ /* 0x000fe2000001165d */
[----:B------:R-:W-:Y:S01]  /*0dc0*/  HADD2.F32 R93, -RZ, R96.H0_H0 ;  /* 0x20000060ff5d7230 */ /* 0x000fe20000004100 */
[----:B------:R-:W-:Y:S01]  /*0dd0*/  SHF.R.U32.HI R96, RZ, 0x10, R97 ;  /* 0x00000010ff607819 */ /* 0x000fe20000011661 */
[----:B------:R-:W-:-:S02]  /*0de0*/  HADD2.F32 R97, -RZ, R98.H0_H0 ;  /* 0x20000062ff617230 */ /* 0x000fc40000004100 */
[C---:B------:R-:W-:Y:S01]  /*0df0*/  FADD.FTZ R95, -R88.reuse, R95 ;  /* 0x0000005f585f7221 */ /* 0x040fe20000010100 */
[----:B------:R-:W-:Y:S02]  /*0e00*/  HADD2.F32 R92, -RZ, R101.H0_H0 ;  /* 0x20000065ff5c7230 */ /* 0x000fe40000004100 */
[----:B------:R-:W-:Y:S01]  /*0e10*/  FADD.FTZ R93, -R88, R93 ;  /* 0x0000005d585d7221 */ /* 0x000fe20000010100 */
[----:B-----5:R-:W-:Y:S01]  /*0e20*/  FMUL.FTZ R130, R120, R95 ;  /* 0x0000005f78827220 */ /* 0x020fe20000410000 */
[----:B------:R-:W-:Y:S02]  /*0e30*/  FMUL.FTZ R132, R80, R97 ;  /* 0x0000006150847220 */ /* 0x000fe40000410000 */
[----:B------:R-:W-:Y:S01]  /*0e40*/  FMUL.FTZ R127, R120, R93 ;  /* 0x0000005d787f7220 */ /* 0x000fe20000410000 */
[----:B------:R-:W-:Y:S02]  /*0e50*/  HADD2.F32 R93, -RZ, R96.H0_H0 ;  /* 0x20000060ff5d7230 */ /* 0x000fe40000004100 */
[----:B------:R-:W-:Y:S01]  /*0e60*/  FADD.FTZ R25, R25, R92 ;  /* 0x0000005c19197221 */ /* 0x000fe20000010000 */
[-C--:B------:R-:W-:Y:S01]  /*0e70*/  FFMA.FTZ R53, R130, R92.reuse, R53 ;  /* 0x0000005c82357223 */ /* 0x080fe20000010035 */
[----:B------:R-:W-:Y:S01]  /*0e80*/  FMUL.FTZ R131, R81, R92 ;  /* 0x0000005c51837220 */ /* 0x000fe20000410000 */
[----:B------:R-:W-:-:S02]  /*0e90*/  HADD2.F32 R101, -RZ, R100.H0_H0 ;  /* 0x20000064ff657230 */ /* 0x000fc40000004100 */
[----:B------:R-:W-:Y:S01]  /*0ea0*/  FADD.FTZ R92, R89, R132 ;  /* 0x00000084595c7221 */ /* 0x000fe20000010000 */
[C---:B------:R-:W-:Y:S01]  /*0eb0*/  FADD.FTZ R99, -R88.reuse, R99 ;  /* 0x0000006358637221 */ /* 0x040fe20000010100 */
        /* <DEDUP_REMOVED lines=19> */
.L_x_7279:
[----:B------:R-:W-:Y:S05]  /*0ff0*/  BSYNC.RECONVERGENT B0 ;  /* 0x0000000000007941 */ /* 0x000fea0003800200 */
.L_x_7278:
        /* <DEDUP_REMOVED lines=18> */
[----:B------:R-:W-:Y:S02]  /*1120*/  SHF.R.U64 R101, R92, 0x10, R93 ;  /* 0x000000105c657819 */ /* 0x000fe4000000125d */
[C---:B------:R-:W-:Y:S01]  /*1130*/  FADD.FTZ R95, -R88.reuse, R95 ;  /* 0x0000005f585f7221 */ /* 0x040fe20000010100 */
[----:B------:R-:W-:Y:S02]  /*1140*/  MOV R99, R93 ;  /* 0x0000005d00637202 */ /* 0x000fe40000000f00 */
[----:B------:R-:W-:Y:S01]  /*1150*/  SHF.R.U32.HI R100, RZ, 0x10, R93 ;  /* 0x00000010ff647819 */ /* 0x000fe2000001165d */
[----:B------:R-:W-:Y:S02]  /*1160*/  HADD2.F32 R93, -RZ, R98.H0_H0 ;  /* 0x20000062ff5d7230 */ /* 0x000fe40000004100 */
[----:B------:R-:W-:Y:S01]  /*1170*/  FADD.FTZ R103, -R88, R103 ;  /* 0x0000006758677221 */ /* 0x000fe20000010100 */
[----:B------:R-:W-:Y:S01]  /*1180*/  HADD2.F32 R92, -RZ, R101.H0_H0 ;  /* 0x20000065ff5c7230 */ /* 0x000fe20000004100 */
[----:B------:R-:W-:Y:S01]  /*1190*/  SHF.R.U32.HI R96, RZ, 0x10, R97 ;  /* 0x00000010ff607819 */ /* 0x000fe20000011661 */
[----:B-----5:R-:W-:Y:S01]  /*11a0*/  FMUL.FTZ R138, R120, R95 ;  /* 0x0000005f788a7220 */ /* 0x020fe20000410000 */
[----:B------:R-:W-:-:S02]  /*11b0*/  HADD2.F32 R97, -RZ, R97.H0_H0 ;  /* 0x20000061ff617230 */ /* 0x000fc40000004100 */
[----:B------:R-:W-:Y:S01]  /*11c0*/  FMUL.FTZ R140, R76, R93 ;  /* 0x0000005d4c8c7220 */ /* 0x000fe20000410000 */
[----:B------:R-:W-:Y:S01]  /*11d0*/  FMUL.FTZ R135, R120, R103 ;  /* 0x0000006778877220 */ /* 0x000fe20000410000 */
[----:B------:R-:W-:Y:S01]  /*11e0*/  FADD.FTZ R21, R21, R92 ;  /* 0x0000005c15157221 */ /* 0x000fe20000010000 */
[-C--:B------:R-:W-:Y:S01]  /*11f0*/  FFMA.FTZ R49, R138, R92.reuse, R49 ;  /* 0x0000005c8a317223 */ /* 0x080fe20000010031 */
[----:B------:R-:W-:Y:S01]  /*1200*/  FMUL.FTZ R139, R77, R92 ;  /* 0x0000005c4d8b7220 */ /* 0x000fe20000410000 */
[----:B------:R-:W-:Y:S02]  /*1210*/  HADD2.F32 R99, -RZ, R99.H0_H0 ;  /* 0x20000063ff637230 */ /* 0x000fe40000004100 */
[----:B------:R-:W-:Y:S01]  /*1220*/  FADD.FTZ R92, R89, R140 ;  /* 0x0000008c595c7221 */ /* 0x000fe20000010000 */
[----:B------:R-:W-:Y:S02]  /*1230*/  HADD2.F32 R101, -RZ, R96.H0_H0 ;  /* 0x20000060ff657230 */ /* 0x000fe40000004100 */
[----:B------:R-:W-:Y:S01]  /*1240*/  FADD.FTZ R97, -R88, R97 ;  /* 0x0000006158617221 */ /* 0x000fe20000010100 */
        /* <DEDUP_REMOVED lines=19> */
.L_x_7281:
[----:B------:R-:W-:Y:S05]  /*1380*/  BSYNC.RECONVERGENT B0 ;  /* 0x0000000000007941 */ /* 0x000fea0003800200 */
.L_x_7280:
        /* <DEDUP_REMOVED lines=56> */
.L_x_7283:
[----:B------:R-:W-:Y:S05]  /*1710*/  BSYNC.RECONVERGENT B0 ;  /* 0x0000000000007941 */ /* 0x000fea0003800200 */
.L_x_7282:
        /* <DEDUP_REMOVED lines=15> */
[--C-:B0-----:R-:W-:Y:S01]  /*1810*/  SHF.R.U64 R94, R96, 0x10, R97.reuse ;  /* 0x00000010605e7819 */ /* 0x101fe20000001261 */
[----:B------:R-:W-:Y:S02]  /*1820*/  HADD2.F32 R103, -RZ, R96.H0_H0 ;  /* 0x20000060ff677230 */ /* 0x000fe40000004100 */
[----:B------:R-:W-:Y:S01]  /*1830*/  HADD2.F32 R151, -RZ, R97.H0_H0 ;  /* 0x20000061ff977230 */ /* 0x000fe20000004100 */
[----:B------:R-:W-:Y:S02]  /*1840*/  SHF.R.U32.HI R102, RZ, 0x10, R97 ;  /* 0x00000010ff667819 */ /* 0x000fe40000011661 */
[C---:B------:R-:W-:Y:S02]  /*1850*/  FADD.FTZ R103, -R88.reuse, R103 ;  /* 0x0000006758677221 */ /* 0x040fe40000010100 */
[----:B------:R-:W-:-:S02]  /*1860*/  FADD.FTZ R153, -R88, R151 ;  /* 0x0000009758997221 */ /* 0x000fc40000010100 */
[----:B-----5:R-:W-:Y:S01]  /*1870*/  FMUL.FTZ R151, R120, R103 ;  /* 0x0000006778977220 */ /* 0x020fe20000410000 */
[--C-:B--2---:R-:W-:Y:S02]  /*1880*/  SHF.R.U64 R101, R92, 0x10, R93.reuse ;  /* 0x000000105c657819 */ /* 0x104fe4000000125d */
[----:B------:R-:W-:Y:S02]  /*1890*/  MOV R99, R93 ;  /* 0x0000005d00637202 */ /* 0x000fe40000000f00 */
[----:B------:R-:W-:Y:S01]  /*18a0*/  SHF.R.U32.HI R100, RZ, 0x10, R93 ;  /* 0x00000010ff647819 */ /* 0x000fe2000001165d */
[----:B------:R-:W-:Y:S01]  /*18b0*/  HADD2.F32 R93, -RZ, R94.H0_H0 ;  /* 0x2000005eff5d7230 */ /* 0x000fe20000004100 */
[----:B------:R-:W-:Y:S01]  /*18c0*/  MOV R98, R92 ;  /* 0x0000005c00627202 */ /* 0x000fe20000000f00 */
[----:B------:R-:W-:-:S03]  /*18d0*/  HADD2.F32 R92, -RZ, R101.H0_H0 ;  /* 0x20000065ff5c7230 */ /* 0x000fc60000004100 */
[----:B------:R-:W-:Y:S01]  /*18e0*/  FADD.FTZ R93, -R88, R93 ;  /* 0x0000005d585d7221 */ /* 0x000fe20000010100 */
[----:B------:R-:W-:-:S03]  /*18f0*/  HADD2.F32 R95, -RZ, R98.H0_H0 ;  /* 0x20000062ff5f7230 */ /* 0x000fc60000004100 */
[----:B------:R-:W-:Y:S02]  /*1900*/  FMUL.FTZ R154, R120, R93 ;  /* 0x0000005d789a7220 */ /* 0x000fe40000410000 */
[----:B------:R-:W-:Y:S01]  /*1910*/  FMUL.FTZ R156, R68, R95 ;  /* 0x0000005f449c7220 */ /* 0x000fe20000410000 */
[----:B------:R-:W-:Y:S01]  /*1920*/  FADD.FTZ R13, R13, R92 ;  /* 0x0000005c0d0d7221 */ /* 0x000fe20000010000 */
[-C--:B------:R-:W-:Y:S01]  /*1930*/  FFMA.FTZ R41, R154, R92.reuse, R41 ;  /* 0x0000005c9a297223 */ /* 0x080fe20000010029 */
[----:B------:R-:W-:Y:S01]  /*1940*/  FMUL.FTZ R155, R69, R92 ;  /* 0x0000005c459b7220 */ /* 0x000fe20000410000 */
[----:B------:R-:W-:Y:S02]  /*1950*/  HADD2.F32 R99, -RZ, R99.H0_H0 ;  /* 0x20000063ff637230 */ /* 0x000fe40000004100 */
[----:B------:R-:W-:Y:S01]  /*1960*/  FADD.FTZ R92, R89, R156 ;  /* 0x0000009c595c7221 */ /* 0x000fe20000010000 */
[----:B------:R-:W-:Y:S02]  /*1970*/  HADD2.F32 R97, -RZ, R102.H0_H0 ;  /* 0x20000066ff617230 */ /* 0x000fe40000004100 */
[----:B------:R-:W-:Y:S01]  /*1980*/  FFMA.FTZ R89, R151, R156, R90 ;  /* 0x0000009c97597223 */ /* 0x000fe2000001005a */
[----:B------:R-:W-:-:S02]  /*1990*/  HADD2.F32 R94, -RZ, R100.H0_H0 ;  /* 0x20000064ff5e7230 */ /* 0x000fc40000004100 */
        /* <DEDUP_REMOVED lines=17> */
.L_x_7285:
[----:B------:R-:W-:Y:S05]  /*1ab0*/  BSYNC.RECONVERGENT B0 ;  /* 0x0000000000007941 */ /* 0x000fea0003800200 */
.L_x_7284:
        /* <DEDUP_REMOVED lines=57> */
.L_x_7287:
[----:B------:R-:W-:Y:S05]  /*1e50*/  BSYNC.RECONVERGENT B0 ;  /* 0x0000000000007941 */ /* 0x000fea0003800200 */
.L_x_7286:
        /* <DEDUP_REMOVED lines=15> */
[----:B------:R-:W-:Y:S01]  /*1f50*/  SHF.R.U32.HI R101, RZ, 0x10, R97 ;  /* 0x00000010ff657819 */ /* 0x000fe20000011661 */
[----:B------:R-:W-:Y:S02]  /*1f60*/  HADD2.F32 R91, -RZ, R96.H0_H0 ;  /* 0x20000060ff5b7230 */ /* 0x000fe40000004100 */
[----:B0-----:R-:W-:Y:S01]  /*1f70*/  HADD2.F32 R95, -RZ, R102.H0_H0 ;  /* 0x20000066ff5f7230 */ /* 0x001fe20000004100 */
[----:B----4-:R-:W-:Y:S01]  /*1f80*/  MOV R94, R92 ;  /* 0x0000005c005e7202 */ /* 0x010fe20000000f00 */
[----:B------:R-:W-:Y:S01]  /*1f90*/  HADD2.F32 R99, -RZ, R97.H0_H0 ;  /* 0x20000061ff637230 */ /* 0x000fe20000004100 */
[----:B------:R-:W-:Y:S01]  /*1fa0*/  SHF.R.U64 R100, R92, 0x10, R93 ;  /* 0x000000105c647819 */ /* 0x000fe2000000125d */
[----:B------:R-:W-:Y:S01]  /*1fb0*/  HADD2.F32 R101, -RZ, R101.H0_H0 ;  /* 0x20000065ff657230 */ /* 0x000fe20000004100 */
[----:B------:R-:W-:Y:S01]  /*1fc0*/  MOV R98, R93 ;  /* 0x0000005d00627202 */ /* 0x000fe20000000f00 */
[----:B------:R-:W-:Y:S01]  /*1fd0*/  FADD.FTZ R95, -R88, R95 ;  /* 0x0000005f585f7221 */ /* 0x000fe20000010100 */
[----:B------:R-:W-:Y:S01]  /*1fe0*/  SHF.R.U32.HI R96, RZ, 0x10, R93 ;  /* 0x00000010ff607819 */ /* 0x000fe2000001165d */
[----:B------:R-:W-:-:S02]  /*1ff0*/  HADD2.F32 R93, -RZ, R94.H0_H0 ;  /* 0x2000005eff5d7230 */ /* 0x000fc40000004100 */
[C---:B------:R-:W-:Y:S01]  /*2000*/  FADD.FTZ R91, -R88.reuse, R91 ;  /* 0x0000005b585b7221 */ /* 0x040fe20000010100 */
[C---:B------:R-:W-:Y:S01]  /*2010*/  FADD.FTZ R99, -R88.reuse, R99 ;  /* 0x0000006358637221 */ /* 0x040fe20000010100 */
[----:B------:R-:W-:Y:S01]  /*2020*/  FADD.FTZ R101, -R88, R101 ;  /* 0x0000006558657221 */ /* 0x000fe20000010100 */
[----:B------:R-:W-:Y:S02]  /*2030*/  HADD2.F32 R88, -RZ, R100.H0_H0 ;  /* 0x20000064ff587230 */ /* 0x000fe40000004100 */
[----:B-----5:R-:W-:Y:S01]  /*2040*/  FMUL.FTZ R170, R120, R95 ;  /* 0x0000005f78aa7220 */ /* 0x020fe20000410000 */
[----:B------:R-:W-:Y:S01]  /*2050*/  FMUL.FTZ R172, R60, R93 ;  /* 0x0000005d3cac7220 */ /* 0x000fe20000410000 */
[----:B------:R-:W-:Y:S01]  /*2060*/  FMUL.FTZ R167, R120, R91 ;  /* 0x0000005b78a77220 */ /* 0x000fe20000410000 */
[----:B------:R-:W-:Y:S02]  /*2070*/  HADD2.F32 R97, -RZ, R98.H0_H0 ;  /* 0x20000062ff617230 */ /* 0x000fe40000004100 */
[----:B------:R-:W-:Y:S01]  /*2080*/  FADD.FTZ R5, R5, R88 ;  /* 0x0000005805057221 */ /* 0x000fe20000010000 */
[-C--:B------:R-:W-:Y:S01]  /*2090*/  FFMA.FTZ R33, R170, R88.reuse, R33 ;  /* 0x00000058aa217223 */ /* 0x080fe20000010021 */
[----:B------:R-:W-:Y:S01]  /*20a0*/  FMUL.FTZ R169, R61, R88 ;  /* 0x000000583da97220 */ /* 0x000fe20000410000 */
[----:B------:R-:W-:Y:S01]  /*20b0*/  FADD.FTZ R88, R89, R172 ;  /* 0x000000ac59587221 */ /* 0x000fe20000010000 */
[----:B------:R-:W-:Y:S01]  /*20c0*/  FFMA.FTZ R89, R167, R172, R90 ;  /* 0x000000aca7597223 */ /* 0x000fe2000001005a */
[----:B------:R-:W-:-:S02]  /*20d0*/  HADD2.F32 R92, -RZ, R96.H0_H0 ;  /* 0x20000060ff5c7230 */ /* 0x000fc40000004100 */
        /* <DEDUP_REMOVED lines=16> */
.L_x_7289:
[----:B------:R-:W-:Y:S05]  /*21e0*/  BSYNC.RECONVERGENT B0 ;  /* 0x0000000000007941 */ /* 0x000fea0003800200 */
.L_x_7288:
        /* <DEDUP_REMOVED lines=31> */
.L_x_7291:
[----:B------:R-:W-:Y:S05]  /*23e0*/  BSYNC.RECONVERGENT B0 ;  /* 0x0000000000007941 */ /* 0x000fea0003800200 */
.L_x_7290:
        /* <DEDUP_REMOVED lines=60> */
[----:B------:R-:W-:Y:S01]  /*27b0*/  F2F.F16.F32 R98, R97 ;  /* 0x0000006100627304 */ /* 0x000fe20000200800 */
[----:B------:R-:W-:Y:S01]  /*27c0*/  FADD.FTZ R95, R123, -R90 ;  /* 0x8000005a7b5f7221 */ /* 0x000fe20000010000 */
[----:B------:R-:W-:-:S03]  /*27d0*/  FMUL.FTZ R99, R92, R89 ;  /* 0x000000595c637220 */ /* 0x000fc60000410000 */
[----:B------:R-:W-:Y:S01]  /*27e0*/  FMUL.FTZ R90, R120, R95 ;  /* 0x0000005f785a7220 */ /* 0x000fe20000410000 */
[----:B------:R-:W-:Y:S02]  /*27f0*/  FADD.FTZ R95, R124, -R93 ;  /* 0x8000005d7c5f7221 */ /* 0x000fe40000010000 */
[----:B------:R-:W0:Y:S01]  /*2800*/  LDC.64 R92, c[0x0][0x468] ;  /* 0x00011a00ff5c7b82 */ /* 0x000e220000000a00 */
[----:B------:R-:W-:Y:S01]  /*2810*/  FMUL.FTZ R96, R90, R89 ;  /* 0x000000595a607220 */ /* 0x000fe20000410000 */
[----:B------:R-:W-:Y:S01]  /*2820*/  FMUL.FTZ R90, R120, R95 ;  /* 0x0000005f785a7220 */ /* 0x000fe20000410000 */
[----:B------:R-:W1:Y:S03]  /*2830*/  F2F.F16.F32 R99, R99 ;  /* 0x0000006300637304 */ /* 0x000e660000200800 */
[----:B------:R-:W-:-:S05]  /*2840*/  FMUL.FTZ R90, R90, R89 ;  /* 0x000000595a5a7220 */ /* 0x000fca0000410000 */
[----:B------:R-:W2:Y:S01]  /*2850*/  F2F.F16.F32 R94, R96 ;  /* 0x00000060005e7304 */ /* 0x000ea20000200800 */
[----:B-1----:R-:W-:-:S07]  /*2860*/  PRMT R101, R98, 0x5410, R99 ;  /* 0x0000541062657816 */ /* 0x002fce0000000063 */
[----:B------:R-:W1:Y:S01]  /*2870*/  F2F.F16.F32 R97, R90 ;  /* 0x0000005a00617304 */ /* 0x000e620000200800 */
[C---:B0-----:R-:W-:Y:S01]  /*2880*/  IMAD.WIDE.U32 R92, R175.reuse, 0x8, R92 ;  /* 0x00000008af5c7825 */ /* 0x041fe200078e005c */
[----:B------:R-:W-:-:S03]  /*2890*/  IADD3 R175, PT, PT, R175, 0x100, RZ ;  /* 0x00000100afaf7810 */ /* 0x000fc60007ffe0ff */
[----:B--2---:R-:W-:-:S05]  /*28a0*/  IMAD.WIDE.U32 R94, R94, 0x10000, RZ ;  /* 0x000100005e5e7825 */ /* 0x004fca00078e00ff */
[----:B------:R-:W-:Y:S02]  /*28b0*/  LOP3.LUT R95, R101, R95, RZ, 0xfc, !PT ;  /* 0x0000005f655f7212 */ /* 0x000fe400078efcff */
[----:B-1----:R-:W-:-:S05]  /*28c0*/  LOP3.LUT R94, R94, R97, RZ, 0xfc, !PT ;  /* 0x000000615e5e7212 */ /* 0x002fca00078efcff */
[----:B------:R0:W-:Y:S02]  /*28d0*/  STG.E.64 desc[UR8][R92.64], R94 ;  /* 0x0000005e5c007986 */ /* 0x0001e4000c101b08 */
.L_x_7296:
[----:B------:R-:W-:Y:S05]  /*28e0*/  BSYNC.RECONVERGENT B1 ;  /* 0x0000000000017941 */ /* 0x000fea0003800200 */
.L_x_7295:
        /* <DEDUP_REMOVED lines=30> */
.L_x_7298:
[----:B------:R-:W-:Y:S05]  /*2ad0*/  BSYNC.RECONVERGENT B1 ;  /* 0x0000000000017941 */ /* 0x000fea0003800200 */
.L_x_7297:
        /* <DEDUP_REMOVED lines=30> */
.L_x_7300:
[----:B------:R-:W-:Y:S05]  /*2cc0*/  BSYNC.RECONVERGENT B1 ;  /* 0x0000000000017941 */ /* 0x000fea0003800200 */
.L_x_7299:
        /* <DEDUP_REMOVED lines=30> */
.L_x_7302:
[----:B------:R-:W-:Y:S05]  /*2eb0*/  BSYNC.RECONVERGENT B1 ;  /* 0x0000000000017941 */ /* 0x000fea0003800200 */
.L_x_7301:
        /* <DEDUP_REMOVED lines=30> */
.L_x_7304:
[----:B------:R-:W-:Y:S05]  /*30a0*/  BSYNC.RECONVERGENT B1 ;  /* 0x0000000000017941 */ /* 0x000fea0003800200 */
.L_x_7303:
        /* <DEDUP_REMOVED lines=30> */
.L_x_7306:
[----:B------:R-:W-:Y:S05]  /*3290*/  BSYNC.RECONVERGENT B1 ;  /* 0x0000000000017941 */ /* 0x000fea0003800200 */
.L_x_7305:
        /* <DEDUP_REMOVED lines=11> */
[----:B------:R-:W-:Y:S01]  /*3350*/  F2F.F16.F32 R97, R95 ;  /* 0x0000005f00617304 */ /* 0x000fe20000200800 */
[----:B------:R-:W-:Y:S01]  /*3360*/  FADD.FTZ R93, R169, -R90 ;  /* 0x8000005aa95d7221 */ /* 0x000fe20000010000 */
[----:B------:R-:W-:-:S03]  /*3370*/  FADD.FTZ R91, R172, -R91 ;  /* 0x8000005bac5b7221 */ /* 0x000fc60000010000 */
[C---:B------:R-:W-:Y:S01]  /*3380*/  FMUL.FTZ R88, R120.reuse, R93 ;  /* 0x0000005d78587220 */ /* 0x040fe20000410000 */
[----:B------:R-:W-:Y:S01]  /*3390*/  FMUL.FTZ R120, R120, R91 ;  /* 0x0000005b78787220 */ /* 0x000fe20000410000 */
[----:B------:R-:W0:Y:S01]  /*33a0*/  LDC.64 R92, c[0x0][0x468] ;  /* 0x00011a00ff5c7b82 */ /* 0x000e220000000a00 */
[----:B------:R-:W1:Y:S01]  /*33b0*/  F2F.F16.F32 R96, R96 ;  /* 0x0000006000607304 */ /* 0x000e620000200800 */
[-C--:B------:R-:W-:Y:S01]  /*33c0*/  FMUL.FTZ R94, R88, R89.reuse ;  /* 0x00000059585e7220 */ /* 0x080fe20000410000 */
[----:B------:R-:W-:-:S06]  /*33d0*/  FMUL.FTZ R120, R120, R89 ;  /* 0x0000005978787220 */ /* 0x000fcc0000410000 */
[----:B------:R-:W2:Y:S01]  /*33e0*/  F2F.F16.F32 R88, R94 ;  /* 0x0000005e00587304 */ /* 0x000ea20000200800 */
[----:B-1----:R-:W-:-:S07]  /*33f0*/  PRMT R97, R96, 0x5410, R97 ;  /* 0x0000541060617816 */ /* 0x002fce0000000061 */
[----:B------:R-:W1:Y:S01]  /*3400*/  F2F.F16.F32 R95, R120 ;  /* 0x00000078005f7304 */ /* 0x000e620000200800 */
[----:B--2---:R-:W-:-:S05]  /*3410*/  IMAD.WIDE.U32 R88, R88, 0x10000, RZ ;  /* 0x0001000058587825 */ /* 0x004fca00078e00ff */
[----:B------:R-:W-:Y:S02]  /*3420*/  LOP3.LUT R91, R97, R89, RZ, 0xfc, !PT ;  /* 0x00000059615b7212 */ /* 0x000fe400078efcff */
[----:B-1----:R-:W-:Y:S01]  /*3430*/  LOP3.LUT R90, R88, R95, RZ, 0xfc, !PT ;  /* 0x0000005f585a7212 */ /* 0x002fe200078efcff */
[----:B0-----:R-:W-:-:S05]  /*3440*/  IMAD.WIDE.U32 R88, R175, 0x8, R92 ;  /* 0x00000008af587825 */ /* 0x001fca00078e005c */
[----:B------:R0:W-:Y:S01]  /*3450*/  STG.E.64 desc[UR8][R88.64], R90 ;  /* 0x0000005a58007986 */ /* 0x0001e2000c101b08 */
[----:B------:R-:W-:Y:S05]  /*3460*/  BRA `(.L_x_7307) ;  /* 0x0000003800507947 */ /* 0x000fea0003800000 */
.L_x_7294:
        /* <DEDUP_REMOVED lines=11> */
[----:B------:R0:W-:Y:S01]  /*3520*/  F2F.F16.F32 R90, R94 ;  /* 0x0000005e005a7304 */ /* 0x0001e20000200800 */
[----:B------:R-:W-:Y:S01]  /*3530*/  FADD.FTZ R93, R124, -R93 ;  /* 0x8000005d7c5d7221 */ /* 0x000fe20000010000 */
[-C--:B------:R-:W-:Y:S01]  /*3540*/  FMUL.FTZ R181, R94, R89.reuse ;  /* 0x000000595eb57220 */ /* 0x080fe20000410000 */
[----:B------:R-:W-:Y:S02]  /*3550*/  FMUL.FTZ R182, R100, R89 ;  /* 0x0000005964b67220 */ /* 0x000fe40000410000 */
[C---:B------:R-:W-:Y:S01]  /*3560*/  FMUL.FTZ R98, R120.reuse, R93 ;  /* 0x0000005d78627220 */ /* 0x040fe20000410000 */
[----:B------:R-:W-:Y:S02]  /*3570*/  FADD.FTZ R93, R123, -R92 ;  /* 0x8000005c7b5d7221 */ /* 0x000fe40000010000 */
[----:B------:R1:W2:Y:S01]  /*3580*/  F2F.F16.F32 R99, R100 ;  /* 0x0000006400637304 */ /* 0x0002a20000200800 */
[----:B0-----:R-:W0:Y:S01]  /*3590*/  LDC.64 R94, c[0x0][0x478] ;  /* 0x00011e00ff5e7b82 */ /* 0x001e220000000a00 */
[----:B------:R-:W-:-:S04]  /*35a0*/  FMUL.FTZ R102, R120, R93 ;  /* 0x0000005d78667220 */ /* 0x000fc80000410000 */
[-C--:B------:R-:W-:Y:S02]  /*35b0*/  FMUL.FTZ R180, R102, R89.reuse ;  /* 0x0000005966b47220 */ /* 0x080fe40000410000 */
[----:B------:R-:W3:Y:S01]  /*35c0*/  F2F.F16.F32 R96, R102 ;  /* 0x0000006600607304 */ /* 0x000ee20000200800 */
[----:B------:R-:W4:Y:S01]  /*35d0*/  LDC.64 R92, c[0x0][0x468] ;  /* 0x00011a00ff5c7b82 */ /* 0x000f220000000a00 */
[----:B-1----:R-:W-:Y:S01]  /*35e0*/  FMUL.FTZ R100, R98, R89 ;  /* 0x0000005962647220 */ /* 0x002fe20000410000 */
[----:B--2---:R-:W-:-:S05]  /*35f0*/  PRMT R103, R90, 0x5410, R99 ;  /* 0x000054105a677816 */ /* 0x004fca0000000063 */
[----:B------:R-:W-:Y:S01]  /*3600*/  F2F.F16.F32 R180, R180 ;  /* 0x000000b400b47304 */ /* 0x000fe20000200800 */
[----:B---3--:R-:W-:-:S07]  /*3610*/  IMAD.WIDE.U32 R96, R96, 0x10000, RZ ;  /* 0x0001000060607825 */ /* 0x008fce00078e00ff */
[----:B------:R-:W-:Y:S01]  /*3620*/  F2F.F16.F32 R181, R181 ;  /* 0x000000b500b57304 */ /* 0x000fe20000200800 */
[----:B0-----:R-:W-:Y:S01]  /*3630*/  IMAD.WIDE.U32 R94, R175, 0x8, R94 ;  /* 0x00000008af5e7825 */ /* 0x001fe200078e005e */
[----:B------:R-:W-:-:S06]  /*3640*/  LOP3.LUT R97, R103, R97, RZ, 0xfc, !PT ;  /* 0x0000006167617212 */ /* 0x000fcc00078efcff */
[----:B------:R-:W0:Y:S01]  /*3650*/  F2F.F16.F32 R182, R182 ;  /* 0x000000b600b67304 */ /* 0x000e220000200800 */
[C---:B----4-:R-:W-:Y:S01]  /*3660*/  IMAD.WIDE.U32 R92, R175.reuse, 0x8, R92 ;  /* 0x00000008af5c7825 */ /* 0x050fe200078e005c */
[----:B------:R-:W-:-:S06]  /*3670*/  IADD3 R175, PT, PT, R175, 0x100, RZ ;  /* 0x00000100afaf7810 */ /* 0x000fcc0007ffe0ff */
[----:B------:R1:W2:Y:S01]  /*3680*/  F2F.F16.F32 R101, R98 ;  /* 0x0000006200657304 */ /* 0x0002a20000200800 */
[----:B0-----:R-:W-:-:S07]  /*3690*/  PRMT R181, R181, 0x5410, R182 ;  /* 0x00005410b5b57816 */ /* 0x001fce00000000b6 */
[----:B------:R-:W0:Y:S01]  /*36a0*/  F2F.F16.F32 R177, R100 ;  /* 0x0000006400b17304 */ /* 0x000e220000200800 */
[----:B-1----:R-:W-:-:S05]  /*36b0*/  IMAD.WIDE.U32 R98, R180, 0x10000, RZ ;  /* 0x00010000b4627825 */ /* 0x002fca00078e00ff */
[----:B------:R-:W-:Y:S02]  /*36c0*/  LOP3.LUT R99, R181, R99, RZ, 0xfc, !PT ;  /* 0x00000063b5637212 */ /* 0x000fe400078efcff */
[----:B--2---:R-:W-:-:S05]  /*36d0*/  LOP3.LUT R96, R96, R101, RZ, 0xfc, !PT ;  /* 0x0000006560607212 */ /* 0x004fca00078efcff */
[----:B------:R1:W-:Y:S01]  /*36e0*/  STG.E.64 desc[UR8][R94.64], R96 ;  /* 0x000000605e007986 */ /* 0x0003e2000c101b08 */
[----:B0-----:R-:W-:-:S05]  /*36f0*/  LOP3.LUT R98, R98, R177, RZ, 0xfc, !PT ;  /* 0x000000b162627212 */ /* 0x001fca00078efcff */
[----:B------:R1:W-:Y:S02]  /*3700*/  STG.E.64 desc[UR8][R92.64], R98 ;  /* 0x000000625c007986 */ /* 0x0003e4000c101b08 */
.L_x_7309:
[----:B------:R-:W-:Y:S05]  /*3710*/  BSYNC.RECONVERGENT B1 ;  /* 0x0000000000017941 */ /* 0x000fea0003800200 */
.L_x_7308:
        /* <DEDUP_REMOVED lines=41> */
.L_x_7311:
[----:B------:R-:W-:Y:S05]  /*39b0*/  BSYNC.RECONVERGENT B1 ;  /* 0x0000000000017941 */ /* 0x000fea0003800200 */
.L_x_7310:
        /* <DEDUP_REMOVED lines=41> */
.L_x_7313:
[----:B------:R-:W-:Y:S05]  /*3c50*/  BSYNC.RECONVERGENT B1 ;  /* 0x0000000000017941 */ /* 0x000fea0003800200 */
.L_x_7312:
        /* <DEDUP_REMOVED lines=41> */
.L_x_7315:
[----:B------:R-:W-:Y:S05]  /*3ef0*/  BSYNC.RECONVERGENT B1 ;  /* 0x0000000000017941 */ /* 0x000fea0003800200 */
.L_x_7314:
        /* <DEDUP_REMOVED lines=41> */
.L_x_7317:
[----:B------:R-:W-:Y:S05]  /*4190*/  BSYNC.RECONVERGENT B1 ;  /* 0x0000000000017941 */ /* 0x000fea0003800200 */
.L_x_7316:
        /* <DEDUP_REMOVED lines=41> */
.L_x_7319:
[----:B------:R-:W-:Y:S05]  /*4430*/  BSYNC.RECONVERGENT B1 ;  /* 0x0000000000017941 */ /* 0x000fea0003800200 */
.L_x_7318:
        /* <DEDUP_REMOVED lines=11> */
[----:B------:R0:W-:Y:S01]  /*44f0*/  F2F.F16.F32 R94, R90 ;  /* 0x0000005a005e7304 */ /* 0x0001e20000200800 */
[C---:B------:R-:W-:Y:S01]  /*4500*/  FMUL.FTZ R96, R120.reuse, R93 ;  /* 0x0000005d78607220 */ /* 0x040fe20000410000 */
[----:B------:R-:W-:Y:S01]  /*4510*/  FMUL.FTZ R120, R120, R91 ;  /* 0x0000005b78787220 */ /* 0x000fe20000410000 */
[-C--:B------:R-:W-:Y:S01]  /*4520*/  FMUL.FTZ R102, R92, R89.reuse ;  /* 0x000000595c667220 */ /* 0x080fe20000410000 */
[----:B------:R-:W-:-:S02]  /*4530*/  FMUL.FTZ R100, R90, R89 ;  /* 0x000000595a647220 */ /* 0x000fc40000410000 */
[----:B------:R-:W-:Y:S02]  /*4540*/  FMUL.FTZ R98, R120, R89 ;  /* 0x0000005978627220 */ /* 0x000fe40000410000 */
[----:B------:R1:W2:Y:S01]  /*4550*/  F2F.F16.F32 R95, R92 ;  /* 0x0000005c005f7304 */ /* 0x0002a20000200800 */
[----:B0-----:R-:W0:Y:S07]  /*4560*/  LDC.64 R90, c[0x0][0x468] ;  /* 0x00011a00ff5a7b82 */ /* 0x001e2e0000000a00 */
[----:B------:R-:W3:Y:S01]  /*4570*/  F2F.F16.F32 R88, R120 ;  /* 0x0000007800587304 */ /* 0x000ee20000200800 */
[----:B-1----:R-:W1:Y:S01]  /*4580*/  LDC.64 R92, c[0x0][0x478] ;  /* 0x00011e00ff5c7b82 */ /* 0x002e620000000a00 */
[----:B--2---:R-:W-:-:S06]  /*4590*/  PRMT R99, R94, 0x5410, R95 ;  /* 0x000054105e637816 */ /* 0x004fcc000000005f */
[----:B------:R2:W4:Y:S08]  /*45a0*/  F2F.F16.F32 R97, R96 ;  /* 0x0000006000617304 */ /* 0x0005300000200800 */
[----:B------:R-:W5:Y:S01]  /*45b0*/  F2F.F16.F32 R98, R98 ;  /* 0x0000006200627304 */ /* 0x000f620000200800 */
[----:B--2---:R-:W-:Y:S01]  /*45c0*/  FMUL.FTZ R96, R96, R89 ;  /* 0x0000005960607220 */ /* 0x004fe20000410000 */
[----:B---3--:R-:W-:-:S04]  /*45d0*/  IMAD.WIDE.U32 R88, R88, 0x10000, RZ ;  /* 0x0001000058587825 */ /* 0x008fc800078e00ff */
[----:B0-----:R-:W-:Y:S01]  /*45e0*/  IMAD.WIDE.U32 R90, R175, 0x8, R90 ;  /* 0x00000008af5a7825 */ /* 0x001fe200078e005a */
[----:B------:R-:W-:Y:S01]  /*45f0*/  LOP3.LUT R89, R99, R89, RZ, 0xfc, !PT ;  /* 0x0000005963597212 */ /* 0x000fe200078efcff */
[----:B------:R-:W-:Y:S01]  /*4600*/  F2F.F16.F32 R103, R102 ;  /* 0x0000006600677304 */ /* 0x000fe20000200800 */
[----:B----4-:R-:W-:Y:S01]  /*4610*/  LOP3.LUT R88, R88, R97, RZ, 0xfc, !PT ;  /* 0x0000006158587212 */ /* 0x010fe200078efcff */
[----:B-1----:R-:W-:-:S04]  /*4620*/  IMAD.WIDE.U32 R92, R175, 0x8, R92 ;  /* 0x00000008af5c7825 */ /* 0x002fc800078e005c */
[----:B-----5:R-:W-:Y:S02]  /*4630*/  IMAD.WIDE.U32 R94, R98, 0x10000, RZ ;  /* 0x00010000625e7825 */ /* 0x020fe400078e00ff */
[----:B------:R-:W0:Y:S01]  /*4640*/  F2F.F16.F32 R100, R100 ;  /* 0x0000006400647304 */ /* 0x000e220000200800 */
[----:B------:R1:W-:Y:S07]  /*4650*/  STG.E.64 desc[UR8][R92.64], R88 ;  /* 0x000000585c007986 */ /* 0x0003ee000c101b08 */
[----:B------:R-:W2:Y:S01]  /*4660*/  F2F.F16.F32 R101, R96 ;  /* 0x0000006000657304 */ /* 0x000ea20000200800 */
[----:B0-----:R-:W-:-:S04]  /*4670*/  PRMT R103, R100, 0x5410, R103 ;  /* 0x0000541064677816 */ /* 0x001fc80000000067 */
[----:B------:R-:W-:Y:S02]  /*4680*/  LOP3.LUT R95, R103, R95, RZ, 0xfc, !PT ;  /* 0x0000005f675f7212 */ /* 0x000fe400078efcff */
[----:B--2---:R-:W-:-:S05]  /*4690*/  LOP3.LUT R94, R94, R101, RZ, 0xfc, !PT ;  /* 0x000000655e5e7212 */ /* 0x004fca00078efcff */
[----:B------:R1:W-:Y:S01]  /*46a0*/  STG.E.64 desc[UR8][R90.64], R94 ;  /* 0x0000005e5a007986 */ /* 0x0003e2000c101b08 */
[----:B------:R-:W-:Y:S05]  /*46b0*/  BRA `(.L_x_7307) ;  /* 0x0000002400bc7947 */ /* 0x000fea0003800000 */
.L_x_7293:
        /* <DEDUP_REMOVED lines=10> */
[-C--:B------:R-:W-:Y:S01]  /*4760*/  FFMA.FTZ R96, R122, R91.reuse, R88 ;  /* 0x0000005b7a607223 */ /* 0x080fe20000010058 */
[----:B------:R-:W-:Y:S02]  /*4770*/  HADD2.F32 R93, -RZ, R90.H0_H0 ;  /* 0x2000005aff5d7230 */ /* 0x000fe40000004100 */
[----:B------:R-:W-:Y:S01]  /*4780*/  FADD.FTZ R90, R126, -R97 ;  /* 0x800000617e5a7221 */ /* 0x000fe20000010000 */
[----:B------:R-:W-:Y:S02]  /*4790*/  HADD2.F32 R95, -RZ, R95.H0_H0 ;  /* 0x2000005fff5f7230 */ /* 0x000fe40000004100 */
[----:B------:R-:W-:Y:S01]  /*47a0*/  FADD.FTZ R92, R125, -R92 ;  /* 0x8000005c7d5c7221 */ /* 0x000fe20000010000 */
[----:B------:R-:W-:Y:S01]  /*47b0*/  FADD.FTZ R96, R123, -R96 ;  /* 0x800000607b607221 */ /* 0x000fe20000010000 */
[----:B------:R-:W-:Y:S01]  /*47c0*/  FFMA.FTZ R90, R120, R90, R93 ;  /* 0x0000005a785a7223 */ /* 0x000fe2000001005d */
[----:B------:R-:W-:Y:S01]  /*47d0*/  SHF.R.U64 R93, R104, 0x10, R105 ;  /* 0x00000010685d7819 */ /* 0x000fe20000001269 */
[----:B------:R-:W-:Y:S01]  /*47e0*/  FFMA.FTZ R92, R120, R92, R95 ;  /* 0x0000005c785c7223 */ /* 0x000fe2000001005f */
[----:B------:R-:W-:Y:S01]  /*47f0*/  FFMA.FTZ R95, R3, R91, R88 ;  /* 0x0000005b035f7223 */ /* 0x000fe20000010058 */
[----:B------:R-:W-:Y:S01]  /*4800*/  FMUL.FTZ R94, R90, R89 ;  /* 0x000000595a5e7220 */ /* 0x000fe20000410000 */
[----:B------:R-:W-:Y:S01]  /*4810*/  MOV R90, R104 ;  /* 0x00000068005a7202 */ /* 0x000fe20000000f00 */
[----:B------:R-:W-:-:S02]  /*4820*/  HADD2.F32 R93, -RZ, R93.H0_H0 ;  /* 0x2000005dff5d7230 */ /* 0x000fc40000004100 */
[-C--:B------:R-:W-:Y:S01]  /*4830*/  FMUL.FTZ R99, R92, R89.reuse ;  /* 0x000000595c637220 */ /* 0x080fe20000410000 */
[----:B------:R-:W-:Y:S02]  /*4840*/  F2F.F16.F32 R98, R94 ;  /* 0x0000005e00627304 */ /* 0x000fe40000200800 */
[----:B------:R-:W-:Y:S01]  /*4850*/  FFMA.FTZ R92, R120, R96, R93 ;  /* 0x00000060785c7223 */ /* 0x000fe2000001005d */
[----:B------:R-:W-:Y:S02]  /*4860*/  HADD2.F32 R93, -RZ, R90.H0_H0 ;  /* 0x2000005aff5d7230 */ /* 0x000fe40000004100 */
[----:B------:R-:W-:Y:S01]  /*4870*/  FADD.FTZ R90, R124, -R95 ;  /* 0x8000005f7c5a7221 */ /* 0x000fe20000010000 */
[----:B------:R-:W-:Y:S02]  /*4880*/  FMUL.FTZ R96, R92, R89 ;  /* 0x000000595c607220 */ /* 0x000fe40000410000 */
[----:B------:R-:W0:Y:S01]  /*4890*/  F2F.F16.F32 R99, R99 ;  /* 0x0000006300637304 */ /* 0x000e220000200800 */
[----:B------:R-:W-:-:S02]  /*48a0*/  FFMA.FTZ R90, R120, R90, R93 ;  /* 0x0000005a785a7223 */ /* 0x000fc4000001005d */
[----:B------:R-:W1:Y:S02]  /*48b0*/  LDC.64 R92, c[0x0][0x468] ;  /* 0x00011a00ff5c7b82 */ /* 0x000e640000000a00 */
[----:B------:R-:W-:-:S03]  /*48c0*/  FMUL.FTZ R90, R90, R89 ;  /* 0x000000595a5a7220 */ /* 0x000fc60000410000 */
[----:B------:R-:W2:Y:S01]  /*48d0*/  F2F.F16.F32 R94, R96 ;  /* 0x00000060005e7304 */ /* 0x000ea20000200800 */
[----:B0-----:R-:W-:-:S07]  /*48e0*/  PRMT R101, R98, 0x5410, R99 ;  /* 0x0000541062657816 */ /* 0x001fce0000000063 */
[----:B------:R-:W0:Y:S01]  /*48f0*/  F2F.F16.F32 R97, R90 ;  /* 0x0000005a00617304 */ /* 0x000e220000200800 */
[----:B--2---:R-:W-:-:S04]  /*4900*/  IMAD.WIDE.U32 R94, R94, 0x10000, RZ ;  /* 0x000100005e5e7825 */ /* 0x004fc800078e00ff */
[----:B-1----:R-:W-:Y:S01]  /*4910*/  IMAD.WIDE.U32 R92, R175, 0x8, R92 ;  /* 0x00000008af5c7825 */ /* 0x002fe200078e005c */
[----:B------:R-:W-:Y:S02]  /*4920*/  LOP3.LUT R95, R101, R95, RZ, 0xfc, !PT ;  /* 0x0000005f655f7212 */ /* 0x000fe400078efcff */
[----:B------:R-:W-:Y:S02]  /*4930*/  IADD3 R175, PT, PT, R175, 0x100, RZ ;  /* 0x00000100afaf7810 */ /* 0x000fe40007ffe0ff */
[----:B0-----:R-:W-:-:S05]  /*4940*/  LOP3.LUT R94, R94, R97, RZ, 0xfc, !PT ;  /* 0x000000615e5e7212 */ /* 0x001fca00078efcff */
[----:B------:R0:W-:Y:S02]  /*4950*/  STG.E.64 desc[UR8][R92.64], R94 ;  /* 0x0000005e5c007986 */ /* 0x0001e4000c101b08 */
.L_x_7322:
[----:B------:R-:W-:Y:S05]  /*4960*/  BSYNC.RECONVERGENT B1 ;  /* 0x0000000000017941 */ /* 0x000fea0003800200 */
.L_x_7321:
[----:B------:R-:W-:Y:S04]  /*4970*/  BSSY.RECONVERGENT B1, `(.L_x_7323) ;  /* 0x0000026000017945 */ /* 0x000fe80003800200 */
[----:B------:R-:W-:Y:S05]  /*4980*/  @!P0 BRA `(.L_x_7324) ;  /* 0x0000000000908947 */ /* 0x000fea0003800000 */
[----:B------:R-:W-:Y:S01]  /*4990*/  MOV R90, R107 ;  /* 0x0000006b005a7202 */ /* 0x000fe20000000f00 */
[-CC-:B------:R-:W-:Y:S01]  /*49a0*/  FFMA.FTZ R97, R129, R91.reuse, R88.reuse ;  /* 0x0000005b81617223 */ /* 0x180fe20000010058 */
[----:B0-----:R-:W-:Y:S01]  /*49b0*/  SHF.R.U32.HI R95, RZ, 0x10, R107 ;  /* 0x00000010ff5f7819 */ /* 0x001fe2000001166b */
        /* <DEDUP_REMOVED lines=33> */
.L_x_7324:
[----:B------:R-:W-:Y:S05]  /*4bd0*/  BSYNC.RECONVERGENT B1 ;  /* 0x0000000000017941 */ /* 0x000fea0003800200 */
.L_x_7323:
[----:B------:R-:W-:Y:S04]  /*4be0*/  BSSY.RECONVERGENT B1, `(.L_x_7325) ;  /* 0x0000026000017945 */ /* 0x000fe80003800200 */
[----:B------:R-:W-:Y:S05]  /*4bf0*/  @!P1 BRA `(.L_x_7326) ;  /* 0x0000000000909947 */ /* 0x000fea0003800000 */
[----:B------:R-:W-:Y:S01]  /*4c00*/  MOV R90, R109 ;  /* 0x0000006d005a7202 */ /* 0x000fe20000000f00 */
[-CC-:B------:R-:W-:Y:S01]  /*4c10*/  FFMA.FTZ R97, R137, R91.reuse, R88.reuse ;  /* 0x0000005b89617223 */ /* 0x180fe20000010058 */
[----:B01----:R-:W-:Y:S01]  /*4c20*/  SHF.R.U32.HI R95, RZ, 0x10, R109 ;  /* 0x00000010ff5f7819 */ /* 0x003fe2000001166d */
        /* <DEDUP_REMOVED lines=33> */
.L_x_7326:
[----:B------:R-:W-:Y:S05]  /*4e40*/  BSYNC.RECONVERGENT B1 ;  /* 0x0000000000017941 */ /* 0x000fea0003800200 */
.L_x_7325:
[----:B------:R-:W-:Y:S04]  /*4e50*/  BSSY.RECONVERGENT B1, `(.L_x_7327) ;  /* 0x0000026000017945 */ /* 0x000fe80003800200 */
[----:B------:R-:W-:Y:S05]  /*4e60*/  @!P2 BRA `(.L_x_7328) ;  /* 0x000000000090a947 */ /* 0x000fea0003800000 */
[----:B------:R-:W-:Y:S01]  /*4e70*/  MOV R90, R111 ;  /* 0x0000006f005a7202 */ /* 0x000fe20000000f00 */
[-CC-:B------:R-:W-:Y:S01]  /*4e80*/  FFMA.FTZ R97, R145, R91.reuse, R88.reuse ;  /* 0x0000005b91617223 */ /* 0x180fe20000010058 */
[----:B012---:R-:W-:Y:S01]  /*4e90*/  SHF.R.U32.HI R95, RZ, 0x10, R111 ;  /* 0x00000010ff5f7819 */ /* 0x007fe2000001166f */
        /* <DEDUP_REMOVED lines=33> */
.L_x_7328:
[----:B------:R-:W-:Y:S05]  /*50b0*/  BSYNC.RECONVERGENT B1 ;  /* 0x0000000000017941 */ /* 0x000fea0003800200 */
.L_x_7327:
[----:B------:R-:W-:Y:S04]  /*50c0*/  BSSY.RECONVERGENT B1, `(.L_x_7329) ;  /* 0x0000026000017945 */ /* 0x000fe80003800200 */
[----:B------:R-:W-:Y:S05]  /*50d0*/  @!P3 BRA `(.L_x_7330) ;  /* 0x000000000090b947 */ /* 0x000fea0003800000 */
[----:B------:R-:W-:Y:S01]  /*50e0*/  MOV R90, R113 ;  /* 0x00000071005a7202 */ /* 0x000fe20000000f00 */
[-CC-:B------:R-:W-:Y:S01]  /*50f0*/  FFMA.FTZ R97, R153, R91.reuse, R88.reuse ;  /* 0x0000005b99617223 */ /* 0x180fe20000010058 */
[----:B0123--:R-:W-:Y:S01]  /*5100*/  SHF.R.U32.HI R95, RZ, 0x10, R113 ;  /* 0x00000010ff5f7819 */ /* 0x00ffe20000011671 */
        /* <DEDUP_REMOVED lines=33> */
.L_x_7330:
[----:B------:R-:W-:Y:S05]  /*5320*/  BSYNC.RECONVERGENT B1 ;  /* 0x0000000000017941 */ /* 0x000fea0003800200 */
.L_x_7329:
[----:B------:R-:W-:Y:S04]  /*5330*/  BSSY.RECONVERGENT B1, `(.L_x_7331) ;  /* 0x0000026000017945 */ /* 0x000fe80003800200 */
[----:B------:R-:W-:Y:S05]  /*5340*/  @!P4 BRA `(.L_x_7332) ;  /* 0x000000000090c947 */ /* 0x000fea0003800000 */
[----:B------:R-:W-:Y:S01]  /*5350*/  MOV R90, R115 ;  /* 0x00000073005a7202 */ /* 0x000fe20000000f00 */
[-CC-:B------:R-:W-:Y:S01]  /*5360*/  FFMA.FTZ R97, R161, R91.reuse, R88.reuse ;  /* 0x0000005ba1617223 */ /* 0x180fe20000010058 */
[----:B01234-:R-:W-:Y:S01]  /*5370*/  SHF.R.U32.HI R95, RZ, 0x10, R115 ;  /* 0x00000010ff5f7819 */ /* 0x01ffe20000011673 */
        /* <DEDUP_REMOVED lines=33> */
.L_x_7332:
[----:B------:R-:W-:Y:S05]  /*5590*/  BSYNC.RECONVERGENT B1 ;  /* 0x0000000000017941 */ /* 0x000fea0003800200 */
.L_x_7331:
[----:B------:R-:W-:Y:S05]  /*55a0*/  @!P5 BRA `(.L_x_7307) ;  /* 0x000000180000d947 */ /* 0x000fea0003800000 */
[--C-:B01234-:R-:W-:Y:S01]  /*55b0*/  SHF.R.U32.HI R95, RZ, 0x10, R117.reuse ;  /* 0x00000010ff5f7819 */ /* 0x11ffe20000011675 */
[--C-:B------:R-:W-:Y:S01]  /*55c0*/  FFMA.FTZ R92, R176, R91, R88.reuse ;  /* 0x0000005bb05c7223 */ /* 0x100fe20000010058 */
[----:B------:R-:W-:Y:S01]  /*55d0*/  MOV R90, R117 ;  /* 0x00000075005a7202 */ /* 0x000fe20000000f00 */
[-C--:B------:R-:W-:Y:S01]  /*55e0*/  FFMA.FTZ R97, R171, R91.reuse, R88 ;  /* 0x0000005bab617223 */ /* 0x080fe20000010058 */
[----:B------:R-:W-:Y:S01]  /*55f0*/  SHF.R.U64 R94, R116, 0x10, R117 ;  /* 0x00000010745e7819 */ /* 0x000fe20000001275 */
[----:B------:R-:W-:Y:S02]  /*5600*/  HADD2.F32 R95, -RZ, R95.H0_H0 ;  /* 0x2000005fff5f7230 */ /* 0x000fe40000004100 */
[----:B------:R-:W-:Y:S01]  /*5610*/  FADD.FTZ R92, R173, -R92 ;  /* 0x8000005cad5c7221 */ /* 0x000fe20000010000 */
[----:B------:R-:W-:Y:S02]  /*5620*/  HADD2.F32 R93, -RZ, R90.H0_H0 ;  /* 0x2000005aff5d7230 */ /* 0x000fe40000004100 */
[-CC-:B------:R-:W-:Y:S01]  /*5630*/  FFMA.FTZ R96, R170, R91.reuse, R88.reuse ;  /* 0x0000005baa607223 */ /* 0x180fe20000010058 */
[----:B------:R-:W-:Y:S01]  /*5640*/  FFMA.FTZ R99, R167, R91, R88 ;  /* 0x0000005ba7637223 */ /* 0x000fe20000010058 */
[----:B------:R-:W-:Y:S01]  /*5650*/  FFMA.FTZ R90, R120, R92, R95 ;  /* 0x0000005c785a7223 */ /* 0x000fe2000001005f */
[----:B------:R-:W-:-:S02]  /*5660*/  FADD.FTZ R92, R174, -R97 ;  /* 0x80000061ae5c7221 */ /* 0x000fc40000010000 */
[----:B------:R-:W-:Y:S01]  /*5670*/  FADD.FTZ R99, R172, -R99 ;  /* 0x80000063ac637221 */ /* 0x000fe20000010000 */
[-C--:B------:R-:W-:Y:S01]  /*5680*/  FMUL.FTZ R95, R90, R89.reuse ;  /* 0x000000595a5f7220 */ /* 0x080fe20000410000 */
[----:B------:R-:W-:Y:S01]  /*5690*/  FFMA.FTZ R92, R120, R92, R93 ;  /* 0x0000005c785c7223 */ /* 0x000fe2000001005d */
[----:B------:R-:W-:Y:S01]  /*56a0*/  MOV R90, R116 ;  /* 0x00000074005a7202 */ /* 0x000fe20000000f00 */
[----:B------:R-:W-:Y:S02]  /*56b0*/  HADD2.F32 R93, -RZ, R94.H0_H0 ;  /* 0x2000005eff5d7230 */ /* 0x000fe40000004100 */
[----:B------:R-:W-:Y:S01]  /*56c0*/  FADD.FTZ R94, R169, -R96 ;  /* 0x80000060a95e7221 */ /* 0x000fe20000010000 */
[----:B------:R-:W-:Y:S01]  /*56d0*/  FMUL.FTZ R96, R92, R89 ;  /* 0x000000595c607220 */ /* 0x000fe20000410000 */
[----:B------:R-:W-:Y:S01]  /*56e0*/  F2F.F16.F32 R97, R95 ;  /* 0x0000005f00617304 */ /* 0x000fe20000200800 */
[----:B------:R-:W-:Y:S02]  /*56f0*/  HADD2.F32 R91, -RZ, R90.H0_H0 ;  /* 0x2000005aff5b7230 */ /* 0x000fe40000004100 */
[----:B------:R-:W-:-:S02]  /*5700*/  FFMA.FTZ R88, R120, R94, R93 ;  /* 0x0000005e78587223 */ /* 0x000fc4000001005d */
[----:B------:R-:W0:Y:S02]  /*5710*/  LDC.64 R92, c[0x0][0x468] ;  /* 0x00011a00ff5c7b82 */ /* 0x000e240000000a00 */
[----:B------:R-:W-:Y:S01]  /*5720*/  FMUL.FTZ R94, R88, R89 ;  /* 0x00000059585e7220 */ /* 0x000fe20000410000 */
[----:B------:R-:W-:Y:S01]  /*5730*/  FFMA.FTZ R120, R120, R99, R91 ;  /* 0x0000006378787223 */ /* 0x000fe2000001005b */
[----:B------:R-:W1:Y:S03]  /*5740*/  F2F.F16.F32 R96, R96 ;  /* 0x0000006000607304 */ /* 0x000e660000200800 */
[----:B------:R-:W-:-:S05]  /*5750*/  FMUL.FTZ R120, R120, R89 ;  /* 0x0000005978787220 */ /* 0x000fca0000410000 */
        /* <DEDUP_REMOVED lines=9> */
.L_x_7320:
[----:B------:R-:W-:Y:S01]  /*57f0*/  ISETP.NE.AND P6, PT, R179, RZ, PT ;  /* 0x000000ffb300720c */ /* 0x000fe20003fc5270 */
[----:B------:R-:W-:-:S12]  /*5800*/  BSSY.RECONVERGENT B1, `(.L_x_7333) ;  /* 0x0000031000017945 */ /* 0x000fd80003800200 */
[----:B------:R-:W-:Y:S05]  /*5810*/  @!P6 BRA `(.L_x_7334) ;  /* 0x0000000000bce947 */ /* 0x000fea0003800000 */
[----:B------:R-:W-:Y:S01]  /*5820*/  MOV R90, R105 ;  /* 0x00000069005a7202 */ /* 0x000fe20000000f00 */
[-CC-:B------:R-:W-:Y:S01]  /*5830*/  FFMA.FTZ R93, R121, R91.reuse, R88.reuse ;  /* 0x0000005b795d7223 */ /* 0x180fe20000010058 */
[--C-:B------:R-:W-:Y:S02]  /*5840*/  SHF.R.U32.HI R92, RZ, 0x10, R105.reuse ;  /* 0x00000010ff5c7819 */ /* 0x100fe40000011669 */
[----:B------:R-:W-:Y:S01]  /*5850*/  SHF.R.U64 R94, R104, 0x10, R105 ;  /* 0x00000010685e7819 */ /* 0x000fe20000001269 */
[----:B------:R-:W-:Y:S02]  /*5860*/  HADD2.F32 R95, -RZ, R90.H0_H0 ;  /* 0x2000005aff5f7230 */ /* 0x000fe40000004100 */
[----:B------:R-:W-:Y:S01]  /*5870*/  FADD.FTZ R93, R126, -R93 ;  /* 0x8000005d7e5d7221 */ /* 0x000fe20000010000 */
[----:B------:R-:W-:Y:S01]  /*5880*/  FFMA.FTZ R90, R128, R91, R88 ;  /* 0x0000005b805a7223 */ /* 0x000fe20000010058 */
[----:B------:R-:W-:Y:S01]  /*5890*/  HADD2.F32 R97, -RZ, R92.H0_H0 ;  /* 0x2000005cff617230 */ /* 0x000fe20000004100 */
[----:B------:R-:W-:Y:S01]  /*58a0*/  MOV R92, R104 ;  /* 0x00000068005c7202 */ /* 0x000fe20000000f00 */
[----:B------:R-:W-:Y:S01]  /*58b0*/  FFMA.FTZ R100, R120, R93, R95 ;  /* 0x0000005d78647223 */ /* 0x000fe2000001005f */
[----:B------:R-:W-:Y:S01]  /*58c0*/  FADD.FTZ R95, R125, -R90 ;  /* 0x8000005a7d5f7221 */ /* 0x000fe20000010000 */
[----:B------:R-:W-:-:S02]  /*58d0*/  FFMA.FTZ R93, R3, R91, R88 ;  /* 0x0000005b035d7223 */ /* 0x000fc40000010058 */
[----:B------:R-:W-:Y:S01]  /*58e0*/  FMUL.FTZ R181, R100, R89 ;  /* 0x0000005964b57220 */ /* 0x000fe20000410000 */
[----:B------:R-:W-:Y:S01]  /*58f0*/  FFMA.FTZ R180, R120, R95, R97 ;  /* 0x0000005f78b47223 */ /* 0x000fe20000010061 */
[----:B------:R-:W-:Y:S02]  /*5900*/  HADD2.F32 R95, -RZ, R92.H0_H0 ;  /* 0x2000005cff5f7230 */ /* 0x000fe40000004100 */
[----:B------:R-:W-:Y:S01]  /*5910*/  FADD.FTZ R93, R124, -R93 ;  /* 0x8000005d7c5d7221 */ /* 0x000fe20000010000 */
[----:B------:R-:W-:Y:S01]  /*5920*/  FFMA.FTZ R92, R122, R91, R88 ;  /* 0x0000005b7a5c7223 */ /* 0x000fe20000010058 */
[----:B------:R0:W-:Y:S01]  /*5930*/  F2F.F16.F32 R99, R180 ;  /* 0x000000b400637304 */ /* 0x0001e20000200800 */
[----:B------:R-:W-:Y:S01]  /*5940*/  FMUL.FTZ R182, R180, R89 ;  /* 0x00000059b4b67220 */ /* 0x000fe20000410000 */
[----:B------:R-:W-:Y:S01]  /*5950*/  FFMA.FTZ R98, R120, R93, R95 ;  /* 0x0000005d78627223 */ /* 0x000fe2000001005f */
[----:B------:R-:W-:Y:S02]  /*5960*/  HADD2.F32 R95, -RZ, R94.H0_H0 ;  /* 0x2000005eff5f7230 */ /* 0x000fe40000004100 */
[----:B------:R-:W-:-:S04]  /*5970*/  FADD.FTZ R93, R123, -R92 ;  /* 0x8000005c7b5d7221 */ /* 0x000fc80000010000 */
[----:B------:R-:W-:Y:S01]  /*5980*/  FFMA.FTZ R102, R120, R93, R95 ;  /* 0x0000005d78667223 */ /* 0x000fe2000001005f */
[----:B------:R1:W2:Y:S01]  /*5990*/  F2F.F16.F32 R90, R100 ;  /* 0x00000064005a7304 */ /* 0x0002a20000200800 */
[----:B------:R-:W3:Y:S02]  /*59a0*/  LDC.64 R94, c[0x0][0x478] ;  /* 0x00011e00ff5e7b82 */ /* 0x000ee40000000a00 */
[----:B0-----:R-:W-:-:S05]  /*59b0*/  FMUL.FTZ R180, R102, R89 ;  /* 0x0000005966b47220 */ /* 0x001fca0000410000 */
[----:B------:R-:W0:Y:S01]  /*59c0*/  F2F.F16.F32 R96, R102 ;  /* 0x0000006600607304 */ /* 0x000e220000200800 */
[----:B------:R-:W4:Y:S01]  /*59d0*/  LDC.64 R92, c[0x0][0x468] ;  /* 0x00011a00ff5c7b82 */ /* 0x000f220000000a00 */
[----:B-1----:R-:W-:Y:S01]  /*59e0*/  FMUL.FTZ R100, R98, R89 ;  /* 0x0000005962647220 */ /* 0x002fe20000410000 */
[----:B--2---:R-:W-:-:S05]  /*59f0*/  PRMT R103, R90, 0x5410, R99 ;  /* 0x000054105a677816 */ /* 0x004fca0000000063 */
[----:B------:R-:W-:Y:S01]  /*5a00*/  F2F.F16.F32 R180, R180 ;  /* 0x000000b400b47304 */ /* 0x000fe20000200800 */
[----:B0-----:R-:W-:-:S07]  /*5a10*/  IMAD.WIDE.U32 R96, R96, 0x10000, RZ ;  /* 0x0001000060607825 */ /* 0x001fce00078e00ff */
[----:B------:R-:W-:Y:S01]  /*5a20*/  F2F.F16.F32 R181, R181 ;  /* 0x000000b500b57304 */ /* 0x000fe20000200800 */
[----:B---3--:R-:W-:Y:S01]  /*5a30*/  IMAD.WIDE.U32 R94, R175, 0x8, R94 ;  /* 0x00000008af5e7825 */ /* 0x008fe200078e005e */
        /* <DEDUP_REMOVED lines=13> */
.L_x_7334:
[----:B------:R-:W-:Y:S05]  /*5b10*/  BSYNC.RECONVERGENT B1 ;  /* 0x0000000000017941 */ /* 0x000fea0003800200 */
.L_x_7333:
[----:B------:R-:W-:Y:S04]  /*5b20*/  BSSY.RECONVERGENT B1, `(.L_x_7335) ;  /* 0x0000031000017945 */ /* 0x000fe80003800200 */
[----:B------:R-:W-:Y:S05]  /*5b30*/  @!P0 BRA `(.L_x_7336) ;  /* 0x0000000000bc8947 */ /* 0x000fea0003800000 */
[----:B------:R-:W-:Y:S01]  /*5b40*/  MOV R90, R107 ;  /* 0x0000006b005a7202 */ /* 0x000fe20000000f00 */
[-CC-:B-1----:R-:W-:Y:S01]  /*5b50*/  FFMA.FTZ R93, R129, R91.reuse, R88.reuse ;  /* 0x0000005b815d7223 */ /* 0x182fe20000010058 */
        /* <DEDUP_REMOVED lines=45> */
.L_x_7336:
[----:B------:R-:W-:Y:S05]  /*5e30*/  BSYNC.RECONVERGENT B1 ;  /* 0x0000000000017941 */ /* 0x000fea0003800200 */
.L_x_7335:
[----:B------:R-:W-:Y:S04]  /*5e40*/  BSSY.RECONVERGENT B1, `(.L_x_7337) ;  /* 0x0000031000017945 */ /* 0x000fe80003800200 */
[----:B------:R-:W-:Y:S05]  /*5e50*/  @!P1 BRA `(.L_x_7338) ;  /* 0x0000000000bc9947 */ /* 0x000fea0003800000 */
[----:B------:R-:W-:Y:S01]  /*5e60*/  MOV R90, R109 ;  /* 0x0000006d005a7202 */ /* 0x000fe20000000f00 */
[-CC-:B-12---:R-:W-:Y:S01]  /*5e70*/  FFMA.FTZ R93, R137, R91.reuse, R88.reuse ;  /* 0x0000005b895d7223 */ /* 0x186fe20000010058 */
        /* <DEDUP_REMOVED lines=45> */
.L_x_7338:
[----:B------:R-:W-:Y:S05]  /*6150*/  BSYNC.RECONVERGENT B1 ;  /* 0x0000000000017941 */ /* 0x000fea0003800200 */
.L_x_7337:
[----:B------:R-:W-:Y:S04]  /*6160*/  BSSY.RECONVERGENT B1, `(.L_x_7339) ;  /* 0x0000031000017945 */ /* 0x000fe80003800200 */
[----:B------:R-:W-:Y:S05]  /*6170*/  @!P2 BRA `(.L_x_7340) ;  /* 0x0000000000bca947 */ /* 0x000fea0003800000 */
[----:B------:R-:W-:Y:S01]  /*6180*/  MOV R90, R111 ;  /* 0x0000006f005a7202 */ /* 0x000fe20000000f00 */
[-CC-:B-123--:R-:W-:Y:S01]  /*6190*/  FFMA.FTZ R93, R145, R91.reuse, R88.reuse ;  /* 0x0000005b915d7223 */ /* 0x18efe20000010058 */
        /* <DEDUP_REMOVED lines=45> */
.L_x_7340:
[----:B------:R-:W-:Y:S05]  /*6470*/  BSYNC.RECONVERGENT B1 ;  /* 0x0000000000017941 */ /* 0x000fea0003800200 */
.L_x_7339:
[----:B------:R-:W-:Y:S04]  /*6480*/  BSSY.RECONVERGENT B1, `(.L_x_7341) ;  /* 0x0000031000017945 */ /* 0x000fe80003800200 */
[----:B------:R-:W-:Y:S05]  /*6490*/  @!P3 BRA `(.L_x_7342) ;  /* 0x0000000000bcb947 */ /* 0x000fea0003800000 */
[----:B------:R-:W-:Y:S01]  /*64a0*/  MOV R90, R113 ;  /* 0x00000071005a7202 */ /* 0x000fe20000000f00 */
[-CC-:B-1234-:R-:W-:Y:S01]  /*64b0*/  FFMA.FTZ R93, R153, R91.reuse, R88.reuse ;  /* 0x0000005b995d7223 */ /* 0x19efe20000010058 */
        /* <DEDUP_REMOVED lines=45> */
.L_x_7342:
[----:B------:R-:W-:Y:S05]  /*6790*/  BSYNC.RECONVERGENT B1 ;  /* 0x0000000000017941 */ /* 0x000fea0003800200 */
.L_x_7341:
        /* <DEDUP_REMOVED lines=49> */
.L_x_7344:
[----:B------:R-:W-:Y:S05]  /*6ab0*/  BSYNC.RECONVERGENT B1 ;  /* 0x0000000000017941 */ /* 0x000fea0003800200 */
.L_x_7343:
[----:B------:R-:W-:Y:S05]  /*6ac0*/  @!P5 BRA `(.L_x_7307) ;  /* 0x0000000000b8d947 */ /* 0x000fea0003800000 */
[----:B-1234-:R-:W-:Y:S01]  /*6ad0*/  SHF.R.U32.HI R92, RZ, 0x10, R117 ;  /* 0x00000010ff5c7819 */ /* 0x01efe20000011675 */
[-CC-:B------:R-:W-:Y:S01]  /*6ae0*/  FFMA.FTZ R90, R176, R91.reuse, R88.reuse ;  /* 0x0000005bb05a7223 */ /* 0x180fe20000010058 */
[----:B------:R-:W-:-:S03]  /*6af0*/  FFMA.FTZ R93, R171, R91, R88 ;  /* 0x0000005bab5d7223 */ /* 0x000fc60000010058 */
[----:B------:R-:W-:Y:S01]  /*6b00*/  FADD.FTZ R95, R173, -R90 ;  /* 0x8000005aad5f7221 */ /* 0x000fe20000010000 */
[----:B------:R-:W-:Y:S01]  /*6b10*/  HADD2.F32 R97, -RZ, R92.H0_H0 ;  /* 0x2000005cff617230 */ /* 0x000fe20000004100 */
[----:B------:R-:W-:Y:S02]  /*6b20*/  MOV R90, R117 ;  /* 0x00000075005a7202 */ /* 0x000fe40000000f00 */
[----:B------:R-:W-:Y:S02]  /*6b30*/  SHF.R.U64 R92, R116, 0x10, R117 ;  /* 0x00000010745c7819 */ /* 0x000fe40000001275 */
[----:B------:R-:W-:Y:S01]  /*6b40*/  FFMA.FTZ R100, R120, R95, R97 ;  /* 0x0000005f78647223 */ /* 0x000fe20000010061 */
[----:B------:R-:W-:Y:S02]  /*6b50*/  HADD2.F32 R99, -RZ, R90.H0_H0 ;  /* 0x2000005aff637230 */ /* 0x000fe40000004100 */
[----:B------:R-:W-:Y:S01]  /*6b60*/  FADD.FTZ R97, R174, -R93 ;  /* 0x8000005dae617221 */ /* 0x000fe20000010000 */
[----:B------:R-:W-:Y:S01]  /*6b70*/  MOV R90, R116 ;  /* 0x00000074005a7202 */ /* 0x000fe20000000f00 */
[-CC-:B------:R-:W-:Y:S01]  /*6b80*/  FFMA.FTZ R93, R167, R91.reuse, R88.reuse ;  /* 0x0000005ba75d7223 */ /* 0x180fe20000010058 */
[----:B------:R-:W-:Y:S01]  /*6b90*/  FFMA.FTZ R88, R170, R91, R88 ;  /* 0x0000005baa587223 */ /* 0x000fe20000010058 */
[----:B------:R-:W-:Y:S01]  /*6ba0*/  FFMA.FTZ R98, R120, R97, R99 ;  /* 0x0000006178627223 */ /* 0x000fe20000010063 */
[----:B------:R0:W-:Y:S01]  /*6bb0*/  F2F.F16.F32 R95, R100 ;  /* 0x00000064005f7304 */ /* 0x0001e20000200800 */
[----:B------:R-:W-:-:S02]  /*6bc0*/  HADD2.F32 R97, -RZ, R90.H0_H0 ;  /* 0x2000005aff617230 */ /* 0x000fc40000004100 */
[----:B------:R-:W-:Y:S01]  /*6bd0*/  FADD.FTZ R93, R172, -R93 ;  /* 0x8000005dac5d7221 */ /* 0x000fe20000010000 */
[----:B------:R-:W-:Y:S01]  /*6be0*/  FADD.FTZ R91, R169, -R88 ;  /* 0x80000058a95b7221 */ /* 0x000fe20000010000 */
[----:B------:R-:W-:Y:S02]  /*6bf0*/  FMUL.FTZ R102, R100, R89 ;  /* 0x0000005964667220 */ /* 0x000fe40000410000 */
[----:B------:R-:W-:Y:S01]  /*6c00*/  FFMA.FTZ R96, R120, R93, R97 ;  /* 0x0000005d78607223 */ /* 0x000fe20000010061 */
[----:B------:R-:W-:Y:S01]  /*6c10*/  HADD2.F32 R93, -RZ, R92.H0_H0 ;  /* 0x2000005cff5d7230 */ /* 0x000fe20000004100 */
[----:B------:R1:W2:Y:S01]  /*6c20*/  F2F.F16.F32 R94, R98 ;  /* 0x00000062005e7304 */ /* 0x0002a20000200800 */
[----:B0-----:R-:W-:-:S03]  /*6c30*/  FMUL.FTZ R100, R98, R89 ;  /* 0x0000005962647220 */ /* 0x001fc60000410000 */
[----:B------:R-:W-:Y:S02]  /*6c40*/  FFMA.FTZ R120, R120, R91, R93 ;  /* 0x0000005b78787223 */ /* 0x000fe4000001005d */
[----:B------:R-:W0:Y:S02]  /*6c50*/  LDC.64 R92, c[0x0][0x478] ;  /* 0x00011e00ff5c7b82 */ /* 0x000e240000000a00 */
[----:B------:R-:W3:Y:S01]  /*6c60*/  F2F.F16.F32 R88, R120 ;  /* 0x0000007800587304 */ /* 0x000ee20000200800 */
[----:B-1----:R-:W-:-:S05]  /*6c70*/  FMUL.FTZ R98, R120, R89 ;  /* 0x0000005978627220 */ /* 0x002fca0000410000 */
[----:B------:R-:W1:Y:S01]  /*6c80*/  LDC.64 R90, c[0x0][0x468] ;  /* 0x00011a00ff5a7b82 */ /* 0x000e620000000a00 */
[----:B--2---:R-:W-:Y:S01]  /*6c90*/  PRMT R99, R94, 0x5410, R95 ;  /* 0x000054105e637816 */ /* 0x004fe2000000005f */
        /* <DEDUP_REMOVED lines=9> */
[----:B------:R0:W-:Y:S02]  /*6d30*/  STG.E.64 desc[UR8][R92.64], R88 ;  /* 0x000000585c007986 */ /* 0x0001e4000c101b08 */
[----:B------:R-:W1:Y:S01]  /*6d40*/  F2F.F16.F32 R100, R100 ;  /* 0x0000006400647304 */ /* 0x000e620000200800 */
[----:B-----5:R-:W-:-:S07]  /*6d50*/  IMAD.WIDE.U32 R94, R98, 0x10000, RZ ;  /* 0x00010000625e7825 */ /* 0x020fce00078e00ff */
[----:B------:R-:W2:Y:S01]  /*6d60*/  F2F.F16.F32 R101, R96 ;  /* 0x0000006000657304 */ /* 0x000ea20000200800 */
[----:B-1----:R-:W-:-:S04]  /*6d70*/  PRMT R103, R100, 0x5410, R103 ;  /* 0x0000541064677816 */ /* 0x002fc80000000067 */
[----:B------:R-:W-:Y:S02]  /*6d80*/  LOP3.LUT R95, R103, R95, RZ, 0xfc, !PT ;  /* 0x0000005f675f7212 */ /* 0x000fe400078efcff */
[----:B--2---:R-:W-:-:S05]  /*6d90*/  LOP3.LUT R94, R94, R101, RZ, 0xfc, !PT ;  /* 0x000000655e5e7212 */ /* 0x004fca00078efcff */
[----:B------:R0:W-:Y:S02]  /*6da0*/  STG.E.64 desc[UR8][R90.64], R94 ;  /* 0x0000005e5a007986 */ /* 0x0001e4000c101b08 */
.L_x_7307:
[----:B------:R-:W-:Y:S05]  /*6db0*/  BSYNC.RECONVERGENT B0 ;  /* 0x0000000000007941 */ /* 0x000fea0003800200 */
.L_x_7292:
[----:B01----:R-:W0:Y:S01]  /*6dc0*/  LDC.64 R88, c[0x0][0x380] ;  /* 0x0000e000ff587b82 */ /* 0x003e220000000a00 */
[----:B------:R-:W-:Y:S01]  /*6dd0*/  UPLOP3.LUT UP1, UPT, UPT, UPT, UP1, 0x40, 0x4 ;  /* 0x000000000004789c */ /* 0x000fe20003f2e810 */
[----:B0-----:R-:W-:-:S04]  /*6de0*/  IADD3 R119, PT, PT, R119, R88, RZ ;  /* 0x0000005877777210 */ /* 0x001fc80007ffe0ff */
[----:B------:R-:W-:-:S13]  /*6df0*/  ISETP.GE.AND P6, PT, R119, R89, PT ;  /* 0x000000597700720c */ /* 0x000fda0003fc6270 */
[----:B------:R-:W-:Y:S05]  /*6e00*/  @!P6 BRA `(.L_x_7345) ;  /* 0xffffff980048e947 */ /* 0x000fea000383ffff */
.L_x_7275:
        /* <DEDUP_REMOVED lines=54> */
.L_x_7346:
        /* <DEDUP_REMOVED lines=9> */
.L_x_14386:


//--------------------- .text._ZN10layer_norm13ln_bwd_kernelINS_13Kernel_traitsIf6__halfS2_S2_fjLj7168ELj1ELj1ELj8ELj8ENS_18Kernel_traits_baseILj7168EfS2_S2_S2_fjLj256EEEEELb0ELb0ELb0ELb1EEEvNS_9BwdParamsE --------------------------
	.section	.text._ZN10layer_norm13ln_bwd_kernelINS_13Kernel_traitsIf6__halfS2_S2_fjLj7168ELj1ELj1ELj8ELj8ENS_18Kernel_traits_baseILj7168EfS2_S2_S2_fjLj256EEEEELb0ELb0ELb0ELb1EEEvNS_9BwdParamsE,"ax",@progbits
	.align	128
        .global         _ZN10layer_norm13ln_bwd_kernelINS_13Kernel_traitsIf6__halfS2_S2_fjLj7168ELj1ELj1ELj8ELj8ENS_18Kernel_traits_baseILj7168EfS2_S2_S2_fjLj256EEEEELb0ELb0ELb0ELb1EEEvNS_9BwdParamsE
        .type           _ZN10layer_norm13ln_bwd_kernelINS_13Kernel_traitsIf6__halfS2_S2_fjLj7168ELj1ELj1ELj8ELj8ENS_18Kernel_traits_baseILj7168EfS2_S2_S2_fjLj256EEEEELb0ELb0ELb0ELb1EEEvNS_9BwdParamsE,@function
        .size           _ZN10layer_norm13ln_bwd_kernelINS_13Kernel_traitsIf6__halfS2_S2_fjLj7168ELj1ELj1ELj8ELj8ENS_18Kernel_traits_baseILj7168EfS2_S2_S2_fjLj256EEEEELb0ELb0ELb0ELb1EEEvNS_9BwdParamsE,(.L_x_14387 - _ZN10layer_norm13ln_bwd_kernelINS_13Kernel_traitsIf6__halfS2_S2_fjLj7168ELj1ELj1ELj8ELj8ENS_18Kernel_traits_baseILj7168EfS2_S2_S2_fjLj256EEEEELb0ELb0ELb0ELb1EEEvNS_9BwdParamsE)
        .other          _ZN10layer_norm13ln_bwd_kernelINS_13Kernel_traitsIf6__halfS2_S2_fjLj7168ELj1ELj1ELj8ELj8ENS_18Kernel_traits_baseILj7168EfS2_S2_S2_fjLj256EEEEELb0ELb0ELb0ELb1EEEvNS_9BwdParamsE,@"STO_CUDA_ENTRY STV_DEFAULT"
_ZN10layer_norm13ln_bwd_kernelINS_13Kernel_traitsIf6__halfS2_S2_fjLj7168ELj1ELj1ELj8ELj8ENS_18Kernel_traits_baseILj7168EfS2_S2_S2_fjLj256EEEEELb0ELb0ELb0ELb1EEEvNS_9BwdParamsE:
.text._ZN10layer_norm13ln_bwd_kernelINS_13Kernel_traitsIf6__halfS2_S2_fjLj7168ELj1ELj1ELj8ELj8ENS_18Kernel_traits_baseILj7168EfS2_S2_S2_fjLj256EEEEELb0ELb0ELb0ELb1EEEvNS_9BwdParamsE:
        /* <DEDUP_REMOVED lines=83> */
.L_x_7356:
        /* <DEDUP_REMOVED lines=29> */
[--C-:B------:R-:W-:Y:S01]  /*0700*/  IMAD.WIDE.U32 R34, R118, 0x8, R44.reuse ;  /* 0x0000000876227825 */ /* 0x100fe200078e002c */
[----:B------:R0:W2:Y:S03]  /*0710*/  LDG.E.64 R46, desc[UR8][R32.64] ;  /* 0x00000008202e7981 */ /* 0x0000a6000c1e1b00 */
[--C-:B------:R-:W-:Y:S01]  /*0720*/  IMAD.WIDE.U32 R40, R123, 0x8, R44.reuse ;  /* 0x000000087b287825 */ /* 0x100fe200078e002c */
[----:B------:R-:W3:Y:S03]  /*0730*/  LDG.E.64 R130, desc[UR8][R34.64] ;  /* 0x0000000822827981 */ /* 0x000ee6000c1e1b00 */
        /* <DEDUP_REMOVED lines=9> */
[----:B------:R0:W4:Y:S04]  /*07d0*/  LDG.E.64 R34, desc[UR8][R32.64] ;  /* 0x0000000820227981 */ /* 0x000128000c1e1b00 */
[----:B------:R-:W4:Y:S01]  /*07e0*/  LDG.E.64 R128, desc[UR8][R128.64] ;  /* 0x0000000880807981 */ /* 0x000f22000c1e1b00 */
[----:B------:R-:W-:-:S04]  /*07f0*/  IMAD.WIDE.U32 R132, R118, 0x8, R192 ;  /* 0x0000000876847825 */ /* 0x000fc800078e00c0 */
[--C-:B------:R-:W-:Y:S02]  /*0800*/  IMAD.WIDE.U32 R136, R124, 0x8, R192.reuse ;  /* 0x000000087c887825 */ /* 0x100fe400078e00c0 */
[----:B------:R-:W4:Y:S02]  /*0810*/  LDG.E.64 R132, desc[UR8][R132.64] ;  /* 0x0000000884847981 */ /* 0x000f24000c1e1b00 */
[--C-:B------:R-:W-:Y:S02]  /*0820*/  IMAD.WIDE.U32 R140, R123, 0x8, R192.reuse ;  /* 0x000000087b8c7825 */ /* 0x100fe400078e00c0 */
[----:B------:R-:W4:Y:S02]  /*0830*/  LDG.E.64 R136, desc[UR8][R136.64] ;  /* 0x0000000888887981 */ /* 0x000f24000c1e1b00 */
[--C-:B------:R-:W-:Y:S02]  /*0840*/  IMAD.WIDE.U32 R144, R122, 0x8, R192.reuse ;  /* 0x000000087a907825 */ /* 0x100fe400078e00c0 */
[----:B------:R-:W4:Y:S02]  /*0850*/  LDG.E.64 R140, desc[UR8][R140.64] ;  /* 0x000000088c8c7981 */ /* 0x000f24000c1e1b00 */
[----:B0-----:R-:W-:-:S02]  /*0860*/  IMAD.WIDE.U32 R32, R120, 0x8, R192 ;  /* 0x0000000878207825 */ /* 0x001fc400078e00c0 */
[----:B------:R-:W4:Y:S02]  /*0870*/  LDG.E.64 R144, desc[UR8][R144.64] ;  /* 0x0000000890907981 */ /* 0x000f24000c1e1b00 */
[----:B------:R-:W-:Y:S02]  /*0880*/  IMAD.WIDE.U32 R192, R121, 0x8, R192 ;  /* 0x0000000879c07825 */ /* 0x000fe400078e00c0 */
[----:B------:R-:W4:Y:S04]  /*0890*/  LDG.E.64 R32, desc[UR8][R32.64] ;  /* 0x0000000820207981 */ /* 0x000f28000c1e1b00 */
[----:B------:R-:W4:Y:S01]  /*08a0*/  LDG.E.64 R192, desc[UR8][R192.64] ;  /* 0x00000008c0c07981 */ /* 0x000f22000c1e1b00 */
[----:B--2---:R-:W-:Y:S01]  /*08b0*/  SHF.R.U64 R152, R46, 0x10, R47 ;  /* 0x000000102e987819 */ /* 0x004fe2000000122f */
[----:B------:R-:W-:-:S02]  /*08c0*/  HADD2.F32 R45, -RZ, R46.H0_H0 ;  /* 0x2000002eff2d7230 */ /* 0x000fc40000004100 */
[----:B---3--:R-:W-:Y:S01]  /*08d0*/  HADD2.F32 R127, -RZ, R130.H0_H0 ;  /* 0x20000082ff7f7230 */ /* 0x008fe20000004100 */
[----:B------:R-:W-:Y:S02]  /*08e0*/  SHF.R.U64 R148, R130, 0x10, R131 ;  /* 0x0000001082947819 */ /* 0x000fe40000001283 */
[--C-:B----4-:R-:W-:Y:S01]  /*08f0*/  SHF.R.U32.HI R46, RZ, 0x10, R41.reuse ;  /* 0x00000010ff2e7819 */ /* 0x110fe20000011629 */
[----:B------:R-:W-:Y:S01]  /*0900*/  HADD2.F32 R143, -RZ, R40.H0_H0 ;  /* 0x20000028ff8f7230 */ /* 0x000fe20000004100 */
[----:B------:R-:W-:Y:S01]  /*0910*/  SHF.R.U64 R130, R40, 0x10, R41 ;  /* 0x0000001028827819 */ /* 0x000fe20000001229 */
[----:B------:R-:W-:Y:S01]  /*0920*/  FADD.FTZ R178, -R0, R127 ;  /* 0x0000007f00b27221 */ /* 0x000fe20000010100 */
[----:B------:R-:W-:Y:S01]  /*0930*/  SHF.R.U32.HI R150, RZ, 0x10, R47 ;  /* 0x00000010ff967819 */ /* 0x000fe2000001162f */
[----:B------:R-:W-:Y:S01]  /*0940*/  HADD2.F32 R153, -RZ, R36.H0_H0 ;  /* 0x20000024ff997230 */ /* 0x000fe20000004100 */
[----:B------:R-:W-:Y:S01]  /*0950*/  SHF.R.U32.HI R142, RZ, 0x10, R131 ;  /* 0x00000010ff8e7819 */ /* 0x000fe20000011683 */
[----:B------:R-:W-:Y:S01]  /*0960*/  HADD2.F32 R47, -RZ, R47.H0_H0 ;  /* 0x2000002fff2f7230 */ /* 0x000fe20000004100 */
[----:B------:R-:W-:Y:S01]  /*0970*/  SHF.R.U64 R40, R36, 0x10, R37 ;  /* 0x0000001024287819 */ /* 0x000fe20000001225 */
[----:B------:R-:W-:Y:S01]  /*0980*/  HADD2.F32 R131, -RZ, R131.H0_H0 ;  /* 0x20000083ff837230 */ /* 0x000fe20000004100 */
[----:B------:R-:W-:Y:S01]  /*0990*/  SHF.R.U64 R138, R42, 0x10, R43 ;  /* 0x000000102a8a7819 */ /* 0x000fe2000000122b */
[----:B------:R-:W-:Y:S01]  /*09a0*/  HADD2.F32 R135, -RZ, R42.H0_H0 ;  /* 0x2000002aff877230 */ /* 0x000fe20000004100 */
[----:B------:R-:W-:Y:S01]  /*09b0*/  SHF.R.U64 R44, R38, 0x10, R39 ;  /* 0x00000010262c7819 */ /* 0x000fe20000001227 */
[----:B------:R-:W-:Y:S01]  /*09c0*/  HADD2.F32 R139, -RZ, R43.H0_H0 ;  /* 0x2000002bff8b7230 */ /* 0x000fe20000004100 */
[----:B------:R-:W-:Y:S01]  /*09d0*/  SHF.R.U32.HI R134, RZ, 0x10, R43 ;  /* 0x00000010ff867819 */ /* 0x000fe2000001162b */
[----:B------:R-:W-:Y:S01]  /*09e0*/  HADD2.F32 R147, -RZ, R41.H0_H0 ;  /* 0x20000029ff937230 */ /* 0x000fe20000004100 */
[----:B------:R-:W-:Y:S01]  /*09f0*/  SHF.R.U64 R36, R34, 0x10, R35 ;  /* 0x0000001022247819 */ /* 0x000fe20000001223 */
[----:B------:R-:W-:Y:S01]  /*0a00*/  HADD2.F32 R149, -RZ, R38.H0_H0 ;  /* 0x20000026ff957230 */ /* 0x000fe20000004100 */
[----:B------:R-:W-:Y:S01]  /*0a10*/  SHF.R.U32.HI R42, RZ, 0x10, R39 ;  /* 0x00000010ff2a7819 */ /* 0x000fe20000011627 */
[----:B------:R-:W-:Y:S01]  /*0a20*/  HADD2.F32 R157, -RZ, R34.H0_H0 ;  /* 0x20000022ff9d7230 */ /* 0x000fe20000004100 */
[----:B------:R-:W-:Y:S01]  /*0a30*/  SHF.R.U32.HI R38, RZ, 0x10, R37 ;  /* 0x00000010ff267819 */ /* 0x000fe20000011625 */
[----:B------:R-:W-:Y:S01]  /*0a40*/  HADD2.F32 R127, -RZ, R46.H0_H0 ;  /* 0x2000002eff7f7230 */ /* 0x000fe20000004100 */
[----:B------:R-:W-:Y:S01]  /*0a50*/  SHF.R.U32.HI R34, RZ, 0x10, R35 ;  /* 0x00000010ff227819 */ /* 0x000fe20000011623 */
[----:B------:R-:W-:-:S02]  /*0a60*/  HADD2.F32 R159, -RZ, R35.H0_H0 ;  /* 0x20000023ff9f7230 */ /* 0x000fc40000004100 */
[C---:B------:R-:W-:Y:S01]  /*0a70*/  FADD.FTZ R146, -R0.reuse, R45 ;  /* 0x0000002d00927221 */ /* 0x040fe20000010100 */
[----:B------:R-:W-:Y:S02]  /*0a80*/  HADD2.F32 R35, -RZ, R152.H0_H0 ;  /* 0x20000098ff237230 */ /* 0x000fe40000004100 */
[C---:B------:R-:W-:Y:S01]  /*0a90*/  FADD.FTZ R190, -R0.reuse, R47 ;  /* 0x0000002f00be7221 */ /* 0x040fe20000010100 */
[----:B------:R-:W-:Y:S02]  /*0aa0*/  HADD2.F32 R151, -RZ, R39.H0_H0 ;  /* 0x20000027ff977230 */ /* 0x000fe40000004100 */
[C---:B------:R-:W-:Y:S01]  /*0ab0*/  FADD.FTZ R174, -R0.reuse, R131 ;  /* 0x0000008300ae7221 */ /* 0x040fe20000010100 */
[----:B------:R-:W-:Y:S02]  /*0ac0*/  HADD2.F32 R155, -RZ, R37.H0_H0 ;  /* 0x20000025ff9b7230 */ /* 0x000fe40000004100 */
[C---:B------:R-:W-:Y:S01]  /*0ad0*/  FADD.FTZ R152, -R0.reuse, R135 ;  /* 0x0000008700987221 */ /* 0x040fe20000010100 */
[C---:B------:R-:W-:Y:S01]  /*0ae0*/  FADD.FTZ R160, -R0.reuse, R139 ;  /* 0x0000008b00a07221 */ /* 0x040fe20000010100 */
[C---:B------:R-:W-:Y:S01]  /*0af0*/  FADD.FTZ R166, -R0.reuse, R143 ;  /* 0x0000008f00a67221 */ /* 0x040fe20000010100 */
[C---:B------:R-:W-:Y:S01]  /*0b00*/  FADD.FTZ R162, -R0.reuse, R147 ;  /* 0x0000009300a27221 */ /* 0x040fe20000010100 */
[C---:B------:R-:W-:Y:S01]  /*0b10*/  FADD.FTZ R164, -R0.reuse, R149 ;  /* 0x0000009500a47221 */ /* 0x040fe20000010100 */
[----:B------:R-:W-:Y:S01]  /*0b20*/  FADD.FTZ R46, -R0, R127 ;  /* 0x0000007f002e7221 */ /* 0x000fe20000010100 */
[----:B------:R-:W-:Y:S01]  /*0b30*/  SHF.R.U64 R216, R128, 0x10, R129 ;  /* 0x0000001080d87819 */ /* 0x000fe20000001281 */
        /* <DEDUP_REMOVED lines=13> */
[C---:B------:R-:W-:Y:S01]  /*0c10*/  FADD.FTZ R184, -R0.reuse, R155 ;  /* 0x0000009b00b87221 */ /* 0x040fe20000010100 */
        /* <DEDUP_REMOVED lines=21> */
[----:B------:R-:W-:Y:S01]  /*0d70*/  HADD2.F32 R129, -RZ, R129.H0_H0 ;  /* 0x20000081ff817230 */ /* 0x000fe20000004100 */
[--C-:B------:R-:W-:Y:S01]  /*0d80*/  SHF.R.U64 R198, R32, 0x10, R33.reuse ;  /* 0x0000001020c67819 */ /* 0x100fe20000001221 */
[----:B------:R-:W-:Y:S01]  /*0d90*/  HADD2.F32 R186, -RZ, R33.H0_H0 ;  /* 0x20000021ffba7230 */ /* 0x000fe20000004100 */
[----:B------:R-:W-:Y:S01]  /*0da0*/  SHF.R.U32.HI R196, RZ, 0x10, R33 ;  /* 0x00000010ffc47819 */ /* 0x000fe20000011621 */
[----:B------:R-:W-:Y:S01]  /*0db0*/  FMUL.FTZ R161, R125, R184 ;  /* 0x000000b87da17220 */ /* 0x000fe20000410000 */
[----:B------:R-:W-:Y:S01]  /*0dc0*/  HADD2.F32 R147, -RZ, R32.H0_H0 ;  /* 0x20000020ff937230 */ /* 0x000fe20000004100 */
[--C-:B------:R-:W-:Y:S01]  /*0dd0*/  SHF.R.U64 R197, R192, 0x10, R193.reuse ;  /* 0x00000010c0c57819 */ /* 0x100fe200000012c1 */
[----:B------:R-:W-:Y:S01]  /*0de0*/  HADD2.F32 R201, -RZ, R193.H0_H0 ;  /* 0x200000c1ffc97230 */ /* 0x000fe20000004100 */
[----:B------:R-:W-:Y:S01]  /*0df0*/  SHF.R.U32.HI R194, RZ, 0x10, R193 ;  /* 0x00000010ffc27819 */ /* 0x000fe200000116c1 */
[----:B------:R-:W-:Y:S01]  /*0e00*/  FADD.FTZ R33, RZ, R195 ;  /* 0x000000c3ff217221 */ /* 0x000fe20000010000 */
[----:B------:R-:W-:Y:S01]  /*0e10*/  FMUL.FTZ R184, R5, R216 ;  /* 0x000000d805b87220 */ /* 0x000fe20000410000 */
[----:B------:R-:W-:Y:S01]  /*0e20*/  FMUL.FTZ R193, R125, R148 ;  /* 0x000000947dc17220 */ /* 0x000fe20000410000 */
[----:B------:R-:W-:Y:S01]  /*0e30*/  FFMA.FTZ R32, R0, R195, RZ ;  /* 0x000000c300207223 */ /* 0x000fe200000100ff */
[----:B------:R-:W-:-:S02]  /*0e40*/  HADD2.F32 R214, -RZ, R214.H0_H0 ;  /* 0x200000d6ffd67230 */ /* 0x000fc40000004100 */
[----:B------:R-:W-:Y:S01]  /*0e50*/  FMUL.FTZ R188, R6, R129 ;  /* 0x0000008106bc7220 */ /* 0x000fe20000410000 */
[----:B------:R-:W-:Y:S01]  /*0e60*/  FADD.FTZ R33, R33, R184 ;  /* 0x000000b821217221 */ /* 0x000fe20000010000 */
[----:B------:R-:W-:Y:S01]  /*0e70*/  FMUL.FTZ R190, R125, R190 ;  /* 0x000000be7dbe7220 */ /* 0x000fe20000410000 */
[----:B------:R-:W-:Y:S01]  /*0e80*/  FFMA.FTZ R35, R193, R184, R32 ;  /* 0x000000b8c1237223 */ /* 0x000fe20000010020 */
[----:B------:R-:W-:Y:S01]  /*0e90*/  SHF.R.U64 R212, R132, 0x10, R133 ;  /* 0x0000001084d47819 */ /* 0x000fe20000001285 */
[C---:B------:R-:W-:Y:S01]  /*0ea0*/  FMUL.FTZ R165, R125.reuse, R162 ;  /* 0x000000a27da57220 */ /* 0x040fe20000410000 */
        /* <DEDUP_REMOVED lines=11> */
[----:B------:R-:W-:Y:S01]  /*0f60*/  SHF.R.U32.HI R210, RZ, 0x10, R133 ;  /* 0x00000010ffd27819 */ /* 0x000fe20000011685 */
        /* <DEDUP_REMOVED lines=11> */
[----:B------:R-:W-:Y:S01]  /*1020*/  SHF.R.U64 R199, R136, 0x10, R137 ;  /* 0x0000001088c77819 */ /* 0x000fe20000001289 */
[----:B------:R-:W-:Y:S01]  /*1030*/  HADD2.F32 R135, -RZ, R136.H0_H0 ;  /* 0x20000088ff877230 */ /* 0x000fe20000004100 */
[----:B------:R-:W-:Y:S01]  /*1040*/  SHF.R.U64 R206, R140, 0x10, R141 ;  /* 0x000000108cce7819 */ /* 0x000fe2000000128d */
[----:B------:R-:W-:Y:S02]  /*1050*/  HADD2.F32 R139, -RZ, R140.H0_H0 ;  /* 0x2000008cff8b7230 */ /* 0x000fe40000004100 */
        /* <DEDUP_REMOVED lines=31> */
[----:B------:R-:W-:Y:S01]  /*1250*/  SHF.R.U32.HI R204, RZ, 0x10, R141 ;  /* 0x00000010ffcc7819 */ /* 0x000fe2000001168d */
        /* <DEDUP_REMOVED lines=8> */
[----:B------:R-:W-:Y:S01]  /*12e0*/  FFMA.FTZ R32, R177, R128, R32 ;  /* 0x00000080b1207223 */ /* 0x000fe20000010020 */
        /* <DEDUP_REMOVED lines=15> */
[----:B------:R-:W-:Y:S01]  /*13e0*/  FFMA.FTZ R32, R164, R156, R43 ;  /* 0x0000009ca4207223 */ /* 0x000fe2000001002b */
        /* <DEDUP_REMOVED lines=8> */
[----:B------:R-:W-:-:S02]  /*1470*/  HADD2.F32 R198, -RZ, R198.H0_H0 ;  /* 0x200000c6ffc67230 */ /* 0x000fc40000004100 */
        /* <DEDUP_REMOVED lines=64> */
.L_x_7348:
        /* <DEDUP_REMOVED lines=51> */
[--C-:B--2---:R-:W-:Y:S01]  /*1bb0*/  SHF.R.U64 R127, R34, 0x10, R35.reuse ;  /* 0x00000010227f7819 */ /* 0x104fe20000001223 */
[----:B------:R-:W-:Y:S01]  /*1bc0*/  HADD2.F32 R131, -RZ, R34.H0_H0 ;  /* 0x20000022ff837230 */ /* 0x000fe20000004100 */
[----:B------:R-:W-:Y:S01]  /*1bd0*/  SHF.R.U32.HI R34, RZ, 0x10, R35 ;  /* 0x00000010ff227819 */ /* 0x000fe20000011623 */
[----:B---3--:R-:W-:Y:S01]  /*1be0*/  HADD2.F32 R139, -RZ, R37.H0_H0 ;  /* 0x20000025ff8b7230 */ /* 0x008fe20000004100 */
[----:B------:R-:W-:Y:S01]  /*1bf0*/  SHF.R.U64 R130, R36, 0x10, R37 ;  /* 0x0000001024827819 */ /* 0x000fe20000001225 */
[----:B------:R-:W-:-:S02]  /*1c00*/  HADD2.F32 R35, -RZ, R35.H0_H0 ;  /* 0x20000023ff237230 */ /* 0x000fc40000004100 */
[----:B------:R-:W-:Y:S01]  /*1c10*/  HADD2.F32 R135, -RZ, R36.H0_H0 ;  /* 0x20000024ff877230 */ /* 0x000fe20000004100 */
[----:B----4-:R-:W-:Y:S01]  /*1c20*/  SHF.R.U64 R134, R38, 0x10, R39 ;  /* 0x0000001026867819 */ /* 0x010fe20000001227 */
[----:B------:R-:W-:Y:S01]  /*1c30*/  HADD2.F32 R143, -RZ, R38.H0_H0 ;  /* 0x20000026ff8f7230 */ /* 0x000fe20000004100 */
[----:B------:R-:W-:Y:S01]  /*1c40*/  SHF.R.U32.HI R36, RZ, 0x10, R37 ;  /* 0x00000010ff247819 */ /* 0x000fe20000011625 */
[----:B------:R-:W-:Y:S01]  /*1c50*/  HADD2.F32 R147, -RZ, R39.H0_H0 ;  /* 0x20000027ff937230 */ /* 0x000fe20000004100 */
[----:B------:R-:W-:Y:S01]  /*1c60*/  SHF.R.U64 R138, R40, 0x10, R41 ;  /* 0x00000010288a7819 */ /* 0x000fe20000001229 */
[----:B------:R-:W-:Y:S01]  /*1c70*/  HADD2.F32 R149, -RZ, R40.H0_H0 ;  /* 0x20000028ff957230 */ /* 0x000fe20000004100 */
[----:B------:R-:W-:Y:S01]  /*1c80*/  SHF.R.U32.HI R38, RZ, 0x10, R39 ;  /* 0x00000010ff267819 */ /* 0x000fe20000011627 */
[----:B------:R-:W-:Y:S01]  /*1c90*/  HADD2.F32 R153, -RZ, R42.H0_H0 ;  /* 0x2000002aff997230 */ /* 0x000fe20000004100 */
[----:B------:R-:W-:Y:S01]  /*1ca0*/  SHF.R.U64 R142, R42, 0x10, R43 ;  /* 0x000000102a8e7819 */ /* 0x000fe2000000122b */
[----:B------:R-:W-:Y:S01]  /*1cb0*/  HADD2.F32 R127, -RZ, R127.H0_H0 ;  /* 0x2000007fff7f7230 */ /* 0x000fe20000004100 */
[----:B------:R-:W-:-:S02]  /*1cc0*/  SHF.R.U32.HI R40, RZ, 0x10, R41 ;  /* 0x00000010ff287819 */ /* 0x000fc40000011629 */
[----:B------:R-:W-:Y:S01]  /*1cd0*/  SHF.R.U64 R148, R44, 0x10, R45 ;  /* 0x000000102c947819 */ /* 0x000fe2000000122d */
[----:B------:R-:W-:Y:S01]  /*1ce0*/  HADD2.F32 R157, -RZ, R44.H0_H0 ;  /* 0x2000002cff9d7230 */ /* 0x000fe20000004100 */
[----:B------:R-:W-:Y:S02]  /*1cf0*/  SHF.R.U32.HI R42, RZ, 0x10, R43 ;  /* 0x00000010ff2a7819 */ /* 0x000fe4000001162b */
[----:B------:R-:W-:Y:S01]  /*1d00*/  SHF.R.U64 R150, R46, 0x10, R47 ;  /* 0x000000102e967819 */ /* 0x000fe2000000122f */
[----:B------:R-:W-:Y:S01]  /*1d10*/  HADD2.F32 R161, -RZ, R46.H0_H0 ;  /* 0x2000002effa17230 */ /* 0x000fe20000004100 */
[----:B------:R-:W-:Y:S02]  /*1d20*/  SHF.R.U32.HI R44, RZ, 0x10, R45 ;  /* 0x00000010ff2c7819 */ /* 0x000fe4000001162d */
[----:B------:R-:W-:Y:S01]  /*1d30*/  SHF.R.U32.HI R46, RZ, 0x10, R47 ;  /* 0x00000010ff2e7819 */ /* 0x000fe2000001162f */
[----:B------:R-:W-:Y:S01]  /*1d40*/  FADD.FTZ R174, -R0, R139 ;  /* 0x0000008b00ae7221 */ /* 0x000fe20000010100 */
        /* <DEDUP_REMOVED lines=8> */
[----:B------:R-:W-:-:S02]  /*1dd0*/  HADD2.F32 R163, -RZ, R47.H0_H0 ;  /* 0x2000002fffa37230 */ /* 0x000fc40000004100 */
[C---:B------:R-:W-:Y:S01]  /*1de0*/  FADD.FTZ R160, -R0.reuse, R147 ;  /* 0x0000009300a07221 */ /* 0x040fe20000010100 */
[C---:B------:R-:W-:Y:S01]  /*1df0*/  FADD.FTZ R166, -R0.reuse, R149 ;  /* 0x0000009500a67221 */ /* 0x040fe20000010100 */
[----:B------:R-:W-:Y:S01]  /*1e00*/  FADD.FTZ R148, -R0, R127 ;  /* 0x0000007f00947221 */ /* 0x000fe20000010100 */
[----:B------:R-:W-:Y:S02]  /*1e10*/  HADD2.F32 R35, -RZ, R34.H0_H0 ;  /* 0x20000022ff237230 */ /* 0x000fe40000004100 */
[----:B------:R-:W-:Y:S02]  /*1e20*/  HADD2.F32 R37, -RZ, R130.H0_H0 ;  /* 0x20000082ff257230 */ /* 0x000fe40000004100 */
[----:B------:R-:W-:Y:S02]  /*1e30*/  HADD2.F32 R39, -RZ, R36.H0_H0 ;  /* 0x20000024ff277230 */ /* 0x000fe40000004100 */
[----:B------:R-:W-:Y:S01]  /*1e40*/  HADD2.F32 R41, -RZ, R134.H0_H0 ;  /* 0x20000086ff297230 */ /* 0x000fe20000004100 */
        /* <DEDUP_REMOVED lines=143> */
[----:B------:R-:W-:Y:S02]  /*2740*/  FMUL.FTZ R148, R23, R200 ;  /* 0x000000c817947220 */ /* 0x000fe40000410000 */
        /* <DEDUP_REMOVED lines=66> */
.L_x_7349:
        /* <DEDUP_REMOVED lines=32> */
.L_x_7351:
[----:B------:R-:W-:Y:S05]  /*2d70*/  BSYNC.RECONVERGENT B0 ;  /* 0x0000000000007941 */ /* 0x000fea0003800200 */
.L_x_7350:
        /* <DEDUP_REMOVED lines=111> */
[----:B------:R0:W-:Y:S01]  /*3470*/  F2F.F16.F32 R44, R47 ;  /* 0x0000002f002c7304 */ /* 0x0001e20000200800 */
        /* <DEDUP_REMOVED lines=16> */
[----:B------:R0:W-:Y:S01]  /*3580*/  F2F.F16.F32 R46, R47 ;  /* 0x0000002f002e7304 */ /* 0x0001e20000200800 */
        /* <DEDUP_REMOVED lines=32> */
[----:B------:R0:W-:Y:S01]  /*3790*/  F2F.F16.F32 R128, R47 ;  /* 0x0000002f00807304 */ /* 0x0001e20000200800 */
        /* <DEDUP_REMOVED lines=26> */
[----:B------:R-:W-:Y:S01]  /*3940*/  F2F.F16.F32 R40, R40 ;  /* 0x0000002800287304 */ /* 0x000fe20000200800 */
[----:B------:R-:W-:Y:S01]  /*3950*/  FMUL.FTZ R41, R41, R126 ;  /* 0x0000007e29297220 */ /* 0x000fe20000410000 */
[----:B------:R-:W-:Y:S01]  /*3960*/  FADD.FTZ R144, -R149, R144 ;  /* 0x0000009095907221 */ /* 0x000fe20000010100 */
[----:B------:R-:W-:Y:S01]  /*3970*/  FMUL.FTZ R39, R125, R158 ;  /* 0x0000009e7d277220 */ /* 0x000fe20000410000 */
[----:B------:R-:W-:Y:S01]  /*3980*/  FMUL.FTZ R127, R127, R126 ;  /* 0x0000007e7f7f7220 */ /* 0x000fe20000410000 */
[----:B------:R-:W-:Y:S01]  /*3990*/  FMUL.FTZ R133, R125, R146 ;  /* 0x000000927d857220 */ /* 0x000fe20000410000 */
[-C--:B------:R-:W-:Y:S01]  /*39a0*/  FMUL.FTZ R136, R47, R126.reuse ;  /* 0x0000007e2f887220 */ /* 0x080fe20000410000 */
[----:B------:R-:W-:Y:S01]  /*39b0*/  FADD.FTZ R156, -R131, R156 ;  /* 0x0000009c839c7221 */ /* 0x000fe20000010100 */
[----:B------:R-:W0:Y:S01]  /*39c0*/  F2F.F16.F32 R43, R43 ;  /* 0x0000002b002b7304 */ /* 0x000e220000200800 */
[----:B------:R-:W-:Y:S01]  /*39d0*/  FADD.FTZ R142, -R161, R142 ;  /* 0x0000008ea18e7221 */ /* 0x000fe20000010100 */
[----:B------:R-:W-:Y:S01]  /*39e0*/  FMUL.FTZ R47, R33, R126 ;  /* 0x0000007e212f7220 */ /* 0x000fe20000410000 */
[----:B------:R-:W-:Y:S01]  /*39f0*/  FMUL.FTZ R33, R125, R144 ;  /* 0x000000907d217220 */ /* 0x000fe20000410000 */
[-C--:B------:R-:W-:Y:S01]  /*3a00*/  FMUL.FTZ R39, R39, R126.reuse ;  /* 0x0000007e27277220 */ /* 0x080fe20000410000 */
[----:B------:R-:W-:Y:S01]  /*3a10*/  FMUL.FTZ R133, R133, R126 ;  /* 0x0000007e85857220 */ /* 0x000fe20000410000 */
[C---:B------:R-:W-:Y:S01]  /*3a20*/  FMUL.FTZ R131, R125.reuse, R156 ;  /* 0x0000009c7d837220 */ /* 0x040fe20000410000 */
[----:B------:R-:W-:Y:S01]  /*3a30*/  FMUL.FTZ R139, R125, R142 ;  /* 0x0000008e7d8b7220 */ /* 0x000fe20000410000 */
[----:B------:R-:W1:Y:S01]  /*3a40*/  F2F.F16.F32 R45, R45 ;  /* 0x0000002d002d7304 */ /* 0x000e620000200800 */
[----:B------:R-:W-:Y:S01]  /*3a50*/  FADD.FTZ R162, -R162, R155 ;  /* 0x0000009ba2a27221 */ /* 0x000fe20000010100 */
[-C--:B------:R-:W-:Y:S01]  /*3a60*/  FMUL.FTZ R131, R131, R126.reuse ;  /* 0x0000007e83837220 */ /* 0x080fe20000410000 */
[----:B------:R-:W-:-:S02]  /*3a70*/  FMUL.FTZ R139, R139, R126 ;  /* 0x0000007e8b8b7220 */ /* 0x000fc40000410000 */
[----:B------:R-:W-:Y:S01]  /*3a80*/  FMUL.FTZ R137, R125, R162 ;  /* 0x000000a27d897220 */ /* 0x000fe20000410000 */
[----:B0-----:R-:W-:Y:S02]  /*3a90*/  PRMT R147, R40, 0x5410, R43 ;  /* 0x0000541028937816 */ /* 0x001fe4000000002b */
[----:B------:R-:W0:Y:S01]  /*3aa0*/  F2F.F16.F32 R38, R38 ;  /* 0x0000002600267304 */ /* 0x000e220000200800 */
[----:B------:R-:W-:Y:S01]  /*3ab0*/  FMUL.FTZ R137, R137, R126 ;  /* 0x0000007e89897220 */ /* 0x000fe20000410000 */
[----:B-1----:R-:W-:-:S06]  /*3ac0*/  PRMT R145, R45, 0x5410, R44 ;  /* 0x000054102d917816 */ /* 0x002fcc000000002c */
[----:B------:R-:W1:Y:S01]  /*3ad0*/  F2F.F16.F32 R129, R129 ;  /* 0x0000008100817304 */ /* 0x000e620000200800 */
[----:B0-----:R-:W-:-:S07]  /*3ae0*/  IMAD.WIDE.U32 R44, R38, 0x10000, RZ ;  /* 0x00010000262c7825 */ /* 0x001fce00078e00ff */
[----:B------:R-:W0:Y:S01]  /*3af0*/  F2F.F16.F32 R135, R135 ;  /* 0x0000008700877304 */ /* 0x000e220000200800 */
[----:B------:R-:W-:Y:S02]  /*3b00*/  LOP3.LUT R45, R147, R45, RZ, 0xfc, !PT ;  /* 0x0000002d932d7212 */ /* 0x000fe400078efcff */
[----:B-1----:R-:W-:-:S05]  /*3b10*/  PRMT R43, R129, 0x5410, R46 ;  /* 0x00005410812b7816 */ /* 0x002fca000000002e */
[----:B------:R1:W-:Y:S01]  /*3b20*/  F2F.F16.F32 R130, R141 ;  /* 0x0000008d00827304 */ /* 0x0003e20000200800 */
[----:B0-----:R-:W-:-:S07]  /*3b30*/  PRMT R129, R135, 0x5410, R128 ;  /* 0x0000541087817816 */ /* 0x001fce0000000080 */
[----:B------:R-:W-:Y:S01]  /*3b40*/  F2F.F16.F32 R36, R36 ;  /* 0x0000002400247304 */ /* 0x000fe20000200800 */
[----:B-1----:R-:W-:-:S04]  /*3b50*/  FMUL.FTZ R141, R125, R32 ;  /* 0x000000207d8d7220 */ /* 0x002fc80000410000 */
[----:B------:R-:W-:-:S03]  /*3b60*/  FMUL.FTZ R141, R141, R126 ;  /* 0x0000007e8d8d7220 */ /* 0x000fc60000410000 */
[----:B------:R-:W0:Y:S08]  /*3b70*/  F2F.F16.F32 R37, R37 ;  /* 0x0000002500257304 */ /* 0x000e300000200800 */
[----:B------:R-:W1:Y:S01]  /*3b80*/  F2F.F16.F32 R34, R34 ;  /* 0x0000002200227304 */ /* 0x000e620000200800 */
[----:B0-----:R-:W-:-:S07]  /*3b90*/  PRMT R149, R36, 0x5410, R37 ;  /* 0x0000541024957816 */ /* 0x001fce0000000025 */
[----:B------:R-:W0:Y:S01]  /*3ba0*/  F2F.F16.F32 R35, R35 ;  /* 0x0000002300237304 */ /* 0x000e220000200800 */
[----:B-1----:R-:W-:-:S07]  /*3bb0*/  IMAD.WIDE.U32 R36, R34, 0x10000, RZ ;  /* 0x0001000022247825 */ /* 0x002fce00078e00ff */
[----:B------:R-:W1:Y:S01]  /*3bc0*/  F2F.F16.F32 R41, R41 ;  /* 0x0000002900297304 */ /* 0x000e620000200800 */
[----:B------:R-:W-:Y:S02]  /*3bd0*/  LOP3.LUT R37, R149, R37, RZ, 0xfc, !PT ;  /* 0x0000002595257212 */ /* 0x000fe400078efcff */
[----:B0-----:R-:W-:-:S05]  /*3be0*/  LOP3.LUT R44, R44, R35, RZ, 0xfc, !PT ;  /* 0x000000232c2c7212 */ /* 0x001fca00078efcff */
[----:B------:R-:W0:Y:S01]  /*3bf0*/  F2F.F16.F32 R127, R127 ;  /* 0x0000007f007f7304 */ /* 0x000e220000200800 */
[----:B-1----:R-:W-:-:S07]  /*3c00*/  IMAD.WIDE.U32 R40, R41, 0x10000, RZ ;  /* 0x0001000029287825 */ /* 0x002fce00078e00ff */
[----:B------:R1:W-:Y:S01]  /*3c10*/  F2F.F16.F32 R134, R132 ;  /* 0x0000008400867304 */ /* 0x0003e20000200800 */
[----:B0-----:R-:W-:-:S07]  /*3c20*/  IMAD.WIDE.U32 R34, R127, 0x10000, RZ ;  /* 0x000100007f227825 */ /* 0x001fce00078e00ff */
[----:B------:R-:W0:Y:S01]  /*3c30*/  F2F.F16.F32 R39, R39 ;  /* 0x0000002700277304 */ /* 0x000e220000200800 */
[----:B-1----:R-:W-:Y:S02]  /*3c40*/  FMUL.FTZ R132, R33, R126 ;  /* 0x0000007e21847220 */ /* 0x002fe40000410000 */
[----:B------:R-:W1:Y:S01]  /*3c50*/  LDC.64 R32, c[0x0][0x468] ;  /* 0x00011a00ff207b82 */ /* 0x000e620000000a00 */
[----:B------:R-:W-:-:S04]  /*3c60*/  LOP3.LUT R43, R43, R35, RZ, 0xfc, !PT ;  /* 0x000000232b2b7212 */ /* 0x000fc800078efcff */
[----:B------:R-:W2:Y:S01]  /*3c70*/  F2F.F16.F32 R42, R42 ;  /* 0x0000002a002a7304 */ /* 0x000ea20000200800 */
[----:B0-----:R-:W-:-:S07]  /*3c80*/  LOP3.LUT R46, R40, R39, RZ, 0xfc, !PT ;  /* 0x00000027282e7212 */ /* 0x001fce00078efcff */
[----:B------:R-:W0:Y:S01]  /*3c90*/  F2F.F16.F32 R133, R133 ;  /* 0x0000008500857304 */ /* 0x000e220000200800 */
[----:B--2---:R-:W-:-:S07]  /*3ca0*/  LOP3.LUT R42, R34, R42, RZ, 0xfc, !PT ;  /* 0x0000002a222a7212 */ /* 0x004fce00078efcff */
[----:B------:R-:W2:Y:S01]  /*3cb0*/  F2F.F16.F32 R141, R141 ;  /* 0x0000008d008d7304 */ /* 0x000ea20000200800 */
[----:B0-----:R-:W-:-:S07]  /*3cc0*/  IMAD.WIDE.U32 R38, R133, 0x10000, RZ ;  /* 0x0001000085267825 */ /* 0x001fce00078e00ff */
[----:B------:R-:W0:Y:S01]  /*3cd0*/  F2F.F16.F32 R143, R136 ;  /* 0x00000088008f7304 */ /* 0x000e220000200800 */
[----:B------:R-:W-:Y:S01]  /*3ce0*/  LOP3.LUT R127, R129, R39, RZ, 0xfc, !PT ;  /* 0x00000027817f7212 */ /* 0x000fe200078efcff */
[----:B--2---:R-:W-:-:S06]  /*3cf0*/  IMAD.WIDE.U32 R34, R141, 0x10000, RZ ;  /* 0x000100008d227825 */ /* 0x004fcc00078e00ff */
[----:B------:R-:W2:Y:S01]  /*3d00*/  F2F.F16.F32 R131, R131 ;  /* 0x0000008300837304 */ /* 0x000ea20000200800 */
[----:B0-----:R-:W-:-:S07]  /*3d10*/  PRMT R143, R134, 0x5410, R143 ;  /* 0x00005410868f7816 */ /* 0x001fce000000008f */
[----:B------:R-:W0:Y:S01]  /*3d20*/  F2F.F16.F32 R139, R139 ;  /* 0x0000008b008b7304 */ /* 0x000e220000200800 */
[----:B--2---:R-:W-:-:S07]  /*3d30*/  LOP3.LUT R126, R38, R131, RZ, 0xfc, !PT ;  /* 0x00000083267e7212 */ /* 0x004fce00078efcff */
[----:B------:R2:W3:Y:S01]  /*3d40*/  F2F.F16.F32 R125, R47 ;  /* 0x0000002f007d7304 */ /* 0x0004e20000200800 */
[----:B------:R-:W-:Y:S01]  /*3d50*/  LOP3.LUT R131, R143, R35, RZ, 0xfc, !PT ;  /* 0x000000238f837212 */ /* 0x000fe200078efcff */
[----:B-1----:R-:W-:-:S04]  /*3d60*/  IMAD.WIDE.U32 R38, R123, 0x8, R32 ;  /* 0x000000087b267825 */ /* 0x002fc800078e0020 */
[----:B------:R-:W-:Y:S01]  /*3d70*/  IMAD.WIDE.U32 R122, R122, 0x8, R32 ;  /* 0x000000087a7a7825 */ /* 0x000fe200078e0020 */
[----:B0-----:R-:W-:Y:S01]  /*3d80*/  PRMT R139, R139, 0x5410, R130 ;  /* 0x000054108b8b7816 */ /* 0x001fe20000000082 */
[----:B------:R-:W0:Y:S01]  /*3d90*/  F2F.F16.F32 R135, R132 ;  /* 0x0000008400877304 */ /* 0x000e220000200800 */
[----:B--2---:R-:W-:Y:S01]  /*3da0*/  LOP3.LUT R47, R145, R41, RZ, 0xfc, !PT ;  /* 0x00000029912f7212 */ /* 0x004fe200078efcff */
[----:B---3--:R-:W-:-:S06]  /*3db0*/  IMAD.WIDE.U32 R40, R125, 0x10000, RZ ;  /* 0x000100007d287825 */ /* 0x008fcc00078e00ff */
[----:B------:R-:W1:Y:S01]  /*3dc0*/  F2F.F16.F32 R0, R0 ;  /* 0x0000000000007304 */ /* 0x000e620000200800 */
[----:B------:R-:W-:Y:S01]  /*3dd0*/  IMAD.WIDE.U32 R124, R124, 0x8, R32 ;  /* 0x000000087c7c7825 */ /* 0x000fe200078e0020 */
[----:B------:R-:W-:Y:S02]  /*3de0*/  LOP3.LUT R129, R139, R41, RZ, 0xfc, !PT ;  /* 0x000000298b817212 */ /* 0x000fe400078efcff */
[----:B0-----:R-:W-:-:S04]  /*3df0*/  LOP3.LUT R130, R34, R135, RZ, 0xfc, !PT ;  /* 0x0000008722827212 */ /* 0x001fc800078efcff */
[----:B------:R-:W0:Y:S01]  /*3e00*/  F2F.F16.F32 R137, R137 ;  /* 0x0000008900897304 */ /* 0x000e220000200800 */
        /* <DEDUP_REMOVED lines=14> */
.L_x_7353:
        /* <DEDUP_REMOVED lines=25> */
[----:B------:R-:W-:Y:S01]  /*4080*/  F2F.F16.F32 R36, R135 ;  /* 0x0000008700247304 */ /* 0x000fe20000200800 */
        /* <DEDUP_REMOVED lines=25> */
[----:B------:R0:W-:Y:S01]  /*4220*/  F2F.F16.F32 R38, R137 ;  /* 0x0000008900267304 */ /* 0x0001e20000200800 */
[C---:B------:R-:W-:Y:S01]  /*4230*/  FMUL.FTZ R147, R125.reuse, R138 ;  /* 0x0000008a7d937220 */ /* 0x040fe20000410000 */
[----:B------:R-:W-:Y:S01]  /*4240*/  FMUL.FTZ R167, R125, R152 ;  /* 0x000000987da77220 */ /* 0x000fe20000410000 */
[----:B------:R-:W-:Y:S01]  /*4250*/  FADD.FTZ R128, -R177, R128 ;  /* 0x00000080b1807221 */ /* 0x000fe20000010100 */
[----:B------:R-:W-:Y:S01]  /*4260*/  FADD.FTZ R146, -R181, R146 ;  /* 0x00000092b5927221 */ /* 0x000fe20000010100 */
[----:B------:R-:W-:Y:S01]  /*4270*/  FADD.FTZ R176, -R39, R176 ;  /* 0x000000b027b07221 */ /* 0x000fe20000010100 */
[----:B------:R-:W-:Y:S01]  /*4280*/  FADD.FTZ R136, -R43, R136 ;  /* 0x000000882b887221 */ /* 0x000fe20000010100 */
[----:B------:R-:W-:Y:S01]  /*4290*/  FADD.FTZ R150, -R179, R150 ;  /* 0x00000096b3967221 */ /* 0x000fe20000010100 */
[----:B------:R-:W1:Y:S01]  /*42a0*/  F2F.F16.F32 R41, R139 ;  /* 0x0000008b00297304 */ /* 0x000e620000200800 */
[----:B------:R-:W-:Y:S01]  /*42b0*/  FADD.FTZ R166, -R166, R157 ;  /* 0x0000009da6a67221 */ /* 0x000fe20000010100 */
[----:B------:R-:W-:Y:S01]  /*42c0*/  FMUL.FTZ R189, R125, R132 ;  /* 0x000000847dbd7220 */ /* 0x000fe20000410000 */
[----:B------:R-:W-:Y:S01]  /*42d0*/  FADD.FTZ R32, -R32, R159 ;  /* 0x0000009f20207221 */ /* 0x000fe20000010100 */
[----:B------:R-:W-:Y:S01]  /*42e0*/  FADD.FTZ R148, -R183, R148 ;  /* 0x00000094b7947221 */ /* 0x000fe20000010100 */
[----:B------:R-:W-:Y:S01]  /*42f0*/  FADD.FTZ R160, -R160, R153 ;  /* 0x00000099a0a07221 */ /* 0x000fe20000010100 */
[----:B------:R-:W-:Y:S01]  /*4300*/  FADD.FTZ R132, -R149, R144 ;  /* 0x0000009095847221 */ /* 0x000fe20000010100 */
[C---:B------:R-:W-:Y:S01]  /*4310*/  FMUL.FTZ R169, R125.reuse, R158 ;  /* 0x0000009e7da97220 */ /* 0x040fe20000410000 */
[----:B------:R-:W-:Y:S01]  /*4320*/  F2F.F16.F32 R34, R127 ;  /* 0x0000007f00227304 */ /* 0x000fe20000200800 */
[C---:B------:R-:W-:Y:S01]  /*4330*/  FMUL.FTZ R163, R125.reuse, R128 ;  /* 0x000000807da37220 */ /* 0x040fe20000410000 */
[----:B------:R-:W-:Y:S01]  /*4340*/  FMUL.FTZ R161, R125, R146 ;  /* 0x000000927da17220 */ /* 0x000fe20000410000 */
[----:B0-----:R-:W-:Y:S01]  /*4350*/  FMUL.FTZ R137, R137, R126 ;  /* 0x0000007e89897220 */ /* 0x001fe20000410000 */
[C---:B------:R-:W-:Y:S01]  /*4360*/  FMUL.FTZ R171, R125.reuse, R136 ;  /* 0x000000887dab7220 */ /* 0x040fe20000410000 */
[C---:B------:R-:W-:Y:S01]  /*4370*/  FMUL.FTZ R173, R125.reuse, R150 ;  /* 0x000000967dad7220 */ /* 0x040fe20000410000 */
[----:B------:R-:W-:Y:S01]  /*4380*/  FMUL.FTZ R157, R125, R166 ;  /* 0x000000a67d9d7220 */ /* 0x000fe20000410000 */
[----:B------:R-:W-:Y:S01]  /*4390*/  FADD.FTZ R156, -R145, R156 ;  /* 0x0000009c919c7221 */ /* 0x000fe20000010100 */
[----:B------:R0:W-:Y:S01]  /*43a0*/  F2F.F16.F32 R37, R129 ;  /* 0x0000008100257304 */ /* 0x0001e20000200800 */
[----:B------:R-:W-:Y:S01]  /*43b0*/  FADD.FTZ R154, -R185, R154 ;  /* 0x0000009ab99a7221 */ /* 0x000fe20000010100 */
[C---:B------:R-:W-:Y:S01]  /*43c0*/  FMUL.FTZ R159, R125.reuse, R32 ;  /* 0x000000207d9f7220 */ /* 0x040fe20000410000 */
[C---:B------:R-:W-:Y:S01]  /*43d0*/  FMUL.FTZ R185, R125.reuse, R160 ;  /* 0x000000a07db97220 */ /* 0x040fe20000410000 */
[----:B------:R-:W-:Y:S01]  /*43e0*/  FMUL.FTZ R33, R125, R132 ;  /* 0x000000847d217220 */ /* 0x000fe20000410000 */
[----:B------:R-:W-:Y:S01]  /*43f0*/  FMUL.FTZ R32, R127, R126 ;  /* 0x0000007e7f207220 */ /* 0x000fe20000410000 */
[C---:B------:R-:W-:Y:S01]  /*4400*/  FMUL.FTZ R177, R125.reuse, R134 ;  /* 0x000000867db17220 */ /* 0x040fe20000410000 */
[C---:B------:R-:W-:Y:S01]  /*4410*/  FMUL.FTZ R179, R125.reuse, R148 ;  /* 0x000000947db37220 */ /* 0x040fe20000410000 */
[----:B------:R-:W-:Y:S01]  /*4420*/  F2F.F16.F32 R35, R131 ;  /* 0x0000008300237304 */ /* 0x000fe20000200800 */
[C---:B------:R-:W-:Y:S01]  /*4430*/  FMUL.FTZ R141, R125.reuse, R176 ;  /* 0x000000b07d8d7220 */ /* 0x040fe20000410000 */
[----:B------:R-:W-:Y:S01]  /*4440*/  FMUL.FTZ R187, R125, R142 ;  /* 0x0000008e7dbb7220 */ /* 0x000fe20000410000 */
[----:B------:R-:W-:Y:S01]  /*4450*/  FADD.FTZ R130, -R151, R130 ;  /* 0x0000008297827221 */ /* 0x000fe20000010100 */
[----:B------:R-:W-:Y:S01]  /*4460*/  FMUL.FTZ R175, R125, R156 ;  /* 0x0000009c7daf7220 */ /* 0x000fe20000410000 */
[----:B------:R-:W-:Y:S01]  /*4470*/  FMUL.FTZ R135, R135, R126 ;  /* 0x0000007e87877220 */ /* 0x000fe20000410000 */
[----:B------:R-:W-:Y:S01]  /*4480*/  FADD.FTZ R162, -R162, R155 ;  /* 0x0000009ba2a27221 */ /* 0x000fe20000010100 */
[----:B------:R-:W-:Y:S01]  /*4490*/  FMUL.FTZ R183, R125, R154 ;  /* 0x0000009a7db77220 */ /* 0x000fe20000410000 */
[----:B------:R2:W-:Y:S01]  /*44a0*/  F2F.F16.F32 R39, R143 ;  /* 0x0000008f00277304 */ /* 0x0005e20000200800 */
[----:B0-----:R-:W-:Y:S01]  /*44b0*/  FMUL.FTZ R129, R129, R126 ;  /* 0x0000007e81817220 */ /* 0x001fe20000410000 */
[C---:B------:R-:W-:Y:S01]  /*44c0*/  FMUL.FTZ R191, R125.reuse, R130 ;  /* 0x000000827dbf7220 */ /* 0x040fe20000410000 */
[----:B------:R-:W-:Y:S01]  /*44d0*/  FMUL.FTZ R181, R125, R162 ;  /* 0x000000a27db57220 */ /* 0x000fe20000410000 */
[-C--:B------:R-:W-:Y:S01]  /*44e0*/  FMUL.FTZ R127, R131, R126.reuse ;  /* 0x0000007e837f7220 */ /* 0x080fe20000410000 */
[----:B-1----:R-:W-:Y:S01]  /*44f0*/  PRMT R41, R38, 0x5410, R41 ;  /* 0x0000541026297816 */ /* 0x002fe20000000029 */
[-C--:B------:R-:W-:Y:S01]  /*4500*/  FMUL.FTZ R139, R139, R126.reuse ;  /* 0x0000007e8b8b7220 */ /* 0x080fe20000410000 */
[-C--:B------:R-:W-:Y:S01]  /*4510*/  FMUL.FTZ R125, R141, R126.reuse ;  /* 0x0000007e8d7d7220 */ /* 0x080fe20000410000 */
[----:B------:R0:W-:Y:S01]  /*4520*/  F2F.F16.F32 R43, R165 ;  /* 0x000000a5002b7304 */ /* 0x0001e20000200800 */
[-C--:B--2---:R-:W-:Y:S01]  /*4530*/  FMUL.FTZ R143, R143, R126.reuse ;  /* 0x0000007e8f8f7220 */ /* 0x084fe20000410000 */
[----:B------:R-:W-:-:S06]  /*4540*/  FMUL.FTZ R132, R169, R126 ;  /* 0x0000007ea9847220 */ /* 0x000fcc0000410000 */
[----:B------:R1:W-:Y:S01]  /*4550*/  F2F.F16.F32 R42, R147 ;  /* 0x00000093002a7304 */ /* 0x0003e20000200800 */
[----:B0-----:R-:W-:-:S07]  /*4560*/  FMUL.FTZ R165, R165, R126 ;  /* 0x0000007ea5a57220 */ /* 0x001fce0000410000 */
[----:B------:R0:W2:Y:S01]  /*4570*/  F2F.F16.F32 R47, R167 ;  /* 0x000000a7002f7304 */ /* 0x0000a20000200800 */
[----:B-1----:R-:W-:-:S07]  /*4580*/  FMUL.FTZ R147, R147, R126 ;  /* 0x0000007e93937220 */ /* 0x002fce0000410000 */
[----:B------:R-:W-:Y:S01]  /*4590*/  F2F.F16.F32 R40, R169 ;  /* 0x000000a900287304 */ /* 0x000fe20000200800 */
[----:B0-----:R-:W-:Y:S01]  /*45a0*/  FMUL.FTZ R167, R167, R126 ;  /* 0x0000007ea7a77220 */ /* 0x001fe20000410000 */
[----:B--2---:R-:W-:-:S06]  /*45b0*/  PRMT R47, R42, 0x5410, R47 ;  /* 0x000054102a2f7816 */ /* 0x004fcc000000002f */
[----:B------:R0:W-:Y:S08]  /*45c0*/  F2F.F16.F32 R46, R163 ;  /* 0x000000a3002e7304 */ /* 0x0001f00000200800 */
[----:B------:R1:W-:Y:S01]  /*45d0*/  F2F.F16.F32 R134, R161 ;  /* 0x000000a100867304 */ /* 0x0003e20000200800 */
[----:B0-----:R-:W-:-:S07]  /*45e0*/  FMUL.FTZ R163, R163, R126 ;  /* 0x0000007ea3a37220 */ /* 0x001fce0000410000 */
[----:B------:R0:W-:Y:S01]  /*45f0*/  F2F.F16.F32 R148, R137 ;  /* 0x0000008900947304 */ /* 0x0001e20000200800 */
[----:B-1----:R-:W-:-:S07]  /*4600*/  FMUL.FTZ R161, R161, R126 ;  /* 0x0000007ea1a17220 */ /* 0x002fce0000410000 */
[----:B------:R1:W-:Y:S01]  /*4610*/  F2F.F16.F32 R133, R171 ;  /* 0x000000ab00857304 */ /* 0x0003e20000200800 */
[----:B0-----:R-:W-:-:S07]  /*4620*/  FMUL.FTZ R137, R157, R126 ;  /* 0x0000007e9d897220 */ /* 0x001fce0000410000 */
[----:B------:R0:W2:Y:S01]  /*4630*/  F2F.F16.F32 R136, R173 ;  /* 0x000000ad00887304 */ /* 0x0000a20000200800 */
[----:B-1----:R-:W-:-:S07]  /*4640*/  FMUL.FTZ R171, R171, R126 ;  /* 0x0000007eabab7220 */ /* 0x002fce0000410000 */
[----:B------:R1:W-:Y:S01]  /*4650*/  F2F.F16.F32 R45, R157 ;  /* 0x0000009d002d7304 */ /* 0x0003e20000200800 */
[----:B0-----:R-:W-:Y:S01]  /*4660*/  FMUL.FTZ R173, R173, R126 ;  /* 0x0000007eadad7220 */ /* 0x001fe20000410000 */
[----:B--2---:R-:W-:-:S06]  /*4670*/  PRMT R133, R133, 0x5410, R136 ;  /* 0x0000541085857816 */ /* 0x004fcc0000000088 */
[----:B------:R0:W-:Y:S01]  /*4680*/  F2F.F16.F32 R142, R159 ;  /* 0x0000009f008e7304 */ /* 0x0001e20000200800 */
[----:B-1----:R-:W-:-:S07]  /*4690*/  FMUL.FTZ R157, R33, R126 ;  /* 0x0000007e219d7220 */ /* 0x002fce0000410000 */
        /* <DEDUP_REMOVED lines=8> */
[----:B------:R-:W1:Y:S01]  /*4720*/  F2F.F16.F32 R0, R141 ;  /* 0x0000008d00007304 */ /* 0x000e620000200800 */
[----:B0-----:R-:W-:-:S03]  /*4730*/  IMAD.WIDE.U32 R32, R36, 0x10000, RZ ;  /* 0x0001000024207825 */ /* 0x001fc600078e00ff */
[----:B------:R-:W-:-:S04]  /*4740*/  LOP3.LUT R38, R32, R35, RZ, 0xfc, !PT ;  /* 0x0000002320267212 */ /* 0x000fc800078efcff */
[----:B------:R0:W2:Y:S08]  /*4750*/  F2F.F16.F32 R44, R175 ;  /* 0x000000af002c7304 */ /* 0x0000b00000200800 */
[----:B------:R3:W4:Y:S01]  /*4760*/  F2F.F16.F32 R130, R183 ;  /* 0x000000b700827304 */ /* 0x0007220000200800 */
[----:B0-----:R-:W-:-:S07]  /*4770*/  FMUL.FTZ R175, R175, R126 ;  /* 0x0000007eafaf7220 */ /* 0x001fce0000410000 */
[----:B------:R0:W-:Y:S01]  /*4780*/  F2F.F16.F32 R155, R129 ;  /* 0x00000081009b7304 */ /* 0x0001e20000200800 */
[----:B---3--:R-:W-:-:S07]  /*4790*/  FMUL.FTZ R183, R183, R126 ;  /* 0x0000007eb7b77220 */ /* 0x008fce0000410000 */
[----:B------:R-:W3:Y:S01]  /*47a0*/  F2F.F16.F32 R135, R135 ;  /* 0x0000008700877304 */ /* 0x000ee20000200800 */
[----:B0-----:R-:W-:Y:S01]  /*47b0*/  PRMT R129, R34, 0x5410, R37 ;  /* 0x0000541022817816 */ /* 0x001fe20000000025 */
[----:B------:R-:W-:-:S03]  /*47c0*/  IMAD.WIDE.U32 R36, R39, 0x10000, RZ ;  /* 0x0001000027247825 */ /* 0x000fc600078e00ff */
[----:B------:R-:W-:Y:S01]  /*47d0*/  LOP3.LUT R39, R129, R33, RZ, 0xfc, !PT ;  /* 0x0000002181277212 */ /* 0x000fe200078efcff */
[----:B------:R-:W-:Y:S01]  /*47e0*/  IMAD.WIDE.U32 R34, R43, 0x10000, RZ ;  /* 0x000100002b227825 */ /* 0x000fe200078e00ff */
[----:B------:R-:W-:Y:S01]  /*47f0*/  LOP3.LUT R33, R41, R37, RZ, 0xfc, !PT ;  /* 0x0000002529217212 */ /* 0x000fe200078efcff */
[----:B------:R0:W-:Y:S01]  /*4800*/  F2F.F16.F32 R138, R177 ;  /* 0x000000b1008a7304 */ /* 0x0001e20000200800 */
[----:B-1----:R-:W-:Y:S01]  /*4810*/  LOP3.LUT R32, R36, R0, RZ, 0xfc, !PT ;  /* 0x0000000024207212 */ /* 0x002fe200078efcff */
[----:B------:R-:W-:Y:S01]  /*4820*/  IMAD.WIDE.U32 R42, R46, 0x10000, RZ ;  /* 0x000100002e2a7825 */ /* 0x000fe200078e00ff */
[----:B------:R-:W-:Y:S02]  /*4830*/  LOP3.LUT R34, R34, R40, RZ, 0xfc, !PT ;  /* 0x0000002822227212 */ /* 0x000fe400078efcff */
[----:B------:R-:W-:Y:S01]  /*4840*/  LOP3.LUT R35, R47, R35, RZ, 0xfc, !PT ;  /* 0x000000232f237212 */ /* 0x000fe200078efcff */
[----:B------:R-:W-:Y:S01]  /*4850*/  IMAD.WIDE.U32 R40, R134, 0x10000, RZ ;  /* 0x0001000086287825 */ /* 0x000fe200078e00ff */
[----:B------:R-:W-:Y:S01]  /*4860*/  LOP3.LUT R37, R133, R43, RZ, 0xfc, !PT ;  /* 0x0000002b85257212 */ /* 0x000fe200078efcff */
[----:B------:R1:W5:Y:S02]  /*4870*/  F2F.F16.F32 R145, R179 ;  /* 0x000000b300917304 */ /* 0x0003640000200800 */
[----:B0-----:R-:W-:Y:S01]  /*4880*/  FMUL.FTZ R177, R177, R126 ;  /* 0x0000007eb1b17220 */ /* 0x001fe20000410000 */
[----:B------:R-:W-:Y:S01]  /*4890*/  IMAD.WIDE.U32 R46, R142, 0x10000, RZ ;  /* 0x000100008e2e7825 */ /* 0x000fe200078e00ff */
[----:B------:R-:W-:-:S02]  /*48a0*/  LOP3.LUT R36, R42, R45, RZ, 0xfc, !PT ;  /* 0x0000002d2a247212 */ /* 0x000fc400078efcff */
[----:B--2---:R-:W-:Y:S01]  /*48b0*/  LOP3.LUT R40, R40, R44, RZ, 0xfc, !PT ;  /* 0x0000002c28287212 */ /* 0x004fe200078efcff */
[----:B----4-:R-:W-:Y:S01]  /*48c0*/  IMAD.WIDE.U32 R42, R130, 0x10000, RZ ;  /* 0x00010000822a7825 */ /* 0x010fe200078e00ff */
[----:B------:R-:W-:Y:S01]  /*48d0*/  LOP3.LUT R45, R153, R47, RZ, 0xfc, !PT ;  /* 0x0000002f992d7212 */ /* 0x000fe200078efcff */
[----:B------:R0:W-:Y:S02]  /*48e0*/  F2F.F16.F32 R140, R187 ;  /* 0x000000bb008c7304 */ /* 0x0001e40000200800 */
[-C--:B-1----:R-:W-:Y:S01]  /*48f0*/  FMUL.FTZ R179, R179, R126.reuse ;  /* 0x0000007eb3b37220 */ /* 0x082fe20000410000 */
[----:B------:R-:W-:Y:S01]  /*4900*/  LOP3.LUT R44, R46, R149, RZ, 0xfc, !PT ;  /* 0x000000952e2c7212 */ /* 0x000fe200078efcff */
[----:B---3--:R-:W-:Y:S01]  /*4910*/  IMAD.WIDE.U32 R46, R135, 0x10000, RZ ;  /* 0x00010000872e7825 */ /* 0x008fe200078e00ff */
[----:B------:R-:W-:Y:S02]  /*4920*/  PRMT R155, R146, 0x5410, R155 ;  /* 0x00005410929b7816 */ /* 0x000fe4000000009b */
[----:B-----5:R-:W-:Y:S01]  /*4930*/  PRMT R145, R138, 0x5410, R145 ;  /* 0x000054108a917816 */ /* 0x020fe20000000091 */
[----:B------:R1:W2:Y:S01]  /*4940*/  F2F.F16.F32 R151, R191 ;  /* 0x000000bf00977304 */ /* 0x0002a20000200800 */
[----:B0-----:R-:W-:Y:S01]  /*4950*/  FMUL.FTZ R187, R187, R126 ;  /* 0x0000007ebbbb7220 */ /* 0x001fe20000410000 */
[----:B------:R-:W-:-:S02]  /*4960*/  LOP3.LUT R47, R155, R47, RZ, 0xfc, !PT ;  /* 0x0000002f9b2f7212 */ /* 0x000fc400078efcff */
[----:B------:R-:W-:-:S04]  /*4970*/  LOP3.LUT R41, R145, R41, RZ, 0xfc, !PT ;  /* 0x0000002991297212 */ /* 0x000fc800078efcff */
[----:B------:R0:W3:Y:S01]  /*4980*/  F2F.F16.F32 R128, R181 ;  /* 0x000000b500807304 */ /* 0x0000e20000200800 */
[----:B-1----:R-:W-:Y:S01]  /*4990*/  FMUL.FTZ R191, R191, R126 ;  /* 0x0000007ebfbf7220 */ /* 0x002fe20000410000 */
[----:B--2---:R-:W-:-:S06]  /*49a0*/  PRMT R151, R140, 0x5410, R151 ;  /* 0x000054108c977816 */ /* 0x004fcc0000000097 */
[----:B------:R-:W1:Y:S01]  /*49b0*/  F2F.F16.F32 R127, R127 ;  /* 0x0000007f007f7304 */ /* 0x000e620000200800 */
[----:B0-----:R-:W-:Y:S01]  /*49c0*/  FMUL.FTZ R181, R181, R126 ;  /* 0x0000007eb5b57220 */ /* 0x001fe20000410000 */
[----:B------:R-:W-:Y:S02]  /*49d0*/  LOP3.LUT R43, R151, R43, RZ, 0xfc, !PT ;  /* 0x0000002b972b7212 */ /* 0x000fe400078efcff */
[----:B---3--:R-:W-:-:S04]  /*49e0*/  LOP3.LUT R42, R42, R128, RZ, 0xfc, !PT ;  /* 0x000000802a2a7212 */ /* 0x008fc800078efcff */
[----:B------:R-:W-:Y:S01]  /*49f0*/  F2F.F16.F32 R126, R189 ;  /* 0x000000bd007e7304 */ /* 0x000fe20000200800 */
[----:B------:R-:W0:Y:S01]  /*4a00*/  LDC.64 R128, c[0x0][0x478] ;  /* 0x00011e00ff807b82 */ /* 0x000e220000000a00 */
[----:B-1----:R-:W-:-:S06]  /*4a10*/  LOP3.LUT R46, R46, R127, RZ, 0xfc, !PT ;  /* 0x0000007f2e2e7212 */ /* 0x002fcc00078efcff */
[----:B------:R-:W1:Y:S08]  /*4a20*/  F2F.F16.F32 R185, R185 ;  /* 0x000000b900b97304 */ /* 0x000e700000200800 */
[----:B------:R-:W2:Y:S01]  /*4a30*/  F2F.F16.F32 R131, R143 ;  /* 0x0000008f00837304 */ /* 0x000ea20000200800 */
[----:B-1----:R-:W-:-:S07]  /*4a40*/  PRMT R185, R185, 0x5410, R126 ;  /* 0x00005410b9b97816 */ /* 0x002fce000000007e */
[----:B------:R-:W1:Y:S01]  /*4a50*/  F2F.F16.F32 R139, R139 ;  /* 0x0000008b008b7304 */ /* 0x000e620000200800 */
[----:B------:R-:W3:Y:S01]  /*4a60*/  LDC.64 R126, c[0x0][0x468] ;  /* 0x00011a00ff7e7b82 */ /* 0x000ee20000000a00 */
[----:B--2---:R-:W-:-:S06]  /*4a70*/  IMAD.WIDE.U32 R130, R131, 0x10000, RZ ;  /* 0x0001000083827825 */ /* 0x004fcc00078e00ff */
[----:B------:R-:W2:Y:S01]  /*4a80*/  F2F.F16.F32 R165, R165 ;  /* 0x000000a500a57304 */ /* 0x000ea20000200800 */
[----:B-1----:R-:W-:-:S07]  /*4a90*/  PRMT R133, R148, 0x5410, R139 ;  /* 0x0000541094857816 */ /* 0x002fce000000008b */
[----:B------:R-:W-:Y:S01]  /*4aa0*/  F2F.F16.F32 R147, R147 ;  /* 0x0000009300937304 */ /* 0x000fe20000200800 */
[----:B------:R-:W-:Y:S01]  /*4ab0*/  LOP3.LUT R131, R133, R131, RZ, 0xfc, !PT ;  /* 0x0000008385837212 */ /* 0x000fe200078efcff */
[----:B--2---:R-:W-:-:S06]  /*4ac0*/  IMAD.WIDE.U32 R134, R165, 0x10000, RZ ;  /* 0x00010000a5867825 */ /* 0x004fcc00078e00ff */
[----:B------:R-:W1:Y:S01]  /*4ad0*/  F2F.F16.F32 R150, R167 ;  /* 0x000000a700967304 */ /* 0x000e620000200800 */
[----:B---3--:R-:W-:-:S07]  /*4ae0*/  IMAD.WIDE.U32 R148, R119, 0x8, R126 ;  /* 0x0000000877947825 */ /* 0x008fce00078e007e */
[----:B------:R-:W2:Y:S01]  /*4af0*/  F2F.F16.F32 R163, R163 ;  /* 0x000000a300a37304 */ /* 0x000ea20000200800 */
[----:B-1----:R-:W-:-:S07]  /*4b00*/  PRMT R147, R147, 0x5410, R150 ;  /* 0x0000541093937816 */ /* 0x002fce0000000096 */
[----:B------:R-:W-:Y:S01]  /*4b10*/  F2F.F16.F32 R171, R171 ;  /* 0x000000ab00ab7304 */ /* 0x000fe20000200800 */
[----:B------:R-:W-:Y:S01]  /*4b20*/  IMAD.WIDE.U32 R150, R123, 0x8, R126 ;  /* 0x000000087b967825 */ /* 0x000fe200078e007e */
[----:B------:R-:W-:-:S03]  /*4b30*/  LOP3.LUT R133, R147, R135, RZ, 0xfc, !PT ;  /* 0x0000008793857212 */ /* 0x000fc600078efcff */
[----:B0-----:R-:W-:-:S03]  /*4b40*/  IMAD.WIDE.U32 R146, R120, 0x8, R128 ;  /* 0x0000000878927825 */ /* 0x001fc600078e0080 */
[----:B------:R-:W0:Y:S01]  /*4b50*/  F2F.F16.F32 R152, R173 ;  /* 0x000000ad00987304 */ /* 0x000e220000200800 */
[----:B--2---:R-:W-:-:S07]  /*4b60*/  IMAD.WIDE.U32 R138, R163, 0x10000, RZ ;  /* 0x00010000a38a7825 */ /* 0x004fce00078e00ff */
[----:B------:R-:W1:Y:S01]  /*4b70*/  F2F.F16.F32 R132, R132 ;  /* 0x0000008400847304 */ /* 0x000e620000200800 */
[----:B0-----:R-:W-:-:S07]  /*4b80*/  PRMT R171, R171, 0x5410, R152 ;  /* 0x00005410abab7816 */ /* 0x001fce0000000098 */
[----:B------:R-:W0:Y:S01]  /*4b90*/  F2F.F16.F32 R137, R137 ;  /* 0x0000008900897304 */ /* 0x000e220000200800 */
[----:B------:R-:W-:Y:S02]  /*4ba0*/  LOP3.LUT R135, R171, R139, RZ, 0xfc, !PT ;  /* 0x0000008bab877212 */ /* 0x000fe400078efcff */
[----:B-1----:R-:W-:-:S05]  /*4bb0*/  LOP3.LUT R132, R134, R132, RZ, 0xfc, !PT ;  /* 0x0000008486847212 */ /* 0x002fca00078efcff */
[----:B------:R-:W1:Y:S01]  /*4bc0*/  F2F.F16.F32 R183, R183 ;  /* 0x000000b700b77304 */ /* 0x000e620000200800 */
[----:B0-----:R-:W-:-:S07]  /*4bd0*/  LOP3.LUT R134, R138, R137, RZ, 0xfc, !PT ;  /* 0x000000898a867212 */ /* 0x001fce00078efcff */
[----:B------:R-:W-:Y:S01]  /*4be0*/  F2F.F16.F32 R187, R187 ;  /* 0x000000bb00bb7304 */ /* 0x000fe20000200800 */
[----:B------:R-:W-:-:S05]  /*4bf0*/  IMAD.WIDE.U32 R136, R119, 0x8, R128 ;  /* 0x0000000877887825 */ /* 0x000fca00078e0080 */
[----:B------:R0:W-:Y:S01]  /*4c00*/  STG.E.64 desc[UR8][R136.64], R38 ;  /* 0x0000002688007986 */ /* 0x0001e2000c101b08 */
[----:B-1----:R-:W-:Y:S01]  /*4c10*/  IMAD.WIDE.U32 R138, R183, 0x10000, RZ ;  /* 0x00010000b78a7825 */ /* 0x002fe200078e00ff */
[----:B------:R-:W1:Y:S02]  /*4c20*/  F2F.F16.F32 R156, R191 ;  /* 0x000000bf009c7304 */ /* 0x000e640000200800 */
[----:B------:R2:W-:Y:S06]  /*4c30*/  STG.E.64 desc[UR8][R148.64], R46 ;  /* 0x0000002e94007986 */ /* 0x0005ec000c101b08 */
[----:B------:R-:W3:Y:S01]  /*4c40*/  F2F.F16.F32 R141, R161 ;  /* 0x000000a1008d7304 */ /* 0x000ee20000200800 */
[----:B0-----:R-:W-:Y:S01]  /*4c50*/  IMAD.WIDE.U32 R38, R120, 0x8, R126 ;  /* 0x0000000878267825 */ /* 0x001fe200078e007e */
[----:B-1----:R-:W-:-:S06]  /*4c60*/  PRMT R187, R187, 0x5410, R156 ;  /* 0x00005410bbbb7816 */ /* 0x002fcc000000009c */
[----:B------:R-:W-:Y:S01]  /*4c70*/  F2F.F16.F32 R177, R177 ;  /* 0x000000b100b17304 */ /* 0x000fe20000200800 */
[----:B------:R-:W-:Y:S01]  /*4c80*/  LOP3.LUT R155, R187, R139, RZ, 0xfc, !PT ;  /* 0x0000008bbb9b7212 */ /* 0x000fe200078efcff */
[----:B---3--:R-:W-:-:S06]  /*4c90*/  IMAD.WIDE.U32 R140, R141, 0x10000, RZ ;  /* 0x000100008d8c7825 */ /* 0x008fcc00078e00ff */
[----:B------:R-:W0:Y:S08]  /*4ca0*/  F2F.F16.F32 R154, R179 ;  /* 0x000000b3009a7304 */ /* 0x000e300000200800 */
[----:B------:R-:W1:Y:S01]  /*4cb0*/  F2F.F16.F32 R142, R159 ;  /* 0x0000009f008e7304 */ /* 0x000e620000200800 */
[----:B0-----:R-:W-:-:S07]  /*4cc0*/  PRMT R177, R177, 0x5410, R154 ;  /* 0x00005410b1b17816 */ /* 0x001fce000000009a */
[----:B------:R-:W0:Y:S01]  /*4cd0*/  F2F.F16.F32 R181, R181 ;  /* 0x000000b500b57304 */ /* 0x000e220000200800 */
[----:B------:R-:W-:Y:S01]  /*4ce0*/  LOP3.LUT R153, R177, R141, RZ, 0xfc, !PT ;  /* 0x0000008db1997212 */ /* 0x000fe200078efcff */
[----:B-1----:R-:W-:-:S06]  /*4cf0*/  IMAD.WIDE.U32 R142, R142, 0x10000, RZ ;  /* 0x000100008e8e7825 */ /* 0x002fcc00078e00ff */
[----:B------:R-:W1:Y:S01]  /*4d00*/  F2F.F16.F32 R125, R125 ;  /* 0x0000007d007d7304 */ /* 0x000e620000200800 */
[----:B0-----:R-:W-:-:S07]  /*4d10*/  LOP3.LUT R154, R138, R181, RZ, 0xfc, !PT ;  /* 0x000000b58a9a7212 */ /* 0x001fce00078efcff */
[----:B------:R-:W0:Y:S01]  /*4d20*/  F2F.F16.F32 R175, R175 ;  /* 0x000000af00af7304 */ /* 0x000e220000200800 */
[----:B------:R-:W-:-:S04]  /*4d30*/  IMAD.WIDE.U32 R138, R118, 0x8, R128 ;  /* 0x00000008768a7825 */ /* 0x000fc800078e0080 */
[----:B------:R-:W-:Y:S01]  /*4d40*/  IMAD.WIDE.U32 R118, R118, 0x8, R126 ;  /* 0x0000000876767825 */ /* 0x000fe200078e007e */
[----:B------:R2:W-:Y:S01]  /*4d50*/  STG.E.64 desc[UR8][R138.64], R32 ;  /* 0x000000208a007986 */ /* 0x0005e2000c101b08 */
[----:B-1----:R-:W-:Y:S01]  /*4d60*/  LOP3.LUT R130, R130, R125, RZ, 0xfc, !PT ;  /* 0x0000007d82827212 */ /* 0x002fe200078efcff */
[----:B------:R1:W3:Y:S04]  /*4d70*/  F2F.F16.F32 R145, R157 ;  /* 0x0000009d00917304 */ /* 0x0002e80000200800 */
        /* <DEDUP_REMOVED lines=22> */
.L_x_7352:
[----:B------:R-:W-:-:S04]  /*4ee0*/  UISETP.NE.U32.AND UP0, UPT, UR14, URZ, UPT ;  /* 0x000000ff0e00728c */ /* 0x000fc8000bf05070 */
[----:B------:R-:W-:-:S09]  /*4ef0*/  UISETP.NE.AND.EX UP0, UPT, UR15, URZ, UPT, UP0 ;  /* 0x000000ff0f00728c */ /* 0x000fd2000bf05300 */
[----:B------:R-:W-:Y:S05]  /*4f00*/  BRA.U UP0, `(.L_x_7355) ;  /* 0x0000000d00c07547 */ /* 0x000fea000b800000 */
[----:B------:R-:W-:Y:S01]  /*4f10*/  MOV R34, R3 ;  /* 0x0000000300227202 */ /* 0x000fe20000000f00 */
[C-C-:B------:R-:W-:Y:S01]  /*4f20*/  FFMA.FTZ R35, R33.reuse, R190, R32.reuse ;  /* 0x000000be21237223 */ /* 0x140fe20000010020 */
[----:B------:R-:W-:Y:S01]  /*4f30*/  SHF.R.U32.HI R36, RZ, 0x10, R3 ;  /* 0x00000010ff247819 */ /* 0x000fe20000011603 */
[C-C-:B------:R-:W-:Y:S01]  /*4f40*/  FFMA.FTZ R191, R33.reuse, R191, R32.reuse ;  /* 0x000000bf21bf7223 */ /* 0x140fe20000010020 */
[----:B------:R-:W-:Y:S01]  /*4f50*/  FFMA.FTZ R38, R33, R0, R32 ;  /* 0x0000000021267223 */ /* 0x000fe20000010020 */
[----:B------:R-:W-:Y:S02]  /*4f60*/  HADD2.F32 R34, -RZ, R34.H0_H0 ;  /* 0x20000022ff227230 */ /* 0x000fe40000004100 */
[----:B------:R-:W-:Y:S01]  /*4f70*/  FADD.FTZ R35, -R35, R188 ;  /* 0x000000bc23237221 */ /* 0x000fe20000010100 */
[----:B------:R-:W-:Y:S02]  /*4f80*/  HADD2.F32 R36, -RZ, R36.H0_H0 ;  /* 0x20000024ff247230 */ /* 0x000fe40000004100 */
[----:B------:R-:W-:Y:S01]  /*4f90*/  FADD.FTZ R191, -R191, R182 ;  /* 0x000000b6bfbf7221 */ /* 0x000fe20000010100 */
[----:B------:R-:W-:Y:S01]  /*4fa0*/  FADD.FTZ R37, -R38, R195 ;  /* 0x000000c326257221 */ /* 0x000fe20000010100 */
[----:B------:R-:W-:Y:S01]  /*4fb0*/  FFMA.FTZ R35, R125, R35, R34 ;  /* 0x000000237d237223 */ /* 0x000fe20000010022 */
[----:B------:R-:W-:Y:S01]  /*4fc0*/  MOV R34, R2 ;  /* 0x0000000200227202 */ /* 0x000fe20000000f00 */
[----:B------:R-:W-:Y:S01]  /*4fd0*/  FFMA.FTZ R193, R33, R193, R32 ;  /* 0x000000c121c17223 */ /* 0x000fe20000010020 */
[----:B------:R-:W-:Y:S01]  /*4fe0*/  MOV R38, R49 ;  /* 0x0000003100267202 */ /* 0x000fe20000000f00 */
[----:B------:R-:W-:Y:S01]  /*4ff0*/  FMUL.FTZ R0, R35, R126 ;  /* 0x0000007e23007220 */ /* 0x000fe20000410000 */
[----:B------:R-:W-:Y:S01]  /*5000*/  FFMA.FTZ R35, R125, R191, R36 ;  /* 0x000000bf7d237223 */ /* 0x000fe20000010024 */
[----:B------:R-:W-:Y:S01]  /*5010*/  HADD2.F32 R34, -RZ, R34.H0_H0 ;  /* 0x20000022ff227230 */ /* 0x000fe20000004100 */
[----:B------:R-:W-:Y:S01]  /*5020*/  SHF.R.U64 R36, R2, 0x10, R3 ;  /* 0x0000001002247819 */ /* 0x000fe20000001203 */
[----:B------:R-:W-:Y:S01]  /*5030*/  FADD.FTZ R193, -R193, R184 ;  /* 0x000000b8c1c17221 */ /* 0x000fe20000010100 */
[----:B------:R-:W-:Y:S01]  /*5040*/  FFMA.FTZ R39, R33, R174, R32 ;  /* 0x000000ae21277223 */ /* 0x000fe20000010020 */
[----:B------:R-:W-:-:S02]  /*5050*/  HADD2.F32 R38, -RZ, R38.H0_H0 ;  /* 0x20000026ff267230 */ /* 0x000fc40000004100 */
[----:B------:R-:W-:Y:S01]  /*5060*/  FFMA.FTZ R37, R125, R37, R34 ;  /* 0x000000257d257223 */ /* 0x000fe20000010022 */
[----:B------:R-:W-:Y:S02]  /*5070*/  HADD2.F32 R36, -RZ, R36.H0_H0 ;  /* 0x20000024ff247230 */ /* 0x000fe40000004100 */
[----:B------:R-:W-:Y:S01]  /*5080*/  FADD.FTZ R39, -R39, R170 ;  /* 0x000000aa27277221 */ /* 0x000fe20000010100 */
[--C-:B------:R-:W-:Y:S01]  /*5090*/  SHF.R.U32.HI R40, RZ, 0x10, R49.reuse ;  /* 0x00000010ff287819 */ /* 0x100fe20000011631 */
[----:B------:R-:W-:Y:S01]  /*50a0*/  FMUL.FTZ R34, R37, R126 ;  /* 0x0000007e25227220 */ /* 0x000fe20000410000 */
[----:B------:R-:W-:Y:S01]  /*50b0*/  FFMA.FTZ R171, R33, R171, R32 ;  /* 0x000000ab21ab7223 */ /* 0x000fe20000010020 */
[----:B------:R-:W-:Y:S01]  /*50c0*/  FFMA.FTZ R37, R125, R193, R36 ;  /* 0x000000c17d257223 */ /* 0x000fe20000010024 */
[C-C-:B------:R-:W-:Y:S01]  /*50d0*/  FFMA.FTZ R41, R33.reuse, R178, R32.reuse ;  /* 0x000000b221297223 */ /* 0x140fe20000010020 */
[----:B------:R-:W-:Y:S02]  /*50e0*/  HADD2.F32 R40, -RZ, R40.H0_H0 ;  /* 0x20000028ff287230 */ /* 0x000fe40000004100 */
[----:B------:R-:W-:Y:S01]  /*50f0*/  FFMA.FTZ R175, R33, R175, R32 ;  /* 0x000000af21af7223 */ /* 0x000fe20000010020 */
[-C--:B------:R-:W-:Y:S01]  /*5100*/  FMUL.FTZ R36, R37, R126.reuse ;  /* 0x0000007e25247220 */ /* 0x080fe20000410000 */
[----:B------:R-:W-:Y:S01]  /*5110*/  FFMA.FTZ R37, R125, R39, R38 ;  /* 0x000000277d257223 */ /* 0x000fe20000010026 */
[----:B------:R-:W-:Y:S01]  /*5120*/  FADD.FTZ R39, -R171, R140 ;  /* 0x0000008cab277221 */ /* 0x000fe20000010100 */
[----:B------:R-:W-:Y:S01]  /*5130*/  FADD.FTZ R176, -R41, R176 ;  /* 0x000000b029b07221 */ /* 0x000fe20000010100 */
[----:B------:R-:W-:Y:S01]  /*5140*/  SHF.R.U64 R41, R48, 0x10, R49 ;  /* 0x0000001030297819 */ /* 0x000fe20000001231 */
[----:B------:R-:W-:Y:S01]  /*5150*/  FMUL.FTZ R38, R37, R126 ;  /* 0x0000007e25267220 */ /* 0x000fe20000410000 */
[----:B------:R-:W-:Y:S01]  /*5160*/  MOV R37, R48 ;  /* 0x0000003000257202 */ /* 0x000fe20000000f00 */
[----:B------:R-:W-:Y:S01]  /*5170*/  FFMA.FTZ R39, R125, R39, R40 ;  /* 0x000000277d277223 */ /* 0x000fe20000010028 */
[----:B------:R-:W-:Y:S01]  /*5180*/  FFMA.FTZ R165, R33, R165, R32 ;  /* 0x000000a521a57223 */ /* 0x000fe20000010020 */
[----:B------:R-:W-:Y:S01]  /*5190*/  MOV R42, R51 ;  /* 0x00000033002a7202 */ /* 0x000fe20000000f00 */
[----:B------:R-:W-:Y:S01]  /*51a0*/  FADD.FTZ R175, -R175, R172 ;  /* 0x000000acafaf7221 */ /* 0x000fe20000010100 */
[----:B------:R-:W-:-:S02]  /*51b0*/  HADD2.F32 R40, -RZ, R37.H0_H0 ;  /* 0x20000025ff287230 */ /* 0x000fc40000004100 */
[----:B------:R-:W-:Y:S01]  /*51c0*/  FADD.FTZ R165, -R165, R136 ;  /* 0x00000088a5a57221 */ /* 0x000fe20000010100 */
[C-C-:B------:R-:W-:Y:S01]  /*51d0*/  FFMA.FTZ R167, R33.reuse, R167, R32.reuse ;  /* 0x000000a721a77223 */ /* 0x140fe20000010020 */
[----:B------:R-:W-:Y:S01]  /*51e0*/  SHF.R.U32.HI R136, RZ, 0x10, R53 ;  /* 0x00000010ff887819 */ /* 0x000fe20000011635 */
[----:B------:R-:W-:Y:S01]  /*51f0*/  FFMA.FTZ R179, R33, R179, R32 ;  /* 0x000000b321b37223 */ /* 0x000fe20000010020 */
[----:B------:R-:W-:Y:S01]  /*5200*/  FFMA.FTZ R37, R125, R176, R40 ;  /* 0x000000b07d257223 */ /* 0x000fe20000010028 */
[----:B------:R-:W-:Y:S02]  /*5210*/  HADD2.F32 R40, -RZ, R41.H0_H0 ;  /* 0x20000029ff287230 */ /* 0x000fe40000004100 */
[----:B------:R-:W-:Y:S01]  /*5220*/  FADD.FTZ R167, -R167, R138 ;  /* 0x0000008aa7a77221 */ /* 0x000fe20000010100 */
[----:B------:R-:W-:Y:S02]  /*5230*/  HADD2.F32 R42, -RZ, R42.H0_H0 ;  /* 0x2000002aff2a7230 */ /* 0x000fe40000004100 */
[----:B------:R-:W-:Y:S01]  /*5240*/  FADD.FTZ R47, -R179, R150 ;  /* 0x00000096b32f7221 */ /* 0x000fe20000010100 */
[----:B------:R-:W-:-:S02]  /*5250*/  HADD2.F32 R136, -RZ, R136.H0_H0 ;  /* 0x20000088ff887230 */ /* 0x000fc40000004100 */
[----:B------:R-:W-:Y:S01]  /*5260*/  FFMA.FTZ R41, R125, R175, R40 ;  /* 0x000000af7d297223 */ /* 0x000fe20000010028 */
[----:B------:R-:W-:Y:S01]  /*5270*/  SHF.R.U32.HI R44, RZ, 0x10, R51 ;  /* 0x00000010ff2c7819 */ /* 0x000fe20000011633 */
[C-C-:B------:R-:W-:Y:S01]  /*5280*/  FFMA.FTZ R173, R33.reuse, R173, R32.reuse ;  /* 0x000000ad21ad7223 */ /* 0x140fe20000010020 */
[----:B------:R-:W-:Y:S01]  /*5290*/  FFMA.FTZ R169, R33, R169, R32 ;  /* 0x000000a921a97223 */ /* 0x000fe20000010020 */
[-C--:B------:R-:W-:Y:S01]  /*52a0*/  FMUL.FTZ R40, R41, R126.reuse ;  /* 0x0000007e29287220 */ /* 0x080fe20000410000 */
[C---:B------:R-:W-:Y:S01]  /*52b0*/  FFMA.FTZ R41, R125.reuse, R167, R42 ;  /* 0x000000a77d297223 */ /* 0x040fe2000001002a */
[----:B------:R-:W-:Y:S01]  /*52c0*/  FFMA.FTZ R47, R125, R47, R136 ;  /* 0x0000002f7d2f7223 */ /* 0x000fe20000010088 */
[----:B------:R-:W-:Y:S02]  /*52d0*/  HADD2.F32 R44, -RZ, R44.H0_H0 ;  /* 0x2000002cff2c7230 */ /* 0x000fe40000004100 */
[----:B------:R-:W-:Y:S01]  /*52e0*/  FADD.FTZ R43, -R173, R152 ;  /* 0x00000098ad2b7221 */ /* 0x000fe20000010100 */
[----:B------:R-:W-:Y:S01]  /*52f0*/  FMUL.FTZ R42, R41, R126 ;  /* 0x0000007e292a7220 */ /* 0x000fe20000410000 */
[----:B------:R-:W-:Y:S01]  /*5300*/  MOV R41, R50 ;  /* 0x0000003200297202 */ /* 0x000fe20000000f00 */
[----:B------:R-:W-:Y:S01]  /*5310*/  FMUL.FTZ R127, R47, R126 ;  /* 0x0000007e2f7f7220 */ /* 0x000fe20000410000 */
[----:B------:R-:W-:Y:S01]  /*5320*/  FFMA.FTZ R177, R33, R177, R32 ;  /* 0x000000b121b17223 */ /* 0x000fe20000010020 */
[----:B------:R-:W-:Y:S01]  /*5330*/  SHF.R.U64 R47, R52, 0x10, R53 ;  /* 0x00000010342f7819 */ /* 0x000fe20000001235 */
[----:B------:R-:W-:Y:S01]  /*5340*/  FFMA.FTZ R43, R125, R43, R44 ;  /* 0x0000002b7d2b7223 */ /* 0x000fe2000001002c */
[----:B------:R-:W-:-:S02]  /*5350*/  HADD2.F32 R44, -RZ, R41.H0_H0 ;  /* 0x20000029ff2c7230 */ /* 0x000fc40000004100 */
[----:B------:R-:W-:Y:S01]  /*5360*/  FADD.FTZ R169, -R169, R158 ;  /* 0x0000009ea9a97221 */ /* 0x000fe20000010100 */
[----:B------:R-:W-:Y:S01]  /*5370*/  SHF.R.U64 R45, R50, 0x10, R51 ;  /* 0x00000010322d7819 */ /* 0x000fe20000001233 */
[----:B------:R-:W-:Y:S01]  /*5380*/  FADD.FTZ R177, -R177, R128 ;  /* 0x00000080b1b17221 */ /* 0x000fe20000010100 */
[----:B------:R-:W-:Y:S02]  /*5390*/  HADD2.F32 R128, -RZ, R47.H0_H0 ;  /* 0x2000002fff807230 */ /* 0x000fe40000004100 */
[C-C-:B------:R-:W-:Y:S01]  /*53a0*/  FFMA.FTZ R168, R33.reuse, R168, R32.reuse ;  /* 0x000000a821a87223 */ /* 0x140fe20000010020 */
[----:B------:R-:W-:Y:S01]  /*53b0*/  MOV R129, R55 ;  /* 0x0000003700817202 */ /* 0x000fe20000000f00 */
[----:B------:R-:W-:Y:S01]  /*53c0*/  FFMA.FTZ R163, R33, R163, R32 ;  /* 0x000000a321a37223 */ /* 0x000fe20000010020 */
[C---:B------:R-:W-:Y:S01]  /*53d0*/  FFMA.FTZ R41, R125.reuse, R169, R44 ;  /* 0x000000a97d297223 */ /* 0x040fe2000001002c */
[----:B------:R-:W-:Y:S01]  /*53e0*/  HADD2.F32 R44, -RZ, R45.H0_H0 ;  /* 0x2000002dff2c7230 */ /* 0x000fe20000004100 */
[----:B------:R-:W-:Y:S01]  /*53f0*/  MOV R46, R53 ;  /* 0x00000035002e7202 */ /* 0x000fe20000000f00 */
[----:B------:R-:W-:Y:S01]  /*5400*/  FADD.FTZ R168, -R168, R151 ;  /* 0x00000097a8a87221 */ /* 0x000fe20000010100 */
[----:B------:R-:W-:Y:S01]  /*5410*/  FFMA.FTZ R47, R125, R177, R128 ;  /* 0x000000b17d2f7223 */ /* 0x000fe20000010080 */
[----:B------:R-:W-:Y:S01]  /*5420*/  FADD.FTZ R163, -R163, R134 ;  /* 0x00000086a3a37221 */ /* 0x000fe20000010100 */
[----:B------:R-:W-:Y:S01]  /*5430*/  HADD2.F32 R128, -RZ, R129.H0_H0 ;  /* 0x20000081ff807230 */ /* 0x000fe20000004100 */
[----:B------:R-:W-:Y:S01]  /*5440*/  SHF.R.U32.HI R134, RZ, 0x10, R55 ;  /* 0x00000010ff867819 */ /* 0x000fe20000011637 */
[----:B------:R-:W-:Y:S01]  /*5450*/  FFMA.FTZ R45, R125, R168, R44 ;  /* 0x000000a87d2d7223 */ /* 0x000fe2000001002c */
[----:B------:R-:W-:-:S02]  /*5460*/  HADD2.F32 R46, -RZ, R46.H0_H0 ;  /* 0x2000002eff2e7230 */ /* 0x000fc40000004100 */
[----:B------:R-:W-:Y:S01]  /*5470*/  FFMA.FTZ R183, R33, R183, R32 ;  /* 0x000000b721b77223 */ /* 0x000fe20000010020 */
[----:B------:R-:W-:Y:S01]  /*5480*/  FFMA.FTZ R129, R125, R163, R128 ;  /* 0x000000a37d817223 */ /* 0x000fe20000010080 */
[----:B------:R-:W-:Y:S01]  /*5490*/  HADD2.F32 R134, -RZ, R134.H0_H0 ;  /* 0x20000086ff867230 */ /* 0x000fe20000004100 */
[----:B------:R-:W-:Y:S01]  /*54a0*/  MOV R128, R54 ;  /* 0x0000003600807202 */ /* 0x000fe20000000f00 */
[----:B------:R-:W-:Y:S01]  /*54b0*/  FMUL.FTZ R44, R45, R126 ;  /* 0x0000007e2d2c7220 */ /* 0x000fe20000410000 */
[----:B------:R-:W-:Y:S01]  /*54c0*/  FADD.FTZ R183, -R183, R148 ;  /* 0x00000094b7b77221 */ /* 0x000fe20000010100 */
[----:B------:R-:W-:Y:S01]  /*54d0*/  FFMA.FTZ R135, R33, R164, R32 ;  /* 0x000000a421877223 */ /* 0x000fe20000010020 */
[----:B------:R-:W-:Y:S01]  /*54e0*/  FFMA.FTZ R45, R125, R165, R46 ;  /* 0x000000a57d2d7223 */ /* 0x000fe2000001002e */
[----:B------:R-:W-:Y:S01]  /*54f0*/  FMUL.FTZ R131, R129, R126 ;  /* 0x0000007e81837220 */ /* 0x000fe20000410000 */
[----:B------:R-:W-:Y:S01]  /*5500*/  FFMA.FTZ R129, R125, R183, R134 ;  /* 0x000000b77d817223 */ /* 0x000fe20000010086 */
[----:B------:R-:W-:-:S02]  /*5510*/  HADD2.F32 R128, -RZ, R128.H0_H0 ;  /* 0x20000080ff807230 */ /* 0x000fc40000004100 */
[----:B------:R-:W-:Y:S01]  /*5520*/  FADD.FTZ R156, -R135, R156 ;  /* 0x0000009c879c7221 */ /* 0x000fe20000010100 */
[----:B------:R-:W-:Y:S01]  /*5530*/  FMUL.FTZ R46, R45, R126 ;  /* 0x0000007e2d2e7220 */ /* 0x000fe20000410000 */
[----:B------:R-:W-:Y:S01]  /*5540*/  SHF.R.U64 R135, R54, 0x10, R55 ;  /* 0x0000001036877819 */ /* 0x000fe20000001237 */
[C-C-:B------:R-:W-:Y:S01]  /*5550*/  FFMA.FTZ R181, R33.reuse, R181, R32.reuse ;  /* 0x000000b521b57223 */ /* 0x140fe20000010020 */
[----:B------:R-:W-:Y:S01]  /*5560*/  MOV R45, R52 ;  /* 0x00000034002d7202 */ /* 0x000fe20000000f00 */
[----:B------:R-:W-:Y:S01]  /*5570*/  FFMA.FTZ R166, R33, R166, R32 ;  /* 0x000000a621a67223 */ /* 0x000fe20000010020 */
[----:B------:R-:W-:Y:S01]  /*5580*/  FMUL.FTZ R134, R129, R126 ;  /* 0x0000007e81867220 */ /* 0x000fe20000410000 */
[----:B------:R-:W-:Y:S01]  /*5590*/  FFMA.FTZ R129, R125, R156, R128 ;  /* 0x0000009c7d817223 */ /* 0x000fe20000010080 */
[----:B------:R-:W-:Y:S02]  /*55a0*/  HADD2.F32 R128, -RZ, R135.H0_H0 ;  /* 0x20000087ff807230 */ /* 0x000fe40000004100 */
[----:B------:R-:W-:Y:S01]  /*55b0*/  FADD.FTZ R181, -R181, R146 ;  /* 0x00000092b5b57221 */ /* 0x000fe20000010100 */
[----:B------:R-:W-:Y:S01]  /*55c0*/  HADD2.F32 R136, -RZ, R45.H0_H0 ;  /* 0x2000002dff887230 */ /* 0x000fe20000004100 */
[----:B------:R-:W-:Y:S01]  /*55d0*/  MOV R135, R57 ;  /* 0x0000003900877202 */ /* 0x000fe20000000f00 */
[----:B------:R-:W-:Y:S01]  /*55e0*/  FADD.FTZ R166, -R166, R157 ;  /* 0x0000009da6a67221 */ /* 0x000fe20000010100 */
[C-C-:B------:R-:W-:Y:S01]  /*55f0*/  FFMA.FTZ R161, R33.reuse, R161, R32.reuse ;  /* 0x000000a121a17223 */ /* 0x140fe20000010020 */
[----:B------:R0:W-:Y:S01]  /*5600*/  F2F.F16.F32 R133, R131 ;  /* 0x0000008300857304 */ /* 0x0001e20000200800 */
[----:B------:R-:W-:Y:S01]  /*5610*/  FFMA.FTZ R187, R33, R187, R32 ;  /* 0x000000bb21bb7223 */ /* 0x000fe20000010020 */
[----:B------:R-:W-:Y:S01]  /*5620*/  FFMA.FTZ R45, R125, R166, R136 ;  /* 0x000000a67d2d7223 */ /* 0x000fe20000010088 */
[----:B------:R-:W-:Y:S01]  /*5630*/  FADD.FTZ R161, -R161, R142 ;  /* 0x0000008ea1a17221 */ /* 0x000fe20000010100 */
[----:B------:R-:W-:Y:S01]  /*5640*/  SHF.R.U32.HI R136, RZ, 0x10, R57 ;  /* 0x00000010ff887819 */ /* 0x000fe20000011639 */
[----:B------:R-:W-:Y:S01]  /*5650*/  FADD.FTZ R187, -R187, R130 ;  /* 0x00000082bbbb7221 */ /* 0x000fe20000010100 */
[C-C-:B------:R-:W-:Y:S01]  /*5660*/  FFMA.FTZ R162, R33.reuse, R162, R32.reuse ;  /* 0x000000a221a27223 */ /* 0x140fe20000010020 */
[C-C-:B------:R-:W-:Y:S01]  /*5670*/  FFMA.FTZ R189, R33.reuse, R189, R32.reuse ;  /* 0x000000bd21bd7223 */ /* 0x140fe20000010020 */
[----:B------:R-:W-:Y:S01]  /*5680*/  FFMA.FTZ R160, R33, R160, R32 ;  /* 0x000000a021a07223 */ /* 0x000fe20000010020 */
[----:B0-----:R-:W-:Y:S01]  /*5690*/  FFMA.FTZ R131, R125, R181, R128 ;  /* 0x000000b57d837223 */ /* 0x001fe20000010080 */
[----:B------:R-:W-:-:S02]  /*56a0*/  HADD2.F32 R128, -RZ, R135.H0_H0 ;  /* 0x20000087ff807230 */ /* 0x000fc40000004100 */
[----:B------:R-:W-:Y:S01]  /*56b0*/  FADD.FTZ R162, -R162, R155 ;  /* 0x0000009ba2a27221 */ /* 0x000fe20000010100 */
[----:B------:R-:W-:Y:S01]  /*56c0*/  HADD2.F32 R136, -RZ, R136.H0_H0 ;  /* 0x20000088ff887230 */ /* 0x000fe20000004100 */
[----:B------:R-:W-:Y:S01]  /*56d0*/  SHF.R.U32.HI R138, RZ, 0x10, R59 ;  /* 0x00000010ff8a7819 */ /* 0x000fe2000001163b */
[----:B------:R-:W-:Y:S01]  /*56e0*/  FADD.FTZ R139, -R189, R132 ;  /* 0x00000084bd8b7221 */ /* 0x000fe20000010100 */
[----:B------:R-:W-:Y:S01]  /*56f0*/  FFMA.FTZ R135, R125, R161, R128 ;  /* 0x000000a17d877223 */ /* 0x000fe20000010080 */
[----:B------:R-:W-:Y:S01]  /*5700*/  MOV R128, R56 ;  /* 0x0000003800807202 */ /* 0x000fe20000000f00 */
[----:B------:R-:W-:Y:S01]  /*5710*/  FADD.FTZ R160, -R160, R153 ;  /* 0x00000099a0a07221 */ /* 0x000fe20000010100 */
[----:B------:R-:W-:Y:S01]  /*5720*/  SHF.R.U64 R132, R56, 0x10, R57 ;  /* 0x0000001038847819 */ /* 0x000fe20000001239 */
[----:B------:R-:W-:Y:S01]  /*5730*/  FMUL.FTZ R130, R135, R126 ;  /* 0x0000007e87827220 */ /* 0x000fe20000410000 */
[----:B------:R-:W-:Y:S01]  /*5740*/  FFMA.FTZ R135, R125, R187, R136 ;  /* 0x000000bb7d877223 */ /* 0x000fe20000010088 */
[----:B------:R-:W-:-:S02]  /*5750*/  HADD2.F32 R128, -RZ, R128.H0_H0 ;  /* 0x20000080ff807230 */ /* 0x000fc40000004100 */
[--C-:B------:R-:W-:Y:S01]  /*5760*/  FFMA.FTZ R185, R33, R185, R32.reuse ;  /* 0x000000b921b97223 */ /* 0x100fe20000010020 */
[----:B------:R-:W-:Y:S02]  /*5770*/  HADD2.F32 R138, -RZ, R138.H0_H0 ;  /* 0x2000008aff8a7230 */ /* 0x000fe40000004100 */
[----:B------:R-:W-:Y:S01]  /*5780*/  FMUL.FTZ R136, R135, R126 ;  /* 0x0000007e87887220 */ /* 0x000fe20000410000 */
[----:B------:R-:W-:Y:S01]  /*5790*/  FFMA.FTZ R149, R33, R149, R32 ;  /* 0x0000009521957223 */ /* 0x000fe20000010020 */
[----:B------:R-:W-:Y:S01]  /*57a0*/  FFMA.FTZ R135, R125, R162, R128 ;  /* 0x000000a27d877223 */ /* 0x000fe20000010080 */
[----:B------:R-:W-:Y:S01]  /*57b0*/  MOV R128, R59 ;  /* 0x0000003b00807202 */ /* 0x000fe20000000f00 */
[----:B------:R-:W-:Y:S01]  /*57c0*/  FFMA.FTZ R180, R33, R180, R32 ;  /* 0x000000b421b47223 */ /* 0x000fe20000010020 */
[----:B------:R-:W-:Y:S02]  /*57d0*/  HADD2.F32 R32, -RZ, R132.H0_H0 ;  /* 0x20000084ff207230 */ /* 0x000fe40000004100 */
[----:B------:R-:W-:Y:S01]  /*57e0*/  FADD.FTZ R185, -R185, R154 ;  /* 0x0000009ab9b97221 */ /* 0x000fe20000010100 */
[----:B------:R-:W-:Y:S01]  /*57f0*/  SHF.R.U64 R132, R58, 0x10, R59 ;  /* 0x000000103a847819 */ /* 0x000fe2000000123b */
[----:B------:R-:W-:-:S02]  /*5800*/  HADD2.F32 R128, -RZ, R128.H0_H0 ;  /* 0x20000080ff807230 */ /* 0x000fc40000004100 */
[-C--:B------:R-:W-:Y:S01]  /*5810*/  FMUL.FTZ R43, R43, R126.reuse ;  /* 0x0000007e2b2b7220 */ /* 0x080fe20000410000 */
[----:B------:R0:W-:Y:S01]  /*5820*/  F2F.F16.F32 R137, R136 ;  /* 0x0000008800897304 */ /* 0x0001e20000200800 */
[----:B------:R-:W-:Y:S01]  /*5830*/  FFMA.FTZ R139, R125, R139, R138 ;  /* 0x0000008b7d8b7223 */ /* 0x000fe2000001008a */
[----:B------:R-:W-:Y:S01]  /*5840*/  FMUL.FTZ R39, R39, R126 ;  /* 0x0000007e27277220 */ /* 0x000fe20000410000 */
[----:B------:R-:W-:Y:S01]  /*5850*/  FFMA.FTZ R33, R125, R160, R128 ;  /* 0x000000a07d217223 */ /* 0x000fe20000010080 */
[----:B------:R-:W-:Y:S01]  /*5860*/  MOV R128, R58 ;  /* 0x0000003a00807202 */ /* 0x000fe20000000f00 */
[-C--:B------:R-:W-:Y:S01]  /*5870*/  FMUL.FTZ R35, R35, R126.reuse ;  /* 0x0000007e23237220 */ /* 0x080fe20000410000 */
[-C--:B------:R-:W-:Y:S01]  /*5880*/  FMUL.FTZ R139, R139, R126.reuse ;  /* 0x0000007e8b8b7220 */ /* 0x080fe20000410000 */
[----:B------:R-:W-:Y:S01]  /*5890*/  FADD.FTZ R149, -R149, R144 ;  /* 0x0000009095957221 */ /* 0x000fe20000010100 */
[----:B------:R-:W-:Y:S02]  /*58a0*/  HADD2.F32 R132, -RZ, R132.H0_H0 ;  /* 0x20000084ff847230 */ /* 0x000fe40000004100 */
[----:B0-----:R-:W-:Y:S01]  /*58b0*/  FMUL.FTZ R136, R33, R126 ;  /* 0x0000007e21887220 */ /* 0x001fe20000410000 */
[----:B------:R-:W-:Y:S01]  /*58c0*/  FFMA.FTZ R33, R125, R185, R32 ;  /* 0x000000b97d217223 */ /* 0x000fe20000010020 */
[----:B------:R-:W-:-:S02]  /*58d0*/  HADD2.F32 R32, -RZ, R128.H0_H0 ;  /* 0x20000080ff207230 */ /* 0x000fc40000004100 */
[----:B------:R-:W-:Y:S01]  /*58e0*/  FADD.FTZ R159, -R180, R159 ;  /* 0x0000009fb49f7221 */ /* 0x000fe20000010100 */
[-C--:B------:R-:W-:Y:S01]  /*58f0*/  FMUL.FTZ R37, R37, R126.reuse ;  /* 0x0000007e25257220 */ /* 0x080fe20000410000 */
[----:B------:R-:W-:Y:S01]  /*5900*/  F2F.F16.F32 R42, R42 ;  /* 0x0000002a002a7304 */ /* 0x000fe20000200800 */
[-C--:B------:R-:W-:Y:S01]  /*5910*/  FMUL.FTZ R47, R47, R126.reuse ;  /* 0x0000007e2f2f7220 */ /* 0x080fe20000410000 */
[-C--:B------:R-:W-:Y:S01]  /*5920*/  FMUL.FTZ R128, R33, R126.reuse ;  /* 0x0000007e21807220 */ /* 0x080fe20000410000 */
[----:B------:R-:W-:Y:S01]  /*5930*/  FFMA.FTZ R33, R125, R149, R32 ;  /* 0x000000957d217223 */ /* 0x000fe20000010020 */
[-C--:B------:R-:W-:Y:S01]  /*5940*/  FMUL.FTZ R45, R45, R126.reuse ;  /* 0x0000007e2d2d7220 */ /* 0x080fe20000410000 */
[-C--:B------:R-:W-:Y:S01]  /*5950*/  FMUL.FTZ R41, R41, R126.reuse ;  /* 0x0000007e29297220 */ /* 0x080fe20000410000 */
[-C--:B------:R-:W-:Y:S01]  /*5960*/  FMUL.FTZ R131, R131, R126.reuse ;  /* 0x0000007e83837220 */ /* 0x080fe20000410000 */
[-C--:B------:R-:W-:Y:S01]  /*5970*/  FMUL.FTZ R129, R129, R126.reuse ;  /* 0x0000007e81817220 */ /* 0x080fe20000410000 */
[----:B------:R-:W0:Y:S01]  /*5980*/  F2F.F16.F32 R43, R43 ;  /* 0x0000002b002b7304 */ /* 0x000e220000200800 */
[----:B------:R-:W-:-:S07]  /*5990*/  FMUL.FTZ R135, R135, R126 ;  /* 0x0000007e87877220 */ /* 0x000fce0000410000 */
[----:B------:R-:W-:Y:S01]  /*59a0*/  F2F.F16.F32 R38, R38 ;  /* 0x0000002600267304 */ /* 0x000fe20000200800 */
[----:B0-----:R-:W-:-:S07]  /*59b0*/  PRMT R143, R42, 0x5410, R43 ;  /* 0x000054102a8f7816 */ /* 0x001fce000000002b */
[----:B------:R-:W0:Y:S08]  /*59c0*/  F2F.F16.F32 R39, R39 ;  /* 0x0000002700277304 */ /* 0x000e300000200800 */
[----:B------:R-:W1:Y:S01]  /*59d0*/  F2F.F16.F32 R40, R40 ;  /* 0x0000002800287304 */ /* 0x000e620000200800 */
[----:B0-----:R-:W-:-:S07]  /*59e0*/  PRMT R145, R38, 0x5410, R39 ;  /* 0x0000541026917816 */ /* 0x001fce0000000027 */
[----:B------:R-:W0:Y:S01]  /*59f0*/  F2F.F16.F32 R36, R36 ;  /* 0x0000002400247304 */ /* 0x000e220000200800 */
[----:B-1----:R-:W-:-:S07]  /*5a00*/  IMAD.WIDE.U32 R42, R40, 0x10000, RZ ;  /* 0x00010000282a7825 */ /* 0x002fce00078e00ff */
[----:B------:R1:W-:Y:S01]  /*5a10*/  F2F.F16.F32 R141, R139 ;  /* 0x0000008b008d7304 */ /* 0x0003e20000200800 */
[----:B------:R-:W-:Y:S01]  /*5a20*/  LOP3.LUT R43, R145, R43, RZ, 0xfc, !PT ;  /* 0x0000002b912b7212 */ /* 0x000fe200078efcff */
[----:B0-----:R-:W-:-:S06]  /*5a30*/  IMAD.WIDE.U32 R38, R36, 0x10000, RZ ;  /* 0x0001000024267825 */ /* 0x001fcc00078e00ff */
[----:B------:R-:W-:Y:S01]  /*5a40*/  F2F.F16.F32 R0, R0 ;  /* 0x0000000000007304 */ /* 0x000fe20000200800 */
[----:B-1----:R-:W-:Y:S01]  /*5a50*/  FFMA.FTZ R139, R125, R159, R132 ;  /* 0x0000009f7d8b7223 */ /* 0x002fe20000010084 */
[-C--:B------:R-:W-:Y:S02]  /*5a60*/  FMUL.FTZ R125, R33, R126.reuse ;  /* 0x0000007e217d7220 */ /* 0x080fe40000410000 */
[----:B------:R-:W0:Y:S01]  /*5a70*/  LDC.64 R32, c[0x0][0x468] ;  /* 0x00011a00ff207b82 */ /* 0x000e220000000a00 */
[----:B------:R-:W-:-:S03]  /*5a80*/  FMUL.FTZ R139, R139, R126 ;  /* 0x0000007e8b8b7220 */ /* 0x000fc60000410000 */
[----:B------:R-:W1:Y:S08]  /*5a90*/  F2F.F16.F32 R35, R35 ;  /* 0x0000002300237304 */ /* 0x000e700000200800 */
[----:B------:R-:W2:Y:S01]  /*5aa0*/  F2F.F16.F32 R37, R37 ;  /* 0x0000002500257304 */ /* 0x000ea20000200800 */
[----:B-1----:R-:W-:-:S07]  /*5ab0*/  PRMT R35, R0, 0x5410, R35 ;  /* 0x0000541000237816 */ /* 0x002fce0000000023 */
[----:B------:R-:W1:Y:S01]  /*5ac0*/  F2F.F16.F32 R34, R34 ;  /* 0x0000002200227304 */ /* 0x000e620000200800 */
[----:B------:R-:W-:Y:S02]  /*5ad0*/  LOP3.LUT R35, R35, R39, RZ, 0xfc, !PT ;  /* 0x0000002723237212 */ /* 0x000fe400078efcff */
[----:B--2---:R-:W-:-:S05]  /*5ae0*/  LOP3.LUT R42, R42, R37, RZ, 0xfc, !PT ;  /* 0x000000252a2a7212 */ /* 0x004fca00078efcff */
[----:B------:R-:W2:Y:S01]  /*5af0*/  F2F.F16.F32 R47, R47 ;  /* 0x0000002f002f7304 */ /* 0x000ea20000200800 */
[----:B-1----:R-:W-:-:S07]  /*5b00*/  LOP3.LUT R34, R38, R34, RZ, 0xfc, !PT ;  /* 0x0000002226227212 */ /* 0x002fce00078efcff */
[----:B------:R-:W1:Y:S01]  /*5b10*/  F2F.F16.F32 R44, R44 ;  /* 0x0000002c002c7304 */ /* 0x000e620000200800 */
[----:B--2---:R-:W-:-:S07]  /*5b20*/  IMAD.WIDE.U32 R36, R47, 0x10000, RZ ;  /* 0x000100002f247825 */ /* 0x004fce00078e00ff */
[----:B------:R-:W-:Y:S01]  /*5b30*/  F2F.F16.F32 R46, R46 ;  /* 0x0000002e002e7304 */ /* 0x000fe20000200800 */
[----:B-1----:R-:W-:-:S07]  /*5b40*/  IMAD.WIDE.U32 R38, R44, 0x10000, RZ ;  /* 0x000100002c267825 */ /* 0x002fce00078e00ff */
[----:B------:R-:W1:Y:S01]  /*5b50*/  F2F.F16.F32 R127, R127 ;  /* 0x0000007f007f7304 */ /* 0x000e620000200800 */
[----:B------:R-:W-:-:S07]  /*5b60*/  LOP3.LUT R47, R143, R39, RZ, 0xfc, !PT ;  /* 0x000000278f2f7212 */ /* 0x000fce00078efcff */
[----:B------:R-:W2:Y:S01]  /*5b70*/  F2F.F16.F32 R45, R45 ;  /* 0x0000002d002d7304 */ /* 0x000ea20000200800 */
[----:B-1----:R-:W-:-:S07]  /*5b80*/  PRMT R127, R46, 0x5410, R127 ;  /* 0x000054102e7f7816 */ /* 0x002fce000000007f */
[----:B------:R-:W1:Y:S01]  /*5b90*/  F2F.F16.F32 R41, R41 ;  /* 0x0000002900297304 */ /* 0x000e620000200800 */
[----:B------:R-:W-:Y:S02]  /*5ba0*/  LOP3.LUT R127, R127, R37, RZ, 0xfc, !PT ;  /* 0x000000257f7f7212 */ /* 0x000fe400078efcff */
[----:B--2---:R-:W-:-:S05]  /*5bb0*/  LOP3.LUT R126, R36, R45, RZ, 0xfc, !PT ;  /* 0x0000002d247e7212 */ /* 0x004fca00078efcff */
[----:B------:R-:W2:Y:S01]  /*5bc0*/  F2F.F16.F32 R139, R139 ;  /* 0x0000008b008b7304 */ /* 0x000ea20000200800 */
[----:B0-----:R-:W-:-:S04]  /*5bd0*/  IMAD.WIDE.U32 R44, R119, 0x8, R32 ;  /* 0x00000008772c7825 */ /* 0x001fc800078e0020 */
[----:B------:R-:W-:Y:S01]  /*5be0*/  IMAD.WIDE.U32 R118, R118, 0x8, R32 ;  /* 0x0000000876767825 */ /* 0x000fe200078e0020 */
[----:B------:R3:W-:Y:S01]  /*5bf0*/  STG.E.64 desc[UR8][R44.64], R34 ;  /* 0x000000222c007986 */ /* 0x0007e2000c101b08 */
[----:B-1----:R-:W-:Y:S01]  /*5c00*/  LOP3.LUT R46, R38, R41, RZ, 0xfc, !PT ;  /* 0x00000029262e7212 */ /* 0x002fe200078efcff */
[----:B------:R-:W0:Y:S02]  /*5c10*/  F2F.F16.F32 R131, R131 ;  /* 0x0000008300837304 */ /* 0x000e240000200800 */
[----:B------:R3:W-:Y:S01]  /*5c20*/  STG.E.64 desc[UR8][R118.64], R42 ;  /* 0x0000002a76007986 */ /* 0x0007e2000c101b08 */
[----:B--2---:R-:W-:-:S05]  /*5c30*/  IMAD.WIDE.U32 R36, R139, 0x10000, RZ ;  /* 0x000100008b247825 */ /* 0x004fca00078e00ff */
[----:B------:R-:W1:Y:S01]  /*5c40*/  F2F.F16.F32 R134, R134 ;  /* 0x0000008600867304 */ /* 0x000e620000200800 */
[----:B0-----:R-:W-:-:S07]  /*5c50*/  IMAD.WIDE.U32 R38, R131, 0x10000, RZ ;  /* 0x0001000083267825 */ /* 0x001fce00078e00ff */
[----:B------:R-:W0:Y:S01]  /*5c60*/  F2F.F16.F32 R128, R128 ;  /* 0x0000008000807304 */ /* 0x000e220000200800 */
[----:B-1----:R-:W-:-:S07]  /*5c70*/  PRMT R133, R133, 0x5410, R134 ;  /* 0x0000541085857816 */ /* 0x002fce0000000086 */
[----:B------:R-:W1:Y:S01]  /*5c80*/  F2F.F16.F32 R130, R130 ;  /* 0x0000008200827304 */ /* 0x000e620000200800 */
[----:B------:R-:W-:Y:S01]  /*5c90*/  LOP3.LUT R39, R133, R39, RZ, 0xfc, !PT ;  /* 0x0000002785277212 */ /* 0x000fe200078efcff */
[----:B0-----:R-:W-:-:S06]  /*5ca0*/  IMAD.WIDE.U32 R40, R128, 0x10000, RZ ;  /* 0x0001000080287825 */ /* 0x001fcc00078e00ff */
[----:B------:R-:W0:Y:S01]  /*5cb0*/  F2F.F16.F32 R125, R125 ;  /* 0x0000007d007d7304 */ /* 0x000e220000200800 */
[----:B-1----:R-:W-:-:S07]  /*5cc0*/  PRMT R137, R130, 0x5410, R137 ;  /* 0x0000541082897816 */ /* 0x002fce0000000089 */
[----:B------:R-:W1:Y:S01]  /*5cd0*/  F2F.F16.F32 R129, R129 ;  /* 0x0000008100817304 */ /* 0x000e620000200800 */
[----:B------:R-:W-:Y:S01]  /*5ce0*/  IMAD.WIDE.U32 R130, R120, 0x8, R32 ;  /* 0x0000000878827825 */ /* 0x000fe200078e0020 */
[----:B------:R-:W-:Y:S02]  /*5cf0*/  LOP3.LUT R41, R137, R41, RZ, 0xfc, !PT ;  /* 0x0000002989297212 */ /* 0x000fe400078efcff */
[----:B0-----:R-:W-:-:S04]  /*5d00*/  LOP3.LUT R36, R36, R125, RZ, 0xfc, !PT ;  /* 0x0000007d24247212 */ /* 0x001fc800078efcff */
[----:B------:R-:W0:Y:S01]  /*5d10*/  F2F.F16.F32 R136, R136 ;  /* 0x0000008800887304 */ /* 0x000e220000200800 */
[----:B------:R-:W-:-:S05]  /*5d20*/  IMAD.WIDE.U32 R124, R124, 0x8, R32 ;  /* 0x000000087c7c7825 */ /* 0x000fca00078e0020 */
[----:B------:R3:W-:Y:S01]  /*5d30*/  STG.E.64 desc[UR8][R124.64], R46 ;  /* 0x0000002e7c007986 */ /* 0x0007e2000c101b08 */
[----:B-1----:R-:W-:Y:S01]  /*5d40*/  LOP3.LUT R38, R38, R129, RZ, 0xfc, !PT ;  /* 0x0000008126267212 */ /* 0x002fe200078efcff */
[----:B------:R-:W1:Y:S01]  /*5d50*/  F2F.F16.F32 R135, R135 ;  /* 0x0000008700877304 */ /* 0x000e620000200800 */
[----:B------:R-:W-:-:S04]  /*5d60*/  IMAD.WIDE.U32 R128, R123, 0x8, R32 ;  /* 0x000000087b807825 */ /* 0x000fc800078e0020 */
[----:B------:R-:W-:Y:S01]  /*5d70*/  IMAD.WIDE.U32 R122, R122, 0x8, R32 ;  /* 0x000000087a7a7825 */ /* 0x000fe200078e0020 */
[----:B------:R3:W-:Y:S01]  /*5d80*/  STG.E.64 desc[UR8][R128.64], R126 ;  /* 0x0000007e80007986 */ /* 0x0007e2000c101b08 */
[----:B0-----:R-:W-:Y:S02]  /*5d90*/  PRMT R141, R136, 0x5410, R141 ;  /* 0x00005410888d7816 */ /* 0x001fe4000000008d */
[----:B------:R-:W-:Y:S01]  /*5da0*/  IMAD.WIDE.U32 R32, R121, 0x8, R32 ;  /* 0x0000000879207825 */ /* 0x000fe200078e0020 */
[----:B------:R3:W-:Y:S01]  /*5db0*/  STG.E.64 desc[UR8][R122.64], R38 ;  /* 0x000000267a007986 */ /* 0x0007e2000c101b08 */
[----:B------:R-:W-:Y:S02]  /*5dc0*/  LOP3.LUT R37, R141, R37, RZ, 0xfc, !PT ;  /* 0x000000258d257212 */ /* 0x000fe400078efcff */
[----:B-1----:R-:W-:-:S05]  /*5dd0*/  LOP3.LUT R40, R40, R135, RZ, 0xfc, !PT ;  /* 0x0000008728287212 */ /* 0x002fca00078efcff */
[----:B------:R3:W-:Y:S04]  /*5de0*/  STG.E.64 desc[UR8][R130.64], R40 ;  /* 0x0000002882007986 */ /* 0x0007e8000c101b08 */
[----:B------:R3:W-:Y:S01]  /*5df0*/  STG.E.64 desc[UR8][R32.64], R36 ;  /* 0x0000002420007986 */ /* 0x0007e2000c101b08 */
[----:B------:R-:W-:Y:S05]  /*5e00*/  BRA `(.L_x_7354) ;  /* 0x0000001000d87947 */ /* 0x000fea0003800000 */
.L_x_7355:
[----:B------:R-:W-:Y:S01]  /*5e10*/  MOV R44, R51 ;  /* 0x00000033002c7202 */ /* 0x000fe20000000f00 */
[C-C-:B------:R-:W-:Y:S01]  /*5e20*/  FFMA.FTZ R167, R33.reuse, R167, R32.reuse ;  /* 0x000000a721a77223 */ /* 0x140fe20000010020 */
[----:B------:R-:W-:Y:S01]  /*5e30*/  SHF.R.U32.HI R46, RZ, 0x10, R51 ;  /* 0x00000010ff2e7819 */ /* 0x000fe20000011633 */
[C-C-:B------:R-:W-:Y:S01]  /*5e40*/  FFMA.FTZ R39, R33.reuse, R174, R32.reuse ;  /* 0x000000ae21277223 */ /* 0x140fe20000010020 */
[----:B------:R-:W-:Y:S01]  /*5e50*/  FFMA.FTZ R173, R33, R173, R32 ;  /* 0x000000ad21ad7223 */ /* 0x000fe20000010020 */
[----:B------:R-:W-:Y:S02]  /*5e60*/  HADD2.F32 R44, -RZ, R44.H0_H0 ;  /* 0x2000002cff2c7230 */ /* 0x000fe40000004100 */
[----:B------:R-:W-:Y:S01]  /*5e70*/  FADD.FTZ R138, -R167, R138 ;  /* 0x0000008aa78a7221 */ /* 0x000fe20000010100 */
[----:B------:R-:W-:Y:S01]  /*5e80*/  FADD.FTZ R170, -R39, R170 ;  /* 0x000000aa27aa7221 */ /* 0x000fe20000010100 */
[----:B------:R-:W-:Y:S01]  /*5e90*/  SHF.R.U32.HI R39, RZ, 0x10, R49 ;  /* 0x00000010ff277819 */ /* 0x000fe20000011631 */
[----:B------:R-:W-:Y:S01]  /*5ea0*/  FADD.FTZ R152, -R173, R152 ;  /* 0x00000098ad987221 */ /* 0x000fe20000010100 */
[----:B------:R-:W-:Y:S01]  /*5eb0*/  FFMA.FTZ R137, R125, R138, R44 ;  /* 0x0000008a7d897223 */ /* 0x000fe2000001002c */
[----:B------:R-:W-:Y:S01]  /*5ec0*/  HADD2.F32 R138, -RZ, R46.H0_H0 ;  /* 0x2000002eff8a7230 */ /* 0x000fe20000004100 */
[----:B------:R-:W-:Y:S01]  /*5ed0*/  SHF.R.U64 R131, R50, 0x10, R51 ;  /* 0x0000001032837819 */ /* 0x000fe20000001233 */
[C-C-:B------:R-:W-:Y:S01]  /*5ee0*/  FFMA.FTZ R171, R33.reuse, R171, R32.reuse ;  /* 0x000000ab21ab7223 */ /* 0x140fe20000010020 */
[----:B------:R-:W-:Y:S01]  /*5ef0*/  FFMA.FTZ R168, R33, R168, R32 ;  /* 0x000000a821a87223 */ /* 0x000fe20000010020 */
[----:B------:R-:W-:-:S02]  /*5f00*/  HADD2.F32 R40, -RZ, R39.H0_H0 ;  /* 0x20000027ff287230 */ /* 0x000fc40000004100 */
[----:B------:R-:W-:Y:S01]  /*5f10*/  FFMA.FTZ R139, R125, R152, R138 ;  /* 0x000000987d8b7223 */ /* 0x000fe2000001008a */
[----:B------:R-:W-:Y:S02]  /*5f20*/  HADD2.F32 R138, -RZ, R131.H0_H0 ;  /* 0x20000083ff8a7230 */ /* 0x000fe40000004100 */
[----:B------:R-:W-:Y:S01]  /*5f30*/  FADD.FTZ R140, -R171, R140 ;  /* 0x0000008cab8c7221 */ /* 0x000fe20000010100 */
[----:B------:R-:W-:Y:S01]  /*5f40*/  FADD.FTZ R168, -R168, R151 ;  /* 0x00000097a8a87221 */ /* 0x000fe20000010100 */
[----:B------:R-:W-:Y:S01]  /*5f50*/  MOV R131, R53 ;  /* 0x0000003500837202 */ /* 0x000fe20000000f00 */
[----:B------:R-:W-:Y:S01]  /*5f60*/  FFMA.FTZ R165, R33, R165, R32 ;  /* 0x000000a521a57223 */ /* 0x000fe20000010020 */
[C---:B------:R-:W-:Y:S01]  /*5f70*/  FFMA.FTZ R127, R125.reuse, R140, R40 ;  /* 0x0000008c7d7f7223 */ /* 0x040fe20000010028 */
[----:B------:R-:W-:Y:S01]  /*5f80*/  FFMA.FTZ R145, R125, R168, R138 ;  /* 0x000000a87d917223 */ /* 0x000fe2000001008a */
[----:B------:R-:W-:Y:S01]  /*5f90*/  SHF.R.U32.HI R140, RZ, 0x10, R53 ;  /* 0x00000010ff8c7819 */ /* 0x000fe20000011635 */
[----:B------:R-:W-:-:S02]  /*5fa0*/  HADD2.F32 R138, -RZ, R131.H0_H0 ;  /* 0x20000083ff8a7230 */ /* 0x000fc40000004100 */
[----:B------:R-:W-:Y:S01]  /*5fb0*/  FADD.FTZ R136, -R165, R136 ;  /* 0x00000088a5887221 */ /* 0x000fe20000010100 */
[C-C-:B------:R-:W-:Y:S01]  /*5fc0*/  FFMA.FTZ R179, R33.reuse, R179, R32.reuse ;  /* 0x000000b321b37223 */ /* 0x140fe20000010020 */
[----:B------:R-:W-:Y:S01]  /*5fd0*/  FFMA.FTZ R166, R33, R166, R32 ;  /* 0x000000a621a67223 */ /* 0x000fe20000010020 */
[----:B------:R-:W-:Y:S02]  /*5fe0*/  HADD2.F32 R140, -RZ, R140.H0_H0 ;  /* 0x2000008cff8c7230 */ /* 0x000fe40000004100 */
[----:B------:R-:W-:Y:S01]  /*5ff0*/  FFMA.FTZ R147, R125, R136, R138 ;  /* 0x000000887d937223 */ /* 0x000fe2000001008a */
[----:B------:R-:W-:Y:S01]  /*6000*/  FADD.FTZ R150, -R179, R150 ;  /* 0x00000096b3967221 */ /* 0x000fe20000010100 */
[----:B------:R-:W-:Y:S01]  /*6010*/  MOV R138, R52 ;  /* 0x00000034008a7202 */ /* 0x000fe20000000f00 */
[----:B------:R-:W-:Y:S01]  /*6020*/  FADD.FTZ R166, -R166, R157 ;  /* 0x0000009da6a67221 */ /* 0x000fe20000010100 */
[----:B------:R-:W-:Y:S01]  /*6030*/  FFMA.FTZ R177, R33, R177, R32 ;  /* 0x000000b121b17223 */ /* 0x000fe20000010020 */
[----:B------:R-:W-:Y:S01]  /*6040*/  FFMA.FTZ R151, R125, R150, R140 ;  /* 0x000000967d977223 */ /* 0x000fe2000001008c */
[----:B------:R-:W-:Y:S01]  /*6050*/  SHF.R.U64 R140, R52, 0x10, R53 ;  /* 0x00000010348c7819 */ /* 0x000fe20000001235 */
[----:B------:R-:W-:Y:S01]  /*6060*/  HADD2.F32 R138, -RZ, R138.H0_H0 ;  /* 0x2000008aff8a7230 */ /* 0x000fe20000004100 */
[----:B------:R-:W-:Y:S01]  /*6070*/  MOV R150, R55 ;  /* 0x0000003700967202 */ /* 0x000fe20000000f00 */
[C-C-:B------:R-:W-:Y:S01]  /*6080*/  FFMA.FTZ R157, R33.reuse, R163, R32.reuse ;  /* 0x000000a3219d7223 */ /* 0x140fe20000010020 */
[----:B------:R-:W-:Y:S01]  /*6090*/  FFMA.FTZ R183, R33, R183, R32 ;  /* 0x000000b721b77223 */ /* 0x000fe20000010020 */
[----:B------:R-:W-:-:S02]  /*60a0*/  HADD2.F32 R140, -RZ, R140.H0_H0 ;  /* 0x2000008cff8c7230 */ /* 0x000fc40000004100 */
[----:B------:R-:W-:Y:S01]  /*60b0*/  FFMA.FTZ R165, R125, R166, R138 ;  /* 0x000000a67da57223 */ /* 0x000fe2000001008a */
[----:B------:R-:W-:Y:S01]  /*60c0*/  FADD.FTZ R138, -R177, R128 ;  /* 0x00000080b18a7221 */ /* 0x000fe20000010100 */
[----:B------:R-:W-:Y:S01]  /*60d0*/  FFMA.FTZ R169, R33, R169, R32 ;  /* 0x000000a921a97223 */ /* 0x000fe20000010020 */
[----:B------:R-:W-:Y:S01]  /*60e0*/  FADD.FTZ R148, -R183, R148 ;  /* 0x00000094b7947221 */ /* 0x000fe20000010100 */
[----:B------:R-:W-:Y:S01]  /*60f0*/  FFMA.FTZ R35, R33, R190, R32 ;  /* 0x000000be21237223 */ /* 0x000fe20000010020 */
[----:B------:R-:W-:Y:S01]  /*6100*/  FFMA.FTZ R163, R125, R138, R140 ;  /* 0x0000008a7da37223 */ /* 0x000fe2000001008c */
[----:B------:R-:W-:Y:S01]  /*6110*/  HADD2.F32 R140, -RZ, R150.H0_H0 ;  /* 0x20000096ff8c7230 */ /* 0x000fe20000004100 */
[----:B------:R-:W-:Y:S01]  /*6120*/  SHF.R.U32.HI R150, RZ, 0x10, R55 ;  /* 0x00000010ff967819 */ /* 0x000fe20000011637 */
[----:B------:R-:W-:Y:S01]  /*6130*/  FADD.FTZ R158, -R169, R158 ;  /* 0x0000009ea99e7221 */ /* 0x000fe20000010100 */
[----:B------:R-:W-:Y:S01]  /*6140*/  FADD.FTZ R188, -R35, R188 ;  /* 0x000000bc23bc7221 */ /* 0x000fe20000010100 */
[----:B------:R-:W-:Y:S01]  /*6150*/  SHF.R.U32.HI R35, RZ, 0x10, R3 ;  /* 0x00000010ff237819 */ /* 0x000fe20000011603 */
[----:B------:R-:W-:Y:S01]  /*6160*/  FFMA.FTZ R181, R33, R181, R32 ;  /* 0x000000b521b57223 */ /* 0x000fe20000010020 */
[----:B------:R-:W-:-:S02]  /*6170*/  HADD2.F32 R150, -RZ, R150.H0_H0 ;  /* 0x20000096ff967230 */ /* 0x000fc40000004100 */
[C-C-:B------:R-:W-:Y:S01]  /*6180*/  FFMA.FTZ R191, R33.reuse, R191, R32.reuse ;  /* 0x000000bf21bf7223 */ /* 0x140fe20000010020 */
[----:B------:R-:W-:Y:S01]  /*6190*/  FFMA.FTZ R0, R33, R0, R32 ;  /* 0x0000000021007223 */ /* 0x000fe20000010020 */
[----:B------:R-:W-:Y:S02]  /*61a0*/  HADD2.F32 R36, -RZ, R35.H0_H0 ;  /* 0x20000023ff247230 */ /* 0x000fe40000004100 */
[----:B------:R-:W-:Y:S01]  /*61b0*/  FADD.FTZ R146, -R181, R146 ;  /* 0x00000092b5927221 */ /* 0x000fe20000010100 */
[----:B------:R-:W-:Y:S01]  /*61c0*/  FFMA.FTZ R169, R125, R148, R150 ;  /* 0x000000947da97223 */ /* 0x000fe20000010096 */
[----:B------:R-:W-:Y:S01]  /*61d0*/  SHF.R.U64 R148, R54, 0x10, R55 ;  /* 0x0000001036947819 */ /* 0x000fe20000001237 */
[----:B------:R-:W-:Y:S01]  /*61e0*/  FADD.FTZ R182, -R191, R182 ;  /* 0x000000b6bfb67221 */ /* 0x000fe20000010100 */
[----:B------:R-:W-:Y:S01]  /*61f0*/  MOV R150, R57 ;  /* 0x0000003900967202 */ /* 0x000fe20000000f00 */
[----:B------:R-:W-:Y:S01]  /*6200*/  FFMA.FTZ R161, R33, R161, R32 ;  /* 0x000000a121a17223 */ /* 0x000fe20000010020 */
[----:B------:R-:W-:Y:S01]  /*6210*/  MOV R35, R2 ;  /* 0x0000000200237202 */ /* 0x000fe20000000f00 */
[----:B------:R-:W-:-:S02]  /*6220*/  HADD2.F32 R148, -RZ, R148.H0_H0 ;  /* 0x20000094ff947230 */ /* 0x000fc40000004100 */
[C---:B------:R-:W-:Y:S01]  /*6230*/  FFMA.FTZ R41, R125.reuse, R182, R36 ;  /* 0x000000b67d297223 */ /* 0x040fe20000010024 */
[----:B------:R-:W-:Y:S01]  /*6240*/  SHF.R.U64 R38, R2, 0x10, R3 ;  /* 0x0000001002267819 */ /* 0x000fe20000001203 */
[----:B------:R-:W-:Y:S01]  /*6250*/  FADD.FTZ R0, -R0, R195 ;  /* 0x000000c300007221 */ /* 0x000fe20000010100 */
[----:B------:R-:W-:Y:S02]  /*6260*/  HADD2.F32 R36, -RZ, R35.H0_H0 ;  /* 0x20000023ff247230 */ /* 0x000fe40000004100 */
[----:B------:R-:W-:Y:S01]  /*6270*/  FFMA.FTZ R173, R125, R146, R148 ;  /* 0x000000927dad7223 */ /* 0x000fe20000010094 */
[----:B------:R-:W-:Y:S01]  /*6280*/  HADD2.F32 R148, -RZ, R150.H0_H0 ;  /* 0x20000096ff947230 */ /* 0x000fe20000004100 */
[----:B------:R-:W-:Y:S01]  /*6290*/  SHF.R.U32.HI R150, RZ, 0x10, R57 ;  /* 0x00000010ff967819 */ /* 0x000fe20000011639 */
[----:B------:R-:W-:Y:S01]  /*62a0*/  FADD.FTZ R146, -R161, R142 ;  /* 0x0000008ea1927221 */ /* 0x000fe20000010100 */
[C-C-:B------:R-:W-:Y:S01]  /*62b0*/  FFMA.FTZ R193, R33.reuse, R193, R32.reuse ;  /* 0x000000c121c17223 */ /* 0x140fe20000010020 */
[----:B------:R-:W-:Y:S01]  /*62c0*/  FFMA.FTZ R187, R33, R187, R32 ;  /* 0x000000bb21bb7223 */ /* 0x000fe20000010020 */
[----:B------:R-:W-:Y:S01]  /*62d0*/  FFMA.FTZ R43, R125, R0, R36 ;  /* 0x000000007d2b7223 */ /* 0x000fe20000010024 */
[----:B------:R-:W-:-:S02]  /*62e0*/  HADD2.F32 R38, -RZ, R38.H0_H0 ;  /* 0x20000026ff267230 */ /* 0x000fc40000004100 */
[----:B------:R-:W-:Y:S01]  /*62f0*/  FFMA.FTZ R179, R125, R146, R148 ;  /* 0x000000927db37223 */ /* 0x000fe20000010094 */
[----:B------:R-:W-:Y:S02]  /*6300*/  HADD2.F32 R150, -RZ, R150.H0_H0 ;  /* 0x20000096ff967230 */ /* 0x000fe40000004100 */
[----:B------:R-:W-:Y:S01]  /*6310*/  FADD.FTZ R184, -R193, R184 ;  /* 0x000000b8c1b87221 */ /* 0x000fe20000010100 */
[----:B------:R-:W-:Y:S01]  /*6320*/  MOV R36, R49 ;  /* 0x0000003100247202 */ /* 0x000fe20000000f00 */
[----:B------:R-:W-:Y:S01]  /*6330*/  FADD.FTZ R146, -R187, R130 ;  /* 0x00000082bb927221 */ /* 0x000fe20000010100 */
[----:B------:R-:W-:Y:S01]  /*6340*/  SHF.R.U32.HI R152, RZ, 0x10, R59 ;  /* 0x00000010ff987819 */ /* 0x000fe2000001163b */
[----:B------:R-:W-:Y:S01]  /*6350*/  FFMA.FTZ R189, R33, R189, R32 ;  /* 0x000000bd21bd7223 */ /* 0x000fe20000010020 */
[----:B------:R-:W-:Y:S01]  /*6360*/  MOV R34, R3 ;  /* 0x0000000300227202 */ /* 0x000fe20000000f00 */
[C---:B------:R-:W-:Y:S01]  /*6370*/  FFMA.FTZ R45, R125.reuse, R184, R38 ;  /* 0x000000b87d2d7223 */ /* 0x040fe20000010026 */
[----:B------:R-:W-:Y:S01]  /*6380*/  FFMA.FTZ R181, R125, R146, R150 ;  /* 0x000000927db57223 */ /* 0x000fe20000010096 */
[----:B------:R-:W-:-:S02]  /*6390*/  HADD2.F32 R38, -RZ, R36.H0_H0 ;  /* 0x20000024ff267230 */ /* 0x000fc40000004100 */
[----:B------:R-:W-:Y:S01]  /*63a0*/  FADD.FTZ R150, -R189, R132 ;  /* 0x00000084bd967221 */ /* 0x000fe20000010100 */
[----:B------:R-:W-:Y:S01]  /*63b0*/  HADD2.F32 R152, -RZ, R152.H0_H0 ;  /* 0x20000098ff987230 */ /* 0x000fe20000004100 */
[----:B------:R-:W-:Y:S01]  /*63c0*/  SHF.R.U64 R42, R48, 0x10, R49 ;  /* 0x00000010302a7819 */ /* 0x000fe20000001231 */
[----:B------:R-:W-:Y:S01]  /*63d0*/  HADD2.F32 R34, -RZ, R34.H0_H0 ;  /* 0x20000022ff227230 */ /* 0x000fe20000004100 */
[----:B------:R-:W-:Y:S01]  /*63e0*/  MOV R132, R59 ;  /* 0x0000003b00847202 */ /* 0x000fe20000000f00 */
[----:B------:R-:W-:Y:S01]  /*63f0*/  FFMA.FTZ R175, R33, R175, R32 ;  /* 0x000000af21af7223 */ /* 0x000fe20000010020 */
[C---:B------:R-:W-:Y:S01]  /*6400*/  FFMA.FTZ R47, R125.reuse, R170, R38 ;  /* 0x000000aa7d2f7223 */ /* 0x040fe20000010026 */
[C---:B------:R-:W-:Y:S01]  /*6410*/  FFMA.FTZ R189, R125.reuse, R150, R152 ;  /* 0x000000967dbd7223 */ /* 0x040fe20000010098 */
[----:B------:R-:W-:Y:S01]  /*6420*/  MOV R38, R48 ;  /* 0x0000003000267202 */ /* 0x000fe20000000f00 */
[----:B------:R-:W-:Y:S02]  /*6430*/  HADD2.F32 R42, -RZ, R42.H0_H0 ;  /* 0x2000002aff2a7230 */ /* 0x000fe40000004100 */
[----:B------:R-:W-:Y:S01]  /*6440*/  FFMA.FTZ R37, R125, R188, R34 ;  /* 0x000000bc7d257223 */ /* 0x000fe20000010022 */
[----:B------:R-:W-:-:S02]  /*6450*/  HADD2.F32 R150, -RZ, R132.H0_H0 ;  /* 0x20000084ff967230 */ /* 0x000fc40000004100 */
[----:B------:R-:W-:Y:S01]  /*6460*/  FADD.FTZ R172, -R175, R172 ;  /* 0x000000acafac7221 */ /* 0x000fe20000010100 */
[----:B------:R-:W-:Y:S01]  /*6470*/  MOV R44, R50 ;  /* 0x00000032002c7202 */ /* 0x000fe20000000f00 */
[----:B------:R-:W-:Y:S01]  /*6480*/  FADD.FTZ R138, -R157, R134 ;  /* 0x000000869d8a7221 */ /* 0x000fe20000010100 */
[----:B------:R-:W-:Y:S01]  /*6490*/  MOV R132, R58 ;  /* 0x0000003a00847202 */ /* 0x000fe20000000f00 */
[C-C-:B------:R-:W-:Y:S01]  /*64a0*/  FFMA.FTZ R129, R33.reuse, R178, R32.reuse ;  /* 0x000000b221817223 */ /* 0x140fe20000010020 */
[----:B------:R-:W-:Y:S01]  /*64b0*/  SHF.R.U64 R146, R56, 0x10, R57 ;  /* 0x0000001038927819 */ /* 0x000fe20000001239 */
[C-C-:B------:R-:W-:Y:S01]  /*64c0*/  FFMA.FTZ R149, R33.reuse, R149, R32.reuse ;  /* 0x0000009521957223 */ /* 0x140fe20000010020 */
[----:B------:R-:W-:Y:S01]  /*64d0*/  F2F.F16.F32 R36, R45 ;  /* 0x0000002d00247304 */ /* 0x000fe20000200800 */
[----:B------:R-:W-:Y:S01]  /*64e0*/  FFMA.FTZ R185, R33, R185, R32 ;  /* 0x000000b921b97223 */ /* 0x000fe20000010020 */
[----:B------:R-:W-:Y:S02]  /*64f0*/  HADD2.F32 R38, -RZ, R38.H0_H0 ;  /* 0x20000026ff267230 */ /* 0x000fe40000004100 */
[C---:B------:R-:W-:Y:S01]  /*6500*/  FFMA.FTZ R135, R125.reuse, R172, R42 ;  /* 0x000000ac7d877223 */ /* 0x040fe2000001002a */
[----:B------:R-:W-:Y:S01]  /*6510*/  FFMA.FTZ R167, R125, R138, R140 ;  /* 0x0000008a7da77223 */ /* 0x000fe2000001008c */
[----:B------:R-:W-:Y:S01]  /*6520*/  FADD.FTZ R176, -R129, R176 ;  /* 0x000000b081b07221 */ /* 0x000fe20000010100 */
[----:B------:R-:W-:Y:S01]  /*6530*/  HADD2.F32 R44, -RZ, R44.H0_H0 ;  /* 0x2000002cff2c7230 */ /* 0x000fe20000004100 */
[----:B------:R-:W-:Y:S01]  /*6540*/  MOV R138, R54 ;  /* 0x00000036008a7202 */ /* 0x000fe20000000f00 */
[----:B------:R0:W-:Y:S01]  /*6550*/  F2F.F16.F32 R34, R37 ;  /* 0x0000002500227304 */ /* 0x0001e20000200800 */
[----:B------:R-:W-:Y:S01]  /*6560*/  FADD.FTZ R144, -R149, R144 ;  /* 0x0000009095907221 */ /* 0x000fe20000010100 */
[----:B------:R-:W-:Y:S01]  /*6570*/  HADD2.F32 R132, -RZ, R132.H0_H0 ;  /* 0x20000084ff847230 */ /* 0x000fe20000004100 */
[----:B------:R-:W-:Y:S01]  /*6580*/  MOV R130, R56 ;  /* 0x0000003800827202 */ /* 0x000fe20000000f00 */
[----:B------:R-:W-:Y:S01]  /*6590*/  HADD2.F32 R146, -RZ, R146.H0_H0 ;  /* 0x20000092ff927230 */ /* 0x000fe20000004100 */
[----:B------:R-:W-:Y:S01]  /*65a0*/  SHF.R.U64 R149, R58, 0x10, R59 ;  /* 0x000000103a957819 */ /* 0x000fe2000000123b */
[C-C-:B------:R-:W-:Y:S01]  /*65b0*/  FFMA.FTZ R157, R33.reuse, R164, R32.reuse ;  /* 0x000000a4219d7223 */ /* 0x140fe20000010020 */
[----:B------:R-:W-:Y:S01]  /*65c0*/  FFMA.FTZ R162, R33, R162, R32 ;  /* 0x000000a221a27223 */ /* 0x000fe20000010020 */
[----:B------:R-:W1:Y:S01]  /*65d0*/  F2F.F16.F32 R35, R41 ;  /* 0x0000002900237304 */ /* 0x000e620000200800 */
[----:B------:R-:W-:Y:S01]  /*65e0*/  FADD.FTZ R154, -R185, R154 ;  /* 0x0000009ab99a7221 */ /* 0x000fe20000010100 */
[C-C-:B------:R-:W-:Y:S01]  /*65f0*/  FFMA.FTZ R160, R33.reuse, R160, R32.reuse ;  /* 0x000000a021a07223 */ /* 0x140fe20000010020 */
[----:B------:R-:W-:Y:S01]  /*6600*/  FFMA.FTZ R32, R33, R180, R32 ;  /* 0x000000b421207223 */ /* 0x000fe20000010020 */
[C---:B------:R-:W-:Y:S01]  /*6610*/  FFMA.FTZ R133, R125.reuse, R176, R38 ;  /* 0x000000b07d857223 */ /* 0x040fe20000010026 */
[----:B------:R-:W-:Y:S01]  /*6620*/  FFMA.FTZ R143, R125, R158, R44 ;  /* 0x0000009e7d8f7223 */ /* 0x000fe2000001002c */
[----:B------:R-:W-:-:S02]  /*6630*/  HADD2.F32 R138, -RZ, R138.H0_H0 ;  /* 0x2000008aff8a7230 */ /* 0x000fc40000004100 */
[----:B------:R-:W-:Y:S01]  /*6640*/  FFMA.FTZ R183, R125, R144, R132 ;  /* 0x000000907db77223 */ /* 0x000fe20000010084 */
[----:B------:R-:W-:Y:S01]  /*6650*/  F2F.F16.F32 R42, R135 ;  /* 0x00000087002a7304 */ /* 0x000fe20000200800 */
[----:B------:R-:W-:Y:S01]  /*6660*/  FADD.FTZ R156, -R157, R156 ;  /* 0x0000009c9d9c7221 */ /* 0x000fe20000010100 */
[----:B------:R-:W-:Y:S02]  /*6670*/  HADD2.F32 R130, -RZ, R130.H0_H0 ;  /* 0x20000082ff827230 */ /* 0x000fe40000004100 */
[----:B------:R-:W-:Y:S01]  /*6680*/  FFMA.FTZ R177, R125, R154, R146 ;  /* 0x0000009a7db17223 */ /* 0x000fe20000010092 */
[----:B------:R-:W-:Y:S02]  /*6690*/  HADD2.F32 R132, -RZ, R149.H0_H0 ;  /* 0x20000095ff847230 */ /* 0x000fe40000004100 */
[----:B------:R-:W-:Y:S01]  /*66a0*/  FADD.FTZ R162, -R162, R155 ;  /* 0x0000009ba2a27221 */ /* 0x000fe20000010100 */
[----:B------:R-:W-:Y:S01]  /*66b0*/  FADD.FTZ R32, -R32, R159 ;  /* 0x0000009f20207221 */ /* 0x000fe20000010100 */
[----:B------:R-:W-:Y:S01]  /*66c0*/  FADD.FTZ R160, -R160, R153 ;  /* 0x00000099a0a07221 */ /* 0x000fe20000010100 */
[----:B------:R2:W-:Y:S01]  /*66d0*/  F2F.F16.F32 R39, R47 ;  /* 0x0000002f00277304 */ /* 0x0005e20000200800 */
[----:B0-----:R-:W-:Y:S01]  /*66e0*/  FMUL.FTZ R37, R37, R126 ;  /* 0x0000007e25257220 */ /* 0x001fe20000410000 */
[C---:B------:R-:W-:Y:S01]  /*66f0*/  FFMA.FTZ R171, R125.reuse, R156, R138 ;  /* 0x0000009c7dab7223 */ /* 0x040fe2000001008a */
[C---:B------:R-:W-:Y:S01]  /*6700*/  FFMA.FTZ R175, R125.reuse, R162, R130 ;  /* 0x000000a27daf7223 */ /* 0x040fe20000010082 */
[C---:B------:R-:W-:Y:S01]  /*6710*/  FFMA.FTZ R185, R125.reuse, R32, R132 ;  /* 0x000000207db97223 */ /* 0x040fe20000010084 */
[----:B------:R-:W-:Y:S01]  /*6720*/  FFMA.FTZ R187, R125, R160, R150 ;  /* 0x000000a07dbb7223 */ /* 0x000fe20000010096 */
[-C--:B------:R-:W-:Y:S01]  /*6730*/  FMUL.FTZ R32, R135, R126.reuse ;  /* 0x0000007e87207220 */ /* 0x080fe20000410000 */
[----:B-1----:R-:W-:Y:S01]  /*6740*/  PRMT R35, R34, 0x5410, R35 ;  /* 0x0000541022237816 */ /* 0x002fe20000000023 */
[----:B------:R-:W0:Y:S01]  /*6750*/  F2F.F16.F32 R40, R127 ;  /* 0x0000007f00287304 */ /* 0x000e220000200800 */
[-C--:B------:R-:W-:Y:S01]  /*6760*/  FMUL.FTZ R33, R127, R126.reuse ;  /* 0x0000007e7f217220 */ /* 0x080fe20000410000 */
[-C--:B------:R-:W-:Y:S01]  /*6770*/  FMUL.FTZ R132, R43, R126.reuse ;  /* 0x0000007e2b847220 */ /* 0x080fe20000410000 */
[-C--:B------:R-:W-:Y:S01]  /*6780*/  FMUL.FTZ R45, R45, R126.reuse ;  /* 0x0000007e2d2d7220 */ /* 0x080fe20000410000 */
[-C--:B------:R-:W-:Y:S01]  /*6790*/  FMUL.FTZ R41, R41, R126.reuse ;  /* 0x0000007e29297220 */ /* 0x080fe20000410000 */
[-C--:B--2---:R-:W-:Y:S01]  /*67a0*/  FMUL.FTZ R47, R47, R126.reuse ;  /* 0x0000007e2f2f7220 */ /* 0x084fe20000410000 */
[-C--:B------:R-:W-:Y:S01]  /*67b0*/  FMUL.FTZ R125, R133, R126.reuse ;  /* 0x0000007e857d7220 */ /* 0x080fe20000410000 */
[----:B------:R-:W-:Y:S01]  /*67c0*/  FMUL.FTZ R135, R143, R126 ;  /* 0x0000007e8f877220 */ /* 0x000fe20000410000 */
[----:B------:R1:W-:Y:S01]  /*67d0*/  F2F.F16.F32 R131, R145 ;  /* 0x0000009100837304 */ /* 0x0003e20000200800 */
[----:B0-----:R-:W-:-:S07]  /*67e0*/  PRMT R39, R39, 0x5410, R40 ;  /* 0x0000541027277816 */ /* 0x001fce0000000028 */
[----:B------:R-:W-:Y:S01]  /*67f0*/  F2F.F16.F32 R38, R133 ;  /* 0x0000008500267304 */ /* 0x000fe20000200800 */
[----:B-1----:R-:W-:-:S07]  /*6800*/  FMUL.FTZ R145, R145, R126 ;  /* 0x0000007e91917220 */ /* 0x002fce0000410000 */
[----:B------:R0:W-:Y:S08]  /*6810*/  F2F.F16.F32 R134, R163 ;  /* 0x000000a300867304 */ /* 0x0001f00000200800 */
[----:B------:R-:W-:Y:S01]  /*6820*/  F2F.F16.F32 R44, R143 ;  /* 0x0000008f002c7304 */ /* 0x000fe20000200800 */
[----:B0-----:R-:W-:-:S07]  /*6830*/  FMUL.FTZ R163, R163, R126 ;  /* 0x0000007ea3a37220 */ /* 0x001fce0000410000 */
[----:B------:R0:W-:Y:S08]  /*6840*/  F2F.F16.F32 R142, R173 ;  /* 0x000000ad008e7304 */ /* 0x0001f00000200800 */
        /* <DEDUP_REMOVED lines=10> */
[----:B0-----:R-:W-:-:S05]  /*68f0*/  IMAD.WIDE.U32 R36, R36, 0x10000, RZ ;  /* 0x0001000024247825 */ /* 0x001fca00078e00ff */
[----:B------:R-:W-:Y:S01]  /*6900*/  LOP3.LUT R37, R35, R37, RZ, 0xfc, !PT ;  /* 0x0000002523257212 */ /* 0x000fe200078efcff */
[----:B------:R-:W-:Y:S01]  /*6910*/  IMAD.WIDE.U32 R34, R131, 0x10000, RZ ;  /* 0x0001000083227825 */ /* 0x000fe200078e00ff */
[----:B------:R0:W2:Y:S03]  /*6920*/  F2F.F16.F32 R141, R151 ;  /* 0x00000097008d7304 */ /* 0x0000a60000200800 */
[----:B-1----:R-:W-:Y:S01]  /*6930*/  FMUL.FTZ R147, R147, R126 ;  /* 0x0000007e93937220 */ /* 0x002fe20000410000 */
[----:B------:R-:W-:Y:S02]  /*6940*/  LOP3.LUT R34, R34, R44, RZ, 0xfc, !PT ;  /* 0x0000002c22227212 */ /* 0x000fe400078efcff */
[----:B------:R-:W-:Y:S02]  /*6950*/  LOP3.LUT R35, R129, R35, RZ, 0xfc, !PT ;  /* 0x0000002381237212 */ /* 0x000fe400078efcff */
[----:B------:R-:W-:Y:S01]  /*6960*/  F2F.F16.F32 R128, R165 ;  /* 0x000000a500807304 */ /* 0x000fe20000200800 */
[----:B0-----:R-:W-:Y:S01]  /*6970*/  FMUL.FTZ R151, R151, R126 ;  /* 0x0000007e97977220 */ /* 0x001fe20000410000 */
[----:B--2---:R-:W-:-:S06]  /*6980*/  PRMT R141, R136, 0x5410, R141 ;  /* 0x00005410888d7816 */ /* 0x004fcc000000008d */
[----:B------:R0:W-:Y:S08]  /*6990*/  F2F.F16.F32 R140, R167 ;  /* 0x000000a7008c7304 */ /* 0x0001f00000200800 */
[----:B------:R1:W2:Y:S01]  /*69a0*/  F2F.F16.F32 R157, R169 ;  /* 0x000000a9009d7304 */ /* 0x0002a20000200800 */
[----:B0-----:R-:W-:-:S07]  /*69b0*/  FMUL.FTZ R167, R167, R126 ;  /* 0x0000007ea7a77220 */ /* 0x001fce0000410000 */
[----:B------:R0:W-:Y:S01]  /*69c0*/  F2F.F16.F32 R138, R171 ;  /* 0x000000ab008a7304 */ /* 0x0001e20000200800 */
[----:B-1----:R-:W-:Y:S01]  /*69d0*/  FMUL.FTZ R169, R169, R126 ;  /* 0x0000007ea9a97220 */ /* 0x002fe20000410000 */
[----:B--2---:R-:W-:-:S06]  /*69e0*/  PRMT R157, R140, 0x5410, R157 ;  /* 0x000054108c9d7816 */ /* 0x004fcc000000009d */
        /* <DEDUP_REMOVED lines=20> */
[----:B------:R0:W-:Y:S01]  /*6b30*/  F2F.F16.F32 R152, R45 ;  /* 0x0000002d00987304 */ /* 0x0001e20000200800 */
[----:B--2---:R-:W-:Y:S01]  /*6b40*/  FMUL.FTZ R183, R183, R126 ;  /* 0x0000007eb7b77220 */ /* 0x004fe20000410000 */
[----:B-1----:R-:W-:-:S06]  /*6b50*/  LOP3.LUT R36, R36, R0, RZ, 0xfc, !PT ;  /* 0x0000000024247212 */ /* 0x002fcc00078efcff */
[----:B------:R1:W2:Y:S01]  /*6b60*/  F2F.F16.F32 R159, R41 ;  /* 0x00000029009f7304 */ /* 0x0002a20000200800 */
[----:B0-----:R-:W-:-:S07]  /*6b70*/  IMAD.WIDE.U32 R44, R146, 0x10000, RZ ;  /* 0x00010000922c7825 */ /* 0x001fce00078e00ff */
[----:B------:R0:W-:Y:S01]  /*6b80*/  F2F.F16.F32 R161, R33 ;  /* 0x0000002100a17304 */ /* 0x0001e20000200800 */
[----:B-1----:R-:W-:-:S03]  /*6b90*/  IMAD.WIDE.U32 R40, R134, 0x10000, RZ ;  /* 0x0001000086287825 */ /* 0x002fc600078e00ff */
[----:B------:R-:W-:-:S04]  /*6ba0*/  LOP3.LUT R38, R40, R128, RZ, 0xfc, !PT ;  /* 0x0000008028267212 */ /* 0x000fc800078efcff */
[----:B------:R-:W-:Y:S01]  /*6bb0*/  F2F.F16.F32 R132, R132 ;  /* 0x0000008400847304 */ /* 0x000fe20000200800 */
[----:B0-----:R-:W-:Y:S01]  /*6bc0*/  LOP3.LUT R33, R39, R43, RZ, 0xfc, !PT ;  /* 0x0000002b27217212 */ /* 0x001fe200078efcff */
[----:B------:R-:W-:Y:S01]  /*6bd0*/  IMAD.WIDE.U32 R42, R142, 0x10000, RZ ;  /* 0x000100008e2a7825 */ /* 0x000fe200078e00ff */
[----:B------:R-:W0:Y:S01]  /*6be0*/  LDC.64 R128, c[0x0][0x478] ;  /* 0x00011e00ff807b82 */ /* 0x000e220000000a00 */
[----:B------:R-:W-:Y:S02]  /*6bf0*/  LOP3.LUT R39, R141, R41, RZ, 0xfc, !PT ;  /* 0x000000298d277212 */ /* 0x000fe400078efcff */
[----:B--2---:R-:W-:Y:S02]  /*6c00*/  PRMT R159, R154, 0x5410, R159 ;  /* 0x000054109a9f7816 */ /* 0x004fe4000000009f */
[----:B------:R1:W-:Y:S01]  /*6c10*/  F2F.F16.F32 R158, R137 ;  /* 0x00000089009e7304 */ /* 0x0003e20000200800 */
[----:B------:R-:W-:Y:S02]  /*6c20*/  LOP3.LUT R40, R42, R138, RZ, 0xfc, !PT ;  /* 0x0000008a2a287212 */ /* 0x000fe400078efcff */
[----:B------:R-:W-:Y:S01]  /*6c30*/  LOP3.LUT R42, R44, R130, RZ, 0xfc, !PT ;  /* 0x000000822c2a7212 */ /* 0x000fe200078efcff */
[----:B------:R-:W-:Y:S01]  /*6c40*/  IMAD.WIDE.U32 R130, R127, 0x10000, RZ ;  /* 0x000100007f827825 */ /* 0x000fe200078e00ff */
[----:B------:R-:W-:-:S02]  /*6c50*/  LOP3.LUT R41, R157, R43, RZ, 0xfc, !PT ;  /* 0x0000002b9d297212 */ /* 0x000fc400078efcff */
[----:B------:R-:W-:Y:S01]  /*6c60*/  LOP3.LUT R43, R155, R45, RZ, 0xfc, !PT ;  /* 0x0000002d9b2b7212 */ /* 0x000fe200078efcff */
[----:B------:R-:W2:Y:S01]  /*6c70*/  F2F.F16.F32 R139, R139 ;  /* 0x0000008b008b7304 */ /* 0x000ea20000200800 */
[----:B-1----:R-:W-:Y:S02]  /*6c80*/  FMUL.FTZ R137, R165, R126 ;  /* 0x0000007ea5897220 */ /* 0x002fe40000410000 */
[----:B------:R-:W1:Y:S05]  /*6c90*/  LDC.64 R126, c[0x0][0x468] ;  /* 0x00011a00ff7e7b82 */ /* 0x000e6a0000000a00 */
[----:B------:R-:W-:Y:S01]  /*6ca0*/  F2F.F16.F32 R133, R145 ;  /* 0x0000009100857304 */ /* 0x000fe20000200800 */
[----:B0-----:R-:W-:Y:S01]  /*6cb0*/  IMAD.WIDE.U32 R154, R121, 0x8, R128 ;  /* 0x00000008799a7825 */ /* 0x001fe200078e0080 */
[----:B--2---:R-:W-:-:S06]  /*6cc0*/  PRMT R141, R158, 0x5410, R139 ;  /* 0x000054109e8d7816 */ /* 0x004fcc000000008b */
[----:B------:R-:W0:Y:S08]  /*6cd0*/  F2F.F16.F32 R163, R163 ;  /* 0x000000a300a37304 */ /* 0x000e300000200800 */
[----:B------:R2:W3:Y:S01]  /*6ce0*/  F2F.F16.F32 R156, R47 ;  /* 0x0000002f009c7304 */ /* 0x0004e20000200800 */
[----:B0-----:R-:W-:-:S07]  /*6cf0*/  IMAD.WIDE.U32 R138, R163, 0x10000, RZ ;  /* 0x00010000a38a7825 */ /* 0x001fce00078e00ff */
[----:B------:R-:W-:Y:S01]  /*6d00*/  F2F.F16.F32 R147, R147 ;  /* 0x0000009300937304 */ /* 0x000fe20000200800 */
[----:B--2---:R-:W-:Y:S01]  /*6d10*/  IMAD.WIDE.U32 R46, R144, 0x10000, RZ ;  /* 0x00010000902e7825 */ /* 0x004fe200078e00ff */
[----:B---3--:R-:W-:-:S06]  /*6d20*/  PRMT R161, R156, 0x5410, R161 ;  /* 0x000054109ca17816 */ /* 0x008fcc00000000a1 */
[----:B------:R0:W2:Y:S01]  /*6d30*/  F2F.F16.F32 R160, R151 ;  /* 0x0000009700a07304 */ /* 0x0000a20000200800 */
[----:B------:R-:W-:Y:S01]  /*6d40*/  LOP3.LUT R45, R153, R47, RZ, 0xfc, !PT ;  /* 0x0000002f992d7212 */ /* 0x000fe200078efcff */
[----:B-1----:R-:W-:Y:S01]  /*6d50*/  IMAD.WIDE.U32 R144, R123, 0x8, R126 ;  /* 0x000000087b907825 */ /* 0x002fe200078e007e */
[----:B------:R-:W-:Y:S02]  /*6d60*/  LOP3.LUT R44, R46, R149, RZ, 0xfc, !PT ;  /* 0x000000952e2c7212 */ /* 0x000fe400078efcff */
[----:B------:R-:W-:Y:S01]  /*6d70*/  LOP3.LUT R131, R161, R131, RZ, 0xfc, !PT ;  /* 0x00000083a1837212 */ /* 0x000fe200078efcff */
[----:B------:R-:W-:Y:S02]  /*6d80*/  IMAD.WIDE.U32 R46, R152, 0x10000, RZ ;  /* 0x00010000982e7825 */ /* 0x000fe400078e00ff */
[----:B------:R-:W1:Y:S02]  /*6d90*/  F2F.F16.F32 R135, R135 ;  /* 0x0000008700877304 */ /* 0x000e640000200800 */
[----:B0-----:R-:W-:Y:S01]  /*6da0*/  IMAD.WIDE.U32 R150, R120, 0x8, R128 ;  /* 0x0000000878967825 */ /* 0x001fe200078e0080 */
[----:B------:R-:W-:-:S02]  /*6db0*/  LOP3.LUT R46, R46, R132, RZ, 0xfc, !PT ;  /* 0x000000842e2e7212 */ /* 0x000fc400078efcff */
[----:B------:R-:W-:Y:S01]  /*6dc0*/  LOP3.LUT R47, R159, R47, RZ, 0xfc, !PT ;  /* 0x0000002f9f2f7212 */ /* 0x000fe200078efcff */
[----:B------:R-:W-:Y:S01]  /*6dd0*/  IMAD.WIDE.U32 R132, R133, 0x10000, RZ ;  /* 0x0001000085847825 */ /* 0x000fe200078e00ff */
[----:B--2---:R-:W-:Y:S01]  /*6de0*/  PRMT R147, R147, 0x5410, R160 ;  /* 0x0000541093937816 */ /* 0x004fe200000000a0 */
[----:B------:R-:W0:Y:S03]  /*6df0*/  F2F.F16.F32 R137, R137 ;  /* 0x0000008900897304 */ /* 0x000e260000200800 */
[----:B------:R-:W-:Y:S02]  /*6e00*/  LOP3.LUT R133, R141, R133, RZ, 0xfc, !PT ;  /* 0x000000858d857212 */ /* 0x000fe400078efcff */
[----:B-1----:R-:W-:-:S03]  /*6e10*/  LOP3.LUT R132, R132, R135, RZ, 0xfc, !PT ;  /* 0x0000008784847212 */ /* 0x002fc600078efcff */
[----:B------:R-:W1:Y:S01]  /*6e20*/  F2F.F16.F32 R173, R173 ;  /* 0x000000ad00ad7304 */ /* 0x000e620000200800 */
[----:B------:R-:W-:Y:S01]  /*6e30*/  LOP3.LUT R135, R147, R139, RZ, 0xfc, !PT ;  /* 0x0000008b93877212 */ /* 0x000fe200078efcff */
[----:B------:R-:W-:Y:S01]  /*6e40*/  IMAD.WIDE.U32 R146, R122, 0x8, R128 ;  /* 0x000000087a927825 */ /* 0x000fe200078e0080 */
[----:B0-----:R-:W-:-:S05]  /*6e50*/  LOP3.LUT R134, R138, R137, RZ, 0xfc, !PT ;  /* 0x000000898a867212 */ /* 0x001fca00078efcff */
[----:B------:R-:W0:Y:S01]  /*6e60*/  F2F.F16.F32 R177, R177 ;  /* 0x000000b100b17304 */ /* 0x000e220000200800 */
[----:B------:R-:W-:-:S05]  /*6e70*/  IMAD.WIDE.U32 R136, R119, 0x8, R128 ;  /* 0x0000000877887825 */ /* 0x000fca00078e0080 */
[----:B------:R2:W-:Y:S01]  /*6e80*/  STG.E.64 desc[UR8][R136.64], R36 ;  /* 0x0000002488007986 */ /* 0x0005e2000c101b08 */
[----:B-1----:R-:W-:Y:S01]  /*6e90*/  IMAD.WIDE.U32 R140, R173, 0x10000, RZ ;  /* 0x00010000ad8c7825 */ /* 0x002fe200078e00ff */
[----:B------:R-:W1:Y:S03]  /*6ea0*/  F2F.F16.F32 R142, R185 ;  /* 0x000000b9008e7304 */ /* 0x000e660000200800 */
[----:B0-----:R-:W-:-:S05]  /*6eb0*/  IMAD.WIDE.U32 R138, R177, 0x10000, RZ ;  /* 0x00010000b18a7825 */ /* 0x001fca00078e00ff */
[----:B------:R-:W-:Y:S01]  /*6ec0*/  F2F.F16.F32 R167, R167 ;  /* 0x000000a700a77304 */ /* 0x000fe20000200800 */
[----:B--2---:R-:W-:-:S07]  /*6ed0*/  IMAD.WIDE.U32 R36, R120, 0x8, R126 ;  /* 0x0000000878247825 */ /* 0x004fce00078e007e */
[----:B------:R-:W0:Y:S01]  /*6ee0*/  F2F.F16.F32 R162, R169 ;  /* 0x000000a900a27304 */ /* 0x000e220000200800 */
[----:B-1----:R-:W-:-:S07]  /*6ef0*/  IMAD.WIDE.U32 R142, R142, 0x10000, RZ ;  /* 0x000100008e8e7825 */ /* 0x002fce00078e00ff */
[----:B------:R-:W-:Y:S01]  /*6f00*/  F2F.F16.F32 R179, R179 ;  /* 0x000000b300b37304 */ /* 0x000fe20000200800 */
[----:B0-----:R-:W-:-:S07]  /*6f10*/  PRMT R167, R167, 0x5410, R162 ;  /* 0x00005410a7a77816 */ /* 0x001fce00000000a2 */
[----:B------:R-:W0:Y:S01]  /*6f20*/  F2F.F16.F32 R164, R181 ;  /* 0x000000b500a47304 */ /* 0x000e220000200800 */
[----:B------:R-:W-:-:S07]  /*6f30*/  LOP3.LUT R149, R167, R141, RZ, 0xfc, !PT ;  /* 0x0000008da7957212 */ /* 0x000fce00078efcff */
[----:B------:R-:W-:Y:S01]  /*6f40*/  F2F.F16.F32 R0, R189 ;  /* 0x000000bd00007304 */ /* 0x000fe20000200800 */
[----:B0-----:R-:W-:-:S07]  /*6f50*/  PRMT R179, R179, 0x5410, R164 ;  /* 0x00005410b3b37816 */ /* 0x001fce00000000a4 */
[----:B------:R-:W0:Y:S01]  /*6f60*/  F2F.F16.F32 R187, R187 ;  /* 0x000000bb00bb7304 */ /* 0x000e220000200800 */
[----:B------:R-:W-:-:S07]  /*6f70*/  LOP3.LUT R153, R179, R139, RZ, 0xfc, !PT ;  /* 0x0000008bb3997212 */ /* 0x000fce00078efcff */
[----:B------:R-:W1:Y:S01]  /*6f80*/  F2F.F16.F32 R171, R171 ;  /* 0x000000ab00ab7304 */ /* 0x000e620000200800 */
[----:B0-----:R-:W-:-:S07]  /*6f90*/  PRMT R187, R187, 0x5410, R0 ;  /* 0x00005410bbbb7816 */ /* 0x001fce0000000000 */
[----:B------:R-:W0:Y:S01]  /*6fa0*/  F2F.F16.F32 R175, R175 ;  /* 0x000000af00af7304 */ /* 0x000e220000200800 */
[----:B------:R-:W-:Y:S02]  /*6fb0*/  LOP3.LUT R157, R187, R143, RZ, 0xfc, !PT ;  /* 0x0000008fbb9d7212 */ /* 0x000fe400078efcff */
[----:B-1----:R-:W-:-:S05]  /*6fc0*/  LOP3.LUT R148, R140, R171, RZ, 0xfc, !PT ;  /* 0x000000ab8c947212 */ /* 0x002fca00078efcff */
[----:B------:R-:W1:Y:S01]  /*6fd0*/  F2F.F16.F32 R183, R183 ;  /* 0x000000b700b77304 */ /* 0x000e620000200800 */
[----:B------:R-:W-:Y:S01]  /*6fe0*/  IMAD.WIDE.U32 R140, R124, 0x8, R128 ;  /* 0x000000087c8c7825 */ /* 0x000fe200078e0080 */
[----:B0-----:R-:W-:-:S06]  /*6ff0*/  LOP3.LUT R152, R138, R175, RZ, 0xfc, !PT ;  /* 0x000000af8a987212 */ /* 0x001fcc00078efcff */
[----:B------:R-:W0:Y:S01]  /*7000*/  F2F.F16.F32 R125, R125 ;  /* 0x0000007d007d7304 */ /* 0x000e220000200800 */
        /* <DEDUP_REMOVED lines=22> */
.L_x_7354:
        /* <DEDUP_REMOVED lines=60> */
.L_x_7347:
        /* <DEDUP_REMOVED lines=24> */
.L_x_7357:
        /* <DEDUP_REMOVED lines=13> */
.L_x_14387:


//--------------------- .text._ZN10layer_norm13ln_bwd_kernelINS_13Kernel_traitsIf6__halfS2_S2_fjLj7168ELj1ELj1ELj8ELj8ENS_18Kernel_traits_baseILj7168EfS2_S2_S2_fjLj256EEEEELb0ELb0ELb1ELb0EEEvNS_9BwdParamsE --------------------------
	.section	.text._ZN10layer_norm13ln_bwd_kernelINS_13Kernel_traitsIf6__halfS2_S2_fjLj7168ELj1ELj1ELj8ELj8ENS_18Kernel_traits_baseILj7168EfS2_S2_S2_fjLj256EEEEELb0ELb0ELb1ELb0EEEvNS_9BwdParamsE,"ax",@progbits
	.align	128
        .global         _ZN10layer_norm13ln_bwd_kernelINS_13Kernel_traitsIf6__halfS2_S2_fjLj7168ELj1ELj1ELj8ELj8ENS_18Kernel_traits_baseILj7168EfS2_S2_S2_fjLj256EEEEELb0ELb0ELb1ELb0EEEvNS_9BwdParamsE
        .type           _ZN10layer_norm13ln_bwd_kernelINS_13Kernel_traitsIf6__halfS2_S2_fjLj7168ELj1ELj1ELj8ELj8ENS_18Kernel_traits_baseILj7168EfS2_S2_S2_fjLj256EEEEELb0ELb0ELb1ELb0EEEvNS_9BwdParamsE,@function
        .size           _ZN10layer_norm13ln_bwd_kernelINS_13Kernel_traitsIf6__halfS2_S2_fjLj7168ELj1ELj1ELj8ELj8ENS_18Kernel_traits_baseILj7168EfS2_S2_S2_fjLj256EEEEELb0ELb0ELb1ELb0EEEvNS_9BwdParamsE,(.L_x_14388 - _ZN10layer_norm13ln_bwd_kernelINS_13Kernel_traitsIf6__halfS2_S2_fjLj7168ELj1ELj1ELj8ELj8ENS_18Kernel_traits_baseILj7168EfS2_S2_S2_fjLj256EEEEELb0ELb0ELb1ELb0EEEvNS_9BwdParamsE)
        .other          _ZN10layer_norm13ln_bwd_kernelINS_13Kernel_traitsIf6__halfS2_S2_fjLj7168ELj1ELj1ELj8ELj8ENS_18Kernel_traits_baseILj7168EfS2_S2_S2_fjLj256EEEEELb0ELb0ELb1ELb0EEEvNS_9BwdParamsE,@"STO_CUDA_ENTRY STV_DEFAULT"
_ZN10layer_norm13ln_bwd_kernelINS_13Kernel_traitsIf6__halfS2_S2_fjLj7168ELj1ELj1ELj8ELj8ENS_18Kernel_traits_baseILj7168EfS2_S2_S2_fjLj256EEEEELb0ELb0ELb1ELb0EEEvNS_9BwdParamsE:
.text._ZN10layer_norm13ln_bwd_kernelINS_13Kernel_traitsIf6__halfS2_S2_fjLj7168ELj1ELj1ELj8ELj8ENS_18Kernel_traits_baseILj7168EfS2_S2_S2_fjLj256EEEEELb0ELb0ELb1ELb0EEEvNS_9BwdParamsE:
        /* <DEDUP_REMOVED lines=114> */
.L_x_7452:
        /* <DEDUP_REMOVED lines=17> */
[----:B------:R-:W-:Y:S01]  /*0830*/  IADD3 R129, PT, PT, R6, -0x1, RZ ;  /* 0xffffffff06817810 */ /* 0x000fe20007ffe0ff */
[-C--:B-1----:R-:W-:Y:S01]  /*0840*/  IMAD R126, R5, R2.reuse, RZ ;  /* 0x00000002057e7224 */ /* 0x082fe200078e02ff */
[C---:B------:R-:W-:Y:S01]  /*0850*/  ISETP.GE.U32.AND P0, PT, R4.reuse, 0x100, PT ;  /* 0x000001000400780c */ /* 0x040fe20003f06070 */
        /* <DEDUP_REMOVED lines=32> */
[--C-:B--2---:R-:W-:Y:S02]  /*0a60*/  SHF.R.U64 R129, R10, 0x10, R11.reuse ;  /* 0x000000100a817819 */ /* 0x104fe4000000120b */
[----:B------:R-:W-:Y:S02]  /*0a70*/  MOV R128, R11 ;  /* 0x0000000b00807202 */ /* 0x000fe40000000f00 */
[----:B------:R-:W-:Y:S02]  /*0a80*/  SHF.R.U32.HI R130, RZ, 0x10, R11 ;  /* 0x00000010ff827819 */ /* 0x000fe4000001160b */
[----:B---3--:R-:W-:Y:S01]  /*0a90*/  SHF.R.U64 R11, R8, 0x10, R9 ;  /* 0x00000010080b7819 */ /* 0x008fe20000001209 */
[----:B------:R-:W-:Y:S01]  /*0aa0*/  HADD2.F32 R3, -RZ, R8.H0_H0 ;  /* 0x20000008ff037230 */ /* 0x000fe20000004100 */
[----:B------:R-:W-:Y:S01]  /*0ab0*/  MOV R14, R10 ;  /* 0x0000000a000e7202 */ /* 0x000fe20000000f00 */
[----:B------:R-:W-:-:S02]  /*0ac0*/  HADD2.F32 R127, -RZ, R9.H0_H0 ;  /* 0x20000009ff7f7230 */ /* 0x000fc40000004100 */
[----:B------:R-:W-:Y:S02]  /*0ad0*/  HADD2.F32 R11, -RZ, R11.H0_H0 ;  /* 0x2000000bff0b7230 */ /* 0x000fe40000004100 */
[C---:B------:R-:W-:Y:S01]  /*0ae0*/  FADD.FTZ R8, -R124.reuse, R3 ;  /* 0x000000037c087221 */ /* 0x040fe20000010100 */
[----:B------:R-:W-:Y:S01]  /*0af0*/  SHF.R.U32.HI R131, RZ, 0x10, R9 ;  /* 0x00000010ff837819 */ /* 0x000fe20000011609 */
[----:B------:R-:W-:Y:S02]  /*0b00*/  HADD2.F32 R9, -RZ, R14.H0_H0 ;  /* 0x2000000eff097230 */ /* 0x000fe40000004100 */
[C---:B------:R-:W-:Y:S01]  /*0b10*/  FADD.FTZ R10, -R124.reuse, R11 ;  /* 0x0000000b7c0a7221 */ /* 0x040fe20000010100 */
[C---:B-----5:R-:W-:Y:S01]  /*0b20*/  FMUL.FTZ R3, R7.reuse, R8 ;  /* 0x0000000807037220 */ /* 0x060fe20000410000 */
[----:B0-----:R-:W-:Y:S01]  /*0b30*/  FADD.FTZ R12, -R124, R127 ;  /* 0x0000007f7c0c7221 */ /* 0x001fe20000010100 */
[----:B------:R-:W-:Y:S02]  /*0b40*/  HADD2.F32 R14, -RZ, R129.H0_H0 ;  /* 0x20000081ff0e7230 */ /* 0x000fe40000004100 */
[----:B------:R-:W-:Y:S01]  /*0b50*/  FMUL.FTZ R8, R7, R10 ;  /* 0x0000000a07087220 */ /* 0x000fe20000410000 */
[----:B------:R-:W-:-:S02]  /*0b60*/  HADD2.F32 R127, -RZ, R131.H0_H0 ;  /* 0x20000083ff7f7230 */ /* 0x000fc40000004100 */
[----:B------:R-:W-:Y:S01]  /*0b70*/  FADD.FTZ R64, R64, R9 ;  /* 0x0000000940407221 */ /* 0x000fe20000010000 */
[----:B------:R-:W-:Y:S02]  /*0b80*/  HADD2.F32 R13, -RZ, R128.H0_H0 ;  /* 0x20000080ff0d7230 */ /* 0x000fe40000004100 */
        /* <DEDUP_REMOVED lines=23> */
.L_x_7362:
[----:B----4-:R-:W-:Y:S05]  /*0d00*/  BSYNC.RECONVERGENT B1 ;  /* 0x0000000000017941 */ /* 0x010fea0003800200 */
.L_x_7361:
        /* <DEDUP_REMOVED lines=20> */
[--C-:B---3--:R-:W-:Y:S01]  /*0e50*/  SHF.R.U64 R18, R16, 0x10, R17.reuse ;  /* 0x0000001010127819 */ /* 0x108fe20000001211 */
[----:B------:R-:W-:Y:S01]  /*0e60*/  HADD2.F32 R19, -RZ, R16.H0_H0 ;  /* 0x20000010ff137230 */ /* 0x000fe20000004100 */
[----:B------:R-:W-:Y:S01]  /*0e70*/  SHF.R.U32.HI R16, RZ, 0x10, R17 ;  /* 0x00000010ff107819 */ /* 0x000fe20000011611 */
[----:B------:R-:W-:Y:S02]  /*0e80*/  HADD2.F32 R129, -RZ, R17.H0_H0 ;  /* 0x20000011ff817230 */ /* 0x000fe40000004100 */
[----:B------:R-:W-:Y:S02]  /*0e90*/  HADD2.F32 R17, -RZ, R15.H0_H0 ;  /* 0x2000000fff117230 */ /* 0x000fe40000004100 */
[----:B------:R-:W-:Y:S02]  /*0ea0*/  HADD2.F32 R15, -RZ, R18.H0_H0 ;  /* 0x20000012ff0f7230 */ /* 0x000fe40000004100 */
[----:B------:R-:W-:Y:S01]  /*0eb0*/  FADD.FTZ R18, -R124, R19 ;  /* 0x000000137c127221 */ /* 0x000fe20000010100 */
[----:B------:R-:W-:-:S02]  /*0ec0*/  HADD2.F32 R22, -RZ, R22.H0_H0 ;  /* 0x20000016ff167230 */ /* 0x000fc40000004100 */
[C---:B0-----:R-:W-:Y:S01]  /*0ed0*/  FADD.FTZ R20, -R124.reuse, R15 ;  /* 0x0000000f7c147221 */ /* 0x041fe20000010100 */
[----:B------:R-:W-:Y:S02]  /*0ee0*/  HADD2.F32 R21, -RZ, R16.H0_H0 ;  /* 0x20000010ff157230 */ /* 0x000fe40000004100 */
[C---:B-----5:R-:W-:Y:S01]  /*0ef0*/  FMUL.FTZ R15, R7.reuse, R18 ;  /* 0x00000012070f7220 */ /* 0x060fe20000410000 */
[----:B------:R-:W-:Y:S01]  /*0f00*/  FADD.FTZ R128, -R124, R129 ;  /* 0x000000817c807221 */ /* 0x000fe20000010100 */
[----:B------:R-:W-:Y:S01]  /*0f10*/  FMUL.FTZ R16, R7, R20 ;  /* 0x0000001407107220 */ /* 0x000fe20000410000 */
[-C--:B------:R-:W-:Y:S01]  /*0f20*/  FMUL.FTZ R18, R116, R17.reuse ;  /* 0x0000001174127220 */ /* 0x080fe20000410000 */
[----:B------:R-:W-:Y:S02]  /*0f30*/  HADD2.F32 R127, -RZ, R127.H0_H0 ;  /* 0x2000007fff7f7230 */ /* 0x000fe40000004100 */
[----:B------:R-:W-:Y:S01]  /*0f40*/  FADD.FTZ R60, R60, R17 ;  /* 0x000000113c3c7221 */ /* 0x000fe20000010000 */
[----:B------:R-:W-:Y:S01]  /*0f50*/  FFMA.FTZ R88, R15, R17, R88 ;  /* 0x000000110f587223 */ /* 0x000fe20000010058 */
[----:B------:R-:W-:Y:S01]  /*0f60*/  FADD.FTZ R61, R61, R22 ;  /* 0x000000163d3d7221 */ /* 0x000fe20000010000 */
[-C--:B------:R-:W-:Y:S01]  /*0f70*/  FFMA.FTZ R89, R16, R22.reuse, R89 ;  /* 0x0000001610597223 */ /* 0x080fe20000010059 */
[----:B------:R-:W-:Y:S01]  /*0f80*/  FMUL.FTZ R19, R117, R22 ;  /* 0x0000001675137220 */ /* 0x000fe20000410000 */
[----:B------:R-:W-:Y:S01]  /*0f90*/  FMUL.FTZ R17, R7, R128 ;  /* 0x0000008007117220 */ /* 0x000fe20000410000 */
[----:B------:R-:W-:Y:S01]  /*0fa0*/  FADD.FTZ R22, -R124, R21 ;  /* 0x000000157c167221 */ /* 0x000fe20000010100 */
[----:B------:R-:W-:Y:S01]  /*0fb0*/  FADD.FTZ R128, R139, R18 ;  /* 0x000000128b807221 */ /* 0x000fe20000010000 */
[----:B------:R-:W-:Y:S01]  /*0fc0*/  FFMA.FTZ R21, R15, R18, R138 ;  /* 0x000000120f157223 */ /* 0x000fe2000001008a */
[----:B------:R-:W-:-:S02]  /*0fd0*/  HADD2.F32 R130, -RZ, R130.H0_H0 ;  /* 0x20000082ff827230 */ /* 0x000fc40000004100 */
        /* <DEDUP_REMOVED lines=13> */
.L_x_7364:
[----:B------:R-:W-:Y:S05]  /*10b0*/  BSYNC.RECONVERGENT B1 ;  /* 0x0000000000017941 */ /* 0x000fea0003800200 */
.L_x_7363:
        /* <DEDUP_REMOVED lines=57> */
.L_x_7366:
[----:B------:R-:W-:Y:S05]  /*1450*/  BSYNC.RECONVERGENT B1 ;  /* 0x0000000000017941 */ /* 0x000fea0003800200 */
.L_x_7365:
        /* <DEDUP_REMOVED lines=57> */
.L_x_7368:
[----:B------:R-:W-:Y:S05]  /*17f0*/  BSYNC.RECONVERGENT B1 ;  /* 0x0000000000017941 */ /* 0x000fea0003800200 */
.L_x_7367:
        /* <DEDUP_REMOVED lines=17> */
[----:B---3--:R-:W-:Y:S01]  /*1910*/  SHF.R.U64 R130, R128, 0x10, R129 ;  /* 0x0000001080827819 */ /* 0x008fe20000001281 */
[----:B------:R-:W-:-:S02]  /*1920*/  HADD2.F32 R127, -RZ, R39.H0_H0 ;  /* 0x20000027ff7f7230 */ /* 0x000fc40000004100 */
[----:B------:R-:W-:Y:S02]  /*1930*/  HADD2.F32 R137, -RZ, R128.H0_H0 ;  /* 0x20000080ff897230 */ /* 0x000fe40000004100 */
[----:B------:R-:W-:Y:S01]  /*1940*/  HADD2.F32 R39, -RZ, R130.H0_H0 ;  /* 0x20000082ff277230 */ /* 0x000fe20000004100 */
[----:B------:R-:W-:Y:S01]  /*1950*/  MOV R134, R131 ;  /* 0x0000008300867202 */ /* 0x000fe20000000f00 */
[----:B------:R-:W-:Y:S01]  /*1960*/  HADD2.F32 R141, -RZ, R129.H0_H0 ;  /* 0x20000081ff8d7230 */ /* 0x000fe20000004100 */
[----:B------:R-:W-:Y:S02]  /*1970*/  SHF.R.U32.HI R135, RZ, 0x10, R131 ;  /* 0x00000010ff877819 */ /* 0x000fe40000011683 */
[----:B------:R-:W-:Y:S01]  /*1980*/  SHF.R.U32.HI R131, RZ, 0x10, R129 ;  /* 0x00000010ff837819 */ /* 0x000fe20000011681 */
[C---:B------:R-:W-:Y:S01]  /*1990*/  FADD.FTZ R140, -R124.reuse, R39 ;  /* 0x000000277c8c7221 */ /* 0x040fe20000010100 */
[----:B0-----:R-:W-:Y:S01]  /*19a0*/  FADD.FTZ R132, -R124, R137 ;  /* 0x000000897c847221 */ /* 0x001fe20000010100 */
[----:B------:R-:W-:-:S02]  /*19b0*/  HADD2.F32 R128, -RZ, R136.H0_H0 ;  /* 0x20000088ff807230 */ /* 0x000fc40000004100 */
[----:B------:R-:W-:Y:S02]  /*19c0*/  HADD2.F32 R129, -RZ, R134.H0_H0 ;  /* 0x20000086ff817230 */ /* 0x000fe40000004100 */
[----:B------:R-:W-:Y:S01]  /*19d0*/  FADD.FTZ R134, -R124, R141 ;  /* 0x0000008d7c867221 */ /* 0x000fe20000010100 */
[----:B------:R-:W-:Y:S02]  /*19e0*/  HADD2.F32 R131, -RZ, R131.H0_H0 ;  /* 0x20000083ff837230 */ /* 0x000fe40000004100 */
        /* <DEDUP_REMOVED lines=26> */
.L_x_7370:
[----:B------:R-:W-:Y:S05]  /*1b90*/  BSYNC.RECONVERGENT B1 ;  /* 0x0000000000017941 */ /* 0x000fea0003800200 */
.L_x_7369:
        /* <DEDUP_REMOVED lines=18> */
[----:B------:R-:W-:Y:S01]  /*1cc0*/  HADD2.F32 R137, -RZ, R128.H0_H0 ;  /* 0x20000080ff897230 */ /* 0x000fe20000004100 */
[----:B------:R-:W-:-:S03]  /*1cd0*/  MOV R134, R131 ;  /* 0x0000008300867202 */ /* 0x000fc60000000f00 */
[----:B0-----:R-:W-:Y:S01]  /*1ce0*/  HADD2.F32 R133, -RZ, R130.H0_H0 ;  /* 0x20000082ff857230 */ /* 0x001fe20000004100 */
[----:B------:R-:W-:Y:S01]  /*1cf0*/  SHF.R.U32.HI R135, RZ, 0x10, R131 ;  /* 0x00000010ff877819 */ /* 0x000fe20000011683 */
[----:B------:R-:W-:Y:S01]  /*1d00*/  HADD2.F32 R147, -RZ, R129.H0_H0 ;  /* 0x20000081ff937230 */ /* 0x000fe20000004100 */
[----:B------:R-:W-:Y:S01]  /*1d10*/  SHF.R.U32.HI R131, RZ, 0x10, R129 ;  /* 0x00000010ff837819 */ /* 0x000fe20000011681 */
[----:B------:R-:W-:Y:S02]  /*1d20*/  HADD2.F32 R127, -RZ, R127.H0_H0 ;  /* 0x2000007fff7f7230 */ /* 0x000fe40000004100 */
[C---:B------:R-:W-:Y:S01]  /*1d30*/  FADD.FTZ R148, -R124.reuse, R133 ;  /* 0x000000857c947221 */ /* 0x040fe20000010100 */
[----:B------:R-:W-:Y:S01]  /*1d40*/  FADD.FTZ R132, -R124, R137 ;  /* 0x000000897c847221 */ /* 0x000fe20000010100 */
[----:B------:R-:W-:Y:S02]  /*1d50*/  HADD2.F32 R128, -RZ, R136.H0_H0 ;  /* 0x20000088ff807230 */ /* 0x000fe40000004100 */
[----:B------:R-:W-:-:S02]  /*1d60*/  HADD2.F32 R129, -RZ, R134.H0_H0 ;  /* 0x20000086ff817230 */ /* 0x000fc40000004100 */
        /* <DEDUP_REMOVED lines=28> */
.L_x_7372:
[----:B------:R-:W-:Y:S05]  /*1f30*/  BSYNC.RECONVERGENT B1 ;  /* 0x0000000000017941 */ /* 0x000fea0003800200 */
.L_x_7371:
        /* <DEDUP_REMOVED lines=13> */
[----:B------:R-:W-:Y:S01]  /*2010*/  SHF.R.U32.HI R135, RZ, 0x10, R131 ;  /* 0x00000010ff877819 */ /* 0x000fe20000011683 */
[----:B------:R-:W-:Y:S02]  /*2020*/  HADD2.F32 R125, -RZ, R130.H0_H0 ;  /* 0x20000082ff7d7230 */ /* 0x000fe40000004100 */
[----:B------:R-:W-:Y:S02]  /*2030*/  HADD2.F32 R133, -RZ, R131.H0_H0 ;  /* 0x20000083ff857230 */ /* 0x000fe40000004100 */
[----:B------:R-:W-:Y:S01]  /*2040*/  HADD2.F32 R131, -RZ, R134.H0_H0 ;  /* 0x20000086ff837230 */ /* 0x000fe20000004100 */
[----:B---3--:R-:W-:Y:S01]  /*2050*/  MOV R130, R126 ;  /* 0x0000007e00827202 */ /* 0x008fe20000000f00 */
[----:B------:R-:W-:Y:S01]  /*2060*/  HADD2.F32 R135, -RZ, R135.H0_H0 ;  /* 0x20000087ff877230 */ /* 0x000fe20000004100 */
[----:B------:R-:W-:Y:S01]  /*2070*/  SHF.R.U64 R136, R126, 0x10, R127 ;  /* 0x000000107e887819 */ /* 0x000fe2000000127f */
[C---:B------:R-:W-:Y:S01]  /*2080*/  FADD.FTZ R126, -R124.reuse, R125 ;  /* 0x0000007d7c7e7221 */ /* 0x040fe20000010100 */
[C---:B------:R-:W-:Y:S01]  /*2090*/  FADD.FTZ R156, -R124.reuse, R131 ;  /* 0x000000837c9c7221 */ /* 0x040fe20000010100 */
[----:B------:R-:W-:Y:S01]  /*20a0*/  HADD2.F32 R125, -RZ, R130.H0_H0 ;  /* 0x20000082ff7d7230 */ /* 0x000fe20000004100 */
[----:B------:R-:W-:Y:S01]  /*20b0*/  MOV R132, R127 ;  /* 0x0000007f00847202 */ /* 0x000fe20000000f00 */
[C---:B0-----:R-:W-:Y:S01]  /*20c0*/  FADD.FTZ R128, -R124.reuse, R133 ;  /* 0x000000857c807221 */ /* 0x041fe20000010100 */
[----:B------:R-:W-:Y:S01]  /*20d0*/  FADD.FTZ R162, -R124, R135 ;  /* 0x000000877ca27221 */ /* 0x000fe20000010100 */
[----:B------:R-:W-:-:S02]  /*20e0*/  HADD2.F32 R124, -RZ, R136.H0_H0 ;  /* 0x20000088ff7c7230 */ /* 0x000fc40000004100 */
[C---:B-----5:R-:W-:Y:S01]  /*20f0*/  FMUL.FTZ R156, R7.reuse, R156 ;  /* 0x0000009c079c7220 */ /* 0x060fe20000410000 */
[----:B------:R-:W-:Y:S01]  /*2100*/  FMUL.FTZ R155, R7, R126 ;  /* 0x0000007e079b7220 */ /* 0x000fe20000410000 */
[-C--:B------:R-:W-:Y:S01]  /*2110*/  FMUL.FTZ R158, R96, R125.reuse ;  /* 0x0000007d609e7220 */ /* 0x080fe20000410000 */
[----:B------:R-:W-:Y:S01]  /*2120*/  SHF.R.U32.HI R134, RZ, 0x10, R127 ;  /* 0x00000010ff867819 */ /* 0x000fe2000001167f */
[----:B------:R-:W-:Y:S02]  /*2130*/  HADD2.F32 R127, -RZ, R132.H0_H0 ;  /* 0x20000084ff7f7230 */ /* 0x000fe40000004100 */
[----:B------:R-:W-:Y:S01]  /*2140*/  FADD.FTZ R41, R41, R124 ;  /* 0x0000007c29297221 */ /* 0x000fe20000010000 */
        /* <DEDUP_REMOVED lines=22> */
.L_x_7360:
        /* <DEDUP_REMOVED lines=22> */
[----:B------:R3:W5:Y:S01]  /*2410*/  @P6 LDG.E.64 R182, desc[UR10][R136.64] ;  /* 0x0000000a88b66981 */ /* 0x000762000c1e1b00 */
[----:B------:R-:W-:-:S03]  /*2420*/  ISETP.GE.U32.AND P6, PT, R4, 0x700, PT ;  /* 0x000007000400780c */ /* 0x000fc60003fc6070 */
[C---:B-1----:R-:W-:Y:S02]  /*2430*/  @P5 IMAD.WIDE.U32 R128, R187.reuse, 0x8, R128 ;  /* 0x00000008bb805825 */ /* 0x042fe400078e0080 */
[----:B------:R-:W1:Y:S01]  /*2440*/  @P2 LDC.64 R124, c[0x0][0x438] ;  /* 0x00010e00ff7c2b82 */ /* 0x000e620000000a00 */
[----:B------:R-:W-:Y:S02]  /*2450*/  @P5 IADD3 R187, PT, PT, R187, 0x100, RZ ;  /* 0x00000100bbbb5810 */ /* 0x000fe40007ffe0ff */
[----:B------:R3:W5:Y:S03]  /*2460*/  @P5 LDG.E.64 R180, desc[UR10][R128.64] ;  /* 0x0000000a80b45981 */ /* 0x000766000c1e1b00 */
[C---:B--2---:R-:W-:Y:S02]  /*2470*/  @P4 IMAD.WIDE.U32 R132, R187.reuse, 0x8, R132 ;  /* 0x00000008bb844825 */ /* 0x044fe400078e0084 */
[----:B------:R-:W2:Y:S01]  /*2480*/  @P0 LDC.64 R126, c[0x0][0x438] ;  /* 0x00010e00ff7e0b82 */ /* 0x000ea20000000a00 */
[----:B------:R-:W-:-:S02]  /*2490*/  @P4 IADD3 R187, PT, PT, R187, 0x100, RZ ;  /* 0x00000100bbbb4810 */ /* 0x000fc40007ffe0ff */
[----:B------:R3:W5:Y:S05]  /*24a0*/  @P4 LDG.E.64 R178, desc[UR10][R132.64] ;  /* 0x0000000a84b24981 */ /* 0x00076a000c1e1b00 */
[----:B------:R-:W4:Y:S01]  /*24b0*/  @P6 LDC.64 R130, c[0x0][0x438] ;  /* 0x00010e00ff826b82 */ /* 0x000f220000000a00 */
[C---:B0-----:R-:W-:Y:S01]  /*24c0*/  @P3 IMAD.WIDE.U32 R134, R187.reuse, 0x8, R134 ;  /* 0x00000008bb863825 */ /* 0x041fe200078e0086 */
[----:B------:R-:W-:-:S04]  /*24d0*/  @P3 IADD3 R187, PT, PT, R187, 0x100, RZ ;  /* 0x00000100bbbb3810 */ /* 0x000fc80007ffe0ff */
[----:B------:R3:W5:Y:S01]  /*24e0*/  @P3 LDG.E.64 R176, desc[UR10][R134.64] ;  /* 0x0000000a86b03981 */ /* 0x000762000c1e1b00 */
[C---:B-1----:R-:W-:Y:S01]  /*24f0*/  @P2 IMAD.WIDE.U32 R124, R187.reuse, 0x8, R124 ;  /* 0x00000008bb7c2825 */ /* 0x042fe200078e007c */
[----:B------:R-:W-:-:S04]  /*2500*/  @P2 IADD3 R187, PT, PT, R187, 0x100, RZ ;  /* 0x00000100bbbb2810 */ /* 0x000fc80007ffe0ff */
[----:B------:R3:W5:Y:S01]  /*2510*/  @P2 LDG.E.64 R174, desc[UR10][R124.64] ;  /* 0x0000000a7cae2981 */ /* 0x000762000c1e1b00 */
[C---:B--2---:R-:W-:Y:S01]  /*2520*/  @P0 IMAD.WIDE.U32 R126, R187.reuse, 0x8, R126 ;  /* 0x00000008bb7e0825 */ /* 0x044fe200078e007e */
[----:B------:R-:W-:-:S04]  /*2530*/  @P0 IADD3 R187, PT, PT, R187, 0x100, RZ ;  /* 0x00000100bbbb0810 */ /* 0x000fc80007ffe0ff */
[----:B------:R3:W5:Y:S01]  /*2540*/  @P0 LDG.E.64 R172, desc[UR10][R126.64] ;  /* 0x0000000a7eac0981 */ /* 0x000762000c1e1b00 */
[----:B----4-:R-:W-:-:S05]  /*2550*/  @P6 IMAD.WIDE.U32 R130, R187, 0x8, R130 ;  /* 0x00000008bb826825 */ /* 0x010fca00078e0082 */
[----:B------:R3:W5:Y:S02]  /*2560*/  @P6 LDG.E.64 R170, desc[UR10][R130.64] ;  /* 0x0000000a82aa6981 */ /* 0x000764000c1e1b00 */
.L_x_7373:
[----:B----4-:R-:W-:Y:S05]  /*2570*/  BSYNC.RECONVERGENT B0 ;  /* 0x0000000000007941 */ /* 0x010fea0003800200 */
.L_x_7359:
        /* <DEDUP_REMOVED lines=31> */
.L_x_7375:
[----:B------:R-:W-:Y:S05]  /*2770*/  BSYNC.RECONVERGENT B0 ;  /* 0x0000000000007941 */ /* 0x000fea0003800200 */
.L_x_7374:
        /* <DEDUP_REMOVED lines=24> */
[----:B------:R-:W-:Y:S02]  /*2900*/  MOV R125, R186 ;  /* 0x000000ba007d7202 */ /* 0x000fe40000000f00 */
        /* <DEDUP_REMOVED lines=40> */
.L_x_7380:
        /* <DEDUP_REMOVED lines=9> */
.L_x_7381:
        /* <DEDUP_REMOVED lines=9> */
.L_x_7382:
        /* <DEDUP_REMOVED lines=10> */
.L_x_7379:
        /* <DEDUP_REMOVED lines=28> */
[----:B------:R-:W-:-:S02]  /*2f10*/  F2FP.F16.F32.PACK_AB R133, RZ, R133 ;  /* 0x00000085ff85723e */ /* 0x000fc400000000ff */
[----:B------:R-:W-:Y:S02]  /*2f20*/  @P0 PRMT R163, R135, 0x7610, R163 ;  /* 0x0000761087a30816 */ /* 0x000fe400000000a3 */
[----:B------:R-:W-:Y:S02]  /*2f30*/  @P0 F2FP.F16.F32.PACK_AB R134, RZ, R134 ;  /* 0x00000086ff86023e */ /* 0x000fe400000000ff */
[----:B------:R-:W-:Y:S02]  /*2f40*/  @P0 PRMT R164, R131, 0x7610, R164 ;  /* 0x0000761083a40816 */ /* 0x000fe400000000a4 */
[----:B------:R-:W-:Y:S02]  /*2f50*/  @P0 PRMT R165, R134, 0x7610, R165 ;  /* 0x0000761086a50816 */ /* 0x000fe400000000a5 */
[----:B------:R-:W-:Y:S02]  /*2f60*/  F2FP.F16.F32.PACK_AB R184, RZ, R129 ;  /* 0x00000081ffb8723e */ /* 0x000fe400000000ff */
[----:B------:R-:W-:-:S02]  /*2f70*/  PRMT R168, R130, 0x7610, R168 ;  /* 0x0000761082a87816 */ /* 0x000fc400000000a8 */
[----:B------:R-:W-:Y:S01]  /*2f80*/  PRMT R169, R133, 0x7610, R169 ;  /* 0x0000761085a97816 */ /* 0x000fe200000000a9 */
[----:B------:R-:W-:Y:S06]  /*2f90*/  @!P0 BRA `(.L_x_7383) ;  /* 0x0000000400608947 */ /* 0x000fec0003800000 */
[----:B------:R-:W-:-:S05]  /*2fa0*/  FMUL.FTZ R129, R129, UR15 ;  /* 0x0000000f81817c20 */ /* 0x000fca0008410000 */
[----:B------:R-:W-:-:S04]  /*2fb0*/  F2FP.F16.F32.PACK_AB R129, RZ, R129 ;  /* 0x00000081ff81723e */ /* 0x000fc800000000ff */
[----:B------:R-:W-:Y:S01]  /*2fc0*/  PRMT R166, R129, 0x7610, R166 ;  /* 0x0000761081a67816 */ /* 0x000fe200000000a6 */
[----:B------:R-:W-:Y:S06]  /*2fd0*/  BRA `(.L_x_7383) ;  /* 0x0000000400507947 */ /* 0x000fec0003800000 */
.L_x_7378:
        /* <DEDUP_REMOVED lines=41> */
.L_x_7384:
[----:B------:R-:W-:Y:S01]  /*3270*/  ISETP.GT.AND P2, PT, R6, RZ, PT ;  /* 0x000000ff0600720c */ /* 0x000fe20003f44270 */
[----:B------:R-:W0:Y:S01]  /*3280*/  @P0 LDC R131, c[0x0][0x40c] ;  /* 0x00010300ff830b82 */ /* 0x000e220000000800 */
[----:B------:R-:W-:Y:S01]  /*3290*/  SHF.R.U64 R130, R182, 0x10, R183 ;  /* 0x00000010b6827819 */ /* 0x000fe200000012b7 */
[----:B------:R-:W-:Y:S01]  /*32a0*/  @P1 FFMA.FTZ R129, R3, R126, R127 ;  /* 0x0000007e03811223 */ /* 0x000fe2000001007f */
[----:B------:R-:W-:Y:S01]  /*32b0*/  SHF.R.U32.HI R136, RZ, 0x10, R183 ;  /* 0x00000010ff887819 */ /* 0x000fe200000116b7 */
[----:B------:R-:W-:Y:S02]  /*32c0*/  HADD2.F32 R128, -RZ, R182.H0_H0 ;  /* 0x200000b6ff807230 */ /* 0x000fe40000004100 */
[----:B------:R-:W-:Y:S01]  /*32d0*/  @P1 FADD.FTZ R129, R10, -R129 ;  /* 0x800000810a811221 */ /* 0x000fe20000010000 */
[----:B------:R-:W-:Y:S01]  /*32e0*/  HADD2.F32 R130, -RZ, R130.H0_H0 ;  /* 0x20000082ff827230 */ /* 0x000fe20000004100 */
[----:B------:R-:W1:Y:S01]  /*32f0*/  @P0 LDC R135, c[0x0][0x40c] ;  /* 0x00010300ff870b82 */ /* 0x000e620000000800 */
[----:B------:R-:W-:-:S02]  /*3300*/  HADD2.F32 R134, -RZ, R183.H0_H0 ;  /* 0x200000b7ff867230 */ /* 0x000fc40000004100 */
[----:B------:R-:W-:Y:S01]  /*3310*/  @P1 FFMA.FTZ R128, R7, R129, R128 ;  /* 0x0000008107801223 */ /* 0x000fe20000010080 */
[----:B------:R-:W-:Y:S02]  /*3320*/  HADD2.F32 R136, -RZ, R136.H0_H0 ;  /* 0x20000088ff887230 */ /* 0x000fe40000004100 */
[-CC-:B------:R-:W-:Y:S01]  /*3330*/  @P2 FFMA.FTZ R138, R8, R126.reuse, R127.reuse ;  /* 0x0000007e088a2223 */ /* 0x180fe2000001007f */
[-CC-:B------:R-:W-:Y:S01]  /*3340*/  @P2 FFMA.FTZ R137, R9, R126.reuse, R127.reuse ;  /* 0x0000007e09892223 */ /* 0x180fe2000001007f */
        /* <DEDUP_REMOVED lines=29> */
.L_x_7383:
        /* <DEDUP_REMOVED lines=11> */
.L_x_7385:
        /* <DEDUP_REMOVED lines=9> */
.L_x_7386:
[----:B------:R-:W-:Y:S02]  /*3660*/  IADD3 R125, PT, PT, R125, 0x100, RZ ;  /* 0x000001007d7d7810 */ /* 0x000fe40007ffe0ff */
[----:B------:R-:W-:-:S07]  /*3670*/  IADD3 R124, PT, PT, R124, 0x100, RZ ;  /* 0x000001007c7c7810 */ /* 0x000fce0007ffe0ff */
.L_x_7377:
[----:B------:R-:W-:Y:S05]  /*3680*/  BSYNC.RECONVERGENT B0 ;  /* 0x0000000000007941 */ /* 0x000fea0003800200 */
.L_x_7376:
        /* <DEDUP_REMOVED lines=12> */
[--C-:B01----:R-:W-:Y:S01]  /*3750*/  SHF.R.U64 R130, R180, 0x10, R181.reuse ;  /* 0x00000010b4827819 */ /* 0x103fe200000012b5 */
[----:B------:R-:W-:Y:S01]  /*3760*/  HADD2.F32 R128, -RZ, R180.H0_H0 ;  /* 0x200000b4ff807230 */ /* 0x000fe20000004100 */
[----:B------:R-:W-:Y:S01]  /*3770*/  SHF.R.U32.HI R138, RZ, 0x10, R181 ;  /* 0x00000010ff8a7819 */ /* 0x000fe200000116b5 */
[----:B------:R-:W-:Y:S02]  /*3780*/  HADD2.F32 R136, -RZ, R181.H0_H0 ;  /* 0x200000b5ff887230 */ /* 0x000fe40000004100 */
[----:B------:R-:W-:Y:S02]  /*3790*/  HADD2.F32 R130, -RZ, R130.H0_H0 ;  /* 0x20000082ff827230 */ /* 0x000fe40000004100 */
        /* <DEDUP_REMOVED lines=16> */
[----:B------:R-:W-:-:S03]  /*38a0*/  F2FP.F16.F32.PACK_AB R128, RZ, R128 ;  /* 0x00000080ff80723e */ /* 0x000fc600000000ff */
[----:B------:R-:W-:Y:S02]  /*38b0*/  F2FP.F16.F32.PACK_AB R184, RZ, R138 ;  /* 0x0000008affb8723e */ /* 0x000fe400000000ff */
[----:B------:R-:W-:Y:S01]  /*38c0*/  @P0 F2FP.F16.F32.PACK_AB R129, RZ, R129 ;  /* 0x00000081ff81023e */ /* 0x000fe200000000ff */
[----:B0-----:R-:W-:Y:S01]  /*38d0*/  @P0 FMUL.FTZ R131, R130, R139 ;  /* 0x0000008b82830220 */ /* 0x001fe20000410000 */
[----:B------:R-:W-:Y:S02]  /*38e0*/  F2FP.F16.F32.PACK_AB R130, RZ, R130 ;  /* 0x00000082ff82723e */ /* 0x000fe400000000ff */
[----:B------:R-:W-:Y:S02]  /*38f0*/  @P0 PRMT R163, R129, 0x7610, R163 ;  /* 0x0000761081a30816 */ /* 0x000fe400000000a3 */
[----:B------:R-:W-:Y:S02]  /*3900*/  @P0 F2FP.F16.F32.PACK_AB R131, RZ, R131 ;  /* 0x00000083ff83023e */ /* 0x000fe400000000ff */
[----:B------:R-:W-:Y:S01]  /*3910*/  PRMT R168, R130, 0x7610, R168 ;  /* 0x0000761082a87816 */ /* 0x000fe200000000a8 */
[----:B-1----:R-:W-:Y:S01]  /*3920*/  @P0 FMUL.FTZ R134, R136, R167 ;  /* 0x000000a788860220 */ /* 0x002fe20000410000 */
[----:B------:R-:W-:-:S02]  /*3930*/  F2FP.F16.F32.PACK_AB R136, RZ, R136 ;  /* 0x00000088ff88723e */ /* 0x000fc400000000ff */
[----:B------:R-:W-:Y:S02]  /*3940*/  @P0 PRMT R164, R131, 0x7610, R164 ;  /* 0x0000761083a40816 */ /* 0x000fe400000000a4 */
[----:B------:R-:W-:Y:S02]  /*3950*/  @P0 F2FP.F16.F32.PACK_AB R134, RZ, R134 ;  /* 0x00000086ff86023e */ /* 0x000fe400000000ff */
[----:B------:R-:W-:Y:S02]  /*3960*/  PRMT R167, R128, 0x7610, R167 ;  /* 0x0000761080a77816 */ /* 0x000fe400000000a7 */
[----:B------:R-:W-:Y:S02]  /*3970*/  @P0 PRMT R165, R134, 0x7610, R165 ;  /* 0x0000761086a50816 */ /* 0x000fe400000000a5 */
[----:B------:R-:W-:Y:S01]  /*3980*/  PRMT R169, R136, 0x7610, R169 ;  /* 0x0000761088a97816 */ /* 0x000fe200000000a9 */
[----:B------:R-:W-:Y:S06]  /*3990*/  @!P0 BRA `(.L_x_7391) ;  /* 0x0000000400e08947 */ /* 0x000fec0003800000 */
[----:B------:R-:W-:-:S05]  /*39a0*/  FMUL.FTZ R138, R138, UR15 ;  /* 0x0000000f8a8a7c20 */ /* 0x000fca0008410000 */
[----:B------:R-:W-:-:S04]  /*39b0*/  F2FP.F16.F32.PACK_AB R138, RZ, R138 ;  /* 0x0000008aff8a723e */ /* 0x000fc800000000ff */
[----:B------:R-:W-:Y:S01]  /*39c0*/  PRMT R166, R138, 0x7610, R166 ;  /* 0x000076108aa67816 */ /* 0x000fe200000000a6 */
[----:B------:R-:W-:Y:S06]  /*39d0*/  BRA `(.L_x_7391) ;  /* 0x0000000400d07947 */ /* 0x000fec0003800000 */
.L_x_7390:
        /* <DEDUP_REMOVED lines=36> */
.L_x_7389:
        /* <DEDUP_REMOVED lines=22> */
[----:B------:R-:W-:-:S04]  /*3d80*/  F2FP.F16.F32.PACK_AB R128, RZ, R128 ;  /* 0x00000080ff80723e */ /* 0x000fc800000000ff */
[----:B------:R-:W-:Y:S01]  /*3d90*/  PRMT R167, R128, 0x7610, R167 ;  /* 0x0000761080a77816 */ /* 0x000fe200000000a7 */
[----:B0-----:R-:W-:Y:S01]  /*3da0*/  @P0 FMUL.FTZ R131, R130, R137 ;  /* 0x0000008982830220 */ /* 0x001fe20000410000 */
[----:B------:R-:W-:Y:S01]  /*3db0*/  @P0 F2FP.F16.F32.PACK_AB R137, RZ, R129 ;  /* 0x00000081ff89023e */ /* 0x000fe200000000ff */
[----:B------:R-:W-:Y:S01]  /*3dc0*/  FMUL.FTZ R129, R7, R136 ;  /* 0x0000008807817220 */ /* 0x000fe20000410000 */
[----:B------:R-:W-:Y:S02]  /*3dd0*/  F2FP.F16.F32.PACK_AB R130, RZ, R130 ;  /* 0x00000082ff82723e */ /* 0x000fe400000000ff */
[----:B------:R-:W-:Y:S02]  /*3de0*/  @P0 F2FP.F16.F32.PACK_AB R131, RZ, R131 ;  /* 0x00000083ff83023e */ /* 0x000fe400000000ff */
[----:B------:R-:W-:Y:S01]  /*3df0*/  FSEL R129, R129, RZ, P1 ;  /* 0x000000ff81817208 */ /* 0x000fe20000800000 */
[----:B-1----:R-:W-:Y:S01]  /*3e00*/  @P0 FMUL.FTZ R135, R134, R139 ;  /* 0x0000008b86870220 */ /* 0x002fe20000410000 */
        /* <DEDUP_REMOVED lines=13> */
.L_x_7392:
        /* <DEDUP_REMOVED lines=9> */
.L_x_7393:
        /* <DEDUP_REMOVED lines=9> */
.L_x_7394:
        /* <DEDUP_REMOVED lines=9> */
.L_x_7395:
        /* <DEDUP_REMOVED lines=9> */
.L_x_7391:
        /* <DEDUP_REMOVED lines=9> */
.L_x_7396:
        /* <DEDUP_REMOVED lines=9> */
.L_x_7397:
[----:B------:R-:W-:Y:S02]  /*4240*/  IADD3 R125, PT, PT, R125, 0x100, RZ ;  /* 0x000001007d7d7810 */ /* 0x000fe40007ffe0ff */
[----:B------:R-:W-:-:S07]  /*4250*/  IADD3 R124, PT, PT, R124, 0x100, RZ ;  /* 0x000001007c7c7810 */ /* 0x000fce0007ffe0ff */
.L_x_7388:
[----:B------:R-:W-:Y:S05]  /*4260*/  BSYNC.RECONVERGENT B0 ;  /* 0x0000000000007941 */ /* 0x000fea0003800200 */
.L_x_7387:
        /* <DEDUP_REMOVED lines=11> */
[--C-:B0123--:R-:W-:Y:S01]  /*4320*/  SHF.R.U64 R130, R178, 0x10, R179.reuse ;  /* 0x00000010b2827819 */ /* 0x10ffe200000012b3 */
        /* <DEDUP_REMOVED lines=40> */
.L_x_7401:
        /* <DEDUP_REMOVED lines=36> */
.L_x_7400:
        /* <DEDUP_REMOVED lines=44> */
.L_x_7403:
        /* <DEDUP_REMOVED lines=9> */
.L_x_7404:
        /* <DEDUP_REMOVED lines=9> */
.L_x_7405:
        /* <DEDUP_REMOVED lines=9> */
.L_x_7406:
        /* <DEDUP_REMOVED lines=9> */
.L_x_7402:
        /* <DEDUP_REMOVED lines=9> */
.L_x_7407:
        /* <DEDUP_REMOVED lines=9> */
.L_x_7408:
[----:B------:R-:W-:Y:S02]  /*4e10*/  IADD3 R125, PT, PT, R125, 0x100, RZ ;  /* 0x000001007d7d7810 */ /* 0x000fe40007ffe0ff */
[----:B------:R-:W-:-:S07]  /*4e20*/  IADD3 R124, PT, PT, R124, 0x100, RZ ;  /* 0x000001007c7c7810 */ /* 0x000fce0007ffe0ff */
.L_x_7399:
[----:B------:R-:W-:Y:S05]  /*4e30*/  BSYNC.RECONVERGENT B0 ;  /* 0x0000000000007941 */ /* 0x000fea0003800200 */
.L_x_7398:
        /* <DEDUP_REMOVED lines=11> */
[--C-:B01234-:R-:W-:Y:S01]  /*4ef0*/  SHF.R.U64 R130, R176, 0x10, R177.reuse ;  /* 0x00000010b0827819 */ /* 0x11ffe200000012b1 */
        /* <DEDUP_REMOVED lines=40> */
.L_x_7412:
        /* <DEDUP_REMOVED lines=36> */
.L_x_7411:
        /* <DEDUP_REMOVED lines=44> */
.L_x_7414:
        /* <DEDUP_REMOVED lines=9> */
.L_x_7415:
        /* <DEDUP_REMOVED lines=9> */
.L_x_7416:
        /* <DEDUP_REMOVED lines=9> */
.L_x_7417:
        /* <DEDUP_REMOVED lines=9> */
.L_x_7413:
        /* <DEDUP_REMOVED lines=9> */
.L_x_7418:
        /* <DEDUP_REMOVED lines=9> */
.L_x_7419:
[----:B------:R-:W-:Y:S02]  /*59e0*/  IADD3 R125, PT, PT, R125, 0x100, RZ ;  /* 0x000001007d7d7810 */ /* 0x000fe40007ffe0ff */
[----:B------:R-:W-:-:S07]  /*59f0*/  IADD3 R124, PT, PT, R124, 0x100, RZ ;  /* 0x000001007c7c7810 */ /* 0x000fce0007ffe0ff */
.L_x_7410:
[----:B------:R-:W-:Y:S05]  /*5a00*/  BSYNC.RECONVERGENT B0 ;  /* 0x0000000000007941 */ /* 0x000fea0003800200 */
.L_x_7409:
        /* <DEDUP_REMOVED lines=52> */
.L_x_7423:
        /* <DEDUP_REMOVED lines=36> */
.L_x_7422:
        /* <DEDUP_REMOVED lines=44> */
.L_x_7425:
        /* <DEDUP_REMOVED lines=9> */
.L_x_7426:
        /* <DEDUP_REMOVED lines=9> */
.L_x_7427:
        /* <DEDUP_REMOVED lines=9> */
.L_x_7428:
        /* <DEDUP_REMOVED lines=9> */
.L_x_7424:
        /* <DEDUP_REMOVED lines=9> */
.L_x_7429:
        /* <DEDUP_REMOVED lines=9> */
.L_x_7430:
[----:B------:R-:W-:Y:S02]  /*65b0*/  IADD3 R125, PT, PT, R125, 0x100, RZ ;  /* 0x000001007d7d7810 */ /* 0x000fe40007ffe0ff */
[----:B------:R-:W-:-:S07]  /*65c0*/  IADD3 R124, PT, PT, R124, 0x100, RZ ;  /* 0x000001007c7c7810 */ /* 0x000fce0007ffe0ff */
.L_x_7421:
[----:B------:R-:W-:Y:S05]  /*65d0*/  BSYNC.RECONVERGENT B0 ;  /* 0x0000000000007941 */ /* 0x000fea0003800200 */
.L_x_7420:
        /* <DEDUP_REMOVED lines=10> */
[----:B01234-:R-:W-:Y:S01]  /*6680*/  HADD2.F32 R128, -RZ, R172.H0_H0 ;  /* 0x200000acff807230 */ /* 0x01ffe20000004100 */
        /* <DEDUP_REMOVED lines=18> */
[----:B------:R-:W-:Y:S02]  /*67b0*/  F2FP.F16.F32.PACK_AB R184, RZ, R138 ;  /* 0x0000008affb8723e */ /* 0x000fe400000000ff */
        /* <DEDUP_REMOVED lines=15> */
[----:B------:R-:W-:Y:S02]  /*68b0*/  PRMT R169, R136, 0x7610, R169 ;  /* 0x0000761088a97816 */ /* 0x000fe400000000a9 */
[----:B------:R-:W-:Y:S01]  /*68c0*/  @P0 PRMT R165, R134, 0x7610, R165 ;  /* 0x0000761086a50816 */ /* 0x000fe200000000a5 */
[----:B------:R-:W-:Y:S06]  /*68d0*/  @!P0 BRA `(.L_x_7435) ;  /* 0x0000000400e08947 */ /* 0x000fec0003800000 */
[----:B------:R-:W-:-:S05]  /*68e0*/  FMUL.FTZ R138, R138, UR15 ;  /* 0x0000000f8a8a7c20 */ /* 0x000fca0008410000 */
[----:B------:R-:W-:-:S04]  /*68f0*/  F2FP.F16.F32.PACK_AB R138, RZ, R138 ;  /* 0x0000008aff8a723e */ /* 0x000fc800000000ff */
[----:B------:R-:W-:Y:S01]  /*6900*/  PRMT R166, R138, 0x7610, R166 ;  /* 0x000076108aa67816 */ /* 0x000fe200000000a6 */
[----:B------:R-:W-:Y:S06]  /*6910*/  BRA `(.L_x_7435) ;  /* 0x0000000400d07947 */ /* 0x000fec0003800000 */
.L_x_7434:
        /* <DEDUP_REMOVED lines=36> */
.L_x_7433:
        /* <DEDUP_REMOVED lines=21> */
[----:B------:R-:W-:-:S03]  /*6cb0*/  F2FP.F16.F32.PACK_AB R184, RZ, R136 ;  /* 0x00000088ffb8723e */ /* 0x000fc600000000ff */
        /* <DEDUP_REMOVED lines=22> */
.L_x_7436:
        /* <DEDUP_REMOVED lines=9> */
.L_x_7437:
        /* <DEDUP_REMOVED lines=9> */
.L_x_7438:
        /* <DEDUP_REMOVED lines=9> */
.L_x_7439:
        /* <DEDUP_REMOVED lines=9> */
.L_x_7435:
        /* <DEDUP_REMOVED lines=9> */
.L_x_7440:
        /* <DEDUP_REMOVED lines=9> */
.L_x_7441:
[----:B------:R-:W-:Y:S02]  /*7180*/  IADD3 R125, PT, PT, R125, 0x100, RZ ;  /* 0x000001007d7d7810 */ /* 0x000fe40007ffe0ff */
[----:B------:R-:W-:-:S07]  /*7190*/  IADD3 R124, PT, PT, R124, 0x100, RZ ;  /* 0x000001007c7c7810 */ /* 0x000fce0007ffe0ff */
.L_x_7432:
[----:B------:R-:W-:Y:S05]  /*71a0*/  BSYNC.RECONVERGENT B0 ;  /* 0x0000000000007941 */ /* 0x000fea0003800200 */
.L_x_7431:
        /* <DEDUP_REMOVED lines=12> */
[--C-:B------:R-:W-:Y:S01]  /*7270*/  SHF.R.U64 R135, R170, 0x10, R171.reuse ;  /* 0x00000010aa877819 */ /* 0x100fe200000012ab */
[----:B01234-:R-:W-:Y:S01]  /*7280*/  HADD2.F32 R130, -RZ, R171.H0_H0 ;  /* 0x200000abff827230 */ /* 0x01ffe20000004100 */
        /* <DEDUP_REMOVED lines=15> */
[----:B------:R-:W0:Y:S04]  /*7380*/  @P0 LDC R127, c[0x0][0x40c] ;  /* 0x00010300ff7f0b82 */ /* 0x000e280000000800 */
[----:B------:R-:W-:-:S04]  /*7390*/  F2FP.F16.F32.PACK_AB R184, RZ, R134 ;  /* 0x00000086ffb8723e */ /* 0x000fc800000000ff */
        /* <DEDUP_REMOVED lines=22> */
.L_x_7445:
        /* <DEDUP_REMOVED lines=36> */
.L_x_7444:
        /* <DEDUP_REMOVED lines=22> */
[----:B------:R-:W-:-:S05]  /*78a0*/  F2FP.F16.F32.PACK_AB R184, RZ, R130 ;  /* 0x00000082ffb8723e */ /* 0x000fca00000000ff */
[----:B------:R-:W2:Y:S01]  /*78b0*/  @P0 LDC R129, c[0x0][0x40c] ;  /* 0x00010300ff810b82 */ /* 0x000ea20000000800 */
[----:B-1----:R-:W-:Y:S01]  /*78c0*/  @P0 FMUL.FTZ R6, R126, R7 ;  /* 0x000000077e060220 */ /* 0x002fe20000410000 */
[----:B0-----:R-:W-:Y:S01]  /*78d0*/  @P0 FMUL.FTZ R7, R127, R134 ;  /* 0x000000867f070220 */ /* 0x001fe20000410000 */
[----:B------:R-:W-:Y:S02]  /*78e0*/  F2FP.F16.F32.PACK_AB R126, RZ, R126 ;  /* 0x0000007eff7e723e */ /* 0x000fe400000000ff */
[----:B------:R-:W-:Y:S02]  /*78f0*/  F2FP.F16.F32.PACK_AB R127, RZ, R127 ;  /* 0x0000007fff7f723e */ /* 0x000fe400000000ff */
[----:B------:R-:W-:Y:S01]  /*7900*/  @P0 F2FP.F16.F32.PACK_AB R6, RZ, R6 ;  /* 0x00000006ff06023e */ /* 0x000fe200000000ff */
[----:B--2---:R-:W-:Y:S01]  /*7910*/  @P0 FMUL.FTZ R129, R128, R129 ;  /* 0x0000008180810220 */ /* 0x004fe20000410000 */
[----:B------:R-:W-:Y:S02]  /*7920*/  @P0 F2FP.F16.F32.PACK_AB R7, RZ, R7 ;  /* 0x00000007ff07023e */ /* 0x000fe400000000ff */
[----:B------:R-:W-:-:S02]  /*7930*/  F2FP.F16.F32.PACK_AB R128, RZ, R128 ;  /* 0x00000080ff80723e */ /* 0x000fc400000000ff */
[----:B------:R-:W-:Y:S02]  /*7940*/  @P0 F2FP.F16.F32.PACK_AB R129, RZ, R129 ;  /* 0x00000081ff81023e */ /* 0x000fe400000000ff */
        /* <DEDUP_REMOVED lines=11> */
.L_x_7447:
        /* <DEDUP_REMOVED lines=17> */
.L_x_7448:
        /* <DEDUP_REMOVED lines=9> */
.L_x_7449:
        /* <DEDUP_REMOVED lines=9> */
.L_x_7450:
[----:B------:R-:W-:-:S07]  /*7c30*/  @P0 PRMT R166, R130, 0x7610, R166 ;  /* 0x0000761082a60816 */ /* 0x000fce00000000a6 */
.L_x_7446:
        /* <DEDUP_REMOVED lines=9> */
.L_x_7451:
        /* <DEDUP_REMOVED lines=9> */
.L_x_7443:
[----:B------:R-:W-:Y:S05]  /*7d60*/  BSYNC.RECONVERGENT B0 ;  /* 0x0000000000007941 */ /* 0x000fea0003800200 */
.L_x_7442:
[----:B0-----:R-:W0:Y:S01]  /*7d70*/  LDC.64 R6, c[0x0][0x380] ;  /* 0x0000e000ff067b82 */ /* 0x001e220000000a00 */
[----:B------:R-:W-:Y:S01]  /*7d80*/  UPLOP3.LUT UP1, UPT, UPT, UPT, UP1, 0x40, 0x4 ;  /* 0x000000000004789c */ /* 0x000fe20003f2e810 */
[----:B0-----:R-:W-:-:S04]  /*7d90*/  IADD3 R5, PT, PT, R5, R6, RZ ;  /* 0x0000000605057210 */ /* 0x001fc80007ffe0ff */
[----:B------:R-:W-:-:S13]  /*7da0*/  ISETP.GE.AND P0, PT, R5, R7, PT ;  /* 0x000000070500720c */ /* 0x000fda0003f06270 */
[----:B------:R-:W-:Y:S05]  /*7db0*/  @!P0 BRA `(.L_x_7452) ;  /* 0xffffff8800588947 */ /* 0x000fea000383ffff */
.L_x_7358:
        /* <DEDUP_REMOVED lines=56> */
.L_x_7453:
        /* <DEDUP_REMOVED lines=12> */
.L_x_14388:


//--------------------- .text._ZN10layer_norm13ln_bwd_kernelINS_13Kernel_traitsIf6__halfS2_S2_fjLj7168ELj1ELj1ELj8ELj8ENS_18Kernel_traits_baseILj7168EfS2_S2_S2_fjLj256EEEEELb0ELb0ELb1ELb1EEEvNS_9BwdParamsE --------------------------
	.section	.text._ZN10layer_norm13ln_bwd_kernelINS_13Kernel_traitsIf6__halfS2_S2_fjLj7168ELj1ELj1ELj8ELj8ENS_18Kernel_traits_baseILj7168EfS2_S2_S2_fjLj256EEEEELb0ELb0ELb1ELb1EEEvNS_9BwdParamsE,"ax",@progbits
	.align	128
        .global         _ZN10layer_norm13ln_bwd_kernelINS_13Kernel_traitsIf6__halfS2_S2_fjLj7168ELj1ELj1ELj8ELj8ENS_18Kernel_traits_baseILj7168EfS2_S2_S2_fjLj256EEEEELb0ELb0ELb1ELb1EEEvNS_9BwdParamsE
        .type           _ZN10layer_norm13ln_bwd_kernelINS_13Kernel_traitsIf6__halfS2_S2_fjLj7168ELj1ELj1ELj8ELj8ENS_18Kernel_traits_baseILj7168EfS2_S2_S2_fjLj256EEEEELb0ELb0ELb1ELb1EEEvNS_9BwdParamsE,@function
        .size           _ZN10layer_norm13ln_bwd_kernelINS_13Kernel_traitsIf6__halfS2_S2_fjLj7168ELj1ELj1ELj8ELj8ENS_18Kernel_traits_baseILj7168EfS2_S2_S2_fjLj256EEEEELb0ELb0ELb1ELb1EEEvNS_9BwdParamsE,(.L_x_14389 - _ZN10layer_norm13ln_bwd_kernelINS_13Kernel_traitsIf6__halfS2_S2_fjLj7168ELj1ELj1ELj8ELj8ENS_18Kernel_traits_baseILj7168EfS2_S2_S2_fjLj256EEEEELb0ELb0ELb1ELb1EEEvNS_9BwdParamsE)
        .other          _ZN10layer_norm13ln_bwd_kernelINS_13Kernel_traitsIf6__halfS2_S2_fjLj7168ELj1ELj1ELj8ELj8ENS_18Kernel_traits_baseILj7168EfS2_S2_S2_fjLj256EEEEELb0ELb0ELb1ELb1EEEvNS_9BwdParamsE,@"STO_CUDA_ENTRY STV_DEFAULT"
_ZN10layer_norm13ln_bwd_kernelINS_13Kernel_traitsIf6__halfS2_S2_fjLj7168ELj1ELj1ELj8ELj8ENS_18Kernel_traits_baseILj7168EfS2_S2_S2_fjLj256EEEEELb0ELb0ELb1ELb1EEEvNS_9BwdParamsE:
.text._ZN10layer_norm13ln_bwd_kernelINS_13Kernel_traitsIf6__halfS2_S2_fjLj7168ELj1ELj1ELj8ELj8ENS_18Kernel_traits_baseILj7168EfS2_S2_S2_fjLj256EEEEELb0ELb0ELb1ELb1EEEvNS_9BwdParamsE:
        /* <DEDUP_REMOVED lines=53> */
.L_x_7522:
        /* <DEDUP_REMOVED lines=97> */
[----:B------:R-:W-:Y:S01]  /*0960*/  SHF.R.U64 R130, R92, 0x10, R93 ;  /* 0x000000105c827819 */ /* 0x000fe2000000125d */
[----:B------:R-:W-:Y:S01]  /*0970*/  HADD2.F32 R127, -RZ, R89.H0_H0 ;  /* 0x20000059ff7f7230 */ /* 0x000fe20000004100 */
[----:B------:R-:W-:-:S02]  /*0980*/  SHF.R.U64 R164, R88, 0x10, R89 ;  /* 0x0000001058a47819 */ /* 0x000fc40000001259 */
[----:B------:R-:W-:Y:S01]  /*0990*/  SHF.R.U32.HI R162, RZ, 0x10, R89 ;  /* 0x00000010ffa27819 */ /* 0x000fe20000011659 */
[----:B------:R-:W-:Y:S01]  /*09a0*/  HADD2.F32 R89, -RZ, R128.H0_H0 ;  /* 0x20000080ff597230 */ /* 0x000fe20000004100 */
[----:B---3--:R-:W-:Y:S01]  /*09b0*/  SHF.R.U64 R163, R90, 0x10, R91 ;  /* 0x000000105aa37819 */ /* 0x008fe2000000125b */
[----:B------:R-:W-:Y:S01]  /*09c0*/  HADD2.F32 R90, -RZ, R90.H0_H0 ;  /* 0x2000005aff5a7230 */ /* 0x000fe20000004100 */
[----:B------:R-:W-:Y:S01]  /*09d0*/  MOV R137, R140 ;  /* 0x0000008c00897202 */ /* 0x000fe20000000f00 */
[----:B------:R-:W-:Y:S01]  /*09e0*/  HADD2.F32 R93, -RZ, R93.H0_H0 ;  /* 0x2000005dff5d7230 */ /* 0x000fe20000004100 */
[----:B------:R-:W-:Y:S02]  /*09f0*/  SHF.R.U64 R171, R140, 0x10, R141 ;  /* 0x000000108cab7819 */ /* 0x000fe4000000128d */
[----:B------:R-:W-:Y:S02]  /*0a00*/  MOV R159, R138 ;  /* 0x0000008a009f7202 */ /* 0x000fe40000000f00 */
[----:B------:R-:W-:-:S02]  /*0a10*/  SHF.R.U64 R167, R138, 0x10, R139 ;  /* 0x000000108aa77819 */ /* 0x000fc4000000128b */
[----:B------:R-:W-:Y:S01]  /*0a20*/  FSEL R200, R3, RZ, !P2 ;  /* 0x000000ff03c87208 */ /* 0x000fe20005000000 */
[----:B------:R-:W-:Y:S01]  /*0a30*/  HADD2.F32 R3, -RZ, R130.H0_H0 ;  /* 0x20000082ff037230 */ /* 0x000fe20000004100 */
[----:B------:R-:W-:Y:S01]  /*0a40*/  SHF.R.U32.HI R161, RZ, 0x10, R91 ;  /* 0x00000010ffa17819 */ /* 0x000fe2000001165b */
[----:B------:R-:W-:Y:S01]  /*0a50*/  HADD2.F32 R91, -RZ, R91.H0_H0 ;  /* 0x2000005bff5b7230 */ /* 0x000fe20000004100 */
[----:B------:R-:W-:Y:S01]  /*0a60*/  MOV R142, R98 ;  /* 0x00000062008e7202 */ /* 0x000fe20000000f00 */
[----:B------:R-:W-:Y:S01]  /*0a70*/  FADD.FTZ R130, -R200, R89 ;  /* 0x00000059c8827221 */ /* 0x000fe20000010100 */
[--C-:B------:R-:W-:Y:S01]  /*0a80*/  SHF.R.U64 R140, R98, 0x10, R99.reuse ;  /* 0x00000010628c7819 */ /* 0x100fe20000001263 */
[----:B------:R-:W-:Y:S01]  /*0a90*/  HADD2.F32 R89, -RZ, R162.H0_H0 ;  /* 0x200000a2ff597230 */ /* 0x000fe20000004100 */
[----:B------:R-:W-:Y:S01]  /*0aa0*/  MOV R138, R99 ;  /* 0x00000063008a7202 */ /* 0x000fe20000000f00 */
[C---:B------:R-:W-:Y:S01]  /*0ab0*/  FADD.FTZ R162, -R200.reuse, R90 ;  /* 0x0000005ac8a27221 */ /* 0x040fe20000010100 */
[----:B------:R-:W-:Y:S01]  /*0ac0*/  SHF.R.U32.HI R98, RZ, 0x10, R99 ;  /* 0x00000010ff627819 */ /* 0x000fe20000011663 */
[----:B------:R-:W-:Y:S01]  /*0ad0*/  HADD2.F32 R99, -RZ, R88.H0_H0 ;  /* 0x20000058ff637230 */ /* 0x000fe20000004100 */
[----:B------:R-:W-:Y:S01]  /*0ae0*/  MOV R158, R141 ;  /* 0x0000008d009e7202 */ /* 0x000fe20000000f00 */
[----:B------:R-:W-:Y:S01]  /*0af0*/  HADD2.F32 R90, -RZ, R163.H0_H0 ;  /* 0x200000a3ff5a7230 */ /* 0x000fe20000004100 */
[----:B------:R-:W-:Y:S01]  /*0b00*/  SHF.R.U32.HI R169, RZ, 0x10, R141 ;  /* 0x00000010ffa97819 */ /* 0x000fe2000001168d */
[----:B------:R-:W-:Y:S01]  /*0b10*/  HADD2.F32 R92, -RZ, R92.H0_H0 ;  /* 0x2000005cff5c7230 */ /* 0x000fe20000004100 */
[----:B------:R-:W-:Y:S01]  /*0b20*/  MOV R160, R139 ;  /* 0x0000008b00a07202 */ /* 0x000fe20000000f00 */
[----:B------:R-:W-:Y:S01]  /*0b30*/  FADD.FTZ R88, -R200, R93 ;  /* 0x0000005dc8587221 */ /* 0x000fe20000010100 */
[----:B------:R-:W-:Y:S01]  /*0b40*/  SHF.R.U64 R180, R102, 0x10, R103 ;  /* 0x0000001066b47819 */ /* 0x000fe20000001267 */
[----:B------:R-:W-:Y:S01]  /*0b50*/  HADD2.F32 R102, -RZ, R102.H0_H0 ;  /* 0x20000066ff667230 */ /* 0x000fe20000004100 */
[----:B------:R-:W-:-:S02]  /*0b60*/  SHF.R.U32.HI R165, RZ, 0x10, R139 ;  /* 0x00000010ffa57819 */ /* 0x000fc4000001168b */
[----:B------:R-:W-:Y:S02]  /*0b70*/  MOV R157, R134 ;  /* 0x00000086009d7202 */ /* 0x000fe40000000f00 */
[--C-:B------:R-:W-:Y:S02]  /*0b80*/  SHF.R.U64 R143, R134, 0x10, R135.reuse ;  /* 0x00000010868f7819 */ /* 0x100fe40000001287 */
[----:B------:R-:W-:Y:S02]  /*0b90*/  MOV R141, R135 ;  /* 0x00000087008d7202 */ /* 0x000fe40000000f00 */
[----:B------:R-:W-:Y:S01]  /*0ba0*/  SHF.R.U32.HI R156, RZ, 0x10, R135 ;  /* 0x00000010ff9c7819 */ /* 0x000fe20000011687 */
[----:B------:R-:W-:Y:S01]  /*0bb0*/  FADD.FTZ R128, -R200, R3 ;  /* 0x00000003c8807221 */ /* 0x000fe20000010100 */
[----:B------:R-:W-:Y:S02]  /*0bc0*/  MOV R155, R132 ;  /* 0x00000084009b7202 */ /* 0x000fe40000000f00 */
[----:B------:R-:W-:Y:S01]  /*0bd0*/  SHF.R.U64 R147, R132, 0x10, R133 ;  /* 0x0000001084937819 */ /* 0x000fe20000001285 */
[----:B------:R-:W-:Y:S01]  /*0be0*/  HADD2.F32 R132, -RZ, R100.H0_H0 ;  /* 0x20000064ff847230 */ /* 0x000fe20000004100 */
[----:B------:R-:W-:-:S02]  /*0bf0*/  MOV R145, R133 ;  /* 0x0000008500917202 */ /* 0x000fc40000000f00 */
[----:B------:R-:W-:Y:S02]  /*0c00*/  SHF.R.U32.HI R153, RZ, 0x10, R133 ;  /* 0x00000010ff997819 */ /* 0x000fe40000011685 */
[--C-:B------:R-:W-:Y:S02]  /*0c10*/  SHF.R.U64 R139, R94, 0x10, R95.reuse ;  /* 0x000000105e8b7819 */ /* 0x100fe4000000125f */
[----:B------:R-:W-:Y:S01]  /*0c20*/  SHF.R.U32.HI R135, RZ, 0x10, R95 ;  /* 0x00000010ff877819 */ /* 0x000fe2000001165f */
[----:B------:R-:W-:Y:S01]  /*0c30*/  HADD2.F32 R95, -RZ, R95.H0_H0 ;  /* 0x2000005fff5f7230 */ /* 0x000fe20000004100 */
[--C-:B------:R-:W-:Y:S01]  /*0c40*/  SHF.R.U64 R134, R96, 0x10, R97.reuse ;  /* 0x0000001060867819 */ /* 0x100fe20000001261 */
[----:B------:R-:W-:Y:S01]  /*0c50*/  HADD2.F32 R96, -RZ, R96.H0_H0 ;  /* 0x20000060ff607230 */ /* 0x000fe20000004100 */
[----:B------:R-:W-:Y:S01]  /*0c60*/  SHF.R.U32.HI R133, RZ, 0x10, R97 ;  /* 0x00000010ff857819 */ /* 0x000fe20000011661 */
[----:B------:R-:W-:Y:S01]  /*0c70*/  HADD2.F32 R3, -RZ, R164.H0_H0 ;  /* 0x200000a4ff037230 */ /* 0x000fe20000004100 */
[----:B------:R-:W-:Y:S01]  /*0c80*/  SHF.R.U64 R172, R100, 0x10, R101 ;  /* 0x0000001064ac7819 */ /* 0x000fe20000001265 */
[C---:B------:R-:W-:Y:S01]  /*0c90*/  FADD.FTZ R100, -R200.reuse, R127 ;  /* 0x0000007fc8647221 */ /* 0x040fe20000010100 */
[----:B------:R-:W-:Y:S01]  /*0ca0*/  MOV R151, R131 ;  /* 0x0000008300977202 */ /* 0x000fe20000000f00 */
[C---:B------:R-:W-:Y:S01]  /*0cb0*/  FADD.FTZ R166, -R200.reuse, R91 ;  /* 0x0000005bc8a67221 */ /* 0x040fe20000010100 */
[----:B------:R-:W-:Y:S01]  /*0cc0*/  SHF.R.U32.HI R152, RZ, 0x10, R131 ;  /* 0x00000010ff987819 */ /* 0x000fe20000011683 */
[----:B------:R-:W-:Y:S01]  /*0cd0*/  FADD.FTZ R198, -R200, R102 ;  /* 0x00000066c8c67221 */ /* 0x000fe20000010100 */
[----:B------:R-:W-:Y:S01]  /*0ce0*/  MOV R149, R129 ;  /* 0x0000008100957202 */ /* 0x000fe20000000f00 */
        /* <DEDUP_REMOVED lines=8> */
[C---:B------:R-:W-:Y:S01]  /*0d70*/  FADD.FTZ R164, -R200.reuse, R90 ;  /* 0x0000005ac8a47221 */ /* 0x040fe20000010100 */
[C---:B-----5:R-:W-:Y:S01]  /*0d80*/  FMUL.FTZ R127, R123.reuse, R88 ;  /* 0x000000587b7f7220 */ /* 0x060fe20000410000 */
[C---:B------:R-:W-:Y:S01]  /*0d90*/  FADD.FTZ R92, -R200.reuse, R92 ;  /* 0x0000005cc85c7221 */ /* 0x040fe20000010100 */
[----:B------:R-:W-:Y:S02]  /*0da0*/  HADD2.F32 R88, -RZ, R171.H0_H0 ;  /* 0x200000abff587230 */ /* 0x000fe40000004100 */
[----:B------:R-:W-:Y:S01]  /*0db0*/  FADD.FTZ R94, -R200, R99 ;  /* 0x00000063c85e7221 */ /* 0x000fe20000010100 */
[----:B------:R-:W-:Y:S02]  /*0dc0*/  HADD2.F32 R89, -RZ, R158.H0_H0 ;  /* 0x2000009eff597230 */ /* 0x000fe40000004100 */
[----:B------:R-:W-:Y:S01]  /*0dd0*/  FMUL.FTZ R128, R123, R128 ;  /* 0x000000807b807220 */ /* 0x000fe20000410000 */
[----:B------:R-:W-:-:S02]  /*0de0*/  HADD2.F32 R90, -RZ, R169.H0_H0 ;  /* 0x200000a9ff5a7230 */ /* 0x000fc40000004100 */
[----:B------:R-:W-:Y:S01]  /*0df0*/  FMUL.FTZ R130, R123, R130 ;  /* 0x000000827b827220 */ /* 0x000fe20000410000 */
[C---:B------:R-:W-:Y:S01]  /*0e00*/  FADD.FTZ R178, -R200.reuse, R95 ;  /* 0x0000005fc8b27221 */ /* 0x040fe20000010100 */
[C---:B------:R-:W-:Y:S01]  /*0e10*/  FADD.FTZ R186, -R200.reuse, R96 ;  /* 0x00000060c8ba7221 */ /* 0x040fe20000010100 */
[----:B------:R-:W-:Y:S02]  /*0e20*/  HADD2.F32 R99, -RZ, R133.H0_H0 ;  /* 0x20000085ff637230 */ /* 0x000fe40000004100 */
[C---:B------:R-:W-:Y:S01]  /*0e30*/  FADD.FTZ R194, -R200.reuse, R132 ;  /* 0x00000084c8c27221 */ /* 0x040fe20000010100 */
[----:B------:R-:W-:Y:S02]  /*0e40*/  HADD2.F32 R101, -RZ, R101.H0_H0 ;  /* 0x20000065ff657230 */ /* 0x000fe40000004100 */
[----:B------:R-:W-:Y:S01]  /*0e50*/  FADD.FTZ R96, -R200, R3 ;  /* 0x00000003c8607221 */ /* 0x000fe20000010100 */
[----:B------:R-:W-:Y:S02]  /*0e60*/  HADD2.F32 R103, -RZ, R103.H0_H0 ;  /* 0x20000067ff677230 */ /* 0x000fe40000004100 */
[----:B------:R-:W-:Y:S01]  /*0e70*/  FMUL.FTZ R132, R28, R137 ;  /* 0x000000891c847220 */ /* 0x000fe20000410000 */
[----:B------:R-:W-:-:S02]  /*0e80*/  HADD2.F32 R93, -RZ, R139.H0_H0 ;  /* 0x2000008bff5d7230 */ /* 0x000fc40000004100 */
        /* <DEDUP_REMOVED lines=8> */
[----:B------:R-:W-:Y:S02]  /*0f10*/  HADD2.F32 R180, -RZ, R180.H0_H0 ;  /* 0x200000b4ffb47230 */ /* 0x000fe40000004100 */
[----:B------:R-:W-:Y:S02]  /*0f20*/  HADD2.F32 R184, -RZ, R184.H0_H0 ;  /* 0x200000b8ffb87230 */ /* 0x000fe40000004100 */
        /* <DEDUP_REMOVED lines=9> */
[----:B------:R-:W-:-:S02]  /*0fc0*/  HADD2.F32 R91, -RZ, R160.H0_H0 ;  /* 0x200000a0ff5b7230 */ /* 0x000fc40000004100 */
[C---:B------:R-:W-:Y:S01]  /*0fd0*/  FMUL.FTZ R135, R123.reuse, R100 ;  /* 0x000000647b877220 */ /* 0x040fe20000410000 */
[----:B------:R-:W-:Y:S02]  /*0fe0*/  HADD2.F32 R90, -RZ, R167.H0_H0 ;  /* 0x200000a7ff5a7230 */ /* 0x000fe40000004100 */
[----:B------:R-:W-:Y:S01]  /*0ff0*/  FADD.FTZ R192, -R200, R99 ;  /* 0x00000063c8c07221 */ /* 0x000fe20000010100 */
[----:B------:R-:W-:Y:S02]  /*1000*/  HADD2.F32 R89, -RZ, R138.H0_H0 ;  /* 0x2000008aff597230 */ /* 0x000fe40000004100 */
[----:B------:R-:W-:Y:S01]  /*1010*/  FMUL.FTZ R138, R123, R96 ;  /* 0x000000607b8a7220 */ /* 0x000fe20000410000 */
[----:B------:R-:W-:Y:S02]  /*1020*/  HADD2.F32 R88, -RZ, R98.H0_H0 ;  /* 0x20000062ff587230 */ /* 0x000fe40000004100 */
[----:B------:R-:W-:Y:S01]  /*1030*/  FADD.FTZ R98, RZ, R132 ;  /* 0x00000084ff627221 */ /* 0x000fe20000010000 */
[----:B------:R-:W-:-:S02]  /*1040*/  HADD2.F32 R100, -RZ, R147.H0_H0 ;  /* 0x20000093ff647230 */ /* 0x000fc40000004100 */
        /* <DEDUP_REMOVED lines=9> */
[----:B------:R-:W-:Y:S02]  /*10e0*/  HADD2.F32 R159, -RZ, R159.H0_H0 ;  /* 0x2000009fff9f7230 */ /* 0x000fe40000004100 */
[----:B------:R-:W-:Y:S01]  /*10f0*/  FMUL.FTZ R147, R123, R190 ;  /* 0x000000be7b937220 */ /* 0x000fe20000410000 */
[----:B------:R-:W-:Y:S01]  /*1100*/  FFMA.FTZ R99, R3, R132, RZ ;  /* 0x0000008403637223 */ /* 0x000fe200000100ff */
[----:B------:R-:W-:Y:S01]  /*1110*/  FMUL.FTZ R133, R123, R94 ;  /* 0x0000005e7b857220 */ /* 0x000fe20000410000 */
[----:B------:R-:W-:-:S02]  /*1120*/  HADD2.F32 R92, -RZ, R165.H0_H0 ;  /* 0x200000a5ff5c7230 */ /* 0x000fc40000004100 */
[-C--:B------:R-:W-:Y:S01]  /*1130*/  FFMA.FTZ R38, R135, R91.reuse, R38 ;  /* 0x0000005b87267223 */ /* 0x080fe20000010026 */
[----:B------:R-:W-:Y:S02]  /*1140*/  HADD2.F32 R190, -RZ, R144.H0_H0 ;  /* 0x20000090ffbe7230 */ /* 0x000fe40000004100 */
[----:B------:R-:W-:Y:S01]  /*1150*/  FADD.FTZ R82, R82, R91 ;  /* 0x0000005b52527221 */ /* 0x000fe20000010000 */
        /* <DEDUP_REMOVED lines=8> */
[----:B------:R-:W-:-:S02]  /*11e0*/  HADD2.F32 R177, -RZ, R142.H0_H0 ;  /* 0x2000008effb17230 */ /* 0x000fc40000004100 */
        /* <DEDUP_REMOVED lines=10> */
[----:B------:R-:W-:-:S02]  /*1290*/  HADD2.F32 R95, -RZ, R141.H0_H0 ;  /* 0x2000008dff5f7230 */ /* 0x000fc40000004100 */
[----:B------:R-:W-:Y:S01]  /*12a0*/  FADD.FTZ R92, R134, R91 ;  /* 0x0000005b865c7221 */ /* 0x000fe20000010000 */
[----:B------:R-:W-:Y:S01]  /*12b0*/  FMUL.FTZ R141, R123, R170 ;  /* 0x000000aa7b8d7220 */ /* 0x000fe20000410000 */
[----:B------:R-:W-:Y:S01]  /*12c0*/  FFMA.FTZ R91, R127, R134, R90 ;  /* 0x000000867f5b7223 */ /* 0x000fe2000001005a */
[----:B------:R-:W-:Y:S02]  /*12d0*/  HADD2.F32 R170, -RZ, R150.H0_H0 ;  /* 0x20000096ffaa7230 */ /* 0x000fe40000004100 */
        /* <DEDUP_REMOVED lines=13> */
[----:B------:R-:W-:Y:S01]  /*13b0*/  FFMA.FTZ R90, R140, R159, R91 ;  /* 0x0000009f8c5a7223 */ /* 0x000fe2000001005b */
[----:B------:R-:W-:Y:S02]  /*13c0*/  HADD2.F32 R101, -RZ, R145.H0_H0 ;  /* 0x20000091ff657230 */ /* 0x000fe40000004100 */
[----:B------:R-:W-:Y:S01]  /*13d0*/  FMUL.FTZ R145, R123, R186 ;  /* 0x000000ba7b917220 */ /* 0x000fe20000410000 */
[----:B------:R-:W-:Y:S02]  /*13e0*/  HADD2.F32 R186, -RZ, R146.H0_H0 ;  /* 0x20000092ffba7230 */ /* 0x000fe40000004100 */
[----:B------:R-:W-:Y:S01]  /*13f0*/  FMUL.FTZ R161, R21, R94 ;  /* 0x0000005e15a17220 */ /* 0x000fe20000410000 */
[----:B------:R-:W-:Y:S01]  /*1400*/  FADD.FTZ R92, R150, R93 ;  /* 0x0000005d965c7221 */ /* 0x000fe20000010000 */
[----:B------:R-:W-:Y:S01]  /*1410*/  FMUL.FTZ R146, R123, R164 ;  /* 0x000000a47b927220 */ /* 0x000fe20000410000 */
[----:B------:R-:W-:Y:S01]  /*1420*/  FFMA.FTZ R91, R137, R150, R90 ;  /* 0x00000096895b7223 */ /* 0x000fe2000001005a */
[----:B------:R-:W-:Y:S01]  /*1430*/  FMUL.FTZ R143, R123, R178 ;  /* 0x000000b27b8f7220 */ /* 0x000fe20000410000 */
[----:B------:R-:W-:-:S02]  /*1440*/  HADD2.F32 R156, -RZ, R156.H0_H0 ;  /* 0x2000009cff9c7230 */ /* 0x000fc40000004100 */
[----:B------:R-:W-:Y:S01]  /*1450*/  FADD.FTZ R93, R161, R92 ;  /* 0x0000005ca15d7221 */ /* 0x000fe20000010000 */
[----:B------:R-:W-:Y:S02]  /*1460*/  HADD2.F32 R178, -RZ, R152.H0_H0 ;  /* 0x20000098ffb27230 */ /* 0x000fe40000004100 */
[----:B------:R-:W-:Y:S01]  /*1470*/  FMUL.FTZ R152, R22, R95 ;  /* 0x0000005f16987220 */ /* 0x000fe20000410000 */
        /* <DEDUP_REMOVED lines=9> */
[----:B------:R-:W-:-:S02]  /*1510*/  FADD.FTZ R93, R163, R92 ;  /* 0x0000005ca35d7221 */ /* 0x000fc40000010000 */
[----:B------:R-:W-:Y:S01]  /*1520*/  FFMA.FTZ R90, R148, R163, R91 ;  /* 0x000000a3945a7223 */ /* 0x000fe2000001005b */
[----:B------:R-:W-:Y:S02]  /*1530*/  HADD2.F32 R103, -RZ, R154.H0_H0 ;  /* 0x2000009aff677230 */ /* 0x000fe40000004100 */
        /* <DEDUP_REMOVED lines=17> */
[----:B------:R-:W-:Y:S02]  /*1650*/  HADD2.F32 R171, -RZ, R151.H0_H0 ;  /* 0x20000097ffab7230 */ /* 0x000fe40000004100 */
        /* <DEDUP_REMOVED lines=9> */
[----:B------:R-:W-:Y:S01]  /*16f0*/  FFMA.FTZ R50, R147, R171, R50 ;  /* 0x000000ab93327223 */ /* 0x000fe20000010032 */
[----:B------:R-:W-:Y:S01]  /*1700*/  FADD.FTZ R70, R70, R171 ;  /* 0x000000ab46467221 */ /* 0x000fe20000010000 */
        /* <DEDUP_REMOVED lines=72> */
.L_x_7455:
        /* <DEDUP_REMOVED lines=29> */
.L_x_7456:
        /* <DEDUP_REMOVED lines=32> */
.L_x_7458:
[----:B------:R-:W-:Y:S05]  /*1f60*/  BSYNC.RECONVERGENT B0 ;  /* 0x0000000000007941 */ /* 0x000fea0003800200 */
.L_x_7457:
        /* <DEDUP_REMOVED lines=65> */
.L_x_7461:
        /* <DEDUP_REMOVED lines=9> */
.L_x_7462:
[----:B------:R-:W-:Y:S05]  /*2410*/  @!P2 BRA `(.L_x_7463) ;  /* 0x00000000001ca947 */ /* 0x000fea0003800000 */
[----:B------:R-:W-:Y:S01]  /*2420*/  FFMA.FTZ R93, R127, R90, R91 ;  /* 0x0000005a7f5d7223 */ /* 0x000fe2000001005b */
[----:B------:R-:W-:-:S03]  /*2430*/  ISETP.GT.AND P1, PT, R122, RZ, PT ;  /* 0x000000ff7a00720c */ /* 0x000fc60003f24270 */
[----:B------:R-:W-:-:S04]  /*2440*/  FADD.FTZ R0, R134, -R93 ;  /* 0x8000005d86007221 */ /* 0x000fc80000010000 */
[----:B------:R-:W-:-:S05]  /*2450*/  FMUL.FTZ R0, R123, R0 ;  /* 0x000000007b007220 */ /* 0x000fca0000410000 */
[----:B------:R-:W-:-:S05]  /*2460*/  FSEL R0, R0, RZ, P1 ;  /* 0x000000ff00007208 */ /* 0x000fca0000800000 */
[----:B------:R-:W-:-:S05]  /*2470*/  FMUL.FTZ R0, R0, UR16 ;  /* 0x0000001000007c20 */ /* 0x000fca0008410000 */
[----:B------:R-:W-:-:S07]  /*2480*/  F2FP.F16.F32.PACK_AB R0, RZ, R0 ;  /* 0x00000000ff00723e */ /* 0x000fce00000000ff */
.L_x_7463:
        /* <DEDUP_REMOVED lines=10> */
.L_x_7460:
        /* <DEDUP_REMOVED lines=28> */
[----:B--2---:R-:W-:Y:S01]  /*26f0*/  @P2 FMUL.FTZ R96, R95, R98 ;  /* 0x000000625f602220 */ /* 0x004fe20000410000 */
[----:B------:R-:W-:-:S02]  /*2700*/  F2FP.F16.F32.PACK_AB R95, RZ, R95 ;  /* 0x0000005fff5f723e */ /* 0x000fc400000000ff */
[----:B------:R-:W-:Y:S02]  /*2710*/  @P2 PRMT R126, R94, 0x7610, R126 ;  /* 0x000076105e7e2816 */ /* 0x000fe4000000007e */
        /* <DEDUP_REMOVED lines=10> */
.L_x_7459:
[----:B------:R-:W-:Y:S01]  /*27c0*/  UMOV UR4, UR8 ;  /* 0x0000000800047c82 */ /* 0x000fe20008000000 */
[----:B------:R-:W-:Y:S01]  /*27d0*/  UMOV UR5, UR9 ;  /* 0x0000000900057c82 */ /* 0x000fe20008000000 */
[----:B------:R-:W-:-:S04]  /*27e0*/  UISETP.NE.U32.AND UP0, UPT, UR4, URZ, UPT ;  /* 0x000000ff0400728c */ /* 0x000fc8000bf05070 */
[----:B------:R-:W-:-:S09]  /*27f0*/  UISETP.NE.AND.EX UP0, UPT, UR5, URZ, UPT, UP0 ;  /* 0x000000ff0500728c */ /* 0x000fd2000bf05300 */
[----:B------:R-:W-:Y:S05]  /*2800*/  BRA.U UP0, `(.L_x_7465) ;  /* 0x0000000100907547 */ /* 0x000fea000b800000 */
[----:B------:R-:W-:Y:S01]  /*2810*/  ISETP.GT.AND P1, PT, R122, RZ, PT ;  /* 0x000000ff7a00720c */ /* 0x000fe20003f24270 */
[----:B------:R-:W1:Y:S01]  /*2820*/  @P2 LDC R95, c[0x0][0x40c] ;  /* 0x00010300ff5f2b82 */ /* 0x000e620000000800 */
[----:B------:R-:W-:Y:S01]  /*2830*/  SHF.R.U64 R94, R104, 0x10, R105 ;  /* 0x00000010685e7819 */ /* 0x000fe20000001269 */
[----:B------:R-:W-:Y:S02]  /*2840*/  HADD2.F32 R92, -RZ, R104.H0_H0 ;  /* 0x20000068ff5c7230 */ /* 0x000fe40000004100 */
[----:B------:R-:W-:Y:S02]  /*2850*/  HADD2.F32 R96, -RZ, R105.H0_H0 ;  /* 0x20000069ff607230 */ /* 0x000fe40000004100 */
[----:B------:R-:W-:Y:S02]  /*2860*/  HADD2.F32 R94, -RZ, R94.H0_H0 ;  /* 0x2000005eff5e7230 */ /* 0x000fe40000004100 */
        /* <DEDUP_REMOVED lines=12> */
[----:B------:R-:W-:Y:S01]  /*2930*/  @P2 F2FP.F16.F32.PACK_AB R92, RZ, R92 ;  /* 0x0000005cff5c223e */ /* 0x000fe200000000ff */
[----:B--2---:R-:W-:-:S03]  /*2940*/  @P2 FMUL.FTZ R94, R94, R99 ;  /* 0x000000635e5e2220 */ /* 0x004fc60000410000 */
[----:B------:R-:W-:Y:S02]  /*2950*/  @P2 PRMT R118, R92, 0x7610, R118 ;  /* 0x000076105c762816 */ /* 0x000fe40000000076 */
[----:B------:R-:W-:Y:S01]  /*2960*/  @P2 F2FP.F16.F32.PACK_AB R94, RZ, R94 ;  /* 0x0000005eff5e223e */ /* 0x000fe200000000ff */
[----:B---3--:R-:W-:-:S03]  /*2970*/  @P2 FMUL.FTZ R96, R96, R103 ;  /* 0x0000006760602220 */ /* 0x008fc60000410000 */
        /* <DEDUP_REMOVED lines=13> */
.L_x_7465:
[----:B------:R-:W-:Y:S01]  /*2a50*/  ISETP.GT.AND P3, PT, R122, RZ, PT ;  /* 0x000000ff7a00720c */ /* 0x000fe20003f64270 */
[----:B------:R-:W1:Y:S01]  /*2a60*/  @P2 LDC R95, c[0x0][0x40c] ;  /* 0x00010300ff5f2b82 */ /* 0x000e620000000800 */
[----:B------:R-:W-:Y:S01]  /*2a70*/  SHF.R.U64 R94, R104, 0x10, R105 ;  /* 0x00000010685e7819 */ /* 0x000fe20000001269 */
[----:B------:R-:W-:Y:S01]  /*2a80*/  @P1 FFMA.FTZ R93, R3, R90, R91 ;  /* 0x0000005a035d1223 */ /* 0x000fe2000001005b */
[----:B------:R-:W-:Y:S01]  /*2a90*/  SHF.R.U32.HI R98, RZ, 0x10, R105 ;  /* 0x00000010ff627819 */ /* 0x000fe20000011669 */
[----:B0-----:R-:W-:Y:S02]  /*2aa0*/  HADD2.F32 R2, -RZ, R104.H0_H0 ;  /* 0x20000068ff027230 */ /* 0x001fe40000004100 */
[----:B------:R-:W-:Y:S02]  /*2ab0*/  HADD2.F32 R96, -RZ, R105.H0_H0 ;  /* 0x20000069ff607230 */ /* 0x000fe40000004100 */
[----:B------:R-:W-:Y:S01]  /*2ac0*/  @P1 FADD.FTZ R93, R132, -R93 ;  /* 0x8000005d845d1221 */ /* 0x000fe20000010000 */
[----:B------:R-:W0:Y:S01]  /*2ad0*/  @P2 LDC R99, c[0x0][0x40c] ;  /* 0x00010300ff632b82 */ /* 0x000e220000000800 */
        /* <DEDUP_REMOVED lines=14> */
[----:B-1----:R-:W-:Y:S01]  /*2bc0*/  @P2 FMUL.FTZ R92, R2, R95 ;  /* 0x0000005f025c2220 */ /* 0x002fe20000410000 */
[----:B------:R-:W-:-:S04]  /*2bd0*/  F2FP.F16.F32.PACK_AB R2, RZ, R2 ;  /* 0x00000002ff02723e */ /* 0x000fc800000000ff */
[----:B------:R-:W-:Y:S01]  /*2be0*/  @P2 F2FP.F16.F32.PACK_AB R92, RZ, R92 ;  /* 0x0000005cff5c223e */ /* 0x000fe200000000ff */
[----:B0-----:R-:W-:Y:S01]  /*2bf0*/  @P2 FMUL.FTZ R93, R94, R99 ;  /* 0x000000635e5d2220 */ /* 0x001fe20000410000 */
[----:B------:R-:W-:Y:S02]  /*2c00*/  F2FP.F16.F32.PACK_AB R94, RZ, R94 ;  /* 0x0000005eff5e723e */ /* 0x000fe400000000ff */
[----:B------:R-:W-:Y:S02]  /*2c10*/  PRMT R120, R2, 0x7610, R120 ;  /* 0x0000761002787816 */ /* 0x000fe40000000078 */
[----:B------:R-:W-:Y:S02]  /*2c20*/  @P2 F2FP.F16.F32.PACK_AB R93, RZ, R93 ;  /* 0x0000005dff5d223e */ /* 0x000fe400000000ff */
[----:B------:R-:W-:Y:S01]  /*2c30*/  @P2 PRMT R118, R92, 0x7610, R118 ;  /* 0x000076105c762816 */ /* 0x000fe20000000076 */
        /* <DEDUP_REMOVED lines=12> */
.L_x_7464:
        /* <DEDUP_REMOVED lines=11> */
.L_x_7466:
        /* <DEDUP_REMOVED lines=9> */
.L_x_7467:
[----:B------:R-:W-:Y:S05]  /*2e40*/  @!P0 BRA `(.L_x_7468) ;  /* 0x0000000400408947 */ /* 0x000fea0003800000 */
[----:B------:R-:W-:Y:S05]  /*2e50*/  BRA.U !UP0, `(.L_x_7469) ;  /* 0x0000000108ac7547 */ /* 0x000fea000b800000 */
[----:B------:R-:W-:Y:S01]  /*2e60*/  ISETP.GT.AND P1, PT, R122, RZ, PT ;  /* 0x000000ff7a00720c */ /* 0x000fe20003f24270 */
[----:B------:R-:W3:Y:S01]  /*2e70*/  @P2 LDC R99, c[0x0][0x40c] ;  /* 0x00010300ff632b82 */ /* 0x000ee20000000800 */
[--C-:B-12---:R-:W-:Y:S01]  /*2e80*/  SHF.R.U64 R94, R106, 0x10, R107.reuse ;  /* 0x000000106a5e7819 */ /* 0x106fe2000000126b */
[----:B0-----:R-:W-:Y:S01]  /*2e90*/  HADD2.F32 R2, -RZ, R106.H0_H0 ;  /* 0x2000006aff027230 */ /* 0x001fe20000004100 */
        /* <DEDUP_REMOVED lines=18> */
[----:B---3--:R-:W-:Y:S01]  /*2fc0*/  @P2 FMUL.FTZ R92, R2, R99 ;  /* 0x00000063025c2220 */ /* 0x008fe20000410000 */
[----:B------:R-:W-:-:S03]  /*2fd0*/  F2FP.F16.F32.PACK_AB R2, RZ, R2 ;  /* 0x00000002ff02723e */ /* 0x000fc600000000ff */
[----:B------:R-:W-:Y:S02]  /*2fe0*/  F2FP.F16.F32.PACK_AB R125, RZ, R98 ;  /* 0x00000062ff7d723e */ /* 0x000fe400000000ff */
[----:B------:R-:W-:Y:S01]  /*2ff0*/  @P2 F2FP.F16.F32.PACK_AB R92, RZ, R92 ;  /* 0x0000005cff5c223e */ /* 0x000fe200000000ff */
[----:B0-----:R-:W-:Y:S01]  /*3000*/  @P2 FMUL.FTZ R93, R94, R101 ;  /* 0x000000655e5d2220 */ /* 0x001fe20000410000 */
[----:B------:R-:W-:Y:S02]  /*3010*/  F2FP.F16.F32.PACK_AB R94, RZ, R94 ;  /* 0x0000005eff5e723e */ /* 0x000fe400000000ff */
[----:B------:R-:W-:Y:S02]  /*3020*/  PRMT R120, R2, 0x7610, R120 ;  /* 0x0000761002787816 */ /* 0x000fe40000000078 */
[----:B------:R-:W-:Y:S02]  /*3030*/  @P2 F2FP.F16.F32.PACK_AB R93, RZ, R93 ;  /* 0x0000005dff5d223e */ /* 0x000fe400000000ff */
[----:B------:R-:W-:Y:S01]  /*3040*/  @P2 PRMT R118, R92, 0x7610, R118 ;  /* 0x000076105c762816 */ /* 0x000fe20000000076 */
        /* <DEDUP_REMOVED lines=12> */
.L_x_7469:
[----:B------:R-:W-:Y:S01]  /*3110*/  ISETP.GT.AND P1, PT, R122, RZ, PT ;  /* 0x000000ff7a00720c */ /* 0x000fe20003f24270 */
[----:B-12---:R-:W1:Y:S01]  /*3120*/  @P2 LDC R95, c[0x0][0x40c] ;  /* 0x00010300ff5f2b82 */ /* 0x006e620000000800 */
        /* <DEDUP_REMOVED lines=34> */
.L_x_7468:
        /* <DEDUP_REMOVED lines=42> */
.L_x_7471:
[----:B------:R-:W-:Y:S05]  /*35f0*/  @!P2 BRA `(.L_x_7472) ;  /* 0x000000000020a947 */ /* 0x000fea0003800000 */
[----:B-12---:R-:W-:Y:S01]  /*3600*/  FFMA.FTZ R93, R133, R90, R91 ;  /* 0x0000005a855d7223 */ /* 0x006fe2000001005b */
[----:B------:R-:W-:-:S03]  /*3610*/  ISETP.GT.AND P1, PT, R122, RZ, PT ;  /* 0x000000ff7a00720c */ /* 0x000fc60003f24270 */
[----:B------:R-:W-:-:S04]  /*3620*/  FADD.FTZ R92, R142, -R93 ;  /* 0x8000005d8e5c7221 */ /* 0x000fc80000010000 */
[----:B------:R-:W-:-:S05]  /*3630*/  FMUL.FTZ R92, R123, R92 ;  /* 0x0000005c7b5c7220 */ /* 0x000fca0000410000 */
[----:B------:R-:W-:-:S05]  /*3640*/  FSEL R92, R92, RZ, P1 ;  /* 0x000000ff5c5c7208 */ /* 0x000fca0000800000 */
[----:B------:R-:W-:-:S05]  /*3650*/  FMUL.FTZ R92, R92, UR16 ;  /* 0x000000105c5c7c20 */ /* 0x000fca0008410000 */
[----:B------:R-:W-:-:S04]  /*3660*/  F2FP.F16.F32.PACK_AB R92, RZ, R92 ;  /* 0x0000005cff5c723e */ /* 0x000fc800000000ff */
[----:B------:R-:W-:-:S07]  /*3670*/  PRMT R118, R92, 0x7610, R118 ;  /* 0x000076105c767816 */ /* 0x000fce0000000076 */
.L_x_7472:
        /* <DEDUP_REMOVED lines=9> */
.L_x_7473:
[----:B------:R-:W-:Y:S05]  /*3710*/  @!P2 BRA `(.L_x_7474) ;  /* 0x00000000001ca947 */ /* 0x000fea0003800000 */
[----:B-12---:R-:W-:Y:S01]  /*3720*/  FFMA.FTZ R93, R135, R90, R91 ;  /* 0x0000005a875d7223 */ /* 0x006fe2000001005b */
[----:B------:R-:W-:-:S03]  /*3730*/  ISETP.GT.AND P1, PT, R122, RZ, PT ;  /* 0x000000ff7a00720c */ /* 0x000fc60003f24270 */
[----:B------:R-:W-:-:S04]  /*3740*/  FADD.FTZ R0, R144, -R93 ;  /* 0x8000005d90007221 */ /* 0x000fc80000010000 */
[----:B------:R-:W-:-:S05]  /*3750*/  FMUL.FTZ R0, R123, R0 ;  /* 0x000000007b007220 */ /* 0x000fca0000410000 */
[----:B------:R-:W-:-:S05]  /*3760*/  FSEL R0, R0, RZ, P1 ;  /* 0x000000ff00007208 */ /* 0x000fca0000800000 */
[----:B------:R-:W-:-:S05]  /*3770*/  FMUL.FTZ R0, R0, UR16 ;  /* 0x0000001000007c20 */ /* 0x000fca0008410000 */
[----:B------:R-:W-:-:S07]  /*3780*/  F2FP.F16.F32.PACK_AB R0, RZ, R0 ;  /* 0x00000000ff00723e */ /* 0x000fce00000000ff */
.L_x_7474:
        /* <DEDUP_REMOVED lines=9> */
.L_x_7470:
        /* <DEDUP_REMOVED lines=10> */
.L_x_7475:
        /* <DEDUP_REMOVED lines=10> */
.L_x_7476:
[----:B------:R-:W-:Y:S05]  /*3960*/  @!P0 BRA `(.L_x_7477) ;  /* 0x0000000400408947 */ /* 0x000fea0003800000 */
[----:B------:R-:W-:Y:S05]  /*3970*/  BRA.U !UP0, `(.L_x_7478) ;  /* 0x0000000108ac7547 */ /* 0x000fea000b800000 */
[----:B------:R-:W-:Y:S01]  /*3980*/  ISETP.GT.AND P1, PT, R122, RZ, PT ;  /* 0x000000ff7a00720c */ /* 0x000fe20003f24270 */
[----:B------:R-:W5:Y:S01]  /*3990*/  @P2 LDC R99, c[0x0][0x40c] ;  /* 0x00010300ff632b82 */ /* 0x000f620000000800 */
[--C-:B-1234-:R-:W-:Y:S01]  /*39a0*/  SHF.R.U64 R94, R108, 0x10, R109.reuse ;  /* 0x000000106c5e7819 */ /* 0x11efe2000000126d */
        /* <DEDUP_REMOVED lines=40> */
.L_x_7478:
[----:B------:R-:W-:Y:S01]  /*3c30*/  ISETP.GT.AND P1, PT, R122, RZ, PT ;  /* 0x000000ff7a00720c */ /* 0x000fe20003f24270 */
[----:B-1234-:R-:W1:Y:S01]  /*3c40*/  @P2 LDC R95, c[0x0][0x40c] ;  /* 0x00010300ff5f2b82 */ /* 0x01ee620000000800 */
        /* <DEDUP_REMOVED lines=34> */
.L_x_7477:
        /* <DEDUP_REMOVED lines=42> */
.L_x_7480:
[----:B------:R-:W-:Y:S05]  /*4110*/  @!P2 BRA `(.L_x_7481) ;  /* 0x000000000020a947 */ /* 0x000fea0003800000 */
[----:B-1234-:R-:W-:Y:S01]  /*4120*/  FFMA.FTZ R93, R137, R90, R91 ;  /* 0x0000005a895d7223 */ /* 0x01efe2000001005b */
[----:B------:R-:W-:-:S03]  /*4130*/  ISETP.GT.AND P1, PT, R122, RZ, PT ;  /* 0x000000ff7a00720c */ /* 0x000fc60003f24270 */
[----:B------:R-:W-:-:S04]  /*4140*/  FADD.FTZ R92, R150, -R93 ;  /* 0x8000005d965c7221 */ /* 0x000fc80000010000 */
[----:B------:R-:W-:-:S05]  /*4150*/  FMUL.FTZ R92, R123, R92 ;  /* 0x0000005c7b5c7220 */ /* 0x000fca0000410000 */
[----:B------:R-:W-:-:S05]  /*4160*/  FSEL R92, R92, RZ, P1 ;  /* 0x000000ff5c5c7208 */ /* 0x000fca0000800000 */
[----:B------:R-:W-:-:S05]  /*4170*/  FMUL.FTZ R92, R92, UR16 ;  /* 0x000000105c5c7c20 */ /* 0x000fca0008410000 */
[----:B------:R-:W-:-:S04]  /*4180*/  F2FP.F16.F32.PACK_AB R92, RZ, R92 ;  /* 0x0000005cff5c723e */ /* 0x000fc800000000ff */
[----:B------:R-:W-:-:S07]  /*4190*/  PRMT R118, R92, 0x7610, R118 ;  /* 0x000076105c767816 */ /* 0x000fce0000000076 */
.L_x_7481:
        /* <DEDUP_REMOVED lines=9> */
.L_x_7482:
[----:B------:R-:W-:Y:S05]  /*4230*/  @!P2 BRA `(.L_x_7483) ;  /* 0x00000000001ca947 */ /* 0x000fea0003800000 */
[----:B-1234-:R-:W-:Y:S01]  /*4240*/  FFMA.FTZ R93, R139, R90, R91 ;  /* 0x0000005a8b5d7223 */ /* 0x01efe2000001005b */
[----:B------:R-:W-:-:S03]  /*4250*/  ISETP.GT.AND P1, PT, R122, RZ, PT ;  /* 0x000000ff7a00720c */ /* 0x000fc60003f24270 */
[----:B------:R-:W-:-:S04]  /*4260*/  FADD.FTZ R0, R152, -R93 ;  /* 0x8000005d98007221 */ /* 0x000fc80000010000 */
[----:B------:R-:W-:-:S05]  /*4270*/  FMUL.FTZ R0, R123, R0 ;  /* 0x000000007b007220 */ /* 0x000fca0000410000 */
[----:B------:R-:W-:-:S05]  /*4280*/  FSEL R0, R0, RZ, P1 ;  /* 0x000000ff00007208 */ /* 0x000fca0000800000 */
[----:B------:R-:W-:-:S05]  /*4290*/  FMUL.FTZ R0, R0, UR16 ;  /* 0x0000001000007c20 */ /* 0x000fca0008410000 */
[----:B------:R-:W-:-:S07]  /*42a0*/  F2FP.F16.F32.PACK_AB R0, RZ, R0 ;  /* 0x00000000ff00723e */ /* 0x000fce00000000ff */
.L_x_7483:
        /* <DEDUP_REMOVED lines=9> */
.L_x_7479:
        /* <DEDUP_REMOVED lines=10> */
.L_x_7484:
        /* <DEDUP_REMOVED lines=10> */
.L_x_7485:
        /* <DEDUP_REMOVED lines=45> */
.L_x_7487:
        /* <DEDUP_REMOVED lines=36> */
.L_x_7486:
        /* <DEDUP_REMOVED lines=42> */
.L_x_7489:
        /* <DEDUP_REMOVED lines=9> */
.L_x_7490:
        /* <DEDUP_REMOVED lines=9> */
.L_x_7491:
        /* <DEDUP_REMOVED lines=8> */
.L_x_7492:
        /* <DEDUP_REMOVED lines=9> */
.L_x_7488:
        /* <DEDUP_REMOVED lines=10> */
.L_x_7493:
        /* <DEDUP_REMOVED lines=10> */
.L_x_7494:
        /* <DEDUP_REMOVED lines=45> */
.L_x_7496:
        /* <DEDUP_REMOVED lines=36> */
.L_x_7495:
        /* <DEDUP_REMOVED lines=42> */
.L_x_7498:
        /* <DEDUP_REMOVED lines=9> */
.L_x_7499:
        /* <DEDUP_REMOVED lines=9> */
.L_x_7500:
        /* <DEDUP_REMOVED lines=8> */
.L_x_7501:
        /* <DEDUP_REMOVED lines=9> */
.L_x_7497:
        /* <DEDUP_REMOVED lines=10> */
.L_x_7502:
        /* <DEDUP_REMOVED lines=10> */
.L_x_7503:
        /* <DEDUP_REMOVED lines=45> */
.L_x_7505:
        /* <DEDUP_REMOVED lines=36> */
.L_x_7504:
        /* <DEDUP_REMOVED lines=42> */
.L_x_7507:
        /* <DEDUP_REMOVED lines=9> */
.L_x_7508:
        /* <DEDUP_REMOVED lines=9> */
.L_x_7509:
        /* <DEDUP_REMOVED lines=8> */
.L_x_7510:
        /* <DEDUP_REMOVED lines=9> */
.L_x_7506:
        /* <DEDUP_REMOVED lines=10> */
.L_x_7511:
        /* <DEDUP_REMOVED lines=10> */
.L_x_7512:
[----:B------:R-:W-:Y:S05]  /*65e0*/  @!P0 BRA `(.L_x_7513) ;  /* 0x0000000400408947 */ /* 0x000fea0003800000 */
[----:B------:R-:W-:Y:S05]  /*65f0*/  BRA.U !UP0, `(.L_x_7514) ;  /* 0x0000000108ac7547 */ /* 0x000fea000b800000 */
[----:B------:R-:W-:Y:S01]  /*6600*/  ISETP.GT.AND P0, PT, R122, RZ, PT ;  /* 0x000000ff7a00720c */ /* 0x000fe20003f04270 */
[----:B------:R-:W5:Y:S01]  /*6610*/  @P2 LDC R99, c[0x0][0x40c] ;  /* 0x00010300ff632b82 */ /* 0x000f620000000800 */
[----:B-1234-:R-:W-:Y:S01]  /*6620*/  SHF.R.U64 R92, R116, 0x10, R117 ;  /* 0x00000010745c7819 */ /* 0x01efe20000001275 */
[----:B0-----:R-:W-:Y:S02]  /*6630*/  HADD2.F32 R2, -RZ, R116.H0_H0 ;  /* 0x20000074ff027230 */ /* 0x001fe40000004100 */
[----:B------:R-:W-:Y:S02]  /*6640*/  HADD2.F32 R96, -RZ, R117.H0_H0 ;  /* 0x20000075ff607230 */ /* 0x000fe40000004100 */
[----:B------:R-:W-:Y:S02]  /*6650*/  HADD2.F32 R92, -RZ, R92.H0_H0 ;  /* 0x2000005cff5c7230 */ /* 0x000fe40000004100 */
        /* <DEDUP_REMOVED lines=14> */
[----:B------:R-:W-:-:S02]  /*6740*/  HADD2.F32 R94, -RZ, R94.H0_H0 ;  /* 0x2000005eff5e7230 */ /* 0x000fc40000004100 */
[----:B-----5:R-:W-:Y:S01]  /*6750*/  @P2 FMUL.FTZ R90, R2, R99 ;  /* 0x00000063025a2220 */ /* 0x020fe20000410000 */
[----:B------:R-:W-:Y:S02]  /*6760*/  F2FP.F16.F32.PACK_AB R2, RZ, R2 ;  /* 0x00000002ff02723e */ /* 0x000fe400000000ff */
[----:B------:R-:W-:Y:S02]  /*6770*/  @P0 FFMA.FTZ R94, R123, R98, R94 ;  /* 0x000000627b5e0223 */ /* 0x000fe4000001005e */
[----:B------:R-:W-:Y:S01]  /*6780*/  @P2 F2FP.F16.F32.PACK_AB R90, RZ, R90 ;  /* 0x0000005aff5a223e */ /* 0x000fe200000000ff */
[----:B0-----:R-:W-:Y:S01]  /*6790*/  @P2 FMUL.FTZ R91, R92, R101 ;  /* 0x000000655c5b2220 */ /* 0x001fe20000410000 */
[----:B------:R-:W-:Y:S02]  /*67a0*/  F2FP.F16.F32.PACK_AB R92, RZ, R92 ;  /* 0x0000005cff5c723e */ /* 0x000fe400000000ff */
[----:B------:R-:W-:Y:S02]  /*67b0*/  PRMT R120, R2, 0x7610, R120 ;  /* 0x0000761002787816 */ /* 0x000fe40000000078 */
[----:B------:R-:W-:-:S02]  /*67c0*/  @P2 F2FP.F16.F32.PACK_AB R91, RZ, R91 ;  /* 0x0000005bff5b223e */ /* 0x000fc400000000ff */
[----:B------:R-:W-:Y:S01]  /*67d0*/  @P2 PRMT R118, R90, 0x7610, R118 ;  /* 0x000076105a762816 */ /* 0x000fe20000000076 */
[----:B-1----:R-:W-:Y:S01]  /*67e0*/  @P2 FMUL.FTZ R93, R96, R103 ;  /* 0x00000067605d2220 */ /* 0x002fe20000410000 */
[----:B------:R-:W-:Y:S02]  /*67f0*/  F2FP.F16.F32.PACK_AB R96, RZ, R96 ;  /* 0x00000060ff60723e */ /* 0x000fe400000000ff */
[----:B------:R-:W-:Y:S02]  /*6800*/  @P2 PRMT R126, R91, 0x7610, R126 ;  /* 0x000076105b7e2816 */ /* 0x000fe4000000007e */
[----:B------:R-:W-:Y:S02]  /*6810*/  @P2 F2FP.F16.F32.PACK_AB R93, RZ, R93 ;  /* 0x0000005dff5d223e */ /* 0x000fe400000000ff */
[----:B------:R-:W-:Y:S02]  /*6820*/  F2FP.F16.F32.PACK_AB R125, RZ, R94 ;  /* 0x0000005eff7d723e */ /* 0x000fe400000000ff */
[----:B------:R-:W-:-:S02]  /*6830*/  @P2 PRMT R0, R93, 0x7610, R0 ;  /* 0x000076105d002816 */ /* 0x000fc40000000000 */
[----:B------:R-:W-:Y:S02]  /*6840*/  PRMT R124, R92, 0x7610, R124 ;  /* 0x000076105c7c7816 */ /* 0x000fe4000000007c */
[----:B------:R-:W-:Y:S01]  /*6850*/  PRMT R2, R96, 0x7610, R2 ;  /* 0x0000761060027816 */ /* 0x000fe20000000002 */
[----:B------:R-:W-:Y:S06]  /*6860*/  @!P2 BRA `(.L_x_7515) ;  /* 0x0000000400d4a947 */ /* 0x000fec0003800000 */
[----:B------:R-:W-:-:S05]  /*6870*/  FMUL.FTZ R94, R94, UR16 ;  /* 0x000000105e5e7c20 */ /* 0x000fca0008410000 */
[----:B------:R-:W-:-:S04]  /*6880*/  F2FP.F16.F32.PACK_AB R94, RZ, R94 ;  /* 0x0000005eff5e723e */ /* 0x000fc800000000ff */
[----:B------:R-:W-:Y:S01]  /*6890*/  PRMT R119, R94, 0x7610, R119 ;  /* 0x000076105e777816 */ /* 0x000fe20000000077 */
[----:B------:R-:W-:Y:S06]  /*68a0*/  BRA `(.L_x_7515) ;  /* 0x0000000400c47947 */ /* 0x000fec0003800000 */
.L_x_7514:
        /* <DEDUP_REMOVED lines=36> */
.L_x_7513:
        /* <DEDUP_REMOVED lines=21> */
[----:B------:R-:W-:-:S03]  /*6c40*/  F2FP.F16.F32.PACK_AB R2, RZ, R2 ;  /* 0x00000002ff02723e */ /* 0x000fc600000000ff */
[----:B------:R-:W-:Y:S02]  /*6c50*/  FSEL R123, R123, RZ, P0 ;  /* 0x000000ff7b7b7208 */ /* 0x000fe40000000000 */
[----:B------:R-:W-:Y:S02]  /*6c60*/  @P2 F2FP.F16.F32.PACK_AB R90, RZ, R90 ;  /* 0x0000005aff5a223e */ /* 0x000fe400000000ff */
[----:B------:R-:W-:Y:S01]  /*6c70*/  PRMT R120, R2, 0x7610, R120 ;  /* 0x0000761002787816 */ /* 0x000fe20000000078 */
[----:B0-----:R-:W-:Y:S01]  /*6c80*/  @P2 FMUL.FTZ R91, R92, R97 ;  /* 0x000000615c5b2220 */ /* 0x001fe20000410000 */
[----:B------:R-:W-:Y:S02]  /*6c90*/  F2FP.F16.F32.PACK_AB R92, RZ, R92 ;  /* 0x0000005cff5c723e */ /* 0x000fe400000000ff */
[----:B------:R-:W-:Y:S02]  /*6ca0*/  @P2 PRMT R118, R90, 0x7610, R118 ;  /* 0x000076105a762816 */ /* 0x000fe40000000076 */
[----:B------:R-:W-:-:S02]  /*6cb0*/  @P2 F2FP.F16.F32.PACK_AB R91, RZ, R91 ;  /* 0x0000005bff5b223e */ /* 0x000fc400000000ff */
[----:B------:R-:W-:Y:S01]  /*6cc0*/  F2FP.F16.F32.PACK_AB R125, RZ, R123 ;  /* 0x0000007bff7d723e */ /* 0x000fe200000000ff */
[----:B--2---:R-:W-:Y:S01]  /*6cd0*/  @P2 FMUL.FTZ R94, R93, R96 ;  /* 0x000000605d5e2220 */ /* 0x004fe20000410000 */
[----:B------:R-:W-:Y:S02]  /*6ce0*/  F2FP.F16.F32.PACK_AB R93, RZ, R93 ;  /* 0x0000005dff5d723e */ /* 0x000fe400000000ff */
[----:B------:R-:W-:Y:S02]  /*6cf0*/  @P2 PRMT R126, R91, 0x7610, R126 ;  /* 0x000076105b7e2816 */ /* 0x000fe4000000007e */
[----:B------:R-:W-:Y:S02]  /*6d00*/  @P2 F2FP.F16.F32.PACK_AB R94, RZ, R94 ;  /* 0x0000005eff5e223e */ /* 0x000fe400000000ff */
[----:B------:R-:W-:Y:S02]  /*6d10*/  PRMT R124, R92, 0x7610, R124 ;  /* 0x000076105c7c7816 */ /* 0x000fe4000000007c */
[----:B------:R-:W-:-:S02]  /*6d20*/  @P2 PRMT R0, R94, 0x7610, R0 ;  /* 0x000076105e002816 */ /* 0x000fc40000000000 */
[----:B------:R-:W-:Y:S01]  /*6d30*/  PRMT R2, R93, 0x7610, R2 ;  /* 0x000076105d027816 */ /* 0x000fe20000000002 */
[----:B------:R-:W-:Y:S06]  /*6d40*/  @!P2 BRA `(.L_x_7515) ;  /* 0x00000000009ca947 */ /* 0x000fec0003800000 */
[----:B------:R-:W-:-:S05]  /*6d50*/  FMUL.FTZ R90, R123, UR16 ;  /* 0x000000107b5a7c20 */ /* 0x000fca0008410000 */
[----:B------:R-:W-:-:S04]  /*6d60*/  F2FP.F16.F32.PACK_AB R90, RZ, R90 ;  /* 0x0000005aff5a723e */ /* 0x000fc800000000ff */
[----:B------:R-:W-:Y:S01]  /*6d70*/  PRMT R119, R90, 0x7610, R119 ;  /* 0x000076105a777816 */ /* 0x000fe20000000077 */
[----:B------:R-:W-:Y:S06]  /*6d80*/  BRA `(.L_x_7515) ;  /* 0x00000000008c7947 */ /* 0x000fec0003800000 */
.L_x_7516:
[----:B-1234-:R-:W1:Y:S01]  /*6d90*/  @P2 LDC R93, c[0x0][0x40c] ;  /* 0x00010300ff5d2b82 */ /* 0x01ee620000000800 */
[----:B------:R-:W-:Y:S01]  /*6da0*/  FFMA.FTZ R92, R184, R90, R91 ;  /* 0x0000005ab85c7223 */ /* 0x000fe2000001005b */
[----:B------:R-:W-:-:S03]  /*6db0*/  ISETP.GT.AND P0, PT, R122, RZ, PT ;  /* 0x000000ff7a00720c */ /* 0x000fc60003f04270 */
[----:B------:R-:W-:-:S04]  /*6dc0*/  FADD.FTZ R92, R179, -R92 ;  /* 0x8000005cb35c7221 */ /* 0x000fc80000010000 */
[----:B------:R-:W-:-:S05]  /*6dd0*/  FMUL.FTZ R92, R123, R92 ;  /* 0x0000005c7b5c7220 */ /* 0x000fca0000410000 */
[----:B------:R-:W-:-:S05]  /*6de0*/  FSEL R92, R92, RZ, P0 ;  /* 0x000000ff5c5c7208 */ /* 0x000fca0000000000 */
[----:B-1----:R-:W-:-:S05]  /*6df0*/  @P2 FMUL.FTZ R92, R92, R93 ;  /* 0x0000005d5c5c2220 */ /* 0x002fca0000410000 */
        /* <DEDUP_REMOVED lines=10> */
.L_x_7517:
        /* <DEDUP_REMOVED lines=9> */
.L_x_7518:
        /* <DEDUP_REMOVED lines=8> */
.L_x_7519:
[----:B------:R-:W-:-:S07]  /*6fb0*/  @P2 PRMT R119, R94, 0x7610, R119 ;  /* 0x000076105e772816 */ /* 0x000fce0000000077 */
.L_x_7515:
        /* <DEDUP_REMOVED lines=10> */
.L_x_7520:
        /* <DEDUP_REMOVED lines=10> */
.L_x_7521:
[----:B--2---:R-:W2:Y:S01]  /*7100*/  LDC.64 R88, c[0x0][0x380] ;  /* 0x0000e000ff587b82 */ /* 0x004ea20000000a00 */
[----:B------:R-:W-:Y:S01]  /*7110*/  UPLOP3.LUT UP1, UPT, UPT, UPT, UP1, 0x40, 0x4 ;  /* 0x000000000004789c */ /* 0x000fe20003f2e810 */
[----:B--2---:R-:W-:-:S04]  /*7120*/  IADD3 R121, PT, PT, R121, R88, RZ ;  /* 0x0000005879797210 */ /* 0x004fc80007ffe0ff */
[----:B------:R-:W-:-:S13]  /*7130*/  ISETP.GE.AND P0, PT, R121, R89, PT ;  /* 0x000000597900720c */ /* 0x000fda0003f06270 */
[----:B------:R-:W-:Y:S05]  /*7140*/  @!P0 BRA `(.L_x_7522) ;  /* 0xffffff9000808947 */ /* 0x000fea000383ffff */
.L_x_7454:
        /* <DEDUP_REMOVED lines=23> */
.L_x_7523:
        /* <DEDUP_REMOVED lines=12> */
.L_x_14389:


//--------------------- .text._ZN10layer_norm13ln_bwd_kernelINS_13Kernel_traitsIf6__halfS2_S2_fjLj7168ELj1ELj1ELj8ELj8ENS_18Kernel_traits_baseILj7168EfS2_S2_S2_fjLj256EEEEELb0ELb1ELb0ELb0EEEvNS_9BwdParamsE --------------------------
	.section	.text._ZN10layer_norm13ln_bwd_kernelINS_13Kernel_traitsIf6__halfS2_S2_fjLj7168ELj1ELj1ELj8ELj8ENS_18Kernel_traits_baseILj7168EfS2_S2_S2_fjLj256EEEEELb0ELb1ELb0ELb0EEEvNS_9BwdParamsE,"ax",@progbits
	.align	128
        .global         _ZN10layer_norm13ln_bwd_kernelINS_13Kernel_traitsIf6__halfS2_S2_fjLj7168ELj1ELj1ELj8ELj8ENS_18Kernel_traits_baseILj7168EfS2_S2_S2_fjLj256EEEEELb0ELb1ELb0ELb0EEEvNS_9BwdParamsE
        .type           _ZN10layer_norm13ln_bwd_kernelINS_13Kernel_traitsIf6__halfS2_S2_fjLj7168ELj1ELj1ELj8ELj8ENS_18Kernel_traits_baseILj7168EfS2_S2_S2_fjLj256EEEEELb0ELb1ELb0ELb0EEEvNS_9BwdParamsE,@function
        .size           _ZN10layer_norm13ln_bwd_kernelINS_13Kernel_traitsIf6__halfS2_S2_fjLj7168ELj1ELj1ELj8ELj8ENS_18Kernel_traits_baseILj7168EfS2_S2_S2_fjLj256EEEEELb0ELb1ELb0ELb0EEEvNS_9BwdParamsE,(.L_x_14390 - _ZN10layer_norm13ln_bwd_kernelINS_13Kernel_traitsIf6__halfS2_S2_fjLj7168ELj1ELj1ELj8ELj8ENS_18Kernel_traits_baseILj7168EfS2_S2_S2_fjLj256EEEEELb0ELb1ELb0ELb0EEEvNS_9BwdParamsE)
        .other          _ZN10layer_norm13ln_bwd_kernelINS_13Kernel_traitsIf6__halfS2_S2_fjLj7168ELj1ELj1ELj8ELj8ENS_18Kernel_traits_baseILj7168EfS2_S2_S2_fjLj256EEEEELb0ELb1ELb0ELb0EEEvNS_9BwdParamsE,@"STO_CUDA_ENTRY STV_DEFAULT"
_ZN10layer_norm13ln_bwd_kernelINS_13Kernel_traitsIf6__halfS2_S2_fjLj7168ELj1ELj1ELj8ELj8ENS_18Kernel_traits_baseILj7168EfS2_S2_S2_fjLj256EEEEELb0ELb1ELb0ELb0EEEvNS_9BwdParamsE:
.text._ZN10layer_norm13ln_bwd_kernelINS_13Kernel_traitsIf6__halfS2_S2_fjLj7168ELj1ELj1ELj8ELj8ENS_18Kernel_traits_baseILj7168EfS2_S2_S2_fjLj256EEEEELb0ELb1ELb0ELb0EEEvNS_9BwdParamsE:
        /* <DEDUP_REMOVED lines=166> */
.L_x_7594:
[----:B------:R-:W1:Y:S01]  /*0a60*/  @UP0 LDCU.64 UR4, c[0x0][0x3e0] ;  /* 0x00007c00ff0407ac */ /* 0x000e620008000a00 */
[----:B------:R-:W-:Y:S01]  /*0a70*/  PLOP3.LUT P0, PT, PT, PT, UP0, 0x80, 0x8 ;  /* 0x000000000008781c */ /* 0x000fe20003f0f008 */
[----:B0-----:R-:W-:Y:S02]  /*0a80*/  UIMAD.WIDE UR10, UR6, 0x4, UR14 ;  /* 0x00000004060a78a5 */ /* 0x001fe4000f8e020e */
[----:B-1----:R-:W-:-:S06]  /*0a90*/  @UP0 UIMAD.WIDE UR4, UR6, 0x2, UR4 ;  /* 0x00000002060408a5 */ /* 0x002fcc000f8e0204 */
[----:B------:R-:W-:Y:S02]  /*0aa0*/  MOV R164, UR4 ;  /* 0x0000000400a47c02 */ /* 0x000fe40008000f00 */
[----:B------:R-:W-:Y:S01]  /*0ab0*/  MOV R165, UR5 ;  /* 0x0000000500a57c02 */ /* 0x000fe20008000f00 */
[----:B------:R-:W-:Y:S01]  /*0ac0*/  UIMAD.WIDE UR4, UR6, 0x4, UR12 ;  /* 0x00000004060478a5 */ /* 0x000fe2000f8e020c */
[----:B------:R-:W-:Y:S02]  /*0ad0*/  MOV R166, UR10 ;  /* 0x0000000a00a67c02 */ /* 0x000fe40008000f00 */
[----:B------:R-:W-:Y:S01]  /*0ae0*/  MOV R167, UR11 ;  /* 0x0000000b00a77c02 */ /* 0x000fe20008000f00 */
[----:B------:R0:W2:Y:S02]  /*0af0*/  @P0 LDG.E.U16 R164, desc[UR16][R164.64] ;  /* 0x00000010a4a40981 */ /* 0x0000a4000c1e1500 */
[----:B------:R-:W-:Y:S02]  /*0b00*/  MOV R168, UR4 ;  /* 0x0000000400a87c02 */ /* 0x000fe40008000f00 */
[----:B------:R-:W-:Y:S01]  /*0b10*/  MOV R169, UR5 ;  /* 0x0000000500a97c02 */ /* 0x000fe20008000f00 */
[----:B------:R-:W3:Y:S04]  /*0b20*/  LDG.E R166, desc[UR16][R166.64] ;  /* 0x00000010a6a67981 */ /* 0x000ee8000c1e1900 */
[----:B------:R-:W4:Y:S01]  /*0b30*/  LDG.E R168, desc[UR16][R168.64] ;  /* 0x00000010a8a87981 */ /* 0x000f22000c1e1900 */
[----:B------:R-:W-:Y:S01]  /*0b40*/  UIMAD UR4, UR6, UR8, URZ ;  /* 0x00000008060472a4 */ /* 0x000fe2000f8e02ff */
[----:B------:R-:W-:-:S03]  /*0b50*/  PLOP3.LUT P0, PT, PT, PT, UP0, 0x80, 0x8 ;  /* 0x000000000008781c */ /* 0x000fc60003f0f008 */
[----:B------:R-:W-:Y:S01]  /*0b60*/  USHF.R.S32.HI UR5, URZ, 0x1f, UR4 ;  /* 0x0000001fff057899 */ /* 0x000fe20008011404 */
[----:B------:R-:W-:Y:S02]  /*0b70*/  PLOP3.LUT P1, PT, PT, PT, UP0, 0x80, 0x8 ;  /* 0x000000000008781c */ /* 0x000fe40003f2f008 */
[----:B------:R-:W-:Y:S01]  /*0b80*/  ISETP.GE.U32.AND P3, PT, R215, 0x100, PT ;  /* 0x00000100d700780c */ /* 0x000fe20003f66070 */
[----:B------:R-:W-:Y:S01]  /*0b90*/  ULEA.HI UR5, UR5, UR4, URZ, 0x2 ;  /* 0x0000000405057291 */ /* 0x000fe2000f8f10ff */
[----:B------:R-:W-:Y:S01]  /*0ba0*/  ISETP.NE.AND P4, PT, RZ, UR18, PT ;  /* 0x00000012ff007c0c */ /* 0x000fe2000bf85270 */
[----:B------:R-:W-:-:S04]  /*0bb0*/  UMOV UR9, 0x3f800000 ;  /* 0x3f80000000097882 */ /* 0x000fc80000000000 */
[----:B0-----:R-:W-:Y:S01]  /*0bc0*/  MOV R165, UR5 ;  /* 0x0000000500a57c02 */ /* 0x001fe20008000f00 */
[----:B------:R-:W-:Y:S03]  /*0bd0*/  BSSY.RECONVERGENT B0, `(.L_x_7525) ;  /* 0x0000045000007945 */ /* 0x000fe60003800200 */
[----:B------:R-:W-:Y:S02]  /*0be0*/  LEA.HI.SX32 R214, R165, R212, 0x1e ;  /* 0x000000d4a5d67211 */ /* 0x000fe400078ff2ff */
[----:B------:R-:W-:Y:S02]  /*0bf0*/  CS2R R170, SRZ ;  /* 0x0000000000aa7805 */ /* 0x000fe4000001ff00 */
[C---:B------:R-:W-:Y:S02]  /*0c00*/  ISETP.GE.U32.AND P2, PT, R215.reuse, 0x400, PT ;  /* 0x00000400d700780c */ /* 0x040fe40003f46070 */
[----:B------:R-:W-:Y:S01]  /*0c10*/  MOV R173, R214 ;  /* 0x000000d600ad7202 */ /* 0x000fe20000000f00 */
[----:B--2---:R-:W-:Y:S01]  /*0c20*/  @P0 HADD2.F32 R164, -RZ, R164.H0_H0 ;  /* 0x200000a4ffa40230 */ /* 0x004fe20000004100 */
[----:B------:R-:W-:-:S04]  /*0c30*/  ISETP.GE.U32.AND P0, PT, R215, 0x200, PT ;  /* 0x00000200d700780c */ /* 0x000fc80003f06070 */
[----:B------:R-:W-:Y:S02]  /*0c40*/  @P1 R2UR UR9, R164 ;  /* 0x00000000a40912ca */ /* 0x000fe400000e0000 */
[----:B----4-:R-:W-:Y:S02]  /*0c50*/  FSEL R168, R168, RZ, !P4 ;  /* 0x000000ffa8a87208 */ /* 0x010fe40006000000 */
[----:B---3--:R-:W-:Y:S02]  /*0c60*/  R2UR UR11, R166 ;  /* 0x00000000a60b72ca */ /* 0x008fe400000e0000 */
[----:B------:R-:W-:Y:S02]  /*0c70*/  R2UR UR4, R168 ;  /* 0x00000000a80472ca */ /* 0x000fe400000e0000 */
[----:B------:R-:W-:Y:S02]  /*0c80*/  P2R R164, PR, RZ, 0x10 ;  /* 0x00000010ffa47803 */ /* 0x000fe40000000000 */
[----:B------:R-:W-:-:S02]  /*0c90*/  ISETP.GE.U32.AND P1, PT, R215, 0x300, PT ;  /* 0x00000300d700780c */ /* 0x000fc40003f26070 */
        /* <DEDUP_REMOVED lines=14> */
[----:B--2---:R-:W-:Y:S01]  /*0d80*/  HADD2.F32 R0, -RZ, R2.H0_H0 ;  /* 0x20000002ff007230 */ /* 0x004fe20000004100 */
[----:B------:R-:W-:-:S04]  /*0d90*/  SHF.R.U64 R169, R2, 0x10, R3 ;  /* 0x0000001002a97819 */ /* 0x000fc80000001203 */
[----:B------:R-:W-:Y:S01]  /*0da0*/  FADD.FTZ R0, R0, -UR4 ;  /* 0x8000000400007e21 */ /* 0x000fe20008010000 */
[--C-:B---3--:R-:W-:Y:S02]  /*0db0*/  SHF.R.U64 R167, R4, 0x10, R5.reuse ;  /* 0x0000001004a77819 */ /* 0x108fe40000001205 */
[----:B------:R-:W-:Y:S02]  /*0dc0*/  MOV R166, R5 ;  /* 0x0000000500a67202 */ /* 0x000fe40000000f00 */
[----:B------:R-:W-:Y:S02]  /*0dd0*/  SHF.R.U32.HI R168, RZ, 0x10, R5 ;  /* 0x00000010ffa87819 */ /* 0x000fe40000011605 */
[----:B------:R-:W-:Y:S02]  /*0de0*/  MOV R6, R4 ;  /* 0x0000000400067202 */ /* 0x000fe40000000f00 */
[----:B------:R-:W-:Y:S01]  /*0df0*/  SHF.R.U32.HI R5, RZ, 0x10, R3 ;  /* 0x00000010ff057819 */ /* 0x000fe20000011603 */
[----:B------:R-:W-:-:S02]  /*0e00*/  HADD2.F32 R3, -RZ, R3.H0_H0 ;  /* 0x20000003ff037230 */ /* 0x000fc40000004100 */
[----:B------:R-:W-:Y:S02]  /*0e10*/  HADD2.F32 R2, -RZ, R169.H0_H0 ;  /* 0x200000a9ff027230 */ /* 0x000fe40000004100 */
[----:B------:R-:W-:Y:S01]  /*0e20*/  FMUL.FTZ R213, R0, UR11 ;  /* 0x0000000b00d57c20 */ /* 0x000fe20008410000 */
[----:B------:R-:W-:Y:S02]  /*0e30*/  HADD2.F32 R211, -RZ, R6.H0_H0 ;  /* 0x20000006ffd37230 */ /* 0x000fe40000004100 */
[----:B------:R-:W-:Y:S01]  /*0e40*/  FADD.FTZ R3, R3, -UR4 ;  /* 0x8000000403037e21 */ /* 0x000fe20008010000 */
[----:B0-----:R-:W-:Y:S02]  /*0e50*/  HADD2.F32 R165, -RZ, R166.H0_H0 ;  /* 0x200000a6ffa57230 */ /* 0x001fe40000004100 */
[----:B------:R-:W-:Y:S01]  /*0e60*/  FADD.FTZ R2, R2, -UR4 ;  /* 0x8000000402027e21 */ /* 0x000fe20008010000 */
[----:B------:R-:W-:Y:S02]  /*0e70*/  HADD2.F32 R4, -RZ, R167.H0_H0 ;  /* 0x200000a7ff047230 */ /* 0x000fe40000004100 */
[----:B------:R-:W-:Y:S01]  /*0e80*/  FADD.FTZ R76, R76, R211 ;  /* 0x000000d34c4c7221 */ /* 0x000fe20000010000 */
[-C--:B------:R-:W-:Y:S01]  /*0e90*/  FFMA.FTZ R104, R213, R211.reuse, R104 ;  /* 0x000000d3d5687223 */ /* 0x080fe20000010068 */
[----:B------:R-:W-:Y:S01]  /*0ea0*/  FMUL.FTZ R3, R3, UR11 ;  /* 0x0000000b03037c20 */ /* 0x000fe20008410000 */
[----:B-----5:R-:W-:Y:S01]  /*0eb0*/  FMUL.FTZ R211, R112, R211 ;  /* 0x000000d370d37220 */ /* 0x020fe20000410000 */
[----:B------:R-:W-:-:S02]  /*0ec0*/  HADD2.F32 R164, -RZ, R5.H0_H0 ;  /* 0x20000005ffa47230 */ /* 0x000fc40000004100 */
[----:B------:R-:W-:Y:S01]  /*0ed0*/  FMUL.FTZ R0, R2, UR11 ;  /* 0x0000000b02007c20 */ /* 0x000fe20008410000 */
[----:B------:R-:W-:Y:S01]  /*0ee0*/  FADD.FTZ R78, R78, R165 ;  /* 0x000000a54e4e7221 */ /* 0x000fe20000010000 */
[-C--:B------:R-:W-:Y:S01]  /*0ef0*/  FFMA.FTZ R106, R3, R165.reuse, R106 ;  /* 0x000000a5036a7223 */ /* 0x080fe2000001006a */
[----:B------:R-:W-:Y:S01]  /*0f00*/  FMUL.FTZ R2, R114, R165 ;  /* 0x000000a572027220 */ /* 0x000fe20000410000 */
[-C--:B------:R-:W-:Y:S01]  /*0f10*/  FMUL.FTZ R5, R113, R4.reuse ;  /* 0x0000000471057220 */ /* 0x080fe20000410000 */
[----:B------:R-:W-:Y:S01]  /*0f20*/  FADD.FTZ R6, RZ, R211 ;  /* 0x000000d3ff067221 */ /* 0x000fe20000010000 */
[----:B------:R-:W-:Y:S01]  /*0f30*/  FFMA.FTZ R165, R213, R211, RZ ;  /* 0x000000d3d5a57223 */ /* 0x000fe200000100ff */
[----:B------:R-:W-:Y:S02]  /*0f40*/  HADD2.F32 R168, -RZ, R168.H0_H0 ;  /* 0x200000a8ffa87230 */ /* 0x000fe40000004100 */
        /* <DEDUP_REMOVED lines=13> */
.L_x_7526:
[----:B------:R-:W-:Y:S05]  /*1020*/  BSYNC.RECONVERGENT B0 ;  /* 0x0000000000007941 */ /* 0x000fea0003800200 */
.L_x_7525:
        /* <DEDUP_REMOVED lines=14> */
[--C-:B--2---:R-:W-:Y:S01]  /*1110*/  SHF.R.U64 R167, R8, 0x10, R9.reuse ;  /* 0x0000001008a77819 */ /* 0x104fe20000001209 */
[----:B------:R-:W-:Y:S01]  /*1120*/  HADD2.F32 R7, -RZ, R8.H0_H0 ;  /* 0x20000008ff077230 */ /* 0x000fe20000004100 */
[----:B------:R-:W-:-:S03]  /*1130*/  SHF.R.U32.HI R166, RZ, 0x10, R9 ;  /* 0x00000010ffa67819 */ /* 0x000fc60000011609 */
[----:B------:R-:W-:Y:S02]  /*1140*/  HADD2.F32 R8, -RZ, R167.H0_H0 ;  /* 0x200000a7ff087230 */ /* 0x000fe40000004100 */
[----:B------:R-:W-:Y:S01]  /*1150*/  FADD.FTZ R7, R7, -UR4 ;  /* 0x8000000407077e21 */ /* 0x000fe20008010000 */
[----:B---3--:R-:W-:Y:S02]  /*1160*/  MOV R14, R12 ;  /* 0x0000000c000e7202 */ /* 0x008fe40000000f00 */
[--C-:B------:R-:W-:Y:S02]  /*1170*/  SHF.R.U64 R165, R12, 0x10, R13.reuse ;  /* 0x000000100ca57819 */ /* 0x100fe4000000120d */
[----:B------:R-:W-:Y:S02]  /*1180*/  MOV R164, R13 ;  /* 0x0000000d00a47202 */ /* 0x000fe40000000f00 */
[----:B------:R-:W-:Y:S01]  /*1190*/  SHF.R.U32.HI R168, RZ, 0x10, R13 ;  /* 0x00000010ffa87819 */ /* 0x000fe2000001160d */
[----:B------:R-:W-:-:S02]  /*11a0*/  HADD2.F32 R13, -RZ, R9.H0_H0 ;  /* 0x20000009ff0d7230 */ /* 0x000fc40000004100 */
[----:B------:R-:W-:Y:S01]  /*11b0*/  FADD.FTZ R8, R8, -UR4 ;  /* 0x8000000408087e21 */ /* 0x000fe20008010000 */
[----:B------:R-:W-:Y:S02]  /*11c0*/  HADD2.F32 R9, -RZ, R14.H0_H0 ;  /* 0x2000000eff097230 */ /* 0x000fe40000004100 */
[----:B------:R-:W-:Y:S01]  /*11d0*/  FMUL.FTZ R7, R7, UR11 ;  /* 0x0000000b07077c20 */ /* 0x000fe20008410000 */
[----:B------:R-:W-:Y:S01]  /*11e0*/  FADD.FTZ R13, R13, -UR4 ;  /* 0x800000040d0d7e21 */ /* 0x000fe20008010000 */
[----:B------:R-:W-:Y:S02]  /*11f0*/  HADD2.F32 R12, -RZ, R165.H0_H0 ;  /* 0x200000a5ff0c7230 */ /* 0x000fe40000004100 */
[----:B------:R-:W-:Y:S01]  /*1200*/  FADD.FTZ R72, R72, R9 ;  /* 0x0000000948487221 */ /* 0x000fe20000010000 */
[----:B------:R-:W-:Y:S02]  /*1210*/  HADD2.F32 R165, -RZ, R164.H0_H0 ;  /* 0x200000a4ffa57230 */ /* 0x000fe40000004100 */
[----:B------:R-:W-:Y:S01]  /*1220*/  FMUL.FTZ R8, R8, UR11 ;  /* 0x0000000b08087c20 */ /* 0x000fe20008410000 */
[-C--:B------:R-:W-:Y:S01]  /*1230*/  FFMA.FTZ R100, R7, R9.reuse, R100 ;  /* 0x0000000907647223 */ /* 0x080fe20000010064 */
[----:B0----5:R-:W-:Y:S01]  /*1240*/  FMUL.FTZ R10, R160, R9 ;  /* 0x00000009a00a7220 */ /* 0x021fe20000410000 */
[----:B------:R-:W-:Y:S01]  /*1250*/  FMUL.FTZ R9, R13, UR11 ;  /* 0x0000000b0d097c20 */ /* 0x000fe20008410000 */
[----:B------:R-:W-:-:S02]  /*1260*/  HADD2.F32 R164, -RZ, R166.H0_H0 ;  /* 0x200000a6ffa47230 */ /* 0x000fc40000004100 */
        /* <DEDUP_REMOVED lines=8> */
[----:B------:R-:W-:Y:S02]  /*12f0*/  HADD2.F32 R168, -RZ, R168.H0_H0 ;  /* 0x200000a8ffa87230 */ /* 0x000fe40000004100 */
        /* <DEDUP_REMOVED lines=11> */
.L_x_7528:
[----:B------:R-:W-:Y:S05]  /*13b0*/  BSYNC.RECONVERGENT B0 ;  /* 0x0000000000007941 */ /* 0x000fea0003800200 */
.L_x_7527:
        /* <DEDUP_REMOVED lines=56> */
.L_x_7530:
[----:B------:R-:W-:Y:S05]  /*1740*/  BSYNC.RECONVERGENT B0 ;  /* 0x0000000000007941 */ /* 0x000fea0003800200 */
.L_x_7529:
        /* <DEDUP_REMOVED lines=16> */
[----:B------:R-:W-:Y:S02]  /*1850*/  SHF.R.U32.HI R177, RZ, 0x10, R165 ;  /* 0x00000010ffb17819 */ /* 0x000fe400000116a5 */
[----:B---3--:R-:W-:Y:S01]  /*1860*/  MOV R172, R168 ;  /* 0x000000a800ac7202 */ /* 0x008fe20000000f00 */
[----:B------:R-:W-:Y:S01]  /*1870*/  HADD2.F32 R164, -RZ, R178.H0_H0 ;  /* 0x200000b2ffa47230 */ /* 0x000fe20000004100 */
[----:B------:R-:W-:Y:S02]  /*1880*/  SHF.R.U64 R176, R168, 0x10, R169 ;  /* 0x00000010a8b07819 */ /* 0x000fe400000012a9 */
[----:B------:R-:W-:-:S02]  /*1890*/  MOV R174, R169 ;  /* 0x000000a900ae7202 */ /* 0x000fc40000000f00 */
[----:B------:R-:W-:Y:S01]  /*18a0*/  SHF.R.U32.HI R175, RZ, 0x10, R169 ;  /* 0x00000010ffaf7819 */ /* 0x000fe200000116a9 */
[----:B------:R-:W-:Y:S02]  /*18b0*/  HADD2.F32 R169, -RZ, R165.H0_H0 ;  /* 0x200000a5ffa97230 */ /* 0x000fe40000004100 */
[----:B------:R-:W-:Y:S01]  /*18c0*/  FADD.FTZ R23, R23, -UR4 ;  /* 0x8000000417177e21 */ /* 0x000fe20008010000 */
[----:B------:R-:W-:Y:S02]  /*18d0*/  HADD2.F32 R165, -RZ, R172.H0_H0 ;  /* 0x200000acffa57230 */ /* 0x000fe40000004100 */
[----:B------:R-:W-:Y:S01]  /*18e0*/  FADD.FTZ R164, R164, -UR4 ;  /* 0x80000004a4a47e21 */ /* 0x000fe20008010000 */
[----:B------:R-:W-:Y:S02]  /*18f0*/  HADD2.F32 R168, -RZ, R176.H0_H0 ;  /* 0x200000b0ffa87230 */ /* 0x000fe40000004100 */
[----:B------:R-:W-:Y:S01]  /*1900*/  FADD.FTZ R169, R169, -UR4 ;  /* 0x80000004a9a97e21 */ /* 0x000fe20008010000 */
[----:B------:R-:W-:Y:S01]  /*1910*/  FMUL.FTZ R23, R23, UR11 ;  /* 0x0000000b17177c20 */ /* 0x000fe20008410000 */
[----:B-----5:R-:W-:Y:S01]  /*1920*/  FMUL.FTZ R182, R144, R165 ;  /* 0x000000a590b67220 */ /* 0x020fe20000410000 */
[----:B0-----:R-:W-:-:S02]  /*1930*/  HADD2.F32 R167, -RZ, R174.H0_H0 ;  /* 0x200000aeffa77230 */ /* 0x001fc40000004100 */
[----:B------:R-:W-:Y:S01]  /*1940*/  FMUL.FTZ R180, R164, UR11 ;  /* 0x0000000ba4b47c20 */ /* 0x000fe20008410000 */
[----:B------:R-:W-:Y:S02]  /*1950*/  HADD2.F32 R166, -RZ, R177.H0_H0 ;  /* 0x200000b1ffa67230 */ /* 0x000fe40000004100 */
        /* <DEDUP_REMOVED lines=9> */
[----:B------:R-:W-:-:S02]  /*19f0*/  HADD2.F32 R172, -RZ, R175.H0_H0 ;  /* 0x200000afffac7230 */ /* 0x000fc40000004100 */
[----:B------:R-:W-:Y:S01]  /*1a00*/  FADD.FTZ R166, R166, -UR4 ;  /* 0x80000004a6a67e21 */ /* 0x000fe20008010000 */
[----:B------:R-:W-:Y:S01]  /*1a10*/  FADD.FTZ R167, R164, R183 ;  /* 0x000000b7a4a77221 */ /* 0x000fe20000010000 */
[----:B------:R-:W-:Y:S02]  /*1a20*/  FFMA.FTZ R164, R180, R183, R165 ;  /* 0x000000b7b4a47223 */ /* 0x000fe400000100a5 */
        /* <DEDUP_REMOVED lines=10> */
.L_x_7532:
[----:B------:R-:W-:Y:S05]  /*1ad0*/  BSYNC.RECONVERGENT B0 ;  /* 0x0000000000007941 */ /* 0x000fea0003800200 */
.L_x_7531:
        /* <DEDUP_REMOVED lines=14> */
[--C-:B--2---:R-:W-:Y:S02]  /*1bc0*/  SHF.R.U64 R178, R164, 0x10, R165.reuse ;  /* 0x00000010a4b27819 */ /* 0x104fe400000012a5 */
[----:B------:R-:W-:Y:S02]  /*1bd0*/  SHF.R.U32.HI R177, RZ, 0x10, R165 ;  /* 0x00000010ffb17819 */ /* 0x000fe400000116a5 */
[----:B---3--:R-:W-:Y:S02]  /*1be0*/  MOV R172, R168 ;  /* 0x000000a800ac7202 */ /* 0x008fe40000000f00 */
[--C-:B------:R-:W-:Y:S01]  /*1bf0*/  SHF.R.U64 R176, R168, 0x10, R169.reuse ;  /* 0x00000010a8b07819 */ /* 0x100fe200000012a9 */
[----:B------:R-:W-:Y:S01]  /*1c00*/  HADD2.F32 R168, -RZ, R164.H0_H0 ;  /* 0x200000a4ffa87230 */ /* 0x000fe20000004100 */
[----:B------:R-:W-:Y:S01]  /*1c10*/  MOV R174, R169 ;  /* 0x000000a900ae7202 */ /* 0x000fe20000000f00 */
[----:B------:R-:W-:Y:S01]  /*1c20*/  HADD2.F32 R164, -RZ, R178.H0_H0 ;  /* 0x200000b2ffa47230 */ /* 0x000fe20000004100 */
[----:B------:R-:W-:Y:S01]  /*1c30*/  SHF.R.U32.HI R175, RZ, 0x10, R169 ;  /* 0x00000010ffaf7819 */ /* 0x000fe200000116a9 */
[----:B------:R-:W-:-:S02]  /*1c40*/  HADD2.F32 R169, -RZ, R165.H0_H0 ;  /* 0x200000a5ffa97230 */ /* 0x000fc40000004100 */
[----:B------:R-:W-:Y:S01]  /*1c50*/  FADD.FTZ R168, R168, -UR4 ;  /* 0x80000004a8a87e21 */ /* 0x000fe20008010000 */
[----:B------:R-:W-:Y:S02]  /*1c60*/  HADD2.F32 R165, -RZ, R172.H0_H0 ;  /* 0x200000acffa57230 */ /* 0x000fe40000004100 */
[----:B------:R-:W-:Y:S01]  /*1c70*/  FADD.FTZ R164, R164, -UR4 ;  /* 0x80000004a4a47e21 */ /* 0x000fe20008010000 */
[----:B------:R-:W-:Y:S02]  /*1c80*/  HADD2.F32 R172, -RZ, R176.H0_H0 ;  /* 0x200000b0ffac7230 */ /* 0x000fe40000004100 */
[----:B------:R-:W-:Y:S01]  /*1c90*/  FADD.FTZ R169, R169, -UR4 ;  /* 0x80000004a9a97e21 */ /* 0x000fe20008010000 */
[----:B------:R-:W-:Y:S01]  /*1ca0*/  FMUL.FTZ R187, R168, UR11 ;  /* 0x0000000ba8bb7c20 */ /* 0x000fe20008410000 */
[----:B-----5:R-:W-:Y:S01]  /*1cb0*/  FMUL.FTZ R190, R136, R165 ;  /* 0x000000a588be7220 */ /* 0x020fe20000410000 */
[----:B0-----:R-:W-:Y:S02]  /*1cc0*/  HADD2.F32 R167, -RZ, R174.H0_H0 ;  /* 0x200000aeffa77230 */ /* 0x001fe40000004100 */
[----:B------:R-:W-:Y:S01]  /*1cd0*/  FMUL.FTZ R188, R164, UR11 ;  /* 0x0000000ba4bc7c20 */ /* 0x000fe20008410000 */
[----:B------:R-:W-:-:S02]  /*1ce0*/  HADD2.F32 R166, -RZ, R177.H0_H0 ;  /* 0x200000b1ffa67230 */ /* 0x000fc40000004100 */
        /* <DEDUP_REMOVED lines=23> */
.L_x_7534:
[----:B------:R-:W-:Y:S05]  /*1e60*/  BSYNC.RECONVERGENT B0 ;  /* 0x0000000000007941 */ /* 0x000fea0003800200 */
.L_x_7533:
        /* <DEDUP_REMOVED lines=16> */
[----:B------:R-:W-:-:S03]  /*1f70*/  SHF.R.U64 R177, R166, 0x10, R167 ;  /* 0x00000010a6b17819 */ /* 0x000fc600000012a7 */
[----:B0-----:R-:W-:Y:S01]  /*1f80*/  HADD2.F32 R169, -RZ, R172.H0_H0 ;  /* 0x200000acffa97230 */ /* 0x001fe20000004100 */
[----:B------:R-:W-:Y:S01]  /*1f90*/  MOV R175, R167 ;  /* 0x000000a700af7202 */ /* 0x000fe20000000f00 */
[----:B------:R-:W-:Y:S01]  /*1fa0*/  HADD2.F32 R166, -RZ, R177.H0_H0 ;  /* 0x200000b1ffa67230 */ /* 0x000fe20000004100 */
[----:B------:R-:W-:Y:S02]  /*1fb0*/  SHF.R.U32.HI R176, RZ, 0x10, R167 ;  /* 0x00000010ffb07819 */ /* 0x000fe400000116a7 */
[----:B-----5:R-:W-:Y:S01]  /*1fc0*/  FMUL.FTZ R198, R128, R169 ;  /* 0x000000a980c67220 */ /* 0x020fe20000410000 */
[--C-:B---3--:R-:W-:Y:S01]  /*1fd0*/  SHF.R.U64 R179, R164, 0x10, R165.reuse ;  /* 0x00000010a4b37819 */ /* 0x108fe200000012a5 */
[----:B------:R-:W-:Y:S01]  /*1fe0*/  HADD2.F32 R168, -RZ, R164.H0_H0 ;  /* 0x200000a4ffa87230 */ /* 0x000fe20000004100 */
[----:B------:R-:W-:-:S03]  /*1ff0*/  SHF.R.U32.HI R178, RZ, 0x10, R165 ;  /* 0x00000010ffb27819 */ /* 0x000fc600000116a5 */
[----:B------:R-:W-:Y:S02]  /*2000*/  HADD2.F32 R164, -RZ, R179.H0_H0 ;  /* 0x200000b3ffa47230 */ /* 0x000fe40000004100 */
[----:B------:R-:W-:Y:S01]  /*2010*/  FADD.FTZ R168, R168, -UR4 ;  /* 0x80000004a8a87e21 */ /* 0x000fe20008010000 */
[----:B------:R-:W-:Y:S02]  /*2020*/  HADD2.F32 R174, -RZ, R165.H0_H0 ;  /* 0x200000a5ffae7230 */ /* 0x000fe40000004100 */
[----:B------:R-:W-:Y:S01]  /*2030*/  FADD.FTZ R164, R164, -UR4 ;  /* 0x80000004a4a47e21 */ /* 0x000fe20008010000 */
[----:B------:R-:W-:Y:S01]  /*2040*/  FMUL.FTZ R195, R168, UR11 ;  /* 0x0000000ba8c37c20 */ /* 0x000fe20008410000 */
[----:B------:R-:W-:Y:S02]  /*2050*/  HADD2.F32 R167, -RZ, R178.H0_H0 ;  /* 0x200000b2ffa77230 */ /* 0x000fe40000004100 */
[----:B------:R-:W-:Y:S01]  /*2060*/  FMUL.FTZ R199, R129, R166 ;  /* 0x000000a681c77220 */ /* 0x000fe20000410000 */
[----:B------:R-:W-:Y:S01]  /*2070*/  FMUL.FTZ R196, R164, UR11 ;  /* 0x0000000ba4c47c20 */ /* 0x000fe20008410000 */
[----:B------:R-:W-:-:S02]  /*2080*/  HADD2.F32 R175, -RZ, R175.H0_H0 ;  /* 0x200000afffaf7230 */ /* 0x000fc40000004100 */
[----:B------:R-:W-:Y:S01]  /*2090*/  FADD.FTZ R164, R171, R198 ;  /* 0x000000c6aba47221 */ /* 0x000fe20000010000 */
[----:B------:R-:W-:Y:S01]  /*20a0*/  FADD.FTZ R174, R174, -UR4 ;  /* 0x80000004aeae7e21 */ /* 0x000fe20008010000 */
[----:B------:R-:W-:Y:S01]  /*20b0*/  FFMA.FTZ R165, R195, R198, R170 ;  /* 0x000000c6c3a57223 */ /* 0x000fe200000100aa */
[----:B------:R-:W-:Y:S01]  /*20c0*/  FADD.FTZ R202, R167, -UR4 ;  /* 0x80000004a7ca7e21 */ /* 0x000fe20008010000 */
[----:B------:R-:W-:Y:S02]  /*20d0*/  HADD2.F32 R172, -RZ, R176.H0_H0 ;  /* 0x200000b0ffac7230 */ /* 0x000fe40000004100 */
        /* <DEDUP_REMOVED lines=18> */
.L_x_7536:
[----:B------:R-:W-:Y:S05]  /*2200*/  BSYNC.RECONVERGENT B0 ;  /* 0x0000000000007941 */ /* 0x000fea0003800200 */
.L_x_7535:
        /* <DEDUP_REMOVED lines=16> */
[----:B------:R-:W-:-:S03]  /*2310*/  SHF.R.U64 R176, R166, 0x10, R167 ;  /* 0x00000010a6b07819 */ /* 0x000fc600000012a7 */
[----:B0-----:R-:W-:Y:S01]  /*2320*/  HADD2.F32 R169, -RZ, R172.H0_H0 ;  /* 0x200000acffa97230 */ /* 0x001fe20000004100 */
[----:B------:R-:W-:Y:S01]  /*2330*/  MOV R174, R167 ;  /* 0x000000a700ae7202 */ /* 0x000fe20000000f00 */
[----:B------:R-:W-:Y:S01]  /*2340*/  HADD2.F32 R166, -RZ, R176.H0_H0 ;  /* 0x200000b0ffa67230 */ /* 0x000fe20000004100 */
[----:B------:R-:W-:Y:S02]  /*2350*/  SHF.R.U32.HI R175, RZ, 0x10, R167 ;  /* 0x00000010ffaf7819 */ /* 0x000fe400000116a7 */
[----:B-----5:R-:W-:Y:S01]  /*2360*/  FMUL.FTZ R206, R120, R169 ;  /* 0x000000a978ce7220 */ /* 0x020fe20000410000 */
[----:B---3--:R-:W-:Y:S01]  /*2370*/  SHF.R.U64 R178, R164, 0x10, R165 ;  /* 0x00000010a4b27819 */ /* 0x008fe200000012a5 */
[----:B------:R-:W-:Y:S02]  /*2380*/  HADD2.F32 R168, -RZ, R164.H0_H0 ;  /* 0x200000a4ffa87230 */ /* 0x000fe40000004100 */
[----:B------:R-:W-:Y:S02]  /*2390*/  HADD2.F32 R173, -RZ, R165.H0_H0 ;  /* 0x200000a5ffad7230 */ /* 0x000fe40000004100 */
[----:B------:R-:W-:-:S02]  /*23a0*/  HADD2.F32 R164, -RZ, R178.H0_H0 ;  /* 0x200000b2ffa47230 */ /* 0x000fc40000004100 */
[----:B------:R-:W-:Y:S01]  /*23b0*/  FADD.FTZ R168, R168, -UR4 ;  /* 0x80000004a8a87e21 */ /* 0x000fe20008010000 */
[----:B------:R-:W-:Y:S01]  /*23c0*/  SHF.R.U32.HI R177, RZ, 0x10, R165 ;  /* 0x00000010ffb17819 */ /* 0x000fe200000116a5 */
[----:B------:R-:W-:Y:S01]  /*23d0*/  FADD.FTZ R173, R173, -UR4 ;  /* 0x80000004adad7e21 */ /* 0x000fe20008010000 */
[----:B------:R-:W-:Y:S01]  /*23e0*/  FADD.FTZ R164, R164, -UR4 ;  /* 0x80000004a4a47e21 */ /* 0x000fe20008010000 */
[----:B------:R-:W-:Y:S01]  /*23f0*/  FMUL.FTZ R203, R168, UR11 ;  /* 0x0000000ba8cb7c20 */ /* 0x000fe20008410000 */
[----:B------:R-:W-:Y:S02]  /*2400*/  HADD2.F32 R167, -RZ, R174.H0_H0 ;  /* 0x200000aeffa77230 */ /* 0x000fe40000004100 */
[----:B------:R-:W-:Y:S01]  /*2410*/  FMUL.FTZ R207, R173, UR11 ;  /* 0x0000000badcf7c20 */ /* 0x000fe20008410000 */
[----:B------:R-:W-:Y:S01]  /*2420*/  FMUL.FTZ R204, R164, UR11 ;  /* 0x0000000ba4cc7c20 */ /* 0x000fe20008410000 */
[----:B------:R-:W-:Y:S02]  /*2430*/  HADD2.F32 R168, -RZ, R177.H0_H0 ;  /* 0x200000b1ffa87230 */ /* 0x000fe40000004100 */
[----:B------:R-:W-:Y:S01]  /*2440*/  FMUL.FTZ R205, R121, R166 ;  /* 0x000000a679cd7220 */ /* 0x000fe20000410000 */
[----:B------:R-:W-:Y:S01]  /*2450*/  FADD.FTZ R164, R171, R206 ;  /* 0x000000ceaba47221 */ /* 0x000fe20000010000 */
[----:B------:R-:W-:Y:S01]  /*2460*/  FFMA.FTZ R165, R203, R206, R170 ;  /* 0x000000cecba57223 */ /* 0x000fe200000100aa */
[----:B------:R-:W-:Y:S01]  /*2470*/  FADD.FTZ R54, R54, R167 ;  /* 0x000000a736367221 */ /* 0x000fe20000010000 */
[-C--:B------:R-:W-:Y:S01]  /*2480*/  FFMA.FTZ R82, R207, R167.reuse, R82 ;  /* 0x000000a7cf527223 */ /* 0x080fe20000010052 */
[----:B------:R-:W-:Y:S01]  /*2490*/  FMUL.FTZ R208, R122, R167 ;  /* 0x000000a77ad07220 */ /* 0x000fe20000410000 */
[----:B------:R-:W-:-:S02]  /*24a0*/  HADD2.F32 R172, -RZ, R175.H0_H0 ;  /* 0x200000afffac7230 */ /* 0x000fc40000004100 */
        /* <DEDUP_REMOVED lines=15> */
.L_x_7538:
[----:B------:R-:W-:Y:S05]  /*25a0*/  BSYNC.RECONVERGENT B0 ;  /* 0x0000000000007941 */ /* 0x000fea0003800200 */
.L_x_7537:
        /* <DEDUP_REMOVED lines=32> */
.L_x_7540:
[----:B------:R-:W-:Y:S05]  /*27b0*/  BSYNC.RECONVERGENT B0 ;  /* 0x0000000000007941 */ /* 0x000fea0003800200 */
.L_x_7539:
        /* <DEDUP_REMOVED lines=64> */
[----:B------:R-:W-:Y:S01]  /*2bc0*/  F2F.F16.F32 R176, R170 ;  /* 0x000000aa00b07304 */ /* 0x000fe20000200800 */
[----:B------:R-:W-:Y:S01]  /*2bd0*/  FMUL.FTZ R174, R167, UR9 ;  /* 0x00000009a7ae7c20 */ /* 0x000fe20008410000 */
[----:B------:R-:W-:-:S02]  /*2be0*/  FMUL.FTZ R167, R168, UR11 ;  /* 0x0000000ba8a77c20 */ /* 0x000fc40008410000 */
[----:B------:R-:W0:Y:S01]  /*2bf0*/  LDC.64 R168, c[0x0][0x468] ;  /* 0x00011a00ffa87b82 */ /* 0x000e220000000a00 */
[----:B------:R-:W-:Y:S01]  /*2c00*/  FMUL.FTZ R175, R109, R174 ;  /* 0x000000ae6daf7220 */ /* 0x000fe20000410000 */
[----:B------:R-:W-:Y:S02]  /*2c10*/  FMUL.FTZ R167, R167, UR9 ;  /* 0x00000009a7a77c20 */ /* 0x000fe40008410000 */
[----:B------:R-:W1:Y:S02]  /*2c20*/  F2F.F16.F32 R179, R179 ;  /* 0x000000b300b37304 */ /* 0x000e640000200800 */
[----:B------:R-:W-:-:S06]  /*2c30*/  FMUL.FTZ R172, R108, R167 ;  /* 0x000000a76cac7220 */ /* 0x000fcc0000410000 */
[----:B------:R-:W3:Y:S01]  /*2c40*/  F2F.F16.F32 R170, R175 ;  /* 0x000000af00aa7304 */ /* 0x000ee20000200800 */
[----:B-1----:R-:W-:-:S07]  /*2c50*/  PRMT R217, R176, 0x5410, R179 ;  /* 0x00005410b0d97816 */ /* 0x002fce00000000b3 */
[----:B------:R-:W1:Y:S01]  /*2c60*/  F2F.F16.F32 R173, R172 ;  /* 0x000000ac00ad7304 */ /* 0x000e620000200800 */
[C---:B0-----:R-:W-:Y:S01]  /*2c70*/  IMAD.WIDE.U32 R168, R214.reuse, 0x8, R168 ;  /* 0x00000008d6a87825 */ /* 0x041fe200078e00a8 */
[----:B------:R-:W-:-:S03]  /*2c80*/  IADD3 R214, PT, PT, R214, 0x100, RZ ;  /* 0x00000100d6d67810 */ /* 0x000fc60007ffe0ff */
[----:B---3--:R-:W-:-:S05]  /*2c90*/  IMAD.WIDE.U32 R170, R170, 0x10000, RZ ;  /* 0x00010000aaaa7825 */ /* 0x008fca00078e00ff */
[----:B------:R-:W-:Y:S02]  /*2ca0*/  LOP3.LUT R171, R217, R171, RZ, 0xfc, !PT ;  /* 0x000000abd9ab7212 */ /* 0x000fe400078efcff */
[----:B-1----:R-:W-:-:S05]  /*2cb0*/  LOP3.LUT R170, R170, R173, RZ, 0xfc, !PT ;  /* 0x000000adaaaa7212 */ /* 0x002fca00078efcff */
        /* <DEDUP_REMOVED lines=11> */
.L_x_7545:
[----:B------:R-:W-:Y:S05]  /*2d70*/  BSYNC.RECONVERGENT B1 ;  /* 0x0000000000017941 */ /* 0x000fea0003800200 */
.L_x_7544:
        /* <DEDUP_REMOVED lines=24> */
[----:B------:R-:W-:Y:S02]  /*2f00*/  F2F.F16.F32 R176, R170 ;  /* 0x000000aa00b07304 */ /* 0x000fe40000200800 */
[----:B------:R-:W-:-:S04]  /*2f10*/  FMUL.FTZ R167, R167, UR9 ;  /* 0x00000009a7a77c20 */ /* 0x000fc80008410000 */
[----:B------:R-:W-:Y:S02]  /*2f20*/  FMUL.FTZ R172, R156, R167 ;  /* 0x000000a79cac7220 */ /* 0x000fe40000410000 */
        /* <DEDUP_REMOVED lines=20> */
.L_x_7547:
[----:B------:R-:W-:Y:S05]  /*3070*/  BSYNC.RECONVERGENT B1 ;  /* 0x0000000000017941 */ /* 0x000fea0003800200 */
.L_x_7546:
        /* <DEDUP_REMOVED lines=47> */
.L_x_7549:
[----:B------:R-:W-:Y:S05]  /*3370*/  BSYNC.RECONVERGENT B1 ;  /* 0x0000000000017941 */ /* 0x000fea0003800200 */
.L_x_7548:
        /* <DEDUP_REMOVED lines=47> */
.L_x_7551:
[----:B------:R-:W-:Y:S05]  /*3670*/  BSYNC.RECONVERGENT B1 ;  /* 0x0000000000017941 */ /* 0x000fea0003800200 */
.L_x_7550:
        /* <DEDUP_REMOVED lines=47> */
.L_x_7553:
[----:B------:R-:W-:Y:S05]  /*3970*/  BSYNC.RECONVERGENT B1 ;  /* 0x0000000000017941 */ /* 0x000fea0003800200 */
.L_x_7552:
        /* <DEDUP_REMOVED lines=47> */
.L_x_7555:
[----:B------:R-:W-:Y:S05]  /*3c70*/  BSYNC.RECONVERGENT B1 ;  /* 0x0000000000017941 */ /* 0x000fea0003800200 */
.L_x_7554:
        /* <DEDUP_REMOVED lines=19> */
[----:B------:R-:W-:Y:S01]  /*3db0*/  F2F.F16.F32 R176, R169 ;  /* 0x000000a900b07304 */ /* 0x000fe20000200800 */
[----:B------:R-:W-:Y:S01]  /*3dc0*/  FMUL.FTZ R177, R119, R178 ;  /* 0x000000b277b17220 */ /* 0x000fe20000410000 */
[----:B------:R-:W-:Y:S01]  /*3dd0*/  FADD.FTZ R167, R206, -R167 ;  /* 0x800000a7cea77221 */ /* 0x000fe20000010000 */
[----:B------:R-:W-:-:S03]  /*3de0*/  FMUL.FTZ R174, R117, R172 ;  /* 0x000000ac75ae7220 */ /* 0x000fc60000410000 */
[----:B------:R-:W-:Y:S02]  /*3df0*/  FMUL.FTZ R168, R167, UR11 ;  /* 0x0000000ba7a87c20 */ /* 0x000fe40008410000 */
[----:B------:R-:W0:Y:S01]  /*3e00*/  LDC.64 R166, c[0x0][0x468] ;  /* 0x00011a00ffa67b82 */ /* 0x000e220000000a00 */
[----:B------:R-:W1:Y:S01]  /*3e10*/  F2F.F16.F32 R177, R177 ;  /* 0x000000b100b17304 */ /* 0x000e620000200800 */
[----:B------:R-:W-:-:S04]  /*3e20*/  FMUL.FTZ R171, R168, UR9 ;  /* 0x00000009a8ab7c20 */ /* 0x000fc80008410000 */
[----:B------:R-:W-:-:S03]  /*3e30*/  FMUL.FTZ R170, R116, R171 ;  /* 0x000000ab74aa7220 */ /* 0x000fc60000410000 */
        /* <DEDUP_REMOVED lines=19> */
.L_x_7543:
        /* <DEDUP_REMOVED lines=21> */
[----:B------:R0:W-:Y:S01]  /*40c0*/  F2F.F16.F32 R168, R171 ;  /* 0x000000ab00a87304 */ /* 0x0001e20000200800 */
[----:B------:R-:W-:Y:S01]  /*40d0*/  FMUL.FTZ R177, R167, UR11 ;  /* 0x0000000ba7b17c20 */ /* 0x000fe20008410000 */
[----:B------:R-:W-:Y:S01]  /*40e0*/  FMUL.FTZ R167, R171, UR9 ;  /* 0x00000009aba77c20 */ /* 0x000fe20008410000 */
[----:B------:R-:W-:-:S03]  /*40f0*/  FMUL.FTZ R234, R109, R178 ;  /* 0x000000b26dea7220 */ /* 0x000fc60000410000 */
[----:B------:R-:W-:Y:S02]  /*4100*/  FMUL.FTZ R235, R110, R167 ;  /* 0x000000a76eeb7220 */ /* 0x000fe40000410000 */
[----:B------:R1:W-:Y:S01]  /*4110*/  F2F.F16.F32 R179, R177 ;  /* 0x000000b100b37304 */ /* 0x0003e20000200800 */
[----:B0-----:R-:W0:Y:S07]  /*4120*/  LDC.64 R170, c[0x0][0x468] ;  /* 0x00011a00ffaa7b82 */ /* 0x001e2e0000000a00 */
[----:B------:R-:W-:Y:S01]  /*4130*/  F2F.F16.F32 R169, R172 ;  /* 0x000000ac00a97304 */ /* 0x000fe20000200800 */
[----:B-1----:R-:W-:-:S04]  /*4140*/  FMUL.FTZ R177, R177, UR9 ;  /* 0x00000009b1b17c20 */ /* 0x002fc80008410000 */
[----:B------:R-:W-:-:S03]  /*4150*/  FMUL.FTZ R232, R108, R177 ;  /* 0x000000b16ce87220 */ /* 0x000fc60000410000 */
[----:B------:R-:W1:Y:S08]  /*4160*/  F2F.F16.F32 R172, R173 ;  /* 0x000000ad00ac7304 */ /* 0x000e700000200800 */
[----:B------:R-:W3:Y:S01]  /*4170*/  F2F.F16.F32 R234, R234 ;  /* 0x000000ea00ea7304 */ /* 0x000ee20000200800 */
[C---:B0-----:R-:W-:Y:S01]  /*4180*/  IMAD.WIDE.U32 R170, R214.reuse, 0x8, R170 ;  /* 0x00000008d6aa7825 */ /* 0x041fe200078e00aa */
[----:B------:R-:W-:-:S03]  /*4190*/  IADD3 R214, PT, PT, R214, 0x100, RZ ;  /* 0x00000100d6d67810 */ /* 0x000fc60007ffe0ff */
[----:B-1----:R-:W-:-:S03]  /*41a0*/  IMAD.WIDE.U32 R172, R172, 0x10000, RZ ;  /* 0x00010000acac7825 */ /* 0x002fc600078e00ff */
[----:B------:R0:W-:Y:S01]  /*41b0*/  F2F.F16.F32 R236, R217 ;  /* 0x000000d900ec7304 */ /* 0x0001e20000200800 */
[----:B------:R-:W-:-:S07]  /*41c0*/  LOP3.LUT R172, R172, R179, RZ, 0xfc, !PT ;  /* 0x000000b3acac7212 */ /* 0x000fce00078efcff */
[----:B------:R-:W1:Y:S01]  /*41d0*/  F2F.F16.F32 R235, R235 ;  /* 0x000000eb00eb7304 */ /* 0x000e620000200800 */
[----:B0-----:R-:W-:Y:S01]  /*41e0*/  PRMT R217, R168, 0x5410, R169 ;  /* 0x00005410a8d97816 */ /* 0x001fe200000000a9 */
[----:B---3--:R-:W-:-:S03]  /*41f0*/  IMAD.WIDE.U32 R168, R234, 0x10000, RZ ;  /* 0x00010000eaa87825 */ /* 0x008fc600078e00ff */
[----:B------:R-:W-:-:S03]  /*4200*/  LOP3.LUT R173, R217, R173, RZ, 0xfc, !PT ;  /* 0x000000add9ad7212 */ /* 0x000fc600078efcff */
[----:B------:R-:W0:Y:S02]  /*4210*/  F2F.F16.F32 R233, R232 ;  /* 0x000000e800e97304 */ /* 0x000e240000200800 */
[----:B------:R3:W-:Y:S01]  /*4220*/  STG.E.64 desc[UR16][R174.64], R172 ;  /* 0x000000acae007986 */ /* 0x0007e2000c101b10 */
[----:B-1----:R-:W-:-:S04]  /*4230*/  PRMT R235, R235, 0x5410, R236 ;  /* 0x00005410ebeb7816 */ /* 0x002fc800000000ec */
        /* <DEDUP_REMOVED lines=12> */
[----:B---3--:R-:W-:-:S07]  /*4300*/  FFMA.FTZ R49, R178, R165, R49 ;  /* 0x000000a5b2317223 */ /* 0x008fce0000010031 */
.L_x_7558:
[----:B------:R-:W-:Y:S05]  /*4310*/  BSYNC.RECONVERGENT B1 ;  /* 0x0000000000017941 */ /* 0x000fea0003800200 */
.L_x_7557:
        /* <DEDUP_REMOVED lines=18> */
[----:B------:R0:W-:Y:S01]  /*4440*/  F2F.F16.F32 R169, R172 ;  /* 0x000000ac00a97304 */ /* 0x0001e20000200800 */
[----:B-----5:R-:W-:Y:S01]  /*4450*/  FMUL.FTZ R217, R159, R176 ;  /* 0x000000b09fd97220 */ /* 0x020fe20000410000 */
[----:B------:R-:W-:Y:S01]  /*4460*/  FMUL.FTZ R177, R167, UR11 ;  /* 0x0000000ba7b17c20 */ /* 0x000fe20008410000 */
[----:B------:R-:W-:Y:S01]  /*4470*/  FMUL.FTZ R167, R171, UR9 ;  /* 0x00000009aba77c20 */ /* 0x000fe20008410000 */
[----:B------:R-:W-:-:S03]  /*4480*/  FMUL.FTZ R234, R157, R178 ;  /* 0x000000b29dea7220 */ /* 0x000fc60000410000 */
[----:B------:R-:W-:Y:S01]  /*4490*/  FMUL.FTZ R235, R158, R167 ;  /* 0x000000a79eeb7220 */ /* 0x000fe20000410000 */
[----:B------:R1:W-:Y:S01]  /*44a0*/  F2F.F16.F32 R168, R171 ;  /* 0x000000ab00a87304 */ /* 0x0003e20000200800 */
[----:B0-----:R-:W0:Y:S07]  /*44b0*/  LDC.64 R172, c[0x0][0x478] ;  /* 0x00011e00ffac7b82 */ /* 0x001e2e0000000a00 */
[----:B------:R3:W-:Y:S01]  /*44c0*/  F2F.F16.F32 R179, R177 ;  /* 0x000000b100b37304 */ /* 0x0007e20000200800 */
[----:B-1----:R-:W1:Y:S07]  /*44d0*/  LDC.64 R170, c[0x0][0x468] ;  /* 0x00011a00ffaa7b82 */ /* 0x002e6e0000000a00 */
[----:B------:R-:W4:Y:S01]  /*44e0*/  F2F.F16.F32 R174, R175 ;  /* 0x000000af00ae7304 */ /* 0x000f220000200800 */
[----:B---3--:R-:W-:-:S04]  /*44f0*/  FMUL.FTZ R177, R177, UR9 ;  /* 0x00000009b1b17c20 */ /* 0x008fc80008410000 */
[----:B------:R-:W-:-:S03]  /*4500*/  FMUL.FTZ R232, R156, R177 ;  /* 0x000000b19ce87220 */ /* 0x000fc60000410000 */
[----:B------:R-:W3:Y:S01]  /*4510*/  F2F.F16.F32 R234, R234 ;  /* 0x000000ea00ea7304 */ /* 0x000ee20000200800 */
[----:B0-----:R-:W-:-:S04]  /*4520*/  IMAD.WIDE.U32 R172, R214, 0x8, R172 ;  /* 0x00000008d6ac7825 */ /* 0x001fc800078e00ac */
[----:B----4-:R-:W-:-:S03]  /*4530*/  IMAD.WIDE.U32 R174, R174, 0x10000, RZ ;  /* 0x00010000aeae7825 */ /* 0x010fc600078e00ff */
[----:B------:R0:W-:Y:S01]  /*4540*/  F2F.F16.F32 R236, R217 ;  /* 0x000000d900ec7304 */ /* 0x0001e20000200800 */
[----:B-1----:R-:W-:Y:S01]  /*4550*/  IMAD.WIDE.U32 R170, R214, 0x8, R170 ;  /* 0x00000008d6aa7825 */ /* 0x002fe200078e00aa */
[----:B------:R-:W-:Y:S02]  /*4560*/  LOP3.LUT R174, R174, R179, RZ, 0xfc, !PT ;  /* 0x000000b3aeae7212 */ /* 0x000fe400078efcff */
[----:B------:R-:W-:-:S04]  /*4570*/  IADD3 R214, PT, PT, R214, 0x100, RZ ;  /* 0x00000100d6d67810 */ /* 0x000fc80007ffe0ff */
        /* <DEDUP_REMOVED lines=20> */
.L_x_7560:
[----:B------:R-:W-:Y:S05]  /*46c0*/  BSYNC.RECONVERGENT B1 ;  /* 0x0000000000017941 */ /* 0x000fea0003800200 */
.L_x_7559:
        /* <DEDUP_REMOVED lines=58> */
.L_x_7562:
[----:B------:R-:W-:Y:S05]  /*4a70*/  BSYNC.RECONVERGENT B1 ;  /* 0x0000000000017941 */ /* 0x000fea0003800200 */
.L_x_7561:
        /* <DEDUP_REMOVED lines=58> */
.L_x_7564:
[----:B------:R-:W-:Y:S05]  /*4e20*/  BSYNC.RECONVERGENT B1 ;  /* 0x0000000000017941 */ /* 0x000fea0003800200 */
.L_x_7563:
        /* <DEDUP_REMOVED lines=58> */
.L_x_7566:
[----:B------:R-:W-:Y:S05]  /*51d0*/  BSYNC.RECONVERGENT B1 ;  /* 0x0000000000017941 */ /* 0x000fea0003800200 */
.L_x_7565:
        /* <DEDUP_REMOVED lines=58> */
.L_x_7568:
[----:B------:R-:W-:Y:S05]  /*5580*/  BSYNC.RECONVERGENT B1 ;  /* 0x0000000000017941 */ /* 0x000fea0003800200 */
.L_x_7567:
        /* <DEDUP_REMOVED lines=22> */
[----:B------:R0:W-:Y:S01]  /*56f0*/  F2F.F16.F32 R167, R169 ;  /* 0x000000a900a77304 */ /* 0x0001e20000200800 */
[----:B------:R-:W-:-:S02]  /*5700*/  FMUL.FTZ R235, R118, R175 ;  /* 0x000000af76eb7220 */ /* 0x000fc40000410000 */
[----:B------:R-:W-:-:S04]  /*5710*/  FMUL.FTZ R176, R166, UR9 ;  /* 0x00000009a6b07c20 */ /* 0x000fc80008410000 */
[----:B------:R-:W-:Y:S01]  /*5720*/  FMUL.FTZ R234, R117, R176 ;  /* 0x000000b075ea7220 */ /* 0x000fe20000410000 */
[----:B------:R1:W-:Y:S01]  /*5730*/  F2F.F16.F32 R179, R177 ;  /* 0x000000b100b37304 */ /* 0x0003e20000200800 */
[----:B0-----:R-:W0:Y:S07]  /*5740*/  LDC.64 R168, c[0x0][0x468] ;  /* 0x00011a00ffa87b82 */ /* 0x001e2e0000000a00 */
[----:B------:R-:W3:Y:S01]  /*5750*/  F2F.F16.F32 R178, R170 ;  /* 0x000000aa00b27304 */ /* 0x000ee20000200800 */
[----:B-1----:R-:W-:-:S04]  /*5760*/  FMUL.FTZ R177, R177, UR9 ;  /* 0x00000009b1b17c20 */ /* 0x002fc80008410000 */
[----:B------:R-:W-:-:S03]  /*5770*/  FMUL.FTZ R232, R116, R177 ;  /* 0x000000b174e87220 */ /* 0x000fc60000410000 */
[----:B------:R-:W-:Y:S01]  /*5780*/  F2F.F16.F32 R170, R166 ;  /* 0x000000a600aa7304 */ /* 0x000fe20000200800 */
[----:B---3--:R-:W-:-:S07]  /*5790*/  PRMT R217, R167, 0x5410, R178 ;  /* 0x00005410a7d97816 */ /* 0x008fce00000000b2 */
[----:B------:R-:W1:Y:S01]  /*57a0*/  F2F.F16.F32 R166, R234 ;  /* 0x000000ea00a67304 */ /* 0x000e620000200800 */
[----:B0-----:R-:W-:-:S07]  /*57b0*/  IMAD.WIDE.U32 R168, R214, 0x8, R168 ;  /* 0x00000008d6a87825 */ /* 0x001fce00078e00a8 */
[----:B------:R0:W-:Y:S01]  /*57c0*/  F2F.F16.F32 R236, R171 ;  /* 0x000000ab00ec7304 */ /* 0x0001e20000200800 */
[----:B-1----:R-:W-:-:S07]  /*57d0*/  IMAD.WIDE.U32 R166, R166, 0x10000, RZ ;  /* 0x00010000a6a67825 */ /* 0x002fce00078e00ff */
[----:B------:R-:W1:Y:S01]  /*57e0*/  F2F.F16.F32 R235, R235 ;  /* 0x000000eb00eb7304 */ /* 0x000e620000200800 */
[----:B0-----:R-:W-:-:S07]  /*57f0*/  IMAD.WIDE.U32 R170, R170, 0x10000, RZ ;  /* 0x00010000aaaa7825 */ /* 0x001fce00078e00ff */
        /* <DEDUP_REMOVED lines=19> */
.L_x_7542:
        /* <DEDUP_REMOVED lines=11> */
[----:B------:R-:W-:Y:S02]  /*59e0*/  FFMA.FTZ R169, R3, UR4, R166 ;  /* 0x0000000403a97c23 */ /* 0x000fe400080100a6 */
[----:B------:R-:W-:Y:S02]  /*59f0*/  HADD2.F32 R167, -RZ, R167.H0_H0 ;  /* 0x200000a7ffa77230 */ /* 0x000fe40000004100 */
[----:B------:R-:W-:Y:S01]  /*5a00*/  FADD.FTZ R170, R5, -R170 ;  /* 0x800000aa05aa7221 */ /* 0x000fe20000010000 */
[----:B------:R-:W-:Y:S02]  /*5a10*/  HADD2.F32 R168, -RZ, R168.H0_H0 ;  /* 0x200000a8ffa87230 */ /* 0x000fe40000004100 */
[----:B------:R-:W-:Y:S01]  /*5a20*/  FADD.FTZ R171, R2, -R169 ;  /* 0x800000a902ab7221 */ /* 0x000fe20000010000 */
[----:B------:R-:W-:Y:S01]  /*5a30*/  SHF.R.U32.HI R169, RZ, 0x10, R231 ;  /* 0x00000010ffa97819 */ /* 0x000fe200000116e7 */
[----:B------:R-:W-:-:S02]  /*5a40*/  FFMA.FTZ R167, R170, UR11, R167 ;  /* 0x0000000baaa77c23 */ /* 0x000fc400080100a7 */
[----:B------:R-:W-:Y:S01]  /*5a50*/  FFMA.FTZ R168, R171, UR11, R168 ;  /* 0x0000000baba87c23 */ /* 0x000fe200080100a8 */
[--C-:B------:R-:W-:Y:S01]  /*5a60*/  FFMA.FTZ R171, R6, UR4, R166.reuse ;  /* 0x0000000406ab7c23 */ /* 0x100fe200080100a6 */
[----:B------:R-:W-:Y:S01]  /*5a70*/  FMUL.FTZ R172, R167, UR9 ;  /* 0x00000009a7ac7c20 */ /* 0x000fe20008410000 */
[----:B------:R-:W-:Y:S01]  /*5a80*/  MOV R167, R230 ;  /* 0x000000e600a77202 */ /* 0x000fe20000000f00 */
[----:B------:R-:W-:Y:S02]  /*5a90*/  HADD2.F32 R169, -RZ, R169.H0_H0 ;  /* 0x200000a9ffa97230 */ /* 0x000fe40000004100 */
[----:B------:R-:W-:Y:S01]  /*5aa0*/  FMUL.FTZ R175, R168, UR9 ;  /* 0x00000009a8af7c20 */ /* 0x000fe20008410000 */
[----:B------:R-:W-:Y:S01]  /*5ab0*/  FADD.FTZ R174, R4, -R171 ;  /* 0x800000ab04ae7221 */ /* 0x000fe20000010000 */
[----:B------:R-:W-:Y:S01]  /*5ac0*/  FFMA.FTZ R168, R213, UR4, R166 ;  /* 0x00000004d5a87c23 */ /* 0x000fe200080100a6 */
[----:B------:R-:W-:Y:S02]  /*5ad0*/  HADD2.F32 R167, -RZ, R167.H0_H0 ;  /* 0x200000a7ffa77230 */ /* 0x000fe40000004100 */
[----:B-----5:R-:W-:Y:S01]  /*5ae0*/  FMUL.FTZ R170, R109, R172 ;  /* 0x000000ac6daa7220 */ /* 0x020fe20000410000 */
[----:B------:R-:W-:Y:S01]  /*5af0*/  FFMA.FTZ R169, R174, UR11, R169 ;  /* 0x0000000baea97c23 */ /* 0x000fe200080100a9 */
[----:B------:R-:W-:Y:S01]  /*5b00*/  FADD.FTZ R168, R211, -R168 ;  /* 0x800000a8d3a87221 */ /* 0x000fe20000010000 */
[----:B------:R-:W-:-:S02]  /*5b10*/  FMUL.FTZ R174, R110, R175 ;  /* 0x000000af6eae7220 */ /* 0x000fc40000410000 */
[----:B------:R-:W-:Y:S01]  /*5b20*/  FMUL.FTZ R176, R169, UR9 ;  /* 0x00000009a9b07c20 */ /* 0x000fe20008410000 */
[----:B------:R-:W-:Y:S01]  /*5b30*/  FFMA.FTZ R167, R168, UR11, R167 ;  /* 0x0000000ba8a77c23 */ /* 0x000fe200080100a7 */
[----:B------:R-:W0:Y:S01]  /*5b40*/  F2F.F16.F32 R170, R170 ;  /* 0x000000aa00aa7304 */ /* 0x000e220000200800 */
[----:B------:R-:W1:Y:S01]  /*5b50*/  LDC.64 R168, c[0x0][0x468] ;  /* 0x00011a00ffa87b82 */ /* 0x000e620000000a00 */
[----:B------:R-:W-:Y:S01]  /*5b60*/  FMUL.FTZ R177, R111, R176 ;  /* 0x000000b06fb17220 */ /* 0x000fe20000410000 */
[----:B------:R-:W-:-:S04]  /*5b70*/  FMUL.FTZ R167, R167, UR9 ;  /* 0x00000009a7a77c20 */ /* 0x000fc80008410000 */
[----:B------:R-:W-:Y:S01]  /*5b80*/  FMUL.FTZ R173, R108, R167 ;  /* 0x000000a76cad7220 */ /* 0x000fe20000410000 */
[----:B------:R-:W-:Y:S01]  /*5b90*/  F2F.F16.F32 R174, R174 ;  /* 0x000000ae00ae7304 */ /* 0x000fe20000200800 */
[----:B0-----:R-:W-:-:S07]  /*5ba0*/  IMAD.WIDE.U32 R170, R170, 0x10000, RZ ;  /* 0x00010000aaaa7825 */ /* 0x001fce00078e00ff */
[----:B------:R-:W0:Y:S08]  /*5bb0*/  F2F.F16.F32 R177, R177 ;  /* 0x000000b100b17304 */ /* 0x000e300000200800 */
[----:B------:R-:W3:Y:S01]  /*5bc0*/  F2F.F16.F32 R173, R173 ;  /* 0x000000ad00ad7304 */ /* 0x000ee20000200800 */
[C---:B-1----:R-:W-:Y:S01]  /*5bd0*/  IMAD.WIDE.U32 R168, R214.reuse, 0x8, R168 ;  /* 0x00000008d6a87825 */ /* 0x042fe200078e00a8 */
[----:B------:R-:W-:-:S02]  /*5be0*/  IADD3 R214, PT, PT, R214, 0x100, RZ ;  /* 0x00000100d6d67810 */ /* 0x000fc40007ffe0ff */
[----:B0-----:R-:W-:-:S04]  /*5bf0*/  PRMT R179, R174, 0x5410, R177 ;  /* 0x00005410aeb37816 */ /* 0x001fc800000000b1 */
[----:B------:R-:W-:Y:S02]  /*5c00*/  LOP3.LUT R171, R179, R171, RZ, 0xfc, !PT ;  /* 0x000000abb3ab7212 */ /* 0x000fe400078efcff */
[----:B---3--:R-:W-:-:S05]  /*5c10*/  LOP3.LUT R170, R170, R173, RZ, 0xfc, !PT ;  /* 0x000000adaaaa7212 */ /* 0x008fca00078efcff */
        /* <DEDUP_REMOVED lines=11> */
.L_x_7571:
[----:B------:R-:W-:Y:S05]  /*5cd0*/  BSYNC.RECONVERGENT B1 ;  /* 0x0000000000017941 */ /* 0x000fea0003800200 */
.L_x_7570:
        /* <DEDUP_REMOVED lines=8> */
[--C-:B------:R-:W-:Y:S01]  /*5d60*/  FFMA.FTZ R169, R9, UR4, R166.reuse ;  /* 0x0000000409a97c23 */ /* 0x100fe200080100a6 */
[----:B------:R-:W-:Y:S01]  /*5d70*/  FFMA.FTZ R174, R14, UR4, R166 ;  /* 0x000000040eae7c23 */ /* 0x000fe200080100a6 */
[----:B------:R-:W-:Y:S02]  /*5d80*/  HADD2.F32 R167, -RZ, R167.H0_H0 ;  /* 0x200000a7ffa77230 */ /* 0x000fe40000004100 */
[----:B------:R-:W-:Y:S01]  /*5d90*/  FADD.FTZ R170, R11, -R170 ;  /* 0x800000aa0baa7221 */ /* 0x000fe20000010000 */
[----:B------:R-:W-:Y:S01]  /*5da0*/  FADD.FTZ R171, R12, -R169 ;  /* 0x800000a90cab7221 */ /* 0x000fe20000010000 */
[----:B------:R-:W-:Y:S01]  /*5db0*/  HADD2.F32 R168, -RZ, R168.H0_H0 ;  /* 0x200000a8ffa87230 */ /* 0x000fe20000004100 */
[----:B------:R-:W-:Y:S01]  /*5dc0*/  SHF.R.U32.HI R169, RZ, 0x10, R229 ;  /* 0x00000010ffa97819 */ /* 0x000fe200000116e5 */
[----:B------:R-:W-:Y:S01]  /*5dd0*/  FFMA.FTZ R167, R170, UR11, R167 ;  /* 0x0000000baaa77c23 */ /* 0x000fe200080100a7 */
[----:B------:R-:W-:-:S02]  /*5de0*/  FADD.FTZ R174, R13, -R174 ;  /* 0x800000ae0dae7221 */ /* 0x000fc40000010000 */
[----:B------:R-:W-:Y:S01]  /*5df0*/  FFMA.FTZ R168, R171, UR11, R168 ;  /* 0x0000000baba87c23 */ /* 0x000fe200080100a8 */
[----:B------:R-:W-:Y:S01]  /*5e00*/  FMUL.FTZ R172, R167, UR9 ;  /* 0x00000009a7ac7c20 */ /* 0x000fe20008410000 */
[----:B------:R-:W-:Y:S01]  /*5e10*/  MOV R167, R228 ;  /* 0x000000e400a77202 */ /* 0x000fe20000000f00 */
[----:B------:R-:W-:Y:S02]  /*5e20*/  HADD2.F32 R169, -RZ, R169.H0_H0 ;  /* 0x200000a9ffa97230 */ /* 0x000fe40000004100 */
[----:B------:R-:W-:Y:S01]  /*5e30*/  FFMA.FTZ R171, R7, UR4, R166 ;  /* 0x0000000407ab7c23 */ /* 0x000fe200080100a6 */
[----:B------:R-:W-:Y:S01]  /*5e40*/  FMUL.FTZ R175, R168, UR9 ;  /* 0x00000009a8af7c20 */ /* 0x000fe20008410000 */
[----:B-----5:R-:W-:Y:S01]  /*5e50*/  FMUL.FTZ R170, R157, R172 ;  /* 0x000000ac9daa7220 */ /* 0x020fe20000410000 */
[----:B------:R-:W-:Y:S02]  /*5e60*/  HADD2.F32 R167, -RZ, R167.H0_H0 ;  /* 0x200000a7ffa77230 */ /* 0x000fe40000004100 */
        /* <DEDUP_REMOVED lines=30> */
.L_x_7573:
[----:B------:R-:W-:Y:S05]  /*6050*/  BSYNC.RECONVERGENT B1 ;  /* 0x0000000000017941 */ /* 0x000fea0003800200 */
.L_x_7572:
        /* <DEDUP_REMOVED lines=55> */
.L_x_7575:
[----:B------:R-:W-:Y:S05]  /*63d0*/  BSYNC.RECONVERGENT B1 ;  /* 0x0000000000017941 */ /* 0x000fea0003800200 */
.L_x_7574:
        /* <DEDUP_REMOVED lines=55> */
.L_x_7577:
[----:B------:R-:W-:Y:S05]  /*6750*/  BSYNC.RECONVERGENT B1 ;  /* 0x0000000000017941 */ /* 0x000fea0003800200 */
.L_x_7576:
        /* <DEDUP_REMOVED lines=55> */
.L_x_7579:
[----:B------:R-:W-:Y:S05]  /*6ad0*/  BSYNC.RECONVERGENT B1 ;  /* 0x0000000000017941 */ /* 0x000fea0003800200 */
.L_x_7578:
        /* <DEDUP_REMOVED lines=55> */
.L_x_7581:
[----:B------:R-:W-:Y:S05]  /*6e50*/  BSYNC.RECONVERGENT B1 ;  /* 0x0000000000017941 */ /* 0x000fea0003800200 */
.L_x_7580:
        /* <DEDUP_REMOVED lines=9> */
[----:B------:R-:W-:Y:S01]  /*6ef0*/  SHF.R.U32.HI R171, RZ, 0x10, R219 ;  /* 0x00000010ffab7819 */ /* 0x000fe200000116db */
[----:B------:R-:W-:Y:S02]  /*6f00*/  HADD2.F32 R167, -RZ, R167.H0_H0 ;  /* 0x200000a7ffa77230 */ /* 0x000fe40000004100 */
[----:B------:R-:W-:Y:S01]  /*6f10*/  FADD.FTZ R170, R205, -R170 ;  /* 0x800000aacdaa7221 */ /* 0x000fe20000010000 */
[----:B------:R-:W-:Y:S01]  /*6f20*/  FFMA.FTZ R172, R210, UR4, R166 ;  /* 0x00000004d2ac7c23 */ /* 0x000fe200080100a6 */
[----:B------:R-:W-:-:S02]  /*6f30*/  HADD2.F32 R168, -RZ, R168.H0_H0 ;  /* 0x200000a8ffa87230 */ /* 0x000fc40000004100 */
[----:B------:R-:W-:Y:S01]  /*6f40*/  FADD.FTZ R169, R208, -R169 ;  /* 0x800000a9d0a97221 */ /* 0x000fe20000010000 */
[----:B------:R-:W-:Y:S01]  /*6f50*/  FFMA.FTZ R167, R170, UR11, R167 ;  /* 0x0000000baaa77c23 */ /* 0x000fe200080100a7 */
[----:B------:R-:W-:Y:S02]  /*6f60*/  HADD2.F32 R171, -RZ, R171.H0_H0 ;  /* 0x200000abffab7230 */ /* 0x000fe40000004100 */
[----:B------:R-:W-:Y:S01]  /*6f70*/  FADD.FTZ R172, R209, -R172 ;  /* 0x800000acd1ac7221 */ /* 0x000fe20000010000 */
[----:B------:R-:W-:Y:S01]  /*6f80*/  FFMA.FTZ R173, R203, UR4, R166 ;  /* 0x00000004cbad7c23 */ /* 0x000fe200080100a6 */
[----:B------:R-:W-:Y:S01]  /*6f90*/  FMUL.FTZ R170, R167, UR9 ;  /* 0x00000009a7aa7c20 */ /* 0x000fe20008410000 */
[----:B------:R-:W-:Y:S01]  /*6fa0*/  MOV R167, R218 ;  /* 0x000000da00a77202 */ /* 0x000fe20000000f00 */
[----:B------:R-:W-:Y:S01]  /*6fb0*/  FFMA.FTZ R168, R169, UR11, R168 ;  /* 0x0000000ba9a87c23 */ /* 0x000fe200080100a8 */
[----:B------:R-:W-:Y:S01]  /*6fc0*/  FFMA.FTZ R171, R172, UR11, R171 ;  /* 0x0000000bacab7c23 */ /* 0x000fe200080100ab */
[----:B------:R-:W-:Y:S01]  /*6fd0*/  FADD.FTZ R173, R206, -R173 ;  /* 0x800000adcead7221 */ /* 0x000fe20000010000 */
[----:B-----5:R-:W-:Y:S01]  /*6fe0*/  FMUL.FTZ R169, R117, R170 ;  /* 0x000000aa75a97220 */ /* 0x020fe20000410000 */
[----:B------:R-:W-:-:S02]  /*6ff0*/  HADD2.F32 R166, -RZ, R167.H0_H0 ;  /* 0x200000a7ffa67230 */ /* 0x000fc40000004100 */
[----:B------:R-:W-:Y:S01]  /*7000*/  FMUL.FTZ R175, R168, UR9 ;  /* 0x00000009a8af7c20 */ /* 0x000fe20008410000 */
[----:B------:R-:W-:Y:S02]  /*7010*/  FMUL.FTZ R176, R171, UR9 ;  /* 0x00000009abb07c20 */ /* 0x000fe40008410000 */
[----:B------:R-:W-:Y:S01]  /*7020*/  FFMA.FTZ R168, R173, UR11, R166 ;  /* 0x0000000bada87c23 */ /* 0x000fe200080100a6 */
[----:B------:R-:W-:Y:S01]  /*7030*/  FMUL.FTZ R174, R118, R175 ;  /* 0x000000af76ae7220 */ /* 0x000fe20000410000 */
[----:B------:R-:W-:Y:S01]  /*7040*/  FMUL.FTZ R177, R119, R176 ;  /* 0x000000b077b17220 */ /* 0x000fe20000410000 */
[----:B------:R-:W0:Y:S01]  /*7050*/  LDC.64 R166, c[0x0][0x468] ;  /* 0x00011a00ffa67b82 */ /* 0x000e220000000a00 */
[----:B------:R-:W-:Y:S01]  /*7060*/  FMUL.FTZ R171, R168, UR9 ;  /* 0x00000009a8ab7c20 */ /* 0x000fe20008410000 */
[----:B------:R-:W1:Y:S03]  /*7070*/  F2F.F16.F32 R169, R169 ;  /* 0x000000a900a97304 */ /* 0x000e660000200800 */
[----:B------:R-:W-:-:S05]  /*7080*/  FMUL.FTZ R172, R116, R171 ;  /* 0x000000ab74ac7220 */ /* 0x000fca0000410000 */
[----:B------:R-:W-:Y:S01]  /*7090*/  F2F.F16.F32 R174, R174 ;  /* 0x000000ae00ae7304 */ /* 0x000fe20000200800 */
[----:B-1----:R-:W-:-:S07]  /*70a0*/  IMAD.WIDE.U32 R168, R169, 0x10000, RZ ;  /* 0x00010000a9a87825 */ /* 0x002fce00078e00ff */
[----:B------:R-:W1:Y:S01]  /*70b0*/  F2F.F16.F32 R177, R177 ;  /* 0x000000b100b17304 */ /* 0x000e620000200800 */
[----:B0-----:R-:W-:-:S07]  /*70c0*/  IMAD.WIDE.U32 R166, R214, 0x8, R166 ;  /* 0x00000008d6a67825 */ /* 0x001fce00078e00a6 */
[----:B------:R-:W0:Y:S01]  /*70d0*/  F2F.F16.F32 R173, R172 ;  /* 0x000000ac00ad7304 */ /* 0x000e220000200800 */
[----:B-1----:R-:W-:-:S04]  /*70e0*/  PRMT R179, R174, 0x5410, R177 ;  /* 0x00005410aeb37816 */ /* 0x002fc800000000b1 */
        /* <DEDUP_REMOVED lines=14> */
.L_x_7569:
        /* <DEDUP_REMOVED lines=8> */
[--C-:B------:R-:W-:Y:S02]  /*7250*/  FFMA.FTZ R169, R6, UR4, R166.reuse ;  /* 0x0000000406a97c23 */ /* 0x100fe400080100a6 */
[----:B------:R-:W-:Y:S02]  /*7260*/  HADD2.F32 R168, -RZ, R168.H0_H0 ;  /* 0x200000a8ffa87230 */ /* 0x000fe40000004100 */
[----:B------:R-:W-:Y:S01]  /*7270*/  FADD.FTZ R167, R2, -R167 ;  /* 0x800000a702a77221 */ /* 0x000fe20000010000 */
[----:B------:R-:W-:Y:S02]  /*7280*/  HADD2.F32 R172, -RZ, R170.H0_H0 ;  /* 0x200000aaffac7230 */ /* 0x000fe40000004100 */
[----:B------:R-:W-:Y:S01]  /*7290*/  FFMA.FTZ R170, R0, UR4, R166 ;  /* 0x0000000400aa7c23 */ /* 0x000fe200080100a6 */
[----:B------:R-:W-:Y:S01]  /*72a0*/  FFMA.FTZ R173, R167, UR11, R168 ;  /* 0x0000000ba7ad7c23 */ /* 0x000fe200080100a8 */
[----:B------:R-:W-:Y:S01]  /*72b0*/  FADD.FTZ R167, R4, -R169 ;  /* 0x800000a904a77221 */ /* 0x000fe20000010000 */
[----:B------:R-:W-:Y:S01]  /*72c0*/  SHF.R.U64 R169, R230, 0x10, R231 ;  /* 0x00000010e6a97819 */ /* 0x000fe200000012e7 */
[----:B------:R-:W-:Y:S01]  /*72d0*/  FADD.FTZ R171, R5, -R170 ;  /* 0x800000aa05ab7221 */ /* 0x000fe20000010000 */
[----:B------:R-:W-:Y:S01]  /*72e0*/  FFMA.FTZ R170, R213, UR4, R166 ;  /* 0x00000004d5aa7c23 */ /* 0x000fe200080100a6 */
[----:B------:R-:W-:Y:S01]  /*72f0*/  FFMA.FTZ R178, R167, UR11, R172 ;  /* 0x0000000ba7b27c23 */ /* 0x000fe200080100ac */
[----:B------:R-:W-:Y:S01]  /*7300*/  MOV R167, R230 ;  /* 0x000000e600a77202 */ /* 0x000fe20000000f00 */
[----:B------:R-:W-:-:S02]  /*7310*/  HADD2.F32 R172, -RZ, R169.H0_H0 ;  /* 0x200000a9ffac7230 */ /* 0x000fc40000004100 */
[----:B------:R-:W-:Y:S01]  /*7320*/  FADD.FTZ R170, R211, -R170 ;  /* 0x800000aad3aa7221 */ /* 0x000fe20000010000 */
[----:B------:R0:W-:Y:S01]  /*7330*/  F2F.F16.F32 R169, R178 ;  /* 0x000000b200a97304 */ /* 0x0001e20000200800 */
[----:B------:R-:W-:Y:S02]  /*7340*/  HADD2.F32 R167, -RZ, R167.H0_H0 ;  /* 0x200000a7ffa77230 */ /* 0x000fe40000004100 */
[----:B------:R-:W-:-:S03]  /*7350*/  FFMA.FTZ R171, R171, UR11, R172 ;  /* 0x0000000babab7c23 */ /* 0x000fc600080100ac */
[----:B------:R-:W-:Y:S01]  /*7360*/  FFMA.FTZ R175, R170, UR11, R167 ;  /* 0x0000000baaaf7c23 */ /* 0x000fe200080100a7 */
[----:B------:R-:W-:Y:S01]  /*7370*/  FMUL.FTZ R167, R173, UR9 ;  /* 0x00000009ada77c20 */ /* 0x000fe20008410000 */
[----:B0-----:R-:W-:Y:S01]  /*7380*/  FMUL.FTZ R178, R178, UR9 ;  /* 0x00000009b2b27c20 */ /* 0x001fe20008410000 */
[----:B------:R-:W-:Y:S01]  /*7390*/  FMUL.FTZ R176, R171, UR9 ;  /* 0x00000009abb07c20 */ /* 0x000fe20008410000 */
[----:B------:R0:W1:Y:S01]  /*73a0*/  F2F.F16.F32 R168, R173 ;  /* 0x000000ad00a87304 */ /* 0x0000620000200800 */
[----:B-----5:R-:W-:Y:S01]  /*73b0*/  FMUL.FTZ R235, R110, R167 ;  /* 0x000000a76eeb7220 */ /* 0x020fe20000410000 */
[----:B------:R-:W-:Y:S01]  /*73c0*/  FMUL.FTZ R236, R111, R178 ;  /* 0x000000b26fec7220 */ /* 0x000fe20000410000 */
[----:B------:R-:W-:Y:S01]  /*73d0*/  FMUL.FTZ R217, R109, R176 ;  /* 0x000000b06dd97220 */ /* 0x000fe20000410000 */
[----:B------:R-:W-:-:S04]  /*73e0*/  FMUL.FTZ R177, R175, UR9 ;  /* 0x00000009afb17c20 */ /* 0x000fc80008410000 */
[----:B------:R3:W-:Y:S01]  /*73f0*/  F2F.F16.F32 R174, R171 ;  /* 0x000000ab00ae7304 */ /* 0x0007e20000200800 */
[----:B0-----:R-:W0:Y:S01]  /*7400*/  LDC.64 R172, c[0x0][0x478] ;  /* 0x00011e00ffac7b82 */ /* 0x001e220000000a00 */
[----:B------:R-:W-:-:S06]  /*7410*/  FMUL.FTZ R232, R108, R177 ;  /* 0x000000b16ce87220 */ /* 0x000fcc0000410000 */
[----:B------:R1:W4:Y:S01]  /*7420*/  F2F.F16.F32 R234, R217 ;  /* 0x000000d900ea7304 */ /* 0x0003220000200800 */
[----:B---3--:R-:W3:Y:S07]  /*7430*/  LDC.64 R170, c[0x0][0x468] ;  /* 0x00011a00ffaa7b82 */ /* 0x008eee0000000a00 */
[----:B------:R-:W-:Y:S01]  /*7440*/  F2F.F16.F32 R235, R235 ;  /* 0x000000eb00eb7304 */ /* 0x000fe20000200800 */
[----:B-1----:R-:W-:Y:S01]  /*7450*/  PRMT R217, R168, 0x5410, R169 ;  /* 0x00005410a8d97816 */ /* 0x002fe200000000a9 */
[----:B----4-:R-:W-:-:S06]  /*7460*/  IMAD.WIDE.U32 R168, R234, 0x10000, RZ ;  /* 0x00010000eaa87825 */ /* 0x010fcc00078e00ff */
[----:B------:R-:W1:Y:S01]  /*7470*/  F2F.F16.F32 R236, R236 ;  /* 0x000000ec00ec7304 */ /* 0x000e620000200800 */
[----:B0-----:R-:W-:-:S07]  /*7480*/  IMAD.WIDE.U32 R172, R214, 0x8, R172 ;  /* 0x00000008d6ac7825 */ /* 0x001fce00078e00ac */
[----:B------:R0:W4:Y:S01]  /*7490*/  F2F.F16.F32 R179, R175 ;  /* 0x000000af00b37304 */ /* 0x0001220000200800 */
[C---:B---3--:R-:W-:Y:S01]  /*74a0*/  IMAD.WIDE.U32 R170, R214.reuse, 0x8, R170 ;  /* 0x00000008d6aa7825 */ /* 0x048fe200078e00aa */
[----:B------:R-:W-:Y:S02]  /*74b0*/  IADD3 R214, PT, PT, R214, 0x100, RZ ;  /* 0x00000100d6d67810 */ /* 0x000fe40007ffe0ff */
[----:B-1----:R-:W-:-:S04]  /*74c0*/  PRMT R235, R235, 0x5410, R236 ;  /* 0x00005410ebeb7816 */ /* 0x002fc800000000ec */
[----:B------:R-:W1:Y:S01]  /*74d0*/  F2F.F16.F32 R233, R232 ;  /* 0x000000e800e97304 */ /* 0x000e620000200800 */
[----:B0-----:R-:W-:Y:S01]  /*74e0*/  IMAD.WIDE.U32 R174, R174, 0x10000, RZ ;  /* 0x00010000aeae7825 */ /* 0x001fe200078e00ff */
[----:B------:R-:W-:-:S04]  /*74f0*/  LOP3.LUT R169, R235, R169, RZ, 0xfc, !PT ;  /* 0x000000a9eba97212 */ /* 0x000fc800078efcff */
[----:B------:R-:W-:Y:S02]  /*7500*/  LOP3.LUT R175, R217, R175, RZ, 0xfc, !PT ;  /* 0x000000afd9af7212 */ /* 0x000fe400078efcff */
[----:B----4-:R-:W-:-:S05]  /*7510*/  LOP3.LUT R174, R174, R179, RZ, 0xfc, !PT ;  /* 0x000000b3aeae7212 */ /* 0x010fca00078efcff */
[----:B------:R0:W-:Y:S01]  /*7520*/  STG.E.64 desc[UR16][R172.64], R174 ;  /* 0x000000aeac007986 */ /* 0x0001e2000c101b10 */
        /* <DEDUP_REMOVED lines=12> */
.L_x_7583:
[----:B------:R-:W-:Y:S05]  /*75f0*/  BSYNC.RECONVERGENT B1 ;  /* 0x0000000000017941 */ /* 0x000fea0003800200 */
.L_x_7582:
        /* <DEDUP_REMOVED lines=9> */
[----:B------:R-:W-:Y:S01]  /*7690*/  FFMA.FTZ R172, R8, UR4, R166 ;  /* 0x0000000408ac7c23 */ /* 0x000fe200080100a6 */
[----:B------:R-:W-:Y:S02]  /*76a0*/  HADD2.F32 R168, -RZ, R168.H0_H0 ;  /* 0x200000a8ffa87230 */ /* 0x000fe40000004100 */
[----:B------:R-:W-:Y:S01]  /*76b0*/  FADD.FTZ R167, R12, -R167 ;  /* 0x800000a70ca77221 */ /* 0x000fe20000010000 */
[----:B------:R-:W-:Y:S02]  /*76c0*/  HADD2.F32 R169, -RZ, R169.H0_H0 ;  /* 0x200000a9ffa97230 */ /* 0x000fe40000004100 */
[----:B------:R-:W-:Y:S01]  /*76d0*/  FADD.FTZ R170, R13, -R170 ;  /* 0x800000aa0daa7221 */ /* 0x000fe20000010000 */
[----:B------:R-:W-:Y:S01]  /*76e0*/  FADD.FTZ R172, R11, -R172 ;  /* 0x800000ac0bac7221 */ /* 0x000fe20000010000 */
[----:B------:R-:W-:Y:S01]  /*76f0*/  FFMA.FTZ R173, R167, UR11, R168 ;  /* 0x0000000ba7ad7c23 */ /* 0x000fe200080100a8 */
[----:B------:R-:W-:Y:S01]  /*7700*/  SHF.R.U64 R167, R228, 0x10, R229 ;  /* 0x00000010e4a77819 */ /* 0x000fe200000012e5 */
[----:B------:R-:W-:Y:S01]  /*7710*/  FFMA.FTZ R178, R170, UR11, R169 ;  /* 0x0000000baab27c23 */ /* 0x000fe200080100a9 */
[----:B------:R-:W-:Y:S01]  /*7720*/  MOV R170, R228 ;  /* 0x000000e400aa7202 */ /* 0x000fe20000000f00 */
[----:B------:R0:W-:Y:S02]  /*7730*/  F2F.F16.F32 R168, R173 ;  /* 0x000000ad00a87304 */ /* 0x0001e40000200800 */
[----:B------:R-:W-:-:S02]  /*7740*/  HADD2.F32 R171, -RZ, R167.H0_H0 ;  /* 0x200000a7ffab7230 */ /* 0x000fc40000004100 */
[----:B------:R-:W-:Y:S01]  /*7750*/  FFMA.FTZ R167, R7, UR4, R166 ;  /* 0x0000000407a77c23 */ /* 0x000fe200080100a6 */
[----:B------:R-:W-:-:S03]  /*7760*/  HADD2.F32 R170, -RZ, R170.H0_H0 ;  /* 0x200000aaffaa7230 */ /* 0x000fc60000004100 */
[----:B------:R-:W-:Y:S01]  /*7770*/  FADD.FTZ R167, R10, -R167 ;  /* 0x800000a70aa77221 */ /* 0x000fe20000010000 */
[----:B------:R-:W-:Y:S01]  /*7780*/  FFMA.FTZ R171, R172, UR11, R171 ;  /* 0x0000000bacab7c23 */ /* 0x000fe200080100ab */
[----:B------:R1:W3:Y:S02]  /*7790*/  F2F.F16.F32 R169, R178 ;  /* 0x000000b200a97304 */ /* 0x0002e40000200800 */
[----:B------:R-:W-:Y:S01]  /*77a0*/  FFMA.FTZ R175, R167, UR11, R170 ;  /* 0x0000000ba7af7c23 */ /* 0x000fe200080100aa */
[----:B------:R-:W-:Y:S01]  /*77b0*/  FMUL.FTZ R167, R173, UR9 ;  /* 0x00000009ada77c20 */ /* 0x000fe20008410000 */
[----:B------:R-:W-:Y:S01]  /*77c0*/  FMUL.FTZ R176, R171, UR9 ;  /* 0x00000009abb07c20 */ /* 0x000fe20008410000 */
[----:B0-----:R-:W0:Y:S01]  /*77d0*/  LDC.64 R172, c[0x0][0x478] ;  /* 0x00011e00ffac7b82 */ /* 0x001e220000000a00 */
[----:B------:R-:W-:Y:S01]  /*77e0*/  FMUL.FTZ R177, R175, UR9 ;  /* 0x00000009afb17c20 */ /* 0x000fe20008410000 */
[----:B-----5:R-:W-:Y:S01]  /*77f0*/  FMUL.FTZ R235, R158, R167 ;  /* 0x000000a79eeb7220 */ /* 0x020fe20000410000 */
[----:B------:R4:W-:Y:S01]  /*7800*/  F2F.F16.F32 R174, R171 ;  /* 0x000000ab00ae7304 */ /* 0x0009e20000200800 */
[----:B-1----:R-:W-:Y:S01]  /*7810*/  FMUL.FTZ R178, R178, UR9 ;  /* 0x00000009b2b27c20 */ /* 0x002fe20008410000 */
[----:B------:R-:W-:Y:S01]  /*7820*/  FMUL.FTZ R217, R157, R176 ;  /* 0x000000b09dd97220 */ /* 0x000fe20000410000 */
[----:B------:R-:W-:-:S02]  /*7830*/  FMUL.FTZ R232, R156, R177 ;  /* 0x000000b19ce87220 */ /* 0x000fc40000410000 */
[----:B------:R-:W-:-:S03]  /*7840*/  FMUL.FTZ R236, R159, R178 ;  /* 0x000000b29fec7220 */ /* 0x000fc60000410000 */
[----:B------:R3:W1:Y:S01]  /*7850*/  F2F.F16.F32 R234, R217 ;  /* 0x000000d900ea7304 */ /* 0x0006620000200800 */
[----:B----4-:R-:W4:Y:S07]  /*7860*/  LDC.64 R170, c[0x0][0x468] ;  /* 0x00011a00ffaa7b82 */ /* 0x010f2e0000000a00 */
[----:B------:R-:W-:Y:S01]  /*7870*/  F2F.F16.F32 R235, R235 ;  /* 0x000000eb00eb7304 */ /* 0x000fe20000200800 */
[----:B---3--:R-:W-:Y:S01]  /*7880*/  PRMT R217, R168, 0x5410, R169 ;  /* 0x00005410a8d97816 */ /* 0x008fe200000000a9 */
[----:B0-----:R-:W-:-:S06]  /*7890*/  IMAD.WIDE.U32 R172, R214, 0x8, R172 ;  /* 0x00000008d6ac7825 */ /* 0x001fcc00078e00ac */
[----:B------:R-:W0:Y:S01]  /*78a0*/  F2F.F16.F32 R236, R236 ;  /* 0x000000ec00ec7304 */ /* 0x000e220000200800 */
[----:B-1----:R-:W-:-:S07]  /*78b0*/  IMAD.WIDE.U32 R168, R234, 0x10000, RZ ;  /* 0x00010000eaa87825 */ /* 0x002fce00078e00ff */
[----:B------:R1:W3:Y:S01]  /*78c0*/  F2F.F16.F32 R179, R175 ;  /* 0x000000af00b37304 */ /* 0x0002e20000200800 */
[C---:B----4-:R-:W-:Y:S01]  /*78d0*/  IMAD.WIDE.U32 R170, R214.reuse, 0x8, R170 ;  /* 0x00000008d6aa7825 */ /* 0x050fe200078e00aa */
[----:B------:R-:W-:Y:S02]  /*78e0*/  IADD3 R214, PT, PT, R214, 0x100, RZ ;  /* 0x00000100d6d67810 */ /* 0x000fe40007ffe0ff */
[----:B0-----:R-:W-:-:S04]  /*78f0*/  PRMT R235, R235, 0x5410, R236 ;  /* 0x00005410ebeb7816 */ /* 0x001fc800000000ec */
[----:B------:R-:W0:Y:S01]  /*7900*/  F2F.F16.F32 R233, R232 ;  /* 0x000000e800e97304 */ /* 0x000e220000200800 */
[----:B-1----:R-:W-:Y:S01]  /*7910*/  IMAD.WIDE.U32 R174, R174, 0x10000, RZ ;  /* 0x00010000aeae7825 */ /* 0x002fe200078e00ff */
[----:B------:R-:W-:-:S04]  /*7920*/  LOP3.LUT R169, R235, R169, RZ, 0xfc, !PT ;  /* 0x000000a9eba97212 */ /* 0x000fc800078efcff */
[----:B------:R-:W-:Y:S02]  /*7930*/  LOP3.LUT R175, R217, R175, RZ, 0xfc, !PT ;  /* 0x000000afd9af7212 */ /* 0x000fe400078efcff */
[----:B---3--:R-:W-:-:S05]  /*7940*/  LOP3.LUT R174, R174, R179, RZ, 0xfc, !PT ;  /* 0x000000b3aeae7212 */ /* 0x008fca00078efcff */
[----:B------:R1:W-:Y:S01]  /*7950*/  STG.E.64 desc[UR16][R172.64], R174 ;  /* 0x000000aeac007986 */ /* 0x0003e2000c101b10 */
        /* <DEDUP_REMOVED lines=11> */
[----:B-1----:R-:W-:-:S07]  /*7a10*/  FFMA.FTZ R47, R178, R217, R47 ;  /* 0x000000d9b22f7223 */ /* 0x002fce000001002f */
.L_x_7585:
[----:B------:R-:W-:Y:S05]  /*7a20*/  BSYNC.RECONVERGENT B1 ;  /* 0x0000000000017941 */ /* 0x000fea0003800200 */
.L_x_7584:
        /* <DEDUP_REMOVED lines=66> */
.L_x_7587:
[----:B------:R-:W-:Y:S05]  /*7e50*/  BSYNC.RECONVERGENT B1 ;  /* 0x0000000000017941 */ /* 0x000fea0003800200 */
.L_x_7586:
        /* <DEDUP_REMOVED lines=66> */
.L_x_7589:
[----:B------:R-:W-:Y:S05]  /*8280*/  BSYNC.RECONVERGENT B1 ;  /* 0x0000000000017941 */ /* 0x000fea0003800200 */
.L_x_7588:
        /* <DEDUP_REMOVED lines=66> */
.L_x_7591:
[----:B------:R-:W-:Y:S05]  /*86b0*/  BSYNC.RECONVERGENT B1 ;  /* 0x0000000000017941 */ /* 0x000fea0003800200 */
.L_x_7590:
        /* <DEDUP_REMOVED lines=66> */
.L_x_7593:
[----:B------:R-:W-:Y:S05]  /*8ae0*/  BSYNC.RECONVERGENT B1 ;  /* 0x0000000000017941 */ /* 0x000fea0003800200 */
.L_x_7592:
        /* <DEDUP_REMOVED lines=10> */
[----:B------:R-:W-:Y:S02]  /*8b90*/  HADD2.F32 R168, -RZ, R168.H0_H0 ;  /* 0x200000a8ffa87230 */ /* 0x000fe40000004100 */
[----:B------:R-:W-:Y:S01]  /*8ba0*/  FADD.FTZ R167, R208, -R167 ;  /* 0x800000a7d0a77221 */ /* 0x000fe20000010000 */
[----:B------:R-:W-:Y:S01]  /*8bb0*/  HADD2.F32 R171, -RZ, R169.H0_H0 ;  /* 0x200000a9ffab7230 */ /* 0x000fe20000004100 */
[----:B------:R-:W-:Y:S01]  /*8bc0*/  SHF.R.U64 R169, R218, 0x10, R219 ;  /* 0x00000010daa97819 */ /* 0x000fe200000012db */
[----:B-1----:R-:W-:-:S04]  /*8bd0*/  IMAD.WIDE.U32 R172, R214, 0x8, R172 ;  /* 0x00000008d6ac7825 */ /* 0x002fc800078e00ac */
[----:B------:R-:W-:Y:S01]  /*8be0*/  FFMA.FTZ R175, R167, UR11, R168 ;  /* 0x0000000ba7af7c23 */ /* 0x000fe200080100a8 */
[----:B------:R-:W-:Y:S01]  /*8bf0*/  FADD.FTZ R168, R209, -R170 ;  /* 0x800000aad1a87221 */ /* 0x000fe20000010000 */
[----:B------:R-:W-:Y:S02]  /*8c00*/  FFMA.FTZ R170, R204, UR4, R166 ;  /* 0x00000004ccaa7c23 */ /* 0x000fe400080100a6 */
[----:B------:R0:W-:Y:S01]  /*8c10*/  F2F.F16.F32 R167, R175 ;  /* 0x000000af00a77304 */ /* 0x0001e20000200800 */
[----:B------:R-:W-:Y:S01]  /*8c20*/  FFMA.FTZ R176, R168, UR11, R171 ;  /* 0x0000000ba8b07c23 */ /* 0x000fe200080100ab */
[----:B------:R-:W-:Y:S01]  /*8c30*/  MOV R168, R218 ;  /* 0x000000da00a87202 */ /* 0x000fe20000000f00 */
[----:B------:R-:W-:Y:S02]  /*8c40*/  HADD2.F32 R171, -RZ, R169.H0_H0 ;  /* 0x200000a9ffab7230 */ /* 0x000fe40000004100 */
[----:B------:R-:W-:Y:S01]  /*8c50*/  FADD.FTZ R170, R205, -R170 ;  /* 0x800000aacdaa7221 */ /* 0x000fe20000010000 */
[----:B------:R-:W-:Y:S01]  /*8c60*/  FFMA.FTZ R169, R203, UR4, R166 ;  /* 0x00000004cba97c23 */ /* 0x000fe200080100a6 */
[----:B------:R-:W-:-:S02]  /*8c70*/  HADD2.F32 R166, -RZ, R168.H0_H0 ;  /* 0x200000a8ffa67230 */ /* 0x000fc40000004100 */
[----:B------:R-:W-:Y:S01]  /*8c80*/  FFMA.FTZ R171, R170, UR11, R171 ;  /* 0x0000000baaab7c23 */ /* 0x000fe200080100ab */
[----:B------:R-:W-:Y:S01]  /*8c90*/  FADD.FTZ R169, R206, -R169 ;  /* 0x800000a9cea97221 */ /* 0x000fe20000010000 */
[----:B------:R1:W-:Y:S01]  /*8ca0*/  F2F.F16.F32 R178, R176 ;  /* 0x000000b000b27304 */ /* 0x0003e20000200800 */
[----:B0-----:R-:W-:Y:S01]  /*8cb0*/  FMUL.FTZ R175, R175, UR9 ;  /* 0x00000009afaf7c20 */ /* 0x001fe20008410000 */
[----:B------:R-:W-:Y:S01]  /*8cc0*/  FMUL.FTZ R174, R171, UR9 ;  /* 0x00000009abae7c20 */ /* 0x000fe20008410000 */
[----:B------:R-:W-:Y:S02]  /*8cd0*/  FFMA.FTZ R166, R169, UR11, R166 ;  /* 0x0000000ba9a67c23 */ /* 0x000fe400080100a6 */
[----:B-----5:R-:W-:Y:S01]  /*8ce0*/  FMUL.FTZ R235, R118, R175 ;  /* 0x000000af76eb7220 */ /* 0x020fe20000410000 */
[----:B------:R-:W-:Y:S01]  /*8cf0*/  FMUL.FTZ R217, R117, R174 ;  /* 0x000000ae75d97220 */ /* 0x000fe20000410000 */
[----:B------:R-:W0:Y:S01]  /*8d00*/  LDC.64 R168, c[0x0][0x468] ;  /* 0x00011a00ffa87b82 */ /* 0x000e220000000a00 */
[----:B------:R-:W-:Y:S01]  /*8d10*/  FMUL.FTZ R177, R166, UR9 ;  /* 0x00000009a6b17c20 */ /* 0x000fe20008410000 */
[----:B-1----:R-:W-:Y:S01]  /*8d20*/  FMUL.FTZ R176, R176, UR9 ;  /* 0x00000009b0b07c20 */ /* 0x002fe20008410000 */
[----:B------:R-:W1:Y:S02]  /*8d30*/  F2F.F16.F32 R170, R171 ;  /* 0x000000ab00aa7304 */ /* 0x000e640000200800 */
[----:B------:R-:W-:Y:S01]  /*8d40*/  FMUL.FTZ R232, R116, R177 ;  /* 0x000000b174e87220 */ /* 0x000fe20000410000 */
[----:B------:R-:W-:-:S05]  /*8d50*/  FMUL.FTZ R236, R119, R176 ;  /* 0x000000b077ec7220 */ /* 0x000fca0000410000 */
[----:B------:R3:W-:Y:S01]  /*8d60*/  F2F.F16.F32 R234, R217 ;  /* 0x000000d900ea7304 */ /* 0x0007e20000200800 */
[----:B-1----:R-:W-:-:S07]  /*8d70*/  IMAD.WIDE.U32 R170, R170, 0x10000, RZ ;  /* 0x00010000aaaa7825 */ /* 0x002fce00078e00ff */
[----:B------:R-:W-:Y:S01]  /*8d80*/  F2F.F16.F32 R235, R235 ;  /* 0x000000eb00eb7304 */ /* 0x000fe20000200800 */
[----:B---3--:R-:W-:-:S04]  /*8d90*/  PRMT R217, R167, 0x5410, R178 ;  /* 0x00005410a7d97816 */ /* 0x008fc800000000b2 */
[----:B------:R-:W-:Y:S01]  /*8da0*/  LOP3.LUT R171, R217, R171, RZ, 0xfc, !PT ;  /* 0x000000abd9ab7212 */ /* 0x000fe200078efcff */
[----:B0-----:R-:W-:Y:S02]  /*8db0*/  IMAD.WIDE.U32 R168, R214, 0x8, R168 ;  /* 0x00000008d6a87825 */ /* 0x001fe400078e00a8 */
[----:B------:R-:W0:Y:S08]  /*8dc0*/  F2F.F16.F32 R236, R236 ;  /* 0x000000ec00ec7304 */ /* 0x000e300000200800 */
[----:B------:R1:W3:Y:S01]  /*8dd0*/  F2F.F16.F32 R179, R166 ;  /* 0x000000a600b37304 */ /* 0x0002e20000200800 */
[----:B0-----:R-:W-:-:S07]  /*8de0*/  PRMT R235, R235, 0x5410, R236 ;  /* 0x00005410ebeb7816 */ /* 0x001fce00000000ec */
[----:B------:R-:W0:Y:S01]  /*8df0*/  F2F.F16.F32 R233, R232 ;  /* 0x000000e800e97304 */ /* 0x000e220000200800 */
[----:B-1----:R-:W-:-:S05]  /*8e00*/  IMAD.WIDE.U32 R166, R234, 0x10000, RZ ;  /* 0x00010000eaa67825 */ /* 0x002fca00078e00ff */
        /* <DEDUP_REMOVED lines=15> */
.L_x_7556:
[----:B------:R-:W-:Y:S05]  /*8f00*/  BSYNC.RECONVERGENT B0 ;  /* 0x0000000000007941 */ /* 0x000fea0003800200 */
.L_x_7541:
[----:B------:R-:W-:Y:S02]  /*8f10*/  UIADD3 UR6, UPT, UPT, UR6, UR24, URZ ;  /* 0x0000001806067290 */ /* 0x000fe4000fffe0ff */
[----:B------:R-:W-:Y:S02]  /*8f20*/  UPLOP3.LUT UP2, UPT, UPT, UPT, UP2, 0x40, 0x4 ;  /* 0x000000000004789c */ /* 0x000fe40003f4e820 */
[----:B------:R-:W-:-:S09]  /*8f30*/  UISETP.GE.AND UP1, UPT, UR6, UR25, UPT ;  /* 0x000000190600728c */ /* 0x000fd2000bf26270 */
[----:B------:R-:W-:Y:S05]  /*8f40*/  BRA.U !UP1, `(.L_x_7594) ;  /* 0xffffff7909c47547 */ /* 0x000fea000b83ffff */
.L_x_7524:
        /* <DEDUP_REMOVED lines=15> */
.L_x_7596:
[----:B------:R-:W-:Y:S05]  /*9040*/  BSYNC.RECONVERGENT B0 ;  /* 0x0000000000007941 */ /* 0x000fea0003800200 */
.L_x_7595:
        /* <DEDUP_REMOVED lines=12> */
.L_x_7598:
[----:B------:R-:W-:Y:S05]  /*9110*/  BSYNC.RECONVERGENT B0 ;  /* 0x0000000000007941 */ /* 0x000fea0003800200 */
.L_x_7597:
        /* <DEDUP_REMOVED lines=12> */
.L_x_7600:
[----:B------:R-:W-:Y:S05]  /*91e0*/  BSYNC.RECONVERGENT B0 ;  /* 0x0000000000007941 */ /* 0x000fea0003800200 */
.L_x_7599:
        /* <DEDUP_REMOVED lines=12> */
.L_x_7602:
[----:B------:R-:W-:Y:S05]  /*92b0*/  BSYNC.RECONVERGENT B0 ;  /* 0x0000000000007941 */ /* 0x000fea0003800200 */
.L_x_7601:
        /* <DEDUP_REMOVED lines=12> */
.L_x_7604:
[----:B------:R-:W-:Y:S05]  /*9380*/  BSYNC.RECONVERGENT B0 ;  /* 0x0000000000007941 */ /* 0x000fea0003800200 */
.L_x_7603:
        /* <DEDUP_REMOVED lines=12> */
.L_x_7606:
[----:B------:R-:W-:Y:S05]  /*9450*/  BSYNC.RECONVERGENT B0 ;  /* 0x0000000000007941 */ /* 0x000fea0003800200 */
.L_x_7605:
        /* <DEDUP_REMOVED lines=12> */
.L_x_7607:
        /* <DEDUP_REMOVED lines=14> */
.L_x_14390:


//--------------------- .text._ZN10layer_norm13ln_bwd_kernelINS_13Kernel_traitsIf6__halfS2_S2_fjLj7168ELj1ELj1ELj8ELj8ENS_18Kernel_traits_baseILj7168EfS2_S2_S2_fjLj256EEEEELb0ELb1ELb0ELb1EEEvNS_9BwdParamsE --------------------------
	.section	.text._ZN10layer_norm13ln_bwd_kernelINS_13Kernel_traitsIf6__halfS2_S2_fjLj7168ELj1ELj1ELj8ELj8ENS_18Kernel_traits_baseILj7168EfS2_S2_S2_fjLj256EEEEELb0ELb1ELb0ELb1EEEvNS_9BwdParamsE,"ax",@progbits
	.align	128
        .global         _ZN10layer_norm13ln_bwd_kernelINS_13Kernel_traitsIf6__halfS2_S2_fjLj7168ELj1ELj1ELj8ELj8ENS_18Kernel_traits_baseILj7168EfS2_S2_S2_fjLj256EEEEELb0ELb1ELb0ELb1EEEvNS_9BwdParamsE
        .type           _ZN10layer_norm13ln_bwd_kernelINS_13Kernel_traitsIf6__halfS2_S2_fjLj7168ELj1ELj1ELj8ELj8ENS_18Kernel_traits_baseILj7168EfS2_S2_S2_fjLj256EEEEELb0ELb1ELb0ELb1EEEvNS_9BwdParamsE,@function
        .size           _ZN10layer_norm13ln_bwd_kernelINS_13Kernel_traitsIf6__halfS2_S2_fjLj7168ELj1ELj1ELj8ELj8ENS_18Kernel_traits_baseILj7168EfS2_S2_S2_fjLj256EEEEELb0ELb1ELb0ELb1EEEvNS_9BwdParamsE,(.L_x_14391 - _ZN10layer_norm13ln_bwd_kernelINS_13Kernel_traitsIf6__halfS2_S2_fjLj7168ELj1ELj1ELj8ELj8ENS_18Kernel_traits_baseILj7168EfS2_S2_S2_fjLj256EEEEELb0ELb1ELb0ELb1EEEvNS_9BwdParamsE)
        .other          _ZN10layer_norm13ln_bwd_kernelINS_13Kernel_traitsIf6__halfS2_S2_fjLj7168ELj1ELj1ELj8ELj8ENS_18Kernel_traits_baseILj7168EfS2_S2_S2_fjLj256EEEEELb0ELb1ELb0ELb1EEEvNS_9BwdParamsE,@"STO_CUDA_ENTRY STV_DEFAULT"
_ZN10layer_norm13ln_bwd_kernelINS_13Kernel_traitsIf6__halfS2_S2_fjLj7168ELj1ELj1ELj8ELj8ENS_18Kernel_traits_baseILj7168EfS2_S2_S2_fjLj256EEEEELb0ELb1ELb0ELb1EEEvNS_9BwdParamsE:
.text._ZN10layer_norm13ln_bwd_kernelINS_13Kernel_traitsIf6__halfS2_S2_fjLj7168ELj1ELj1ELj8ELj8ENS_18Kernel_traits_baseILj7168EfS2_S2_S2_fjLj256EEEEELb0ELb1ELb0ELb1EEEvNS_9BwdParamsE:
        /* <DEDUP_REMOVED lines=134> */
.L_x_7617:
        /* <DEDUP_REMOVED lines=57> */
[--C-:B--2---:R-:W-:Y:S01]  /*0bf0*/  SHF.R.U64 R167, R132, 0x10, R133.reuse ;  /* 0x0000001084a77819 */ /* 0x104fe20000001285 */
[----:B------:R-:W-:Y:S01]  /*0c00*/  HADD2.F32 R132, -RZ, R132.H0_H0 ;  /* 0x20000084ff847230 */ /* 0x000fe20000004100 */
[----:B------:R-:W-:Y:S01]  /*0c10*/  SHF.R.U32.HI R165, RZ, 0x10, R133 ;  /* 0x00000010ffa57819 */ /* 0x000fe20000011685 */
[----:B------:R-:W-:Y:S01]  /*0c20*/  HADD2.F32 R136, -RZ, R133.H0_H0 ;  /* 0x20000085ff887230 */ /* 0x000fe20000004100 */
[----:B---3--:R-:W-:Y:S01]  /*0c30*/  SHF.R.U64 R194, R152, 0x10, R153 ;  /* 0x0000001098c27819 */ /* 0x008fe20000001299 */
[----:B------:R-:W-:-:S02]  /*0c40*/  HADD2.F32 R158, -RZ, R153.H0_H0 ;  /* 0x20000099ff9e7230 */ /* 0x000fc40000004100 */
[C---:B------:R-:W-:Y:S01]  /*0c50*/  FADD.FTZ R177, -R129.reuse, R132 ;  /* 0x0000008481b17221 */ /* 0x040fe20000010100 */
        /* <DEDUP_REMOVED lines=12> */
[C---:B------:R-:W-:Y:S01]  /*0d20*/  FADD.FTZ R171, -R129.reuse, R158 ;  /* 0x0000009e81ab7221 */ /* 0x040fe20000010100 */
[----:B------:R-:W-:Y:S01]  /*0d30*/  SHF.R.U32.HI R135, RZ, 0x10, R155 ;  /* 0x00000010ff877819 */ /* 0x000fe2000001169b */
[C---:B------:R-:W-:Y:S01]  /*0d40*/  FADD.FTZ R175, -R129.reuse, R112 ;  /* 0x0000007081af7221 */ /* 0x040fe20000010100 */
[C---:B------:R-:W-:Y:S01]  /*0d50*/  FADD.FTZ R201, -R129.reuse, R152 ;  /* 0x0000009881c97221 */ /* 0x040fe20000010100 */
[----:B------:R-:W-:Y:S01]  /*0d60*/  HADD2.F32 R152, -RZ, R159.H0_H0 ;  /* 0x2000009fff987230 */ /* 0x000fe20000004100 */
[--C-:B------:R-:W-:Y:S01]  /*0d70*/  SHF.R.U64 R131, R156, 0x10, R157.reuse ;  /* 0x000000109c837819 */ /* 0x100fe2000000129d */
[----:B------:R-:W-:Y:S01]  /*0d80*/  HADD2.F32 R156, -RZ, R156.H0_H0 ;  /* 0x2000009cff9c7230 */ /* 0x000fe20000004100 */
[----:B------:R-:W-:Y:S01]  /*0d90*/  SHF.R.U32.HI R113, RZ, 0x10, R157 ;  /* 0x00000010ff717819 */ /* 0x000fe2000001169d */
[----:B------:R-:W-:Y:S01]  /*0da0*/  HADD2.F32 R158, -RZ, R135.H0_H0 ;  /* 0x20000087ff9e7230 */ /* 0x000fe20000004100 */
[----:B------:R-:W-:Y:S01]  /*0db0*/  SHF.R.U64 R112, R116, 0x10, R117 ;  /* 0x0000001074707819 */ /* 0x000fe20000001275 */
[C---:B------:R-:W-:Y:S01]  /*0dc0*/  FADD.FTZ R183, -R129.reuse, R152 ;  /* 0x0000009881b77221 */ /* 0x040fe20000010100 */
[----:B------:R-:W-:Y:S01]  /*0dd0*/  FADD.FTZ R135, -R129, R156 ;  /* 0x0000009c81877221 */ /* 0x000fe20000010100 */
[----:B------:R-:W-:-:S02]  /*0de0*/  HADD2.F32 R156, -RZ, R113.H0_H0 ;  /* 0x20000071ff9c7230 */ /* 0x000fc40000004100 */
[----:B-----5:R-:W-:Y:S01]  /*0df0*/  FMUL.FTZ R152, R126, R177 ;  /* 0x000000b17e987220 */ /* 0x020fe20000410000 */
[----:B------:R-:W-:Y:S01]  /*0e00*/  HADD2.F32 R113, -RZ, R116.H0_H0 ;  /* 0x20000074ff717230 */ /* 0x000fe20000004100 */
[----:B------:R-:W-:Y:S01]  /*0e10*/  SHF.R.U32.HI R192, RZ, 0x10, R153 ;  /* 0x00000010ffc07819 */ /* 0x000fe20000011699 */
[----:B------:R-:W-:Y:S01]  /*0e20*/  HADD2.F32 R116, -RZ, R112.H0_H0 ;  /* 0x20000070ff747230 */ /* 0x000fe20000004100 */
[----:B------:R-:W-:Y:S01]  /*0e30*/  SHF.R.U32.HI R223, RZ, 0x10, R117 ;  /* 0x00000010ffdf7819 */ /* 0x000fe20000011675 */
[----:B------:R-:W-:Y:S02]  /*0e40*/  HADD2.F32 R164, -RZ, R130.H0_H0 ;  /* 0x20000082ffa47230 */ /* 0x000fe40000004100 */
[----:B------:R-:W-:Y:S01]  /*0e50*/  FMUL.FTZ R210, R76, R113 ;  /* 0x000000714cd27220 */ /* 0x000fe20000410000 */
[----:B------:R-:W-:Y:S01]  /*0e60*/  SHF.R.U64 R153, R154, 0x10, R155 ;  /* 0x000000109a997819 */ /* 0x000fe2000000129b */
[----:B------:R-:W-:Y:S02]  /*0e70*/  HADD2.F32 R117, -RZ, R117.H0_H0 ;  /* 0x20000075ff757230 */ /* 0x000fe40000004100 */
[----:B------:R-:W-:Y:S01]  /*0e80*/  FMUL.FTZ R203, R77, R116 ;  /* 0x000000744dcb7220 */ /* 0x000fe20000410000 */
[----:B------:R-:W-:-:S02]  /*0e90*/  HADD2.F32 R130, -RZ, R165.H0_H0 ;  /* 0x200000a5ff827230 */ /* 0x000fc40000004100 */
[C---:B------:R-:W-:Y:S01]  /*0ea0*/  FADD.FTZ R193, -R129.reuse, R136 ;  /* 0x0000008881c17221 */ /* 0x040fe20000010100 */
[----:B------:R-:W-:Y:S01]  /*0eb0*/  FMUL.FTZ R202, R126, R175 ;  /* 0x000000af7eca7220 */ /* 0x000fe20000410000 */
[C---:B------:R-:W-:Y:S01]  /*0ec0*/  FADD.FTZ R197, -R129.reuse, R160 ;  /* 0x000000a081c57221 */ /* 0x040fe20000010100 */
[----:B------:R-:W-:Y:S02]  /*0ed0*/  HADD2.F32 R223, -RZ, R223.H0_H0 ;  /* 0x200000dfffdf7230 */ /* 0x000fe40000004100 */
[----:B------:R-:W-:Y:S01]  /*0ee0*/  FMUL.FTZ R209, R78, R117 ;  /* 0x000000754ed17220 */ /* 0x000fe20000410000 */
[----:B------:R-:W-:Y:S02]  /*0ef0*/  HADD2.F32 R160, -RZ, R153.H0_H0 ;  /* 0x20000099ffa07230 */ /* 0x000fe40000004100 */
[----:B------:R-:W-:Y:S01]  /*0f00*/  FADD.FTZ R153, -R129, R130 ;  /* 0x0000008281997221 */ /* 0x000fe20000010100 */
[----:B------:R-:W-:Y:S01]  /*0f10*/  FMUL.FTZ R204, R126, R193 ;  /* 0x000000c17ecc7220 */ /* 0x000fe20000410000 */
[----:B------:R-:W-:Y:S01]  /*0f20*/  SHF.R.U64 R222, R118, 0x10, R119 ;  /* 0x0000001076de7819 */ /* 0x000fe20000001277 */
[----:B------:R-:W-:Y:S01]  /*0f30*/  HADD2.F32 R225, -RZ, R104.H0_H0 ;  /* 0x20000068ffe17230 */ /* 0x000fe20000004100 */
[--C-:B------:R-:W-:Y:S01]  /*0f40*/  SHF.R.U64 R212, R104, 0x10, R105.reuse ;  /* 0x0000001068d47819 */ /* 0x100fe20000001269 */
[----:B------:R-:W-:Y:S01]  /*0f50*/  HADD2.F32 R224, -RZ, R105.H0_H0 ;  /* 0x20000069ffe07230 */ /* 0x000fe20000004100 */
[----:B------:R-:W-:Y:S01]  /*0f60*/  SHF.R.U32.HI R211, RZ, 0x10, R105 ;  /* 0x00000010ffd37819 */ /* 0x000fe20000011669 */
[----:B------:R-:W-:Y:S01]  /*0f70*/  FADD.FTZ R104, RZ, R210 ;  /* 0x000000d2ff687221 */ /* 0x000fe20000010000 */
[----:B------:R-:W-:Y:S01]  /*0f80*/  FFMA.FTZ R105, R152, R210, RZ ;  /* 0x000000d298697223 */ /* 0x000fe200000100ff */
        /* <DEDUP_REMOVED lines=8> */
[--C-:B------:R-:W-:Y:S01]  /*1010*/  SHF.R.U64 R214, R106, 0x10, R107.reuse ;  /* 0x000000106ad67819 */ /* 0x100fe2000000126b */
[----:B------:R-:W-:Y:S01]  /*1020*/  HADD2.F32 R226, -RZ, R107.H0_H0 ;  /* 0x2000006bffe27230 */ /* 0x000fe20000004100 */
[----:B------:R-:W-:Y:S01]  /*1030*/  SHF.R.U32.HI R213, RZ, 0x10, R107 ;  /* 0x00000010ffd57819 */ /* 0x000fe2000001166b */
[----:B------:R-:W-:-:S02]  /*1040*/  HADD2.F32 R222, -RZ, R222.H0_H0 ;  /* 0x200000deffde7230 */ /* 0x000fc40000004100 */
[----:B------:R-:W-:Y:S01]  /*1050*/  FMUL.FTZ R208, R80, R235 ;  /* 0x000000eb50d07220 */ /* 0x000fe20000410000 */
[----:B------:R-:W-:Y:S01]  /*1060*/  FADD.FTZ R107, R104, R199 ;  /* 0x000000c7686b7221 */ /* 0x000fe20000010000 */
[----:B------:R-:W-:Y:S01]  /*1070*/  FADD.FTZ R194, -R129, R194 ;  /* 0x000000c281c27221 */ /* 0x000fe20000010100 */
[----:B------:R-:W-:Y:S01]  /*1080*/  FMUL.FTZ R201, R126, R201 ;  /* 0x000000c97ec97220 */ /* 0x000fe20000410000 */
[----:B------:R-:W-:Y:S01]  /*1090*/  FFMA.FTZ R104, R198, R199, R105 ;  /* 0x000000c7c6687223 */ /* 0x000fe20000010069 */
[----:B------:R-:W-:Y:S01]  /*10a0*/  SHF.R.U32.HI R221, RZ, 0x10, R119 ;  /* 0x00000010ffdd7819 */ /* 0x000fe20000011677 */
[----:B------:R-:W-:Y:S02]  /*10b0*/  HADD2.F32 R234, -RZ, R119.H0_H0 ;  /* 0x20000077ffea7230 */ /* 0x000fe40000004100 */
[----:B------:R-:W-:Y:S01]  /*10c0*/  FMUL.FTZ R195, R81, R222 ;  /* 0x000000de51c37220 */ /* 0x000fe20000410000 */
[----:B------:R-:W-:Y:S02]  /*10d0*/  HADD2.F32 R227, -RZ, R106.H0_H0 ;  /* 0x2000006affe37230 */ /* 0x000fe40000004100 */
[----:B------:R-:W-:Y:S01]  /*10e0*/  FADD.FTZ R106, R107, R208 ;  /* 0x000000d06b6a7221 */ /* 0x000fe20000010000 */
[----:B------:R-:W-:-:S02]  /*10f0*/  HADD2.F32 R192, -RZ, R192.H0_H0 ;  /* 0x200000c0ffc07230 */ /* 0x000fc40000004100 */
        /* <DEDUP_REMOVED lines=8> */
[----:B------:R-:W-:Y:S01]  /*1180*/  SHF.R.U64 R220, R114, 0x10, R115 ;  /* 0x0000001072dc7819 */ /* 0x000fe20000001273 */
        /* <DEDUP_REMOVED lines=12> */
[----:B------:R-:W-:Y:S01]  /*1250*/  SHF.R.U32.HI R219, RZ, 0x10, R115 ;  /* 0x00000010ffdb7819 */ /* 0x000fe20000011673 */
[----:B------:R-:W-:-:S02]  /*1260*/  HADD2.F32 R232, -RZ, R115.H0_H0 ;  /* 0x20000073ffe87230 */ /* 0x000fc40000004100 */
[----:B------:R-:W-:Y:S01]  /*1270*/  FMUL.FTZ R177, R85, R220 ;  /* 0x000000dc55b17220 */ /* 0x000fe20000410000 */
[----:B------:R-:W-:Y:S02]  /*1280*/  HADD2.F32 R174, -RZ, R174.H0_H0 ;  /* 0x200000aeffae7230 */ /* 0x000fe40000004100 */
        /* <DEDUP_REMOVED lines=19> */
[----:B------:R-:W-:Y:S01]  /*13c0*/  FADD.FTZ R106, R106, R175 ;  /* 0x000000af6a6a7221 */ /* 0x000fe20000010000 */
[----:B------:R-:W-:-:S02]  /*13d0*/  HADD2.F32 R134, -RZ, R161.H0_H0 ;  /* 0x200000a1ff867230 */ /* 0x000fc40000004100 */
[----:B------:R-:W-:Y:S01]  /*13e0*/  FMUL.FTZ R161, R88, R231 ;  /* 0x000000e758a17220 */ /* 0x000fe20000410000 */
[----:B------:R-:W-:Y:S02]  /*13f0*/  HADD2.F32 R218, -RZ, R218.H0_H0 ;  /* 0x200000daffda7230 */ /* 0x000fe40000004100 */
[C---:B------:R-:W-:Y:S01]  /*1400*/  FADD.FTZ R169, -R129.reuse, R132 ;  /* 0x0000008481a97221 */ /* 0x040fe20000010100 */
[----:B------:R-:W-:Y:S01]  /*1410*/  FMUL.FTZ R165, R126, R165 ;  /* 0x000000a57ea57220 */ /* 0x000fe20000410000 */
[----:B------:R-:W-:Y:S01]  /*1420*/  FFMA.FTZ R104, R174, R175, R105 ;  /* 0x000000afae687223 */ /* 0x000fe20000010069 */
[----:B------:R-:W-:Y:S01]  /*1430*/  SHF.R.U32.HI R217, RZ, 0x10, R111 ;  /* 0x00000010ffd97819 */ /* 0x000fe2000001166f */
[----:B------:R-:W-:Y:S01]  /*1440*/  FADD.FTZ R167, -R129, R168 ;  /* 0x000000a881a77221 */ /* 0x000fe20000010100 */
        /* <DEDUP_REMOVED lines=14> */
[----:B------:R-:W-:Y:S01]  /*1530*/  FADD.FTZ R157, -R129, R170 ;  /* 0x000000aa819d7221 */ /* 0x000fe20000010100 */
[----:B------:R-:W-:Y:S01]  /*1540*/  SHF.R.U64 R216, R108, 0x10, R109 ;  /* 0x000000106cd87819 */ /* 0x000fe2000000126d */
[----:B------:R-:W-:-:S02]  /*1550*/  HADD2.F32 R229, -RZ, R108.H0_H0 ;  /* 0x2000006cffe57230 */ /* 0x000fc40000004100 */
[----:B------:R-:W-:Y:S01]  /*1560*/  FMUL.FTZ R170, R91, R217 ;  /* 0x000000d95baa7220 */ /* 0x000fe20000410000 */
[----:B------:R-:W-:Y:S01]  /*1570*/  FADD.FTZ R105, R105, R162 ;  /* 0x000000a269697221 */ /* 0x000fe20000010000 */
[----:B------:R-:W-:Y:S01]  /*1580*/  FADD.FTZ R166, -R129, R166 ;  /* 0x000000a681a67221 */ /* 0x000fe20000010100 */
[----:B------:R-:W-:Y:S01]  /*1590*/  FMUL.FTZ R173, R126, R173 ;  /* 0x000000ad7ead7220 */ /* 0x000fe20000410000 */
[----:B------:R-:W-:Y:S01]  /*15a0*/  FFMA.FTZ R104, R190, R162, R107 ;  /* 0x000000a2be687223 */ /* 0x000fe2000001006b */
[----:B------:R-:W-:Y:S02]  /*15b0*/  HADD2.F32 R216, -RZ, R216.H0_H0 ;  /* 0x200000d8ffd87230 */ /* 0x000fe40000004100 */
[----:B------:R-:W-:Y:S01]  /*15c0*/  FADD.FTZ R106, R105, R170 ;  /* 0x000000aa696a7221 */ /* 0x000fe20000010000 */
[----:B------:R-:W-:Y:S01]  /*15d0*/  FMUL.FTZ R163, R92, R229 ;  /* 0x000000e55ca37220 */ /* 0x000fe20000410000 */
[----:B------:R-:W-:Y:S01]  /*15e0*/  FMUL.FTZ R166, R126, R166 ;  /* 0x000000a67ea67220 */ /* 0x000fe20000410000 */
[----:B------:R-:W-:Y:S01]  /*15f0*/  FFMA.FTZ R105, R173, R170, R104 ;  /* 0x000000aaad697223 */ /* 0x000fe20000010068 */
[----:B------:R-:W-:Y:S01]  /*1600*/  SHF.R.U32.HI R215, RZ, 0x10, R109 ;  /* 0x00000010ffd77819 */ /* 0x000fe2000001166d */
[----:B------:R-:W-:-:S02]  /*1610*/  HADD2.F32 R186, -RZ, R186.H0_H0 ;  /* 0x200000baffba7230 */ /* 0x000fc40000004100 */
[----:B------:R-:W-:Y:S01]  /*1620*/  FMUL.FTZ R171, R93, R216 ;  /* 0x000000d85dab7220 */ /* 0x000fe20000410000 */
[----:B------:R-:W-:Y:S02]  /*1630*/  HADD2.F32 R228, -RZ, R109.H0_H0 ;  /* 0x2000006dffe47230 */ /* 0x000fe40000004100 */
[----:B------:R-:W-:Y:S01]  /*1640*/  FMUL.FTZ R183, R126, R183 ;  /* 0x000000b77eb77220 */ /* 0x000fe20000410000 */
[----:B------:R-:W-:Y:S01]  /*1650*/  FADD.FTZ R104, R106, R163 ;  /* 0x000000a36a687221 */ /* 0x000fe20000010000 */
[----:B------:R-:W-:Y:S01]  /*1660*/  FFMA.FTZ R252, R166, R163, R105 ;  /* 0x000000a3a6fc7223 */ /* 0x000fe20000010069 */
[----:B------:R-:W-:Y:S02]  /*1670*/  HADD2.F32 R154, -RZ, R154.H0_H0 ;  /* 0x2000009aff9a7230 */ /* 0x000fe40000004100 */
[----:B------:R-:W-:Y:S01]  /*1680*/  FADD.FTZ R186, -R129, R186 ;  /* 0x000000ba81ba7221 */ /* 0x000fe20000010100 */
[----:B------:R-:W-:Y:S02]  /*1690*/  HADD2.F32 R215, -RZ, R215.H0_H0 ;  /* 0x200000d7ffd77230 */ /* 0x000fe40000004100 */
[----:B------:R-:W-:Y:S01]  /*16a0*/  FMUL.FTZ R164, R94, R228 ;  /* 0x000000e45ea47220 */ /* 0x000fe20000410000 */
[----:B------:R-:W-:Y:S01]  /*16b0*/  FMUL.FTZ R167, R126, R167 ;  /* 0x000000a77ea77220 */ /* 0x000fe20000410000 */
[----:B------:R-:W-:Y:S01]  /*16c0*/  FADD.FTZ R251, R104, R171 ;  /* 0x000000ab68fb7221 */ /* 0x000fe20000010000 */
[----:B------:R-:W-:Y:S01]  /*16d0*/  FFMA.FTZ R252, R183, R171, R252 ;  /* 0x000000abb7fc7223 */ /* 0x000fe200000100fc */
[C---:B------:R-:W-:Y:S01]  /*16e0*/  FADD.FTZ R136, -R129.reuse, R172 ;  /* 0x000000ac81887221 */ /* 0x040fe20000010100 */
[----:B------:R-:W-:Y:S01]  /*16f0*/  FADD.FTZ R159, -R129, R154 ;  /* 0x0000009a819f7221 */ /* 0x000fe20000010100 */
[----:B------:R-:W-:Y:S01]  /*1700*/  FMUL.FTZ R172, R95, R215 ;  /* 0x000000d75fac7220 */ /* 0x000fe20000410000 */
[----:B------:R-:W-:Y:S01]  /*1710*/  FMUL.FTZ R186, R126, R186 ;  /* 0x000000ba7eba7220 */ /* 0x000fe20000410000 */
[----:B------:R-:W-:Y:S01]  /*1720*/  FADD.FTZ R251, R251, R164 ;  /* 0x000000a4fbfb7221 */ /* 0x000fe20000010000 */
[----:B------:R-:W-:Y:S01]  /*1730*/  FFMA.FTZ R252, R167, R164, R252 ;  /* 0x000000a4a7fc7223 */ /* 0x000fe200000100fc */
[----:B------:R-:W-:-:S02]  /*1740*/  HADD2.F32 R214, -RZ, R214.H0_H0 ;  /* 0x200000d6ffd67230 */ /* 0x000fc40000004100 */
        /* <DEDUP_REMOVED lines=10> */
[----:B------:R-:W-:Y:S01]  /*17f0*/  FADD.FTZ R130, -R129, R156 ;  /* 0x0000009c81827221 */ /* 0x000fe20000010100 */
[----:B------:R-:W-:-:S02]  /*1800*/  HADD2.F32 R213, -RZ, R213.H0_H0 ;  /* 0x200000d5ffd57230 */ /* 0x000fc40000004100 */
[----:B------:R-:W-:Y:S01]  /*1810*/  FADD.FTZ R158, -R129, R158 ;  /* 0x0000009e819e7221 */ /* 0x000fe20000010100 */
[----:B------:R-:W-:Y:S01]  /*1820*/  FMUL.FTZ R156, R98, R226 ;  /* 0x000000e2629c7220 */ /* 0x000fe20000410000 */
[----:B------:R-:W-:Y:S01]  /*1830*/  FMUL.FTZ R157, R126, R157 ;  /* 0x0000009d7e9d7220 */ /* 0x000fe20000410000 */
[----:B------:R-:W-:Y:S01]  /*1840*/  FADD.FTZ R251, R251, R153 ;  /* 0x00000099fbfb7221 */ /* 0x000fe20000010000 */
[----:B------:R-:W-:Y:S01]  /*1850*/  FFMA.FTZ R252, R160, R153, R252 ;  /* 0x00000099a0fc7223 */ /* 0x000fe200000100fc */
[----:B------:R-:W-:Y:S01]  /*1860*/  FADD.FTZ R134, -R129, R154 ;  /* 0x0000009a81867221 */ /* 0x000fe20000010100 */
        /* <DEDUP_REMOVED lines=53> */
.L_x_7609:
        /* <DEDUP_REMOVED lines=20> */
[--C-:B-1----:R-:W-:Y:S02]  /*1d00*/  IMAD.WIDE.U32 R116, R182, 0x8, R104.reuse ;  /* 0x00000008b6747825 */ /* 0x102fe400078e0068 */
        /* <DEDUP_REMOVED lines=11> */
[C---:B------:R-:W-:Y:S02]  /*1dc0*/  IMAD.WIDE.U32 R104, R127.reuse, 0x8, R104 ;  /* 0x000000087f687825 */ /* 0x040fe400078e0068 */
        /* <DEDUP_REMOVED lines=30> */
[----:B------:R-:W-:Y:S01]  /*1fb0*/  SHF.R.U64 R113, R130, 0x10, R131 ;  /* 0x0000001082717819 */ /* 0x000fe20000001283 */
[----:B------:R-:W-:-:S02]  /*1fc0*/  HADD2.F32 R112, -RZ, R136.H0_H0 ;  /* 0x20000088ff707230 */ /* 0x000fc40000004100 */
[----:B------:R-:W-:Y:S01]  /*1fd0*/  HADD2.F32 R170, -RZ, R130.H0_H0 ;  /* 0x20000082ffaa7230 */ /* 0x000fe20000004100 */
[----:B------:R-:W-:Y:S01]  /*1fe0*/  SHF.R.U32.HI R130, RZ, 0x10, R131 ;  /* 0x00000010ff827819 */ /* 0x000fe20000011683 */
[----:B------:R-:W-:Y:S01]  /*1ff0*/  HADD2.F32 R190, -RZ, R131.H0_H0 ;  /* 0x20000083ffbe7230 */ /* 0x000fe20000004100 */
[----:B------:R-:W-:Y:S01]  /*2000*/  SHF.R.U64 R131, R134, 0x10, R135 ;  /* 0x0000001086837819 */ /* 0x000fe20000001287 */
[----:B------:R-:W-:Y:S02]  /*2010*/  HADD2.F32 R172, -RZ, R134.H0_H0 ;  /* 0x20000086ffac7230 */ /* 0x000fe40000004100 */
[----:B------:R-:W-:Y:S01]  /*2020*/  FADD.FTZ R175, -R129, R112 ;  /* 0x0000007081af7221 */ /* 0x000fe20000010100 */
[----:B------:R-:W-:Y:S02]  /*2030*/  HADD2.F32 R192, -RZ, R154.H0_H0 ;  /* 0x2000009affc07230 */ /* 0x000fe40000004100 */
[----:B------:R-:W-:Y:S01]  /*2040*/  HADD2.F32 R134, -RZ, R113.H0_H0 ;  /* 0x20000071ff867230 */ /* 0x000fe20000004100 */
[----:B------:R-:W-:Y:S01]  /*2050*/  SHF.R.U64 R112, R116, 0x10, R117 ;  /* 0x0000001074707819 */ /* 0x000fe20000001275 */
[----:B------:R-:W-:-:S02]  /*2060*/  HADD2.F32 R152, -RZ, R152.H0_H0 ;  /* 0x20000098ff987230 */ /* 0x000fc40000004100 */
[----:B------:R-:W-:Y:S02]  /*2070*/  HADD2.F32 R113, -RZ, R116.H0_H0 ;  /* 0x20000074ff717230 */ /* 0x000fe40000004100 */
[C---:B------:R-:W-:Y:S01]  /*2080*/  FADD.FTZ R193, -R129.reuse, R158 ;  /* 0x0000009e81c17221 */ /* 0x040fe20000010100 */
[----:B------:R-:W-:Y:S02]  /*2090*/  HADD2.F32 R174, -RZ, R159.H0_H0 ;  /* 0x2000009fffae7230 */ /* 0x000fe40000004100 */
[C---:B------:R-:W-:Y:S01]  /*20a0*/  FADD.FTZ R159, -R129.reuse, R192 ;  /* 0x000000c0819f7221 */ /* 0x040fe20000010100 */
[----:B------:R-:W-:Y:S02]  /*20b0*/  HADD2.F32 R116, -RZ, R112.H0_H0 ;  /* 0x20000070ff747230 */ /* 0x000fe40000004100 */
[----:B------:R-:W-:Y:S01]  /*20c0*/  FADD.FTZ R192, -R129, R152 ;  /* 0x0000009881c07221 */ /* 0x000fe20000010100 */
[----:B------:R-:W-:Y:S01]  /*20d0*/  FMUL.FTZ R210, R76, R113 ;  /* 0x000000714cd27220 */ /* 0x000fe20000410000 */
[----:B-----5:R-:W-:Y:S01]  /*20e0*/  FMUL.FTZ R152, R126, R193 ;  /* 0x000000c17e987220 */ /* 0x020fe20000410000 */
[----:B------:R-:W-:Y:S01]  /*20f0*/  SHF.R.U32.HI R223, RZ, 0x10, R117 ;  /* 0x00000010ffdf7819 */ /* 0x000fe20000011675 */
[----:B------:R-:W-:-:S02]  /*2100*/  HADD2.F32 R117, -RZ, R117.H0_H0 ;  /* 0x20000075ff757230 */ /* 0x000fc40000004100 */
[----:B------:R-:W-:Y:S01]  /*2110*/  FMUL.FTZ R203, R77, R116 ;  /* 0x000000744dcb7220 */ /* 0x000fe20000410000 */
[----:B------:R-:W-:Y:S01]  /*2120*/  HADD2.F32 R132, -RZ, R132.H0_H0 ;  /* 0x20000084ff847230 */ /* 0x000fe20000004100 */
[----:B------:R-:W-:Y:S01]  /*2130*/  SHF.R.U32.HI R161, RZ, 0x10, R135 ;  /* 0x00000010ffa17819 */ /* 0x000fe20000011687 */
        /* <DEDUP_REMOVED lines=8> */
[----:B------:R-:W-:-:S02]  /*21c0*/  HADD2.F32 R224, -RZ, R105.H0_H0 ;  /* 0x20000069ffe07230 */ /* 0x000fc40000004100 */
[----:B------:R-:W-:Y:S01]  /*21d0*/  FADD.FTZ R104, RZ, R210 ;  /* 0x000000d2ff687221 */ /* 0x000fe20000010000 */
[----:B------:R-:W-:Y:S01]  /*21e0*/  FFMA.FTZ R105, R152, R210, RZ ;  /* 0x000000d298697223 */ /* 0x000fe200000100ff */
[----:B------:R-:W-:Y:S02]  /*21f0*/  HADD2.F32 R198, -RZ, R156.H0_H0 ;  /* 0x2000009cffc67230 */ /* 0x000fe40000004100 */
[----:B------:R-:W-:Y:S01]  /*2200*/  FMUL.FTZ R209, R78, R117 ;  /* 0x000000754ed17220 */ /* 0x000fe20000410000 */
[----:B------:R-:W-:Y:S02]  /*2210*/  HADD2.F32 R176, -RZ, R153.H0_H0 ;  /* 0x20000099ffb07230 */ /* 0x000fe40000004100 */
[----:B------:R-:W-:Y:S01]  /*2220*/  FADD.FTZ R104, R104, R203 ;  /* 0x000000cb68687221 */ /* 0x000fe20000010000 */
[----:B------:R-:W-:Y:S01]  /*2230*/  FADD.FTZ R153, -R129, R132 ;  /* 0x0000008481997221 */ /* 0x000fe20000010100 */
[----:B------:R-:W-:Y:S01]  /*2240*/  FMUL.FTZ R204, R126, R177 ;  /* 0x000000b17ecc7220 */ /* 0x000fe20000410000 */
[----:B------:R-:W-:Y:S01]  /*2250*/  FFMA.FTZ R105, R202, R203, R105 ;  /* 0x000000cbca697223 */ /* 0x000fe20000010069 */
[----:B------:R-:W-:Y:S01]  /*2260*/  SHF.R.U64 R222, R118, 0x10, R119 ;  /* 0x0000001076de7819 */ /* 0x000fe20000001277 */
[----:B------:R-:W-:-:S02]  /*2270*/  HADD2.F32 R160, -RZ, R135.H0_H0 ;  /* 0x20000087ffa07230 */ /* 0x000fc40000004100 */
[----:B------:R-:W-:Y:S01]  /*2280*/  FADD.FTZ R135, -R129, R198 ;  /* 0x000000c681877221 */ /* 0x000fe20000010100 */
[----:B------:R-:W-:Y:S02]  /*2290*/  HADD2.F32 R235, -RZ, R118.H0_H0 ;  /* 0x20000076ffeb7230 */ /* 0x000fe40000004100 */
[----:B------:R-:W-:Y:S01]  /*22a0*/  FMUL.FTZ R199, R79, R223 ;  /* 0x000000df4fc77220 */ /* 0x000fe20000410000 */
[----:B------:R-:W-:Y:S02]  /*22b0*/  HADD2.F32 R194, -RZ, R133.H0_H0 ;  /* 0x20000085ffc27230 */ /* 0x000fe40000004100 */
[----:B------:R-:W-:Y:S01]  /*22c0*/  FADD.FTZ R104, R104, R209 ;  /* 0x000000d168687221 */ /* 0x000fe20000010000 */
[----:B------:R-:W-:Y:S01]  /*22d0*/  FADD.FTZ R201, -R129, R162 ;  /* 0x000000a281c97221 */ /* 0x000fe20000010100 */
[----:B------:R-:W-:Y:S01]  /*22e0*/  FMUL.FTZ R198, R126, R153 ;  /* 0x000000997ec67220 */ /* 0x000fe20000410000 */
        /* <DEDUP_REMOVED lines=14> */
[----:B------:R-:W-:-:S02]  /*23d0*/  HADD2.F32 R227, -RZ, R106.H0_H0 ;  /* 0x2000006affe37230 */ /* 0x000fc40000004100 */
[----:B------:R-:W-:Y:S01]  /*23e0*/  FADD.FTZ R106, R107, R208 ;  /* 0x000000d06b6a7221 */ /* 0x000fe20000010000 */
[----:B------:R-:W-:Y:S01]  /*23f0*/  FADD.FTZ R171, -R129, R164 ;  /* 0x000000a481ab7221 */ /* 0x000fe20000010100 */
[----:B------:R-:W-:Y:S01]  /*2400*/  FMUL.FTZ R194, R126, R194 ;  /* 0x000000c27ec27220 */ /* 0x000fe20000410000 */
[----:B------:R-:W-:Y:S01]  /*2410*/  FFMA.FTZ R105, R201, R208, R104 ;  /* 0x000000d0c9697223 */ /* 0x000fe20000010068 */
[----:B------:R-:W-:Y:S02]  /*2420*/  HADD2.F32 R221, -RZ, R221.H0_H0 ;  /* 0x200000ddffdd7230 */ /* 0x000fe40000004100 */
[----:B------:R-:W-:Y:S01]  /*2430*/  FADD.FTZ R136, -R129, R200 ;  /* 0x000000c881887221 */ /* 0x000fe20000010100 */
[----:B------:R-:W-:Y:S01]  /*2440*/  FMUL.FTZ R207, R82, R234 ;  /* 0x000000ea52cf7220 */ /* 0x000fe20000410000 */
[----:B------:R-:W-:Y:S01]  /*2450*/  FADD.FTZ R106, R106, R195 ;  /* 0x000000c36a6a7221 */ /* 0x000fe20000010000 */
[----:B------:R-:W-:Y:S01]  /*2460*/  FMUL.FTZ R200, R126, R171 ;  /* 0x000000ab7ec87220 */ /* 0x000fe20000410000 */
[----:B------:R-:W-:Y:S01]  /*2470*/  FFMA.FTZ R105, R194, R195, R105 ;  /* 0x000000c3c2697223 */ /* 0x000fe20000010069 */
[----:B------:R-:W-:Y:S01]  /*2480*/  SHF.R.U64 R220, R114, 0x10, R115 ;  /* 0x0000001072dc7819 */ /* 0x000fe20000001273 */
[----:B------:R-:W-:-:S02]  /*2490*/  HADD2.F32 R233, -RZ, R114.H0_H0 ;  /* 0x20000072ffe97230 */ /* 0x000fc40000004100 */
[----:B------:R-:W-:Y:S01]  /*24a0*/  FMUL.FTZ R193, R83, R221 ;  /* 0x000000dd53c17220 */ /* 0x000fe20000410000 */
[----:B------:R-:W-:Y:S01]  /*24b0*/  FADD.FTZ R106, R106, R207 ;  /* 0x000000cf6a6a7221 */ /* 0x000fe20000010000 */
[C---:B------:R-:W-:Y:S01]  /*24c0*/  FADD.FTZ R197, -R129.reuse, R166 ;  /* 0x000000a681c57221 */ /* 0x040fe20000010100 */
        /* <DEDUP_REMOVED lines=13> */
[----:B------:R-:W-:Y:S01]  /*25a0*/  SHF.R.U32.HI R163, RZ, 0x10, R155 ;  /* 0x00000010ffa37819 */ /* 0x000fe2000001169b */
[----:B------:R-:W-:Y:S01]  /*25b0*/  FADD.FTZ R133, -R129, R168 ;  /* 0x000000a881857221 */ /* 0x000fe20000010100 */
[----:B------:R-:W-:Y:S01]  /*25c0*/  FMUL.FTZ R176, R126, R176 ;  /* 0x000000b07eb07220 */ /* 0x000fe20000410000 */
[----:B------:R-:W-:Y:S01]  /*25d0*/  FFMA.FTZ R105, R197, R206, R104 ;  /* 0x000000cec5697223 */ /* 0x000fe20000010068 */
[--C-:B------:R-:W-:Y:S01]  /*25e0*/  SHF.R.U64 R155, R156, 0x10, R157.reuse ;  /* 0x000000109c9b7819 */ /* 0x100fe2000000129d */
[----:B------:R-:W-:Y:S01]  /*25f0*/  HADD2.F32 R219, -RZ, R219.H0_H0 ;  /* 0x200000dbffdb7230 */ /* 0x000fe20000004100 */
[----:B------:R-:W-:Y:S01]  /*2600*/  SHF.R.U32.HI R156, RZ, 0x10, R157 ;  /* 0x00000010ff9c7819 */ /* 0x000fe2000001169d */
[C---:B------:R-:W-:Y:S01]  /*2610*/  FADD.FTZ R157, -R129.reuse, R196 ;  /* 0x000000c4819d7221 */ /* 0x040fe20000010100 */
        /* <DEDUP_REMOVED lines=12> */
[C---:B------:R-:W-:Y:S01]  /*26e0*/  FADD.FTZ R167, -R129.reuse, R186 ;  /* 0x000000ba81a77221 */ /* 0x040fe20000010100 */
[----:B------:R-:W-:Y:S02]  /*26f0*/  HADD2.F32 R186, -RZ, R161.H0_H0 ;  /* 0x200000a1ffba7230 */ /* 0x000fe40000004100 */
[----:B------:R-:W-:Y:S01]  /*2700*/  FMUL.FTZ R161, R88, R231 ;  /* 0x000000e758a17220 */ /* 0x000fe20000410000 */
[----:B------:R-:W-:Y:S02]  /*2710*/  HADD2.F32 R218, -RZ, R218.H0_H0 ;  /* 0x200000daffda7230 */ /* 0x000fe40000004100 */
[----:B------:R-:W-:Y:S01]  /*2720*/  FADD.FTZ R106, R106, R175 ;  /* 0x000000af6a6a7221 */ /* 0x000fe20000010000 */
[----:B------:R-:W-:Y:S01]  /*2730*/  FADD.FTZ R169, -R129, R134 ;  /* 0x0000008681a97221 */ /* 0x000fe20000010100 */
[----:B------:R-:W-:Y:S01]  /*2740*/  FMUL.FTZ R165, R126, R165 ;  /* 0x000000a57ea57220 */ /* 0x000fe20000410000 */
[----:B------:R-:W-:Y:S01]  /*2750*/  FFMA.FTZ R104, R174, R175, R105 ;  /* 0x000000afae687223 */ /* 0x000fe20000010069 */
[----:B------:R-:W-:Y:S01]  /*2760*/  HADD2.F32 R162, -RZ, R155.H0_H0 ;  /* 0x2000009bffa27230 */ /* 0x000fe20000004100 */
        /* <DEDUP_REMOVED lines=8> */
[----:B------:R-:W-:Y:S01]  /*27f0*/  FADD.FTZ R134, -R129, R162 ;  /* 0x000000a281867221 */ /* 0x000fe20000010100 */
        /* <DEDUP_REMOVED lines=17> */
[----:B------:R-:W-:Y:S01]  /*2910*/  FADD.FTZ R183, -R129, R154 ;  /* 0x0000009a81b77221 */ /* 0x000fe20000010100 */
[----:B------:R-:W-:Y:S01]  /*2920*/  FMUL.FTZ R163, R92, R229 ;  /* 0x000000e55ca37220 */ /* 0x000fe20000410000 */
[C---:B------:R-:W-:Y:S01]  /*2930*/  FMUL.FTZ R166, R126.reuse, R166 ;  /* 0x000000a67ea67220 */ /* 0x040fe20000410000 */
[----:B------:R-:W-:Y:S01]  /*2940*/  FFMA.FTZ R105, R173, R170, R104 ;  /* 0x000000aaad697223 */ /* 0x000fe20000010068 */
[----:B------:R-:W-:Y:S01]  /*2950*/  SHF.R.U32.HI R215, RZ, 0x10, R109 ;  /* 0x00000010ffd77819 */ /* 0x000fe2000001166d */
[----:B------:R-:W-:Y:S02]  /*2960*/  HADD2.F32 R228, -RZ, R109.H0_H0 ;  /* 0x2000006dffe47230 */ /* 0x000fe40000004100 */
        /* <DEDUP_REMOVED lines=25> */
[C---:B------:R-:W-:Y:S01]  /*2b00*/  FADD.FTZ R130, -R129.reuse, R156 ;  /* 0x0000009c81827221 */ /* 0x040fe20000010100 */
        /* <DEDUP_REMOVED lines=58> */
.L_x_7610:
        /* <DEDUP_REMOVED lines=37> */
.L_x_7612:
[----:B------:R-:W-:Y:S05]  /*3100*/  BSYNC.RECONVERGENT B0 ;  /* 0x0000000000007941 */ /* 0x000fea0003800200 */
.L_x_7611:
        /* <DEDUP_REMOVED lines=107> */
[C---:B------:R-:W-:Y:S01]  /*37c0*/  FMUL.FTZ R207, R126.reuse, R207 ;  /* 0x000000cf7ecf7220 */ /* 0x040fe20000410000 */
[C---:B------:R-:W-:Y:S01]  /*37d0*/  FMUL.FTZ R193, R126.reuse, R193 ;  /* 0x000000c17ec17220 */ /* 0x040fe20000410000 */
[C-C-:B------:R-:W-:Y:S01]  /*37e0*/  FFMA.FTZ R202, R105.reuse, R202, R104.reuse ;  /* 0x000000ca69ca7223 */ /* 0x140fe20000010068 */
[C-C-:B------:R-:W-:Y:S01]  /*37f0*/  FFMA.FTZ R201, R105.reuse, R201, R104.reuse ;  /* 0x000000c969c97223 */ /* 0x140fe20000010068 */
[C-C-:B------:R-:W-:Y:S01]  /*3800*/  FFMA.FTZ R204, R105.reuse, R204, R104.reuse ;  /* 0x000000cc69cc7223 */ /* 0x140fe20000010068 */
        /* <DEDUP_REMOVED lines=8> */
[----:B------:R-:W-:Y:S01]  /*3890*/  FMUL.FTZ R197, R126, R197 ;  /* 0x000000c57ec57220 */ /* 0x000fe20000410000 */
[----:B------:R-:W-:Y:S01]  /*38a0*/  FADD.FTZ R203, -R202, R203 ;  /* 0x000000cbcacb7221 */ /* 0x000fe20000010100 */
[----:B------:R-:W-:Y:S01]  /*38b0*/  FADD.FTZ R201, -R201, R208 ;  /* 0x000000d0c9c97221 */ /* 0x000fe20000010100 */
[--C-:B------:R-:W-:Y:S01]  /*38c0*/  FFMA.FTZ R152, R105, R165, R104.reuse ;  /* 0x000000a569987223 */ /* 0x100fe20000010068 */
[----:B------:R-:W-:Y:S01]  /*38d0*/  FADD.FTZ R209, -R204, R209 ;  /* 0x000000d1ccd17221 */ /* 0x000fe20000010100 */
[----:B------:R-:W-:Y:S01]  /*38e0*/  FADD.FTZ R199, -R198, R199 ;  /* 0x000000c7c6c77221 */ /* 0x000fe20000010100 */
[----:B------:R-:W-:Y:S01]  /*38f0*/  FMUL.FTZ R113, R54, R192 ;  /* 0x000000c036717220 */ /* 0x000fe20000410000 */
[----:B------:R-:W-:Y:S01]  /*3900*/  FMUL.FTZ R116, R55, R193 ;  /* 0x000000c137747220 */ /* 0x000fe20000410000 */
[----:B------:R-:W-:Y:S01]  /*3910*/  FADD.FTZ R205, -R196, R205 ;  /* 0x000000cdc4cd7221 */ /* 0x000fe20000010100 */
[----:B------:R-:W-:Y:S01]  /*3920*/  FADD.FTZ R117, -R174, R175 ;  /* 0x000000afae757221 */ /* 0x000fe20000010100 */
[C-C-:B------:R-:W-:Y:S01]  /*3930*/  FFMA.FTZ R119, R105.reuse, R190, R104.reuse ;  /* 0x000000be69777223 */ /* 0x140fe20000010068 */
[C-C-:B------:R-:W-:Y:S01]  /*3940*/  FFMA.FTZ R166, R105.reuse, R166, R104.reuse ;  /* 0x000000a669a67223 */ /* 0x140fe20000010068 */
[----:B------:R-:W-:Y:S01]  /*3950*/  FADD.FTZ R195, -R194, R195 ;  /* 0x000000c3c2c37221 */ /* 0x000fe20000010100 */
[----:B------:R-:W-:Y:S01]  /*3960*/  FFMA.FTZ R118, R105, R176, R104 ;  /* 0x000000b069767223 */ /* 0x000fe20000010068 */
[----:B------:R-:W-:Y:S01]  /*3970*/  FADD.FTZ R173, -R173, R170 ;  /* 0x000000aaadad7221 */ /* 0x000fe20000010100 */
[-C--:B------:R-:W-:Y:S01]  /*3980*/  FMUL.FTZ R106, R107, R128.reuse ;  /* 0x000000806b6a7220 */ /* 0x080fe20000410000 */
[-C--:B------:R-:W-:Y:S01]  /*3990*/  FMUL.FTZ R176, R197, R128.reuse ;  /* 0x00000080c5b07220 */ /* 0x080fe20000410000 */
[C---:B------:R-:W-:Y:S01]  /*39a0*/  FMUL.FTZ R107, R126.reuse, R203 ;  /* 0x000000cb7e6b7220 */ /* 0x040fe20000410000 */
[----:B------:R-:W-:Y:S01]  /*39b0*/  FMUL.FTZ R201, R126, R201 ;  /* 0x000000c97ec97220 */ /* 0x000fe20000410000 */
[----:B------:R-:W-:Y:S01]  /*39c0*/  FADD.FTZ R197, -R152, R161 ;  /* 0x000000a198c57221 */ /* 0x000fe20000010100 */
[C---:B------:R-:W-:Y:S01]  /*39d0*/  FMUL.FTZ R209, R126.reuse, R209 ;  /* 0x000000d17ed17220 */ /* 0x040fe20000410000 */
[C---:B------:R-:W-:Y:S01]  /*39e0*/  FMUL.FTZ R109, R126.reuse, R199 ;  /* 0x000000c77e6d7220 */ /* 0x040fe20000410000 */
[C---:B------:R-:W-:Y:S01]  /*39f0*/  FMUL.FTZ R205, R126.reuse, R205 ;  /* 0x000000cd7ecd7220 */ /* 0x040fe20000410000 */
[----:B------:R-:W-:Y:S01]  /*3a00*/  FMUL.FTZ R161, R126, R117 ;  /* 0x000000757ea17220 */ /* 0x000fe20000410000 */
[----:B------:R-:W-:Y:S01]  /*3a10*/  FADD.FTZ R119, -R119, R162 ;  /* 0x000000a277777221 */ /* 0x000fe20000010100 */
[----:B------:R-:W-:Y:S01]  /*3a20*/  FFMA.FTZ R169, R105, R169, R104 ;  /* 0x000000a969a97223 */ /* 0x000fe20000010068 */
[----:B------:R-:W-:Y:S01]  /*3a30*/  FADD.FTZ R203, -R166, R163 ;  /* 0x000000a3a6cb7221 */ /* 0x000fe20000010100 */
[C---:B------:R-:W-:Y:S01]  /*3a40*/  FMUL.FTZ R195, R126.reuse, R195 ;  /* 0x000000c37ec37220 */ /* 0x040fe20000410000 */
[----:B------:R-:W-:Y:S01]  /*3a50*/  FMUL.FTZ R163, R126, R173 ;  /* 0x000000ad7ea37220 */ /* 0x000fe20000410000 */
[----:B------:R-:W-:Y:S01]  /*3a60*/  F2F.F16.F32 R113, R113 ;  /* 0x0000007100717304 */ /* 0x000fe20000200800 */
[----:B------:R-:W-:Y:S01]  /*3a70*/  FADD.FTZ R177, -R118, R177 ;  /* 0x000000b176b17221 */ /* 0x000fe20000010100 */
[----:B------:R-:W-:Y:S01]  /*3a80*/  FMUL.FTZ R194, R201, R128 ;  /* 0x00000080c9c27220 */ /* 0x000fe20000410000 */
[----:B------:R-:W-:Y:S01]  /*3a90*/  FMUL.FTZ R118, R56, R176 ;  /* 0x000000b038767220 */ /* 0x000fe20000410000 */
[-C--:B------:R-:W-:Y:S01]  /*3aa0*/  FMUL.FTZ R108, R209, R128.reuse ;  /* 0x00000080d16c7220 */ /* 0x080fe20000410000 */
[-C--:B------:R-:W-:Y:S01]  /*3ab0*/  FMUL.FTZ R109, R109, R128.reuse ;  /* 0x000000806d6d7220 */ /* 0x080fe20000410000 */
[-C--:B------:R-:W-:Y:S01]  /*3ac0*/  FMUL.FTZ R165, R205, R128.reuse ;  /* 0x00000080cda57220 */ /* 0x080fe20000410000 */
[-C--:B------:R-:W-:Y:S01]  /*3ad0*/  FMUL.FTZ R161, R161, R128.reuse ;  /* 0x00000080a1a17220 */ /* 0x080fe20000410000 */
[----:B------:R-:W1:Y:S01]  /*3ae0*/  F2F.F16.F32 R116, R116 ;  /* 0x0000007400747304 */ /* 0x000e620000200800 */
[----:B------:R-:W-:Y:S01]  /*3af0*/  FADD.FTZ R201, -R169, R168 ;  /* 0x000000a8a9c97221 */ /* 0x000fe20000010100 */
[C---:B------:R-:W-:Y:S01]  /*3b00*/  FMUL.FTZ R119, R126.reuse, R119 ;  /* 0x000000777e777220 */ /* 0x040fe20000410000 */
[-C--:B------:R-:W-:Y:S01]  /*3b10*/  FMUL.FTZ R195, R195, R128.reuse ;  /* 0x00000080c3c37220 */ /* 0x080fe20000410000 */
[--C-:B------:R-:W-:Y:S01]  /*3b20*/  FFMA.FTZ R169, R105, R167, R104.reuse ;  /* 0x000000a769a97223 */ /* 0x100fe20000010068 */
[-C--:B------:R-:W-:Y:S01]  /*3b30*/  FMUL.FTZ R163, R163, R128.reuse ;  /* 0x00000080a3a37220 */ /* 0x080fe20000410000 */
[----:B------:R-:W-:Y:S01]  /*3b40*/  FMUL.FTZ R107, R107, R128 ;  /* 0x000000806b6b7220 */ /* 0x000fe20000410000 */
[----:B------:R-:W-:Y:S01]  /*3b50*/  FMUL.FTZ R177, R126, R177 ;  /* 0x000000b17eb17220 */ /* 0x000fe20000410000 */
[----:B------:R2:W-:Y:S01]  /*3b60*/  F2F.F16.F32 R175, R118 ;  /* 0x0000007600af7304 */ /* 0x0005e20000200800 */
[----:B------:R-:W-:Y:S01]  /*3b70*/  FFMA.FTZ R168, R105, R183, R104 ;  /* 0x000000b769a87223 */ /* 0x000fe20000010068 */
[----:B------:R-:W-:Y:S01]  /*3b80*/  FMUL.FTZ R110, R50, R108 ;  /* 0x0000006c326e7220 */ /* 0x000fe20000410000 */
[----:B------:R-:W-:Y:S01]  /*3b90*/  FMUL.FTZ R111, R51, R109 ;  /* 0x0000006d336f7220 */ /* 0x000fe20000410000 */
[----:B------:R-:W-:Y:S01]  /*3ba0*/  FMUL.FTZ R117, R58, R165 ;  /* 0x000000a53a757220 */ /* 0x000fe20000410000 */
[-C--:B------:R-:W-:Y:S01]  /*3bb0*/  FMUL.FTZ R162, R119, R128.reuse ;  /* 0x0000008077a27220 */ /* 0x080fe20000410000 */
[----:B------:R-:W-:Y:S01]  /*3bc0*/  FMUL.FTZ R114, R53, R195 ;  /* 0x000000c335727220 */ /* 0x000fe20000410000 */
[----:B------:R-:W-:Y:S01]  /*3bd0*/  FADD.FTZ R169, -R169, R164 ;  /* 0x000000a4a9a97221 */ /* 0x000fe20000010100 */
[----:B------:R-:W-:Y:S01]  /*3be0*/  FMUL.FTZ R166, R63, R163 ;  /* 0x000000a33fa67220 */ /* 0x000fe20000410000 */
[----:B--2---:R-:W-:Y:S01]  /*3bf0*/  FMUL.FTZ R118, R59, R161 ;  /* 0x000000a13b767220 */ /* 0x004fe20000410000 */
[----:B------:R-:W-:Y:S01]  /*3c00*/  FMUL.FTZ R112, R49, R107 ;  /* 0x0000006b31707220 */ /* 0x000fe20000410000 */
[----:B------:R-:W-:Y:S01]  /*3c10*/  FMUL.FTZ R164, R177, R128 ;  /* 0x00000080b1a47220 */ /* 0x000fe20000410000 */
[----:B------:R-:W-:Y:S01]  /*3c20*/  FMUL.FTZ R201, R126, R201 ;  /* 0x000000c97ec97220 */ /* 0x000fe20000410000 */
[C-C-:B------:R-:W-:Y:S01]  /*3c30*/  FFMA.FTZ R170, R105.reuse, R159, R104.reuse ;  /* 0x0000009f69aa7223 */ /* 0x140fe20000010068 */
[C-C-:B------:R-:W-:Y:S01]  /*3c40*/  FFMA.FTZ R177, R105.reuse, R158, R104.reuse ;  /* 0x0000009e69b17223 */ /* 0x140fe20000010068 */
[----:B------:R-:W-:Y:S01]  /*3c50*/  FMUL.FTZ R152, R62, R162 ;  /* 0x000000a23e987220 */ /* 0x000fe20000410000 */
[----:B------:R-:W-:Y:S01]  /*3c60*/  FADD.FTZ R119, -R168, R171 ;  /* 0x000000aba8777221 */ /* 0x000fe20000010100 */
[----:B------:R-:W-:Y:S01]  /*3c70*/  FFMA.FTZ R160, R105, R160, R104 ;  /* 0x000000a069a07223 */ /* 0x000fe20000010068 */
[----:B------:R-:W2:Y:S01]  /*3c80*/  LDC.64 R158, c[0x0][0x390] ;  /* 0x0000e400ff9e7b82 */ /* 0x000ea20000000a00 */
[----:B------:R3:W-:Y:S01]  /*3c90*/  F2F.F16.F32 R168, R166 ;  /* 0x000000a600a87304 */ /* 0x0007e20000200800 */
[----:B------:R-:W-:Y:S01]  /*3ca0*/  FMUL.FTZ R197, R126, R197 ;  /* 0x000000c57ec57220 */ /* 0x000fe20000410000 */
[----:B------:R-:W-:Y:S01]  /*3cb0*/  FMUL.FTZ R199, R52, R194 ;  /* 0x000000c234c77220 */ /* 0x000fe20000410000 */
[----:B------:R-:W-:Y:S01]  /*3cc0*/  FMUL.FTZ R115, R48, R106 ;  /* 0x0000006a30737220 */ /* 0x000fe20000410000 */
[----:B------:R-:W-:Y:S01]  /*3cd0*/  FADD.FTZ R153, -R160, R153 ;  /* 0x00000099a0997221 */ /* 0x000fe20000010100 */
[-C--:B------:R-:W-:Y:S01]  /*3ce0*/  FMUL.FTZ R160, R197, R128.reuse ;  /* 0x00000080c5a07220 */ /* 0x080fe20000410000 */
[----:B-1----:R-:W-:Y:S01]  /*3cf0*/  PRMT R207, R113, 0x5410, R116 ;  /* 0x0000541071cf7816 */ /* 0x002fe20000000074 */
[----:B------:R-:W1:Y:S01]  /*3d00*/  LDC.64 R196, c[0x0][0x468] ;  /* 0x00011a00ffc47b82 */ /* 0x000e620000000a00 */
[----:B------:R-:W-:Y:S01]  /*3d10*/  F2F.F16.F32 R110, R110 ;  /* 0x0000006e006e7304 */ /* 0x000fe20000200800 */
[----:B---3--:R-:W-:Y:S01]  /*3d20*/  FMUL.FTZ R166, R201, R128 ;  /* 0x00000080c9a67220 */ /* 0x008fe20000410000 */
[----:B------:R-:W-:Y:S01]  /*3d30*/  FMUL.FTZ R183, R60, R160 ;  /* 0x000000a03cb77220 */ /* 0x000fe20000410000 */
[----:B------:R-:W-:Y:S01]  /*3d40*/  FADD.FTZ R177, -R177, R154 ;  /* 0x0000009ab1b17221 */ /* 0x000fe20000010100 */
[----:B------:R-:W-:Y:S01]  /*3d50*/  FFMA.FTZ R171, R105, R186, R104 ;  /* 0x000000ba69ab7223 */ /* 0x000fe20000010068 */
[----:B------:R-:W-:Y:S01]  /*3d60*/  FMUL.FTZ R116, R61, R166 ;  /* 0x000000a63d747220 */ /* 0x000fe20000410000 */
[----:B------:R-:W-:Y:S01]  /*3d70*/  FMUL.FTZ R169, R126, R169 ;  /* 0x000000a97ea97220 */ /* 0x000fe20000410000 */
[----:B------:R-:W-:Y:S01]  /*3d80*/  FADD.FTZ R173, -R170, R155 ;  /* 0x0000009baaad7221 */ /* 0x000fe20000010100 */
[----:B------:R-:W3:Y:S01]  /*3d90*/  F2F.F16.F32 R111, R111 ;  /* 0x0000006f006f7304 */ /* 0x000ee20000200800 */
[----:B------:R-:W-:Y:S01]  /*3da0*/  FADD.FTZ R171, -R171, R172 ;  /* 0x000000acabab7221 */ /* 0x000fe20000010100 */
[----:B------:R-:W-:Y:S01]  /*3db0*/  FFMA.FTZ R155, R105, R157, R104 ;  /* 0x0000009d699b7223 */ /* 0x000fe20000010068 */
[----:B------:R-:W-:Y:S01]  /*3dc0*/  FMUL.FTZ R169, R169, R128 ;  /* 0x00000080a9a97220 */ /* 0x000fe20000410000 */
[C---:B------:R-:W-:Y:S01]  /*3dd0*/  FMUL.FTZ R203, R126.reuse, R203 ;  /* 0x000000cb7ecb7220 */ /* 0x040fe20000410000 */
[----:B------:R-:W-:Y:S01]  /*3de0*/  FMUL.FTZ R171, R126, R171 ;  /* 0x000000ab7eab7220 */ /* 0x000fe20000410000 */
[----:B------:R-:W-:Y:S01]  /*3df0*/  FADD.FTZ R155, -R155, R156 ;  /* 0x0000009c9b9b7221 */ /* 0x000fe20000010100 */
[----:B------:R-:W-:Y:S01]  /*3e00*/  FMUL.FTZ R172, R66, R169 ;  /* 0x000000a942ac7220 */ /* 0x000fe20000410000 */
[----:B------:R-:W-:Y:S01]  /*3e10*/  F2F.F16.F32 R117, R117 ;  /* 0x0000007500757304 */ /* 0x000fe20000200800 */
[----:B---3--:R-:W-:-:S07]  /*3e20*/  PRMT R209, R110, 0x5410, R111 ;  /* 0x000054106ed17816 */ /* 0x008fce000000006f */
[----:B------:R-:W3:Y:S08]  /*3e30*/  F2F.F16.F32 R118, R118 ;  /* 0x0000007600767304 */ /* 0x000ef00000200800 */
[----:B------:R-:W4:Y:S01]  /*3e40*/  F2F.F16.F32 R114, R114 ;  /* 0x0000007200727304 */ /* 0x000f220000200800 */
[----:B---3--:R-:W-:-:S07]  /*3e50*/  PRMT R205, R117, 0x5410, R118 ;  /* 0x0000541075cd7816 */ /* 0x008fce0000000076 */
[----:B------:R-:W3:Y:S01]  /*3e60*/  F2F.F16.F32 R112, R112 ;  /* 0x0000007000707304 */ /* 0x000ee20000200800 */
[----:B------:R-:W-:Y:S01]  /*3e70*/  FMUL.FTZ R117, R126, R119 ;  /* 0x000000777e757220 */ /* 0x000fe20000410000 */
[----:B----4-:R-:W-:-:S06]  /*3e80*/  IMAD.WIDE.U32 R110, R114, 0x10000, RZ ;  /* 0x00010000726e7825 */ /* 0x010fcc00078e00ff */
[----:B------:R4:W5:Y:S01]  /*3e90*/  F2F.F16.F32 R167, R152 ;  /* 0x0000009800a77304 */ /* 0x0009620000200800 */
[----:B---3--:R-:W-:-:S07]  /*3ea0*/  IMAD.WIDE.U32 R112, R112, 0x10000, RZ ;  /* 0x0001000070707825 */ /* 0x008fce00078e00ff */
[----:B------:R-:W3:Y:S01]  /*3eb0*/  F2F.F16.F32 R199, R199 ;  /* 0x000000c700c77304 */ /* 0x000ee20000200800 */
[----:B----4-:R-:W-:Y:S01]  /*3ec0*/  FMUL.FTZ R152, R57, R164 ;  /* 0x000000a439987220 */ /* 0x010fe20000410000 */
[----:B------:R-:W-:Y:S02]  /*3ed0*/  LOP3.LUT R119, R209, R113, RZ, 0xfc, !PT ;  /* 0x00000071d1777212 */ /* 0x000fe400078efcff */
[----:B-----5:R-:W-:-:S04]  /*3ee0*/  PRMT R201, R167, 0x5410, R168 ;  /* 0x00005410a7c97816 */ /* 0x020fc800000000a8 */
[----:B------:R-:W4:Y:S01]  /*3ef0*/  F2F.F16.F32 R115, R115 ;  /* 0x0000007300737304 */ /* 0x000f220000200800 */
[----:B------:R-:W-:Y:S01]  /*3f00*/  FMUL.FTZ R168, R117, R128 ;  /* 0x0000008075a87220 */ /* 0x000fe20000410000 */
[----:B------:R-:W-:-:S06]  /*3f10*/  LOP3.LUT R117, R207, R111, RZ, 0xfc, !PT ;  /* 0x0000006fcf757212 */ /* 0x000fcc00078efcff */
[----:B------:R3:W5:Y:S08]  /*3f20*/  F2F.F16.F32 R154, R116 ;  /* 0x00000074009a7304 */ /* 0x0007700000200800 */
[----:B------:R-:W0:Y:S01]  /*3f30*/  F2F.F16.F32 R183, R183 ;  /* 0x000000b700b77304 */ /* 0x000e220000200800 */
[----:B---3--:R-:W-:Y:S01]  /*3f40*/  LOP3.LUT R116, R110, R199, RZ, 0xfc, !PT ;  /* 0x000000c76e747212 */ /* 0x008fe200078efcff */
[----:B--2---:R-:W-:Y:S01]  /*3f50*/  IMAD.WIDE.U32 R110, R182, 0x8, R158 ;  /* 0x00000008b66e7825 */ /* 0x004fe200078e009e */
[----:B----4-:R-:W-:-:S03]  /*3f60*/  LOP3.LUT R118, R112, R115, RZ, 0xfc, !PT ;  /* 0x0000007370767212 */ /* 0x010fc600078efcff */
[----:B------:R-:W-:Y:S01]  /*3f70*/  FMUL.FTZ R170, R171, R128 ;  /* 0x00000080abaa7220 */ /* 0x000fe20000410000 */
[----:B------:R-:W-:Y:S01]  /*3f80*/  FMUL.FTZ R156, R65, R168 ;  /* 0x000000a8419c7220 */ /* 0x000fe20000410000 */
[----:B------:R-:W-:Y:S01]  /*3f90*/  FMUL.FTZ R167, R203, R128 ;  /* 0x00000080cba77220 */ /* 0x000fe20000410000 */
[----:B-----5:R-:W-:Y:S01]  /*3fa0*/  IMAD.WIDE.U32 R114, R154, 0x10000, RZ ;  /* 0x000100009a727825 */ /* 0x020fe200078e00ff */
[----:B------:R-:W2:Y:S01]  /*3fb0*/  F2F.F16.F32 R152, R152 ;  /* 0x0000009800987304 */ /* 0x000ea20000200800 */
[----:B------:R-:W3:Y:S02]  /*3fc0*/  LDG.E.64 R110, desc[UR8][R110.64] ;  /* 0x000000086e6e7981 */ /* 0x000ee4000c1e1b00 */
[----:B------:R-:W-:Y:S01]  /*3fd0*/  FMUL.FTZ R171, R126, R153 ;  /* 0x000000997eab7220 */ /* 0x000fe20000410000 */
[----:B------:R-:W-:Y:S01]  /*3fe0*/  FMUL.FTZ R157, R64, R167 ;  /* 0x000000a7409d7220 */ /* 0x000fe20000410000 */
[----:B------:R-:W-:Y:S02]  /*3ff0*/  LOP3.LUT R115, R201, R115, RZ, 0xfc, !PT ;  /* 0x00000073c9737212 */ /* 0x000fe400078efcff */
[----:B0-----:R-:W-:Y:S01]  /*4000*/  LOP3.LUT R114, R114, R183, RZ, 0xfc, !PT ;  /* 0x000000b772727212 */ /* 0x001fe200078efcff */
[----:B-1----:R-:W-:Y:S01]  /*4010*/  IMAD.WIDE.U32 R182, R182, 0x8, R196 ;  /* 0x00000008b6b67825 */ /* 0x002fe200078e00c4 */
[----:B------:R-:W-:Y:S03]  /*4020*/  F2F.F16.F32 R172, R172 ;  /* 0x000000ac00ac7304 */ /* 0x000fe60000200800 */
[----:B--2---:R-:W-:-:S04]  /*4030*/  IMAD.WIDE.U32 R112, R152, 0x10000, RZ ;  /* 0x0001000098707825 */ /* 0x004fc800078e00ff */
[C---:B------:R-:W-:Y:S01]  /*4040*/  FMUL.FTZ R201, R126.reuse, R155 ;  /* 0x0000009b7ec97220 */ /* 0x040fe20000410000 */
[----:B------:R-:W-:Y:S01]  /*4050*/  FMUL.FTZ R171, R171, R128 ;  /* 0x00000080abab7220 */ /* 0x000fe20000410000 */
[----:B------:R-:W-:Y:S01]  /*4060*/  FMUL.FTZ R173, R126, R173 ;  /* 0x000000ad7ead7220 */ /* 0x000fe20000410000 */
[----:B------:R-:W-:Y:S01]  /*4070*/  IMAD.WIDE.U32 R152, R181, 0x8, R158 ;  /* 0x00000008b5987825 */ /* 0x000fe200078e009e */
[----:B------:R-:W-:-:S03]  /*4080*/  LOP3.LUT R112, R112, R175, RZ, 0xfc, !PT ;  /* 0x000000af70707212 */ /* 0x000fc600078efcff */
[----:B------:R-:W-:Y:S01]  /*4090*/  FMUL.FTZ R175, R67, R170 ;  /* 0x000000aa43af7220 */ /* 0x000fe20000410000 */
[----:B------:R0:W-:Y:S01]  /*40a0*/  STG.E.64 desc[UR8][R182.64], R118 ;  /* 0x00000076b6007986 */ /* 0x0001e2000c101b08 */
[----:B------:R-:W-:-:S04]  /*40b0*/  IMAD.WIDE.U32 R154, R180, 0x8, R158 ;  /* 0x00000008b49a7825 */ /* 0x000fc800078e009e */
[----:B------:R-:W-:Y:S01]  /*40c0*/  FMUL.FTZ R174, R201, R128 ;  /* 0x00000080c9ae7220 */ /* 0x000fe20000410000 */
[----:B------:R1:W2:Y:S01]  /*40d0*/  F2F.F16.F32 R199, R175 ;  /* 0x000000af00c77304 */ /* 0x0002a20000200800 */
[----:B------:R-:W4:Y:S01]  /*40e0*/  LDG.E.64 R152, desc[UR8][R152.64] ;  /* 0x0000000898987981 */ /* 0x000f22000c1e1b00 */
[----:B------:R-:W-:Y:S01]  /*40f0*/  FMUL.FTZ R201, R126, R177 ;  /* 0x000000b17ec97220 */ /* 0x000fe20000410000 */
[----:B------:R-:W-:-:S05]  /*4100*/  LOP3.LUT R113, R205, R113, RZ, 0xfc, !PT ;  /* 0x00000071cd717212 */ /* 0x000fca00078efcff */
[----:B------:R-:W5:Y:S01]  /*4110*/  F2F.F16.F32 R156, R156 ;  /* 0x0000009c009c7304 */ /* 0x000f620000200800 */
[----:B0-----:R-:W-:-:S04]  /*4120*/  IMAD.WIDE.U32 R118, R181, 0x8, R196 ;  /* 0x00000008b5767825 */ /* 0x001fc800078e00c4 */
[----:B-1----:R-:W-:Y:S01]  /*4130*/  FMUL.FTZ R175, R201, R128 ;  /* 0x00000080c9af7220 */ /* 0x002fe20000410000 */
[----:B------:R-:W-:Y:S01]  /*4140*/  IMAD.WIDE.U32 R180, R180, 0x8, R196 ;  /* 0x00000008b4b47825 */ /* 0x000fe200078e00c4 */
[----:B------:R0:W-:Y:S03]  /*4150*/  STG.E.64 desc[UR8][R118.64], R116 ;  /* 0x0000007476007986 */ /* 0x0001e6000c101b08 */
[----:B------:R-:W-:Y:S01]  /*4160*/  FMUL.FTZ R186, R69, R171 ;  /* 0x000000ab45ba7220 */ /* 0x000fe20000410000 */
[----:B------:R-:W-:Y:S01]  /*4170*/  F2F.F16.F32 R157, R157 ;  /* 0x0000009d009d7304 */ /* 0x000fe20000200800 */
[----:B------:R-:W4:Y:S01]  /*4180*/  LDG.E.64 R154, desc[UR8][R154.64] ;  /* 0x000000089a9a7981 */ /* 0x000f22000c1e1b00 */
[----:B------:R-:W-:Y:S01]  /*4190*/  FMUL.FTZ R177, R70, R174 ;  /* 0x000000ae46b17220 */ /* 0x000fe20000410000 */
[----:B------:R-:W-:Y:S02]  /*41a0*/  FMUL.FTZ R182, R71, R175 ;  /* 0x000000af47b67220 */ /* 0x000fe40000410000 */
[----:B------:R1:W-:Y:S01]  /*41b0*/  STG.E.64 desc[UR8][R180.64], R112 ;  /* 0x00000070b4007986 */ /* 0x0003e2000c101b08 */
[----:B--2---:R-:W-:-:S02]  /*41c0*/  PRMT R199, R172, 0x5410, R199 ;  /* 0x00005410acc77816 */ /* 0x004fc400000000c7 */
[----:B------:R-:W-:Y:S01]  /*41d0*/  F2F.F16.F32 R186, R186 ;  /* 0x000000ba00ba7304 */ /* 0x000fe20000200800 */
[----:B0-----:R-:W-:-:S07]  /*41e0*/  IMAD.WIDE.U32 R116, R179, 0x8, R158 ;  /* 0x00000008b3747825 */ /* 0x001fce00078e009e */
[----:B------:R-:W-:Y:S01]  /*41f0*/  F2F.F16.F32 R177, R177 ;  /* 0x000000b100b17304 */ /* 0x000fe20000200800 */
[----:B------:R-:W-:Y:S01]  /*4200*/  IMAD.WIDE.U32 R118, R178, 0x8, R158 ;  /* 0x00000008b2767825 */ /* 0x000fe200078e009e */
[----:B------:R-:W2:Y:S03]  /*4210*/  LDG.E.64 R116, desc[UR8][R116.64] ;  /* 0x0000000874747981 */ /* 0x000ea6000c1e1b00 */
[----:B-1----:R-:W-:Y:S01]  /*4220*/  FMUL.FTZ R180, R173, R128 ;  /* 0x00000080adb47220 */ /* 0x002fe20000410000 */
[--C-:B------:R-:W-:Y:S02]  /*4230*/  IMAD.WIDE.U32 R112, R179, 0x8, R196.reuse ;  /* 0x00000008b3707825 */ /* 0x100fe400078e00c4 */
[----:B------:R-:W0:Y:S02]  /*4240*/  F2F.F16.F32 R182, R182 ;  /* 0x000000b600b67304 */ /* 0x000e240000200800 */
[----:B------:R-:W-:Y:S01]  /*4250*/  FMUL.FTZ R172, R68, R180 ;  /* 0x000000b444ac7220 */ /* 0x000fe20000410000 */
[----:B------:R5:W-:Y:S05]  /*4260*/  STG.E.64 desc[UR8][R112.64], R114 ;  /* 0x0000007270007986 */ /* 0x000bea000c101b08 */
[----:B------:R-:W1:Y:S01]  /*4270*/  F2F.F16.F32 R173, R172 ;  /* 0x000000ac00ad7304 */ /* 0x000e620000200800 */
[----:B------:R-:W-:-:S04]  /*4280*/  IMAD.WIDE.U32 R178, R178, 0x8, R196 ;  /* 0x00000008b2b27825 */ /* 0x000fc800078e00c4 */
[----:B-----5:R-:W-:Y:S01]  /*4290*/  IMAD.WIDE.U32 R114, R156, 0x10000, RZ ;  /* 0x000100009c727825 */ /* 0x020fe200078e00ff */
[----:B------:R5:W2:Y:S01]  /*42a0*/  LDG.E.64 R112, desc[UR8][R118.64] ;  /* 0x0000000876707981 */ /* 0x000aa2000c1e1b00 */
        /* <DEDUP_REMOVED lines=15> */
[C-C-:B------:R-:W-:Y:S02]  /*43a0*/  FFMA.FTZ R134, R105.reuse, R134, R104.reuse ;  /* 0x0000008669867223 */ /* 0x140fe40000010068 */
[----:B------:R-:W-:Y:S01]  /*43b0*/  FADD.FTZ R131, -R136, R131 ;  /* 0x0000008388837221 */ /* 0x000fe20000010100 */
[----:B------:R-:W-:Y:S01]  /*43c0*/  FFMA.FTZ R105, R105, R135, R104 ;  /* 0x0000008769697223 */ /* 0x000fe20000010068 */
[----:B------:R-:W-:Y:S01]  /*43d0*/  FADD.FTZ R133, -R134, R133 ;  /* 0x0000008586857221 */ /* 0x000fe20000010100 */
[----:B0-----:R-:W-:Y:S01]  /*43e0*/  FADD.FTZ R115, -R130, R129 ;  /* 0x0000008182737221 */ /* 0x001fe20000010100 */
[----:B------:R-:W-:-:S02]  /*43f0*/  FMUL.FTZ R131, R126, R131 ;  /* 0x000000837e837220 */ /* 0x000fc40000410000 */
[C---:B------:R-:W-:Y:S01]  /*4400*/  FMUL.FTZ R133, R126.reuse, R133 ;  /* 0x000000857e857220 */ /* 0x040fe20000410000 */
[----:B------:R-:W-:Y:S01]  /*4410*/  FMUL.FTZ R115, R126, R115 ;  /* 0x000000737e737220 */ /* 0x000fe20000410000 */
[-C--:B------:R-:W-:Y:S01]  /*4420*/  FMUL.FTZ R129, R131, R128.reuse ;  /* 0x0000008083817220 */ /* 0x080fe20000410000 */
[----:B------:R-:W-:Y:S01]  /*4430*/  FADD.FTZ R105, -R105, R132 ;  /* 0x0000008469697221 */ /* 0x000fe20000010100 */
[-C--:B------:R-:W-:Y:S01]  /*4440*/  FMUL.FTZ R136, R133, R128.reuse ;  /* 0x0000008085887220 */ /* 0x080fe20000410000 */
[----:B------:R-:W-:Y:S01]  /*4450*/  FMUL.FTZ R130, R115, R128 ;  /* 0x0000008073827220 */ /* 0x000fe20000410000 */
[----:B------:R-:W-:Y:S01]  /*4460*/  FMUL.FTZ R134, R74, R129 ;  /* 0x000000814a867220 */ /* 0x000fe20000410000 */
[----:B------:R-:W-:Y:S01]  /*4470*/  FMUL.FTZ R105, R126, R105 ;  /* 0x000000697e697220 */ /* 0x000fe20000410000 */
[----:B------:R-:W-:Y:S01]  /*4480*/  FMUL.FTZ R133, R73, R136 ;  /* 0x0000008849857220 */ /* 0x000fe20000410000 */
[----:B------:R-:W-:Y:S02]  /*4490*/  FMUL.FTZ R132, R75, R130 ;  /* 0x000000824b847220 */ /* 0x000fe40000410000 */
[----:B------:R-:W-:Y:S01]  /*44a0*/  FMUL.FTZ R131, R105, R128 ;  /* 0x0000008069837220 */ /* 0x000fe20000410000 */
[----:B------:R-:W-:Y:S03]  /*44b0*/  F2F.F16.F32 R134, R134 ;  /* 0x0000008600867304 */ /* 0x000fe60000200800 */
[----:B------:R-:W-:-:S05]  /*44c0*/  FMUL.FTZ R126, R72, R131 ;  /* 0x00000083487e7220 */ /* 0x000fca0000410000 */
[----:B------:R-:W0:Y:S08]  /*44d0*/  F2F.F16.F32 R105, R132 ;  /* 0x0000008400697304 */ /* 0x000e300000200800 */
[----:B------:R-:W1:Y:S08]  /*44e0*/  F2F.F16.F32 R114, R133 ;  /* 0x0000008500727304 */ /* 0x000e700000200800 */
[----:B------:R-:W1:Y:S01]  /*44f0*/  F2F.F16.F32 R133, R126 ;  /* 0x0000007e00857304 */ /* 0x000e620000200800 */
[----:B0-----:R-:W-:Y:S01]  /*4500*/  PRMT R135, R134, 0x5410, R105 ;  /* 0x0000541086877816 */ /* 0x001fe20000000069 */
[----:B-1----:R-:W-:-:S03]  /*4510*/  IMAD.WIDE.U32 R104, R114, 0x10000, RZ ;  /* 0x0001000072687825 */ /* 0x002fc600078e00ff */
[----:B------:R-:W-:Y:S02]  /*4520*/  LOP3.LUT R104, R104, R133, RZ, 0xfc, !PT ;  /* 0x0000008568687212 */ /* 0x000fe400078efcff */
[----:B------:R-:W-:Y:S02]  /*4530*/  LOP3.LUT R105, R135, R105, RZ, 0xfc, !PT ;  /* 0x0000006987697212 */ /* 0x000fe400078efcff */
[--C-:B---3--:R-:W-:Y:S02]  /*4540*/  SHF.R.U64 R128, R110, 0x10, R111.reuse ;  /* 0x000000106e807819 */ /* 0x108fe4000000126f */
[----:B------:R-:W-:Y:S01]  /*4550*/  SHF.R.U32.HI R114, RZ, 0x10, R111 ;  /* 0x00000010ff727819 */ /* 0x000fe2000001166f */
[----:B------:R-:W-:Y:S02]  /*4560*/  HADD2.F32 R111, -RZ, R111.H0_H0 ;  /* 0x2000006fff6f7230 */ /* 0x000fe40000004100 */
[----:B------:R-:W-:-:S03]  /*4570*/  HADD2.F32 R115, -RZ, R110.H0_H0 ;  /* 0x2000006eff737230 */ /* 0x000fc60000004100 */
[----:B------:R-:W-:Y:S01]  /*4580*/  FMUL.FTZ R133, R108, R111 ;  /* 0x0000006f6c857220 */ /* 0x000fe20000410000 */
[----:B------:R-:W-:Y:S02]  /*4590*/  HADD2.F32 R110, -RZ, R128.H0_H0 ;  /* 0x20000080ff6e7230 */ /* 0x000fe40000004100 */
[----:B------:R-:W-:-:S03]  /*45a0*/  HADD2.F32 R114, -RZ, R114.H0_H0 ;  /* 0x20000072ff727230 */ /* 0x000fc60000004100 */
[----:B------:R-:W-:Y:S01]  /*45b0*/  FMUL.FTZ R173, R107, R110 ;  /* 0x0000006e6bad7220 */ /* 0x000fe20000410000 */
[----:B----4-:R-:W-:Y:S01]  /*45c0*/  HADD2.F32 R111, -RZ, R153.H0_H0 ;  /* 0x20000099ff6f7230 */ /* 0x010fe20000004100 */
[----:B------:R-:W-:-:S04]  /*45d0*/  SHF.R.U64 R108, R152, 0x10, R153 ;  /* 0x00000010986c7819 */ /* 0x000fc80000001299 */
[----:B------:R-:W-:Y:S01]  /*45e0*/  FMUL.FTZ R192, R192, R111 ;  /* 0x0000006fc0c07220 */ /* 0x000fe20000410000 */
[----:B------:R-:W-:Y:S02]  /*45f0*/  HADD2.F32 R110, -RZ, R108.H0_H0 ;  /* 0x2000006cff6e7230 */ /* 0x000fe40000004100 */
[----:B------:R-:W-:Y:S01]  /*4600*/  FMUL.FTZ R132, R106, R115 ;  /* 0x000000736a847220 */ /* 0x000fe20000410000 */
[----:B------:R-:W-:Y:S02]  /*4610*/  FMUL.FTZ R106, R109, R114 ;  /* 0x000000726d6a7220 */ /* 0x000fe40000410000 */
[----:B------:R-:W-:Y:S01]  /*4620*/  FMUL.FTZ R195, R195, R110 ;  /* 0x0000006ec3c37220 */ /* 0x000fe20000410000 */
[----:B------:R-:W-:Y:S01]  /*4630*/  SHF.R.U64 R111, R154, 0x10, R155 ;  /* 0x000000109a6f7819 */ /* 0x000fe2000000129b */
[----:B------:R-:W-:-:S04]  /*4640*/  HADD2.F32 R110, -RZ, R155.H0_H0 ;  /* 0x2000009bff6e7230 */ /* 0x000fc80000004100 */
[----:B------:R-:W-:Y:S01]  /*4650*/  HADD2.F32 R111, -RZ, R111.H0_H0 ;  /* 0x2000006fff6f7230 */ /* 0x000fe20000004100 */
[----:B------:R-:W-:-:S04]  /*4660*/  SHF.R.U32.HI R155, RZ, 0x10, R155 ;  /* 0x00000010ff9b7819 */ /* 0x000fc8000001169b */
[----:B------:R-:W-:Y:S01]  /*4670*/  FMUL.FTZ R114, R164, R111 ;  /* 0x0000006fa4727220 */ /* 0x000fe20000410000 */
[----:B------:R-:W-:Y:S01]  /*4680*/  FMUL.FTZ R115, R165, R110 ;  /* 0x0000006ea5737220 */ /* 0x000fe20000410000 */
[----:B------:R-:W-:Y:S01]  /*4690*/  IMAD.WIDE.U32 R108, R127, 0x8, R196 ;  /* 0x000000087f6c7825 */ /* 0x000fe200078e00c4 */
[----:B--2---:R-:W-:-:S03]  /*46a0*/  SHF.R.U64 R111, R116, 0x10, R117 ;  /* 0x00000010746f7819 */ /* 0x004fc60000001275 */
[----:B------:R-:W-:Y:S02]  /*46b0*/  HADD2.F32 R110, -RZ, R155.H0_H0 ;  /* 0x2000009bff6e7230 */ /* 0x000fe40000004100 */
[----:B------:R-:W-:Y:S01]  /*46c0*/  HADD2.F32 R177, -RZ, R116.H0_H0 ;  /* 0x20000074ffb17230 */ /* 0x000fe20000004100 */
[----:B------:R-:W-:Y:S01]  /*46d0*/  SHF.R.U32.HI R116, RZ, 0x10, R117 ;  /* 0x00000010ff747819 */ /* 0x000fe20000011675 */
[----:B------:R-:W-:Y:S02]  /*46e0*/  HADD2.F32 R127, -RZ, R117.H0_H0 ;  /* 0x20000075ff7f7230 */ /* 0x000fe40000004100 */
[----:B------:R-:W-:Y:S02]  /*46f0*/  HADD2.F32 R111, -RZ, R111.H0_H0 ;  /* 0x2000006fff6f7230 */ /* 0x000fe40000004100 */
[----:B------:R-:W-:Y:S01]  /*4700*/  FMUL.FTZ R135, R161, R110 ;  /* 0x0000006ea1877220 */ /* 0x000fe20000410000 */
[----:B------:R-:W-:Y:S02]  /*4710*/  HADD2.F32 R116, -RZ, R116.H0_H0 ;  /* 0x20000074ff747230 */ /* 0x000fe40000004100 */
[----:B------:R-:W-:Y:S01]  /*4720*/  FMUL.FTZ R110, R166, R111 ;  /* 0x0000006fa66e7220 */ /* 0x000fe20000410000 */
[----:B------:R-:W-:Y:S01]  /*4730*/  HADD2.F32 R107, -RZ, R152.H0_H0 ;  /* 0x20000098ff6b7230 */ /* 0x000fe20000004100 */
[--C-:B------:R-:W-:Y:S01]  /*4740*/  SHF.R.U64 R117, R112, 0x10, R113.reuse ;  /* 0x0000001070757819 */ /* 0x100fe20000001271 */
[----:B------:R-:W-:Y:S01]  /*4750*/  HADD2.F32 R126, -RZ, R113.H0_H0 ;  /* 0x20000071ff7e7230 */ /* 0x000fe20000004100 */
[----:B------:R-:W-:-:S03]  /*4760*/  SHF.R.U32.HI R113, RZ, 0x10, R113 ;  /* 0x00000010ff717819 */ /* 0x000fc60000011671 */
[----:B------:R-:W-:Y:S02]  /*4770*/  HADD2.F32 R111, -RZ, R117.H0_H0 ;  /* 0x20000075ff6f7230 */ /* 0x000fe40000004100 */
[----:B------:R-:W-:-:S03]  /*4780*/  FMUL.FTZ R163, R163, R116 ;  /* 0x00000074a3a37220 */ /* 0x000fc60000410000 */
[----:B------:R-:W-:Y:S01]  /*4790*/  FMUL.FTZ R168, R168, R111 ;  /* 0x0000006fa8a87220 */ /* 0x000fe20000410000 */
[----:B------:R-:W-:Y:S02]  /*47a0*/  HADD2.F32 R111, -RZ, R113.H0_H0 ;  /* 0x20000071ff6f7230 */ /* 0x000fe40000004100 */
[----:B------:R-:W-:Y:S01]  /*47b0*/  FMUL.FTZ R172, R194, R107 ;  /* 0x0000006bc2ac7220 */ /* 0x000fe20000410000 */
[----:B------:R-:W-:Y:S02]  /*47c0*/  SHF.R.U32.HI R134, RZ, 0x10, R153 ;  /* 0x00000010ff867819 */ /* 0x000fe40000011699 */
[--C-:B-----5:R-:W-:Y:S01]  /*47d0*/  SHF.R.U64 R116, R118, 0x10, R119.reuse ;  /* 0x0000001076747819 */ /* 0x120fe20000001277 */
[----:B------:R-:W-:Y:S02]  /*47e0*/  HADD2.F32 R113, -RZ, R119.H0_H0 ;  /* 0x20000077ff717230 */ /* 0x000fe40000004100 */
[----:B------:R-:W-:Y:S01]  /*47f0*/  FMUL.FTZ R152, R170, R111 ;  /* 0x0000006faa987220 */ /* 0x000fe20000410000 */
[----:B------:R-:W-:Y:S01]  /*4800*/  HADD2.F32 R107, -RZ, R154.H0_H0 ;  /* 0x2000009aff6b7230 */ /* 0x000fe20000004100 */
[----:B------:R-:W-:Y:S01]  /*4810*/  SHF.R.U32.HI R119, RZ, 0x10, R119 ;  /* 0x00000010ff777819 */ /* 0x000fe20000011677 */
[----:B------:R-:W-:-:S02]  /*4820*/  HADD2.F32 R116, -RZ, R116.H0_H0 ;  /* 0x20000074ff747230 */ /* 0x000fc40000004100 */
[----:B------:R-:W-:Y:S01]  /*4830*/  FMUL.FTZ R174, R174, R113 ;  /* 0x00000071aeae7220 */ /* 0x000fe20000410000 */
[----:B------:R-:W-:Y:S02]  /*4840*/  HADD2.F32 R134, -RZ, R134.H0_H0 ;  /* 0x20000086ff867230 */ /* 0x000fe40000004100 */
[----:B------:R-:W-:Y:S01]  /*4850*/  FMUL.FTZ R107, R176, R107 ;  /* 0x0000006bb06b7220 */ /* 0x000fe20000410000 */
[----:B------:R-:W-:Y:S01]  /*4860*/  HADD2.F32 R112, -RZ, R112.H0_H0 ;  /* 0x20000070ff707230 */ /* 0x000fe20000004100 */
[----:B------:R0:W-:Y:S01]  /*4870*/  STG.E.64 desc[UR8][R108.64], R104 ;  /* 0x000000686c007986 */ /* 0x0001e2000c101b08 */
[----:B------:R-:W-:Y:S01]  /*4880*/  FMUL.FTZ R176, R171, R116 ;  /* 0x00000074abb07220 */ /* 0x000fe20000410000 */
[----:B------:R-:W-:Y:S02]  /*4890*/  HADD2.F32 R179, -RZ, R118.H0_H0 ;  /* 0x20000076ffb37230 */ /* 0x000fe40000004100 */
[----:B------:R-:W-:Y:S01]  /*48a0*/  HADD2.F32 R116, -RZ, R119.H0_H0 ;  /* 0x20000077ff747230 */ /* 0x000fe20000004100 */
[----:B------:R-:W-:-:S02]  /*48b0*/  SHF.R.U64 R113, R158, 0x10, R159 ;  /* 0x000000109e717819 */ /* 0x000fc4000000129f */
[----:B------:R-:W-:Y:S01]  /*48c0*/  SHF.R.U32.HI R111, RZ, 0x10, R159 ;  /* 0x00000010ff6f7819 */ /* 0x000fe2000001169f */
[----:B------:R-:W-:Y:S02]  /*48d0*/  HADD2.F32 R158, -RZ, R158.H0_H0 ;  /* 0x2000009eff9e7230 */ /* 0x000fe40000004100 */
[----:B0-----:R-:W-:Y:S02]  /*48e0*/  HADD2.F32 R104, -RZ, R159.H0_H0 ;  /* 0x2000009fff687230 */ /* 0x001fe40000004100 */
        /* <DEDUP_REMOVED lines=14> */
.L_x_7614:
        /* <DEDUP_REMOVED lines=10> */
[C-C-:B------:R-:W-:Y:S01]  /*4a70*/  FFMA.FTZ R175, R105.reuse, R197, R104.reuse ;  /* 0x000000c569af7223 */ /* 0x140fe20000010068 */
[----:B------:R-:W-:Y:S01]  /*4a80*/  FADD.FTZ R177, -R176, R177 ;  /* 0x000000b1b0b17221 */ /* 0x000fe20000010100 */
[C-C-:B------:R-:W-:Y:S01]  /*4a90*/  FFMA.FTZ R198, R105.reuse, R198, R104.reuse ;  /* 0x000000c669c67223 */ /* 0x140fe20000010068 */
[C---:B------:R-:W-:Y:S01]  /*4aa0*/  FMUL.FTZ R197, R126.reuse, R195 ;  /* 0x000000c37ec57220 */ /* 0x040fe20000410000 */
[--C-:B------:R-:W-:Y:S01]  /*4ab0*/  FFMA.FTZ R196, R105, R196, R104.reuse ;  /* 0x000000c469c47223 */ /* 0x100fe20000010068 */
[----:B------:R-:W-:Y:S01]  /*4ac0*/  FMUL.FTZ R215, R126, R177 ;  /* 0x000000b17ed77220 */ /* 0x000fe20000410000 */
[----:B------:R-:W-:Y:S01]  /*4ad0*/  FADD.FTZ R113, -R198, R199 ;  /* 0x000000c7c6717221 */ /* 0x000fe20000010100 */
[----:B------:R1:W-:Y:S01]  /*4ae0*/  F2F.F16.F32 R213, R197 ;  /* 0x000000c500d57304 */ /* 0x0003e20000200800 */
[----:B------:R-:W-:Y:S01]  /*4af0*/  FMUL.FTZ R110, R197, R128 ;  /* 0x00000080c56e7220 */ /* 0x000fe20000410000 */
[--C-:B------:R-:W-:Y:S01]  /*4b00*/  FFMA.FTZ R111, R105, R152, R104.reuse ;  /* 0x00000098696f7223 */ /* 0x100fe20000010068 */
[----:B------:R-:W-:Y:S01]  /*4b10*/  FADD.FTZ R199, -R196, R205 ;  /* 0x000000cdc4c77221 */ /* 0x000fe20000010100 */
[----:B------:R-:W-:Y:S01]  /*4b20*/  FMUL.FTZ R114, R215, R128 ;  /* 0x00000080d7727220 */ /* 0x000fe20000410000 */
[----:B------:R-:W-:Y:S01]  /*4b30*/  FFMA.FTZ R167, R105, R167, R104 ;  /* 0x000000a769a77223 */ /* 0x000fe20000010068 */
[----:B------:R-:W-:Y:S01]  /*4b40*/  FADD.FTZ R111, -R111, R210 ;  /* 0x000000d26f6f7221 */ /* 0x000fe20000010100 */
[C-C-:B------:R-:W-:Y:S01]  /*4b50*/  FFMA.FTZ R166, R105.reuse, R166, R104.reuse ;  /* 0x000000a669a67223 */ /* 0x140fe20000010068 */
[C---:B------:R-:W-:Y:S01]  /*4b60*/  FMUL.FTZ R115, R126.reuse, R115 ;  /* 0x000000737e737220 */ /* 0x040fe20000410000 */
[----:B-1----:R-:W-:Y:S01]  /*4b70*/  FFMA.FTZ R197, R105, R173, R104 ;  /* 0x000000ad69c57223 */ /* 0x002fe20000010068 */
[C---:B------:R-:W-:Y:S01]  /*4b80*/  FMUL.FTZ R199, R126.reuse, R199 ;  /* 0x000000c77ec77220 */ /* 0x040fe20000410000 */
[----:B------:R-:W-:Y:S01]  /*4b90*/  FMUL.FTZ R194, R57, R114 ;  /* 0x0000007239c27220 */ /* 0x000fe20000410000 */
[----:B------:R-:W-:Y:S01]  /*4ba0*/  FADD.FTZ R167, -R167, R164 ;  /* 0x000000a4a7a77221 */ /* 0x000fe20000010100 */
[----:B------:R-:W-:Y:S01]  /*4bb0*/  FADD.FTZ R197, -R197, R170 ;  /* 0x000000aac5c57221 */ /* 0x000fe20000010100 */
[C-C-:B------:R-:W-:Y:S01]  /*4bc0*/  FFMA.FTZ R204, R105.reuse, R204, R104.reuse ;  /* 0x000000cc69cc7223 */ /* 0x140fe20000010068 */
[C---:B------:R-:W-:Y:S01]  /*4bd0*/  FMUL.FTZ R113, R126.reuse, R113 ;  /* 0x000000717e717220 */ /* 0x040fe20000410000 */
[C---:B------:R-:W-:Y:S01]  /*4be0*/  FMUL.FTZ R211, R126.reuse, R111 ;  /* 0x0000006f7ed37220 */ /* 0x040fe20000410000 */
[----:B------:R-:W-:Y:S01]  /*4bf0*/  FMUL.FTZ R221, R126, R197 ;  /* 0x000000c57edd7220 */ /* 0x000fe20000410000 */
[C-C-:B------:R-:W-:Y:S01]  /*4c00*/  FFMA.FTZ R197, R105.reuse, R186, R104.reuse ;  /* 0x000000ba69c57223 */ /* 0x140fe20000010068 */
[C-C-:B------:R-:W-:Y:S01]  /*4c10*/  FFMA.FTZ R200, R105.reuse, R200, R104.reuse ;  /* 0x000000c869c87223 */ /* 0x140fe20000010068 */
[----:B------:R-:W-:Y:S01]  /*4c20*/  FADD.FTZ R163, -R166, R163 ;  /* 0x000000a3a6a37221 */ /* 0x000fe20000010100 */
[----:B------:R-:W-:Y:S01]  /*4c30*/  FFMA.FTZ R202, R105, R202, R104 ;  /* 0x000000ca69ca7223 */ /* 0x000fe20000010068 */
[----:B------:R1:W-:Y:S01]  /*4c40*/  F2F.F16.F32 R210, R115 ;  /* 0x0000007300d27304 */ /* 0x0003e20000200800 */
[-C--:B------:R-:W-:Y:S01]  /*4c50*/  FMUL.FTZ R108, R115, R128.reuse ;  /* 0x00000080736c7220 */ /* 0x080fe20000410000 */
[----:B------:R-:W-:Y:S01]  /*4c60*/  FADD.FTZ R197, -R197, R172 ;  /* 0x000000acc5c57221 */ /* 0x000fe20000010100 */
[----:B------:R-:W-:Y:S01]  /*4c70*/  FMUL.FTZ R217, R126, R167 ;  /* 0x000000a77ed97220 */ /* 0x000fe20000410000 */
[----:B------:R-:W-:Y:S01]  /*4c80*/  FADD.FTZ R107, -R204, R209 ;  /* 0x000000d1cc6b7221 */ /* 0x000fe20000010100 */
[----:B------:R-:W-:Y:S01]  /*4c90*/  FADD.FTZ R117, -R200, R207 ;  /* 0x000000cfc8757221 */ /* 0x000fe20000010100 */
[-C--:B------:R-:W-:Y:S01]  /*4ca0*/  FMUL.FTZ R106, R113, R128.reuse ;  /* 0x00000080716a7220 */ /* 0x080fe20000410000 */
[--C-:B------:R-:W-:Y:S01]  /*4cb0*/  FFMA.FTZ R167, R105, R157, R104.reuse ;  /* 0x0000009d69a77223 */ /* 0x100fe20000010068 */
[----:B------:R-:W2:Y:S01]  /*4cc0*/  F2F.F16.F32 R212, R199 ;  /* 0x000000c700d47304 */ /* 0x000ea20000200800 */
[-C--:B-1----:R-:W-:Y:S01]  /*4cd0*/  FMUL.FTZ R115, R199, R128.reuse ;  /* 0x00000080c7737220 */ /* 0x082fe20000410000 */
[----:B------:R-:W-:Y:S01]  /*4ce0*/  FADD.FTZ R203, -R202, R203 ;  /* 0x000000cbcacb7221 */ /* 0x000fe20000010100 */
[-C--:B------:R-:W-:Y:S01]  /*4cf0*/  FMUL.FTZ R177, R211, R128.reuse ;  /* 0x00000080d3b17220 */ /* 0x080fe20000410000 */
[C---:B------:R-:W-:Y:S01]  /*4d00*/  FMUL.FTZ R107, R126.reuse, R107 ;  /* 0x0000006b7e6b7220 */ /* 0x040fe20000410000 */
[C---:B------:R-:W-:Y:S01]  /*4d10*/  FMUL.FTZ R117, R126.reuse, R117 ;  /* 0x000000757e757220 */ /* 0x040fe20000410000 */
[C---:B------:R-:W-:Y:S01]  /*4d20*/  FMUL.FTZ R203, R126.reuse, R203 ;  /* 0x000000cb7ecb7220 */ /* 0x040fe20000410000 */
[----:B------:R-:W-:Y:S01]  /*4d30*/  FFMA.FTZ R169, R105, R169, R104 ;  /* 0x000000a969a97223 */ /* 0x000fe20000010068 */
[----:B------:R1:W-:Y:S01]  /*4d40*/  F2F.F16.F32 R199, R194 ;  /* 0x000000c200c77304 */ /* 0x0003e20000200800 */
[----:B------:R-:W-:Y:S01]  /*4d50*/  FADD.FTZ R175, -R175, R206 ;  /* 0x000000ceafaf7221 */ /* 0x000fe20000010100 */
[C---:B------:R-:W-:Y:S01]  /*4d60*/  FMUL.FTZ R193, R126.reuse, R193 ;  /* 0x000000c17ec17220 */ /* 0x040fe20000410000 */
[----:B------:R-:W-:Y:S01]  /*4d70*/  FADD.FTZ R169, -R169, R168 ;  /* 0x000000a8a9a97221 */ /* 0x000fe20000010100 */
[--C-:B------:R-:W-:Y:S01]  /*4d80*/  FFMA.FTZ R166, R105, R159, R104.reuse ;  /* 0x0000009f69a67223 */ /* 0x100fe20000010068 */
[C---:B------:R-:W-:Y:S01]  /*4d90*/  FMUL.FTZ R207, R126.reuse, R175 ;  /* 0x000000af7ecf7220 */ /* 0x040fe20000410000 */
[----:B------:R-:W-:Y:S01]  /*4da0*/  FMUL.FTZ R175, R203, R128 ;  /* 0x00000080cbaf7220 */ /* 0x000fe20000410000 */
[C---:B------:R-:W-:Y:S01]  /*4db0*/  FMUL.FTZ R169, R126.reuse, R169 ;  /* 0x000000a97ea97220 */ /* 0x040fe20000410000 */
[----:B------:R3:W-:Y:S01]  /*4dc0*/  F2F.F16.F32 R112, R113 ;  /* 0x0000007100707304 */ /* 0x0007e20000200800 */
[----:B-1----:R-:W-:Y:S01]  /*4dd0*/  FMUL.FTZ R194, R126, R163 ;  /* 0x000000a37ec27220 */ /* 0x002fe20000410000 */
[--C-:B------:R-:W-:Y:S01]  /*4de0*/  FFMA.FTZ R163, R105, R158, R104.reuse ;  /* 0x0000009e69a37223 */ /* 0x100fe20000010068 */
[----:B------:R-:W-:Y:S01]  /*4df0*/  FADD.FTZ R166, -R166, R155 ;  /* 0x0000009ba6a67221 */ /* 0x000fe20000010100 */
[----:B------:R-:W-:Y:S01]  /*4e00*/  FMUL.FTZ R176, R107, R128 ;  /* 0x000000806bb07220 */ /* 0x000fe20000410000 */
[----:B------:R-:W-:Y:S01]  /*4e10*/  FFMA.FTZ R160, R105, R160, R104 ;  /* 0x000000a069a07223 */ /* 0x000fe20000010068 */
[----:B------:R-:W-:Y:S01]  /*4e20*/  FADD.FTZ R163, -R163, R154 ;  /* 0x0000009aa3a37221 */ /* 0x000fe20000010100 */
[C-C-:B------:R-:W-:Y:S01]  /*4e30*/  FFMA.FTZ R154, R105.reuse, R183, R104.reuse ;  /* 0x000000b7699a7223 */ /* 0x140fe20000010068 */
[----:B------:R-:W-:Y:S01]  /*4e40*/  F2F.F16.F32 R111, R211 ;  /* 0x000000d3006f7304 */ /* 0x000fe20000200800 */
[----:B---3--:R-:W-:Y:S01]  /*4e50*/  FFMA.FTZ R113, R105, R190, R104 ;  /* 0x000000be69717223 */ /* 0x008fe20000010068 */
[----:B------:R-:W-:Y:S01]  /*4e60*/  FMUL.FTZ R190, R59, R110 ;  /* 0x0000006e3bbe7220 */ /* 0x000fe20000410000 */
[----:B------:R-:W-:Y:S01]  /*4e70*/  FADD.FTZ R171, -R154, R171 ;  /* 0x000000ab9aab7221 */ /* 0x000fe20000010100 */
[----:B------:R-:W-:Y:S01]  /*4e80*/  FMUL.FTZ R116, R201, R128 ;  /* 0x00000080c9747220 */ /* 0x000fe20000410000 */
[----:B------:R-:W-:Y:S01]  /*4e90*/  FADD.FTZ R113, -R113, R162 ;  /* 0x000000a271717221 */ /* 0x000fe20000010100 */
[----:B------:R-:W-:Y:S01]  /*4ea0*/  FFMA.FTZ R170, R105, R165, R104 ;  /* 0x000000a569aa7223 */ /* 0x000fe20000010068 */
[C---:B------:R-:W-:Y:S01]  /*4eb0*/  FMUL.FTZ R200, R126.reuse, R171 ;  /* 0x000000ab7ec87220 */ /* 0x040fe20000410000 */
[----:B------:R1:W-:Y:S01]  /*4ec0*/  F2F.F16.F32 R211, R215 ;  /* 0x000000d700d37304 */ /* 0x0003e20000200800 */
[----:B------:R-:W-:Y:S01]  /*4ed0*/  FMUL.FTZ R113, R126, R113 ;  /* 0x000000717e717220 */ /* 0x000fe20000410000 */
[----:B------:R-:W-:Y:S01]  /*4ee0*/  FMUL.FTZ R202, R49, R175 ;  /* 0x000000af31ca7220 */ /* 0x000fe20000410000 */
[----:B------:R-:W-:Y:S01]  /*4ef0*/  FMUL.FTZ R205, R50, R176 ;  /* 0x000000b032cd7220 */ /* 0x000fe20000410000 */
[----:B------:R-:W-:Y:S01]  /*4f00*/  FMUL.FTZ R174, R193, R128 ;  /* 0x00000080c1ae7220 */ /* 0x000fe20000410000 */
[----:B------:R-:W-:Y:S01]  /*4f10*/  FADD.FTZ R161, -R170, R161 ;  /* 0x000000a1aaa17221 */ /* 0x000fe20000010100 */
[----:B------:R-:W-:Y:S01]  /*4f20*/  FMUL.FTZ R196, R48, R177 ;  /* 0x000000b130c47220 */ /* 0x000fe20000410000 */
[----:B--2---:R-:W-:Y:S01]  /*4f30*/  PRMT R213, R212, 0x5410, R213 ;  /* 0x00005410d4d57816 */ /* 0x004fe200000000d5 */
[----:B------:R2:W3:Y:S01]  /*4f40*/  F2F.F16.F32 R109, R107 ;  /* 0x0000006b006d7304 */ /* 0x0004e20000200800 */
[----:B-1----:R-:W-:Y:S01]  /*4f50*/  FMUL.FTZ R215, R126, R197 ;  /* 0x000000c57ed77220 */ /* 0x002fe20000410000 */
[----:B------:R-:W-:Y:S01]  /*4f60*/  FADD.FTZ R197, -R167, R156 ;  /* 0x0000009ca7c57221 */ /* 0x000fe20000010100 */
[----:B------:R-:W-:Y:S01]  /*4f70*/  FMUL.FTZ R195, R52, R174 ;  /* 0x000000ae34c37220 */ /* 0x000fe20000410000 */
[----:B------:R-:W-:Y:S01]  /*4f80*/  FMUL.FTZ R206, R58, R115 ;  /* 0x000000733ace7220 */ /* 0x000fe20000410000 */
[C---:B------:R-:W-:Y:S01]  /*4f90*/  FMUL.FTZ R161, R126.reuse, R161 ;  /* 0x000000a17ea17220 */ /* 0x040fe20000410000 */
[C---:B------:R-:W-:Y:S01]  /*4fa0*/  FMUL.FTZ R198, R126.reuse, R197 ;  /* 0x000000c57ec67220 */ /* 0x040fe20000410000 */
[----:B------:R-:W-:Y:S01]  /*4fb0*/  FMUL.FTZ R197, R126, R163 ;  /* 0x000000a37ec57220 */ /* 0x000fe20000410000 */
[----:B------:R1:W4:Y:S01]  /*4fc0*/  F2F.F16.F32 R119, R117 ;  /* 0x0000007500777304 */ /* 0x0003220000200800 */
[-C--:B--2---:R-:W-:Y:S01]  /*4fd0*/  FMUL.FTZ R107, R207, R128.reuse ;  /* 0x00000080cf6b7220 */ /* 0x084fe20000410000 */
[----:B------:R-:W-:-:S03]  /*4fe0*/  FMUL.FTZ R186, R161, R128 ;  /* 0x00000080a1ba7220 */ /* 0x000fc60000410000 */
[----:B------:R-:W-:Y:S01]  /*4ff0*/  FMUL.FTZ R192, R56, R107 ;  /* 0x0000006b38c07220 */ /* 0x000fe20000410000 */
[----:B---3--:R-:W-:Y:S02]  /*5000*/  PRMT R183, R109, 0x5410, R112 ;  /* 0x000054106db77816 */ /* 0x008fe40000000070 */
[----:B------:R2:W3:Y:S01]  /*5010*/  F2F.F16.F32 R118, R203 ;  /* 0x000000cb00767304 */ /* 0x0004e20000200800 */
[-C--:B------:R-:W-:Y:S01]  /*5020*/  FMUL.FTZ R109, R221, R128.reuse ;  /* 0x00000080dd6d7220 */ /* 0x080fe20000410000 */
[-C--:B-1----:R-:W-:Y:S01]  /*5030*/  FMUL.FTZ R117, R117, R128.reuse ;  /* 0x0000008075757220 */ /* 0x082fe20000410000 */
[----:B------:R-:W-:Y:S02]  /*5040*/  FMUL.FTZ R112, R217, R128 ;  /* 0x00000080d9707220 */ /* 0x000fe40000410000 */
[----:B------:R-:W-:Y:S01]  /*5050*/  FMUL.FTZ R171, R63, R109 ;  /* 0x0000006d3fab7220 */ /* 0x000fe20000410000 */
[----:B------:R-:W-:Y:S01]  /*5060*/  FMUL.FTZ R204, R54, R117 ;  /* 0x0000007536cc7220 */ /* 0x000fe20000410000 */
[----:B----4-:R-:W-:Y:S01]  /*5070*/  PRMT R155, R119, 0x5410, R210 ;  /* 0x00005410779b7816 */ /* 0x010fe200000000d2 */
[----:B------:R-:W-:Y:S01]  /*5080*/  F2F.F16.F32 R173, R190 ;  /* 0x000000be00ad7304 */ /* 0x000fe20000200800 */
[----:B--2---:R-:W-:Y:S01]  /*5090*/  FMUL.FTZ R203, R51, R106 ;  /* 0x0000006a33cb7220 */ /* 0x004fe20000410000 */
[----:B---3--:R-:W-:-:S06]  /*50a0*/  IMAD.WIDE.U32 R118, R118, 0x10000, RZ ;  /* 0x0001000076767825 */ /* 0x008fcc00078e00ff */
[----:B------:R1:W-:Y:S08]  /*50b0*/  F2F.F16.F32 R162, R113 ;  /* 0x0000007100a27304 */ /* 0x0003f00000200800 */
[----:B------:R-:W2:Y:S01]  /*50c0*/  F2F.F16.F32 R219, R221 ;  /* 0x000000dd00db7304 */ /* 0x000ea20000200800 */
[----:B-1----:R-:W-:-:S07]  /*50d0*/  FMUL.FTZ R113, R113, R128 ;  /* 0x0000008071717220 */ /* 0x002fce0000410000 */
[----:B------:R-:W-:Y:S01]  /*50e0*/  F2F.F16.F32 R190, R198 ;  /* 0x000000c600be7304 */ /* 0x000fe20000200800 */
[----:B--2---:R-:W-:-:S07]  /*50f0*/  PRMT R219, R162, 0x5410, R219 ;  /* 0x00005410a2db7816 */ /* 0x004fce00000000db */
[----:B------:R-:W1:Y:S01]  /*5100*/  F2F.F16.F32 R163, R197 ;  /* 0x000000c500a37304 */ /* 0x000e620000200800 */
[----:B------:R-:W-:Y:S01]  /*5110*/  LOP3.LUT R162, R118, R111, RZ, 0xfc, !PT ;  /* 0x0000006f76a27212 */ /* 0x000fe200078efcff */
[----:B------:R-:W-:-:S04]  /*5120*/  FMUL.FTZ R111, R215, R128 ;  /* 0x00000080d76f7220 */ /* 0x000fc80000410000 */
[----:B------:R-:W-:Y:S02]  /*5130*/  FMUL.FTZ R170, R67, R111 ;  /* 0x0000006f43aa7220 */ /* 0x000fe40000410000 */
[----:B------:R2:W-:Y:S01]  /*5140*/  F2F.F16.F32 R152, R201 ;  /* 0x000000c900987304 */ /* 0x0005e20000200800 */
[----:B-1----:R-:W-:-:S07]  /*5150*/  PRMT R190, R190, 0x5410, R163 ;  /* 0x00005410bebe7816 */ /* 0x002fce00000000a3 */
[----:B------:R-:W-:Y:S01]  /*5160*/  F2F.F16.F32 R168, R217 ;  /* 0x000000d900a87304 */ /* 0x000fe20000200800 */
[----:B------:R-:W-:Y:S01]  /*5170*/  LOP3.LUT R163, R183, R119, RZ, 0xfc, !PT ;  /* 0x00000077b7a37212 */ /* 0x000fe200078efcff */
[----:B--2---:R-:W-:Y:S01]  /*5180*/  FMUL.FTZ R201, R55, R108 ;  /* 0x0000006c37c97220 */ /* 0x004fe20000410000 */
[----:B------:R-:W-:-:S04]  /*5190*/  IMAD.WIDE.U32 R118, R211, 0x10000, RZ ;  /* 0x00010000d3767825 */ /* 0x000fc800078e00ff */
[----:B------:R-:W-:Y:S01]  /*51a0*/  FMUL.FTZ R183, R169, R128 ;  /* 0x00000080a9b77220 */ /* 0x000fe20000410000 */
[----:B------:R-:W1:Y:S01]  /*51b0*/  LDC.64 R210, c[0x0][0x468] ;  /* 0x00011a00ffd27b82 */ /* 0x000e620000000a00 */
[----:B------:R-:W2:Y:S01]  /*51c0*/  F2F.F16.F32 R157, R215 ;  /* 0x000000d7009d7304 */ /* 0x000ea20000200800 */
[----:B------:R-:W-:-:S06]  /*51d0*/  LOP3.LUT R119, R213, R119, RZ, 0xfc, !PT ;  /* 0x00000077d5777212 */ /* 0x000fcc00078efcff */
[----:B------:R-:W3:Y:S01]  /*51e0*/  LDC.64 R212, c[0x0][0x478] ;  /* 0x00011e00ffd47b82 */ /* 0x000ee20000000a00 */
[----:B------:R4:W-:Y:S01]  /*51f0*/  F2F.F16.F32 R208, R193 ;  /* 0x000000c100d07304 */ /* 0x0009e20000200800 */
[----:B--2---:R-:W-:-:S07]  /*5200*/  PRMT R159, R168, 0x5410, R157 ;  /* 0x00005410a89f7816 */ /* 0x004fce000000009d */
[----:B------:R2:W5:Y:S01]  /*5210*/  F2F.F16.F32 R209, R207 ;  /* 0x000000cf00d17304 */ /* 0x0005620000200800 */
[----:B----4-:R-:W-:Y:S01]  /*5220*/  FMUL.FTZ R193, R53, R116 ;  /* 0x0000007435c17220 */ /* 0x010fe20000410000 */
[----:B------:R-:W-:-:S06]  /*5230*/  FMUL.FTZ R168, R66, R112 ;  /* 0x0000007042a87220 */ /* 0x000fcc0000410000 */
[----:B------:R-:W4:Y:S01]  /*5240*/  F2F.F16.F32 R164, R169 ;  /* 0x000000a900a47304 */ /* 0x000f220000200800 */
[----:B--2---:R-:W-:Y:S01]  /*5250*/  FADD.FTZ R207, -R160, R153 ;  /* 0x00000099a0cf7221 */ /* 0x004fe20000010100 */
[----:B------:R-:W-:Y:S01]  /*5260*/  FMUL.FTZ R160, R62, R113 ;  /* 0x000000713ea07220 */ /* 0x000fe20000410000 */
[----:B------:R-:W-:-:S04]  /*5270*/  IMAD.WIDE.U32 R152, R152, 0x10000, RZ ;  /* 0x0001000098987825 */ /* 0x000fc800078e00ff */
[----:B------:R-:W-:Y:S01]  /*5280*/  FMUL.FTZ R207, R126, R207 ;  /* 0x000000cf7ecf7220 */ /* 0x000fe20000410000 */
[----:B-----5:R-:W-:Y:S01]  /*5290*/  LOP3.LUT R118, R118, R209, RZ, 0xfc, !PT ;  /* 0x000000d176767212 */ /* 0x020fe200078efcff */
[----:B------:R-:W2:Y:S01]  /*52a0*/  F2F.F16.F32 R158, R200 ;  /* 0x000000c8009e7304 */ /* 0x000ea20000200800 */
[----:B------:R-:W-:Y:S02]  /*52b0*/  LOP3.LUT R157, R155, R153, RZ, 0xfc, !PT ;  /* 0x000000999b9d7212 */ /* 0x000fe400078efcff */
[----:B------:R-:W-:Y:S02]  /*52c0*/  LOP3.LUT R156, R152, R208, RZ, 0xfc, !PT ;  /* 0x000000d0989c7212 */ /* 0x000fe400078efcff */
[----:B------:R-:W5:Y:S01]  /*52d0*/  LDC.64 R208, c[0x0][0x390] ;  /* 0x0000e400ffd07b82 */ /* 0x000f620000000a00 */
[----:B----4-:R-:W-:Y:S02]  /*52e0*/  IMAD.WIDE.U32 R154, R164, 0x10000, RZ ;  /* 0x00010000a49a7825 */ /* 0x010fe400078e00ff */
[----:B------:R-:W4:Y:S02]  /*52f0*/  F2F.F16.F32 R167, R194 ;  /* 0x000000c200a77304 */ /* 0x000f240000200800 */
[----:B------:R-:W-:Y:S01]  /*5300*/  FMUL.FTZ R164, R61, R183 ;  /* 0x000000b73da47220 */ /* 0x000fe20000410000 */
[----:B------:R-:W-:Y:S01]  /*5310*/  LOP3.LUT R155, R219, R155, RZ, 0xfc, !PT ;  /* 0x0000009bdb9b7212 */ /* 0x000fe200078efcff */
[----:B--2---:R-:W-:-:S04]  /*5320*/  IMAD.WIDE.U32 R152, R158, 0x10000, RZ ;  /* 0x000100009e987825 */ /* 0x004fc800078e00ff */
[----:B------:R-:W2:Y:S01]  /*5330*/  F2F.F16.F32 R202, R202 ;  /* 0x000000ca00ca7304 */ /* 0x000ea20000200800 */
[----:B------:R-:W-:Y:S02]  /*5340*/  LOP3.LUT R159, R159, R153, RZ, 0xfc, !PT ;  /* 0x000000999f9f7212 */ /* 0x000fe400078efcff */
[----:B----4-:R-:W-:-:S05]  /*5350*/  LOP3.LUT R158, R152, R167, RZ, 0xfc, !PT ;  /* 0x000000a7989e7212 */ /* 0x010fca00078efcff */
[----:B------:R-:W-:Y:S01]  /*5360*/  F2F.F16.F32 R205, R205 ;  /* 0x000000cd00cd7304 */ /* 0x000fe20000200800 */
[----:B------:R-:W-:Y:S01]  /*5370*/  FMUL.FTZ R167, R60, R186 ;  /* 0x000000ba3ca77220 */ /* 0x000fe20000410000 */
[----:B--2---:R-:W-:-:S06]  /*5380*/  IMAD.WIDE.U32 R152, R202, 0x10000, RZ ;  /* 0x00010000ca987825 */ /* 0x004fcc00078e00ff */
[----:B------:R-:W2:Y:S08]  /*5390*/  F2F.F16.F32 R203, R203 ;  /* 0x000000cb00cb7304 */ /* 0x000eb00000200800 */
[----:B------:R-:W-:Y:S01]  /*53a0*/  F2F.F16.F32 R160, R160 ;  /* 0x000000a000a07304 */ /* 0x000fe20000200800 */
[----:B--2---:R-:W-:-:S07]  /*53b0*/  PRMT R203, R205, 0x5410, R203 ;  /* 0x00005410cdcb7816 */ /* 0x004fce00000000cb */
[----:B------:R-:W2:Y:S08]  /*53c0*/  F2F.F16.F32 R171, R171 ;  /* 0x000000ab00ab7304 */ /* 0x000eb00000200800 */
[----:B------:R-:W-:Y:S01]  /*53d0*/  F2F.F16.F32 R193, R193 ;  /* 0x000000c100c17304 */ /* 0x000fe20000200800 */
[----:B--2---:R-:W-:-:S07]  /*53e0*/  PRMT R205, R160, 0x5410, R171 ;  /* 0x00005410a0cd7816 */ /* 0x004fce00000000ab */
[----:B------:R-:W-:Y:S01]  /*53f0*/  F2F.F16.F32 R204, R204 ;  /* 0x000000cc00cc7304 */ /* 0x000fe20000200800 */
[----:B------:R-:W-:-:S07]  /*5400*/  LOP3.LUT R171, R203, R153, RZ, 0xfc, !PT ;  /* 0x00000099cbab7212 */ /* 0x000fce00078efcff */
[----:B------:R-:W2:Y:S08]  /*5410*/  F2F.F16.F32 R201, R201 ;  /* 0x000000c900c97304 */ /* 0x000eb00000200800 */
[----:B------:R-:W-:Y:S01]  /*5420*/  F2F.F16.F32 R196, R196 ;  /* 0x000000c400c47304 */ /* 0x000fe20000200800 */
[----:B--2---:R-:W-:-:S07]  /*5430*/  PRMT R201, R204, 0x5410, R201 ;  /* 0x00005410ccc97816 */ /* 0x004fce00000000c9 */
[----:B------:R2:W4:Y:S08]  /*5440*/  F2F.F16.F32 R165, R161 ;  /* 0x000000a100a57304 */ /* 0x0005300000200800 */
[----:B------:R-:W-:Y:S01]  /*5450*/  F2F.F16.F32 R195, R195 ;  /* 0x000000c300c37304 */ /* 0x000fe20000200800 */
[----:B--2---:R-:W-:Y:S01]  /*5460*/  IMAD.WIDE.U32 R160, R193, 0x10000, RZ ;  /* 0x00010000c1a07825 */ /* 0x004fe200078e00ff */
[----:B----4-:R-:W-:-:S06]  /*5470*/  LOP3.LUT R154, R154, R165, RZ, 0xfc, !PT ;  /* 0x000000a59a9a7212 */ /* 0x010fcc00078efcff */
[----:B------:R-:W2:Y:S01]  /*5480*/  F2F.F16.F32 R206, R206 ;  /* 0x000000ce00ce7304 */ /* 0x000ea20000200800 */
[----:B------:R-:W-:-:S07]  /*5490*/  LOP3.LUT R165, R201, R161, RZ, 0xfc, !PT ;  /* 0x000000a1c9a57212 */ /* 0x000fce00078efcff */
[----:B------:R4:W0:Y:S01]  /*54a0*/  F2F.F16.F32 R172, R164 ;  /* 0x000000a400ac7304 */ /* 0x0008220000200800 */
[----:B--2---:R-:W-:-:S07]  /*54b0*/  PRMT R173, R206, 0x5410, R173 ;  /* 0x00005410cead7816 */ /* 0x004fce00000000ad */
[----:B------:R-:W-:Y:S01]  /*54c0*/  F2F.F16.F32 R168, R168 ;  /* 0x000000a800a87304 */ /* 0x000fe20000200800 */
[----:B----4-:R-:W-:Y:S01]  /*54d0*/  LOP3.LUT R164, R160, R195, RZ, 0xfc, !PT ;  /* 0x000000c3a0a47212 */ /* 0x010fe200078efcff */
[----:B0-----:R-:W-:-:S06]  /*54e0*/  IMAD.WIDE.U32 R160, R172, 0x10000, RZ ;  /* 0x00010000aca07825 */ /* 0x001fcc00078e00ff */
[----:B------:R0:W2:Y:S08]  /*54f0*/  F2F.F16.F32 R215, R170 ;  /* 0x000000aa00d77304 */ /* 0x0000b00000200800 */
[----:B------:R4:W1:Y:S01]  /*5500*/  F2F.F16.F32 R169, R167 ;  /* 0x000000a700a97304 */ /* 0x0008620000200800 */
[----:B0-----:R-:W-:Y:S01]  /*5510*/  LOP3.LUT R170, R152, R196, RZ, 0xfc, !PT ;  /* 0x000000c498aa7212 */ /* 0x001fe200078efcff */
[----:B------:R-:W-:-:S04]  /*5520*/  IMAD.WIDE.U32 R152, R199, 0x10000, RZ ;  /* 0x00010000c7987825 */ /* 0x000fc800078e00ff */
[----:B------:R-:W-:Y:S01]  /*5530*/  FMUL.FTZ R196, R126, R166 ;  /* 0x000000a67ec47220 */ /* 0x000fe20000410000 */
[----:B------:R-:W-:Y:S01]  /*5540*/  LOP3.LUT R153, R173, R153, RZ, 0xfc, !PT ;  /* 0x00000099ad997212 */ /* 0x000fe200078efcff */
[----:B-----5:R-:W-:Y:S01]  /*5550*/  IMAD.WIDE.U32 R172, R182, 0x8, R208 ;  /* 0x00000008b6ac7825 */ /* 0x020fe200078e00d0 */
[----:B--2---:R-:W-:Y:S01]  /*5560*/  PRMT R193, R168, 0x5410, R215 ;  /* 0x00005410a8c17816 */ /* 0x004fe200000000d7 */
[----:B------:R-:W0:Y:S01]  /*5570*/  F2F.F16.F32 R192, R192 ;  /* 0x000000c000c07304 */ /* 0x000e220000200800 */
[----:B----4-:R-:W-:-:S03]  /*5580*/  LOP3.LUT R167, R205, R161, RZ, 0xfc, !PT ;  /* 0x000000a1cda77212 */ /* 0x010fc600078efcff */
[----:B------:R-:W2:Y:S01]  /*5590*/  LDG.E.64 R172, desc[UR8][R172.64] ;  /* 0x00000008acac7981 */ /* 0x000ea2000c1e1b00 */
[----:B-1----:R-:W-:Y:S01]  /*55a0*/  LOP3.LUT R166, R160, R169, RZ, 0xfc, !PT ;  /* 0x000000a9a0a67212 */ /* 0x002fe200078efcff */
[----:B---3--:R-:W-:-:S04]  /*55b0*/  IMAD.WIDE.U32 R168, R182, 0x8, R212 ;  /* 0x00000008b6a87825 */ /* 0x008fc800078e00d4 */
[----:B------:R-:W-:Y:S01]  /*55c0*/  IMAD.WIDE.U32 R160, R182, 0x8, R210 ;  /* 0x00000008b6a07825 */ /* 0x000fe200078e00d2 */
[----:B------:R1:W-:Y:S04]  /*55d0*/  STG.E.64 desc[UR8][R168.64], R162 ;  /* 0x000000a2a8007986 */ /* 0x0003e8000c101b08 */
[----:B------:R3:W-:Y:S01]  /*55e0*/  STG.E.64 desc[UR8][R160.64], R170 ;  /* 0x000000aaa0007986 */ /* 0x0007e2000c101b08 */
[----:B------:R-:W-:Y:S01]  /*55f0*/  FMUL.FTZ R182, R200, R128 ;  /* 0x00000080c8b67220 */ /* 0x000fe20000410000 */
[----:B0-----:R-:W-:Y:S01]  /*5600*/  LOP3.LUT R152, R152, R192, RZ, 0xfc, !PT ;  /* 0x000000c098987212 */ /* 0x001fe200078efcff */
[----:B------:R-:W-:Y:S01]  /*5610*/  F2F.F16.F32 R195, R207 ;  /* 0x000000cf00c37304 */ /* 0x000fe20000200800 */
[----:B-1----:R-:W-:-:S04]  /*5620*/  IMAD.WIDE.U32 R168, R181, 0x8, R208 ;  /* 0x00000008b5a87825 */ /* 0x002fc800078e00d0 */
[----:B------:R-:W-:-:S04]  /*5630*/  IMAD.WIDE.U32 R162, R181, 0x8, R212 ;  /* 0x00000008b5a27825 */ /* 0x000fc800078e00d4 */
[----:B---3--:R-:W-:Y:S01]  /*5640*/  FMUL.FTZ R171, R197, R128 ;  /* 0x00000080c5ab7220 */ /* 0x008fe20000410000 */
[----:B------:R-:W3:Y:S01]  /*5650*/  LDG.E.64 R168, desc[UR8][R168.64] ;  /* 0x00000008a8a87981 */ /* 0x000ee2000c1e1b00 */
[----:B------:R-:W-:-:S04]  /*5660*/  IMAD.WIDE.U32 R160, R181, 0x8, R210 ;  /* 0x00000008b5a07825 */ /* 0x000fc800078e00d2 */
[----:B------:R-:W-:Y:S01]  /*5670*/  FMUL.FTZ R170, R198, R128 ;  /* 0x00000080c6aa7220 */ /* 0x000fe20000410000 */
[----:B------:R0:W-:Y:S01]  /*5680*/  STG.E.64 desc[UR8][R162.64], R156 ;  /* 0x0000009ca2007986 */ /* 0x0001e2000c101b08 */
[----:B------:R-:W-:Y:S01]  /*5690*/  FMUL.FTZ R200, R71, R171 ;  /* 0x000000ab47c87220 */ /* 0x000fe20000410000 */
[----:B------:R-:W-:Y:S01]  /*56a0*/  FMUL.FTZ R199, R65, R182 ;  /* 0x000000b641c77220 */ /* 0x000fe20000410000 */
[----:B------:R-:W-:Y:S01]  /*56b0*/  F2F.F16.F32 R192, R196 ;  /* 0x000000c400c07304 */ /* 0x000fe20000200800 */
[----:B------:R1:W-:Y:S01]  /*56c0*/  STG.E.64 desc[UR8][R160.64], R164 ;  /* 0x000000a4a0007986 */ /* 0x0003e2000c101b08 */
[----:B------:R-:W-:Y:S01]  /*56d0*/  FMUL.FTZ R181, R70, R170 ;  /* 0x000000aa46b57220 */ /* 0x000fe20000410000 */
[----:B0-----:R-:W-:-:S04]  /*56e0*/  IMAD.WIDE.U32 R162, R180, 0x8, R208 ;  /* 0x00000008b4a27825 */ /* 0x001fc800078e00d0 */
[C---:B------:R-:W-:Y:S02]  /*56f0*/  IMAD.WIDE.U32 R156, R180.reuse, 0x8, R212 ;  /* 0x00000008b49c7825 */ /* 0x040fe400078e00d4 */
[----:B------:R-:W4:Y:S02]  /*5700*/  LDG.E.64 R162, desc[UR8][R162.64] ;  /* 0x00000008a2a27981 */ /* 0x000f24000c1e1b00 */
[----:B-1----:R-:W-:-:S04]  /*5710*/  IMAD.WIDE.U32 R160, R180, 0x8, R210 ;  /* 0x00000008b4a07825 */ /* 0x002fc800078e00d2 */
[----:B------:R-:W-:Y:S01]  /*5720*/  FMUL.FTZ R180, R194, R128 ;  /* 0x00000080c2b47220 */ /* 0x000fe20000410000 */
[----:B------:R0:W-:Y:S01]  /*5730*/  STG.E.64 desc[UR8][R156.64], R118 ;  /* 0x000000769c007986 */ /* 0x0001e2000c101b08 */
[----:B------:R-:W-:Y:S02]  /*5740*/  F2F.F16.F32 R198, R199 ;  /* 0x000000c700c67304 */ /* 0x000fe40000200800 */
[----:B------:R-:W-:Y:S01]  /*5750*/  FMUL.FTZ R194, R64, R180 ;  /* 0x000000b440c27220 */ /* 0x000fe20000410000 */
[----:B------:R1:W-:Y:S05]  /*5760*/  STG.E.64 desc[UR8][R160.64], R152 ;  /* 0x00000098a0007986 */ /* 0x0003ea000c101b08 */
[----:B------:R5:W-:Y:S01]  /*5770*/  F2F.F16.F32 R197, R181 ;  /* 0x000000b500c57304 */ /* 0x000be20000200800 */
[----:B0-----:R-:W-:-:S07]  /*5780*/  IMAD.WIDE.U32 R118, R179, 0x8, R208 ;  /* 0x00000008b3767825 */ /* 0x001fce00078e00d0 */
[----:B------:R-:W0:Y:S01]  /*5790*/  F2F.F16.F32 R200, R200 ;  /* 0x000000c800c87304 */ /* 0x000e220000200800 */
[----:B-1----:R-:W-:-:S04]  /*57a0*/  IMAD.WIDE.U32 R152, R179, 0x8, R212 ;  /* 0x00000008b3987825 */ /* 0x002fc800078e00d4 */
[----:B-----5:R-:W-:Y:S01]  /*57b0*/  FMUL.FTZ R181, R207, R128 ;  /* 0x00000080cfb57220 */ /* 0x020fe20000410000 */
[----:B------:R-:W5:Y:S03]  /*57c0*/  LDG.E.64 R118, desc[UR8][R118.64] ;  /* 0x0000000876767981 */ /* 0x000f66000c1e1b00 */
[----:B------:R-:W-:Y:S01]  /*57d0*/  FMUL.FTZ R199, R69, R181 ;  /* 0x000000b545c77220 */ /* 0x000fe20000410000 */
[----:B------:R1:W-:Y:S01]  /*57e0*/  STG.E.64 desc[UR8][R152.64], R154 ;  /* 0x0000009a98007986 */ /* 0x0003e2000c101b08 */
[----:B------:R-:W0:Y:S01]  /*57f0*/  F2F.F16.F32 R165, R194 ;  /* 0x000000c200a57304 */ /* 0x000e220000200800 */
[----:B------:R-:W-:-:S07]  /*5800*/  IMAD.WIDE.U32 R160, R178, 0x8, R212 ;  /* 0x00000008b2a07825 */ /* 0x000fce00078e00d4 */
[----:B------:R-:W0:Y:S01]  /*5810*/  F2F.F16.F32 R199, R199 ;  /* 0x000000c700c77304 */ /* 0x000e220000200800 */
[----:B-1----:R-:W-:-:S04]  /*5820*/  IMAD.WIDE.U32 R154, R179, 0x8, R210 ;  /* 0x00000008b39a7825 */ /* 0x002fc800078e00d2 */
[----:B------:R-:W-:Y:S01]  /*5830*/  FMUL.FTZ R179, R196, R128 ;  /* 0x00000080c4b37220 */ /* 0x000fe20000410000 */
[----:B0-----:R-:W-:-:S03]  /*5840*/  PRMT R201, R197, 0x5410, R200 ;  /* 0x00005410c5c97816 */ /* 0x001fc600000000c8 */
[----:B------:R-:W-:Y:S01]  /*5850*/  FMUL.FTZ R164, R68, R179 ;  /* 0x000000b344a47220 */ /* 0x000fe20000410000 */
[----:B------:R0:W-:Y:S01]  /*5860*/  STG.E.64 desc[UR8][R154.64], R166 ;  /* 0x000000a69a007986 */ /* 0x0001e2000c101b08 */
[C---:B------:R-:W-:Y:S02]  /*5870*/  IMAD.WIDE.U32 R152, R178.reuse, 0x8, R208 ;  /* 0x00000008b2987825 */ /* 0x040fe400078e00d0 */
[----:B------:R1:W1:Y:S02]  /*5880*/  F2F.F16.F32 R197, R164 ;  /* 0x000000a400c57304 */ /* 0x0002640000200800 */
[----:B------:R-:W-:Y:S02]  /*5890*/  IMAD.WIDE.U32 R156, R178, 0x8, R210 ;  /* 0x00000008b29c7825 */ /* 0x000fe400078e00d2 */
[----:B------:R-:W5:Y:S02]  /*58a0*/  LDG.E.64 R152, desc[UR8][R152.64] ;  /* 0x0000000898987981 */ /* 0x000f64000c1e1b00 */
[----:B0-----:R-:W-:-:S02]  /*58b0*/  IMAD.WIDE.U32 R154, R198, 0x10000, RZ ;  /* 0x00010000c69a7825 */ /* 0x001fc400078e00ff */
[----:B------:R0:W-:Y:S03]  /*58c0*/  STG.E.64 desc[UR8][R160.64], R158 ;  /* 0x0000009ea0007986 */ /* 0x0001e6000c101b08 */
[----:B------:R-:W-:Y:S02]  /*58d0*/  LOP3.LUT R155, R193, R155, RZ, 0xfc, !PT ;  /* 0x0000009bc19b7212 */ /* 0x000fe400078efcff */
[----:B------:R-:W-:-:S05]  /*58e0*/  LOP3.LUT R154, R154, R165, RZ, 0xfc, !PT ;  /* 0x000000a59a9a7212 */ /* 0x000fca00078efcff */
[----:B------:R1:W-:Y:S01]  /*58f0*/  STG.E.64 desc[UR8][R156.64], R154 ;  /* 0x0000009a9c007986 */ /* 0x0003e2000c101b08 */
[----:B0-----:R-:W-:-:S04]  /*5900*/  IMAD.WIDE.U32 R158, R195, 0x10000, RZ ;  /* 0x00010000c39e7825 */ /* 0x001fc800078e00ff */
[----:B------:R-:W-:-:S04]  /*5910*/  IMAD.WIDE.U32 R160, R137, 0x8, R208 ;  /* 0x0000000889a07825 */ /* 0x000fc800078e00d0 */
[----:B-1----:R-:W-:Y:S02]  /*5920*/  IMAD.WIDE.U32 R164, R137, 0x8, R210 ;  /* 0x0000000889a47825 */ /* 0x002fe400078e00d2 */
[----:B------:R-:W5:Y:S02]  /*5930*/  LDG.E.64 R160, desc[UR8][R160.64] ;  /* 0x00000008a0a07981 */ /* 0x000f64000c1e1b00 */
        /* <DEDUP_REMOVED lines=9> */
[----:B------:R-:W5:Y:S01]  /*59d0*/  LDG.E.64 R166, desc[UR8][R166.64] ;  /* 0x00000008a6a67981 */ /* 0x000f62000c1e1b00 */
[C-C-:B------:R-:W-:Y:S01]  /*59e0*/  FFMA.FTZ R134, R105.reuse, R134, R104.reuse ;  /* 0x0000008669867223 */ /* 0x140fe20000010068 */
[C-C-:B------:R-:W-:Y:S01]  /*59f0*/  FFMA.FTZ R130, R105.reuse, R130, R104.reuse ;  /* 0x0000008269827223 */ /* 0x140fe20000010068 */
[C-C-:B------:R-:W-:Y:S01]  /*5a00*/  FFMA.FTZ R136, R105.reuse, R136, R104.reuse ;  /* 0x0000008869887223 */ /* 0x140fe20000010068 */
[----:B------:R-:W-:Y:S01]  /*5a10*/  FFMA.FTZ R105, R105, R135, R104 ;  /* 0x0000008769697223 */ /* 0x000fe20000010068 */
[----:B------:R-:W-:Y:S01]  /*5a20*/  FADD.FTZ R133, -R134, R133 ;  /* 0x0000008586857221 */ /* 0x000fe20000010100 */
[----:B------:R-:W-:-:S02]  /*5a30*/  FADD.FTZ R129, -R130, R129 ;  /* 0x0000008182817221 */ /* 0x000fc40000010100 */
[----:B------:R-:W-:Y:S01]  /*5a40*/  FADD.FTZ R105, -R105, R132 ;  /* 0x0000008469697221 */ /* 0x000fe20000010100 */
[C---:B------:R-:W-:Y:S01]  /*5a50*/  FMUL.FTZ R133, R126.reuse, R133 ;  /* 0x000000857e857220 */ /* 0x040fe20000410000 */
[----:B------:R-:W-:Y:S01]  /*5a60*/  FMUL.FTZ R195, R126, R129 ;  /* 0x000000817ec37220 */ /* 0x000fe20000410000 */
[----:B------:R-:W-:Y:S01]  /*5a70*/  FADD.FTZ R129, -R136, R131 ;  /* 0x0000008388817221 */ /* 0x000fe20000010100 */
[C---:B------:R-:W-:Y:S01]  /*5a80*/  FMUL.FTZ R105, R126.reuse, R105 ;  /* 0x000000697e697220 */ /* 0x040fe20000410000 */
[-C--:B0-----:R-:W-:Y:S01]  /*5a90*/  FMUL.FTZ R154, R133, R128.reuse ;  /* 0x00000080859a7220 */ /* 0x081fe20000410000 */
[----:B------:R-:W0:Y:S01]  /*5aa0*/  F2F.F16.F32 R104, R133 ;  /* 0x0000008500687304 */ /* 0x000e220000200800 */
[----:B------:R-:W-:Y:S01]  /*5ab0*/  FMUL.FTZ R193, R126, R129 ;  /* 0x000000817ec17220 */ /* 0x000fe20000410000 */
[----:B------:R-:W-:Y:S01]  /*5ac0*/  FMUL.FTZ R155, R105, R128 ;  /* 0x00000080699b7220 */ /* 0x000fe20000410000 */
[----:B------:R-:W-:-:S03]  /*5ad0*/  FMUL.FTZ R126, R73, R154 ;  /* 0x0000009a497e7220 */ /* 0x000fc60000410000 */
[----:B------:R-:W-:Y:S02]  /*5ae0*/  FMUL.FTZ R134, R72, R155 ;  /* 0x0000009b48867220 */ /* 0x000fe40000410000 */
[----:B------:R0:W1:Y:S01]  /*5af0*/  F2F.F16.F32 R129, R105 ;  /* 0x0000006900817304 */ /* 0x0000620000200800 */
[-C--:B------:R-:W-:Y:S01]  /*5b00*/  FMUL.FTZ R137, R193, R128.reuse ;  /* 0x00000080c1897220 */ /* 0x080fe20000410000 */
[----:B------:R-:W-:-:S06]  /*5b10*/  FMUL.FTZ R136, R195, R128 ;  /* 0x00000080c3887220 */ /* 0x000fcc0000410000 */
[----:B------:R-:W1:Y:S01]  /*5b20*/  F2F.F16.F32 R132, R126 ;  /* 0x0000007e00847304 */ /* 0x000e620000200800 */
[----:B------:R-:W-:Y:S01]  /*5b30*/  FMUL.FTZ R156, R74, R137 ;  /* 0x000000894a9c7220 */ /* 0x000fe20000410000 */
[----:B------:R-:W-:Y:S01]  /*5b40*/  FMUL.FTZ R157, R75, R136 ;  /* 0x000000884b9d7220 */ /* 0x000fe20000410000 */
[----:B0-----:R-:W-:-:S05]  /*5b50*/  IMAD.WIDE.U32 R104, R104, 0x10000, RZ ;  /* 0x0001000068687825 */ /* 0x001fca00078e00ff */
[----:B------:R-:W-:Y:S08]  /*5b60*/  F2F.F16.F32 R131, R195 ;  /* 0x000000c300837304 */ /* 0x000ff00000200800 */
[----:B------:R-:W0:Y:S08]  /*5b70*/  F2F.F16.F32 R130, R193 ;  /* 0x000000c100827304 */ /* 0x000e300000200800 */
[----:B------:R-:W0:Y:S01]  /*5b80*/  F2F.F16.F32 R135, R134 ;  /* 0x0000008600877304 */ /* 0x000e220000200800 */
[----:B-1----:R-:W-:Y:S01]  /*5b90*/  LOP3.LUT R104, R104, R129, RZ, 0xfc, !PT ;  /* 0x0000008168687212 */ /* 0x002fe200078efcff */
[----:B------:R-:W-:-:S06]  /*5ba0*/  IMAD.WIDE.U32 R128, R132, 0x10000, RZ ;  /* 0x0001000084807825 */ /* 0x000fcc00078e00ff */
[----:B------:R-:W-:Y:S01]  /*5bb0*/  F2F.F16.F32 R156, R156 ;  /* 0x0000009c009c7304 */ /* 0x000fe20000200800 */
[----:B0-----:R-:W-:-:S07]  /*5bc0*/  PRMT R131, R130, 0x5410, R131 ;  /* 0x0000541082837816 */ /* 0x001fce0000000083 */
[----:B------:R-:W0:Y:S01]  /*5bd0*/  F2F.F16.F32 R157, R157 ;  /* 0x0000009d009d7304 */ /* 0x000e220000200800 */
[----:B------:R-:W-:Y:S02]  /*5be0*/  LOP3.LUT R128, R128, R135, RZ, 0xfc, !PT ;  /* 0x0000008780807212 */ /* 0x000fe400078efcff */
[----:B------:R-:W-:Y:S02]  /*5bf0*/  LOP3.LUT R105, R131, R105, RZ, 0xfc, !PT ;  /* 0x0000006983697212 */ /* 0x000fe400078efcff */
[----:B0-----:R-:W-:-:S04]  /*5c00*/  PRMT R159, R156, 0x5410, R157 ;  /* 0x000054109c9f7816 */ /* 0x001fc8000000009d */
[----:B------:R-:W-:Y:S02]  /*5c10*/  LOP3.LUT R129, R159, R129, RZ, 0xfc, !PT ;  /* 0x000000819f817212 */ /* 0x000fe400078efcff */
[--C-:B--2---:R-:W-:Y:S01]  /*5c20*/  SHF.R.U32.HI R131, RZ, 0x10, R173.reuse ;  /* 0x00000010ff837819 */ /* 0x104fe200000116ad */
[----:B------:R-:W-:Y:S01]  /*5c30*/  HADD2.F32 R132, -RZ, R172.H0_H0 ;  /* 0x200000acff847230 */ /* 0x000fe20000004100 */
[----:B------:R-:W-:-:S03]  /*5c40*/  SHF.R.U64 R126, R172, 0x10, R173 ;  /* 0x00000010ac7e7819 */ /* 0x000fc600000012ad */
[----:B------:R-:W-:Y:S01]  /*5c50*/  HADD2.F32 R131, -RZ, R131.H0_H0 ;  /* 0x20000083ff837230 */ /* 0x000fe20000004100 */
[--C-:B---3--:R-:W-:Y:S01]  /*5c60*/  SHF.R.U64 R195, R168, 0x10, R169.reuse ;  /* 0x00000010a8c37819 */ /* 0x108fe200000012a9 */
[----:B------:R-:W-:Y:S01]  /*5c70*/  HADD2.F32 R192, -RZ, R169.H0_H0 ;  /* 0x200000a9ffc07230 */ /* 0x000fe20000004100 */
[----:B------:R-:W-:-:S04]  /*5c80*/  SHF.R.U32.HI R169, RZ, 0x10, R169 ;  /* 0x00000010ffa97819 */ /* 0x000fc800000116a9 */
[----:B------:R-:W-:Y:S01]  /*5c90*/  FMUL.FTZ R192, R117, R192 ;  /* 0x000000c075c07220 */ /* 0x000fe20000410000 */
[----:B------:R-:W-:Y:S02]  /*5ca0*/  HADD2.F32 R117, -RZ, R169.H0_H0 ;  /* 0x200000a9ff757230 */ /* 0x000fe40000004100 */
[----:B------:R-:W-:-:S03]  /*5cb0*/  HADD2.F32 R135, -RZ, R168.H0_H0 ;  /* 0x200000a8ff877230 */ /* 0x000fc60000004100 */
[----:B------:R-:W-:Y:S01]  /*5cc0*/  FMUL.FTZ R134, R108, R117 ;  /* 0x000000756c867220 */ /* 0x000fe20000410000 */
[----:B------:R-:W-:Y:S02]  /*5cd0*/  HADD2.F32 R195, -RZ, R195.H0_H0 ;  /* 0x200000c3ffc37230 */ /* 0x000fe40000004100 */
[----:B------:R-:W-:Y:S01]  /*5ce0*/  FMUL.FTZ R172, R174, R135 ;  /* 0x00000087aeac7220 */ /* 0x000fe20000410000 */
[----:B------:R-:W-:Y:S02]  /*5cf0*/  FMUL.FTZ R106, R106, R131 ;  /* 0x000000836a6a7220 */ /* 0x000fe40000410000 */
[----:B------:R-:W-:Y:S01]  /*5d00*/  FMUL.FTZ R195, R116, R195 ;  /* 0x000000c374c37220 */ /* 0x000fe20000410000 */
[--C-:B----4-:R-:W-:Y:S01]  /*5d10*/  SHF.R.U64 R135, R162, 0x10, R163.reuse ;  /* 0x00000010a2877819 */ /* 0x110fe200000012a3 */
[----:B------:R-:W-:Y:S01]  /*5d20*/  HADD2.F32 R162, -RZ, R162.H0_H0 ;  /* 0x200000a2ffa27230 */ /* 0x000fe20000004100 */
[----:B------:R-:W-:Y:S01]  /*5d30*/  SHF.R.U32.HI R156, RZ, 0x10, R163 ;  /* 0x00000010ff9c7819 */ /* 0x000fe200000116a3 */
[----:B------:R-:W-:-:S02]  /*5d40*/  HADD2.F32 R116, -RZ, R163.H0_H0 ;  /* 0x200000a3ff747230 */ /* 0x000fc40000004100 */
[----:B------:R-:W-:Y:S02]  /*5d50*/  HADD2.F32 R135, -RZ, R135.H0_H0 ;  /* 0x20000087ff877230 */ /* 0x000fe40000004100 */
[----:B------:R-:W-:Y:S01]  /*5d60*/  FMUL.FTZ R107, R107, R162 ;  /* 0x000000a26b6b7220 */ /* 0x000fe20000410000 */
[----:B------:R-:W-:Y:S02]  /*5d70*/  HADD2.F32 R133, -RZ, R173.H0_H0 ;  /* 0x200000adff857230 */ /* 0x000fe40000004100 */
[----:B------:R-:W-:-:S04]  /*5d80*/  IMAD.WIDE.U32 R130, R127, 0x8, R212 ;  /* 0x000000087f827825 */ /* 0x000fc800078e00d4 */
[----:B------:R-:W-:Y:S01]  /*5d90*/  HADD2.F32 R117, -RZ, R156.H0_H0 ;  /* 0x2000009cff757230 */ /* 0x000fe20000004100 */
[----:B-----5:R-:W-:-:S05]  /*5da0*/  SHF.R.U32.HI R108, RZ, 0x10, R119 ;  /* 0x00000010ff6c7819 */ /* 0x020fca0000011677 */
[----:B------:R-:W-:Y:S02]  /*5db0*/  HADD2.F32 R108, -RZ, R108.H0_H0 ;  /* 0x2000006cff6c7230 */ /* 0x000fe40000004100 */
[----:B------:R-:W-:-:S03]  /*5dc0*/  HADD2.F32 R162, -RZ, R119.H0_H0 ;  /* 0x20000077ffa27230 */ /* 0x000fc60000004100 */
[----:B------:R-:W-:Y:S01]  /*5dd0*/  FMUL.FTZ R163, R109, R108 ;  /* 0x0000006c6da37220 */ /* 0x000fe20000410000 */
[----:B------:R-:W-:Y:S02]  /*5de0*/  HADD2.F32 R126, -RZ, R126.H0_H0 ;  /* 0x2000007eff7e7230 */ /* 0x000fe40000004100 */
[----:B------:R-:W-:Y:S01]  /*5df0*/  FMUL.FTZ R114, R114, R135 ;  /* 0x0000008772727220 */ /* 0x000fe20000410000 */
[----:B------:R-:W-:Y:S01]  /*5e00*/  FMUL.FTZ R162, R113, R162 ;  /* 0x000000a271a27220 */ /* 0x000fe20000410000 */
[----:B------:R-:W-:Y:S01]  /*5e10*/  FMUL.FTZ R133, R176, R133 ;  /* 0x00000085b0857220 */ /* 0x000fe20000410000 */
[----:B------:R-:W-:Y:S01]  /*5e20*/  FMUL.FTZ R115, R115, R116 ;  /* 0x0000007473737220 */ /* 0x000fe20000410000 */
[----:B------:R-:W-:Y:S01]  /*5e30*/  FMUL.FTZ R135, R110, R117 ;  /* 0x000000756e877220 */ /* 0x000fe20000410000 */
[----:B------:R0:W-:Y:S01]  /*5e40*/  STG.E.64 desc[UR8][R130.64], R104 ;  /* 0x0000006882007986 */ /* 0x0001e2000c101b08 */
[----:B------:R-:W-:Y:S01]  /*5e50*/  SHF.R.U64 R110, R118, 0x10, R119 ;  /* 0x00000010766e7819 */ /* 0x000fe20000001277 */
[----:B------:R-:W-:Y:S01]  /*5e60*/  FMUL.FTZ R173, R175, R126 ;  /* 0x0000007eafad7220 */ /* 0x000fe20000410000 */
[----:B------:R-:W-:Y:S01]  /*5e70*/  FMUL.FTZ R132, R177, R132 ;  /* 0x00000084b1847220 */ /* 0x000fe20000410000 */
[----:B------:R-:W-:-:S04]  /*5e80*/  IMAD.WIDE.U32 R126, R127, 0x8, R210 ;  /* 0x000000087f7e7825 */ /* 0x000fc800078e00d2 */
[----:B------:R-:W-:Y:S01]  /*5e90*/  HADD2.F32 R177, -RZ, R118.H0_H0 ;  /* 0x20000076ffb17230 */ /* 0x000fe20000004100 */
[--C-:B------:R-:W-:Y:S01]  /*5ea0*/  SHF.R.U64 R113, R152, 0x10, R153.reuse ;  /* 0x0000001098717819 */ /* 0x100fe20000001299 */
[----:B------:R-:W-:Y:S01]  /*5eb0*/  HADD2.F32 R193, -RZ, R152.H0_H0 ;  /* 0x20000098ffc17230 */ /* 0x000fe20000004100 */
[----:B------:R-:W-:Y:S01]  /*5ec0*/  SHF.R.U32.HI R152, RZ, 0x10, R153 ;  /* 0x00000010ff987819 */ /* 0x000fe20000011699 */
[----:B------:R-:W-:Y:S02]  /*5ed0*/  HADD2.F32 R110, -RZ, R110.H0_H0 ;  /* 0x2000006eff6e7230 */ /* 0x000fe40000004100 */
[----:B------:R-:W-:Y:S02]  /*5ee0*/  HADD2.F32 R117, -RZ, R153.H0_H0 ;  /* 0x20000099ff757230 */ /* 0x000fe40000004100 */
        /* <DEDUP_REMOVED lines=9> */
[----:B------:R-:W-:Y:S01]  /*5f80*/  HADD2.F32 R109, -RZ, R161.H0_H0 ;  /* 0x200000a1ff6d7230 */ /* 0x000fe20000004100 */
[----:B------:R-:W-:-:S02]  /*5f90*/  SHF.R.U64 R176, R160, 0x10, R161 ;  /* 0x00000010a0b07819 */ /* 0x000fc400000012a1 */
[----:B------:R-:W-:Y:S02]  /*5fa0*/  SHF.R.U32.HI R116, RZ, 0x10, R161 ;  /* 0x00000010ff747819 */ /* 0x000fe400000116a1 */
[----:B------:R-:W-:Y:S01]  /*5fb0*/  FMUL.FTZ R174, R170, R109 ;  /* 0x0000006daaae7220 */ /* 0x000fe20000410000 */
[----:B------:R-:W-:Y:S02]  /*5fc0*/  HADD2.F32 R160, -RZ, R160.H0_H0 ;  /* 0x200000a0ffa07230 */ /* 0x000fe40000004100 */
[----:B------:R-:W-:Y:S02]  /*5fd0*/  HADD2.F32 R176, -RZ, R176.H0_H0 ;  /* 0x200000b0ffb07230 */ /* 0x000fe40000004100 */
[----:B------:R-:W-:Y:S01]  /*5fe0*/  HADD2.F32 R116, -RZ, R116.H0_H0 ;  /* 0x20000074ff747230 */ /* 0x000fe20000004100 */
[--C-:B0-----:R-:W-:Y:S02]  /*5ff0*/  SHF.R.U64 R105, R166, 0x10, R167.reuse ;  /* 0x00000010a6697819 */ /* 0x101fe400000012a7 */
[----:B------:R-:W-:Y:S01]  /*6000*/  SHF.R.U32.HI R109, RZ, 0x10, R167 ;  /* 0x00000010ff6d7819 */ /* 0x000fe200000116a7 */
        /* <DEDUP_REMOVED lines=12> */
.L_x_7613:
        /* <DEDUP_REMOVED lines=9> */
[----:B------:R-:W-:Y:S02]  /*6160*/  HADD2.F32 R111, -RZ, R106.H0_H0 ;  /* 0x2000006aff6f7230 */ /* 0x000fe40000004100 */
[----:B------:R-:W-:Y:S01]  /*6170*/  FADD.FTZ R204, -R204, R209 ;  /* 0x000000d1cccc7221 */ /* 0x000fe20000010100 */
[----:B------:R-:W-:Y:S01]  /*6180*/  FFMA.FTZ R119, R105, R190, R104 ;  /* 0x000000be69777223 */ /* 0x000fe20000010068 */
[----:B------:R-:W-:Y:S01]  /*6190*/  FADD.FTZ R198, -R198, R199 ;  /* 0x000000c7c6c67221 */ /* 0x000fe20000010100 */
[----:B------:R-:W-:-:S02]  /*61a0*/  HADD2.F32 R161, -RZ, R161.H0_H0 ;  /* 0x200000a1ffa17230 */ /* 0x000fc40000004100 */
[C---:B------:R-:W-:Y:S01]  /*61b0*/  FFMA.FTZ R111, R126.reuse, R204, R111 ;  /* 0x000000cc7e6f7223 */ /* 0x040fe2000001006f */
[----:B------:R-:W-:Y:S01]  /*61c0*/  MOV R106, R138 ;  /* 0x0000008a006a7202 */ /* 0x000fe20000000f00 */
[----:B------:R-:W-:Y:S01]  /*61d0*/  FFMA.FTZ R107, R105, R152, R104 ;  /* 0x00000098696b7223 */ /* 0x000fe20000010068 */
[----:B------:R-:W-:Y:S01]  /*61e0*/  FADD.FTZ R119, -R119, R162 ;  /* 0x000000a277777221 */ /* 0x000fe20000010100 */
[----:B------:R-:W-:Y:S01]  /*61f0*/  FMUL.FTZ R162, R111, R128 ;  /* 0x000000806fa27220 */ /* 0x000fe20000410000 */
[----:B------:R-:W-:Y:S01]  /*6200*/  FFMA.FTZ R161, R126, R198, R161 ;  /* 0x000000c67ea17223 */ /* 0x000fe200000100a1 */
[----:B------:R-:W-:Y:S02]  /*6210*/  HADD2.F32 R111, -RZ, R106.H0_H0 ;  /* 0x2000006aff6f7230 */ /* 0x000fe40000004100 */
[----:B------:R-:W-:Y:S01]  /*6220*/  FADD.FTZ R107, -R107, R210 ;  /* 0x000000d26b6b7221 */ /* 0x000fe20000010100 */
[--C-:B------:R-:W-:Y:S01]  /*6230*/  FFMA.FTZ R109, R105, R197, R104.reuse ;  /* 0x000000c5696d7223 */ /* 0x100fe20000010068 */
[----:B------:R-:W-:Y:S01]  /*6240*/  SHF.R.U32.HI R197, RZ, 0x10, R141 ;  /* 0x00000010ffc57819 */ /* 0x000fe2000001168d */
[----:B------:R-:W-:Y:S01]  /*6250*/  FMUL.FTZ R161, R161, R128 ;  /* 0x00000080a1a17220 */ /* 0x000fe20000410000 */
[C-C-:B------:R-:W-:Y:S01]  /*6260*/  FFMA.FTZ R192, R105.reuse, R192, R104.reuse ;  /* 0x000000c069c07223 */ /* 0x140fe20000010068 */
[----:B------:R-:W-:Y:S01]  /*6270*/  FFMA.FTZ R166, R105, R166, R104 ;  /* 0x000000a669a67223 */ /* 0x000fe20000010068 */
[----:B------:R-:W-:Y:S01]  /*6280*/  SHF.R.U64 R112, R138, 0x10, R139 ;  /* 0x000000108a707819 */ /* 0x000fe2000000128b */
[----:B------:R-:W-:Y:S01]  /*6290*/  FFMA.FTZ R107, R126, R107, R111 ;  /* 0x0000006b7e6b7223 */ /* 0x000fe2000001006f */
[----:B------:R-:W-:Y:S01]  /*62a0*/  FMUL.FTZ R110, R51, R161 ;  /* 0x000000a1336e7220 */ /* 0x000fe20000410000 */
[----:B------:R-:W-:-:S02]  /*62b0*/  HADD2.F32 R197, -RZ, R197.H0_H0 ;  /* 0x200000c5ffc57230 */ /* 0x000fc40000004100 */
[----:B------:R-:W-:Y:S01]  /*62c0*/  FADD.FTZ R193, -R192, R193 ;  /* 0x000000c1c0c17221 */ /* 0x000fe20000010100 */
[C-C-:B------:R-:W-:Y:S01]  /*62d0*/  FFMA.FTZ R117, R105.reuse, R169, R104.reuse ;  /* 0x000000a969757223 */ /* 0x140fe20000010068 */
[--C-:B------:R-:W-:Y:S01]  /*62e0*/  FFMA.FTZ R114, R105, R183, R104.reuse ;  /* 0x000000b769727223 */ /* 0x100fe20000010068 */
[----:B------:R-:W-:Y:S01]  /*62f0*/  FADD.FTZ R169, -R166, R163 ;  /* 0x000000a3a6a97221 */ /* 0x000fe20000010100 */
[----:B------:R-:W-:Y:S02]  /*6300*/  HADD2.F32 R111, -RZ, R112.H0_H0 ;  /* 0x20000070ff6f7230 */ /* 0x000fe40000004100 */
[----:B------:R-:W-:Y:S01]  /*6310*/  FMUL.FTZ R163, R107, R128 ;  /* 0x000000806ba37220 */ /* 0x000fe20000410000 */
[----:B------:R-:W-:Y:S01]  /*6320*/  MOV R112, R141 ;  /* 0x0000008d00707202 */ /* 0x000fe20000000f00 */
[----:B------:R1:W-:Y:S01]  /*6330*/  F2F.F16.F32 R107, R110 ;  /* 0x0000006e006b7304 */ /* 0x0003e20000200800 */
[----:B------:R-:W-:Y:S01]  /*6340*/  FADD.FTZ R171, -R114, R171 ;  /* 0x000000ab72ab7221 */ /* 0x000fe20000010100 */
[----:B------:R-:W-:Y:S01]  /*6350*/  FFMA.FTZ R193, R126, R193, R197 ;  /* 0x000000c17ec17223 */ /* 0x000fe200000100c5 */
[C-C-:B------:R-:W-:Y:S01]  /*6360*/  FFMA.FTZ R200, R105.reuse, R200, R104.reuse ;  /* 0x000000c869c87223 */ /* 0x140fe20000010068 */
[C-C-:B------:R-:W-:Y:S01]  /*6370*/  FFMA.FTZ R114, R105.reuse, R159, R104.reuse ;  /* 0x0000009f69727223 */ /* 0x140fe20000010068 */
[----:B------:R-:W-:Y:S01]  /*6380*/  SHF.R.U64 R116, R140, 0x10, R141 ;  /* 0x000000108c747819 */ /* 0x000fe2000000128d */
[C-C-:B------:R-:W-:Y:S01]  /*6390*/  FFMA.FTZ R113, R105.reuse, R201, R104.reuse ;  /* 0x000000c969717223 */ /* 0x140fe20000010068 */
[----:B------:R-:W-:Y:S01]  /*63a0*/  FFMA.FTZ R194, R105, R194, R104 ;  /* 0x000000c269c27223 */ /* 0x000fe20000010068 */
[----:B------:R-:W-:Y:S01]  /*63b0*/  HADD2.F32 R183, -RZ, R112.H0_H0 ;  /* 0x20000070ffb77230 */ /* 0x000fe20000004100 */
[----:B-1----:R-:W-:Y:S01]  /*63c0*/  MOV R110, R140 ;  /* 0x0000008c006e7202 */ /* 0x002fe20000000f00 */
[----:B------:R-:W-:Y:S01]  /*63d0*/  FMUL.FTZ R159, R193, R128 ;  /* 0x00000080c19f7220 */ /* 0x000fe20000410000 */
[----:B------:R-:W-:Y:S01]  /*63e0*/  FADD.FTZ R207, -R200, R207 ;  /* 0x000000cfc8cf7221 */ /* 0x000fe20000010100 */
[----:B------:R-:W-:Y:S01]  /*63f0*/  FADD.FTZ R193, -R114, R155 ;  /* 0x0000009b72c17221 */ /* 0x000fe20000010100 */
[----:B------:R-:W-:Y:S01]  /*6400*/  FADD.FTZ R113, -R113, R208 ;  /* 0x000000d071717221 */ /* 0x000fe20000010100 */
[----:B------:R-:W-:-:S02]  /*6410*/  HADD2.F32 R197, -RZ, R110.H0_H0 ;  /* 0x2000006effc57230 */ /* 0x000fc40000004100 */
[----:B------:R-:W-:Y:S01]  /*6420*/  FADD.FTZ R195, -R194, R195 ;  /* 0x000000c3c2c37221 */ /* 0x000fe20000010100 */
[----:B------:R-:W-:Y:S01]  /*6430*/  HADD2.F32 R155, -RZ, R116.H0_H0 ;  /* 0x20000074ff9b7230 */ /* 0x000fe20000004100 */
[----:B------:R-:W-:Y:S01]  /*6440*/  MOV R116, R143 ;  /* 0x0000008f00747202 */ /* 0x000fe20000000f00 */
[C-C-:B------:R-:W-:Y:S01]  /*6450*/  FFMA.FTZ R196, R105.reuse, R196, R104.reuse ;  /* 0x000000c469c47223 */ /* 0x140fe20000010068 */
[C---:B------:R-:W-:Y:S01]  /*6460*/  FFMA.FTZ R183, R126.reuse, R207, R183 ;  /* 0x000000cf7eb77223 */ /* 0x040fe200000100b7 */
[--C-:B------:R-:W-:Y:S01]  /*6470*/  FFMA.FTZ R199, R105, R186, R104.reuse ;  /* 0x000000ba69c77223 */ /* 0x100fe20000010068 */
[C---:B------:R-:W-:Y:S01]  /*6480*/  FFMA.FTZ R113, R126.reuse, R113, R197 ;  /* 0x000000717e717223 */ /* 0x040fe200000100c5 */
[----:B------:R-:W-:Y:S01]  /*6490*/  FFMA.FTZ R195, R126, R195, R155 ;  /* 0x000000c37ec37223 */ /* 0x000fe2000001009b */
[----:B------:R-:W-:Y:S01]  /*64a0*/  FMUL.FTZ R114, R55, R159 ;  /* 0x0000009f37727220 */ /* 0x000fe20000410000 */
[----:B------:R-:W-:Y:S01]  /*64b0*/  FFMA.FTZ R197, R105, R157, R104 ;  /* 0x0000009d69c57223 */ /* 0x000fe20000010068 */
[----:B------:R-:W-:-:S02]  /*64c0*/  HADD2.F32 R155, -RZ, R116.H0_H0 ;  /* 0x20000074ff9b7230 */ /* 0x000fc40000004100 */
[----:B------:R-:W-:Y:S01]  /*64d0*/  FADD.FTZ R205, -R196, R205 ;  /* 0x000000cdc4cd7221 */ /* 0x000fe20000010100 */
[----:B------:R-:W-:Y:S01]  /*64e0*/  FMUL.FTZ R192, R183, R128 ;  /* 0x00000080b7c07220 */ /* 0x000fe20000410000 */
[----:B------:R-:W-:Y:S01]  /*64f0*/  SHF.R.U32.HI R157, RZ, 0x10, R143 ;  /* 0x00000010ff9d7819 */ /* 0x000fe2000001168f */
[----:B------:R-:W-:Y:S01]  /*6500*/  FADD.FTZ R183, -R199, R172 ;  /* 0x000000acc7b77221 */ /* 0x000fe20000010100 */
[----:B------:R-:W-:Y:S01]  /*6510*/  FFMA.FTZ R174, R105, R174, R104 ;  /* 0x000000ae69ae7223 */ /* 0x000fe20000010068 */
[-C--:B------:R-:W-:Y:S01]  /*6520*/  FMUL.FTZ R172, R113, R128.reuse ;  /* 0x0000008071ac7220 */ /* 0x080fe20000410000 */
[----:B------:R-:W-:Y:S01]  /*6530*/  FFMA.FTZ R155, R126, R205, R155 ;  /* 0x000000cd7e9b7223 */ /* 0x000fe2000001009b */
[----:B------:R1:W-:Y:S01]  /*6540*/  F2F.F16.F32 R113, R114 ;  /* 0x0000007200717304 */ /* 0x0003e20000200800 */
[----:B------:R-:W-:Y:S02]  /*6550*/  HADD2.F32 R157, -RZ, R157.H0_H0 ;  /* 0x2000009dff9d7230 */ /* 0x000fe40000004100 */
[----:B------:R-:W-:Y:S01]  /*6560*/  FADD.FTZ R175, -R174, R175 ;  /* 0x000000afaeaf7221 */ /* 0x000fe20000010100 */
[----:B------:R-:W-:Y:S01]  /*6570*/  FADD.FTZ R197, -R197, R156 ;  /* 0x0000009cc5c57221 */ /* 0x000fe20000010100 */
[----:B------:R-:W-:Y:S01]  /*6580*/  SHF.R.U64 R116, R142, 0x10, R143 ;  /* 0x000000108e747819 */ /* 0x000fe2000000128f */
[----:B------:R-:W-:Y:S01]  /*6590*/  FMUL.FTZ R156, R155, R128 ;  /* 0x000000809b9c7220 */ /* 0x000fe20000410000 */
[----:B------:R-:W-:Y:S01]  /*65a0*/  FFMA.FTZ R176, R105, R176, R104 ;  /* 0x000000b069b07223 */ /* 0x000fe20000010068 */
[----:B------:R-:W-:Y:S01]  /*65b0*/  FADD.FTZ R109, -R109, R206 ;  /* 0x000000ce6d6d7221 */ /* 0x000fe20000010100 */
[----:B------:R-:W-:Y:S01]  /*65c0*/  FFMA.FTZ R157, R126, R175, R157 ;  /* 0x000000af7e9d7223 */ /* 0x000fe2000001009d */
[----:B-1----:R-:W-:Y:S01]  /*65d0*/  MOV R114, R142 ;  /* 0x0000008e00727202 */ /* 0x002fe20000000f00 */
[----:B------:R-:W-:Y:S01]  /*65e0*/  HADD2.F32 R116, -RZ, R116.H0_H0 ;  /* 0x20000074ff747230 */ /* 0x000fe20000004100 */
[----:B------:R-:W-:Y:S01]  /*65f0*/  MOV R152, R145 ;  /* 0x0000009100987202 */ /* 0x000fe20000000f00 */
[----:B------:R-:W-:Y:S01]  /*6600*/  FADD.FTZ R177, -R176, R177 ;  /* 0x000000b1b0b17221 */ /* 0x000fe20000010100 */
[----:B------:R-:W-:Y:S01]  /*6610*/  MOV R118, R144 ;  /* 0x0000009000767202 */ /* 0x000fe20000000f00 */
[----:B------:R-:W-:-:S02]  /*6620*/  HADD2.F32 R155, -RZ, R114.H0_H0 ;  /* 0x20000072ff9b7230 */ /* 0x000fc40000004100 */
[----:B------:R-:W-:Y:S01]  /*6630*/  FMUL.FTZ R157, R157, R128 ;  /* 0x000000809d9d7220 */ /* 0x000fe20000410000 */
[----:B------:R-:W-:Y:S01]  /*6640*/  FFMA.FTZ R175, R105, R158, R104 ;  /* 0x0000009e69af7223 */ /* 0x000fe20000010068 */
[C---:B------:R-:W-:Y:S01]  /*6650*/  FFMA.FTZ R177, R126.reuse, R177, R116 ;  /* 0x000000b17eb17223 */ /* 0x040fe20000010074 */
[----:B------:R-:W-:Y:S02]  /*6660*/  HADD2.F32 R118, -RZ, R118.H0_H0 ;  /* 0x20000076ff767230 */ /* 0x000fe40000004100 */
[C---:B------:R-:W-:Y:S01]  /*6670*/  FFMA.FTZ R109, R126.reuse, R109, R155 ;  /* 0x0000006d7e6d7223 */ /* 0x040fe2000001009b */
[----:B------:R-:W-:Y:S02]  /*6680*/  HADD2.F32 R155, -RZ, R152.H0_H0 ;  /* 0x20000098ff9b7230 */ /* 0x000fe40000004100 */
[----:B------:R-:W-:Y:S01]  /*6690*/  FMUL.FTZ R116, R59, R157 ;  /* 0x0000009d3b747220 */ /* 0x000fe20000410000 */
[----:B------:R-:W-:Y:S01]  /*66a0*/  FFMA.FTZ R160, R105, R160, R104 ;  /* 0x000000a069a07223 */ /* 0x000fe20000010068 */
[----:B------:R-:W-:Y:S01]  /*66b0*/  FADD.FTZ R175, -R175, R154 ;  /* 0x0000009aafaf7221 */ /* 0x000fe20000010100 */
[----:B------:R-:W-:Y:S01]  /*66c0*/  FFMA.FTZ R167, R105, R167, R104 ;  /* 0x000000a769a77223 */ /* 0x000fe20000010068 */
[C---:B------:R-:W-:Y:S01]  /*66d0*/  FFMA.FTZ R155, R126.reuse, R119, R155 ;  /* 0x000000777e9b7223 */ /* 0x040fe2000001009b */
[----:B------:R-:W-:Y:S01]  /*66e0*/  SHF.R.U32.HI R154, RZ, 0x10, R145 ;  /* 0x00000010ff9a7819 */ /* 0x000fe20000011691 */
[----:B------:R-:W-:Y:S01]  /*66f0*/  FMUL.FTZ R158, R109, R128 ;  /* 0x000000806d9e7220 */ /* 0x000fe20000410000 */
[----:B------:R-:W-:Y:S01]  /*6700*/  FFMA.FTZ R119, R126, R115, R118 ;  /* 0x000000737e777223 */ /* 0x000fe20000010076 */
[----:B------:R1:W-:Y:S01]  /*6710*/  F2F.F16.F32 R109, R116 ;  /* 0x00000074006d7304 */ /* 0x0003e20000200800 */
[----:B------:R-:W-:Y:S01]  /*6720*/  MOV R118, R147 ;  /* 0x0000009300767202 */ /* 0x000fe20000000f00 */
[C-C-:B------:R-:W-:Y:S01]  /*6730*/  FFMA.FTZ R165, R105.reuse, R173, R104.reuse ;  /* 0x000000ad69a57223 */ /* 0x140fe20000010068 */
[----:B------:R-:W-:Y:S01]  /*6740*/  FADD.FTZ R201, -R160, R153 ;  /* 0x00000099a0c97221 */ /* 0x000fe20000010100 */
[----:B------:R-:W-:Y:S01]  /*6750*/  FFMA.FTZ R202, R105, R202, R104 ;  /* 0x000000ca69ca7223 */ /* 0x000fe20000010068 */
[----:B------:R-:W-:Y:S01]  /*6760*/  SHF.R.U64 R160, R144, 0x10, R145 ;  /* 0x0000001090a07819 */ /* 0x000fe20000001291 */
[----:B------:R-:W-:Y:S01]  /*6770*/  FADD.FTZ R167, -R167, R164 ;  /* 0x000000a4a7a77221 */ /* 0x000fe20000010100 */
[----:B------:R-:W-:-:S02]  /*6780*/  HADD2.F32 R154, -RZ, R154.H0_H0 ;  /* 0x2000009aff9a7230 */ /* 0x000fc40000004100 */
[----:B------:R-:W-:Y:S01]  /*6790*/  FMUL.FTZ R164, R155, R128 ;  /* 0x000000809ba47220 */ /* 0x000fe20000410000 */
[----:B-1----:R-:W-:Y:S01]  /*67a0*/  MOV R116, R146 ;  /* 0x0000009200747202 */ /* 0x002fe20000000f00 */
[----:B------:R-:W-:Y:S01]  /*67b0*/  FADD.FTZ R165, -R165, R170 ;  /* 0x000000aaa5a57221 */ /* 0x000fe20000010100 */
[----:B------:R-:W-:Y:S02]  /*67c0*/  HADD2.F32 R155, -RZ, R118.H0_H0 ;  /* 0x20000076ff9b7230 */ /* 0x000fe40000004100 */
[----:B------:R-:W-:Y:S01]  /*67d0*/  FADD.FTZ R203, -R202, R203 ;  /* 0x000000cbcacb7221 */ /* 0x000fe20000010100 */
[----:B------:R-:W-:Y:S02]  /*67e0*/  HADD2.F32 R152, -RZ, R160.H0_H0 ;  /* 0x200000a0ff987230 */ /* 0x000fe40000004100 */
[----:B------:R-:W-:Y:S01]  /*67f0*/  FADD.FTZ R117, -R117, R168 ;  /* 0x000000a875757221 */ /* 0x000fe20000010100 */
[----:B------:R-:W-:Y:S02]  /*6800*/  HADD2.F32 R118, -RZ, R116.H0_H0 ;  /* 0x20000074ff767230 */ /* 0x000fe40000004100 */
[C---:B------:R-:W-:Y:S01]  /*6810*/  FFMA.FTZ R165, R126.reuse, R165, R154 ;  /* 0x000000a57ea57223 */ /* 0x040fe2000001009a */
[C---:B------:R-:W-:Y:S01]  /*6820*/  FFMA.FTZ R173, R126.reuse, R203, R111 ;  /* 0x000000cb7ead7223 */ /* 0x040fe2000001006f */
[----:B------:R-:W-:Y:S01]  /*6830*/  FMUL.FTZ R160, R177, R128 ;  /* 0x00000080b1a07220 */ /* 0x000fe20000410000 */
[----:B------:R-:W-:Y:S01]  /*6840*/  SHF.R.U32.HI R154, RZ, 0x10, R147 ;  /* 0x00000010ff9a7819 */ /* 0x000fe20000011693 */
[C---:B------:R-:W-:Y:S01]  /*6850*/  FFMA.FTZ R177, R126.reuse, R169, R118 ;  /* 0x000000a97eb17223 */ /* 0x040fe20000010076 */
[----:B------:R-:W-:Y:S01]  /*6860*/  FFMA.FTZ R117, R126, R117, R152 ;  /* 0x000000757e757223 */ /* 0x000fe20000010098 */
[----:B------:R-:W-:Y:S01]  /*6870*/  MOV R118, R149 ;  /* 0x0000009500767202 */ /* 0x000fe20000000f00 */
[----:B------:R-:W-:Y:S01]  /*6880*/  FMUL.FTZ R108, R50, R162 ;  /* 0x000000a2326c7220 */ /* 0x000fe20000410000 */
[----:B------:R-:W-:Y:S01]  /*6890*/  FMUL.FTZ R173, R173, R128 ;  /* 0x00000080adad7220 */ /* 0x000fe20000410000 */
[----:B------:R-:W-:Y:S01]  /*68a0*/  FMUL.FTZ R112, R54, R192 ;  /* 0x000000c036707220 */ /* 0x000fe20000410000 */
[----:B------:R-:W-:-:S02]  /*68b0*/  HADD2.F32 R154, -RZ, R154.H0_H0 ;  /* 0x2000009aff9a7230 */ /* 0x000fc40000004100 */
[----:B------:R-:W-:Y:S01]  /*68c0*/  FFMA.FTZ R207, R126, R167, R155 ;  /* 0x000000a77ecf7223 */ /* 0x000fe2000001009b */
[-C--:B------:R-:W-:Y:S01]  /*68d0*/  FMUL.FTZ R195, R195, R128.reuse ;  /* 0x00000080c3c37220 */ /* 0x080fe20000410000 */
[----:B------:R-:W-:Y:S01]  /*68e0*/  FMUL.FTZ R167, R117, R128 ;  /* 0x0000008075a77220 */ /* 0x000fe20000410000 */
[----:B------:R1:W2:Y:S01]  /*68f0*/  F2F.F16.F32 R106, R108 ;  /* 0x0000006c006a7304 */ /* 0x0002a20000200800 */
[----:B------:R-:W-:Y:S02]  /*6900*/  HADD2.F32 R117, -RZ, R118.H0_H0 ;  /* 0x20000076ff757230 */ /* 0x000fe40000004100 */
[----:B------:R-:W-:Y:S01]  /*6910*/  FMUL.FTZ R114, R58, R156 ;  /* 0x0000009c3a727220 */ /* 0x000fe20000410000 */
[C---:B------:R-:W-:Y:S01]  /*6920*/  FFMA.FTZ R183, R126.reuse, R183, R154 ;  /* 0x000000b77eb77223 */ /* 0x040fe2000001009a */
[----:B------:R-:W-:Y:S01]  /*6930*/  FMUL.FTZ R165, R165, R128 ;  /* 0x00000080a5a57220 */ /* 0x000fe20000410000 */
[----:B------:R-:W3:Y:S01]  /*6940*/  LDC.64 R154, c[0x0][0x390] ;  /* 0x0000e400ff9a7b82 */ /* 0x000ee20000000a00 */
[----:B------:R-:W-:Y:S01]  /*6950*/  FFMA.FTZ R117, R126, R197, R117 ;  /* 0x000000c57e757223 */ /* 0x000fe20000010075 */
[----:B------:R-:W-:Y:S01]  /*6960*/  FMUL.FTZ R111, R48, R163 ;  /* 0x000000a3306f7220 */ /* 0x000fe20000410000 */
[----:B------:R4:W-:Y:S01]  /*6970*/  F2F.F16.F32 R110, R112 ;  /* 0x00000070006e7304 */ /* 0x0009e20000200800 */
[----:B-1----:R-:W-:Y:S01]  /*6980*/  FMUL.FTZ R108, R49, R173 ;  /* 0x000000ad316c7220 */ /* 0x002fe20000410000 */
[----:B------:R-:W-:Y:S01]  /*6990*/  SHF.R.U64 R152, R146, 0x10, R147 ;  /* 0x0000001092987819 */ /* 0x000fe20000001293 */
[----:B------:R-:W-:Y:S01]  /*69a0*/  FMUL.FTZ R205, R62, R164 ;  /* 0x000000a43ecd7220 */ /* 0x000fe20000410000 */
[----:B------:R-:W-:Y:S01]  /*69b0*/  FMUL.FTZ R116, R63, R165 ;  /* 0x000000a53f747220 */ /* 0x000fe20000410000 */
[----:B------:R-:W1:Y:S01]  /*69c0*/  LDC.64 R196, c[0x0][0x468] ;  /* 0x00011a00ffc47b82 */ /* 0x000e620000000a00 */
[----:B------:R-:W-:Y:S01]  /*69d0*/  FMUL.FTZ R115, R57, R160 ;  /* 0x000000a039737220 */ /* 0x000fe20000410000 */
[----:B------:R-:W-:Y:S01]  /*69e0*/  FMUL.FTZ R153, R52, R172 ;  /* 0x000000ac34997220 */ /* 0x000fe20000410000 */
[----:B------:R-:W5:Y:S01]  /*69f0*/  F2F.F16.F32 R108, R108 ;  /* 0x0000006c006c7304 */ /* 0x000f620000200800 */
[----:B----4-:R-:W-:Y:S01]  /*6a00*/  FMUL.FTZ R112, R53, R195 ;  /* 0x000000c335707220 */ /* 0x010fe20000410000 */
[----:B------:R-:W-:-:S02]  /*6a10*/  HADD2.F32 R152, -RZ, R152.H0_H0 ;  /* 0x20000098ff987230 */ /* 0x000fc40000004100 */
[----:B------:R-:W-:Y:S01]  /*6a20*/  FMUL.FTZ R166, R119, R128 ;  /* 0x0000008077a67220 */ /* 0x000fe20000410000 */
[----:B------:R-:W-:Y:S01]  /*6a30*/  MOV R119, R148 ;  /* 0x0000009400777202 */ /* 0x000fe20000000f00 */
[----:B------:R-:W-:Y:S01]  /*6a40*/  FMUL.FTZ R203, R56, R158 ;  /* 0x0000009e38cb7220 */ /* 0x000fe20000410000 */
[----:B------:R-:W-:Y:S01]  /*6a50*/  SHF.R.U64 R170, R148, 0x10, R149 ;  /* 0x0000001094aa7819 */ /* 0x000fe20000001295 */
[----:B------:R-:W-:Y:S01]  /*6a60*/  FFMA.FTZ R171, R126, R171, R152 ;  /* 0x000000ab7eab7223 */ /* 0x000fe20000010098 */
[----:B------:R-:W4:Y:S01]  /*6a70*/  F2F.F16.F32 R114, R114 ;  /* 0x0000007200727304 */ /* 0x000f220000200800 */
[----:B------:R-:W-:Y:S01]  /*6a80*/  FMUL.FTZ R118, R61, R167 ;  /* 0x000000a73d767220 */ /* 0x000fe20000410000 */
[----:B------:R-:W-:Y:S02]  /*6a90*/  HADD2.F32 R152, -RZ, R119.H0_H0 ;  /* 0x20000077ff987230 */ /* 0x000fe40000004100 */
[----:B------:R-:W-:Y:S01]  /*6aa0*/  FMUL.FTZ R168, R207, R128 ;  /* 0x00000080cfa87220 */ /* 0x000fe20000410000 */
[----:B------:R-:W-:Y:S01]  /*6ab0*/  HADD2.F32 R170, -RZ, R170.H0_H0 ;  /* 0x200000aaffaa7230 */ /* 0x000fe20000004100 */
[----:B--2---:R-:W-:Y:S01]  /*6ac0*/  PRMT R207, R106, 0x5410, R107 ;  /* 0x000054106acf7816 */ /* 0x004fe2000000006b */
[----:B------:R-:W-:Y:S01]  /*6ad0*/  FMUL.FTZ R199, R60, R166 ;  /* 0x000000a63cc77220 */ /* 0x000fe20000410000 */
[----:B-----5:R-:W-:Y:S01]  /*6ae0*/  IMAD.WIDE.U32 R106, R108, 0x10000, RZ ;  /* 0x000100006c6a7825 */ /* 0x020fe200078e00ff */
[----:B------:R-:W2:Y:S01]  /*6af0*/  F2F.F16.F32 R112, R112 ;  /* 0x0000007000707304 */ /* 0x000ea20000200800 */
[----:B------:R-:W-:-:S02]  /*6b00*/  SHF.R.U32.HI R174, RZ, 0x10, R149 ;  /* 0x00000010ffae7819 */ /* 0x000fc40000011695 */
[----:B------:R-:W-:Y:S01]  /*6b10*/  FMUL.FTZ R169, R183, R128 ;  /* 0x00000080b7a97220 */ /* 0x000fe20000410000 */
[----:B------:R-:W-:Y:S01]  /*6b20*/  FFMA.FTZ R193, R126, R193, R152 ;  /* 0x000000c17ec17223 */ /* 0x000fe20000010098 */
[----:B------:R-:W-:Y:S01]  /*6b30*/  PRMT R183, R110, 0x5410, R113 ;  /* 0x000054106eb77816 */ /* 0x000fe20000000071 */
[----:B------:R-:W-:Y:S01]  /*6b40*/  FMUL.FTZ R152, R66, R168 ;  /* 0x000000a842987220 */ /* 0x000fe20000410000 */
[----:B------:R-:W-:Y:S01]  /*6b50*/  FFMA.FTZ R201, R126, R201, R170 ;  /* 0x000000c97ec97223 */ /* 0x000fe200000100aa */
[----:B----4-:R-:W-:Y:S01]  /*6b60*/  PRMT R119, R114, 0x5410, R109 ;  /* 0x0000541072777816 */ /* 0x010fe2000000006d */
[----:B------:R-:W4:Y:S01]  /*6b70*/  F2F.F16.F32 R111, R111 ;  /* 0x0000006f006f7304 */ /* 0x000f220000200800 */
[----:B------:R-:W-:Y:S01]  /*6b80*/  FMUL.FTZ R170, R177, R128 ;  /* 0x00000080b1aa7220 */ /* 0x000fe20000410000 */
[----:B------:R-:W-:Y:S01]  /*6b90*/  LOP3.LUT R113, R207, R107, RZ, 0xfc, !PT ;  /* 0x0000006bcf717212 */ /* 0x000fe200078efcff */
[----:B------:R-:W-:Y:S01]  /*6ba0*/  FMUL.FTZ R114, R67, R169 ;  /* 0x000000a943727220 */ /* 0x000fe20000410000 */
[----:B------:R-:W-:-:S02]  /*6bb0*/  HADD2.F32 R174, -RZ, R174.H0_H0 ;  /* 0x200000aeffae7230 */ /* 0x000fc40000004100 */
[----:B------:R-:W-:Y:S01]  /*6bc0*/  FMUL.FTZ R171, R171, R128 ;  /* 0x00000080abab7220 */ /* 0x000fe20000410000 */
[----:B--2---:R-:W-:Y:S01]  /*6bd0*/  IMAD.WIDE.U32 R108, R112, 0x10000, RZ ;  /* 0x00010000706c7825 */ /* 0x004fe200078e00ff */
[----:B------:R-:W-:Y:S03]  /*6be0*/  F2F.F16.F32 R205, R205 ;  /* 0x000000cd00cd7304 */ /* 0x000fe60000200800 */
[----:B------:R-:W-:Y:S01]  /*6bf0*/  FFMA.FTZ R175, R126, R175, R174 ;  /* 0x000000af7eaf7223 */ /* 0x000fe200000100ae */
[----:B------:R-:W-:Y:S02]  /*6c00*/  LOP3.LUT R109, R183, R109, RZ, 0xfc, !PT ;  /* 0x0000006db76d7212 */ /* 0x000fe400078efcff */
[----:B----4-:R-:W-:Y:S02]  /*6c10*/  LOP3.LUT R112, R106, R111, RZ, 0xfc, !PT ;  /* 0x0000006f6a707212 */ /* 0x010fe400078efcff */
[----:B------:R-:W2:Y:S01]  /*6c20*/  F2F.F16.F32 R116, R116 ;  /* 0x0000007400747304 */ /* 0x000ea20000200800 */
[----:B---3--:R-:W-:-:S07]  /*6c30*/  IMAD.WIDE.U32 R106, R182, 0x8, R154 ;  /* 0x00000008b66a7825 */ /* 0x008fce00078e009a */
[----:B------:R-:W3:Y:S08]  /*6c40*/  F2F.F16.F32 R115, R115 ;  /* 0x0000007300737304 */ /* 0x000ef00000200800 */
[----:B------:R-:W4:Y:S01]  /*6c50*/  F2F.F16.F32 R153, R153 ;  /* 0x0000009900997304 */ /* 0x000f220000200800 */
[----:B--2---:R-:W-:-:S07]  /*6c60*/  PRMT R205, R205, 0x5410, R116 ;  /* 0x00005410cdcd7816 */ /* 0x004fce0000000074 */
[----:B------:R-:W2:Y:S01]  /*6c70*/  F2F.F16.F32 R203, R203 ;  /* 0x000000cb00cb7304 */ /* 0x000ea20000200800 */
[----:B-1----:R-:W-:-:S04]  /*6c80*/  IMAD.WIDE.U32 R182, R182, 0x8, R196 ;  /* 0x00000008b6b67825 */ /* 0x002fc800078e00c4 */
[----:B------:R-:W-:Y:S01]  /*6c90*/  FMUL.FTZ R116, R64, R170 ;  /* 0x000000aa40747220 */ /* 0x000fe20000410000 */
[----:B------:R-:W5:Y:S01]  /*6ca0*/  LDG.E.64 R106, desc[UR8][R106.64] ;  /* 0x000000086a6a7981 */ /* 0x000f62000c1e1b00 */
[----:B---3--:R-:W-:Y:S01]  /*6cb0*/  IMAD.WIDE.U32 R110, R115, 0x10000, RZ ;  /* 0x00010000736e7825 */ /* 0x008fe200078e00ff */
[----:B------:R-:W1:Y:S01]  /*6cc0*/  F2F.F16.F32 R118, R118 ;  /* 0x0000007600767304 */ /* 0x000e620000200800 */
[----:B----4-:R-:W-:Y:S02]  /*6cd0*/  LOP3.LUT R108, R108, R153, RZ, 0xfc, !PT ;  /* 0x000000996c6c7212 */ /* 0x010fe400078efcff */
[----:B------:R-:W-:Y:S01]  /*6ce0*/  FMUL.FTZ R190, R65, R171 ;  /* 0x000000ab41be7220 */ /* 0x000fe20000410000 */
[----:B------:R-:W-:-:S04]  /*6cf0*/  FMUL.FTZ R174, R117, R128 ;  /* 0x0000008075ae7220 */ /* 0x000fc80000410000 */
[----:B------:R-:W3:Y:S01]  /*6d00*/  F2F.F16.F32 R199, R199 ;  /* 0x000000c700c77304 */ /* 0x000ee20000200800 */
[----:B------:R4:W-:Y:S01]  /*6d10*/  STG.E.64 desc[UR8][R182.64], R112 ;  /* 0x00000070b6007986 */ /* 0x0009e2000c101b08 */
[----:B------:R-:W-:-:S06]  /*6d20*/  LOP3.LUT R111, R119, R111, RZ, 0xfc, !PT ;  /* 0x0000006f776f7212 */ /* 0x000fcc00078efcff */
[----:B------:R-:W-:Y:S01]  /*6d30*/  F2F.F16.F32 R152, R152 ;  /* 0x0000009800987304 */ /* 0x000fe20000200800 */
[----:B--2---:R-:W-:-:S07]  /*6d40*/  LOP3.LUT R110, R110, R203, RZ, 0xfc, !PT ;  /* 0x000000cb6e6e7212 */ /* 0x004fce00078efcff */
[----:B------:R2:W0:Y:S01]  /*6d50*/  F2F.F16.F32 R177, R114 ;  /* 0x0000007200b17304 */ /* 0x0004220000200800 */
[----:B----4-:R-:W-:-:S04]  /*6d60*/  IMAD.WIDE.U32 R112, R180, 0x8, R154 ;  /* 0x00000008b4707825 */ /* 0x010fc800078e009a */
[----:B------:R-:W-:-:S03]  /*6d70*/  FMUL.FTZ R176, R201, R128 ;  /* 0x00000080c9b07220 */ /* 0x000fc60000410000 */
[----:B------:R4:W-:Y:S01]  /*6d80*/  F2F.F16.F32 R153, R116 ;  /* 0x0000007400997304 */ /* 0x0009e20000200800 */
[----:B--2---:R-:W-:-:S04]  /*6d90*/  IMAD.WIDE.U32 R114, R181, 0x8, R154 ;  /* 0x00000008b5727825 */ /* 0x004fc800078e009a */
[----:B------:R-:W-:Y:S01]  /*6da0*/  FMUL.FTZ R175, R175, R128 ;  /* 0x00000080afaf7220 */ /* 0x000fe20000410000 */
[----:B-1----:R-:W-:Y:S01]  /*6db0*/  IMAD.WIDE.U32 R118, R118, 0x10000, RZ ;  /* 0x0001000076767825 */ /* 0x002fe200078e00ff */
[----:B------:R-:W2:Y:S03]  /*6dc0*/  LDG.E.64 R114, desc[UR8][R114.64] ;  /* 0x0000000872727981 */ /* 0x000ea6000c1e1b00 */
[--C-:B----4-:R-:W-:Y:S01]  /*6dd0*/  IMAD.WIDE.U32 R116, R181, 0x8, R196.reuse ;  /* 0x00000008b5747825 */ /* 0x110fe200078e00c4 */
[----:B------:R-:W1:Y:S03]  /*6de0*/  F2F.F16.F32 R190, R190 ;  /* 0x000000be00be7304 */ /* 0x000e660000200800 */
[----:B------:R-:W-:Y:S01]  /*6df0*/  IMAD.WIDE.U32 R180, R180, 0x8, R196 ;  /* 0x00000008b4b47825 */ /* 0x000fe200078e00c4 */
[----:B------:R4:W-:Y:S03]  /*6e00*/  STG.E.64 desc[UR8][R116.64], R108 ;  /* 0x0000006c74007986 */ /* 0x0009e6000c101b08 */
[----:B------:R-:W-:Y:S01]  /*6e10*/  FMUL.FTZ R182, R69, R176 ;  /* 0x000000b045b67220 */ /* 0x000fe20000410000 */
[----:B------:R-:W-:Y:S01]  /*6e20*/  FMUL.FTZ R186, R70, R174 ;  /* 0x000000ae46ba7220 */ /* 0x000fe20000410000 */
[----:B------:R-:W2:Y:S01]  /*6e30*/  LDG.E.64 R112, desc[UR8][R112.64] ;  /* 0x0000000870707981 */ /* 0x000ea2000c1e1b00 */
[----:B------:R-:W-:-:S03]  /*6e40*/  FMUL.FTZ R194, R71, R175 ;  /* 0x000000af47c27220 */ /* 0x000fc60000410000 */
[----:B------:R0:W-:Y:S01]  /*6e50*/  STG.E.64 desc[UR8][R180.64], R110 ;  /* 0x0000006eb4007986 */ /* 0x0001e2000c101b08 */
[----:B------:R-:W-:Y:S01]  /*6e60*/  F2F.F16.F32 R182, R182 ;  /* 0x000000b600b67304 */ /* 0x000fe20000200800 */
[----:B----4-:R-:W-:Y:S01]  /*6e70*/  LOP3.LUT R109, R205, R119, RZ, 0xfc, !PT ;  /* 0x00000077cd6d7212 */ /* 0x010fe200078efcff */
[----:B------:R-:W-:Y:S01]  /*6e80*/  IMAD.WIDE.U32 R116, R179, 0x8, R154 ;  /* 0x00000008b3747825 */ /* 0x000fe200078e009a */
[----:B---3--:R-:W-:-:S03]  /*6e90*/  LOP3.LUT R108, R118, R199, RZ, 0xfc, !PT ;  /* 0x000000c7766c7212 */ /* 0x008fc600078efcff */
[----:B------:R-:W-:-:S04]  /*6ea0*/  IMAD.WIDE.U32 R118, R179, 0x8, R196 ;  /* 0x00000008b3767825 */ /* 0x000fc800078e00c4 */
[----:B0-----:R-:W-:Y:S01]  /*6eb0*/  FMUL.FTZ R180, R193, R128 ;  /* 0x00000080c1b47220 */ /* 0x001fe20000410000 */
[----:B------:R-:W-:Y:S01]  /*6ec0*/  PRMT R179, R152, 0x5410, R177 ;  /* 0x0000541098b37816 */ /* 0x000fe200000000b1 */
[----:B------:R-:W-:Y:S01]  /*6ed0*/  F2F.F16.F32 R186, R186 ;  /* 0x000000ba00ba7304 */ /* 0x000fe20000200800 */
[----:B------:R0:W3:Y:S01]  /*6ee0*/  LDG.E.64 R110, desc[UR8][R116.64] ;  /* 0x00000008746e7981 */ /* 0x0000e2000c1e1b00 */
[----:B------:R-:W-:-:S06]  /*6ef0*/  FMUL.FTZ R177, R68, R180 ;  /* 0x000000b444b17220 */ /* 0x000fcc0000410000 */
[----:B------:R-:W4:Y:S01]  /*6f00*/  F2F.F16.F32 R183, R194 ;  /* 0x000000c200b77304 */ /* 0x000f220000200800 */
[----:B------:R1:W-:Y:S01]  /*6f10*/  STG.E.64 desc[UR8][R118.64], R108 ;  /* 0x0000006c76007986 */ /* 0x0003e2000c101b08 */
[----:B0-----:R-:W-:-:S06]  /*6f20*/  IMAD.WIDE.U32 R116, R178, 0x8, R154 ;  /* 0x00000008b2747825 */ /* 0x001fcc00078e009a */
[----:B------:R-:W0:Y:S01]  /*6f30*/  F2F.F16.F32 R177, R177 ;  /* 0x000000b100b17304 */ /* 0x000e220000200800 */
[----:B-1----:R-:W-:Y:S01]  /*6f40*/  IMAD.WIDE.U32 R118, R190, 0x10000, RZ ;  /* 0x00010000be767825 */ /* 0x002fe200078e00ff */
[----:B------:R1:W3:Y:S01]  /*6f50*/  LDG.E.64 R108, desc[UR8][R116.64] ;  /* 0x00000008746c7981 */ /* 0x0002e2000c1e1b00 */
[----:B----4-:R-:W-:-:S03]  /*6f60*/  PRMT R183, R186, 0x5410, R183 ;  /* 0x00005410bab77816 */ /* 0x010fc600000000b7 */
[----:B-1----:R-:W-:Y:S01]  /*6f70*/  LOP3.LUT R117, R179, R119, RZ, 0xfc, !PT ;  /* 0x00000077b3757212 */ /* 0x002fe200078efcff */
[----:B------:R-:W-:Y:S01]  /*6f80*/  IMAD.WIDE.U32 R178, R178, 0x8, R196 ;  /* 0x00000008b2b27825 */ /* 0x000fe200078e00c4 */
[----:B------:R-:W-:-:S03]  /*6f90*/  LOP3.LUT R116, R118, R153, RZ, 0xfc, !PT ;  /* 0x0000009976747212 */ /* 0x000fc600078efcff */
[----:B------:R-:W-:-:S04]  /*6fa0*/  IMAD.WIDE.U32 R152, R137, 0x8, R154 ;  /* 0x0000000889987825 */ /* 0x000fc800078e009a */
[----:B------:R-:W-:Y:S01]  /*6fb0*/  IMAD.WIDE.U32 R118, R182, 0x10000, RZ ;  /* 0x00010000b6767825 */ /* 0x000fe200078e00ff */
[----:B------:R1:W-:Y:S03]  /*6fc0*/  STG.E.64 desc[UR8][R178.64], R116 ;  /* 0x00000074b2007986 */ /* 0x0003e6000c101b08 */
[----:B------:R-:W-:Y:S01]  /*6fd0*/  IMAD.WIDE.U32 R154, R127, 0x8, R154 ;  /* 0x000000087f9a7825 */ /* 0x000fe200078e009a */
[----:B------:R-:W-:Y:S02]  /*6fe0*/  LOP3.LUT R119, R183, R119, RZ, 0xfc, !PT ;  /* 0x00000077b7777212 */ /* 0x000fe400078efcff */
[----:B0-----:R-:W-:Y:S01]  /*6ff0*/  LOP3.LUT R118, R118, R177, RZ, 0xfc, !PT ;  /* 0x000000b176767212 */ /* 0x001fe200078efcff */
[----:B-1----:R0:W4:Y:S02]  /*7000*/  LDG.E.64 R116, desc[UR8][R152.64] ;  /* 0x0000000898747981 */ /* 0x002124000c1e1b00 */
[----:B0-----:R-:W-:-:S05]  /*7010*/  IMAD.WIDE.U32 R152, R137, 0x8, R196 ;  /* 0x0000000889987825 */ /* 0x001fca00078e00c4 */
[----:B------:R0:W-:Y:S04]  /*7020*/  STG.E.64 desc[UR8][R152.64], R118 ;  /* 0x0000007698007986 */ /* 0x0001e8000c101b08 */
[----:B0-----:R-:W4:Y:S01]  /*7030*/  LDG.E.64 R118, desc[UR8][R154.64] ;  /* 0x000000089a767981 */ /* 0x001f22000c1e1b00 */
[----:B------:R-:W-:Y:S01]  /*7040*/  FFMA.FTZ R136, R105, R136, R104 ;  /* 0x0000008869887223 */ /* 0x000fe20000010068 */
[----:B------:R-:W-:-:S03]  /*7050*/  MOV R137, R151 ;  /* 0x0000009700897202 */ /* 0x000fc60000000f00 */
[----:B------:R-:W-:Y:S01]  /*7060*/  FADD.FTZ R136, -R136, R131 ;  /* 0x0000008388887221 */ /* 0x000fe20000010100 */
[----:B------:R-:W-:Y:S01]  /*7070*/  SHF.R.U32.HI R131, RZ, 0x10, R151 ;  /* 0x00000010ff837819 */ /* 0x000fe20000011697 */
[----:B------:R-:W-:Y:S01]  /*7080*/  FFMA.FTZ R130, R105, R130, R104 ;  /* 0x0000008269827223 */ /* 0x000fe20000010068 */
[----:B------:R-:W-:-:S03]  /*7090*/  HADD2.F32 R137, -RZ, R137.H0_H0 ;  /* 0x20000089ff897230 */ /* 0x000fc60000004100 */
[----:B------:R-:W-:Y:S02]  /*70a0*/  HADD2.F32 R131, -RZ, R131.H0_H0 ;  /* 0x20000083ff837230 */ /* 0x000fe40000004100 */
[----:B------:R-:W-:Y:S01]  /*70b0*/  FADD.FTZ R177, -R130, R129 ;  /* 0x0000008182b17221 */ /* 0x000fe20000010100 */
[--C-:B------:R-:W-:Y:S01]  /*70c0*/  FFMA.FTZ R134, R105, R134, R104.reuse ;  /* 0x0000008669867223 */ /* 0x100fe20000010068 */
[----:B------:R-:W-:Y:S01]  /*70d0*/  SHF.R.U64 R130, R150, 0x10, R151 ;  /* 0x0000001096827819 */ /* 0x000fe20000001297 */
[C---:B------:R-:W-:Y:S01]  /*70e0*/  FFMA.FTZ R129, R126.reuse, R136, R137 ;  /* 0x000000887e817223 */ /* 0x040fe20000010089 */
[----:B------:R-:W-:Y:S01]  /*70f0*/  FFMA.FTZ R137, R126, R177, R131 ;  /* 0x000000b17e897223 */ /* 0x000fe20000010083 */
[----:B------:R-:W-:Y:S01]  /*7100*/  FADD.FTZ R136, -R134, R133 ;  /* 0x0000008586887221 */ /* 0x000fe20000010100 */
[----:B------:R-:W-:Y:S01]  /*7110*/  MOV R131, R150 ;  /* 0x0000009600837202 */ /* 0x000fe20000000f00 */
[----:B------:R-:W-:Y:S02]  /*7120*/  HADD2.F32 R133, -RZ, R130.H0_H0 ;  /* 0x20000082ff857230 */ /* 0x000fe40000004100 */
[-C--:B------:R-:W-:Y:S01]  /*7130*/  FMUL.FTZ R130, R137, R128.reuse ;  /* 0x0000008089827220 */ /* 0x080fe20000410000 */
[----:B------:R-:W-:Y:S01]  /*7140*/  FFMA.FTZ R137, R105, R135, R104 ;  /* 0x0000008769897223 */ /* 0x000fe20000010068 */
[----:B------:R-:W-:Y:S01]  /*7150*/  FMUL.FTZ R129, R129, R128 ;  /* 0x0000008081817220 */ /* 0x000fe20000410000 */
[----:B------:R-:W-:-:S02]  /*7160*/  HADD2.F32 R105, -RZ, R131.H0_H0 ;  /* 0x20000083ff697230 */ /* 0x000fc40000004100 */
[----:B------:R-:W-:Y:S01]  /*7170*/  FFMA.FTZ R133, R126, R136, R133 ;  /* 0x000000887e857223 */ /* 0x000fe20000010085 */
[----:B------:R-:W-:Y:S01]  /*7180*/  FADD.FTZ R137, -R137, R132 ;  /* 0x0000008489897221 */ /* 0x000fe20000010100 */
[----:B------:R-:W-:Y:S01]  /*7190*/  FMUL.FTZ R134, R74, R129 ;  /* 0x000000814a867220 */ /* 0x000fe20000410000 */
[----:B------:R-:W-:Y:S01]  /*71a0*/  FMUL.FTZ R135, R75, R130 ;  /* 0x000000824b877220 */ /* 0x000fe20000410000 */
[----:B------:R-:W-:Y:S01]  /*71b0*/  FMUL.FTZ R136, R133, R128 ;  /* 0x0000008085887220 */ /* 0x000fe20000410000 */
[----:B------:R-:W-:-:S03]  /*71c0*/  FFMA.FTZ R105, R126, R137, R105 ;  /* 0x000000897e697223 */ /* 0x000fc60000010069 */
[----:B------:R-:W-:Y:S01]  /*71d0*/  FMUL.FTZ R126, R73, R136 ;  /* 0x00000088497e7220 */ /* 0x000fe20000410000 */
        /* <DEDUP_REMOVED lines=10> */
[--C-:B-----5:R-:W-:Y:S02]  /*7280*/  SHF.R.U32.HI R128, RZ, 0x10, R107.reuse ;  /* 0x00000010ff807819 */ /* 0x120fe4000001166b */
[----:B------:R-:W-:Y:S01]  /*7290*/  SHF.R.U64 R134, R106, 0x10, R107 ;  /* 0x000000106a867819 */ /* 0x000fe2000000126b */
[----:B------:R-:W-:Y:S02]  /*72a0*/  HADD2.F32 R107, -RZ, R107.H0_H0 ;  /* 0x2000006bff6b7230 */ /* 0x000fe40000004100 */
[----:B------:R-:W-:Y:S02]  /*72b0*/  HADD2.F32 R106, -RZ, R106.H0_H0 ;  /* 0x2000006aff6a7230 */ /* 0x000fe40000004100 */
[----:B------:R-:W-:-:S02]  /*72c0*/  HADD2.F32 R128, -RZ, R128.H0_H0 ;  /* 0x20000080ff807230 */ /* 0x000fc40000004100 */
[----:B------:R-:W-:Y:S01]  /*72d0*/  FMUL.FTZ R133, R162, R107 ;  /* 0x0000006ba2857220 */ /* 0x000fe20000410000 */
[----:B------:R-:W-:Y:S02]  /*72e0*/  FMUL.FTZ R132, R163, R106 ;  /* 0x0000006aa3847220 */ /* 0x000fe40000410000 */
[----:B------:R-:W-:Y:S01]  /*72f0*/  FMUL.FTZ R106, R161, R128 ;  /* 0x00000080a16a7220 */ /* 0x000fe20000410000 */
[----:B------:R-:W-:Y:S02]  /*7300*/  HADD2.F32 R126, -RZ, R134.H0_H0 ;  /* 0x20000086ff7e7230 */ /* 0x000fe40000004100 */
[----:B--2---:R-:W-:Y:S01]  /*7310*/  HADD2.F32 R107, -RZ, R114.H0_H0 ;  /* 0x20000072ff6b7230 */ /* 0x004fe20000004100 */
[--C-:B------:R-:W-:Y:S01]  /*7320*/  SHF.R.U32.HI R134, RZ, 0x10, R115.reuse ;  /* 0x00000010ff867819 */ /* 0x100fe20000011673 */
[----:B------:R-:W-:Y:S01]  /*7330*/  HADD2.F32 R135, -RZ, R115.H0_H0 ;  /* 0x20000073ff877230 */ /* 0x000fe20000004100 */
[----:B------:R-:W-:Y:S02]  /*7340*/  SHF.R.U64 R114, R114, 0x10, R115 ;  /* 0x0000001072727819 */ /* 0x000fe40000001273 */
[----:B------:R-:W-:Y:S01]  /*7350*/  FMUL.FTZ R172, R172, R107 ;  /* 0x0000006bacac7220 */ /* 0x000fe20000410000 */
[--C-:B------:R-:W-:Y:S01]  /*7360*/  SHF.R.U32.HI R128, RZ, 0x10, R113.reuse ;  /* 0x00000010ff807819 */ /* 0x100fe20000011671 */
[----:B------:R-:W-:Y:S01]  /*7370*/  HADD2.F32 R115, -RZ, R113.H0_H0 ;  /* 0x20000071ff737230 */ /* 0x000fe20000004100 */
[----:B------:R-:W-:Y:S01]  /*7380*/  SHF.R.U64 R113, R112, 0x10, R113 ;  /* 0x0000001070717819 */ /* 0x000fe20000001271 */
[----:B------:R-:W-:-:S02]  /*7390*/  HADD2.F32 R107, -RZ, R112.H0_H0 ;  /* 0x20000070ff6b7230 */ /* 0x000fc40000004100 */
[----:B------:R-:W-:Y:S02]  /*73a0*/  HADD2.F32 R112, -RZ, R128.H0_H0 ;  /* 0x20000080ff707230 */ /* 0x000fe40000004100 */
[----:B------:R-:W-:-:S03]  /*73b0*/  FMUL.FTZ R192, R192, R135 ;  /* 0x00000087c0c07220 */ /* 0x000fc60000410000 */
[----:B------:R-:W-:Y:S01]  /*73c0*/  FMUL.FTZ R135, R157, R112 ;  /* 0x000000709d877220 */ /* 0x000fe20000410000 */
[--C-:B---3--:R-:W-:Y:S01]  /*73d0*/  SHF.R.U32.HI R112, RZ, 0x10, R111.reuse ;  /* 0x00000010ff707819 */ /* 0x108fe2000001166f */
[----:B------:R-:W-:Y:S01]  /*73e0*/  HADD2.F32 R177, -RZ, R110.H0_H0 ;  /* 0x2000006effb17230 */ /* 0x000fe20000004100 */
[----:B------:R-:W-:Y:S01]  /*73f0*/  SHF.R.U64 R110, R110, 0x10, R111 ;  /* 0x000000106e6e7819 */ /* 0x000fe2000000126f */
[----:B------:R-:W-:Y:S02]  /*7400*/  HADD2.F32 R137, -RZ, R111.H0_H0 ;  /* 0x2000006fff897230 */ /* 0x000fe40000004100 */
[----:B------:R-:W-:-:S05]  /*7410*/  HADD2.F32 R112, -RZ, R112.H0_H0 ;  /* 0x20000070ff707230 */ /* 0x000fca0000004100 */
[----:B------:R-:W-:Y:S01]  /*7420*/  FMUL.FTZ R163, R165, R112 ;  /* 0x00000070a5a37220 */ /* 0x000fe20000410000 */
[----:B------:R-:W-:Y:S01]  /*7430*/  FMUL.FTZ R173, R173, R126 ;  /* 0x0000007eadad7220 */ /* 0x000fe20000410000 */
[--C-:B------:R-:W-:Y:S01]  /*7440*/  SHF.R.U32.HI R152, RZ, 0x10, R109.reuse ;  /* 0x00000010ff987819 */ /* 0x100fe2000001166d */
[----:B------:R-:W-:Y:S01]  /*7450*/  HADD2.F32 R111, -RZ, R109.H0_H0 ;  /* 0x2000006dff6f7230 */ /* 0x000fe20000004100 */
[----:B------:R-:W-:-:S04]  /*7460*/  SHF.R.U64 R109, R108, 0x10, R109 ;  /* 0x000000106c6d7819 */ /* 0x000fc8000000126d */
[----:B------:R-:W-:Y:S01]  /*7470*/  FMUL.FTZ R112, R168, R111 ;  /* 0x0000006fa8707220 */ /* 0x000fe20000410000 */
[----:B------:R-:W-:Y:S02]  /*7480*/  HADD2.F32 R168, -RZ, R109.H0_H0 ;  /* 0x2000006dffa87230 */ /* 0x000fe40000004100 */
[----:B------:R-:W-:Y:S02]  /*7490*/  HADD2.F32 R193, -RZ, R108.H0_H0 ;  /* 0x2000006cffc17230 */ /* 0x000fe40000004100 */
[----:B------:R-:W-:-:S04]  /*74a0*/  IMAD.WIDE.U32 R126, R127, 0x8, R196 ;  /* 0x000000087f7e7825 */ /* 0x000fc800078e00c4 */
[----:B------:R-:W-:Y:S01]  /*74b0*/  HADD2.F32 R114, -RZ, R114.H0_H0 ;  /* 0x20000072ff727230 */ /* 0x000fe20000004100 */
[----:B------:R0:W-:Y:S01]  /*74c0*/  STG.E.64 desc[UR8][R126.64], R104 ;  /* 0x000000687e007986 */ /* 0x0001e2000c101b08 */
[----:B------:R-:W-:Y:S02]  /*74d0*/  HADD2.F32 R134, -RZ, R134.H0_H0 ;  /* 0x20000086ff867230 */ /* 0x000fe40000004100 */
[----:B------:R-:W-:Y:S02]  /*74e0*/  HADD2.F32 R113, -RZ, R113.H0_H0 ;  /* 0x20000071ff717230 */ /* 0x000fe40000004100 */
[----:B------:R-:W-:Y:S02]  /*74f0*/  HADD2.F32 R110, -RZ, R110.H0_H0 ;  /* 0x2000006eff6e7230 */ /* 0x000fe40000004100 */
[----:B------:R-:W-:Y:S02]  /*7500*/  HADD2.F32 R152, -RZ, R152.H0_H0 ;  /* 0x20000098ff987230 */ /* 0x000fe40000004100 */
[----:B----4-:R-:W-:Y:S01]  /*7510*/  HADD2.F32 R109, -RZ, R117.H0_H0 ;  /* 0x20000075ff6d7230 */ /* 0x010fe20000004100 */
[----:B------:R-:W-:-:S02]  /*7520*/  SHF.R.U32.HI R108, RZ, 0x10, R117 ;  /* 0x00000010ff6c7819 */ /* 0x000fc40000011675 */
[----:B------:R-:W-:Y:S02]  /*7530*/  SHF.R.U64 R117, R116, 0x10, R117 ;  /* 0x0000001074757819 */ /* 0x000fe40000001275 */
[----:B------:R-:W-:Y:S01]  /*7540*/  FMUL.FTZ R174, R174, R109 ;  /* 0x0000006daeae7220 */ /* 0x000fe20000410000 */
[----:B------:R-:W-:Y:S02]  /*7550*/  HADD2.F32 R179, -RZ, R116.H0_H0 ;  /* 0x20000074ffb37230 */ /* 0x000fe40000004100 */
        /* <DEDUP_REMOVED lines=11> */
[----:B------:R-:W-:-:S02]  /*7610*/  SHF.R.U32.HI R109, RZ, 0x10, R119 ;  /* 0x00000010ff6d7819 */ /* 0x000fc40000011677 */
[----:B------:R-:W-:Y:S01]  /*7620*/  SHF.R.U64 R111, R118, 0x10, R119 ;  /* 0x00000010766f7819 */ /* 0x000fe20000001277 */
[----:B------:R-:W-:Y:S02]  /*7630*/  HADD2.F32 R104, -RZ, R119.H0_H0 ;  /* 0x20000077ff687230 */ /* 0x000fe40000004100 */
        /* <DEDUP_REMOVED lines=13> */
.L_x_7616:
[----:B------:R-:W-:Y:S01]  /*7710*/  MOV R106, R139 ;  /* 0x0000008b006a7202 */ /* 0x000fe20000000f00 */
[C-C-:B------:R-:W-:Y:S01]  /*7720*/  FFMA.FTZ R204, R105.reuse, R204, R104.reuse ;  /* 0x000000cc69cc7223 */ /* 0x140fe20000010068 */
[C-C-:B------:R-:W-:Y:S01]  /*7730*/  FFMA.FTZ R198, R105.reuse, R198, R104.reuse ;  /* 0x000000c669c67223 */ /* 0x140fe20000010068 */
[----:B------:R-:W-:Y:S01]  /*7740*/  MOV R108, R138 ;  /* 0x0000008a006c7202 */ /* 0x000fe20000000f00 */
[C-C-:B------:R-:W-:Y:S01]  /*7750*/  FFMA.FTZ R202, R105.reuse, R202, R104.reuse ;  /* 0x000000ca69ca7223 */ /* 0x140fe20000010068 */
[----:B------:R-:W-:Y:S01]  /*7760*/  HADD2.F32 R107, -RZ, R106.H0_H0 ;  /* 0x2000006aff6b7230 */ /* 0x000fe20000004100 */
[----:B------:R-:W-:Y:S01]  /*7770*/  SHF.R.U32.HI R106, RZ, 0x10, R139 ;  /* 0x00000010ff6a7819 */ /* 0x000fe2000001168b */
[----:B------:R-:W-:Y:S01]  /*7780*/  FADD.FTZ R209, -R204, R209 ;  /* 0x000000d1ccd17221 */ /* 0x000fe20000010100 */
[----:B------:R-:W-:Y:S01]  /*7790*/  FADD.FTZ R199, -R198, R199 ;  /* 0x000000c7c6c77221 */ /* 0x000fe20000010100 */
[C-C-:B------:R-:W-:Y:S01]  /*77a0*/  FFMA.FTZ R200, R105.reuse, R200, R104.reuse ;  /* 0x000000c869c87223 */ /* 0x140fe20000010068 */
[----:B------:R-:W-:Y:S01]  /*77b0*/  FFMA.FTZ R192, R105, R192, R104 ;  /* 0x000000c069c07223 */ /* 0x000fe20000010068 */
[----:B------:R-:W-:-:S02]  /*77c0*/  HADD2.F32 R111, -RZ, R106.H0_H0 ;  /* 0x2000006aff6f7230 */ /* 0x000fc40000004100 */
[----:B------:R-:W-:Y:S01]  /*77d0*/  FFMA.FTZ R110, R126, R209, R107 ;  /* 0x000000d17e6e7223 */ /* 0x000fe2000001006b */
[C-C-:B------:R-:W-:Y:S01]  /*77e0*/  FFMA.FTZ R107, R105.reuse, R152, R104.reuse ;  /* 0x00000098696b7223 */ /* 0x140fe20000010068 */
[----:B------:R-:W-:Y:S01]  /*77f0*/  FADD.FTZ R193, -R192, R193 ;  /* 0x000000c1c0c17221 */ /* 0x000fe20000010100 */
[----:B------:R-:W-:Y:S01]  /*7800*/  FFMA.FTZ R194, R105, R194, R104 ;  /* 0x000000c269c27223 */ /* 0x000fe20000010068 */
[----:B------:R-:W-:Y:S01]  /*7810*/  FFMA.FTZ R106, R126, R199, R111 ;  /* 0x000000c77e6a7223 */ /* 0x000fe2000001006f */
[----:B------:R-:W-:Y:S02]  /*7820*/  HADD2.F32 R111, -RZ, R108.H0_H0 ;  /* 0x2000006cff6f7230 */ /* 0x000fe40000004100 */
[----:B------:R-:W-:Y:S01]  /*7830*/  FADD.FTZ R107, -R107, R210 ;  /* 0x000000d26b6b7221 */ /* 0x000fe20000010100 */
[----:B------:R-:W-:Y:S01]  /*7840*/  SHF.R.U64 R108, R138, 0x10, R139 ;  /* 0x000000108a6c7819 */ /* 0x000fe2000000128b */
[----:B------:R-:W-:Y:S01]  /*7850*/  FADD.FTZ R199, -R202, R203 ;  /* 0x000000cbcac77221 */ /* 0x000fe20000010100 */
[----:B------:R-:W-:Y:S01]  /*7860*/  FADD.FTZ R195, -R194, R195 ;  /* 0x000000c3c2c37221 */ /* 0x000fe20000010100 */
[----:B------:R-:W-:Y:S01]  /*7870*/  FFMA.FTZ R198, R126, R107, R111 ;  /* 0x0000006b7ec67223 */ /* 0x000fe2000001006f */
[C-C-:B------:R-:W-:Y:S01]  /*7880*/  FFMA.FTZ R196, R105.reuse, R196, R104.reuse ;  /* 0x000000c469c47223 */ /* 0x140fe20000010068 */
[----:B------:R-:W-:Y:S01]  /*7890*/  HADD2.F32 R107, -RZ, R108.H0_H0 ;  /* 0x2000006cff6b7230 */ /* 0x000fe20000004100 */
[----:B------:R-:W-:Y:S01]  /*78a0*/  MOV R108, R141 ;  /* 0x0000008d006c7202 */ /* 0x000fe20000000f00 */
[----:B------:R-:W-:Y:S01]  /*78b0*/  FFMA.FTZ R174, R105, R174, R104 ;  /* 0x000000ae69ae7223 */ /* 0x000fe20000010068 */
[----:B------:R-:W-:Y:S01]  /*78c0*/  FADD.FTZ R205, -R196, R205 ;  /* 0x000000cdc4cd7221 */ /* 0x000fe20000010100 */
[----:B------:R-:W-:Y:S01]  /*78d0*/  SHF.R.U32.HI R119, RZ, 0x10, R143 ;  /* 0x00000010ff777819 */ /* 0x000fe2000001168f */
[----:B------:R-:W-:Y:S01]  /*78e0*/  FFMA.FTZ R199, R126, R199, R107 ;  /* 0x000000c77ec77223 */ /* 0x000fe2000001006b */
[----:B------:R-:W-:-:S02]  /*78f0*/  HADD2.F32 R113, -RZ, R108.H0_H0 ;  /* 0x2000006cff717230 */ /* 0x000fc40000004100 */
[----:B------:R-:W-:Y:S01]  /*7900*/  FADD.FTZ R107, -R200, R207 ;  /* 0x000000cfc86b7221 */ /* 0x000fe20000010100 */
[----:B------:R-:W-:Y:S01]  /*7910*/  SHF.R.U32.HI R108, RZ, 0x10, R141 ;  /* 0x00000010ff6c7819 */ /* 0x000fe2000001168d */
[----:B------:R-:W-:Y:S02]  /*7920*/  HADD2.F32 R119, -RZ, R119.H0_H0 ;  /* 0x20000077ff777230 */ /* 0x000fe40000004100 */
[----:B------:R-:W-:Y:S01]  /*7930*/  FADD.FTZ R175, -R174, R175 ;  /* 0x000000afaeaf7221 */ /* 0x000fe20000010100 */
[C---:B------:R-:W-:Y:S01]  /*7940*/  FFMA.FTZ R107, R126.reuse, R107, R113 ;  /* 0x0000006b7e6b7223 */ /* 0x040fe20000010071 */
[----:B------:R-:W-:Y:S01]  /*7950*/  MOV R113, R140 ;  /* 0x0000008c00717202 */ /* 0x000fe20000000f00 */
[----:B------:R-:W-:Y:S02]  /*7960*/  HADD2.F32 R117, -RZ, R108.H0_H0 ;  /* 0x2000006cff757230 */ /* 0x000fe40000004100 */
[C-C-:B------:R-:W-:Y:S01]  /*7970*/  FFMA.FTZ R176, R105.reuse, R176, R104.reuse ;  /* 0x000000b069b07223 */ /* 0x140fe20000010068 */
[C-C-:B------:R-:W-:Y:S01]  /*7980*/  FFMA.FTZ R197, R105.reuse, R197, R104.reuse ;  /* 0x000000c569c57223 */ /* 0x140fe20000010068 */
[----:B------:R-:W-:Y:S01]  /*7990*/  FFMA.FTZ R196, R126, R175, R119 ;  /* 0x000000af7ec47223 */ /* 0x000fe20000010077 */
[----:B------:R-:W-:Y:S01]  /*79a0*/  HADD2.F32 R203, -RZ, R113.H0_H0 ;  /* 0x20000071ffcb7230 */ /* 0x000fe20000004100 */
[----:B------:R-:W-:Y:S01]  /*79b0*/  SHF.R.U64 R113, R140, 0x10, R141 ;  /* 0x000000108c717819 */ /* 0x000fe2000000128d */
[----:B------:R-:W-:Y:S01]  /*79c0*/  FFMA.FTZ R108, R126, R193, R117 ;  /* 0x000000c17e6c7223 */ /* 0x000fe20000010075 */
[----:B------:R-:W-:Y:S01]  /*79d0*/  MOV R117, R143 ;  /* 0x0000008f00757202 */ /* 0x000fe20000000f00 */
[----:B------:R-:W-:Y:S01]  /*79e0*/  FADD.FTZ R177, -R176, R177 ;  /* 0x000000b1b0b17221 */ /* 0x000fe20000010100 */
[----:B------:R-:W-:Y:S01]  /*79f0*/  FFMA.FTZ R119, R105, R190, R104 ;  /* 0x000000be69777223 */ /* 0x000fe20000010068 */
[----:B------:R-:W-:-:S02]  /*7a00*/  HADD2.F32 R113, -RZ, R113.H0_H0 ;  /* 0x20000071ff717230 */ /* 0x000fc40000004100 */
[----:B------:R-:W-:Y:S01]  /*7a10*/  FADD.FTZ R197, -R197, R206 ;  /* 0x000000cec5c57221 */ /* 0x000fe20000010100 */
[----:B------:R-:W-:Y:S01]  /*7a20*/  MOV R174, R145 ;  /* 0x0000009100ae7202 */ /* 0x000fe20000000f00 */
[----:B------:R1:W-:Y:S01]  /*7a30*/  F2F.F16.F32 R109, R110 ;  /* 0x0000006e006d7304 */ /* 0x0003e20000200800 */
[C-C-:B------:R-:W-:Y:S01]  /*7a40*/  FFMA.FTZ R169, R105.reuse, R169, R104.reuse ;  /* 0x000000a969a97223 */ /* 0x140fe20000010068 */
[----:B------:R-:W-:Y:S01]  /*7a50*/  FFMA.FTZ R214, R126, R195, R113 ;  /* 0x000000c37ed67223 */ /* 0x000fe20000010071 */
[----:B------:R-:W-:Y:S02]  /*7a60*/  HADD2.F32 R113, -RZ, R117.H0_H0 ;  /* 0x20000075ff717230 */ /* 0x000fe40000004100 */
[C-C-:B------:R-:W-:Y:S01]  /*7a70*/  FFMA.FTZ R173, R105.reuse, R173, R104.reuse ;  /* 0x000000ad69ad7223 */ /* 0x140fe20000010068 */
[----:B------:R-:W-:Y:S02]  /*7a80*/  HADD2.F32 R175, -RZ, R174.H0_H0 ;  /* 0x200000aeffaf7230 */ /* 0x000fe40000004100 */
[----:B------:R-:W-:Y:S01]  /*7a90*/  FMUL.FTZ R174, R110, R128 ;  /* 0x000000806eae7220 */ /* 0x000fe20000410000 */
[C-C-:B------:R-:W-:Y:S01]  /*7aa0*/  FFMA.FTZ R166, R105.reuse, R166, R104.reuse ;  /* 0x000000a669a67223 */ /* 0x140fe20000010068 */
[----:B------:R-:W-:Y:S01]  /*7ab0*/  FFMA.FTZ R194, R126, R205, R113 ;  /* 0x000000cd7ec27223 */ /* 0x000fe20000010071 */
[----:B------:R-:W-:Y:S01]  /*7ac0*/  MOV R113, R142 ;  /* 0x0000008e00717202 */ /* 0x000fe20000000f00 */
[C-C-:B-1----:R-:W-:Y:S01]  /*7ad0*/  FFMA.FTZ R110, R105.reuse, R159, R104.reuse ;  /* 0x0000009f696e7223 */ /* 0x142fe20000010068 */
[C-C-:B------:R-:W-:Y:S01]  /*7ae0*/  FFMA.FTZ R157, R105.reuse, R157, R104.reuse ;  /* 0x0000009d699d7223 */ /* 0x140fe20000010068 */
[C-C-:B------:R-:W-:Y:S01]  /*7af0*/  FFMA.FTZ R159, R105.reuse, R158, R104.reuse ;  /* 0x0000009e699f7223 */ /* 0x140fe20000010068 */
[----:B------:R-:W-:Y:S01]  /*7b00*/  FFMA.FTZ R167, R105, R167, R104 ;  /* 0x000000a769a77223 */ /* 0x000fe20000010068 */
[----:B------:R-:W-:Y:S01]  /*7b10*/  HADD2.F32 R205, -RZ, R113.H0_H0 ;  /* 0x20000071ffcd7230 */ /* 0x000fe20000004100 */
[----:B------:R-:W-:Y:S01]  /*7b20*/  SHF.R.U64 R113, R142, 0x10, R143 ;  /* 0x000000108e717819 */ /* 0x000fe2000000128f */
[----:B------:R-:W-:Y:S01]  /*7b30*/  FADD.FTZ R169, -R169, R168 ;  /* 0x000000a8a9a97221 */ /* 0x000fe20000010100 */
[----:B------:R-:W-:Y:S01]  /*7b40*/  FADD.FTZ R173, -R173, R170 ;  /* 0x000000aaadad7221 */ /* 0x000fe20000010100 */
[----:B------:R-:W-:Y:S01]  /*7b50*/  FADD.FTZ R193, -R166, R163 ;  /* 0x000000a3a6c17221 */ /* 0x000fe20000010100 */
[----:B------:R-:W-:Y:S01]  /*7b60*/  FADD.FTZ R157, -R157, R156 ;  /* 0x0000009c9d9d7221 */ /* 0x000fe20000010100 */
[----:B------:R-:W-:-:S02]  /*7b70*/  HADD2.F32 R113, -RZ, R113.H0_H0 ;  /* 0x20000071ff717230 */ /* 0x000fc40000004100 */
[----:B------:R-:W-:Y:S01]  /*7b80*/  FADD.FTZ R159, -R159, R154 ;  /* 0x0000009a9f9f7221 */ /* 0x000fe20000010100 */
[----:B------:R-:W-:Y:S01]  /*7b90*/  FFMA.FTZ R201, R105, R201, R104 ;  /* 0x000000c969c97223 */ /* 0x000fe20000010068 */
[----:B------:R-:W-:Y:S01]  /*7ba0*/  FADD.FTZ R167, -R167, R164 ;  /* 0x000000a4a7a77221 */ /* 0x000fe20000010100 */
[----:B------:R-:W-:Y:S01]  /*7bb0*/  MOV R156, R149 ;  /* 0x00000095009c7202 */ /* 0x000fe20000000f00 */
[C---:B------:R-:W-:Y:S01]  /*7bc0*/  FFMA.FTZ R206, R126.reuse, R177, R113 ;  /* 0x000000b17ece7223 */ /* 0x040fe20000010071 */
[----:B------:R-:W-:Y:S01]  /*7bd0*/  FADD.FTZ R113, -R119, R162 ;  /* 0x000000a277717221 */ /* 0x000fe20000010100 */
[----:B------:R-:W-:Y:S01]  /*7be0*/  SHF.R.U32.HI R162, RZ, 0x10, R145 ;  /* 0x00000010ffa27819 */ /* 0x000fe20000011691 */
[----:B------:R-:W-:Y:S01]  /*7bf0*/  F2F.F16.F32 R115, R107 ;  /* 0x0000006b00737304 */ /* 0x000fe20000200800 */
[----:B------:R-:W-:Y:S01]  /*7c00*/  SHF.R.U32.HI R154, RZ, 0x10, R149 ;  /* 0x00000010ff9a7819 */ /* 0x000fe20000011695 */
[----:B------:R-:W-:Y:S01]  /*7c10*/  FFMA.FTZ R113, R126, R113, R175 ;  /* 0x000000717e717223 */ /* 0x000fe200000100af */
[----:B------:R-:W-:Y:S01]  /*7c20*/  SHF.R.U64 R164, R146, 0x10, R147 ;  /* 0x0000001092a47819 */ /* 0x000fe20000001293 */
[----:B------:R-:W-:-:S02]  /*7c30*/  HADD2.F32 R209, -RZ, R162.H0_H0 ;  /* 0x200000a2ffd17230 */ /* 0x000fc40000004100 */
[----:B------:R-:W-:Y:S01]  /*7c40*/  FFMA.FTZ R162, R105, R165, R104 ;  /* 0x000000a569a27223 */ /* 0x000fe20000010068 */
[----:B------:R-:W-:Y:S01]  /*7c50*/  MOV R165, R144 ;  /* 0x0000009000a57202 */ /* 0x000fe20000000f00 */
[----:B------:R-:W-:Y:S01]  /*7c60*/  FADD.FTZ R201, -R201, R208 ;  /* 0x000000d0c9c97221 */ /* 0x000fe20000010100 */
[----:B------:R-:W-:Y:S01]  /*7c70*/  F2F.F16.F32 R116, R108 ;  /* 0x0000006c00747304 */ /* 0x000fe20000200800 */
[----:B------:R-:W-:Y:S01]  /*7c80*/  FADD.FTZ R177, -R162, R161 ;  /* 0x000000a1a2b17221 */ /* 0x000fe20000010100 */
[----:B------:R-:W-:Y:S01]  /*7c90*/  SHF.R.U64 R162, R144, 0x10, R145 ;  /* 0x0000001090a27819 */ /* 0x000fe20000001291 */
[----:B------:R-:W-:Y:S02]  /*7ca0*/  HADD2.F32 R161, -RZ, R165.H0_H0 ;  /* 0x200000a5ffa17230 */ /* 0x000fe40000004100 */
[----:B------:R-:W-:Y:S01]  /*7cb0*/  FFMA.FTZ R209, R126, R173, R209 ;  /* 0x000000ad7ed17223 */ /* 0x000fe200000100d1 */
[-C--:B------:R-:W-:Y:S01]  /*7cc0*/  FMUL.FTZ R175, R198, R128.reuse ;  /* 0x00000080c6af7220 */ /* 0x080fe20000410000 */
[----:B------:R-:W-:Y:S01]  /*7cd0*/  FMUL.FTZ R173, R199, R128 ;  /* 0x00000080c7ad7220 */ /* 0x000fe20000410000 */
[----:B------:R-:W-:Y:S01]  /*7ce0*/  HADD2.F32 R165, -RZ, R162.H0_H0 ;  /* 0x200000a2ffa57230 */ /* 0x000fe20000004100 */
[----:B------:R-:W-:Y:S01]  /*7cf0*/  MOV R162, R147 ;  /* 0x0000009300a27202 */ /* 0x000fe20000000f00 */
[----:B------:R1:W-:Y:S01]  /*7d00*/  F2F.F16.F32 R114, R199 ;  /* 0x000000c700727304 */ /* 0x0003e20000200800 */
[C---:B------:R-:W-:Y:S01]  /*7d10*/  FFMA.FTZ R203, R126.reuse, R201, R203 ;  /* 0x000000c97ecb7223 */ /* 0x040fe200000100cb */
[C---:B------:R-:W-:Y:S01]  /*7d20*/  FFMA.FTZ R205, R126.reuse, R197, R205 ;  /* 0x000000c57ecd7223 */ /* 0x040fe200000100cd */
[----:B------:R-:W-:Y:S01]  /*7d30*/  FFMA.FTZ R176, R126, R169, R165 ;  /* 0x000000a97eb07223 */ /* 0x000fe200000100a5 */
[----:B------:R-:W-:Y:S01]  /*7d40*/  HADD2.F32 R211, -RZ, R162.H0_H0 ;  /* 0x200000a2ffd37230 */ /* 0x000fe20000004100 */
[----:B------:R-:W-:Y:S01]  /*7d50*/  SHF.R.U32.HI R162, RZ, 0x10, R147 ;  /* 0x00000010ffa27819 */ /* 0x000fe20000011693 */
[----:B------:R-:W-:Y:S01]  /*7d60*/  FFMA.FTZ R165, R105, R186, R104 ;  /* 0x000000ba69a57223 */ /* 0x000fe20000010068 */
[----:B------:R-:W-:Y:S01]  /*7d70*/  FADD.FTZ R155, -R110, R155 ;  /* 0x0000009b6e9b7221 */ /* 0x000fe20000010100 */
[----:B------:R-:W2:Y:S01]  /*7d80*/  F2F.F16.F32 R112, R106 ;  /* 0x0000006a00707304 */ /* 0x000ea20000200800 */
[----:B-1----:R-:W-:-:S02]  /*7d90*/  HADD2.F32 R199, -RZ, R156.H0_H0 ;  /* 0x2000009cffc77230 */ /* 0x002fc40000004100 */
[----:B------:R-:W-:Y:S01]  /*7da0*/  FADD.FTZ R165, -R165, R172 ;  /* 0x000000aca5a57221 */ /* 0x000fe20000010100 */
[----:B------:R-:W-:Y:S01]  /*7db0*/  HADD2.F32 R207, -RZ, R162.H0_H0 ;  /* 0x200000a2ffcf7230 */ /* 0x000fe20000004100 */
[----:B------:R-:W-:Y:S01]  /*7dc0*/  MOV R162, R146 ;  /* 0x0000009200a27202 */ /* 0x000fe20000000f00 */
[C---:B------:R-:W-:Y:S01]  /*7dd0*/  FFMA.FTZ R211, R126.reuse, R167, R211 ;  /* 0x000000a77ed37223 */ /* 0x040fe200000100d3 */
[C---:B------:R-:W-:Y:S01]  /*7de0*/  FFMA.FTZ R199, R126.reuse, R157, R199 ;  /* 0x0000009d7ec77223 */ /* 0x040fe200000100c7 */
[C---:B------:R-:W-:Y:S01]  /*7df0*/  FFMA.FTZ R177, R126.reuse, R177, R161 ;  /* 0x000000b17eb17223 */ /* 0x040fe200000100a1 */
[----:B------:R1:W-:Y:S01]  /*7e00*/  F2F.F16.F32 R111, R198 ;  /* 0x000000c6006f7304 */ /* 0x0003e20000200800 */
[----:B------:R-:W-:Y:S02]  /*7e10*/  HADD2.F32 R163, -RZ, R162.H0_H0 ;  /* 0x200000a2ffa37230 */ /* 0x000fe40000004100 */
[----:B------:R-:W-:Y:S01]  /*7e20*/  FFMA.FTZ R162, R105, R183, R104 ;  /* 0x000000b769a27223 */ /* 0x000fe20000010068 */
[----:B------:R-:W-:Y:S01]  /*7e30*/  FFMA.FTZ R207, R126, R165, R207 ;  /* 0x000000a57ecf7223 */ /* 0x000fe200000100cf */
[-C--:B------:R-:W-:Y:S01]  /*7e40*/  FMUL.FTZ R169, R194, R128.reuse ;  /* 0x00000080c2a97220 */ /* 0x080fe20000410000 */
[----:B------:R-:W-:Y:S01]  /*7e50*/  FMUL.FTZ R108, R108, R128 ;  /* 0x000000806c6c7220 */ /* 0x000fe20000410000 */
[----:B------:R-:W-:Y:S01]  /*7e60*/  FFMA.FTZ R193, R126, R193, R163 ;  /* 0x000000c17ec17223 */ /* 0x000fe200000100a3 */
[----:B------:R-:W-:-:S02]  /*7e70*/  HADD2.F32 R163, -RZ, R164.H0_H0 ;  /* 0x200000a4ffa37230 */ /* 0x000fc40000004100 */
[----:B------:R-:W-:Y:S01]  /*7e80*/  FADD.FTZ R171, -R162, R171 ;  /* 0x000000aba2ab7221 */ /* 0x000fe20000010100 */
[----:B-1----:R-:W-:Y:S01]  /*7e90*/  HADD2.F32 R198, -RZ, R154.H0_H0 ;  /* 0x2000009affc67230 */ /* 0x002fe20000004100 */
[----:B------:R-:W-:Y:S01]  /*7ea0*/  MOV R154, R148 ;  /* 0x00000094009a7202 */ /* 0x000fe20000000f00 */
[----:B------:R-:W1:Y:S01]  /*7eb0*/  F2F.F16.F32 R117, R214 ;  /* 0x000000d600757304 */ /* 0x000e620000200800 */
[C---:B------:R-:W-:Y:S01]  /*7ec0*/  FFMA.FTZ R186, R126.reuse, R171, R163 ;  /* 0x000000ab7eba7223 */ /* 0x040fe200000100a3 */
[----:B------:R-:W-:Y:S01]  /*7ed0*/  FMUL.FTZ R171, R107, R128 ;  /* 0x000000806bab7220 */ /* 0x000fe20000410000 */
[----:B------:R-:W-:Y:S01]  /*7ee0*/  FFMA.FTZ R198, R126, R159, R198 ;  /* 0x0000009f7ec67223 */ /* 0x000fe200000100c6 */
[----:B------:R-:W-:Y:S01]  /*7ef0*/  HADD2.F32 R157, -RZ, R154.H0_H0 ;  /* 0x2000009aff9d7230 */ /* 0x000fe20000004100 */
[----:B--2---:R-:W-:Y:S01]  /*7f00*/  PRMT R159, R109, 0x5410, R112 ;  /* 0x000054106d9f7816 */ /* 0x004fe20000000070 */
[----:B------:R-:W-:Y:S01]  /*7f10*/  FFMA.FTZ R160, R105, R160, R104 ;  /* 0x000000a069a07223 */ /* 0x000fe20000010068 */
[----:B------:R-:W-:Y:S01]  /*7f20*/  FMUL.FTZ R167, R54, R171 ;  /* 0x000000ab36a77220 */ /* 0x000fe20000410000 */
[----:B------:R-:W2:Y:S01]  /*7f30*/  F2F.F16.F32 R119, R206 ;  /* 0x000000ce00777304 */ /* 0x000ea20000200800 */
[----:B------:R-:W-:Y:S01]  /*7f40*/  FMUL.FTZ R183, R55, R108 ;  /* 0x0000006c37b77220 */ /* 0x000fe20000410000 */
[-C--:B------:R-:W-:Y:S01]  /*7f50*/  FMUL.FTZ R110, R196, R128.reuse ;  /* 0x00000080c46e7220 */ /* 0x080fe20000410000 */
[-C--:B------:R-:W-:Y:S01]  /*7f60*/  FMUL.FTZ R170, R214, R128.reuse ;  /* 0x00000080d6aa7220 */ /* 0x080fe20000410000 */
[----:B------:R-:W-:Y:S01]  /*7f70*/  SHF.R.U64 R156, R148, 0x10, R149 ;  /* 0x00000010949c7819 */ /* 0x000fe20000001295 */
[-C--:B------:R-:W-:Y:S01]  /*7f80*/  FMUL.FTZ R112, R211, R128.reuse ;  /* 0x00000080d3707220 */ /* 0x080fe20000410000 */
[-C--:B------:R-:W-:Y:S01]  /*7f90*/  FMUL.FTZ R172, R203, R128.reuse ;  /* 0x00000080cbac7220 */ /* 0x080fe20000410000 */
[----:B------:R-:W-:Y:S01]  /*7fa0*/  FADD.FTZ R153, -R160, R153 ;  /* 0x00000099a0997221 */ /* 0x000fe20000010100 */
[----:B------:R3:W-:Y:S01]  /*7fb0*/  F2F.F16.F32 R200, R194 ;  /* 0x000000c200c87304 */ /* 0x0007e20000200800 */
[----:B------:R-:W-:Y:S01]  /*7fc0*/  FMUL.FTZ R160, R58, R169 ;  /* 0x000000a93aa07220 */ /* 0x000fe20000410000 */
[----:B------:R-:W-:Y:S01]  /*7fd0*/  FMUL.FTZ R109, R209, R128 ;  /* 0x00000080d16d7220 */ /* 0x000fe20000410000 */
[----:B------:R-:W-:Y:S01]  /*7fe0*/  FMUL.FTZ R192, R49, R173 ;  /* 0x000000ad31c07220 */ /* 0x000fe20000410000 */
[----:B------:R-:W-:Y:S01]  /*7ff0*/  FMUL.FTZ R166, R53, R170 ;  /* 0x000000aa35a67220 */ /* 0x000fe20000410000 */
[----:B------:R-:W-:Y:S01]  /*8000*/  FMUL.FTZ R168, R206, R128 ;  /* 0x00000080cea87220 */ /* 0x000fe20000410000 */
[----:B------:R-:W-:-:S02]  /*8010*/  HADD2.F32 R156, -RZ, R156.H0_H0 ;  /* 0x2000009cff9c7230 */ /* 0x000fc40000004100 */
[----:B------:R-:W-:Y:S01]  /*8020*/  FMUL.FTZ R106, R106, R128 ;  /* 0x000000806a6a7220 */ /* 0x000fe20000410000 */
[----:B------:R-:W4:Y:S01]  /*8030*/  F2F.F16.F32 R201, R196 ;  /* 0x000000c400c97304 */ /* 0x000f220000200800 */
[----:B---3--:R-:W-:Y:S01]  /*8040*/  FFMA.FTZ R194, R126, R155, R157 ;  /* 0x0000009b7ec27223 */ /* 0x008fe2000001009d */
[----:B------:R-:W-:Y:S01]  /*8050*/  PRMT R155, R115, 0x5410, R116 ;  /* 0x00005410739b7816 */ /* 0x000fe20000000074 */
[----:B------:R-:W-:-:S04]  /*8060*/  IMAD.WIDE.U32 R114, R114, 0x10000, RZ ;  /* 0x0001000072727825 */ /* 0x000fc800078e00ff */
[----:B------:R-:W-:Y:S01]  /*8070*/  FMUL.FTZ R163, R48, R175 ;  /* 0x000000af30a37220 */ /* 0x000fe20000410000 */
[----:B------:R-:W-:Y:S01]  /*8080*/  FMUL.FTZ R162, R52, R172 ;  /* 0x000000ac34a27220 */ /* 0x000fe20000410000 */
[----:B------:R-:W-:Y:S01]  /*8090*/  FMUL.FTZ R165, R57, R168 ;  /* 0x000000a839a57220 */ /* 0x000fe20000410000 */
[----:B-1----:R-:W-:Y:S01]  /*80a0*/  IMAD.WIDE.U32 R116, R117, 0x10000, RZ ;  /* 0x0001000075747825 */ /* 0x002fe200078e00ff */
[----:B------:R1:W-:Y:S01]  /*80b0*/  F2F.F16.F32 R118, R203 ;  /* 0x000000cb00767304 */ /* 0x0003e20000200800 */
[----:B------:R-:W-:Y:S02]  /*80c0*/  LOP3.LUT R159, R159, R115, RZ, 0xfc, !PT ;  /* 0x000000739f9f7212 */ /* 0x000fe400078efcff */
[----:B------:R-:W-:Y:S01]  /*80d0*/  FMUL.FTZ R107, R205, R128 ;  /* 0x00000080cd6b7220 */ /* 0x000fe20000410000 */
[----:B------:R-:W-:Y:S01]  /*80e0*/  LOP3.LUT R158, R114, R111, RZ, 0xfc, !PT ;  /* 0x0000006f729e7212 */ /* 0x000fe200078efcff */
[----:B--2---:R-:W-:Y:S01]  /*80f0*/  IMAD.WIDE.U32 R114, R119, 0x10000, RZ ;  /* 0x0001000077727825 */ /* 0x004fe200078e00ff */
[----:B------:R-:W-:-:S03]  /*8100*/  LOP3.LUT R155, R155, R117, RZ, 0xfc, !PT ;  /* 0x000000759b9b7212 */ /* 0x000fc600078efcff */
[----:B------:R-:W-:Y:S01]  /*8110*/  FMUL.FTZ R111, R207, R128 ;  /* 0x00000080cf6f7220 */ /* 0x000fe20000410000 */
[----:B----4-:R-:W-:Y:S01]  /*8120*/  PRMT R201, R200, 0x5410, R201 ;  /* 0x00005410c8c97816 */ /* 0x010fe200000000c9 */
[----:B------:R-:W-:Y:S01]  /*8130*/  F2F.F16.F32 R152, R205 ;  /* 0x000000cd00987304 */ /* 0x000fe20000200800 */
[----:B-1----:R-:W-:Y:S01]  /*8140*/  FMUL.FTZ R203, R59, R110 ;  /* 0x0000006e3bcb7220 */ /* 0x002fe20000410000 */
[----:B------:R-:W-:Y:S01]  /*8150*/  FMUL.FTZ R200, R66, R112 ;  /* 0x0000007042c87220 */ /* 0x000fe20000410000 */
[----:B------:R-:W-:Y:S01]  /*8160*/  LOP3.LUT R117, R201, R115, RZ, 0xfc, !PT ;  /* 0x00000073c9757212 */ /* 0x000fe200078efcff */
[----:B------:R-:W-:Y:S01]  /*8170*/  FFMA.FTZ R196, R126, R153, R156 ;  /* 0x000000997ec47223 */ /* 0x000fe2000001009c */
[----:B------:R-:W-:Y:S01]  /*8180*/  FMUL.FTZ R195, R50, R174 ;  /* 0x000000ae32c37220 */ /* 0x000fe20000410000 */
[----:B------:R-:W-:Y:S01]  /*8190*/  FMUL.FTZ R197, R51, R106 ;  /* 0x0000006a33c57220 */ /* 0x000fe20000410000 */
[----:B------:R-:W-:Y:S01]  /*81a0*/  FMUL.FTZ R164, R56, R107 ;  /* 0x0000006b38a47220 */ /* 0x000fe20000410000 */
[----:B------:R1:W-:Y:S08]  /*81b0*/  F2F.F16.F32 R202, R176 ;  /* 0x000000b000ca7304 */ /* 0x0003f00000200800 */
[----:B------:R-:W-:Y:S01]  /*81c0*/  F2F.F16.F32 R212, R211 ;  /* 0x000000d300d47304 */ /* 0x000fe20000200800 */
[----:B-1----:R-:W-:-:S07]  /*81d0*/  FMUL.FTZ R176, R176, R128 ;  /* 0x00000080b0b07220 */ /* 0x002fce0000410000 */
[----:B------:R-:W1:Y:S08]  /*81e0*/  F2F.F16.F32 R213, R207 ;  /* 0x000000cf00d57304 */ /* 0x000e700000200800 */
[----:B------:R-:W-:Y:S01]  /*81f0*/  F2F.F16.F32 R204, R186 ;  /* 0x000000ba00cc7304 */ /* 0x000fe20000200800 */
[----:B-1----:R-:W-:-:S07]  /*8200*/  PRMT R213, R212, 0x5410, R213 ;  /* 0x00005410d4d57816 */ /* 0x002fce00000000d5 */
[----:B------:R1:W-:Y:S08]  /*8210*/  F2F.F16.F32 R208, R113 ;  /* 0x0000007100d07304 */ /* 0x0003f00000200800 */
[----:B------:R-:W2:Y:S01]  /*8220*/  F2F.F16.F32 R210, R209 ;  /* 0x000000d100d27304 */ /* 0x000ea20000200800 */
[----:B-1----:R-:W-:-:S04]  /*8230*/  FMUL.FTZ R113, R113, R128 ;  /* 0x0000008071717220 */ /* 0x002fc80000410000 */
[----:B------:R-:W-:-:S03]  /*8240*/  FMUL.FTZ R154, R62, R113 ;  /* 0x000000713e9a7220 */ /* 0x000fc60000410000 */
[----:B------:R1:W3:Y:S01]  /*8250*/  F2F.F16.F32 R161, R177 ;  /* 0x000000b100a17304 */ /* 0x0002e20000200800 */
[----:B--2---:R-:W-:-:S07]  /*8260*/  PRMT R153, R208, 0x5410, R210 ;  /* 0x00005410d0997816 */ /* 0x004fce00000000d2 */
[----:B------:R2:W-:Y:S01]  /*8270*/  F2F.F16.F32 R209, R154 ;  /* 0x0000009a00d17304 */ /* 0x0005e20000200800 */
[----:B------:R-:W4:Y:S01]  /*8280*/  LDC.64 R210, c[0x0][0x478] ;  /* 0x00011e00ffd27b82 */ /* 0x000f220000000a00 */
[----:B-1----:R-:W-:Y:S01]  /*8290*/  FMUL.FTZ R177, R177, R128 ;  /* 0x00000080b1b17220 */ /* 0x002fe20000410000 */
[----:B------:R-:W-:-:S05]  /*82a0*/  FMUL.FTZ R208, R63, R109 ;  /* 0x0000006d3fd07220 */ /* 0x000fca0000410000 */
[----:B------:R-:W-:Y:S01]  /*82b0*/  F2F.F16.F32 R167, R167 ;  /* 0x000000a700a77304 */ /* 0x000fe20000200800 */
[----:B--2---:R-:W-:Y:S01]  /*82c0*/  LOP3.LUT R154, R116, R118, RZ, 0xfc, !PT ;  /* 0x00000076749a7212 */ /* 0x004fe200078efcff */
[----:B------:R-:W-:Y:S01]  /*82d0*/  IMAD.WIDE.U32 R118, R202, 0x10000, RZ ;  /* 0x00010000ca767825 */ /* 0x000fe200078e00ff */
[----:B------:R-:W-:-:S03]  /*82e0*/  LOP3.LUT R116, R114, R152, RZ, 0xfc, !PT ;  /* 0x0000009872747212 */ /* 0x000fc600078efcff */
[----:B------:R-:W-:Y:S01]  /*82f0*/  FMUL.FTZ R202, R67, R111 ;  /* 0x0000006f43ca7220 */ /* 0x000fe20000410000 */
[----:B------:R-:W-:Y:S01]  /*8300*/  IMAD.WIDE.U32 R114, R204, 0x10000, RZ ;  /* 0x00010000cc727825 */ /* 0x000fe200078e00ff */
[----:B---3--:R-:W-:Y:S01]  /*8310*/  LOP3.LUT R152, R118, R161, RZ, 0xfc, !PT ;  /* 0x000000a176987212 */ /* 0x008fe200078efcff */
[----:B------:R-:W1:Y:S02]  /*8320*/  F2F.F16.F32 R183, R183 ;  /* 0x000000b700b77304 */ /* 0x000e640000200800 */
[----:B------:R-:W-:Y:S01]  /*8330*/  FMUL.FTZ R118, R61, R176 ;  /* 0x000000b03d767220 */ /* 0x000fe20000410000 */
[----:B------:R-:W-:Y:S01]  /*8340*/  FMUL.FTZ R204, R60, R177 ;  /* 0x000000b13ccc7220 */ /* 0x000fe20000410000 */
[----:B------:R-:W-:Y:S02]  /*8350*/  LOP3.LUT R157, R213, R115, RZ, 0xfc, !PT ;  /* 0x00000073d59d7212 */ /* 0x000fe400078efcff */
[----:B------:R-:W2:Y:S01]  /*8360*/  LDC.64 R212, c[0x0][0x468] ;  /* 0x00011a00ffd47b82 */ /* 0x000ea20000000a00 */
[----:B------:R-:W-:Y:S01]  /*8370*/  LOP3.LUT R153, R153, R119, RZ, 0xfc, !PT ;  /* 0x0000007799997212 */ /* 0x000fe200078efcff */
[----:B------:R-:W3:Y:S01]  /*8380*/  F2F.F16.F32 R190, R193 ;  /* 0x000000c100be7304 */ /* 0x000ee20000200800 */
[----:B-1----:R-:W-:-:S07]  /*8390*/  PRMT R167, R167, 0x5410, R183 ;  /* 0x00005410a7a77816 */ /* 0x002fce00000000b7 */
[----:B------:R-:W-:Y:S01]  /*83a0*/  F2F.F16.F32 R160, R160 ;  /* 0x000000a000a07304 */ /* 0x000fe20000200800 */
[----:B---3--:R-:W-:-:S07]  /*83b0*/  LOP3.LUT R156, R114, R190, RZ, 0xfc, !PT ;  /* 0x000000be729c7212 */ /* 0x008fce00078efcff */
[----:B------:R-:W1:Y:S08]  /*83c0*/  F2F.F16.F32 R203, R203 ;  /* 0x000000cb00cb7304 */ /* 0x000e700000200800 */
[----:B------:R3:W-:Y:S01]  /*83d0*/  F2F.F16.F32 R207, R200 ;  /* 0x000000c800cf7304 */ /* 0x0007e20000200800 */
[----:B-1----:R-:W-:-:S07]  /*83e0*/  PRMT R203, R160, 0x5410, R203 ;  /* 0x00005410a0cb7816 */ /* 0x002fce00000000cb */
[----:B------:R-:W1:Y:S01]  /*83f0*/  F2F.F16.F32 R192, R192 ;  /* 0x000000c000c07304 */ /* 0x000e620000200800 */
[----:B---3--:R-:W3:Y:S07]  /*8400*/  LDC.64 R200, c[0x0][0x390] ;  /* 0x0000e400ffc87b82 */ /* 0x008eee0000000a00 */
[----:B------:R-:W5:Y:S01]  /*8410*/  F2F.F16.F32 R166, R166 ;  /* 0x000000a600a67304 */ /* 0x000f620000200800 */
[----:B-1----:R-:W-:-:S07]  /*8420*/  IMAD.WIDE.U32 R114, R192, 0x10000, RZ ;  /* 0x00010000c0727825 */ /* 0x002fce00078e00ff */
[----:B------:R-:W1:Y:S01]  /*8430*/  F2F.F16.F32 R163, R163 ;  /* 0x000000a300a37304 */ /* 0x000e620000200800 */
[----:B-----5:R-:W-:-:S07]  /*8440*/  IMAD.WIDE.U32 R160, R166, 0x10000, RZ ;  /* 0x00010000a6a07825 */ /* 0x020fce00078e00ff */
[----:B------:R-:W5:Y:S01]  /*8450*/  F2F.F16.F32 R162, R162 ;  /* 0x000000a200a27304 */ /* 0x000f620000200800 */
[----:B------:R-:W-:Y:S01]  /*8460*/  LOP3.LUT R161, R167, R161, RZ, 0xfc, !PT ;  /* 0x000000a1a7a17212 */ /* 0x000fe200078efcff */
[----:B---3--:R-:W-:Y:S01]  /*8470*/  IMAD.WIDE.U32 R166, R182, 0x8, R200 ;  /* 0x00000008b6a67825 */ /* 0x008fe200078e00c8 */
[----:B-1----:R-:W-:-:S05]  /*8480*/  LOP3.LUT R114, R114, R163, RZ, 0xfc, !PT ;  /* 0x000000a372727212 */ /* 0x002fca00078efcff */
[----:B------:R-:W1:Y:S01]  /*8490*/  F2F.F16.F32 R165, R165 ;  /* 0x000000a500a57304 */ /* 0x000e620000200800 */
[----:B------:R-:W3:Y:S01]  /*84a0*/  LDG.E.64 R166, desc[UR8][R166.64] ;  /* 0x00000008a6a67981 */ /* 0x000ee2000c1e1b00 */
[----:B-----5:R-:W-:-:S06]  /*84b0*/  LOP3.LUT R160, R160, R162, RZ, 0xfc, !PT ;  /* 0x000000a2a0a07212 */ /* 0x020fcc00078efcff */
[----:B------:R1:W5:Y:S08]  /*84c0*/  F2F.F16.F32 R214, R118 ;  /* 0x0000007600d67304 */ /* 0x0003700000200800 */
[----:B------:R-:W-:Y:S01]  /*84d0*/  F2F.F16.F32 R195, R195 ;  /* 0x000000c300c37304 */ /* 0x000fe20000200800 */
[----:B-1----:R-:W-:-:S07]  /*84e0*/  IMAD.WIDE.U32 R118, R165, 0x10000, RZ ;  /* 0x00010000a5767825 */ /* 0x002fce00078e00ff */
[----:B------:R-:W1:Y:S01]  /*84f0*/  F2F.F16.F32 R197, R197 ;  /* 0x000000c500c57304 */ /* 0x000e620000200800 */
[----:B-----5:R-:W-:-:S07]  /*8500*/  IMAD.WIDE.U32 R162, R214, 0x10000, RZ ;  /* 0x00010000d6a27825 */ /* 0x020fce00078e00ff */
[----:B------:R-:W5:Y:S01]  /*8510*/  F2F.F16.F32 R164, R164 ;  /* 0x000000a400a47304 */ /* 0x000f620000200800 */
[----:B------:R-:W-:Y:S01]  /*8520*/  FMUL.FTZ R186, R186, R128 ;  /* 0x00000080baba7220 */ /* 0x000fe20000410000 */
[----:B------:R-:W-:Y:S02]  /*8530*/  LOP3.LUT R119, R203, R119, RZ, 0xfc, !PT ;  /* 0x00000077cb777212 */ /* 0x000fe400078efcff */
[----:B-1----:R-:W-:-:S04]  /*8540*/  PRMT R197, R195, 0x5410, R197 ;  /* 0x00005410c3c57816 */ /* 0x002fc800000000c5 */
[----:B------:R-:W1:Y:S01]  /*8550*/  F2F.F16.F32 R183, R204 ;  /* 0x000000cc00b77304 */ /* 0x000e620000200800 */
[----:B------:R-:W-:Y:S02]  /*8560*/  LOP3.LUT R115, R197, R115, RZ, 0xfc, !PT ;  /* 0x00000073c5737212 */ /* 0x000fe400078efcff */
[----:B-----5:R-:W-:Y:S01]  /*8570*/  LOP3.LUT R118, R118, R164, RZ, 0xfc, !PT ;  /* 0x000000a476767212 */ /* 0x020fe200078efcff */
[----:B----4-:R-:W-:-:S04]  /*8580*/  IMAD.WIDE.U32 R164, R182, 0x8, R210 ;  /* 0x00000008b6a47825 */ /* 0x010fc800078e00d2 */
[----:B------:R-:W4:Y:S01]  /*8590*/  F2F.F16.F32 R202, R202 ;  /* 0x000000ca00ca7304 */ /* 0x000f220000200800 */
[----:B-1----:R-:W-:Y:S01]  /*85a0*/  LOP3.LUT R162, R162, R183, RZ, 0xfc, !PT ;  /* 0x000000b7a2a27212 */ /* 0x002fe200078efcff */
[----:B--2---:R-:W-:Y:S01]  /*85b0*/  IMAD.WIDE.U32 R182, R182, 0x8, R212 ;  /* 0x00000008b6b67825 */ /* 0x004fe200078e00d4 */
[----:B------:R1:W-:Y:S05]  /*85c0*/  STG.E.64 desc[UR8][R164.64], R158 ;  /* 0x0000009ea4007986 */ /* 0x0003ea000c101b08 */
[----:B------:R-:W2:Y:S01]  /*85d0*/  F2F.F16.F32 R208, R208 ;  /* 0x000000d000d07304 */ /* 0x000ea20000200800 */
[----:B------:R5:W-:Y:S01]  /*85e0*/  STG.E.64 desc[UR8][R182.64], R114 ;  /* 0x00000072b6007986 */ /* 0x000be2000c101b08 */
[----:B------:R-:W-:Y:S01]  /*85f0*/  FMUL.FTZ R193, R193, R128 ;  /* 0x00000080c1c17220 */ /* 0x000fe20000410000 */
[----:B----4-:R-:W-:-:S05]  /*8600*/  PRMT R195, R207, 0x5410, R202 ;  /* 0x00005410cfc37816 */ /* 0x010fca00000000ca */
[----:B------:R-:W-:Y:S01]  /*8610*/  F2F.F16.F32 R205, R199 ;  /* 0x000000c700cd7304 */ /* 0x000fe20000200800 */
[----:B-1----:R-:W-:Y:S01]  /*8620*/  IMAD.WIDE.U32 R158, R181, 0x8, R210 ;  /* 0x00000008b59e7825 */ /* 0x002fe200078e00d2 */
[----:B--2---:R-:W-:-:S06]  /*8630*/  PRMT R209, R209, 0x5410, R208 ;  /* 0x00005410d1d17816 */ /* 0x004fcc00000000d0 */
[----:B------:R-:W1:Y:S01]  /*8640*/  F2F.F16.F32 R206, R198 ;  /* 0x000000c600ce7304 */ /* 0x000e620000200800 */
[----:B-----5:R-:W-:-:S04]  /*8650*/  IMAD.WIDE.U32 R114, R181, 0x8, R200 ;  /* 0x00000008b5727825 */ /* 0x020fc800078e00c8 */
[----:B------:R-:W-:-:S04]  /*8660*/  IMAD.WIDE.U32 R164, R181, 0x8, R212 ;  /* 0x00000008b5a47825 */ /* 0x000fc800078e00d4 */
[----:B------:R-:W-:Y:S01]  /*8670*/  FMUL.FTZ R202, R65, R186 ;  /* 0x000000ba41ca7220 */ /* 0x000fe20000410000 */
[----:B------:R-:W2:Y:S01]  /*8680*/  LDG.E.64 R114, desc[UR8][R114.64] ;  /* 0x0000000872727981 */ /* 0x000ea2000c1e1b00 */
[-C--:B------:R-:W-:Y:S01]  /*8690*/  FMUL.FTZ R182, R199, R128.reuse ;  /* 0x00000080c7b67220 */ /* 0x080fe20000410000 */
[----:B------:R-:W-:Y:S01]  /*86a0*/  FMUL.FTZ R183, R198, R128 ;  /* 0x00000080c6b77220 */ /* 0x000fe20000410000 */
[----:B------:R-:W-:Y:S01]  /*86b0*/  F2F.F16.F32 R192, R194 ;  /* 0x000000c200c07304 */ /* 0x000fe20000200800 */
[----:B------:R4:W-:Y:S01]  /*86c0*/  STG.E.64 desc[UR8][R158.64], R154 ;  /* 0x0000009a9e007986 */ /* 0x0009e2000c101b08 */
[----:B------:R-:W-:-:S03]  /*86d0*/  LOP3.LUT R163, R209, R163, RZ, 0xfc, !PT ;  /* 0x000000a3d1a37212 */ /* 0x000fc600078efcff */
[----:B------:R5:W-:Y:S01]  /*86e0*/  STG.E.64 desc[UR8][R164.64], R160 ;  /* 0x000000a0a4007986 */ /* 0x000be2000c101b08 */
[----:B-1----:R-:W-:Y:S01]  /*86f0*/  PRMT R190, R205, 0x5410, R206 ;  /* 0x00005410cdbe7816 */ /* 0x002fe200000000ce */
[----:B----4-:R-:W-:-:S04]  /*8700*/  IMAD.WIDE.U32 R158, R180, 0x8, R200 ;  /* 0x00000008b49e7825 */ /* 0x010fc800078e00c8 */
[C---:B------:R-:W-:Y:S02]  /*8710*/  IMAD.WIDE.U32 R154, R180.reuse, 0x8, R210 ;  /* 0x00000008b49a7825 */ /* 0x040fe400078e00d2 */
[----:B------:R-:W4:Y:S02]  /*8720*/  LDG.E.64 R158, desc[UR8][R158.64] ;  /* 0x000000089e9e7981 */ /* 0x000f24000c1e1b00 */
[----:B------:R-:W-:Y:S01]  /*8730*/  IMAD.WIDE.U32 R180, R180, 0x8, R212 ;  /* 0x00000008b4b47825 */ /* 0x000fe200078e00d4 */
[----:B------:R1:W0:Y:S01]  /*8740*/  F2F.F16.F32 R199, R202 ;  /* 0x000000ca00c77304 */ /* 0x0002220000200800 */
[----:B------:R0:W-:Y:S04]  /*8750*/  STG.E.64 desc[UR8][R154.64], R116 ;  /* 0x000000749a007986 */ /* 0x0001e8000c101b08 */
[----:B------:R0:W-:Y:S01]  /*8760*/  STG.E.64 desc[UR8][R180.64], R118 ;  /* 0x00000076b4007986 */ /* 0x0001e2000c101b08 */
[----:B-1----:R-:W-:Y:S01]  /*8770*/  FMUL.FTZ R202, R64, R193 ;  /* 0x000000c140ca7220 */ /* 0x002fe20000410000 */
[----:B------:R-:W-:-:S03]  /*8780*/  FMUL.FTZ R194, R194, R128 ;  /* 0x00000080c2c27220 */ /* 0x000fc60000410000 */
[----:B-----5:R-:W1:Y:S01]  /*8790*/  F2F.F16.F32 R161, R202 ;  /* 0x000000ca00a17304 */ /* 0x020e620000200800 */
[----:B0-----:R-:W-:-:S04]  /*87a0*/  IMAD.WIDE.U32 R116, R179, 0x8, R210 ;  /* 0x00000008b3747825 */ /* 0x001fc800078e00d2 */
[----:B------:R-:W-:-:S04]  /*87b0*/  IMAD.WIDE.U32 R118, R179, 0x8, R200 ;  /* 0x00000008b3767825 */ /* 0x000fc800078e00c8 */
[----:B------:R-:W-:-:S04]  /*87c0*/  FMUL.FTZ R180, R196, R128 ;  /* 0x00000080c4b47220 */ /* 0x000fc80000410000 */
[----:B------:R-:W-:Y:S01]  /*87d0*/  FMUL.FTZ R164, R69, R180 ;  /* 0x000000b445a47220 */ /* 0x000fe20000410000 */
[----:B------:R-:W5:Y:S01]  /*87e0*/  LDG.E.64 R118, desc[UR8][R118.64] ;  /* 0x0000000876767981 */ /* 0x000f62000c1e1b00 */
[----:B------:R-:W-:Y:S01]  /*87f0*/  FMUL.FTZ R203, R70, R182 ;  /* 0x000000b646cb7220 */ /* 0x000fe20000410000 */
[----:B------:R-:W-:Y:S02]  /*8800*/  FMUL.FTZ R204, R71, R183 ;  /* 0x000000b747cc7220 */ /* 0x000fe40000410000 */
[----:B------:R0:W-:Y:S01]  /*8810*/  STG.E.64 desc[UR8][R116.64], R152 ;  /* 0x0000009874007986 */ /* 0x0001e2000c101b08 */
[----:B------:R-:W-:Y:S01]  /*8820*/  F2F.F16.F32 R197, R196 ;  /* 0x000000c400c57304 */ /* 0x000fe20000200800 */
[----:B------:R-:W-:Y:S01]  /*8830*/  FMUL.FTZ R160, R68, R194 ;  /* 0x000000c244a07220 */ /* 0x000fe20000410000 */
[----:B------:R-:W-:-:S06]  /*8840*/  IMAD.WIDE.U32 R154, R178, 0x8, R210 ;  /* 0x00000008b29a7825 */ /* 0x000fcc00078e00d2 */
[----:B------:R-:W-:Y:S01]  /*8850*/  F2F.F16.F32 R164, R164 ;  /* 0x000000a400a47304 */ /* 0x000fe20000200800 */
[----:B0-----:R-:W-:-:S07]  /*8860*/  IMAD.WIDE.U32 R152, R179, 0x8, R212 ;  /* 0x00000008b3987825 */ /* 0x001fce00078e00d4 */
[----:B------:R-:W-:Y:S01]  /*8870*/  F2F.F16.F32 R198, R203 ;  /* 0x000000cb00c67304 */ /* 0x000fe20000200800 */
[C---:B------:R-:W-:Y:S01]  /*8880*/  IMAD.WIDE.U32 R116, R178.reuse, 0x8, R200 ;  /* 0x00000008b2747825 */ /* 0x040fe200078e00c8 */
[----:B------:R0:W-:Y:S06]  /*8890*/  STG.E.64 desc[UR8][R152.64], R162 ;  /* 0x000000a298007986 */ /* 0x0001ec000c101b08 */
[----:B------:R-:W1:Y:S01]  /*88a0*/  F2F.F16.F32 R205, R204 ;  /* 0x000000cc00cd7304 */ /* 0x000e620000200800 */
[----:B------:R-:W5:Y:S01]  /*88b0*/  LDG.E.64 R116, desc[UR8][R116.64] ;  /* 0x0000000874747981 */ /* 0x000f62000c1e1b00 */
[----:B------:R-:W-:-:S04]  /*88c0*/  IMAD.WIDE.U32 R178, R178, 0x8, R212 ;  /* 0x00000008b2b27825 */ /* 0x000fc800078e00d4 */
[----:B0-----:R-:W-:Y:S02]  /*88d0*/  IMAD.WIDE.U32 R152, R199, 0x10000, RZ ;  /* 0x00010000c7987825 */ /* 0x001fe400078e00ff */
[----:B------:R0:W0:Y:S01]  /*88e0*/  F2F.F16.F32 R165, R160 ;  /* 0x000000a000a57304 */ /* 0x0000220000200800 */
[----:B------:R0:W-:Y:S02]  /*88f0*/  STG.E.64 desc[UR8][R154.64], R156 ;  /* 0x0000009c9a007986 */ /* 0x0001e4000c101b08 */
[----:B------:R-:W-:Y:S02]  /*8900*/  LOP3.LUT R153, R195, R153, RZ, 0xfc, !PT ;  /* 0x00000099c3997212 */ /* 0x000fe400078efcff */
[----:B-1----:R-:W-:Y:S02]  /*8910*/  LOP3.LUT R152, R152, R161, RZ, 0xfc, !PT ;  /* 0x000000a198987212 */ /* 0x002fe400078efcff */
[----:B------:R-:W-:-:S03]  /*8920*/  PRMT R205, R198, 0x5410, R205 ;  /* 0x00005410c6cd7816 */ /* 0x000fc600000000cd */
[----:B------:R1:W-:Y:S01]  /*8930*/  STG.E.64 desc[UR8][R178.64], R152 ;  /* 0x00000098b2007986 */ /* 0x0003e2000c101b08 */
[----:B0-----:R-:W-:-:S04]  /*8940*/  IMAD.WIDE.U32 R156, R137, 0x8, R200 ;  /* 0x00000008899c7825 */ /* 0x001fc800078e00c8 */
[----:B------:R-:W-:Y:S02]  /*8950*/  IMAD.WIDE.U32 R154, R197, 0x10000, RZ ;  /* 0x00010000c59a7825 */ /* 0x000fe400078e00ff */
[----:B------:R-:W5:Y:S02]  /*8960*/  LDG.E.64 R156, desc[UR8][R156.64] ;  /* 0x000000089c9c7981 */ /* 0x000f64000c1e1b00 */
[----:B-1----:R-:W-:Y:S01]  /*8970*/  IMAD.WIDE.U32 R152, R164, 0x10000, RZ ;  /* 0x00010000a4987825 */ /* 0x002fe200078e00ff */
[----:B------:R-:W-:Y:S02]  /*8980*/  LOP3.LUT R155, R190, R155, RZ, 0xfc, !PT ;  /* 0x0000009bbe9b7212 */ /* 0x000fe400078efcff */
[----:B------:R-:W-:Y:S01]  /*8990*/  LOP3.LUT R154, R154, R192, RZ, 0xfc, !PT ;  /* 0x000000c09a9a7212 */ /* 0x000fe200078efcff */
[----:B------:R-:W-:Y:S01]  /*89a0*/  IMAD.WIDE.U32 R160, R137, 0x8, R210 ;  /* 0x0000000889a07825 */ /* 0x000fe200078e00d2 */
[----:B------:R-:W-:Y:S02]  /*89b0*/  LOP3.LUT R152, R152, R165, RZ, 0xfc, !PT ;  /* 0x000000a598987212 */ /* 0x000fe400078efcff */
[----:B------:R-:W-:Y:S01]  /*89c0*/  LOP3.LUT R153, R205, R153, RZ, 0xfc, !PT ;  /* 0x00000099cd997212 */ /* 0x000fe200078efcff */
[----:B------:R-:W-:-:S04]  /*89d0*/  IMAD.WIDE.U32 R162, R137, 0x8, R212 ;  /* 0x0000000889a27825 */ /* 0x000fc800078e00d4 */
[----:B------:R-:W-:Y:S01]  /*89e0*/  IMAD.WIDE.U32 R164, R127, 0x8, R200 ;  /* 0x000000087fa47825 */ /* 0x000fe200078e00c8 */
[----:B------:R-:W-:Y:S04]  /*89f0*/  STG.E.64 desc[UR8][R160.64], R154 ;  /* 0x0000009aa0007986 */ /* 0x000fe8000c101b08 */
[----:B------:R0:W-:Y:S04]  /*8a00*/  STG.E.64 desc[UR8][R162.64], R152 ;  /* 0x00000098a2007986 */ /* 0x0001e8000c101b08 */
[----:B------:R-:W5:Y:S01]  /*8a10*/  LDG.E.64 R164, desc[UR8][R164.64] ;  /* 0x00000008a4a47981 */ /* 0x000f62000c1e1b00 */
[----:B------:R-:W-:Y:S01]  /*8a20*/  SHF.R.U32.HI R137, RZ, 0x10, R151 ;  /* 0x00000010ff897819 */ /* 0x000fe20000011697 */
[----:B------:R-:W-:-:S04]  /*8a30*/  FFMA.FTZ R130, R105, R130, R104 ;  /* 0x0000008269827223 */ /* 0x000fc80000010068 */
[----:B------:R-:W-:Y:S02]  /*8a40*/  HADD2.F32 R179, -RZ, R137.H0_H0 ;  /* 0x20000089ffb37230 */ /* 0x000fe40000004100 */
[----:B------:R-:W-:Y:S01]  /*8a50*/  FADD.FTZ R137, -R130, R129 ;  /* 0x0000008182897221 */ /* 0x000fe20000010100 */
[----:B------:R-:W-:Y:S01]  /*8a60*/  MOV R129, R151 ;  /* 0x0000009700817202 */ /* 0x000fe20000000f00 */
[C-C-:B------:R-:W-:Y:S02]  /*8a70*/  FFMA.FTZ R136, R105.reuse, R136, R104.reuse ;  /* 0x0000008869887223 */ /* 0x140fe40000010068 */
[----:B------:R-:W-:Y:S02]  /*8a80*/  FFMA.FTZ R179, R126, R137, R179 ;  /* 0x000000897eb37223 */ /* 0x000fe400000100b3 */
[----:B0-----:R-:W-:Y:S02]  /*8a90*/  HADD2.F32 R153, -RZ, R129.H0_H0 ;  /* 0x20000081ff997230 */ /* 0x001fe40000004100 */
[----:B------:R-:W-:Y:S01]  /*8aa0*/  FADD.FTZ R137, -R136, R131 ;  /* 0x0000008388897221 */ /* 0x000fe20000010100 */
[----:B------:R-:W-:Y:S01]  /*8ab0*/  SHF.R.U64 R129, R150, 0x10, R151 ;  /* 0x0000001096817819 */ /* 0x000fe20000001297 */
[----:B------:R-:W-:-:S02]  /*8ac0*/  FFMA.FTZ R134, R105, R134, R104 ;  /* 0x0000008669867223 */ /* 0x000fc40000010068 */
[----:B------:R-:W-:Y:S02]  /*8ad0*/  FFMA.FTZ R153, R126, R137, R153 ;  /* 0x000000897e997223 */ /* 0x000fe40000010099 */
[----:B------:R-:W-:Y:S01]  /*8ae0*/  HADD2.F32 R137, -RZ, R129.H0_H0 ;  /* 0x20000081ff897230 */ /* 0x000fe20000004100 */
[----:B------:R-:W-:Y:S01]  /*8af0*/  MOV R129, R150 ;  /* 0x0000009600817202 */ /* 0x000fe20000000f00 */
[----:B------:R-:W-:Y:S01]  /*8b00*/  FADD.FTZ R133, -R134, R133 ;  /* 0x0000008586857221 */ /* 0x000fe20000010100 */
[----:B------:R-:W-:-:S03]  /*8b10*/  FFMA.FTZ R105, R105, R135, R104 ;  /* 0x0000008769697223 */ /* 0x000fc60000010068 */
[C---:B------:R-:W-:Y:S01]  /*8b20*/  FFMA.FTZ R133, R126.reuse, R133, R137 ;  /* 0x000000857e857223 */ /* 0x040fe20000010089 */
[----:B------:R-:W-:Y:S02]  /*8b30*/  HADD2.F32 R129, -RZ, R129.H0_H0 ;  /* 0x20000081ff817230 */ /* 0x000fe40000004100 */
[----:B------:R-:W-:Y:S01]  /*8b40*/  FADD.FTZ R105, -R105, R132 ;  /* 0x0000008469697221 */ /* 0x000fe20000010100 */
[-C--:B------:R-:W-:Y:S01]  /*8b50*/  FMUL.FTZ R154, R133, R128.reuse ;  /* 0x00000080859a7220 */ /* 0x080fe20000410000 */
[----:B------:R-:W0:Y:S02]  /*8b60*/  F2F.F16.F32 R104, R133 ;  /* 0x0000008500687304 */ /* 0x000e240000200800 */
[----:B------:R-:W-:Y:S01]  /*8b70*/  FFMA.FTZ R105, R126, R105, R129 ;  /* 0x000000697e697223 */ /* 0x000fe20000010081 */
[----:B------:R-:W-:Y:S01]  /*8b80*/  FMUL.FTZ R137, R153, R128 ;  /* 0x0000008099897220 */ /* 0x000fe20000410000 */
[----:B------:R-:W-:-:S04]  /*8b90*/  FMUL.FTZ R126, R73, R154 ;  /* 0x0000009a497e7220 */ /* 0x000fc80000410000 */
[----:B------:R1:W-:Y:S01]  /*8ba0*/  F2F.F16.F32 R130, R153 ;  /* 0x0000009900827304 */ /* 0x0003e20000200800 */
[-C--:B------:R-:W-:Y:S01]  /*8bb0*/  FMUL.FTZ R136, R179, R128.reuse ;  /* 0x00000080b3887220 */ /* 0x080fe20000410000 */
[----:B-1----:R-:W-:-:S06]  /*8bc0*/  FMUL.FTZ R153, R105, R128 ;  /* 0x0000008069997220 */ /* 0x002fcc0000410000 */
[----:B------:R0:W1:Y:S01]  /*8bd0*/  F2F.F16.F32 R129, R105 ;  /* 0x0000006900817304 */ /* 0x0000620000200800 */
[----:B------:R-:W-:-:S07]  /*8be0*/  FMUL.FTZ R134, R72, R153 ;  /* 0x0000009948867220 */ /* 0x000fce0000410000 */
[----:B------:R-:W3:Y:S01]  /*8bf0*/  F2F.F16.F32 R132, R126 ;  /* 0x0000007e00847304 */ /* 0x000ee20000200800 */
[----:B------:R-:W-:Y:S01]  /*8c00*/  FMUL.FTZ R152, R74, R137 ;  /* 0x000000894a987220 */ /* 0x000fe20000410000 */
[----:B------:R-:W-:Y:S01]  /*8c10*/  FMUL.FTZ R155, R75, R136 ;  /* 0x000000884b9b7220 */ /* 0x000fe20000410000 */
[----:B0-----:R-:W-:-:S05]  /*8c20*/  IMAD.WIDE.U32 R104, R104, 0x10000, RZ ;  /* 0x0001000068687825 */ /* 0x001fca00078e00ff */
[----:B------:R-:W0:Y:S01]  /*8c30*/  F2F.F16.F32 R135, R134 ;  /* 0x0000008600877304 */ /* 0x000e220000200800 */
[----:B-1----:R-:W-:-:S07]  /*8c40*/  LOP3.LUT R104, R104, R129, RZ, 0xfc, !PT ;  /* 0x0000008168687212 */ /* 0x002fce00078efcff */
[----:B------:R-:W-:Y:S01]  /*8c50*/  F2F.F16.F32 R152, R152 ;  /* 0x0000009800987304 */ /* 0x000fe20000200800 */
[----:B---3--:R-:W-:-:S07]  /*8c60*/  IMAD.WIDE.U32 R128, R132, 0x10000, RZ ;  /* 0x0001000084807825 */ /* 0x008fce00078e00ff */
[----:B------:R-:W1:Y:S01]  /*8c70*/  F2F.F16.F32 R155, R155 ;  /* 0x0000009b009b7304 */ /* 0x000e620000200800 */
[----:B0-----:R-:W-:-:S07]  /*8c80*/  LOP3.LUT R128, R128, R135, RZ, 0xfc, !PT ;  /* 0x0000008780807212 */ /* 0x001fce00078efcff */
[----:B------:R-:W0:Y:S01]  /*8c90*/  F2F.F16.F32 R131, R179 ;  /* 0x000000b300837304 */ /* 0x000e220000200800 */
[----:B-1----:R-:W-:Y:S02]  /*8ca0*/  PRMT R161, R152, 0x5410, R155 ;  /* 0x0000541098a17816 */ /* 0x002fe4000000009b */
[----:B0-----:R-:W-:-:S04]  /*8cb0*/  PRMT R131, R130, 0x5410, R131 ;  /* 0x0000541082837816 */ /* 0x001fc80000000083 */
[----:B------:R-:W-:Y:S02]  /*8cc0*/  LOP3.LUT R105, R131, R105, RZ, 0xfc, !PT ;  /* 0x0000006983697212 */ /* 0x000fe400078efcff */
[----:B------:R-:W-:-:S05]  /*8cd0*/  SHF.R.U32.HI R131, RZ, 0x10, R167 ;  /* 0x00000010ff837819 */ /* 0x000fca00000116a7 */
[----:B------:R-:W-:Y:S01]  /*8ce0*/  HADD2.F32 R131, -RZ, R131.H0_H0 ;  /* 0x20000083ff837230 */ /* 0x000fe20000004100 */
[----:B------:R-:W-:-:S04]  /*8cf0*/  SHF.R.U64 R126, R166, 0x10, R167 ;  /* 0x00000010a67e7819 */ /* 0x000fc800000012a7 */
[----:B------:R-:W-:Y:S01]  /*8d00*/  FMUL.FTZ R106, R106, R131 ;  /* 0x000000836a6a7220 */ /* 0x000fe20000410000 */
[----:B------:R-:W-:-:S04]  /*8d10*/  IMAD.WIDE.U32 R130, R127, 0x8, R210 ;  /* 0x000000087f827825 */ /* 0x000fc800078e00d2 */
[----:B------:R-:W-:Y:S02]  /*8d20*/  HADD2.F32 R126, -RZ, R126.H0_H0 ;  /* 0x2000007eff7e7230 */ /* 0x000fe40000004100 */
[----:B--2---:R-:W-:Y:S01]  /*8d30*/  HADD2.F32 R135, -RZ, R114.H0_H0 ;  /* 0x20000072ff877230 */ /* 0x004fe20000004100 */
[--C-:B------:R-:W-:Y:S01]  /*8d40*/  SHF.R.U64 R195, R114, 0x10, R115.reuse ;  /* 0x0000001072c37819 */ /* 0x100fe20000001273 */
[----:B------:R-:W-:Y:S01]  /*8d50*/  HADD2.F32 R192, -RZ, R115.H0_H0 ;  /* 0x20000073ffc07230 */ /* 0x000fe20000004100 */
[----:B------:R-:W-:Y:S02]  /*8d60*/  SHF.R.U32.HI R115, RZ, 0x10, R115 ;  /* 0x00000010ff737819 */ /* 0x000fe40000011673 */
[----:B------:R-:W-:-:S03]  /*8d70*/  FMUL.FTZ R172, R172, R135 ;  /* 0x00000087acac7220 */ /* 0x000fc60000410000 */
[----:B------:R-:W-:-:S05]  /*8d80*/  HADD2.F32 R115, -RZ, R115.H0_H0 ;  /* 0x20000073ff737230 */ /* 0x000fca0000004100 */
[----:B------:R-:W-:Y:S01]  /*8d90*/  FMUL.FTZ R134, R108, R115 ;  /* 0x000000736c867220 */ /* 0x000fe20000410000 */
[--C-:B----4-:R-:W-:Y:S02]  /*8da0*/  SHF.R.U64 R135, R158, 0x10, R159.reuse ;  /* 0x000000109e877819 */ /* 0x110fe4000000129f */
[----:B------:R-:W-:Y:S01]  /*8db0*/  SHF.R.U32.HI R155, RZ, 0x10, R159 ;  /* 0x00000010ff9b7819 */ /* 0x000fe2000001169f */
[----:B------:R-:W-:Y:S02]  /*8dc0*/  HADD2.F32 R114, -RZ, R159.H0_H0 ;  /* 0x2000009fff727230 */ /* 0x000fe40000004100 */
[----:B------:R-:W-:Y:S02]  /*8dd0*/  HADD2.F32 R135, -RZ, R135.H0_H0 ;  /* 0x20000087ff877230 */ /* 0x000fe40000004100 */
[----:B------:R-:W-:Y:S02]  /*8de0*/  HADD2.F32 R155, -RZ, R155.H0_H0 ;  /* 0x2000009bff9b7230 */ /* 0x000fe40000004100 */
[----:B------:R-:W-:Y:S01]  /*8df0*/  FMUL.FTZ R115, R169, R114 ;  /* 0x00000072a9737220 */ /* 0x000fe20000410000 */
[----:B------:R-:W-:-:S02]  /*8e00*/  FMUL.FTZ R114, R168, R135 ;  /* 0x00000087a8727220 */ /* 0x000fc40000410000 */
[----:B------:R-:W-:Y:S01]  /*8e10*/  FMUL.FTZ R135, R110, R155 ;  /* 0x0000009b6e877220 */ /* 0x000fe20000410000 */
[----:B-----5:R-:W-:Y:S01]  /*8e20*/  HADD2.F32 R108, -RZ, R118.H0_H0 ;  /* 0x20000076ff6c7230 */ /* 0x020fe20000004100 */
[----:B------:R-:W-:-:S04]  /*8e30*/  SHF.R.U32.HI R110, RZ, 0x10, R119 ;  /* 0x00000010ff6e7819 */ /* 0x000fc80000011677 */
[----:B------:R-:W-:Y:S01]  /*8e40*/  FMUL.FTZ R177, R177, R108 ;  /* 0x0000006cb1b17220 */ /* 0x000fe20000410000 */
[----:B------:R-:W-:Y:S01]  /*8e50*/  HADD2.F32 R108, -RZ, R110.H0_H0 ;  /* 0x2000006eff6c7230 */ /* 0x000fe20000004100 */
[----:B------:R-:W-:Y:S01]  /*8e60*/  SHF.R.U64 R118, R118, 0x10, R119 ;  /* 0x0000001076767819 */ /* 0x000fe20000001277 */
[----:B------:R-:W-:-:S03]  /*8e70*/  HADD2.F32 R162, -RZ, R119.H0_H0 ;  /* 0x20000077ffa27230 */ /* 0x000fc60000004100 */
[----:B------:R-:W-:Y:S02]  /*8e80*/  FMUL.FTZ R163, R109, R108 ;  /* 0x0000006c6da37220 */ /* 0x000fe40000410000 */
[----:B------:R-:W-:Y:S01]  /*8e90*/  FMUL.FTZ R162, R113, R162 ;  /* 0x000000a271a27220 */ /* 0x000fe20000410000 */
[----:B------:R-:W-:Y:S01]  /*8ea0*/  HADD2.F32 R113, -RZ, R118.H0_H0 ;  /* 0x20000076ff717230 */ /* 0x000fe20000004100 */
[----:B------:R0:W-:Y:S04]  /*8eb0*/  STG.E.64 desc[UR8][R130.64], R104 ;  /* 0x0000006882007986 */ /* 0x0001e8000c101b08 */
[----:B------:R-:W-:Y:S01]  /*8ec0*/  FMUL.FTZ R110, R176, R113 ;  /* 0x00000071b06e7220 */ /* 0x000fe20000410000 */
[----:B------:R-:W-:Y:S01]  /*8ed0*/  FMUL.FTZ R173, R173, R126 ;  /* 0x0000007eadad7220 */ /* 0x000fe20000410000 */
[--C-:B------:R-:W-:Y:S01]  /*8ee0*/  SHF.R.U64 R119, R116, 0x10, R117.reuse ;  /* 0x0000001074777819 */ /* 0x100fe20000001275 */
[----:B------:R-:W-:Y:S01]  /*8ef0*/  HADD2.F32 R116, -RZ, R116.H0_H0 ;  /* 0x20000074ff747230 */ /* 0x000fe20000004100 */
[----:B------:R-:W-:-:S04]  /*8f00*/  SHF.R.U32.HI R152, RZ, 0x10, R117 ;  /* 0x00000010ff987819 */ /* 0x000fc80000011675 */
[----:B------:R-:W-:Y:S01]  /*8f10*/  FMUL.FTZ R193, R193, R116 ;  /* 0x00000074c1c17220 */ /* 0x000fe20000410000 */
[----:B------:R-:W-:Y:S01]  /*8f20*/  HADD2.F32 R133, -RZ, R167.H0_H0 ;  /* 0x200000a7ff857230 */ /* 0x000fe20000004100 */
[----:B------:R-:W-:Y:S01]  /*8f30*/  LOP3.LUT R129, R161, R129, RZ, 0xfc, !PT ;  /* 0x00000081a1817212 */ /* 0x000fe200078efcff */
[----:B------:R-:W-:-:S04]  /*8f40*/  IMAD.WIDE.U32 R126, R127, 0x8, R212 ;  /* 0x000000087f7e7825 */ /* 0x000fc800078e00d4 */
[----:B------:R-:W-:Y:S01]  /*8f50*/  HADD2.F32 R132, -RZ, R166.H0_H0 ;  /* 0x200000a6ff847230 */ /* 0x000fe20000004100 */
[----:B------:R-:W-:-:S05]  /*8f60*/  SHF.R.U64 R109, R156, 0x10, R157 ;  /* 0x000000109c6d7819 */ /* 0x000fca000000129d */
        /* <DEDUP_REMOVED lines=8> */
[----:B0-----:R-:W-:-:S02]  /*8ff0*/  SHF.R.U64 R105, R164, 0x10, R165 ;  /* 0x00000010a4697819 */ /* 0x001fc400000012a5 */
[----:B------:R-:W-:Y:S01]  /*9000*/  SHF.R.U32.HI R109, RZ, 0x10, R165 ;  /* 0x00000010ff6d7819 */ /* 0x000fe200000116a5 */
[----:B------:R-:W-:Y:S02]  /*9010*/  HADD2.F32 R179, -RZ, R156.H0_H0 ;  /* 0x2000009cffb37230 */ /* 0x000fe40000004100 */
[----:B------:R-:W-:Y:S02]  /*9020*/  HADD2.F32 R113, -RZ, R157.H0_H0 ;  /* 0x2000009dff717230 */ /* 0x000fe40000004100 */
[----:B------:R-:W-:Y:S02]  /*9030*/  HADD2.F32 R116, -RZ, R116.H0_H0 ;  /* 0x20000074ff747230 */ /* 0x000fe40000004100 */
[----:B------:R-:W-:Y:S02]  /*9040*/  HADD2.F32 R164, -RZ, R164.H0_H0 ;  /* 0x200000a4ffa47230 */ /* 0x000fe40000004100 */
[----:B------:R-:W-:Y:S02]  /*9050*/  HADD2.F32 R104, -RZ, R165.H0_H0 ;  /* 0x200000a5ff687230 */ /* 0x000fe40000004100 */
[----:B------:R-:W-:-:S02]  /*9060*/  HADD2.F32 R105, -RZ, R105.H0_H0 ;  /* 0x20000069ff697230 */ /* 0x000fc40000004100 */
[----:B------:R-:W-:Y:S02]  /*9070*/  HADD2.F32 R109, -RZ, R109.H0_H0 ;  /* 0x2000006dff6d7230 */ /* 0x000fe40000004100 */
[----:B------:R-:W-:Y:S01]  /*9080*/  FMUL.FTZ R133, R174, R133 ;  /* 0x00000085ae857220 */ /* 0x000fe20000410000 */
        /* <DEDUP_REMOVED lines=14> */
[----:B0-----:R-:W-:-:S07]  /*9170*/  FMUL.FTZ R129, R137, R104 ;  /* 0x0000006889817220 */ /* 0x001fce0000410000 */
.L_x_7615:
        /* <DEDUP_REMOVED lines=161> */
.L_x_7608:
        /* <DEDUP_REMOVED lines=33> */
.L_x_7618:
        /* <DEDUP_REMOVED lines=14> */
.L_x_14391:


//--------------------- .text._ZN10layer_norm13ln_bwd_kernelINS_13Kernel_traitsIf6__halfS2_S2_fjLj7168ELj1ELj1ELj8ELj8ENS_18Kernel_traits_baseILj7168EfS2_S2_S2_fjLj256EEEEELb0ELb1ELb1ELb0EEEvNS_9BwdParamsE --------------------------
	.section	.text._ZN10layer_norm13ln_bwd_kernelINS_13Kernel_traitsIf6__halfS2_S2_fjLj7168ELj1ELj1ELj8ELj8ENS_18Kernel_traits_baseILj7168EfS2_S2_S2_fjLj256EEEEELb0ELb1ELb1ELb0EEEvNS_9BwdParamsE,"ax",@progbits
	.align	128
        .global         _ZN10layer_norm13ln_bwd_kernelINS_13Kernel_traitsIf6__halfS2_S2_fjLj7168ELj1ELj1ELj8ELj8ENS_18Kernel_traits_baseILj7168EfS2_S2_S2_fjLj256EEEEELb0ELb1ELb1ELb0EEEvNS_9BwdParamsE
        .type           _ZN10layer_norm13ln_bwd_kernelINS_13Kernel_traitsIf6__halfS2_S2_fjLj7168ELj1ELj1ELj8ELj8ENS_18Kernel_traits_baseILj7168EfS2_S2_S2_fjLj256EEEEELb0ELb1ELb1ELb0EEEvNS_9BwdParamsE,@function
        .size           _ZN10layer_norm13ln_bwd_kernelINS_13Kernel_traitsIf6__halfS2_S2_fjLj7168ELj1ELj1ELj8ELj8ENS_18Kernel_traits_baseILj7168EfS2_S2_S2_fjLj256EEEEELb0ELb1ELb1ELb0EEEvNS_9BwdParamsE,(.L_x_14392 - _ZN10layer_norm13ln_bwd_kernelINS_13Kernel_traitsIf6__halfS2_S2_fjLj7168ELj1ELj1ELj8ELj8ENS_18Kernel_traits_baseILj7168EfS2_S2_S2_fjLj256EEEEELb0ELb1ELb1ELb0EEEvNS_9BwdParamsE)
        .other          _ZN10layer_norm13ln_bwd_kernelINS_13Kernel_traitsIf6__halfS2_S2_fjLj7168ELj1ELj1ELj8ELj8ENS_18Kernel_traits_baseILj7168EfS2_S2_S2_fjLj256EEEEELb0ELb1ELb1ELb0EEEvNS_9BwdParamsE,@"STO_CUDA_ENTRY STV_DEFAULT"
_ZN10layer_norm13ln_bwd_kernelINS_13Kernel_traitsIf6__halfS2_S2_fjLj7168ELj1ELj1ELj8ELj8ENS_18Kernel_traits_baseILj7168EfS2_S2_S2_fjLj256EEEEELb0ELb1ELb1ELb0EEEvNS_9BwdParamsE:
.text._ZN10layer_norm13ln_bwd_kernelINS_13Kernel_traitsIf6__halfS2_S2_fjLj7168ELj1ELj1ELj8ELj8ENS_18Kernel_traits_baseILj7168EfS2_S2_S2_fjLj256EEEEELb0ELb1ELb1ELb0EEEvNS_9BwdParamsE:
        /* <DEDUP_REMOVED lines=163> */
.L_x_7720:
        /* <DEDUP_REMOVED lines=50> */
[----:B------:R-:W-:Y:S01]  /*0d50*/  IADD3 R172, PT, PT, R172, 0x100, RZ ;  /* 0x00000100acac7810 */ /* 0x000fe20007ffe0ff */
[----:B0-----:R-:W-:-:S05]  /*0d60*/  @P0 IMAD.WIDE.U32 R176, R171, 0x8, R176 ;  /* 0x00000008abb00825 */ /* 0x001fca00078e00b0 */
[----:B------:R0:W5:Y:S01]  /*0d70*/  @P0 LDG.E.64 R202, desc[UR10][R176.64] ;  /* 0x0000000ab0ca0981 */ /* 0x000162000c1e1b00 */
[----:B------:R-:W-:Y:S02]  /*0d80*/  IADD3 R171, PT, PT, R171, 0x100, RZ ;  /* 0x00000100abab7810 */ /* 0x000fe40007ffe0ff */
[----:B--2---:R-:W-:Y:S02]  /*0d90*/  MOV R178, R174 ;  /* 0x000000ae00b27202 */ /* 0x004fe40000000f00 */
[----:B------:R-:W-:Y:S02]  /*0da0*/  SHF.R.U64 R232, R174, 0x10, R175 ;  /* 0x00000010aee87819 */ /* 0x000fe400000012af */
[----:B------:R-:W-:Y:S02]  /*0db0*/  MOV R179, R175 ;  /* 0x000000af00b37202 */ /* 0x000fe40000000f00 */
[----:B---3--:R-:W-:Y:S01]  /*0dc0*/  SHF.R.U64 R174, R168, 0x10, R169 ;  /* 0x00000010a8ae7819 */ /* 0x008fe200000012a9 */
[----:B------:R-:W-:Y:S01]  /*0dd0*/  HADD2.F32 R173, -RZ, R168.H0_H0 ;  /* 0x200000a8ffad7230 */ /* 0x000fe20000004100 */
        /* <DEDUP_REMOVED lines=8> */
[----:B------:R-:W-:Y:S02]  /*0e60*/  HADD2.F32 R232, -RZ, R232.H0_H0 ;  /* 0x200000e8ffe87230 */ /* 0x000fe40000004100 */
[----:B------:R-:W-:Y:S01]  /*0e70*/  FADD.FTZ R175, -R170, R175 ;  /* 0x000000afaaaf7221 */ /* 0x000fe20000010100 */
[----:B------:R-:W-:Y:S02]  /*0e80*/  HADD2.F32 R173, -RZ, R168.H0_H0 ;  /* 0x200000a8ffad7230 */ /* 0x000fe40000004100 */
[----:B------:R-:W-:Y:S01]  /*0e90*/  FADD.FTZ R80, R80, R235 ;  /* 0x000000eb50507221 */ /* 0x000fe20000010000 */
[----:B------:R-:W-:Y:S01]  /*0ea0*/  FMUL.FTZ R234, R238, R169 ;  /* 0x000000a9eeea7220 */ /* 0x000fe20000410000 */
[-C--:B------:R-:W-:Y:S01]  /*0eb0*/  FFMA.FTZ R108, R237, R235.reuse, R108 ;  /* 0x000000ebed6c7223 */ /* 0x080fe2000001006c */
[----:B------:R-:W-:Y:S01]  /*0ec0*/  FMUL.FTZ R235, R164, R235 ;  /* 0x000000eba4eb7220 */ /* 0x000fe20000410000 */
[----:B------:R-:W-:Y:S01]  /*0ed0*/  FMUL.FTZ R233, R238, R175 ;  /* 0x000000afeee97220 */ /* 0x000fe20000410000 */
[----:B------:R-:W-:-:S02]  /*0ee0*/  HADD2.F32 R179, -RZ, R179.H0_H0 ;  /* 0x200000b3ffb37230 */ /* 0x000fc40000004100 */
[----:B------:R-:W-:Y:S01]  /*0ef0*/  FADD.FTZ R81, R81, R232 ;  /* 0x000000e851517221 */ /* 0x000fe20000010000 */
[-C--:B------:R-:W-:Y:S01]  /*0f00*/  FFMA.FTZ R109, R234, R232.reuse, R109 ;  /* 0x000000e8ea6d7223 */ /* 0x080fe2000001006d */
[----:B------:R-:W-:Y:S01]  /*0f10*/  FADD.FTZ R175, -R170, R173 ;  /* 0x000000adaaaf7221 */ /* 0x000fe20000010100 */
[----:B------:R-:W-:Y:S01]  /*0f20*/  FMUL.FTZ R232, R165, R232 ;  /* 0x000000e8a5e87220 */ /* 0x000fe20000410000 */
[----:B------:R-:W-:Y:S01]  /*0f30*/  FADD.FTZ R169, RZ, R235 ;  /* 0x000000ebffa97221 */ /* 0x000fe20000010000 */
[----:B------:R-:W-:Y:S01]  /*0f40*/  FFMA.FTZ R173, R237, R235, RZ ;  /* 0x000000ebedad7223 */ /* 0x000fe200000100ff */
[----:B------:R-:W-:Y:S02]  /*0f50*/  HADD2.F32 R228, -RZ, R228.H0_H0 ;  /* 0x200000e4ffe47230 */ /* 0x000fe40000004100 */
[----:B------:R-:W-:Y:S01]  /*0f60*/  FMUL.FTZ R230, R238, R175 ;  /* 0x000000afeee67220 */ /* 0x000fe20000410000 */
[----:B------:R-:W-:Y:S01]  /*0f70*/  FMUL.FTZ R231, R166, R179 ;  /* 0x000000b3a6e77220 */ /* 0x000fe20000410000 */
[----:B------:R-:W-:Y:S01]  /*0f80*/  FADD.FTZ R168, R169, R232 ;  /* 0x000000e8a9a87221 */ /* 0x000fe20000010000 */
[----:B------:R-:W-:Y:S01]  /*0f90*/  FFMA.FTZ R174, R234, R232, R173 ;  /* 0x000000e8eaae7223 */ /* 0x000fe200000100ad */
[----:B------:R-:W-:Y:S01]  /*0fa0*/  FADD.FTZ R83, R83, R228 ;  /* 0x000000e453537221 */ /* 0x000fe20000010000 */
[-C--:B------:R-:W-:Y:S01]  /*0fb0*/  FFMA.FTZ R111, R230, R228.reuse, R111 ;  /* 0x000000e4e66f7223 */ /* 0x080fe2000001006f */
[----:B------:R-:W-:Y:S01]  /*0fc0*/  FMUL.FTZ R228, R167, R228 ;  /* 0x000000e4a7e47220 */ /* 0x000fe20000410000 */
[----:B0-----:R-:W-:Y:S01]  /*0fd0*/  FADD.FTZ R177, R168, R231 ;  /* 0x000000e7a8b17221 */ /* 0x001fe20000010000 */
[C---:B------:R-:W-:Y:S01]  /*0fe0*/  FFMA.FTZ R169, R233.reuse, R231, R174 ;  /* 0x000000e7e9a97223 */ /* 0x040fe200000100ae */
[----:B------:R-:W-:Y:S01]  /*0ff0*/  FADD.FTZ R82, R82, R179 ;  /* 0x000000b352527221 */ /* 0x000fe20000010000 */
[----:B------:R-:W-:Y:S01]  /*1000*/  FFMA.FTZ R110, R233, R179, R110 ;  /* 0x000000b3e96e7223 */ /* 0x000fe2000001006e */
[----:B------:R-:W-:Y:S01]  /*1010*/  FADD.FTZ R177, R177, R228 ;  /* 0x000000e4b1b17221 */ /* 0x000fe20000010000 */
[----:B------:R-:W-:-:S07]  /*1020*/  FFMA.FTZ R176, R230, R228, R169 ;  /* 0x000000e4e6b07223 */ /* 0x000fce00000100a9 */
.L_x_7623:
[----:B----4-:R-:W-:Y:S05]  /*1030*/  BSYNC.RECONVERGENT B1 ;  /* 0x0000000000017941 */ /* 0x010fea0003800200 */
.L_x_7622:
        /* <DEDUP_REMOVED lines=20> */
[----:B------:R-:W-:Y:S01]  /*1180*/  MOV R180, R179 ;  /* 0x000000b300b47202 */ /* 0x000fe20000000f00 */
[----:B------:R-:W-:-:S02]  /*1190*/  HADD2.F32 R183, -RZ, R168.H0_H0 ;  /* 0x200000a8ffb77230 */ /* 0x000fc40000004100 */
[----:B0-----:R-:W-:Y:S01]  /*11a0*/  HADD2.F32 R175, -RZ, R178.H0_H0 ;  /* 0x200000b2ffaf7230 */ /* 0x001fe20000004100 */
[----:B------:R-:W-:Y:S01]  /*11b0*/  SHF.R.U32.HI R181, RZ, 0x10, R179 ;  /* 0x00000010ffb57819 */ /* 0x000fe200000116b3 */
[----:B------:R-:W-:Y:S01]  /*11c0*/  HADD2.F32 R173, -RZ, R173.H0_H0 ;  /* 0x200000adffad7230 */ /* 0x000fe20000004100 */
[----:B------:R-:W-:Y:S01]  /*11d0*/  SHF.R.U32.HI R179, RZ, 0x10, R169 ;  /* 0x00000010ffb37819 */ /* 0x000fe200000116a9 */
[C---:B------:R-:W-:Y:S01]  /*11e0*/  FADD.FTZ R225, -R170.reuse, R223 ;  /* 0x000000dfaae17221 */ /* 0x040fe20000010100 */
[C---:B------:R-:W-:Y:S01]  /*11f0*/  FADD.FTZ R175, -R170.reuse, R175 ;  /* 0x000000afaaaf7221 */ /* 0x040fe20000010100 */
[----:B------:R-:W-:Y:S01]  /*1200*/  FADD.FTZ R183, -R170, R183 ;  /* 0x000000b7aab77221 */ /* 0x000fe20000010100 */
[----:B------:R-:W-:Y:S02]  /*1210*/  HADD2.F32 R168, -RZ, R182.H0_H0 ;  /* 0x200000b6ffa87230 */ /* 0x000fe40000004100 */
[----:B------:R-:W-:Y:S01]  /*1220*/  FMUL.FTZ R226, R156, R173 ;  /* 0x000000ad9ce27220 */ /* 0x000fe20000410000 */
[----:B------:R-:W-:-:S02]  /*1230*/  HADD2.F32 R169, -RZ, R180.H0_H0 ;  /* 0x200000b4ffa97230 */ /* 0x000fc40000004100 */
[C---:B-----5:R-:W-:Y:S01]  /*1240*/  FMUL.FTZ R220, R238.reuse, R175 ;  /* 0x000000afeedc7220 */ /* 0x060fe20000410000 */
[----:B------:R-:W-:Y:S02]  /*1250*/  HADD2.F32 R179, -RZ, R179.H0_H0 ;  /* 0x200000b3ffb37230 */ /* 0x000fe40000004100 */
[C---:B------:R-:W-:Y:S01]  /*1260*/  FMUL.FTZ R225, R238.reuse, R225 ;  /* 0x000000e1eee17220 */ /* 0x040fe20000410000 */
        /* <DEDUP_REMOVED lines=10> */
[----:B------:R-:W-:-:S02]  /*1310*/  HADD2.F32 R174, -RZ, R181.H0_H0 ;  /* 0x200000b5ffae7230 */ /* 0x000fc40000004100 */
        /* <DEDUP_REMOVED lines=12> */
.L_x_7625:
[----:B------:R-:W-:Y:S05]  /*13e0*/  BSYNC.RECONVERGENT B1 ;  /* 0x0000000000017941 */ /* 0x000fea0003800200 */
.L_x_7624:
        /* <DEDUP_REMOVED lines=57> */
.L_x_7627:
[----:B------:R-:W-:Y:S05]  /*1780*/  BSYNC.RECONVERGENT B1 ;  /* 0x0000000000017941 */ /* 0x000fea0003800200 */
.L_x_7626:
        /* <DEDUP_REMOVED lines=57> */
.L_x_7629:
[----:B------:R-:W-:Y:S05]  /*1b20*/  BSYNC.RECONVERGENT B1 ;  /* 0x0000000000017941 */ /* 0x000fea0003800200 */
.L_x_7628:
        /* <DEDUP_REMOVED lines=24> */
[C---:B------:R-:W-:Y:S01]  /*1cb0*/  FADD.FTZ R7, -R170.reuse, R169 ;  /* 0x000000a9aa077221 */ /* 0x040fe20000010100 */
[----:B------:R-:W-:Y:S02]  /*1cc0*/  HADD2.F32 R11, -RZ, R168.H0_H0 ;  /* 0x200000a8ff0b7230 */ /* 0x000fe40000004100 */
[----:B------:R-:W-:Y:S01]  /*1cd0*/  FADD.FTZ R173, -R170, R173 ;  /* 0x000000adaaad7221 */ /* 0x000fe20000010100 */
[----:B-----5:R-:W-:-:S02]  /*1ce0*/  FMUL.FTZ R7, R238, R7 ;  /* 0x00000007ee077220 */ /* 0x020fc40000410000 */
[----:B------:R-:W-:Y:S01]  /*1cf0*/  FADD.FTZ R11, -R170, R11 ;  /* 0x0000000baa0b7221 */ /* 0x000fe20000010100 */
[----:B------:R-:W-:Y:S02]  /*1d00*/  HADD2.F32 R14, -RZ, R14.H0_H0 ;  /* 0x2000000eff0e7230 */ /* 0x000fe40000004100 */
[----:B------:R-:W-:Y:S01]  /*1d10*/  FADD.FTZ R64, R64, R9 ;  /* 0x0000000940407221 */ /* 0x000fe20000010000 */
[----:B------:R-:W-:Y:S02]  /*1d20*/  HADD2.F32 R169, -RZ, R10.H0_H0 ;  /* 0x2000000affa97230 */ /* 0x000fe40000004100 */
[----:B------:R-:W-:Y:S01]  /*1d30*/  FMUL.FTZ R10, R238, R11 ;  /* 0x0000000bee0a7220 */ /* 0x000fe20000410000 */
[----:B0-----:R-:W-:Y:S02]  /*1d40*/  HADD2.F32 R13, -RZ, R16.H0_H0 ;  /* 0x20000010ff0d7230 */ /* 0x001fe40000004100 */
        /* <DEDUP_REMOVED lines=23> */
.L_x_7631:
[----:B------:R-:W-:Y:S05]  /*1ec0*/  BSYNC.RECONVERGENT B1 ;  /* 0x0000000000017941 */ /* 0x000fea0003800200 */
.L_x_7630:
        /* <DEDUP_REMOVED lines=57> */
.L_x_7633:
[----:B------:R-:W-:Y:S05]  /*2260*/  BSYNC.RECONVERGENT B1 ;  /* 0x0000000000017941 */ /* 0x000fea0003800200 */
.L_x_7632:
        /* <DEDUP_REMOVED lines=12> */
[--C-:B--2---:R-:W-:Y:S01]  /*2330*/  SHF.R.U64 R178, R26, 0x10, R27.reuse ;  /* 0x000000101ab27819 */ /* 0x104fe2000000121b */
[----:B------:R-:W-:Y:S01]  /*2340*/  HADD2.F32 R23, -RZ, R26.H0_H0 ;  /* 0x2000001aff177230 */ /* 0x000fe20000004100 */
[----:B------:R-:W-:Y:S01]  /*2350*/  SHF.R.U32.HI R175, RZ, 0x10, R27 ;  /* 0x00000010ffaf7819 */ /* 0x000fe2000001161b */
[----:B------:R-:W-:Y:S02]  /*2360*/  HADD2.F32 R171, -RZ, R27.H0_H0 ;  /* 0x2000001bffab7230 */ /* 0x000fe40000004100 */
[----:B------:R-:W-:Y:S01]  /*2370*/  HADD2.F32 R27, -RZ, R178.H0_H0 ;  /* 0x200000b2ff1b7230 */ /* 0x000fe20000004100 */
[----:B---3--:R-:W-:Y:S01]  /*2380*/  MOV R25, R172 ;  /* 0x000000ac00197202 */ /* 0x008fe20000000f00 */
[----:B------:R-:W-:Y:S01]  /*2390*/  FADD.FTZ R23, -R170, R23 ;  /* 0x00000017aa177221 */ /* 0x000fe20000010100 */
[----:B------:R-:W-:Y:S02]  /*23a0*/  SHF.R.U64 R174, R172, 0x10, R173 ;  /* 0x00000010acae7819 */ /* 0x000fe400000012ad */
[----:B------:R-:W-:Y:S01]  /*23b0*/  MOV R26, R173 ;  /* 0x000000ad001a7202 */ /* 0x000fe20000000f00 */
[----:B------:R-:W-:Y:S01]  /*23c0*/  FADD.FTZ R27, -R170, R27 ;  /* 0x0000001baa1b7221 */ /* 0x000fe20000010100 */
[----:B------:R-:W-:Y:S01]  /*23d0*/  HADD2.F32 R25, -RZ, R25.H0_H0 ;  /* 0x20000019ff197230 */ /* 0x000fe20000004100 */
[----:B------:R-:W-:Y:S01]  /*23e0*/  SHF.R.U32.HI R172, RZ, 0x10, R173 ;  /* 0x00000010ffac7819 */ /* 0x000fe200000116ad */
[----:B0-----:R-:W-:-:S02]  /*23f0*/  HADD2.F32 R168, -RZ, R174.H0_H0 ;  /* 0x200000aeffa87230 */ /* 0x001fc40000004100 */
[C---:B-----5:R-:W-:Y:S01]  /*2400*/  FMUL.FTZ R23, R238.reuse, R23 ;  /* 0x00000017ee177220 */ /* 0x060fe20000410000 */
[----:B------:R-:W-:Y:S02]  /*2410*/  HADD2.F32 R173, -RZ, R26.H0_H0 ;  /* 0x2000001affad7230 */ /* 0x000fe40000004100 */
[----:B------:R-:W-:Y:S01]  /*2420*/  FMUL.FTZ R26, R238, R27 ;  /* 0x0000001bee1a7220 */ /* 0x000fe20000410000 */
[-C--:B------:R-:W-:Y:S01]  /*2430*/  FMUL.FTZ R184, R116, R25.reuse ;  /* 0x0000001974b87220 */ /* 0x080fe20000410000 */
[----:B------:R-:W-:Y:S01]  /*2440*/  FADD.FTZ R56, R56, R25 ;  /* 0x0000001938387221 */ /* 0x000fe20000010000 */
[----:B------:R-:W-:Y:S01]  /*2450*/  FFMA.FTZ R84, R23, R25, R84 ;  /* 0x0000001917547223 */ /* 0x000fe20000010054 */
[----:B------:R-:W-:Y:S01]  /*2460*/  FADD.FTZ R171, -R170, R171 ;  /* 0x000000abaaab7221 */ /* 0x000fe20000010100 */
[----:B------:R-:W-:Y:S01]  /*2470*/  FADD.FTZ R57, R57, R168 ;  /* 0x000000a839397221 */ /* 0x000fe20000010000 */
[-C--:B------:R-:W-:Y:S01]  /*2480*/  FFMA.FTZ R85, R26, R168.reuse, R85 ;  /* 0x000000a81a557223 */ /* 0x080fe20000010055 */
[----:B------:R-:W-:Y:S01]  /*2490*/  FMUL.FTZ R25, R117, R168 ;  /* 0x000000a875197220 */ /* 0x000fe20000410000 */
[----:B------:R-:W-:-:S02]  /*24a0*/  HADD2.F32 R175, -RZ, R175.H0_H0 ;  /* 0x200000afffaf7230 */ /* 0x000fc40000004100 */
[----:B------:R-:W-:Y:S01]  /*24b0*/  FADD.FTZ R168, R177, R184 ;  /* 0x000000b8b1a87221 */ /* 0x000fe20000010000 */
[----:B------:R-:W-:Y:S01]  /*24c0*/  FFMA.FTZ R169, R23, R184, R176 ;  /* 0x000000b817a97223 */ /* 0x000fe200000100b0 */
[----:B------:R-:W-:Y:S01]  /*24d0*/  FMUL.FTZ R27, R238, R171 ;  /* 0x000000abee1b7220 */ /* 0x000fe20000410000 */
[----:B------:R-:W-:Y:S02]  /*24e0*/  HADD2.F32 R172, -RZ, R172.H0_H0 ;  /* 0x200000acffac7230 */ /* 0x000fe40000004100 */
[----:B------:R-:W-:Y:S01]  /*24f0*/  FADD.FTZ R171, R168, R25 ;  /* 0x00000019a8ab7221 */ /* 0x000fe20000010000 */
[----:B------:R-:W-:Y:S01]  /*2500*/  FADD.FTZ R175, -R170, R175 ;  /* 0x000000afaaaf7221 */ /* 0x000fe20000010100 */
        /* <DEDUP_REMOVED lines=13> */
.L_x_7621:
        /* <DEDUP_REMOVED lines=14> */
[----:B------:R-:W1:Y:S08]  /*26c0*/  @P3 LDC.64 R168, c[0x0][0x438] ;  /* 0x00010e00ffa83b82 */ /* 0x000e700000000a00 */
[----:B------:R-:W2:Y:S01]  /*26d0*/  @P4 LDC.64 R178, c[0x0][0x438] ;  /* 0x00010e00ffb24b82 */ /* 0x000ea20000000a00 */
[----:B------:R-:W-:Y:S01]  /*26e0*/  ISETP.GE.U32.AND P0, PT, R0, 0x400, PT ;  /* 0x000004000000780c */ /* 0x000fe20003f06070 */
[C---:B0-----:R-:W-:Y:S01]  /*26f0*/  @P2 IMAD.WIDE.U32 R170, R181.reuse, 0x8, R170 ;  /* 0x00000008b5aa2825 */ /* 0x041fe200078e00aa */
[----:B------:R-:W-:-:S04]  /*2700*/  @P2 IADD3 R181, PT, PT, R181, 0x100, RZ ;  /* 0x00000100b5b52810 */ /* 0x000fc80007ffe0ff */
[----:B------:R0:W5:Y:S01]  /*2710*/  @P2 LDG.E.64 R202, desc[UR10][R170.64] ;  /* 0x0000000aaaca2981 */ /* 0x000162000c1e1b00 */
[----:B------:R-:W-:-:S06]  /*2720*/  ISETP.GE.U32.AND P2, PT, R0, 0x500, PT ;  /* 0x000005000000780c */ /* 0x000fcc0003f46070 */
[----:B------:R-:W3:Y:S01]  /*2730*/  @P0 LDC.64 R174, c[0x0][0x438] ;  /* 0x00010e00ffae0b82 */ /* 0x000ee20000000a00 */
[C---:B-1----:R-:W-:Y:S01]  /*2740*/  @P3 IMAD.WIDE.U32 R168, R181.reuse, 0x8, R168 ;  /* 0x00000008b5a83825 */ /* 0x042fe200078e00a8 */
[----:B------:R-:W-:-:S04]  /*2750*/  @P3 IADD3 R181, PT, PT, R181, 0x100, RZ ;  /* 0x00000100b5b53810 */ /* 0x000fc80007ffe0ff */
[----:B------:R1:W5:Y:S01]  /*2760*/  @P3 LDG.E.64 R200, desc[UR10][R168.64] ;  /* 0x0000000aa8c83981 */ /* 0x000362000c1e1b00 */
[C---:B------:R-:W-:Y:S01]  /*2770*/  ISETP.GE.U32.AND P3, PT, R0.reuse, 0x600, PT ;  /* 0x000006000000780c */ /* 0x040fe20003f66070 */
[C---:B--2---:R-:W-:Y:S01]  /*2780*/  @P4 IMAD.WIDE.U32 R178, R181.reuse, 0x8, R178 ;  /* 0x00000008b5b24825 */ /* 0x044fe200078e00b2 */
[----:B------:R-:W-:Y:S01]  /*2790*/  @P4 IADD3 R181, PT, PT, R181, 0x100, RZ ;  /* 0x00000100b5b54810 */ /* 0x000fe20007ffe0ff */
[----:B------:R-:W2:Y:S03]  /*27a0*/  @P2 LDC.64 R172, c[0x0][0x438] ;  /* 0x00010e00ffac2b82 */ /* 0x000ea60000000a00 */
[----:B------:R1:W5:Y:S01]  /*27b0*/  @P4 LDG.E.64 R198, desc[UR10][R178.64] ;  /* 0x0000000ab2c64981 */ /* 0x000362000c1e1b00 */
[----:B------:R-:W-:-:S06]  /*27c0*/  ISETP.GE.U32.AND P4, PT, R0, 0x700, PT ;  /* 0x000007000000780c */ /* 0x000fcc0003f86070 */
[----:B0-----:R-:W0:Y:S01]  /*27d0*/  @P3 LDC.64 R170, c[0x0][0x438] ;  /* 0x00010e00ffaa3b82 */ /* 0x001e220000000a00 */
[----:B---3--:R-:W-:-:S07]  /*27e0*/  @P0 IMAD.WIDE.U32 R174, R181, 0x8, R174 ;  /* 0x00000008b5ae0825 */ /* 0x008fce00078e00ae */
[----:B-1----:R-:W1:Y:S01]  /*27f0*/  @P4 LDC.64 R168, c[0x0][0x438] ;  /* 0x00010e00ffa84b82 */ /* 0x002e620000000a00 */
[----:B------:R-:W-:Y:S01]  /*2800*/  @P0 IADD3 R181, PT, PT, R181, 0x100, RZ ;  /* 0x00000100b5b50810 */ /* 0x000fe20007ffe0ff */
[----:B------:R3:W5:Y:S04]  /*2810*/  @P0 LDG.E.64 R204, desc[UR10][R174.64] ;  /* 0x0000000aaecc0981 */ /* 0x000768000c1e1b00 */
        /* <DEDUP_REMOVED lines=8> */
.L_x_7634:
[----:B----4-:R-:W-:Y:S05]  /*28a0*/  BSYNC.RECONVERGENT B0 ;  /* 0x0000000000007941 */ /* 0x010fea0003800200 */
.L_x_7620:
        /* <DEDUP_REMOVED lines=31> */
.L_x_7636:
[----:B------:R-:W-:Y:S05]  /*2aa0*/  BSYNC.RECONVERGENT B0 ;  /* 0x0000000000007941 */ /* 0x000fea0003800200 */
.L_x_7635:
        /* <DEDUP_REMOVED lines=54> */
[--C-:B------:R-:W-:Y:S02]  /*2e10*/  SHF.R.U32.HI R170, RZ, 0x10, R169.reuse ;  /* 0x00000010ffaa7819 */ /* 0x100fe400000116a9 */
[----:B------:R-:W-:Y:S02]  /*2e20*/  PRMT R243, R168, 0x5410, R169 ;  /* 0x00005410a8f37816 */ /* 0x000fe400000000a9 */
[----:B------:R-:W-:-:S07]  /*2e30*/  PRMT R244, R244, 0x5410, R170 ;  /* 0x00005410f4f47816 */ /* 0x000fce00000000aa */
.L_x_7639:
        /* <DEDUP_REMOVED lines=10> */
[----:B------:R-:W-:-:S03]  /*2ee0*/  HADD2.F32 R168, -RZ, R243.H0_H0 ;  /* 0x200000f3ffa87230 */ /* 0x000fc60000004100 */
[----:B------:R-:W-:-:S05]  /*2ef0*/  FMUL.FTZ R169, R238, R169 ;  /* 0x000000a9eea97220 */ /* 0x000fca0000410000 */
[----:B------:R-:W-:-:S05]  /*2f00*/  FSEL R169, R169, RZ, P0 ;  /* 0x000000ffa9a97208 */ /* 0x000fca0000000000 */
[----:B------:R-:W-:-:S04]  /*2f10*/  FMUL.FTZ R169, R169, UR16 ;  /* 0x00000010a9a97c20 */ /* 0x000fc80008410000 */
[----:B------:R-:W-:Y:S01]  /*2f20*/  FMUL.FTZ R170, R160, R169 ;  /* 0x000000a9a0aa7220 */ /* 0x000fe20000410000 */
[----:B------:R-:W-:-:S04]  /*2f30*/  FFMA.FTZ R52, R169, R168, R52 ;  /* 0x000000a8a9347223 */ /* 0x000fc80000010034 */
[----:B------:R-:W-:-:S04]  /*2f40*/  F2FP.F16.F32.PACK_AB R170, RZ, R170 ;  /* 0x000000aaffaa723e */ /* 0x000fc800000000ff */
[----:B------:R-:W-:-:S07]  /*2f50*/  PRMT R187, R170, 0x7610, R187 ;  /* 0x00007610aabb7816 */ /* 0x000fce00000000bb */
.L_x_7642:
[----:B------:R-:W-:Y:S05]  /*2f60*/  @!P4 BRA `(.L_x_7643) ;  /* 0x00000000002cc947 */ /* 0x000fea0003800000 */
[----:B------:R-:W-:Y:S01]  /*2f70*/  FFMA.FTZ R169, R234, R174, R175 ;  /* 0x000000aeeaa97223 */ /* 0x000fe200000100af */
[----:B------:R-:W-:-:S03]  /*2f80*/  ISETP.GT.AND P0, PT, R236, RZ, PT ;  /* 0x000000ffec00720c */ /* 0x000fc60003f04270 */
[----:B------:R-:W-:-:S04]  /*2f90*/  FADD.FTZ R169, R232, -R169 ;  /* 0x800000a9e8a97221 */ /* 0x000fc80000010000 */
[----:B------:R-:W-:-:S05]  /*2fa0*/  FMUL.FTZ R169, R238, R169 ;  /* 0x000000a9eea97220 */ /* 0x000fca0000410000 */
[----:B------:R-:W-:-:S05]  /*2fb0*/  FSEL R169, R169, RZ, P0 ;  /* 0x000000ffa9a97208 */ /* 0x000fca0000000000 */
[----:B------:R-:W-:Y:S01]  /*2fc0*/  FMUL.FTZ R168, R169, UR16 ;  /* 0x00000010a9a87c20 */ /* 0x000fe20008410000 */
[----:B------:R-:W-:-:S03]  /*2fd0*/  HADD2.F32 R169, -RZ, R244.H0_H0 ;  /* 0x200000f4ffa97230 */ /* 0x000fc60000004100 */
[----:B------:R-:W-:Y:S02]  /*2fe0*/  FMUL.FTZ R170, R161, R168 ;  /* 0x000000a8a1aa7220 */ /* 0x000fe40000410000 */
[----:B------:R-:W-:-:S03]  /*2ff0*/  FFMA.FTZ R53, R168, R169, R53 ;  /* 0x000000a9a8357223 */ /* 0x000fc60000010035 */
[----:B------:R-:W-:-:S04]  /*3000*/  F2FP.F16.F32.PACK_AB R170, RZ, R170 ;  /* 0x000000aaffaa723e */ /* 0x000fc800000000ff */
[----:B------:R-:W-:-:S07]  /*3010*/  PRMT R189, R170, 0x7610, R189 ;  /* 0x00007610aabd7816 */ /* 0x000fce00000000bd */
.L_x_7643:
[----:B------:R-:W-:Y:S05]  /*3020*/  @!P4 BRA `(.L_x_7644) ;  /* 0x00000000002cc947 */ /* 0x000fea0003800000 */
[----:B------:R-:W-:Y:S01]  /*3030*/  FFMA.FTZ R168, R233, R174, R175 ;  /* 0x000000aee9a87223 */ /* 0x000fe200000100af */
[----:B------:R-:W-:-:S03]  /*3040*/  ISETP.GT.AND P0, PT, R236, RZ, PT ;  /* 0x000000ffec00720c */ /* 0x000fc60003f04270 */
[----:B------:R-:W-:Y:S01]  /*3050*/  FADD.FTZ R169, R231, -R168 ;  /* 0x800000a8e7a97221 */ /* 0x000fe20000010000 */
[----:B------:R-:W-:-:S03]  /*3060*/  HADD2.F32 R168, -RZ, R243.H1_H1 ;  /* 0x300000f3ffa87230 */ /* 0x000fc60000004100 */
[----:B------:R-:W-:-:S05]  /*3070*/  FMUL.FTZ R169, R238, R169 ;  /* 0x000000a9eea97220 */ /* 0x000fca0000410000 */
[----:B------:R-:W-:-:S05]  /*3080*/  FSEL R169, R169, RZ, P0 ;  /* 0x000000ffa9a97208 */ /* 0x000fca0000000000 */
[----:B------:R-:W-:-:S04]  /*3090*/  FMUL.FTZ R169, R169, UR16 ;  /* 0x00000010a9a97c20 */ /* 0x000fc80008410000 */
[----:B------:R-:W-:Y:S01]  /*30a0*/  FMUL.FTZ R170, R162, R169 ;  /* 0x000000a9a2aa7220 */ /* 0x000fe20000410000 */
[----:B------:R-:W-:-:S04]  /*30b0*/  FFMA.FTZ R54, R169, R168, R54 ;  /* 0x000000a8a9367223 */ /* 0x000fc80000010036 */
[----:B------:R-:W-:-:S04]  /*30c0*/  F2FP.F16.F32.PACK_AB R170, RZ, R170 ;  /* 0x000000aaffaa723e */ /* 0x000fc800000000ff */
[----:B------:R-:W-:-:S07]  /*30d0*/  PRMT R191, R170, 0x7610, R191 ;  /* 0x00007610aabf7816 */ /* 0x000fce00000000bf */
.L_x_7644:
        /* <DEDUP_REMOVED lines=9> */
[----:B------:R-:W-:-:S04]  /*3170*/  FFMA.FTZ R55, R4, R168, R55 ;  /* 0x000000a804377223 */ /* 0x000fc80000010037 */
[----:B------:R-:W-:-:S04]  /*3180*/  F2FP.F16.F32.PACK_AB R169, RZ, R169 ;  /* 0x000000a9ffa9723e */ /* 0x000fc800000000ff */
[----:B------:R-:W-:Y:S01]  /*3190*/  PRMT R4, R169, 0x7610, R4 ;  /* 0x00007610a9047816 */ /* 0x000fe20000000004 */
[----:B------:R-:W-:Y:S06]  /*31a0*/  BRA `(.L_x_7645) ;  /* 0x0000000800707947 */ /* 0x000fec0003800000 */
.L_x_7641:
[----:B------:R-:W0:Y:S01]  /*31b0*/  @P4 LDC R5, c[0x0][0x40c] ;  /* 0x00010300ff054b82 */ /* 0x000e220000000800 */
[-CC-:B------:R-:W-:Y:S01]  /*31c0*/  FFMA.FTZ R2, R237, R174.reuse, R175.reuse ;  /* 0x000000aeed027223 */ /* 0x180fe200000100af */
[----:B------:R-:W-:Y:S01]  /*31d0*/  ISETP.GT.AND P0, PT, R236, RZ, PT ;  /* 0x000000ffec00720c */ /* 0x000fe20003f04270 */
[-CC-:B------:R-:W-:Y:S01]  /*31e0*/  FFMA.FTZ R169, R234, R174.reuse, R175.reuse ;  /* 0x000000aeeaa97223 */ /* 0x180fe200000100af */
[----:B------:R-:W-:Y:S01]  /*31f0*/  FFMA.FTZ R8, R233, R174, R175 ;  /* 0x000000aee9087223 */ /* 0x000fe200000100af */
[----:B------:R-:W-:Y:S01]  /*3200*/  FADD.FTZ R3, R235, -R2 ;  /* 0x80000002eb037221 */ /* 0x000fe20000010000 */
[----:B------:R-:W-:Y:S02]  /*3210*/  @P4 HADD2.F32 R176, -RZ, R244.H0_H0 ;  /* 0x200000f4ffb04230 */ /* 0x000fe40000004100 */
[----:B------:R-:W-:Y:S01]  /*3220*/  FADD.FTZ R169, R232, -R169 ;  /* 0x800000a9e8a97221 */ /* 0x000fe20000010000 */
[----:B------:R-:W1:Y:S01]  /*3230*/  @P4 LDC R171, c[0x0][0x40c] ;  /* 0x00010300ffab4b82 */ /* 0x000e620000000800 */
[C---:B------:R-:W-:Y:S01]  /*3240*/  FMUL.FTZ R2, R238.reuse, R3 ;  /* 0x00000003ee027220 */ /* 0x040fe20000410000 */
[----:B------:R-:W-:Y:S01]  /*3250*/  FADD.FTZ R177, R231, -R8 ;  /* 0x80000008e7b17221 */ /* 0x000fe20000010000 */
[----:B------:R-:W-:-:S03]  /*3260*/  FMUL.FTZ R168, R238, R169 ;  /* 0x000000a9eea87220 */ /* 0x000fc60000410000 */
[----:B------:R-:W-:Y:S01]  /*3270*/  FSEL R2, R2, RZ, P0 ;  /* 0x000000ff02027208 */ /* 0x000fe20000000000 */
[----:B------:R-:W-:Y:S01]  /*3280*/  FMUL.FTZ R170, R238, R177 ;  /* 0x000000b1eeaa7220 */ /* 0x000fe20000410000 */
[----:B------:R-:W2:Y:S01]  /*3290*/  @P4 LDC R179, c[0x0][0x40c] ;  /* 0x00010300ffb34b82 */ /* 0x000ea20000000800 */
[----:B------:R-:W-:Y:S01]  /*32a0*/  FSEL R168, R168, RZ, P0 ;  /* 0x000000ffa8a87208 */ /* 0x000fe20000000000 */
[----:B------:R-:W-:Y:S02]  /*32b0*/  @P4 HADD2.F32 R177, -RZ, R243.H1_H1 ;  /* 0x300000f3ffb14230 */ /* 0x000fe40000004100 */
[----:B------:R-:W-:Y:S01]  /*32c0*/  FSEL R170, R170, RZ, P0 ;  /* 0x000000ffaaaa7208 */ /* 0x000fe20000000000 */
[----:B0-----:R-:W-:Y:S01]  /*32d0*/  @P4 FMUL.FTZ R3, R2, R5 ;  /* 0x0000000502034220 */ /* 0x001fe20000410000 */
[----:B------:R-:W-:-:S03]  /*32e0*/  F2FP.F16.F32.PACK_AB R2, RZ, R2 ;  /* 0x00000002ff02723e */ /* 0x000fc600000000ff */
[----:B------:R-:W-:-:S05]  /*32f0*/  @P4 FMUL.FTZ R5, R160, R3 ;  /* 0x00000003a0054220 */ /* 0x000fca0000410000 */
[----:B------:R-:W-:Y:S01]  /*3300*/  @P4 F2FP.F16.F32.PACK_AB R8, RZ, R5 ;  /* 0x00000005ff08423e */ /* 0x000fe200000000ff */
[----:B------:R-:W-:-:S03]  /*3310*/  @P4 HADD2.F32 R5, -RZ, R243.H0_H0 ;  /* 0x200000f3ff054230 */ /* 0x000fc60000004100 */
[----:B------:R-:W-:Y:S01]  /*3320*/  @P4 PRMT R187, R8, 0x7610, R187 ;  /* 0x0000761008bb4816 */ /* 0x000fe200000000bb */
[----:B-1----:R-:W-:Y:S01]  /*3330*/  @P4 FMUL.FTZ R8, R168, R171 ;  /* 0x000000aba8084220 */ /* 0x002fe20000410000 */
[----:B------:R-:W-:Y:S01]  /*3340*/  FFMA.FTZ R171, R230, R174, R175 ;  /* 0x000000aee6ab7223 */ /* 0x000fe200000100af */
[----:B--2---:R-:W-:Y:S01]  /*3350*/  @P4 FMUL.FTZ R169, R170, R179 ;  /* 0x000000b3aaa94220 */ /* 0x004fe20000410000 */
[----:B------:R-:W-:Y:S01]  /*3360*/  @P4 FFMA.FTZ R52, R5, R3, R52 ;  /* 0x0000000305344223 */ /* 0x000fe20000010034 */
[-C--:B------:R-:W-:Y:S01]  /*3370*/  @P4 FMUL.FTZ R3, R161, R8.reuse ;  /* 0x00000008a1034220 */ /* 0x080fe20000410000 */
[----:B------:R-:W-:Y:S01]  /*3380*/  FADD.FTZ R171, R228, -R171 ;  /* 0x800000abe4ab7221 */ /* 0x000fe20000010000 */
[-C--:B------:R-:W-:Y:S01]  /*3390*/  @P4 FMUL.FTZ R5, R162, R169.reuse ;  /* 0x000000a9a2054220 */ /* 0x080fe20000410000 */
[----:B------:R-:W-:Y:S01]  /*33a0*/  @P4 FFMA.FTZ R53, R176, R8, R53 ;  /* 0x00000008b0354223 */ /* 0x000fe20000010035 */
[----:B------:R-:W-:Y:S01]  /*33b0*/  @P4 FFMA.FTZ R54, R177, R169, R54 ;  /* 0x000000a9b1364223 */ /* 0x000fe20000010036 */
[----:B------:R-:W-:Y:S01]  /*33c0*/  FMUL.FTZ R171, R238, R171 ;  /* 0x000000abeeab7220 */ /* 0x000fe20000410000 */
[----:B------:R-:W-:-:S02]  /*33d0*/  @P4 F2FP.F16.F32.PACK_AB R3, RZ, R3 ;  /* 0x00000003ff03423e */ /* 0x000fc400000000ff */
[----:B------:R-:W-:Y:S02]  /*33e0*/  @P4 F2FP.F16.F32.PACK_AB R5, RZ, R5 ;  /* 0x00000005ff05423e */ /* 0x000fe400000000ff */
[----:B------:R-:W-:Y:S02]  /*33f0*/  FSEL R171, R171, RZ, P0 ;  /* 0x000000ffabab7208 */ /* 0x000fe40000000000 */
[----:B------:R-:W-:Y:S02]  /*3400*/  @P4 PRMT R191, R5, 0x7610, R191 ;  /* 0x0000761005bf4816 */ /* 0x000fe400000000bf */
[----:B------:R-:W-:Y:S02]  /*3410*/  F2FP.F16.F32.PACK_AB R5, RZ, R168 ;  /* 0x000000a8ff05723e */ /* 0x000fe400000000ff */
[----:B------:R-:W-:Y:S02]  /*3420*/  F2FP.F16.F32.PACK_AB R168, RZ, R171 ;  /* 0x000000abffa8723e */ /* 0x000fe400000000ff */
[----:B------:R-:W-:-:S02]  /*3430*/  @P4 PRMT R189, R3, 0x7610, R189 ;  /* 0x0000761003bd4816 */ /* 0x000fc400000000bd */
[----:B------:R-:W-:Y:S02]  /*3440*/  F2FP.F16.F32.PACK_AB R3, RZ, R170 ;  /* 0x000000aaff03723e */ /* 0x000fe400000000ff */
[----:B------:R-:W-:Y:S01]  /*3450*/  PRMT R8, R168, 0x7610, R8 ;  /* 0x00007610a8087816 */ /* 0x000fe20000000008 */
[----:B------:R-:W-:Y:S06]  /*3460*/  @!P4 BRA `(.L_x_7645) ;  /* 0x0000000400c0c947 */ /* 0x000fec0003800000 */
[----:B------:R-:W-:Y:S01]  /*3470*/  FMUL.FTZ R4, R171, UR16 ;  /* 0x00000010ab047c20 */ /* 0x000fe20008410000 */
[----:B------:R-:W-:-:S03]  /*3480*/  HADD2.F32 R170, -RZ, R244.H1_H1 ;  /* 0x300000f4ffaa7230 */ /* 0x000fc60000004100 */
[-C--:B------:R-:W-:Y:S02]  /*3490*/  FMUL.FTZ R168, R163, R4.reuse ;  /* 0x00000004a3a87220 */ /* 0x080fe40000410000 */
[----:B------:R-:W-:-:S03]  /*34a0*/  FFMA.FTZ R55, R170, R4, R55 ;  /* 0x00000004aa377223 */ /* 0x000fc60000010037 */
[----:B------:R-:W-:-:S04]  /*34b0*/  F2FP.F16.F32.PACK_AB R168, RZ, R168 ;  /* 0x000000a8ffa8723e */ /* 0x000fc800000000ff */
[----:B------:R-:W-:Y:S01]  /*34c0*/  PRMT R4, R168, 0x7610, R4 ;  /* 0x00007610a8047816 */ /* 0x000fe20000000004 */
[----:B------:R-:W-:Y:S06]  /*34d0*/  BRA `(.L_x_7645) ;  /* 0x0000000400a47947 */ /* 0x000fec0003800000 */
.L_x_7640:
[----:B------:R-:W-:Y:S01]  /*34e0*/  UMOV UR4, UR6 ;  /* 0x0000000600047c82 */ /* 0x000fe20008000000 */
[----:B------:R-:W-:Y:S01]  /*34f0*/  UMOV UR5, UR7 ;  /* 0x0000000700057c82 */ /* 0x000fe20008000000 */
[----:B------:R-:W-:-:S04]  /*3500*/  UISETP.NE.U32.AND UP0, UPT, UR4, URZ, UPT ;  /* 0x000000ff0400728c */ /* 0x000fc8000bf05070 */
[----:B------:R-:W-:-:S09]  /*3510*/  UISETP.NE.AND.EX UP0, UPT, UR5, URZ, UPT, UP0 ;  /* 0x000000ff0500728c */ /* 0x000fd2000bf05300 */
[----:B------:R-:W-:Y:S05]  /*3520*/  BRA.U UP0, `(.L_x_7646) ;  /* 0x0000000100c07547 */ /* 0x000fea000b800000 */
[----:B------:R-:W-:Y:S01]  /*3530*/  ISETP.GT.AND P0, PT, R236, RZ, PT ;  /* 0x000000ffec00720c */ /* 0x000fe20003f04270 */
[----:B------:R-:W0:Y:S01]  /*3540*/  @P4 LDC R178, c[0x0][0x40c] ;  /* 0x00010300ffb24b82 */ /* 0x000e220000000800 */
[----:B------:R-:W-:Y:S01]  /*3550*/  HADD2.F32 R169, -RZ, R202.H0_H0 ;  /* 0x200000caffa97230 */ /* 0x000fe20000004100 */
[----:B------:R-:W-:-:S05]  /*3560*/  SHF.R.U64 R171, R202, 0x10, R203 ;  /* 0x00000010caab7819 */ /* 0x000fca00000012cb */
[----:B------:R-:W-:Y:S01]  /*3570*/  HADD2.F32 R171, -RZ, R171.H0_H0 ;  /* 0x200000abffab7230 */ /* 0x000fe20000004100 */
[----:B------:R-:W1:Y:S04]  /*3580*/  @P4 LDC R170, c[0x0][0x40c] ;  /* 0x00010300ffaa4b82 */ /* 0x000e680000000800 */
[-CC-:B------:R-:W-:Y:S01]  /*3590*/  @P0 FFMA.FTZ R168, R237, R174.reuse, R175.reuse ;  /* 0x000000aeeda80223 */ /* 0x180fe200000100af */
[----:B------:R-:W-:-:S03]  /*35a0*/  @P0 FFMA.FTZ R177, R234, R174, R175 ;  /* 0x000000aeeab10223 */ /* 0x000fc600000100af */
[----:B------:R-:W2:Y:S01]  /*35b0*/  @P4 LDC R180, c[0x0][0x40c] ;  /* 0x00010300ffb44b82 */ /* 0x000ea20000000800 */
[----:B------:R-:W-:Y:S01]  /*35c0*/  @P0 FADD.FTZ R168, R235, -R168 ;  /* 0x800000a8eba80221 */ /* 0x000fe20000010000 */
[----:B------:R-:W-:Y:S01]  /*35d0*/  @P0 FADD.FTZ R176, R232, -R177 ;  /* 0x800000b1e8b00221 */ /* 0x000fe20000010000 */
[----:B------:R-:W-:Y:S02]  /*35e0*/  HADD2.F32 R177, -RZ, R203.H0_H0 ;  /* 0x200000cbffb17230 */ /* 0x000fe40000004100 */
[C---:B------:R-:W-:Y:S01]  /*35f0*/  @P0 FFMA.FTZ R169, R238.reuse, R168, R169 ;  /* 0x000000a8eea90223 */ /* 0x040fe200000100a9 */
[----:B------:R-:W-:Y:S01]  /*3600*/  @P0 FFMA.FTZ R168, R233, R174, R175 ;  /* 0x000000aee9a80223 */ /* 0x000fe200000100af */
[----:B------:R-:W-:-:S03]  /*3610*/  @P0 FFMA.FTZ R171, R238, R176, R171 ;  /* 0x000000b0eeab0223 */ /* 0x000fc600000100ab */
[----:B------:R-:W-:-:S04]  /*3620*/  @P0 FADD.FTZ R168, R231, -R168 ;  /* 0x800000a8e7a80221 */ /* 0x000fc80000010000 */
[----:B------:R-:W-:Y:S01]  /*3630*/  @P0 FFMA.FTZ R177, R238, R168, R177 ;  /* 0x000000a8eeb10223 */ /* 0x000fe200000100b1 */
[----:B0-----:R-:W-:Y:S01]  /*3640*/  @P4 FMUL.FTZ R168, R171, R178 ;  /* 0x000000b2aba84220 */ /* 0x001fe20000410000 */
[----:B------:R-:W-:Y:S02]  /*3650*/  @P4 HADD2.F32 R171, -RZ, R243.H0_H0 ;  /* 0x200000f3ffab4230 */ /* 0x000fe40000004100 */
[----:B-1----:R-:W-:Y:S01]  /*3660*/  @P4 FMUL.FTZ R169, R169, R170 ;  /* 0x000000aaa9a94220 */ /* 0x002fe20000410000 */
[----:B------:R-:W-:-:S03]  /*3670*/  @P4 HADD2.F32 R170, -RZ, R244.H0_H0 ;  /* 0x200000f4ffaa4230 */ /* 0x000fc60000004100 */
[-C--:B------:R-:W-:Y:S01]  /*3680*/  @P4 FFMA.FTZ R52, R171, R169.reuse, R52 ;  /* 0x000000a9ab344223 */ /* 0x080fe20000010034 */
[----:B------:R-:W-:Y:S01]  /*3690*/  @P4 FMUL.FTZ R169, R160, R169 ;  /* 0x000000a9a0a94220 */ /* 0x000fe20000410000 */
[----:B------:R-:W-:Y:S01]  /*36a0*/  @P4 FFMA.FTZ R53, R170, R168, R53 ;  /* 0x000000a8aa354223 */ /* 0x000fe20000010035 */
[----:B--2---:R-:W-:Y:S01]  /*36b0*/  @P4 FMUL.FTZ R177, R177, R180 ;  /* 0x000000b4b1b14220 */ /* 0x004fe20000410000 */
[----:B------:R-:W-:Y:S02]  /*36c0*/  @P4 FMUL.FTZ R168, R161, R168 ;  /* 0x000000a8a1a84220 */ /* 0x000fe40000410000 */
[----:B------:R-:W-:Y:S01]  /*36d0*/  @P4 F2FP.F16.F32.PACK_AB R171, RZ, R169 ;  /* 0x000000a9ffab423e */ /* 0x000fe200000000ff */
[----:B------:R-:W-:Y:S01]  /*36e0*/  @P4 FMUL.FTZ R170, R162, R177 ;  /* 0x000000b1a2aa4220 */ /* 0x000fe20000410000 */
[----:B------:R-:W-:Y:S01]  /*36f0*/  @P4 HADD2.F32 R169, -RZ, R243.H1_H1 ;  /* 0x300000f3ffa94230 */ /* 0x000fe20000004100 */
[----:B------:R-:W-:Y:S02]  /*3700*/  @P4 F2FP.F16.F32.PACK_AB R168, RZ, R168 ;  /* 0x000000a8ffa8423e */ /* 0x000fe400000000ff */
[----:B------:R-:W-:-:S02]  /*3710*/  @P4 PRMT R187, R171, 0x7610, R187 ;  /* 0x00007610abbb4816 */ /* 0x000fc400000000bb */
[----:B------:R-:W-:Y:S01]  /*3720*/  @P4 F2FP.F16.F32.PACK_AB R170, RZ, R170 ;  /* 0x000000aaffaa423e */ /* 0x000fe200000000ff */
[----:B------:R-:W-:Y:S01]  /*3730*/  @P4 FFMA.FTZ R54, R169, R177, R54 ;  /* 0x000000b1a9364223 */ /* 0x000fe20000010036 */
[----:B------:R-:W-:Y:S02]  /*3740*/  @P4 PRMT R189, R168, 0x7610, R189 ;  /* 0x00007610a8bd4816 */ /* 0x000fe400000000bd */
[----:B------:R-:W-:Y:S01]  /*3750*/  @P4 PRMT R191, R170, 0x7610, R191 ;  /* 0x00007610aabf4816 */ /* 0x000fe200000000bf */
[----:B------:R-:W-:Y:S06]  /*3760*/  @!P4 BRA `(.L_x_7645) ;  /* 0x000000040000c947 */ /* 0x000fec0003800000 */
[----:B------:R-:W-:Y:S01]  /*3770*/  SHF.R.U32.HI R169, RZ, 0x10, R203 ;  /* 0x00000010ffa97819 */ /* 0x000fe200000116cb */
[----:B------:R-:W-:Y:S01]  /*3780*/  @P0 FFMA.FTZ R171, R230, R174, R175 ;  /* 0x000000aee6ab0223 */ /* 0x000fe200000100af */
[----:B------:R-:W-:-:S03]  /*3790*/  HADD2.F32 R170, -RZ, R244.H1_H1 ;  /* 0x300000f4ffaa7230 */ /* 0x000fc60000004100 */
[----:B------:R-:W-:Y:S02]  /*37a0*/  HADD2.F32 R169, -RZ, R169.H0_H0 ;  /* 0x200000a9ffa97230 */ /* 0x000fe40000004100 */
[----:B------:R-:W-:-:S04]  /*37b0*/  @P0 FADD.FTZ R171, R228, -R171 ;  /* 0x800000abe4ab0221 */ /* 0x000fc80000010000 */
[----:B------:R-:W-:-:S04]  /*37c0*/  @P0 FFMA.FTZ R169, R238, R171, R169 ;  /* 0x000000abeea90223 */ /* 0x000fc800000100a9 */
[----:B------:R-:W-:-:S04]  /*37d0*/  FMUL.FTZ R4, R169, UR16 ;  /* 0x00000010a9047c20 */ /* 0x000fc80008410000 */
[-C--:B------:R-:W-:Y:S01]  /*37e0*/  FMUL.FTZ R168, R163, R4.reuse ;  /* 0x00000004a3a87220 */ /* 0x080fe20000410000 */
[----:B------:R-:W-:-:S04]  /*37f0*/  FFMA.FTZ R55, R170, R4, R55 ;  /* 0x00000004aa377223 */ /* 0x000fc80000010037 */
[----:B------:R-:W-:-:S04]  /*3800*/  F2FP.F16.F32.PACK_AB R168, RZ, R168 ;  /* 0x000000a8ffa8723e */ /* 0x000fc800000000ff */
[----:B------:R-:W-:Y:S01]  /*3810*/  PRMT R4, R168, 0x7610, R4 ;  /* 0x00007610a8047816 */ /* 0x000fe20000000004 */
[----:B------:R-:W-:Y:S06]  /*3820*/  BRA `(.L_x_7645) ;  /* 0x0000000000d07947 */ /* 0x000fec0003800000 */
.L_x_7646:
[----:B------:R-:W-:Y:S01]  /*3830*/  ISETP.GT.AND P0, PT, R236, RZ, PT ;  /* 0x000000ffec00720c */ /* 0x000fe20003f04270 */
[----:B------:R-:W0:Y:S01]  /*3840*/  @P4 LDC R8, c[0x0][0x40c] ;  /* 0x00010300ff084b82 */ /* 0x000e220000000800 */
[----:B------:R-:W-:Y:S01]  /*3850*/  SHF.R.U64 R5, R202, 0x10, R203 ;  /* 0x00000010ca057819 */ /* 0x000fe200000012cb */
[----:B------:R-:W-:Y:S01]  /*3860*/  @P1 FFMA.FTZ R2, R237, R174, R175 ;  /* 0x000000aeed021223 */ /* 0x000fe200000100af */
[----:B------:R-:W-:-:S03]  /*3870*/  HADD2.F32 R3, -RZ, R202.H0_H0 ;  /* 0x200000caff037230 */ /* 0x000fc60000004100 */
[----:B------:R-:W-:Y:S02]  /*3880*/  HADD2.F32 R5, -RZ, R5.H0_H0 ;  /* 0x20000005ff057230 */ /* 0x000fe40000004100 */
[----:B------:R-:W-:Y:S01]  /*3890*/  @P1 FADD.FTZ R2, R235, -R2 ;  /* 0x80000002eb021221 */ /* 0x000fe20000010000 */
[----:B------:R-:W1:Y:S03]  /*38a0*/  @P4 LDC R178, c[0x0][0x40c] ;  /* 0x00010300ffb24b82 */ /* 0x000e660000000800 */
[----:B------:R-:W-:Y:S01]  /*38b0*/  @P1 FFMA.FTZ R3, R238, R2, R3 ;  /* 0x00000002ee031223 */ /* 0x000fe20000010003 */
[-CC-:B------:R-:W-:Y:S01]  /*38c0*/  @P0 FFMA.FTZ R169, R234, R174.reuse, R175.reuse ;  /* 0x000000aeeaa90223 */ /* 0x180fe200000100af */
[-CC-:B------:R-:W-:Y:S01]  /*38d0*/  @P0 FFMA.FTZ R2, R233, R174.reuse, R175.reuse ;  /* 0x000000aee9020223 */ /* 0x180fe200000100af */
[----:B------:R-:W-:Y:S02]  /*38e0*/  @P0 FFMA.FTZ R177, R230, R174, R175 ;  /* 0x000000aee6b10223 */ /* 0x000fe400000100af */
[----:B------:R-:W-:Y:S01]  /*38f0*/  @P0 FADD.FTZ R168, R232, -R169 ;  /* 0x800000a9e8a80221 */ /* 0x000fe20000010000 */
[----:B------:R-:W2:Y:S01]  /*3900*/  @P4 LDC R170, c[0x0][0x40c] ;  /* 0x00010300ffaa4b82 */ /* 0x000ea20000000800 */
[----:B------:R-:W-:-:S02]  /*3910*/  @P4 HADD2.F32 R169, -RZ, R243.H0_H0 ;  /* 0x200000f3ffa94230 */ /* 0x000fc40000004100 */
[----:B------:R-:W-:Y:S01]  /*3920*/  @P0 FADD.FTZ R176, R228, -R177 ;  /* 0x800000b1e4b00221 */ /* 0x000fe20000010000 */
[----:B------:R-:W-:Y:S01]  /*3930*/  @P0 FFMA.FTZ R5, R238, R168, R5 ;  /* 0x000000a8ee050223 */ /* 0x000fe20000010005 */
[----:B0-----:R-:W-:-:S03]  /*3940*/  @P4 FMUL.FTZ R171, R3, R8 ;  /* 0x0000000803ab4220 */ /* 0x001fc60000410000 */
[----:B------:R-:W0:Y:S01]  /*3950*/  @P4 LDC R168, c[0x0][0x40c] ;  /* 0x00010300ffa84b82 */ /* 0x000e220000000800 */
[----:B------:R-:W-:Y:S01]  /*3960*/  SHF.R.U32.HI R8, RZ, 0x10, R203 ;  /* 0x00000010ff087819 */ /* 0x000fe200000116cb */
[----:B------:R-:W-:-:S04]  /*3970*/  @P4 FFMA.FTZ R52, R169, R171, R52 ;  /* 0x000000aba9344223 */ /* 0x000fc80000010034 */
[----:B------:R-:W-:Y:S02]  /*3980*/  HADD2.F32 R169, -RZ, R8.H0_H0 ;  /* 0x20000008ffa97230 */ /* 0x000fe40000004100 */
[----:B------:R-:W-:Y:S01]  /*3990*/  @P0 FADD.FTZ R8, R231, -R2 ;  /* 0x80000002e7080221 */ /* 0x000fe20000010000 */
[----:B------:R-:W-:Y:S01]  /*39a0*/  @P4 FMUL.FTZ R2, R160, R171 ;  /* 0x000000aba0024220 */ /* 0x000fe20000410000 */
[----:B------:R-:W-:Y:S02]  /*39b0*/  HADD2.F32 R171, -RZ, R203.H0_H0 ;  /* 0x200000cbffab7230 */ /* 0x000fe40000004100 */
[C---:B------:R-:W-:Y:S02]  /*39c0*/  @P0 FFMA.FTZ R169, R238.reuse, R176, R169 ;  /* 0x000000b0eea90223 */ /* 0x040fe400000100a9 */
[----:B------:R-:W-:Y:S01]  /*39d0*/  @P4 F2FP.F16.F32.PACK_AB R2, RZ, R2 ;  /* 0x00000002ff02423e */ /* 0x000fe200000000ff */
[----:B------:R-:W-:Y:S01]  /*39e0*/  @P0 FFMA.FTZ R171, R238, R8, R171 ;  /* 0x00000008eeab0223 */ /* 0x000fe200000100ab */
[----:B------:R-:W-:-:S02]  /*39f0*/  @P4 HADD2.F32 R8, -RZ, R244.H0_H0 ;  /* 0x200000f4ff084230 */ /* 0x000fc40000004100 */
[----:B------:R-:W-:Y:S01]  /*3a00*/  @P4 PRMT R187, R2, 0x7610, R187 ;  /* 0x0000761002bb4816 */ /* 0x000fe200000000bb */
[----:B--2---:R-:W-:Y:S01]  /*3a10*/  @P4 FMUL.FTZ R177, R171, R170 ;  /* 0x000000aaabb14220 */ /* 0x004fe20000410000 */
[----:B------:R-:W-:Y:S01]  /*3a20*/  F2FP.F16.F32.PACK_AB R171, RZ, R171 ;  /* 0x000000abffab723e */ /* 0x000fe200000000ff */
[----:B0-----:R-:W-:Y:S01]  /*3a30*/  @P4 FMUL.FTZ R2, R5, R168 ;  /* 0x000000a805024220 */ /* 0x001fe20000410000 */
[----:B-1----:R-:W-:Y:S01]  /*3a40*/  @P4 FMUL.FTZ R168, R169, R178 ;  /* 0x000000b2a9a84220 */ /* 0x002fe20000410000 */
[----:B------:R-:W-:Y:S02]  /*3a50*/  F2FP.F16.F32.PACK_AB R5, RZ, R5 ;  /* 0x00000005ff05723e */ /* 0x000fe400000000ff */
[----:B------:R-:W-:Y:S01]  /*3a60*/  @P4 FFMA.FTZ R53, R8, R2, R53 ;  /* 0x0000000208354223 */ /* 0x000fe20000010035 */
[----:B------:R-:W-:Y:S01]  /*3a70*/  @P4 FMUL.FTZ R170, R163, R168 ;  /* 0x000000a8a3aa4220 */ /* 0x000fe20000410000 */
[----:B------:R-:W-:Y:S01]  /*3a80*/  @P4 FMUL.FTZ R2, R161, R2 ;  /* 0x00000002a1024220 */ /* 0x000fe20000410000 */
[----:B------:R-:W-:-:S03]  /*3a90*/  @P4 FMUL.FTZ R8, R162, R177 ;  /* 0x000000b1a2084220 */ /* 0x000fc60000410000 */
[----:B------:R-:W-:Y:S02]  /*3aa0*/  @P4 F2FP.F16.F32.PACK_AB R170, RZ, R170 ;  /* 0x000000aaffaa423e */ /* 0x000fe400000000ff */
[----:B------:R-:W-:Y:S02]  /*3ab0*/  @P4 F2FP.F16.F32.PACK_AB R176, RZ, R2 ;  /* 0x00000002ffb0423e */ /* 0x000fe400000000ff */
[----:B------:R-:W-:Y:S01]  /*3ac0*/  F2FP.F16.F32.PACK_AB R2, RZ, R3 ;  /* 0x00000003ff02723e */ /* 0x000fe200000000ff */
[----:B------:R-:W-:Y:S01]  /*3ad0*/  @P4 HADD2.F32 R3, -RZ, R243.H1_H1 ;  /* 0x300000f3ff034230 */ /* 0x000fe20000004100 */
[----:B------:R-:W-:Y:S01]  /*3ae0*/  @P4 PRMT R4, R170, 0x7610, R4 ;  /* 0x00007610aa044816 */ /* 0x000fe20000000004 */
[----:B------:R-:W-:Y:S01]  /*3af0*/  @P4 HADD2.F32 R170, -RZ, R244.H1_H1 ;  /* 0x300000f4ffaa4230 */ /* 0x000fe20000004100 */
[----:B------:R-:W-:Y:S02]  /*3b00*/  @P4 F2FP.F16.F32.PACK_AB R8, RZ, R8 ;  /* 0x00000008ff08423e */ /* 0x000fe400000000ff */
[----:B------:R-:W-:Y:S01]  /*3b10*/  @P4 FFMA.FTZ R54, R3, R177, R54 ;  /* 0x000000b103364223 */ /* 0x000fe20000010036 */
[----:B------:R-:W-:Y:S01]  /*3b20*/  @P4 PRMT R189, R176, 0x7610, R189 ;  /* 0x00007610b0bd4816 */ /* 0x000fe200000000bd */
[----:B------:R-:W-:Y:S01]  /*3b30*/  @P4 FFMA.FTZ R55, R170, R168, R55 ;  /* 0x000000a8aa374223 */ /* 0x000fe20000010037 */
[----:B------:R-:W-:-:S02]  /*3b40*/  @P4 PRMT R191, R8, 0x7610, R191 ;  /* 0x0000761008bf4816 */ /* 0x000fc400000000bf */
[----:B------:R-:W-:Y:S02]  /*3b50*/  F2FP.F16.F32.PACK_AB R8, RZ, R169 ;  /* 0x000000a9ff08723e */ /* 0x000fe400000000ff */
[----:B------:R-:W-:-:S07]  /*3b60*/  PRMT R3, R171, 0x7610, R3 ;  /* 0x00007610ab037816 */ /* 0x000fce0000000003 */
.L_x_7645:
        /* <DEDUP_REMOVED lines=11> */
.L_x_7647:
        /* <DEDUP_REMOVED lines=9> */
.L_x_7648:
[----:B------:R-:W-:Y:S02]  /*3cb0*/  IADD3 R242, PT, PT, R242, 0x100, RZ ;  /* 0x00000100f2f27810 */ /* 0x000fe40007ffe0ff */
[----:B------:R-:W-:-:S07]  /*3cc0*/  IADD3 R173, PT, PT, R173, 0x100, RZ ;  /* 0x00000100adad7810 */ /* 0x000fce0007ffe0ff */
.L_x_7638:
[----:B------:R-:W-:Y:S05]  /*3cd0*/  BSYNC.RECONVERGENT B0 ;  /* 0x0000000000007941 */ /* 0x000fea0003800200 */
.L_x_7637:
        /* <DEDUP_REMOVED lines=11> */
[--C-:B------:R-:W-:Y:S02]  /*3d90*/  SHF.R.U32.HI R170, RZ, 0x10, R169.reuse ;  /* 0x00000010ffaa7819 */ /* 0x100fe400000116a9 */
[----:B------:R-:W-:Y:S02]  /*3da0*/  PRMT R243, R168, 0x5410, R169 ;  /* 0x00005410a8f37816 */ /* 0x000fe400000000a9 */
[----:B------:R-:W-:-:S07]  /*3db0*/  PRMT R244, R244, 0x5410, R170 ;  /* 0x00005410f4f47816 */ /* 0x000fce00000000aa */
.L_x_7651:
        /* <DEDUP_REMOVED lines=9> */
[----:B------:R-:W-:-:S04]  /*3e50*/  @P4 HADD2.F32 R181, -RZ, R243.H0_H0 ;  /* 0x200000f3ffb54230 */ /* 0x000fc80000004100 */
[----:B------:R-:W0:Y:S01]  /*3e60*/  @P4 LDC R180, c[0x0][0x40c] ;  /* 0x00010300ffb44b82 */ /* 0x000e220000000800 */
[----:B------:R-:W-:-:S03]  /*3e70*/  HADD2.F32 R169, -RZ, R169.H0_H0 ;  /* 0x200000a9ffa97230 */ /* 0x000fc60000004100 */
[-CC-:B------:R-:W-:Y:S01]  /*3e80*/  @P0 FFMA.FTZ R5, R223, R174.reuse, R175.reuse ;  /* 0x000000aedf050223 */ /* 0x180fe200000100af */
[-CC-:B------:R-:W-:Y:S01]  /*3e90*/  @P0 FFMA.FTZ R8, R220, R174.reuse, R175.reuse ;  /* 0x000000aedc080223 */ /* 0x180fe200000100af */
[----:B------:R-:W-:Y:S02]  /*3ea0*/  @P0 FFMA.FTZ R171, R225, R174, R175 ;  /* 0x000000aee1ab0223 */ /* 0x000fe400000100af */
[----:B------:R-:W1:Y:S01]  /*3eb0*/  @P4 LDC R170, c[0x0][0x40c] ;  /* 0x00010300ffaa4b82 */ /* 0x000e620000000800 */
[----:B------:R-:W-:Y:S01]  /*3ec0*/  @P0 FADD.FTZ R2, R226, -R5 ;  /* 0x80000005e2020221 */ /* 0x000fe20000010000 */
[----:B------:R-:W-:Y:S02]  /*3ed0*/  HADD2.F32 R5, -RZ, R168.H0_H0 ;  /* 0x200000a8ff057230 */ /* 0x000fe40000004100 */
[----:B------:R-:W-:Y:S01]  /*3ee0*/  @P0 FADD.FTZ R8, R229, -R8 ;  /* 0x80000008e5080221 */ /* 0x000fe20000010000 */
[----:B------:R-:W-:Y:S01]  /*3ef0*/  @P0 FFMA.FTZ R3, R238, R2, R3 ;  /* 0x00000002ee030223 */ /* 0x000fe20000010003 */
[----:B------:R-:W-:Y:S01]  /*3f00*/  @P0 FADD.FTZ R2, R224, -R171 ;  /* 0x800000abe0020221 */ /* 0x000fe20000010000 */
[----:B------:R-:W-:-:S02]  /*3f10*/  HADD2.F32 R171, -RZ, R201.H0_H0 ;  /* 0x200000c9ffab7230 */ /* 0x000fc40000004100 */
[----:B------:R-:W-:Y:S01]  /*3f20*/  @P0 FFMA.FTZ R5, R238, R8, R5 ;  /* 0x00000008ee050223 */ /* 0x000fe20000010005 */
[----:B------:R-:W-:Y:S02]  /*3f30*/  @P0 FFMA.FTZ R8, R222, R174, R175 ;  /* 0x000000aede080223 */ /* 0x000fe400000100af */
[C---:B------:R-:W-:Y:S02]  /*3f40*/  @P0 FFMA.FTZ R171, R238.reuse, R2, R171 ;  /* 0x00000002eeab0223 */ /* 0x040fe400000100ab */
[----:B------:R-:W-:Y:S01]  /*3f50*/  @P0 FADD.FTZ R8, R227, -R8 ;  /* 0x80000008e3080221 */ /* 0x000fe20000010000 */
[----:B--2---:R-:W-:Y:S01]  /*3f60*/  @P4 FMUL.FTZ R2, R5, R178 ;  /* 0x000000b205024220 */ /* 0x004fe20000410000 */
[----:B------:R-:W-:Y:S01]  /*3f70*/  F2FP.F16.F32.PACK_AB R5, RZ, R5 ;  /* 0x00000005ff05723e */ /* 0x000fe200000000ff */
[----:B0-----:R-:W-:Y:S01]  /*3f80*/  @P4 FMUL.FTZ R177, R171, R180 ;  /* 0x000000b4abb14220 */ /* 0x001fe20000410000 */
[----:B------:R-:W-:Y:S01]  /*3f90*/  @P0 FFMA.FTZ R169, R238, R8, R169 ;  /* 0x00000008eea90223 */ /* 0x000fe200000100a9 */
[----:B------:R-:W-:-:S02]  /*3fa0*/  @P4 FMUL.FTZ R8, R153, R2 ;  /* 0x0000000299084220 */ /* 0x000fc40000410000 */
[----:B------:R-:W-:-:S03]  /*3fb0*/  @P4 FMUL.FTZ R168, R154, R177 ;  /* 0x000000b19aa84220 */ /* 0x000fc60000410000 */
[----:B------:R-:W-:Y:S01]  /*3fc0*/  @P4 F2FP.F16.F32.PACK_AB R8, RZ, R8 ;  /* 0x00000008ff08423e */ /* 0x000fe200000000ff */
[----:B-1----:R-:W-:Y:S01]  /*3fd0*/  @P4 FMUL.FTZ R179, R3, R170 ;  /* 0x000000aa03b34220 */ /* 0x002fe20000410000 */
[----:B------:R-:W-:Y:S02]  /*3fe0*/  @P4 F2FP.F16.F32.PACK_AB R168, RZ, R168 ;  /* 0x000000a8ffa8423e */ /* 0x000fe400000000ff */
[----:B------:R-:W-:Y:S01]  /*3ff0*/  @P4 PRMT R189, R8, 0x7610, R189 ;  /* 0x0000761008bd4816 */ /* 0x000fe200000000bd */
[-C--:B------:R-:W-:Y:S01]  /*4000*/  @P4 FFMA.FTZ R48, R181, R179.reuse, R48 ;  /* 0x000000b3b5304223 */ /* 0x080fe20000010030 */
[----:B------:R-:W-:Y:S01]  /*4010*/  @P4 FMUL.FTZ R179, R152, R179 ;  /* 0x000000b398b34220 */ /* 0x000fe20000410000 */
[----:B------:R-:W-:Y:S01]  /*4020*/  @P4 PRMT R191, R168, 0x7610, R191 ;  /* 0x00007610a8bf4816 */ /* 0x000fe200000000bf */
[----:B------:R-:W-:Y:S01]  /*4030*/  @P4 HADD2.F32 R8, -RZ, R244.H0_H0 ;  /* 0x200000f4ff084230 */ /* 0x000fe20000004100 */
[----:B------:R-:W-:Y:S01]  /*4040*/  F2FP.F16.F32.PACK_AB R168, RZ, R171 ;  /* 0x000000abffa8723e */ /* 0x000fe200000000ff */
[----:B------:R-:W-:Y:S01]  /*4050*/  @P4 HADD2.F32 R171, -RZ, R243.H1_H1 ;  /* 0x300000f3ffab4230 */ /* 0x000fe20000004100 */
[----:B------:R-:W-:-:S02]  /*4060*/  F2FP.F16.F32.PACK_AB R3, RZ, R3 ;  /* 0x00000003ff03723e */ /* 0x000fc400000000ff */
[----:B------:R-:W-:Y:S01]  /*4070*/  @P4 F2FP.F16.F32.PACK_AB R179, RZ, R179 ;  /* 0x000000b3ffb3423e */ /* 0x000fe200000000ff */
[----:B------:R-:W-:Y:S01]  /*4080*/  @P4 FFMA.FTZ R49, R8, R2, R49 ;  /* 0x0000000208314223 */ /* 0x000fe20000010031 */
[----:B------:R-:W-:Y:S01]  /*4090*/  F2FP.F16.F32.PACK_AB R170, RZ, R169 ;  /* 0x000000a9ffaa723e */ /* 0x000fe200000000ff */
[----:B------:R-:W-:Y:S01]  /*40a0*/  @P4 FFMA.FTZ R50, R171, R177, R50 ;  /* 0x000000b1ab324223 */ /* 0x000fe20000010032 */
[----:B------:R-:W-:Y:S02]  /*40b0*/  PRMT R2, R3, 0x7610, R2 ;  /* 0x0000761003027816 */ /* 0x000fe40000000002 */
[----:B------:R-:W-:Y:S02]  /*40c0*/  @P4 PRMT R187, R179, 0x7610, R187 ;  /* 0x00007610b3bb4816 */ /* 0x000fe400000000bb */
[----:B------:R-:W-:Y:S02]  /*40d0*/  PRMT R3, R168, 0x7610, R3 ;  /* 0x00007610a8037816 */ /* 0x000fe40000000003 */
        /* <DEDUP_REMOVED lines=9> */
.L_x_7653:
[----:B------:R-:W-:Y:S01]  /*4170*/  ISETP.GT.AND P0, PT, R236, RZ, PT ;  /* 0x000000ffec00720c */ /* 0x000fe20003f04270 */
[----:B------:R-:W2:Y:S01]  /*4180*/  @P4 LDC R180, c[0x0][0x40c] ;  /* 0x00010300ffb44b82 */ /* 0x000ea20000000800 */
[----:B01----:R-:W-:-:S05]  /*4190*/  SHF.R.U64 R171, R200, 0x10, R201 ;  /* 0x00000010c8ab7819 */ /* 0x003fca00000012c9 */
[----:B------:R-:W-:Y:S02]  /*41a0*/  HADD2.F32 R171, -RZ, R171.H0_H0 ;  /* 0x200000abffab7230 */ /* 0x000fe40000004100 */
[----:B------:R-:W0:Y:S04]  /*41b0*/  @P4 LDC R170, c[0x0][0x40c] ;  /* 0x00010300ffaa4b82 */ /* 0x000e280000000800 */
[-CC-:B------:R-:W-:Y:S01]  /*41c0*/  @P0 FFMA.FTZ R169, R223, R174.reuse, R175.reuse ;  /* 0x000000aedfa90223 */ /* 0x180fe200000100af */
[-CC-:B------:R-:W-:Y:S01]  /*41d0*/  @P0 FFMA.FTZ R178, R220, R174.reuse, R175.reuse ;  /* 0x000000aedcb20223 */ /* 0x180fe200000100af */
[----:B------:R-:W-:Y:S02]  /*41e0*/  @P0 FFMA.FTZ R177, R225, R174, R175 ;  /* 0x000000aee1b10223 */ /* 0x000fe400000100af */
[----:B------:R-:W1:Y:S01]  /*41f0*/  @P4 LDC R182, c[0x0][0x40c] ;  /* 0x00010300ffb64b82 */ /* 0x000e620000000800 */
[----:B------:R-:W-:Y:S01]  /*4200*/  @P0 FADD.FTZ R168, R226, -R169 ;  /* 0x800000a9e2a80221 */ /* 0x000fe20000010000 */
[----:B------:R-:W-:-:S02]  /*4210*/  HADD2.F32 R169, -RZ, R200.H0_H0 ;  /* 0x200000c8ffa97230 */ /* 0x000fc40000004100 */
[----:B------:R-:W-:-:S03]  /*4220*/  @P0 FADD.FTZ R178, R229, -R178 ;  /* 0x800000b2e5b20221 */ /* 0x000fc60000010000 */
[----:B------:R-:W-:Y:S01]  /*4230*/  @P0 FFMA.FTZ R169, R238, R168, R169 ;  /* 0x000000a8eea90223 */ /* 0x000fe200000100a9 */
[----:B------:R-:W-:Y:S01]  /*4240*/  @P0 FADD.FTZ R168, R224, -R177 ;  /* 0x800000b1e0a80221 */ /* 0x000fe20000010000 */
[----:B------:R-:W-:Y:S02]  /*4250*/  HADD2.F32 R177, -RZ, R201.H0_H0 ;  /* 0x200000c9ffb17230 */ /* 0x000fe40000004100 */
[----:B------:R-:W-:-:S03]  /*4260*/  @P0 FFMA.FTZ R171, R238, R178, R171 ;  /* 0x000000b2eeab0223 */ /* 0x000fc600000100ab */
[----:B------:R-:W-:Y:S01]  /*4270*/  @P0 FFMA.FTZ R177, R238, R168, R177 ;  /* 0x000000a8eeb10223 */ /* 0x000fe200000100b1 */
[----:B--2---:R-:W-:Y:S01]  /*4280*/  @P4 FMUL.FTZ R168, R171, R180 ;  /* 0x000000b4aba84220 */ /* 0x004fe20000410000 */
[----:B------:R-:W-:Y:S02]  /*4290*/  @P4 HADD2.F32 R171, -RZ, R243.H0_H0 ;  /* 0x200000f3ffab4230 */ /* 0x000fe40000004100 */
[----:B0-----:R-:W-:Y:S01]  /*42a0*/  @P4 FMUL.FTZ R169, R169, R170 ;  /* 0x000000aaa9a94220 */ /* 0x001fe20000410000 */
[----:B------:R-:W-:-:S03]  /*42b0*/  @P4 HADD2.F32 R170, -RZ, R244.H0_H0 ;  /* 0x200000f4ffaa4230 */ /* 0x000fc60000004100 */
[-C--:B------:R-:W-:Y:S01]  /*42c0*/  @P4 FFMA.FTZ R48, R171, R169.reuse, R48 ;  /* 0x000000a9ab304223 */ /* 0x080fe20000010030 */
[----:B------:R-:W-:Y:S01]  /*42d0*/  @P4 FMUL.FTZ R169, R152, R169 ;  /* 0x000000a998a94220 */ /* 0x000fe20000410000 */
[----:B------:R-:W-:Y:S01]  /*42e0*/  @P4 FFMA.FTZ R49, R170, R168, R49 ;  /* 0x000000a8aa314223 */ /* 0x000fe20000010031 */
[----:B-1----:R-:W-:Y:S01]  /*42f0*/  @P4 FMUL.FTZ R177, R177, R182 ;  /* 0x000000b6b1b14220 */ /* 0x002fe20000410000 */
        /* <DEDUP_REMOVED lines=23> */
.L_x_7652:
[----:B------:R-:W-:-:S04]  /*4470*/  UISETP.NE.U32.AND UP0, UPT, UR6, URZ, UPT ;  /* 0x000000ff0600728c */ /* 0x000fc8000bf05070 */
[----:B------:R-:W-:-:S09]  /*4480*/  UISETP.NE.AND.EX UP0, UPT, UR7, URZ, UPT, UP0 ;  /* 0x000000ff0700728c */ /* 0x000fd2000bf05300 */
[----:B------:R-:W-:Y:S05]  /*4490*/  BRA.U !UP0, `(.L_x_7655) ;  /* 0x0000000108cc7547 */ /* 0x000fea000b800000 */
[----:B------:R-:W2:Y:S01]  /*44a0*/  @P4 LDC R5, c[0x0][0x40c] ;  /* 0x00010300ff054b82 */ /* 0x000ea20000000800 */
[-CC-:B------:R-:W-:Y:S01]  /*44b0*/  FFMA.FTZ R3, R223, R174.reuse, R175.reuse ;  /* 0x000000aedf037223 */ /* 0x180fe200000100af */
[----:B------:R-:W-:Y:S01]  /*44c0*/  ISETP.GT.AND P0, PT, R236, RZ, PT ;  /* 0x000000ffec00720c */ /* 0x000fe20003f04270 */
[-CC-:B------:R-:W-:Y:S01]  /*44d0*/  FFMA.FTZ R8, R220, R174.reuse, R175.reuse ;  /* 0x000000aedc087223 */ /* 0x180fe200000100af */
[-C--:B------:R-:W-:Y:S01]  /*44e0*/  FFMA.FTZ R177, R225, R174.reuse, R175 ;  /* 0x000000aee1b17223 */ /* 0x080fe200000100af */
[----:B------:R-:W-:Y:S01]  /*44f0*/  FADD.FTZ R3, R226, -R3 ;  /* 0x80000003e2037221 */ /* 0x000fe20000010000 */
[----:B------:R-:W-:Y:S01]  /*4500*/  FFMA.FTZ R178, R222, R174, R175 ;  /* 0x000000aedeb27223 */ /* 0x000fe200000100af */
[----:B01----:R-:W-:Y:S01]  /*4510*/  FADD.FTZ R169, R229, -R8 ;  /* 0x80000008e5a97221 */ /* 0x003fe20000010000 */
[----:B------:R-:W0:Y:S01]  /*4520*/  @P4 LDC R171, c[0x0][0x40c] ;  /* 0x00010300ffab4b82 */ /* 0x000e220000000800 */
[----:B------:R-:W-:Y:S01]  /*4530*/  FMUL.FTZ R2, R238, R3 ;  /* 0x00000003ee027220 */ /* 0x000fe20000410000 */
[----:B------:R-:W-:Y:S01]  /*4540*/  FADD.FTZ R177, R224, -R177 ;  /* 0x800000b1e0b17221 */ /* 0x000fe20000010000 */
[----:B------:R-:W-:-:S03]  /*4550*/  FMUL.FTZ R8, R238, R169 ;  /* 0x000000a9ee087220 */ /* 0x000fc60000410000 */
[----:B------:R-:W-:Y:S01]  /*4560*/  FSEL R2, R2, RZ, P0 ;  /* 0x000000ff02027208 */ /* 0x000fe20000000000 */
[----:B------:R-:W-:Y:S01]  /*4570*/  FMUL.FTZ R168, R238, R177 ;  /* 0x000000b1eea87220 */ /* 0x000fe20000410000 */
[----:B------:R-:W1:Y:S01]  /*4580*/  @P4 LDC R179, c[0x0][0x40c] ;  /* 0x00010300ffb34b82 */ /* 0x000e620000000800 */
[----:B------:R-:W-:-:S03]  /*4590*/  FSEL R170, R8, RZ, P0 ;  /* 0x000000ff08aa7208 */ /* 0x000fc60000000000 */
[----:B------:R-:W-:Y:S01]  /*45a0*/  FSEL R168, R168, RZ, P0 ;  /* 0x000000ffa8a87208 */ /* 0x000fe20000000000 */
[----:B--2---:R-:W-:Y:S01]  /*45b0*/  @P4 FMUL.FTZ R3, R2, R5 ;  /* 0x0000000502034220 */ /* 0x004fe20000410000 */
[----:B------:R-:W-:-:S03]  /*45c0*/  F2FP.F16.F32.PACK_AB R2, RZ, R2 ;  /* 0x00000002ff02723e */ /* 0x000fc600000000ff */
[----:B------:R-:W-:Y:S01]  /*45d0*/  @P4 FMUL.FTZ R5, R152, R3 ;  /* 0x0000000398054220 */ /* 0x000fe20000410000 */
[----:B0-----:R-:W-:-:S04]  /*45e0*/  @P4 FMUL.FTZ R8, R170, R171 ;  /* 0x000000abaa084220 */ /* 0x001fc80000410000 */
[----:B------:R-:W-:Y:S01]  /*45f0*/  @P4 F2FP.F16.F32.PACK_AB R169, RZ, R5 ;  /* 0x00000005ffa9423e */ /* 0x000fe200000000ff */
[----:B------:R-:W-:Y:S02]  /*4600*/  @P4 HADD2.F32 R5, -RZ, R243.H0_H0 ;  /* 0x200000f3ff054230 */ /* 0x000fe40000004100 */
[----:B------:R-:W-:Y:S01]  /*4610*/  FADD.FTZ R171, R227, -R178 ;  /* 0x800000b2e3ab7221 */ /* 0x000fe20000010000 */
[----:B------:R-:W-:Y:S01]  /*4620*/  @P4 HADD2.F32 R178, -RZ, R244.H0_H0 ;  /* 0x200000f4ffb24230 */ /* 0x000fe20000004100 */
[----:B------:R-:W-:Y:S01]  /*4630*/  @P4 PRMT R187, R169, 0x7610, R187 ;  /* 0x00007610a9bb4816 */ /* 0x000fe200000000bb */
[----:B------:R-:W-:Y:S01]  /*4640*/  @P4 FFMA.FTZ R48, R5, R3, R48 ;  /* 0x0000000305304223 */ /* 0x000fe20000010030 */
[-C--:B------:R-:W-:Y:S01]  /*4650*/  @P4 FMUL.FTZ R3, R153, R8.reuse ;  /* 0x0000000899034220 */ /* 0x080fe20000410000 */
[----:B-1----:R-:W-:Y:S01]  /*4660*/  @P4 FMUL.FTZ R169, R168, R179 ;  /* 0x000000b3a8a94220 */ /* 0x002fe20000410000 */
[----:B------:R-:W-:-:S03]  /*4670*/  @P4 FFMA.FTZ R49, R178, R8, R49 ;  /* 0x00000008b2314223 */ /* 0x000fc60000010031 */
[----:B------:R-:W-:Y:S01]  /*4680*/  @P4 F2FP.F16.F32.PACK_AB R177, RZ, R3 ;  /* 0x00000003ffb1423e */ /* 0x000fe200000000ff */
[----:B------:R-:W-:Y:S01]  /*4690*/  FMUL.FTZ R3, R238, R171 ;  /* 0x000000abee037220 */ /* 0x000fe20000410000 */
[----:B------:R-:W-:Y:S02]  /*46a0*/  @P4 FMUL.FTZ R5, R154, R169 ;  /* 0x000000a99a054220 */ /* 0x000fe40000410000 */
[----:B------:R-:W-:Y:S01]  /*46b0*/  @P4 PRMT R189, R177, 0x7610, R189 ;  /* 0x00007610b1bd4816 */ /* 0x000fe200000000bd */
[----:B------:R-:W-:Y:S01]  /*46c0*/  @P4 HADD2.F32 R177, -RZ, R243.H1_H1 ;  /* 0x300000f3ffb14230 */ /* 0x000fe20000004100 */
[----:B------:R-:W-:Y:S02]  /*46d0*/  FSEL R171, R3, RZ, P0 ;  /* 0x000000ff03ab7208 */ /* 0x000fe40000000000 */
[----:B------:R-:W-:Y:S02]  /*46e0*/  @P4 F2FP.F16.F32.PACK_AB R5, RZ, R5 ;  /* 0x00000005ff05423e */ /* 0x000fe400000000ff */
[----:B------:R-:W-:Y:S01]  /*46f0*/  F2FP.F16.F32.PACK_AB R3, RZ, R168 ;  /* 0x000000a8ff03723e */ /* 0x000fe200000000ff */
[----:B------:R-:W-:Y:S01]  /*4700*/  @P4 FFMA.FTZ R50, R177, R169, R50 ;  /* 0x000000a9b1324223 */ /* 0x000fe20000010032 */
[----:B------:R-:W-:-:S02]  /*4710*/  F2FP.F16.F32.PACK_AB R168, RZ, R171 ;  /* 0x000000abffa8723e */ /* 0x000fc400000000ff */
[----:B------:R-:W-:Y:S02]  /*4720*/  @P4 PRMT R191, R5, 0x7610, R191 ;  /* 0x0000761005bf4816 */ /* 0x000fe400000000bf */
        /* <DEDUP_REMOVED lines=10> */
.L_x_7655:
[----:B------:R-:W-:Y:S05]  /*47d0*/  @!P4 BRA `(.L_x_7656) ;  /* 0x00000000002cc947 */ /* 0x000fea0003800000 */
[----:B01----:R-:W-:Y:S01]  /*47e0*/  FFMA.FTZ R169, R223, R174, R175 ;  /* 0x000000aedfa97223 */ /* 0x003fe200000100af */
[----:B------:R-:W-:Y:S01]  /*47f0*/  ISETP.GT.AND P0, PT, R236, RZ, PT ;  /* 0x000000ffec00720c */ /* 0x000fe20003f04270 */
[----:B------:R-:W-:Y:S02]  /*4800*/  HADD2.F32 R171, -RZ, R243.H0_H0 ;  /* 0x200000f3ffab7230 */ /* 0x000fe40000004100 */
[----:B------:R-:W-:-:S04]  /*4810*/  FADD.FTZ R169, R226, -R169 ;  /* 0x800000a9e2a97221 */ /* 0x000fc80000010000 */
[----:B------:R-:W-:-:S05]  /*4820*/  FMUL.FTZ R168, R238, R169 ;  /* 0x000000a9eea87220 */ /* 0x000fca0000410000 */
[----:B------:R-:W-:-:S05]  /*4830*/  FSEL R168, R168, RZ, P0 ;  /* 0x000000ffa8a87208 */ /* 0x000fca0000000000 */
[----:B------:R-:W-:-:S04]  /*4840*/  FMUL.FTZ R169, R168, UR16 ;  /* 0x00000010a8a97c20 */ /* 0x000fc80008410000 */
[-C--:B------:R-:W-:Y:S01]  /*4850*/  FMUL.FTZ R168, R152, R169.reuse ;  /* 0x000000a998a87220 */ /* 0x080fe20000410000 */
[----:B------:R-:W-:-:S04]  /*4860*/  FFMA.FTZ R48, R171, R169, R48 ;  /* 0x000000a9ab307223 */ /* 0x000fc80000010030 */
[----:B------:R-:W-:-:S04]  /*4870*/  F2FP.F16.F32.PACK_AB R168, RZ, R168 ;  /* 0x000000a8ffa8723e */ /* 0x000fc800000000ff */
[----:B------:R-:W-:-:S07]  /*4880*/  PRMT R187, R168, 0x7610, R187 ;  /* 0x00007610a8bb7816 */ /* 0x000fce00000000bb */
.L_x_7656:
        /* <DEDUP_REMOVED lines=12> */
.L_x_7657:
[----:B------:R-:W-:Y:S05]  /*4950*/  @!P4 BRA `(.L_x_7658) ;  /* 0x00000000002cc947 */ /* 0x000fea0003800000 */
[----:B01----:R-:W-:Y:S01]  /*4960*/  FFMA.FTZ R169, R225, R174, R175 ;  /* 0x000000aee1a97223 */ /* 0x003fe200000100af */
[----:B------:R-:W-:Y:S01]  /*4970*/  ISETP.GT.AND P0, PT, R236, RZ, PT ;  /* 0x000000ffec00720c */ /* 0x000fe20003f04270 */
[----:B------:R-:W-:Y:S02]  /*4980*/  HADD2.F32 R171, -RZ, R243.H1_H1 ;  /* 0x300000f3ffab7230 */ /* 0x000fe40000004100 */
        /* <DEDUP_REMOVED lines=8> */
.L_x_7658:
[----:B------:R-:W-:Y:S05]  /*4a10*/  @!P4 BRA `(.L_x_7654) ;  /* 0x00000000002cc947 */ /* 0x000fea0003800000 */
[----:B------:R-:W-:Y:S01]  /*4a20*/  FFMA.FTZ R4, R222, R174, R175 ;  /* 0x000000aede047223 */ /* 0x000fe200000100af */
[----:B------:R-:W-:Y:S01]  /*4a30*/  ISETP.GT.AND P0, PT, R236, RZ, PT ;  /* 0x000000ffec00720c */ /* 0x000fe20003f04270 */
[----:B01----:R-:W-:Y:S02]  /*4a40*/  HADD2.F32 R170, -RZ, R244.H1_H1 ;  /* 0x300000f4ffaa7230 */ /* 0x003fe40000004100 */
        /* <DEDUP_REMOVED lines=8> */
.L_x_7654:
        /* <DEDUP_REMOVED lines=9> */
.L_x_7659:
        /* <DEDUP_REMOVED lines=9> */
.L_x_7660:
[----:B------:R-:W-:Y:S02]  /*4bf0*/  IADD3 R242, PT, PT, R242, 0x100, RZ ;  /* 0x00000100f2f27810 */ /* 0x000fe40007ffe0ff */
[----:B------:R-:W-:-:S07]  /*4c00*/  IADD3 R173, PT, PT, R173, 0x100, RZ ;  /* 0x00000100adad7810 */ /* 0x000fce0007ffe0ff */
.L_x_7650:
[----:B------:R-:W-:Y:S05]  /*4c10*/  BSYNC.RECONVERGENT B0 ;  /* 0x0000000000007941 */ /* 0x000fea0003800200 */
.L_x_7649:
        /* <DEDUP_REMOVED lines=10> */
[--C-:B------:R-:W-:Y:S02]  /*4cc0*/  SHF.R.U32.HI R170, RZ, 0x10, R169.reuse ;  /* 0x00000010ffaa7819 */ /* 0x100fe400000116a9 */
[----:B------:R-:W-:Y:S02]  /*4cd0*/  PRMT R243, R168, 0x5410, R169 ;  /* 0x00005410a8f37816 */ /* 0x000fe400000000a9 */
[----:B------:R-:W-:-:S07]  /*4ce0*/  PRMT R244, R244, 0x5410, R170 ;  /* 0x00005410f4f47816 */ /* 0x000fce00000000aa */
.L_x_7663:
        /* <DEDUP_REMOVED lines=26> */
[----:B----4-:R-:W-:Y:S01]  /*4e90*/  @P4 FMUL.FTZ R2, R5, R178 ;  /* 0x000000b205024220 */ /* 0x010fe20000410000 */
        /* <DEDUP_REMOVED lines=32> */
.L_x_7665:
[----:B------:R-:W-:Y:S01]  /*50a0*/  ISETP.GT.AND P0, PT, R236, RZ, PT ;  /* 0x000000ffec00720c */ /* 0x000fe20003f04270 */
[----:B------:R-:W4:Y:S01]  /*50b0*/  @P4 LDC R180, c[0x0][0x40c] ;  /* 0x00010300ffb44b82 */ /* 0x000f220000000800 */
[----:B0123--:R-:W-:-:S05]  /*50c0*/  SHF.R.U64 R171, R198, 0x10, R199 ;  /* 0x00000010c6ab7819 */ /* 0x00ffca00000012c7 */
        /* <DEDUP_REMOVED lines=14> */
[----:B----4-:R-:W-:Y:S01]  /*51b0*/  @P4 FMUL.FTZ R168, R171, R180 ;  /* 0x000000b4aba84220 */ /* 0x010fe20000410000 */
        /* <DEDUP_REMOVED lines=30> */
.L_x_7664:
[----:B------:R-:W-:-:S04]  /*53a0*/  UISETP.NE.U32.AND UP0, UPT, UR6, URZ, UPT ;  /* 0x000000ff0600728c */ /* 0x000fc8000bf05070 */
[----:B------:R-:W-:-:S09]  /*53b0*/  UISETP.NE.AND.EX UP0, UPT, UR7, URZ, UPT, UP0 ;  /* 0x000000ff0700728c */ /* 0x000fd2000bf05300 */
[----:B------:R-:W-:Y:S05]  /*53c0*/  BRA.U !UP0, `(.L_x_7667) ;  /* 0x0000000108cc7547 */ /* 0x000fea000b800000 */
[----:B------:R-:W4:Y:S01]  /*53d0*/  @P4 LDC R5, c[0x0][0x40c] ;  /* 0x00010300ff054b82 */ /* 0x000f220000000800 */
[-CC-:B------:R-:W-:Y:S01]  /*53e0*/  FFMA.FTZ R3, R193, R174.reuse, R175.reuse ;  /* 0x000000aec1037223 */ /* 0x180fe200000100af */
[----:B------:R-:W-:Y:S01]  /*53f0*/  ISETP.GT.AND P0, PT, R236, RZ, PT ;  /* 0x000000ffec00720c */ /* 0x000fe20003f04270 */
[-CC-:B------:R-:W-:Y:S01]  /*5400*/  FFMA.FTZ R8, R190, R174.reuse, R175.reuse ;  /* 0x000000aebe087223 */ /* 0x180fe200000100af */
[-C--:B------:R-:W-:Y:S01]  /*5410*/  FFMA.FTZ R177, R195, R174.reuse, R175 ;  /* 0x000000aec3b17223 */ /* 0x080fe200000100af */
[----:B------:R-:W-:Y:S01]  /*5420*/  FADD.FTZ R3, R192, -R3 ;  /* 0x80000003c0037221 */ /* 0x000fe20000010000 */
[----:B------:R-:W-:Y:S01]  /*5430*/  FFMA.FTZ R178, R196, R174, R175 ;  /* 0x000000aec4b27223 */ /* 0x000fe200000100af */
[----:B0123--:R-:W-:Y:S01]  /*5440*/  FADD.FTZ R169, R197, -R8 ;  /* 0x80000008c5a97221 */ /* 0x00ffe20000010000 */
        /* <DEDUP_REMOVED lines=9> */
[----:B----4-:R-:W-:Y:S01]  /*54e0*/  @P4 FMUL.FTZ R3, R2, R5 ;  /* 0x0000000502034220 */ /* 0x010fe20000410000 */
        /* <DEDUP_REMOVED lines=33> */
.L_x_7667:
[----:B------:R-:W-:Y:S05]  /*5700*/  @!P4 BRA `(.L_x_7668) ;  /* 0x00000000002cc947 */ /* 0x000fea0003800000 */
[----:B0123--:R-:W-:Y:S01]  /*5710*/  FFMA.FTZ R169, R193, R174, R175 ;  /* 0x000000aec1a97223 */ /* 0x00ffe200000100af */
        /* <DEDUP_REMOVED lines=10> */
.L_x_7668:
        /* <DEDUP_REMOVED lines=12> */
.L_x_7669:
[----:B------:R-:W-:Y:S05]  /*5880*/  @!P4 BRA `(.L_x_7670) ;  /* 0x00000000002cc947 */ /* 0x000fea0003800000 */
[----:B0123--:R-:W-:Y:S01]  /*5890*/  FFMA.FTZ R169, R195, R174, R175 ;  /* 0x000000aec3a97223 */ /* 0x00ffe200000100af */
        /* <DEDUP_REMOVED lines=10> */
.L_x_7670:
[----:B------:R-:W-:Y:S05]  /*5940*/  @!P4 BRA `(.L_x_7666) ;  /* 0x00000000002cc947 */ /* 0x000fea0003800000 */
[----:B------:R-:W-:Y:S01]  /*5950*/  FFMA.FTZ R4, R196, R174, R175 ;  /* 0x000000aec4047223 */ /* 0x000fe200000100af */
[----:B------:R-:W-:Y:S01]  /*5960*/  ISETP.GT.AND P0, PT, R236, RZ, PT ;  /* 0x000000ffec00720c */ /* 0x000fe20003f04270 */
[----:B0123--:R-:W-:Y:S02]  /*5970*/  HADD2.F32 R170, -RZ, R244.H1_H1 ;  /* 0x300000f4ffaa7230 */ /* 0x00ffe40000004100 */
        /* <DEDUP_REMOVED lines=8> */
.L_x_7666:
        /* <DEDUP_REMOVED lines=9> */
.L_x_7671:
        /* <DEDUP_REMOVED lines=9> */
.L_x_7672:
[----:B------:R-:W-:Y:S02]  /*5b20*/  IADD3 R242, PT, PT, R242, 0x100, RZ ;  /* 0x00000100f2f27810 */ /* 0x000fe40007ffe0ff */
[----:B------:R-:W-:-:S07]  /*5b30*/  IADD3 R173, PT, PT, R173, 0x100, RZ ;  /* 0x00000100adad7810 */ /* 0x000fce0007ffe0ff */
.L_x_7662:
[----:B------:R-:W-:Y:S05]  /*5b40*/  BSYNC.RECONVERGENT B0 ;  /* 0x0000000000007941 */ /* 0x000fea0003800200 */
.L_x_7661:
        /* <DEDUP_REMOVED lines=10> */
[--C-:B------:R-:W-:Y:S02]  /*5bf0*/  SHF.R.U32.HI R170, RZ, 0x10, R169.reuse ;  /* 0x00000010ffaa7819 */ /* 0x100fe400000116a9 */
[----:B------:R-:W-:Y:S02]  /*5c00*/  PRMT R243, R168, 0x5410, R169 ;  /* 0x00005410a8f37816 */ /* 0x000fe400000000a9 */
[----:B------:R-:W-:-:S07]  /*5c10*/  PRMT R244, R244, 0x5410, R170 ;  /* 0x00005410f4f47816 */ /* 0x000fce00000000aa */
.L_x_7675:
        /* <DEDUP_REMOVED lines=26> */
[----:B-----5:R-:W-:Y:S01]  /*5dc0*/  @P4 FMUL.FTZ R2, R5, R178 ;  /* 0x000000b205024220 */ /* 0x020fe20000410000 */
        /* <DEDUP_REMOVED lines=32> */
.L_x_7677:
[----:B------:R-:W-:Y:S01]  /*5fd0*/  ISETP.GT.AND P0, PT, R236, RZ, PT ;  /* 0x000000ffec00720c */ /* 0x000fe20003f04270 */
[----:B------:R-:W5:Y:S01]  /*5fe0*/  @P4 LDC R180, c[0x0][0x40c] ;  /* 0x00010300ffb44b82 */ /* 0x000f620000000800 */
[----:B01234-:R-:W-:-:S05]  /*5ff0*/  SHF.R.U64 R171, R204, 0x10, R205 ;  /* 0x00000010ccab7819 */ /* 0x01ffca00000012cd */
        /* <DEDUP_REMOVED lines=14> */
[----:B-----5:R-:W-:Y:S01]  /*60e0*/  @P4 FMUL.FTZ R168, R171, R180 ;  /* 0x000000b4aba84220 */ /* 0x020fe20000410000 */
        /* <DEDUP_REMOVED lines=30> */
.L_x_7676:
[----:B------:R-:W-:-:S04]  /*62d0*/  UISETP.NE.U32.AND UP0, UPT, UR6, URZ, UPT ;  /* 0x000000ff0600728c */ /* 0x000fc8000bf05070 */
[----:B------:R-:W-:-:S09]  /*62e0*/  UISETP.NE.AND.EX UP0, UPT, UR7, URZ, UPT, UP0 ;  /* 0x000000ff0700728c */ /* 0x000fd2000bf05300 */
[----:B------:R-:W-:Y:S05]  /*62f0*/  BRA.U !UP0, `(.L_x_7679) ;  /* 0x0000000108cc7547 */ /* 0x000fea000b800000 */
[----:B------:R-:W5:Y:S01]  /*6300*/  @P4 LDC R5, c[0x0][0x40c] ;  /* 0x00010300ff054b82 */ /* 0x000f620000000800 */
[-CC-:B------:R-:W-:Y:S01]  /*6310*/  FFMA.FTZ R3, R215, R174.reuse, R175.reuse ;  /* 0x000000aed7037223 */ /* 0x180fe200000100af */
[----:B------:R-:W-:Y:S01]  /*6320*/  ISETP.GT.AND P0, PT, R236, RZ, PT ;  /* 0x000000ffec00720c */ /* 0x000fe20003f04270 */
[-CC-:B------:R-:W-:Y:S01]  /*6330*/  FFMA.FTZ R8, R212, R174.reuse, R175.reuse ;  /* 0x000000aed4087223 */ /* 0x180fe200000100af */
[-C--:B------:R-:W-:Y:S01]  /*6340*/  FFMA.FTZ R177, R217, R174.reuse, R175 ;  /* 0x000000aed9b17223 */ /* 0x080fe200000100af */
[----:B------:R-:W-:Y:S01]  /*6350*/  FADD.FTZ R3, R214, -R3 ;  /* 0x80000003d6037221 */ /* 0x000fe20000010000 */
[----:B------:R-:W-:Y:S01]  /*6360*/  FFMA.FTZ R178, R218, R174, R175 ;  /* 0x000000aedab27223 */ /* 0x000fe200000100af */
[----:B01234-:R-:W-:Y:S01]  /*6370*/  FADD.FTZ R169, R219, -R8 ;  /* 0x80000008dba97221 */ /* 0x01ffe20000010000 */
        /* <DEDUP_REMOVED lines=9> */
[----:B-----5:R-:W-:Y:S01]  /*6410*/  @P4 FMUL.FTZ R3, R2, R5 ;  /* 0x0000000502034220 */ /* 0x020fe20000410000 */
        /* <DEDUP_REMOVED lines=33> */
.L_x_7679:
[----:B------:R-:W-:Y:S05]  /*6630*/  @!P4 BRA `(.L_x_7680) ;  /* 0x00000000002cc947 */ /* 0x000fea0003800000 */
[----:B01234-:R-:W-:Y:S01]  /*6640*/  FFMA.FTZ R169, R215, R174, R175 ;  /* 0x000000aed7a97223 */ /* 0x01ffe200000100af */
        /* <DEDUP_REMOVED lines=10> */
.L_x_7680:
        /* <DEDUP_REMOVED lines=12> */
.L_x_7681:
[----:B------:R-:W-:Y:S05]  /*67b0*/  @!P4 BRA `(.L_x_7682) ;  /* 0x00000000002cc947 */ /* 0x000fea0003800000 */
[----:B01234-:R-:W-:Y:S01]  /*67c0*/  FFMA.FTZ R169, R217, R174, R175 ;  /* 0x000000aed9a97223 */ /* 0x01ffe200000100af */
        /* <DEDUP_REMOVED lines=10> */
.L_x_7682:
[----:B------:R-:W-:Y:S05]  /*6870*/  @!P4 BRA `(.L_x_7678) ;  /* 0x00000000002cc947 */ /* 0x000fea0003800000 */
[----:B------:R-:W-:Y:S01]  /*6880*/  FFMA.FTZ R4, R218, R174, R175 ;  /* 0x000000aeda047223 */ /* 0x000fe200000100af */
[----:B------:R-:W-:Y:S01]  /*6890*/  ISETP.GT.AND P0, PT, R236, RZ, PT ;  /* 0x000000ffec00720c */ /* 0x000fe20003f04270 */
[----:B01234-:R-:W-:Y:S02]  /*68a0*/  HADD2.F32 R170, -RZ, R244.H1_H1 ;  /* 0x300000f4ffaa7230 */ /* 0x01ffe40000004100 */
        /* <DEDUP_REMOVED lines=8> */
.L_x_7678:
        /* <DEDUP_REMOVED lines=9> */
.L_x_7683:
        /* <DEDUP_REMOVED lines=9> */
.L_x_7684:
[----:B------:R-:W-:Y:S02]  /*6a50*/  IADD3 R242, PT, PT, R242, 0x100, RZ ;  /* 0x00000100f2f27810 */ /* 0x000fe40007ffe0ff */
[----:B------:R-:W-:-:S07]  /*6a60*/  IADD3 R173, PT, PT, R173, 0x100, RZ ;  /* 0x00000100adad7810 */ /* 0x000fce0007ffe0ff */
.L_x_7674:
[----:B------:R-:W-:Y:S05]  /*6a70*/  BSYNC.RECONVERGENT B0 ;  /* 0x0000000000007941 */ /* 0x000fea0003800200 */
.L_x_7673:
        /* <DEDUP_REMOVED lines=13> */
.L_x_7687:
        /* <DEDUP_REMOVED lines=59> */
.L_x_7689:
        /* <DEDUP_REMOVED lines=48> */
.L_x_7688:
        /* <DEDUP_REMOVED lines=54> */
.L_x_7691:
        /* <DEDUP_REMOVED lines=12> */
.L_x_7692:
        /* <DEDUP_REMOVED lines=12> */
.L_x_7693:
        /* <DEDUP_REMOVED lines=12> */
.L_x_7694:
        /* <DEDUP_REMOVED lines=12> */
.L_x_7690:
        /* <DEDUP_REMOVED lines=9> */
.L_x_7695:
        /* <DEDUP_REMOVED lines=9> */
.L_x_7696:
[----:B------:R-:W-:Y:S02]  /*7980*/  IADD3 R242, PT, PT, R242, 0x100, RZ ;  /* 0x00000100f2f27810 */ /* 0x000fe40007ffe0ff */
[----:B------:R-:W-:-:S07]  /*7990*/  IADD3 R173, PT, PT, R173, 0x100, RZ ;  /* 0x00000100adad7810 */ /* 0x000fce0007ffe0ff */
.L_x_7686:
[----:B------:R-:W-:Y:S05]  /*79a0*/  BSYNC.RECONVERGENT B0 ;  /* 0x0000000000007941 */ /* 0x000fea0003800200 */
.L_x_7685:
        /* <DEDUP_REMOVED lines=13> */
.L_x_7699:
[----:B------:R-:W-:Y:S05]  /*7a80*/  BRA.U !UP0, `(.L_x_7700) ;  /* 0x0000000508ac7547 */ /* 0x000fea000b800000 */
[----:B------:R-:W-:-:S04]  /*7a90*/  UISETP.NE.U32.AND UP0, UPT, UR6, URZ, UPT ;  /* 0x000000ff0600728c */ /* 0x000fc8000bf05070 */
[----:B------:R-:W-:-:S09]  /*7aa0*/  UISETP.NE.AND.EX UP0, UPT, UR7, URZ, UPT, UP0 ;  /* 0x000000ff0700728c */ /* 0x000fd2000bf05300 */
[----:B------:R-:W-:Y:S05]  /*7ab0*/  BRA.U !UP0, `(.L_x_7701) ;  /* 0x0000000108e07547 */ /* 0x000fea000b800000 */
[----:B------:R-:W-:Y:S01]  /*7ac0*/  ISETP.GT.AND P5, PT, R236, RZ, PT ;  /* 0x000000ffec00720c */ /* 0x000fe20003fa4270 */
[----:B------:R-:W-:Y:S01]  /*7ad0*/  HADD2.F32 R3, -RZ, R208.H0_H0 ;  /* 0x200000d0ff037230 */ /* 0x000fe20000004100 */
[--C-:B01234-:R-:W-:Y:S01]  /*7ae0*/  SHF.R.U64 R171, R208, 0x10, R209.reuse ;  /* 0x00000010d0ab7819 */ /* 0x11ffe200000012d1 */
[----:B------:R-:W-:Y:S01]  /*7af0*/  @P4 HADD2.F32 R181, -RZ, R243.H0_H0 ;  /* 0x200000f3ffb54230 */ /* 0x000fe20000004100 */
        /* <DEDUP_REMOVED lines=8> */
[----:B------:R-:W-:Y:S01]  /*7b80*/  @P5 FADD.FTZ R8, R22, -R177 ;  /* 0x800000b116085221 */ /* 0x000fe20000010000 */
[----:B------:R-:W-:Y:S01]  /*7b90*/  @P5 FADD.FTZ R168, R21, -R168 ;  /* 0x800000a815a85221 */ /* 0x000fe20000010000 */
[----:B------:R-:W-:Y:S01]  /*7ba0*/  @P5 FFMA.FTZ R3, R238, R2, R3 ;  /* 0x00000002ee035223 */ /* 0x000fe20000010003 */
[----:B------:R-:W-:Y:S01]  /*7bb0*/  @P5 FFMA.FTZ R2, R18, R174, R175 ;  /* 0x000000ae12025223 */ /* 0x000fe200000100af */
[C---:B------:R-:W-:Y:S01]  /*7bc0*/  @P5 FFMA.FTZ R5, R238.reuse, R8, R5 ;  /* 0x00000008ee055223 */ /* 0x040fe20000010005 */
[----:B------:R-:W-:Y:S01]  /*7bd0*/  @P5 FFMA.FTZ R169, R238, R168, R169 ;  /* 0x000000a8eea95223 */ /* 0x000fe200000100a9 */
[----:B------:R-:W0:Y:S01]  /*7be0*/  @P4 LDC R8, c[0x0][0x40c] ;  /* 0x00010300ff084b82 */ /* 0x000e220000000800 */
[----:B------:R-:W-:-:S02]  /*7bf0*/  @P5 FADD.FTZ R2, R19, -R2 ;  /* 0x8000000213025221 */ /* 0x000fc40000010000 */
[----:B------:R-:W-:Y:S02]  /*7c00*/  F2FP.F16.F32.PACK_AB R170, RZ, R5 ;  /* 0x00000005ffaa723e */ /* 0x000fe400000000ff */
[----:B------:R-:W-:Y:S01]  /*7c10*/  @P5 FFMA.FTZ R171, R238, R2, R171 ;  /* 0x00000002eeab5223 */ /* 0x000fe200000100ab */
[----:B------:R-:W-:Y:S02]  /*7c20*/  F2FP.F16.F32.PACK_AB R178, RZ, R169 ;  /* 0x000000a9ffb2723e */ /* 0x000fe400000000ff */
[----:B------:R-:W1:Y:S08]  /*7c30*/  @P4 LDC R2, c[0x0][0x40c] ;  /* 0x00010300ff024b82 */ /* 0x000e700000000800 */
[----:B------:R-:W2:Y:S01]  /*7c40*/  @P4 LDC R168, c[0x0][0x40c] ;  /* 0x00010300ffa84b82 */ /* 0x000ea20000000800 */
[----:B-1----:R-:W-:Y:S01]  /*7c50*/  @P4 FMUL.FTZ R179, R3, R2 ;  /* 0x0000000203b34220 */ /* 0x002fe20000410000 */
[----:B0-----:R-:W-:Y:S01]  /*7c60*/  @P4 FMUL.FTZ R2, R171, R8 ;  /* 0x00000008ab024220 */ /* 0x001fe20000410000 */
[----:B------:R-:W-:-:S02]  /*7c70*/  F2FP.F16.F32.PACK_AB R3, RZ, R3 ;  /* 0x00000003ff03723e */ /* 0x000fc400000000ff */
[-C--:B------:R-:W-:Y:S01]  /*7c80*/  @P4 FFMA.FTZ R32, R181, R179.reuse, R32 ;  /* 0x000000b3b5204223 */ /* 0x080fe20000010020 */
[----:B------:R-:W-:Y:S01]  /*7c90*/  @P4 FMUL.FTZ R8, R121, R2 ;  /* 0x0000000279084220 */ /* 0x000fe20000410000 */
[----:B------:R-:W-:Y:S01]  /*7ca0*/  @P4 FMUL.FTZ R179, R120, R179 ;  /* 0x000000b378b34220 */ /* 0x000fe20000410000 */
[----:B--2---:R-:W-:-:S03]  /*7cb0*/  @P4 FMUL.FTZ R177, R5, R168 ;  /* 0x000000a805b14220 */ /* 0x004fc60000410000 */
[----:B------:R-:W-:Y:S01]  /*7cc0*/  @P4 F2FP.F16.F32.PACK_AB R8, RZ, R8 ;  /* 0x00000008ff08423e */ /* 0x000fe200000000ff */
[----:B------:R-:W-:Y:S01]  /*7cd0*/  @P4 FMUL.FTZ R168, R122, R177 ;  /* 0x000000b17aa84220 */ /* 0x000fe20000410000 */
[----:B------:R-:W-:Y:S02]  /*7ce0*/  @P4 F2FP.F16.F32.PACK_AB R179, RZ, R179 ;  /* 0x000000b3ffb3423e */ /* 0x000fe400000000ff */
[----:B------:R-:W-:Y:S01]  /*7cf0*/  @P4 PRMT R189, R8, 0x7610, R189 ;  /* 0x0000761008bd4816 */ /* 0x000fe200000000bd */
[----:B------:R-:W-:Y:S01]  /*7d00*/  @P4 HADD2.F32 R8, -RZ, R244.H0_H0 ;  /* 0x200000f4ff084230 */ /* 0x000fe20000004100 */
[----:B------:R-:W-:Y:S02]  /*7d10*/  @P4 F2FP.F16.F32.PACK_AB R168, RZ, R168 ;  /* 0x000000a8ffa8423e */ /* 0x000fe400000000ff */
[----:B------:R-:W-:Y:S02]  /*7d20*/  @P4 PRMT R187, R179, 0x7610, R187 ;  /* 0x00007610b3bb4816 */ /* 0x000fe400000000bb */
[----:B------:R-:W-:Y:S01]  /*7d30*/  @P4 PRMT R191, R168, 0x7610, R191 ;  /* 0x00007610a8bf4816 */ /* 0x000fe200000000bf */
[----:B------:R-:W-:Y:S01]  /*7d40*/  @P4 FFMA.FTZ R33, R8, R2, R33 ;  /* 0x0000000208214223 */ /* 0x000fe20000010021 */
[----:B------:R-:W-:Y:S01]  /*7d50*/  F2FP.F16.F32.PACK_AB R168, RZ, R171 ;  /* 0x000000abffa8723e */ /* 0x000fe200000000ff */
[----:B------:R-:W-:Y:S01]  /*7d60*/  @P4 HADD2.F32 R171, -RZ, R243.H1_H1 ;  /* 0x300000f3ffab4230 */ /* 0x000fe20000004100 */
[----:B------:R-:W-:-:S02]  /*7d70*/  PRMT R2, R3, 0x7610, R2 ;  /* 0x0000761003027816 */ /* 0x000fc40000000002 */
[----:B------:R-:W-:Y:S02]  /*7d80*/  PRMT R5, R168, 0x7610, R5 ;  /* 0x00007610a8057816 */ /* 0x000fe40000000005 */
[----:B------:R-:W-:Y:S01]  /*7d90*/  PRMT R3, R170, 0x7610, R3 ;  /* 0x00007610aa037816 */ /* 0x000fe20000000003 */
[----:B------:R-:W-:Y:S01]  /*7da0*/  @P4 FFMA.FTZ R34, R171, R177, R34 ;  /* 0x000000b1ab224223 */ /* 0x000fe20000010022 */
        /* <DEDUP_REMOVED lines=9> */
.L_x_7701:
        /* <DEDUP_REMOVED lines=48> */
.L_x_7700:
[----:B------:R-:W-:-:S04]  /*8140*/  UISETP.NE.U32.AND UP0, UPT, UR6, URZ, UPT ;  /* 0x000000ff0600728c */ /* 0x000fc8000bf05070 */
[----:B------:R-:W-:-:S09]  /*8150*/  UISETP.NE.AND.EX UP0, UPT, UR7, URZ, UPT, UP0 ;  /* 0x000000ff0700728c */ /* 0x000fd2000bf05300 */
[----:B------:R-:W-:Y:S05]  /*8160*/  BRA.U !UP0, `(.L_x_7703) ;  /* 0x0000000108cc7547 */ /* 0x000fea000b800000 */
[-CC-:B------:R-:W-:Y:S01]  /*8170*/  FFMA.FTZ R3, R15, R174.reuse, R175.reuse ;  /* 0x000000ae0f037223 */ /* 0x180fe200000100af */
[-CC-:B------:R-:W-:Y:S01]  /*8180*/  FFMA.FTZ R2, R18, R174.reuse, R175.reuse ;  /* 0x000000ae12027223 */ /* 0x180fe200000100af */
[-C--:B------:R-:W-:Y:S01]  /*8190*/  FFMA.FTZ R8, R24, R174.reuse, R175 ;  /* 0x000000ae18087223 */ /* 0x080fe200000100af */
[----:B------:R-:W-:Y:S01]  /*81a0*/  ISETP.GT.AND P5, PT, R236, RZ, PT ;  /* 0x000000ffec00720c */ /* 0x000fe20003fa4270 */
[----:B------:R-:W-:Y:S01]  /*81b0*/  FADD.FTZ R3, R20, -R3 ;  /* 0x8000000314037221 */ /* 0x000fe20000010000 */
[----:B------:R-:W-:Y:S01]  /*81c0*/  FADD.FTZ R5, R19, -R2 ;  /* 0x8000000213057221 */ /* 0x000fe20000010000 */
[----:B01234-:R-:W-:Y:S01]  /*81d0*/  FADD.FTZ R171, R21, -R8 ;  /* 0x8000000815ab7221 */ /* 0x01ffe20000010000 */
[----:B------:R-:W-:Y:S01]  /*81e0*/  FFMA.FTZ R169, R17, R174, R175 ;  /* 0x000000ae11a97223 */ /* 0x000fe200000100af */
[C---:B------:R-:W-:Y:S01]  /*81f0*/  FMUL.FTZ R2, R238.reuse, R3 ;  /* 0x00000003ee027220 */ /* 0x040fe20000410000 */
[C---:B------:R-:W-:Y:S01]  /*8200*/  FMUL.FTZ R3, R238.reuse, R5 ;  /* 0x00000005ee037220 */ /* 0x040fe20000410000 */
[----:B------:R-:W-:Y:S01]  /*8210*/  FMUL.FTZ R168, R238, R171 ;  /* 0x000000abeea87220 */ /* 0x000fe20000410000 */
[----:B------:R-:W0:Y:S01]  /*8220*/  @P4 LDC R8, c[0x0][0x40c] ;  /* 0x00010300ff084b82 */ /* 0x000e220000000800 */
[----:B------:R-:W-:Y:S01]  /*8230*/  FADD.FTZ R169, R22, -R169 ;  /* 0x800000a916a97221 */ /* 0x000fe20000010000 */
[----:B------:R-:W-:-:S02]  /*8240*/  FSEL R170, R2, RZ, P5 ;  /* 0x000000ff02aa7208 */ /* 0x000fc40002800000 */
[----:B------:R-:W-:Y:S01]  /*8250*/  FSEL R171, R3, RZ, P5 ;  /* 0x000000ff03ab7208 */ /* 0x000fe20002800000 */
[----:B------:R-:W-:Y:S01]  /*8260*/  FMUL.FTZ R5, R238, R169 ;  /* 0x000000a9ee057220 */ /* 0x000fe20000410000 */
[----:B------:R-:W-:Y:S02]  /*8270*/  FSEL R168, R168, RZ, P5 ;  /* 0x000000ffa8a87208 */ /* 0x000fe40002800000 */
[----:B------:R-:W1:Y:S02]  /*8280*/  @P4 LDC R3, c[0x0][0x40c] ;  /* 0x00010300ff034b82 */ /* 0x000e640000000800 */
[----:B------:R-:W-:Y:S01]  /*8290*/  FSEL R177, R5, RZ, P5 ;  /* 0x000000ff05b17208 */ /* 0x000fe20002800000 */
[----:B------:R-:W-:-:S05]  /*82a0*/  @P4 HADD2.F32 R5, -RZ, R243.H0_H0 ;  /* 0x200000f3ff054230 */ /* 0x000fca0000004100 */
[----:B------:R-:W2:Y:S01]  /*82b0*/  @P4 LDC R2, c[0x0][0x40c] ;  /* 0x00010300ff024b82 */ /* 0x000ea20000000800 */
[----:B0-----:R-:W-:-:S04]  /*82c0*/  @P4 FMUL.FTZ R169, R177, R8 ;  /* 0x00000008b1a94220 */ /* 0x001fc80000410000 */
[----:B------:R-:W-:Y:S01]  /*82d0*/  @P4 FMUL.FTZ R8, R122, R169 ;  /* 0x000000a97a084220 */ /* 0x000fe20000410000 */
[----:B-1----:R-:W-:-:S04]  /*82e0*/  @P4 FMUL.FTZ R3, R170, R3 ;  /* 0x00000003aa034220 */ /* 0x002fc80000410000 */
[----:B------:R-:W-:Y:S02]  /*82f0*/  @P4 F2FP.F16.F32.PACK_AB R8, RZ, R8 ;  /* 0x00000008ff08423e */ /* 0x000fe400000000ff */
[----:B------:R-:W-:Y:S01]  /*8300*/  F2FP.F16.F32.PACK_AB R170, RZ, R170 ;  /* 0x000000aaffaa723e */ /* 0x000fe200000000ff */
[-C--:B------:R-:W-:Y:S01]  /*8310*/  @P4 FFMA.FTZ R32, R5, R3.reuse, R32 ;  /* 0x0000000305204223 */ /* 0x080fe20000010020 */
[----:B------:R-:W-:Y:S01]  /*8320*/  @P4 FMUL.FTZ R3, R120, R3 ;  /* 0x0000000378034220 */ /* 0x000fe20000410000 */
[----:B------:R-:W-:Y:S01]  /*8330*/  @P4 PRMT R191, R8, 0x7610, R191 ;  /* 0x0000761008bf4816 */ /* 0x000fe200000000bf */
[----:B------:R-:W-:Y:S02]  /*8340*/  @P4 HADD2.F32 R8, -RZ, R244.H0_H0 ;  /* 0x200000f4ff084230 */ /* 0x000fe40000004100 */
[----:B--2---:R-:W-:Y:S01]  /*8350*/  @P4 FMUL.FTZ R2, R171, R2 ;  /* 0x00000002ab024220 */ /* 0x004fe20000410000 */
[----:B------:R-:W-:-:S03]  /*8360*/  @P4 F2FP.F16.F32.PACK_AB R3, RZ, R3 ;  /* 0x00000003ff03423e */ /* 0x000fc600000000ff */
[-C--:B------:R-:W-:Y:S01]  /*8370*/  @P4 FMUL.FTZ R5, R121, R2.reuse ;  /* 0x0000000279054220 */ /* 0x080fe20000410000 */
[----:B------:R-:W-:Y:S01]  /*8380*/  @P4 FFMA.FTZ R33, R8, R2, R33 ;  /* 0x0000000208214223 */ /* 0x000fe20000010021 */
[----:B------:R-:W-:Y:S02]  /*8390*/  @P4 PRMT R187, R3, 0x7610, R187 ;  /* 0x0000761003bb4816 */ /* 0x000fe400000000bb */
[----:B------:R-:W-:Y:S02]  /*83a0*/  F2FP.F16.F32.PACK_AB R3, RZ, R177 ;  /* 0x000000b1ff03723e */ /* 0x000fe400000000ff */
[----:B------:R-:W-:Y:S02]  /*83b0*/  @P4 F2FP.F16.F32.PACK_AB R5, RZ, R5 ;  /* 0x00000005ff05423e */ /* 0x000fe400000000ff */
[----:B------:R-:W-:Y:S02]  /*83c0*/  F2FP.F16.F32.PACK_AB R177, RZ, R168 ;  /* 0x000000a8ffb1723e */ /* 0x000fe400000000ff */
[----:B------:R-:W-:-:S02]  /*83d0*/  @P4 PRMT R189, R5, 0x7610, R189 ;  /* 0x0000761005bd4816 */ /* 0x000fc400000000bd */
[----:B------:R-:W-:Y:S01]  /*83e0*/  F2FP.F16.F32.PACK_AB R5, RZ, R171 ;  /* 0x000000abff05723e */ /* 0x000fe200000000ff */
[----:B------:R-:W-:Y:S01]  /*83f0*/  @P4 HADD2.F32 R171, -RZ, R243.H1_H1 ;  /* 0x300000f3ffab4230 */ /* 0x000fe20000004100 */
[----:B------:R-:W-:Y:S02]  /*8400*/  PRMT R2, R170, 0x7610, R2 ;  /* 0x00007610aa027816 */ /* 0x000fe40000000002 */
[----:B------:R-:W-:Y:S02]  /*8410*/  PRMT R8, R177, 0x7610, R8 ;  /* 0x00007610b1087816 */ /* 0x000fe40000000008 */
[----:B------:R-:W-:Y:S01]  /*8420*/  @P4 FFMA.FTZ R34, R171, R169, R34 ;  /* 0x000000a9ab224223 */ /* 0x000fe20000010022 */
[----:B------:R-:W-:Y:S06]  /*8430*/  @!P4 BRA `(.L_x_7702) ;  /* 0x0000000000d8c947 */ /* 0x000fec0003800000 */
[----:B------:R-:W-:Y:S01]  /*8440*/  FMUL.FTZ R168, R168, UR16 ;  /* 0x00000010a8a87c20 */ /* 0x000fe20008410000 */
[----:B------:R-:W-:-:S03]  /*8450*/  HADD2.F32 R170, -RZ, R244.H1_H1 ;  /* 0x300000f4ffaa7230 */ /* 0x000fc60000004100 */
[-C--:B------:R-:W-:Y:S02]  /*8460*/  FMUL.FTZ R4, R123, R168.reuse ;  /* 0x000000a87b047220 */ /* 0x080fe40000410000 */
[----:B------:R-:W-:-:S03]  /*8470*/  FFMA.FTZ R35, R170, R168, R35 ;  /* 0x000000a8aa237223 */ /* 0x000fc60000010023 */
[----:B------:R-:W-:Y:S01]  /*8480*/  F2FP.F16.F32.PACK_AB R4, RZ, R4 ;  /* 0x00000004ff04723e */ /* 0x000fe200000000ff */
[----:B------:R-:W-:Y:S06]  /*8490*/  BRA `(.L_x_7702) ;  /* 0x0000000000c07947 */ /* 0x000fec0003800000 */
.L_x_7703:
        /* <DEDUP_REMOVED lines=12> */
.L_x_7704:
        /* <DEDUP_REMOVED lines=12> */
.L_x_7705:
        /* <DEDUP_REMOVED lines=12> */
.L_x_7706:
        /* <DEDUP_REMOVED lines=12> */
.L_x_7702:
        /* <DEDUP_REMOVED lines=9> */
.L_x_7707:
        /* <DEDUP_REMOVED lines=9> */
.L_x_7708:
[----:B------:R-:W-:Y:S02]  /*88c0*/  IADD3 R242, PT, PT, R242, 0x100, RZ ;  /* 0x00000100f2f27810 */ /* 0x000fe40007ffe0ff */
[----:B------:R-:W-:-:S07]  /*88d0*/  IADD3 R173, PT, PT, R173, 0x100, RZ ;  /* 0x00000100adad7810 */ /* 0x000fce0007ffe0ff */
.L_x_7698:
[----:B------:R-:W-:Y:S05]  /*88e0*/  BSYNC.RECONVERGENT B0 ;  /* 0x0000000000007941 */ /* 0x000fea0003800200 */
.L_x_7697:
        /* <DEDUP_REMOVED lines=14> */
.L_x_7711:
[----:B------:R-:W-:Y:S05]  /*89d0*/  BRA.U !UP0, `(.L_x_7712) ;  /* 0x00000005089c7547 */ /* 0x000fea000b800000 */
[----:B------:R-:W-:-:S04]  /*89e0*/  UISETP.NE.U32.AND UP0, UPT, UR6, URZ, UPT ;  /* 0x000000ff0600728c */ /* 0x000fc8000bf05070 */
[----:B------:R-:W-:-:S09]  /*89f0*/  UISETP.NE.AND.EX UP0, UPT, UR7, URZ, UPT, UP0 ;  /* 0x000000ff0700728c */ /* 0x000fd2000bf05300 */
[----:B------:R-:W-:Y:S05]  /*8a00*/  BRA.U !UP0, `(.L_x_7713) ;  /* 0x0000000108d07547 */ /* 0x000fea000b800000 */
[----:B------:R-:W-:Y:S01]  /*8a10*/  ISETP.GT.AND P5, PT, R236, RZ, PT ;  /* 0x000000ffec00720c */ /* 0x000fe20003fa4270 */
[----:B------:R-:W-:Y:S01]  /*8a20*/  HADD2.F32 R3, -RZ, R211.H0_H0 ;  /* 0x200000d3ff037230 */ /* 0x000fe20000004100 */
[--C-:B------:R-:W-:Y:S01]  /*8a30*/  SHF.R.U64 R5, R210, 0x10, R211.reuse ;  /* 0x00000010d2057819 */ /* 0x100fe200000012d3 */
[----:B01234-:R-:W0:Y:S01]  /*8a40*/  @P4 LDC R168, c[0x0][0x40c] ;  /* 0x00010300ffa84b82 */ /* 0x01fe220000000800 */
[----:B------:R-:W-:Y:S01]  /*8a50*/  HADD2.F32 R171, -RZ, R210.H0_H0 ;  /* 0x200000d2ffab7230 */ /* 0x000fe20000004100 */
[----:B------:R-:W-:Y:S02]  /*8a60*/  SHF.R.U32.HI R169, RZ, 0x10, R211 ;  /* 0x00000010ffa97819 */ /* 0x000fe400000116d3 */
[----:B------:R-:W-:-:S03]  /*8a70*/  HADD2.F32 R5, -RZ, R5.H0_H0 ;  /* 0x20000005ff057230 */ /* 0x000fc60000004100 */
[----:B------:R-:W-:-:S03]  /*8a80*/  HADD2.F32 R169, -RZ, R169.H0_H0 ;  /* 0x200000a9ffa97230 */ /* 0x000fc60000004100 */
        /* <DEDUP_REMOVED lines=10> */
[----:B------:R-:W1:Y:S01]  /*8b30*/  @P4 LDC R2, c[0x0][0x40c] ;  /* 0x00010300ff024b82 */ /* 0x000e620000000800 */
[C---:B------:R-:W-:Y:S01]  /*8b40*/  @P5 FFMA.FTZ R171, R238.reuse, R179, R171 ;  /* 0x000000b3eeab5223 */ /* 0x040fe200000100ab */
[----:B------:R-:W-:Y:S01]  /*8b50*/  @P5 FFMA.FTZ R169, R238, R174, R169 ;  /* 0x000000aeeea95223 */ /* 0x000fe200000100a9 */
[----:B------:R-:W-:-:S02]  /*8b60*/  @P4 HADD2.F32 R181, -RZ, R243.H1_H1 ;  /* 0x300000f3ffb54230 */ /* 0x000fc40000004100 */
[----:B0-----:R-:W-:Y:S01]  /*8b70*/  @P4 FMUL.FTZ R168, R5, R168 ;  /* 0x000000a805a84220 */ /* 0x001fe20000410000 */
[----:B------:R-:W-:Y:S02]  /*8b80*/  F2FP.F16.F32.PACK_AB R5, RZ, R5 ;  /* 0x00000005ff05723e */ /* 0x000fe400000000ff */
[----:B------:R-:W0:Y:S01]  /*8b90*/  @P4 LDC R8, c[0x0][0x40c] ;  /* 0x00010300ff084b82 */ /* 0x000e220000000800 */
[----:B-1----:R-:W-:-:S04]  /*8ba0*/  @P4 FMUL.FTZ R175, R171, R2 ;  /* 0x00000002abaf4220 */ /* 0x002fc80000410000 */
[----:B------:R-:W-:Y:S01]  /*8bb0*/  @P4 FMUL.FTZ R2, R112, R175 ;  /* 0x000000af70024220 */ /* 0x000fe20000410000 */
[----:B0-----:R-:W-:-:S04]  /*8bc0*/  @P4 FMUL.FTZ R179, R3, R8 ;  /* 0x0000000803b34220 */ /* 0x001fc80000410000 */
[----:B------:R-:W-:Y:S01]  /*8bd0*/  @P4 F2FP.F16.F32.PACK_AB R170, RZ, R2 ;  /* 0x00000002ffaa423e */ /* 0x000fe200000000ff */
[----:B------:R-:W-:Y:S01]  /*8be0*/  @P4 FMUL.FTZ R2, R113, R168 ;  /* 0x000000a871024220 */ /* 0x000fe20000410000 */
[----:B------:R-:W-:Y:S01]  /*8bf0*/  F2FP.F16.F32.PACK_AB R3, RZ, R3 ;  /* 0x00000003ff03723e */ /* 0x000fe200000000ff */
[-C--:B------:R-:W-:Y:S01]  /*8c00*/  @P4 FMUL.FTZ R8, R114, R179.reuse ;  /* 0x000000b372084220 */ /* 0x080fe20000410000 */
[----:B------:R-:W-:Y:S01]  /*8c10*/  @P4 PRMT R187, R170, 0x7610, R187 ;  /* 0x00007610aabb4816 */ /* 0x000fe200000000bb */
[----:B------:R-:W-:Y:S01]  /*8c20*/  @P4 FFMA.FTZ R30, R181, R179, R30 ;  /* 0x000000b3b51e4223 */ /* 0x000fe2000001001e */
[----:B------:R-:W-:Y:S02]  /*8c30*/  @P4 F2FP.F16.F32.PACK_AB R170, RZ, R2 ;  /* 0x00000002ffaa423e */ /* 0x000fe400000000ff */
[----:B------:R-:W-:Y:S01]  /*8c40*/  F2FP.F16.F32.PACK_AB R2, RZ, R171 ;  /* 0x000000abff02723e */ /* 0x000fe200000000ff */
[----:B------:R-:W-:Y:S01]  /*8c50*/  @P4 HADD2.F32 R171, -RZ, R243.H0_H0 ;  /* 0x200000f3ffab4230 */ /* 0x000fe20000004100 */
[----:B------:R-:W-:Y:S01]  /*8c60*/  @P4 PRMT R189, R170, 0x7610, R189 ;  /* 0x00007610aabd4816 */ /* 0x000fe200000000bd */
[----:B------:R-:W-:Y:S01]  /*8c70*/  @P4 HADD2.F32 R170, -RZ, R244.H0_H0 ;  /* 0x200000f4ffaa4230 */ /* 0x000fe20000004100 */
[----:B------:R-:W-:-:S02]  /*8c80*/  @P4 F2FP.F16.F32.PACK_AB R8, RZ, R8 ;  /* 0x00000008ff08423e */ /* 0x000fc400000000ff */
[----:B------:R-:W-:Y:S02]  /*8c90*/  @P4 FFMA.FTZ R28, R171, R175, R28 ;  /* 0x000000afab1c4223 */ /* 0x000fe4000001001c */
[----:B------:R-:W-:Y:S01]  /*8ca0*/  @P4 PRMT R191, R8, 0x7610, R191 ;  /* 0x0000761008bf4816 */ /* 0x000fe200000000bf */
[----:B------:R-:W-:Y:S01]  /*8cb0*/  @P4 FFMA.FTZ R29, R170, R168, R29 ;  /* 0x000000a8aa1d4223 */ /* 0x000fe2000001001d */
[----:B------:R-:W-:Y:S01]  /*8cc0*/  F2FP.F16.F32.PACK_AB R8, RZ, R169 ;  /* 0x000000a9ff08723e */ /* 0x000fe200000000ff */
        /* <DEDUP_REMOVED lines=8> */
.L_x_7713:
[----:B------:R-:W-:Y:S01]  /*8d50*/  ISETP.GT.AND P5, PT, R236, RZ, PT ;  /* 0x000000ffec00720c */ /* 0x000fe20003fa4270 */
[----:B01234-:R-:W0:Y:S01]  /*8d60*/  @P4 LDC R168, c[0x0][0x40c] ;  /* 0x00010300ffa84b82 */ /* 0x01fe220000000800 */
[----:B------:R-:W-:Y:S01]  /*8d70*/  SHF.R.U64 R171, R210, 0x10, R211 ;  /* 0x00000010d2ab7819 */ /* 0x000fe200000012d3 */
[----:B------:R-:W-:Y:S02]  /*8d80*/  HADD2.F32 R169, -RZ, R210.H0_H0 ;  /* 0x200000d2ffa97230 */ /* 0x000fe40000004100 */
[----:B------:R-:W-:Y:S02]  /*8d90*/  @P4 HADD2.F32 R181, -RZ, R243.H0_H0 ;  /* 0x200000f3ffb54230 */ /* 0x000fe40000004100 */
[----:B------:R-:W-:Y:S02]  /*8da0*/  HADD2.F32 R171, -RZ, R171.H0_H0 ;  /* 0x200000abffab7230 */ /* 0x000fe40000004100 */
[----:B------:R-:W1:Y:S04]  /*8db0*/  @P4 LDC R180, c[0x0][0x40c] ;  /* 0x00010300ffb44b82 */ /* 0x000e680000000800 */
[-CC-:B------:R-:W-:Y:S01]  /*8dc0*/  @P5 FFMA.FTZ R170, R26, R174.reuse, R175.reuse ;  /* 0x000000ae1aaa5223 */ /* 0x180fe200000100af */
[----:B------:R-:W-:-:S03]  /*8dd0*/  @P5 FFMA.FTZ R179, R23, R174, R175 ;  /* 0x000000ae17b35223 */ /* 0x000fc600000100af */
[----:B------:R-:W-:Y:S01]  /*8de0*/  @P5 FADD.FTZ R170, R25, -R170 ;  /* 0x800000aa19aa5221 */ /* 0x000fe20000010000 */
[----:B------:R-:W-:-:S03]  /*8df0*/  @P5 FADD.FTZ R179, R184, -R179 ;  /* 0x800000b3b8b35221 */ /* 0x000fc60000010000 */
[C---:B------:R-:W-:Y:S01]  /*8e00*/  @P5 FFMA.FTZ R171, R238.reuse, R170, R171 ;  /* 0x000000aaeeab5223 */ /* 0x040fe200000100ab */
[----:B------:R-:W-:Y:S01]  /*8e10*/  @P5 FFMA.FTZ R169, R238, R179, R169 ;  /* 0x000000b3eea95223 */ /* 0x000fe200000100a9 */
[----:B------:R-:W2:Y:S01]  /*8e20*/  @P4 LDC R170, c[0x0][0x40c] ;  /* 0x00010300ffaa4b82 */ /* 0x000ea20000000800 */
[----:B------:R-:W-:Y:S02]  /*8e30*/  @P5 FFMA.FTZ R179, R27, R174, R175 ;  /* 0x000000ae1bb35223 */ /* 0x000fe400000100af */
[----:B0-----:R-:W-:Y:S02]  /*8e40*/  @P4 FMUL.FTZ R169, R169, R168 ;  /* 0x000000a8a9a94220 */ /* 0x001fe40000410000 */
[----:B------:R-:W-:Y:S01]  /*8e50*/  @P5 FADD.FTZ R178, R186, -R179 ;  /* 0x800000b3bab25221 */ /* 0x000fe20000010000 */
[----:B------:R-:W-:Y:S02]  /*8e60*/  HADD2.F32 R179, -RZ, R211.H0_H0 ;  /* 0x200000d3ffb37230 */ /* 0x000fe40000004100 */
[-C--:B------:R-:W-:Y:S01]  /*8e70*/  @P4 FFMA.FTZ R28, R181, R169.reuse, R28 ;  /* 0x000000a9b51c4223 */ /* 0x080fe2000001001c */
[----:B------:R-:W-:-:S02]  /*8e80*/  @P4 FMUL.FTZ R169, R112, R169 ;  /* 0x000000a970a94220 */ /* 0x000fc40000410000 */
[----:B------:R-:W-:-:S04]  /*8e90*/  @P5 FFMA.FTZ R179, R238, R178, R179 ;  /* 0x000000b2eeb35223 */ /* 0x000fc800000100b3 */
[----:B-1----:R-:W-:Y:S01]  /*8ea0*/  @P4 FMUL.FTZ R179, R179, R180 ;  /* 0x000000b4b3b34220 */ /* 0x002fe20000410000 */
[----:B--2---:R-:W-:Y:S01]  /*8eb0*/  @P4 FMUL.FTZ R168, R171, R170 ;  /* 0x000000aaaba84220 */ /* 0x004fe20000410000 */
[----:B------:R-:W-:Y:S02]  /*8ec0*/  @P4 F2FP.F16.F32.PACK_AB R171, RZ, R169 ;  /* 0x000000a9ffab423e */ /* 0x000fe400000000ff */
[----:B------:R-:W-:Y:S01]  /*8ed0*/  @P4 FMUL.FTZ R170, R114, R179 ;  /* 0x000000b372aa4220 */ /* 0x000fe20000410000 */
[----:B------:R-:W-:Y:S01]  /*8ee0*/  @P4 FMUL.FTZ R169, R113, R168 ;  /* 0x000000a871a94220 */ /* 0x000fe20000410000 */
[----:B------:R-:W-:-:S03]  /*8ef0*/  @P4 PRMT R187, R171, 0x7610, R187 ;  /* 0x00007610abbb4816 */ /* 0x000fc600000000bb */
[----:B------:R-:W-:Y:S01]  /*8f00*/  @P4 F2FP.F16.F32.PACK_AB R178, RZ, R170 ;  /* 0x000000aaffb2423e */ /* 0x000fe200000000ff */
[----:B------:R-:W-:Y:S01]  /*8f10*/  @P4 HADD2.F32 R170, -RZ, R244.H0_H0 ;  /* 0x200000f4ffaa4230 */ /* 0x000fe20000004100 */
[----:B------:R-:W-:Y:S01]  /*8f20*/  @P4 F2FP.F16.F32.PACK_AB R171, RZ, R169 ;  /* 0x000000a9ffab423e */ /* 0x000fe200000000ff */
[----:B------:R-:W-:Y:S01]  /*8f30*/  @P4 HADD2.F32 R169, -RZ, R243.H1_H1 ;  /* 0x300000f3ffa94230 */ /* 0x000fe20000004100 */
[----:B------:R-:W-:Y:S02]  /*8f40*/  @P4 PRMT R191, R178, 0x7610, R191 ;  /* 0x00007610b2bf4816 */ /* 0x000fe400000000bf */
[----:B------:R-:W-:Y:S01]  /*8f50*/  @P4 PRMT R189, R171, 0x7610, R189 ;  /* 0x00007610abbd4816 */ /* 0x000fe200000000bd */
[----:B------:R-:W-:Y:S01]  /*8f60*/  @P4 FFMA.FTZ R29, R170, R168, R29 ;  /* 0x000000a8aa1d4223 */ /* 0x000fe2000001001d */
[----:B------:R-:W-:Y:S01]  /*8f70*/  @P4 FFMA.FTZ R30, R169, R179, R30 ;  /* 0x000000b3a91e4223 */ /* 0x000fe2000001001e */
        /* <DEDUP_REMOVED lines=13> */
.L_x_7712:
        /* <DEDUP_REMOVED lines=13> */
[----:B------:R-:W-:Y:S01]  /*9120*/  FMUL.FTZ R5, R238, R169 ;  /* 0x000000a9ee057220 */ /* 0x000fe20000410000 */
[----:B------:R-:W0:Y:S01]  /*9130*/  @P4 LDC R178, c[0x0][0x40c] ;  /* 0x00010300ffb24b82 */ /* 0x000e220000000800 */
[----:B------:R-:W-:Y:S01]  /*9140*/  FADD.FTZ R171, R185, -R174 ;  /* 0x800000aeb9ab7221 */ /* 0x000fe20000010000 */
[----:B------:R-:W-:Y:S01]  /*9150*/  FSEL R8, R2, RZ, P5 ;  /* 0x000000ff02087208 */ /* 0x000fe20002800000 */
[----:B------:R-:W-:Y:S01]  /*9160*/  @P4 HADD2.F32 R179, -RZ, R243.H1_H1 ;  /* 0x300000f3ffb34230 */ /* 0x000fe20000004100 */
[----:B------:R-:W-:Y:S01]  /*9170*/  FSEL R174, R3, RZ, P5 ;  /* 0x000000ff03ae7208 */ /* 0x000fe20002800000 */
[----:B------:R-:W-:Y:S01]  /*9180*/  FMUL.FTZ R168, R238, R171 ;  /* 0x000000abeea87220 */ /* 0x000fe20000410000 */
[----:B------:R-:W-:-:S02]  /*9190*/  FSEL R175, R5, RZ, P5 ;  /* 0x000000ff05af7208 */ /* 0x000fc40002800000 */
[----:B------:R-:W1:Y:S02]  /*91a0*/  @P4 LDC R169, c[0x0][0x40c] ;  /* 0x00010300ffa94b82 */ /* 0x000e640000000800 */
[----:B------:R-:W-:-:S06]  /*91b0*/  FSEL R168, R168, RZ, P5 ;  /* 0x000000ffa8a87208 */ /* 0x000fcc0002800000 */
[----:B------:R-:W2:Y:S01]  /*91c0*/  @P4 LDC R3, c[0x0][0x40c] ;  /* 0x00010300ff034b82 */ /* 0x000ea20000000800 */
[----:B0-----:R-:W-:-:S04]  /*91d0*/  @P4 FMUL.FTZ R171, R175, R178 ;  /* 0x000000b2afab4220 */ /* 0x001fc80000410000 */
[----:B------:R-:W-:Y:S01]  /*91e0*/  @P4 FFMA.FTZ R30, R179, R171, R30 ;  /* 0x000000abb31e4223 */ /* 0x000fe2000001001e */
[----:B-1----:R-:W-:-:S04]  /*91f0*/  @P4 FMUL.FTZ R169, R8, R169 ;  /* 0x000000a908a94220 */ /* 0x002fc80000410000 */
[----:B------:R-:W-:Y:S01]  /*9200*/  @P4 FMUL.FTZ R2, R112, R169 ;  /* 0x000000a970024220 */ /* 0x000fe20000410000 */
[----:B--2---:R-:W-:Y:S01]  /*9210*/  @P4 FMUL.FTZ R170, R174, R3 ;  /* 0x00000003aeaa4220 */ /* 0x004fe20000410000 */
[----:B------:R-:W-:-:S03]  /*9220*/  @P4 FMUL.FTZ R3, R114, R171 ;  /* 0x000000ab72034220 */ /* 0x000fc60000410000 */
[----:B------:R-:W-:Y:S01]  /*9230*/  @P4 F2FP.F16.F32.PACK_AB R5, RZ, R2 ;  /* 0x00000002ff05423e */ /* 0x000fe200000000ff */
[----:B------:R-:W-:Y:S01]  /*9240*/  @P4 FMUL.FTZ R2, R113, R170 ;  /* 0x000000aa71024220 */ /* 0x000fe20000410000 */
[----:B------:R-:W-:Y:S02]  /*9250*/  @P4 F2FP.F16.F32.PACK_AB R3, RZ, R3 ;  /* 0x00000003ff03423e */ /* 0x000fe400000000ff */
[----:B------:R-:W-:Y:S02]  /*9260*/  @P4 PRMT R187, R5, 0x7610, R187 ;  /* 0x0000761005bb4816 */ /* 0x000fe400000000bb */
[----:B------:R-:W-:Y:S02]  /*9270*/  @P4 PRMT R191, R3, 0x7610, R191 ;  /* 0x0000761003bf4816 */ /* 0x000fe400000000bf */
[----:B------:R-:W-:Y:S01]  /*9280*/  F2FP.F16.F32.PACK_AB R5, RZ, R174 ;  /* 0x000000aeff05723e */ /* 0x000fe200000000ff */
[----:B------:R-:W-:Y:S01]  /*9290*/  @P4 HADD2.F32 R174, -RZ, R244.H0_H0 ;  /* 0x200000f4ffae4230 */ /* 0x000fe20000004100 */
[----:B------:R-:W-:Y:S01]  /*92a0*/  F2FP.F16.F32.PACK_AB R3, RZ, R175 ;  /* 0x000000afff03723e */ /* 0x000fe200000000ff */
[----:B------:R-:W-:Y:S01]  /*92b0*/  @P4 HADD2.F32 R175, -RZ, R243.H0_H0 ;  /* 0x200000f3ffaf4230 */ /* 0x000fe20000004100 */
[----:B------:R-:W-:-:S02]  /*92c0*/  @P4 F2FP.F16.F32.PACK_AB R178, RZ, R2 ;  /* 0x00000002ffb2423e */ /* 0x000fc400000000ff */
[----:B------:R-:W-:Y:S01]  /*92d0*/  F2FP.F16.F32.PACK_AB R2, RZ, R8 ;  /* 0x00000008ff02723e */ /* 0x000fe200000000ff */
[----:B------:R-:W-:Y:S01]  /*92e0*/  @P4 FFMA.FTZ R29, R174, R170, R29 ;  /* 0x000000aaae1d4223 */ /* 0x000fe2000001001d */
        /* <DEDUP_REMOVED lines=8> */
[----:B------:R-:W-:Y:S01]  /*9370*/  F2FP.F16.F32.PACK_AB R4, RZ, R4 ;  /* 0x00000004ff04723e */ /* 0x000fe200000000ff */
[----:B------:R-:W-:Y:S06]  /*9380*/  BRA `(.L_x_7714) ;  /* 0x0000000000c07947 */ /* 0x000fec0003800000 */
.L_x_7715:
[----:B01234-:R-:W-:Y:S01]  /*9390*/  FFMA.FTZ R168, R188, R174, R175 ;  /* 0x000000aebca87223 */ /* 0x01ffe200000100af */
[----:B------:R-:W-:Y:S01]  /*93a0*/  ISETP.GT.AND P5, PT, R236, RZ, PT ;  /* 0x000000ffec00720c */ /* 0x000fe20003fa4270 */
[----:B------:R-:W-:Y:S02]  /*93b0*/  @P4 HADD2.F32 R170, -RZ, R244.H1_H1 ;  /* 0x300000f4ffaa4230 */ /* 0x000fe40000004100 */
[----:B------:R-:W-:-:S04]  /*93c0*/  FADD.FTZ R169, R185, -R168 ;  /* 0x800000a8b9a97221 */ /* 0x000fc80000010000 */
[----:B------:R-:W-:Y:S02]  /*93d0*/  FMUL.FTZ R168, R238, R169 ;  /* 0x000000a9eea87220 */ /* 0x000fe40000410000 */
[----:B------:R-:W0:Y:S03]  /*93e0*/  @P4 LDC R169, c[0x0][0x40c] ;  /* 0x00010300ffa94b82 */ /* 0x000e260000000800 */
[----:B------:R-:W-:-:S05]  /*93f0*/  FSEL R168, R168, RZ, P5 ;  /* 0x000000ffa8a87208 */ /* 0x000fca0002800000 */
[----:B0-----:R-:W-:-:S04]  /*9400*/  @P4 FMUL.FTZ R168, R168, R169 ;  /* 0x000000a9a8a84220 */ /* 0x001fc80000410000 */
[----:B------:R-:W-:-:S05]  /*9410*/  @P4 FMUL.FTZ R169, R115, R168 ;  /* 0x000000a873a94220 */ /* 0x000fca0000410000 */
[----:B------:R-:W-:Y:S01]  /*9420*/  @P4 F2FP.F16.F32.PACK_AB R169, RZ, R169 ;  /* 0x000000a9ffa9423e */ /* 0x000fe200000000ff */
[----:B------:R-:W-:Y:S06]  /*9430*/  @!P4 BRA `(.L_x_7716) ;  /* 0x00000000002cc947 */ /* 0x000fec0003800000 */
[----:B------:R-:W-:Y:S01]  /*9440*/  FFMA.FTZ R171, R23, R174, R175 ;  /* 0x000000ae17ab7223 */ /* 0x000fe200000100af */
        /* <DEDUP_REMOVED lines=10> */
.L_x_7716:
        /* <DEDUP_REMOVED lines=12> */
.L_x_7717:
[----:B------:R-:W-:Y:S05]  /*95b0*/  @!P4 BRA `(.L_x_7718) ;  /* 0x00000000002cc947 */ /* 0x000fea0003800000 */
[----:B------:R-:W-:Y:S01]  /*95c0*/  FFMA.FTZ R175, R27, R174, R175 ;  /* 0x000000ae1baf7223 */ /* 0x000fe200000100af */
[----:B------:R-:W-:-:S03]  /*95d0*/  ISETP.GT.AND P5, PT, R236, RZ, PT ;  /* 0x000000ffec00720c */ /* 0x000fc60003fa4270 */
[----:B------:R-:W-:-:S04]  /*95e0*/  FADD.FTZ R175, R186, -R175 ;  /* 0x800000afbaaf7221 */ /* 0x000fc80000010000 */
[----:B------:R-:W-:Y:S01]  /*95f0*/  FMUL.FTZ R171, R238, R175 ;  /* 0x000000afeeab7220 */ /* 0x000fe20000410000 */
[----:B------:R-:W-:-:S04]  /*9600*/  HADD2.F32 R175, -RZ, R243.H1_H1 ;  /* 0x300000f3ffaf7230 */ /* 0x000fc80000004100 */
[----:B------:R-:W-:-:S05]  /*9610*/  FSEL R171, R171, RZ, P5 ;  /* 0x000000ffabab7208 */ /* 0x000fca0002800000 */
[----:B------:R-:W-:-:S04]  /*9620*/  FMUL.FTZ R171, R171, UR16 ;  /* 0x00000010abab7c20 */ /* 0x000fc80008410000 */
[-C--:B------:R-:W-:Y:S01]  /*9630*/  FMUL.FTZ R174, R114, R171.reuse ;  /* 0x000000ab72ae7220 */ /* 0x080fe20000410000 */
[----:B------:R-:W-:-:S04]  /*9640*/  FFMA.FTZ R30, R175, R171, R30 ;  /* 0x000000abaf1e7223 */ /* 0x000fc8000001001e */
[----:B------:R-:W-:-:S04]  /*9650*/  F2FP.F16.F32.PACK_AB R174, RZ, R174 ;  /* 0x000000aeffae723e */ /* 0x000fc800000000ff */
[----:B------:R-:W-:-:S07]  /*9660*/  PRMT R191, R174, 0x7610, R191 ;  /* 0x00007610aebf7816 */ /* 0x000fce00000000bf */
.L_x_7718:
[----:B------:R-:W-:Y:S01]  /*9670*/  @P4 FFMA.FTZ R31, R170, R168, R31 ;  /* 0x000000a8aa1f4223 */ /* 0x000fe2000001001f */
[----:B------:R-:W-:-:S07]  /*9680*/  @P4 PRMT R4, R169, 0x7610, R4 ;  /* 0x00007610a9044816 */ /* 0x000fce0000000004 */
.L_x_7714:
        /* <DEDUP_REMOVED lines=9> */
.L_x_7719:
        /* <DEDUP_REMOVED lines=9> */
.L_x_7710:
[----:B------:R-:W-:Y:S05]  /*97b0*/  BSYNC.RECONVERGENT B0 ;  /* 0x0000000000007941 */ /* 0x000fea0003800200 */
.L_x_7709:
[----:B01234-:R-:W0:Y:S01]  /*97c0*/  LDC.64 R168, c[0x0][0x380] ;  /* 0x0000e000ffa87b82 */ /* 0x01fe220000000a00 */
[----:B------:R-:W-:Y:S01]  /*97d0*/  UPLOP3.LUT UP1, UPT, UPT, UPT, UP1, 0x40, 0x4 ;  /* 0x000000000004789c */ /* 0x000fe20003f2e810 */
[----:B0-----:R-:W-:-:S04]  /*97e0*/  IADD3 R6, PT, PT, R6, R168, RZ ;  /* 0x000000a806067210 */ /* 0x001fc80007ffe0ff */
[----:B------:R-:W-:-:S13]  /*97f0*/  ISETP.GE.AND P4, PT, R6, R169, PT ;  /* 0x000000a90600720c */ /* 0x000fda0003f86270 */
[----:B------:R-:W-:Y:S05]  /*9800*/  @!P4 BRA `(.L_x_7720) ;  /* 0xffffff700088c947 */ /* 0x000fea000383ffff */
.L_x_7619:
        /* <DEDUP_REMOVED lines=16> */
.L_x_7722:
[----:B------:R-:W-:Y:S05]  /*9910*/  BSYNC.RECONVERGENT B0 ;  /* 0x0000000000007941 */ /* 0x000fea0003800200 */
.L_x_7721:
        /* <DEDUP_REMOVED lines=13> */
.L_x_7724:
[----:B------:R-:W-:Y:S05]  /*99f0*/  BSYNC.RECONVERGENT B0 ;  /* 0x0000000000007941 */ /* 0x000fea0003800200 */
.L_x_7723:
        /* <DEDUP_REMOVED lines=12> */
.L_x_7726:
[----:B------:R-:W-:Y:S05]  /*9ac0*/  BSYNC.RECONVERGENT B0 ;  /* 0x0000000000007941 */ /* 0x000fea0003800200 */
.L_x_7725:
        /* <DEDUP_REMOVED lines=12> */
.L_x_7728:
[----:B------:R-:W-:Y:S05]  /*9b90*/  BSYNC.RECONVERGENT B0 ;  /* 0x0000000000007941 */ /* 0x000fea0003800200 */
.L_x_7727:
        /* <DEDUP_REMOVED lines=12> */
.L_x_7730:
[----:B------:R-:W-:Y:S05]  /*9c60*/  BSYNC.RECONVERGENT B0 ;  /* 0x0000000000007941 */ /* 0x000fea0003800200 */
.L_x_7729:
        /* <DEDUP_REMOVED lines=12> */
.L_x_7732:
[----:B------:R-:W-:Y:S05]  /*9d30*/  BSYNC.RECONVERGENT B0 ;  /* 0x0000000000007941 */ /* 0x000fea0003800200 */
.L_x_7731:
        /* <DEDUP_REMOVED lines=12> */
.L_x_7733:
        /* <DEDUP_REMOVED lines=16> */
.L_x_14392:


//--------------------- .text._ZN10layer_norm13ln_bwd_kernelINS_13Kernel_traitsIf6__halfS2_S2_fjLj7168ELj1ELj1ELj8ELj8ENS_18Kernel_traits_baseILj7168EfS2_S2_S2_fjLj256EEEEELb0ELb1ELb1ELb1EEEvNS_9BwdParamsE --------------------------
	.section	.text._ZN10layer_norm13ln_bwd_kernelINS_13Kernel_traitsIf6__halfS2_S2_fjLj7168ELj1ELj1ELj8ELj8ENS_18Kernel_traits_baseILj7168EfS2_S2_S2_fjLj256EEEEELb0ELb1ELb1ELb1EEEvNS_9BwdParamsE,"ax",@progbits
	.align	128
        .global         _ZN10layer_norm13ln_bwd_kernelINS_13Kernel_traitsIf6__halfS2_S2_fjLj7168ELj1ELj1ELj8ELj8ENS_18Kernel_traits_baseILj7168EfS2_S2_S2_fjLj256EEEEELb0ELb1ELb1ELb1EEEvNS_9BwdParamsE
        .type           _ZN10layer_norm13ln_bwd_kernelINS_13Kernel_traitsIf6__halfS2_S2_fjLj7168ELj1ELj1ELj8ELj8ENS_18Kernel_traits_baseILj7168EfS2_S2_S2_fjLj256EEEEELb0ELb1ELb1ELb1EEEvNS_9BwdParamsE,@function
        .size           _ZN10layer_norm13ln_bwd_kernelINS_13Kernel_traitsIf6__halfS2_S2_fjLj7168ELj1ELj1ELj8ELj8ENS_18Kernel_traits_baseILj7168EfS2_S2_S2_fjLj256EEEEELb0ELb1ELb1ELb1EEEvNS_9BwdParamsE,(.L_x_14393 - _ZN10layer_norm13ln_bwd_kernelINS_13Kernel_traitsIf6__halfS2_S2_fjLj7168ELj1ELj1ELj8ELj8ENS_18Kernel_traits_baseILj7168EfS2_S2_S2_fjLj256EEEEELb0ELb1ELb1ELb1EEEvNS_9BwdParamsE)
        .other          _ZN10layer_norm13ln_bwd_kernelINS_13Kernel_traitsIf6__halfS2_S2_fjLj7168ELj1ELj1ELj8ELj8ENS_18Kernel_traits_baseILj7168EfS2_S2_S2_fjLj256EEEEELb0ELb1ELb1ELb1EEEvNS_9BwdParamsE,@"STO_CUDA_ENTRY STV_DEFAULT"
_ZN10layer_norm13ln_bwd_kernelINS_13Kernel_traitsIf6__halfS2_S2_fjLj7168ELj1ELj1ELj8ELj8ENS_18Kernel_traits_baseILj7168EfS2_S2_S2_fjLj256EEEEELb0ELb1ELb1ELb1EEEvNS_9BwdParamsE:
.text._ZN10layer_norm13ln_bwd_kernelINS_13Kernel_traitsIf6__halfS2_S2_fjLj7168ELj1ELj1ELj8ELj8ENS_18Kernel_traits_baseILj7168EfS2_S2_S2_fjLj256EEEEELb0ELb1ELb1ELb1EEEvNS_9BwdParamsE:
        /* <DEDUP_REMOVED lines=76> */
.L_x_7808:
        /* <DEDUP_REMOVED lines=23> */
[--C-:B0-----:R-:W-:Y:S01]  /*0630*/  IMAD.WIDE.U32 R20, R7, 0x8, R4.reuse ;  /* 0x0000000807147825 */ /* 0x101fe200078e0004 */
[----:B------:R-:W-:Y:S02]  /*0640*/  LEA.HI R3, R3, R0, RZ, 0x2 ;  /* 0x0000000003037211 */ /* 0x000fe400078f10ff */
[----:B------:R-:W-:Y:S01]  /*0650*/  IADD3 R13, PT, PT, R7, 0x300, RZ ;  /* 0x00000300070d7810 */ /* 0x000fe20007ffe0ff */
[----:B------:R-:W-:Y:S01]  /*0660*/  IMAD.WIDE.U32 R16, R17, 0x8, R4 ;  /* 0x0000000811107825 */ /* 0x000fe200078e0004 */
[----:B------:R-:W-:Y:S01]  /*0670*/  LEA.HI.SX32 R183, R3, R224, 0x1e ;  /* 0x000000e003b77211 */ /* 0x000fe200078ff2ff */
[----:B------:R-:W3:Y:S01]  /*0680*/  LDG.E.64 R20, desc[UR12][R20.64] ;  /* 0x0000000c14147981 */ /* 0x000ee2000c1e1b00 */
[----:B------:R-:W-:-:S02]  /*0690*/  IADD3 R9, PT, PT, R7, 0x500, RZ ;  /* 0x0000050007097810 */ /* 0x000fc40007ffe0ff */
[----:B------:R-:W-:Y:S02]  /*06a0*/  IADD3 R187, PT, PT, R183, 0x200, RZ ;  /* 0x00000200b7bb7810 */ /* 0x000fe40007ffe0ff */
[----:B------:R-:W-:Y:S01]  /*06b0*/  IADD3 R15, PT, PT, R7, 0x200, RZ ;  /* 0x00000200070f7810 */ /* 0x000fe20007ffe0ff */
[----:B------:R-:W-:Y:S01]  /*06c0*/  IMAD.WIDE.U32 R12, R13, 0x8, R4 ;  /* 0x000000080d0c7825 */ /* 0x000fe200078e0004 */
[----:B------:R-:W-:Y:S01]  /*06d0*/  IADD3 R191, PT, PT, R183, 0x400, RZ ;  /* 0x00000400b7bf7810 */ /* 0x000fe20007ffe0ff */
[----:B------:R-:W4:Y:S01]  /*06e0*/  LDG.E.64 R16, desc[UR12][R16.64] ;  /* 0x0000000c10107981 */ /* 0x000f22000c1e1b00 */
[----:B------:R-:W-:Y:S02]  /*06f0*/  IADD3 R11, PT, PT, R7, 0x400, RZ ;  /* 0x00000400070b7810 */ /* 0x000fe40007ffe0ff */
[----:B------:R-:W-:Y:S02]  /*0700*/  SHF.R.S32.HI R0, RZ, 0x1f, R238 ;  /* 0x0000001fff007819 */ /* 0x000fe400000114ee */
[C---:B-1----:R-:W-:Y:S01]  /*0710*/  LEA R170, P0, R238.reuse, R170, 0x2 ;  /* 0x000000aaeeaa7211 */ /* 0x042fe200078010ff */
[----:B------:R-:W-:Y:S01]  /*0720*/  IMAD.WIDE.U32 R8, R9, 0x8, R4 ;  /* 0x0000000809087825 */ /* 0x000fe200078e0004 */
[----:B------:R-:W-:Y:S01]  /*0730*/  IADD3 R7, PT, PT, R7, 0x600, RZ ;  /* 0x0000060007077810 */ /* 0x000fe20007ffe0ff */
[----:B------:R-:W4:Y:S01]  /*0740*/  LDG.E.64 R12, desc[UR12][R12.64] ;  /* 0x0000000c0c0c7981 */ /* 0x000f22000c1e1b00 */
[C---:B------:R-:W-:Y:S01]  /*0750*/  IADD3 R185, PT, PT, R183.reuse, 0x100, RZ ;  /* 0x00000100b7b97810 */ /* 0x040fe20007ffe0ff */
[C---:B--2---:R-:W-:Y:S01]  /*0760*/  IMAD.WIDE.U32 R2, R183.reuse, 0x8, R166 ;  /* 0x00000008b7027825 */ /* 0x044fe200078e00a6 */
[----:B------:R-:W-:Y:S01]  /*0770*/  IADD3 R213, PT, PT, R183, 0x600, RZ ;  /* 0x00000600b7d57810 */ /* 0x000fe20007ffe0ff */
[----:B------:R-:W2:Y:S01]  /*0780*/  LDG.E.64 R8, desc[UR12][R8.64] ;  /* 0x0000000c08087981 */ /* 0x000ea2000c1e1b00 */
[----:B------:R-:W-:Y:S01]  /*0790*/  LEA.HI.X R171, R238, R171, R0, 0x2, P0 ;  /* 0x000000abeeab7211 */ /* 0x000fe200000f1400 */
[----:B------:R-:W-:Y:S01]  /*07a0*/  IMAD.WIDE.U32 R18, R187, 0x8, R166 ;  /* 0x00000008bb127825 */ /* 0x000fe200078e00a6 */
[----:B------:R-:W-:Y:S01]  /*07b0*/  IADD3 R189, PT, PT, R183, 0x300, RZ ;  /* 0x00000300b7bd7810 */ /* 0x000fe20007ffe0ff */
[----:B------:R-:W2:Y:S02]  /*07c0*/  LDG.E.64 R2, desc[UR12][R2.64] ;  /* 0x0000000c02027981 */ /* 0x000ea4000c1e1b00 */
[----:B------:R-:W-:Y:S01]  /*07d0*/  IMAD.WIDE.U32 R14, R15, 0x8, R4 ;  /* 0x000000080f0e7825 */ /* 0x000fe200078e0004 */
[----:B------:R-:W-:Y:S01]  /*07e0*/  IADD3 R211, PT, PT, R183, 0x500, RZ ;  /* 0x00000500b7d37810 */ /* 0x000fe20007ffe0ff */
[----:B------:R-:W2:Y:S02]  /*07f0*/  LDG.E.64 R18, desc[UR12][R18.64] ;  /* 0x0000000c12127981 */ /* 0x000ea4000c1e1b00 */
[----:B------:R-:W-:-:S02]  /*0800*/  IMAD.WIDE.U32 R168, R191, 0x8, R166 ;  /* 0x00000008bfa87825 */ /* 0x000fc400078e00a6 */
[----:B------:R0:W2:Y:S02]  /*0810*/  LDG.E R165, desc[UR12][R170.64] ;  /* 0x0000000caaa57981 */ /* 0x0000a4000c1e1900 */
[--C-:B------:R-:W-:Y:S02]  /*0820*/  IMAD.WIDE.U32 R10, R11, 0x8, R4.reuse ;  /* 0x000000080b0a7825 */ /* 0x100fe400078e0004 */
[----:B------:R-:W2:Y:S02]  /*0830*/  LDG.E.64 R14, desc[UR12][R14.64] ;  /* 0x0000000c0e0e7981 */ /* 0x000ea4000c1e1b00 */
        /* <DEDUP_REMOVED lines=22> */
[----:B-1----:R-:W-:-:S04]  /*09a0*/  @P0 IMAD.WIDE.U32 R180, R185, 0x8, R180 ;  /* 0x00000008b9b40825 */ /* 0x002fc800078e00b4 */
[----:B0-----:R-:W-:Y:S01]  /*09b0*/  @P0 IMAD.WIDE.U32 R170, R211, 0x8, R170 ;  /* 0x00000008d3aa0825 */ /* 0x001fe200078e00aa */
[----:B------:R0:W5:Y:S03]  /*09c0*/  @P0 LDG.E.64 R206, desc[UR12][R180.64] ;  /* 0x0000000cb4ce0981 */ /* 0x000166000c1e1b00 */
[----:B------:R-:W-:Y:S01]  /*09d0*/  @P0 IMAD.WIDE.U32 R194, R189, 0x8, R194 ;  /* 0x00000008bdc20825 */ /* 0x000fe200078e00c2 */
[----:B------:R-:W-:Y:S01]  /*09e0*/  ISETP.NE.AND P2, PT, RZ, UR14, PT ;  /* 0x0000000eff007c0c */ /* 0x000fe2000bf45270 */
[----:B------:R1:W5:Y:S02]  /*09f0*/  @P0 LDG.E.64 R198, desc[UR12][R170.64] ;  /* 0x0000000caac60981 */ /* 0x000364000c1e1b00 */
[----:B------:R-:W-:Y:S02]  /*0a00*/  @P0 IMAD.WIDE.U32 R176, R183, 0x8, R176 ;  /* 0x00000008b7b00825 */ /* 0x000fe400078e00b0 */
[----:B------:R2:W5:Y:S02]  /*0a10*/  @P0 LDG.E.64 R202, desc[UR12][R194.64] ;  /* 0x0000000cc2ca0981 */ /* 0x000564000c1e1b00 */
[----:B------:R-:W-:-:S02]  /*0a20*/  @P0 IMAD.WIDE.U32 R178, R191, 0x8, R178 ;  /* 0x00000008bfb20825 */ /* 0x000fc400078e00b2 */
[----:B------:R-:W5:Y:S02]  /*0a30*/  @P0 LDG.E.64 R208, desc[UR12][R176.64] ;  /* 0x0000000cb0d00981 */ /* 0x000f64000c1e1b00 */
[----:B------:R-:W-:Y:S02]  /*0a40*/  @P0 IMAD.WIDE.U32 R192, R187, 0x8, R192 ;  /* 0x00000008bbc00825 */ /* 0x000fe400078e00c0 */
[----:B------:R2:W5:Y:S02]  /*0a50*/  @P0 LDG.E.64 R200, desc[UR12][R178.64] ;  /* 0x0000000cb2c80981 */ /* 0x000564000c1e1b00 */
[----:B------:R-:W-:Y:S02]  /*0a60*/  @P0 IMAD.WIDE.U32 R166, R213, 0x8, R166 ;  /* 0x00000008d5a60825 */ /* 0x000fe400078e00a6 */
[----:B------:R2:W5:Y:S04]  /*0a70*/  @P0 LDG.E.64 R204, desc[UR12][R192.64] ;  /* 0x0000000cc0cc0981 */ /* 0x000568000c1e1b00 */
[----:B------:R2:W5:Y:S01]  /*0a80*/  @P0 LDG.E.64 R196, desc[UR12][R166.64] ;  /* 0x0000000ca6c40981 */ /* 0x000562000c1e1b00 */
[----:B---3--:R-:W-:-:S02]  /*0a90*/  MOV R186, R20 ;  /* 0x0000001400ba7202 */ /* 0x008fc40000000f00 */
[--C-:B----4-:R-:W-:Y:S02]  /*0aa0*/  SHF.R.U64 R190, R16, 0x10, R17.reuse ;  /* 0x0000001010be7819 */ /* 0x110fe40000001211 */
[----:B------:R-:W-:Y:S02]  /*0ab0*/  MOV R189, R17 ;  /* 0x0000001100bd7202 */ /* 0x000fe40000000f00 */
[----:B0-----:R-:W-:Y:S02]  /*0ac0*/  SHF.R.U32.HI R180, RZ, 0x10, R17 ;  /* 0x00000010ffb47819 */ /* 0x001fe40000011611 */
[----:B-1----:R-:W-:Y:S02]  /*0ad0*/  MOV R170, R12 ;  /* 0x0000000c00aa7202 */ /* 0x002fe40000000f00 */
[----:B------:R-:W-:Y:S02]  /*0ae0*/  SHF.R.U64 R17, R12, 0x10, R13 ;  /* 0x000000100c117819 */ /* 0x000fe4000000120d */
[----:B--2---:R-:W-:-:S02]  /*0af0*/  MOV R12, R8 ;  /* 0x00000008000c7202 */ /* 0x004fc40000000f00 */
[----:B------:R-:W-:Y:S02]  /*0b00*/  SHF.R.U64 R0, R8, 0x10, R9 ;  /* 0x0000001008007819 */ /* 0x000fe40000001209 */
[----:B------:R-:W-:Y:S02]  /*0b10*/  SHF.R.U64 R195, R2, 0x10, R3 ;  /* 0x0000001002c37819 */ /* 0x000fe40000001203 */
[----:B------:R-:W-:Y:S02]  /*0b20*/  MOV R171, R9 ;  /* 0x0000000900ab7202 */ /* 0x000fe40000000f00 */
[----:B------:R-:W-:Y:S01]  /*0b30*/  SHF.R.U32.HI R8, RZ, 0x10, R9 ;  /* 0x00000010ff087819 */ /* 0x000fe20000011609 */
[----:B------:R-:W-:Y:S01]  /*0b40*/  HADD2.F32 R216, -RZ, R18.H0_H0 ;  /* 0x20000012ffd87230 */ /* 0x000fe20000004100 */
[----:B------:R-:W-:Y:S02]  /*0b50*/  MOV R182, R16 ;  /* 0x0000001000b67202 */ /* 0x000fe40000000f00 */
[----:B------:R-:W-:Y:S01]  /*0b60*/  FSEL R165, R165, RZ, !P2 ;  /* 0x000000ffa5a57208 */ /* 0x000fe20005000000 */
[----:B------:R-:W-:Y:S01]  /*0b70*/  HADD2.F32 R194, -RZ, R3.H0_H0 ;  /* 0x20000003ffc27230 */ /* 0x000fe20000004100 */
[----:B------:R-:W-:-:S02]  /*0b80*/  SHF.R.U32.HI R210, RZ, 0x10, R3 ;  /* 0x00000010ffd27819 */ /* 0x000fc40000011603 */
[----:B------:R-:W-:Y:S02]  /*0b90*/  MOV R178, R14 ;  /* 0x0000000e00b27202 */ /* 0x000fe40000000f00 */
[--C-:B------:R-:W-:Y:S02]  /*0ba0*/  SHF.R.U64 R184, R14, 0x10, R15.reuse ;  /* 0x000000100eb87819 */ /* 0x100fe4000000120f */
[----:B------:R-:W-:Y:S02]  /*0bb0*/  MOV R183, R15 ;  /* 0x0000000f00b77202 */ /* 0x000fe40000000f00 */
[----:B------:R-:W-:Y:S02]  /*0bc0*/  SHF.R.U32.HI R176, RZ, 0x10, R15 ;  /* 0x00000010ffb07819 */ /* 0x000fe4000001160f */
[----:B------:R-:W-:Y:S01]  /*0bd0*/  SHF.R.U32.HI R9, RZ, 0x10, R169 ;  /* 0x00000010ff097819 */ /* 0x000fe200000116a9 */
[----:B------:R-:W-:Y:S01]  /*0be0*/  HADD2.F32 R224, -RZ, R168.H0_H0 ;  /* 0x200000a8ffe07230 */ /* 0x000fe20000004100 */
[----:B------:R-:W-:-:S02]  /*0bf0*/  SHF.R.U64 R16, R10, 0x10, R11 ;  /* 0x000000100a107819 */ /* 0x000fc4000000120b */
[----:B------:R-:W-:Y:S02]  /*0c00*/  MOV R15, R11 ;  /* 0x0000000b000f7202 */ /* 0x000fe40000000f00 */
        /* <DEDUP_REMOVED lines=9> */
[C---:B------:R-:W-:Y:S01]  /*0ca0*/  FADD.FTZ R227, -R165.reuse, R216 ;  /* 0x000000d8a5e37221 */ /* 0x040fe20000010100 */
[----:B------:R-:W-:Y:S01]  /*0cb0*/  SHF.R.U64 R6, R174, 0x10, R175 ;  /* 0x00000010ae067819 */ /* 0x000fe200000012af */
[----:B------:R-:W-:Y:S01]  /*0cc0*/  HADD2.F32 R210, -RZ, R210.H0_H0 ;  /* 0x200000d2ffd27230 */ /* 0x000fe20000004100 */
[----:B------:R-:W-:Y:S01]  /*0cd0*/  MOV R20, R10 ;  /* 0x0000000a00147202 */ /* 0x000fe20000000f00 */
[----:B------:R-:W-:Y:S01]  /*0ce0*/  HADD2.F32 R216, -RZ, R9.H0_H0 ;  /* 0x20000009ffd87230 */ /* 0x000fe20000004100 */
[----:B------:R-:W-:Y:S01]  /*0cf0*/  SHF.R.U32.HI R187, RZ, 0x10, R7 ;  /* 0x00000010ffbb7819 */ /* 0x000fe20000011607 */
[----:B------:R-:W-:Y:S01]  /*0d00*/  HADD2.F32 R218, -RZ, R19.H0_H0 ;  /* 0x20000013ffda7230 */ /* 0x000fe20000004100 */
[----:B------:R-:W-:Y:S01]  /*0d10*/  MOV R10, R4 ;  /* 0x00000004000a7202 */ /* 0x000fe20000000f00 */
[----:B------:R-:W-:Y:S01]  /*0d20*/  HADD2.F32 R220, -RZ, R22.H0_H0 ;  /* 0x20000016ffdc7230 */ /* 0x000fe20000004100 */
[----:B------:R-:W-:Y:S01]  /*0d30*/  SHF.R.U64 R181, R18, 0x10, R19 ;  /* 0x0000001012b57819 */ /* 0x000fe20000001213 */
[----:B------:R-:W-:Y:S01]  /*0d40*/  HADD2.F32 R222, -RZ, R23.H0_H0 ;  /* 0x20000017ffde7230 */ /* 0x000fe20000004100 */
[----:B------:R-:W-:Y:S01]  /*0d50*/  SHF.R.U64 R177, R22, 0x10, R23 ;  /* 0x0000001016b17819 */ /* 0x000fe20000001217 */
[C---:B------:R-:W-:Y:S01]  /*0d60*/  FADD.FTZ R233, -R165.reuse, R194 ;  /* 0x000000c2a5e97221 */ /* 0x040fe20000010100 */
[--C-:B------:R-:W-:Y:S01]  /*0d70*/  SHF.R.U64 R4, R4, 0x10, R5.reuse ;  /* 0x0000001004047819 */ /* 0x100fe20000001205 */
[----:B------:R-:W-:Y:S01]  /*0d80*/  HADD2.F32 R22, -RZ, R173.H0_H0 ;  /* 0x200000adff167230 */ /* 0x000fe20000004100 */
[----:B------:R-:W-:Y:S01]  /*0d90*/  MOV R167, R5 ;  /* 0x0000000500a77202 */ /* 0x000fe20000000f00 */
[----:B------:R-:W-:Y:S01]  /*0da0*/  HADD2.F32 R194, -RZ, R179.H0_H0 ;  /* 0x200000b3ffc27230 */ /* 0x000fe20000004100 */
[----:B------:R-:W-:Y:S01]  /*0db0*/  SHF.R.U32.HI R166, RZ, 0x10, R5 ;  /* 0x00000010ffa67819 */ /* 0x000fe20000011605 */
[C---:B------:R-:W-:Y:S01]  /*0dc0*/  FADD.FTZ R3, -R165.reuse, R192 ;  /* 0x000000c0a5037221 */ /* 0x040fe20000010100 */
[----:B------:R-:W-:Y:S01]  /*0dd0*/  SHF.R.U32.HI R19, RZ, 0x10, R23 ;  /* 0x00000010ff137819 */ /* 0x000fe20000011617 */
[C---:B------:R-:W-:Y:S01]  /*0de0*/  FADD.FTZ R23, -R165.reuse, R168 ;  /* 0x000000a8a5177221 */ /* 0x040fe20000010100 */
[----:B------:R-:W-:Y:S01]  /*0df0*/  SHF.R.U32.HI R5, RZ, 0x10, R173 ;  /* 0x00000010ff057819 */ /* 0x000fe200000116ad */
[----:B------:R-:W-:Y:S01]  /*0e00*/  FADD.FTZ R229, -R165, R214 ;  /* 0x000000d6a5e57221 */ /* 0x000fe20000010100 */
[----:B------:R-:W-:-:S02]  /*0e10*/  HADD2.F32 R211, -RZ, R186.H0_H0 ;  /* 0x200000baffd37230 */ /* 0x000fc40000004100 */
[----:B------:R-:W-:Y:S02]  /*0e20*/  HADD2.F32 R244, -RZ, R169.H0_H0 ;  /* 0x200000a9fff47230 */ /* 0x000fe40000004100 */
[C---:B------:R-:W-:Y:S01]  /*0e30*/  FADD.FTZ R169, -R165.reuse, R210 ;  /* 0x000000d2a5a97221 */ /* 0x040fe20000010100 */
[----:B------:R-:W-:Y:S02]  /*0e40*/  HADD2.F32 R246, -RZ, R174.H0_H0 ;  /* 0x200000aefff67230 */ /* 0x000fe40000004100 */
[----:B------:R-:W-:Y:S02]  /*0e50*/  HADD2.F32 R214, -RZ, R11.H0_H0 ;  /* 0x2000000bffd67230 */ /* 0x000fe40000004100 */
[----:B------:R-:W-:Y:S01]  /*0e60*/  FADD.FTZ R11, -R165, R216 ;  /* 0x000000d8a50b7221 */ /* 0x000fe20000010100 */
        /* <DEDUP_REMOVED lines=8> */
[----:B------:R-:W-:Y:S01]  /*0ef0*/  FADD.FTZ R177, -R165, R194 ;  /* 0x000000c2a5b17221 */ /* 0x000fe20000010100 */
[C---:B-----5:R-:W-:Y:S01]  /*0f00*/  FMUL.FTZ R3, R240.reuse, R3 ;  /* 0x00000003f0037220 */ /* 0x060fe20000410000 */
[----:B------:R-:W-:Y:S01]  /*0f10*/  FMUL.FTZ R222, R240, R23 ;  /* 0x00000017f0de7220 */ /* 0x000fe20000410000 */
[----:B------:R-:W-:-:S02]  /*0f20*/  HADD2.F32 R192, -RZ, R181.H0_H0 ;  /* 0x200000b5ffc07230 */ /* 0x000fc40000004100 */
[-C--:B------:R-:W-:Y:S01]  /*0f30*/  FMUL.FTZ R218, R76, R211.reuse ;  /* 0x000000d34cda7220 */ /* 0x080fe20000410000 */
[----:B------:R-:W-:Y:S02]  /*0f40*/  HADD2.F32 R22, -RZ, R5.H0_H0 ;  /* 0x20000005ff167230 */ /* 0x000fe40000004100 */
[C---:B------:R-:W-:Y:S01]  /*0f50*/  FADD.FTZ R231, -R165.reuse, R212 ;  /* 0x000000d4a5e77221 */ /* 0x040fe20000010100 */
[C---:B------:R-:W-:Y:S01]  /*0f60*/  FADD.FTZ R5, -R165.reuse, R6 ;  /* 0x00000006a5057221 */ /* 0x040fe20000010100 */
[----:B------:R-:W-:Y:S01]  /*0f70*/  SHF.R.U32.HI R188, RZ, 0x10, R21 ;  /* 0x00000010ffbc7819 */ /* 0x000fe20000011615 */
[----:B------:R-:W-:Y:S02]  /*0f80*/  HADD2.F32 R212, -RZ, R19.H0_H0 ;  /* 0x20000013ffd47230 */ /* 0x000fe40000004100 */
[----:B------:R-:W-:Y:S01]  /*0f90*/  FADD.FTZ R181, -R165, R174 ;  /* 0x000000aea5b57221 */ /* 0x000fe20000010100 */
[----:B------:R-:W-:Y:S02]  /*0fa0*/  HADD2.F32 R6, -RZ, R176.H0_H0 ;  /* 0x200000b0ff067230 */ /* 0x000fe40000004100 */
[----:B------:R-:W-:Y:S01]  /*0fb0*/  FFMA.FTZ R80, R3, R211, R80 ;  /* 0x000000d303507223 */ /* 0x000fe20000010050 */
[----:B------:R-:W-:-:S02]  /*0fc0*/  HADD2.F32 R191, -RZ, R191.H0_H0 ;  /* 0x200000bfffbf7230 */ /* 0x000fc40000004100 */
[----:B------:R-:W-:Y:S01]  /*0fd0*/  FADD.FTZ R108, R108, R211 ;  /* 0x000000d36c6c7221 */ /* 0x000fe20000010000 */
[----:B------:R-:W-:Y:S01]  /*0fe0*/  FADD.FTZ R109, R109, R216 ;  /* 0x000000d86d6d7221 */ /* 0x000fe20000010000 */
[-C--:B------:R-:W-:Y:S01]  /*0ff0*/  FFMA.FTZ R81, R222, R216.reuse, R81 ;  /* 0x000000d8de517223 */ /* 0x080fe20000010051 */
[C---:B------:R-:W-:Y:S01]  /*1000*/  FMUL.FTZ R186, R240.reuse, R177 ;  /* 0x000000b1f0ba7220 */ /* 0x040fe20000410000 */
[----:B------:R-:W-:Y:S02]  /*1010*/  HADD2.F32 R18, -RZ, R175.H0_H0 ;  /* 0x200000afff127230 */ /* 0x000fe40000004100 */
[----:B------:R-:W-:Y:S01]  /*1020*/  FMUL.FTZ R216, R77, R216 ;  /* 0x000000d84dd87220 */ /* 0x000fe20000410000 */
[----:B------:R-:W-:Y:S01]  /*1030*/  FADD.FTZ R211, RZ, R218 ;  /* 0x000000daffd37221 */ /* 0x000fe20000010000 */
[----:B------:R-:W-:Y:S01]  /*1040*/  FFMA.FTZ R241, R3, R218, RZ ;  /* 0x000000da03f17223 */ /* 0x000fe200000100ff */
[----:B------:R-:W-:Y:S01]  /*1050*/  FADD.FTZ R179, -R165, R192 ;  /* 0x000000c0a5b37221 */ /* 0x000fe20000010100 */
[----:B------:R-:W-:Y:S01]  /*1060*/  FMUL.FTZ R233, R240, R233 ;  /* 0x000000e9f0e97220 */ /* 0x000fe20000410000 */
[----:B------:R-:W-:Y:S01]  /*1070*/  SHF.R.U64 R7, R172, 0x10, R173 ;  /* 0x00000010ac077819 */ /* 0x000fe200000012ad */
[----:B------:R-:W-:-:S02]  /*1080*/  HADD2.F32 R168, -RZ, R193.H0_H0 ;  /* 0x200000c1ffa87230 */ /* 0x000fc40000004100 */
[----:B------:R-:W-:Y:S01]  /*1090*/  FMUL.FTZ R192, R240, R181 ;  /* 0x000000b5f0c07220 */ /* 0x000fe20000410000 */
[C---:B------:R-:W-:Y:S01]  /*10a0*/  FADD.FTZ R19, -R165.reuse, R212 ;  /* 0x000000d4a5137221 */ /* 0x040fe20000010100 */
[----:B------:R-:W-:Y:S01]  /*10b0*/  FADD.FTZ R173, -R165, R214 ;  /* 0x000000d6a5ad7221 */ /* 0x000fe20000010100 */
[----:B------:R-:W-:Y:S02]  /*10c0*/  HADD2.F32 R188, -RZ, R188.H0_H0 ;  /* 0x200000bcffbc7230 */ /* 0x000fe40000004100 */
        /* <DEDUP_REMOVED lines=9> */
[----:B------:R-:W-:-:S02]  /*1160*/  HADD2.F32 R191, -RZ, R182.H0_H0 ;  /* 0x200000b6ffbf7230 */ /* 0x000fc40000004100 */
[C---:B------:R-:W-:Y:S01]  /*1170*/  FADD.FTZ R223, -R165.reuse, R220 ;  /* 0x000000dca5df7221 */ /* 0x040fe20000010100 */
[----:B------:R-:W-:Y:S02]  /*1180*/  HADD2.F32 R18, -RZ, R180.H0_H0 ;  /* 0x200000b4ff127230 */ /* 0x000fe40000004100 */
[----:B------:R-:W-:Y:S01]  /*1190*/  FADD.FTZ R187, -R165, R168 ;  /* 0x000000a8a5bb7221 */ /* 0x000fe20000010100 */
[C---:B------:R-:W-:Y:S01]  /*11a0*/  FMUL.FTZ R231, R240.reuse, R231 ;  /* 0x000000e7f0e77220 */ /* 0x040fe20000410000 */
[C---:B------:R-:W-:Y:S01]  /*11b0*/  FMUL.FTZ R180, R240.reuse, R19 ;  /* 0x00000013f0b47220 */ /* 0x040fe20000410000 */
[----:B------:R-:W-:Y:S01]  /*11c0*/  FMUL.FTZ R220, R240, R169 ;  /* 0x000000a9f0dc7220 */ /* 0x000fe20000410000 */
[----:B------:R-:W-:Y:S01]  /*11d0*/  FMUL.FTZ R212, R79, R188 ;  /* 0x000000bc4fd47220 */ /* 0x000fe20000410000 */
[----:B------:R-:W-:Y:S01]  /*11e0*/  FADD.FTZ R211, R211, R214 ;  /* 0x000000d6d3d37221 */ /* 0x000fe20000010000 */
[----:B------:R-:W-:Y:S01]  /*11f0*/  FFMA.FTZ R19, R233, R214, R6 ;  /* 0x000000d6e9137223 */ /* 0x000fe20000010006 */
[----:B------:R-:W-:Y:S01]  /*1200*/  HADD2.F32 R172, -RZ, R172.H0_H0 ;  /* 0x200000acffac7230 */ /* 0x000fe20000004100 */
[----:B------:R-:W-:Y:S01]  /*1210*/  SHF.R.U32.HI R2, RZ, 0x10, R175 ;  /* 0x00000010ff027819 */ /* 0x000fe200000116af */
[----:B------:R-:W-:-:S02]  /*1220*/  HADD2.F32 R190, -RZ, R190.H0_H0 ;  /* 0x200000beffbe7230 */ /* 0x000fc40000004100 */
[----:B------:R-:W-:Y:S01]  /*1230*/  FADD.FTZ R175, -R165, R210 ;  /* 0x000000d2a5af7221 */ /* 0x000fe20000010100 */
[----:B------:R-:W-:Y:S02]  /*1240*/  HADD2.F32 R169, -RZ, R10.H0_H0 ;  /* 0x2000000affa97230 */ /* 0x000fe40000004100 */
[----:B------:R-:W-:Y:S01]  /*1250*/  FMUL.FTZ R194, R240, R187 ;  /* 0x000000bbf0c27220 */ /* 0x000fe20000410000 */
[-C--:B------:R-:W-:Y:S01]  /*1260*/  FFMA.FTZ R84, R231, R191.reuse, R84 ;  /* 0x000000bfe7547223 */ /* 0x080fe20000010054 */
[----:B------:R-:W-:Y:S01]  /*1270*/  FADD.FTZ R112, R112, R191 ;  /* 0x000000bf70707221 */ /* 0x000fe20000010000 */
[----:B------:R-:W-:Y:S01]  /*1280*/  FMUL.FTZ R191, R72, R191 ;  /* 0x000000bf48bf7220 */ /* 0x000fe20000410000 */
[----:B------:R-:W-:Y:S01]  /*1290*/  FADD.FTZ R6, R211, R212 ;  /* 0x000000d4d3067221 */ /* 0x000fe20000010000 */
[----:B------:R-:W-:Y:S01]  /*12a0*/  FFMA.FTZ R10, R220, R212, R19 ;  /* 0x000000d4dc0a7223 */ /* 0x000fe20000010013 */
[----:B------:R-:W-:Y:S01]  /*12b0*/  FADD.FTZ R215, -R165, R172 ;  /* 0x000000aca5d77221 */ /* 0x000fe20000010100 */
[----:B------:R-:W-:-:S02]  /*12c0*/  HADD2.F32 R189, -RZ, R189.H0_H0 ;  /* 0x200000bdffbd7230 */ /* 0x000fc40000004100 */
[----:B------:R-:W-:Y:S01]  /*12d0*/  FMUL.FTZ R229, R240, R229 ;  /* 0x000000e5f0e57220 */ /* 0x000fe20000410000 */
[----:B------:R-:W-:Y:S02]  /*12e0*/  HADD2.F32 R172, -RZ, R7.H0_H0 ;  /* 0x20000007ffac7230 */ /* 0x000fe40000004100 */
[----:B------:R-:W-:Y:S01]  /*12f0*/  FADD.FTZ R113, R113, R190 ;  /* 0x000000be71717221 */ /* 0x000fe20000010000 */
[-C--:B------:R-:W-:Y:S01]  /*1300*/  FFMA.FTZ R85, R194, R190.reuse, R85 ;  /* 0x000000bec2557223 */ /* 0x080fe20000010055 */
[----:B------:R-:W-:Y:S01]  /*1310*/  FMUL.FTZ R182, R240, R175 ;  /* 0x000000aff0b67220 */ /* 0x000fe20000410000 */
[----:B------:R-:W-:Y:S01]  /*1320*/  MOV R21, R13 ;  /* 0x0000000d00157202 */ /* 0x000fe20000000f00 */
[----:B------:R-:W-:Y:S02]  /*1330*/  HADD2.F32 R2, -RZ, R2.H0_H0 ;  /* 0x20000002ff027230 */ /* 0x000fe40000004100 */
[----:B------:R-:W-:Y:S01]  /*1340*/  FMUL.FTZ R190, R73, R190 ;  /* 0x000000be49be7220 */ /* 0x000fe20000410000 */
[----:B------:R-:W-:Y:S01]  /*1350*/  FADD.FTZ R19, R6, R191 ;  /* 0x000000bf06137221 */ /* 0x000fe20000010000 */
[----:B------:R-:W-:Y:S01]  /*1360*/  FFMA.FTZ R175, R231, R191, R10 ;  /* 0x000000bfe7af7223 */ /* 0x000fe2000001000a */
[----:B------:R-:W-:Y:S01]  /*1370*/  SHF.R.U32.HI R13, RZ, 0x10, R13 ;  /* 0x00000010ff0d7819 */ /* 0x000fe2000001160d */
[-C--:B------:R-:W-:Y:S01]  /*1380*/  FFMA.FTZ R86, R229, R189.reuse, R86 ;  /* 0x000000bde5567223 */ /* 0x080fe20000010056 */
        /* <DEDUP_REMOVED lines=10> */
[----:B------:R-:W-:-:S02]  /*1430*/  HADD2.F32 R185, -RZ, R178.H0_H0 ;  /* 0x200000b2ffb97230 */ /* 0x000fc40000004100 */
[----:B------:R-:W-:Y:S01]  /*1440*/  FMUL.FTZ R227, R240, R227 ;  /* 0x000000e3f0e37220 */ /* 0x000fe20000410000 */
        /* <DEDUP_REMOVED lines=16> */
[----:B------:R-:W-:-:S02]  /*1550*/  HADD2.F32 R22, -RZ, R17.H0_H0 ;  /* 0x20000011ff167230 */ /* 0x000fc40000004100 */
[----:B------:R-:W-:Y:S01]  /*1560*/  FADD.FTZ R115, R115, R18 ;  /* 0x0000001273737221 */ /* 0x000fe20000010000 */
[----:B------:R-:W-:Y:S02]  /*1570*/  HADD2.F32 R183, -RZ, R183.H0_H0 ;  /* 0x200000b7ffb77230 */ /* 0x000fe40000004100 */
[----:B------:R-:W-:Y:S01]  /*1580*/  FFMA.FTZ R87, R192, R18, R87 ;  /* 0x00000012c0577223 */ /* 0x000fe20000010057 */
[----:B------:R-:W-:Y:S02]  /*1590*/  HADD2.F32 R17, -RZ, R20.H0_H0 ;  /* 0x20000014ff117230 */ /* 0x000fe40000004100 */
        /* <DEDUP_REMOVED lines=13> */
[----:B------:R-:W-:-:S02]  /*1670*/  HADD2.F32 R23, -RZ, R170.H0_H0 ;  /* 0x200000aaff177230 */ /* 0x000fc40000004100 */
[----:B------:R-:W-:Y:S01]  /*1680*/  FMUL.FTZ R223, R240, R223 ;  /* 0x000000dff0df7220 */ /* 0x000fe20000410000 */
[----:B------:R-:W-:Y:S01]  /*1690*/  FADD.FTZ R2, R2, R183 ;  /* 0x000000b702027221 */ /* 0x000fe20000010000 */
[----:B------:R-:W-:Y:S02]  /*16a0*/  FFMA.FTZ R11, R225, R183, R6 ;  /* 0x000000b7e10b7223 */ /* 0x000fe40000010006 */
[-C--:B------:R-:W-:Y:S01]  /*16b0*/  FFMA.FTZ R92, R223, R23.reuse, R92 ;  /* 0x00000017df5c7223 */ /* 0x080fe2000001005c */
[----:B------:R-:W-:Y:S01]  /*16c0*/  FADD.FTZ R120, R120, R23 ;  /* 0x0000001778787221 */ /* 0x000fe20000010000 */
[----:B------:R-:W-:Y:S01]  /*16d0*/  FMUL.FTZ R23, R64, R23 ;  /* 0x0000001740177220 */ /* 0x000fe20000410000 */
[----:B------:R-:W-:Y:S01]  /*16e0*/  FADD.FTZ R2, R2, R181 ;  /* 0x000000b502027221 */ /* 0x000fe20000010000 */
[----:B------:R-:W-:Y:S01]  /*16f0*/  FFMA.FTZ R6, R186, R181, R11 ;  /* 0x000000b5ba067223 */ /* 0x000fe2000001000b */
[----:B------:R-:W-:Y:S02]  /*1700*/  HADD2.F32 R21, -RZ, R21.H0_H0 ;  /* 0x20000015ff157230 */ /* 0x000fe40000004100 */
        /* <DEDUP_REMOVED lines=14> */
[----:B------:R-:W-:Y:S02]  /*17f0*/  HADD2.F32 R16, -RZ, R16.H0_H0 ;  /* 0x20000010ff107230 */ /* 0x000fe40000004100 */
[-C--:B------:R-:W-:Y:S01]  /*1800*/  FFMA.FTZ R96, R219, R17.reuse, R96 ;  /* 0x00000011db607223 */ /* 0x080fe20000010060 */
[----:B------:R-:W-:Y:S01]  /*1810*/  FADD.FTZ R124, R124, R17 ;  /* 0x000000117c7c7221 */ /* 0x000fe20000010000 */
[----:B------:R-:W-:Y:S01]  /*1820*/  FMUL.FTZ R17, R60, R17 ;  /* 0x000000113c117220 */ /* 0x000fe20000410000 */
[----:B------:R-:W-:Y:S01]  /*1830*/  FADD.FTZ R2, R2, R19 ;  /* 0x0000001302027221 */ /* 0x000fe20000010000 */
[----:B------:R-:W-:Y:S01]  /*1840*/  FFMA.FTZ R6, R180, R19, R11 ;  /* 0x00000013b4067223 */ /* 0x000fe2000001000b */
        /* <DEDUP_REMOVED lines=9> */
[----:B------:R-:W-:Y:S01]  /*18e0*/  FFMA.FTZ R173, R219, R17, R6 ;  /* 0x00000011dbad7223 */ /* 0x000fe20000010006 */
[----:B------:R-:W-:Y:S02]  /*18f0*/  HADD2.F32 R14, -RZ, R14.H0_H0 ;  /* 0x2000000eff0e7230 */ /* 0x000fe40000004100 */
[----:B------:R-:W-:Y:S01]  /*1900*/  FMUL.FTZ R213, R240, R213 ;  /* 0x000000d5f0d57220 */ /* 0x000fe20000410000 */
[----:B------:R-:W-:-:S02]  /*1910*/  HADD2.F32 R171, -RZ, R171.H0_H0 ;  /* 0x200000abffab7230 */ /* 0x000fc40000004100 */
        /* <DEDUP_REMOVED lines=25> */
[----:B------:R-:W-:Y:S02]  /*1ab0*/  HADD2.F32 R8, -RZ, R8.H0_H0 ;  /* 0x20000008ff087230 */ /* 0x000fe40000004100 */
        /* <DEDUP_REMOVED lines=12> */
[----:B------:R-:W-:-:S02]  /*1b80*/  HADD2.F32 R4, -RZ, R4.H0_H0 ;  /* 0x20000004ff047230 */ /* 0x000fc40000004100 */
        /* <DEDUP_REMOVED lines=9> */
[----:B------:R-:W-:-:S02]  /*1c20*/  HADD2.F32 R166, -RZ, R166.H0_H0 ;  /* 0x200000a6ffa67230 */ /* 0x000fc40000004100 */
        /* <DEDUP_REMOVED lines=14> */
.L_x_7735:
        /* <DEDUP_REMOVED lines=28> */
.L_x_7736:
        /* <DEDUP_REMOVED lines=42> */
.L_x_7738:
[----:B------:R-:W-:Y:S05]  /*2170*/  BSYNC.RECONVERGENT B0 ;  /* 0x0000000000007941 */ /* 0x000fea0003800200 */
.L_x_7737:
        /* <DEDUP_REMOVED lines=64> */
[----:B------:R-:W-:-:S04]  /*2580*/  FFMA.FTZ R160, R165, R164, R160 ;  /* 0x000000a4a5a07223 */ /* 0x000fc800000100a0 */
[----:B------:R-:W-:-:S04]  /*2590*/  F2FP.F16.F32.PACK_AB R166, RZ, R166 ;  /* 0x000000a6ffa6723e */ /* 0x000fc800000000ff */
[----:B------:R-:W-:-:S07]  /*25a0*/  PRMT R236, R166, 0x7610, R236 ;  /* 0x00007610a6ec7816 */ /* 0x000fce00000000ec */
.L_x_7741:
[----:B------:R-:W-:Y:S05]  /*25b0*/  @!P2 BRA `(.L_x_7742) ;  /* 0x00000000002ca947 */ /* 0x000fea0003800000 */
[----:B------:R-:W-:Y:S01]  /*25c0*/  FFMA.FTZ R165, R222, R169, R170 ;  /* 0x000000a9dea57223 */ /* 0x000fe200000100aa */
[----:B------:R-:W-:-:S03]  /*25d0*/  ISETP.GT.AND P1, PT, R239, RZ, PT ;  /* 0x000000ffef00720c */ /* 0x000fc60003f24270 */
[----:B------:R-:W-:-:S04]  /*25e0*/  FADD.FTZ R165, R216, -R165 ;  /* 0x800000a5d8a57221 */ /* 0x000fc80000010000 */
[----:B------:R-:W-:-:S05]  /*25f0*/  FMUL.FTZ R165, R240, R165 ;  /* 0x000000a5f0a57220 */ /* 0x000fca0000410000 */
[----:B------:R-:W-:-:S05]  /*2600*/  FSEL R165, R165, RZ, P1 ;  /* 0x000000ffa5a57208 */ /* 0x000fca0000800000 */
[----:B------:R-:W-:Y:S01]  /*2610*/  FMUL.FTZ R164, R165, UR17 ;  /* 0x00000011a5a47c20 */ /* 0x000fe20008410000 */
[----:B------:R-:W-:-:S03]  /*2620*/  HADD2.F32 R165, -RZ, R242.H1_H1 ;  /* 0x300000f2ffa57230 */ /* 0x000fc60000004100 */
[----:B------:R-:W-:Y:S02]  /*2630*/  FMUL.FTZ R166, R25, R164 ;  /* 0x000000a419a67220 */ /* 0x000fe40000410000 */
[----:B------:R-:W-:-:S03]  /*2640*/  FFMA.FTZ R161, R164, R165, R161 ;  /* 0x000000a5a4a17223 */ /* 0x000fc600000100a1 */
[----:B------:R-:W-:-:S04]  /*2650*/  F2FP.F16.F32.PACK_AB R166, RZ, R166 ;  /* 0x000000a6ffa6723e */ /* 0x000fc800000000ff */
[----:B------:R-:W-:-:S07]  /*2660*/  PRMT R226, R166, 0x7610, R226 ;  /* 0x00007610a6e27816 */ /* 0x000fce00000000e2 */
.L_x_7742:
        /* <DEDUP_REMOVED lines=12> */
.L_x_7743:
        /* <DEDUP_REMOVED lines=11> */
[----:B------:R-:W-:Y:S01]  /*27e0*/  PRMT R235, R166, 0x7610, R235 ;  /* 0x00007610a6eb7816 */ /* 0x000fe200000000eb */
[----:B------:R-:W-:Y:S06]  /*27f0*/  BRA `(.L_x_7744) ;  /* 0x0000000800847947 */ /* 0x000fec0003800000 */
.L_x_7740:
[----:B------:R-:W1:Y:S01]  /*2800*/  @P2 LDC R173, c[0x0][0x40c] ;  /* 0x00010300ffad2b82 */ /* 0x000e620000000800 */
        /* <DEDUP_REMOVED lines=9> */
[C---:B------:R-:W-:Y:S01]  /*28a0*/  FMUL.FTZ R167, R240.reuse, R167 ;  /* 0x000000a7f0a77220 */ /* 0x040fe20000410000 */
[----:B------:R-:W-:-:S03]  /*28b0*/  FMUL.FTZ R171, R240, R171 ;  /* 0x000000abf0ab7220 */ /* 0x000fc60000410000 */
[----:B------:R-:W-:Y:S02]  /*28c0*/  FSEL R172, R165, RZ, P1 ;  /* 0x000000ffa5ac7208 */ /* 0x000fe40000800000 */
[----:B------:R-:W3:Y:S01]  /*28d0*/  @P2 LDC R176, c[0x0][0x40c] ;  /* 0x00010300ffb02b82 */ /* 0x000ee20000000800 */
[----:B------:R-:W-:Y:S02]  /*28e0*/  FSEL R174, R167, RZ, P1 ;  /* 0x000000ffa7ae7208 */ /* 0x000fe40000800000 */
[----:B------:R-:W-:Y:S01]  /*28f0*/  FSEL R175, R171, RZ, P1 ;  /* 0x000000ffabaf7208 */ /* 0x000fe20000800000 */
[----:B-1----:R-:W-:Y:S01]  /*2900*/  @P2 FMUL.FTZ R167, R172, R173 ;  /* 0x000000adaca72220 */ /* 0x002fe20000410000 */
[----:B------:R-:W-:Y:S01]  /*2910*/  FFMA.FTZ R173, R220, R169, R170 ;  /* 0x000000a9dcad7223 */ /* 0x000fe200000100aa */
[----:B------:R-:W-:Y:S02]  /*2920*/  F2FP.F16.F32.PACK_AB R172, RZ, R172 ;  /* 0x000000acffac723e */ /* 0x000fe400000000ff */
[----:B------:R-:W-:Y:S01]  /*2930*/  @P2 FMUL.FTZ R166, R24, R167 ;  /* 0x000000a718a62220 */ /* 0x000fe20000410000 */
[----:B------:R-:W-:Y:S01]  /*2940*/  FADD.FTZ R173, R212, -R173 ;  /* 0x800000add4ad7221 */ /* 0x000fe20000010000 */
[----:B------:R-:W-:Y:S01]  /*2950*/  PRMT R230, R172, 0x7610, R230 ;  /* 0x00007610ace67816 */ /* 0x000fe200000000e6 */
[----:B--2---:R-:W-:-:S02]  /*2960*/  @P2 FMUL.FTZ R164, R174, R177 ;  /* 0x000000b1aea42220 */ /* 0x004fc40000410000 */
[----:B------:R-:W-:Y:S01]  /*2970*/  FMUL.FTZ R173, R240, R173 ;  /* 0x000000adf0ad7220 */ /* 0x000fe20000410000 */
[----:B------:R-:W-:Y:S01]  /*2980*/  F2FP.F16.F32.PACK_AB R174, RZ, R174 ;  /* 0x000000aeffae723e */ /* 0x000fe200000000ff */
[----:B------:R-:W-:-:S03]  /*2990*/  @P2 FMUL.FTZ R171, R25, R164 ;  /* 0x000000a419ab2220 */ /* 0x000fc60000410000 */
[----:B------:R-:W-:Y:S01]  /*29a0*/  FSEL R173, R173, RZ, P1 ;  /* 0x000000ffadad7208 */ /* 0x000fe20000800000 */
[----:B---3--:R-:W-:Y:S01]  /*29b0*/  @P2 FMUL.FTZ R165, R175, R176 ;  /* 0x000000b0afa52220 */ /* 0x008fe20000410000 */
[----:B------:R-:W-:Y:S02]  /*29c0*/  @P2 F2FP.F16.F32.PACK_AB R176, RZ, R166 ;  /* 0x000000a6ffb0223e */ /* 0x000fe400000000ff */
[----:B------:R-:W-:Y:S01]  /*29d0*/  @P2 F2FP.F16.F32.PACK_AB R171, RZ, R171 ;  /* 0x000000abffab223e */ /* 0x000fe200000000ff */
[----:B------:R-:W-:Y:S01]  /*29e0*/  @P2 FMUL.FTZ R166, R26, R165 ;  /* 0x000000a51aa62220 */ /* 0x000fe20000410000 */
[----:B------:R-:W-:Y:S02]  /*29f0*/  F2FP.F16.F32.PACK_AB R175, RZ, R175 ;  /* 0x000000afffaf723e */ /* 0x000fe400000000ff */
[----:B------:R-:W-:Y:S01]  /*2a00*/  @P2 PRMT R226, R171, 0x7610, R226 ;  /* 0x00007610abe22816 */ /* 0x000fe200000000e2 */
[----:B------:R-:W-:Y:S01]  /*2a10*/  @P2 HADD2.F32 R171, -RZ, R242.H0_H0 ;  /* 0x200000f2ffab2230 */ /* 0x000fe20000004100 */
[----:B------:R-:W-:-:S02]  /*2a20*/  @P2 F2FP.F16.F32.PACK_AB R166, RZ, R166 ;  /* 0x000000a6ffa6223e */ /* 0x000fc400000000ff */
[----:B------:R-:W-:Y:S02]  /*2a30*/  @P2 PRMT R236, R176, 0x7610, R236 ;  /* 0x00007610b0ec2816 */ /* 0x000fe400000000ec */
[----:B------:R-:W-:Y:S01]  /*2a40*/  @P2 PRMT R228, R166, 0x7610, R228 ;  /* 0x00007610a6e42816 */ /* 0x000fe200000000e4 */
[----:B------:R-:W-:Y:S01]  /*2a50*/  @P2 FFMA.FTZ R160, R171, R167, R160 ;  /* 0x000000a7aba02223 */ /* 0x000fe200000100a0 */
[----:B------:R-:W-:Y:S01]  /*2a60*/  @P2 HADD2.F32 R166, -RZ, R242.H1_H1 ;  /* 0x300000f2ffa62230 */ /* 0x000fe20000004100 */
[----:B------:R-:W-:Y:S01]  /*2a70*/  F2FP.F16.F32.PACK_AB R237, RZ, R173 ;  /* 0x000000adffed723e */ /* 0x000fe200000000ff */
[----:B------:R-:W-:Y:S01]  /*2a80*/  @P2 HADD2.F32 R167, -RZ, R243.H0_H0 ;  /* 0x200000f3ffa72230 */ /* 0x000fe20000004100 */
[----:B------:R-:W-:Y:S02]  /*2a90*/  PRMT R232, R174, 0x7610, R232 ;  /* 0x00007610aee87816 */ /* 0x000fe400000000e8 */
[----:B------:R-:W-:Y:S01]  /*2aa0*/  PRMT R234, R175, 0x7610, R234 ;  /* 0x00007610afea7816 */ /* 0x000fe200000000ea */
[----:B------:R-:W-:Y:S01]  /*2ab0*/  @P2 FFMA.FTZ R161, R166, R164, R161 ;  /* 0x000000a4a6a12223 */ /* 0x000fe200000100a1 */
[----:B------:R-:W-:Y:S01]  /*2ac0*/  @P2 FFMA.FTZ R162, R167, R165, R162 ;  /* 0x000000a5a7a22223 */ /* 0x000fe200000100a2 */
        /* <DEDUP_REMOVED lines=8> */
.L_x_7739:
[----:B------:R-:W-:Y:S01]  /*2b50*/  UMOV UR4, UR8 ;  /* 0x0000000800047c82 */ /* 0x000fe20008000000 */
[----:B------:R-:W-:Y:S01]  /*2b60*/  UMOV UR5, UR9 ;  /* 0x0000000900057c82 */ /* 0x000fe20008000000 */
[----:B------:R-:W-:-:S04]  /*2b70*/  UISETP.NE.U32.AND UP0, UPT, UR4, URZ, UPT ;  /* 0x000000ff0400728c */ /* 0x000fc8000bf05070 */
[----:B------:R-:W-:-:S09]  /*2b80*/  UISETP.NE.AND.EX UP0, UPT, UR5, URZ, UPT, UP0 ;  /* 0x000000ff0500728c */ /* 0x000fd2000bf05300 */
[----:B------:R-:W-:Y:S05]  /*2b90*/  BRA.U UP0, `(.L_x_7745) ;  /* 0x0000000100c07547 */ /* 0x000fea000b800000 */
[----:B------:R-:W-:Y:S01]  /*2ba0*/  ISETP.GT.AND P1, PT, R239, RZ, PT ;  /* 0x000000ffef00720c */ /* 0x000fe20003f24270 */
[----:B------:R-:W1:Y:S01]  /*2bb0*/  @P2 LDC R164, c[0x0][0x40c] ;  /* 0x00010300ffa42b82 */ /* 0x000e620000000800 */
[----:B------:R-:W-:-:S07]  /*2bc0*/  HADD2.F32 R165, -RZ, R208.H0_H0 ;  /* 0x200000d0ffa57230 */ /* 0x000fce0000004100 */
[----:B------:R-:W2:Y:S04]  /*2bd0*/  @P2 LDC R166, c[0x0][0x40c] ;  /* 0x00010300ffa62b82 */ /* 0x000ea80000000800 */
[-CC-:B------:R-:W-:Y:S01]  /*2be0*/  @P1 FFMA.FTZ R167, R3, R169.reuse, R170.reuse ;  /* 0x000000a903a71223 */ /* 0x180fe200000100aa */
[-CC-:B------:R-:W-:Y:S01]  /*2bf0*/  @P1 FFMA.FTZ R171, R222, R169.reuse, R170.reuse ;  /* 0x000000a9deab1223 */ /* 0x180fe200000100aa */
[----:B------:R-:W-:Y:S02]  /*2c00*/  @P1 FFMA.FTZ R173, R233, R169, R170 ;  /* 0x000000a9e9ad1223 */ /* 0x000fe400000100aa */
[----:B------:R-:W3:Y:S01]  /*2c10*/  @P2 LDC R174, c[0x0][0x40c] ;  /* 0x00010300ffae2b82 */ /* 0x000ee20000000800 */
[----:B------:R-:W-:Y:S01]  /*2c20*/  @P1 FADD.FTZ R167, R218, -R167 ;  /* 0x800000a7daa71221 */ /* 0x000fe20000010000 */
[----:B------:R-:W-:Y:S01]  /*2c30*/  @P1 FADD.FTZ R172, R214, -R173 ;  /* 0x800000add6ac1221 */ /* 0x000fe20000010000 */
[----:B------:R-:W-:-:S02]  /*2c40*/  @P2 HADD2.F32 R173, -RZ, R242.H0_H0 ;  /* 0x200000f2ffad2230 */ /* 0x000fc40000004100 */
[----:B------:R-:W-:Y:S01]  /*2c50*/  @P1 FFMA.FTZ R165, R240, R167, R165 ;  /* 0x000000a7f0a51223 */ /* 0x000fe200000100a5 */
[----:B------:R-:W-:-:S03]  /*2c60*/  SHF.R.U64 R167, R208, 0x10, R209 ;  /* 0x00000010d0a77819 */ /* 0x000fc600000012d1 */
[----:B-1----:R-:W-:Y:S01]  /*2c70*/  @P2 FMUL.FTZ R165, R165, R164 ;  /* 0x000000a4a5a52220 */ /* 0x002fe20000410000 */
[----:B------:R-:W-:Y:S01]  /*2c80*/  @P1 FADD.FTZ R164, R216, -R171 ;  /* 0x800000abd8a41221 */ /* 0x000fe20000010000 */
[----:B------:R-:W-:Y:S02]  /*2c90*/  HADD2.F32 R167, -RZ, R167.H0_H0 ;  /* 0x200000a7ffa77230 */ /* 0x000fe40000004100 */
[----:B------:R-:W-:Y:S02]  /*2ca0*/  HADD2.F32 R171, -RZ, R209.H0_H0 ;  /* 0x200000d1ffab7230 */ /* 0x000fe40000004100 */
[-C--:B------:R-:W-:Y:S01]  /*2cb0*/  @P2 FFMA.FTZ R160, R173, R165.reuse, R160 ;  /* 0x000000a5ada02223 */ /* 0x080fe200000100a0 */
[----:B------:R-:W-:Y:S01]  /*2cc0*/  @P1 FFMA.FTZ R167, R240, R164, R167 ;  /* 0x000000a4f0a71223 */ /* 0x000fe200000100a7 */
[----:B------:R-:W-:Y:S01]  /*2cd0*/  @P2 FMUL.FTZ R164, R24, R165 ;  /* 0x000000a518a42220 */ /* 0x000fe20000410000 */
[----:B------:R-:W-:Y:S01]  /*2ce0*/  @P1 FFMA.FTZ R171, R240, R172, R171 ;  /* 0x000000acf0ab1223 */ /* 0x000fe200000100ab */
[----:B------:R-:W-:-:S02]  /*2cf0*/  @P2 HADD2.F32 R165, -RZ, R243.H0_H0 ;  /* 0x200000f3ffa52230 */ /* 0x000fc40000004100 */
[----:B--2---:R-:W-:Y:S01]  /*2d00*/  @P2 FMUL.FTZ R166, R167, R166 ;  /* 0x000000a6a7a62220 */ /* 0x004fe20000410000 */
[----:B------:R-:W-:Y:S01]  /*2d10*/  @P2 F2FP.F16.F32.PACK_AB R167, RZ, R164 ;  /* 0x000000a4ffa7223e */ /* 0x000fe200000000ff */
[----:B---3--:R-:W-:Y:S02]  /*2d20*/  @P2 FMUL.FTZ R171, R171, R174 ;  /* 0x000000aeabab2220 */ /* 0x008fe40000410000 */
[----:B------:R-:W-:Y:S01]  /*2d30*/  @P2 FMUL.FTZ R164, R25, R166 ;  /* 0x000000a619a42220 */ /* 0x000fe20000410000 */
[----:B------:R-:W-:Y:S01]  /*2d40*/  @P2 PRMT R236, R167, 0x7610, R236 ;  /* 0x00007610a7ec2816 */ /* 0x000fe200000000ec */
[-C--:B------:R-:W-:Y:S01]  /*2d50*/  @P2 FMUL.FTZ R167, R26, R171.reuse ;  /* 0x000000ab1aa72220 */ /* 0x080fe20000410000 */
[----:B------:R-:W-:Y:S02]  /*2d60*/  @P2 FFMA.FTZ R162, R165, R171, R162 ;  /* 0x000000aba5a22223 */ /* 0x000fe400000100a2 */
[----:B------:R-:W-:Y:S01]  /*2d70*/  @P2 F2FP.F16.F32.PACK_AB R172, RZ, R164 ;  /* 0x000000a4ffac223e */ /* 0x000fe200000000ff */
[----:B------:R-:W-:Y:S01]  /*2d80*/  @P2 HADD2.F32 R164, -RZ, R242.H1_H1 ;  /* 0x300000f2ffa42230 */ /* 0x000fe20000004100 */
[----:B------:R-:W-:-:S02]  /*2d90*/  @P2 F2FP.F16.F32.PACK_AB R167, RZ, R167 ;  /* 0x000000a7ffa7223e */ /* 0x000fc400000000ff */
[----:B------:R-:W-:Y:S02]  /*2da0*/  @P2 PRMT R226, R172, 0x7610, R226 ;  /* 0x00007610ace22816 */ /* 0x000fe400000000e2 */
[----:B------:R-:W-:Y:S01]  /*2db0*/  @P2 FFMA.FTZ R161, R164, R166, R161 ;  /* 0x000000a6a4a12223 */ /* 0x000fe200000100a1 */
        /* <DEDUP_REMOVED lines=14> */
.L_x_7745:
[----:B------:R-:W1:Y:S01]  /*2ea0*/  @P2 LDC R164, c[0x0][0x40c] ;  /* 0x00010300ffa42b82 */ /* 0x000e620000000800 */
[----:B------:R-:W-:Y:S01]  /*2eb0*/  ISETP.GT.AND P3, PT, R239, RZ, PT ;  /* 0x000000ffef00720c */ /* 0x000fe20003f64270 */
[----:B------:R-:W-:Y:S01]  /*2ec0*/  @P1 FFMA.FTZ R167, R3, R169, R170 ;  /* 0x000000a903a71223 */ /* 0x000fe200000100aa */
[--C-:B------:R-:W-:Y:S01]  /*2ed0*/  SHF.R.U64 R171, R208, 0x10, R209.reuse ;  /* 0x00000010d0ab7819 */ /* 0x100fe200000012d1 */
[----:B------:R-:W-:Y:S01]  /*2ee0*/  HADD2.F32 R165, -RZ, R208.H0_H0 ;  /* 0x200000d0ffa57230 */ /* 0x000fe20000004100 */
[----:B------:R-:W-:Y:S01]  /*2ef0*/  SHF.R.U32.HI R177, RZ, 0x10, R209 ;  /* 0x00000010ffb17819 */ /* 0x000fe200000116d1 */
[----:B------:R-:W-:Y:S02]  /*2f00*/  @P1 FADD.FTZ R167, R218, -R167 ;  /* 0x800000a7daa71221 */ /* 0x000fe40000010000 */
[----:B------:R-:W2:Y:S01]  /*2f10*/  @P2 LDC R166, c[0x0][0x40c] ;  /* 0x00010300ffa62b82 */ /* 0x000ea20000000800 */
[----:B------:R-:W-:Y:S02]  /*2f20*/  HADD2.F32 R171, -RZ, R171.H0_H0 ;  /* 0x200000abffab7230 */ /* 0x000fe40000004100 */
[----:B------:R-:W-:Y:S01]  /*2f30*/  @P1 FFMA.FTZ R165, R240, R167, R165 ;  /* 0x000000a7f0a51223 */ /* 0x000fe200000100a5 */
[----:B------:R-:W-:-:S02]  /*2f40*/  HADD2.F32 R167, -RZ, R209.H0_H0 ;  /* 0x200000d1ffa77230 */ /* 0x000fc40000004100 */
[----:B------:R-:W-:Y:S02]  /*2f50*/  HADD2.F32 R177, -RZ, R177.H0_H0 ;  /* 0x200000b1ffb17230 */ /* 0x000fe40000004100 */
[-CC-:B------:R-:W-:Y:S01]  /*2f60*/  @P3 FFMA.FTZ R173, R222, R169.reuse, R170.reuse ;  /* 0x000000a9dead3223 */ /* 0x180fe200000100aa */
[-CC-:B------:R-:W-:Y:S01]  /*2f70*/  @P3 FFMA.FTZ R175, R233, R169.reuse, R170.reuse ;  /* 0x000000a9e9af3223 */ /* 0x180fe200000100aa */
[----:B------:R-:W3:Y:S02]  /*2f80*/  @P2 LDC R174, c[0x0][0x40c] ;  /* 0x00010300ffae2b82 */ /* 0x000ee40000000800 */
[----:B------:R-:W-:Y:S01]  /*2f90*/  @P3 FADD.FTZ R173, R216, -R173 ;  /* 0x800000add8ad3221 */ /* 0x000fe20000010000 */
[----:B------:R-:W-:Y:S01]  /*2fa0*/  @P3 FADD.FTZ R172, R214, -R175 ;  /* 0x800000afd6ac3221 */ /* 0x000fe20000010000 */
[----:B------:R-:W-:Y:S02]  /*2fb0*/  @P3 FFMA.FTZ R175, R220, R169, R170 ;  /* 0x000000a9dcaf3223 */ /* 0x000fe400000100aa */
[C---:B------:R-:W-:Y:S01]  /*2fc0*/  @P3 FFMA.FTZ R171, R240.reuse, R173, R171 ;  /* 0x000000adf0ab3223 */ /* 0x040fe200000100ab */
[----:B------:R-:W-:Y:S01]  /*2fd0*/  @P3 FFMA.FTZ R167, R240, R172, R167 ;  /* 0x000000acf0a73223 */ /* 0x000fe200000100a7 */
[----:B------:R-:W4:Y:S01]  /*2fe0*/  @P2 LDC R176, c[0x0][0x40c] ;  /* 0x00010300ffb02b82 */ /* 0x000f220000000800 */
[----:B-1----:R-:W-:Y:S01]  /*2ff0*/  @P2 FMUL.FTZ R173, R165, R164 ;  /* 0x000000a4a5ad2220 */ /* 0x002fe20000410000 */
[----:B------:R-:W-:Y:S01]  /*3000*/  @P3 FADD.FTZ R175, R212, -R175 ;  /* 0x800000afd4af3221 */ /* 0x000fe20000010000 */
[----:B------:R-:W-:-:S02]  /*3010*/  F2FP.F16.F32.PACK_AB R165, RZ, R165 ;  /* 0x000000a5ffa5723e */ /* 0x000fc400000000ff */
[----:B------:R-:W-:Y:S01]  /*3020*/  @P2 FMUL.FTZ R164, R24, R173 ;  /* 0x000000ad18a42220 */ /* 0x000fe20000410000 */
[----:B------:R-:W-:Y:S01]  /*3030*/  @P3 FFMA.FTZ R177, R240, R175, R177 ;  /* 0x000000aff0b13223 */ /* 0x000fe200000100b1 */
[----:B------:R-:W-:Y:S01]  /*3040*/  PRMT R230, R165, 0x7610, R230 ;  /* 0x00007610a5e67816 */ /* 0x000fe200000000e6 */
[----:B------:R-:W-:Y:S02]  /*3050*/  @P2 HADD2.F32 R165, -RZ, R242.H0_H0 ;  /* 0x200000f2ffa52230 */ /* 0x000fe40000004100 */
[----:B------:R-:W-:Y:S01]  /*3060*/  @P2 F2FP.F16.F32.PACK_AB R172, RZ, R164 ;  /* 0x000000a4ffac223e */ /* 0x000fe200000000ff */
[----:B--2---:R-:W-:Y:S01]  /*3070*/  @P2 FMUL.FTZ R164, R171, R166 ;  /* 0x000000a6aba42220 */ /* 0x004fe20000410000 */
[----:B------:R-:W-:Y:S01]  /*3080*/  F2FP.F16.F32.PACK_AB R171, RZ, R171 ;  /* 0x000000abffab723e */ /* 0x000fe200000000ff */
[----:B------:R-:W-:Y:S01]  /*3090*/  @P2 FFMA.FTZ R160, R165, R173, R160 ;  /* 0x000000ada5a02223 */ /* 0x000fe200000100a0 */
[----:B------:R-:W-:Y:S01]  /*30a0*/  @P2 PRMT R236, R172, 0x7610, R236 ;  /* 0x00007610acec2816 */ /* 0x000fe200000000ec */
[----:B------:R-:W-:Y:S01]  /*30b0*/  @P2 FMUL.FTZ R172, R25, R164 ;  /* 0x000000a419ac2220 */ /* 0x000fe20000410000 */
[----:B---3--:R-:W-:Y:S01]  /*30c0*/  @P2 FMUL.FTZ R175, R167, R174 ;  /* 0x000000aea7af2220 */ /* 0x008fe20000410000 */
[----:B------:R-:W-:Y:S01]  /*30d0*/  @P2 HADD2.F32 R165, -RZ, R243.H0_H0 ;  /* 0x200000f3ffa52230 */ /* 0x000fe20000004100 */
[----:B------:R-:W-:-:S02]  /*30e0*/  F2FP.F16.F32.PACK_AB R167, RZ, R167 ;  /* 0x000000a7ffa7723e */ /* 0x000fc400000000ff */
[-C--:B------:R-:W-:Y:S01]  /*30f0*/  @P2 FMUL.FTZ R174, R26, R175.reuse ;  /* 0x000000af1aae2220 */ /* 0x080fe20000410000 */
[----:B------:R-:W-:Y:S01]  /*3100*/  @P2 F2FP.F16.F32.PACK_AB R172, RZ, R172 ;  /* 0x000000acffac223e */ /* 0x000fe200000000ff */
[----:B------:R-:W-:Y:S01]  /*3110*/  @P2 FFMA.FTZ R162, R165, R175, R162 ;  /* 0x000000afa5a22223 */ /* 0x000fe200000100a2 */
[----:B------:R-:W-:Y:S01]  /*3120*/  PRMT R232, R171, 0x7610, R232 ;  /* 0x00007610abe87816 */ /* 0x000fe200000000e8 */
[----:B----4-:R-:W-:Y:S01]  /*3130*/  @P2 FMUL.FTZ R166, R177, R176 ;  /* 0x000000b0b1a62220 */ /* 0x010fe20000410000 */
[----:B------:R-:W-:Y:S02]  /*3140*/  @P2 F2FP.F16.F32.PACK_AB R174, RZ, R174 ;  /* 0x000000aeffae223e */ /* 0x000fe400000000ff */
[----:B------:R-:W-:Y:S01]  /*3150*/  @P2 PRMT R226, R172, 0x7610, R226 ;  /* 0x00007610ace22816 */ /* 0x000fe200000000e2 */
[----:B------:R-:W-:Y:S01]  /*3160*/  @P2 FMUL.FTZ R176, R27, R166 ;  /* 0x000000a61bb02220 */ /* 0x000fe20000410000 */
[----:B------:R-:W-:Y:S01]  /*3170*/  @P2 PRMT R228, R174, 0x7610, R228 ;  /* 0x00007610aee42816 */ /* 0x000fe200000000e4 */
[----:B------:R-:W-:Y:S01]  /*3180*/  @P2 HADD2.F32 R172, -RZ, R242.H1_H1 ;  /* 0x300000f2ffac2230 */ /* 0x000fe20000004100 */
[----:B------:R-:W-:Y:S01]  /*3190*/  F2FP.F16.F32.PACK_AB R177, RZ, R177 ;  /* 0x000000b1ffb1723e */ /* 0x000fe200000000ff */
[----:B------:R-:W-:Y:S01]  /*31a0*/  @P2 HADD2.F32 R174, -RZ, R243.H1_H1 ;  /* 0x300000f3ffae2230 */ /* 0x000fe20000004100 */
[----:B------:R-:W-:-:S02]  /*31b0*/  @P2 F2FP.F16.F32.PACK_AB R176, RZ, R176 ;  /* 0x000000b0ffb0223e */ /* 0x000fc400000000ff */
[----:B------:R-:W-:Y:S01]  /*31c0*/  @P2 FFMA.FTZ R161, R172, R164, R161 ;  /* 0x000000a4aca12223 */ /* 0x000fe200000100a1 */
[----:B------:R-:W-:Y:S01]  /*31d0*/  PRMT R234, R167, 0x7610, R234 ;  /* 0x00007610a7ea7816 */ /* 0x000fe200000000ea */
[----:B------:R-:W-:Y:S01]  /*31e0*/  @P2 FFMA.FTZ R163, R174, R166, R163 ;  /* 0x000000a6aea32223 */ /* 0x000fe200000100a3 */
[----:B------:R-:W-:Y:S02]  /*31f0*/  @P2 PRMT R235, R176, 0x7610, R235 ;  /* 0x00007610b0eb2816 */ /* 0x000fe400000000eb */
[----:B------:R-:W-:-:S07]  /*3200*/  PRMT R237, R177, 0x7610, R237 ;  /* 0x00007610b1ed7816 */ /* 0x000fce00000000ed */
.L_x_7744:
        /* <DEDUP_REMOVED lines=12> */
.L_x_7746:
        /* <DEDUP_REMOVED lines=9> */
.L_x_7747:
        /* <DEDUP_REMOVED lines=8> */
.L_x_7748:
[----:B------:R-:W-:Y:S05]  /*33e0*/  @!P0 BRA `(.L_x_7749) ;  /* 0x0000000400988947 */ /* 0x000fea0003800000 */
[----:B------:R-:W-:Y:S05]  /*33f0*/  BRA.U !UP0, `(.L_x_7750) ;  /* 0x0000000108d47547 */ /* 0x000fea000b800000 */
[----:B------:R-:W-:Y:S01]  /*3400*/  ISETP.GT.AND P1, PT, R239, RZ, PT ;  /* 0x000000ffef00720c */ /* 0x000fe20003f24270 */
[----:B------:R-:W3:Y:S01]  /*3410*/  @P2 LDC R172, c[0x0][0x40c] ;  /* 0x00010300ffac2b82 */ /* 0x000ee20000000800 */
[----:B-12---:R-:W-:Y:S01]  /*3420*/  SHF.R.U64 R167, R206, 0x10, R207 ;  /* 0x00000010cea77819 */ /* 0x006fe200000012cf */
[----:B------:R-:W-:Y:S02]  /*3430*/  HADD2.F32 R171, -RZ, R206.H0_H0 ;  /* 0x200000ceffab7230 */ /* 0x000fe40000004100 */
[----:B------:R-:W-:Y:S02]  /*3440*/  HADD2.F32 R177, -RZ, R207.H0_H0 ;  /* 0x200000cfffb17230 */ /* 0x000fe40000004100 */
[----:B------:R-:W-:Y:S02]  /*3450*/  HADD2.F32 R167, -RZ, R167.H0_H0 ;  /* 0x200000a7ffa77230 */ /* 0x000fe40000004100 */
[----:B------:R-:W1:Y:S04]  /*3460*/  @P2 LDC R174, c[0x0][0x40c] ;  /* 0x00010300ffae2b82 */ /* 0x000e680000000800 */
        /* <DEDUP_REMOVED lines=10> */
[----:B------:R-:W-:Y:S02]  /*3510*/  HADD2.F32 R165, -RZ, R165.H0_H0 ;  /* 0x200000a5ffa57230 */ /* 0x000fe40000004100 */
[----:B------:R-:W-:Y:S01]  /*3520*/  @P1 FADD.FTZ R164, R189, -R164 ;  /* 0x800000a4bda41221 */ /* 0x000fe20000010000 */
[----:B---3--:R-:W-:Y:S01]  /*3530*/  @P2 FMUL.FTZ R175, R171, R172 ;  /* 0x000000acabaf2220 */ /* 0x008fe20000410000 */
[----:B------:R-:W-:Y:S01]  /*3540*/  @P1 FADD.FTZ R166, R187, -R166 ;  /* 0x800000a6bba61221 */ /* 0x000fe20000010000 */
[----:B------:R-:W-:Y:S01]  /*3550*/  F2FP.F16.F32.PACK_AB R230, RZ, R171 ;  /* 0x000000abffe6723e */ /* 0x000fe200000000ff */
[----:B------:R-:W-:Y:S01]  /*3560*/  @P1 FFMA.FTZ R177, R240, R164, R177 ;  /* 0x000000a4f0b11223 */ /* 0x000fe200000100b1 */
[----:B------:R-:W-:Y:S01]  /*3570*/  @P2 FMUL.FTZ R164, R28, R175 ;  /* 0x000000af1ca42220 */ /* 0x000fe20000410000 */
[----:B------:R-:W-:Y:S01]  /*3580*/  @P1 FFMA.FTZ R165, R240, R166, R165 ;  /* 0x000000a6f0a51223 */ /* 0x000fe200000100a5 */
[----:B-1----:R-:W-:Y:S01]  /*3590*/  @P2 FMUL.FTZ R166, R167, R174 ;  /* 0x000000aea7a62220 */ /* 0x002fe20000410000 */
[----:B------:R-:W-:Y:S01]  /*35a0*/  F2FP.F16.F32.PACK_AB R232, RZ, R167 ;  /* 0x000000a7ffe8723e */ /* 0x000fe200000000ff */
[--C-:B------:R-:W-:Y:S01]  /*35b0*/  @P2 HADD2.F32 R171, -RZ, R242.reuse.H0_H0 ;  /* 0x200000f2ffab2230 */ /* 0x100fe20000004100 */
[----:B------:R-:W-:Y:S01]  /*35c0*/  @P2 F2FP.F16.F32.PACK_AB R164, RZ, R164 ;  /* 0x000000a4ffa4223e */ /* 0x000fe200000000ff */
[----:B------:R-:W-:Y:S01]  /*35d0*/  @P2 FMUL.FTZ R172, R29, R166 ;  /* 0x000000a61dac2220 */ /* 0x000fe20000410000 */
[----:B------:R-:W-:Y:S01]  /*35e0*/  @P2 HADD2.F32 R167, -RZ, R243.H0_H0 ;  /* 0x200000f3ffa72230 */ /* 0x000fe20000004100 */
[----:B------:R-:W-:Y:S01]  /*35f0*/  F2FP.F16.F32.PACK_AB R237, RZ, R165 ;  /* 0x000000a5ffed723e */ /* 0x000fe200000000ff */
[----:B--2---:R-:W-:Y:S01]  /*3600*/  @P2 FMUL.FTZ R179, R177, R176 ;  /* 0x000000b0b1b32220 */ /* 0x004fe20000410000 */
[----:B------:R-:W-:Y:S01]  /*3610*/  @P2 PRMT R236, R164, 0x7610, R236 ;  /* 0x00007610a4ec2816 */ /* 0x000fe200000000ec */
[----:B------:R-:W-:Y:S01]  /*3620*/  @P2 HADD2.F32 R164, -RZ, R242.H1_H1 ;  /* 0x300000f2ffa42230 */ /* 0x000fe20000004100 */
[----:B------:R-:W-:Y:S01]  /*3630*/  @P2 F2FP.F16.F32.PACK_AB R172, RZ, R172 ;  /* 0x000000acffac223e */ /* 0x000fe200000000ff */
[----:B------:R-:W-:Y:S01]  /*3640*/  @P2 FMUL.FTZ R174, R30, R179 ;  /* 0x000000b31eae2220 */ /* 0x000fe20000410000 */
[----:B------:R-:W-:Y:S01]  /*3650*/  F2FP.F16.F32.PACK_AB R177, RZ, R177 ;  /* 0x000000b1ffb1723e */ /* 0x000fe200000000ff */
[----:B------:R-:W-:Y:S01]  /*3660*/  @P2 FFMA.FTZ R156, R171, R175, R156 ;  /* 0x000000afab9c2223 */ /* 0x000fe2000001009c */
[----:B------:R-:W-:Y:S01]  /*3670*/  @P2 PRMT R226, R172, 0x7610, R226 ;  /* 0x00007610ace22816 */ /* 0x000fe200000000e2 */
[----:B------:R-:W-:Y:S01]  /*3680*/  @P2 FFMA.FTZ R157, R164, R166, R157 ;  /* 0x000000a6a49d2223 */ /* 0x000fe2000001009d */
[----:B------:R-:W-:Y:S01]  /*3690*/  @P2 F2FP.F16.F32.PACK_AB R174, RZ, R174 ;  /* 0x000000aeffae223e */ /* 0x000fe200000000ff */
[----:B------:R-:W-:Y:S01]  /*36a0*/  @P2 FFMA.FTZ R158, R167, R179, R158 ;  /* 0x000000b3a79e2223 */ /* 0x000fe2000001009e */
[----:B------:R-:W-:-:S02]  /*36b0*/  PRMT R234, R177, 0x7610, R234 ;  /* 0x00007610b1ea7816 */ /* 0x000fc400000000ea */
[----:B------:R-:W-:Y:S01]  /*36c0*/  @P2 PRMT R228, R174, 0x7610, R228 ;  /* 0x00007610aee42816 */ /* 0x000fe200000000e4 */
        /* <DEDUP_REMOVED lines=8> */
.L_x_7750:
[----:B------:R-:W-:Y:S01]  /*3750*/  ISETP.GT.AND P1, PT, R239, RZ, PT ;  /* 0x000000ffef00720c */ /* 0x000fe20003f24270 */
[----:B-12---:R-:W1:Y:S01]  /*3760*/  @P2 LDC R166, c[0x0][0x40c] ;  /* 0x00010300ffa62b82 */ /* 0x006e620000000800 */
[----:B------:R-:W-:Y:S01]  /*3770*/  HADD2.F32 R165, -RZ, R206.H0_H0 ;  /* 0x200000ceffa57230 */ /* 0x000fe20000004100 */
[----:B------:R-:W-:Y:S01]  /*3780*/  SHF.R.U64 R167, R206, 0x10, R207 ;  /* 0x00000010cea77819 */ /* 0x000fe200000012cf */
[----:B------:R-:W-:-:S04]  /*3790*/  @P2 HADD2.F32 R175, -RZ, R242.H0_H0 ;  /* 0x200000f2ffaf2230 */ /* 0x000fc80000004100 */
[----:B------:R-:W-:Y:S01]  /*37a0*/  HADD2.F32 R167, -RZ, R167.H0_H0 ;  /* 0x200000a7ffa77230 */ /* 0x000fe20000004100 */
[----:B------:R-:W2:Y:S04]  /*37b0*/  @P2 LDC R174, c[0x0][0x40c] ;  /* 0x00010300ffae2b82 */ /* 0x000ea80000000800 */
[-CC-:B------:R-:W-:Y:S01]  /*37c0*/  @P1 FFMA.FTZ R164, R231, R169.reuse, R170.reuse ;  /* 0x000000a9e7a41223 */ /* 0x180fe200000100aa */
[----:B------:R-:W-:-:S03]  /*37d0*/  @P1 FFMA.FTZ R171, R194, R169, R170 ;  /* 0x000000a9c2ab1223 */ /* 0x000fc600000100aa */
[----:B------:R-:W-:Y:S01]  /*37e0*/  @P1 FADD.FTZ R164, R191, -R164 ;  /* 0x800000a4bfa41221 */ /* 0x000fe20000010000 */
[----:B------:R-:W-:Y:S01]  /*37f0*/  @P1 FADD.FTZ R172, R190, -R171 ;  /* 0x800000abbeac1221 */ /* 0x000fe20000010000 */
[----:B------:R-:W-:Y:S02]  /*3800*/  HADD2.F32 R171, -RZ, R207.H0_H0 ;  /* 0x200000cfffab7230 */ /* 0x000fe40000004100 */
[C---:B------:R-:W-:Y:S01]  /*3810*/  @P1 FFMA.FTZ R165, R240.reuse, R164, R165 ;  /* 0x000000a4f0a51223 */ /* 0x040fe200000100a5 */
[----:B------:R-:W-:Y:S01]  /*3820*/  @P1 FFMA.FTZ R167, R240, R172, R167 ;  /* 0x000000acf0a71223 */ /* 0x000fe200000100a7 */
[----:B------:R-:W3:Y:S01]  /*3830*/  @P2 LDC R164, c[0x0][0x40c] ;  /* 0x00010300ffa42b82 */ /* 0x000ee20000000800 */
[----:B------:R-:W-:Y:S01]  /*3840*/  @P1 FFMA.FTZ R172, R229, R169, R170 ;  /* 0x000000a9e5ac1223 */ /* 0x000fe200000100aa */
[----:B-1----:R-:W-:-:S03]  /*3850*/  @P2 FMUL.FTZ R165, R165, R166 ;  /* 0x000000a6a5a52220 */ /* 0x002fc60000410000 */
[----:B------:R-:W-:Y:S01]  /*3860*/  @P1 FADD.FTZ R172, R189, -R172 ;  /* 0x800000acbdac1221 */ /* 0x000fe20000010000 */
[-C--:B------:R-:W-:Y:S01]  /*3870*/  @P2 FFMA.FTZ R156, R175, R165.reuse, R156 ;  /* 0x000000a5af9c2223 */ /* 0x080fe2000001009c */
[----:B------:R-:W-:Y:S02]  /*3880*/  @P2 FMUL.FTZ R165, R28, R165 ;  /* 0x000000a51ca52220 */ /* 0x000fe40000410000 */
[----:B------:R-:W-:-:S04]  /*3890*/  @P1 FFMA.FTZ R171, R240, R172, R171 ;  /* 0x000000acf0ab1223 */ /* 0x000fc800000100ab */
[----:B--2---:R-:W-:-:S04]  /*38a0*/  @P2 FMUL.FTZ R171, R171, R174 ;  /* 0x000000aeabab2220 */ /* 0x004fc80000410000 */
[----:B------:R-:W-:-:S05]  /*38b0*/  @P2 FMUL.FTZ R166, R30, R171 ;  /* 0x000000ab1ea62220 */ /* 0x000fca0000410000 */
[----:B------:R-:W-:Y:S01]  /*38c0*/  @P2 F2FP.F16.F32.PACK_AB R172, RZ, R166 ;  /* 0x000000a6ffac223e */ /* 0x000fe200000000ff */
[----:B------:R-:W-:Y:S02]  /*38d0*/  @P2 HADD2.F32 R166, -RZ, R242.H1_H1 ;  /* 0x300000f2ffa62230 */ /* 0x000fe40000004100 */
[----:B---3--:R-:W-:Y:S01]  /*38e0*/  @P2 FMUL.FTZ R164, R167, R164 ;  /* 0x000000a4a7a42220 */ /* 0x008fe20000410000 */
[----:B------:R-:W-:Y:S02]  /*38f0*/  @P2 F2FP.F16.F32.PACK_AB R167, RZ, R165 ;  /* 0x000000a5ffa7223e */ /* 0x000fe400000000ff */
[----:B------:R-:W-:Y:S01]  /*3900*/  @P2 PRMT R228, R172, 0x7610, R228 ;  /* 0x00007610ace42816 */ /* 0x000fe200000000e4 */
[-C--:B------:R-:W-:Y:S01]  /*3910*/  @P2 FMUL.FTZ R165, R29, R164.reuse ;  /* 0x000000a41da52220 */ /* 0x080fe20000410000 */
[----:B------:R-:W-:Y:S01]  /*3920*/  @P2 PRMT R236, R167, 0x7610, R236 ;  /* 0x00007610a7ec2816 */ /* 0x000fe200000000ec */
[----:B------:R-:W-:-:S03]  /*3930*/  @P2 FFMA.FTZ R157, R166, R164, R157 ;  /* 0x000000a4a69d2223 */ /* 0x000fc6000001009d */
[----:B------:R-:W-:Y:S01]  /*3940*/  @P2 F2FP.F16.F32.PACK_AB R167, RZ, R165 ;  /* 0x000000a5ffa7223e */ /* 0x000fe200000000ff */
[----:B------:R-:W-:-:S03]  /*3950*/  @P2 HADD2.F32 R165, -RZ, R243.H0_H0 ;  /* 0x200000f3ffa52230 */ /* 0x000fc60000004100 */
[----:B------:R-:W-:Y:S02]  /*3960*/  @P2 PRMT R226, R167, 0x7610, R226 ;  /* 0x00007610a7e22816 */ /* 0x000fe400000000e2 */
        /* <DEDUP_REMOVED lines=14> */
.L_x_7749:
[----:B------:R-:W-:Y:S05]  /*3a50*/  BRA.U !UP0, `(.L_x_7752) ;  /* 0x0000000108d47547 */ /* 0x000fea000b800000 */
[----:B-12---:R-:W1:Y:S01]  /*3a60*/  @P2 LDC R167, c[0x0][0x40c] ;  /* 0x00010300ffa72b82 */ /* 0x006e620000000800 */
[-CC-:B------:R-:W-:Y:S01]  /*3a70*/  FFMA.FTZ R164, R231, R169.reuse, R170.reuse ;  /* 0x000000a9e7a47223 */ /* 0x180fe200000100aa */
[----:B------:R-:W-:Y:S01]  /*3a80*/  ISETP.GT.AND P1, PT, R239, RZ, PT ;  /* 0x000000ffef00720c */ /* 0x000fe20003f24270 */
[-CC-:B------:R-:W-:Y:S01]  /*3a90*/  FFMA.FTZ R166, R229, R169.reuse, R170.reuse ;  /* 0x000000a9e5a67223 */ /* 0x180fe200000100aa */
[----:B------:R-:W-:Y:S01]  /*3aa0*/  FFMA.FTZ R171, R194, R169, R170 ;  /* 0x000000a9c2ab7223 */ /* 0x000fe200000100aa */
[----:B------:R-:W-:Y:S02]  /*3ab0*/  FADD.FTZ R165, R191, -R164 ;  /* 0x800000a4bfa57221 */ /* 0x000fe40000010000 */
[----:B------:R-:W-:Y:S01]  /*3ac0*/  FADD.FTZ R175, R189, -R166 ;  /* 0x800000a6bdaf7221 */ /* 0x000fe20000010000 */
[----:B------:R-:W2:Y:S01]  /*3ad0*/  @P2 LDC R176, c[0x0][0x40c] ;  /* 0x00010300ffb02b82 */ /* 0x000ea20000000800 */
[----:B------:R-:W-:Y:S01]  /*3ae0*/  FMUL.FTZ R164, R240, R165 ;  /* 0x000000a5f0a47220 */ /* 0x000fe20000410000 */
[----:B------:R-:W-:-:S04]  /*3af0*/  FADD.FTZ R171, R190, -R171 ;  /* 0x800000abbeab7221 */ /* 0x000fc80000010000 */
[----:B------:R-:W-:Y:S01]  /*3b00*/  FSEL R172, R164, RZ, P1 ;  /* 0x000000ffa4ac7208 */ /* 0x000fe20000800000 */
[----:B------:R-:W-:Y:S01]  /*3b10*/  FMUL.FTZ R164, R240, R171 ;  /* 0x000000abf0a47220 */ /* 0x000fe20000410000 */
[----:B------:R-:W3:Y:S04]  /*3b20*/  @P2 LDC R177, c[0x0][0x40c] ;  /* 0x00010300ffb12b82 */ /* 0x000ee80000000800 */
[----:B------:R-:W-:Y:S01]  /*3b30*/  FSEL R174, R164, RZ, P1 ;  /* 0x000000ffa4ae7208 */ /* 0x000fe20000800000 */
[----:B-1----:R-:W-:Y:S01]  /*3b40*/  @P2 FMUL.FTZ R165, R172, R167 ;  /* 0x000000a7aca52220 */ /* 0x002fe20000410000 */
[----:B------:R-:W-:Y:S01]  /*3b50*/  FMUL.FTZ R167, R240, R175 ;  /* 0x000000aff0a77220 */ /* 0x000fe20000410000 */
[----:B------:R-:W-:Y:S02]  /*3b60*/  F2FP.F16.F32.PACK_AB R172, RZ, R172 ;  /* 0x000000acffac723e */ /* 0x000fe400000000ff */
[----:B------:R-:W-:-:S02]  /*3b70*/  @P2 FMUL.FTZ R166, R28, R165 ;  /* 0x000000a51ca62220 */ /* 0x000fc40000410000 */
[----:B------:R-:W-:Y:S02]  /*3b80*/  FSEL R175, R167, RZ, P1 ;  /* 0x000000ffa7af7208 */ /* 0x000fe40000800000 */
[----:B------:R-:W-:Y:S01]  /*3b90*/  PRMT R230, R172, 0x7610, R230 ;  /* 0x00007610ace67816 */ /* 0x000fe200000000e6 */
[----:B------:R-:W-:Y:S01]  /*3ba0*/  @P2 HADD2.F32 R172, -RZ, R242.H1_H1 ;  /* 0x300000f2ffac2230 */ /* 0x000fe20000004100 */
[----:B------:R-:W-:Y:S01]  /*3bb0*/  @P2 F2FP.F16.F32.PACK_AB R171, RZ, R166 ;  /* 0x000000a6ffab223e */ /* 0x000fe200000000ff */
[----:B--2---:R-:W-:Y:S01]  /*3bc0*/  @P2 FMUL.FTZ R167, R175, R176 ;  /* 0x000000b0afa72220 */ /* 0x004fe20000410000 */
[----:B------:R-:W-:Y:S01]  /*3bd0*/  FFMA.FTZ R176, R192, R169, R170 ;  /* 0x000000a9c0b07223 */ /* 0x000fe200000100aa */
[----:B------:R-:W-:Y:S02]  /*3be0*/  F2FP.F16.F32.PACK_AB R175, RZ, R175 ;  /* 0x000000afffaf723e */ /* 0x000fe400000000ff */
[----:B------:R-:W-:Y:S01]  /*3bf0*/  @P2 PRMT R236, R171, 0x7610, R236 ;  /* 0x00007610abec2816 */ /* 0x000fe200000000ec */
[----:B---3--:R-:W-:Y:S01]  /*3c00*/  @P2 FMUL.FTZ R164, R174, R177 ;  /* 0x000000b1aea42220 */ /* 0x008fe20000410000 */
[----:B------:R-:W-:Y:S01]  /*3c10*/  @P2 FMUL.FTZ R171, R30, R167 ;  /* 0x000000a71eab2220 */ /* 0x000fe20000410000 */
[----:B------:R-:W-:Y:S01]  /*3c20*/  FADD.FTZ R177, R187, -R176 ;  /* 0x800000b0bbb17221 */ /* 0x000fe20000010000 */
[----:B------:R-:W-:Y:S01]  /*3c30*/  F2FP.F16.F32.PACK_AB R174, RZ, R174 ;  /* 0x000000aeffae723e */ /* 0x000fe200000000ff */
[-C--:B------:R-:W-:Y:S01]  /*3c40*/  @P2 FMUL.FTZ R166, R29, R164.reuse ;  /* 0x000000a41da62220 */ /* 0x080fe20000410000 */
[----:B------:R-:W-:Y:S01]  /*3c50*/  @P2 FFMA.FTZ R157, R172, R164, R157 ;  /* 0x000000a4ac9d2223 */ /* 0x000fe2000001009d */
[----:B------:R-:W-:-:S02]  /*3c60*/  @P2 F2FP.F16.F32.PACK_AB R171, RZ, R171 ;  /* 0x000000abffab223e */ /* 0x000fc400000000ff */
[----:B------:R-:W-:Y:S02]  /*3c70*/  PRMT R232, R174, 0x7610, R232 ;  /* 0x00007610aee87816 */ /* 0x000fe400000000e8 */
[----:B------:R-:W-:Y:S02]  /*3c80*/  @P2 F2FP.F16.F32.PACK_AB R166, RZ, R166 ;  /* 0x000000a6ffa6223e */ /* 0x000fe400000000ff */
[----:B------:R-:W-:Y:S01]  /*3c90*/  @P2 PRMT R228, R171, 0x7610, R228 ;  /* 0x00007610abe42816 */ /* 0x000fe200000000e4 */
[----:B------:R-:W-:Y:S01]  /*3ca0*/  @P2 HADD2.F32 R171, -RZ, R242.H0_H0 ;  /* 0x200000f2ffab2230 */ /* 0x000fe20000004100 */
[----:B------:R-:W-:Y:S01]  /*3cb0*/  @P2 PRMT R226, R166, 0x7610, R226 ;  /* 0x00007610a6e22816 */ /* 0x000fe200000000e2 */
[----:B------:R-:W-:Y:S01]  /*3cc0*/  FMUL.FTZ R166, R240, R177 ;  /* 0x000000b1f0a67220 */ /* 0x000fe20000410000 */
[----:B------:R-:W-:Y:S02]  /*3cd0*/  PRMT R234, R175, 0x7610, R234 ;  /* 0x00007610afea7816 */ /* 0x000fe400000000ea */
[----:B------:R-:W-:Y:S01]  /*3ce0*/  @P2 FFMA.FTZ R156, R171, R165, R156 ;  /* 0x000000a5ab9c2223 */ /* 0x000fe2000001009c */
[----:B------:R-:W-:Y:S01]  /*3cf0*/  @P2 HADD2.F32 R165, -RZ, R243.H0_H0 ;  /* 0x200000f3ffa52230 */ /* 0x000fe20000004100 */
[----:B------:R-:W-:-:S04]  /*3d00*/  FSEL R166, R166, RZ, P1 ;  /* 0x000000ffa6a67208 */ /* 0x000fc80000800000 */
[----:B------:R-:W-:Y:S01]  /*3d10*/  F2FP.F16.F32.PACK_AB R237, RZ, R166 ;  /* 0x000000a6ffed723e */ /* 0x000fe200000000ff */
        /* <DEDUP_REMOVED lines=9> */
.L_x_7752:
[----:B------:R-:W-:Y:S05]  /*3db0*/  @!P2 BRA `(.L_x_7753) ;  /* 0x00000000002ca947 */ /* 0x000fea0003800000 */
[----:B-12---:R-:W-:Y:S01]  /*3dc0*/  FFMA.FTZ R164, R231, R169, R170 ;  /* 0x000000a9e7a47223 */ /* 0x006fe200000100aa */
        /* <DEDUP_REMOVED lines=10> */
.L_x_7753:
[----:B------:R-:W-:Y:S05]  /*3e70*/  @!P2 BRA `(.L_x_7754) ;  /* 0x00000000002ca947 */ /* 0x000fea0003800000 */
[----:B-12---:R-:W-:Y:S01]  /*3e80*/  FFMA.FTZ R165, R194, R169, R170 ;  /* 0x000000a9c2a57223 */ /* 0x006fe200000100aa */
        /* <DEDUP_REMOVED lines=10> */
.L_x_7754:
        /* <DEDUP_REMOVED lines=12> */
.L_x_7755:
        /* <DEDUP_REMOVED lines=12> */
.L_x_7751:
        /* <DEDUP_REMOVED lines=11> */
.L_x_7756:
        /* <DEDUP_REMOVED lines=9> */
.L_x_7757:
        /* <DEDUP_REMOVED lines=8> */
.L_x_7758:
[----:B------:R-:W-:Y:S05]  /*4270*/  @!P0 BRA `(.L_x_7759) ;  /* 0x0000000400988947 */ /* 0x000fea0003800000 */
[----:B------:R-:W-:Y:S05]  /*4280*/  BRA.U !UP0, `(.L_x_7760) ;  /* 0x0000000108d47547 */ /* 0x000fea000b800000 */
[----:B------:R-:W-:Y:S01]  /*4290*/  ISETP.GT.AND P1, PT, R239, RZ, PT ;  /* 0x000000ffef00720c */ /* 0x000fe20003f24270 */
[----:B------:R-:W5:Y:S01]  /*42a0*/  @P2 LDC R172, c[0x0][0x40c] ;  /* 0x00010300ffac2b82 */ /* 0x000f620000000800 */
[----:B-1234-:R-:W-:Y:S01]  /*42b0*/  SHF.R.U64 R167, R204, 0x10, R205 ;  /* 0x00000010cca77819 */ /* 0x01efe200000012cd */
        /* <DEDUP_REMOVED lines=16> */
[----:B-----5:R-:W-:Y:S01]  /*43c0*/  @P2 FMUL.FTZ R175, R173, R172 ;  /* 0x000000acadaf2220 */ /* 0x020fe20000410000 */
        /* <DEDUP_REMOVED lines=33> */
.L_x_7760:
[----:B------:R-:W-:Y:S01]  /*45e0*/  ISETP.GT.AND P1, PT, R239, RZ, PT ;  /* 0x000000ffef00720c */ /* 0x000fe20003f24270 */
[----:B-1234-:R-:W1:Y:S01]  /*45f0*/  @P2 LDC R166, c[0x0][0x40c] ;  /* 0x00010300ffa62b82 */ /* 0x01ee620000000800 */
        /* <DEDUP_REMOVED lines=46> */
.L_x_7759:
[----:B------:R-:W-:Y:S05]  /*48e0*/  BRA.U !UP0, `(.L_x_7762) ;  /* 0x0000000108d47547 */ /* 0x000fea000b800000 */
[----:B-1234-:R-:W1:Y:S01]  /*48f0*/  @P2 LDC R166, c[0x0][0x40c] ;  /* 0x00010300ffa62b82 */ /* 0x01ee620000000800 */
[-CC-:B------:R-:W-:Y:S01]  /*4900*/  FFMA.FTZ R164, R227, R169.reuse, R170.reuse ;  /* 0x000000a9e3a47223 */ /* 0x180fe200000100aa */
[-CC-:B------:R-:W-:Y:S01]  /*4910*/  FFMA.FTZ R167, R188, R169.reuse, R170.reuse ;  /* 0x000000a9bca77223 */ /* 0x180fe200000100aa */
[----:B------:R-:W-:Y:S01]  /*4920*/  ISETP.GT.AND P1, PT, R239, RZ, PT ;  /* 0x000000ffef00720c */ /* 0x000fe20003f24270 */
[----:B------:R-:W-:Y:S01]  /*4930*/  FFMA.FTZ R172, R225, R169, R170 ;  /* 0x000000a9e1ac7223 */ /* 0x000fe200000100aa */
[----:B------:R-:W-:Y:S01]  /*4940*/  FADD.FTZ R165, R185, -R164 ;  /* 0x800000a4b9a57221 */ /* 0x000fe20000010000 */
[----:B------:R-:W-:Y:S02]  /*4950*/  FADD.FTZ R167, R184, -R167 ;  /* 0x800000a7b8a77221 */ /* 0x000fe40000010000 */
[----:B------:R-:W2:Y:S01]  /*4960*/  @P2 LDC R177, c[0x0][0x40c] ;  /* 0x00010300ffb12b82 */ /* 0x000ea20000000800 */
[----:B------:R-:W-:Y:S01]  /*4970*/  FMUL.FTZ R164, R240, R165 ;  /* 0x000000a5f0a47220 */ /* 0x000fe20000410000 */
[----:B------:R-:W-:-:S04]  /*4980*/  FADD.FTZ R175, R183, -R172 ;  /* 0x800000acb7af7221 */ /* 0x000fc80000010000 */
[----:B------:R-:W-:Y:S01]  /*4990*/  FSEL R173, R164, RZ, P1 ;  /* 0x000000ffa4ad7208 */ /* 0x000fe20000800000 */
[C---:B------:R-:W-:Y:S01]  /*49a0*/  FMUL.FTZ R164, R240.reuse, R167 ;  /* 0x000000a7f0a47220 */ /* 0x040fe20000410000 */
[----:B------:R-:W3:Y:S01]  /*49b0*/  @P2 LDC R176, c[0x0][0x40c] ;  /* 0x00010300ffb02b82 */ /* 0x000ee20000000800 */
[----:B------:R-:W-:-:S03]  /*49c0*/  FMUL.FTZ R167, R240, R175 ;  /* 0x000000aff0a77220 */ /* 0x000fc60000410000 */
[----:B------:R-:W-:Y:S02]  /*49d0*/  FSEL R174, R164, RZ, P1 ;  /* 0x000000ffa4ae7208 */ /* 0x000fe40000800000 */
[----:B------:R-:W-:Y:S01]  /*49e0*/  FSEL R175, R167, RZ, P1 ;  /* 0x000000ffa7af7208 */ /* 0x000fe20000800000 */
[----:B-1----:R-:W-:Y:S01]  /*49f0*/  @P2 FMUL.FTZ R165, R173, R166 ;  /* 0x000000a6ada52220 */ /* 0x002fe20000410000 */
[----:B------:R-:W-:-:S03]  /*4a00*/  F2FP.F16.F32.PACK_AB R173, RZ, R173 ;  /* 0x000000adffad723e */ /* 0x000fc600000000ff */
[----:B------:R-:W-:Y:S01]  /*4a10*/  @P2 FMUL.FTZ R166, R32, R165 ;  /* 0x000000a520a62220 */ /* 0x000fe20000410000 */
[----:B------:R-:W-:Y:S01]  /*4a20*/  PRMT R230, R173, 0x7610, R230 ;  /* 0x00007610ade67816 */ /* 0x000fe200000000e6 */
[----:B------:R-:W-:Y:S02]  /*4a30*/  @P2 HADD2.F32 R173, -RZ, R242.H0_H0 ;  /* 0x200000f2ffad2230 */ /* 0x000fe40000004100 */
[----:B--2---:R-:W-:Y:S01]  /*4a40*/  @P2 FMUL.FTZ R164, R174, R177 ;  /* 0x000000b1aea42220 */ /* 0x004fe20000410000 */
[----:B------:R-:W-:Y:S02]  /*4a50*/  @P2 F2FP.F16.F32.PACK_AB R172, RZ, R166 ;  /* 0x000000a6ffac223e */ /* 0x000fe400000000ff */
[----:B------:R-:W-:Y:S01]  /*4a60*/  @P2 FFMA.FTZ R152, R173, R165, R152 ;  /* 0x000000a5ad982223 */ /* 0x000fe20000010098 */
[----:B------:R-:W-:Y:S01]  /*4a70*/  @P2 FMUL.FTZ R166, R33, R164 ;  /* 0x000000a421a62220 */ /* 0x000fe20000410000 */
[----:B------:R-:W-:Y:S01]  /*4a80*/  @P2 PRMT R236, R172, 0x7610, R236 ;  /* 0x00007610acec2816 */ /* 0x000fe200000000ec */
[----:B------:R-:W-:Y:S01]  /*4a90*/  @P2 HADD2.F32 R165, -RZ, R243.H0_H0 ;  /* 0x200000f3ffa52230 */ /* 0x000fe20000004100 */
[----:B------:R-:W-:Y:S01]  /*4aa0*/  F2FP.F16.F32.PACK_AB R174, RZ, R174 ;  /* 0x000000aeffae723e */ /* 0x000fe200000000ff */
[----:B---3--:R-:W-:Y:S01]  /*4ab0*/  @P2 FMUL.FTZ R167, R175, R176 ;  /* 0x000000b0afa72220 */ /* 0x008fe20000410000 */
[----:B------:R-:W-:Y:S01]  /*4ac0*/  FFMA.FTZ R176, R186, R169, R170 ;  /* 0x000000a9bab07223 */ /* 0x000fe200000100aa */
[----:B------:R-:W-:-:S02]  /*4ad0*/  @P2 F2FP.F16.F32.PACK_AB R166, RZ, R166 ;  /* 0x000000a6ffa6223e */ /* 0x000fc400000000ff */
[-C--:B------:R-:W-:Y:S01]  /*4ae0*/  @P2 FMUL.FTZ R172, R34, R167.reuse ;  /* 0x000000a722ac2220 */ /* 0x080fe20000410000 */
[----:B------:R-:W-:Y:S01]  /*4af0*/  FADD.FTZ R177, R181, -R176 ;  /* 0x800000b0b5b17221 */ /* 0x000fe20000010000 */
[----:B------:R-:W-:Y:S01]  /*4b00*/  @P2 PRMT R226, R166, 0x7610, R226 ;  /* 0x00007610a6e22816 */ /* 0x000fe200000000e2 */
[----:B------:R-:W-:Y:S01]  /*4b10*/  @P2 FFMA.FTZ R154, R165, R167, R154 ;  /* 0x000000a7a59a2223 */ /* 0x000fe2000001009a */
[----:B------:R-:W-:Y:S01]  /*4b20*/  F2FP.F16.F32.PACK_AB R175, RZ, R175 ;  /* 0x000000afffaf723e */ /* 0x000fe200000000ff */
[----:B------:R-:W-:Y:S01]  /*4b30*/  FMUL.FTZ R166, R240, R177 ;  /* 0x000000b1f0a67220 */ /* 0x000fe20000410000 */
[----:B------:R-:W-:Y:S02]  /*4b40*/  @P2 F2FP.F16.F32.PACK_AB R172, RZ, R172 ;  /* 0x000000acffac223e */ /* 0x000fe400000000ff */
[----:B------:R-:W-:Y:S02]  /*4b50*/  PRMT R232, R174, 0x7610, R232 ;  /* 0x00007610aee87816 */ /* 0x000fe400000000e8 */
[----:B------:R-:W-:Y:S01]  /*4b60*/  @P2 PRMT R228, R172, 0x7610, R228 ;  /* 0x00007610ace42816 */ /* 0x000fe200000000e4 */
[----:B------:R-:W-:Y:S01]  /*4b70*/  @P2 HADD2.F32 R172, -RZ, R242.H1_H1 ;  /* 0x300000f2ffac2230 */ /* 0x000fe20000004100 */
[----:B------:R-:W-:-:S02]  /*4b80*/  FSEL R166, R166, RZ, P1 ;  /* 0x000000ffa6a67208 */ /* 0x000fc40000800000 */
[----:B------:R-:W-:Y:S02]  /*4b90*/  PRMT R234, R175, 0x7610, R234 ;  /* 0x00007610afea7816 */ /* 0x000fe400000000ea */
        /* <DEDUP_REMOVED lines=10> */
.L_x_7762:
[----:B------:R-:W-:Y:S05]  /*4c40*/  @!P2 BRA `(.L_x_7763) ;  /* 0x00000000002ca947 */ /* 0x000fea0003800000 */
[----:B-1234-:R-:W-:Y:S01]  /*4c50*/  FFMA.FTZ R164, R227, R169, R170 ;  /* 0x000000a9e3a47223 */ /* 0x01efe200000100aa */
        /* <DEDUP_REMOVED lines=10> */
.L_x_7763:
[----:B------:R-:W-:Y:S05]  /*4d00*/  @!P2 BRA `(.L_x_7764) ;  /* 0x00000000002ca947 */ /* 0x000fea0003800000 */
[----:B-1234-:R-:W-:Y:S01]  /*4d10*/  FFMA.FTZ R165, R188, R169, R170 ;  /* 0x000000a9bca57223 */ /* 0x01efe200000100aa */
        /* <DEDUP_REMOVED lines=10> */
.L_x_7764:
        /* <DEDUP_REMOVED lines=12> */
.L_x_7765:
        /* <DEDUP_REMOVED lines=12> */
.L_x_7761:
        /* <DEDUP_REMOVED lines=11> */
.L_x_7766:
        /* <DEDUP_REMOVED lines=9> */
.L_x_7767:
        /* <DEDUP_REMOVED lines=8> */
.L_x_7768:
        /* <DEDUP_REMOVED lines=55> */
.L_x_7770:
        /* <DEDUP_REMOVED lines=48> */
.L_x_7769:
[----:B------:R-:W-:Y:S05]  /*5770*/  BRA.U !UP0, `(.L_x_7772) ;  /* 0x0000000108d47547 */ /* 0x000fea000b800000 */
[----:B-1234-:R-:W1:Y:S01]  /*5780*/  @P2 LDC R167, c[0x0][0x40c] ;  /* 0x00010300ffa72b82 */ /* 0x01ee620000000800 */
        /* <DEDUP_REMOVED lines=52> */
.L_x_7772:
        /* <DEDUP_REMOVED lines=12> */
.L_x_7773:
        /* <DEDUP_REMOVED lines=12> */
.L_x_7774:
        /* <DEDUP_REMOVED lines=12> */
.L_x_7775:
        /* <DEDUP_REMOVED lines=12> */
.L_x_7771:
        /* <DEDUP_REMOVED lines=11> */
.L_x_7776:
        /* <DEDUP_REMOVED lines=9> */
.L_x_7777:
        /* <DEDUP_REMOVED lines=8> */
.L_x_7778:
        /* <DEDUP_REMOVED lines=15> */
[----:B------:R-:W-:Y:S02]  /*6080*/  SHF.R.U32.HI R165, RZ, 0x10, R201 ;  /* 0x00000010ffa57819 */ /* 0x000fe400000116c9 */
[C---:B------:R-:W-:Y:S01]  /*6090*/  @P1 FFMA.FTZ R173, R240.reuse, R164, R173 ;  /* 0x000000a4f0ad1223 */ /* 0x040fe200000100ad */
[----:B------:R-:W-:Y:S01]  /*60a0*/  @P1 FFMA.FTZ R164, R217, R169, R170 ;  /* 0x000000a9d9a41223 */ /* 0x000fe200000100aa */
[----:B------:R-:W-:Y:S01]  /*60b0*/  @P1 FFMA.FTZ R167, R240, R166, R167 ;  /* 0x000000a6f0a71223 */ /* 0x000fe200000100a7 */
[----:B------:R-:W-:Y:S01]  /*60c0*/  @P1 FADD.FTZ R166, R14, -R175 ;  /* 0x800000af0ea61221 */ /* 0x000fe20000010000 */
[----:B------:R-:W-:Y:S02]  /*60d0*/  HADD2.F32 R165, -RZ, R165.H0_H0 ;  /* 0x200000a5ffa57230 */ /* 0x000fe40000004100 */
[----:B------:R-:W-:Y:S01]  /*60e0*/  @P1 FADD.FTZ R164, R15, -R164 ;  /* 0x800000a40fa41221 */ /* 0x000fe20000010000 */
[----:B-----5:R-:W-:Y:S01]  /*60f0*/  @P2 FMUL.FTZ R175, R173, R172 ;  /* 0x000000acadaf2220 */ /* 0x020fe20000410000 */
[----:B------:R-:W-:Y:S01]  /*6100*/  F2FP.F16.F32.PACK_AB R230, RZ, R173 ;  /* 0x000000adffe6723e */ /* 0x000fe200000000ff */
[----:B------:R-:W-:-:S02]  /*6110*/  @P2 HADD2.F32 R173, -RZ, R242.H0_H0 ;  /* 0x200000f2ffad2230 */ /* 0x000fc40000004100 */
[----:B------:R-:W-:Y:S01]  /*6120*/  @P1 FFMA.FTZ R177, R240, R164, R177 ;  /* 0x000000a4f0b11223 */ /* 0x000fe200000100b1 */
[----:B------:R-:W-:Y:S01]  /*6130*/  @P2 FMUL.FTZ R164, R40, R175 ;  /* 0x000000af28a42220 */ /* 0x000fe20000410000 */
[----:B------:R-:W-:Y:S01]  /*6140*/  @P1 FFMA.FTZ R165, R240, R166, R165 ;  /* 0x000000a6f0a51223 */ /* 0x000fe200000100a5 */
[----:B-1----:R-:W-:Y:S01]  /*6150*/  @P2 FMUL.FTZ R166, R167, R174 ;  /* 0x000000aea7a62220 */ /* 0x002fe20000410000 */
[----:B------:R-:W-:Y:S01]  /*6160*/  F2FP.F16.F32.PACK_AB R232, RZ, R167 ;  /* 0x000000a7ffe8723e */ /* 0x000fe200000000ff */
[----:B------:R-:W-:Y:S01]  /*6170*/  @P2 HADD2.F32 R167, -RZ, R243.H0_H0 ;  /* 0x200000f3ffa72230 */ /* 0x000fe20000004100 */
[----:B------:R-:W-:Y:S01]  /*6180*/  @P2 F2FP.F16.F32.PACK_AB R164, RZ, R164 ;  /* 0x000000a4ffa4223e */ /* 0x000fe200000000ff */
[----:B------:R-:W-:Y:S01]  /*6190*/  @P2 FMUL.FTZ R172, R41, R166 ;  /* 0x000000a629ac2220 */ /* 0x000fe20000410000 */
[----:B------:R-:W-:Y:S01]  /*61a0*/  @P2 FFMA.FTZ R144, R173, R175, R144 ;  /* 0x000000afad902223 */ /* 0x000fe20000010090 */
        /* <DEDUP_REMOVED lines=10> */
[----:B------:R-:W-:-:S02]  /*6250*/  @P2 F2FP.F16.F32.PACK_AB R174, RZ, R174 ;  /* 0x000000aeffae223e */ /* 0x000fc400000000ff */
[----:B------:R-:W-:Y:S02]  /*6260*/  PRMT R234, R177, 0x7610, R234 ;  /* 0x00007610b1ea7816 */ /* 0x000fe400000000ea */
        /* <DEDUP_REMOVED lines=9> */
.L_x_7780:
        /* <DEDUP_REMOVED lines=48> */
.L_x_7779:
        /* <DEDUP_REMOVED lines=23> */
[----:B------:R-:W-:Y:S01]  /*6770*/  @P2 F2FP.F16.F32.PACK_AB R172, RZ, R166 ;  /* 0x000000a6ffac223e */ /* 0x000fe200000000ff */
[----:B------:R-:W-:Y:S01]  /*6780*/  FFMA.FTZ R177, R18, R169, R170 ;  /* 0x000000a912b17223 */ /* 0x000fe200000100aa */
[----:B------:R-:W-:Y:S01]  /*6790*/  @P2 FFMA.FTZ R144, R173, R165, R144 ;  /* 0x000000a5ad902223 */ /* 0x000fe20000010090 */
[----:B------:R-:W-:Y:S01]  /*67a0*/  @P2 FMUL.FTZ R166, R41, R164 ;  /* 0x000000a429a62220 */ /* 0x000fe20000410000 */
[----:B------:R-:W-:Y:S01]  /*67b0*/  @P2 PRMT R236, R172, 0x7610, R236 ;  /* 0x00007610acec2816 */ /* 0x000fe200000000ec */
[----:B------:R-:W-:Y:S01]  /*67c0*/  FADD.FTZ R177, R14, -R177 ;  /* 0x800000b10eb17221 */ /* 0x000fe20000010000 */
[----:B------:R-:W-:-:S02]  /*67d0*/  @P2 HADD2.F32 R165, -RZ, R243.H0_H0 ;  /* 0x200000f3ffa52230 */ /* 0x000fc40000004100 */
[----:B---3--:R-:W-:Y:S01]  /*67e0*/  @P2 FMUL.FTZ R167, R175, R176 ;  /* 0x000000b0afa72220 */ /* 0x008fe20000410000 */
[----:B------:R-:W-:Y:S02]  /*67f0*/  @P2 F2FP.F16.F32.PACK_AB R166, RZ, R166 ;  /* 0x000000a6ffa6223e */ /* 0x000fe400000000ff */
[----:B------:R-:W-:Y:S01]  /*6800*/  F2FP.F16.F32.PACK_AB R174, RZ, R174 ;  /* 0x000000aeffae723e */ /* 0x000fe200000000ff */
[----:B------:R-:W-:Y:S01]  /*6810*/  @P2 FMUL.FTZ R172, R42, R167 ;  /* 0x000000a72aac2220 */ /* 0x000fe20000410000 */
[----:B------:R-:W-:Y:S01]  /*6820*/  @P2 PRMT R226, R166, 0x7610, R226 ;  /* 0x00007610a6e22816 */ /* 0x000fe200000000e2 */
[----:B------:R-:W-:Y:S01]  /*6830*/  FMUL.FTZ R166, R240, R177 ;  /* 0x000000b1f0a67220 */ /* 0x000fe20000410000 */
[----:B------:R-:W-:Y:S01]  /*6840*/  F2FP.F16.F32.PACK_AB R175, RZ, R175 ;  /* 0x000000afffaf723e */ /* 0x000fe200000000ff */
[----:B------:R-:W-:Y:S01]  /*6850*/  @P2 FFMA.FTZ R146, R165, R167, R146 ;  /* 0x000000a7a5922223 */ /* 0x000fe20000010092 */
[----:B------:R-:W-:Y:S02]  /*6860*/  @P2 F2FP.F16.F32.PACK_AB R172, RZ, R172 ;  /* 0x000000acffac223e */ /* 0x000fe400000000ff */
[----:B------:R-:W-:-:S02]  /*6870*/  FSEL R166, R166, RZ, P1 ;  /* 0x000000ffa6a67208 */ /* 0x000fc40000800000 */
[----:B------:R-:W-:Y:S01]  /*6880*/  @P2 PRMT R228, R172, 0x7610, R228 ;  /* 0x00007610ace42816 */ /* 0x000fe200000000e4 */
[----:B------:R-:W-:Y:S01]  /*6890*/  @P2 HADD2.F32 R172, -RZ, R242.H1_H1 ;  /* 0x300000f2ffac2230 */ /* 0x000fe20000004100 */
[----:B------:R-:W-:Y:S02]  /*68a0*/  F2FP.F16.F32.PACK_AB R237, RZ, R166 ;  /* 0x000000a6ffed723e */ /* 0x000fe400000000ff */
[----:B------:R-:W-:Y:S02]  /*68b0*/  PRMT R232, R174, 0x7610, R232 ;  /* 0x00007610aee87816 */ /* 0x000fe400000000e8 */
        /* <DEDUP_REMOVED lines=10> */
.L_x_7782:
        /* <DEDUP_REMOVED lines=12> */
.L_x_7783:
        /* <DEDUP_REMOVED lines=12> */
.L_x_7784:
        /* <DEDUP_REMOVED lines=12> */
.L_x_7785:
        /* <DEDUP_REMOVED lines=12> */
.L_x_7781:
        /* <DEDUP_REMOVED lines=11> */
.L_x_7786:
        /* <DEDUP_REMOVED lines=9> */
.L_x_7787:
        /* <DEDUP_REMOVED lines=8> */
.L_x_7788:
[----:B------:R-:W-:Y:S05]  /*6e20*/  @!P0 BRA `(.L_x_7789) ;  /* 0x0000000400988947 */ /* 0x000fea0003800000 */
[----:B------:R-:W-:Y:S05]  /*6e30*/  BRA.U !UP0, `(.L_x_7790) ;  /* 0x0000000108d47547 */ /* 0x000fea000b800000 */
[----:B------:R-:W-:Y:S01]  /*6e40*/  ISETP.GT.AND P1, PT, R239, RZ, PT ;  /* 0x000000ffef00720c */ /* 0x000fe20003f24270 */
[----:B------:R-:W5:Y:S01]  /*6e50*/  @P2 LDC R172, c[0x0][0x40c] ;  /* 0x00010300ffac2b82 */ /* 0x000f620000000800 */
[--C-:B-1234-:R-:W-:Y:S01]  /*6e60*/  SHF.R.U64 R167, R198, 0x10, R199.reuse ;  /* 0x00000010c6a77819 */ /* 0x11efe200000012c7 */
[----:B------:R-:W-:Y:S01]  /*6e70*/  HADD2.F32 R171, -RZ, R198.H0_H0 ;  /* 0x200000c6ffab7230 */ /* 0x000fe20000004100 */
[----:B------:R-:W-:Y:S01]  /*6e80*/  SHF.R.U32.HI R165, RZ, 0x10, R199 ;  /* 0x00000010ffa57819 */ /* 0x000fe200000116c7 */
[----:B------:R-:W-:Y:S02]  /*6e90*/  HADD2.F32 R177, -RZ, R199.H0_H0 ;  /* 0x200000c7ffb17230 */ /* 0x000fe40000004100 */
[----:B------:R-:W-:Y:S02]  /*6ea0*/  HADD2.F32 R167, -RZ, R167.H0_H0 ;  /* 0x200000a7ffa77230 */ /* 0x000fe40000004100 */
[----:B------:R-:W1:Y:S01]  /*6eb0*/  @P2 LDC R174, c[0x0][0x40c] ;  /* 0x00010300ffae2b82 */ /* 0x000e620000000800 */
[----:B------:R-:W-:-:S03]  /*6ec0*/  HADD2.F32 R165, -RZ, R165.H0_H0 ;  /* 0x200000a5ffa57230 */ /* 0x000fc60000004100 */
[-CC-:B------:R-:W-:Y:S01]  /*6ed0*/  @P1 FFMA.FTZ R164, R215, R169.reuse, R170.reuse ;  /* 0x000000a9d7a41223 */ /* 0x180fe200000100aa */
[-CC-:B------:R-:W-:Y:S01]  /*6ee0*/  @P1 FFMA.FTZ R166, R12, R169.reuse, R170.reuse ;  /* 0x000000a90ca61223 */ /* 0x180fe200000100aa */
[----:B------:R-:W-:Y:S02]  /*6ef0*/  @P1 FFMA.FTZ R175, R10, R169, R170 ;  /* 0x000000a90aaf1223 */ /* 0x000fe400000100aa */
[----:B------:R-:W2:Y:S01]  /*6f00*/  @P2 LDC R176, c[0x0][0x40c] ;  /* 0x00010300ffb02b82 */ /* 0x000ea20000000800 */
[----:B------:R-:W-:Y:S01]  /*6f10*/  @P1 FADD.FTZ R164, R13, -R164 ;  /* 0x800000a40da41221 */ /* 0x000fe20000010000 */
[----:B------:R-:W-:-:S03]  /*6f20*/  @P1 FADD.FTZ R166, R11, -R166 ;  /* 0x800000a60ba61221 */ /* 0x000fc60000010000 */
[C---:B------:R-:W-:Y:S01]  /*6f30*/  @P1 FFMA.FTZ R171, R240.reuse, R164, R171 ;  /* 0x000000a4f0ab1223 */ /* 0x040fe200000100ab */
[----:B------:R-:W-:Y:S01]  /*6f40*/  @P1 FFMA.FTZ R164, R213, R169, R170 ;  /* 0x000000a9d5a41223 */ /* 0x000fe200000100aa */
[----:B------:R-:W-:Y:S01]  /*6f50*/  @P1 FFMA.FTZ R167, R240, R166, R167 ;  /* 0x000000a6f0a71223 */ /* 0x000fe200000100a7 */
[----:B------:R-:W-:Y:S01]  /*6f60*/  @P1 FADD.FTZ R166, R8, -R175 ;  /* 0x800000af08a61221 */ /* 0x000fe20000010000 */
[----:B-----5:R-:W-:Y:S01]  /*6f70*/  @P2 FMUL.FTZ R175, R171, R172 ;  /* 0x000000acabaf2220 */ /* 0x020fe20000410000 */
[----:B------:R-:W-:Y:S01]  /*6f80*/  @P1 FADD.FTZ R164, R9, -R164 ;  /* 0x800000a409a41221 */ /* 0x000fe20000010000 */
[----:B------:R-:W-:Y:S01]  /*6f90*/  F2FP.F16.F32.PACK_AB R230, RZ, R171 ;  /* 0x000000abffe6723e */ /* 0x000fe200000000ff */
[C---:B------:R-:W-:Y:S01]  /*6fa0*/  @P1 FFMA.FTZ R165, R240.reuse, R166, R165 ;  /* 0x000000a6f0a51223 */ /* 0x040fe200000100a5 */
[----:B------:R-:W-:Y:S01]  /*6fb0*/  F2FP.F16.F32.PACK_AB R232, RZ, R167 ;  /* 0x000000a7ffe8723e */ /* 0x000fe200000000ff */
[----:B------:R-:W-:Y:S01]  /*6fc0*/  @P1 FFMA.FTZ R177, R240, R164, R177 ;  /* 0x000000a4f0b11223 */ /* 0x000fe200000100b1 */
[----:B------:R-:W-:Y:S01]  /*6fd0*/  @P2 FMUL.FTZ R164, R44, R175 ;  /* 0x000000af2ca42220 */ /* 0x000fe20000410000 */
[----:B-1----:R-:W-:Y:S01]  /*6fe0*/  @P2 FMUL.FTZ R166, R167, R174 ;  /* 0x000000aea7a62220 */ /* 0x002fe20000410000 */
[--C-:B------:R-:W-:Y:S01]  /*6ff0*/  @P2 HADD2.F32 R171, -RZ, R242.reuse.H0_H0 ;  /* 0x200000f2ffab2230 */ /* 0x100fe20000004100 */
[----:B------:R-:W-:Y:S01]  /*7000*/  F2FP.F16.F32.PACK_AB R237, RZ, R165 ;  /* 0x000000a5ffed723e */ /* 0x000fe200000000ff */
[----:B------:R-:W-:Y:S01]  /*7010*/  @P2 HADD2.F32 R167, -RZ, R243.H0_H0 ;  /* 0x200000f3ffa72230 */ /* 0x000fe20000004100 */
[----:B------:R-:W-:Y:S01]  /*7020*/  @P2 F2FP.F16.F32.PACK_AB R164, RZ, R164 ;  /* 0x000000a4ffa4223e */ /* 0x000fe200000000ff */
[----:B------:R-:W-:Y:S01]  /*7030*/  @P2 FMUL.FTZ R172, R45, R166 ;  /* 0x000000a62dac2220 */ /* 0x000fe20000410000 */
[----:B------:R-:W-:Y:S01]  /*7040*/  @P2 FFMA.FTZ R140, R171, R175, R140 ;  /* 0x000000afab8c2223 */ /* 0x000fe2000001008c */
        /* <DEDUP_REMOVED lines=20> */
.L_x_7790:
[----:B------:R-:W-:Y:S01]  /*7190*/  ISETP.GT.AND P1, PT, R239, RZ, PT ;  /* 0x000000ffef00720c */ /* 0x000fe20003f24270 */
[----:B-1234-:R-:W1:Y:S01]  /*71a0*/  @P2 LDC R166, c[0x0][0x40c] ;  /* 0x00010300ffa62b82 */ /* 0x01ee620000000800 */
[----:B------:R-:W-:Y:S01]  /*71b0*/  HADD2.F32 R165, -RZ, R198.H0_H0 ;  /* 0x200000c6ffa57230 */ /* 0x000fe20000004100 */
[----:B------:R-:W-:Y:S01]  /*71c0*/  SHF.R.U64 R167, R198, 0x10, R199 ;  /* 0x00000010c6a77819 */ /* 0x000fe200000012c7 */
[----:B------:R-:W-:Y:S02]  /*71d0*/  HADD2.F32 R171, -RZ, R199.H0_H0 ;  /* 0x200000c7ffab7230 */ /* 0x000fe40000004100 */
[----:B------:R-:W-:Y:S02]  /*71e0*/  @P2 HADD2.F32 R175, -RZ, R242.H0_H0 ;  /* 0x200000f2ffaf2230 */ /* 0x000fe40000004100 */
[----:B------:R-:W-:Y:S01]  /*71f0*/  HADD2.F32 R167, -RZ, R167.H0_H0 ;  /* 0x200000a7ffa77230 */ /* 0x000fe20000004100 */
[----:B------:R-:W2:Y:S04]  /*7200*/  @P2 LDC R174, c[0x0][0x40c] ;  /* 0x00010300ffae2b82 */ /* 0x000ea80000000800 */
        /* <DEDUP_REMOVED lines=40> */
.L_x_7789:
[----:B------:R-:W-:Y:S05]  /*7490*/  BRA.U !UP0, `(.L_x_7792) ;  /* 0x0000000108d47547 */ /* 0x000fea000b800000 */
[----:B-1234-:R-:W1:Y:S01]  /*74a0*/  @P2 LDC R167, c[0x0][0x40c] ;  /* 0x00010300ffa72b82 */ /* 0x01ee620000000800 */
[-CC-:B------:R-:W-:Y:S01]  /*74b0*/  FFMA.FTZ R164, R215, R169.reuse, R170.reuse ;  /* 0x000000a9d7a47223 */ /* 0x180fe200000100aa */
[-CC-:B------:R-:W-:Y:S01]  /*74c0*/  FFMA.FTZ R166, R12, R169.reuse, R170.reuse ;  /* 0x000000a90ca67223 */ /* 0x180fe200000100aa */
[----:B------:R-:W-:Y:S01]  /*74d0*/  ISETP.GT.AND P1, PT, R239, RZ, PT ;  /* 0x000000ffef00720c */ /* 0x000fe20003f24270 */
[-C--:B------:R-:W-:Y:S01]  /*74e0*/  FFMA.FTZ R174, R213, R169.reuse, R170 ;  /* 0x000000a9d5ae7223 */ /* 0x080fe200000100aa */
[----:B------:R-:W-:Y:S01]  /*74f0*/  FADD.FTZ R165, R13, -R164 ;  /* 0x800000a40da57221 */ /* 0x000fe20000010000 */
[----:B------:R-:W-:Y:S02]  /*7500*/  FFMA.FTZ R177, R10, R169, R170 ;  /* 0x000000a90ab17223 */ /* 0x000fe400000100aa */
[----:B------:R-:W2:Y:S01]  /*7510*/  @P2 LDC R171, c[0x0][0x40c] ;  /* 0x00010300ffab2b82 */ /* 0x000ea20000000800 */
[----:B------:R-:W-:Y:S01]  /*7520*/  FMUL.FTZ R164, R240, R165 ;  /* 0x000000a5f0a47220 */ /* 0x000fe20000410000 */
[----:B------:R-:W-:Y:S01]  /*7530*/  FADD.FTZ R165, R11, -R166 ;  /* 0x800000a60ba57221 */ /* 0x000fe20000010000 */
[----:B------:R-:W-:Y:S01]  /*7540*/  FADD.FTZ R175, R9, -R174 ;  /* 0x800000ae09af7221 */ /* 0x000fe20000010000 */
[----:B------:R-:W-:-:S02]  /*7550*/  FADD.FTZ R177, R8, -R177 ;  /* 0x800000b108b17221 */ /* 0x000fc40000010000 */
        /* <DEDUP_REMOVED lines=8> */
[----:B------:R-:W-:Y:S01]  /*75e0*/  FSEL R175, R167, RZ, P1 ;  /* 0x000000ffa7af7208 */ /* 0x000fe20000800000 */
[----:B--2---:R-:W-:Y:S02]  /*75f0*/  @P2 FMUL.FTZ R164, R174, R171 ;  /* 0x000000abaea42220 */ /* 0x004fe40000410000 */
[----:B------:R-:W-:Y:S02]  /*7600*/  @P2 F2FP.F16.F32.PACK_AB R171, RZ, R166 ;  /* 0x000000a6ffab223e */ /* 0x000fe400000000ff */
[----:B------:R-:W-:Y:S01]  /*7610*/  PRMT R230, R172, 0x7610, R230 ;  /* 0x00007610ace67816 */ /* 0x000fe200000000e6 */
[----:B------:R-:W-:Y:S01]  /*7620*/  @P2 FMUL.FTZ R166, R45, R164 ;  /* 0x000000a42da62220 */ /* 0x000fe20000410000 */
[----:B------:R-:W-:Y:S01]  /*7630*/  @P2 PRMT R236, R171, 0x7610, R236 ;  /* 0x00007610abec2816 */ /* 0x000fe200000000ec */
[----:B------:R-:W-:Y:S01]  /*7640*/  @P2 HADD2.F32 R172, -RZ, R242.H1_H1 ;  /* 0x300000f2ffac2230 */ /* 0x000fe20000004100 */
[----:B------:R-:W-:Y:S01]  /*7650*/  F2FP.F16.F32.PACK_AB R174, RZ, R174 ;  /* 0x000000aeffae723e */ /* 0x000fe200000000ff */
[----:B---3--:R-:W-:Y:S01]  /*7660*/  @P2 FMUL.FTZ R167, R175, R176 ;  /* 0x000000b0afa72220 */ /* 0x008fe20000410000 */
[----:B------:R-:W-:-:S02]  /*7670*/  @P2 F2FP.F16.F32.PACK_AB R166, RZ, R166 ;  /* 0x000000a6ffa6223e */ /* 0x000fc400000000ff */
[----:B------:R-:W-:Y:S01]  /*7680*/  F2FP.F16.F32.PACK_AB R175, RZ, R175 ;  /* 0x000000afffaf723e */ /* 0x000fe200000000ff */
[----:B------:R-:W-:Y:S01]  /*7690*/  @P2 FMUL.FTZ R171, R46, R167 ;  /* 0x000000a72eab2220 */ /* 0x000fe20000410000 */
[----:B------:R-:W-:Y:S01]  /*76a0*/  @P2 PRMT R226, R166, 0x7610, R226 ;  /* 0x00007610a6e22816 */ /* 0x000fe200000000e2 */
[----:B------:R-:W-:Y:S01]  /*76b0*/  FMUL.FTZ R166, R240, R177 ;  /* 0x000000b1f0a67220 */ /* 0x000fe20000410000 */
[----:B------:R-:W-:Y:S01]  /*76c0*/  PRMT R232, R174, 0x7610, R232 ;  /* 0x00007610aee87816 */ /* 0x000fe200000000e8 */
[----:B------:R-:W-:Y:S01]  /*76d0*/  @P2 FFMA.FTZ R141, R172, R164, R141 ;  /* 0x000000a4ac8d2223 */ /* 0x000fe2000001008d */
[----:B------:R-:W-:Y:S02]  /*76e0*/  @P2 F2FP.F16.F32.PACK_AB R171, RZ, R171 ;  /* 0x000000abffab223e */ /* 0x000fe400000000ff */
[----:B------:R-:W-:Y:S02]  /*76f0*/  FSEL R166, R166, RZ, P1 ;  /* 0x000000ffa6a67208 */ /* 0x000fe40000800000 */
[----:B------:R-:W-:Y:S01]  /*7700*/  @P2 PRMT R228, R171, 0x7610, R228 ;  /* 0x00007610abe42816 */ /* 0x000fe200000000e4 */
[----:B------:R-:W-:Y:S01]  /*7710*/  @P2 HADD2.F32 R171, -RZ, R242.H0_H0 ;  /* 0x200000f2ffab2230 */ /* 0x000fe20000004100 */
[----:B------:R-:W-:-:S02]  /*7720*/  F2FP.F16.F32.PACK_AB R237, RZ, R166 ;  /* 0x000000a6ffed723e */ /* 0x000fc400000000ff */
[----:B------:R-:W-:Y:S02]  /*7730*/  PRMT R234, R175, 0x7610, R234 ;  /* 0x00007610afea7816 */ /* 0x000fe400000000ea */
[----:B------:R-:W-:Y:S01]  /*7740*/  @P2 FFMA.FTZ R140, R171, R165, R140 ;  /* 0x000000a5ab8c2223 */ /* 0x000fe2000001008c */
[----:B------:R-:W-:-:S05]  /*7750*/  @P2 HADD2.F32 R165, -RZ, R243.H0_H0 ;  /* 0x200000f3ffa52230 */ /* 0x000fca0000004100 */
        /* <DEDUP_REMOVED lines=9> */
.L_x_7792:
        /* <DEDUP_REMOVED lines=12> */
.L_x_7793:
        /* <DEDUP_REMOVED lines=12> */
.L_x_7794:
        /* <DEDUP_REMOVED lines=12> */
.L_x_7795:
        /* <DEDUP_REMOVED lines=12> */
.L_x_7791:
[----:B------:R-:W-:Y:S01]  /*7af0*/  IADD3 R241, PT, PT, R241, 0x600, RZ ;  /* 0x00000600f1f17810 */ /* 0x000fe20007ffe0ff */
[----:B------:R-:W-:Y:S06]  /*7b00*/  BRA.U !UP0, `(.L_x_7796) ;  /* 0x0000000108247547 */ /* 0x000fec000b800000 */
        /* <DEDUP_REMOVED lines=9> */
.L_x_7796:
        /* <DEDUP_REMOVED lines=9> */
.L_x_7797:
        /* <DEDUP_REMOVED lines=8> */
.L_x_7798:
[----:B------:R-:W-:Y:S05]  /*7cb0*/  @!P0 BRA `(.L_x_7799) ;  /* 0x00000004009c8947 */ /* 0x000fea0003800000 */
[----:B------:R-:W-:Y:S05]  /*7cc0*/  BRA.U !UP0, `(.L_x_7800) ;  /* 0x0000000108d87547 */ /* 0x000fea000b800000 */
[----:B------:R-:W-:Y:S01]  /*7cd0*/  ISETP.GT.AND P0, PT, R239, RZ, PT ;  /* 0x000000ffef00720c */ /* 0x000fe20003f04270 */
[----:B-1234-:R-:W1:Y:S01]  /*7ce0*/  @P2 LDC R166, c[0x0][0x40c] ;  /* 0x00010300ffa62b82 */ /* 0x01ee620000000800 */
[----:B------:R-:W-:Y:S01]  /*7cf0*/  HADD2.F32 R171, -RZ, R196.H0_H0 ;  /* 0x200000c4ffab7230 */ /* 0x000fe20000004100 */
[----:B------:R-:W-:Y:S01]  /*7d00*/  SHF.R.U64 R173, R196, 0x10, R197 ;  /* 0x00000010c4ad7819 */ /* 0x000fe200000012c5 */
[----:B------:R-:W-:-:S04]  /*7d10*/  HADD2.F32 R167, -RZ, R197.H0_H0 ;  /* 0x200000c5ffa77230 */ /* 0x000fc80000004100 */
[----:B------:R-:W-:Y:S01]  /*7d20*/  HADD2.F32 R173, -RZ, R173.H0_H0 ;  /* 0x200000adffad7230 */ /* 0x000fe20000004100 */
        /* <DEDUP_REMOVED lines=8> */
[C---:B------:R-:W-:Y:S01]  /*7db0*/  @P0 FFMA.FTZ R171, R240.reuse, R164, R171 ;  /* 0x000000a4f0ab0223 */ /* 0x040fe200000100ab */
[----:B------:R-:W-:Y:S01]  /*7dc0*/  @P0 FFMA.FTZ R173, R240, R175, R173 ;  /* 0x000000aff0ad0223 */ /* 0x000fe200000100ad */
[----:B------:R-:W-:Y:S02]  /*7dd0*/  SHF.R.U32.HI R175, RZ, 0x10, R197 ;  /* 0x00000010ffaf7819 */ /* 0x000fe400000116c5 */
[----:B-1----:R-:W-:Y:S01]  /*7de0*/  @P2 FMUL.FTZ R165, R171, R166 ;  /* 0x000000a6aba52220 */ /* 0x002fe20000410000 */
[----:B------:R-:W-:Y:S01]  /*7df0*/  @P0 FADD.FTZ R166, R2, -R177 ;  /* 0x800000b102a60221 */ /* 0x000fe20000010000 */
[----:B------:R-:W-:Y:S01]  /*7e00*/  F2FP.F16.F32.PACK_AB R171, RZ, R171 ;  /* 0x000000abffab723e */ /* 0x000fe200000000ff */
[----:B------:R-:W-:Y:S02]  /*7e10*/  HADD2.F32 R175, -RZ, R175.H0_H0 ;  /* 0x200000afffaf7230 */ /* 0x000fe40000004100 */
[----:B------:R-:W-:Y:S01]  /*7e20*/  @P2 FMUL.FTZ R164, R48, R165 ;  /* 0x000000a530a42220 */ /* 0x000fe20000410000 */
[----:B------:R-:W-:Y:S01]  /*7e30*/  @P0 FFMA.FTZ R167, R240, R166, R167 ;  /* 0x000000a6f0a70223 */ /* 0x000fe200000100a7 */
[----:B------:R-:W-:Y:S01]  /*7e40*/  PRMT R230, R171, 0x7610, R230 ;  /* 0x00007610abe67816 */ /* 0x000fe200000000e6 */
[----:B------:R-:W-:-:S02]  /*7e50*/  @P2 HADD2.F32 R171, -RZ, R243.H0_H0 ;  /* 0x200000f3ffab2230 */ /* 0x000fc40000004100 */
[----:B------:R-:W-:Y:S01]  /*7e60*/  @P2 F2FP.F16.F32.PACK_AB R176, RZ, R164 ;  /* 0x000000a4ffb0223e */ /* 0x000fe200000000ff */
[----:B--2---:R-:W-:Y:S01]  /*7e70*/  @P2 FMUL.FTZ R164, R173, R172 ;  /* 0x000000acada42220 */ /* 0x004fe20000410000 */
[----:B------:R-:W-:Y:S01]  /*7e80*/  @P0 FADD.FTZ R172, R5, -R170 ;  /* 0x800000aa05ac0221 */ /* 0x000fe20000010000 */
[----:B------:R-:W-:Y:S02]  /*7e90*/  F2FP.F16.F32.PACK_AB R234, RZ, R167 ;  /* 0x000000a7ffea723e */ /* 0x000fe400000000ff */
[----:B------:R-:W-:Y:S01]  /*7ea0*/  @P2 FMUL.FTZ R166, R49, R164 ;  /* 0x000000a431a62220 */ /* 0x000fe20000410000 */
[----:B---3--:R-:W-:Y:S01]  /*7eb0*/  @P2 FMUL.FTZ R169, R167, R174 ;  /* 0x000000aea7a92220 */ /* 0x008fe20000410000 */
[----:B------:R-:W-:Y:S01]  /*7ec0*/  @P0 FFMA.FTZ R175, R240, R172, R175 ;  /* 0x000000acf0af0223 */ /* 0x000fe200000100af */
[--C-:B------:R-:W-:Y:S01]  /*7ed0*/  @P2 HADD2.F32 R167, -RZ, R242.reuse.H0_H0 ;  /* 0x200000f2ffa72230 */ /* 0x100fe20000004100 */
[----:B------:R-:W-:Y:S01]  /*7ee0*/  F2FP.F16.F32.PACK_AB R173, RZ, R173 ;  /* 0x000000adffad723e */ /* 0x000fe200000000ff */
[-C--:B------:R-:W-:Y:S01]  /*7ef0*/  @P2 FMUL.FTZ R170, R50, R169.reuse ;  /* 0x000000a932aa2220 */ /* 0x080fe20000410000 */
[----:B------:R-:W-:Y:S01]  /*7f00*/  @P2 F2FP.F16.F32.PACK_AB R166, RZ, R166 ;  /* 0x000000a6ffa6223e */ /* 0x000fe200000000ff */
[----:B------:R-:W-:Y:S01]  /*7f10*/  @P2 FFMA.FTZ R138, R171, R169, R138 ;  /* 0x000000a9ab8a2223 */ /* 0x000fe2000001008a */
[----:B------:R-:W-:Y:S01]  /*7f20*/  @P2 PRMT R236, R176, 0x7610, R236 ;  /* 0x00007610b0ec2816 */ /* 0x000fe200000000ec */
[----:B------:R-:W-:Y:S01]  /*7f30*/  @P2 FFMA.FTZ R136, R167, R165, R136 ;  /* 0x000000a5a7882223 */ /* 0x000fe20000010088 */
[----:B------:R-:W-:Y:S01]  /*7f40*/  @P2 PRMT R226, R166, 0x7610, R226 ;  /* 0x00007610a6e22816 */ /* 0x000fe200000000e2 */
[----:B------:R-:W-:Y:S01]  /*7f50*/  @P2 HADD2.F32 R166, -RZ, R242.H1_H1 ;  /* 0x300000f2ffa62230 */ /* 0x000fe20000004100 */
[----:B------:R-:W-:-:S02]  /*7f60*/  @P2 F2FP.F16.F32.PACK_AB R170, RZ, R170 ;  /* 0x000000aaffaa223e */ /* 0x000fc400000000ff */
[----:B------:R-:W-:Y:S02]  /*7f70*/  PRMT R232, R173, 0x7610, R232 ;  /* 0x00007610ade87816 */ /* 0x000fe400000000e8 */
        /* <DEDUP_REMOVED lines=11> */
.L_x_7800:
[----:B------:R-:W-:Y:S01]  /*8030*/  ISETP.GT.AND P0, PT, R239, RZ, PT ;  /* 0x000000ffef00720c */ /* 0x000fe20003f04270 */
[----:B-1234-:R-:W1:Y:S01]  /*8040*/  @P2 LDC R166, c[0x0][0x40c] ;  /* 0x00010300ffa62b82 */ /* 0x01ee620000000800 */
[----:B------:R-:W-:Y:S01]  /*8050*/  SHF.R.U64 R167, R196, 0x10, R197 ;  /* 0x00000010c4a77819 */ /* 0x000fe200000012c5 */
[----:B------:R-:W-:-:S04]  /*8060*/  HADD2.F32 R165, -RZ, R196.H0_H0 ;  /* 0x200000c4ffa57230 */ /* 0x000fc80000004100 */
[----:B------:R-:W-:Y:S02]  /*8070*/  HADD2.F32 R167, -RZ, R167.H0_H0 ;  /* 0x200000a7ffa77230 */ /* 0x000fe40000004100 */
[----:B------:R-:W2:Y:S04]  /*8080*/  @P2 LDC R172, c[0x0][0x40c] ;  /* 0x00010300ffac2b82 */ /* 0x000ea80000000800 */
[-CC-:B------:R-:W-:Y:S01]  /*8090*/  @P0 FFMA.FTZ R164, R195, R169.reuse, R170.reuse ;  /* 0x000000a9c3a40223 */ /* 0x180fe200000100aa */
[-CC-:B------:R-:W-:Y:S01]  /*80a0*/  @P0 FFMA.FTZ R171, R6, R169.reuse, R170.reuse ;  /* 0x000000a906ab0223 */ /* 0x180fe200000100aa */
[----:B------:R-:W-:Y:S02]  /*80b0*/  @P0 FFMA.FTZ R173, R193, R169, R170 ;  /* 0x000000a9c1ad0223 */ /* 0x000fe400000100aa */
[----:B------:R-:W3:Y:S01]  /*80c0*/  @P2 LDC R174, c[0x0][0x40c] ;  /* 0x00010300ffae2b82 */ /* 0x000ee20000000800 */
[----:B------:R-:W-:Y:S01]  /*80d0*/  @P0 FADD.FTZ R164, R7, -R164 ;  /* 0x800000a407a40221 */ /* 0x000fe20000010000 */
[----:B------:R-:W-:-:S03]  /*80e0*/  @P0 FADD.FTZ R171, R4, -R171 ;  /* 0x800000ab04ab0221 */ /* 0x000fc60000010000 */
[C---:B------:R-:W-:Y:S01]  /*80f0*/  @P0 FFMA.FTZ R165, R240.reuse, R164, R165 ;  /* 0x000000a4f0a50223 */ /* 0x040fe200000100a5 */
[----:B------:R-:W-:Y:S01]  /*8100*/  @P0 FFMA.FTZ R167, R240, R171, R167 ;  /* 0x000000abf0a70223 */ /* 0x000fe200000100a7 */
[----:B------:R-:W-:Y:S02]  /*8110*/  HADD2.F32 R171, -RZ, R197.H0_H0 ;  /* 0x200000c5ffab7230 */ /* 0x000fe40000004100 */
[----:B------:R-:W-:Y:S01]  /*8120*/  @P0 FADD.FTZ R164, R2, -R173 ;  /* 0x800000ad02a40221 */ /* 0x000fe20000010000 */
[----:B-1----:R-:W-:Y:S01]  /*8130*/  @P2 FMUL.FTZ R165, R165, R166 ;  /* 0x000000a6a5a52220 */ /* 0x002fe20000410000 */
[----:B------:R-:W-:Y:S02]  /*8140*/  @P2 HADD2.F32 R173, -RZ, R243.H0_H0 ;  /* 0x200000f3ffad2230 */ /* 0x000fe40000004100 */
[----:B------:R-:W-:Y:S01]  /*8150*/  @P0 FFMA.FTZ R171, R240, R164, R171 ;  /* 0x000000a4f0ab0223 */ /* 0x000fe200000100ab */
[----:B------:R-:W-:Y:S01]  /*8160*/  @P2 FMUL.FTZ R164, R48, R165 ;  /* 0x000000a530a42220 */ /* 0x000fe20000410000 */
[----:B--2---:R-:W-:-:S04]  /*8170*/  @P2 FMUL.FTZ R166, R167, R172 ;  /* 0x000000aca7a62220 */ /* 0x004fc80000410000 */
[----:B------:R-:W-:Y:S01]  /*8180*/  @P2 F2FP.F16.F32.PACK_AB R164, RZ, R164 ;  /* 0x000000a4ffa4223e */ /* 0x000fe200000000ff */
[----:B------:R-:W-:-:S03]  /*8190*/  @P2 FMUL.FTZ R167, R49, R166 ;  /* 0x000000a631a72220 */ /* 0x000fc60000410000 */
[----:B------:R-:W-:Y:S01]  /*81a0*/  @P2 PRMT R236, R164, 0x7610, R236 ;  /* 0x00007610a4ec2816 */ /* 0x000fe200000000ec */
[----:B------:R-:W-:Y:S02]  /*81b0*/  @P2 HADD2.F32 R164, -RZ, R242.H1_H1 ;  /* 0x300000f2ffa42230 */ /* 0x000fe40000004100 */
[----:B---3--:R-:W-:Y:S01]  /*81c0*/  @P2 FMUL.FTZ R171, R171, R174 ;  /* 0x000000aeabab2220 */ /* 0x008fe20000410000 */
[----:B------:R-:W-:-:S03]  /*81d0*/  @P2 F2FP.F16.F32.PACK_AB R167, RZ, R167 ;  /* 0x000000a7ffa7223e */ /* 0x000fc600000000ff */
[-C--:B------:R-:W-:Y:S01]  /*81e0*/  @P2 FMUL.FTZ R172, R50, R171.reuse ;  /* 0x000000ab32ac2220 */ /* 0x080fe20000410000 */
[----:B------:R-:W-:Y:S01]  /*81f0*/  @P2 PRMT R226, R167, 0x7610, R226 ;  /* 0x00007610a7e22816 */ /* 0x000fe200000000e2 */
[----:B------:R-:W-:Y:S02]  /*8200*/  @P2 HADD2.F32 R167, -RZ, R242.H0_H0 ;  /* 0x200000f2ffa72230 */ /* 0x000fe40000004100 */
[----:B------:R-:W-:Y:S01]  /*8210*/  @P2 FFMA.FTZ R137, R164, R166, R137 ;  /* 0x000000a6a4892223 */ /* 0x000fe20000010089 */
[----:B------:R-:W-:Y:S01]  /*8220*/  @P2 FFMA.FTZ R138, R173, R171, R138 ;  /* 0x000000abad8a2223 */ /* 0x000fe2000001008a */
[----:B------:R-:W-:Y:S01]  /*8230*/  @P2 F2FP.F16.F32.PACK_AB R172, RZ, R172 ;  /* 0x000000acffac223e */ /* 0x000fe200000000ff */
[----:B------:R-:W-:-:S03]  /*8240*/  @P2 FFMA.FTZ R136, R167, R165, R136 ;  /* 0x000000a5a7882223 */ /* 0x000fc60000010088 */
        /* <DEDUP_REMOVED lines=14> */
.L_x_7799:
        /* <DEDUP_REMOVED lines=19> */
[----:B------:R-:W-:-:S03]  /*8460*/  F2FP.F16.F32.PACK_AB R171, RZ, R171 ;  /* 0x000000abffab723e */ /* 0x000fc600000000ff */
[----:B------:R-:W-:Y:S01]  /*8470*/  @P2 FMUL.FTZ R166, R48, R165 ;  /* 0x000000a530a62220 */ /* 0x000fe20000410000 */
[----:B------:R-:W-:Y:S01]  /*8480*/  PRMT R230, R171, 0x7610, R230 ;  /* 0x00007610abe67816 */ /* 0x000fe200000000e6 */
[----:B------:R-:W-:Y:S02]  /*8490*/  @P2 HADD2.F32 R171, -RZ, R243.H0_H0 ;  /* 0x200000f3ffab2230 */ /* 0x000fe40000004100 */
[----:B--2---:R-:W-:Y:S01]  /*84a0*/  @P2 FMUL.FTZ R164, R172, R175 ;  /* 0x000000afaca42220 */ /* 0x004fe20000410000 */
[----:B------:R-:W-:Y:S01]  /*84b0*/  FADD.FTZ R175, R5, -R170 ;  /* 0x800000aa05af7221 */ /* 0x000fe20000010000 */
[----:B------:R-:W-:Y:S02]  /*84c0*/  F2FP.F16.F32.PACK_AB R172, RZ, R172 ;  /* 0x000000acffac723e */ /* 0x000fe400000000ff */
[----:B------:R-:W-:Y:S01]  /*84d0*/  @P2 FMUL.FTZ R167, R49, R164 ;  /* 0x000000a431a72220 */ /* 0x000fe20000410000 */
[----:B------:R-:W-:Y:S01]  /*84e0*/  FMUL.FTZ R240, R240, R175 ;  /* 0x000000aff0f07220 */ /* 0x000fe20000410000 */
[----:B------:R-:W-:Y:S01]  /*84f0*/  PRMT R232, R172, 0x7610, R232 ;  /* 0x00007610ace87816 */ /* 0x000fe200000000e8 */
[----:B---3--:R-:W-:Y:S01]  /*8500*/  @P2 FMUL.FTZ R169, R173, R174 ;  /* 0x000000aeada92220 */ /* 0x008fe20000410000 */
[----:B------:R-:W-:-:S02]  /*8510*/  @P2 F2FP.F16.F32.PACK_AB R174, RZ, R166 ;  /* 0x000000a6ffae223e */ /* 0x000fc400000000ff */
[----:B------:R-:W-:Y:S01]  /*8520*/  @P2 F2FP.F16.F32.PACK_AB R167, RZ, R167 ;  /* 0x000000a7ffa7223e */ /* 0x000fe200000000ff */
[-C--:B------:R-:W-:Y:S01]  /*8530*/  @P2 FMUL.FTZ R166, R50, R169.reuse ;  /* 0x000000a932a62220 */ /* 0x080fe20000410000 */
[----:B------:R-:W-:Y:S01]  /*8540*/  FSEL R240, R240, RZ, P0 ;  /* 0x000000fff0f07208 */ /* 0x000fe20000000000 */
[----:B------:R-:W-:Y:S01]  /*8550*/  @P2 FFMA.FTZ R138, R171, R169, R138 ;  /* 0x000000a9ab8a2223 */ /* 0x000fe2000001008a */
[----:B------:R-:W-:Y:S01]  /*8560*/  @P2 PRMT R226, R167, 0x7610, R226 ;  /* 0x00007610a7e22816 */ /* 0x000fe200000000e2 */
[--C-:B------:R-:W-:Y:S01]  /*8570*/  @P2 HADD2.F32 R167, -RZ, R242.reuse.H0_H0 ;  /* 0x200000f2ffa72230 */ /* 0x100fe20000004100 */
[----:B------:R-:W-:Y:S02]  /*8580*/  @P2 F2FP.F16.F32.PACK_AB R166, RZ, R166 ;  /* 0x000000a6ffa6223e */ /* 0x000fe400000000ff */
[----:B------:R-:W-:Y:S02]  /*8590*/  F2FP.F16.F32.PACK_AB R173, RZ, R173 ;  /* 0x000000adffad723e */ /* 0x000fe400000000ff */
[----:B------:R-:W-:Y:S01]  /*85a0*/  @P2 PRMT R228, R166, 0x7610, R228 ;  /* 0x00007610a6e42816 */ /* 0x000fe200000000e4 */
[----:B------:R-:W-:Y:S01]  /*85b0*/  @P2 HADD2.F32 R166, -RZ, R242.H1_H1 ;  /* 0x300000f2ffa62230 */ /* 0x000fe20000004100 */
[----:B------:R-:W-:Y:S01]  /*85c0*/  @P2 PRMT R236, R174, 0x7610, R236 ;  /* 0x00007610aeec2816 */ /* 0x000fe200000000ec */
[----:B------:R-:W-:Y:S01]  /*85d0*/  @P2 FFMA.FTZ R136, R167, R165, R136 ;  /* 0x000000a5a7882223 */ /* 0x000fe20000010088 */
[----:B------:R-:W-:-:S02]  /*85e0*/  F2FP.F16.F32.PACK_AB R237, RZ, R240 ;  /* 0x000000f0ffed723e */ /* 0x000fc400000000ff */
[----:B------:R-:W-:Y:S01]  /*85f0*/  PRMT R234, R173, 0x7610, R234 ;  /* 0x00007610adea7816 */ /* 0x000fe200000000ea */
        /* <DEDUP_REMOVED lines=9> */
.L_x_7802:
[----:B-1234-:R-:W1:Y:S01]  /*8690*/  @P2 LDC R167, c[0x0][0x40c] ;  /* 0x00010300ffa72b82 */ /* 0x01ee620000000800 */
[----:B------:R-:W-:Y:S01]  /*86a0*/  FFMA.FTZ R164, R0, R169, R170 ;  /* 0x000000a900a47223 */ /* 0x000fe200000100aa */
[----:B------:R-:W-:Y:S01]  /*86b0*/  ISETP.GT.AND P0, PT, R239, RZ, PT ;  /* 0x000000ffef00720c */ /* 0x000fe20003f04270 */
[----:B------:R-:W-:Y:S02]  /*86c0*/  @P2 HADD2.F32 R172, -RZ, R243.H1_H1 ;  /* 0x300000f3ffac2230 */ /* 0x000fe40000004100 */
[----:B------:R-:W-:-:S04]  /*86d0*/  FADD.FTZ R165, R5, -R164 ;  /* 0x800000a405a57221 */ /* 0x000fc80000010000 */
[----:B------:R-:W-:-:S05]  /*86e0*/  FMUL.FTZ R165, R240, R165 ;  /* 0x000000a5f0a57220 */ /* 0x000fca0000410000 */
[----:B------:R-:W-:-:S05]  /*86f0*/  FSEL R166, R165, RZ, P0 ;  /* 0x000000ffa5a67208 */ /* 0x000fca0000000000 */
[----:B-1----:R-:W-:-:S04]  /*8700*/  @P2 FMUL.FTZ R166, R166, R167 ;  /* 0x000000a7a6a62220 */ /* 0x002fc80000410000 */
        /* <DEDUP_REMOVED lines=14> */
.L_x_7803:
        /* <DEDUP_REMOVED lines=12> */
.L_x_7804:
        /* <DEDUP_REMOVED lines=12> */
.L_x_7805:
[----:B------:R-:W-:Y:S01]  /*8970*/  @P2 FFMA.FTZ R139, R172, R166, R139 ;  /* 0x000000a6ac8b2223 */ /* 0x000fe2000001008b */
[----:B------:R-:W-:-:S07]  /*8980*/  @P2 PRMT R235, R164, 0x7610, R235 ;  /* 0x00007610a4eb2816 */ /* 0x000fce00000000eb */
.L_x_7801:
        /* <DEDUP_REMOVED lines=10> */
.L_x_7806:
        /* <DEDUP_REMOVED lines=9> */
.L_x_7807:
[----:B-12---:R-:W1:Y:S01]  /*8ac0*/  LDC.64 R164, c[0x0][0x380] ;  /* 0x0000e000ffa47b82 */ /* 0x006e620000000a00 */
[----:B------:R-:W-:Y:S01]  /*8ad0*/  UPLOP3.LUT UP1, UPT, UPT, UPT, UP1, 0x40, 0x4 ;  /* 0x000000000004789c */ /* 0x000fe20003f2e810 */
[----:B-1----:R-:W-:-:S04]  /*8ae0*/  IADD3 R238, PT, PT, R238, R164, RZ ;  /* 0x000000a4eeee7210 */ /* 0x002fc80007ffe0ff */
[----:B------:R-:W-:-:S13]  /*8af0*/  ISETP.GE.AND P0, PT, R238, R165, PT ;  /* 0x000000a5ee00720c */ /* 0x000fda0003f06270 */
[----:B------:R-:W-:Y:S05]  /*8b00*/  @!P0 BRA `(.L_x_7808) ;  /* 0xffffff78006c8947 */ /* 0x000fea000383ffff */
.L_x_7734:
        /* <DEDUP_REMOVED lines=32> */
.L_x_7809:
        /* <DEDUP_REMOVED lines=15> */
.L_x_14393:


//--------------------- .text._ZN10layer_norm13ln_bwd_kernelINS_13Kernel_traitsIf6__halfS2_S2_fjLj7168ELj1ELj1ELj8ELj8ENS_18Kernel_traits_baseILj7168EfS2_S2_S2_fjLj256EEEEELb1ELb0ELb0ELb0EEEvNS_9BwdParamsE --------------------------
	.section	.text._ZN10layer_norm13ln_bwd_kernelINS_13Kernel_traitsIf6__halfS2_S2_fjLj7168ELj1ELj1ELj8ELj8ENS_18Kernel_traits_baseILj7168EfS2_S2_S2_fjLj256EEEEELb1ELb0ELb0ELb0EEEvNS_9BwdParamsE,"ax",@progbits
	.align	128
        .global         _ZN10layer_norm13ln_bwd_kernelINS_13Kernel_traitsIf6__halfS2_S2_fjLj7168ELj1ELj1ELj8ELj8ENS_18Kernel_traits_baseILj7168EfS2_S2_S2_fjLj256EEEEELb1ELb0ELb0ELb0EEEvNS_9BwdParamsE
        .type           _ZN10layer_norm13ln_bwd_kernelINS_13Kernel_traitsIf6__halfS2_S2_fjLj7168ELj1ELj1ELj8ELj8ENS_18Kernel_traits_baseILj7168EfS2_S2_S2_fjLj256EEEEELb1ELb0ELb0ELb0EEEvNS_9BwdParamsE,@function
        .size           _ZN10layer_norm13ln_bwd_kernelINS_13Kernel_traitsIf6__halfS2_S2_fjLj7168ELj1ELj1ELj8ELj8ENS_18Kernel_traits_baseILj7168EfS2_S2_S2_fjLj256EEEEELb1ELb0ELb0ELb0EEEvNS_9BwdParamsE,(.L_x_14394 - _ZN10layer_norm13ln_bwd_kernelINS_13Kernel_traitsIf6__halfS2_S2_fjLj7168ELj1ELj1ELj8ELj8ENS_18Kernel_traits_baseILj7168EfS2_S2_S2_fjLj256EEEEELb1ELb0ELb0ELb0EEEvNS_9BwdParamsE)
        .other          _ZN10layer_norm13ln_bwd_kernelINS_13Kernel_traitsIf6__halfS2_S2_fjLj7168ELj1ELj1ELj8ELj8ENS_18Kernel_traits_baseILj7168EfS2_S2_S2_fjLj256EEEEELb1ELb0ELb0ELb0EEEvNS_9BwdParamsE,@"STO_CUDA_ENTRY STV_DEFAULT"
_ZN10layer_norm13ln_bwd_kernelINS_13Kernel_traitsIf6__halfS2_S2_fjLj7168ELj1ELj1ELj8ELj8ENS_18Kernel_traits_baseILj7168EfS2_S2_S2_fjLj256EEEEELb1ELb0ELb0ELb0EEEvNS_9BwdParamsE:
.text._ZN10layer_norm13ln_bwd_kernelINS_13Kernel_traitsIf6__halfS2_S2_fjLj7168ELj1ELj1ELj8ELj8ENS_18Kernel_traits_baseILj7168EfS2_S2_S2_fjLj256EEEEELb1ELb0ELb0ELb0EEEvNS_9BwdParamsE:
        /* <DEDUP_REMOVED lines=116> */
.L_x_7880:
        /* <DEDUP_REMOVED lines=47> */
[----:B----4-:R-:W-:Y:S01]  /*0a30*/  SHF.R.U64 R13, R10, 0x10, R11 ;  /* 0x000000100a0d7819 */ /* 0x010fe2000000120b */
[----:B------:R-:W-:-:S04]  /*0a40*/  HADD2.F32 R3, -RZ, R10.H0_H0 ;  /* 0x2000000aff037230 */ /* 0x000fc80000004100 */
[----:B------:R-:W-:Y:S01]  /*0a50*/  HADD2.F32 R13, -RZ, R13.H0_H0 ;  /* 0x2000000dff0d7230 */ /* 0x000fe20000004100 */
[----:B------:R-:W-:Y:S01]  /*0a60*/  SHF.R.U32.HI R129, RZ, 0x10, R11 ;  /* 0x00000010ff817819 */ /* 0x000fe2000001160b */
[----:B------:R-:W-:Y:S02]  /*0a70*/  HADD2.F32 R125, -RZ, R11.H0_H0 ;  /* 0x2000000bff7d7230 */ /* 0x000fe40000004100 */
[C---:B------:R-:W-:Y:S01]  /*0a80*/  FADD.FTZ R10, -R124.reuse, R3 ;  /* 0x000000037c0a7221 */ /* 0x040fe20000010100 */
[----:B0-----:R-:W-:Y:S02]  /*0a90*/  HADD2.F32 R14, -RZ, R12.H0_H0 ;  /* 0x2000000cff0e7230 */ /* 0x001fe40000004100 */
[C---:B------:R-:W-:Y:S01]  /*0aa0*/  FADD.FTZ R12, -R124.reuse, R13 ;  /* 0x0000000d7c0c7221 */ /* 0x040fe20000010100 */
[----:B------:R-:W-:Y:S02]  /*0ab0*/  HADD2.F32 R11, -RZ, R16.H0_H0 ;  /* 0x20000010ff0b7230 */ /* 0x000fe40000004100 */
[C---:B-----5:R-:W-:Y:S01]  /*0ac0*/  FMUL.FTZ R3, R7.reuse, R10 ;  /* 0x0000000a07037220 */ /* 0x060fe20000410000 */
[----:B------:R-:W-:Y:S01]  /*0ad0*/  FADD.FTZ R16, -R124, R125 ;  /* 0x0000007d7c107221 */ /* 0x000fe20000010100 */
[----:B------:R-:W-:Y:S01]  /*0ae0*/  FMUL.FTZ R10, R7, R12 ;  /* 0x0000000c070a7220 */ /* 0x000fe20000410000 */
[----:B------:R-:W-:Y:S01]  /*0af0*/  FMUL.FTZ R12, R120, R11 ;  /* 0x0000000b780c7220 */ /* 0x000fe20000410000 */
[----:B------:R-:W-:-:S02]  /*0b00*/  HADD2.F32 R127, -RZ, R129.H0_H0 ;  /* 0x20000081ff7f7230 */ /* 0x000fc40000004100 */
[----:B------:R-:W-:Y:S01]  /*0b10*/  FADD.FTZ R64, R64, R11 ;  /* 0x0000000b40407221 */ /* 0x000fe20000010000 */
[----:B------:R-:W-:Y:S01]  /*0b20*/  FFMA.FTZ R92, R3, R11, R92 ;  /* 0x0000000b035c7223 */ /* 0x000fe2000001005c */
[----:B------:R-:W-:Y:S02]  /*0b30*/  HADD2.F32 R15, -RZ, R128.H0_H0 ;  /* 0x20000080ff0f7230 */ /* 0x000fe40000004100 */
[----:B------:R-:W-:Y:S01]  /*0b40*/  FMUL.FTZ R11, R7, R16 ;  /* 0x00000010070b7220 */ /* 0x000fe20000410000 */
[----:B------:R-:W-:Y:S01]  /*0b50*/  FMUL.FTZ R13, R121, R14 ;  /* 0x0000000e790d7220 */ /* 0x000fe20000410000 */
[----:B------:R-:W-:Y:S01]  /*0b60*/  FADD.FTZ R16, RZ, R12 ;  /* 0x0000000cff107221 */ /* 0x000fe20000010000 */
[----:B------:R-:W-:Y:S01]  /*0b70*/  FFMA.FTZ R125, R3, R12, RZ ;  /* 0x0000000c037d7223 */ /* 0x000fe200000100ff */
[----:B------:R-:W-:Y:S02]  /*0b80*/  HADD2.F32 R130, -RZ, R130.H0_H0 ;  /* 0x20000082ff827230 */ /* 0x000fe40000004100 */
        /* <DEDUP_REMOVED lines=17> */
.L_x_7812:
[----:B------:R-:W-:Y:S05]  /*0ca0*/  BSYNC.RECONVERGENT B0 ;  /* 0x0000000000007941 */ /* 0x000fea0003800200 */
.L_x_7811:
        /* <DEDUP_REMOVED lines=17> */
[--C-:B---3--:R-:W-:Y:S01]  /*0dc0*/  SHF.R.U64 R134, R18, 0x10, R19.reuse ;  /* 0x0000001012867819 */ /* 0x108fe20000001213 */
[----:B------:R-:W-:Y:S01]  /*0dd0*/  HADD2.F32 R133, -RZ, R19.H0_H0 ;  /* 0x20000013ff857230 */ /* 0x000fe20000004100 */
[----:B------:R-:W-:-:S03]  /*0de0*/  SHF.R.U32.HI R132, RZ, 0x10, R19 ;  /* 0x00000010ff847819 */ /* 0x000fc60000011613 */
[----:B------:R-:W-:Y:S01]  /*0df0*/  HADD2.F32 R19, -RZ, R134.H0_H0 ;  /* 0x20000086ff137230 */ /* 0x000fe20000004100 */
[----:B----4-:R-:W-:Y:S02]  /*0e00*/  MOV R24, R20 ;  /* 0x0000001400187202 */ /* 0x010fe40000000f00 */
[--C-:B------:R-:W-:Y:S02]  /*0e10*/  SHF.R.U64 R20, R20, 0x10, R21.reuse ;  /* 0x0000001014147819 */ /* 0x100fe40000001215 */
[----:B------:R-:W-:Y:S02]  /*0e20*/  MOV R26, R21 ;  /* 0x00000015001a7202 */ /* 0x000fe40000000f00 */
[----:B------:R-:W-:Y:S01]  /*0e30*/  SHF.R.U32.HI R130, RZ, 0x10, R21 ;  /* 0x00000010ff827819 */ /* 0x000fe20000011615 */
[----:B------:R-:W-:Y:S02]  /*0e40*/  HADD2.F32 R21, -RZ, R18.H0_H0 ;  /* 0x20000012ff157230 */ /* 0x000fe40000004100 */
[----:B0-----:R-:W-:-:S02]  /*0e50*/  HADD2.F32 R22, -RZ, R20.H0_H0 ;  /* 0x20000014ff167230 */ /* 0x001fc40000004100 */
[C---:B------:R-:W-:Y:S01]  /*0e60*/  FADD.FTZ R20, -R124.reuse, R19 ;  /* 0x000000137c147221 */ /* 0x040fe20000010100 */
[----:B------:R-:W-:Y:S02]  /*0e70*/  HADD2.F32 R131, -RZ, R24.H0_H0 ;  /* 0x20000018ff837230 */ /* 0x000fe40000004100 */
[C---:B------:R-:W-:Y:S01]  /*0e80*/  FADD.FTZ R18, -R124.reuse, R21 ;  /* 0x000000157c127221 */ /* 0x040fe20000010100 */
[----:B------:R-:W-:-:S03]  /*0e90*/  FADD.FTZ R24, -R124, R133 ;  /* 0x000000857c187221 */ /* 0x000fc60000010100 */
[C---:B-----5:R-:W-:Y:S01]  /*0ea0*/  FMUL.FTZ R19, R7.reuse, R18 ;  /* 0x0000001207137220 */ /* 0x060fe20000410000 */
[C---:B------:R-:W-:Y:S01]  /*0eb0*/  FMUL.FTZ R18, R7.reuse, R20 ;  /* 0x0000001407127220 */ /* 0x040fe20000410000 */
[----:B------:R-:W-:Y:S01]  /*0ec0*/  FMUL.FTZ R20, R116, R131 ;  /* 0x0000008374147220 */ /* 0x000fe20000410000 */
[----:B------:R-:W-:Y:S02]  /*0ed0*/  HADD2.F32 R129, -RZ, R26.H0_H0 ;  /* 0x2000001aff817230 */ /* 0x000fe40000004100 */
[----:B------:R-:W-:Y:S01]  /*0ee0*/  FMUL.FTZ R21, R7, R24 ;  /* 0x0000001807157220 */ /* 0x000fe20000410000 */
[----:B------:R-:W-:Y:S02]  /*0ef0*/  HADD2.F32 R133, -RZ, R132.H0_H0 ;  /* 0x20000084ff857230 */ /* 0x000fe40000004100 */
[----:B------:R-:W-:Y:S01]  /*0f00*/  FADD.FTZ R26, R125, R20 ;  /* 0x000000147d1a7221 */ /* 0x000fe20000010000 */
[----:B------:R-:W-:Y:S01]  /*0f10*/  FMUL.FTZ R23, R117, R22 ;  /* 0x0000001675177220 */ /* 0x000fe20000410000 */
[----:B------:R-:W-:Y:S01]  /*0f20*/  FFMA.FTZ R125, R19, R20, R126 ;  /* 0x00000014137d7223 */ /* 0x000fe2000001007e */
[----:B------:R-:W-:Y:S01]  /*0f30*/  FADD.FTZ R61, R61, R22 ;  /* 0x000000163d3d7221 */ /* 0x000fe20000010000 */
[----:B------:R-:W-:Y:S01]  /*0f40*/  FFMA.FTZ R89, R18, R22, R89 ;  /* 0x0000001612597223 */ /* 0x000fe20000010059 */
[----:B------:R-:W-:-:S02]  /*0f50*/  HADD2.F32 R130, -RZ, R130.H0_H0 ;  /* 0x20000082ff827230 */ /* 0x000fc40000004100 */
        /* <DEDUP_REMOVED lines=16> */
.L_x_7814:
[----:B------:R-:W-:Y:S05]  /*1060*/  BSYNC.RECONVERGENT B0 ;  /* 0x0000000000007941 */ /* 0x000fea0003800200 */
.L_x_7813:
        /* <DEDUP_REMOVED lines=19> */
[----:B------:R-:W-:Y:S02]  /*11a0*/  SHF.R.U32.HI R30, RZ, 0x10, R31 ;  /* 0x00000010ff1e7819 */ /* 0x000fe4000001161f */
[----:B----4-:R-:W-:Y:S02]  /*11b0*/  MOV R27, R28 ;  /* 0x0000001c001b7202 */ /* 0x010fe40000000f00 */
[----:B------:R-:W-:Y:S01]  /*11c0*/  SHF.R.U64 R28, R28, 0x10, R29 ;  /* 0x000000101c1c7819 */ /* 0x000fe2000000121d */
[----:B------:R-:W-:Y:S01]  /*11d0*/  HADD2.F32 R131, -RZ, R131.H0_H0 ;  /* 0x20000083ff837230 */ /* 0x000fe20000004100 */
[----:B------:R-:W-:-:S02]  /*11e0*/  MOV R34, R29 ;  /* 0x0000001d00227202 */ /* 0x000fc40000000f00 */
[----:B------:R-:W-:Y:S01]  /*11f0*/  SHF.R.U32.HI R130, RZ, 0x10, R29 ;  /* 0x00000010ff827819 */ /* 0x000fe2000001161d */
[----:B------:R-:W-:Y:S02]  /*1200*/  HADD2.F32 R29, -RZ, R27.H0_H0 ;  /* 0x2000001bff1d7230 */ /* 0x000fe40000004100 */
[----:B0-----:R-:W-:Y:S02]  /*1210*/  HADD2.F32 R32, -RZ, R28.H0_H0 ;  /* 0x2000001cff207230 */ /* 0x001fe40000004100 */
[C---:B------:R-:W-:Y:S01]  /*1220*/  FADD.FTZ R28, -R124.reuse, R133 ;  /* 0x000000857c1c7221 */ /* 0x040fe20000010100 */
[----:B------:R-:W-:Y:S02]  /*1230*/  HADD2.F32 R31, -RZ, R31.H0_H0 ;  /* 0x2000001fff1f7230 */ /* 0x000fe40000004100 */
[----:B------:R-:W-:Y:S02]  /*1240*/  HADD2.F32 R33, -RZ, R34.H0_H0 ;  /* 0x20000022ff217230 */ /* 0x000fe40000004100 */
[----:B------:R-:W-:Y:S01]  /*1250*/  FADD.FTZ R34, -R124, R131 ;  /* 0x000000837c227221 */ /* 0x000fe20000010100 */
[----:B------:R-:W-:-:S02]  /*1260*/  HADD2.F32 R129, -RZ, R30.H0_H0 ;  /* 0x2000001eff817230 */ /* 0x000fc40000004100 */
        /* <DEDUP_REMOVED lines=27> */
.L_x_7816:
[----:B------:R-:W-:Y:S05]  /*1420*/  BSYNC.RECONVERGENT B0 ;  /* 0x0000000000007941 */ /* 0x000fea0003800200 */
.L_x_7815:
        /* <DEDUP_REMOVED lines=26> */
[----:B-1----:R-:W-:Y:S02]  /*15d0*/  HADD2.F32 R130, -RZ, R36.H0_H0 ;  /* 0x20000024ff827230 */ /* 0x002fe40000004100 */
[C---:B------:R-:W-:Y:S01]  /*15e0*/  FADD.FTZ R36, -R124.reuse, R37 ;  /* 0x000000257c247221 */ /* 0x040fe20000010100 */
[----:B------:R-:W-:Y:S02]  /*15f0*/  HADD2.F32 R39, -RZ, R132.H0_H0 ;  /* 0x20000084ff277230 */ /* 0x000fe40000004100 */
[----:B------:R-:W-:Y:S01]  /*1600*/  FADD.FTZ R132, -R124, R135 ;  /* 0x000000877c847221 */ /* 0x000fe20000010100 */
[----:B0-----:R-:W-:-:S02]  /*1610*/  HADD2.F32 R128, -RZ, R134.H0_H0 ;  /* 0x20000086ff807230 */ /* 0x001fc40000004100 */
[C---:B-----5:R-:W-:Y:S01]  /*1620*/  FMUL.FTZ R36, R7.reuse, R36 ;  /* 0x0000002407247220 */ /* 0x060fe20000410000 */
[----:B------:R-:W-:Y:S02]  /*1630*/  HADD2.F32 R129, -RZ, R38.H0_H0 ;  /* 0x20000026ff817230 */ /* 0x000fe40000004100 */
[-C--:B------:R-:W-:Y:S01]  /*1640*/  FMUL.FTZ R38, R108, R39.reuse ;  /* 0x000000276c267220 */ /* 0x080fe20000410000 */
[----:B------:R-:W-:Y:S01]  /*1650*/  FMUL.FTZ R37, R7, R132 ;  /* 0x0000008407257220 */ /* 0x000fe20000410000 */
[----:B------:R-:W-:Y:S01]  /*1660*/  FADD.FTZ R53, R53, R128 ;  /* 0x0000008035357221 */ /* 0x000fe20000010000 */
[-C--:B------:R-:W-:Y:S01]  /*1670*/  FFMA.FTZ R81, R36, R128.reuse, R81 ;  /* 0x0000008024517223 */ /* 0x080fe20000010051 */
[----:B------:R-:W-:Y:S01]  /*1680*/  FMUL.FTZ R141, R109, R128 ;  /* 0x000000806d8d7220 */ /* 0x000fe20000410000 */
[----:B------:R-:W-:Y:S02]  /*1690*/  HADD2.F32 R133, -RZ, R133.H0_H0 ;  /* 0x20000085ff857230 */ /* 0x000fe40000004100 */
        /* <DEDUP_REMOVED lines=20> */
.L_x_7818:
[----:B------:R-:W-:Y:S05]  /*17e0*/  BSYNC.RECONVERGENT B0 ;  /* 0x0000000000007941 */ /* 0x000fea0003800200 */
.L_x_7817:
        /* <DEDUP_REMOVED lines=20> */
[----:B----4-:R-:W-:Y:S01]  /*1930*/  SHF.R.U64 R138, R128, 0x10, R129 ;  /* 0x00000010808a7819 */ /* 0x010fe20000001281 */
[----:B------:R-:W-:Y:S01]  /*1940*/  HADD2.F32 R145, -RZ, R128.H0_H0 ;  /* 0x20000080ff917230 */ /* 0x000fe20000004100 */
[----:B------:R-:W-:Y:S01]  /*1950*/  SHF.R.U64 R137, R130, 0x10, R131 ;  /* 0x0000001082897819 */ /* 0x000fe20000001283 */
[----:B------:R-:W-:Y:S01]  /*1960*/  HADD2.F32 R147, -RZ, R129.H0_H0 ;  /* 0x20000081ff937230 */ /* 0x000fe20000004100 */
[----:B------:R-:W-:Y:S01]  /*1970*/  SHF.R.U32.HI R139, RZ, 0x10, R129 ;  /* 0x00000010ff8b7819 */ /* 0x000fe20000011681 */
[----:B0-----:R-:W-:Y:S01]  /*1980*/  HADD2.F32 R135, -RZ, R138.H0_H0 ;  /* 0x2000008aff877230 */ /* 0x001fe20000004100 */
[----:B------:R-:W-:Y:S01]  /*1990*/  SHF.R.U32.HI R133, RZ, 0x10, R131 ;  /* 0x00000010ff857819 */ /* 0x000fe20000011683 */
[----:B------:R-:W-:-:S02]  /*19a0*/  HADD2.F32 R129, -RZ, R136.H0_H0 ;  /* 0x20000088ff817230 */ /* 0x000fc40000004100 */
[C---:B------:R-:W-:Y:S01]  /*19b0*/  FADD.FTZ R134, -R124.reuse, R147 ;  /* 0x000000937c867221 */ /* 0x040fe20000010100 */
[----:B------:R-:W-:Y:S02]  /*19c0*/  HADD2.F32 R131, -RZ, R132.H0_H0 ;  /* 0x20000084ff837230 */ /* 0x000fe40000004100 */
[C---:B------:R-:W-:Y:S01]  /*19d0*/  FADD.FTZ R146, -R124.reuse, R135 ;  /* 0x000000877c927221 */ /* 0x040fe20000010100 */
[----:B------:R-:W-:Y:S01]  /*19e0*/  FADD.FTZ R132, -R124, R145 ;  /* 0x000000917c847221 */ /* 0x000fe20000010100 */
[----:B------:R-:W-:Y:S02]  /*19f0*/  HADD2.F32 R128, -RZ, R137.H0_H0 ;  /* 0x20000089ff807230 */ /* 0x000fe40000004100 */
[----:B------:R-:W-:Y:S01]  /*1a00*/  FMUL.FTZ R148, R104, R129 ;  /* 0x0000008168947220 */ /* 0x000fe20000410000 */
[C---:B-----5:R-:W-:Y:S01]  /*1a10*/  FMUL.FTZ R146, R7.reuse, R146 ;  /* 0x0000009207927220 */ /* 0x060fe20000410000 */
[----:B------:R-:W-:Y:S01]  /*1a20*/  FMUL.FTZ R145, R7, R132 ;  /* 0x0000008407917220 */ /* 0x000fe20000410000 */
[----:B------:R-:W-:-:S02]  /*1a30*/  HADD2.F32 R139, -RZ, R139.H0_H0 ;  /* 0x2000008bff8b7230 */ /* 0x000fc40000004100 */
[----:B------:R-:W-:Y:S01]  /*1a40*/  FADD.FTZ R49, R49, R128 ;  /* 0x0000008031317221 */ /* 0x000fe20000010000 */
[-C--:B------:R-:W-:Y:S01]  /*1a50*/  FFMA.FTZ R77, R146, R128.reuse, R77 ;  /* 0x00000080924d7223 */ /* 0x080fe2000001004d */
[----:B------:R-:W-:Y:S01]  /*1a60*/  FMUL.FTZ R149, R105, R128 ;  /* 0x0000008069957220 */ /* 0x000fe20000410000 */
[----:B------:R-:W-:Y:S01]  /*1a70*/  FADD.FTZ R128, R125, R148 ;  /* 0x000000947d807221 */ /* 0x000fe20000010000 */
[C---:B------:R-:W-:Y:S01]  /*1a80*/  FFMA.FTZ R125, R145.reuse, R148, R126 ;  /* 0x00000094917d7223 */ /* 0x040fe2000001007e */
[----:B------:R-:W-:Y:S02]  /*1a90*/  HADD2.F32 R130, -RZ, R133.H0_H0 ;  /* 0x20000085ff827230 */ /* 0x000fe40000004100 */
        /* <DEDUP_REMOVED lines=17> */
.L_x_7820:
[----:B------:R-:W-:Y:S05]  /*1bb0*/  BSYNC.RECONVERGENT B0 ;  /* 0x0000000000007941 */ /* 0x000fea0003800200 */
.L_x_7819:
        /* <DEDUP_REMOVED lines=60> */
.L_x_7822:
[----:B------:R-:W-:Y:S05]  /*1f80*/  BSYNC.RECONVERGENT B0 ;  /* 0x0000000000007941 */ /* 0x000fea0003800200 */
.L_x_7821:
        /* <DEDUP_REMOVED lines=24> */
[----:B------:R-:W-:-:S02]  /*2110*/  HADD2.F32 R139, -RZ, R139.H0_H0 ;  /* 0x2000008bff8b7230 */ /* 0x000fc40000004100 */
[C---:B------:R-:W-:Y:S01]  /*2120*/  FADD.FTZ R128, -R124.reuse, R127 ;  /* 0x0000007f7c807221 */ /* 0x040fe20000010100 */
[C---:B------:R-:W-:Y:S01]  /*2130*/  FADD.FTZ R164, -R124.reuse, R131 ;  /* 0x000000837ca47221 */ /* 0x040fe20000010100 */
[----:B------:R-:W-:Y:S02]  /*2140*/  HADD2.F32 R127, -RZ, R130.H0_H0 ;  /* 0x20000082ff7f7230 */ /* 0x000fe40000004100 */
[C---:B------:R-:W-:Y:S01]  /*2150*/  FADD.FTZ R132, -R124.reuse, R137 ;  /* 0x000000897c847221 */ /* 0x040fe20000010100 */
[----:B------:R-:W-:Y:S01]  /*2160*/  FADD.FTZ R184, -R124, R139 ;  /* 0x0000008b7cb87221 */ /* 0x000fe20000010100 */
[----:B------:R-:W-:Y:S01]  /*2170*/  MOV R133, R129 ;  /* 0x0000008100857202 */ /* 0x000fe20000000f00 */
[----:B------:R-:W-:Y:S02]  /*2180*/  HADD2.F32 R124, -RZ, R136.H0_H0 ;  /* 0x20000088ff7c7230 */ /* 0x000fe40000004100 */
[C---:B-----5:R-:W-:Y:S01]  /*2190*/  FMUL.FTZ R164, R7.reuse, R164 ;  /* 0x000000a407a47220 */ /* 0x060fe20000410000 */
[----:B------:R-:W-:Y:S01]  /*21a0*/  FMUL.FTZ R166, R96, R127 ;  /* 0x0000007f60a67220 */ /* 0x000fe20000410000 */
[----:B------:R-:W-:Y:S01]  /*21b0*/  FMUL.FTZ R163, R7, R128 ;  /* 0x0000008007a37220 */ /* 0x000fe20000410000 */
[----:B------:R-:W-:Y:S01]  /*21c0*/  SHF.R.U32.HI R129, RZ, 0x10, R129 ;  /* 0x00000010ff817819 */ /* 0x000fe20000011681 */
        /* <DEDUP_REMOVED lines=23> */
.L_x_7824:
[----:B------:R-:W-:Y:S05]  /*2340*/  BSYNC.RECONVERGENT B0 ;  /* 0x0000000000007941 */ /* 0x000fea0003800200 */
.L_x_7823:
        /* <DEDUP_REMOVED lines=31> */
.L_x_7826:
[----:B------:R-:W-:Y:S05]  /*2540*/  BSYNC.RECONVERGENT B0 ;  /* 0x0000000000007941 */ /* 0x000fea0003800200 */
.L_x_7825:
        /* <DEDUP_REMOVED lines=76> */
[----:B------:R-:W-:Y:S01]  /*2a10*/  F2F.F16.F32 R131, R130 ;  /* 0x0000008200837304 */ /* 0x000fe20000200800 */
[----:B------:R-:W-:Y:S01]  /*2a20*/  FADD.FTZ R126, R13, -R126 ;  /* 0x8000007e0d7e7221 */ /* 0x000fe20000010000 */
[----:B0-----:R-:W-:-:S03]  /*2a30*/  PRMT R137, R133, 0x5410, R134 ;  /* 0x0000541085897816 */ /* 0x001fc60000000086 */
[----:B------:R-:W-:-:S04]  /*2a40*/  FMUL.FTZ R126, R7, R126 ;  /* 0x0000007e077e7220 */ /* 0x000fc80000410000 */
[----:B------:R-:W-:-:S04]  /*2a50*/  FMUL.FTZ R126, R126, R125 ;  /* 0x0000007d7e7e7220 */ /* 0x000fc80000410000 */
[----:B------:R-:W-:-:S05]  /*2a60*/  FMUL.FTZ R126, R126, UR13 ;  /* 0x0000000d7e7e7c20 */ /* 0x000fca0008410000 */
[----:B------:R-:W-:Y:S02]  /*2a70*/  FSEL R132, R126, RZ, P6 ;  /* 0x000000ff7e847208 */ /* 0x000fe40003000000 */
[----:B------:R-:W0:Y:S02]  /*2a80*/  LDC.64 R126, c[0x0][0x468] ;  /* 0x00011a00ff7e7b82 */ /* 0x000e240000000a00 */
[----:B------:R-:W1:Y:S02]  /*2a90*/  F2F.F16.F32 R128, R132 ;  /* 0x0000008400807304 */ /* 0x000e640000200800 */
[----:B-1----:R-:W-:-:S05]  /*2aa0*/  IMAD.WIDE.U32 R128, R128, 0x10000, RZ ;  /* 0x0001000080807825 */ /* 0x002fca00078e00ff */
[----:B------:R-:W-:Y:S02]  /*2ab0*/  LOP3.LUT R129, R137, R129, RZ, 0xfc, !PT ;  /* 0x0000008189817212 */ /* 0x000fe400078efcff */
[----:B------:R-:W-:Y:S01]  /*2ac0*/  LOP3.LUT R128, R128, R131, RZ, 0xfc, !PT ;  /* 0x0000008380807212 */ /* 0x000fe200078efcff */
[C---:B0-----:R-:W-:Y:S01]  /*2ad0*/  IMAD.WIDE.U32 R126, R185.reuse, 0x8, R126 ;  /* 0x00000008b97e7825 */ /* 0x041fe200078e007e */
[----:B------:R-:W-:-:S04]  /*2ae0*/  IADD3 R185, PT, PT, R185, 0x100, RZ ;  /* 0x00000100b9b97810 */ /* 0x000fc80007ffe0ff */
[----:B------:R0:W-:Y:S03]  /*2af0*/  STG.E.64 desc[UR8][R126.64], R128 ;  /* 0x000000807e007986 */ /* 0x0001e6000c101b08 */
.L_x_7831:
[----:B------:R-:W-:Y:S05]  /*2b00*/  BSYNC.RECONVERGENT B1 ;  /* 0x0000000000017941 */ /* 0x000fea0003800200 */
.L_x_7830:
        /* <DEDUP_REMOVED lines=42> */
.L_x_7833:
[----:B------:R-:W-:Y:S05]  /*2db0*/  BSYNC.RECONVERGENT B1 ;  /* 0x0000000000017941 */ /* 0x000fea0003800200 */
.L_x_7832:
        /* <DEDUP_REMOVED lines=42> */
.L_x_7835:
[----:B------:R-:W-:Y:S05]  /*3060*/  BSYNC.RECONVERGENT B1 ;  /* 0x0000000000017941 */ /* 0x000fea0003800200 */
.L_x_7834:
        /* <DEDUP_REMOVED lines=42> */
.L_x_7837:
[----:B------:R-:W-:Y:S05]  /*3310*/  BSYNC.RECONVERGENT B1 ;  /* 0x0000000000017941 */ /* 0x000fea0003800200 */
.L_x_7836:
        /* <DEDUP_REMOVED lines=42> */
.L_x_7839:
[----:B------:R-:W-:Y:S05]  /*35c0*/  BSYNC.RECONVERGENT B1 ;  /* 0x0000000000017941 */ /* 0x000fea0003800200 */
.L_x_7838:
        /* <DEDUP_REMOVED lines=42> */
.L_x_7841:
[----:B------:R-:W-:Y:S05]  /*3870*/  BSYNC.RECONVERGENT B1 ;  /* 0x0000000000017941 */ /* 0x000fea0003800200 */
.L_x_7840:
        /* <DEDUP_REMOVED lines=14> */
[----:B------:R-:W-:Y:S02]  /*3960*/  F2F.F16.F32 R131, R131 ;  /* 0x0000008300837304 */ /* 0x000fe40000200800 */
        /* <DEDUP_REMOVED lines=10> */
[----:B------:R-:W0:Y:S03]  /*3a10*/  F2F.F16.F32 R130, R130 ;  /* 0x0000008200827304 */ /* 0x000e260000200800 */
[----:B------:R-:W-:-:S04]  /*3a20*/  FMUL.FTZ R126, R126, R125 ;  /* 0x0000007d7e7e7220 */ /* 0x000fc80000410000 */
[----:B------:R-:W-:-:S05]  /*3a30*/  FMUL.FTZ R126, R126, UR13 ;  /* 0x0000000d7e7e7c20 */ /* 0x000fca0008410000 */
[----:B------:R-:W-:Y:S02]  /*3a40*/  FSEL R128, R126, RZ, P6 ;  /* 0x000000ff7e807208 */ /* 0x000fe40003000000 */
[----:B------:R-:W-:Y:S02]  /*3a50*/  LOP3.LUT P6, RZ, R161, 0xff00, RZ, 0xc0, !PT ;  /* 0x0000ff00a1ff7812 */ /* 0x000fe400078cc0ff */
[----:B------:R-:W-:Y:S01]  /*3a60*/  F2F.F16.F32 R7, R128 ;  /* 0x0000008000077304 */ /* 0x000fe20000200800 */
[----:B0-----:R-:W-:Y:S02]  /*3a70*/  PRMT R133, R130, 0x5410, R131 ;  /* 0x0000541082857816 */ /* 0x001fe40000000083 */
[----:B------:R-:W-:Y:S02]  /*3a80*/  FSEL R129, R124, RZ, P6 ;  /* 0x000000ff7c817208 */ /* 0x000fe40003000000 */
[----:B------:R-:W0:Y:S03]  /*3a90*/  LDC.64 R124, c[0x0][0x468] ;  /* 0x00011a00ff7c7b82 */ /* 0x000e260000000a00 */
[----:B------:R-:W1:Y:S02]  /*3aa0*/  F2F.F16.F32 R126, R129 ;  /* 0x00000081007e7304 */ /* 0x000e640000200800 */
[----:B-1----:R-:W-:-:S05]  /*3ab0*/  IMAD.WIDE.U32 R126, R126, 0x10000, RZ ;  /* 0x000100007e7e7825 */ /* 0x002fca00078e00ff */
[----:B------:R-:W-:Y:S01]  /*3ac0*/  LOP3.LUT R127, R133, R127, RZ, 0xfc, !PT ;  /* 0x0000007f857f7212 */ /* 0x000fe200078efcff */
[----:B0-----:R-:W-:Y:S01]  /*3ad0*/  IMAD.WIDE.U32 R124, R185, 0x8, R124 ;  /* 0x00000008b97c7825 */ /* 0x001fe200078e007c */
[----:B------:R-:W-:-:S05]  /*3ae0*/  LOP3.LUT R126, R126, R7, RZ, 0xfc, !PT ;  /* 0x000000077e7e7212 */ /* 0x000fca00078efcff */
[----:B------:R0:W-:Y:S01]  /*3af0*/  STG.E.64 desc[UR8][R124.64], R126 ;  /* 0x0000007e7c007986 */ /* 0x0001e2000c101b08 */
[----:B------:R-:W-:Y:S05]  /*3b00*/  BRA `(.L_x_7842) ;  /* 0x0000004800407947 */ /* 0x000fea0003800000 */
.L_x_7829:
        /* <DEDUP_REMOVED lines=16> */
[----:B------:R-:W-:Y:S01]  /*3c10*/  F2F.F16.F32 R189, R189 ;  /* 0x000000bd00bd7304 */ /* 0x000fe20000200800 */
        /* <DEDUP_REMOVED lines=9> */
[----:B------:R-:W-:Y:S02]  /*3cb0*/  F2F.F16.F32 R127, R190 ;  /* 0x000000be007f7304 */ /* 0x000fe40000200800 */
[----:B------:R-:W-:-:S04]  /*3cc0*/  FMUL.FTZ R134, R7, R126 ;  /* 0x0000007e07867220 */ /* 0x000fc80000410000 */
[----:B------:R-:W-:Y:S02]  /*3cd0*/  FMUL.FTZ R126, R134, R125 ;  /* 0x0000007d867e7220 */ /* 0x000fe40000410000 */
[----:B------:R-:W0:Y:S02]  /*3ce0*/  F2F.F16.F32 R192, R191 ;  /* 0x000000bf00c07304 */ /* 0x000e240000200800 */
[----:B------:R-:W-:-:S05]  /*3cf0*/  FMUL.FTZ R126, R126, UR13 ;  /* 0x0000000d7e7e7c20 */ /* 0x000fca0008410000 */
[----:B------:R-:W-:Y:S01]  /*3d00*/  FSEL R136, R126, RZ, P6 ;  /* 0x000000ff7e887208 */ /* 0x000fe20003000000 */
[----:B------:R-:W-:Y:S01]  /*3d10*/  FFMA.FTZ R126, R10, R135, R124 ;  /* 0x000000870a7e7223 */ /* 0x000fe2000001007c */
[----:B------:R-:W-:Y:S01]  /*3d20*/  LOP3.LUT P6, RZ, R9, 0xff00, RZ, 0xc0, !PT ;  /* 0x0000ff0009ff7812 */ /* 0x000fe200078cc0ff */
[----:B------:R-:W-:Y:S02]  /*3d30*/  F2F.F16.F32 R137, R134 ;  /* 0x0000008600897304 */ /* 0x000fe40000200800 */
[----:B------:R-:W-:Y:S01]  /*3d40*/  FADD.FTZ R126, R13, -R126 ;  /* 0x8000007e0d7e7221 */ /* 0x000fe20000010000 */
[----:B0-----:R-:W-:-:S03]  /*3d50*/  PRMT R193, R189, 0x5410, R192 ;  /* 0x00005410bdc17816 */ /* 0x001fc600000000c0 */
[----:B------:R-:W-:Y:S02]  /*3d60*/  FMUL.FTZ R138, R7, R126 ;  /* 0x0000007e078a7220 */ /* 0x000fe40000410000 */
[----:B------:R-:W-:Y:S02]  /*3d70*/  F2F.F16.F32 R187, R136 ;  /* 0x0000008800bb7304 */ /* 0x000fe40000200800 */
[----:B------:R-:W-:-:S04]  /*3d80*/  FMUL.FTZ R126, R138, R125 ;  /* 0x0000007d8a7e7220 */ /* 0x000fc80000410000 */
[----:B------:R-:W-:Y:S02]  /*3d90*/  FMUL.FTZ R126, R126, UR13 ;  /* 0x0000000d7e7e7c20 */ /* 0x000fe40008410000 */
[----:B------:R-:W0:Y:S03]  /*3da0*/  F2F.F16.F32 R130, R138 ;  /* 0x0000008a00827304 */ /* 0x000e260000200800 */
[----:B------:R-:W-:-:S05]  /*3db0*/  FSEL R186, R126, RZ, P6 ;  /* 0x000000ff7eba7208 */ /* 0x000fca0003000000 */
[----:B------:R-:W1:Y:S01]  /*3dc0*/  F2F.F16.F32 R126, R188 ;  /* 0x000000bc007e7304 */ /* 0x000e620000200800 */
[----:B0-----:R-:W-:-:S07]  /*3dd0*/  IMAD.WIDE.U32 R130, R130, 0x10000, RZ ;  /* 0x0001000082827825 */ /* 0x001fce00078e00ff */
[----:B------:R-:W0:Y:S01]  /*3de0*/  F2F.F16.F32 R186, R186 ;  /* 0x000000ba00ba7304 */ /* 0x000e220000200800 */
        /* <DEDUP_REMOVED lines=8> */
.L_x_7844:
[----:B------:R-:W-:Y:S05]  /*3e70*/  BSYNC.RECONVERGENT B1 ;  /* 0x0000000000017941 */ /* 0x000fea0003800200 */
.L_x_7843:
        /* <DEDUP_REMOVED lines=16> */
[----:B------:R-:W-:Y:S01]  /*3f80*/  F2F.F16.F32 R189, R189 ;  /* 0x000000bd00bd7304 */ /* 0x000fe20000200800 */
        /* <DEDUP_REMOVED lines=36> */
.L_x_7846:
[----:B------:R-:W-:Y:S05]  /*41d0*/  BSYNC.RECONVERGENT B1 ;  /* 0x0000000000017941 */ /* 0x000fea0003800200 */
.L_x_7845:
        /* <DEDUP_REMOVED lines=53> */
.L_x_7848:
[----:B------:R-:W-:Y:S05]  /*4530*/  BSYNC.RECONVERGENT B1 ;  /* 0x0000000000017941 */ /* 0x000fea0003800200 */
.L_x_7847:
        /* <DEDUP_REMOVED lines=53> */
.L_x_7850:
[----:B------:R-:W-:Y:S05]  /*4890*/  BSYNC.RECONVERGENT B1 ;  /* 0x0000000000017941 */ /* 0x000fea0003800200 */
.L_x_7849:
        /* <DEDUP_REMOVED lines=53> */
.L_x_7852:
[----:B------:R-:W-:Y:S05]  /*4bf0*/  BSYNC.RECONVERGENT B1 ;  /* 0x0000000000017941 */ /* 0x000fea0003800200 */
.L_x_7851:
        /* <DEDUP_REMOVED lines=53> */
.L_x_7854:
[----:B------:R-:W-:Y:S05]  /*4f50*/  BSYNC.RECONVERGENT B1 ;  /* 0x0000000000017941 */ /* 0x000fea0003800200 */
.L_x_7853:
        /* <DEDUP_REMOVED lines=8> */
[----:B------:R-:W-:Y:S03]  /*4fe0*/  F2F.F16.F32 R129, R186 ;  /* 0x000000ba00817304 */ /* 0x000fe60000200800 */
[----:B------:R-:W-:-:S05]  /*4ff0*/  FMUL.FTZ R126, R126, UR13 ;  /* 0x0000000d7e7e7c20 */ /* 0x000fca0008410000 */
[----:B------:R-:W-:Y:S01]  /*5000*/  FSEL R139, R126, RZ, P6 ;  /* 0x000000ff7e8b7208 */ /* 0x000fe20003000000 */
[----:B------:R-:W-:Y:S01]  /*5010*/  FADD.FTZ R126, R168, -R127 ;  /* 0x8000007fa87e7221 */ /* 0x000fe20000010000 */
[----:B------:R-:W-:Y:S01]  /*5020*/  LOP3.LUT P6, RZ, R161, 0xff0000, RZ, 0xc0, !PT ;  /* 0x00ff0000a1ff7812 */ /* 0x000fe200078cc0ff */
[-CC-:B------:R-:W-:Y:S01]  /*5030*/  FFMA.FTZ R127, R163, R135.reuse, R124.reuse ;  /* 0x00000087a37f7223 */ /* 0x180fe2000001007c */
[----:B------:R-:W-:Y:S01]  /*5040*/  FFMA.FTZ R124, R164, R135, R124 ;  /* 0x00000087a47c7223 */ /* 0x000fe2000001007c */
[----:B------:R-:W-:Y:S01]  /*5050*/  FMUL.FTZ R128, R7, R126 ;  /* 0x0000007e07807220 */ /* 0x000fe20000410000 */
[----:B------:R-:W-:Y:S01]  /*5060*/  F2F.F16.F32 R139, R139 ;  /* 0x0000008b008b7304 */ /* 0x000fe20000200800 */
[----:B0-----:R-:W-:-:S04]  /*5070*/  IMAD.WIDE.U32 R130, R185, 0x8, R130 ;  /* 0x00000008b9827825 */ /* 0x001fc800078e0082 */
[----:B------:R-:W-:Y:S01]  /*5080*/  FADD.FTZ R124, R165, -R124 ;  /* 0x8000007ca57c7221 */ /* 0x000fe20000010000 */
[----:B------:R-:W-:-:S03]  /*5090*/  FMUL.FTZ R126, R128, R125 ;  /* 0x0000007d807e7220 */ /* 0x000fc60000410000 */
[----:B------:R-:W-:Y:S01]  /*50a0*/  FMUL.FTZ R136, R7, R124 ;  /* 0x0000007c07887220 */ /* 0x000fe20000410000 */
[----:B------:R-:W-:Y:S01]  /*50b0*/  FMUL.FTZ R126, R126, UR13 ;  /* 0x0000000d7e7e7c20 */ /* 0x000fe20008410000 */
[----:B------:R-:W0:Y:S04]  /*50c0*/  F2F.F16.F32 R128, R128 ;  /* 0x0000008000807304 */ /* 0x000e280000200800 */
[----:B------:R-:W-:Y:S01]  /*50d0*/  FSEL R138, R126, RZ, P6 ;  /* 0x000000ff7e8a7208 */ /* 0x000fe20003000000 */
[----:B------:R-:W-:Y:S01]  /*50e0*/  FADD.FTZ R126, R166, -R127 ;  /* 0x8000007fa67e7221 */ /* 0x000fe20000010000 */
[----:B------:R-:W-:Y:S02]  /*50f0*/  LOP3.LUT P6, RZ, R161, 0xff, RZ, 0xc0, !PT ;  /* 0x000000ffa1ff7812 */ /* 0x000fe400078cc0ff */
[----:B------:R-:W1:Y:S01]  /*5100*/  F2F.F16.F32 R124, R136 ;  /* 0x00000088007c7304 */ /* 0x000e620000200800 */
[----:B------:R-:W-:-:S04]  /*5110*/  FMUL.FTZ R132, R7, R126 ;  /* 0x0000007e07847220 */ /* 0x000fc80000410000 */
[-C--:B------:R-:W-:Y:S01]  /*5120*/  FMUL.FTZ R126, R132, R125.reuse ;  /* 0x0000007d847e7220 */ /* 0x080fe20000410000 */
[----:B------:R-:W-:Y:S01]  /*5130*/  FMUL.FTZ R125, R136, R125 ;  /* 0x0000007d887d7220 */ /* 0x000fe20000410000 */
[----:B0-----:R-:W-:Y:S01]  /*5140*/  PRMT R133, R128, 0x5410, R129 ;  /* 0x0000541080857816 */ /* 0x001fe20000000081 */
[----:B------:R-:W0:Y:S01]  /*5150*/  F2F.F16.F32 R138, R138 ;  /* 0x0000008a008a7304 */ /* 0x000e220000200800 */
[----:B------:R-:W-:Y:S01]  /*5160*/  FMUL.FTZ R126, R126, UR13 ;  /* 0x0000000d7e7e7c20 */ /* 0x000fe20008410000 */
[----:B------:R-:W-:-:S04]  /*5170*/  FMUL.FTZ R125, R125, UR13 ;  /* 0x0000000d7d7d7c20 */ /* 0x000fc80008410000 */
[----:B------:R-:W-:Y:S02]  /*5180*/  FSEL R134, R126, RZ, P6 ;  /* 0x000000ff7e867208 */ /* 0x000fe40003000000 */
[----:B------:R-:W-:Y:S01]  /*5190*/  LOP3.LUT P6, RZ, R161, 0xff00, RZ, 0xc0, !PT ;  /* 0x0000ff00a1ff7812 */ /* 0x000fe200078cc0ff */
[----:B------:R-:W2:Y:S01]  /*51a0*/  LDC.64 R126, c[0x0][0x468] ;  /* 0x00011a00ff7e7b82 */ /* 0x000ea20000000a00 */
[----:B------:R-:W3:Y:S02]  /*51b0*/  F2F.F16.F32 R7, R132 ;  /* 0x0000008400077304 */ /* 0x000ee40000200800 */
[----:B------:R-:W-:Y:S01]  /*51c0*/  FSEL R137, R125, RZ, P6 ;  /* 0x000000ff7d897208 */ /* 0x000fe20003000000 */
[----:B-1----:R-:W-:Y:S01]  /*51d0*/  IMAD.WIDE.U32 R124, R124, 0x10000, RZ ;  /* 0x000100007c7c7825 */ /* 0x002fe200078e00ff */
[----:B0-----:R-:W-:-:S04]  /*51e0*/  PRMT R187, R138, 0x5410, R139 ;  /* 0x000054108abb7816 */ /* 0x001fc8000000008b */
[----:B------:R-:W0:Y:S01]  /*51f0*/  F2F.F16.F32 R137, R137 ;  /* 0x0000008900897304 */ /* 0x000e220000200800 */
[----:B------:R-:W-:Y:S02]  /*5200*/  LOP3.LUT R125, R133, R125, RZ, 0xfc, !PT ;  /* 0x0000007d857d7212 */ /* 0x000fe400078efcff */
[----:B---3--:R-:W-:-:S05]  /*5210*/  LOP3.LUT R124, R124, R7, RZ, 0xfc, !PT ;  /* 0x000000077c7c7212 */ /* 0x008fca00078efcff */
[----:B------:R-:W1:Y:S01]  /*5220*/  F2F.F16.F32 R135, R134 ;  /* 0x0000008600877304 */ /* 0x000e620000200800 */
[----:B------:R3:W-:Y:S01]  /*5230*/  STG.E.64 desc[UR8][R130.64], R124 ;  /* 0x0000007c82007986 */ /* 0x0007e2000c101b08 */
[----:B0-----:R-:W-:-:S04]  /*5240*/  IMAD.WIDE.U32 R128, R137, 0x10000, RZ ;  /* 0x0001000089807825 */ /* 0x001fc800078e00ff */
[----:B--2---:R-:W-:Y:S01]  /*5250*/  IMAD.WIDE.U32 R126, R185, 0x8, R126 ;  /* 0x00000008b97e7825 */ /* 0x004fe200078e007e */
[----:B------:R-:W-:Y:S02]  /*5260*/  LOP3.LUT R129, R187, R129, RZ, 0xfc, !PT ;  /* 0x00000081bb817212 */ /* 0x000fe400078efcff */
[----:B-1----:R-:W-:-:S05]  /*5270*/  LOP3.LUT R128, R128, R135, RZ, 0xfc, !PT ;  /* 0x0000008780807212 */ /* 0x002fca00078efcff */
[----:B------:R3:W-:Y:S01]  /*5280*/  STG.E.64 desc[UR8][R126.64], R128 ;  /* 0x000000807e007986 */ /* 0x0007e2000c101b08 */
[----:B------:R-:W-:Y:S05]  /*5290*/  BRA `(.L_x_7842) ;  /* 0x00000030005c7947 */ /* 0x000fea0003800000 */
.L_x_7828:
        /* <DEDUP_REMOVED lines=9> */
[----:B------:R-:W-:Y:S02]  /*5330*/  FFMA.FTZ R128, R16, R135, R124 ;  /* 0x0000008710807223 */ /* 0x000fe4000001007c */
[----:B------:R-:W-:Y:S02]  /*5340*/  HADD2.F32 R126, -RZ, R126.H0_H0 ;  /* 0x2000007eff7e7230 */ /* 0x000fe40000004100 */
[----:B------:R-:W-:Y:S01]  /*5350*/  FADD.FTZ R127, R14, -R127 ;  /* 0x8000007f0e7f7221 */ /* 0x000fe20000010000 */
[----:B------:R-:W-:-:S03]  /*5360*/  FADD.FTZ R128, R15, -R128 ;  /* 0x800000800f807221 */ /* 0x000fc60000010000 */
        /* <DEDUP_REMOVED lines=8> */
[----:B------:R-:W-:Y:S01]  /*53f0*/  F2F.F16.F32 R133, R133 ;  /* 0x0000008500857304 */ /* 0x000fe20000200800 */
[----:B------:R-:W-:-:S05]  /*5400*/  HADD2.F32 R126, -RZ, R126.H0_H0 ;  /* 0x2000007eff7e7230 */ /* 0x000fca0000004100 */
        /* <DEDUP_REMOVED lines=8> */
[----:B------:R-:W0:Y:S01]  /*5490*/  F2F.F16.F32 R134, R134 ;  /* 0x0000008600867304 */ /* 0x000e220000200800 */
[----:B------:R-:W-:-:S05]  /*54a0*/  HADD2.F32 R126, -RZ, R126.H0_H0 ;  /* 0x2000007eff7e7230 */ /* 0x000fca0000004100 */
[----:B------:R-:W-:-:S04]  /*54b0*/  FFMA.FTZ R126, R7, R127, R126 ;  /* 0x0000007f077e7223 */ /* 0x000fc8000001007e */
[----:B------:R-:W-:-:S04]  /*54c0*/  FMUL.FTZ R126, R126, R125 ;  /* 0x0000007d7e7e7220 */ /* 0x000fc80000410000 */
[----:B------:R-:W-:Y:S01]  /*54d0*/  FMUL.FTZ R126, R126, UR13 ;  /* 0x0000000d7e7e7c20 */ /* 0x000fe20008410000 */
[----:B0-----:R-:W-:-:S04]  /*54e0*/  PRMT R137, R133, 0x5410, R134 ;  /* 0x0000541085897816 */ /* 0x001fc80000000086 */
[----:B------:R-:W-:Y:S02]  /*54f0*/  FSEL R130, R126, RZ, P6 ;  /* 0x000000ff7e827208 */ /* 0x000fe40003000000 */
[----:B------:R-:W-:Y:S02]  /*5500*/  SHF.R.U64 R126, R182, 0x10, R183 ;  /* 0x00000010b67e7819 */ /* 0x000fe400000012b7 */
[----:B------:R-:W-:Y:S01]  /*5510*/  LOP3.LUT P6, RZ, R9, 0xff00, RZ, 0xc0, !PT ;  /* 0x0000ff0009ff7812 */ /* 0x000fe200078cc0ff */
[----:B------:R-:W-:Y:S02]  /*5520*/  F2F.F16.F32 R131, R130 ;  /* 0x0000008200837304 */ /* 0x000fe40000200800 */
[----:B------:R-:W-:-:S05]  /*5530*/  HADD2.F32 R126, -RZ, R126.H0_H0 ;  /* 0x2000007eff7e7230 */ /* 0x000fca0000004100 */
[----:B------:R-:W-:-:S04]  /*5540*/  FFMA.FTZ R126, R7, R128, R126 ;  /* 0x00000080077e7223 */ /* 0x000fc8000001007e */
        /* <DEDUP_REMOVED lines=11> */
.L_x_7857:
[----:B------:R-:W-:Y:S05]  /*5600*/  BSYNC.RECONVERGENT B1 ;  /* 0x0000000000017941 */ /* 0x000fea0003800200 */
.L_x_7856:
[----:B------:R-:W-:Y:S04]  /*5610*/  BSSY.RECONVERGENT B1, `(.L_x_7858) ;  /* 0x0000032000017945 */ /* 0x000fe80003800200 */
[----:B------:R-:W-:Y:S05]  /*5620*/  @!P0 BRA `(.L_x_7859) ;  /* 0x0000000000c08947 */ /* 0x000fea0003800000 */
[----:B0-----:R-:W-:Y:S01]  /*5630*/  MOV R126, R181 ;  /* 0x000000b5007e7202 */ /* 0x001fe20000000f00 */
        /* <DEDUP_REMOVED lines=47> */
.L_x_7859:
[----:B------:R-:W-:Y:S05]  /*5930*/  BSYNC.RECONVERGENT B1 ;  /* 0x0000000000017941 */ /* 0x000fea0003800200 */
.L_x_7858:
[----:B------:R-:W-:Y:S04]  /*5940*/  BSSY.RECONVERGENT B1, `(.L_x_7860) ;  /* 0x0000032000017945 */ /* 0x000fe80003800200 */
[----:B------:R-:W-:Y:S05]  /*5950*/  @!P1 BRA `(.L_x_7861) ;  /* 0x0000000000c09947 */ /* 0x000fea0003800000 */
[----:B01----:R-:W-:Y:S01]  /*5960*/  MOV R126, R179 ;  /* 0x000000b3007e7202 */ /* 0x003fe20000000f00 */
        /* <DEDUP_REMOVED lines=47> */
.L_x_7861:
[----:B------:R-:W-:Y:S05]  /*5c60*/  BSYNC.RECONVERGENT B1 ;  /* 0x0000000000017941 */ /* 0x000fea0003800200 */
.L_x_7860:
[----:B------:R-:W-:Y:S04]  /*5c70*/  BSSY.RECONVERGENT B1, `(.L_x_7862) ;  /* 0x0000032000017945 */ /* 0x000fe80003800200 */
[----:B------:R-:W-:Y:S05]  /*5c80*/  @!P2 BRA `(.L_x_7863) ;  /* 0x0000000000c0a947 */ /* 0x000fea0003800000 */
[----:B012---:R-:W-:Y:S01]  /*5c90*/  MOV R126, R177 ;  /* 0x000000b1007e7202 */ /* 0x007fe20000000f00 */
        /* <DEDUP_REMOVED lines=47> */
.L_x_7863:
[----:B------:R-:W-:Y:S05]  /*5f90*/  BSYNC.RECONVERGENT B1 ;  /* 0x0000000000017941 */ /* 0x000fea0003800200 */
.L_x_7862:
[----:B------:R-:W-:Y:S04]  /*5fa0*/  BSSY.RECONVERGENT B1, `(.L_x_7864) ;  /* 0x0000032000017945 */ /* 0x000fe80003800200 */
[----:B------:R-:W-:Y:S05]  /*5fb0*/  @!P3 BRA `(.L_x_7865) ;  /* 0x0000000000c0b947 */ /* 0x000fea0003800000 */
[----:B0123--:R-:W-:Y:S01]  /*5fc0*/  MOV R126, R175 ;  /* 0x000000af007e7202 */ /* 0x00ffe20000000f00 */
        /* <DEDUP_REMOVED lines=47> */
.L_x_7865:
[----:B------:R-:W-:Y:S05]  /*62c0*/  BSYNC.RECONVERGENT B1 ;  /* 0x0000000000017941 */ /* 0x000fea0003800200 */
.L_x_7864:
[----:B------:R-:W-:Y:S04]  /*62d0*/  BSSY.RECONVERGENT B1, `(.L_x_7866) ;  /* 0x0000032000017945 */ /* 0x000fe80003800200 */
[----:B------:R-:W-:Y:S05]  /*62e0*/  @!P4 BRA `(.L_x_7867) ;  /* 0x0000000000c0c947 */ /* 0x000fea0003800000 */
[----:B01234-:R-:W-:Y:S01]  /*62f0*/  MOV R126, R173 ;  /* 0x000000ad007e7202 */ /* 0x01ffe20000000f00 */
        /* <DEDUP_REMOVED lines=47> */
.L_x_7867:
[----:B------:R-:W-:Y:S05]  /*65f0*/  BSYNC.RECONVERGENT B1 ;  /* 0x0000000000017941 */ /* 0x000fea0003800200 */
.L_x_7866:
[----:B------:R-:W-:Y:S05]  /*6600*/  @!P5 BRA `(.L_x_7842) ;  /* 0x0000001c0080d947 */ /* 0x000fea0003800000 */
[----:B01234-:R-:W-:Y:S01]  /*6610*/  SHF.R.U32.HI R126, RZ, 0x10, R171 ;  /* 0x00000010ff7e7819 */ /* 0x01ffe200000116ab */
[-CC-:B------:R-:W-:Y:S01]  /*6620*/  FFMA.FTZ R128, R184, R135.reuse, R124.reuse ;  /* 0x00000087b8807223 */ /* 0x180fe2000001007c */
[----:B------:R-:W-:Y:S01]  /*6630*/  ISETP.GE.U32.AND P6, PT, R161, 0x1000000, PT ;  /* 0x01000000a100780c */ /* 0x000fe20003fc6070 */
[-CC-:B------:R-:W-:Y:S01]  /*6640*/  FFMA.FTZ R127, R167, R135.reuse, R124.reuse ;  /* 0x00000087a77f7223 */ /* 0x180fe2000001007c */
[----:B------:R-:W-:Y:S01]  /*6650*/  FFMA.FTZ R132, R164, R135, R124 ;  /* 0x00000087a4847223 */ /* 0x000fe2000001007c */
[----:B------:R-:W-:Y:S02]  /*6660*/  HADD2.F32 R126, -RZ, R126.H0_H0 ;  /* 0x2000007eff7e7230 */ /* 0x000fe40000004100 */
[----:B------:R-:W-:Y:S01]  /*6670*/  FADD.FTZ R128, R169, -R128 ;  /* 0x80000080a9807221 */ /* 0x000fe20000010000 */
[----:B------:R-:W-:Y:S01]  /*6680*/  FADD.FTZ R127, R168, -R127 ;  /* 0x8000007fa87f7221 */ /* 0x000fe20000010000 */
[----:B------:R-:W-:Y:S02]  /*6690*/  FADD.FTZ R132, R165, -R132 ;  /* 0x80000084a5847221 */ /* 0x000fe40000010000 */
[----:B------:R-:W-:-:S04]  /*66a0*/  FFMA.FTZ R126, R7, R128, R126 ;  /* 0x00000080077e7223 */ /* 0x000fc8000001007e */
[----:B------:R-:W-:-:S04]  /*66b0*/  FMUL.FTZ R126, R126, R125 ;  /* 0x0000007d7e7e7220 */ /* 0x000fc80000410000 */
[----:B------:R-:W-:-:S05]  /*66c0*/  FMUL.FTZ R126, R126, UR13 ;  /* 0x0000000d7e7e7c20 */ /* 0x000fca0008410000 */
[----:B------:R-:W-:Y:S02]  /*66d0*/  FSEL R131, R126, RZ, P6 ;  /* 0x000000ff7e837208 */ /* 0x000fe40003000000 */
[----:B------:R-:W-:Y:S02]  /*66e0*/  MOV R126, R171 ;  /* 0x000000ab007e7202 */ /* 0x000fe40000000f00 */
[----:B------:R-:W-:Y:S02]  /*66f0*/  LOP3.LUT P6, RZ, R161, 0xff0000, RZ, 0xc0, !PT ;  /* 0x00ff0000a1ff7812 */ /* 0x000fe400078cc0ff */
        /* <DEDUP_REMOVED lines=18> */
[----:B------:R-:W-:-:S03]  /*6820*/  LOP3.LUT P6, RZ, R161, 0xff00, RZ, 0xc0, !PT ;  /* 0x0000ff00a1ff7812 */ /* 0x000fc600078cc0ff */
[----:B------:R-:W-:-:S05]  /*6830*/  HADD2.F32 R124, -RZ, R126.H0_H0 ;  /* 0x2000007eff7c7230 */ /* 0x000fca0000004100 */
[----:B------:R-:W-:Y:S02]  /*6840*/  FFMA.FTZ R124, R7, R132, R124 ;  /* 0x00000084077c7223 */ /* 0x000fe4000001007c */
[----:B------:R-:W-:Y:S02]  /*6850*/  F2F.F16.F32 R7, R128 ;  /* 0x0000008000077304 */ /* 0x000fe40000200800 */
        /* <DEDUP_REMOVED lines=8> */
[----:B0-----:R-:W-:-:S05]  /*68e0*/  IMAD.WIDE.U32 R124, R185, 0x8, R124 ;  /* 0x00000008b97c7825 */ /* 0x001fca00078e007c */
[----:B------:R0:W-:Y:S01]  /*68f0*/  STG.E.64 desc[UR8][R124.64], R126 ;  /* 0x0000007e7c007986 */ /* 0x0001e2000c101b08 */
[----:B------:R-:W-:Y:S05]  /*6900*/  BRA `(.L_x_7842) ;  /* 0x0000001800c07947 */ /* 0x000fea0003800000 */
.L_x_7855:
[----:B------:R-:W-:Y:S01]  /*6910*/  ISETP.NE.AND P6, PT, R8, RZ, PT ;  /* 0x000000ff0800720c */ /* 0x000fe20003fc5270 */
[----:B------:R-:W-:-:S12]  /*6920*/  BSSY.RECONVERGENT B1, `(.L_x_7868) ;  /* 0x000003d000017945 */ /* 0x000fd80003800200 */
[----:B------:R-:W-:Y:S05]  /*6930*/  @!P6 BRA `(.L_x_7869) ;  /* 0x0000000000ece947 */ /* 0x000fea0003800000 */
[----:B------:R-:W-:Y:S01]  /*6940*/  MOV R126, R183 ;  /* 0x000000b7007e7202 */ /* 0x000fe20000000f00 */
[----:B------:R-:W-:Y:S01]  /*6950*/  FFMA.FTZ R127, R11, R135, R124 ;  /* 0x000000870b7f7223 */ /* 0x000fe2000001007c */
[----:B------:R-:W-:Y:S01]  /*6960*/  LOP3.LUT P6, RZ, R9, 0xff0000, RZ, 0xc0, !PT ;  /* 0x00ff000009ff7812 */ /* 0x000fe200078cc0ff */
[----:B------:R-:W0:Y:S02]  /*6970*/  LDC.64 R130, c[0x0][0x478] ;  /* 0x00011e00ff827b82 */ /* 0x000e240000000a00 */
[----:B------:R-:W-:Y:S02]  /*6980*/  HADD2.F32 R128, -RZ, R126.H0_H0 ;  /* 0x2000007eff807230 */ /* 0x000fe40000004100 */
[----:B------:R-:W-:Y:S01]  /*6990*/  FADD.FTZ R126, R14, -R127 ;  /* 0x8000007f0e7e7221 */ /* 0x000fe20000010000 */
[----:B------:R-:W-:-:S03]  /*69a0*/  SHF.R.U32.HI R127, RZ, 0x10, R183 ;  /* 0x00000010ff7f7819 */ /* 0x000fc600000116b7 */
[----:B------:R-:W-:Y:S01]  /*69b0*/  FFMA.FTZ R188, R7, R126, R128 ;  /* 0x0000007e07bc7223 */ /* 0x000fe20000010080 */
[----:B------:R-:W1:Y:S01]  /*69c0*/  LDC.64 R132, c[0x0][0x468] ;  /* 0x00011a00ff847b82 */ /* 0x000e620000000a00 */
[----:B------:R-:W-:Y:S02]  /*69d0*/  HADD2.F32 R128, -RZ, R127.H0_H0 ;  /* 0x2000007fff807230 */ /* 0x000fe40000004100 */
[----:B------:R-:W-:Y:S01]  /*69e0*/  FFMA.FTZ R127, R3, R135, R124 ;  /* 0x00000087037f7223 */ /* 0x000fe2000001007c */
[----:B------:R-:W-:-:S04]  /*69f0*/  FMUL.FTZ R126, R188, R125 ;  /* 0x0000007dbc7e7220 */ /* 0x000fc80000410000 */
[----:B------:R-:W-:-:S05]  /*6a00*/  FMUL.FTZ R126, R126, UR13 ;  /* 0x0000000d7e7e7c20 */ /* 0x000fca0008410000 */
[----:B------:R-:W-:Y:S01]  /*6a10*/  FSEL R189, R126, RZ, P6 ;  /* 0x000000ff7ebd7208 */ /* 0x000fe20003000000 */
[----:B------:R-:W-:Y:S01]  /*6a20*/  FFMA.FTZ R126, R16, R135, R124 ;  /* 0x00000087107e7223 */ /* 0x000fe2000001007c */
[----:B------:R-:W-:Y:S01]  /*6a30*/  ISETP.GE.U32.AND P6, PT, R9, 0x1000000, PT ;  /* 0x010000000900780c */ /* 0x000fe20003fc6070 */
[----:B0-----:R-:W-:-:S04]  /*6a40*/  IMAD.WIDE.U32 R130, R185, 0x8, R130 ;  /* 0x00000008b9827825 */ /* 0x001fc800078e0082 */
[----:B------:R-:W-:Y:S01]  /*6a50*/  FADD.FTZ R126, R15, -R126 ;  /* 0x8000007e0f7e7221 */ /* 0x000fe20000010000 */
[----:B------:R-:W-:Y:S03]  /*6a60*/  F2F.F16.F32 R189, R189 ;  /* 0x000000bd00bd7304 */ /* 0x000fe60000200800 */
[----:B------:R-:W-:Y:S01]  /*6a70*/  FFMA.FTZ R190, R7, R126, R128 ;  /* 0x0000007e07be7223 */ /* 0x000fe20000010080 */
[----:B-1----:R-:W-:-:S04]  /*6a80*/  IMAD.WIDE.U32 R132, R185, 0x8, R132 ;  /* 0x00000008b9847825 */ /* 0x002fc800078e0084 */
[----:B------:R-:W-:Y:S01]  /*6a90*/  FMUL.FTZ R126, R190, R125 ;  /* 0x0000007dbe7e7220 */ /* 0x000fe20000410000 */
[----:B------:R-:W-:-:S03]  /*6aa0*/  IADD3 R185, PT, PT, R185, 0x100, RZ ;  /* 0x00000100b9b97810 */ /* 0x000fc60007ffe0ff */
[----:B------:R-:W-:-:S05]  /*6ab0*/  FMUL.FTZ R126, R126, UR13 ;  /* 0x0000000d7e7e7c20 */ /* 0x000fca0008410000 */
[----:B------:R-:W-:Y:S02]  /*6ac0*/  FSEL R191, R126, RZ, P6 ;  /* 0x000000ff7ebf7208 */ /* 0x000fe40003000000 */
[----:B------:R-:W-:Y:S02]  /*6ad0*/  MOV R126, R182 ;  /* 0x000000b6007e7202 */ /* 0x000fe40000000f00 */
[----:B------:R-:W-:Y:S01]  /*6ae0*/  LOP3.LUT P6, RZ, R9, 0xff, RZ, 0xc0, !PT ;  /* 0x000000ff09ff7812 */ /* 0x000fe200078cc0ff */
[----:B------:R-:W0:Y:S02]  /*6af0*/  F2F.F16.F32 R192, R191 ;  /* 0x000000bf00c07304 */ /* 0x000e240000200800 */
[----:B------:R-:W-:Y:S02]  /*6b00*/  HADD2.F32 R128, -RZ, R126.H0_H0 ;  /* 0x2000007eff807230 */ /* 0x000fe40000004100 */
[----:B------:R-:W-:Y:S01]  /*6b10*/  FADD.FTZ R126, R12, -R127 ;  /* 0x8000007f0c7e7221 */ /* 0x000fe20000010000 */
[----:B------:R-:W-:-:S03]  /*6b20*/  SHF.R.U64 R127, R182, 0x10, R183 ;  /* 0x00000010b67f7819 */ /* 0x000fc600000012b7 */
[----:B------:R-:W-:Y:S02]  /*6b30*/  FFMA.FTZ R134, R7, R126, R128 ;  /* 0x0000007e07867223 */ /* 0x000fe40000010080 */
[----:B------:R-:W-:Y:S02]  /*6b40*/  HADD2.F32 R128, -RZ, R127.H0_H0 ;  /* 0x2000007fff807230 */ /* 0x000fe40000004100 */
[----:B------:R-:W-:Y:S01]  /*6b50*/  FMUL.FTZ R126, R134, R125 ;  /* 0x0000007d867e7220 */ /* 0x000fe20000410000 */
[----:B------:R-:W-:Y:S03]  /*6b60*/  F2F.F16.F32 R127, R190 ;  /* 0x000000be007f7304 */ /* 0x000fe60000200800 */
[----:B------:R-:W-:Y:S01]  /*6b70*/  FMUL.FTZ R126, R126, UR13 ;  /* 0x0000000d7e7e7c20 */ /* 0x000fe20008410000 */
[----:B0-----:R-:W-:-:S04]  /*6b80*/  PRMT R193, R189, 0x5410, R192 ;  /* 0x00005410bdc17816 */ /* 0x001fc800000000c0 */
[----:B------:R-:W-:Y:S01]  /*6b90*/  FSEL R136, R126, RZ, P6 ;  /* 0x000000ff7e887208 */ /* 0x000fe20003000000 */
[----:B------:R-:W-:Y:S01]  /*6ba0*/  FFMA.FTZ R126, R10, R135, R124 ;  /* 0x000000870a7e7223 */ /* 0x000fe2000001007c */
[----:B------:R-:W-:Y:S01]  /*6bb0*/  LOP3.LUT P6, RZ, R9, 0xff00, RZ, 0xc0, !PT ;  /* 0x0000ff0009ff7812 */ /* 0x000fe200078cc0ff */
[----:B------:R-:W-:Y:S02]  /*6bc0*/  F2F.F16.F32 R137, R134 ;  /* 0x0000008600897304 */ /* 0x000fe40000200800 */
[----:B------:R-:W-:-:S04]  /*6bd0*/  FADD.FTZ R126, R13, -R126 ;  /* 0x8000007e0d7e7221 */ /* 0x000fc80000010000 */
[----:B------:R-:W-:Y:S02]  /*6be0*/  FFMA.FTZ R138, R7, R126, R128 ;  /* 0x0000007e078a7223 */ /* 0x000fe40000010080 */
        /* <DEDUP_REMOVED lines=16> */
.L_x_7869:
[----:B------:R-:W-:Y:S05]  /*6cf0*/  BSYNC.RECONVERGENT B1 ;  /* 0x0000000000017941 */ /* 0x000fea0003800200 */
.L_x_7868:
[----:B------:R-:W-:Y:S04]  /*6d00*/  BSSY.RECONVERGENT B1, `(.L_x_7870) ;  /* 0x000003d000017945 */ /* 0x000fe80003800200 */
[----:B------:R-:W-:Y:S05]  /*6d10*/  @!P0 BRA `(.L_x_7871) ;  /* 0x0000000000ec8947 */ /* 0x000fea0003800000 */
[----:B0-----:R-:W-:Y:S01]  /*6d20*/  MOV R126, R181 ;  /* 0x000000b5007e7202 */ /* 0x001fe20000000f00 */
[-CC-:B------:R-:W-:Y:S01]  /*6d30*/  FFMA.FTZ R127, R21, R135.reuse, R124.reuse ;  /* 0x00000087157f7223 */ /* 0x180fe2000001007c */
[----:B------:R-:W-:Y:S01]  /*6d40*/  LOP3.LUT P6, RZ, R17, 0xff0000, RZ, 0xc0, !PT ;  /* 0x00ff000011ff7812 */ /* 0x000fe200078cc0ff */
[----:B------:R-:W0:Y:S02]  /*6d50*/  LDC.64 R130, c[0x0][0x468] ;  /* 0x00011a00ff827b82 */ /* 0x000e240000000a00 */
[----:B------:R-:W-:Y:S02]  /*6d60*/  HADD2.F32 R128, -RZ, R126.H0_H0 ;  /* 0x2000007eff807230 */ /* 0x000fe40000004100 */
[----:B------:R-:W-:Y:S01]  /*6d70*/  FADD.FTZ R126, R22, -R127 ;  /* 0x8000007f167e7221 */ /* 0x000fe20000010000 */
[----:B------:R-:W-:-:S03]  /*6d80*/  FFMA.FTZ R127, R26, R135, R124 ;  /* 0x000000871a7f7223 */ /* 0x000fc6000001007c */
[----:B------:R-:W-:-:S04]  /*6d90*/  FFMA.FTZ R132, R7, R126, R128 ;  /* 0x0000007e07847223 */ /* 0x000fc80000010080 */
[----:B------:R-:W-:Y:S02]  /*6da0*/  FMUL.FTZ R126, R132, R125 ;  /* 0x0000007d847e7220 */ /* 0x000fe40000410000 */
[----:B------:R-:W-:Y:S02]  /*6db0*/  F2F.F16.F32 R132, R132 ;  /* 0x0000008400847304 */ /* 0x000fe40000200800 */
[----:B------:R-:W-:-:S05]  /*6dc0*/  FMUL.FTZ R126, R126, UR13 ;  /* 0x0000000d7e7e7c20 */ /* 0x000fca0008410000 */
[----:B------:R-:W-:Y:S02]  /*6dd0*/  FSEL R188, R126, RZ, P6 ;  /* 0x000000ff7ebc7208 */ /* 0x000fe40003000000 */
[----:B------:R-:W-:Y:S02]  /*6de0*/  SHF.R.U32.HI R126, RZ, 0x10, R181 ;  /* 0x00000010ff7e7819 */ /* 0x000fe400000116b5 */
[----:B------:R-:W-:Y:S01]  /*6df0*/  ISETP.GE.U32.AND P6, PT, R17, 0x1000000, PT ;  /* 0x010000001100780c */ /* 0x000fe20003fc6070 */
[----:B0-----:R-:W-:Y:S01]  /*6e00*/  IMAD.WIDE.U32 R130, R185, 0x8, R130 ;  /* 0x00000008b9827825 */ /* 0x001fe200078e0082 */
[----:B------:R-:W-:Y:S03]  /*6e10*/  F2F.F16.F32 R188, R188 ;  /* 0x000000bc00bc7304 */ /* 0x000fe60000200800 */
[----:B------:R-:W-:Y:S02]  /*6e20*/  HADD2.F32 R128, -RZ, R126.H0_H0 ;  /* 0x2000007eff807230 */ /* 0x000fe40000004100 */
[----:B------:R-:W-:Y:S01]  /*6e30*/  FADD.FTZ R126, R24, -R127 ;  /* 0x8000007f187e7221 */ /* 0x000fe20000010000 */
[----:B------:R-:W-:-:S03]  /*6e40*/  FFMA.FTZ R127, R19, R135, R124 ;  /* 0x00000087137f7223 */ /* 0x000fc6000001007c */
[----:B------:R-:W-:-:S04]  /*6e50*/  FFMA.FTZ R190, R7, R126, R128 ;  /* 0x0000007e07be7223 */ /* 0x000fc80000010080 */
[----:B------:R-:W-:Y:S01]  /*6e60*/  FMUL.FTZ R126, R190, R125 ;  /* 0x0000007dbe7e7220 */ /* 0x000fe20000410000 */
[----:B------:R-:W0:Y:S03]  /*6e70*/  F2F.F16.F32 R133, R190 ;  /* 0x000000be00857304 */ /* 0x000e260000200800 */
[----:B------:R-:W-:-:S05]  /*6e80*/  FMUL.FTZ R126, R126, UR13 ;  /* 0x0000000d7e7e7c20 */ /* 0x000fca0008410000 */
[----:B------:R-:W-:Y:S02]  /*6e90*/  FSEL R189, R126, RZ, P6 ;  /* 0x000000ff7ebd7208 */ /* 0x000fe40003000000 */
[----:B------:R-:W-:Y:S02]  /*6ea0*/  MOV R126, R180 ;  /* 0x000000b4007e7202 */ /* 0x000fe40000000f00 */
[----:B------:R-:W-:Y:S02]  /*6eb0*/  LOP3.LUT P6, RZ, R17, 0xff, RZ, 0xc0, !PT ;  /* 0x000000ff11ff7812 */ /* 0x000fe400078cc0ff */
[----:B------:R-:W1:Y:S01]  /*6ec0*/  F2F.F16.F32 R189, R189 ;  /* 0x000000bd00bd7304 */ /* 0x000e620000200800 */
[----:B------:R-:W-:Y:S02]  /*6ed0*/  HADD2.F32 R128, -RZ, R126.H0_H0 ;  /* 0x2000007eff807230 */ /* 0x000fe40000004100 */
[----:B------:R-:W-:Y:S01]  /*6ee0*/  FADD.FTZ R126, R20, -R127 ;  /* 0x8000007f147e7221 */ /* 0x000fe20000010000 */
[----:B------:R-:W-:-:S02]  /*6ef0*/  SHF.R.U64 R127, R180, 0x10, R181 ;  /* 0x00000010b47f7819 */ /* 0x000fc400000012b5 */
[----:B0-----:R-:W-:Y:S01]  /*6f00*/  PRMT R139, R132, 0x5410, R133 ;  /* 0x00005410848b7816 */ /* 0x001fe20000000085 */
[----:B------:R-:W-:Y:S02]  /*6f10*/  FFMA.FTZ R134, R7, R126, R128 ;  /* 0x0000007e07867223 */ /* 0x000fe40000010080 */
[----:B------:R-:W-:Y:S02]  /*6f20*/  HADD2.F32 R128, -RZ, R127.H0_H0 ;  /* 0x2000007fff807230 */ /* 0x000fe40000004100 */
[----:B------:R-:W-:Y:S01]  /*6f30*/  FMUL.FTZ R126, R134, R125 ;  /* 0x0000007d867e7220 */ /* 0x000fe20000410000 */
[----:B------:R-:W-:Y:S03]  /*6f40*/  F2F.F16.F32 R137, R134 ;  /* 0x0000008600897304 */ /* 0x000fe60000200800 */
[----:B------:R-:W-:Y:S01]  /*6f50*/  FMUL.FTZ R126, R126, UR13 ;  /* 0x0000000d7e7e7c20 */ /* 0x000fe20008410000 */
[----:B-1----:R-:W-:-:S04]  /*6f60*/  PRMT R191, R188, 0x5410, R189 ;  /* 0x00005410bcbf7816 */ /* 0x002fc800000000bd */
[----:B------:R-:W-:Y:S01]  /*6f70*/  FSEL R136, R126, RZ, P6 ;  /* 0x000000ff7e887208 */ /* 0x000fe20003000000 */
[----:B------:R-:W-:Y:S01]  /*6f80*/  FFMA.FTZ R126, R18, R135, R124 ;  /* 0x00000087127e7223 */ /* 0x000fe2000001007c */
[----:B------:R-:W-:Y:S02]  /*6f90*/  LOP3.LUT P6, RZ, R17, 0xff00, RZ, 0xc0, !PT ;  /* 0x0000ff0011ff7812 */ /* 0x000fe400078cc0ff */
[----:B------:R-:W-:Y:S01]  /*6fa0*/  F2F.F16.F32 R187, R136 ;  /* 0x0000008800bb7304 */ /* 0x000fe20000200800 */
[----:B------:R-:W-:-:S04]  /*6fb0*/  FADD.FTZ R126, R23, -R126 ;  /* 0x8000007e177e7221 */ /* 0x000fc80000010000 */
[----:B------:R-:W-:-:S04]  /*6fc0*/  FFMA.FTZ R138, R7, R126, R128 ;  /* 0x0000007e078a7223 */ /* 0x000fc80000010080 */
[----:B------:R-:W-:Y:S01]  /*6fd0*/  FMUL.FTZ R126, R138, R125 ;  /* 0x0000007d8a7e7220 */ /* 0x000fe20000410000 */
[----:B------:R-:W0:Y:S03]  /*6fe0*/  F2F.F16.F32 R128, R138 ;  /* 0x0000008a00807304 */ /* 0x000e260000200800 */
[----:B------:R-:W-:-:S05]  /*6ff0*/  FMUL.FTZ R126, R126, UR13 ;  /* 0x0000000d7e7e7c20 */ /* 0x000fca0008410000 */
[----:B------:R-:W-:Y:S02]  /*7000*/  FSEL R186, R126, RZ, P6 ;  /* 0x000000ff7eba7208 */ /* 0x000fe40003000000 */
[----:B------:R-:W1:Y:S04]  /*7010*/  LDC.64 R126, c[0x0][0x478] ;  /* 0x00011e00ff7e7b82 */ /* 0x000e680000000a00 */
[----:B------:R-:W2:Y:S01]  /*7020*/  F2F.F16.F32 R186, R186 ;  /* 0x000000ba00ba7304 */ /* 0x000ea20000200800 */
        /* <DEDUP_REMOVED lines=10> */
.L_x_7871:
[----:B------:R-:W-:Y:S05]  /*70d0*/  BSYNC.RECONVERGENT B1 ;  /* 0x0000000000017941 */ /* 0x000fea0003800200 */
.L_x_7870:
[----:B------:R-:W-:Y:S04]  /*70e0*/  BSSY.RECONVERGENT B1, `(.L_x_7872) ;  /* 0x000003d000017945 */ /* 0x000fe80003800200 */
[----:B------:R-:W-:Y:S05]  /*70f0*/  @!P1 BRA `(.L_x_7873) ;  /* 0x0000000000ec9947 */ /* 0x000fea0003800000 */
[----:B01----:R-:W-:Y:S01]  /*7100*/  MOV R126, R179 ;  /* 0x000000b3007e7202 */ /* 0x003fe20000000f00 */
[----:B------:R-:W-:Y:S01]  /*7110*/  FFMA.FTZ R127, R29, R135, R124 ;  /* 0x000000871d7f7223 */ /* 0x000fe2000001007c */
[----:B------:R-:W-:Y:S01]  /*7120*/  LOP3.LUT P6, RZ, R25, 0xff0000, RZ, 0xc0, !PT ;  /* 0x00ff000019ff7812 */ /* 0x000fe200078cc0ff */
[----:B------:R-:W0:Y:S02]  /*7130*/  LDC.64 R130, c[0x0][0x468] ;  /* 0x00011a00ff827b82 */ /* 0x000e240000000a00 */
[----:B------:R-:W-:Y:S02]  /*7140*/  HADD2.F32 R128, -RZ, R126.H0_H0 ;  /* 0x2000007eff807230 */ /* 0x000fe40000004100 */
[----:B------:R-:W-:Y:S01]  /*7150*/  FADD.FTZ R126, R32, -R127 ;  /* 0x8000007f207e7221 */ /* 0x000fe20000010000 */
[----:B------:R-:W-:-:S03]  /*7160*/  SHF.R.U32.HI R127, RZ, 0x10, R179 ;  /* 0x00000010ff7f7819 */ /* 0x000fc600000116b3 */
[----:B------:R-:W-:Y:S02]  /*7170*/  FFMA.FTZ R132, R7, R126, R128 ;  /* 0x0000007e07847223 */ /* 0x000fe40000010080 */
[----:B------:R-:W-:Y:S02]  /*7180*/  HADD2.F32 R128, -RZ, R127.H0_H0 ;  /* 0x2000007fff807230 */ /* 0x000fe40000004100 */
[----:B------:R-:W-:Y:S01]  /*7190*/  FFMA.FTZ R127, R27, R135, R124 ;  /* 0x000000871b7f7223 */ /* 0x000fe2000001007c */
[----:B------:R-:W-:Y:S02]  /*71a0*/  FMUL.FTZ R126, R132, R125 ;  /* 0x0000007d847e7220 */ /* 0x000fe40000410000 */
[----:B------:R-:W-:Y:S02]  /*71b0*/  F2F.F16.F32 R132, R132 ;  /* 0x0000008400847304 */ /* 0x000fe40000200800 */
[----:B------:R-:W-:-:S05]  /*71c0*/  FMUL.FTZ R126, R126, UR13 ;  /* 0x0000000d7e7e7c20 */ /* 0x000fca0008410000 */
[----:B------:R-:W-:Y:S01]  /*71d0*/  FSEL R188, R126, RZ, P6 ;  /* 0x000000ff7ebc7208 */ /* 0x000fe20003000000 */
[----:B------:R-:W-:Y:S01]  /*71e0*/  FFMA.FTZ R126, R34, R135, R124 ;  /* 0x00000087227e7223 */ /* 0x000fe2000001007c */
[----:B------:R-:W-:Y:S01]  /*71f0*/  ISETP.GE.U32.AND P6, PT, R25, 0x1000000, PT ;  /* 0x010000001900780c */ /* 0x000fe20003fc6070 */
[----:B0-----:R-:W-:-:S04]  /*7200*/  IMAD.WIDE.U32 R130, R185, 0x8, R130 ;  /* 0x00000008b9827825 */ /* 0x001fc800078e0082 */
[----:B------:R-:W-:Y:S01]  /*7210*/  FADD.FTZ R126, R33, -R126 ;  /* 0x8000007e217e7221 */ /* 0x000fe20000010000 */
[----:B------:R-:W-:Y:S03]  /*7220*/  F2F.F16.F32 R188, R188 ;  /* 0x000000bc00bc7304 */ /* 0x000fe60000200800 */
        /* <DEDUP_REMOVED lines=40> */
.L_x_7873:
[----:B------:R-:W-:Y:S05]  /*74b0*/  BSYNC.RECONVERGENT B1 ;  /* 0x0000000000017941 */ /* 0x000fea0003800200 */
.L_x_7872:
[----:B------:R-:W-:Y:S04]  /*74c0*/  BSSY.RECONVERGENT B1, `(.L_x_7874) ;  /* 0x000003d000017945 */ /* 0x000fe80003800200 */
[----:B------:R-:W-:Y:S05]  /*74d0*/  @!P2 BRA `(.L_x_7875) ;  /* 0x0000000000eca947 */ /* 0x000fea0003800000 */
[----:B012---:R-:W-:Y:S01]  /*74e0*/  MOV R126, R177 ;  /* 0x000000b1007e7202 */ /* 0x007fe20000000f00 */
        /* <DEDUP_REMOVED lines=58> */
.L_x_7875:
[----:B------:R-:W-:Y:S05]  /*7890*/  BSYNC.RECONVERGENT B1 ;  /* 0x0000000000017941 */ /* 0x000fea0003800200 */
.L_x_7874:
[----:B------:R-:W-:Y:S04]  /*78a0*/  BSSY.RECONVERGENT B1, `(.L_x_7876) ;  /* 0x000003d000017945 */ /* 0x000fe80003800200 */
[----:B------:R-:W-:Y:S05]  /*78b0*/  @!P3 BRA `(.L_x_7877) ;  /* 0x0000000000ecb947 */ /* 0x000fea0003800000 */
[----:B0123--:R-:W-:Y:S01]  /*78c0*/  MOV R126, R175 ;  /* 0x000000af007e7202 */ /* 0x00ffe20000000f00 */
        /* <DEDUP_REMOVED lines=58> */
.L_x_7877:
[----:B------:R-:W-:Y:S05]  /*7c70*/  BSYNC.RECONVERGENT B1 ;  /* 0x0000000000017941 */ /* 0x000fea0003800200 */
.L_x_7876:
[----:B------:R-:W-:Y:S04]  /*7c80*/  BSSY.RECONVERGENT B1, `(.L_x_7878) ;  /* 0x000003d000017945 */ /* 0x000fe80003800200 */
[----:B------:R-:W-:Y:S05]  /*7c90*/  @!P4 BRA `(.L_x_7879) ;  /* 0x0000000000ecc947 */ /* 0x000fea0003800000 */
[----:B01234-:R-:W-:Y:S01]  /*7ca0*/  MOV R126, R173 ;  /* 0x000000ad007e7202 */ /* 0x01ffe20000000f00 */
        /* <DEDUP_REMOVED lines=58> */
.L_x_7879:
[----:B------:R-:W-:Y:S05]  /*8050*/  BSYNC.RECONVERGENT B1 ;  /* 0x0000000000017941 */ /* 0x000fea0003800200 */
.L_x_7878:
[----:B------:R-:W-:Y:S05]  /*8060*/  @!P5 BRA `(.L_x_7842) ;  /* 0x0000000000e8d947 */ /* 0x000fea0003800000 */
[----:B01234-:R-:W-:Y:S01]  /*8070*/  SHF.R.U32.HI R127, RZ, 0x10, R171 ;  /* 0x00000010ff7f7819 */ /* 0x01ffe200000116ab */
[-C--:B------:R-:W-:Y:S01]  /*8080*/  FFMA.FTZ R126, R184, R135.reuse, R124 ;  /* 0x00000087b87e7223 */ /* 0x080fe2000001007c */
[----:B------:R-:W-:Y:S01]  /*8090*/  ISETP.GE.U32.AND P6, PT, R161, 0x1000000, PT ;  /* 0x01000000a100780c */ /* 0x000fe20003fc6070 */
[----:B------:R-:W0:Y:S02]  /*80a0*/  LDC.64 R130, c[0x0][0x478] ;  /* 0x00011e00ff827b82 */ /* 0x000e240000000a00 */
[----:B------:R-:W-:Y:S02]  /*80b0*/  HADD2.F32 R128, -RZ, R127.H0_H0 ;  /* 0x2000007fff807230 */ /* 0x000fe40000004100 */
[----:B------:R-:W-:Y:S01]  /*80c0*/  FADD.FTZ R126, R169, -R126 ;  /* 0x8000007ea97e7221 */ /* 0x000fe20000010000 */
[----:B------:R-:W-:-:S03]  /*80d0*/  FFMA.FTZ R127, R167, R135, R124 ;  /* 0x00000087a77f7223 */ /* 0x000fc6000001007c */
[----:B------:R-:W-:-:S04]  /*80e0*/  FFMA.FTZ R186, R7, R126, R128 ;  /* 0x0000007e07ba7223 */ /* 0x000fc80000010080 */
[----:B------:R-:W-:Y:S01]  /*80f0*/  FMUL.FTZ R126, R186, R125 ;  /* 0x0000007dba7e7220 */ /* 0x000fe20000410000 */
[----:B------:R-:W-:Y:S03]  /*8100*/  F2F.F16.F32 R129, R186 ;  /* 0x000000ba00817304 */ /* 0x000fe60000200800 */
[----:B------:R-:W-:-:S05]  /*8110*/  FMUL.FTZ R126, R126, UR13 ;  /* 0x0000000d7e7e7c20 */ /* 0x000fca0008410000 */
[----:B------:R-:W-:Y:S02]  /*8120*/  FSEL R187, R126, RZ, P6 ;  /* 0x000000ff7ebb7208 */ /* 0x000fe40003000000 */
[----:B------:R-:W-:Y:S02]  /*8130*/  MOV R126, R171 ;  /* 0x000000ab007e7202 */ /* 0x000fe40000000f00 */
[----:B------:R-:W-:Y:S01]  /*8140*/  LOP3.LUT P6, RZ, R161, 0xff0000, RZ, 0xc0, !PT ;  /* 0x00ff0000a1ff7812 */ /* 0x000fe200078cc0ff */
[----:B------:R-:W-:Y:S01]  /*8150*/  F2F.F16.F32 R188, R187 ;  /* 0x000000bb00bc7304 */ /* 0x000fe20000200800 */
[----:B0-----:R-:W-:-:S04]  /*8160*/  IMAD.WIDE.U32 R130, R185, 0x8, R130 ;  /* 0x00000008b9827825 */ /* 0x001fc800078e0082 */
[----:B------:R-:W-:Y:S02]  /*8170*/  HADD2.F32 R128, -RZ, R126.H0_H0 ;  /* 0x2000007eff807230 */ /* 0x000fe40000004100 */
[----:B------:R-:W-:Y:S01]  /*8180*/  FADD.FTZ R126, R168, -R127 ;  /* 0x8000007fa87e7221 */ /* 0x000fe20000010000 */
[-CC-:B------:R-:W-:Y:S01]  /*8190*/  FFMA.FTZ R127, R163, R135.reuse, R124.reuse ;  /* 0x00000087a37f7223 */ /* 0x180fe2000001007c */
[----:B------:R-:W-:Y:S02]  /*81a0*/  FFMA.FTZ R124, R164, R135, R124 ;  /* 0x00000087a47c7223 */ /* 0x000fe4000001007c */
[----:B------:R-:W-:Y:S02]  /*81b0*/  FFMA.FTZ R138, R7, R126, R128 ;  /* 0x0000007e078a7223 */ /* 0x000fe40000010080 */
[----:B------:R-:W-:Y:S02]  /*81c0*/  FADD.FTZ R124, R165, -R124 ;  /* 0x8000007ca57c7221 */ /* 0x000fe40000010000 */
[----:B------:R-:W-:-:S04]  /*81d0*/  FMUL.FTZ R126, R138, R125 ;  /* 0x0000007d8a7e7220 */ /* 0x000fc80000410000 */
[----:B------:R-:W-:-:S05]  /*81e0*/  FMUL.FTZ R126, R126, UR13 ;  /* 0x0000000d7e7e7c20 */ /* 0x000fca0008410000 */
[----:B------:R-:W-:Y:S02]  /*81f0*/  FSEL R139, R126, RZ, P6 ;  /* 0x000000ff7e8b7208 */ /* 0x000fe40003000000 */
[----:B------:R-:W-:Y:S02]  /*8200*/  MOV R126, R170 ;  /* 0x000000aa007e7202 */ /* 0x000fe40000000f00 */
[----:B------:R-:W-:Y:S02]  /*8210*/  LOP3.LUT P6, RZ, R161, 0xff, RZ, 0xc0, !PT ;  /* 0x000000ffa1ff7812 */ /* 0x000fe400078cc0ff */
[----:B------:R-:W0:Y:S01]  /*8220*/  F2F.F16.F32 R139, R139 ;  /* 0x0000008b008b7304 */ /* 0x000e220000200800 */
[----:B------:R-:W-:Y:S02]  /*8230*/  HADD2.F32 R128, -RZ, R126.H0_H0 ;  /* 0x2000007eff807230 */ /* 0x000fe40000004100 */
[----:B------:R-:W-:-:S04]  /*8240*/  FADD.FTZ R126, R166, -R127 ;  /* 0x8000007fa67e7221 */ /* 0x000fc80000010000 */
[----:B------:R-:W-:Y:S02]  /*8250*/  FFMA.FTZ R132, R7, R126, R128 ;  /* 0x0000007e07847223 */ /* 0x000fe40000010080 */
[----:B------:R-:W1:Y:S02]  /*8260*/  F2F.F16.F32 R128, R138 ;  /* 0x0000008a00807304 */ /* 0x000e640000200800 */
[----:B------:R-:W-:-:S04]  /*8270*/  FMUL.FTZ R126, R132, R125 ;  /* 0x0000007d847e7220 */ /* 0x000fc80000410000 */
[----:B------:R-:W-:Y:S01]  /*8280*/  FMUL.FTZ R126, R126, UR13 ;  /* 0x0000000d7e7e7c20 */ /* 0x000fe20008410000 */
[----:B0-----:R-:W-:-:S04]  /*8290*/  PRMT R189, R139, 0x5410, R188 ;  /* 0x000054108bbd7816 */ /* 0x001fc800000000bc */
[----:B------:R-:W-:Y:S02]  /*82a0*/  FSEL R134, R126, RZ, P6 ;  /* 0x000000ff7e867208 */ /* 0x000fe40003000000 */
[----:B------:R-:W-:Y:S02]  /*82b0*/  SHF.R.U64 R126, R170, 0x10, R171 ;  /* 0x00000010aa7e7819 */ /* 0x000fe400000012ab */
[----:B------:R-:W-:Y:S01]  /*82c0*/  LOP3.LUT P6, RZ, R161, 0xff00, RZ, 0xc0, !PT ;  /* 0x0000ff00a1ff7812 */ /* 0x000fe200078cc0ff */
[----:B------:R-:W-:Y:S01]  /*82d0*/  F2F.F16.F32 R135, R134 ;  /* 0x0000008600877304 */ /* 0x000fe20000200800 */
[----:B-1----:R-:W-:Y:S01]  /*82e0*/  PRMT R133, R128, 0x5410, R129 ;  /* 0x0000541080857816 */ /* 0x002fe20000000081 */
[----:B------:R-:W-:-:S05]  /*82f0*/  HADD2.F32 R126, -RZ, R126.H0_H0 ;  /* 0x2000007eff7e7230 */ /* 0x000fca0000004100 */
[----:B------:R-:W-:Y:S02]  /*8300*/  FFMA.FTZ R136, R7, R124, R126 ;  /* 0x0000007c07887223 */ /* 0x000fe4000001007e */
[----:B------:R-:W0:Y:S01]  /*8310*/  LDC.64 R126, c[0x0][0x468] ;  /* 0x00011a00ff7e7b82 */ /* 0x000e220000000a00 */
[----:B------:R-:W-:Y:S01]  /*8320*/  F2F.F16.F32 R7, R132 ;  /* 0x0000008400077304 */ /* 0x000fe20000200800 */
[----:B------:R-:W-:-:S04]  /*8330*/  FMUL.FTZ R125, R136, R125 ;  /* 0x0000007d887d7220 */ /* 0x000fc80000410000 */
[----:B------:R-:W-:-:S03]  /*8340*/  FMUL.FTZ R125, R125, UR13 ;  /* 0x0000000d7d7d7c20 */ /* 0x000fc60008410000 */
[----:B------:R-:W1:Y:S02]  /*8350*/  F2F.F16.F32 R124, R136 ;  /* 0x00000088007c7304 */ /* 0x000e640000200800 */
[----:B------:R-:W-:-:S06]  /*8360*/  FSEL R137, R125, RZ, P6 ;  /* 0x000000ff7d897208 */ /* 0x000fcc0003000000 */
[----:B------:R-:W2:Y:S01]  /*8370*/  F2F.F16.F32 R137, R137 ;  /* 0x0000008900897304 */ /* 0x000ea20000200800 */
        /* <DEDUP_REMOVED lines=9> */
.L_x_7842:
[----:B------:R-:W-:Y:S05]  /*8410*/  BSYNC.RECONVERGENT B0 ;  /* 0x0000000000007941 */ /* 0x000fea0003800200 */
.L_x_7827:
[----:B0--3--:R-:W0:Y:S01]  /*8420*/  LDC.64 R124, c[0x0][0x380] ;  /* 0x0000e000ff7c7b82 */ /* 0x009e220000000a00 */
[----:B------:R-:W-:Y:S01]  /*8430*/  UPLOP3.LUT UP1, UPT, UPT, UPT, UP1, 0x40, 0x4 ;  /* 0x000000000004789c */ /* 0x000fe20003f2e810 */
[----:B0-----:R-:W-:-:S04]  /*8440*/  IADD3 R5, PT, PT, R5, R124, RZ ;  /* 0x0000007c05057210 */ /* 0x001fc80007ffe0ff */
[----:B------:R-:W-:-:S13]  /*8450*/  ISETP.GE.AND P6, PT, R5, R125, PT ;  /* 0x0000007d0500720c */ /* 0x000fda0003fc6270 */
[----:B------:R-:W-:Y:S05]  /*8460*/  @!P6 BRA `(.L_x_7880) ;  /* 0xffffff8000b4e947 */ /* 0x000fea000383ffff */
.L_x_7810:
        /* <DEDUP_REMOVED lines=54> */
.L_x_7881:
        /* <DEDUP_REMOVED lines=11> */
.L_x_14394:


//--------------------- .text._ZN10layer_norm13ln_bwd_kernelINS_13Kernel_traitsIf6__halfS2_S2_fjLj7168ELj1ELj1ELj8ELj8ENS_18Kernel_traits_baseILj7168EfS2_S2_S2_fjLj256EEEEELb1ELb0ELb0ELb1EEEvNS_9BwdParamsE --------------------------
	.section	.text._ZN10layer_norm13ln_bwd_kernelINS_13Kernel_traitsIf6__halfS2_S2_fjLj7168ELj1ELj1ELj8ELj8ENS_18Kernel_traits_baseILj7168EfS2_S2_S2_fjLj256EEEEELb1ELb0ELb0ELb1EEEvNS_9BwdParamsE,"ax",@progbits
	.align	128
        .global         _ZN10layer_norm13ln_bwd_kernelINS_13Kernel_traitsIf6__halfS2_S2_fjLj7168ELj1ELj1ELj8ELj8ENS_18Kernel_traits_baseILj7168EfS2_S2_S2_fjLj256EEEEELb1ELb0ELb0ELb1EEEvNS_9BwdParamsE
        .type           _ZN10layer_norm13ln_bwd_kernelINS_13Kernel_traitsIf6__halfS2_S2_fjLj7168ELj1ELj1ELj8ELj8ENS_18Kernel_traits_baseILj7168EfS2_S2_S2_fjLj256EEEEELb1ELb0ELb0ELb1EEEvNS_9BwdParamsE,@function
        .size           _ZN10layer_norm13ln_bwd_kernelINS_13Kernel_traitsIf6__halfS2_S2_fjLj7168ELj1ELj1ELj8ELj8ENS_18Kernel_traits_baseILj7168EfS2_S2_S2_fjLj256EEEEELb1ELb0ELb0ELb1EEEvNS_9BwdParamsE,(.L_x_14395 - _ZN10layer_norm13ln_bwd_kernelINS_13Kernel_traitsIf6__halfS2_S2_fjLj7168ELj1ELj1ELj8ELj8ENS_18Kernel_traits_baseILj7168EfS2_S2_S2_fjLj256EEEEELb1ELb0ELb0ELb1EEEvNS_9BwdParamsE)
        .other          _ZN10layer_norm13ln_bwd_kernelINS_13Kernel_traitsIf6__halfS2_S2_fjLj7168ELj1ELj1ELj8ELj8ENS_18Kernel_traits_baseILj7168EfS2_S2_S2_fjLj256EEEEELb1ELb0ELb0ELb1EEEvNS_9BwdParamsE,@"STO_CUDA_ENTRY STV_DEFAULT"
_ZN10layer_norm13ln_bwd_kernelINS_13Kernel_traitsIf6__halfS2_S2_fjLj7168ELj1ELj1ELj8ELj8ENS_18Kernel_traits_baseILj7168EfS2_S2_S2_fjLj256EEEEELb1ELb0ELb0ELb1EEEvNS_9BwdParamsE:
.text._ZN10layer_norm13ln_bwd_kernelINS_13Kernel_traitsIf6__halfS2_S2_fjLj7168ELj1ELj1ELj8ELj8ENS_18Kernel_traits_baseILj7168EfS2_S2_S2_fjLj256EEEEELb1ELb0ELb0ELb1EEEvNS_9BwdParamsE:
        /* <DEDUP_REMOVED lines=87> */
.L_x_7887:
        /* <DEDUP_REMOVED lines=10> */
[----:B------:R-:W-:Y:S01]  /*0610*/  IADD3 R129, PT, PT, R121, 0x400, RZ ;  /* 0x0000040079817810 */ /* 0x000fe20007ffe0ff */
[--C-:B-1----:R-:W-:Y:S01]  /*0620*/  IMAD.WIDE.U32 R42, R123, 0x8, R36.reuse ;  /* 0x000000087b2a7825 */ /* 0x102fe200078e0024 */
[C---:B------:R-:W-:Y:S01]  /*0630*/  IADD3 R131, PT, PT, R121.reuse, 0x500, RZ ;  /* 0x0000050079837810 */ /* 0x040fe20007ffe0ff */
[----:B------:R-:W1:Y:S01]  /*0640*/  LDC.64 R138, c[0x0][0x3c8] ;  /* 0x0000f200ff8a7b82 */ /* 0x000e620000000a00 */
[C---:B------:R-:W-:Y:S01]  /*0650*/  IADD3 R133, PT, PT, R121.reuse, 0x600, RZ ;  /* 0x0000060079857810 */ /* 0x040fe20007ffe0ff */
[----:B------:R-:W-:-:S02]  /*0660*/  IMAD.WIDE.U32 R38, R121, 0x8, R36 ;  /* 0x0000000879267825 */ /* 0x000fc400078e0024 */
[----:B------:R-:W2:Y:S02]  /*0670*/  LDG.E.64 R42, desc[UR4][R42.64] ;  /* 0x000000042a2a7981 */ /* 0x000ea4000c1e1b00 */
[--C-:B---3--:R-:W-:Y:S02]  /*0680*/  IMAD.WIDE.U32 R32, R121, 0x8, R46.reuse ;  /* 0x0000000879207825 */ /* 0x108fe400078e002e */
[----:B------:R-:W3:Y:S02]  /*0690*/  LDG.E.64 R38, desc[UR4][R38.64] ;  /* 0x0000000426267981 */ /* 0x000ee4000c1e1b00 */
[--C-:B------:R-:W-:Y:S02]  /*06a0*/  IMAD.WIDE.U32 R68, R123, 0x8, R46.reuse ;  /* 0x000000087b447825 */ /* 0x100fe400078e002e */
[----:B------:R0:W3:Y:S02]  /*06b0*/  LDG.E.64 R140, desc[UR4][R32.64] ;  /* 0x00000004208c7981 */ /* 0x0000e4000c1e1b00 */
        /* <DEDUP_REMOVED lines=10> */
[--C-:B------:R-:W-:Y:S02]  /*0760*/  IMAD.WIDE.U32 R34, R125, 0x8, R36.reuse ;  /* 0x000000087d227825 */ /* 0x100fe400078e0024 */
[----:B------:R-:W3:Y:S02]  /*0770*/  LDG.E.64 R46, desc[UR4][R46.64] ;  /* 0x000000042e2e7981 */ /* 0x000ee4000c1e1b00 */
[----:B------:R-:W-:-:S02]  /*0780*/  IMAD.WIDE.U32 R40, R129, 0x8, R36 ;  /* 0x0000000881287825 */ /* 0x000fc400078e0024 */
[----:B------:R-:W3:Y:S02]  /*0790*/  LDG.E.64 R34, desc[UR4][R34.64] ;  /* 0x0000000422227981 */ /* 0x000ee4000c1e1b00 */
[--C-:B0-----:R-:W-:Y:S02]  /*07a0*/  IMAD.WIDE.U32 R32, R131, 0x8, R36.reuse ;  /* 0x0000000883207825 */ /* 0x101fe400078e0024 */
        /* <DEDUP_REMOVED lines=8> */
[----:B-1----:R-:W-:-:S05]  /*0830*/  IMAD.WIDE R138, R73, 0x4, R138 ;  /* 0x00000004498a7825 */ /* 0x002fca00078e028a */
[----:B------:R0:W4:Y:S01]  /*0840*/  LDG.E R122, desc[UR4][R138.64] ;  /* 0x000000048a7a7981 */ /* 0x000122000c1e1900 */
[----:B------:R-:W-:-:S04]  /*0850*/  ISETP.NE.U32.AND P0, PT, RZ, UR8, PT ;  /* 0x00000008ff007c0c */ /* 0x000fc8000bf05070 */
[----:B------:R-:W-:Y:S02]  /*0860*/  ISETP.NE.AND.EX P0, PT, RZ, UR9, PT, P0 ;  /* 0x00000009ff007c0c */ /* 0x000fe4000bf05300 */
[----:B------:R-:W-:Y:S02]  /*0870*/  ISETP.NE.AND P4, PT, RZ, UR7, PT ;  /* 0x00000007ff007c0c */ /* 0x000fe4000bf85270 */
[--C-:B--2---:R-:W-:Y:S01]  /*0880*/  SHF.R.U64 R193, R42, 0x10, R43.reuse ;  /* 0x000000102ac17819 */ /* 0x104fe2000000122b */
[----:B------:R-:W-:Y:S01]  /*0890*/  HADD2.F32 R199, -RZ, R42.H0_H0 ;  /* 0x2000002affc77230 */ /* 0x000fe20000004100 */
[----:B------:R-:W-:Y:S01]  /*08a0*/  SHF.R.U32.HI R189, RZ, 0x10, R43 ;  /* 0x00000010ffbd7819 */ /* 0x000fe2000001162b */
[----:B------:R-:W-:-:S06]  /*08b0*/  HADD2.F32 R191, -RZ, R43.H0_H0 ;  /* 0x2000002bffbf7230 */ /* 0x000fcc0000004100 */
[----:B------:R-:W1:Y:S01]  /*08c0*/  @P0 LDC.64 R42, c[0x0][0x438] ;  /* 0x00010e00ff2a0b82 */ /* 0x000e620000000a00 */
[--C-:B---3--:R-:W-:Y:S01]  /*08d0*/  SHF.R.U64 R203, R38, 0x10, R39.reuse ;  /* 0x0000001026cb7819 */ /* 0x108fe20000001227 */
[----:B------:R-:W-:Y:S01]  /*08e0*/  HADD2.F32 R195, -RZ, R38.H0_H0 ;  /* 0x20000026ffc37230 */ /* 0x000fe20000004100 */
[----:B------:R-:W-:Y:S01]  /*08f0*/  SHF.R.U32.HI R201, RZ, 0x10, R39 ;  /* 0x00000010ffc97819 */ /* 0x000fe20000011627 */
[----:B------:R-:W-:Y:S01]  /*0900*/  HADD2.F32 R205, -RZ, R39.H0_H0 ;  /* 0x20000027ffcd7230 */ /* 0x000fe20000004100 */
[----:B------:R-:W-:-:S03]  /*0910*/  SHF.R.U64 R176, R140, 0x10, R141 ;  /* 0x000000108cb07819 */ /* 0x000fc6000000128d */
[----:B------:R-:W2:Y:S01]  /*0920*/  @P0 LDC.64 R38, c[0x0][0x438] ;  /* 0x00010e00ff260b82 */ /* 0x000ea20000000a00 */
[----:B------:R-:W-:Y:S02]  /*0930*/  MOV R197, R141 ;  /* 0x0000008d00c57202 */ /* 0x000fe40000000f00 */
[----:B------:R-:W-:Y:S02]  /*0940*/  SHF.R.U32.HI R0, RZ, 0x10, R141 ;  /* 0x00000010ff007819 */ /* 0x000fe4000001168d */
[----:B------:R-:W-:Y:S02]  /*0950*/  MOV R178, R140 ;  /* 0x0000008c00b27202 */ /* 0x000fe40000000f00 */
[----:B------:R-:W-:Y:S02]  /*0960*/  MOV R146, R46 ;  /* 0x0000002e00927202 */ /* 0x000fe40000000f00 */
[----:B------:R-:W-:Y:S02]  /*0970*/  SHF.R.U64 R148, R46, 0x10, R47 ;  /* 0x000000102e947819 */ /* 0x000fe4000000122f */
[----:B------:R-:W-:-:S02]  /*0980*/  MOV R157, R47 ;  /* 0x0000002f009d7202 */ /* 0x000fc40000000f00 */
[----:B------:R-:W-:Y:S02]  /*0990*/  SHF.R.U32.HI R162, RZ, 0x10, R47 ;  /* 0x00000010ffa27819 */ /* 0x000fe4000001162f */
[----:B------:R-:W3:Y:S01]  /*09a0*/  @P0 LDC.64 R46, c[0x0][0x438] ;  /* 0x00010e00ff2e0b82 */ /* 0x000ee20000000a00 */
        /* <DEDUP_REMOVED lines=12> */
[----:B------:R-:W2:Y:S01]  /*0a70*/  @P0 LDC.64 R40, c[0x0][0x438] ;  /* 0x00010e00ff280b82 */ /* 0x000ea20000000a00 */
[--C-:B------:R-:W-:Y:S01]  /*0a80*/  SHF.R.U64 R143, R36, 0x10, R37.reuse ;  /* 0x00000010248f7819 */ /* 0x100fe20000001225 */
[----:B------:R-:W-:Y:S01]  /*0a90*/  HADD2.F32 R137, -RZ, R36.H0_H0 ;  /* 0x20000024ff897230 */ /* 0x000fe20000004100 */
[----:B------:R-:W-:Y:S01]  /*0aa0*/  SHF.R.U32.HI R145, RZ, 0x10, R37 ;  /* 0x00000010ff917819 */ /* 0x000fe20000011625 */
[----:B0-----:R-:W-:-:S04]  /*0ab0*/  HADD2.F32 R139, -RZ, R37.H0_H0 ;  /* 0x20000025ff8b7230 */ /* 0x001fc80000004100 */
[----:B------:R-:W0:Y:S01]  /*0ac0*/  @P0 LDC.64 R34, c[0x0][0x438] ;  /* 0x00010e00ff220b82 */ /* 0x000e220000000a00 */
[--C-:B------:R-:W-:Y:S01]  /*0ad0*/  SHF.R.U64 R169, R44, 0x10, R45.reuse ;  /* 0x000000102ca97819 */ /* 0x100fe2000000122d */
[----:B------:R-:W-:Y:S01]  /*0ae0*/  HADD2.F32 R171, -RZ, R44.H0_H0 ;  /* 0x2000002cffab7230 */ /* 0x000fe20000004100 */
[----:B------:R-:W-:Y:S01]  /*0af0*/  SHF.R.U32.HI R165, RZ, 0x10, R45 ;  /* 0x00000010ffa57819 */ /* 0x000fe2000001162d */
[----:B------:R-:W-:-:S04]  /*0b00*/  HADD2.F32 R167, -RZ, R45.H0_H0 ;  /* 0x2000002dffa77230 */ /* 0x000fc80000004100 */
[----:B------:R-:W0:Y:S01]  /*0b10*/  @P1 LDC.64 R32, c[0x0][0x3e0] ;  /* 0x0000f800ff201b82 */ /* 0x000e220000000a00 */
[----:B------:R-:W-:-:S07]  /*0b20*/  MOV R140, R60 ;  /* 0x0000003c008c7202 */ /* 0x000fce0000000f00 */
[----:B------:R-:W0:Y:S01]  /*0b30*/  LDC.64 R36, c[0x0][0x3b0] ;  /* 0x0000ec00ff247b82 */ /* 0x000e220000000a00 */
[----:B------:R-:W-:Y:S02]  /*0b40*/  SHF.R.U64 R142, R60, 0x10, R61 ;  /* 0x000000103c8e7819 */ /* 0x000fe4000000123d */
[----:B------:R-:W-:-:S05]  /*0b50*/  MOV R155, R61 ;  /* 0x0000003d009b7202 */ /* 0x000fca0000000f00 */
[----:B------:R-:W0:Y:S01]  /*0b60*/  @P0 LDC.64 R44, c[0x0][0x438] ;  /* 0x00010e00ff2c0b82 */ /* 0x000e220000000a00 */
[----:B------:R-:W-:Y:S01]  /*0b70*/  SHF.R.U32.HI R144, RZ, 0x10, R61 ;  /* 0x00000010ff907819 */ /* 0x000fe2000001163d */
[----:B-1----:R-:W-:Y:S01]  /*0b80*/  @P0 IMAD.WIDE.U32 R42, R121, 0x8, R42 ;  /* 0x00000008792a0825 */ /* 0x002fe200078e002a */
[----:B----4-:R-:W-:Y:S02]  /*0b90*/  FSEL R70, R70, RZ, !P4 ;  /* 0x000000ff46467208 */ /* 0x010fe40006000000 */
[----:B------:R-:W-:Y:S01]  /*0ba0*/  MOV R174, R68 ;  /* 0x0000004400ae7202 */ /* 0x000fe20000000f00 */
[----:B---3--:R-:W-:Y:S01]  /*0bb0*/  @P0 IMAD.WIDE.U32 R46, R123, 0x8, R46 ;  /* 0x000000087b2e0825 */ /* 0x008fe200078e002e */
[--C-:B------:R-:W-:Y:S01]  /*0bc0*/  SHF.R.U64 R172, R68, 0x10, R69.reuse ;  /* 0x0000001044ac7819 */ /* 0x100fe20000001245 */
[----:B------:R-:W1:Y:S01]  /*0bd0*/  @P0 LDC.64 R60, c[0x0][0x438] ;  /* 0x00010e00ff3c0b82 */ /* 0x000e620000000a00 */
[----:B------:R-:W-:Y:S01]  /*0be0*/  MOV R185, R69 ;  /* 0x0000004500b97202 */ /* 0x000fe20000000f00 */
[----:B-----5:R3:W5:Y:S01]  /*0bf0*/  @P0 LDG.E.64 R58, desc[UR4][R42.64] ;  /* 0x000000042a3a0981 */ /* 0x020762000c1e1b00 */
[----:B------:R-:W-:Y:S01]  /*0c00*/  SHF.R.U32.HI R170, RZ, 0x10, R69 ;  /* 0x00000010ffaa7819 */ /* 0x000fe20000011645 */
[----:B--2---:R-:W-:-:S04]  /*0c10*/  @P0 IMAD.WIDE.U32 R68, R131, 0x8, R38 ;  /* 0x0000000883440825 */ /* 0x004fc800078e0026 */
[----:B------:R-:W-:Y:S01]  /*0c20*/  FADD.FTZ R195, -R70, R195 ;  /* 0x000000c346c37221 */ /* 0x000fe20000010100 */
[----:B------:R-:W5:Y:S01]  /*0c30*/  @P0 LDG.E.64 R56, desc[UR4][R46.64] ;  /* 0x000000042e380981 */ /* 0x000f62000c1e1b00 */
[----:B------:R-:W-:Y:S02]  /*0c40*/  HADD2.F32 R203, -RZ, R203.H0_H0 ;  /* 0x200000cbffcb7230 */ /* 0x000fe40000004100 */
[----:B------:R-:W-:Y:S01]  /*0c50*/  HADD2.F32 R201, -RZ, R201.H0_H0 ;  /* 0x200000c9ffc97230 */ /* 0x000fe20000004100 */
[----:B------:R2:W5:Y:S01]  /*0c60*/  @P0 LDG.E.64 R48, desc[UR4][R68.64] ;  /* 0x0000000444300981 */ /* 0x000562000c1e1b00 */
[----:B---3--:R-:W-:Y:S02]  /*0c70*/  HADD2.F32 R43, -RZ, R178.H0_H0 ;  /* 0x200000b2ff2b7230 */ /* 0x008fe40000004100 */
        /* <DEDUP_REMOVED lines=12> */
[----:B------:R-:W-:Y:S01]  /*0d40*/  @P0 IMAD.WIDE.U32 R40, R129, 0x8, R40 ;  /* 0x0000000881280825 */ /* 0x000fe200078e0028 */
[----:B------:R-:W-:-:S03]  /*0d50*/  MOV R168, R66 ;  /* 0x0000004200a87202 */ /* 0x000fc60000000f00 */
[----:B--2---:R-:W-:Y:S01]  /*0d60*/  FMUL.FTZ R69, R28, R43 ;  /* 0x0000002b1c457220 */ /* 0x004fe20000410000 */
[----:B0-----:R-:W-:Y:S01]  /*0d70*/  @P0 IMAD.WIDE.U32 R34, R133, 0x8, R34 ;  /* 0x0000000885220825 */ /* 0x001fe200078e0022 */
[----:B------:R-:W-:-:S03]  /*0d80*/  SHF.R.U64 R164, R66, 0x10, R67 ;  /* 0x0000001042a47819 */ /* 0x000fc60000001243 */
[----:B------:R-:W-:Y:S01]  /*0d90*/  FADD.FTZ R205, -R70, R205 ;  /* 0x000000cd46cd7221 */ /* 0x000fe20000010100 */
[----:B------:R-:W-:Y:S01]  /*0da0*/  MOV R179, R67 ;  /* 0x0000004300b37202 */ /* 0x000fe20000000f00 */
[----:B------:R-:W-:Y:S01]  /*0db0*/  @P1 IMAD.WIDE R32, R73, 0x2, R32 ;  /* 0x0000000249201825 */ /* 0x000fe200078e0220 */
[----:B------:R-:W-:-:S03]  /*0dc0*/  SHF.R.U32.HI R166, RZ, 0x10, R67 ;  /* 0x00000010ffa67819 */ /* 0x000fc60000011643 */
        /* <DEDUP_REMOVED lines=28> */
[----:B------:R-:W-:-:S04]  /*0f90*/  IMAD.WIDE.U32 R66, R123, 0x4, R36 ;  /* 0x000000047b427825 */ /* 0x000fc800078e0024 */
[----:B------:R-:W-:Y:S01]  /*0fa0*/  FMUL.FTZ R0, R122, R195 ;  /* 0x000000c37a007220 */ /* 0x000fe20000410000 */
        /* <DEDUP_REMOVED lines=9> */
[----:B------:R2:W3:Y:S01]  /*1040*/  @P1 LDG.E.U16 R150, desc[UR4][R32.64] ;  /* 0x0000000420961981 */ /* 0x0004e2000c1e1500 */
[----:B------:R-:W-:Y:S01]  /*1050*/  SHF.R.U64 R158, R64, 0x10, R65 ;  /* 0x00000010409e7819 */ /* 0x000fe20000001241 */
[----:B------:R-:W-:Y:S01]  /*1060*/  HADD2.F32 R197, -RZ, R197.H0_H0 ;  /* 0x200000c5ffc57230 */ /* 0x000fe20000004100 */
[----:B------:R-:W-:Y:S01]  /*1070*/  MOV R177, R65 ;  /* 0x0000004100b17202 */ /* 0x000fe20000000f00 */
[----:B------:R-:W-:Y:S01]  /*1080*/  IMAD.WIDE.U32 R44, R127, 0x4, R36 ;  /* 0x000000047f2c7825 */ /* 0x000fe200078e0024 */
[----:B------:R-:W-:-:S03]  /*1090*/  SHF.R.U32.HI R154, RZ, 0x10, R65 ;  /* 0x00000010ff9a7819 */ /* 0x000fc60000011641 */
[----:B------:R-:W-:Y:S01]  /*10a0*/  FMUL.FTZ R68, R29, R42 ;  /* 0x0000002a1d447220 */ /* 0x000fe20000410000 */
[----:B0-----:R-:W-:Y:S01]  /*10b0*/  FADD.FTZ R35, RZ, R69 ;  /* 0x00000045ff237221 */ /* 0x001fe20000010000 */
[----:B------:R-:W-:-:S04]  /*10c0*/  IMAD.WIDE.U32 R64, R125, 0x4, R36 ;  /* 0x000000047d407825 */ /* 0x000fc800078e0024 */
[----:B------:R-:W-:Y:S01]  /*10d0*/  FMUL.FTZ R196, R122, R203 ;  /* 0x000000cb7ac47220 */ /* 0x000fe20000410000 */
[----:B--2---:R-:W-:Y:S01]  /*10e0*/  FFMA.FTZ R33, R0, R69, RZ ;  /* 0x0000004500217223 */ /* 0x004fe200000100ff */
[----:B------:R0:W5:Y:S01]  /*10f0*/  LDG.E R66, desc[UR4][R66.64] ;  /* 0x0000000442427981 */ /* 0x000162000c1e1900 */
[----:B------:R-:W-:-:S04]  /*1100*/  IMAD.WIDE.U32 R40, R129, 0x4, R36 ;  /* 0x0000000481287825 */ /* 0x000fc800078e0024 */
[--C-:B------:R-:W-:Y:S01]  /*1110*/  IMAD.WIDE.U32 R38, R131, 0x4, R36.reuse ;  /* 0x0000000483267825 */ /* 0x100fe200078e0024 */
[----:B------:R2:W5:Y:S03]  /*1120*/  LDG.E R70, desc[UR4][R70.64] ;  /* 0x0000000446467981 */ /* 0x000566000c1e1900 */
[----:B------:R-:W-:-:S04]  /*1130*/  IMAD.WIDE.U32 R36, R133, 0x4, R36 ;  /* 0x0000000485247825 */ /* 0x000fc800078e0024 */
[----:B0-----:R-:W-:Y:S01]  /*1140*/  FMUL.FTZ R67, R30, R197 ;  /* 0x000000c51e437220 */ /* 0x001fe20000410000 */
[----:B------:R-:W-:Y:S01]  /*1150*/  FADD.FTZ R34, R68, R35 ;  /* 0x0000002344227221 */ /* 0x000fe20000010000 */
[----:B------:R-:W5:Y:S01]  /*1160*/  @P0 LDG.E.64 R52, desc[UR4][R62.64] ;  /* 0x000000043e340981 */ /* 0x000f62000c1e1b00 */
[----:B-1----:R-:W-:-:S04]  /*1170*/  @P0 IMAD.WIDE.U32 R60, R125, 0x8, R60 ;  /* 0x000000087d3c0825 */ /* 0x002fc800078e003c */
[----:B------:R-:W-:Y:S01]  /*1180*/  FFMA.FTZ R32, R196, R68, R33 ;  /* 0x00000044c4207223 */ /* 0x000fe20000010021 */
[C---:B--2---:R-:W-:Y:S01]  /*1190*/  FMUL.FTZ R71, R122.reuse, R205 ;  /* 0x000000cd7a477220 */ /* 0x044fe20000410000 */
[----:B------:R0:W5:Y:S01]  /*11a0*/  LDG.E R64, desc[UR4][R64.64] ;  /* 0x0000000440407981 */ /* 0x000162000c1e1900 */
[----:B------:R-:W-:Y:S01]  /*11b0*/  FADD.FTZ R34, R67, R34 ;  /* 0x0000002243227221 */ /* 0x000fe20000010000 */
[----:B------:R-:W-:Y:S02]  /*11c0*/  FMUL.FTZ R206, R122, R201 ;  /* 0x000000c97ace7220 */ /* 0x000fe40000410000 */
[----:B------:R1:W5:Y:S01]  /*11d0*/  LDG.E R63, desc[UR4][R36.64] ;  /* 0x00000004243f7981 */ /* 0x000362000c1e1900 */
[----:B------:R-:W-:-:S03]  /*11e0*/  FFMA.FTZ R33, R71, R67, R32 ;  /* 0x0000004347217223 */ /* 0x000fc60000010020 */
[----:B------:R-:W5:Y:S01]  /*11f0*/  @P0 LDG.E.64 R54, desc[UR4][R60.64] ;  /* 0x000000043c360981 */ /* 0x000f62000c1e1b00 */
[----:B0-----:R-:W-:Y:S01]  /*1200*/  FMUL.FTZ R65, R31, R46 ;  /* 0x0000002e1f417220 */ /* 0x001fe20000410000 */
[C---:B------:R-:W-:Y:S01]  /*1210*/  FMUL.FTZ R200, R122.reuse, R199 ;  /* 0x000000c77ac87220 */ /* 0x040fe20000410000 */
[----:B------:R-:W-:Y:S02]  /*1220*/  HADD2.F32 R185, -RZ, R185.H0_H0 ;  /* 0x200000b9ffb97230 */ /* 0x000fe40000004100 */
[C---:B------:R-:W-:Y:S01]  /*1230*/  FMUL.FTZ R194, R122.reuse, R193 ;  /* 0x000000c17ac27220 */ /* 0x040fe20000410000 */
[----:B------:R-:W-:Y:S02]  /*1240*/  HADD2.F32 R170, -RZ, R170.H0_H0 ;  /* 0x200000aaffaa7230 */ /* 0x000fe40000004100 */
[----:B------:R-:W-:Y:S02]  /*1250*/  HADD2.F32 R209, -RZ, R146.H0_H0 ;  /* 0x20000092ffd17230 */ /* 0x000fe40000004100 */
[----:B------:R-:W-:Y:S01]  /*1260*/  FMUL.FTZ R198, R122, R191 ;  /* 0x000000bf7ac67220 */ /* 0x000fe20000410000 */
[----:B-1----:R-:W-:Y:S01]  /*1270*/  HADD2.F32 R37, -RZ, R174.H0_H0 ;  /* 0x200000aeff257230 */ /* 0x002fe20000004100 */
[----:B------:R0:W5:Y:S01]  /*1280*/  LDG.E R60, desc[UR4][R44.64] ;  /* 0x000000042c3c7981 */ /* 0x000162000c1e1900 */
[----:B------:R-:W-:Y:S01]  /*1290*/  FADD.FTZ R35, R65, R34 ;  /* 0x0000002241237221 */ /* 0x000fe20000010000 */
[----:B------:R-:W-:-:S02]  /*12a0*/  FFMA.FTZ R33, R206, R65, R33 ;  /* 0x00000041ce217223 */ /* 0x000fc40000010021 */
[----:B------:R-:W-:Y:S01]  /*12b0*/  FMUL.FTZ R174, R24, R37 ;  /* 0x0000002518ae7220 */ /* 0x000fe20000410000 */
[----:B------:R-:W-:Y:S02]  /*12c0*/  HADD2.F32 R168, -RZ, R168.H0_H0 ;  /* 0x200000a8ffa87230 */ /* 0x000fe40000004100 */
[----:B------:R-:W-:Y:S02]  /*12d0*/  HADD2.F32 R164, -RZ, R164.H0_H0 ;  /* 0x200000a4ffa47230 */ /* 0x000fe40000004100 */
[----:B------:R-:W-:Y:S02]  /*12e0*/  HADD2.F32 R47, -RZ, R166.H0_H0 ;  /* 0x200000a6ff2f7230 */ /* 0x000fe40000004100 */
[----:B------:R-:W-:Y:S01]  /*12f0*/  FMUL.FTZ R192, R122, R187 ;  /* 0x000000bb7ac07220 */ /* 0x000fe20000410000 */
[----:B0-----:R-:W-:Y:S02]  /*1300*/  HADD2.F32 R44, -RZ, R172.H0_H0 ;  /* 0x200000acff2c7230 */ /* 0x001fe40000004100 */
[----:B------:R-:W-:Y:S01]  /*1310*/  FADD.FTZ R35, R174, R35 ;  /* 0x00000023ae237221 */ /* 0x000fe20000010000 */
[----:B------:R-:W-:Y:S01]  /*1320*/  FFMA.FTZ R33, R200, R174, R33 ;  /* 0x000000aec8217223 */ /* 0x000fe20000010021 */
[----:B------:R-:W-:-:S02]  /*1330*/  HADD2.F32 R205, -RZ, R142.H0_H0 ;  /* 0x2000008effcd7230 */ /* 0x000fc40000004100 */
[----:B------:R-:W-:Y:S02]  /*1340*/  HADD2.F32 R210, -RZ, R162.H0_H0 ;  /* 0x200000a2ffd27230 */ /* 0x000fe40000004100 */
[----:B------:R-:W-:Y:S01]  /*1350*/  FMUL.FTZ R172, R25, R44 ;  /* 0x0000002c19ac7220 */ /* 0x000fe20000410000 */
[----:B------:R-:W-:Y:S01]  /*1360*/  FMUL.FTZ R146, R26, R185 ;  /* 0x000000b91a927220 */ /* 0x000fe20000410000 */
        /* <DEDUP_REMOVED lines=28> */
[C---:B------:R-:W-:Y:S01]  /*1530*/  FMUL.FTZ R187, R122.reuse, R171 ;  /* 0x000000ab7abb7220 */ /* 0x040fe20000410000 */
[----:B------:R-:W-:Y:S01]  /*1540*/  FFMA.FTZ R32, R183, R140, R32 ;  /* 0x0000008cb7207223 */ /* 0x000fe20000010020 */
[----:B------:R-:W-:Y:S02]  /*1550*/  HADD2.F32 R177, -RZ, R177.H0_H0 ;  /* 0x200000b1ffb17230 */ /* 0x000fe40000004100 */
[----:B------:R-:W-:Y:S01]  /*1560*/  FADD.FTZ R35, R157, R34 ;  /* 0x000000229d237221 */ /* 0x000fe20000010000 */
[----:B------:R-:W-:Y:S02]  /*1570*/  HADD2.F32 R208, -RZ, R144.H0_H0 ;  /* 0x20000090ffd07230 */ /* 0x000fe40000004100 */
        /* <DEDUP_REMOVED lines=24> */
[C---:B------:R-:W-:Y:S01]  /*1700*/  FMUL.FTZ R184, R122.reuse, R161 ;  /* 0x000000a17ab87220 */ /* 0x040fe20000410000 */
[----:B------:R-:W-:Y:S01]  /*1710*/  FFMA.FTZ R33, R181, R156, R34 ;  /* 0x0000009cb5217223 */ /* 0x000fe20000010022 */
[----:B------:R-:W-:Y:S01]  /*1720*/  FMUL.FTZ R167, R122, R159 ;  /* 0x0000009f7aa77220 */ /* 0x000fe20000410000 */
[----:B------:R-:W-:Y:S01]  /*1730*/  FADD.FTZ R34, R155, R32 ;  /* 0x000000209b227221 */ /* 0x000fe20000010000 */
[----:B------:R-:W-:Y:S01]  /*1740*/  FMUL.FTZ R159, R14, R175 ;  /* 0x000000af0e9f7220 */ /* 0x000fe20000410000 */
        /* <DEDUP_REMOVED lines=41> */
[----:B------:R-:W2:Y:S04]  /*19e0*/  SHFL.DOWN PT, R33, R34, 0x10, 0x1f ;  /* 0x0a001f0022217f89 */ /* 0x000ea800000e0000 */
[----:B------:R-:W4:Y:S01]  /*19f0*/  SHFL.DOWN PT, R35, R32, 0x10, 0x1f ;  /* 0x0a001f0020237f89 */ /* 0x000f2200000e0000 */
[----:B--2---:R-:W-:Y:S01]  /*1a00*/  FADD.FTZ R33, R34, R33 ;  /* 0x0000002122217221 */ /* 0x004fe20000010000 */
[----:B----4-:R-:W-:-:S04]  /*1a10*/  FADD.FTZ R35, R32, R35 ;  /* 0x0000002320237221 */ /* 0x010fc80000010000 */
[----:B------:R-:W2:Y:S04]  /*1a20*/  SHFL.DOWN PT, R36, R33, 0x8, 0x1f ;  /* 0x09001f0021247f89 */ /* 0x000ea800000e0000 */
[----:B0-----:R-:W0:Y:S01]  /*1a30*/  SHFL.DOWN PT, R38, R35, 0x8, 0x1f ;  /* 0x09001f0023267f89 */ /* 0x001e2200000e0000 */
[----:B--2---:R-:W-:Y:S01]  /*1a40*/  FADD.FTZ R36, R33, R36 ;  /* 0x0000002421247221 */ /* 0x004fe20000010000 */
[----:B0-----:R-:W-:-:S04]  /*1a50*/  FADD.FTZ R38, R35, R38 ;  /* 0x0000002623267221 */ /* 0x001fc80000010000 */
[----:B------:R-:W0:Y:S04]  /*1a60*/  SHFL.DOWN PT, R39, R36, 0x4, 0x1f ;  /* 0x08801f0024277f89 */ /* 0x000e2800000e0000 */
[----:B-1----:R-:W1:Y:S01]  /*1a70*/  SHFL.DOWN PT, R41, R38, 0x4, 0x1f ;  /* 0x08801f0026297f89 */ /* 0x002e6200000e0000 */
[----:B------:R-:W2:Y:S01]  /*1a80*/  S2R R137, SR_TID.X ;  /* 0x0000000000897919 */ /* 0x000ea20000002100 */
[----:B0-----:R-:W-:Y:S01]  /*1a90*/  FADD.FTZ R39, R36, R39 ;  /* 0x0000002724277221 */ /* 0x001fe20000010000 */
[----:B-1----:R-:W-:-:S04]  /*1aa0*/  FADD.FTZ R41, R38, R41 ;  /* 0x0000002926297221 */ /* 0x002fc80000010000 */
[----:B------:R-:W0:Y:S04]  /*1ab0*/  SHFL.DOWN PT, R32, R39, 0x2, 0x1f ;  /* 0x08401f0027207f89 */ /* 0x000e2800000e0000 */
[----:B------:R-:W1:Y:S01]  /*1ac0*/  SHFL.DOWN PT, R34, R41, 0x2, 0x1f ;  /* 0x08401f0029227f89 */ /* 0x000e6200000e0000 */
[----:B------:R-:W4:Y:S01]  /*1ad0*/  S2R R199, SR_CgaCtaId ;  /* 0x0000000000c77919 */ /* 0x000f220000008800 */
        /* <DEDUP_REMOVED lines=34> */
[----:B------:R-:W2:Y:S01]  /*1d00*/  LDS.128 R40, [R213] ;  /* 0x00000000d5287984 */ /* 0x000ea20000000c00 */
        /* <DEDUP_REMOVED lines=71> */
[----:B---3--:R-:W-:-:S02]  /*2180*/  @P1 HADD2.F32 R32, -RZ, R150.H0_H0 ;  /* 0x20000096ff201230 */ /* 0x008fc40000004100 */
[----:B------:R-:W-:Y:S01]  /*2190*/  FMUL.FTZ R34, R34, UR11 ;  /* 0x0000000b22227c20 */ /* 0x000fe20008410000 */
[----:B------:R-:W-:Y:S01]  /*21a0*/  FSEL R33, R33, RZ, !P4 ;  /* 0x000000ff21217208 */ /* 0x000fe20006000000 */
[----:B------:R-:W-:Y:S06]  /*21b0*/  BRA.U UP0, `(.L_x_7883) ;  /* 0x0000002500887547 */ /* 0x000fec000b800000 */
[----:B------:R-:W-:-:S04]  /*21c0*/  UISETP.NE.U32.AND UP0, UPT, UR12, URZ, UPT ;  /* 0x000000ff0c00728c */ /* 0x000fc8000bf05070 */
[----:B------:R-:W-:-:S09]  /*21d0*/  UISETP.NE.AND.EX UP0, UPT, UR13, URZ, UPT, UP0 ;  /* 0x000000ff0d00728c */ /* 0x000fd2000bf05300 */
[----:B------:R-:W-:Y:S05]  /*21e0*/  BRA.U UP0, `(.L_x_7884) ;  /* 0x0000001100307547 */ /* 0x000fea000b800000 */
[-CC-:B------:R-:W-:Y:S01]  /*21f0*/  FFMA.FTZ R35, R196, R34.reuse, R33.reuse ;  /* 0x00000022c4237223 */ /* 0x180fe20000010021 */
[----:B-----5:R-:W-:Y:S01]  /*2200*/  LOP3.LUT P3, RZ, R70, 0xff00, RZ, 0xc0, !PT ;  /* 0x0000ff0046ff7812 */ /* 0x020fe2000786c0ff */
[-CC-:B------:R-:W-:Y:S01]  /*2210*/  FFMA.FTZ R36, R71, R34.reuse, R33.reuse ;  /* 0x0000002247247223 */ /* 0x180fe20000010021 */
[-C--:B------:R-:W-:Y:S01]  /*2220*/  FFMA.FTZ R206, R206, R34.reuse, R33 ;  /* 0x00000022cece7223 */ /* 0x080fe20000010021 */
[----:B------:R-:W-:Y:S01]  /*2230*/  FADD.FTZ R35, R68, -R35 ;  /* 0x8000002344237221 */ /* 0x000fe20000010000 */
[-CC-:B------:R-:W-:Y:S01]  /*2240*/  FFMA.FTZ R39, R200, R34.reuse, R33.reuse ;  /* 0x00000022c8277223 */ /* 0x180fe20000010021 */
[----:B------:R-:W-:Y:S01]  /*2250*/  FADD.FTZ R67, R67, -R36 ;  /* 0x8000002443437221 */ /* 0x000fe20000010000 */
[-CC-:B------:R-:W-:Y:S01]  /*2260*/  FFMA.FTZ R36, R0, R34.reuse, R33.reuse ;  /* 0x0000002200247223 */ /* 0x180fe20000010021 */
[----:B------:R-:W-:Y:S01]  /*2270*/  FMUL.FTZ R35, R122, R35 ;  /* 0x000000237a237220 */ /* 0x000fe20000410000 */
[----:B------:R-:W-:Y:S01]  /*2280*/  FADD.FTZ R65, R65, -R206 ;  /* 0x800000ce41417221 */ /* 0x000fe20000010000 */
[----:B------:R-:W-:Y:S01]  /*2290*/  FFMA.FTZ R41, R194, R34, R33 ;  /* 0x00000022c2297223 */ /* 0x000fe20000010021 */
[----:B------:R-:W-:Y:S01]  /*22a0*/  FADD.FTZ R69, R69, -R36 ;  /* 0x8000002445457221 */ /* 0x000fe20000010000 */
[----:B------:R-:W-:Y:S01]  /*22b0*/  FMUL.FTZ R35, R35, R32 ;  /* 0x0000002023237220 */ /* 0x000fe20000410000 */
[----:B------:R-:W-:Y:S01]  /*22c0*/  FMUL.FTZ R67, R122, R67 ;  /* 0x000000437a437220 */ /* 0x000fe20000410000 */
[----:B------:R-:W-:Y:S01]  /*22d0*/  FADD.FTZ R39, R174, -R39 ;  /* 0x80000027ae277221 */ /* 0x000fe20000010000 */
[----:B------:R-:W-:Y:S01]  /*22e0*/  FFMA.FTZ R193, R193, R34, R33 ;  /* 0x00000022c1c17223 */ /* 0x000fe20000010021 */
[----:B------:R-:W-:Y:S01]  /*22f0*/  FMUL.FTZ R35, R35, UR14 ;  /* 0x0000000e23237c20 */ /* 0x000fe20008410000 */
[----:B------:R-:W-:Y:S01]  /*2300*/  FMUL.FTZ R65, R122, R65 ;  /* 0x000000417a417220 */ /* 0x000fe20000410000 */
[----:B------:R-:W-:Y:S01]  /*2310*/  FADD.FTZ R41, R172, -R41 ;  /* 0x80000029ac297221 */ /* 0x000fe20000010000 */
[C---:B------:R-:W-:Y:S01]  /*2320*/  FMUL.FTZ R69, R122.reuse, R69 ;  /* 0x000000457a457220 */ /* 0x040fe20000410000 */
[-C--:B------:R-:W-:Y:S01]  /*2330*/  FMUL.FTZ R67, R67, R32.reuse ;  /* 0x0000002043437220 */ /* 0x080fe20000410000 */
[----:B------:R-:W-:Y:S01]  /*2340*/  FSEL R37, R35, RZ, P3 ;  /* 0x000000ff23257208 */ /* 0x000fe20001800000 */
[----:B------:R-:W-:Y:S01]  /*2350*/  FMUL.FTZ R39, R122, R39 ;  /* 0x000000277a277220 */ /* 0x000fe20000410000 */
[----:B------:R-:W-:Y:S01]  /*2360*/  FADD.FTZ R193, R142, -R193 ;  /* 0x800000c18ec17221 */ /* 0x000fe20000010000 */
[-C--:B------:R-:W-:Y:S01]  /*2370*/  FMUL.FTZ R65, R65, R32.reuse ;  /* 0x0000002041417220 */ /* 0x080fe20000410000 */
[----:B------:R0:W-:Y:S01]  /*2380*/  F2F.F16.F32 R0, R37 ;  /* 0x0000002500007304 */ /* 0x0001e20000200800 */
[C---:B------:R-:W-:Y:S01]  /*2390*/  FMUL.FTZ R41, R122.reuse, R41 ;  /* 0x000000297a297220 */ /* 0x040fe20000410000 */
[-C--:B------:R-:W-:Y:S01]  /*23a0*/  FMUL.FTZ R69, R69, R32.reuse ;  /* 0x0000002045457220 */ /* 0x080fe20000410000 */
[----:B------:R-:W-:Y:S01]  /*23b0*/  FMUL.FTZ R67, R67, UR14 ;  /* 0x0000000e43437c20 */ /* 0x000fe20008410000 */
[-C--:B------:R-:W-:Y:S01]  /*23c0*/  FMUL.FTZ R39, R39, R32.reuse ;  /* 0x0000002027277220 */ /* 0x080fe20000410000 */
[----:B------:R-:W-:Y:S01]  /*23d0*/  FMUL.FTZ R193, R122, R193 ;  /* 0x000000c17ac17220 */ /* 0x000fe20000410000 */
[----:B------:R-:W-:Y:S01]  /*23e0*/  LOP3.LUT P4, RZ, R70, 0xff0000, RZ, 0xc0, !PT ;  /* 0x00ff000046ff7812 */ /* 0x000fe2000788c0ff */
[----:B------:R-:W-:Y:S01]  /*23f0*/  FMUL.FTZ R65, R65, UR14 ;  /* 0x0000000e41417c20 */ /* 0x000fe20008410000 */
[----:B------:R-:W-:Y:S01]  /*2400*/  FMUL.FTZ R41, R41, R32 ;  /* 0x0000002029297220 */ /* 0x000fe20000410000 */
[----:B0-----:R-:W-:Y:S01]  /*2410*/  FFMA.FTZ R37, R198, R34, R33 ;  /* 0x00000022c6257223 */ /* 0x001fe20000010021 */
[C---:B------:R-:W-:Y:S01]  /*2420*/  ISETP.GE.U32.AND P5, PT, R70.reuse, 0x1000000, PT ;  /* 0x010000004600780c */ /* 0x040fe20003fa6070 */
[----:B------:R-:W-:Y:S01]  /*2430*/  FMUL.FTZ R69, R69, UR14 ;  /* 0x0000000e45457c20 */ /* 0x000fe20008410000 */
[----:B------:R-:W-:Y:S01]  /*2440*/  LOP3.LUT P0, RZ, R70, 0xff, RZ, 0xc0, !PT ;  /* 0x000000ff46ff7812 */ /* 0x000fe2000780c0ff */
[----:B------:R-:W-:Y:S01]  /*2450*/  FADD.FTZ R43, R146, -R37 ;  /* 0x80000025922b7221 */ /* 0x000fe20000010000 */
[----:B------:R-:W-:Y:S01]  /*2460*/  FMUL.FTZ R39, R39, UR14 ;  /* 0x0000000e27277c20 */ /* 0x000fe20008410000 */
[----:B------:R-:W-:Y:S01]  /*2470*/  FMUL.FTZ R193, R193, R32 ;  /* 0x00000020c1c17220 */ /* 0x000fe20000410000 */
[----:B------:R-:W-:Y:S01]  /*2480*/  FSEL R35, R67, RZ, P4 ;  /* 0x000000ff43237208 */ /* 0x000fe20002000000 */
[----:B------:R-:W-:Y:S01]  /*2490*/  FMUL.FTZ R43, R122, R43 ;  /* 0x0000002b7a2b7220 */ /* 0x000fe20000410000 */
[----:B------:R-:W-:Y:S01]  /*24a0*/  LOP3.LUT P3, RZ, R66, 0xff, RZ, 0xc0, !PT ;  /* 0x000000ff42ff7812 */ /* 0x000fe2000786c0ff */
[----:B------:R-:W-:Y:S01]  /*24b0*/  FMUL.FTZ R41, R41, UR14 ;  /* 0x0000000e29297c20 */ /* 0x000fe20008410000 */
[--C-:B------:R-:W-:Y:S01]  /*24c0*/  FFMA.FTZ R183, R183, R34, R33.reuse ;  /* 0x00000022b7b77223 */ /* 0x100fe20000010021 */
[----:B------:R-:W-:Y:S01]  /*24d0*/  FMUL.FTZ R43, R43, R32 ;  /* 0x000000202b2b7220 */ /* 0x000fe20000410000 */
[----:B------:R-:W-:Y:S01]  /*24e0*/  FSEL R38, R65, RZ, P5 ;  /* 0x000000ff41267208 */ /* 0x000fe20002800000 */
[-C--:B------:R-:W-:Y:S01]  /*24f0*/  FFMA.FTZ R45, R192, R34.reuse, R33 ;  /* 0x00000022c02d7223 */ /* 0x080fe20000010021 */
[C---:B------:R-:W-:Y:S01]  /*2500*/  LOP3.LUT P4, RZ, R66.reuse, 0xff00, RZ, 0xc0, !PT ;  /* 0x0000ff0042ff7812 */ /* 0x040fe2000788c0ff */
[----:B------:R-:W-:Y:S01]  /*2510*/  FMUL.FTZ R43, R43, UR14 ;  /* 0x0000000e2b2b7c20 */ /* 0x000fe20008410000 */
[----:B------:R-:W-:Y:S01]  /*2520*/  LOP3.LUT P5, RZ, R66, 0xff0000, RZ, 0xc0, !PT ;  /* 0x00ff000042ff7812 */ /* 0x000fe200078ac0ff */
[----:B------:R-:W-:Y:S01]  /*2530*/  FMUL.FTZ R193, R193, UR14 ;  /* 0x0000000ec1c17c20 */ /* 0x000fe20008410000 */
[----:B------:R-:W-:Y:S01]  /*2540*/  FSEL R36, R69, RZ, P0 ;  /* 0x000000ff45247208 */ /* 0x000fe20000000000 */
[----:B------:R-:W-:Y:S01]  /*2550*/  FADD.FTZ R183, R140, -R183 ;  /* 0x800000b78cb77221 */ /* 0x000fe20000010000 */
[----:B------:R-:W-:Y:S01]  /*2560*/  ISETP.GE.U32.AND P0, PT, R66, 0x1000000, PT ;  /* 0x010000004200780c */ /* 0x000fe20003f06070 */
[----:B------:R-:W-:Y:S01]  /*2570*/  FADD.FTZ R45, R166, -R45 ;  /* 0x8000002da62d7221 */ /* 0x000fe20000010000 */
[----:B------:R-:W-:Y:S01]  /*2580*/  FSEL R37, R39, RZ, P3 ;  /* 0x000000ff27257208 */ /* 0x000fe20001800000 */
[-CC-:B------:R-:W-:Y:S01]  /*2590*/  FFMA.FTZ R65, R186, R34.reuse, R33.reuse ;  /* 0x00000022ba417223 */ /* 0x180fe20000010021 */
[----:B------:R-:W-:Y:S01]  /*25a0*/  FSEL R39, R41, RZ, P4 ;  /* 0x000000ff29277208 */ /* 0x000fe20002000000 */
[----:B------:R-:W-:Y:S01]  /*25b0*/  FMUL.FTZ R183, R122, R183 ;  /* 0x000000b77ab77220 */ /* 0x000fe20000410000 */
[----:B------:R-:W-:Y:S01]  /*25c0*/  FSEL R41, R43, RZ, P5 ;  /* 0x000000ff2b297208 */ /* 0x000fe20002800000 */
[-C--:B------:R-:W-:Y:S01]  /*25d0*/  FFMA.FTZ R43, R190, R34.reuse, R33 ;  /* 0x00000022be2b7223 */ /* 0x080fe20000010021 */
[----:B------:R-:W-:Y:S01]  /*25e0*/  FSEL R42, R193, RZ, P0 ;  /* 0x000000ffc12a7208 */ /* 0x000fe20000000000 */
[----:B------:R-:W-:Y:S01]  /*25f0*/  FMUL.FTZ R45, R122, R45 ;  /* 0x0000002d7a2d7220 */ /* 0x000fe20000410000 */
[----:B------:R-:W-:Y:S01]  /*2600*/  LOP3.LUT P3, RZ, R64, 0xff, RZ, 0xc0, !PT ;  /* 0x000000ff40ff7812 */ /* 0x000fe2000786c0ff */
[----:B------:R-:W-:Y:S01]  /*2610*/  FADD.FTZ R65, R138, -R65 ;  /* 0x800000418a417221 */ /* 0x000fe20000010000 */
[----:B------:R-:W-:Y:S01]  /*2620*/  LOP3.LUT P4, RZ, R64, 0xff00, RZ, 0xc0, !PT ;  /* 0x0000ff0040ff7812 */ /* 0x000fe2000788c0ff */
[----:B------:R-:W-:Y:S01]  /*2630*/  FADD.FTZ R43, R160, -R43 ;  /* 0x8000002ba02b7221 */ /* 0x000fe20000010000 */
[C---:B------:R-:W-:Y:S01]  /*2640*/  LOP3.LUT P5, RZ, R64.reuse, 0xff0000, RZ, 0xc0, !PT ;  /* 0x00ff000040ff7812 */ /* 0x040fe200078ac0ff */
[-CC-:B------:R-:W-:Y:S01]  /*2650*/  FFMA.FTZ R46, R187, R34.reuse, R33.reuse ;  /* 0x00000022bb2e7223 */ /* 0x180fe20000010021 */
[----:B------:R-:W-:Y:S01]  /*2660*/  ISETP.GE.U32.AND P0, PT, R64, 0x1000000, PT ;  /* 0x010000004000780c */ /* 0x000fe20003f06070 */
[--C-:B------:R-:W-:Y:S01]  /*2670*/  FFMA.FTZ R64, R167, R34, R33.reuse ;  /* 0x00000022a7407223 */ /* 0x100fe20000010021 */
[-C--:B------:R-:W-:Y:S01]  /*2680*/  FMUL.FTZ R183, R183, R32.reuse ;  /* 0x00000020b7b77220 */ /* 0x080fe20000410000 */
[----:B------:R-:W-:Y:S01]  /*2690*/  FMUL.FTZ R45, R45, R32 ;  /* 0x000000202d2d7220 */ /* 0x000fe20000410000 */
[C---:B------:R-:W-:Y:S01]  /*26a0*/  FMUL.FTZ R65, R122.reuse, R65 ;  /* 0x000000417a417220 */ /* 0x040fe20000410000 */
[----:B------:R-:W-:Y:S01]  /*26b0*/  FADD.FTZ R159, R159, -R64 ;  /* 0x800000409f9f7221 */ /* 0x000fe20000010000 */
[C---:B------:R-:W-:Y:S01]  /*26c0*/  FMUL.FTZ R43, R122.reuse, R43 ;  /* 0x0000002b7a2b7220 */ /* 0x040fe20000410000 */
[-CC-:B------:R-:W-:Y:S01]  /*26d0*/  FFMA.FTZ R64, R173, R34.reuse, R33.reuse ;  /* 0x00000022ad407223 */ /* 0x180fe20000010021 */
[----:B------:R-:W-:Y:S01]  /*26e0*/  FADD.FTZ R157, R157, -R46 ;  /* 0x8000002e9d9d7221 */ /* 0x000fe20000010000 */
[----:B------:R-:W-:Y:S01]  /*26f0*/  FMUL.FTZ R183, R183, UR14 ;  /* 0x0000000eb7b77c20 */ /* 0x000fe20008410000 */
[----:B------:R-:W-:Y:S01]  /*2700*/  FMUL.FTZ R45, R45, UR14 ;  /* 0x0000000e2d2d7c20 */ /* 0x000fe20008410000 */
[--C-:B------:R-:W-:Y:S01]  /*2710*/  FFMA.FTZ R181, R181, R34, R33.reuse ;  /* 0x00000022b5b57223 */ /* 0x100fe20000010021 */
[----:B------:R-:W-:Y:S01]  /*2720*/  FMUL.FTZ R65, R65, R32 ;  /* 0x0000002041417220 */ /* 0x000fe20000410000 */
[--C-:B------:R-:W-:Y:S01]  /*2730*/  FFMA.FTZ R191, R191, R34, R33.reuse ;  /* 0x00000022bfbf7223 */ /* 0x100fe20000010021 */
[C---:B------:R-:W-:Y:S01]  /*2740*/  FMUL.FTZ R159, R122.reuse, R159 ;  /* 0x0000009f7a9f7220 */ /* 0x040fe20000410000 */
[----:B------:R-:W-:Y:S01]  /*2750*/  FMUL.FTZ R44, R43, R32 ;  /* 0x000000202b2c7220 */ /* 0x000fe20000410000 */
[----:B------:R-:W-:Y:S01]  /*2760*/  FADD.FTZ R151, R151, -R64 ;  /* 0x8000004097977221 */ /* 0x000fe20000010000 */
        /* <DEDUP_REMOVED lines=11> */
[----:B------:R-:W-:Y:S01]  /*2820*/  FMUL.FTZ R44, R44, UR14 ;  /* 0x0000000e2c2c7c20 */ /* 0x000fe20008410000 */
[C---:B------:R-:W-:Y:S01]  /*2830*/  FMUL.FTZ R151, R122.reuse, R151 ;  /* 0x000000977a977220 */ /* 0x040fe20000410000 */
        /* <DEDUP_REMOVED lines=11> */
[----:B------:R-:W-:Y:S01]  /*28f0*/  FSEL R44, R44, RZ, P5 ;  /* 0x000000ff2c2c7208 */ /* 0x000fe20002800000 */
        /* <DEDUP_REMOVED lines=12> */
[----:B------:R0:W-:Y:S01]  /*29c0*/  F2F.F16.F32 R45, R44 ;  /* 0x0000002c002d7304 */ /* 0x0001e20000200800 */
[----:B------:R-:W-:Y:S01]  /*29d0*/  FADD.FTZ R155, R155, -R184 ;  /* 0x800000b89b9b7221 */ /* 0x000fe20000010000 */
[----:B------:R-:W-:Y:S01]  /*29e0*/  LOP3.LUT P0, RZ, R62, 0xff, RZ, 0xc0, !PT ;  /* 0x000000ff3eff7812 */ /* 0x000fe2000780c0ff */
[----:B------:R-:W-:Y:S01]  /*29f0*/  FADD.FTZ R143, R143, -R66 ;  /* 0x800000428f8f7221 */ /* 0x000fe20000010000 */
[----:B------:R-:W-:Y:S01]  /*2a00*/  FMUL.FTZ R147, R147, R32 ;  /* 0x0000002093937220 */ /* 0x000fe20000410000 */
[----:B------:R-:W-:Y:S01]  /*2a10*/  FMUL.FTZ R189, R122, R189 ;  /* 0x000000bd7abd7220 */ /* 0x000fe20000410000 */
[----:B------:R-:W-:Y:S01]  /*2a20*/  FMUL.FTZ R181, R181, UR14 ;  /* 0x0000000eb5b57c20 */ /* 0x000fe20008410000 */
[-CC-:B------:R-:W-:Y:S01]  /*2a30*/  FFMA.FTZ R178, R178, R34.reuse, R33.reuse ;  /* 0x00000022b2b27223 */ /* 0x180fe20000010021 */
[-CC-:B------:R-:W-:Y:S01]  /*2a40*/  FFMA.FTZ R68, R145, R34.reuse, R33.reuse ;  /* 0x0000002291447223 */ /* 0x180fe20000010021 */
[----:B0-----:R-:W-:Y:S01]  /*2a50*/  FSEL R44, R157, RZ, P3 ;  /* 0x000000ff9d2c7208 */ /* 0x001fe20001800000 */
[--C-:B------:R-:W-:Y:S01]  /*2a60*/  FFMA.FTZ R182, R182, R34, R33.reuse ;  /* 0x00000022b6b67223 */ /* 0x100fe20000010021 */
[----:B------:R-:W-:Y:S01]  /*2a70*/  FMUL.FTZ R191, R191, UR14 ;  /* 0x0000000ebfbf7c20 */ /* 0x000fe20008410000 */
[----:B------:R-:W-:Y:S01]  /*2a80*/  LOP3.LUT P3, RZ, R61, 0xff, RZ, 0xc0, !PT ;  /* 0x000000ff3dff7812 */ /* 0x000fe2000786c0ff */
[-C--:B------:R-:W-:Y:S01]  /*2a90*/  FMUL.FTZ R149, R149, R32.reuse ;  /* 0x0000002095957220 */ /* 0x080fe20000410000 */
[----:B------:R-:W-:Y:S01]  /*2aa0*/  FMUL.FTZ R47, R47, R32 ;  /* 0x000000202f2f7220 */ /* 0x000fe20000410000 */
[--C-:B------:R-:W-:Y:S01]  /*2ab0*/  FFMA.FTZ R180, R180, R34, R33.reuse ;  /* 0x00000022b4b47223 */ /* 0x100fe20000010021 */
        /* <DEDUP_REMOVED lines=38> */
[----:B------:R-:W-:Y:S01]  /*2d20*/  F2F.F16.F32 R35, R35 ;  /* 0x0000002300237304 */ /* 0x000fe20000200800 */
[-C--:B------:R-:W-:Y:S01]  /*2d30*/  FMUL.FTZ R153, R153, R32.reuse ;  /* 0x0000002099997220 */ /* 0x080fe20000410000 */
[----:B------:R-:W-:Y:S01]  /*2d40*/  FSEL R155, R155, RZ, P4 ;  /* 0x000000ff9b9b7208 */ /* 0x000fe20002000000 */
[----:B------:R-:W-:Y:S01]  /*2d50*/  FMUL.FTZ R161, R161, UR14 ;  /* 0x0000000ea1a17c20 */ /* 0x000fe20008410000 */
[----:B------:R-:W-:Y:S01]  /*2d60*/  FSEL R143, R143, RZ, P3 ;  /* 0x000000ff8f8f7208 */ /* 0x000fe20001800000 */
[----:B------:R-:W-:Y:S01]  /*2d70*/  FMUL.FTZ R139, R139, UR14 ;  /* 0x0000000e8b8b7c20 */ /* 0x000fe20008410000 */
[----:B------:R-:W-:Y:S01]  /*2d80*/  FMUL.FTZ R163, R163, UR14 ;  /* 0x0000000ea3a37c20 */ /* 0x000fe20008410000 */
[----:B------:R-:W-:Y:S01]  /*2d90*/  ISETP.GE.U32.AND P5, PT, R61, 0x1000000, PT ;  /* 0x010000003d00780c */ /* 0x000fe20003fa6070 */
[----:B------:R-:W0:Y:S01]  /*2da0*/  F2F.F16.F32 R38, R38 ;  /* 0x0000002600267304 */ /* 0x000e220000200800 */
[----:B------:R-:W-:Y:S01]  /*2db0*/  ISETP.GE.U32.AND P3, PT, R63, 0x1000000, PT ;  /* 0x010000003f00780c */ /* 0x000fe20003f66070 */
[----:B------:R-:W-:Y:S01]  /*2dc0*/  FMUL.FTZ R141, R141, R32 ;  /* 0x000000208d8d7220 */ /* 0x000fe20000410000 */
[----:B------:R-:W-:Y:S01]  /*2dd0*/  LOP3.LUT P4, RZ, R63, 0xff00, RZ, 0xc0, !PT ;  /* 0x0000ff003fff7812 */ /* 0x000fe2000788c0ff */
[----:B------:R-:W-:Y:S01]  /*2de0*/  FMUL.FTZ R153, R153, UR14 ;  /* 0x0000000e99997c20 */ /* 0x000fe20008410000 */
[----:B------:R-:W-:Y:S01]  /*2df0*/  LOP3.LUT P0, RZ, R62, 0xff00, RZ, 0xc0, !PT ;  /* 0x0000ff003eff7812 */ /* 0x000fe2000780c0ff */
[----:B------:R-:W-:Y:S01]  /*2e00*/  FMUL.FTZ R141, R141, UR14 ;  /* 0x0000000e8d8d7c20 */ /* 0x000fe20008410000 */
[----:B------:R-:W-:Y:S01]  /*2e10*/  FSEL R161, R161, RZ, P5 ;  /* 0x000000ffa1a17208 */ /* 0x000fe20002800000 */
[----:B------:R-:W-:Y:S01]  /*2e20*/  F2F.F16.F32 R147, R147 ;  /* 0x0000009300937304 */ /* 0x000fe20000200800 */
[----:B------:R-:W-:Y:S01]  /*2e30*/  FSEL R139, R139, RZ, P3 ;  /* 0x000000ff8b8b7208 */ /* 0x000fe20001800000 */
[----:B------:R-:W1:Y:S01]  /*2e40*/  LDC.64 R32, c[0x0][0x468] ;  /* 0x00011a00ff207b82 */ /* 0x000e620000000a00 */
[----:B------:R-:W-:-:S02]  /*2e50*/  FSEL R163, R163, RZ, P4 ;  /* 0x000000ffa3a37208 */ /* 0x000fc40002000000 */
[----:B------:R-:W-:Y:S02]  /*2e60*/  LOP3.LUT P3, RZ, R63, 0xff, RZ, 0xc0, !PT ;  /* 0x000000ff3fff7812 */ /* 0x000fe4000786c0ff */
[----:B------:R-:W-:Y:S01]  /*2e70*/  FSEL R153, R153, RZ, P0 ;  /* 0x000000ff99997208 */ /* 0x000fe20000000000 */
[----:B------:R-:W2:Y:S01]  /*2e80*/  F2F.F16.F32 R34, R149 ;  /* 0x0000009500227304 */ /* 0x000ea20000200800 */
[----:B------:R-:W-:Y:S02]  /*2e90*/  FSEL R141, R141, RZ, P3 ;  /* 0x000000ff8d8d7208 */ /* 0x000fe40001800000 */
[----:B0-----:R-:W-:-:S05]  /*2ea0*/  PRMT R61, R35, 0x5410, R38 ;  /* 0x00005410233d7816 */ /* 0x001fca0000000026 */
[----:B------:R-:W0:Y:S01]  /*2eb0*/  F2F.F16.F32 R39, R39 ;  /* 0x0000002700277304 */ /* 0x000e220000200800 */
[----:B--2---:R-:W-:-:S07]  /*2ec0*/  PRMT R147, R147, 0x5410, R34 ;  /* 0x0000541093937816 */ /* 0x004fce0000000022 */
[----:B------:R-:W-:Y:S01]  /*2ed0*/  F2F.F16.F32 R189, R189 ;  /* 0x000000bd00bd7304 */ /* 0x000fe20000200800 */
[----:B------:R-:W-:-:S05]  /*2ee0*/  IMAD.WIDE.U32 R34, R0, 0x10000, RZ ;  /* 0x0001000000227825 */ /* 0x000fca00078e00ff */
[----:B------:R-:W-:Y:S01]  /*2ef0*/  LOP3.LUT R35, R61, R35, RZ, 0xfc, !PT ;  /* 0x000000233d237212 */ /* 0x000fe200078efcff */
[----:B0-----:R-:W-:Y:S01]  /*2f00*/  IMAD.WIDE.U32 R38, R39, 0x10000, RZ ;  /* 0x0001000027267825 */ /* 0x001fe200078e00ff */
[----:B------:R-:W0:Y:S08]  /*2f10*/  F2F.F16.F32 R60, R65 ;  /* 0x00000041003c7304 */ /* 0x000e300000200800 */
[----:B------:R-:W2:Y:S01]  /*2f20*/  F2F.F16.F32 R36, R36 ;  /* 0x0000002400247304 */ /* 0x000ea20000200800 */
[----:B0-----:R-:W-:-:S07]  /*2f30*/  PRMT R189, R189, 0x5410, R60 ;  /* 0x00005410bdbd7816 */ /* 0x001fce000000003c */
[----:B------:R-:W0:Y:S01]  /*2f40*/  F2F.F16.F32 R37, R37 ;  /* 0x0000002500257304 */ /* 0x000e220000200800 */
[----:B--2---:R-:W-:-:S07]  /*2f50*/  LOP3.LUT R34, R34, R36, RZ, 0xfc, !PT ;  /* 0x0000002422227212 */ /* 0x004fce00078efcff */
[----:B------:R-:W2:Y:S01]  /*2f60*/  F2F.F16.F32 R47, R47 ;  /* 0x0000002f002f7304 */ /* 0x000ea20000200800 */
[----:B0-----:R-:W-:-:S07]  /*2f70*/  LOP3.LUT R60, R38, R37, RZ, 0xfc, !PT ;  /* 0x00000025263c7212 */ /* 0x001fce00078efcff */
[----:B------:R-:W-:Y:S01]  /*2f80*/  F2F.F16.F32 R41, R41 ;  /* 0x0000002900297304 */ /* 0x000fe20000200800 */
[----:B--2---:R-:W-:-:S07]  /*2f90*/  IMAD.WIDE.U32 R36, R47, 0x10000, RZ ;  /* 0x000100002f247825 */ /* 0x004fce00078e00ff */
[----:B------:R-:W0:Y:S01]  /*2fa0*/  F2F.F16.F32 R42, R42 ;  /* 0x0000002a002a7304 */ /* 0x000e220000200800 */
[----:B------:R-:W-:-:S07]  /*2fb0*/  LOP3.LUT R65, R189, R37, RZ, 0xfc, !PT ;  /* 0x00000025bd417212 */ /* 0x000fce00078efcff */
[----:B------:R-:W2:Y:S01]  /*2fc0*/  F2F.F16.F32 R43, R43 ;  /* 0x0000002b002b7304 */ /* 0x000ea20000200800 */
[----:B0-----:R-:W-:-:S07]  /*2fd0*/  PRMT R41, R41, 0x5410, R42 ;  /* 0x0000541029297816 */ /* 0x001fce000000002a */
[----:B------:R-:W-:Y:S01]  /*2fe0*/  F2F.F16.F32 R159, R159 ;  /* 0x0000009f009f7304 */ /* 0x000fe20000200800 */
[----:B------:R-:W-:Y:S01]  /*2ff0*/  LOP3.LUT R61, R41, R39, RZ, 0xfc, !PT ;  /* 0x00000027293d7212 */ /* 0x000fe200078efcff */
[----:B--2---:R-:W-:-:S06]  /*3000*/  IMAD.WIDE.U32 R42, R43, 0x10000, RZ ;  /* 0x000100002b2a7825 */ /* 0x004fcc00078e00ff */
[----:B------:R-:W0:Y:S08]  /*3010*/  F2F.F16.F32 R64, R161 ;  /* 0x000000a100407304 */ /* 0x000e300000200800 */
[----:B------:R-:W2:Y:S01]  /*3020*/  F2F.F16.F32 R44, R44 ;  /* 0x0000002c002c7304 */ /* 0x000ea20000200800 */
[----:B0-----:R-:W-:-:S07]  /*3030*/  PRMT R159, R159, 0x5410, R64 ;  /* 0x000054109f9f7816 */ /* 0x001fce0000000040 */
[----:B------:R-:W-:Y:S01]  /*3040*/  F2F.F16.F32 R143, R143 ;  /* 0x0000008f008f7304 */ /* 0x000fe20000200800 */
[----:B--2---:R-:W-:-:S07]  /*3050*/  LOP3.LUT R64, R36, R44, RZ, 0xfc, !PT ;  /* 0x0000002c24407212 */ /* 0x004fce00078efcff */
[----:B------:R-:W0:Y:S08]  /*3060*/  F2F.F16.F32 R62, R139 ;  /* 0x0000008b003e7304 */ /* 0x000e300000200800 */
[----:B------:R-:W2:Y:S01]  /*3070*/  F2F.F16.F32 R163, R163 ;  /* 0x000000a300a37304 */ /* 0x000ea20000200800 */
[----:B0-----:R-:W-:-:S07]  /*3080*/  PRMT R143, R143, 0x5410, R62 ;  /* 0x000054108f8f7816 */ /* 0x001fce000000003e */
[----:B------:R-:W0:Y:S01]  /*3090*/  F2F.F16.F32 R40, R40 ;  /* 0x0000002800287304 */ /* 0x000e220000200800 */
[----:B--2---:R-:W-:-:S07]  /*30a0*/  IMAD.WIDE.U32 R36, R163, 0x10000, RZ ;  /* 0x00010000a3247825 */ /* 0x004fce00078e00ff */
[----:B------:R-:W2:Y:S01]  /*30b0*/  F2F.F16.F32 R155, R155 ;  /* 0x0000009b009b7304 */ /* 0x000ea20000200800 */
[----:B------:R-:W-:Y:S02]  /*30c0*/  LOP3.LUT R71, R143, R37, RZ, 0xfc, !PT ;  /* 0x000000258f477212 */ /* 0x000fe400078efcff */
[----:B0-----:R-:W-:-:S05]  /*30d0*/  LOP3.LUT R62, R42, R40, RZ, 0xfc, !PT ;  /* 0x000000282a3e7212 */ /* 0x001fca00078efcff */
[----:B------:R-:W0:Y:S01]  /*30e0*/  F2F.F16.F32 R153, R153 ;  /* 0x0000009900997304 */ /* 0x000e220000200800 */
[----:B--2---:R-:W-:-:S07]  /*30f0*/  IMAD.WIDE.U32 R38, R155, 0x10000, RZ ;  /* 0x000100009b267825 */ /* 0x004fce00078e00ff */
[----:B------:R-:W2:Y:S01]  /*3100*/  F2F.F16.F32 R46, R46 ;  /* 0x0000002e002e7304 */ /* 0x000ea20000200800 */
[----:B------:R-:W-:Y:S01]  /*3110*/  LOP3.LUT R67, R159, R39, RZ, 0xfc, !PT ;  /* 0x000000279f437212 */ /* 0x000fe200078efcff */
[----:B0-----:R-:W-:-:S06]  /*3120*/  IMAD.WIDE.U32 R40, R153, 0x10000, RZ ;  /* 0x0001000099287825 */ /* 0x001fcc00078e00ff */
[----:B------:R-:W0:Y:S01]  /*3130*/  F2F.F16.F32 R141, R141 ;  /* 0x0000008d008d7304 */ /* 0x000e220000200800 */
[----:B------:R-:W-:Y:S02]  /*3140*/  LOP3.LUT R69, R147, R41, RZ, 0xfc, !PT ;  /* 0x0000002993457212 */ /* 0x000fe400078efcff */
[----:B--2---:R-:W-:-:S05]  /*3150*/  PRMT R45, R45, 0x5410, R46 ;  /* 0x000054102d2d7816 */ /* 0x004fca000000002e */
[----:B------:R-:W2:Y:S01]  /*3160*/  F2F.F16.F32 R181, R181 ;  /* 0x000000b500b57304 */ /* 0x000ea20000200800 */
[----:B-1----:R-:W-:Y:S01]  /*3170*/  IMAD.WIDE.U32 R46, R131, 0x8, R32 ;  /* 0x00000008832e7825 */ /* 0x002fe200078e0020 */
[----:B------:R-:W-:-:S03]  /*3180*/  LOP3.LUT R63, R45, R43, RZ, 0xfc, !PT ;  /* 0x0000002b2d3f7212 */ /* 0x000fc600078efcff */
[--C-:B------:R-:W-:Y:S01]  /*3190*/  IMAD.WIDE.U32 R42, R127, 0x8, R32.reuse ;  /* 0x000000087f2a7825 */ /* 0x100fe200078e0020 */
[----:B0-----:R-:W-:Y:S02]  /*31a0*/  LOP3.LUT R70, R36, R141, RZ, 0xfc, !PT ;  /* 0x0000008d24467212 */ /* 0x001fe400078efcff */
[----:B------:R-:W0:Y:S01]  /*31b0*/  F2F.F16.F32 R151, R151 ;  /* 0x0000009700977304 */ /* 0x000e220000200800 */
[----:B------:R-:W-:-:S04]  /*31c0*/  IMAD.WIDE.U32 R36, R121, 0x8, R32 ;  /* 0x0000000879247825 */ /* 0x000fc800078e0020 */
[--C-:B------:R-:W-:Y:S01]  /*31d0*/  IMAD.WIDE.U32 R44, R129, 0x8, R32.reuse ;  /* 0x00000008812c7825 */ /* 0x100fe200078e0020 */
[----:B------:R1:W-:Y:S01]  /*31e0*/  STG.E.64 desc[UR4][R36.64], R34 ;  /* 0x0000002224007986 */ /* 0x0003e2000c101b04 */
[----:B--2---:R-:W-:Y:S02]  /*31f0*/  LOP3.LUT R66, R38, R181, RZ, 0xfc, !PT ;  /* 0x000000b526427212 */ /* 0x004fe400078efcff */
[----:B------:R-:W-:-:S05]  /*3200*/  IMAD.WIDE.U32 R38, R123, 0x8, R32 ;  /* 0x000000087b267825 */ /* 0x000fca00078e0020 */
[----:B------:R1:W-:Y:S01]  /*3210*/  STG.E.64 desc[UR4][R38.64], R60 ;  /* 0x0000003c26007986 */ /* 0x0003e2000c101b04 */
[----:B0-----:R-:W-:Y:S01]  /*3220*/  LOP3.LUT R68, R40, R151, RZ, 0xfc, !PT ;  /* 0x0000009728447212 */ /* 0x001fe200078efcff */
        /* <DEDUP_REMOVED lines=8> */
.L_x_7884:
[-CC-:B------:R-:W-:Y:S01]  /*32b0*/  FFMA.FTZ R47, R190, R34.reuse, R33.reuse ;  /* 0x00000022be2f7223 */ /* 0x180fe20000010021 */
[-CC-:B------:R-:W-:Y:S01]  /*32c0*/  FFMA.FTZ R0, R0, R34.reuse, R33.reuse ;  /* 0x0000002200007223 */ /* 0x180fe20000010021 */
[-CC-:B------:R-:W-:Y:S01]  /*32d0*/  FFMA.FTZ R41, R200, R34.reuse, R33.reuse ;  /* 0x00000022c8297223 */ /* 0x180fe20000010021 */
[-C--:B------:R-:W-:Y:S01]  /*32e0*/  FFMA.FTZ R206, R206, R34.reuse, R33 ;  /* 0x00000022cece7223 */ /* 0x080fe20000010021 */
[----:B------:R-:W-:Y:S01]  /*32f0*/  FADD.FTZ R47, R160, -R47 ;  /* 0x8000002fa02f7221 */ /* 0x000fe20000010000 */
[----:B------:R-:W-:Y:S01]  /*3300*/  FADD.FTZ R205, R69, -R0 ;  /* 0x8000000045cd7221 */ /* 0x000fe20000010000 */
[-C--:B------:R-:W-:Y:S01]  /*3310*/  FFMA.FTZ R0, R71, R34.reuse, R33 ;  /* 0x0000002247007223 */ /* 0x080fe20000010021 */
[----:B------:R-:W-:Y:S01]  /*3320*/  FADD.FTZ R41, R174, -R41 ;  /* 0x80000029ae297221 */ /* 0x000fe20000010000 */
[----:B------:R-:W-:Y:S01]  /*3330*/  FMUL.FTZ R195, R122, R47 ;  /* 0x0000002f7ac37220 */ /* 0x000fe20000410000 */
[-CC-:B------:R-:W-:Y:S01]  /*3340*/  FFMA.FTZ R47, R186, R34.reuse, R33.reuse ;  /* 0x00000022ba2f7223 */ /* 0x180fe20000010021 */
[----:B------:R-:W-:Y:S01]  /*3350*/  FMUL.FTZ R205, R122, R205 ;  /* 0x000000cd7acd7220 */ /* 0x000fe20000410000 */
[----:B------:R-:W-:Y:S01]  /*3360*/  FADD.FTZ R69, R67, -R0 ;  /* 0x8000000043457221 */ /* 0x000fe20000010000 */
[-C--:B------:R-:W-:Y:S01]  /*3370*/  FFMA.FTZ R44, R173, R34.reuse, R33 ;  /* 0x00000022ad2c7223 */ /* 0x080fe20000010021 */
[----:B------:R-:W-:Y:S01]  /*3380*/  FADD.FTZ R177, R138, -R47 ;  /* 0x8000002f8ab17221 */ /* 0x000fe20000010000 */
[-C--:B------:R-:W-:Y:S01]  /*3390*/  FFMA.FTZ R47, R188, R34.reuse, R33 ;  /* 0x00000022bc2f7223 */ /* 0x080fe20000010021 */
[----:B------:R0:W-:Y:S01]  /*33a0*/  F2F.F16.F32 R35, R205 ;  /* 0x000000cd00237304 */ /* 0x0001e20000200800 */
[----:B------:R-:W-:Y:S01]  /*33b0*/  FMUL.FTZ R69, R122, R69 ;  /* 0x000000457a457220 */ /* 0x000fe20000410000 */
[----:B------:R-:W-:Y:S01]  /*33c0*/  FADD.FTZ R185, R65, -R206 ;  /* 0x800000ce41b97221 */ /* 0x000fe20000010000 */
[----:B------:R-:W-:Y:S01]  /*33d0*/  FADD.FTZ R47, R144, -R47 ;  /* 0x8000002f902f7221 */ /* 0x000fe20000010000 */
[-CC-:B------:R-:W-:Y:S01]  /*33e0*/  FFMA.FTZ R144, R169, R34.reuse, R33.reuse ;  /* 0x00000022a9907223 */ /* 0x180fe20000010021 */
[----:B------:R-:W-:Y:S01]  /*33f0*/  FMUL.FTZ R203, R122, R41 ;  /* 0x000000297acb7220 */ /* 0x000fe20000410000 */
[----:B------:R-:W-:Y:S01]  /*3400*/  FADD.FTZ R151, R151, -R44 ;  /* 0x8000002c97977221 */ /* 0x000fe20000010000 */
[-CC-:B------:R-:W-:Y:S01]  /*3410*/  FFMA.FTZ R39, R196, R34.reuse, R33.reuse ;  /* 0x00000022c4277223 */ /* 0x180fe20000010021 */
[----:B------:R-:W-:Y:S01]  /*3420*/  FADD.FTZ R169, R141, -R144 ;  /* 0x800000908da97221 */ /* 0x000fe20000010000 */
[--C-:B------:R-:W-:Y:S01]  /*3430*/  FFMA.FTZ R144, R145, R34, R33.reuse ;  /* 0x0000002291907223 */ /* 0x100fe20000010021 */
[----:B0-----:R-:W-:Y:S01]  /*3440*/  FMUL.FTZ R205, R205, R32 ;  /* 0x00000020cdcd7220 */ /* 0x001fe20000410000 */
[-CC-:B------:R-:W-:Y:S01]  /*3450*/  FFMA.FTZ R43, R198, R34.reuse, R33.reuse ;  /* 0x00000022c62b7223 */ /* 0x180fe20000010021 */
[-CC-:B------:R-:W-:Y:S01]  /*3460*/  FFMA.FTZ R193, R193, R34.reuse, R33.reuse ;  /* 0x00000022c1c17223 */ /* 0x180fe20000010021 */
[----:B------:R-:W-:Y:S01]  /*3470*/  FADD.FTZ R139, R139, -R144 ;  /* 0x800000908b8b7221 */ /* 0x000fe20000010000 */
[-CC-:B------:R-:W-:Y:S01]  /*3480*/  FFMA.FTZ R144, R165, R34.reuse, R33.reuse ;  /* 0x00000022a5907223 */ /* 0x180fe20000010021 */
[-CC-:B------:R-:W-:Y:S01]  /*3490*/  FFMA.FTZ R41, R194, R34.reuse, R33.reuse ;  /* 0x00000022c2297223 */ /* 0x180fe20000010021 */
[-CC-:B------:R-:W-:Y:S01]  /*34a0*/  FFMA.FTZ R45, R192, R34.reuse, R33.reuse ;  /* 0x00000022c02d7223 */ /* 0x180fe20000010021 */
        /* <DEDUP_REMOVED lines=15> */
[----:B------:R-:W-:Y:S01]  /*35a0*/  FMUL.FTZ R205, R205, UR14 ;  /* 0x0000000ecdcd7c20 */ /* 0x000fe20008410000 */
[----:B------:R-:W-:Y:S01]  /*35b0*/  FMUL.FTZ R185, R122, R185 ;  /* 0x000000b97ab97220 */ /* 0x000fe20000410000 */
[----:B-----5:R-:W-:Y:S01]  /*35c0*/  LOP3.LUT P0, RZ, R70, 0xff, RZ, 0xc0, !PT ;  /* 0x000000ff46ff7812 */ /* 0x020fe2000780c0ff */
[-C--:B------:R-:W-:Y:S01]  /*35d0*/  FMUL.FTZ R139, R69, R32.reuse ;  /* 0x00000020458b7220 */ /* 0x080fe20000410000 */
[----:B------:R-:W-:Y:S01]  /*35e0*/  FADD.FTZ R39, R68, -R39 ;  /* 0x8000002744277221 */ /* 0x000fe20000010000 */
[----:B------:R0:W-:Y:S01]  /*35f0*/  F2F.F16.F32 R37, R69 ;  /* 0x0000004500257304 */ /* 0x0001e20000200800 */
[----:B------:R-:W-:Y:S01]  /*3600*/  FADD.FTZ R43, R146, -R43 ;  /* 0x8000002b922b7221 */ /* 0x000fe20000010000 */
[----:B------:R-:W-:Y:S01]  /*3610*/  FMUL.FTZ R139, R139, UR14 ;  /* 0x0000000e8b8b7c20 */ /* 0x000fe20008410000 */
[----:B------:R-:W-:Y:S01]  /*3620*/  FMUL.FTZ R201, R122, R39 ;  /* 0x000000277ac97220 */ /* 0x000fe20000410000 */
[----:B------:R-:W-:Y:S01]  /*3630*/  FADD.FTZ R193, R142, -R193 ;  /* 0x800000c18ec17221 */ /* 0x000fe20000010000 */
[----:B------:R-:W-:Y:S01]  /*3640*/  FMUL.FTZ R197, R122, R43 ;  /* 0x0000002b7ac57220 */ /* 0x000fe20000410000 */
[----:B------:R-:W-:Y:S01]  /*3650*/  FADD.FTZ R41, R172, -R41 ;  /* 0x80000029ac297221 */ /* 0x000fe20000010000 */
[----:B------:R-:W-:Y:S01]  /*3660*/  FADD.FTZ R45, R166, -R45 ;  /* 0x8000002da62d7221 */ /* 0x000fe20000010000 */
[----:B------:R1:W2:Y:S01]  /*3670*/  F2F.F16.F32 R40, R185 ;  /* 0x000000b900287304 */ /* 0x0002a20000200800 */
[----:B0-----:R-:W-:Y:S01]  /*3680*/  FSEL R69, R205, RZ, P0 ;  /* 0x000000ffcd457208 */ /* 0x001fe20000000000 */
[----:B------:R-:W-:Y:S01]  /*3690*/  FMUL.FTZ R193, R122, R193 ;  /* 0x000000c17ac17220 */ /* 0x000fe20000410000 */
[----:B------:R-:W-:Y:S01]  /*36a0*/  LOP3.LUT P0, RZ, R70, 0xff0000, RZ, 0xc0, !PT ;  /* 0x00ff000046ff7812 */ /* 0x000fe2000780c0ff */
[----:B------:R-:W-:Y:S01]  /*36b0*/  FMUL.FTZ R199, R122, R41 ;  /* 0x000000297ac77220 */ /* 0x000fe20000410000 */
[----:B------:R-:W-:Y:S01]  /*36c0*/  FADD.FTZ R175, R148, -R189 ;  /* 0x800000bd94af7221 */ /* 0x000fe20000010000 */
[----:B------:R-:W-:Y:S01]  /*36d0*/  FMUL.FTZ R179, R122, R45 ;  /* 0x0000002d7ab37220 */ /* 0x000fe20000410000 */
[----:B------:R-:W-:Y:S01]  /*36e0*/  FSEL R139, R139, RZ, P0 ;  /* 0x000000ff8b8b7208 */ /* 0x000fe20000000000 */
[----:B------:R0:W-:Y:S01]  /*36f0*/  F2F.F16.F32 R39, R201 ;  /* 0x000000c900277304 */ /* 0x0001e20000200800 */
[-C--:B-1----:R-:W-:Y:S01]  /*3700*/  FMUL.FTZ R185, R185, R32.reuse ;  /* 0x00000020b9b97220 */ /* 0x082fe20000410000 */
[----:B------:R-:W-:Y:S01]  /*3710*/  ISETP.GE.U32.AND P0, PT, R70, 0x1000000, PT ;  /* 0x010000004600780c */ /* 0x000fe20003f06070 */
[----:B------:R-:W-:Y:S01]  /*3720*/  FADD.FTZ R189, R163, -R34 ;  /* 0x80000022a3bd7221 */ /* 0x000fe20000010000 */
[----:B------:R-:W-:Y:S01]  /*3730*/  FADD.FTZ R183, R140, -R183 ;  /* 0x800000b78cb77221 */ /* 0x000fe20000010000 */
[----:B------:R-:W-:Y:S01]  /*3740*/  FMUL.FTZ R185, R185, UR14 ;  /* 0x0000000eb9b97c20 */ /* 0x000fe20008410000 */
[----:B------:R-:W-:Y:S01]  /*3750*/  FADD.FTZ R191, R162, -R191 ;  /* 0x800000bfa2bf7221 */ /* 0x000fe20000010000 */
[----:B------:R-:W-:Y:S01]  /*3760*/  FADD.FTZ R187, R157, -R38 ;  /* 0x800000269dbb7221 */ /* 0x000fe20000010000 */
        /* <DEDUP_REMOVED lines=14> */
[C---:B------:R-:W-:Y:S01]  /*3850*/  FMUL.FTZ R177, R122.reuse, R177 ;  /* 0x000000b17ab17220 */ /* 0x040fe20000410000 */
[----:B------:R-:W-:Y:S01]  /*3860*/  FMUL.FTZ R181, R122, R47 ;  /* 0x0000002f7ab57220 */ /* 0x000fe20000410000 */
[----:B------:R1:W-:Y:S01]  /*3870*/  F2F.F16.F32 R46, R193 ;  /* 0x000000c1002e7304 */ /* 0x0003e20000200800 */
[-C--:B0-----:R-:W-:Y:S01]  /*3880*/  FMUL.FTZ R197, R197, R32.reuse ;  /* 0x00000020c5c57220 */ /* 0x081fe20000410000 */
[----:B------:R-:W-:Y:S01]  /*3890*/  FSEL R70, R203, RZ, P0 ;  /* 0x000000ffcb467208 */ /* 0x000fe20000000000 */
[----:B------:R-:W-:Y:S01]  /*38a0*/  FADD.FTZ R47, R156, -R65 ;  /* 0x800000419c2f7221 */ /* 0x000fe20000010000 */
[----:B------:R-:W-:Y:S01]  /*38b0*/  LOP3.LUT P0, RZ, R66, 0xff0000, RZ, 0xc0, !PT ;  /* 0x00ff000042ff7812 */ /* 0x000fe2000780c0ff */
[----:B------:R-:W-:Y:S01]  /*38c0*/  FMUL.FTZ R197, R197, UR14 ;  /* 0x0000000ec5c57c20 */ /* 0x000fe20008410000 */
[----:B------:R-:W-:Y:S01]  /*38d0*/  FADD.FTZ R159, R159, -R42 ;  /* 0x8000002a9f9f7221 */ /* 0x000fe20000010000 */
[----:B------:R-:W-:Y:S01]  /*38e0*/  FADD.FTZ R161, R161, -R178 ;  /* 0x800000b2a1a17221 */ /* 0x000fe20000010000 */
[----:B------:R0:W3:Y:S01]  /*38f0*/  F2F.F16.F32 R41, R199 ;  /* 0x000000c700297304 */ /* 0x0000e20000200800 */
[-C--:B-1----:R-:W-:Y:S01]  /*3900*/  FMUL.FTZ R193, R193, R32.reuse ;  /* 0x00000020c1c17220 */ /* 0x082fe20000410000 */
[----:B------:R-:W-:Y:S01]  /*3910*/  FSEL R148, R197, RZ, P0 ;  /* 0x000000ffc5947208 */ /* 0x000fe20000000000 */
[----:B------:R-:W-:Y:S01]  /*3920*/  FMUL.FTZ R167, R122, R47 ;  /* 0x0000002f7aa77220 */ /* 0x000fe20000410000 */
[----:B------:R-:W-:Y:S01]  /*3930*/  ISETP.GE.U32.AND P0, PT, R66, 0x1000000, PT ;  /* 0x010000004200780c */ /* 0x000fe20003f06070 */
        /* <DEDUP_REMOVED lines=10> */
[----:B------:R-:W-:Y:S01]  /*39e0*/  FMUL.FTZ R173, R122, R47 ;  /* 0x0000002f7aad7220 */ /* 0x000fe20000410000 */
[----:B------:R0:W-:Y:S01]  /*39f0*/  F2F.F16.F32 R67, R195 ;  /* 0x000000c300437304 */ /* 0x0001e20000200800 */
[-C--:B-1----:R-:W-:Y:S01]  /*3a00*/  FMUL.FTZ R179, R179, R32.reuse ;  /* 0x00000020b3b37220 */ /* 0x082fe20000410000 */
[----:B------:R-:W-:Y:S01]  /*3a10*/  FSEL R145, R199, RZ, P0 ;  /* 0x000000ffc7917208 */ /* 0x000fe20000000000 */
[----:B------:R-:W-:Y:S01]  /*3a20*/  FADD.FTZ R171, R147, -R44 ;  /* 0x8000002c93ab7221 */ /* 0x000fe20000010000 */
[----:B------:R-:W-:Y:S01]  /*3a30*/  LOP3.LUT P0, RZ, R64, 0xff, RZ, 0xc0, !PT ;  /* 0x000000ff40ff7812 */ /* 0x000fe2000780c0ff */
[----:B------:R-:W-:Y:S01]  /*3a40*/  FMUL.FTZ R179, R179, UR14 ;  /* 0x0000000eb3b37c20 */ /* 0x000fe20008410000 */
[----:B------:R-:W-:Y:S01]  /*3a50*/  FADD.FTZ R153, R153, -R180 ;  /* 0x800000b499997221 */ /* 0x000fe20000010000 */
[C---:B------:R-:W-:Y:S01]  /*3a60*/  FMUL.FTZ R151, R122.reuse, R151 ;  /* 0x000000977a977220 */ /* 0x040fe20000410000 */
[----:B------:R1:W4:Y:S01]  /*3a70*/  F2F.F16.F32 R140, R183 ;  /* 0x000000b7008c7304 */ /* 0x0003220000200800 */
[-C--:B0-----:R-:W-:Y:S01]  /*3a80*/  FMUL.FTZ R195, R195, R32.reuse ;  /* 0x00000020c3c37220 */ /* 0x081fe20000410000 */
[----:B------:R-:W-:Y:S01]  /*3a90*/  FSEL R66, R179, RZ, P0 ;  /* 0x000000ffb3427208 */ /* 0x000fe20000000000 */
[----:B------:R-:W-:Y:S01]  /*3aa0*/  FMUL.FTZ R149, R122, R149 ;  /* 0x000000957a957220 */ /* 0x000fe20000410000 */
[----:B------:R-:W-:Y:S01]  /*3ab0*/  LOP3.LUT P0, RZ, R64, 0xff0000, RZ, 0xc0, !PT ;  /* 0x00ff000040ff7812 */ /* 0x000fe2000780c0ff */
[----:B------:R-:W-:Y:S01]  /*3ac0*/  FMUL.FTZ R195, R195, UR14 ;  /* 0x0000000ec3c37c20 */ /* 0x000fe20008410000 */
[----:B------:R-:W-:Y:S01]  /*3ad0*/  LOP3.LUT P4, RZ, R61, 0xff, RZ, 0xc0, !PT ;  /* 0x000000ff3dff7812 */ /* 0x000fe2000788c0ff */
[C---:B------:R-:W-:Y:S01]  /*3ae0*/  FMUL.FTZ R171, R122.reuse, R171 ;  /* 0x000000ab7aab7220 */ /* 0x040fe20000410000 */
[----:B------:R0:W4:Y:S01]  /*3af0*/  F2F.F16.F32 R45, R191 ;  /* 0x000000bf002d7304 */ /* 0x0001220000200800 */
[-C--:B-1----:R-:W-:Y:S01]  /*3b00*/  FMUL.FTZ R183, R183, R32.reuse ;  /* 0x00000020b7b77220 */ /* 0x082fe20000410000 */
[----:B------:R-:W-:Y:S01]  /*3b10*/  FSEL R152, R195, RZ, P0 ;  /* 0x000000ffc3987208 */ /* 0x000fe20000000000 */
[----:B------:R-:W-:Y:S01]  /*3b20*/  FMUL.FTZ R153, R122, R153 ;  /* 0x000000997a997220 */ /* 0x000fe20000410000 */
[----:B------:R-:W-:Y:S01]  /*3b30*/  ISETP.GE.U32.AND P0, PT, R64, 0x1000000, PT ;  /* 0x010000004000780c */ /* 0x000fe20003f06070 */
[----:B------:R-:W-:Y:S01]  /*3b40*/  FMUL.FTZ R183, R183, UR14 ;  /* 0x0000000eb7b77c20 */ /* 0x000fe20008410000 */
[----:B------:R-:W-:Y:S01]  /*3b50*/  LOP3.LUT P3, RZ, R61, 0xff0000, RZ, 0xc0, !PT ;  /* 0x00ff00003dff7812 */ /* 0x000fe2000786c0ff */
[C---:B------:R-:W-:Y:S01]  /*3b60*/  FMUL.FTZ R169, R122.reuse, R169 ;  /* 0x000000a97aa97220 */ /* 0x040fe20000410000 */
[----:B------:R1:W-:Y:S01]  /*3b70*/  F2F.F16.F32 R38, R187 ;  /* 0x000000bb00267304 */ /* 0x0003e20000200800 */
[----:B0-----:R-:W-:Y:S01]  /*3b80*/  FMUL.FTZ R191, R191, R32 ;  /* 0x00000020bfbf7220 */ /* 0x001fe20000410000 */
[----:B------:R-:W-:Y:S01]  /*3b90*/  FSEL R179, R183, RZ, P0 ;  /* 0x000000ffb7b37208 */ /* 0x000fe20000000000 */
[----:B------:R-:W-:Y:S01]  /*3ba0*/  FMUL.FTZ R189, R122, R189 ;  /* 0x000000bd7abd7220 */ /* 0x000fe20000410000 */
[----:B------:R-:W-:Y:S01]  /*3bb0*/  LOP3.LUT P0, RZ, R64, 0xff00, RZ, 0xc0, !PT ;  /* 0x0000ff0040ff7812 */ /* 0x000fe2000780c0ff */
[----:B------:R-:W-:Y:S01]  /*3bc0*/  FMUL.FTZ R191, R191, UR14 ;  /* 0x0000000ebfbf7c20 */ /* 0x000fe20008410000 */
[----:B------:R-:W-:-:S02]  /*3bd0*/  LOP3.LUT P5, RZ, R62, 0xff, RZ, 0xc0, !PT ;  /* 0x000000ff3eff7812 */ /* 0x000fc400078ac0ff */
[----:B------:R0:W-:Y:S01]  /*3be0*/  F2F.F16.F32 R138, R175 ;  /* 0x000000af008a7304 */ /* 0x0001e20000200800 */
[-C--:B-1----:R-:W-:Y:S01]  /*3bf0*/  FMUL.FTZ R187, R187, R32.reuse ;  /* 0x00000020bbbb7220 */ /* 0x082fe20000410000 */
[----:B------:R-:W-:Y:S02]  /*3c00*/  FSEL R64, R191, RZ, P0 ;  /* 0x000000ffbf407208 */ /* 0x000fe40000000000 */
[----:B------:R-:W-:Y:S01]  /*3c10*/  LOP3.LUT P0, RZ, R60, 0xff, RZ, 0xc0, !PT ;  /* 0x000000ff3cff7812 */ /* 0x000fe2000780c0ff */
[----:B------:R-:W-:Y:S01]  /*3c20*/  FMUL.FTZ R187, R187, UR14 ;  /* 0x0000000ebbbb7c20 */ /* 0x000fe20008410000 */
[----:B--2---:R-:W-:Y:S01]  /*3c30*/  PRMT R37, R37, 0x5410, R40 ;  /* 0x0000541025257816 */ /* 0x004fe20000000028 */
[----:B---3--:R-:W-:Y:S01]  /*3c40*/  IMAD.WIDE.U32 R40, R41, 0x10000, RZ ;  /* 0x0001000029287825 */ /* 0x008fe200078e00ff */
[----:B------:R1:W2:Y:S03]  /*3c50*/  F2F.F16.F32 R157, R177 ;  /* 0x000000b1009d7304 */ /* 0x0002a60000200800 */
[----:B0-----:R-:W-:Y:S01]  /*3c60*/  FMUL.FTZ R175, R175, R32 ;  /* 0x00000020afaf7220 */ /* 0x001fe20000410000 */
[----:B------:R-:W-:-:S02]  /*3c70*/  FSEL R150, R187, RZ, P0 ;  /* 0x000000ffbb967208 */ /* 0x000fc40000000000 */
[C---:B------:R-:W-:Y:S01]  /*3c80*/  LOP3.LUT P0, RZ, R60.reuse, 0xff0000, RZ, 0xc0, !PT ;  /* 0x00ff00003cff7812 */ /* 0x040fe2000780c0ff */
[----:B------:R-:W-:Y:S01]  /*3c90*/  FMUL.FTZ R175, R175, UR14 ;  /* 0x0000000eafaf7c20 */ /* 0x000fe20008410000 */
[----:B------:R-:W-:Y:S01]  /*3ca0*/  LOP3.LUT P6, RZ, R61, 0xff00, RZ, 0xc0, !PT ;  /* 0x0000ff003dff7812 */ /* 0x000fe200078cc0ff */
[----:B------:R0:W-:Y:S01]  /*3cb0*/  F2F.F16.F32 R65, R181 ;  /* 0x000000b500417304 */ /* 0x0001e20000200800 */
[-C--:B-1----:R-:W-:Y:S02]  /*3cc0*/  FMUL.FTZ R177, R177, R32.reuse ;  /* 0x00000020b1b17220 */ /* 0x082fe40000410000 */
[----:B------:R-:W-:Y:S02]  /*3cd0*/  FSEL R158, R175, RZ, P0 ;  /* 0x000000ffaf9e7208 */ /* 0x000fe40000000000 */
[----:B------:R-:W-:Y:S01]  /*3ce0*/  ISETP.GE.U32.AND P0, PT, R60, 0x1000000, PT ;  /* 0x010000003c00780c */ /* 0x000fe20003f06070 */
[----:B------:R-:W-:Y:S01]  /*3cf0*/  FMUL.FTZ R177, R177, UR14 ;  /* 0x0000000eb1b17c20 */ /* 0x000fe20008410000 */
[----:B------:R-:W-:Y:S01]  /*3d00*/  PRMT R43, R43, 0x5410, R46 ;  /* 0x000054102b2b7816 */ /* 0x000fe2000000002e */
[----:B------:R1:W-:Y:S01]  /*3d10*/  F2F.F16.F32 R42, R167 ;  /* 0x000000a7002a7304 */ /* 0x0003e20000200800 */
[----:B0-----:R-:W-:-:S02]  /*3d20*/  FMUL.FTZ R181, R181, R32 ;  /* 0x00000020b5b57220 */ /* 0x001fc40000410000 */
[----:B------:R-:W-:Y:S02]  /*3d30*/  FSEL R177, R177, RZ, P0 ;  /* 0x000000ffb1b17208 */ /* 0x000fe40000000000 */
[----:B------:R-:W-:Y:S01]  /*3d40*/  LOP3.LUT P0, RZ, R60, 0xff00, RZ, 0xc0, !PT ;  /* 0x0000ff003cff7812 */ /* 0x000fe2000780c0ff */
[----:B------:R-:W-:Y:S01]  /*3d50*/  FMUL.FTZ R181, R181, UR14 ;  /* 0x0000000eb5b57c20 */ /* 0x000fe20008410000 */
[----:B----4-:R-:W-:Y:S01]  /*3d60*/  PRMT R67, R67, 0x5410, R140 ;  /* 0x0000541043437816 */ /* 0x010fe2000000008c */
[----:B------:R0:W-:Y:S01]  /*3d70*/  F2F.F16.F32 R142, R159 ;  /* 0x0000009f008e7304 */ /* 0x0001e20000200800 */
[-C--:B-1----:R-:W-:Y:S02]  /*3d80*/  FMUL.FTZ R167, R167, R32.reuse ;  /* 0x00000020a7a77220 */ /* 0x082fe40000410000 */
[----:B------:R-:W-:Y:S02]  /*3d90*/  FSEL R156, R181, RZ, P0 ;  /* 0x000000ffb59c7208 */ /* 0x000fe40000000000 */
[----:B------:R-:W-:Y:S01]  /*3da0*/  ISETP.GE.U32.AND P0, PT, R61, 0x1000000, PT ;  /* 0x010000003d00780c */ /* 0x000fe20003f06070 */
[----:B------:R-:W-:Y:S01]  /*3db0*/  FMUL.FTZ R167, R167, UR14 ;  /* 0x0000000ea7a77c20 */ /* 0x000fe20008410000 */
[----:B------:R-:W-:Y:S01]  /*3dc0*/  IMAD.WIDE.U32 R60, R45, 0x10000, RZ ;  /* 0x000100002d3c7825 */ /* 0x000fe200078e00ff */
[----:B--2---:R-:W-:Y:S01]  /*3dd0*/  PRMT R157, R138, 0x5410, R157 ;  /* 0x000054108a9d7816 */ /* 0x004fe2000000009d */
[----:B------:R1:W2:Y:S02]  /*3de0*/  F2F.F16.F32 R155, R161 ;  /* 0x000000a1009b7304 */ /* 0x0002a40000200800 */
[----:B0-----:R-:W-:Y:S01]  /*3df0*/  FMUL.FTZ R159, R159, R32 ;  /* 0x000000209f9f7220 */ /* 0x001fe20000410000 */
[----:B------:R-:W-:-:S02]  /*3e00*/  FSEL R154, R167, RZ, P4 ;  /* 0x000000ffa79a7208 */ /* 0x000fc40002000000 */
[----:B------:R-:W-:Y:S01]  /*3e10*/  LOP3.LUT P4, RZ, R62, 0xff0000, RZ, 0xc0, !PT ;  /* 0x00ff00003eff7812 */ /* 0x000fe2000788c0ff */
[----:B------:R-:W-:Y:S01]  /*3e20*/  FMUL.FTZ R159, R159, UR14 ;  /* 0x0000000e9f9f7c20 */ /* 0x000fe20008410000 */
[----:B------:R-:W-:Y:S01]  /*3e30*/  LOP3.LUT R36, R60, R36, RZ, 0xfc, !PT ;  /* 0x000000243c247212 */ /* 0x000fe200078efcff */
[----:B------:R0:W-:Y:S01]  /*3e40*/  F2F.F16.F32 R143, R165 ;  /* 0x000000a5008f7304 */ /* 0x0001e20000200800 */
[-C--:B-1----:R-:W-:Y:S02]  /*3e50*/  FMUL.FTZ R161, R161, R32.reuse ;  /* 0x00000020a1a17220 */ /* 0x082fe40000410000 */
[----:B------:R-:W-:Y:S02]  /*3e60*/  FSEL R159, R159, RZ, P3 ;  /* 0x000000ff9f9f7208 */ /* 0x000fe40001800000 */
[----:B------:R-:W-:Y:S01]  /*3e70*/  LOP3.LUT P3, RZ, R62, 0xff00, RZ, 0xc0, !PT ;  /* 0x0000ff003eff7812 */ /* 0x000fe2000786c0ff */
[----:B------:R-:W-:Y:S01]  /*3e80*/  FMUL.FTZ R161, R161, UR14 ;  /* 0x0000000ea1a17c20 */ /* 0x000fe20008410000 */
[----:B--2---:R-:W-:Y:S01]  /*3e90*/  PRMT R155, R142, 0x5410, R155 ;  /* 0x000054108e9b7816 */ /* 0x004fe2000000009b */
[----:B------:R-:W1:Y:S01]  /*3ea0*/  F2F.F16.F32 R34, R33 ;  /* 0x0000002100227304 */ /* 0x000e620000200800 */
[----:B0-----:R-:W-:-:S02]  /*3eb0*/  FMUL.FTZ R165, R165, R32 ;  /* 0x00000020a5a57220 */ /* 0x001fc40000410000 */
[----:B------:R-:W-:Y:S02]  /*3ec0*/  FSEL R161, R161, RZ, P0 ;  /* 0x000000ffa1a17208 */ /* 0x000fe40000000000 */
[----:B------:R-:W-:Y:S01]  /*3ed0*/  ISETP.GE.U32.AND P0, PT, R62, 0x1000000, PT ;  /* 0x010000003e00780c */ /* 0x000fe20003f06070 */
[----:B------:R-:W-:Y:S01]  /*3ee0*/  FMUL.FTZ R62, R33, R32 ;  /* 0x00000020213e7220 */ /* 0x000fe20000410000 */
[----:B------:R-:W-:Y:S01]  /*3ef0*/  FMUL.FTZ R165, R165, UR14 ;  /* 0x0000000ea5a57c20 */ /* 0x000fe20008410000 */
[----:B------:R0:W-:Y:S02]  /*3f00*/  F2F.F16.F32 R68, R173 ;  /* 0x000000ad00447304 */ /* 0x0001e40000200800 */
[----:B------:R-:W-:Y:S01]  /*3f10*/  FMUL.FTZ R62, R62, UR14 ;  /* 0x0000000e3e3e7c20 */ /* 0x000fe20008410000 */
[----:B-1----:R-:W-:-:S05]  /*3f20*/  PRMT R143, R34, 0x5410, R143 ;  /* 0x00005410228f7816 */ /* 0x002fca000000008f */
[----:B------:R1:W-:Y:S01]  /*3f30*/  F2F.F16.F32 R44, R151 ;  /* 0x00000097002c7304 */ /* 0x0003e20000200800 */
[----:B0-----:R-:W-:Y:S01]  /*3f40*/  FMUL.FTZ R173, R173, R32 ;  /* 0x00000020adad7220 */ /* 0x001fe20000410000 */
[----:B------:R-:W-:-:S03]  /*3f50*/  LOP3.LUT R34, R40, R0, RZ, 0xfc, !PT ;  /* 0x0000000028227212 */ /* 0x000fc600078efcff */
[----:B------:R-:W-:-:S03]  /*3f60*/  FMUL.FTZ R173, R173, UR14 ;  /* 0x0000000eadad7c20 */ /* 0x000fc60008410000 */
[----:B------:R0:W-:Y:S01]  /*3f70*/  F2F.F16.F32 R147, R149 ;  /* 0x0000009500937304 */ /* 0x0001e20000200800 */
[----:B-1----:R-:W-:Y:S01]  /*3f80*/  FMUL.FTZ R151, R151, R32 ;  /* 0x0000002097977220 */ /* 0x002fe20000410000 */
[----:B------:R-:W-:Y:S02]  /*3f90*/  FSEL R173, R173, RZ, P6 ;  /* 0x000000ffadad7208 */ /* 0x000fe40003000000 */
        /* <DEDUP_REMOVED lines=10> */
[----:B------:R-:W-:Y:S01]  /*4040*/  ISETP.GE.U32.AND P0, PT, R63, 0x1000000, PT ;  /* 0x010000003f00780c */ /* 0x000fe20003f06070 */
[----:B------:R-:W-:Y:S01]  /*4050*/  FMUL.FTZ R171, R171, UR14 ;  /* 0x0000000eabab7c20 */ /* 0x000fe20008410000 */
[----:B------:R-:W-:Y:S02]  /*4060*/  FSEL R46, R62, RZ, P5 ;  /* 0x000000ff3e2e7208 */ /* 0x000fe40002800000 */
[----:B------:R1:W-:Y:S01]  /*4070*/  F2F.F16.F32 R47, R169 ;  /* 0x000000a9002f7304 */ /* 0x0003e20000200800 */
[----:B0-----:R-:W-:Y:S01]  /*4080*/  FMUL.FTZ R153, R153, R32 ;  /* 0x0000002099997220 */ /* 0x001fe20000410000 */
[----:B------:R-:W-:-:S02]  /*4090*/  FSEL R171, R171, RZ, P4 ;  /* 0x000000ffabab7208 */ /* 0x000fc40002000000 */
[----:B------:R-:W-:Y:S01]  /*40a0*/  FSEL R165, R165, RZ, P0 ;  /* 0x000000ffa5a57208 */ /* 0x000fe20000000000 */
[----:B------:R-:W-:Y:S01]  /*40b0*/  FMUL.FTZ R153, R153, UR14 ;  /* 0x0000000e99997c20 */ /* 0x000fe20008410000 */
[----:B------:R-:W-:Y:S01]  /*40c0*/  LOP3.LUT P4, RZ, R63, 0xff00, RZ, 0xc0, !PT ;  /* 0x0000ff003fff7812 */ /* 0x000fe2000788c0ff */
[----:B--2---:R-:W-:Y:S01]  /*40d0*/  IMAD.WIDE.U32 R62, R71, 0x10000, RZ ;  /* 0x00010000473e7825 */ /* 0x004fe200078e00ff */
[----:B------:R0:W2:Y:S03]  /*40e0*/  F2F.F16.F32 R122, R189 ;  /* 0x000000bd007a7304 */ /* 0x0000a60000200800 */
[-C--:B-1----:R-:W-:Y:S01]  /*40f0*/  FMUL.FTZ R169, R169, R32.reuse ;  /* 0x00000020a9a97220 */ /* 0x082fe20000410000 */
[----:B------:R-:W-:Y:S02]  /*4100*/  PRMT R147, R146, 0x5410, R147 ;  /* 0x0000541092937816 */ /* 0x000fe40000000093 */
[----:B------:R-:W-:Y:S01]  /*4110*/  FSEL R153, R153, RZ, P3 ;  /* 0x000000ff99997208 */ /* 0x000fe20001800000 */
[----:B------:R-:W-:Y:S01]  /*4120*/  FMUL.FTZ R169, R169, UR14 ;  /* 0x0000000ea9a97c20 */ /* 0x000fe20008410000 */
[----:B------:R-:W-:Y:S01]  /*4130*/  F2F.F16.F32 R141, R141 ;  /* 0x0000008d008d7304 */ /* 0x000fe20000200800 */
[----:B0-----:R-:W-:Y:S01]  /*4140*/  FMUL.FTZ R189, R189, R32 ;  /* 0x00000020bdbd7220 */ /* 0x001fe20000410000 */
[----:B------:R-:W-:-:S02]  /*4150*/  IMAD.WIDE.U32 R32, R39, 0x10000, RZ ;  /* 0x0001000027207825 */ /* 0x000fc400078e00ff */
[----:B------:R-:W-:Y:S02]  /*4160*/  FSEL R169, R169, RZ, P6 ;  /* 0x000000ffa9a97208 */ /* 0x000fe40003000000 */
[----:B------:R-:W-:Y:S01]  /*4170*/  FMUL.FTZ R189, R189, UR14 ;  /* 0x0000000ebdbd7c20 */ /* 0x000fe20008410000 */
[----:B------:R-:W-:Y:S01]  /*4180*/  LOP3.LUT R32, R32, R35, RZ, 0xfc, !PT ;  /* 0x0000002320207212 */ /* 0x000fe200078efcff */
[----:B------:R-:W-:Y:S01]  /*4190*/  F2F.F16.F32 R139, R139 ;  /* 0x0000008b008b7304 */ /* 0x000fe20000200800 */
[----:B------:R-:W-:Y:S02]  /*41a0*/  LOP3.LUT R33, R37, R33, RZ, 0xfc, !PT ;  /* 0x0000002125217212 */ /* 0x000fe400078efcff */
[----:B------:R-:W-:Y:S01]  /*41b0*/  LOP3.LUT R35, R43, R41, RZ, 0xfc, !PT ;  /* 0x000000292b237212 */ /* 0x000fe200078efcff */
[----:B------:R-:W-:Y:S01]  /*41c0*/  IMAD.WIDE.U32 R40, R65, 0x10000, RZ ;  /* 0x0001000041287825 */ /* 0x000fe200078e00ff */
[----:B------:R-:W-:Y:S02]  /*41d0*/  LOP3.LUT R37, R67, R61, RZ, 0xfc, !PT ;  /* 0x0000003d43257212 */ /* 0x000fe400078efcff */
[----:B------:R-:W-:Y:S01]  /*41e0*/  LOP3.LUT R43, R147, R63, RZ, 0xfc, !PT ;  /* 0x0000003f932b7212 */ /* 0x000fe200078efcff */
[----:B------:R-:W-:Y:S01]  /*41f0*/  IMAD.WIDE.U32 R60, R68, 0x10000, RZ ;  /* 0x00010000443c7825 */ /* 0x000fe200078e00ff */
[----:B------:R-:W-:Y:S01]  /*4200*/  LOP3.LUT R39, R157, R41, RZ, 0xfc, !PT ;  /* 0x000000299d277212 */ /* 0x000fe200078efcff */
[----:B------:R-:W0:Y:S01]  /*4210*/  F2F.F16.F32 R144, R144 ;  /* 0x0000009000907304 */ /* 0x000e220000200800 */
[----:B------:R-:W-:-:S02]  /*4220*/  LOP3.LUT R38, R40, R38, RZ, 0xfc, !PT ;  /* 0x0000002628267212 */ /* 0x000fc400078efcff */
[----:B------:R-:W-:Y:S02]  /*4230*/  LOP3.LUT R41, R155, R61, RZ, 0xfc, !PT ;  /* 0x0000003d9b297212 */ /* 0x000fe400078efcff */
[----:B------:R-:W-:Y:S01]  /*4240*/  LOP3.LUT R40, R60, R42, RZ, 0xfc, !PT ;  /* 0x0000002a3c287212 */ /* 0x000fe200078efcff */
[----:B--2---:R-:W-:Y:S01]  /*4250*/  IMAD.WIDE.U32 R60, R122, 0x10000, RZ ;  /* 0x000100007a3c7825 */ /* 0x004fe200078e00ff */
[----:B------:R-:W-:Y:S01]  /*4260*/  LOP3.LUT R42, R62, R44, RZ, 0xfc, !PT ;  /* 0x0000002c3e2a7212 */ /* 0x000fe200078efcff */
[----:B------:R-:W1:Y:S01]  /*4270*/  F2F.F16.F32 R69, R69 ;  /* 0x0000004500457304 */ /* 0x000e620000200800 */
[----:B------:R-:W2:Y:S01]  /*4280*/  LDC.64 R62, c[0x0][0x478] ;  /* 0x00011e00ff3e7b82 */ /* 0x000ea20000000a00 */
[----:B------:R-:W-:Y:S02]  /*4290*/  FSEL R189, R189, RZ, P4 ;  /* 0x000000ffbdbd7208 */ /* 0x000fe40002000000 */
[----:B------:R-:W-:Y:S02]  /*42a0*/  LOP3.LUT R45, R143, R61, RZ, 0xfc, !PT ;  /* 0x0000003d8f2d7212 */ /* 0x000fe400078efcff */
[----:B------:R-:W-:-:S02]  /*42b0*/  LOP3.LUT R44, R60, R47, RZ, 0xfc, !PT ;  /* 0x0000002f3c2c7212 */ /* 0x000fc400078efcff */
[----:B------:R3:W-:Y:S01]  /*42c0*/  F2F.F16.F32 R65, R46 ;  /* 0x0000002e00417304 */ /* 0x0007e20000200800 */
[----:B------:R-:W4:Y:S01]  /*42d0*/  LDC.64 R60, c[0x0][0x468] ;  /* 0x00011a00ff3c7b82 */ /* 0x000f220000000a00 */
[----:B0-----:R-:W-:-:S06]  /*42e0*/  PRMT R139, R139, 0x5410, R144 ;  /* 0x000054108b8b7816 */ /* 0x001fcc0000000090 */
[----:B------:R-:W0:Y:S01]  /*42f0*/  F2F.F16.F32 R68, R165 ;  /* 0x000000a500447304 */ /* 0x000e220000200800 */
[----:B---3--:R-:W-:-:S03]  /*4300*/  IMAD.WIDE.U32 R46, R141, 0x10000, RZ ;  /* 0x000100008d2e7825 */ /* 0x008fc600078e00ff */
[----:B-1----:R-:W-:-:S04]  /*4310*/  LOP3.LUT R46, R46, R69, RZ, 0xfc, !PT ;  /* 0x000000452e2e7212 */ /* 0x002fc800078efcff */
[----:B------:R-:W1:Y:S01]  /*4320*/  F2F.F16.F32 R145, R145 ;  /* 0x0000009100917304 */ /* 0x000e620000200800 */
[----:B------:R-:W-:Y:S01]  /*4330*/  LOP3.LUT R47, R139, R47, RZ, 0xfc, !PT ;  /* 0x0000002f8b2f7212 */ /* 0x000fe200078efcff */
[----:B--2---:R-:W-:Y:S01]  /*4340*/  IMAD.WIDE.U32 R146, R131, 0x8, R62 ;  /* 0x0000000883927825 */ /* 0x004fe200078e003e */
[----:B0-----:R-:W-:-:S05]  /*4350*/  PRMT R143, R65, 0x5410, R68 ;  /* 0x00005410418f7816 */ /* 0x001fca0000000044 */
[----:B------:R-:W0:Y:S01]  /*4360*/  F2F.F16.F32 R64, R64 ;  /* 0x0000004000407304 */ /* 0x000e220000200800 */
[----:B-1----:R-:W-:-:S07]  /*4370*/  IMAD.WIDE.U32 R68, R145, 0x10000, RZ ;  /* 0x0001000091447825 */ /* 0x002fce00078e00ff */
[----:B------:R-:W-:Y:S01]  /*4380*/  F2F.F16.F32 R152, R152 ;  /* 0x0000009800987304 */ /* 0x000fe20000200800 */
[----:B------:R-:W-:-:S04]  /*4390*/  IMAD.WIDE.U32 R144, R129, 0x8, R62 ;  /* 0x0000000881907825 */ /* 0x000fc800078e003e */
[----:B0-----:R-:W-:-:S03]  /*43a0*/  IMAD.WIDE.U32 R138, R64, 0x10000, RZ ;  /* 0x00010000408a7825 */ /* 0x001fc600078e00ff */
[----:B------:R-:W0:Y:S08]  /*43b0*/  F2F.F16.F32 R179, R179 ;  /* 0x000000b300b37304 */ /* 0x000e300000200800 */
[----:B------:R-:W1:Y:S01]  /*43c0*/  F2F.F16.F32 R70, R70 ;  /* 0x0000004600467304 */ /* 0x000e620000200800 */
[----:B0-----:R-:W-:-:S07]  /*43d0*/  PRMT R179, R152, 0x5410, R179 ;  /* 0x0000541098b37816 */ /* 0x001fce00000000b3 */
[----:B------:R-:W0:Y:S01]  /*43e0*/  F2F.F16.F32 R173, R173 ;  /* 0x000000ad00ad7304 */ /* 0x000e220000200800 */
[----:B------:R-:W-:Y:S02]  /*43f0*/  LOP3.LUT R67, R179, R139, RZ, 0xfc, !PT ;  /* 0x0000008bb3437212 */ /* 0x000fe400078efcff */
[----:B-1----:R-:W-:-:S05]  /*4400*/  LOP3.LUT R64, R68, R70, RZ, 0xfc, !PT ;  /* 0x0000004644407212 */ /* 0x002fca00078efcff */
[----:B------:R-:W-:Y:S01]  /*4410*/  F2F.F16.F32 R148, R148 ;  /* 0x0000009400947304 */ /* 0x000fe20000200800 */
[----:B0-----:R-:W-:-:S07]  /*4420*/  IMAD.WIDE.U32 R70, R173, 0x10000, RZ ;  /* 0x00010000ad467825 */ /* 0x001fce00078e00ff */
        /* <DEDUP_REMOVED lines=9> */
[----:B------:R-:W-:Y:S01]  /*44c0*/  F2F.F16.F32 R158, R158 ;  /* 0x0000009e009e7304 */ /* 0x000fe20000200800 */
[----:B0-----:R-:W-:-:S07]  /*44d0*/  PRMT R159, R159, 0x5410, R160 ;  /* 0x000054109f9f7816 */ /* 0x001fce00000000a0 */
[----:B------:R-:W0:Y:S01]  /*44e0*/  F2F.F16.F32 R177, R177 ;  /* 0x000000b100b17304 */ /* 0x000e220000200800 */
[----:B------:R-:W-:-:S07]  /*44f0*/  LOP3.LUT R155, R159, R71, RZ, 0xfc, !PT ;  /* 0x000000479f9b7212 */ /* 0x000fce00078efcff */
[----:B------:R-:W1:Y:S01]  /*4500*/  F2F.F16.F32 R153, R153 ;  /* 0x0000009900997304 */ /* 0x000e620000200800 */
[----:B0-----:R-:W-:-:S07]  /*4510*/  PRMT R177, R158, 0x5410, R177 ;  /* 0x000054109eb17816 */ /* 0x001fce00000000b1 */
[----:B------:R-:W-:Y:S01]  /*4520*/  F2F.F16.F32 R171, R171 ;  /* 0x000000ab00ab7304 */ /* 0x000fe20000200800 */
[----:B------:R-:W-:Y:S01]  /*4530*/  LOP3.LUT R69, R177, R157, RZ, 0xfc, !PT ;  /* 0x0000009db1457212 */ /* 0x000fe200078efcff */
[----:B-1----:R-:W-:-:S06]  /*4540*/  IMAD.WIDE.U32 R138, R153, 0x10000, RZ ;  /* 0x00010000998a7825 */ /* 0x002fcc00078e00ff */
[----:B------:R0:W1:Y:S01]  /*4550*/  F2F.F16.F32 R0, R149 ;  /* 0x0000009500007304 */ /* 0x0000620000200800 */
[----:B----4-:R-:W-:-:S07]  /*4560*/  IMAD.WIDE.U32 R152, R127, 0x8, R60 ;  /* 0x000000087f987825 */ /* 0x010fce00078e003c */
[----:B------:R-:W2:Y:S01]  /*4570*/  F2F.F16.F32 R140, R189 ;  /* 0x000000bd008c7304 */ /* 0x000ea20000200800 */
[----:B0-----:R-:W-:Y:S01]  /*4580*/  IMAD.WIDE.U32 R148, R121, 0x8, R60 ;  /* 0x0000000879947825 */ /* 0x001fe200078e003c */
[----:B-1----:R-:W-:-:S06]  /*4590*/  PRMT R171, R171, 0x5410, R0 ;  /* 0x00005410abab7816 */ /* 0x002fcc0000000000 */
[----:B------:R-:W0:Y:S01]  /*45a0*/  F2F.F16.F32 R154, R154 ;  /* 0x0000009a009a7304 */ /* 0x000e220000200800 */
[----:B------:R-:W-:Y:S01]  /*45b0*/  LOP3.LUT R157, R171, R139, RZ, 0xfc, !PT ;  /* 0x0000008bab9d7212 */ /* 0x000fe200078efcff */
[----:B--2---:R-:W-:-:S06]  /*45c0*/  IMAD.WIDE.U32 R140, R140, 0x10000, RZ ;  /* 0x000100008c8c7825 */ /* 0x004fcc00078e00ff */
[----:B------:R-:W1:Y:S01]  /*45d0*/  F2F.F16.F32 R150, R150 ;  /* 0x0000009600967304 */ /* 0x000e620000200800 */
[----:B------:R-:W-:Y:S01]  /*45e0*/  LOP3.LUT R159, R143, R141, RZ, 0xfc, !PT ;  /* 0x0000008d8f9f7212 */ /* 0x000fe200078efcff */
[----:B------:R-:W-:Y:S01]  /*45f0*/  IMAD.WIDE.U32 R142, R127, 0x8, R62 ;  /* 0x000000087f8e7825 */ /* 0x000fe200078e003e */
[----:B0-----:R-:W-:-:S05]  /*4600*/  LOP3.LUT R154, R70, R154, RZ, 0xfc, !PT ;  /* 0x0000009a469a7212 */ /* 0x001fca00078efcff */
[----:B------:R-:W0:Y:S01]  /*4610*/  F2F.F16.F32 R151, R151 ;  /* 0x0000009700977304 */ /* 0x000e220000200800 */
[----:B------:R-:W-:-:S05]  /*4620*/  IMAD.WIDE.U32 R70, R121, 0x8, R62 ;  /* 0x0000000879467825 */ /* 0x000fca00078e003e */
[----:B------:R2:W-:Y:S01]  /*4630*/  STG.E.64 desc[UR4][R70.64], R32 ;  /* 0x0000002046007986 */ /* 0x0005e2000c101b04 */
[----:B-1----:R-:W-:Y:S01]  /*4640*/  LOP3.LUT R68, R156, R150, RZ, 0xfc, !PT ;  /* 0x000000969c447212 */ /* 0x002fe200078efcff */
[----:B------:R-:W1:Y:S02]  /*4650*/  F2F.F16.F32 R169, R169 ;  /* 0x000000a900a97304 */ /* 0x000e640000200800 */
[----:B------:R3:W-:Y:S01]  /*4660*/  STG.E.64 desc[UR4][R148.64], R46 ;  /* 0x0000002e94007986 */ /* 0x0007e2000c101b04 */
[----:B0-----:R-:W-:Y:S01]  /*4670*/  LOP3.LUT R156, R138, R151, RZ, 0xfc, !PT ;  /* 0x000000978a9c7212 */ /* 0x001fe200078efcff */
[----:B------:R-:W-:-:S04]  /*4680*/  IMAD.WIDE.U32 R138, R123, 0x8, R62 ;  /* 0x000000087b8a7825 */ /* 0x000fc800078e003e */
[----:B------:R-:W-:Y:S01]  /*4690*/  IMAD.WIDE.U32 R122, R123, 0x8, R60 ;  /* 0x000000087b7a7825 */ /* 0x000fe200078e003c */
[----:B------:R3:W-:Y:S01]  /*46a0*/  STG.E.64 desc[UR4][R138.64], R34 ;  /* 0x000000228a007986 */ /* 0x0007e2000c101b04 */
[----:B-1----:R-:W-:Y:S02]  /*46b0*/  LOP3.LUT R158, R140, R169, RZ, 0xfc, !PT ;  /* 0x000000a98c9e7212 */ /* 0x002fe400078efcff */
[C---:B------:R-:W-:Y:S01]  /*46c0*/  IMAD.WIDE.U32 R140, R125.reuse, 0x8, R62 ;  /* 0x000000087d8c7825 */ /* 0x040fe200078e003e */
        /* <DEDUP_REMOVED lines=17> */
.L_x_7883:
        /* <DEDUP_REMOVED lines=34> */
[--C-:B------:R-:W-:Y:S01]  /*4a00*/  SHF.R.U32.HI R41, RZ, 0x10, R59.reuse ;  /* 0x00000010ff297819 */ /* 0x100fe2000001163b */
[----:B------:R-:W-:Y:S01]  /*4a10*/  FADD.FTZ R44, R69, -R44 ;  /* 0x8000002c452c7221 */ /* 0x000fe20000010000 */
[----:B------:R-:W-:Y:S01]  /*4a20*/  HADD2.F32 R33, -RZ, R33.H0_H0 ;  /* 0x20000021ff217230 */ /* 0x000fe20000004100 */
[----:B------:R-:W-:Y:S01]  /*4a30*/  SHF.R.U64 R37, R58, 0x10, R59 ;  /* 0x000000103a257819 */ /* 0x000fe2000000123b */
[----:B------:R-:W-:Y:S01]  /*4a40*/  FADD.FTZ R146, R146, -R43 ;  /* 0x8000002b92927221 */ /* 0x000fe20000010000 */
[----:B------:R-:W-:Y:S01]  /*4a50*/  MOV R43, R56 ;  /* 0x00000038002b7202 */ /* 0x000fe20000000f00 */
[----:B------:R-:W-:-:S02]  /*4a60*/  HADD2.F32 R41, -RZ, R41.H0_H0 ;  /* 0x20000029ff297230 */ /* 0x000fc40000004100 */
[----:B------:R-:W-:Y:S01]  /*4a70*/  FFMA.FTZ R33, R122, R44, R33 ;  /* 0x0000002c7a217223 */ /* 0x000fe20000010021 */
[----:B------:R-:W-:Y:S01]  /*4a80*/  FADD.FTZ R206, R65, -R206 ;  /* 0x800000ce41ce7221 */ /* 0x000fe20000010000 */
[----:B------:R-:W-:Y:S01]  /*4a90*/  HADD2.F32 R37, -RZ, R37.H0_H0 ;  /* 0x20000025ff257230 */ /* 0x000fe20000004100 */
[----:B------:R-:W-:Y:S01]  /*4aa0*/  SHF.R.U64 R45, R56, 0x10, R57 ;  /* 0x00000010382d7819 */ /* 0x000fe20000001239 */
[----:B------:R-:W-:Y:S01]  /*4ab0*/  HADD2.F32 R43, -RZ, R43.H0_H0 ;  /* 0x2000002bff2b7230 */ /* 0x000fe20000004100 */
[----:B------:R-:W-:Y:S01]  /*4ac0*/  MOV R44, R57 ;  /* 0x00000039002c7202 */ /* 0x000fe20000000f00 */
[----:B------:R-:W-:Y:S01]  /*4ad0*/  FFMA.FTZ R41, R122, R206, R41 ;  /* 0x000000ce7a297223 */ /* 0x000fe20000010029 */
[----:B------:R-:W-:Y:S01]  /*4ae0*/  FADD.FTZ R174, R174, -R39 ;  /* 0x80000027aeae7221 */ /* 0x000fe20000010000 */
[----:B------:R-:W-:Y:S01]  /*4af0*/  FFMA.FTZ R37, R122, R68, R37 ;  /* 0x000000447a257223 */ /* 0x000fe20000010025 */
[----:B------:R-:W-:Y:S02]  /*4b00*/  HADD2.F32 R45, -RZ, R45.H0_H0 ;  /* 0x2000002dff2d7230 */ /* 0x000fe40000004100 */
[----:B------:R-:W-:Y:S01]  /*4b10*/  FMUL.FTZ R41, R41, R32 ;  /* 0x0000002029297220 */ /* 0x000fe20000410000 */
[----:B------:R-:W-:-:S02]  /*4b20*/  HADD2.F32 R47, -RZ, R44.H0_H0 ;  /* 0x2000002cff2f7230 */ /* 0x000fc40000004100 */
[----:B------:R-:W-:Y:S01]  /*4b30*/  FMUL.FTZ R33, R33, R32 ;  /* 0x0000002021217220 */ /* 0x000fe20000410000 */
[C---:B------:R-:W-:Y:S01]  /*4b40*/  FFMA.FTZ R43, R122.reuse, R174, R43 ;  /* 0x000000ae7a2b7223 */ /* 0x040fe2000001002b */
[----:B------:R-:W-:Y:S01]  /*4b50*/  FMUL.FTZ R37, R37, R32 ;  /* 0x0000002025257220 */ /* 0x000fe20000410000 */
[C---:B------:R-:W-:Y:S01]  /*4b60*/  FFMA.FTZ R45, R122.reuse, R172, R45 ;  /* 0x000000ac7a2d7223 */ /* 0x040fe2000001002d */
[----:B------:R-:W-:Y:S01]  /*4b70*/  FFMA.FTZ R47, R122, R146, R47 ;  /* 0x000000927a2f7223 */ /* 0x000fe2000001002f */
[----:B------:R-:W-:Y:S01]  /*4b80*/  MOV R39, R59 ;  /* 0x0000003b00277202 */ /* 0x000fe20000000f00 */
[----:B------:R-:W-:Y:S01]  /*4b90*/  FMUL.FTZ R41, R41, UR14 ;  /* 0x0000000e29297c20 */ /* 0x000fe20008410000 */
[C---:B------:R-:W-:Y:S01]  /*4ba0*/  ISETP.GE.U32.AND P5, PT, R70.reuse, 0x1000000, PT ;  /* 0x010000004600780c */ /* 0x040fe20003fa6070 */
[----:B------:R-:W-:Y:S01]  /*4bb0*/  FMUL.FTZ R33, R33, UR14 ;  /* 0x0000000e21217c20 */ /* 0x000fe20008410000 */
[----:B------:R-:W-:Y:S01]  /*4bc0*/  FMUL.FTZ R37, R37, UR14 ;  /* 0x0000000e25257c20 */ /* 0x000fe20008410000 */
[-C--:B------:R-:W-:Y:S01]  /*4bd0*/  FMUL.FTZ R43, R43, R32.reuse ;  /* 0x000000202b2b7220 */ /* 0x080fe20000410000 */
[C---:B------:R-:W-:Y:S01]  /*4be0*/  LOP3.LUT P0, RZ, R70.reuse, 0xff, RZ, 0xc0, !PT ;  /* 0x000000ff46ff7812 */ /* 0x040fe2000780c0ff */
[-C--:B------:R-:W-:Y:S01]  /*4bf0*/  FMUL.FTZ R45, R45, R32.reuse ;  /* 0x000000202d2d7220 */ /* 0x080fe20000410000 */
[----:B------:R-:W-:Y:S01]  /*4c00*/  LOP3.LUT P3, RZ, R70, 0xff00, RZ, 0xc0, !PT ;  /* 0x0000ff0046ff7812 */ /* 0x000fe2000786c0ff */
[----:B------:R-:W-:Y:S01]  /*4c10*/  FMUL.FTZ R47, R47, R32 ;  /* 0x000000202f2f7220 */ /* 0x000fe20000410000 */
[----:B------:R-:W-:-:S02]  /*4c20*/  HADD2.F32 R39, -RZ, R39.H0_H0 ;  /* 0x20000027ff277230 */ /* 0x000fc40000004100 */
[----:B------:R-:W-:Y:S01]  /*4c30*/  FMUL.FTZ R43, R43, UR14 ;  /* 0x0000000e2b2b7c20 */ /* 0x000fe20008410000 */
[----:B------:R-:W-:Y:S01]  /*4c40*/  FSEL R44, R41, RZ, P5 ;  /* 0x000000ff292c7208 */ /* 0x000fe20002800000 */
[----:B------:R-:W-:Y:S01]  /*4c50*/  FADD.FTZ R46, R67, -R46 ;  /* 0x8000002e432e7221 */ /* 0x000fe20000010000 */
[----:B------:R-:W-:Y:S01]  /*4c60*/  LOP3.LUT P6, RZ, R66, 0xff, RZ, 0xc0, !PT ;  /* 0x000000ff42ff7812 */ /* 0x000fe200078cc0ff */
[----:B------:R-:W-:Y:S01]  /*4c70*/  FMUL.FTZ R41, R45, UR14 ;  /* 0x0000000e2d297c20 */ /* 0x000fe20008410000 */
[----:B------:R-:W-:Y:S01]  /*4c80*/  FSEL R33, R33, RZ, P0 ;  /* 0x000000ff21217208 */ /* 0x000fe20000000000 */
[----:B------:R-:W-:Y:S01]  /*4c90*/  FMUL.FTZ R47, R47, UR14 ;  /* 0x0000000e2f2f7c20 */ /* 0x000fe20008410000 */
[----:B------:R-:W-:Y:S01]  /*4ca0*/  FSEL R37, R37, RZ, P3 ;  /* 0x000000ff25257208 */ /* 0x000fe20001800000 */
[----:B------:R-:W-:Y:S01]  /*4cb0*/  FFMA.FTZ R39, R122, R46, R39 ;  /* 0x0000002e7a277223 */ /* 0x000fe20000010027 */
[----:B------:R-:W-:Y:S01]  /*4cc0*/  LOP3.LUT P0, RZ, R66, 0xff00, RZ, 0xc0, !PT ;  /* 0x0000ff0042ff7812 */ /* 0x000fe2000780c0ff */
[----:B------:R-:W-:Y:S01]  /*4cd0*/  FADD.FTZ R166, R166, -R71 ;  /* 0x80000047a6a67221 */ /* 0x000fe20000010000 */
[----:B------:R-:W-:Y:S01]  /*4ce0*/  LOP3.LUT P3, RZ, R66, 0xff0000, RZ, 0xc0, !PT ;  /* 0x00ff000042ff7812 */ /* 0x000fe2000786c0ff */
[----:B------:R-:W-:Y:S01]  /*4cf0*/  FMUL.FTZ R39, R39, R32 ;  /* 0x0000002027277220 */ /* 0x000fe20000410000 */
[----:B------:R-:W-:Y:S01]  /*4d00*/  FSEL R45, R43, RZ, P6 ;  /* 0x000000ff2b2d7208 */ /* 0x000fe20003000000 */
[----:B------:R-:W-:Y:S01]  /*4d10*/  FADD.FTZ R145, R157, -R150 ;  /* 0x800000969d917221 */ /* 0x000fe20000010000 */
[----:B------:R-:W-:Y:S01]  /*4d20*/  FSEL R43, R41, RZ, P0 ;  /* 0x000000ff292b7208 */ /* 0x000fe20000000000 */
[----:B------:R-:W-:Y:S01]  /*4d30*/  FMUL.FTZ R39, R39, UR14 ;  /* 0x0000000e27277c20 */ /* 0x000fe20008410000 */
[----:B------:R-:W-:Y:S01]  /*4d40*/  FSEL R46, R47, RZ, P3 ;  /* 0x000000ff2f2e7208 */ /* 0x000fe20001800000 */
[----:B------:R-:W-:Y:S01]  /*4d50*/  FADD.FTZ R193, R142, -R193 ;  /* 0x800000c18ec17221 */ /* 0x000fe20000010000 */
[----:B------:R-:W-:Y:S01]  /*4d60*/  LOP3.LUT P5, RZ, R64, 0xff, RZ, 0xc0, !PT ;  /* 0x000000ff40ff7812 */ /* 0x000fe200078ac0ff */
[----:B------:R-:W-:Y:S01]  /*4d70*/  FADD.FTZ R191, R162, -R191 ;  /* 0x800000bfa2bf7221 */ /* 0x000fe20000010000 */
[----:B------:R-:W-:Y:S01]  /*4d80*/  LOP3.LUT P6, RZ, R64, 0xff00, RZ, 0xc0, !PT ;  /* 0x0000ff0040ff7812 */ /* 0x000fe200078cc0ff */
[----:B------:R-:W-:Y:S01]  /*4d90*/  FADD.FTZ R140, R140, -R183 ;  /* 0x800000b78c8c7221 */ /* 0x000fe20000010000 */
[----:B------:R-:W-:Y:S01]  /*4da0*/  LOP3.LUT P0, RZ, R64, 0xff0000, RZ, 0xc0, !PT ;  /* 0x00ff000040ff7812 */ /* 0x000fe2000780c0ff */
[----:B------:R-:W-:Y:S01]  /*4db0*/  FADD.FTZ R157, R144, -R177 ;  /* 0x800000b1909d7221 */ /* 0x000fe20000010000 */
[----:B------:R-:W-:Y:S01]  /*4dc0*/  ISETP.GE.U32.AND P3, PT, R64, 0x1000000, PT ;  /* 0x010000004000780c */ /* 0x000fe20003f66070 */
[----:B------:R-:W-:Y:S01]  /*4dd0*/  FADD.FTZ R148, R148, -R189 ;  /* 0x800000bd94947221 */ /* 0x000fe20000010000 */
[----:B------:R-:W-:Y:S01]  /*4de0*/  MOV R64, R54 ;  /* 0x0000003600407202 */ /* 0x000fe20000000f00 */
[----:B------:R-:W-:Y:S01]  /*4df0*/  FADD.FTZ R160, R160, -R175 ;  /* 0x800000afa0a07221 */ /* 0x000fe20000010000 */
[----:B------:R-:W-:Y:S01]  /*4e00*/  LOP3.LUT P4, RZ, R70, 0xff0000, RZ, 0xc0, !PT ;  /* 0x00ff000046ff7812 */ /* 0x000fe2000788c0ff */
[----:B------:R-:W-:Y:S01]  /*4e10*/  FADD.FTZ R138, R138, -R35 ;  /* 0x800000238a8a7221 */ /* 0x000fe20000010000 */
[----:B------:R-:W-:Y:S01]  /*4e20*/  SHF.R.U32.HI R47, RZ, 0x10, R57 ;  /* 0x00000010ff2f7819 */ /* 0x000fe20000011639 */
[----:B------:R-:W-:Y:S01]  /*4e30*/  HADD2.F32 R65, -RZ, R64.H0_H0 ;  /* 0x20000040ff417230 */ /* 0x000fe20000004100 */
[----:B------:R-:W-:Y:S01]  /*4e40*/  MOV R64, R55 ;  /* 0x0000003700407202 */ /* 0x000fe20000000f00 */
[----:B------:R-:W-:Y:S01]  /*4e50*/  FADD.FTZ R181, R156, -R181 ;  /* 0x800000b59cb57221 */ /* 0x000fe20000010000 */
[----:B------:R-:W-:Y:S01]  /*4e60*/  FSEL R39, R39, RZ, P4 ;  /* 0x000000ff27277208 */ /* 0x000fe20002000000 */
[----:B------:R-:W-:Y:S01]  /*4e70*/  HADD2.F32 R47, -RZ, R47.H0_H0 ;  /* 0x2000002fff2f7230 */ /* 0x000fe20000004100 */
[--C-:B------:R-:W-:Y:S01]  /*4e80*/  SHF.R.U64 R67, R54, 0x10, R55.reuse ;  /* 0x0000001036437819 */ /* 0x100fe20000001237 */
[----:B------:R-:W-:Y:S01]  /*4e90*/  HADD2.F32 R69, -RZ, R64.H0_H0 ;  /* 0x20000040ff457230 */ /* 0x000fe20000004100 */
[----:B------:R-:W-:Y:S01]  /*4ea0*/  MOV R64, R52 ;  /* 0x0000003400407202 */ /* 0x000fe20000000f00 */
[----:B------:R-:W-:Y:S01]  /*4eb0*/  F2F.F16.F32 R41, R39 ;  /* 0x0000002700297304 */ /* 0x000fe20000200800 */
[----:B------:R-:W-:Y:S01]  /*4ec0*/  ISETP.GE.U32.AND P4, PT, R66, 0x1000000, PT ;  /* 0x010000004200780c */ /* 0x000fe20003f86070 */
[----:B------:R-:W-:Y:S01]  /*4ed0*/  HADD2.F32 R67, -RZ, R67.H0_H0 ;  /* 0x20000043ff437230 */ /* 0x000fe20000004100 */
[----:B------:R-:W-:Y:S01]  /*4ee0*/  SHF.R.U32.HI R71, RZ, 0x10, R55 ;  /* 0x00000010ff477819 */ /* 0x000fe20000011637 */
[----:B------:R-:W-:Y:S01]  /*4ef0*/  FFMA.FTZ R47, R122, R193, R47 ;  /* 0x000000c17a2f7223 */ /* 0x000fe2000001002f */
[----:B------:R-:W-:Y:S01]  /*4f00*/  SHF.R.U64 R66, R52, 0x10, R53 ;  /* 0x0000001034427819 */ /* 0x000fe20000001235 */
[C---:B------:R-:W-:Y:S01]  /*4f10*/  FFMA.FTZ R65, R122.reuse, R166, R65 ;  /* 0x000000a67a417223 */ /* 0x040fe20000010041 */
[----:B------:R-:W-:Y:S01]  /*4f20*/  FFMA.FTZ R67, R122, R191, R67 ;  /* 0x000000bf7a437223 */ /* 0x000fe20000010043 */
[----:B------:R0:W-:Y:S01]  /*4f30*/  F2F.F16.F32 R39, R45 ;  /* 0x0000002d00277304 */ /* 0x0001e20000200800 */
[----:B------:R-:W-:-:S02]  /*4f40*/  HADD2.F32 R71, -RZ, R71.H0_H0 ;  /* 0x20000047ff477230 */ /* 0x000fc40000004100 */
[-C--:B------:R-:W-:Y:S01]  /*4f50*/  FMUL.FTZ R47, R47, R32.reuse ;  /* 0x000000202f2f7220 */ /* 0x080fe20000410000 */
[-C--:B------:R-:W-:Y:S01]  /*4f60*/  FMUL.FTZ R65, R65, R32.reuse ;  /* 0x0000002041417220 */ /* 0x080fe20000410000 */
[----:B------:R-:W-:Y:S01]  /*4f70*/  FMUL.FTZ R67, R67, R32 ;  /* 0x0000002043437220 */ /* 0x000fe20000410000 */
[C---:B------:R-:W-:Y:S01]  /*4f80*/  FFMA.FTZ R69, R122.reuse, R160, R69 ;  /* 0x000000a07a457223 */ /* 0x040fe20000010045 */
[C---:B------:R-:W-:Y:S01]  /*4f90*/  FFMA.FTZ R71, R122.reuse, R140, R71 ;  /* 0x0000008c7a477223 */ /* 0x040fe20000010047 */
[----:B------:R-:W-:Y:S01]  /*4fa0*/  FMUL.FTZ R47, R47, UR14 ;  /* 0x0000000e2f2f7c20 */ /* 0x000fe20008410000 */
[----:B------:R-:W-:Y:S01]  /*4fb0*/  FMUL.FTZ R65, R65, UR14 ;  /* 0x0000000e41417c20 */ /* 0x000fe20008410000 */
[----:B0-----:R-:W-:Y:S01]  /*4fc0*/  HADD2.F32 R45, -RZ, R64.H0_H0 ;  /* 0x20000040ff2d7230 */ /* 0x001fe20000004100 */
[----:B------:R-:W-:Y:S01]  /*4fd0*/  MOV R64, R53 ;  /* 0x0000003500407202 */ /* 0x000fe20000000f00 */
[----:B------:R-:W-:Y:S01]  /*4fe0*/  FMUL.FTZ R67, R67, UR14 ;  /* 0x0000000e43437c20 */ /* 0x000fe20008410000 */
[-C--:B------:R-:W-:Y:S01]  /*4ff0*/  FMUL.FTZ R71, R71, R32.reuse ;  /* 0x0000002047477220 */ /* 0x080fe20000410000 */
[----:B------:R-:W-:Y:S01]  /*5000*/  FMUL.FTZ R69, R69, R32 ;  /* 0x0000002045457220 */ /* 0x000fe20000410000 */
[----:B------:R-:W-:Y:S01]  /*5010*/  FFMA.FTZ R145, R122, R145, R45 ;  /* 0x000000917a917223 */ /* 0x000fe2000001002d */
[----:B------:R-:W-:Y:S01]  /*5020*/  HADD2.F32 R45, -RZ, R66.H0_H0 ;  /* 0x20000042ff2d7230 */ /* 0x000fe20000004100 */
[----:B------:R-:W-:Y:S01]  /*5030*/  FSEL R47, R47, RZ, P4 ;  /* 0x000000ff2f2f7208 */ /* 0x000fe20002000000 */
[----:B------:R-:W-:-:S02]  /*5040*/  HADD2.F32 R165, -RZ, R64.H0_H0 ;  /* 0x20000040ffa57230 */ /* 0x000fc40000004100 */
[----:B------:R-:W-:Y:S01]  /*5050*/  FMUL.FTZ R145, R145, R32 ;  /* 0x0000002091917220 */ /* 0x000fe20000410000 */
[----:B------:R-:W-:Y:S01]  /*5060*/  FSEL R64, R67, RZ, P6 ;  /* 0x000000ff43407208 */ /* 0x000fe20003000000 */
[C---:B------:R-:W-:Y:S01]  /*5070*/  FFMA.FTZ R157, R122.reuse, R157, R45 ;  /* 0x0000009d7a9d7223 */ /* 0x040fe2000001002d */
[----:B------:R-:W-:Y:S01]  /*5080*/  FSEL R45, R65, RZ, P5 ;  /* 0x000000ff412d7208 */ /* 0x000fe20002800000 */
[----:B------:R-:W-:Y:S01]  /*5090*/  FFMA.FTZ R165, R122, R148, R165 ;  /* 0x000000947aa57223 */ /* 0x000fe200000100a5 */
[----:B------:R-:W-:Y:S01]  /*50a0*/  FMUL.FTZ R71, R71, UR14 ;  /* 0x0000000e47477c20 */ /* 0x000fe20008410000 */
[-C--:B------:R-:W-:Y:S01]  /*50b0*/  FMUL.FTZ R157, R157, R32.reuse ;  /* 0x000000209d9d7220 */ /* 0x080fe20000410000 */
[----:B------:R-:W-:Y:S01]  /*50c0*/  FMUL.FTZ R145, R145, UR14 ;  /* 0x0000000e91917c20 */ /* 0x000fe20008410000 */
[----:B------:R-:W-:Y:S01]  /*50d0*/  FMUL.FTZ R165, R165, R32 ;  /* 0x00000020a5a57220 */ /* 0x000fe20000410000 */
[C---:B------:R-:W-:Y:S01]  /*50e0*/  LOP3.LUT P4, RZ, R60.reuse, 0xff, RZ, 0xc0, !PT ;  /* 0x000000ff3cff7812 */ /* 0x040fe2000788c0ff */
[----:B------:R-:W-:Y:S01]  /*50f0*/  FMUL.FTZ R157, R157, UR14 ;  /* 0x0000000e9d9d7c20 */ /* 0x000fe20008410000 */
[C---:B------:R-:W-:Y:S01]  /*5100*/  LOP3.LUT P5, RZ, R60.reuse, 0xff00, RZ, 0xc0, !PT ;  /* 0x0000ff003cff7812 */ /* 0x040fe200078ac0ff */
[----:B------:R-:W-:Y:S01]  /*5110*/  FMUL.FTZ R165, R165, UR14 ;  /* 0x0000000ea5a57c20 */ /* 0x000fe20008410000 */
[C---:B------:R-:W-:Y:S01]  /*5120*/  LOP3.LUT P6, RZ, R60.reuse, 0xff0000, RZ, 0xc0, !PT ;  /* 0x00ff00003cff7812 */ /* 0x040fe200078cc0ff */
        /* <DEDUP_REMOVED lines=9> */
[----:B------:R-:W-:Y:S01]  /*51c0*/  LOP3.LUT P3, RZ, R61, 0xff, RZ, 0xc0, !PT ;  /* 0x000000ff3dff7812 */ /* 0x000fe2000786c0ff */
[----:B------:R-:W-:Y:S01]  /*51d0*/  FADD.FTZ R178, R161, -R178 ;  /* 0x800000b2a1b27221 */ /* 0x000fe20000010000 */
[C---:B------:R-:W-:Y:S01]  /*51e0*/  LOP3.LUT P4, RZ, R61.reuse, 0xff00, RZ, 0xc0, !PT ;  /* 0x0000ff003dff7812 */ /* 0x040fe2000788c0ff */
[----:B------:R-:W-:Y:S01]  /*51f0*/  F2F.F16.F32 R35, R145 ;  /* 0x0000009100237304 */ /* 0x000fe20000200800 */
[----:B------:R-:W-:Y:S01]  /*5200*/  LOP3.LUT P5, RZ, R61, 0xff0000, RZ, 0xc0, !PT ;  /* 0x00ff00003dff7812 */ /* 0x000fe200078ac0ff */
[----:B------:R-:W-:Y:S01]  /*5210*/  FADD.FTZ R42, R143, -R42 ;  /* 0x8000002a8f2a7221 */ /* 0x000fe20000010000 */
[----:B------:R-:W-:Y:S01]  /*5220*/  ISETP.GE.U32.AND P6, PT, R61, 0x1000000, PT ;  /* 0x010000003d00780c */ /* 0x000fe20003fc6070 */
[----:B------:R-:W-:Y:S01]  /*5230*/  FADD.FTZ R176, R149, -R176 ;  /* 0x800000b095b07221 */ /* 0x000fe20000010000 */
[----:B------:R-:W-:Y:S01]  /*5240*/  SHF.R.U32.HI R61, RZ, 0x10, R53 ;  /* 0x00000010ff3d7819 */ /* 0x000fe20000011635 */
[----:B------:R-:W-:Y:S01]  /*5250*/  FADD.FTZ R34, R139, -R34 ;  /* 0x800000228b227221 */ /* 0x000fe20000010000 */
[----:B------:R-:W-:Y:S01]  /*5260*/  FSEL R69, R69, RZ, P0 ;  /* 0x000000ff45457208 */ /* 0x000fe20000000000 */
[----:B------:R-:W-:Y:S01]  /*5270*/  FADD.FTZ R180, R153, -R180 ;  /* 0x800000b499b47221 */ /* 0x000fe20000010000 */
[----:B------:R-:W-:Y:S01]  /*5280*/  MOV R66, R50 ;  /* 0x0000003200427202 */ /* 0x000fe20000000f00 */
[----:B------:R-:W-:Y:S01]  /*5290*/  HADD2.F32 R61, -RZ, R61.H0_H0 ;  /* 0x2000003dff3d7230 */ /* 0x000fe20000004100 */
[----:B------:R-:W-:Y:S01]  /*52a0*/  ISETP.GE.U32.AND P0, PT, R60, 0x1000000, PT ;  /* 0x010000003c00780c */ /* 0x000fe20003f06070 */
[----:B------:R-:W-:Y:S01]  /*52b0*/  F2F.F16.F32 R44, R44 ;  /* 0x0000002c002c7304 */ /* 0x000fe20000200800 */
[----:B------:R-:W-:Y:S01]  /*52c0*/  MOV R68, R51 ;  /* 0x0000003300447202 */ /* 0x000fe20000000f00 */
[----:B------:R-:W-:-:S02]  /*52d0*/  HADD2.F32 R67, -RZ, R66.H0_H0 ;  /* 0x20000042ff437230 */ /* 0x000fc40000004100 */
[C---:B------:R-:W-:Y:S01]  /*52e0*/  FFMA.FTZ R61, R122.reuse, R138, R61 ;  /* 0x0000008a7a3d7223 */ /* 0x040fe2000001003d */
[----:B------:R-:W-:Y:S01]  /*52f0*/  MOV R36, R49 ;  /* 0x0000003100247202 */ /* 0x000fe20000000f00 */
[----:B------:R-:W-:Y:S01]  /*5300*/  FADD.FTZ R182, R163, -R182 ;  /* 0x800000b6a3b67221 */ /* 0x000fe20000010000 */
[----:B------:R-:W-:Y:S02]  /*5310*/  HADD2.F32 R71, -RZ, R68.H0_H0 ;  /* 0x20000044ff477230 */ /* 0x000fe40000004100 */
[C---:B------:R-:W-:Y:S01]  /*5320*/  FFMA.FTZ R67, R122.reuse, R181, R67 ;  /* 0x000000b57a437223 */ /* 0x040fe20000010043 */
[----:B------:R0:W-:Y:S01]  /*5330*/  F2F.F16.F32 R60, R69 ;  /* 0x00000045003c7304 */ /* 0x0001e20000200800 */
[-C--:B------:R-:W-:Y:S01]  /*5340*/  FMUL.FTZ R61, R61, R32.reuse ;  /* 0x000000203d3d7220 */ /* 0x080fe20000410000 */
[----:B------:R-:W-:Y:S02]  /*5350*/  HADD2.F32 R147, -RZ, R36.H0_H0 ;  /* 0x20000024ff937230 */ /* 0x000fe40000004100 */
[----:B------:R-:W-:Y:S01]  /*5360*/  FMUL.FTZ R67, R67, R32 ;  /* 0x0000002043437220 */ /* 0x000fe20000410000 */
[----:B------:R-:W-:Y:S01]  /*5370*/  FFMA.FTZ R71, R122, R70, R71 ;  /* 0x000000467a477223 */ /* 0x000fe20000010047 */
[----:B------:R-:W-:Y:S01]  /*5380*/  FMUL.FTZ R61, R61, UR14 ;  /* 0x0000000e3d3d7c20 */ /* 0x000fe20008410000 */
[----:B------:R-:W-:Y:S01]  /*5390*/  SHF.R.U32.HI R36, RZ, 0x10, R49 ;  /* 0x00000010ff247819 */ /* 0x000fe20000011631 */
[----:B------:R-:W-:Y:S01]  /*53a0*/  FMUL.FTZ R67, R67, UR14 ;  /* 0x0000000e43437c20 */ /* 0x000fe20008410000 */
[----:B------:R-:W-:Y:S01]  /*53b0*/  FMUL.FTZ R71, R71, R32 ;  /* 0x0000002047477220 */ /* 0x000fe20000410000 */
[----:B0-----:R-:W-:Y:S01]  /*53c0*/  SHF.R.U64 R69, R50, 0x10, R51 ;  /* 0x0000001032457819 */ /* 0x001fe20000001233 */
[C---:B------:R-:W-:Y:S01]  /*53d0*/  FFMA.FTZ R147, R122.reuse, R38, R147 ;  /* 0x000000267a937223 */ /* 0x040fe20000010093 */
[----:B------:R-:W-:Y:S01]  /*53e0*/  FSEL R66, R61, RZ, P0 ;  /* 0x000000ff3d427208 */ /* 0x000fe20000000000 */
[----:B------:R-:W-:Y:S01]  /*53f0*/  FMUL.FTZ R71, R71, UR14 ;  /* 0x0000000e47477c20 */ /* 0x000fe20008410000 */
[----:B------:R-:W-:Y:S01]  /*5400*/  FSEL R61, R67, RZ, P3 ;  /* 0x000000ff433d7208 */ /* 0x000fe20001800000 */
[----:B------:R-:W-:Y:S01]  /*5410*/  HADD2.F32 R69, -RZ, R69.H0_H0 ;  /* 0x20000045ff457230 */ /* 0x000fe20000004100 */
[----:B------:R-:W-:Y:S01]  /*5420*/  SHF.R.U32.HI R67, RZ, 0x10, R51 ;  /* 0x00000010ff437819 */ /* 0x000fe20000011633 */
[----:B------:R-:W-:Y:S01]  /*5430*/  F2F.F16.F32 R37, R37 ;  /* 0x0000002500257304 */ /* 0x000fe20000200800 */
[----:B------:R-:W-:Y:S01]  /*5440*/  FSEL R71, R71, RZ, P5 ;  /* 0x000000ff47477208 */ /* 0x000fe20002800000 */
[----:B------:R-:W-:Y:S01]  /*5450*/  FMUL.FTZ R147, R147, R32 ;  /* 0x0000002093937220 */ /* 0x000fe20000410000 */
[----:B------:R-:W-:Y:S01]  /*5460*/  FFMA.FTZ R69, R122, R184, R69 ;  /* 0x000000b87a457223 */ /* 0x000fe20000010045 */
[C---:B------:R-:W-:Y:S01]  /*5470*/  LOP3.LUT P0, RZ, R62.reuse, 0xff, RZ, 0xc0, !PT ;  /* 0x000000ff3eff7812 */ /* 0x040fe2000780c0ff */
[----:B------:R-:W-:Y:S01]  /*5480*/  HADD2.F32 R67, -RZ, R67.H0_H0 ;  /* 0x20000043ff437230 */ /* 0x000fe20000004100 */
[C---:B------:R-:W-:Y:S01]  /*5490*/  LOP3.LUT P3, RZ, R62.reuse, 0xff00, RZ, 0xc0, !PT ;  /* 0x0000ff003eff7812 */ /* 0x040fe2000786c0ff */
[----:B------:R-:W-:Y:S01]  /*54a0*/  FMUL.FTZ R69, R69, R32 ;  /* 0x0000002045457220 */ /* 0x000fe20000410000 */
[----:B------:R-:W-:Y:S01]  /*54b0*/  ISETP.GE.U32.AND P5, PT, R62, 0x1000000, PT ;  /* 0x010000003e00780c */ /* 0x000fe20003fa6070 */
[----:B------:R-:W-:Y:S01]  /*54c0*/  F2F.F16.F32 R71, R71 ;  /* 0x0000004700477304 */ /* 0x000fe20000200800 */
[----:B------:R-:W-:Y:S01]  /*54d0*/  FFMA.FTZ R67, R122, R178, R67 ;  /* 0x000000b27a437223 */ /* 0x000fe20000010043 */
[----:B------:R-:W-:Y:S01]  /*54e0*/  FMUL.FTZ R69, R69, UR14 ;  /* 0x0000000e45457c20 */ /* 0x000fe20008410000 */
[----:B------:R-:W-:Y:S01]  /*54f0*/  MOV R38, R3 ;  /* 0x0000000300267202 */ /* 0x000fe20000000f00 */
[----:B------:R-:W-:Y:S01]  /*5500*/  FMUL.FTZ R147, R147, UR14 ;  /* 0x0000000e93937c20 */ /* 0x000fe20008410000 */
[----:B------:R-:W-:Y:S01]  /*5510*/  FMUL.FTZ R67, R67, R32 ;  /* 0x0000002043437220 */ /* 0x000fe20000410000 */
[----:B------:R-:W-:-:S02]  /*5520*/  SHF.R.U32.HI R149, RZ, 0x10, R3 ;  /* 0x00000010ff957819 */ /* 0x000fc40000011603 */
[----:B------:R-:W-:Y:S01]  /*5530*/  FSEL R69, R69, RZ, P4 ;  /* 0x000000ff45457208 */ /* 0x000fe20002000000 */
[----:B------:R-:W-:Y:S01]  /*5540*/  HADD2.F32 R143, -RZ, R38.H0_H0 ;  /* 0x20000026ff8f7230 */ /* 0x000fe20000004100 */
[----:B------:R-:W-:Y:S01]  /*5550*/  LOP3.LUT P4, RZ, R62, 0xff0000, RZ, 0xc0, !PT ;  /* 0x00ff00003eff7812 */ /* 0x000fe2000788c0ff */
[----:B------:R-:W-:Y:S01]  /*5560*/  FMUL.FTZ R67, R67, UR14 ;  /* 0x0000000e43437c20 */ /* 0x000fe20008410000 */
[----:B------:R-:W-:Y:S01]  /*5570*/  MOV R62, R48 ;  /* 0x00000030003e7202 */ /* 0x000fe20000000f00 */
[----:B------:R-:W-:Y:S02]  /*5580*/  HADD2.F32 R149, -RZ, R149.H0_H0 ;  /* 0x20000095ff957230 */ /* 0x000fe40000004100 */
[----:B------:R-:W-:Y:S01]  /*5590*/  FFMA.FTZ R143, R122, R42, R143 ;  /* 0x0000002a7a8f7223 */ /* 0x000fe2000001008f */
[----:B------:R-:W-:Y:S01]  /*55a0*/  SHF.R.U64 R38, R48, 0x10, R49 ;  /* 0x0000001030267819 */ /* 0x000fe20000001231 */
[----:B------:R-:W-:Y:S01]  /*55b0*/  F2F.F16.F32 R43, R43 ;  /* 0x0000002b002b7304 */ /* 0x000fe20000200800 */
[----:B------:R-:W-:-:S02]  /*55c0*/  HADD2.F32 R145, -RZ, R62.H0_H0 ;  /* 0x2000003eff917230 */ /* 0x000fc40000004100 */
[----:B------:R-:W-:Y:S01]  /*55d0*/  FADD.FTZ R62, R141, -R40 ;  /* 0x800000288d3e7221 */ /* 0x000fe20000010000 */
[----:B------:R-:W-:Y:S01]  /*55e0*/  FSEL R67, R67, RZ, P6 ;  /* 0x000000ff43437208 */ /* 0x000fe20003000000 */
[----:B------:R-:W-:Y:S02]  /*55f0*/  HADD2.F32 R141, -RZ, R36.H0_H0 ;  /* 0x20000024ff8d7230 */ /* 0x000fe40000004100 */
[----:B------:R-:W-:Y:S01]  /*5600*/  FMUL.FTZ R143, R143, R32 ;  /* 0x000000208f8f7220 */ /* 0x000fe20000410000 */
[----:B------:R-:W-:Y:S01]  /*5610*/  FFMA.FTZ R145, R122, R151, R145 ;  /* 0x000000977a917223 */ /* 0x000fe20000010091 */
[----:B------:R-:W-:Y:S01]  /*5620*/  SHF.R.U64 R42, R2, 0x10, R3 ;  /* 0x00000010022a7819 */ /* 0x000fe20000001203 */
[----:B------:R0:W1:Y:S01]  /*5630*/  F2F.F16.F32 R36, R67 ;  /* 0x0000004300247304 */ /* 0x0000620000200800 */
[C---:B------:R-:W-:Y:S01]  /*5640*/  FFMA.FTZ R141, R122.reuse, R176, R141 ;  /* 0x000000b07a8d7223 */ /* 0x040fe2000001008d */
[----:B------:R-:W-:Y:S01]  /*5650*/  FMUL.FTZ R145, R145, R32 ;  /* 0x0000002091917220 */ /* 0x000fe20000410000 */
[----:B------:R-:W-:Y:S01]  /*5660*/  FMUL.FTZ R143, R143, UR14 ;  /* 0x0000000e8f8f7c20 */ /* 0x000fe20008410000 */
[C---:B------:R-:W-:Y:S01]  /*5670*/  FFMA.FTZ R149, R122.reuse, R34, R149 ;  /* 0x000000227a957223 */ /* 0x040fe20000010095 */
[-C--:B------:R-:W-:Y:S01]  /*5680*/  FMUL.FTZ R141, R141, R32.reuse ;  /* 0x000000208d8d7220 */ /* 0x080fe20000410000 */
[----:B------:R-:W-:Y:S01]  /*5690*/  FMUL.FTZ R145, R145, UR14 ;  /* 0x0000000e91917c20 */ /* 0x000fe20008410000 */
[----:B------:R-:W-:Y:S01]  /*56a0*/  FSEL R147, R147, RZ, P4 ;  /* 0x000000ff93937208 */ /* 0x000fe20002000000 */
[----:B------:R-:W-:Y:S01]  /*56b0*/  FMUL.FTZ R149, R149, R32 ;  /* 0x0000002095957220 */ /* 0x000fe20000410000 */
[----:B0-----:R-:W-:Y:S01]  /*56c0*/  HADD2.F32 R67, -RZ, R38.H0_H0 ;  /* 0x20000026ff437230 */ /* 0x001fe20000004100 */
[----:B------:R-:W-:Y:S01]  /*56d0*/  MOV R38, R2 ;  /* 0x0000000200267202 */ /* 0x000fe20000000f00 */
[----:B------:R-:W-:Y:S01]  /*56e0*/  FMUL.FTZ R141, R141, UR14 ;  /* 0x0000000e8d8d7c20 */ /* 0x000fe20008410000 */
[----:B------:R-:W-:Y:S01]  /*56f0*/  FSEL R145, R145, RZ, P0 ;  /* 0x000000ff91917208 */ /* 0x000fe20000000000 */
[----:B------:R-:W-:Y:S01]  /*5700*/  FMUL.FTZ R149, R149, UR14 ;  /* 0x0000000e95957c20 */ /* 0x000fe20008410000 */
[----:B------:R-:W-:Y:S01]  /*5710*/  LOP3.LUT P0, RZ, R63, 0xff0000, RZ, 0xc0, !PT ;  /* 0x00ff00003fff7812 */ /* 0x000fe2000780c0ff */
[----:B------:R-:W-:Y:S01]  /*5720*/  FFMA.FTZ R67, R122, R180, R67 ;  /* 0x000000b47a437223 */ /* 0x000fe20000010043 */
[----:B------:R-:W-:Y:S01]  /*5730*/  HADD2.F32 R139, -RZ, R38.H0_H0 ;  /* 0x20000026ff8b7230 */ /* 0x000fe20000004100 */
[----:B------:R-:W-:Y:S01]  /*5740*/  FSEL R141, R141, RZ, P5 ;  /* 0x000000ff8d8d7208 */ /* 0x000fe20002800000 */
[----:B------:R-:W-:Y:S01]  /*5750*/  F2F.F16.F32 R46, R46 ;  /* 0x0000002e002e7304 */ /* 0x000fe20000200800 */
[----:B------:R-:W-:Y:S01]  /*5760*/  FSEL R40, R143, RZ, P0 ;  /* 0x000000ff8f287208 */ /* 0x000fe20000000000 */
[----:B------:R-:W-:-:S02]  /*5770*/  HADD2.F32 R143, -RZ, R42.H0_H0 ;  /* 0x2000002aff8f7230 */ /* 0x000fc40000004100 */
[----:B------:R-:W-:Y:S01]  /*5780*/  FMUL.FTZ R67, R67, R32 ;  /* 0x0000002043437220 */ /* 0x000fe20000410000 */
[----:B------:R-:W-:Y:S01]  /*5790*/  ISETP.GE.U32.AND P0, PT, R63, 0x1000000, PT ;  /* 0x010000003f00780c */ /* 0x000fe20003f06070 */
[C---:B------:R-:W-:Y:S01]  /*57a0*/  FFMA.FTZ R139, R122.reuse, R62, R139 ;  /* 0x0000003e7a8b7223 */ /* 0x040fe2000001008b */
[----:B-1----:R-:W-:Y:S01]  /*57b0*/  PRMT R71, R71, 0x5410, R36 ;  /* 0x0000541047477816 */ /* 0x002fe20000000024 */
[----:B------:R-:W-:Y:S01]  /*57c0*/  FFMA.FTZ R143, R122, R182, R143 ;  /* 0x000000b67a8f7223 */ /* 0x000fe2000001008f */
[----:B------:R-:W-:Y:S01]  /*57d0*/  FMUL.FTZ R67, R67, UR14 ;  /* 0x0000000e43437c20 */ /* 0x000fe20008410000 */
[----:B------:R-:W-:Y:S01]  /*57e0*/  FSEL R149, R149, RZ, P0 ;  /* 0x000000ff95957208 */ /* 0x000fe20000000000 */
[----:B------:R0:W-:Y:S01]  /*57f0*/  F2F.F16.F32 R34, R141 ;  /* 0x0000008d00227304 */ /* 0x0001e20000200800 */
[-C--:B------:R-:W-:Y:S01]  /*5800*/  FMUL.FTZ R143, R143, R32.reuse ;  /* 0x000000208f8f7220 */ /* 0x080fe20000410000 */
[----:B------:R-:W-:Y:S01]  /*5810*/  LOP3.LUT P4, RZ, R63, 0xff00, RZ, 0xc0, !PT ;  /* 0x0000ff003fff7812 */ /* 0x000fe2000788c0ff */
[----:B------:R-:W-:Y:S01]  /*5820*/  FMUL.FTZ R139, R139, R32 ;  /* 0x000000208b8b7220 */ /* 0x000fe20000410000 */
[----:B------:R-:W-:Y:S01]  /*5830*/  FSEL R67, R67, RZ, P3 ;  /* 0x000000ff43437208 */ /* 0x000fe20001800000 */
[----:B------:R-:W-:Y:S01]  /*5840*/  FMUL.FTZ R143, R143, UR14 ;  /* 0x0000000e8f8f7c20 */ /* 0x000fe20008410000 */
[----:B------:R-:W-:Y:S01]  /*5850*/  LOP3.LUT P0, RZ, R63, 0xff, RZ, 0xc0, !PT ;  /* 0x000000ff3fff7812 */ /* 0x000fe2000780c0ff */
[----:B------:R-:W-:Y:S01]  /*5860*/  FMUL.FTZ R139, R139, UR14 ;  /* 0x0000000e8b8b7c20 */ /* 0x000fe20008410000 */
[----:B------:R-:W1:Y:S01]  /*5870*/  F2F.F16.F32 R47, R47 ;  /* 0x0000002f002f7304 */ /* 0x000e620000200800 */
[----:B0-----:R-:W-:Y:S01]  /*5880*/  PRMT R141, R41, 0x5410, R44 ;  /* 0x00005410298d7816 */ /* 0x001fe2000000002c */
[----:B------:R-:W-:Y:S01]  /*5890*/  IMAD.WIDE.U32 R42, R43, 0x10000, RZ ;  /* 0x000100002b2a7825 */ /* 0x000fe200078e00ff */
[----:B------:R-:W-:-:S02]  /*58a0*/  FSEL R143, R143, RZ, P4 ;  /* 0x000000ff8f8f7208 */ /* 0x000fc40002000000 */
[----:B------:R-:W-:-:S03]  /*58b0*/  FSEL R139, R139, RZ, P0 ;  /* 0x000000ff8b8b7208 */ /* 0x000fc60000000000 */
[----:B------:R0:W-:Y:S01]  /*58c0*/  F2F.F16.F32 R38, R40 ;  /* 0x0000002800267304 */ /* 0x0001e20000200800 */
[----:B-1----:R-:W-:-:S07]  /*58d0*/  PRMT R47, R46, 0x5410, R47 ;  /* 0x000054102e2f7816 */ /* 0x002fce000000002f */
[----:B------:R-:W1:Y:S01]  /*58e0*/  F2F.F16.F32 R33, R33 ;  /* 0x0000002100217304 */ /* 0x000e620000200800 */
[----:B0-----:R-:W-:Y:S01]  /*58f0*/  IMAD.WIDE.U32 R40, R37, 0x10000, RZ ;  /* 0x0001000025287825 */ /* 0x001fe200078e00ff */
[----:B------:R-:W-:Y:S01]  /*5900*/  LOP3.LUT R46, R42, R39, RZ, 0xfc, !PT ;  /* 0x000000272a2e7212 */ /* 0x000fe200078efcff */
[----:B------:R-:W0:Y:S01]  /*5910*/  LDC.64 R36, c[0x0][0x468] ;  /* 0x00011a00ff247b82 */ /* 0x000e220000000a00 */
[----:B------:R-:W-:Y:S02]  /*5920*/  LOP3.LUT R47, R47, R43, RZ, 0xfc, !PT ;  /* 0x0000002b2f2f7212 */ /* 0x000fe400078efcff */
[----:B------:R-:W-:Y:S02]  /*5930*/  LOP3.LUT R41, R141, R41, RZ, 0xfc, !PT ;  /* 0x000000298d297212 */ /* 0x000fe400078efcff */
[----:B------:R-:W2:Y:S01]  /*5940*/  F2F.F16.F32 R0, R157 ;  /* 0x0000009d00007304 */ /* 0x000ea20000200800 */
[----:B-1----:R-:W-:-:S07]  /*5950*/  LOP3.LUT R40, R40, R33, RZ, 0xfc, !PT ;  /* 0x0000002128287212 */ /* 0x002fce00078efcff */
[----:B------:R-:W1:Y:S01]  /*5960*/  F2F.F16.F32 R149, R149 ;  /* 0x0000009500957304 */ /* 0x000e620000200800 */
[----:B--2---:R-:W-:-:S07]  /*5970*/  IMAD.WIDE.U32 R32, R0, 0x10000, RZ ;  /* 0x0001000000207825 */ /* 0x004fce00078e00ff */
[----:B------:R-:W2:Y:S01]  /*5980*/  F2F.F16.F32 R65, R65 ;  /* 0x0000004100417304 */ /* 0x000ea20000200800 */
[----:B------:R-:W-:Y:S02]  /*5990*/  LOP3.LUT R44, R32, R35, RZ, 0xfc, !PT ;  /* 0x00000023202c7212 */ /* 0x000fe400078efcff */
[----:B-1----:R-:W-:-:S05]  /*59a0*/  PRMT R149, R38, 0x5410, R149 ;  /* 0x0000541026957816 */ /* 0x002fca0000000095 */
[----:B------:R-:W1:Y:S01]  /*59b0*/  F2F.F16.F32 R69, R69 ;  /* 0x0000004500457304 */ /* 0x000e620000200800 */
[----:B--2---:R-:W-:-:S07]  /*59c0*/  PRMT R63, R60, 0x5410, R65 ;  /* 0x000054103c3f7816 */ /* 0x004fce0000000041 */
[----:B------:R-:W2:Y:S01]  /*59d0*/  F2F.F16.F32 R64, R64 ;  /* 0x0000004000407304 */ /* 0x000ea20000200800 */
[----:B-1----:R-:W-:-:S07]  /*59e0*/  IMAD.WIDE.U32 R38, R69, 0x10000, RZ ;  /* 0x0001000045267825 */ /* 0x002fce00078e00ff */
[----:B------:R-:W1:Y:S01]  /*59f0*/  F2F.F16.F32 R67, R67 ;  /* 0x0000004300437304 */ /* 0x000e620000200800 */
[----:B0-----:R-:W-:Y:S01]  /*5a00*/  IMAD.WIDE.U32 R68, R129, 0x8, R36 ;  /* 0x0000000881447825 */ /* 0x001fe200078e0024 */
[----:B------:R-:W-:-:S03]  /*5a10*/  LOP3.LUT R35, R71, R39, RZ, 0xfc, !PT ;  /* 0x0000002747237212 */ /* 0x000fc600078efcff */
[----:B--2---:R-:W-:-:S03]  /*5a20*/  IMAD.WIDE.U32 R64, R64, 0x10000, RZ ;  /* 0x0001000040407825 */ /* 0x004fc600078e00ff */
[----:B------:R-:W0:Y:S01]  /*5a30*/  F2F.F16.F32 R147, R147 ;  /* 0x0000009300937304 */ /* 0x000e220000200800 */
[----:B------:R-:W-:Y:S01]  /*5a40*/  IMAD.WIDE.U32 R70, R131, 0x8, R36 ;  /* 0x0000000883467825 */ /* 0x000fe200078e0024 */
[----:B------:R-:W-:-:S03]  /*5a50*/  LOP3.LUT R63, R63, R65, RZ, 0xfc, !PT ;  /* 0x000000413f3f7212 */ /* 0x000fc600078efcff */
[----:B-1----:R-:W-:-:S03]  /*5a60*/  IMAD.WIDE.U32 R42, R67, 0x10000, RZ ;  /* 0x00010000432a7825 */ /* 0x002fc600078e00ff */
[----:B------:R-:W-:Y:S01]  /*5a70*/  F2F.F16.F32 R165, R165 ;  /* 0x000000a500a57304 */ /* 0x000fe20000200800 */
[----:B0-----:R-:W-:-:S07]  /*5a80*/  PRMT R147, R147, 0x5410, R34 ;  /* 0x0000541093937816 */ /* 0x001fce0000000022 */
[----:B------:R-:W0:Y:S01]  /*5a90*/  F2F.F16.F32 R66, R66 ;  /* 0x0000004200427304 */ /* 0x000e220000200800 */
[----:B------:R-:W-:-:S07]  /*5aa0*/  LOP3.LUT R39, R147, R43, RZ, 0xfc, !PT ;  /* 0x0000002b93277212 */ /* 0x000fce00078efcff */
[----:B------:R-:W1:Y:S01]  /*5ab0*/  F2F.F16.F32 R61, R61 ;  /* 0x0000003d003d7304 */ /* 0x000e620000200800 */
[----:B0-----:R-:W-:-:S07]  /*5ac0*/  PRMT R165, R165, 0x5410, R66 ;  /* 0x00005410a5a57816 */ /* 0x001fce0000000042 */
[----:B------:R-:W0:Y:S01]  /*5ad0*/  F2F.F16.F32 R45, R45 ;  /* 0x0000002d002d7304 */ /* 0x000e220000200800 */
[----:B------:R-:W-:Y:S01]  /*5ae0*/  IMAD.WIDE.U32 R66, R127, 0x8, R36 ;  /* 0x000000087f427825 */ /* 0x000fe200078e0024 */
[----:B-1----:R-:W-:-:S06]  /*5af0*/  LOP3.LUT R34, R38, R61, RZ, 0xfc, !PT ;  /* 0x0000003d26227212 */ /* 0x002fcc00078efcff */
[----:B------:R-:W1:Y:S01]  /*5b00*/  F2F.F16.F32 R145, R145 ;  /* 0x0000009100917304 */ /* 0x000e620000200800 */
[----:B------:R-:W-:Y:S01]  /*5b10*/  IMAD.WIDE.U32 R60, R123, 0x8, R36 ;  /* 0x000000087b3c7825 */ /* 0x000fe200078e0024 */
[----:B0-----:R-:W-:-:S06]  /*5b20*/  LOP3.LUT R62, R64, R45, RZ, 0xfc, !PT ;  /* 0x0000002d403e7212 */ /* 0x001fcc00078efcff */
[----:B------:R-:W0:Y:S01]  /*5b30*/  F2F.F16.F32 R143, R143 ;  /* 0x0000008f008f7304 */ /* 0x000e220000200800 */
[----:B------:R-:W-:Y:S01]  /*5b40*/  LOP3.LUT R45, R165, R33, RZ, 0xfc, !PT ;  /* 0x00000021a52d7212 */ /* 0x000fe200078efcff */
[----:B------:R-:W-:Y:S01]  /*5b50*/  IMAD.WIDE.U32 R64, R125, 0x8, R36 ;  /* 0x000000087d407825 */ /* 0x000fe200078e0024 */
[----:B-1----:R-:W-:-:S05]  /*5b60*/  LOP3.LUT R38, R42, R145, RZ, 0xfc, !PT ;  /* 0x000000912a267212 */ /* 0x002fca00078efcff */
[----:B------:R-:W1:Y:S01]  /*5b70*/  F2F.F16.F32 R139, R139 ;  /* 0x0000008b008b7304 */ /* 0x000e620000200800 */
[----:B------:R-:W-:-:S04]  /*5b80*/  IMAD.WIDE.U32 R42, R121, 0x8, R36 ;  /* 0x00000008792a7825 */ /* 0x000fc800078e0024 */
[----:B------:R-:W-:Y:S01]  /*5b90*/  IMAD.WIDE.U32 R36, R133, 0x8, R36 ;  /* 0x0000000885247825 */ /* 0x000fe200078e0024 */
[----:B------:R4:W-:Y:S03]  /*5ba0*/  STG.E.64 desc[UR4][R42.64], R40 ;  /* 0x000000282a007986 */ /* 0x0009e6000c101b04 */
[----:B0-----:R-:W-:Y:S01]  /*5bb0*/  IMAD.WIDE.U32 R32, R143, 0x10000, RZ ;  /* 0x000100008f207825 */ /* 0x001fe200078e00ff */
[----:B------:R4:W-:Y:S04]  /*5bc0*/  STG.E.64 desc[UR4][R60.64], R46 ;  /* 0x0000002e3c007986 */ /* 0x0009e8000c101b04 */
[----:B------:R-:W-:Y:S01]  /*5bd0*/  LOP3.LUT R33, R149, R33, RZ, 0xfc, !PT ;  /* 0x0000002195217212 */ /* 0x000fe200078efcff */
[----:B------:R4:W-:Y:S01]  /*5be0*/  STG.E.64 desc[UR4][R64.64], R62 ;  /* 0x0000003e40007986 */ /* 0x0009e2000c101b04 */
[----:B-1----:R-:W-:-:S03]  /*5bf0*/  LOP3.LUT R32, R32, R139, RZ, 0xfc, !PT ;  /* 0x0000008b20207212 */ /* 0x002fc600078efcff */
[----:B------:R4:W-:Y:S04]  /*5c00*/  STG.E.64 desc[UR4][R66.64], R44 ;  /* 0x0000002c42007986 */ /* 0x0009e8000c101b04 */
[----:B------:R4:W-:Y:S04]  /*5c10*/  STG.E.64 desc[UR4][R68.64], R34 ;  /* 0x0000002244007986 */ /* 0x0009e8000c101b04 */
[----:B------:R4:W-:Y:S04]  /*5c20*/  STG.E.64 desc[UR4][R70.64], R38 ;  /* 0x0000002646007986 */ /* 0x0009e8000c101b04 */
[----:B------:R4:W-:Y:S01]  /*5c30*/  STG.E.64 desc[UR4][R36.64], R32 ;  /* 0x0000002024007986 */ /* 0x0009e2000c101b04 */
[----:B------:R-:W-:Y:S05]  /*5c40*/  BRA `(.L_x_7885) ;  /* 0x0000001800287947 */ /* 0x000fea0003800000 */
.L_x_7886:
[----:B-----5:R-:W-:Y:S01]  /*5c50*/  MOV R36, R59 ;  /* 0x0000003b00247202 */ /* 0x020fe20000000f00 */
[-CC-:B------:R-:W-:Y:S01]  /*5c60*/  FFMA.FTZ R193, R193, R34.reuse, R33.reuse ;  /* 0x00000022c1c17223 */ /* 0x180fe20000010021 */
[-CC-:B------:R-:W-:Y:S01]  /*5c70*/  FFMA.FTZ R0, R0, R34.reuse, R33.reuse ;  /* 0x0000002200007223 */ /* 0x180fe20000010021 */
[-C--:B------:R-:W-:Y:S01]  /*5c80*/  FFMA.FTZ R206, R206, R34.reuse, R33 ;  /* 0x00000022cece7223 */ /* 0x080fe20000010021 */
[----:B------:R-:W-:Y:S01]  /*5c90*/  SHF.R.U32.HI R38, RZ, 0x10, R55 ;  /* 0x00000010ff267819 */ /* 0x000fe20000011637 */
[----:B------:R-:W-:Y:S01]  /*5ca0*/  HADD2.F32 R37, -RZ, R36.H0_H0 ;  /* 0x20000024ff257230 */ /* 0x000fe20000004100 */
[----:B------:R-:W-:Y:S01]  /*5cb0*/  SHF.R.U32.HI R36, RZ, 0x10, R57 ;  /* 0x00000010ff247819 */ /* 0x000fe20000011639 */
[----:B------:R-:W-:Y:S01]  /*5cc0*/  FADD.FTZ R193, R142, -R193 ;  /* 0x800000c18ec17221 */ /* 0x000fe20000010000 */
[----:B------:R-:W-:Y:S01]  /*5cd0*/  FADD.FTZ R47, R69, -R0 ;  /* 0x80000000452f7221 */ /* 0x000fe20000010000 */
[-C--:B------:R-:W-:Y:S01]  /*5ce0*/  FFMA.FTZ R0, R71, R34.reuse, R33 ;  /* 0x0000002247007223 */ /* 0x080fe20000010021 */
[----:B------:R-:W-:Y:S01]  /*5cf0*/  FADD.FTZ R71, R65, -R206 ;  /* 0x800000ce41477221 */ /* 0x000fe20000010000 */
[----:B------:R-:W-:Y:S01]  /*5d00*/  HADD2.F32 R45, -RZ, R36.H0_H0 ;  /* 0x20000024ff2d7230 */ /* 0x000fe20000004100 */
[----:B------:R-:W-:Y:S01]  /*5d10*/  SHF.R.U64 R36, R56, 0x10, R57 ;  /* 0x0000001038247819 */ /* 0x000fe20000001239 */
[-CC-:B------:R-:W-:Y:S01]  /*5d20*/  FFMA.FTZ R65, R190, R34.reuse, R33.reuse ;  /* 0x00000022be417223 */ /* 0x180fe20000010021 */
[----:B------:R-:W-:Y:S01]  /*5d30*/  FADD.FTZ R69, R67, -R0 ;  /* 0x8000000043457221 */ /* 0x000fe20000010000 */
[----:B------:R-:W-:Y:S01]  /*5d40*/  FFMA.FTZ R67, R183, R34, R33 ;  /* 0x00000022b7437223 */ /* 0x000fe20000010021 */
[----:B------:R-:W-:Y:S01]  /*5d50*/  FFMA.FTZ R193, R122, R193, R45 ;  /* 0x000000c17ac17223 */ /* 0x000fe2000001002d */
[----:B------:R-:W-:Y:S01]  /*5d60*/  HADD2.F32 R195, -RZ, R36.H0_H0 ;  /* 0x20000024ffc37230 */ /* 0x000fe20000004100 */
[----:B------:R-:W-:Y:S01]  /*5d70*/  MOV R36, R54 ;  /* 0x0000003600247202 */ /* 0x000fe20000000f00 */
[----:B------:R-:W-:Y:S01]  /*5d80*/  FFMA.FTZ R45, R192, R34, R33 ;  /* 0x00000022c02d7223 */ /* 0x000fe20000010021 */
[----:B------:R-:W-:Y:S01]  /*5d90*/  FADD.FTZ R65, R160, -R65 ;  /* 0x80000041a0417221 */ /* 0x000fe20000010000 */
[----:B------:R-:W-:Y:S01]  /*5da0*/  FADD.FTZ R67, R140, -R67 ;  /* 0x800000438c437221 */ /* 0x000fe20000010000 */
[----:B------:R-:W-:Y:S01]  /*5db0*/  MOV R42, R52 ;  /* 0x00000034002a7202 */ /* 0x000fe20000000f00 */
[----:B------:R-:W-:-:S02]  /*5dc0*/  HADD2.F32 R197, -RZ, R36.H0_H0 ;  /* 0x20000024ffc57230 */ /* 0x000fc40000004100 */
[----:B------:R-:W-:Y:S01]  /*5dd0*/  FADD.FTZ R45, R166, -R45 ;  /* 0x8000002da62d7221 */ /* 0x000fe20000010000 */
[----:B------:R-:W-:Y:S01]  /*5de0*/  MOV R36, R55 ;  /* 0x0000003700247202 */ /* 0x000fe20000000f00 */
[-CC-:B------:R-:W-:Y:S01]  /*5df0*/  FFMA.FTZ R189, R189, R34.reuse, R33.reuse ;  /* 0x00000022bdbd7223 */ /* 0x180fe20000010021 */
[-C--:B------:R-:W-:Y:S01]  /*5e00*/  FFMA.FTZ R203, R181, R34.reuse, R33 ;  /* 0x00000022b5cb7223 */ /* 0x080fe20000010021 */
[----:B------:R-:W-:Y:S01]  /*5e10*/  FFMA.FTZ R197, R122, R45, R197 ;  /* 0x0000002d7ac57223 */ /* 0x000fe200000100c5 */
[----:B------:R-:W-:Y:S01]  /*5e20*/  MOV R44, R51 ;  /* 0x00000033002c7202 */ /* 0x000fe20000000f00 */
[----:B------:R-:W-:Y:S02]  /*5e30*/  HADD2.F32 R45, -RZ, R36.H0_H0 ;  /* 0x20000024ff2d7230 */ /* 0x000fe40000004100 */
[----:B------:R-:W-:Y:S01]  /*5e40*/  FADD.FTZ R203, R156, -R203 ;  /* 0x800000cb9ccb7221 */ /* 0x000fe20000010000 */
[-CC-:B------:R-:W-:Y:S01]  /*5e50*/  FFMA.FTZ R178, R178, R34.reuse, R33.reuse ;  /* 0x00000022b2b27223 */ /* 0x180fe20000010021 */
[-C--:B------:R-:W-:Y:S01]  /*5e60*/  FFMA.FTZ R184, R184, R34.reuse, R33 ;  /* 0x00000022b8b87223 */ /* 0x080fe20000010021 */
[----:B------:R-:W-:Y:S01]  /*5e70*/  MOV R140, R49 ;  /* 0x00000031008c7202 */ /* 0x000fe20000000f00 */
[----:B------:R-:W-:Y:S01]  /*5e80*/  FFMA.FTZ R183, R122, R65, R45 ;  /* 0x000000417ab77223 */ /* 0x000fe2000001002d */
[----:B------:R-:W-:Y:S01]  /*5e90*/  HADD2.F32 R65, -RZ, R38.H0_H0 ;  /* 0x20000026ff417230 */ /* 0x000fe20000004100 */
[----:B------:R-:W-:Y:S01]  /*5ea0*/  SHF.R.U64 R38, R54, 0x10, R55 ;  /* 0x0000001036267819 */ /* 0x000fe20000001237 */
[----:B------:R-:W-:Y:S01]  /*5eb0*/  FFMA.FTZ R45, R191, R34, R33 ;  /* 0x00000022bf2d7223 */ /* 0x000fe20000010021 */
[----:B------:R-:W-:Y:S01]  /*5ec0*/  FADD.FTZ R161, R161, -R178 ;  /* 0x800000b2a1a17221 */ /* 0x000fe20000010000 */
[----:B------:R-:W-:Y:S01]  /*5ed0*/  SHF.R.U32.HI R0, RZ, 0x10, R59 ;  /* 0x00000010ff007819 */ /* 0x000fe2000001163b */
[----:B------:R-:W-:Y:S01]  /*5ee0*/  FFMA.FTZ R191, R122, R67, R65 ;  /* 0x000000437abf7223 */ /* 0x000fe20000010041 */
[----:B------:R-:W-:-:S02]  /*5ef0*/  HADD2.F32 R199, -RZ, R38.H0_H0 ;  /* 0x20000026ffc77230 */ /* 0x000fc40000004100 */
[-C--:B------:R-:W-:Y:S01]  /*5f00*/  FFMA.FTZ R38, R187, R34.reuse, R33 ;  /* 0x00000022bb267223 */ /* 0x080fe20000010021 */
[----:B------:R-:W-:Y:S01]  /*5f10*/  HADD2.F32 R65, -RZ, R42.H0_H0 ;  /* 0x2000002aff417230 */ /* 0x000fe20000004100 */
[----:B------:R-:W-:Y:S01]  /*5f20*/  SHF.R.U32.HI R42, RZ, 0x10, R53 ;  /* 0x00000010ff2a7819 */ /* 0x000fe20000011635 */
[-C--:B------:R-:W-:Y:S01]  /*5f30*/  FFMA.FTZ R67, R186, R34.reuse, R33 ;  /* 0x00000022ba437223 */ /* 0x080fe20000010021 */
[----:B------:R-:W-:Y:S01]  /*5f40*/  FADD.FTZ R201, R157, -R38 ;  /* 0x800000269dc97221 */ /* 0x000fe20000010000 */
[----:B------:R-:W-:Y:S01]  /*5f50*/  MOV R38, R53 ;  /* 0x0000003500267202 */ /* 0x000fe20000000f00 */
[----:B------:R-:W-:Y:S01]  /*5f60*/  FADD.FTZ R187, R148, -R189 ;  /* 0x800000bd94bb7221 */ /* 0x000fe20000010000 */
[----:B------:R-:W-:Y:S02]  /*5f70*/  HADD2.F32 R189, -RZ, R42.H0_H0 ;  /* 0x2000002affbd7230 */ /* 0x000fe40000004100 */
[----:B------:R-:W-:Y:S01]  /*5f80*/  FFMA.FTZ R201, R122, R201, R65 ;  /* 0x000000c97ac97223 */ /* 0x000fe20000010041 */
[----:B------:R-:W-:Y:S01]  /*5f90*/  FADD.FTZ R67, R138, -R67 ;  /* 0x800000438a437221 */ /* 0x000fe20000010000 */
[----:B------:R-:W-:Y:S01]  /*5fa0*/  HADD2.F32 R65, -RZ, R38.H0_H0 ;  /* 0x20000026ff417230 */ /* 0x000fe20000004100 */
[----:B------:R-:W-:Y:S01]  /*5fb0*/  SHF.R.U64 R42, R52, 0x10, R53 ;  /* 0x00000010342a7819 */ /* 0x000fe20000001235 */
[----:B------:R-:W-:Y:S01]  /*5fc0*/  FFMA.FTZ R43, R198, R34, R33 ;  /* 0x00000022c62b7223 */ /* 0x000fe20000010021 */
[C---:B------:R-:W-:Y:S01]  /*5fd0*/  FFMA.FTZ R189, R122.reuse, R67, R189 ;  /* 0x000000437abd7223 */ /* 0x040fe200000100bd */
[----:B------:R-:W-:Y:S01]  /*5fe0*/  MOV R138, R48 ;  /* 0x00000030008a7202 */ /* 0x000fe20000000f00 */
[----:B------:R-:W-:Y:S01]  /*5ff0*/  FFMA.FTZ R187, R122, R187, R65 ;  /* 0x000000bb7abb7223 */ /* 0x000fe20000010041 */
[--C-:B------:R-:W-:Y:S01]  /*6000*/  FFMA.FTZ R65, R188, R34, R33.reuse ;  /* 0x00000022bc417223 */ /* 0x100fe20000010021 */
[----:B------:R-:W-:Y:S01]  /*6010*/  HADD2.F32 R67, -RZ, R42.H0_H0 ;  /* 0x2000002aff437230 */ /* 0x000fe20000004100 */
[----:B------:R-:W-:Y:S01]  /*6020*/  MOV R42, R50 ;  /* 0x00000032002a7202 */ /* 0x000fe20000000f00 */
[----:B------:R-:W-:Y:S01]  /*6030*/  FFMA.FTZ R180, R180, R34, R33 ;  /* 0x00000022b4b47223 */ /* 0x000fe20000010021 */
[----:B------:R-:W-:Y:S01]  /*6040*/  FADD.FTZ R65, R144, -R65 ;  /* 0x8000004190417221 */ /* 0x000fe20000010000 */
[----:B------:R-:W-:-:S02]  /*6050*/  HADD2.F32 R41, -RZ, R0.H0_H0 ;  /* 0x20000000ff297230 */ /* 0x000fc40000004100 */
[----:B------:R-:W-:Y:S01]  /*6060*/  FADD.FTZ R43, R146, -R43 ;  /* 0x8000002b922b7221 */ /* 0x000fe20000010000 */
[----:B------:R-:W-:Y:S01]  /*6070*/  SHF.R.U64 R0, R58, 0x10, R59 ;  /* 0x000000103a007819 */ /* 0x000fe2000000123b */
[C---:B------:R-:W-:Y:S01]  /*6080*/  FFMA.FTZ R181, R122.reuse, R65, R67 ;  /* 0x000000417ab57223 */ /* 0x040fe20000010043 */
[----:B------:R-:W-:Y:S02]  /*6090*/  HADD2.F32 R65, -RZ, R42.H0_H0 ;  /* 0x2000002aff417230 */ /* 0x000fe40000004100 */
[----:B------:R-:W-:Y:S01]  /*60a0*/  FFMA.FTZ R42, R167, R34, R33 ;  /* 0x00000022a72a7223 */ /* 0x000fe20000010021 */
[----:B------:R-:W-:Y:S01]  /*60b0*/  FADD.FTZ R153, R153, -R180 ;  /* 0x800000b499997221 */ /* 0x000fe20000010000 */
[----:B------:R-:W-:Y:S01]  /*60c0*/  MOV R146, R2 ;  /* 0x0000000200927202 */ /* 0x000fe20000000f00 */
[----:B------:R-:W-:Y:S02]  /*60d0*/  HADD2.F32 R175, -RZ, R0.H0_H0 ;  /* 0x20000000ffaf7230 */ /* 0x000fe40000004100 */
[----:B------:R-:W-:Y:S01]  /*60e0*/  FFMA.FTZ R167, R122, R203, R65 ;  /* 0x000000cb7aa77223 */ /* 0x000fe20000010041 */
[----:B------:R-:W-:-:S02]  /*60f0*/  HADD2.F32 R65, -RZ, R44.H0_H0 ;  /* 0x2000002cff417230 */ /* 0x000fc40000004100 */
[----:B------:R-:W-:Y:S01]  /*6100*/  FADD.FTZ R159, R159, -R42 ;  /* 0x8000002a9f9f7221 */ /* 0x000fe20000010000 */
[----:B------:R-:W-:Y:S01]  /*6110*/  SHF.R.U32.HI R44, RZ, 0x10, R51 ;  /* 0x00000010ff2c7819 */ /* 0x000fe20000011633 */
[C---:B------:R-:W-:Y:S01]  /*6120*/  FFMA.FTZ R71, R122.reuse, R71, R41 ;  /* 0x000000477a477223 */ /* 0x040fe20000010029 */
[----:B------:R-:W-:Y:S01]  /*6130*/  SHF.R.U32.HI R150, RZ, 0x10, R3 ;  /* 0x00000010ff967819 */ /* 0x000fe20000011603 */
[----:B------:R-:W-:Y:S01]  /*6140*/  FFMA.FTZ R159, R122, R159, R65 ;  /* 0x0000009f7a9f7223 */ /* 0x000fe20000010041 */
[----:B------:R-:W-:Y:S01]  /*6150*/  MOV R0, R56 ;  /* 0x0000003800007202 */ /* 0x000fe20000000f00 */
[----:B------:R-:W-:Y:S01]  /*6160*/  HADD2.F32 R65, -RZ, R44.H0_H0 ;  /* 0x2000002cff417230 */ /* 0x000fe20000004100 */
[----:B------:R-:W-:Y:S01]  /*6170*/  SHF.R.U64 R44, R50, 0x10, R51 ;  /* 0x00000010322c7819 */ /* 0x000fe20000001233 */
[----:B------:R-:W-:Y:S01]  /*6180*/  FFMA.FTZ R41, R200, R34, R33 ;  /* 0x00000022c8297223 */ /* 0x000fe20000010021 */
[----:B------:R-:W-:Y:S01]  /*6190*/  MOV R35, R58 ;  /* 0x0000003a00237202 */ /* 0x000fe20000000f00 */
[----:B------:R-:W-:-:S02]  /*61a0*/  HADD2.F32 R177, -RZ, R0.H0_H0 ;  /* 0x20000000ffb17230 */ /* 0x000fc40000004100 */
[----:B------:R-:W-:Y:S01]  /*61b0*/  FFMA.FTZ R161, R122, R161, R65 ;  /* 0x000000a17aa17223 */ /* 0x000fe20000010041 */
[----:B------:R-:W-:Y:S02]  /*61c0*/  HADD2.F32 R203, -RZ, R44.H0_H0 ;  /* 0x2000002cffcb7230 */ /* 0x000fe40000004100 */
[----:B------:R-:W-:Y:S01]  /*61d0*/  FADD.FTZ R65, R155, -R184 ;  /* 0x800000b89b417221 */ /* 0x000fe20000010000 */
[-C--:B------:R-:W-:Y:S01]  /*61e0*/  FFMA.FTZ R44, R173, R34.reuse, R33 ;  /* 0x00000022ad2c7223 */ /* 0x080fe20000010021 */
[----:B------:R-:W-:Y:S01]  /*61f0*/  FADD.FTZ R41, R174, -R41 ;  /* 0x80000029ae297221 */ /* 0x000fe20000010000 */
[----:B------:R-:W-:Y:S02]  /*6200*/  HADD2.F32 R35, -RZ, R35.H0_H0 ;  /* 0x20000023ff237230 */ /* 0x000fe40000004100 */
[C---:B------:R-:W-:Y:S01]  /*6210*/  FFMA.FTZ R173, R122.reuse, R65, R203 ;  /* 0x000000417aad7223 */ /* 0x040fe200000100cb */
[----:B------:R-:W-:Y:S02]  /*6220*/  HADD2.F32 R65, -RZ, R138.H0_H0 ;  /* 0x2000008aff417230 */ /* 0x000fe40000004100 */
[----:B------:R-:W-:Y:S01]  /*6230*/  FADD.FTZ R151, R151, -R44 ;  /* 0x8000002c97977221 */ /* 0x000fe20000010000 */
[----:B------:R-:W-:Y:S01]  /*6240*/  FFMA.FTZ R44, R171, R34, R33 ;  /* 0x00000022ab2c7223 */ /* 0x000fe20000010021 */
[----:B------:R-:W-:Y:S01]  /*6250*/  MOV R0, R57 ;  /* 0x0000003900007202 */ /* 0x000fe20000000f00 */
[C---:B------:R-:W-:Y:S01]  /*6260*/  FFMA.FTZ R177, R122.reuse, R41, R177 ;  /* 0x000000297ab17223 */ /* 0x040fe200000100b1 */
[----:B------:R-:W-:Y:S01]  /*6270*/  FFMA.FTZ R151, R122, R151, R65 ;  /* 0x000000977a977223 */ /* 0x000fe20000010041 */
[----:B------:R-:W-:-:S02]  /*6280*/  HADD2.F32 R65, -RZ, R140.H0_H0 ;  /* 0x2000008cff417230 */ /* 0x000fc40000004100 */
[----:B------:R-:W-:Y:S01]  /*6290*/  FADD.FTZ R171, R147, -R44 ;  /* 0x8000002c93ab7221 */ /* 0x000fe20000010000 */
[----:B------:R-:W-:Y:S01]  /*62a0*/  SHF.R.U32.HI R140, RZ, 0x10, R49 ;  /* 0x00000010ff8c7819 */ /* 0x000fe20000011631 */
[-CC-:B------:R-:W-:Y:S01]  /*62b0*/  FFMA.FTZ R39, R196, R34.reuse, R33.reuse ;  /* 0x00000022c4277223 */ /* 0x180fe20000010021 */
[-C--:B------:R-:W-:Y:S01]  /*62c0*/  FFMA.FTZ R41, R194, R34.reuse, R33 ;  /* 0x00000022c2297223 */ /* 0x080fe20000010021 */
[----:B------:R-:W-:Y:S01]  /*62d0*/  FFMA.FTZ R171, R122, R171, R65 ;  /* 0x000000ab7aab7223 */ /* 0x000fe20000010041 */
[----:B------:R-:W-:Y:S01]  /*62e0*/  SHF.R.U64 R65, R48, 0x10, R49 ;  /* 0x0000001030417819 */ /* 0x000fe20000001231 */
[----:B------:R-:W-:Y:S02]  /*62f0*/  HADD2.F32 R203, -RZ, R140.H0_H0 ;  /* 0x2000008cffcb7230 */ /* 0x000fe40000004100 */
[-CC-:B------:R-:W-:Y:S01]  /*6300*/  FFMA.FTZ R140, R169, R34.reuse, R33.reuse ;  /* 0x00000022a98c7223 */ /* 0x180fe20000010021 */
[----:B------:R-:W-:Y:S02]  /*6310*/  HADD2.F32 R169, -RZ, R150.H0_H0 ;  /* 0x20000096ffa97230 */ /* 0x000fe40000004100 */
[----:B------:R-:W-:Y:S01]  /*6320*/  FFMA.FTZ R176, R176, R34, R33 ;  /* 0x00000022b0b07223 */ /* 0x000fe20000010021 */
[----:B------:R-:W-:-:S02]  /*6330*/  HADD2.F32 R65, -RZ, R65.H0_H0 ;  /* 0x20000041ff417230 */ /* 0x000fc40000004100 */
[----:B------:R-:W-:Y:S01]  /*6340*/  FADD.FTZ R141, R141, -R140 ;  /* 0x8000008c8d8d7221 */ /* 0x000fe20000010000 */
[----:B------:R-:W-:Y:S01]  /*6350*/  FFMA.FTZ R47, R122, R47, R35 ;  /* 0x0000002f7a2f7223 */ /* 0x000fe20000010023 */
[----:B------:R-:W-:Y:S02]  /*6360*/  HADD2.F32 R185, -RZ, R0.H0_H0 ;  /* 0x20000000ffb97230 */ /* 0x000fe40000004100 */
[----:B------:R-:W-:Y:S01]  /*6370*/  FADD.FTZ R39, R68, -R39 ;  /* 0x8000002744277221 */ /* 0x000fe20000010000 */
[----:B------:R-:W-:Y:S01]  /*6380*/  FFMA.FTZ R153, R122, R153, R65 ;  /* 0x000000997a997223 */ /* 0x000fe20000010041 */
[----:B------:R-:W-:Y:S02]  /*6390*/  HADD2.F32 R65, -RZ, R146.H0_H0 ;  /* 0x20000092ff417230 */ /* 0x000fe40000004100 */
[-C--:B------:R-:W-:Y:S01]  /*63a0*/  FFMA.FTZ R146, R145, R34.reuse, R33 ;  /* 0x0000002291927223 */ /* 0x080fe20000010021 */
[----:B------:R0:W-:Y:S01]  /*63b0*/  F2F.F16.F32 R35, R47 ;  /* 0x0000002f00237304 */ /* 0x0001e20000200800 */
[----:B------:R-:W-:Y:S01]  /*63c0*/  FADD.FTZ R41, R172, -R41 ;  /* 0x80000029ac297221 */ /* 0x000fe20000010000 */
[----:B------:R-:W-:Y:S01]  /*63d0*/  FADD.FTZ R45, R162, -R45 ;  /* 0x8000002da22d7221 */ /* 0x000fe20000010000 */
[----:B------:R-:W-:Y:S01]  /*63e0*/  FFMA.FTZ R145, R122, R141, R65 ;  /* 0x0000008d7a917223 */ /* 0x000fe20000010041 */
[----:B------:R-:W-:Y:S01]  /*63f0*/  FADD.FTZ R141, R139, -R146 ;  /* 0x800000928b8d7221 */ /* 0x000fe20000010000 */
[-CC-:B------:R-:W-:Y:S01]  /*6400*/  FFMA.FTZ R146, R165, R34.reuse, R33.reuse ;  /* 0x00000022a5927223 */ /* 0x180fe20000010021 */
[----:B------:R-:W-:Y:S01]  /*6410*/  MOV R139, R3 ;  /* 0x00000003008b7202 */ /* 0x000fe20000000f00 */
[----:B------:R-:W-:Y:S01]  /*6420*/  FFMA.FTZ R34, R182, R34, R33 ;  /* 0x00000022b6227223 */ /* 0x000fe20000010021 */
[----:B------:R-:W-:Y:S01]  /*6430*/  FFMA.FTZ R165, R122, R141, R169 ;  /* 0x0000008d7aa57223 */ /* 0x000fe200000100a9 */
[----:B------:R-:W-:Y:S01]  /*6440*/  SHF.R.U64 R141, R2, 0x10, R3 ;  /* 0x00000010028d7819 */ /* 0x000fe20000001203 */
[----:B------:R-:W-:Y:S01]  /*6450*/  FADD.FTZ R149, R149, -R176 ;  /* 0x800000b095957221 */ /* 0x000fe20000010000 */
[----:B------:R-:W-:-:S02]  /*6460*/  HADD2.F32 R169, -RZ, R139.H0_H0 ;  /* 0x2000008bffa97230 */ /* 0x000fc40000004100 */
[----:B------:R-:W-:Y:S01]  /*6470*/  FADD.FTZ R143, R143, -R146 ;  /* 0x800000928f8f7221 */ /* 0x000fe20000010000 */
[----:B------:R-:W-:Y:S01]  /*6480*/  FADD.FTZ R163, R163, -R34 ;  /* 0x80000022a3a37221 */ /* 0x000fe20000010000 */
[----:B------:R-:W-:Y:S02]  /*6490*/  HADD2.F32 R141, -RZ, R141.H0_H0 ;  /* 0x2000008dff8d7230 */ /* 0x000fe40000004100 */
        /* <DEDUP_REMOVED lines=12> */
[----:B------:R0:W-:Y:S01]  /*6560*/  F2F.F16.F32 R37, R69 ;  /* 0x0000004500257304 */ /* 0x0001e20000200800 */
[----:B------:R-:W-:Y:S01]  /*6570*/  LOP3.LUT P4, RZ, R61, 0xff, RZ, 0xc0, !PT ;  /* 0x000000ff3dff7812 */ /* 0x000fe2000788c0ff */
[----:B------:R-:W-:Y:S01]  /*6580*/  FMUL.FTZ R162, R145, R32 ;  /* 0x0000002091a27220 */ /* 0x000fe20000410000 */
[----:B------:R-:W-:Y:S01]  /*6590*/  FMUL.FTZ R141, R141, UR14 ;  /* 0x0000000e8d8d7c20 */ /* 0x000fe20008410000 */
[----:B------:R-:W-:-:S02]  /*65a0*/  LOP3.LUT P3, RZ, R61, 0xff0000, RZ, 0xc0, !PT ;  /* 0x00ff00003dff7812 */ /* 0x000fc4000786c0ff */
[----:B------:R-:W-:Y:S01]  /*65b0*/  LOP3.LUT P5, RZ, R62, 0xff, RZ, 0xc0, !PT ;  /* 0x000000ff3eff7812 */ /* 0x000fe200078ac0ff */
[----:B------:R-:W-:Y:S01]  /*65c0*/  FMUL.FTZ R162, R162, UR14 ;  /* 0x0000000ea2a27c20 */ /* 0x000fe20008410000 */
[----:B------:R1:W2:Y:S01]  /*65d0*/  F2F.F16.F32 R40, R71 ;  /* 0x0000004700287304 */ /* 0x0002a20000200800 */
[----:B0-----:R-:W-:Y:S01]  /*65e0*/  FSEL R69, R122, RZ, P0 ;  /* 0x000000ff7a457208 */ /* 0x001fe20000000000 */
[----:B------:R-:W-:Y:S01]  /*65f0*/  FMUL.FTZ R122, R71, R32 ;  /* 0x00000020477a7220 */ /* 0x000fe20000410000 */
[----:B------:R-:W-:Y:S02]  /*6600*/  LOP3.LUT P0, RZ, R70, 0xff0000, RZ, 0xc0, !PT ;  /* 0x00ff000046ff7812 */ /* 0x000fe4000780c0ff */
[----:B------:R-:W-:Y:S01]  /*6610*/  LOP3.LUT P6, RZ, R61, 0xff00, RZ, 0xc0, !PT ;  /* 0x0000ff003dff7812 */ /* 0x000fe200078cc0ff */
[----:B------:R-:W-:Y:S02]  /*6620*/  FMUL.FTZ R122, R122, UR14 ;  /* 0x0000000e7a7a7c20 */ /* 0x000fe40008410000 */
[----:B------:R0:W-:Y:S01]  /*6630*/  F2F.F16.F32 R39, R175 ;  /* 0x000000af00277304 */ /* 0x0001e20000200800 */
[----:B-1----:R-:W-:-:S02]  /*6640*/  FSEL R71, R141, RZ, P0 ;  /* 0x000000ff8d477208 */ /* 0x002fc40000000000 */
[----:B------:R-:W-:-:S04]  /*6650*/  ISETP.GE.U32.AND P0, PT, R70, 0x1000000, PT ;  /* 0x010000004600780c */ /* 0x000fc80003f06070 */
[----:B------:R-:W-:Y:S01]  /*6660*/  FSEL R146, R122, RZ, P0 ;  /* 0x000000ff7a927208 */ /* 0x000fe20000000000 */
[----:B------:R1:W-:Y:S01]  /*6670*/  F2F.F16.F32 R0, R177 ;  /* 0x000000b100007304 */ /* 0x0003e20000200800 */
[----:B0-----:R-:W-:Y:S01]  /*6680*/  FMUL.FTZ R175, R175, R32 ;  /* 0x00000020afaf7220 */ /* 0x001fe20000410000 */
[----:B------:R-:W-:Y:S02]  /*6690*/  LOP3.LUT P0, RZ, R70, 0xff00, RZ, 0xc0, !PT ;  /* 0x0000ff0046ff7812 */ /* 0x000fe4000780c0ff */
[----:B--2---:R-:W-:Y:S01]  /*66a0*/  PRMT R37, R37, 0x5410, R40 ;  /* 0x0000541025257816 */ /* 0x004fe20000000028 */
[----:B------:R-:W-:-:S03]  /*66b0*/  FMUL.FTZ R175, R175, UR14 ;  /* 0x0000000eafaf7c20 */ /* 0x000fc60008410000 */
[----:B------:R0:W-:Y:S01]  /*66c0*/  F2F.F16.F32 R43, R185 ;  /* 0x000000b9002b7304 */ /* 0x0001e20000200800 */
[----:B-1----:R-:W-:Y:S01]  /*66d0*/  FMUL.FTZ R177, R177, R32 ;  /* 0x00000020b1b17220 */ /* 0x002fe20000410000 */
[----:B------:R-:W-:Y:S02]  /*66e0*/  FSEL R122, R175, RZ, P0 ;  /* 0x000000ffaf7a7208 */ /* 0x000fe40000000000 */
[----:B------:R-:W-:Y:S01]  /*66f0*/  LOP3.LUT P0, RZ, R66, 0xff, RZ, 0xc0, !PT ;  /* 0x000000ff42ff7812 */ /* 0x000fe2000780c0ff */
[----:B------:R-:W-:-:S03]  /*6700*/  FMUL.FTZ R177, R177, UR14 ;  /* 0x0000000eb1b17c20 */ /* 0x000fc60008410000 */
[----:B------:R1:W2:Y:S01]  /*6710*/  F2F.F16.F32 R46, R193 ;  /* 0x000000c1002e7304 */ /* 0x0002a20000200800 */
[----:B0-----:R-:W-:Y:S01]  /*6720*/  FMUL.FTZ R185, R185, R32 ;  /* 0x00000020b9b97220 */ /* 0x001fe20000410000 */
[----:B------:R-:W-:Y:S02]  /*6730*/  FSEL R70, R177, RZ, P0 ;  /* 0x000000ffb1467208 */ /* 0x000fe40000000000 */
[----:B------:R-:W-:Y:S01]  /*6740*/  LOP3.LUT P0, RZ, R66, 0xff0000, RZ, 0xc0, !PT ;  /* 0x00ff000042ff7812 */ /* 0x000fe2000780c0ff */
[----:B------:R-:W-:-:S03]  /*6750*/  FMUL.FTZ R185, R185, UR14 ;  /* 0x0000000eb9b97c20 */ /* 0x000fc60008410000 */
[----:B------:R0:W3:Y:S01]  /*6760*/  F2F.F16.F32 R41, R195 ;  /* 0x000000c300297304 */ /* 0x0000e20000200800 */
[-C--:B-1----:R-:W-:Y:S01]  /*6770*/  FMUL.FTZ R193, R193, R32.reuse ;  /* 0x00000020c1c17220 */ /* 0x082fe20000410000 */
[----:B------:R-:W-:Y:S02]  /*6780*/  FSEL R143, R185, RZ, P0 ;  /* 0x000000ffb98f7208 */ /* 0x000fe40000000000 */
[----:B------:R-:W-:Y:S01]  /*6790*/  ISETP.GE.U32.AND P0, PT, R66, 0x1000000, PT ;  /* 0x010000004200780c */ /* 0x000fe20003f06070 */
[----:B------:R-:W-:Y:S01]  /*67a0*/  FMUL.FTZ R193, R193, UR14 ;  /* 0x0000000ec1c17c20 */ /* 0x000fe20008410000 */
[----:B--2---:R-:W-:Y:S02]  /*67b0*/  PRMT R43, R43, 0x5410, R46 ;  /* 0x000054102b2b7816 */ /* 0x004fe4000000002e */
[----:B------:R1:W-:Y:S01]  /*67c0*/  F2F.F16.F32 R36, R197 ;  /* 0x000000c500247304 */ /* 0x0003e20000200800 */
[----:B0-----:R-:W-:Y:S01]  /*67d0*/  FMUL.FTZ R195, R195, R32 ;  /* 0x00000020c3c37220 */ /* 0x001fe20000410000 */
[----:B------:R-:W-:-:S02]  /*67e0*/  FSEL R150, R193, RZ, P0 ;  /* 0x000000ffc1967208 */ /* 0x000fc40000000000 */
[----:B------:R-:W-:Y:S01]  /*67f0*/  LOP3.LUT P0, RZ, R66, 0xff00, RZ, 0xc0, !PT ;  /* 0x0000ff0042ff7812 */ /* 0x000fe2000780c0ff */
[----:B------:R-:W-:Y:S01]  /*6800*/  FMUL.FTZ R195, R195, UR14 ;  /* 0x0000000ec3c37c20 */ /* 0x000fe20008410000 */
[----:B---3--:R-:W-:Y:S02]  /*6810*/  IMAD.WIDE.U32 R40, R41, 0x10000, RZ ;  /* 0x0001000029287825 */ /* 0x008fe400078e00ff */
[----:B------:R0:W-:Y:S02]  /*6820*/  F2F.F16.F32 R68, R183 ;  /* 0x000000b700447304 */ /* 0x0001e40000200800 */
[----:B-1----:R-:W-:Y:S01]  /*6830*/  FMUL.FTZ R197, R197, R32 ;  /* 0x00000020c5c57220 */ /* 0x002fe20000410000 */
[----:B------:R-:W-:Y:S02]  /*6840*/  FSEL R141, R195, RZ, P0 ;  /* 0x000000ffc38d7208 */ /* 0x000fe40000000000 */
[----:B------:R-:W-:Y:S01]  /*6850*/  LOP3.LUT P0, RZ, R64, 0xff, RZ, 0xc0, !PT ;  /* 0x000000ff40ff7812 */ /* 0x000fe2000780c0ff */
[----:B------:R-:W-:-:S02]  /*6860*/  FMUL.FTZ R197, R197, UR14 ;  /* 0x0000000ec5c57c20 */ /* 0x000fc40008410000 */
[----:B------:R1:W2:Y:S01]  /*6870*/  F2F.F16.F32 R179, R191 ;  /* 0x000000bf00b37304 */ /* 0x0002a20000200800 */
[-C--:B0-----:R-:W-:Y:S02]  /*6880*/  FMUL.FTZ R183, R183, R32.reuse ;  /* 0x00000020b7b77220 */ /* 0x081fe40000410000 */
[----:B------:R-:W-:Y:S02]  /*6890*/  FSEL R66, R197, RZ, P0 ;  /* 0x000000ffc5427208 */ /* 0x000fe40000000000 */
[----:B------:R-:W-:Y:S01]  /*68a0*/  LOP3.LUT P0, RZ, R64, 0xff0000, RZ, 0xc0, !PT ;  /* 0x00ff000040ff7812 */ /* 0x000fe2000780c0ff */
[----:B------:R-:W-:Y:S02]  /*68b0*/  FMUL.FTZ R183, R183, UR14 ;  /* 0x0000000eb7b77c20 */ /* 0x000fe40008410000 */
[----:B------:R0:W-:Y:S01]  /*68c0*/  F2F.F16.F32 R45, R199 ;  /* 0x000000c7002d7304 */ /* 0x0001e20000200800 */
[----:B-1----:R-:W-:Y:S02]  /*68d0*/  FMUL.FTZ R191, R191, R32 ;  /* 0x00000020bfbf7220 */ /* 0x002fe40000410000 */
[----:B------:R-:W-:-:S02]  /*68e0*/  FSEL R154, R183, RZ, P0 ;  /* 0x000000ffb79a7208 */ /* 0x000fc40000000000 */
[----:B------:R-:W-:Y:S01]  /*68f0*/  ISETP.GE.U32.AND P0, PT, R64, 0x1000000, PT ;  /* 0x010000004000780c */ /* 0x000fe20003f06070 */
[----:B------:R-:W-:Y:S01]  /*6900*/  FMUL.FTZ R191, R191, UR14 ;  /* 0x0000000ebfbf7c20 */ /* 0x000fe20008410000 */
[----:B--2---:R-:W-:Y:S01]  /*6910*/  PRMT R179, R68, 0x5410, R179 ;  /* 0x0000541044b37816 */ /* 0x004fe200000000b3 */
[----:B------:R1:W-:Y:S01]  /*6920*/  F2F.F16.F32 R38, R201 ;  /* 0x000000c900267304 */ /* 0x0003e20000200800 */
[-C--:B0-----:R-:W-:Y:S02]  /*6930*/  FMUL.FTZ R199, R199, R32.reuse ;  /* 0x00000020c7c77220 */ /* 0x081fe40000410000 */
[----:B------:R-:W-:Y:S02]  /*6940*/  FSEL R169, R191, RZ, P0 ;  /* 0x000000ffbfa97208 */ /* 0x000fe40000000000 */
[----:B------:R-:W-:Y:S01]  /*6950*/  LOP3.LUT P0, RZ, R64, 0xff00, RZ, 0xc0, !PT ;  /* 0x0000ff0040ff7812 */ /* 0x000fe2000780c0ff */
[----:B------:R-:W-:Y:S02]  /*6960*/  FMUL.FTZ R199, R199, UR14 ;  /* 0x0000000ec7c77c20 */ /* 0x000fe40008410000 */
[----:B------:R0:W-:Y:S01]  /*6970*/  F2F.F16.F32 R142, R187 ;  /* 0x000000bb008e7304 */ /* 0x0001e20000200800 */
[----:B-1----:R-:W-:-:S02]  /*6980*/  FMUL.FTZ R201, R201, R32 ;  /* 0x00000020c9c97220 */ /* 0x002fc40000410000 */
[----:B------:R-:W-:Y:S02]  /*6990*/  FSEL R64, R199, RZ, P0 ;  /* 0x000000ffc7407208 */ /* 0x000fe40000000000 */
[C---:B------:R-:W-:Y:S01]  /*69a0*/  LOP3.LUT P0, RZ, R60.reuse, 0xff, RZ, 0xc0, !PT ;  /* 0x000000ff3cff7812 */ /* 0x040fe2000780c0ff */
[----:B------:R-:W-:Y:S02]  /*69b0*/  FMUL.FTZ R201, R201, UR14 ;  /* 0x0000000ec9c97c20 */ /* 0x000fe40008410000 */
[----:B------:R1:W2:Y:S01]  /*69c0*/  F2F.F16.F32 R157, R189 ;  /* 0x000000bd009d7304 */ /* 0x0002a20000200800 */
[----:B0-----:R-:W-:Y:S02]  /*69d0*/  FMUL.FTZ R187, R187, R32 ;  /* 0x00000020bbbb7220 */ /* 0x001fe40000410000 */
[----:B------:R-:W-:Y:S02]  /*69e0*/  FSEL R152, R201, RZ, P0 ;  /* 0x000000ffc9987208 */ /* 0x000fe40000000000 */
[----:B------:R-:W-:Y:S01]  /*69f0*/  LOP3.LUT P0, RZ, R60, 0xff0000, RZ, 0xc0, !PT ;  /* 0x00ff00003cff7812 */ /* 0x000fe2000780c0ff */
[----:B------:R-:W-:-:S02]  /*6a00*/  FMUL.FTZ R187, R187, UR14 ;  /* 0x0000000ebbbb7c20 */ /* 0x000fc40008410000 */
[----:B------:R0:W-:Y:S01]  /*6a10*/  F2F.F16.F32 R67, R181 ;  /* 0x000000b500437304 */ /* 0x0001e20000200800 */
[-C--:B-1----:R-:W-:Y:S02]  /*6a20*/  FMUL.FTZ R189, R189, R32.reuse ;  /* 0x00000020bdbd7220 */ /* 0x082fe40000410000 */
[----:B------:R-:W-:Y:S02]  /*6a30*/  FSEL R160, R187, RZ, P0 ;  /* 0x000000ffbba07208 */ /* 0x000fe40000000000 */
[----:B------:R-:W-:Y:S01]  /*6a40*/  ISETP.GE.U32.AND P0, PT, R60, 0x1000000, PT ;  /* 0x010000003c00780c */ /* 0x000fe20003f06070 */
[----:B------:R-:W-:Y:S01]  /*6a50*/  FMUL.FTZ R189, R189, UR14 ;  /* 0x0000000ebdbd7c20 */ /* 0x000fe20008410000 */
[----:B--2---:R-:W-:Y:S01]  /*6a60*/  PRMT R157, R142, 0x5410, R157 ;  /* 0x000054108e9d7816 */ /* 0x004fe2000000009d */
[----:B------:R1:W-:Y:S01]  /*6a70*/  F2F.F16.F32 R155, R161 ;  /* 0x000000a1009b7304 */ /* 0x0003e20000200800 */
[----:B0-----:R-:W-:Y:S02]  /*6a80*/  FMUL.FTZ R181, R181, R32 ;  /* 0x00000020b5b57220 */ /* 0x001fe40000410000 */
[----:B------:R-:W-:-:S02]  /*6a90*/  FSEL R189, R189, RZ, P0 ;  /* 0x000000ffbdbd7208 */ /* 0x000fc40000000000 */
[----:B------:R-:W-:Y:S01]  /*6aa0*/  LOP3.LUT P0, RZ, R60, 0xff00, RZ, 0xc0, !PT ;  /* 0x0000ff003cff7812 */ /* 0x000fe2000780c0ff */
[----:B------:R-:W-:Y:S02]  /*6ab0*/  FMUL.FTZ R181, R181, UR14 ;  /* 0x0000000eb5b57c20 */ /* 0x000fe40008410000 */
[----:B------:R0:W-:Y:S01]  /*6ac0*/  F2F.F16.F32 R42, R167 ;  /* 0x000000a7002a7304 */ /* 0x0001e20000200800 */
[-C--:B-1----:R-:W-:Y:S02]  /*6ad0*/  FMUL.FTZ R161, R161, R32.reuse ;  /* 0x00000020a1a17220 */ /* 0x082fe40000410000 */
[----:B------:R-:W-:Y:S02]  /*6ae0*/  FSEL R158, R181, RZ, P0 ;  /* 0x000000ffb59e7208 */ /* 0x000fe40000000000 */
[----:B------:R-:W-:Y:S01]  /*6af0*/  ISETP.GE.U32.AND P0, PT, R61, 0x1000000, PT ;  /* 0x010000003d00780c */ /* 0x000fe20003f06070 */
[----:B------:R-:W-:Y:S01]  /*6b00*/  FMUL.FTZ R161, R161, UR14 ;  /* 0x0000000ea1a17c20 */ /* 0x000fe20008410000 */
[----:B------:R-:W-:Y:S01]  /*6b10*/  IMAD.WIDE.U32 R60, R45, 0x10000, RZ ;  /* 0x000100002d3c7825 */ /* 0x000fe200078e00ff */
[----:B------:R1:W2:Y:S03]  /*6b20*/  F2F.F16.F32 R144, R159 ;  /* 0x0000009f00907304 */ /* 0x0002a60000200800 */
[----:B0-----:R-:W-:Y:S01]  /*6b30*/  FMUL.FTZ R167, R167, R32 ;  /* 0x00000020a7a77220 */ /* 0x001fe20000410000 */
[----:B------:R-:W-:-:S02]  /*6b40*/  FSEL R161, R161, RZ, P0 ;  /* 0x000000ffa1a17208 */ /* 0x000fc40000000000 */
[----:B------:R-:W-:Y:S01]  /*6b50*/  ISETP.GE.U32.AND P0, PT, R62, 0x1000000, PT ;  /* 0x010000003e00780c */ /* 0x000fe20003f06070 */
        /* <DEDUP_REMOVED lines=8> */
[----:B------:R-:W-:Y:S01]  /*6be0*/  F2F.F16.F32 R34, R33 ;  /* 0x0000002100227304 */ /* 0x000fe20000200800 */
[----:B0-----:R-:W-:-:S02]  /*6bf0*/  FMUL.FTZ R165, R165, R32 ;  /* 0x00000020a5a57220 */ /* 0x001fc40000410000 */
[----:B------:R-:W-:Y:S02]  /*6c00*/  FSEL R159, R159, RZ, P3 ;  /* 0x000000ff9f9f7208 */ /* 0x000fe40001800000 */
[----:B------:R-:W-:Y:S01]  /*6c10*/  LOP3.LUT P3, RZ, R62, 0xff00, RZ, 0xc0, !PT ;  /* 0x0000ff003eff7812 */ /* 0x000fe2000786c0ff */
[----:B------:R-:W-:Y:S02]  /*6c20*/  FMUL.FTZ R165, R165, UR14 ;  /* 0x0000000ea5a57c20 */ /* 0x000fe40008410000 */
[----:B------:R0:W-:Y:S08]  /*6c30*/  F2F.F16.F32 R138, R173 ;  /* 0x000000ad008a7304 */ /* 0x0001f00000200800 */
[----:B------:R1:W-:Y:S01]  /*6c40*/  F2F.F16.F32 R44, R151 ;  /* 0x00000097002c7304 */ /* 0x0003e20000200800 */
[----:B0-----:R-:W-:-:S04]  /*6c50*/  FMUL.FTZ R173, R173, R32 ;  /* 0x00000020adad7220 */ /* 0x001fc80000410000 */
[----:B------:R-:W-:-:S03]  /*6c60*/  FMUL.FTZ R173, R173, UR14 ;  /* 0x0000000eadad7c20 */ /* 0x000fc60008410000 */
[----:B------:R0:W-:Y:S01]  /*6c70*/  F2F.F16.F32 R147, R171 ;  /* 0x000000ab00937304 */ /* 0x0001e20000200800 */
[----:B-1----:R-:W-:Y:S01]  /*6c80*/  FMUL.FTZ R151, R151, R32 ;  /* 0x0000002097977220 */ /* 0x002fe20000410000 */
[----:B------:R-:W-:Y:S02]  /*6c90*/  FSEL R173, R173, RZ, P6 ;  /* 0x000000ffadad7208 */ /* 0x000fe40003000000 */
[----:B------:R-:W-:Y:S01]  /*6ca0*/  LOP3.LUT P6, RZ, R63, 0xff, RZ, 0xc0, !PT ;  /* 0x000000ff3fff7812 */ /* 0x000fe200078cc0ff */
[----:B------:R-:W-:-:S03]  /*6cb0*/  FMUL.FTZ R151, R151, UR14 ;  /* 0x0000000e97977c20 */ /* 0x000fc60008410000 */
[----:B------:R1:W2:Y:S01]  /*6cc0*/  F2F.F16.F32 R148, R149 ;  /* 0x0000009500947304 */ /* 0x0002a20000200800 */
[-C--:B0-----:R-:W-:Y:S01]  /*6cd0*/  FMUL.FTZ R171, R171, R32.reuse ;  /* 0x00000020abab7220 */ /* 0x081fe20000410000 */
[----:B------:R-:W-:Y:S02]  /*6ce0*/  FSEL R151, R151, RZ, P5 ;  /* 0x000000ff97977208 */ /* 0x000fe40002800000 */
[----:B------:R-:W-:Y:S01]  /*6cf0*/  LOP3.LUT P5, RZ, R63, 0xff0000, RZ, 0xc0, !PT ;  /* 0x00ff00003fff7812 */ /* 0x000fe200078ac0ff */
[----:B------:R-:W-:Y:S01]  /*6d00*/  FMUL.FTZ R171, R171, UR14 ;  /* 0x0000000eabab7c20 */ /* 0x000fe20008410000 */
[----:B------:R-:W-:Y:S02]  /*6d10*/  FSEL R162, R162, RZ, P6 ;  /* 0x000000ffa2a27208 */ /* 0x000fe40003000000 */
[----:B------:R0:W-:Y:S01]  /*6d20*/  F2F.F16.F32 R140, R153 ;  /* 0x00000099008c7304 */ /* 0x0001e20000200800 */
[----:B-1----:R-:W-:Y:S01]  /*6d30*/  FMUL.FTZ R149, R149, R32 ;  /* 0x0000002095957220 */ /* 0x002fe20000410000 */
[----:B------:R-:W-:-:S02]  /*6d40*/  FSEL R171, R171, RZ, P4 ;  /* 0x000000ffabab7208 */ /* 0x000fc40002000000 */
[----:B------:R-:W-:Y:S01]  /*6d50*/  LOP3.LUT P4, RZ, R63, 0xff00, RZ, 0xc0, !PT ;  /* 0x0000ff003fff7812 */ /* 0x000fe2000788c0ff */
[----:B------:R-:W-:Y:S01]  /*6d60*/  FMUL.FTZ R149, R149, UR14 ;  /* 0x0000000e95957c20 */ /* 0x000fe20008410000 */
[----:B--2---:R-:W-:Y:S02]  /*6d70*/  PRMT R147, R147, 0x5410, R148 ;  /* 0x0000541093937816 */ /* 0x004fe40000000094 */
[----:B------:R1:W2:Y:S01]  /*6d80*/  F2F.F16.F32 R47, R163 ;  /* 0x000000a3002f7304 */ /* 0x0002a20000200800 */
[-C--:B0-----:R-:W-:Y:S01]  /*6d90*/  FMUL.FTZ R153, R153, R32.reuse ;  /* 0x0000002099997220 */ /* 0x081fe20000410000 */
[----:B------:R-:W-:Y:S02]  /*6da0*/  FSEL R149, R149, RZ, P0 ;  /* 0x000000ff95957208 */ /* 0x000fe40000000000 */
[----:B------:R-:W-:Y:S01]  /*6db0*/  ISETP.GE.U32.AND P0, PT, R63, 0x1000000, PT ;  /* 0x010000003f00780c */ /* 0x000fe20003f06070 */
[----:B------:R-:W-:Y:S01]  /*6dc0*/  FMUL.FTZ R153, R153, UR14 ;  /* 0x0000000e99997c20 */ /* 0x000fe20008410000 */
[----:B------:R-:W-:Y:S01]  /*6dd0*/  PRMT R63, R34, 0x5410, R139 ;  /* 0x00005410223f7816 */ /* 0x000fe2000000008b */
[----:B------:R-:W-:Y:S01]  /*6de0*/  IMAD.WIDE.U32 R138, R138, 0x10000, RZ ;  /* 0x000100008a8a7825 */ /* 0x000fe200078e00ff */
[----:B------:R0:W-:Y:S03]  /*6df0*/  F2F.F16.F32 R62, R161 ;  /* 0x000000a1003e7304 */ /* 0x0001e60000200800 */
[----:B-1----:R-:W-:Y:S01]  /*6e00*/  FMUL.FTZ R163, R163, R32 ;  /* 0x00000020a3a37220 */ /* 0x002fe20000410000 */
[----:B------:R-:W-:-:S02]  /*6e10*/  LOP3.LUT R34, R40, R0, RZ, 0xfc, !PT ;  /* 0x0000000028227212 */ /* 0x000fc400078efcff */
[----:B------:R-:W-:Y:S01]  /*6e20*/  FSEL R165, R165, RZ, P0 ;  /* 0x000000ffa5a57208 */ /* 0x000fe20000000000 */
[----:B------:R-:W-:Y:S01]  /*6e30*/  FMUL.FTZ R163, R163, UR14 ;  /* 0x0000000ea3a37c20 */ /* 0x000fe20008410000 */
[----:B------:R-:W-:Y:S01]  /*6e40*/  FSEL R153, R153, RZ, P3 ;  /* 0x000000ff99997208 */ /* 0x000fe20001800000 */
[----:B--2---:R-:W-:Y:S01]  /*6e50*/  IMAD.WIDE.U32 R46, R47, 0x10000, RZ ;  /* 0x000100002f2e7825 */ /* 0x004fe200078e00ff */
[----:B------:R-:W-:Y:S03]  /*6e60*/  F2F.F16.F32 R159, R159 ;  /* 0x0000009f009f7304 */ /* 0x000fe60000200800 */
[----:B0-----:R-:W-:Y:S01]  /*6e70*/  FMUL.FTZ R161, R33, R32 ;  /* 0x0000002021a17220 */ /* 0x001fe20000410000 */
[----:B------:R-:W-:Y:S01]  /*6e80*/  FSEL R163, R163, RZ, P4 ;  /* 0x000000ffa3a37208 */ /* 0x000fe20002000000 */
[----:B------:R-:W-:Y:S01]  /*6e90*/  IMAD.WIDE.U32 R32, R39, 0x10000, RZ ;  /* 0x0001000027207825 */ /* 0x000fe200078e00ff */
[----:B------:R-:W-:-:S03]  /*6ea0*/  LOP3.LUT R45, R63, R47, RZ, 0xfc, !PT ;  /* 0x0000002f3f2d7212 */ /* 0x000fc600078efcff */
[----:B------:R-:W-:Y:S01]  /*6eb0*/  FMUL.FTZ R161, R161, UR14 ;  /* 0x0000000ea1a17c20 */ /* 0x000fe20008410000 */
[----:B------:R-:W-:Y:S01]  /*6ec0*/  LOP3.LUT R32, R32, R35, RZ, 0xfc, !PT ;  /* 0x0000002320207212 */ /* 0x000fe200078efcff */
[----:B------:R-:W0:Y:S01]  /*6ed0*/  F2F.F16.F32 R65, R145 ;  /* 0x0000009100417304 */ /* 0x000e220000200800 */
[----:B------:R-:W-:Y:S01]  /*6ee0*/  LOP3.LUT R35, R43, R41, RZ, 0xfc, !PT ;  /* 0x000000292b237212 */ /* 0x000fe200078efcff */
[----:B------:R-:W-:Y:S01]  /*6ef0*/  IMAD.WIDE.U32 R40, R67, 0x10000, RZ ;  /* 0x0001000043287825 */ /* 0x000fe200078e00ff */
[----:B------:R-:W-:Y:S02]  /*6f00*/  LOP3.LUT R33, R37, R33, RZ, 0xfc, !PT ;  /* 0x0000002125217212 */ /* 0x000fe400078efcff */
[----:B------:R-:W-:Y:S01]  /*6f10*/  LOP3.LUT R37, R179, R61, RZ, 0xfc, !PT ;  /* 0x0000003db3257212 */ /* 0x000fe200078efcff */
[----:B------:R-:W-:Y:S01]  /*6f20*/  IMAD.WIDE.U32 R60, R140, 0x10000, RZ ;  /* 0x000100008c3c7825 */ /* 0x000fe200078e00ff */
[----:B------:R-:W-:Y:S01]  /*6f30*/  FSEL R161, R161, RZ, P5 ;  /* 0x000000ffa1a17208 */ /* 0x000fe20002800000 */
[----:B------:R-:W1:Y:S01]  /*6f40*/  F2F.F16.F32 R122, R122 ;  /* 0x0000007a007a7304 */ /* 0x000e620000200800 */
[----:B------:R-:W-:-:S02]  /*6f50*/  LOP3.LUT R38, R40, R38, RZ, 0xfc, !PT ;  /* 0x0000002628267212 */ /* 0x000fc400078efcff */
[----:B------:R-:W-:Y:S02]  /*6f60*/  LOP3.LUT R40, R138, R42, RZ, 0xfc, !PT ;  /* 0x0000002a8a287212 */ /* 0x000fe400078efcff */
[----:B------:R-:W-:Y:S02]  /*6f70*/  LOP3.LUT R42, R60, R44, RZ, 0xfc, !PT ;  /* 0x0000002c3c2a7212 */ /* 0x000fe400078efcff */
[----:B------:R-:W-:Y:S01]  /*6f80*/  LOP3.LUT R43, R147, R61, RZ, 0xfc, !PT ;  /* 0x0000003d932b7212 */ /* 0x000fe200078efcff */
[----:B------:R-:W-:Y:S01]  /*6f90*/  F2F.F16.F32 R161, R161 ;  /* 0x000000a100a17304 */ /* 0x000fe20000200800 */
[----:B0-----:R-:W-:Y:S02]  /*6fa0*/  LOP3.LUT R44, R46, R65, RZ, 0xfc, !PT ;  /* 0x000000412e2c7212 */ /* 0x001fe400078efcff */
[----:B------:R-:W-:Y:S02]  /*6fb0*/  LOP3.LUT R39, R157, R41, RZ, 0xfc, !PT ;  /* 0x000000299d277212 */ /* 0x000fe400078efcff */
[----:B------:R-:W-:Y:S01]  /*6fc0*/  LOP3.LUT R41, R155, R139, RZ, 0xfc, !PT ;  /* 0x0000008b9b297212 */ /* 0x000fe200078efcff */
[----:B-1----:R-:W-:-:S02]  /*6fd0*/  IMAD.WIDE.U32 R46, R122, 0x10000, RZ ;  /* 0x000100007a2e7825 */ /* 0x002fc400078e00ff */
[----:B------:R-:W0:Y:S08]  /*6fe0*/  F2F.F16.F32 R60, R165 ;  /* 0x000000a5003c7304 */ /* 0x000e300000200800 */
[----:B------:R-:W1:Y:S01]  /*6ff0*/  F2F.F16.F32 R69, R69 ;  /* 0x0000004500457304 */ /* 0x000e620000200800 */
[----:B0-----:R-:W-:-:S07]  /*7000*/  PRMT R161, R161, 0x5410, R60 ;  /* 0x00005410a1a17816 */ /* 0x001fce000000003c */
[----:B------:R-:W0:Y:S01]  /*7010*/  F2F.F16.F32 R141, R141 ;  /* 0x0000008d008d7304 */ /* 0x000e220000200800 */
[----:B------:R-:W2:Y:S01]  /*7020*/  LDC.64 R60, c[0x0][0x468] ;  /* 0x00011a00ff3c7b82 */ /* 0x000ea20000000a00 */
[----:B-1----:R-:W-:-:S06]  /*7030*/  LOP3.LUT R46, R46, R69, RZ, 0xfc, !PT ;  /* 0x000000452e2e7212 */ /* 0x002fcc00078efcff */
[----:B------:R-:W1:Y:S01]  /*7040*/  F2F.F16.F32 R64, R64 ;  /* 0x0000004000407304 */ /* 0x000e620000200800 */
[----:B0-----:R-:W-:-:S07]  /*7050*/  IMAD.WIDE.U32 R68, R141, 0x10000, RZ ;  /* 0x000100008d447825 */ /* 0x001fce00078e00ff */
[----:B------:R-:W-:Y:S01]  /*7060*/  F2F.F16.F32 R71, R71 ;  /* 0x0000004700477304 */ /* 0x000fe20000200800 */
[----:B-1----:R-:W-:-:S07]  /*7070*/  IMAD.WIDE.U32 R138, R64, 0x10000, RZ ;  /* 0x00010000408a7825 */ /* 0x002fce00078e00ff */
[----:B------:R-:W0:Y:S08]  /*7080*/  F2F.F16.F32 R146, R146 ;  /* 0x0000009200927304 */ /* 0x000e300000200800 */
[----:B------:R-:W-:Y:S01]  /*7090*/  F2F.F16.F32 R154, R154 ;  /* 0x0000009a009a7304 */ /* 0x000fe20000200800 */
[----:B0-----:R-:W-:-:S07]  /*70a0*/  PRMT R71, R71, 0x5410, R146 ;  /* 0x0000541047477816 */ /* 0x001fce0000000092 */
[----:B------:R-:W0:Y:S01]  /*70b0*/  F2F.F16.F32 R169, R169 ;  /* 0x000000a900a97304 */ /* 0x000e220000200800 */
[----:B------:R-:W-:-:S07]  /*70c0*/  LOP3.LUT R47, R71, R47, RZ, 0xfc, !PT ;  /* 0x0000002f472f7212 */ /* 0x000fce00078efcff */
[----:B------:R1:W-:Y:S01]  /*70d0*/  F2F.F16.F32 R145, R151 ;  /* 0x0000009700917304 */ /* 0x0003e20000200800 */
[----:B0-----:R-:W-:-:S07]  /*70e0*/  PRMT R169, R154, 0x5410, R169 ;  /* 0x000054109aa97816 */ /* 0x001fce00000000a9 */
[----:B------:R-:W0:Y:S01]  /*70f0*/  F2F.F16.F32 R70, R70 ;  /* 0x0000004600467304 */ /* 0x000e220000200800 */
[----:B-1----:R-:W-:Y:S02]  /*7100*/  PRMT R151, R159, 0x5410, R62 ;  /* 0x000054109f977816 */ /* 0x002fe4000000003e */
[----:B------:R-:W1:Y:S01]  /*7110*/  LDC.64 R62, c[0x0][0x478] ;  /* 0x00011e00ff3e7b82 */ /* 0x000e620000000a00 */
[----:B------:R-:W-:-:S04]  /*7120*/  LOP3.LUT R67, R169, R139, RZ, 0xfc, !PT ;  /* 0x0000008ba9437212 */ /* 0x000fc800078efcff */
[----:B------:R-:W-:Y:S01]  /*7130*/  F2F.F16.F32 R143, R143 ;  /* 0x0000008f008f7304 */ /* 0x000fe20000200800 */
[----:B0-----:R-:W-:-:S07]  /*7140*/  LOP3.LUT R64, R68, R70, RZ, 0xfc, !PT ;  /* 0x0000004644407212 */ /* 0x001fce00078efcff */
[----:B------:R-:W0:Y:S08]  /*7150*/  F2F.F16.F32 R150, R150 ;  /* 0x0000009600967304 */ /* 0x000e300000200800 */
[----:B------:R-:W3:Y:S01]  /*7160*/  F2F.F16.F32 R66, R66 ;  /* 0x0000004200427304 */ /* 0x000ee20000200800 */
[----:B0-----:R-:W-:-:S07]  /*7170*/  PRMT R143, R143, 0x5410, R150 ;  /* 0x000054108f8f7816 */ /* 0x001fce0000000096 */
[----:B------:R-:W0:Y:S01]  /*7180*/  F2F.F16.F32 R158, R158 ;  /* 0x0000009e009e7304 */ /* 0x000e220000200800 */
[----:B------:R-:W-:Y:S01]  /*7190*/  LOP3.LUT R65, R143, R69, RZ, 0xfc, !PT ;  /* 0x000000458f417212 */ /* 0x000fe200078efcff */
[----:B--2---:R-:W-:Y:S01]  /*71a0*/  IMAD.WIDE.U32 R142, R125, 0x8, R60 ;  /* 0x000000087d8e7825 */ /* 0x004fe200078e003c */
[----:B---3--:R-:W-:-:S05]  /*71b0*/  LOP3.LUT R66, R138, R66, RZ, 0xfc, !PT ;  /* 0x000000428a427212 */ /* 0x008fca00078efcff */
[----:B------:R-:W-:Y:S01]  /*71c0*/  F2F.F16.F32 R160, R160 ;  /* 0x000000a000a07304 */ /* 0x000fe20000200800 */
[----:B0-----:R-:W-:-:S07]  /*71d0*/  IMAD.WIDE.U32 R158, R158, 0x10000, RZ ;  /* 0x000100009e9e7825 */ /* 0x001fce00078e00ff */
[----:B------:R-:W0:Y:S08]  /*71e0*/  F2F.F16.F32 R189, R189 ;  /* 0x000000bd00bd7304 */ /* 0x000e300000200800 */
[----:B------:R-:W2:Y:S01]  /*71f0*/  F2F.F16.F32 R173, R173 ;  /* 0x000000ad00ad7304 */ /* 0x000ea20000200800 */
[----:B0-----:R-:W-:-:S07]  /*7200*/  PRMT R189, R160, 0x5410, R189 ;  /* 0x00005410a0bd7816 */ /* 0x001fce00000000bd */
[----:B------:R-:W0:Y:S01]  /*7210*/  F2F.F16.F32 R153, R153 ;  /* 0x0000009900997304 */ /* 0x000e220000200800 */
[----:B------:R-:W-:Y:S01]  /*7220*/  LOP3.LUT R69, R189, R159, RZ, 0xfc, !PT ;  /* 0x0000009fbd457212 */ /* 0x000fe200078efcff */
[----:B--2---:R-:W-:-:S06]  /*7230*/  IMAD.WIDE.U32 R70, R173, 0x10000, RZ ;  /* 0x00010000ad467825 */ /* 0x004fcc00078e00ff */
[----:B------:R-:W2:Y:S01]  /*7240*/  F2F.F16.F32 R140, R163 ;  /* 0x000000a3008c7304 */ /* 0x000ea20000200800 */
[----:B------:R-:W-:Y:S01]  /*7250*/  LOP3.LUT R151, R151, R71, RZ, 0xfc, !PT ;  /* 0x0000004797977212 */ /* 0x000fe200078efcff */
[----:B0-----:R-:W-:-:S06]  /*7260*/  IMAD.WIDE.U32 R138, R153, 0x10000, RZ ;  /* 0x00010000998a7825 */ /* 0x001fcc00078e00ff */
[----:B------:R-:W-:Y:S01]  /*7270*/  F2F.F16.F32 R171, R171 ;  /* 0x000000ab00ab7304 */ /* 0x000fe20000200800 */
[----:B------:R-:W-:Y:S01]  /*7280*/  LOP3.LUT R154, R138, R145, RZ, 0xfc, !PT ;  /* 0x000000918a9a7212 */ /* 0x000fe200078efcff */
[----:B-1----:R-:W-:-:S06]  /*7290*/  IMAD.WIDE.U32 R144, R127, 0x8, R62 ;  /* 0x000000087f907825 */ /* 0x002fcc00078e003e */
[----:B------:R0:W1:Y:S01]  /*72a0*/  F2F.F16.F32 R0, R149 ;  /* 0x0000009500007304 */ /* 0x0000620000200800 */
[----:B--2---:R-:W-:-:S05]  /*72b0*/  IMAD.WIDE.U32 R140, R140, 0x10000, RZ ;  /* 0x000100008c8c7825 */ /* 0x004fca00078e00ff */
[----:B------:R-:W-:Y:S02]  /*72c0*/  LOP3.LUT R159, R161, R141, RZ, 0xfc, !PT ;  /* 0x0000008da19f7212 */ /* 0x000fe400078efcff */
[----:B------:R-:W2:Y:S01]  /*72d0*/  F2F.F16.F32 R152, R152 ;  /* 0x0000009800987304 */ /* 0x000ea20000200800 */
[----:B0-----:R-:W-:Y:S01]  /*72e0*/  IMAD.WIDE.U32 R148, R129, 0x8, R62 ;  /* 0x0000000881947825 */ /* 0x001fe200078e003e */
[----:B-1----:R-:W-:-:S06]  /*72f0*/  PRMT R171, R171, 0x5410, R0 ;  /* 0x00005410abab7816 */ /* 0x002fcc0000000000 */
[----:B------:R-:W0:Y:S01]  /*7300*/  F2F.F16.F32 R156, R156 ;  /* 0x0000009c009c7304 */ /* 0x000e220000200800 */
[----:B------:R-:W-:Y:S01]  /*7310*/  LOP3.LUT R155, R171, R139, RZ, 0xfc, !PT ;  /* 0x0000008bab9b7212 */ /* 0x000fe200078efcff */
[----:B------:R-:W-:Y:S01]  /*7320*/  IMAD.WIDE.U32 R138, R123, 0x8, R62 ;  /* 0x000000087b8a7825 */ /* 0x000fe200078e003e */
[----:B--2---:R-:W-:-:S05]  /*7330*/  LOP3.LUT R68, R158, R152, RZ, 0xfc, !PT ;  /* 0x000000989e447212 */ /* 0x004fca00078efcff */
[----:B------:R-:W1:Y:S01]  /*7340*/  F2F.F16.F32 R147, R162 ;  /* 0x000000a200937304 */ /* 0x000e620000200800 */
[----:B------:R-:W-:-:S04]  /*7350*/  IMAD.WIDE.U32 R152, R131, 0x8, R62 ;  /* 0x0000000883987825 */ /* 0x000fc800078e003e */
[----:B------:R-:W-:Y:S01]  /*7360*/  IMAD.WIDE.U32 R122, R123, 0x8, R60 ;  /* 0x000000087b7a7825 */ /* 0x000fe200078e003c */
[----:B0-----:R-:W-:-:S03]  /*7370*/  LOP3.LUT R150, R70, R156, RZ, 0xfc, !PT ;  /* 0x0000009c46967212 */ /* 0x001fc600078efcff */
[----:B------:R-:W-:-:S04]  /*7380*/  IMAD.WIDE.U32 R70, R121, 0x8, R62 ;  /* 0x0000000879467825 */ /* 0x000fc800078e003e */
[--C-:B------:R-:W-:Y:S01]  /*7390*/  IMAD.WIDE.U32 R156, R133, 0x8, R62.reuse ;  /* 0x00000008859c7825 */ /* 0x100fe200078e003e */
[----:B------:R0:W-:Y:S01]  /*73a0*/  STG.E.64 desc[UR4][R70.64], R32 ;  /* 0x0000002046007986 */ /* 0x0001e2000c101b04 */
[----:B-1----:R-:W-:Y:S02]  /*73b0*/  LOP3.LUT R158, R140, R147, RZ, 0xfc, !PT ;  /* 0x000000938c9e7212 */ /* 0x002fe400078efcff */
[----:B------:R-:W-:-:S04]  /*73c0*/  IMAD.WIDE.U32 R140, R125, 0x8, R62 ;  /* 0x000000087d8c7825 */ /* 0x000fc800078e003e */
[----:B------:R-:W-:-:S04]  /*73d0*/  IMAD.WIDE.U32 R62, R121, 0x8, R60 ;  /* 0x00000008793e7825 */ /* 0x000fc800078e003c */
[--C-:B------:R-:W-:Y:S01]  /*73e0*/  IMAD.WIDE.U32 R146, R127, 0x8, R60.reuse ;  /* 0x000000087f927825 */ /* 0x100fe200078e003c */
[----:B------:R2:W-:Y:S03]  /*73f0*/  STG.E.64 desc[UR4][R62.64], R46 ;  /* 0x0000002e3e007986 */ /* 0x0005e6000c101b04 */
[--C-:B0-----:R-:W-:Y:S01]  /*7400*/  IMAD.WIDE.U32 R32, R129, 0x8, R60.reuse ;  /* 0x0000000881207825 */ /* 0x101fe200078e003c */
        /* <DEDUP_REMOVED lines=14> */
.L_x_7885:
[----:B-1234-:R-:W0:Y:S01]  /*74f0*/  LDC.64 R32, c[0x0][0x380] ;  /* 0x0000e000ff207b82 */ /* 0x01ee220000000a00 */
        /* <DEDUP_REMOVED lines=55> */
.L_x_7882:
        /* <DEDUP_REMOVED lines=23> */
.L_x_7888:
        /* <DEDUP_REMOVED lines=10> */
.L_x_14395:


//--------------------- .text._ZN10layer_norm22ln_bwd_finalize_kernelINS_22Kernel_traits_finalizeILj7168Ef6__halfS2_S2_fjLb0ELj1024ELj4ENS_18Kernel_traits_baseILj7168EfS2_S2_S2_fjLj1024EEEEELb0ELb0EEEvNS_9BwdParamsE --------------------------
	.section	.text._ZN10layer_norm22ln_bwd_finalize_kernelINS_22Kernel_traits_finalizeILj7168Ef6__halfS2_S2_fjLb0ELj1024ELj4ENS_18Kernel_traits_baseILj7168EfS2_S2_S2_fjLj1024EEEEELb0ELb0EEEvNS_9BwdParamsE,"ax",@progbits
	.align	128
        .global         _ZN10layer_norm22ln_bwd_finalize_kernelINS_22Kernel_traits_finalizeILj7168Ef6__halfS2_S2_fjLb0ELj1024ELj4ENS_18Kernel_traits_baseILj7168EfS2_S2_S2_fjLj1024EEEEELb0ELb0EEEvNS_9BwdParamsE
        .type           _ZN10layer_norm22ln_bwd_finalize_kernelINS_22Kernel_traits_finalizeILj7168Ef6__halfS2_S2_fjLb0ELj1024ELj4ENS_18Kernel_traits_baseILj7168EfS2_S2_S2_fjLj1024EEEEELb0ELb0EEEvNS_9BwdParamsE,@function
        .size           _ZN10layer_norm22ln_bwd_finalize_kernelINS_22Kernel_traits_finalizeILj7168Ef6__halfS2_S2_fjLb0ELj1024ELj4ENS_18Kernel_traits_baseILj7168EfS2_S2_S2_fjLj1024EEEEELb0ELb0EEEvNS_9BwdParamsE,(.L_x_14396 - _ZN10layer_norm22ln_bwd_finalize_kernelINS_22Kernel_traits_finalizeILj7168Ef6__halfS2_S2_fjLb0ELj1024ELj4ENS_18Kernel_traits_baseILj7168EfS2_S2_S2_fjLj1024EEEEELb0ELb0EEEvNS_9BwdParamsE)
        .other          _ZN10layer_norm22ln_bwd_finalize_kernelINS_22Kernel_traits_finalizeILj7168Ef6__halfS2_S2_fjLb0ELj1024ELj4ENS_18Kernel_traits_baseILj7168EfS2_S2_S2_fjLj1024EEEEELb0ELb0EEEvNS_9BwdParamsE,@"STO_CUDA_ENTRY STV_DEFAULT"
_ZN10layer_norm22ln_bwd_finalize_kernelINS_22Kernel_traits_finalizeILj7168Ef6__halfS2_S2_fjLb0ELj1024ELj4ENS_18Kernel_traits_baseILj7168EfS2_S2_S2_fjLj1024EEEEELb0ELb0EEEvNS_9BwdParamsE:
.text._ZN10layer_norm22ln_bwd_finalize_kernelINS_22Kernel_traits_finalizeILj7168Ef6__halfS2_S2_fjLb0ELj1024ELj4ENS_18Kernel_traits_baseILj7168EfS2_S2_S2_fjLj1024EEEEELb0ELb0EEEvNS_9BwdParamsE:
        /* <DEDUP_REMOVED lines=78> */
.L_x_7893:
        /* <DEDUP_REMOVED lines=118> */
.L_x_7892:
[----:B------:R-:W-:Y:S05]  /*0c40*/  BSYNC.RECONVERGENT B1 ;  /* 0x0000000000017941 */ /* 0x000fea0003800200 */
.L_x_7891:
        /* <DEDUP_REMOVED lines=68> */
.L_x_7895:
[----:B------:R-:W-:Y:S05]  /*1090*/  BSYNC.RECONVERGENT B1 ;  /* 0x0000000000017941 */ /* 0x000fea0003800200 */
.L_x_7894:
        /* <DEDUP_REMOVED lines=37> */
.L_x_7897:
[----:B------:R-:W-:Y:S05]  /*12f0*/  BSYNC.RECONVERGENT B1 ;  /* 0x0000000000017941 */ /* 0x000fea0003800200 */
.L_x_7896:
[----:B------:R-:W-:Y:S05]  /*1300*/  @!P1 BRA `(.L_x_7890) ;  /* 0x00000000003c9947 */ /* 0x000fea0003800000 */
[----:B------:R-:W0:Y:S01]  /*1310*/  LDC.64 R8, c[0x0][0x440] ;  /* 0x00011000ff087b82 */ /* 0x000e220000000a00 */
[----:B------:R-:W-:Y:S01]  /*1320*/  IMAD R0, R3, R54, R0 ;  /* 0x0000003603007224 */ /* 0x000fe200078e0200 */
[----:B------:R-:W-:-:S04]  /*1330*/  IADD3 R12, PT, PT, -R55, RZ, RZ ;  /* 0x000000ff370c7210 */ /* 0x000fc80007ffe1ff */
[----:B------:R-:W-:Y:S02]  /*1340*/  IADD3 R3, PT, PT, R57, R0, RZ ;  /* 0x0000000039037210 */ /* 0x000fe40007ffe0ff */
[----:B------:R-:W1:Y:S05]  /*1350*/  LDC.64 R10, c[0x0][0x448] ;  /* 0x00011200ff0a7b82 */ /* 0x000e6a0000000a00 */
.L_x_7898:
        /* <DEDUP_REMOVED lines=10> */
.L_x_7890:
[----:B------:R-:W-:Y:S05]  /*1400*/  BSYNC.RECONVERGENT B0 ;  /* 0x0000000000007941 */ /* 0x000fea0003800200 */
.L_x_7889:
        /* <DEDUP_REMOVED lines=60> */
.L_x_7899:
        /* <DEDUP_REMOVED lines=11> */
.L_x_14396:


//--------------------- .text._ZN10layer_norm13ln_bwd_kernelINS_13Kernel_traitsIf6__halfS2_S2_fjLj7168ELj1ELj1ELj8ELj8ENS_18Kernel_traits_baseILj7168EfS2_S2_S2_fjLj256EEEEELb1ELb0ELb1ELb0EEEvNS_9BwdParamsE --------------------------
	.section	.text._ZN10layer_norm13ln_bwd_kernelINS_13Kernel_traitsIf6__halfS2_S2_fjLj7168ELj1ELj1ELj8ELj8ENS_18Kernel_traits_baseILj7168EfS2_S2_S2_fjLj256EEEEELb1ELb0ELb1ELb0EEEvNS_9BwdParamsE,"ax",@progbits
	.align	128
        .global         _ZN10layer_norm13ln_bwd_kernelINS_13Kernel_traitsIf6__halfS2_S2_fjLj7168ELj1ELj1ELj8ELj8ENS_18Kernel_traits_baseILj7168EfS2_S2_S2_fjLj256EEEEELb1ELb0ELb1ELb0EEEvNS_9BwdParamsE
        .type           _ZN10layer_norm13ln_bwd_kernelINS_13Kernel_traitsIf6__halfS2_S2_fjLj7168ELj1ELj1ELj8ELj8ENS_18Kernel_traits_baseILj7168EfS2_S2_S2_fjLj256EEEEELb1ELb0ELb1ELb0EEEvNS_9BwdParamsE,@function
        .size           _ZN10layer_norm13ln_bwd_kernelINS_13Kernel_traitsIf6__halfS2_S2_fjLj7168ELj1ELj1ELj8ELj8ENS_18Kernel_traits_baseILj7168EfS2_S2_S2_fjLj256EEEEELb1ELb0ELb1ELb0EEEvNS_9BwdParamsE,(.L_x_14397 - _ZN10layer_norm13ln_bwd_kernelINS_13Kernel_traitsIf6__halfS2_S2_fjLj7168ELj1ELj1ELj8ELj8ENS_18Kernel_traits_baseILj7168EfS2_S2_S2_fjLj256EEEEELb1ELb0ELb1ELb0EEEvNS_9BwdParamsE)
        .other          _ZN10layer_norm13ln_bwd_kernelINS_13Kernel_traitsIf6__halfS2_S2_fjLj7168ELj1ELj1ELj8ELj8ENS_18Kernel_traits_baseILj7168EfS2_S2_S2_fjLj256EEEEELb1ELb0ELb1ELb0EEEvNS_9BwdParamsE,@"STO_CUDA_ENTRY STV_DEFAULT"
_ZN10layer_norm13ln_bwd_kernelINS_13Kernel_traitsIf6__halfS2_S2_fjLj7168ELj1ELj1ELj8ELj8ENS_18Kernel_traits_baseILj7168EfS2_S2_S2_fjLj256EEEEELb1ELb0ELb1ELb0EEEvNS_9BwdParamsE:
.text._ZN10layer_norm13ln_bwd_kernelINS_13Kernel_traitsIf6__halfS2_S2_fjLj7168ELj1ELj1ELj8ELj8ENS_18Kernel_traits_baseILj7168EfS2_S2_S2_fjLj256EEEEELb1ELb0ELb1ELb0EEEvNS_9BwdParamsE:
        /* <DEDUP_REMOVED lines=114> */
.L_x_7995:
        /* <DEDUP_REMOVED lines=20> */
[----:B------:R-:W-:Y:S01]  /*0860*/  ISETP.GE.U32.AND P3, PT, R4, 0x200, PT ;  /* 0x000002000400780c */ /* 0x000fe20003f66070 */
[----:B------:R-:W-:Y:S01]  /*0870*/  BSSY.RECONVERGENT B1, `(.L_x_7903) ;  /* 0x0000053000017945 */ /* 0x000fe20003800200 */
[----:B------:R-:W-:-:S02]  /*0880*/  ISETP.NE.AND P2, PT, RZ, UR9, PT ;  /* 0x00000009ff007c0c */ /* 0x000fc4000bf45270 */
[----:B------:R-:W-:Y:S02]  /*0890*/  CS2R R136, SRZ ;  /* 0x0000000000887805 */ /* 0x000fe4000001ff00 */
[C---:B------:R-:W-:Y:S02]  /*08a0*/  ISETP.GE.U32.AND P0, PT, R4.reuse, 0x300, PT ;  /* 0x000003000400780c */ /* 0x040fe40003f06070 */
[----:B------:R-:W-:Y:S02]  /*08b0*/  ISETP.GE.U32.AND P1, PT, R4, 0x400, PT ;  /* 0x000004000400780c */ /* 0x000fe40003f26070 */
[----:B------:R-:W-:Y:S02]  /*08c0*/  P2R R169, PR, RZ, 0x40 ;  /* 0x00000040ffa97803 */ /* 0x000fe40000000000 */
[----:B------:R-:W-:Y:S02]  /*08d0*/  @P5 IADD3 R127, PT, PT, R208, -0x1, RZ ;  /* 0xffffffffd07f5810 */ /* 0x000fe40007ffe0ff */
        /* <DEDUP_REMOVED lines=8> */
[----:B------:R-:W-:Y:S02]  /*0960*/  SHF.R.S32.HI R124, RZ, 0x1f, R127 ;  /* 0x0000001fff7c7819 */ /* 0x000fe4000001147f */
[----:B------:R-:W-:Y:S02]  /*0970*/  LEA.HI R125, R125, R126, RZ, 0x2 ;  /* 0x0000007e7d7d7211 */ /* 0x000fe400078f10ff */
[----:B------:R-:W-:-:S02]  /*0980*/  LEA.HI R127, R124, R127, RZ, 0x2 ;  /* 0x0000007f7c7f7211 */ /* 0x000fc400078f10ff */
[-C--:B---3--:R-:W-:Y:S02]  /*0990*/  LEA.HI.SX32 R195, R125, R0.reuse, 0x1e ;  /* 0x000000007dc37211 */ /* 0x088fe400078ff2ff */
        /* <DEDUP_REMOVED lines=20> */
[----:B------:R-:W-:Y:S02]  /*0ae0*/  IADD3 R133, PT, PT, R133, 0x100, RZ ;  /* 0x0000010085857810 */ /* 0x000fe40007ffe0ff */
[----:B------:R-:W-:Y:S02]  /*0af0*/  IADD3 R135, PT, PT, R135, 0x100, RZ ;  /* 0x0000010087877810 */ /* 0x000fe40007ffe0ff */
[----:B---3--:R-:W-:Y:S02]  /*0b00*/  MOV R14, R10 ;  /* 0x0000000a000e7202 */ /* 0x008fe40000000f00 */
[----:B------:R-:W-:Y:S02]  /*0b10*/  SHF.R.U64 R128, R10, 0x10, R11 ;  /* 0x000000100a807819 */ /* 0x000fe4000000120b */
[----:B------:R-:W-:-:S02]  /*0b20*/  MOV R126, R11 ;  /* 0x0000000b007e7202 */ /* 0x000fc40000000f00 */
[----:B------:R-:W-:Y:S02]  /*0b30*/  SHF.R.U32.HI R10, RZ, 0x10, R11 ;  /* 0x00000010ff0a7819 */ /* 0x000fe4000001160b */
[----:B----4-:R-:W-:Y:S01]  /*0b40*/  SHF.R.U64 R11, R8, 0x10, R9 ;  /* 0x00000010080b7819 */ /* 0x010fe20000001209 */
[----:B------:R-:W-:Y:S02]  /*0b50*/  HADD2.F32 R3, -RZ, R8.H0_H0 ;  /* 0x20000008ff037230 */ /* 0x000fe40000004100 */
[----:B------:R-:W-:Y:S02]  /*0b60*/  HADD2.F32 R127, -RZ, R9.H0_H0 ;  /* 0x20000009ff7f7230 */ /* 0x000fe40000004100 */
[----:B------:R-:W-:Y:S02]  /*0b70*/  HADD2.F32 R11, -RZ, R11.H0_H0 ;  /* 0x2000000bff0b7230 */ /* 0x000fe40000004100 */
[----:B------:R-:W-:Y:S01]  /*0b80*/  FADD.FTZ R3, -R130, R3 ;  /* 0x0000000382037221 */ /* 0x000fe20000010100 */
[----:B------:R-:W-:Y:S01]  /*0b90*/  SHF.R.U32.HI R8, RZ, 0x10, R9 ;  /* 0x00000010ff087819 */ /* 0x000fe20000011609 */
[----:B------:R-:W-:-:S02]  /*0ba0*/  HADD2.F32 R9, -RZ, R14.H0_H0 ;  /* 0x2000000eff097230 */ /* 0x000fc40000004100 */
[C---:B------:R-:W-:Y:S01]  /*0bb0*/  FADD.FTZ R127, -R130.reuse, R127 ;  /* 0x0000007f827f7221 */ /* 0x040fe20000010100 */
[----:B------:R-:W-:Y:S01]  /*0bc0*/  FADD.FTZ R11, -R130, R11 ;  /* 0x0000000b820b7221 */ /* 0x000fe20000010100 */
[----:B------:R-:W-:Y:S01]  /*0bd0*/  FMUL.FTZ R3, R6, R3 ;  /* 0x0000000306037220 */ /* 0x000fe20000410000 */
[----:B0-----:R-:W-:Y:S02]  /*0be0*/  HADD2.F32 R13, -RZ, R126.H0_H0 ;  /* 0x2000007eff0d7230 */ /* 0x001fe40000004100 */
[----:B------:R-:W-:Y:S01]  /*0bf0*/  FADD.FTZ R64, R64, R9 ;  /* 0x0000000940407221 */ /* 0x000fe20000010000 */
[----:B------:R-:W-:Y:S02]  /*0c00*/  HADD2.F32 R12, -RZ, R128.H0_H0 ;  /* 0x20000080ff0c7230 */ /* 0x000fe40000004100 */
[-C--:B------:R-:W-:Y:S01]  /*0c10*/  FFMA.FTZ R92, R3, R9.reuse, R92 ;  /* 0x00000009035c7223 */ /* 0x080fe2000001005c */
[----:B------:R-:W-:Y:S02]  /*0c20*/  HADD2.F32 R126, -RZ, R10.H0_H0 ;  /* 0x2000000aff7e7230 */ /* 0x000fe40000004100 */
[----:B------:R-:W-:Y:S01]  /*0c30*/  FMUL.FTZ R10, R120, R9 ;  /* 0x00000009780a7220 */ /* 0x000fe20000410000 */
[----:B------:R-:W-:-:S02]  /*0c40*/  HADD2.F32 R125, -RZ, R8.H0_H0 ;  /* 0x20000008ff7d7230 */ /* 0x000fc40000004100 */
[C---:B------:R-:W-:Y:S01]  /*0c50*/  FMUL.FTZ R8, R6.reuse, R11 ;  /* 0x0000000b06087220 */ /* 0x040fe20000410000 */
[----:B------:R-:W-:Y:S01]  /*0c60*/  FMUL.FTZ R9, R6, R127 ;  /* 0x0000007f06097220 */ /* 0x000fe20000410000 */
[----:B------:R-:W-:Y:S01]  /*0c70*/  FADD.FTZ R65, R65, R12 ;  /* 0x0000000c41417221 */ /* 0x000fe20000010000 */
[-C--:B------:R-:W-:Y:S01]  /*0c80*/  FMUL.FTZ R11, R121, R12.reuse ;  /* 0x0000000c790b7220 */ /* 0x080fe20000410000 */
[----:B------:R-:W-:Y:S01]  /*0c90*/  FFMA.FTZ R93, R8, R12, R93 ;  /* 0x0000000c085d7223 */ /* 0x000fe2000001005d */
        /* <DEDUP_REMOVED lines=16> */
.L_x_7904:
[----:B----4-:R-:W-:Y:S05]  /*0da0*/  BSYNC.RECONVERGENT B1 ;  /* 0x0000000000017941 */ /* 0x010fea0003800200 */
.L_x_7903:
        /* <DEDUP_REMOVED lines=19> */
[--C-:B---3--:R-:W-:Y:S01]  /*0ee0*/  SHF.R.U64 R127, R16, 0x10, R17.reuse ;  /* 0x00000010107f7819 */ /* 0x108fe20000001211 */
[----:B------:R-:W-:Y:S01]  /*0ef0*/  HADD2.F32 R129, -RZ, R16.H0_H0 ;  /* 0x20000010ff817230 */ /* 0x000fe20000004100 */
[----:B------:R-:W-:Y:S01]  /*0f00*/  SHF.R.U32.HI R16, RZ, 0x10, R17 ;  /* 0x00000010ff107819 */ /* 0x000fe20000011611 */
[----:B------:R-:W-:-:S02]  /*0f10*/  HADD2.F32 R139, -RZ, R17.H0_H0 ;  /* 0x20000011ff8b7230 */ /* 0x000fc40000004100 */
[----:B------:R-:W-:Y:S01]  /*0f20*/  HADD2.F32 R127, -RZ, R127.H0_H0 ;  /* 0x2000007fff7f7230 */ /* 0x000fe20000004100 */
[----:B----4-:R-:W-:Y:S01]  /*0f30*/  MOV R124, R18 ;  /* 0x00000012007c7202 */ /* 0x010fe20000000f00 */
[----:B------:R-:W-:Y:S01]  /*0f40*/  FADD.FTZ R17, -R130, R129 ;  /* 0x0000008182117221 */ /* 0x000fe20000010100 */
[--C-:B------:R-:W-:Y:S02]  /*0f50*/  SHF.R.U64 R18, R18, 0x10, R19.reuse ;  /* 0x0000001012127819 */ /* 0x100fe40000001213 */
[----:B------:R-:W-:Y:S02]  /*0f60*/  MOV R125, R19 ;  /* 0x00000013007d7202 */ /* 0x000fe40000000f00 */
[----:B------:R-:W-:Y:S01]  /*0f70*/  SHF.R.U32.HI R126, RZ, 0x10, R19 ;  /* 0x00000010ff7e7819 */ /* 0x000fe20000011613 */
[----:B------:R-:W-:Y:S02]  /*0f80*/  HADD2.F32 R19, -RZ, R124.H0_H0 ;  /* 0x2000007cff137230 */ /* 0x000fe40000004100 */
[----:B------:R-:W-:Y:S01]  /*0f90*/  FADD.FTZ R127, -R130, R127 ;  /* 0x0000007f827f7221 */ /* 0x000fe20000010100 */
[----:B------:R-:W-:Y:S01]  /*0fa0*/  FMUL.FTZ R17, R6, R17 ;  /* 0x0000001106117220 */ /* 0x000fe20000410000 */
[----:B-1----:R-:W-:-:S02]  /*0fb0*/  HADD2.F32 R23, -RZ, R16.H0_H0 ;  /* 0x20000010ff177230 */ /* 0x002fc40000004100 */
[----:B------:R-:W-:Y:S01]  /*0fc0*/  FADD.FTZ R139, -R130, R139 ;  /* 0x0000008b828b7221 */ /* 0x000fe20000010100 */
[----:B0-----:R-:W-:Y:S02]  /*0fd0*/  HADD2.F32 R20, -RZ, R18.H0_H0 ;  /* 0x20000012ff147230 */ /* 0x001fe40000004100 */
[----:B------:R-:W-:Y:S01]  /*0fe0*/  FMUL.FTZ R18, R116, R19 ;  /* 0x0000001374127220 */ /* 0x000fe20000410000 */
[----:B------:R-:W-:Y:S02]  /*0ff0*/  HADD2.F32 R125, -RZ, R125.H0_H0 ;  /* 0x2000007dff7d7230 */ /* 0x000fe40000004100 */
[----:B------:R-:W-:Y:S01]  /*1000*/  FADD.FTZ R60, R60, R19 ;  /* 0x000000133c3c7221 */ /* 0x000fe20000010000 */
[C---:B------:R-:W-:Y:S01]  /*1010*/  FMUL.FTZ R16, R6.reuse, R127 ;  /* 0x0000007f06107220 */ /* 0x040fe20000410000 */
[----:B------:R-:W-:Y:S01]  /*1020*/  FFMA.FTZ R88, R17, R19, R88 ;  /* 0x0000001311587223 */ /* 0x000fe20000010058 */
[----:B------:R-:W-:Y:S01]  /*1030*/  FMUL.FTZ R19, R6, R139 ;  /* 0x0000008b06137220 */ /* 0x000fe20000410000 */
[----:B------:R-:W-:Y:S01]  /*1040*/  FADD.FTZ R127, -R130, R23 ;  /* 0x00000017827f7221 */ /* 0x000fe20000010100 */
[----:B------:R-:W-:Y:S01]  /*1050*/  FMUL.FTZ R21, R117, R20 ;  /* 0x0000001475157220 */ /* 0x000fe20000410000 */
[----:B------:R-:W-:Y:S01]  /*1060*/  FADD.FTZ R124, R137, R18 ;  /* 0x00000012897c7221 */ /* 0x000fe20000010000 */
[----:B------:R-:W-:Y:S01]  /*1070*/  FFMA.FTZ R23, R17, R18, R136 ;  /* 0x0000001211177223 */ /* 0x000fe20000010088 */
[----:B------:R-:W-:-:S02]  /*1080*/  HADD2.F32 R126, -RZ, R126.H0_H0 ;  /* 0x2000007eff7e7230 */ /* 0x000fc40000004100 */
        /* <DEDUP_REMOVED lines=15> */
.L_x_7906:
[----:B------:R-:W-:Y:S05]  /*1180*/  BSYNC.RECONVERGENT B1 ;  /* 0x0000000000017941 */ /* 0x000fea0003800200 */
.L_x_7905:
        /* <DEDUP_REMOVED lines=27> */
[----:B-1----:R-:W-:Y:S01]  /*1340*/  FADD.FTZ R25, -R130, R125 ;  /* 0x0000007d82197221 */ /* 0x002fe20000010100 */
        /* <DEDUP_REMOVED lines=8> */
[----:B------:R-:W-:Y:S01]  /*13d0*/  FMUL.FTZ R26, R6, R29 ;  /* 0x0000001d061a7220 */ /* 0x000fe20000410000 */
        /* <DEDUP_REMOVED lines=24> */
.L_x_7908:
[----:B------:R-:W-:Y:S05]  /*1560*/  BSYNC.RECONVERGENT B1 ;  /* 0x0000000000017941 */ /* 0x000fea0003800200 */
.L_x_7907:
        /* <DEDUP_REMOVED lines=25> */
[--C-:B------:R-:W-:Y:S01]  /*1700*/  IMAD.MOV.U32 R127, RZ, RZ, R37.reuse ;  /* 0x000000ffff7f7224 */ /* 0x100fe200078e0025 */
[----:B------:R-:W-:Y:S01]  /*1710*/  SHF.R.U64 R128, R36, 0x10, R37 ;  /* 0x0000001024807819 */ /* 0x000fe20000001225 */
[C---:B------:R-:W-:Y:S01]  /*1720*/  FADD.FTZ R35, -R130.reuse, R139 ;  /* 0x0000008b82237221 */ /* 0x040fe20000010100 */
[----:B------:R-:W-:Y:S01]  /*1730*/  SHF.R.U32.HI R36, RZ, 0x10, R37 ;  /* 0x00000010ff247819 */ /* 0x000fe20000011625 */
[----:B------:R-:W-:Y:S02]  /*1740*/  HADD2.F32 R37, -RZ, R126.H0_H0 ;  /* 0x2000007eff257230 */ /* 0x000fe40000004100 */
[----:B------:R-:W-:Y:S01]  /*1750*/  FADD.FTZ R129, -R130, R129 ;  /* 0x0000008182817221 */ /* 0x000fe20000010100 */
[----:B------:R-:W-:Y:S01]  /*1760*/  FMUL.FTZ R35, R6, R35 ;  /* 0x0000002306237220 */ /* 0x000fe20000410000 */
[----:B0-----:R-:W-:-:S02]  /*1770*/  HADD2.F32 R38, -RZ, R128.H0_H0 ;  /* 0x20000080ff267230 */ /* 0x001fc40000004100 */
[----:B------:R-:W-:Y:S01]  /*1780*/  FADD.FTZ R141, -R130, R141 ;  /* 0x0000008d828d7221 */ /* 0x000fe20000010100 */
[----:B------:R-:W-:Y:S02]  /*1790*/  HADD2.F32 R126, -RZ, R36.H0_H0 ;  /* 0x20000024ff7e7230 */ /* 0x000fe40000004100 */
[----:B------:R-:W-:Y:S01]  /*17a0*/  FMUL.FTZ R36, R108, R37 ;  /* 0x000000256c247220 */ /* 0x000fe20000410000 */
[----:B------:R-:W-:Y:S02]  /*17b0*/  HADD2.F32 R125, -RZ, R34.H0_H0 ;  /* 0x20000022ff7d7230 */ /* 0x000fe40000004100 */
[----:B------:R-:W-:Y:S01]  /*17c0*/  FADD.FTZ R52, R52, R37 ;  /* 0x0000002534347221 */ /* 0x000fe20000010000 */
[----:B------:R-:W-:Y:S02]  /*17d0*/  HADD2.F32 R127, -RZ, R127.H0_H0 ;  /* 0x2000007fff7f7230 */ /* 0x000fe40000004100 */
        /* <DEDUP_REMOVED lines=22> */
.L_x_7910:
[----:B------:R-:W-:Y:S05]  /*1940*/  BSYNC.RECONVERGENT B1 ;  /* 0x0000000000017941 */ /* 0x000fea0003800200 */
.L_x_7909:
        /* <DEDUP_REMOVED lines=22> */
[----:B------:R-:W-:-:S03]  /*1ab0*/  SHF.R.U32.HI R144, RZ, 0x10, R125 ;  /* 0x00000010ff907819 */ /* 0x000fc6000001167d */
[----:B-1----:R-:W-:Y:S01]  /*1ac0*/  HADD2.F32 R129, -RZ, R143.H0_H0 ;  /* 0x2000008fff817230 */ /* 0x002fe20000004100 */
[----:B----4-:R-:W-:Y:S02]  /*1ad0*/  MOV R132, R126 ;  /* 0x0000007e00847202 */ /* 0x010fe40000000f00 */
[----:B0-----:R-:W-:Y:S01]  /*1ae0*/  SHF.R.U64 R139, R126, 0x10, R127 ;  /* 0x000000107e8b7819 */ /* 0x001fe2000000127f */
[----:B------:R-:W-:Y:S02]  /*1af0*/  HADD2.F32 R147, -RZ, R125.H0_H0 ;  /* 0x2000007dff937230 */ /* 0x000fe40000004100 */
[C---:B------:R-:W-:Y:S01]  /*1b00*/  FADD.FTZ R129, -R130.reuse, R129 ;  /* 0x0000008182817221 */ /* 0x040fe20000010100 */
[----:B------:R-:W-:Y:S02]  /*1b10*/  HADD2.F32 R125, -RZ, R132.H0_H0 ;  /* 0x20000084ff7d7230 */ /* 0x000fe40000004100 */
[----:B------:R-:W-:Y:S01]  /*1b20*/  FADD.FTZ R143, -R130, R145 ;  /* 0x00000091828f7221 */ /* 0x000fe20000010100 */
[----:B------:R-:W-:Y:S01]  /*1b30*/  MOV R134, R127 ;  /* 0x0000007f00867202 */ /* 0x000fe20000000f00 */
[----:B------:R-:W-:-:S02]  /*1b40*/  HADD2.F32 R124, -RZ, R139.H0_H0 ;  /* 0x2000008bff7c7230 */ /* 0x000fc40000004100 */
[----:B------:R-:W-:Y:S01]  /*1b50*/  FADD.FTZ R145, -R130, R147 ;  /* 0x0000009382917221 */ /* 0x000fe20000010100 */
[----:B------:R-:W-:Y:S02]  /*1b60*/  HADD2.F32 R139, -RZ, R144.H0_H0 ;  /* 0x20000090ff8b7230 */ /* 0x000fe40000004100 */
[C---:B------:R-:W-:Y:S01]  /*1b70*/  FMUL.FTZ R144, R6.reuse, R129 ;  /* 0x0000008106907220 */ /* 0x040fe20000410000 */
[----:B------:R-:W-:Y:S01]  /*1b80*/  FMUL.FTZ R143, R6, R143 ;  /* 0x0000008f068f7220 */ /* 0x000fe20000410000 */
[----:B------:R-:W-:Y:S01]  /*1b90*/  FMUL.FTZ R146, R104, R125 ;  /* 0x0000007d68927220 */ /* 0x000fe20000410000 */
[----:B------:R-:W-:Y:S01]  /*1ba0*/  SHF.R.U32.HI R138, RZ, 0x10, R127 ;  /* 0x00000010ff8a7819 */ /* 0x000fe2000001167f */
[----:B------:R-:W-:Y:S02]  /*1bb0*/  HADD2.F32 R127, -RZ, R134.H0_H0 ;  /* 0x20000086ff7f7230 */ /* 0x000fe40000004100 */
        /* <DEDUP_REMOVED lines=23> */
.L_x_7912:
[----:B------:R-:W-:Y:S05]  /*1d30*/  BSYNC.RECONVERGENT B1 ;  /* 0x0000000000017941 */ /* 0x000fea0003800200 */
.L_x_7911:
        /* <DEDUP_REMOVED lines=20> */
[----:B---3--:R-:W-:Y:S01]  /*1e80*/  SHF.R.U64 R152, R124, 0x10, R125 ;  /* 0x000000107c987819 */ /* 0x008fe2000000127d */
[----:B------:R-:W-:-:S04]  /*1e90*/  HADD2.F32 R153, -RZ, R124.H0_H0 ;  /* 0x2000007cff997230 */ /* 0x000fc80000004100 */
[----:B-1----:R-:W-:Y:S01]  /*1ea0*/  HADD2.F32 R129, -RZ, R152.H0_H0 ;  /* 0x20000098ff817230 */ /* 0x002fe20000004100 */
[----:B----4-:R-:W-:Y:S01]  /*1eb0*/  MOV R132, R126 ;  /* 0x0000007e00847202 */ /* 0x010fe20000000f00 */
[----:B------:R-:W-:Y:S01]  /*1ec0*/  HADD2.F32 R155, -RZ, R125.H0_H0 ;  /* 0x2000007dff9b7230 */ /* 0x000fe20000004100 */
[----:B0-----:R-:W-:Y:S02]  /*1ed0*/  SHF.R.U64 R139, R126, 0x10, R127 ;  /* 0x000000107e8b7819 */ /* 0x001fe4000000127f */
[C---:B------:R-:W-:Y:S01]  /*1ee0*/  FADD.FTZ R129, -R130.reuse, R129 ;  /* 0x0000008182817221 */ /* 0x040fe20000010100 */
[----:B------:R-:W-:Y:S01]  /*1ef0*/  SHF.R.U32.HI R154, RZ, 0x10, R125 ;  /* 0x00000010ff9a7819 */ /* 0x000fe2000001167d */
        /* <DEDUP_REMOVED lines=34> */
.L_x_7914:
[----:B------:R-:W-:Y:S05]  /*2120*/  BSYNC.RECONVERGENT B1 ;  /* 0x0000000000017941 */ /* 0x000fea0003800200 */
.L_x_7913:
        /* <DEDUP_REMOVED lines=17> */
[--C-:B--2---:R-:W-:Y:S01]  /*2240*/  SHF.R.U64 R161, R126, 0x10, R127.reuse ;  /* 0x000000107ea17819 */ /* 0x104fe2000000127f */
[----:B------:R-:W-:Y:S01]  /*2250*/  HADD2.F32 R131, -RZ, R126.H0_H0 ;  /* 0x2000007eff837230 */ /* 0x000fe20000004100 */
[----:B-1----:R-:W-:Y:S01]  /*2260*/  SHF.R.U32.HI R139, RZ, 0x10, R127 ;  /* 0x00000010ff8b7819 */ /* 0x002fe2000001167f */
[----:B------:R-:W-:Y:S01]  /*2270*/  HADD2.F32 R133, -RZ, R127.H0_H0 ;  /* 0x2000007fff857230 */ /* 0x000fe20000004100 */
[----:B----4-:R-:W-:Y:S01]  /*2280*/  MOV R126, R124 ;  /* 0x0000007c007e7202 */ /* 0x010fe20000000f00 */
[----:B------:R-:W-:Y:S01]  /*2290*/  HADD2.F32 R127, -RZ, R161.H0_H0 ;  /* 0x200000a1ff7f7230 */ /* 0x000fe20000004100 */
[----:B------:R-:W-:-:S02]  /*22a0*/  SHF.R.U64 R138, R124, 0x10, R125 ;  /* 0x000000107c8a7819 */ /* 0x000fc4000000127d */
[----:B------:R-:W-:Y:S02]  /*22b0*/  MOV R132, R125 ;  /* 0x0000007d00847202 */ /* 0x000fe40000000f00 */
[----:B------:R-:W-:Y:S01]  /*22c0*/  SHF.R.U32.HI R134, RZ, 0x10, R125 ;  /* 0x00000010ff867819 */ /* 0x000fe2000001167d */
[C---:B------:R-:W-:Y:S01]  /*22d0*/  FADD.FTZ R127, -R130.reuse, R127 ;  /* 0x0000007f827f7221 */ /* 0x040fe20000010100 */
[----:B------:R-:W-:Y:S02]  /*22e0*/  HADD2.F32 R125, -RZ, R126.H0_H0 ;  /* 0x2000007eff7d7230 */ /* 0x000fe40000004100 */
[----:B------:R-:W-:Y:S01]  /*22f0*/  FADD.FTZ R131, -R130, R131 ;  /* 0x0000008382837221 */ /* 0x000fe20000010100 */
[----:B------:R-:W-:Y:S02]  /*2300*/  HADD2.F32 R124, -RZ, R138.H0_H0 ;  /* 0x2000008aff7c7230 */ /* 0x000fe40000004100 */
[C---:B------:R-:W-:Y:S01]  /*2310*/  FMUL.FTZ R162, R6.reuse, R127 ;  /* 0x0000007f06a27220 */ /* 0x040fe20000410000 */
[----:B------:R-:W-:Y:S01]  /*2320*/  FMUL.FTZ R161, R6, R131 ;  /* 0x0000008306a17220 */ /* 0x000fe20000410000 */
[----:B------:R-:W-:Y:S01]  /*2330*/  FMUL.FTZ R164, R96, R125 ;  /* 0x0000007d60a47220 */ /* 0x000fe20000410000 */
[----:B------:R-:W-:Y:S01]  /*2340*/  FADD.FTZ R41, R41, R124 ;  /* 0x0000007c29297221 */ /* 0x000fe20000010000 */
[-C--:B------:R-:W-:Y:S01]  /*2350*/  FFMA.FTZ R69, R162, R124.reuse, R69 ;  /* 0x0000007ca2457223 */ /* 0x080fe20000010045 */
[----:B------:R-:W-:Y:S01]  /*2360*/  FMUL.FTZ R163, R97, R124 ;  /* 0x0000007c61a37220 */ /* 0x000fe20000410000 */
[----:B------:R-:W-:-:S02]  /*2370*/  HADD2.F32 R135, -RZ, R139.H0_H0 ;  /* 0x2000008bff877230 */ /* 0x000fc40000004100 */
[----:B------:R-:W-:Y:S01]  /*2380*/  FADD.FTZ R40, R40, R125 ;  /* 0x0000007d28287221 */ /* 0x000fe20000010000 */
[----:B---3--:R-:W-:Y:S02]  /*2390*/  HADD2.F32 R129, -RZ, R132.H0_H0 ;  /* 0x20000084ff817230 */ /* 0x008fe40000004100 */
[----:B------:R-:W-:Y:S01]  /*23a0*/  FFMA.FTZ R68, R161, R125, R68 ;  /* 0x0000007da1447223 */ /* 0x000fe20000010044 */
[----:B------:R-:W-:Y:S01]  /*23b0*/  FADD.FTZ R124, R137, R164 ;  /* 0x000000a4897c7221 */ /* 0x000fe20000010000 */
[----:B------:R-:W-:Y:S01]  /*23c0*/  FADD.FTZ R133, -R130, R133 ;  /* 0x0000008582857221 */ /* 0x000fe20000010100 */
[----:B------:R-:W-:Y:S01]  /*23d0*/  FFMA.FTZ R125, R161, R164, R136 ;  /* 0x000000a4a17d7223 */ /* 0x000fe20000010088 */
[----:B------:R-:W-:Y:S02]  /*23e0*/  HADD2.F32 R128, -RZ, R134.H0_H0 ;  /* 0x20000086ff807230 */ /* 0x000fe40000004100 */
[----:B------:R-:W-:Y:S01]  /*23f0*/  FADD.FTZ R127, R124, R163 ;  /* 0x000000a37c7f7221 */ /* 0x000fe20000010000 */
[----:B------:R-:W-:Y:S01]  /*2400*/  FADD.FTZ R135, -R130, R135 ;  /* 0x0000008782877221 */ /* 0x000fe20000010100 */
        /* <DEDUP_REMOVED lines=14> */
.L_x_7902:
        /* <DEDUP_REMOVED lines=59> */
.L_x_7916:
        /* <DEDUP_REMOVED lines=29> */
[----:B------:R-:W5:Y:S05]  /*2a70*/  @P4 LDG.E.64 R180, desc[UR10][R202.64] ;  /* 0x0000000acab44981 */ /* 0x000f6a000c1e1b00 */
[----:B------:R-:W3:Y:S01]  /*2a80*/  @P1 LDC.64 R136, c[0x0][0x3b0] ;  /* 0x0000ec00ff881b82 */ /* 0x000ee20000000a00 */
[C---:B0-----:R-:W-:Y:S01]  /*2a90*/  @P0 IMAD.WIDE.U32 R198, R211.reuse, 0x8, R198 ;  /* 0x00000008d3c60825 */ /* 0x041fe200078e00c6 */
[----:B------:R-:W-:Y:S01]  /*2aa0*/  @P0 IADD3 R211, PT, PT, R211, 0x100, RZ ;  /* 0x00000100d3d30810 */ /* 0x000fe20007ffe0ff */
[----:B------:R-:W5:Y:S04]  /*2ab0*/  @P4 LDG.E R15, desc[UR10][R200.64] ;  /* 0x0000000ac80f4981 */ /* 0x000f68000c1e1900 */
[----:B------:R-:W5:Y:S01]  /*2ac0*/  @P0 LDG.E.64 R178, desc[UR10][R198.64] ;  /* 0x0000000ac6b20981 */ /* 0x000f62000c1e1b00 */
        /* <DEDUP_REMOVED lines=10> */
[----:B------:R-:W-:-:S06]  /*2b70*/  @P1 IADD3 R209, PT, PT, R209, 0x100, RZ ;  /* 0x00000100d1d11810 */ /* 0x000fcc0007ffe0ff */
[----:B------:R-:W3:Y:S01]  /*2b80*/  @P3 LDC.64 R128, c[0x0][0x3b0] ;  /* 0x0000ec00ff803b82 */ /* 0x000ee20000000a00 */
[C---:B0-----:R-:W-:Y:S01]  /*2b90*/  @P2 IMAD.WIDE.U32 R134, R211.reuse, 0x8, R134 ;  /* 0x00000008d3862825 */ /* 0x041fe200078e0086 */
[----:B------:R-:W-:Y:S01]  /*2ba0*/  @P2 IADD3 R211, PT, PT, R211, 0x100, RZ ;  /* 0x00000100d3d32810 */ /* 0x000fe20007ffe0ff */
[----:B------:R0:W5:Y:S04]  /*2bb0*/  @P1 LDG.E R33, desc[UR10][R136.64] ;  /* 0x0000000a88211981 */ /* 0x000168000c1e1900 */
[----:B------:R0:W5:Y:S01]  /*2bc0*/  @P2 LDG.E.64 R174, desc[UR10][R134.64] ;  /* 0x0000000a86ae2981 */ /* 0x000162000c1e1b00 */
[----:B------:R-:W4:Y:S01]  /*2bd0*/  @P6 LDC.64 R126, c[0x0][0x438] ;  /* 0x00010e00ff7e6b82 */ /* 0x000f220000000a00 */
[C---:B-1----:R-:W-:Y:S01]  /*2be0*/  @P2 IMAD.WIDE.U32 R132, R209.reuse, 0x4, R132 ;  /* 0x00000004d1842825 */ /* 0x042fe200078e0084 */
[----:B------:R-:W-:-:S04]  /*2bf0*/  @P2 IADD3 R209, PT, PT, R209, 0x100, RZ ;  /* 0x00000100d1d12810 */ /* 0x000fc80007ffe0ff */
[----:B------:R1:W5:Y:S02]  /*2c00*/  @P2 LDG.E R142, desc[UR10][R132.64] ;  /* 0x0000000a848e2981 */ /* 0x000364000c1e1900 */
[----:B------:R-:W0:Y:S01]  /*2c10*/  @P6 LDC.64 R124, c[0x0][0x3b0] ;  /* 0x0000ec00ff7c6b82 */ /* 0x000e220000000a00 */
[C---:B--2---:R-:W-:Y:S01]  /*2c20*/  @P3 IMAD.WIDE.U32 R130, R211.reuse, 0x8, R130 ;  /* 0x00000008d3823825 */ /* 0x044fe200078e0082 */
[----:B------:R-:W-:-:S04]  /*2c30*/  @P3 IADD3 R211, PT, PT, R211, 0x100, RZ ;  /* 0x00000100d3d33810 */ /* 0x000fc80007ffe0ff */
[----:B------:R1:W5:Y:S01]  /*2c40*/  @P3 LDG.E.64 R172, desc[UR10][R130.64] ;  /* 0x0000000a82ac3981 */ /* 0x000362000c1e1b00 */
[C---:B---3--:R-:W-:Y:S01]  /*2c50*/  @P3 IMAD.WIDE.U32 R128, R209.reuse, 0x4, R128 ;  /* 0x00000004d1803825 */ /* 0x048fe200078e0080 */
[----:B------:R-:W-:-:S04]  /*2c60*/  @P3 IADD3 R209, PT, PT, R209, 0x100, RZ ;  /* 0x00000100d1d13810 */ /* 0x000fc80007ffe0ff */
        /* <DEDUP_REMOVED lines=8> */
.L_x_7915:
[----:B------:R-:W-:Y:S05]  /*2cf0*/  BSYNC.RECONVERGENT B0 ;  /* 0x0000000000007941 */ /* 0x000fea0003800200 */
.L_x_7901:
        /* <DEDUP_REMOVED lines=31> */
.L_x_7918:
[----:B------:R-:W-:Y:S05]  /*2ef0*/  BSYNC.RECONVERGENT B0 ;  /* 0x0000000000007941 */ /* 0x000fea0003800200 */
.L_x_7917:
        /* <DEDUP_REMOVED lines=22> */
[----:B------:R-:W-:Y:S01]  /*3060*/  FADD.FTZ R124, R127, R124 ;  /* 0x0000007c7f7c7221 */ /* 0x000fe20000010000 */
[----:B------:R-:W-:-:S02]  /*3070*/  HFMA2 R127, -RZ, RZ, 0, 0 ;  /* 0x00000000ff7f7431 */ /* 0x000fc400000001ff */
[----:B------:R-:W-:Y:S02]  /*3080*/  @P5 IMAD R125, R125, R2, RZ ;  /* 0x000000027d7d5224 */ /* 0x000fe400078e02ff */
[----:B-1----:R-:W-:Y:S01]  /*3090*/  FADD.FTZ R197, R197, R128 ;  /* 0x00000080c5c57221 */ /* 0x002fe20000010000 */
[----:B------:R-:W-:-:S03]  /*30a0*/  FADD.FTZ R124, R124, R129 ;  /* 0x000000817c7c7221 */ /* 0x000fc60000010000 */
[----:B------:R-:W-:Y:S01]  /*30b0*/  FADD.FTZ R197, R130, R197 ;  /* 0x000000c582c57221 */ /* 0x000fe20000010000 */
[----:B------:R-:W-:Y:S01]  /*30c0*/  FADD.FTZ R124, R131, R124 ;  /* 0x0000007c837c7221 */ /* 0x000fe20000010000 */
[----:B------:R-:W-:Y:S02]  /*30d0*/  @P5 SHF.R.S32.HI R128, RZ, 0x1f, R125 ;  /* 0x0000001fff805819 */ /* 0x000fe4000001147d */
[----:B--2---:R-:W-:Y:S01]  /*30e0*/  FADD.FTZ R197, R197, R132 ;  /* 0x00000084c5c57221 */ /* 0x004fe20000010000 */
[----:B------:R-:W-:Y:S01]  /*30f0*/  FADD.FTZ R124, R124, R133 ;  /* 0x000000857c7c7221 */ /* 0x000fe20000010000 */
[----:B------:R-:W-:Y:S01]  /*3100*/  @P5 LEA.HI R125, R128, R125, RZ, 0x2 ;  /* 0x0000007d807d5211 */ /* 0x000fe200078f10ff */
[----:B------:R-:W-:Y:S02]  /*3110*/  IMAD.MOV.U32 R128, RZ, RZ, R195 ;  /* 0x000000ffff807224 */ /* 0x000fe400078e00c3 */
[----:B------:R-:W-:Y:S01]  /*3120*/  FADD.FTZ R197, R134, R197 ;  /* 0x000000c586c57221 */ /* 0x000fe20000010000 */
[----:B------:R-:W-:Y:S01]  /*3130*/  FADD.FTZ R124, R135, R124 ;  /* 0x0000007c877c7221 */ /* 0x000fe20000010000 */
[----:B------:R-:W-:-:S02]  /*3140*/  @P5 LEA.HI.SX32 R127, R125, R0, 0x1e ;  /* 0x000000007d7f5211 */ /* 0x000fc400078ff2ff */
        /* <DEDUP_REMOVED lines=29> */
.L_x_7923:
        /* <DEDUP_REMOVED lines=12> */
.L_x_7924:
        /* <DEDUP_REMOVED lines=12> */
.L_x_7925:
        /* <DEDUP_REMOVED lines=13> */
.L_x_7922:
        /* <DEDUP_REMOVED lines=39> */
[----:B------:R-:W-:Y:S01]  /*37e0*/  FMUL.FTZ R125, R6, R125 ;  /* 0x0000007d067d7220 */ /* 0x000fe20000410000 */
[----:B------:R-:W-:-:S04]  /*37f0*/  @P5 FSEL R124, R124, RZ, P6 ;  /* 0x000000ff7c7c5208 */ /* 0x000fc80003000000 */
[----:B------:R-:W-:Y:S02]  /*3800*/  FSEL R125, R125, RZ, P4 ;  /* 0x000000ff7d7d7208 */ /* 0x000fe40002000000 */
[----:B------:R-:W-:Y:S02]  /*3810*/  @P5 F2FP.F16.F32.PACK_AB R124, RZ, R124 ;  /* 0x0000007cff7c523e */ /* 0x000fe400000000ff */
[----:B------:R-:W-:Y:S02]  /*3820*/  F2FP.F16.F32.PACK_AB R194, RZ, R125 ;  /* 0x0000007dffc2723e */ /* 0x000fe400000000ff */
        /* <DEDUP_REMOVED lines=9> */
.L_x_7921:
        /* <DEDUP_REMOVED lines=53> */
.L_x_7927:
        /* <DEDUP_REMOVED lines=55> */
.L_x_7926:
        /* <DEDUP_REMOVED lines=11> */
.L_x_7928:
        /* <DEDUP_REMOVED lines=9> */
.L_x_7929:
[----:B------:R-:W-:Y:S02]  /*40c0*/  IADD3 R128, PT, PT, R128, 0x100, RZ ;  /* 0x0000010080807810 */ /* 0x000fe40007ffe0ff */
[----:B------:R-:W-:-:S07]  /*40d0*/  IADD3 R127, PT, PT, R127, 0x100, RZ ;  /* 0x000001007f7f7810 */ /* 0x000fce0007ffe0ff */
.L_x_7920:
[----:B------:R-:W-:Y:S05]  /*40e0*/  BSYNC.RECONVERGENT B0 ;  /* 0x0000000000007941 */ /* 0x000fea0003800200 */
.L_x_7919:
        /* <DEDUP_REMOVED lines=55> */
[----:B------:R-:W-:Y:S01]  /*4460*/  F2FP.F16.F32.PACK_AB R194, RZ, R125 ;  /* 0x0000007dffc2723e */ /* 0x000fe200000000ff */
        /* <DEDUP_REMOVED lines=8> */
.L_x_7933:
[----:B------:R-:W-:Y:S01]  /*44f0*/  ISETP.GT.AND P4, PT, R190, RZ, PT ;  /* 0x000000ffbe00720c */ /* 0x000fe20003f84270 */
[----:B01----:R-:W0:Y:S01]  /*4500*/  @P5 LDC.64 R124, c[0x0][0x408] ;  /* 0x00010200ff7c5b82 */ /* 0x003e220000000a00 */
        /* <DEDUP_REMOVED lines=46> */
.L_x_7932:
        /* <DEDUP_REMOVED lines=56> */
.L_x_7935:
        /* <DEDUP_REMOVED lines=12> */
.L_x_7936:
        /* <DEDUP_REMOVED lines=12> */
.L_x_7937:
        /* <DEDUP_REMOVED lines=12> */
.L_x_7938:
        /* <DEDUP_REMOVED lines=12> */
.L_x_7934:
        /* <DEDUP_REMOVED lines=9> */
.L_x_7939:
        /* <DEDUP_REMOVED lines=9> */
.L_x_7940:
[----:B------:R-:W-:Y:S02]  /*4f90*/  IADD3 R128, PT, PT, R128, 0x100, RZ ;  /* 0x0000010080807810 */ /* 0x000fe40007ffe0ff */
[----:B------:R-:W-:-:S07]  /*4fa0*/  IADD3 R127, PT, PT, R127, 0x100, RZ ;  /* 0x000001007f7f7810 */ /* 0x000fce0007ffe0ff */
.L_x_7931:
[----:B------:R-:W-:Y:S05]  /*4fb0*/  BSYNC.RECONVERGENT B0 ;  /* 0x0000000000007941 */ /* 0x000fea0003800200 */
.L_x_7930:
        /* <DEDUP_REMOVED lines=63> */
.L_x_7944:
        /* <DEDUP_REMOVED lines=48> */
.L_x_7943:
        /* <DEDUP_REMOVED lines=56> */
.L_x_7946:
        /* <DEDUP_REMOVED lines=12> */
.L_x_7947:
        /* <DEDUP_REMOVED lines=12> */
.L_x_7948:
        /* <DEDUP_REMOVED lines=12> */
.L_x_7949:
        /* <DEDUP_REMOVED lines=12> */
.L_x_7945:
        /* <DEDUP_REMOVED lines=9> */
.L_x_7950:
        /* <DEDUP_REMOVED lines=9> */
.L_x_7951:
[----:B------:R-:W-:Y:S02]  /*5e50*/  IADD3 R128, PT, PT, R128, 0x100, RZ ;  /* 0x0000010080807810 */ /* 0x000fe40007ffe0ff */
[----:B------:R-:W-:-:S07]  /*5e60*/  IADD3 R127, PT, PT, R127, 0x100, RZ ;  /* 0x000001007f7f7810 */ /* 0x000fce0007ffe0ff */
.L_x_7942:
[----:B------:R-:W-:Y:S05]  /*5e70*/  BSYNC.RECONVERGENT B0 ;  /* 0x0000000000007941 */ /* 0x000fea0003800200 */
.L_x_7941:
        /* <DEDUP_REMOVED lines=63> */
.L_x_7955:
        /* <DEDUP_REMOVED lines=48> */
.L_x_7954:
        /* <DEDUP_REMOVED lines=56> */
.L_x_7957:
        /* <DEDUP_REMOVED lines=12> */
.L_x_7958:
        /* <DEDUP_REMOVED lines=12> */
.L_x_7959:
        /* <DEDUP_REMOVED lines=12> */
.L_x_7960:
        /* <DEDUP_REMOVED lines=12> */
.L_x_7956:
        /* <DEDUP_REMOVED lines=9> */
.L_x_7961:
        /* <DEDUP_REMOVED lines=9> */
.L_x_7962:
[----:B------:R-:W-:Y:S02]  /*6d10*/  IADD3 R128, PT, PT, R128, 0x100, RZ ;  /* 0x0000010080807810 */ /* 0x000fe40007ffe0ff */
[----:B------:R-:W-:-:S07]  /*6d20*/  IADD3 R127, PT, PT, R127, 0x100, RZ ;  /* 0x000001007f7f7810 */ /* 0x000fce0007ffe0ff */
.L_x_7953:
[----:B------:R-:W-:Y:S05]  /*6d30*/  BSYNC.RECONVERGENT B0 ;  /* 0x0000000000007941 */ /* 0x000fea0003800200 */
.L_x_7952:
        /* <DEDUP_REMOVED lines=63> */
.L_x_7966:
        /* <DEDUP_REMOVED lines=48> */
.L_x_7965:
        /* <DEDUP_REMOVED lines=56> */
.L_x_7968:
        /* <DEDUP_REMOVED lines=12> */
.L_x_7969:
        /* <DEDUP_REMOVED lines=12> */
.L_x_7970:
        /* <DEDUP_REMOVED lines=12> */
.L_x_7971:
        /* <DEDUP_REMOVED lines=12> */
.L_x_7967:
        /* <DEDUP_REMOVED lines=9> */
.L_x_7972:
        /* <DEDUP_REMOVED lines=9> */
.L_x_7973:
[----:B------:R-:W-:Y:S02]  /*7bd0*/  IADD3 R128, PT, PT, R128, 0x100, RZ ;  /* 0x0000010080807810 */ /* 0x000fe40007ffe0ff */
[----:B------:R-:W-:-:S07]  /*7be0*/  IADD3 R127, PT, PT, R127, 0x100, RZ ;  /* 0x000001007f7f7810 */ /* 0x000fce0007ffe0ff */
.L_x_7964:
[----:B------:R-:W-:Y:S05]  /*7bf0*/  BSYNC.RECONVERGENT B0 ;  /* 0x0000000000007941 */ /* 0x000fea0003800200 */
.L_x_7963:
        /* <DEDUP_REMOVED lines=63> */
.L_x_7977:
        /* <DEDUP_REMOVED lines=48> */
.L_x_7976:
        /* <DEDUP_REMOVED lines=56> */
.L_x_7979:
        /* <DEDUP_REMOVED lines=12> */
.L_x_7980:
        /* <DEDUP_REMOVED lines=12> */
.L_x_7981:
        /* <DEDUP_REMOVED lines=12> */
.L_x_7982:
        /* <DEDUP_REMOVED lines=12> */
.L_x_7978:
        /* <DEDUP_REMOVED lines=9> */
.L_x_7983:
        /* <DEDUP_REMOVED lines=9> */
.L_x_7984:
[----:B------:R-:W-:Y:S02]  /*8a90*/  IADD3 R128, PT, PT, R128, 0x100, RZ ;  /* 0x0000010080807810 */ /* 0x000fe40007ffe0ff */
[----:B------:R-:W-:-:S07]  /*8aa0*/  IADD3 R127, PT, PT, R127, 0x100, RZ ;  /* 0x000001007f7f7810 */ /* 0x000fce0007ffe0ff */
.L_x_7975:
[----:B------:R-:W-:Y:S05]  /*8ab0*/  BSYNC.RECONVERGENT B0 ;  /* 0x0000000000007941 */ /* 0x000fea0003800200 */
.L_x_7974:
        /* <DEDUP_REMOVED lines=64> */
.L_x_7988:
        /* <DEDUP_REMOVED lines=48> */
.L_x_7987:
        /* <DEDUP_REMOVED lines=56> */
.L_x_7990:
        /* <DEDUP_REMOVED lines=23> */
.L_x_7991:
        /* <DEDUP_REMOVED lines=12> */
.L_x_7992:
        /* <DEDUP_REMOVED lines=12> */
.L_x_7993:
[----:B------:R-:W-:-:S07]  /*9830*/  @P5 PRMT R187, R130, 0x7610, R187 ;  /* 0x0000761082bb5816 */ /* 0x000fce00000000bb */
.L_x_7989:
        /* <DEDUP_REMOVED lines=9> */
.L_x_7994:
        /* <DEDUP_REMOVED lines=9> */
.L_x_7986:
[----:B------:R-:W-:Y:S05]  /*9960*/  BSYNC.RECONVERGENT B0 ;  /* 0x0000000000007941 */ /* 0x000fea0003800200 */
.L_x_7985:
[----:B01234-:R-:W0:Y:S01]  /*9970*/  LDC.64 R124, c[0x0][0x380] ;  /* 0x0000e000ff7c7b82 */ /* 0x01fe220000000a00 */
[----:B------:R-:W-:Y:S01]  /*9980*/  UPLOP3.LUT UP1, UPT, UPT, UPT, UP1, 0x40, 0x4 ;  /* 0x000000000004789c */ /* 0x000fe20003f2e810 */
[----:B0-----:R-:W-:-:S04]  /*9990*/  IADD3 R5, PT, PT, R5, R124, RZ ;  /* 0x0000007c05057210 */ /* 0x001fc80007ffe0ff */
[----:B------:R-:W-:-:S13]  /*99a0*/  ISETP.GE.AND P4, PT, R5, R125, PT ;  /* 0x0000007d0500720c */ /* 0x000fda0003f86270 */
[----:B------:R-:W-:Y:S05]  /*99b0*/  @!P4 BRA `(.L_x_7995) ;  /* 0xffffff6c0058c947 */ /* 0x000fea000383ffff */
.L_x_7900:
        /* <DEDUP_REMOVED lines=56> */
.L_x_7996:
        /* <DEDUP_REMOVED lines=12> */
.L_x_14397:


//--------------------- .text._ZN10layer_norm22ln_bwd_finalize_kernelINS_22Kernel_traits_finalizeILj7168Ef6__halfS2_S2_fjLb0ELj1024ELj4ENS_18Kernel_traits_baseILj7168EfS2_S2_S2_fjLj1024EEEEELb0ELb1EEEvNS_9BwdParamsE --------------------------
	.section	.text._ZN10layer_norm22ln_bwd_finalize_kernelINS_22Kernel_traits_finalizeILj7168Ef6__halfS2_S2_fjLb0ELj1024ELj4ENS_18Kernel_traits_baseILj7168EfS2_S2_S2_fjLj1024EEEEELb0ELb1EEEvNS_9BwdParamsE,"ax",@progbits
	.align	128
        .global         _ZN10layer_norm22ln_bwd_finalize_kernelINS_22Kernel_traits_finalizeILj7168Ef6__halfS2_S2_fjLb0ELj1024ELj4ENS_18Kernel_traits_baseILj7168EfS2_S2_S2_fjLj1024EEEEELb0ELb1EEEvNS_9BwdParamsE
        .type           _ZN10layer_norm22ln_bwd_finalize_kernelINS_22Kernel_traits_finalizeILj7168Ef6__halfS2_S2_fjLb0ELj1024ELj4ENS_18Kernel_traits_baseILj7168EfS2_S2_S2_fjLj1024EEEEELb0ELb1EEEvNS_9BwdParamsE,@function
        .size           _ZN10layer_norm22ln_bwd_finalize_kernelINS_22Kernel_traits_finalizeILj7168Ef6__halfS2_S2_fjLb0ELj1024ELj4ENS_18Kernel_traits_baseILj7168EfS2_S2_S2_fjLj1024EEEEELb0ELb1EEEvNS_9BwdParamsE,(.L_x_14398 - _ZN10layer_norm22ln_bwd_finalize_kernelINS_22Kernel_traits_finalizeILj7168Ef6__halfS2_S2_fjLb0ELj1024ELj4ENS_18Kernel_traits_baseILj7168EfS2_S2_S2_fjLj1024EEEEELb0ELb1EEEvNS_9BwdParamsE)
        .other          _ZN10layer_norm22ln_bwd_finalize_kernelINS_22Kernel_traits_finalizeILj7168Ef6__halfS2_S2_fjLb0ELj1024ELj4ENS_18Kernel_traits_baseILj7168EfS2_S2_S2_fjLj1024EEEEELb0ELb1EEEvNS_9BwdParamsE,@"STO_CUDA_ENTRY STV_DEFAULT"
_ZN10layer_norm22ln_bwd_finalize_kernelINS_22Kernel_traits_finalizeILj7168Ef6__halfS2_S2_fjLb0ELj1024ELj4ENS_18Kernel_traits_baseILj7168EfS2_S2_S2_fjLj1024EEEEELb0ELb1EEEvNS_9BwdParamsE:
.text._ZN10layer_norm22ln_bwd_finalize_kernelINS_22Kernel_traits_finalizeILj7168Ef6__halfS2_S2_fjLb0ELj1024ELj4ENS_18Kernel_traits_baseILj7168EfS2_S2_S2_fjLj1024EEEEELb0ELb1EEEvNS_9BwdParamsE:
        /* <DEDUP_REMOVED lines=77> */
.L_x_8001:
        /* <DEDUP_REMOVED lines=118> */
.L_x_8000:
[----:B------:R-:W-:Y:S05]  /*0c30*/  BSYNC.RECONVERGENT B1 ;  /* 0x0000000000017941 */ /* 0x000fea0003800200 */
.L_x_7999:
        /* <DEDUP_REMOVED lines=69> */
.L_x_8003:
[----:B------:R-:W-:Y:S05]  /*1090*/  BSYNC.RECONVERGENT B1 ;  /* 0x0000000000017941 */ /* 0x000fea0003800200 */
.L_x_8002:
        /* <DEDUP_REMOVED lines=38> */
.L_x_8005:
[----:B------:R-:W-:Y:S05]  /*1300*/  BSYNC.RECONVERGENT B1 ;  /* 0x0000000000017941 */ /* 0x000fea0003800200 */
.L_x_8004:
[----:B------:R-:W-:Y:S05]  /*1310*/  @!P1 BRA `(.L_x_7998) ;  /* 0x0000000000409947 */ /* 0x000fea0003800000 */
[----:B------:R-:W0:Y:S01]  /*1320*/  LDC R14, c[0x0][0x388] ;  /* 0x0000e200ff0e7b82 */ /* 0x000e220000000800 */
[----:B------:R-:W-:-:S07]  /*1330*/  IADD3 R12, PT, PT, -R54, RZ, RZ ;  /* 0x000000ff360c7210 */ /* 0x000fce0007ffe1ff */
[----:B------:R-:W1:Y:S08]  /*1340*/  LDC.64 R8, c[0x0][0x440] ;  /* 0x00011000ff087b82 */ /* 0x000e700000000a00 */
[----:B------:R-:W2:Y:S01]  /*1350*/  LDC.64 R10, c[0x0][0x448] ;  /* 0x00011200ff0a7b82 */ /* 0x000ea20000000a00 */
[----:B0-----:R-:W-:-:S05]  /*1360*/  IMAD R0, R3, R14, R0 ;  /* 0x0000000e03007224 */ /* 0x001fca00078e0200 */
[----:B------:R-:W-:-:S07]  /*1370*/  IADD3 R3, PT, PT, R57, R0, RZ ;  /* 0x0000000039037210 */ /* 0x000fce0007ffe0ff */
.L_x_8006:
        /* <DEDUP_REMOVED lines=10> */
.L_x_7998:
[----:B------:R-:W-:Y:S05]  /*1420*/  BSYNC.RECONVERGENT B0 ;  /* 0x0000000000007941 */ /* 0x000fea0003800200 */
.L_x_7997:
        /* <DEDUP_REMOVED lines=57> */
.L_x_8007:
        /* <DEDUP_REMOVED lines=12> */
.L_x_14398:


//--------------------- .text._ZN10layer_norm13ln_bwd_kernelINS_13Kernel_traitsIf6__halfS2_S2_fjLj7168ELj1ELj1ELj8ELj8ENS_18Kernel_traits_baseILj7168EfS2_S2_S2_fjLj256EEEEELb1ELb0ELb1ELb1EEEvNS_9BwdParamsE --------------------------
	.section	.text._ZN10layer_norm13ln_bwd_kernelINS_13Kernel_traitsIf6__halfS2_S2_fjLj7168ELj1ELj1ELj8ELj8ENS_18Kernel_traits_baseILj7168EfS2_S2_S2_fjLj256EEEEELb1ELb0ELb1ELb1EEEvNS_9BwdParamsE,"ax",@progbits
	.align	128
        .global         _ZN10layer_norm13ln_bwd_kernelINS_13Kernel_traitsIf6__halfS2_S2_fjLj7168ELj1ELj1ELj8ELj8ENS_18Kernel_traits_baseILj7168EfS2_S2_S2_fjLj256EEEEELb1ELb0ELb1ELb1EEEvNS_9BwdParamsE
        .type           _ZN10layer_norm13ln_bwd_kernelINS_13Kernel_traitsIf6__halfS2_S2_fjLj7168ELj1ELj1ELj8ELj8ENS_18Kernel_traits_baseILj7168EfS2_S2_S2_fjLj256EEEEELb1ELb0ELb1ELb1EEEvNS_9BwdParamsE,@function
        .size           _ZN10layer_norm13ln_bwd_kernelINS_13Kernel_traitsIf6__halfS2_S2_fjLj7168ELj1ELj1ELj8ELj8ENS_18Kernel_traits_baseILj7168EfS2_S2_S2_fjLj256EEEEELb1ELb0ELb1ELb1EEEvNS_9BwdParamsE,(.L_x_14399 - _ZN10layer_norm13ln_bwd_kernelINS_13Kernel_traitsIf6__halfS2_S2_fjLj7168ELj1ELj1ELj8ELj8ENS_18Kernel_traits_baseILj7168EfS2_S2_S2_fjLj256EEEEELb1ELb0ELb1ELb1EEEvNS_9BwdParamsE)
        .other          _ZN10layer_norm13ln_bwd_kernelINS_13Kernel_traitsIf6__halfS2_S2_fjLj7168ELj1ELj1ELj8ELj8ENS_18Kernel_traits_baseILj7168EfS2_S2_S2_fjLj256EEEEELb1ELb0ELb1ELb1EEEvNS_9BwdParamsE,@"STO_CUDA_ENTRY STV_DEFAULT"
_ZN10layer_norm13ln_bwd_kernelINS_13Kernel_traitsIf6__halfS2_S2_fjLj7168ELj1ELj1ELj8ELj8ENS_18Kernel_traits_baseILj7168EfS2_S2_S2_fjLj256EEEEELb1ELb0ELb1ELb1EEEvNS_9BwdParamsE:
.text._ZN10layer_norm13ln_bwd_kernelINS_13Kernel_traitsIf6__halfS2_S2_fjLj7168ELj1ELj1ELj8ELj8ENS_18Kernel_traits_baseILj7168EfS2_S2_S2_fjLj256EEEEELb1ELb0ELb1ELb1EEEvNS_9BwdParamsE:
        /* <DEDUP_REMOVED lines=53> */
.L_x_8078:
        /* <DEDUP_REMOVED lines=27> */
[--C-:B--2---:R-:W-:Y:S01]  /*0500*/  IMAD.WIDE.U32 R36, R9, 0x8, R10.reuse ;  /* 0x0000000809247825 */ /* 0x104fe200078e000a */
[----:B------:R-:W-:Y:S02]  /*0510*/  LEA.HI R3, R3, R0, RZ, 0x2 ;  /* 0x0000000003037211 */ /* 0x000fe400078f10ff */
[----:B------:R-:W-:Y:S01]  /*0520*/  IADD3 R33, PT, PT, R9, 0x200, RZ ;  /* 0x0000020009217810 */ /* 0x000fe20007ffe0ff */
[--C-:B------:R-:W-:Y:S01]  /*0530*/  IMAD.WIDE.U32 R34, R35, 0x8, R10.reuse ;  /* 0x0000000823227825 */ /* 0x100fe200078e000a */
[----:B------:R-:W-:Y:S01]  /*0540*/  LEA.HI.SX32 R159, R3, R38, 0x1e ;  /* 0x00000026039f7211 */ /* 0x000fe200078ff2ff */
[----:B------:R-:W2:Y:S01]  /*0550*/  LDG.E.64 R36, desc[UR12][R36.64] ;  /* 0x0000000c24247981 */ /* 0x000ea2000c1e1b00 */
[----:B------:R-:W-:Y:S01]  /*0560*/  IADD3 R29, PT, PT, R9, 0x300, RZ ;  /* 0x00000300091d7810 */ /* 0x000fe20007ffe0ff */
[--C-:B------:R-:W-:Y:S01]  /*0570*/  IMAD.WIDE.U32 R32, R33, 0x8, R10.reuse ;  /* 0x0000000821207825 */ /* 0x100fe200078e000a */
[C---:B------:R-:W-:Y:S01]  /*0580*/  IADD3 R25, PT, PT, R9.reuse, 0x400, RZ ;  /* 0x0000040009197810 */ /* 0x040fe20007ffe0ff */
[----:B------:R-:W4:Y:S01]  /*0590*/  LDG.E.64 R34, desc[UR12][R34.64] ;  /* 0x0000000c22227981 */ /* 0x000f22000c1e1b00 */
[----:B------:R-:W-:Y:S01]  /*05a0*/  IADD3 R19, PT, PT, R9, 0x500, RZ ;  /* 0x0000050009137810 */ /* 0x000fe20007ffe0ff */
[--C-:B------:R-:W-:Y:S01]  /*05b0*/  IMAD.WIDE.U32 R28, R29, 0x8, R10.reuse ;  /* 0x000000081d1c7825 */ /* 0x100fe200078e000a */
[----:B------:R-:W-:Y:S01]  /*05c0*/  IADD3 R9, PT, PT, R9, 0x600, RZ ;  /* 0x0000060009097810 */ /* 0x000fe20007ffe0ff */
[----:B------:R-:W4:Y:S01]  /*05d0*/  LDG.E.64 R32, desc[UR12][R32.64] ;  /* 0x0000000c20207981 */ /* 0x000f22000c1e1b00 */
[----:B------:R-:W-:Y:S01]  /*05e0*/  IADD3 R153, PT, PT, R159, 0x300, RZ ;  /* 0x000003009f997810 */ /* 0x000fe20007ffe0ff */
[--C-:B------:R-:W-:Y:S01]  /*05f0*/  IMAD.WIDE.U32 R24, R25, 0x8, R10.reuse ;  /* 0x0000000819187825 */ /* 0x100fe200078e000a */
[C---:B------:R-:W-:Y:S01]  /*0600*/  IADD3 R149, PT, PT, R159.reuse, 0x100, RZ ;  /* 0x000001009f957810 */ /* 0x040fe20007ffe0ff */
[----:B------:R-:W4:Y:S01]  /*0610*/  LDG.E.64 R28, desc[UR12][R28.64] ;  /* 0x0000000c1c1c7981 */ /* 0x000f22000c1e1b00 */
[----:B------:R-:W-:Y:S01]  /*0620*/  IADD3 R151, PT, PT, R159, 0x200, RZ ;  /* 0x000002009f977810 */ /* 0x000fe20007ffe0ff */
[--C-:B------:R-:W-:Y:S01]  /*0630*/  IMAD.WIDE.U32 R18, R19, 0x8, R10.reuse ;  /* 0x0000000813127825 */ /* 0x100fe200078e000a */
[----:B------:R-:W-:Y:S01]  /*0640*/  IADD3 R157, PT, PT, R159, 0x500, RZ ;  /* 0x000005009f9d7810 */ /* 0x000fe20007ffe0ff */
[----:B------:R0:W4:Y:S02]  /*0650*/  LDG.E R0, desc[UR12][R6.64] ;  /* 0x0000000c06007981 */ /* 0x000124000c1e1900 */
[----:B------:R-:W-:-:S02]  /*0660*/  IMAD.WIDE.U32 R10, R9, 0x8, R10 ;  /* 0x00000008090a7825 */ /* 0x000fc400078e000a */
[----:B------:R-:W4:Y:S02]  /*0670*/  LDG.E.64 R24, desc[UR12][R24.64] ;  /* 0x0000000c18187981 */ /* 0x000f24000c1e1b00 */
[--C-:B---3--:R-:W-:Y:S02]  /*0680*/  IMAD.WIDE.U32 R12, R159, 0x8, R30.reuse ;  /* 0x000000089f0c7825 */ /* 0x108fe400078e001e */
        /* <DEDUP_REMOVED lines=8> */
[----:B------:R-:W3:Y:S01]  /*0710*/  LDG.E.64 R18, desc[UR12][R18.64] ;  /* 0x0000000c12127981 */ /* 0x000ee2000c1e1b00 */
[----:B------:R-:W-:-:S03]  /*0720*/  IADD3 R155, PT, PT, R159, 0x400, RZ ;  /* 0x000004009f9b7810 */ /* 0x000fc60007ffe0ff */
[----:B------:R-:W3:Y:S01]  /*0730*/  LDG.E.64 R16, desc[UR12][R16.64] ;  /* 0x0000000c10107981 */ /* 0x000ee2000c1e1b00 */
[----:B------:R-:W-:-:S03]  /*0740*/  IADD3 R161, PT, PT, R159, 0x600, RZ ;  /* 0x000006009fa17810 */ /* 0x000fc60007ffe0ff */
[----:B------:R-:W3:Y:S01]  /*0750*/  LDG.E.64 R26, desc[UR12][R26.64] ;  /* 0x0000000c1a1a7981 */ /* 0x000ee2000c1e1b00 */
[----:B------:R-:W-:-:S04]  /*0760*/  IMAD.WIDE.U32 R22, R155, 0x8, R30 ;  /* 0x000000089b167825 */ /* 0x000fc800078e001e */
[----:B------:R-:W-:Y:S02]  /*0770*/  IMAD.WIDE.U32 R30, R161, 0x8, R30 ;  /* 0x00000008a11e7825 */ /* 0x000fe400078e001e */
[----:B------:R-:W3:Y:S04]  /*0780*/  LDG.E.64 R22, desc[UR12][R22.64] ;  /* 0x0000000c16167981 */ /* 0x000ee8000c1e1b00 */
[----:B------:R-:W3:Y:S01]  /*0790*/  LDG.E.64 R30, desc[UR12][R30.64] ;  /* 0x0000000c1e1e7981 */ /* 0x000ee2000c1e1b00 */
        /* <DEDUP_REMOVED lines=16> */
[C---:B------:R-:W-:Y:S01]  /*08a0*/  IADD3 R127, PT, PT, R3.reuse, 0x100, RZ ;  /* 0x00000100037f7810 */ /* 0x040fe20007ffe0ff */
[C---:B0-----:R-:W-:Y:S01]  /*08b0*/  IMAD.WIDE.U32 R6, R3.reuse, 0x4, R140 ;  /* 0x0000000403067825 */ /* 0x041fe200078e008c */
[----:B------:R-:W-:-:S03]  /*08c0*/  IADD3 R135, PT, PT, R3, 0x300, RZ ;  /* 0x0000030003877810 */ /* 0x000fc60007ffe0ff */
[----:B------:R-:W-:Y:S01]  /*08d0*/  IMAD.WIDE.U32 R126, R127, 0x4, R140 ;  /* 0x000000047f7e7825 */ /* 0x000fe200078e008c */
[C---:B------:R-:W-:Y:S01]  /*08e0*/  IADD3 R137, PT, PT, R3.reuse, 0x400, RZ ;  /* 0x0000040003897810 */ /* 0x040fe20007ffe0ff */
[----:B------:R-:W5:Y:S01]  /*08f0*/  LDG.E R190, desc[UR12][R6.64] ;  /* 0x0000000c06be7981 */ /* 0x000f62000c1e1900 */
[C---:B------:R-:W-:Y:S02]  /*0900*/  IADD3 R131, PT, PT, R3.reuse, 0x200, RZ ;  /* 0x0000020003837810 */ /* 0x040fe40007ffe0ff */
[C---:B------:R-:W-:Y:S01]  /*0910*/  IADD3 R139, PT, PT, R3.reuse, 0x500, RZ ;  /* 0x00000500038b7810 */ /* 0x040fe20007ffe0ff */
[----:B------:R0:W5:Y:S01]  /*0920*/  LDG.E R188, desc[UR12][R126.64] ;  /* 0x0000000c7ebc7981 */ /* 0x000162000c1e1900 */
[----:B------:R-:W-:Y:S01]  /*0930*/  IADD3 R3, PT, PT, R3, 0x600, RZ ;  /* 0x0000060003037810 */ /* 0x000fe20007ffe0ff */
[----:B-1----:R-:W-:-:S04]  /*0940*/  @P0 IMAD.WIDE.U32 R38, R159, 0x8, R38 ;  /* 0x000000089f260825 */ /* 0x002fc800078e0026 */
[----:B------:R-:W-:Y:S01]  /*0950*/  @P0 IMAD.WIDE.U32 R124, R149, 0x8, R124 ;  /* 0x00000008957c0825 */ /* 0x000fe200078e007c */
[----:B------:R-:W5:Y:S03]  /*0960*/  @P0 LDG.E.64 R182, desc[UR12][R38.64] ;  /* 0x0000000c26b60981 */ /* 0x000f66000c1e1b00 */
        /* <DEDUP_REMOVED lines=13> */
[----:B------:R-:W5:Y:S03]  /*0a40*/  LDG.E R6, desc[UR12][R134.64] ;  /* 0x0000000c86067981 */ /* 0x000f66000c1e1900 */
[--C-:B------:R-:W-:Y:S01]  /*0a50*/  IMAD.WIDE.U32 R130, R131, 0x4, R140.reuse ;  /* 0x0000000483827825 */ /* 0x100fe200078e008c */
[----:B------:R-:W5:Y:S03]  /*0a60*/  LDG.E R7, desc[UR12][R136.64] ;  /* 0x0000000c88077981 */ /* 0x000f66000c1e1900 */
[--C-:B------:R-:W-:Y:S01]  /*0a70*/  IMAD.WIDE.U32 R138, R139, 0x4, R140.reuse ;  /* 0x000000048b8a7825 */ /* 0x100fe200078e008c */
[----:B------:R-:W-:Y:S01]  /*0a80*/  ISETP.NE.AND P0, PT, RZ, UR11, PT ;  /* 0x0000000bff007c0c */ /* 0x000fe2000bf05270 */
[----:B------:R-:W5:Y:S02]  /*0a90*/  LDG.E R187, desc[UR12][R130.64] ;  /* 0x0000000c82bb7981 */ /* 0x000f64000c1e1900 */
[----:B------:R-:W-:-:S02]  /*0aa0*/  IMAD.WIDE.U32 R140, R3, 0x4, R140 ;  /* 0x00000004038c7825 */ /* 0x000fc400078e008c */
[----:B------:R-:W5:Y:S04]  /*0ab0*/  LDG.E R8, desc[UR12][R138.64] ;  /* 0x0000000c8a087981 */ /* 0x000f68000c1e1900 */
[----:B------:R4:W5:Y:S01]  /*0ac0*/  LDG.E R9, desc[UR12][R140.64] ;  /* 0x0000000c8c097981 */ /* 0x000962000c1e1900 */
[--C-:B--2---:R-:W-:Y:S02]  /*0ad0*/  SHF.R.U64 R153, R36, 0x10, R37.reuse ;  /* 0x0000001024997819 */ /* 0x104fe40000001225 */
[----:B------:R-:W-:Y:S02]  /*0ae0*/  MOV R146, R37 ;  /* 0x0000002500927202 */ /* 0x000fe40000000f00 */
[----:B------:R-:W-:Y:S02]  /*0af0*/  SHF.R.U32.HI R151, RZ, 0x10, R37 ;  /* 0x00000010ff977819 */ /* 0x000fe40000011625 */
[----:B----4-:R-:W-:-:S02]  /*0b00*/  MOV R141, R34 ;  /* 0x00000022008d7202 */ /* 0x010fc40000000f00 */
[--C-:B------:R-:W-:Y:S02]  /*0b10*/  SHF.R.U64 R137, R34, 0x10, R35.reuse ;  /* 0x0000001022897819 */ /* 0x100fe40000001223 */
[----:B------:R-:W-:Y:S02]  /*0b20*/  MOV R135, R35 ;  /* 0x0000002300877202 */ /* 0x000fe40000000f00 */
[----:B------:R-:W-:Y:S02]  /*0b30*/  SHF.R.U32.HI R139, RZ, 0x10, R35 ;  /* 0x00000010ff8b7819 */ /* 0x000fe40000011623 */
[----:B------:R-:W-:Y:S02]  /*0b40*/  MOV R133, R32 ;  /* 0x0000002000857202 */ /* 0x000fe40000000f00 */
[----:B------:R-:W-:Y:S02]  /*0b50*/  SHF.R.U64 R131, R32, 0x10, R33 ;  /* 0x0000001020837819 */ /* 0x000fe40000001221 */
[----:B------:R-:W-:-:S02]  /*0b60*/  MOV R38, R28 ;  /* 0x0000001c00267202 */ /* 0x000fc40000000f00 */
[----:B------:R-:W-:Y:S02]  /*0b70*/  SHF.R.U64 R37, R28, 0x10, R29 ;  /* 0x000000101c257819 */ /* 0x000fe4000000121d */
[--C-:B---3--:R-:W-:Y:S02]  /*0b80*/  SHF.R.U64 R136, R10, 0x10, R11.reuse ;  /* 0x000000100a887819 */ /* 0x108fe4000000120b */
[----:B------:R-:W-:Y:S02]  /*0b90*/  MOV R125, R11 ;  /* 0x0000000b007d7202 */ /* 0x000fe40000000f00 */
[----:B------:R-:W-:Y:S02]  /*0ba0*/  SHF.R.U32.HI R134, RZ, 0x10, R11 ;  /* 0x00000010ff867819 */ /* 0x000fe4000001160b */
[----:B------:R-:W-:Y:S02]  /*0bb0*/  MOV R127, R10 ;  /* 0x0000000a007f7202 */ /* 0x000fe40000000f00 */
[--C-:B------:R-:W-:Y:S01]  /*0bc0*/  SHF.R.U32.HI R11, RZ, 0x10, R13.reuse ;  /* 0x00000010ff0b7819 */ /* 0x100fe2000001160d */
[----:B------:R-:W-:Y:S01]  /*0bd0*/  HADD2.F32 R140, -RZ, R21.H0_H0 ;  /* 0x20000015ff8c7230 */ /* 0x000fe20000004100 */
[----:B------:R-:W-:Y:S01]  /*0be0*/  SHF.R.U64 R10, R12, 0x10, R13 ;  /* 0x000000100c0a7819 */ /* 0x000fe2000000120d */
[----:B------:R-:W-:Y:S01]  /*0bf0*/  HADD2.F32 R13, -RZ, R13.H0_H0 ;  /* 0x2000000dff0d7230 */ /* 0x000fe20000004100 */
[----:B------:R-:W-:-:S02]  /*0c00*/  SHF.R.U64 R145, R20, 0x10, R21 ;  /* 0x0000001014917819 */ /* 0x000fc40000001215 */
[----:B------:R-:W-:Y:S02]  /*0c10*/  SHF.R.U32.HI R143, RZ, 0x10, R21 ;  /* 0x00000010ff8f7819 */ /* 0x000fe40000011615 */
[----:B------:R-:W-:Y:S02]  /*0c20*/  MOV R34, R29 ;  /* 0x0000001d00227202 */ /* 0x000fe40000000f00 */
[----:B------:R-:W-:Y:S02]  /*0c30*/  SHF.R.U32.HI R35, RZ, 0x10, R29 ;  /* 0x00000010ff237819 */ /* 0x000fe4000001161d */
[----:B------:R-:W-:Y:S01]  /*0c40*/  SHF.R.U64 R142, R14, 0x10, R15 ;  /* 0x000000100e8e7819 */ /* 0x000fe2000000120f */
[----:B------:R-:W-:Y:S01]  /*0c50*/  HADD2.F32 R14, -RZ, R14.H0_H0 ;  /* 0x2000000eff0e7230 */ /* 0x000fe20000004100 */
[----:B------:R-:W-:Y:S02]  /*0c60*/  FSEL R21, R0, RZ, !P0 ;  /* 0x000000ff00157208 */ /* 0x000fe40004000000 */
[----:B------:R-:W-:-:S02]  /*0c70*/  MOV R39, R33 ;  /* 0x0000002100277202 */ /* 0x000fc40000000f00 */
[----:B------:R-:W-:Y:S02]  /*0c80*/  SHF.R.U32.HI R129, RZ, 0x10, R33 ;  /* 0x00000010ff817819 */ /* 0x000fe40000011621 */
[--C-:B------:R-:W-:Y:S02]  /*0c90*/  SHF.R.U64 R32, R24, 0x10, R25.reuse ;  /* 0x0000001018207819 */ /* 0x100fe40000001219 */
[----:B------:R-:W-:Y:S02]  /*0ca0*/  MOV R28, R25 ;  /* 0x00000019001c7202 */ /* 0x000fe40000000f00 */
[----:B------:R-:W-:Y:S02]  /*0cb0*/  SHF.R.U32.HI R29, RZ, 0x10, R25 ;  /* 0x00000010ff1d7819 */ /* 0x000fe40000011619 */
[----:B------:R-:W-:Y:S01]  /*0cc0*/  SHF.R.U32.HI R150, RZ, 0x10, R15 ;  /* 0x00000010ff967819 */ /* 0x000fe2000001160f */
[----:B------:R-:W-:Y:S01]  /*0cd0*/  HADD2.F32 R11, -RZ, R11.H0_H0 ;  /* 0x2000000bff0b7230 */ /* 0x000fe20000004100 */
[----:B------:R-:W-:-:S02]  /*0ce0*/  MOV R33, R24 ;  /* 0x0000001800217202 */ /* 0x000fc40000000f00 */
[----:B------:R-:W-:Y:S02]  /*0cf0*/  MOV R25, R18 ;  /* 0x0000001200197202 */ /* 0x000fe40000000f00 */
[----:B------:R-:W-:Y:S01]  /*0d00*/  SHF.R.U64 R149, R16, 0x10, R17 ;  /* 0x0000001010957819 */ /* 0x000fe20000001211 */
[----:B------:R-:W-:Y:S01]  /*0d10*/  HADD2.F32 R12, -RZ, R12.H0_H0 ;  /* 0x2000000cff0c7230 */ /* 0x000fe20000004100 */
[--C-:B------:R-:W-:Y:S02]  /*0d20*/  SHF.R.U64 R18, R18, 0x10, R19.reuse ;  /* 0x0000001012127819 */ /* 0x100fe40000001213 */
[----:B------:R-:W-:Y:S02]  /*0d30*/  MOV R24, R19 ;  /* 0x0000001300187202 */ /* 0x000fe40000000f00 */
[----:B------:R-:W-:Y:S01]  /*0d40*/  SHF.R.U32.HI R138, RZ, 0x10, R19 ;  /* 0x00000010ff8a7819 */ /* 0x000fe20000011613 */
[----:B------:R-:W-:Y:S01]  /*0d50*/  HADD2.F32 R19, -RZ, R16.H0_H0 ;  /* 0x20000010ff137230 */ /* 0x000fe20000004100 */
[----:B------:R-:W-:Y:S01]  /*0d60*/  SHF.R.U64 R152, R26, 0x10, R27 ;  /* 0x000000101a987819 */ /* 0x000fe2000000121b */
[----:B------:R-:W-:-:S02]  /*0d70*/  HADD2.F32 R15, -RZ, R15.H0_H0 ;  /* 0x2000000fff0f7230 */ /* 0x000fc40000004100 */
[C---:B------:R-:W-:Y:S01]  /*0d80*/  FADD.FTZ R16, -R21.reuse, R13 ;  /* 0x0000000d15107221 */ /* 0x040fe20000010100 */
[----:B------:R-:W-:Y:S01]  /*0d90*/  HADD2.F32 R128, -RZ, R26.H0_H0 ;  /* 0x2000001aff807230 */ /* 0x000fe20000004100 */
[----:B------:R-:W-:Y:S01]  /*0da0*/  MOV R3, R36 ;  /* 0x0000002400037202 */ /* 0x000fe20000000f00 */
[----:B------:R-:W-:Y:S01]  /*0db0*/  HADD2.F32 R0, -RZ, R10.H0_H0 ;  /* 0x2000000aff007230 */ /* 0x000fe20000004100 */
[----:B------:R-:W-:Y:S01]  /*0dc0*/  SHF.R.U32.HI R147, RZ, 0x10, R17 ;  /* 0x00000010ff937819 */ /* 0x000fe20000011611 */
[C---:B------:R-:W-:Y:S01]  /*0dd0*/  FADD.FTZ R26, -R21.reuse, R14 ;  /* 0x0000000e151a7221 */ /* 0x040fe20000010100 */
[----:B------:R-:W-:Y:S02]  /*0de0*/  HADD2.F32 R13, -RZ, R150.H0_H0 ;  /* 0x20000096ff0d7230 */ /* 0x000fe40000004100 */
[----:B------:R-:W-:Y:S02]  /*0df0*/  HADD2.F32 R36, -RZ, R20.H0_H0 ;  /* 0x20000014ff247230 */ /* 0x000fe40000004100 */
[----:B------:R-:W-:Y:S01]  /*0e00*/  FADD.FTZ R20, -R21, R11 ;  /* 0x0000000b15147221 */ /* 0x000fe20000010100 */
[----:B------:R-:W-:-:S02]  /*0e10*/  HADD2.F32 R14, -RZ, R149.H0_H0 ;  /* 0x20000095ff0e7230 */ /* 0x000fc40000004100 */
[C---:B------:R-:W-:Y:S01]  /*0e20*/  FADD.FTZ R12, -R21.reuse, R12 ;  /* 0x0000000c150c7221 */ /* 0x040fe20000010100 */
[----:B------:R-:W-:Y:S02]  /*0e30*/  HADD2.F32 R11, -RZ, R142.H0_H0 ;  /* 0x2000008eff0b7230 */ /* 0x000fe40000004100 */
[C---:B------:R-:W-:Y:S01]  /*0e40*/  FADD.FTZ R10, -R21.reuse, R0 ;  /* 0x00000000150a7221 */ /* 0x040fe20000010100 */
[C---:B------:R-:W-:Y:S01]  /*0e50*/  FADD.FTZ R142, -R21.reuse, R15 ;  /* 0x0000000f158e7221 */ /* 0x040fe20000010100 */
[----:B------:R-:W-:Y:S02]  /*0e60*/  HADD2.F32 R15, -RZ, R147.H0_H0 ;  /* 0x20000093ff0f7230 */ /* 0x000fe40000004100 */
[C---:B------:R-:W-:Y:S01]  /*0e70*/  FADD.FTZ R150, -R21.reuse, R13 ;  /* 0x0000000d15967221 */ /* 0x040fe20000010100 */
[----:B------:R-:W-:Y:S01]  /*0e80*/  FADD.FTZ R158, -R21, R14 ;  /* 0x0000000e159e7221 */ /* 0x000fe20000010100 */
[----:B------:R-:W-:Y:S02]  /*0e90*/  HADD2.F32 R13, -RZ, R3.H0_H0 ;  /* 0x20000003ff0d7230 */ /* 0x000fe40000004100 */
[----:B------:R-:W-:Y:S01]  /*0ea0*/  FMUL.FTZ R3, R5, R12 ;  /* 0x0000000c05037220 */ /* 0x000fe20000410000 */
[----:B------:R-:W-:-:S02]  /*0eb0*/  HADD2.F32 R14, -RZ, R153.H0_H0 ;  /* 0x20000099ff0e7230 */ /* 0x000fc40000004100 */
[----:B------:R-:W-:Y:S01]  /*0ec0*/  FMUL.FTZ R10, R5, R10 ;  /* 0x0000000a050a7220 */ /* 0x000fe20000410000 */
[----:B------:R-:W-:Y:S01]  /*0ed0*/  SHF.R.U64 R160, R30, 0x10, R31 ;  /* 0x000000101ea07819 */ /* 0x000fe2000000121f */
[----:B------:R-:W-:Y:S02]  /*0ee0*/  HADD2.F32 R124, -RZ, R30.H0_H0 ;  /* 0x2000001eff7c7230 */ /* 0x000fe40000004100 */
[C---:B------:R-:W-:Y:S01]  /*0ef0*/  FADD.FTZ R194, -R21.reuse, R15 ;  /* 0x0000000f15c27221 */ /* 0x040fe20000010100 */
[----:B------:R-:W-:Y:S01]  /*0f00*/  HADD2.F32 R17, -RZ, R17.H0_H0 ;  /* 0x20000011ff117230 */ /* 0x000fe20000004100 */
[----:B------:R-:W-:Y:S01]  /*0f10*/  SHF.R.U64 R144, R22, 0x10, R23 ;  /* 0x0000001016907819 */ /* 0x000fe20000001217 */
[----:B------:R-:W-:Y:S02]  /*0f20*/  HADD2.F32 R130, -RZ, R22.H0_H0 ;  /* 0x20000016ff827230 */ /* 0x000fe40000004100 */
[----:B------:R-:W-:Y:S01]  /*0f30*/  FADD.FTZ R30, -R21, R11 ;  /* 0x0000000b151e7221 */ /* 0x000fe20000010100 */
[----:B------:R-:W-:-:S02]  /*0f40*/  HADD2.F32 R15, -RZ, R146.H0_H0 ;  /* 0x20000092ff0f7230 */ /* 0x000fc40000004100 */
[----:B------:R-:W-:Y:S01]  /*0f50*/  FADD.FTZ R120, R120, R13 ;  /* 0x0000000d78787221 */ /* 0x000fe20000010000 */
[-C--:B------:R-:W-:Y:S01]  /*0f60*/  FFMA.FTZ R68, R3, R13.reuse, R68 ;  /* 0x0000000d03447223 */ /* 0x080fe20000010044 */
[----:B------:R-:W-:Y:S01]  /*0f70*/  FMUL.FTZ R12, R64, R13 ;  /* 0x0000000d400c7220 */ /* 0x000fe20000410000 */
[----:B------:R-:W-:Y:S01]  /*0f80*/  SHF.R.U32.HI R148, RZ, 0x10, R23 ;  /* 0x00000010ff947819 */ /* 0x000fe20000011617 */
[----:B------:R-:W-:Y:S01]  /*0f90*/  HADD2.F32 R22, -RZ, R151.H0_H0 ;  /* 0x20000097ff167230 */ /* 0x000fe20000004100 */
[----:B------:R-:W-:Y:S01]  /*0fa0*/  SHF.R.U32.HI R156, RZ, 0x10, R27 ;  /* 0x00000010ff9c7819 */ /* 0x000fe2000001161b */
[----:B------:R-:W-:Y:S01]  /*0fb0*/  FMUL.FTZ R11, R5, R16 ;  /* 0x00000010050b7220 */ /* 0x000fe20000410000 */
[----:B------:R-:W-:Y:S01]  /*0fc0*/  SHF.R.U32.HI R164, RZ, 0x10, R31 ;  /* 0x00000010ffa47819 */ /* 0x000fe2000001161f */
[----:B------:R-:W-:Y:S01]  /*0fd0*/  FADD.FTZ R121, R121, R14 ;  /* 0x0000000e79797221 */ /* 0x000fe20000010000 */
[-C--:B------:R-:W-:Y:S01]  /*0fe0*/  FFMA.FTZ R69, R10, R14.reuse, R69 ;  /* 0x0000000e0a457223 */ /* 0x080fe20000010045 */
[----:B------:R-:W-:Y:S01]  /*0ff0*/  FMUL.FTZ R13, R65, R14 ;  /* 0x0000000e410d7220 */ /* 0x000fe20000410000 */
[----:B------:R-:W-:Y:S01]  /*1000*/  FMUL.FTZ R14, R5, R20 ;  /* 0x00000014050e7220 */ /* 0x000fe20000410000 */
[C---:B------:R-:W-:Y:S01]  /*1010*/  FADD.FTZ R154, -R21.reuse, R19 ;  /* 0x00000013159a7221 */ /* 0x040fe20000010100 */
[----:B------:R-:W-:Y:S01]  /*1020*/  FADD.FTZ R192, -R21, R17 ;  /* 0x0000001115c07221 */ /* 0x000fe20000010100 */
[----:B------:R-:W-:Y:S01]  /*1030*/  FADD.FTZ R122, R122, R15 ;  /* 0x0000000f7a7a7221 */ /* 0x000fe20000010000 */
[-C--:B------:R-:W-:Y:S01]  /*1040*/  FFMA.FTZ R70, R11, R15.reuse, R70 ;  /* 0x0000000f0b467223 */ /* 0x080fe20000010046 */
[----:B------:R-:W-:Y:S01]  /*1050*/  FMUL.FTZ R16, R66, R15 ;  /* 0x0000000f42107220 */ /* 0x000fe20000410000 */
[----:B------:R-:W-:-:S02]  /*1060*/  HADD2.F32 R132, -RZ, R23.H0_H0 ;  /* 0x20000017ff847230 */ /* 0x000fc40000004100 */
[----:B------:R-:W-:Y:S01]  /*1070*/  FADD.FTZ R123, R123, R22 ;  /* 0x000000167b7b7221 */ /* 0x000fe20000010000 */
[----:B------:R-:W-:Y:S02]  /*1080*/  HADD2.F32 R126, -RZ, R27.H0_H0 ;  /* 0x2000001bff7e7230 */ /* 0x000fe40000004100 */
[-C--:B------:R-:W-:Y:S01]  /*1090*/  FFMA.FTZ R71, R14, R22.reuse, R71 ;  /* 0x000000160e477223 */ /* 0x080fe20000010047 */
[----:B------:R-:W-:Y:S02]  /*10a0*/  HADD2.F32 R31, -RZ, R31.H0_H0 ;  /* 0x2000001fff1f7230 */ /* 0x000fe40000004100 */
[----:B------:R-:W-:Y:S01]  /*10b0*/  FMUL.FTZ R15, R67, R22 ;  /* 0x00000016430f7220 */ /* 0x000fe20000410000 */
        /* <DEDUP_REMOVED lines=10> */
[C---:B------:R-:W-:Y:S01]  /*1160*/  FMUL.FTZ R18, R5.reuse, R30 ;  /* 0x0000001e05127220 */ /* 0x040fe20000410000 */
[----:B------:R-:W-:Y:S02]  /*1170*/  HADD2.F32 R39, -RZ, R39.H0_H0 ;  /* 0x20000027ff277230 */ /* 0x000fe40000004100 */
[----:B------:R-:W-:Y:S01]  /*1180*/  FMUL.FTZ R27, R5, R192 ;  /* 0x000000c0051b7220 */ /* 0x000fe20000410000 */
[C---:B------:R-:W-:Y:S01]  /*1190*/  FADD.FTZ R36, -R21.reuse, R36 ;  /* 0x0000002415247221 */ /* 0x040fe20000010100 */
[----:B------:R-:W-:Y:S02]  /*11a0*/  HADD2.F32 R162, -RZ, R131.H0_H0 ;  /* 0x20000083ffa27230 */ /* 0x000fe40000004100 */
        /* <DEDUP_REMOVED lines=17> */
[----:B------:R-:W-:-:S02]  /*12c0*/  HADD2.F32 R146, -RZ, R139.H0_H0 ;  /* 0x2000008bff927230 */ /* 0x000fc40000004100 */
[----:B------:R-:W-:Y:S01]  /*12d0*/  FADD.FTZ R117, R117, R22 ;  /* 0x0000001675757221 */ /* 0x000fe20000010000 */
[----:B------:R-:W-:Y:S02]  /*12e0*/  HADD2.F32 R196, -RZ, R129.H0_H0 ;  /* 0x20000081ffc47230 */ /* 0x000fe40000004100 */
[-C--:B------:R-:W-:Y:S01]  /*12f0*/  FFMA.FTZ R73, R18, R22.reuse, R73 ;  /* 0x0000001612497223 */ /* 0x080fe20000010049 */
[----:B------:R-:W-:Y:S02]  /*1300*/  HADD2.F32 R204, -RZ, R32.H0_H0 ;  /* 0x20000020ffcc7230 */ /* 0x000fe40000004100 */
[----:B------:R-:W-:Y:S01]  /*1310*/  FMUL.FTZ R21, R61, R22 ;  /* 0x000000163d157220 */ /* 0x000fe20000410000 */
[----:B------:R-:W-:Y:S02]  /*1320*/  HADD2.F32 R129, -RZ, R38.H0_H0 ;  /* 0x20000026ff817230 */ /* 0x000fe40000004100 */
[----:B------:R-:W-:Y:S01]  /*1330*/  FMUL.FTZ R22, R5, R150 ;  /* 0x0000009605167220 */ /* 0x000fe20000410000 */
[----:B------:R-:W-:-:S02]  /*1340*/  HADD2.F32 R139, -RZ, R33.H0_H0 ;  /* 0x20000021ff8b7230 */ /* 0x000fc40000004100 */
[----:B------:R-:W-:Y:S01]  /*1350*/  FADD.FTZ R114, R114, R39 ;  /* 0x0000002772727221 */ /* 0x000fe20000010000 */
[-C--:B------:R-:W-:Y:S01]  /*1360*/  FFMA.FTZ R78, R27, R39.reuse, R78 ;  /* 0x000000271b4e7223 */ /* 0x080fe2000001004e */
[----:B------:R-:W-:Y:S01]  /*1370*/  FMUL.FTZ R32, R58, R39 ;  /* 0x000000273a207220 */ /* 0x000fe20000410000 */
[C---:B------:R-:W-:Y:S01]  /*1380*/  FMUL.FTZ R19, R5.reuse, R142 ;  /* 0x0000008e05137220 */ /* 0x040fe20000410000 */
[----:B------:R-:W-:Y:S01]  /*1390*/  FMUL.FTZ R33, R5, R36 ;  /* 0x0000002405217220 */ /* 0x000fe20000410000 */
[----:B------:R-:W-:Y:S01]  /*13a0*/  FADD.FTZ R39, R13, R210 ;  /* 0x000000d20d277221 */ /* 0x000fe20000010000 */
[----:B------:R-:W-:Y:S01]  /*13b0*/  FFMA.FTZ R142, R10, R13, R131 ;  /* 0x0000000d0a8e7223 */ /* 0x000fe20000010083 */
        /* <DEDUP_REMOVED lines=44> */
[----:B------:R-:W-:Y:S02]  /*1680*/  HADD2.F32 R38, -RZ, R37.H0_H0 ;  /* 0x20000025ff267230 */ /* 0x000fe40000004100 */
[----:B------:R-:W-:Y:S01]  /*1690*/  FADD.FTZ R131, R31, R132 ;  /* 0x000000841f837221 */ /* 0x000fe20000010000 */
[----:B------:R-:W-:-:S02]  /*16a0*/  HADD2.F32 R137, -RZ, R34.H0_H0 ;  /* 0x20000022ff897230 */ /* 0x000fc40000004100 */
[----:B------:R-:W-:Y:S01]  /*16b0*/  FFMA.FTZ R130, R30, R31, R129 ;  /* 0x0000001f1e827223 */ /* 0x000fe20000010081 */
[C---:B------:R-:W-:Y:S01]  /*16c0*/  FMUL.FTZ R34, R5.reuse, R198 ;  /* 0x000000c605227220 */ /* 0x040fe20000410000 */
[----:B------:R-:W-:Y:S01]  /*16d0*/  FMUL.FTZ R149, R5, R128 ;  /* 0x0000008005957220 */ /* 0x000fe20000410000 */
[----:B------:R-:W-:Y:S01]  /*16e0*/  FMUL.FTZ R37, R53, R38 ;  /* 0x0000002635257220 */ /* 0x000fe20000410000 */
[----:B------:R-:W-:Y:S01]  /*16f0*/  FADD.FTZ R128, R36, R131 ;  /* 0x0000008324807221 */ /* 0x000fe20000010000 */
[----:B------:R-:W-:Y:S01]  /*1700*/  FFMA.FTZ R129, R33, R36, R130 ;  /* 0x0000002421817223 */ /* 0x000fe20000010082 */
        /* <DEDUP_REMOVED lines=30> */
[----:B------:R-:W-:-:S02]  /*18f0*/  HADD2.F32 R127, -RZ, R127.H0_H0 ;  /* 0x2000007fff7f7230 */ /* 0x000fc40000004100 */
        /* <DEDUP_REMOVED lines=23> */
[----:B------:R-:W-:Y:S02]  /*1a70*/  HADD2.F32 R125, -RZ, R125.H0_H0 ;  /* 0x2000007dff7d7230 */ /* 0x000fe40000004100 */
[----:B------:R-:W-:Y:S01]  /*1a80*/  FFMA.FTZ R124, R156, R155, R127 ;  /* 0x0000009b9c7c7223 */ /* 0x000fe2000001007f */
        /* <DEDUP_REMOVED lines=44> */
.L_x_8009:
        /* <DEDUP_REMOVED lines=12> */
.L_x_8011:
        /* <DEDUP_REMOVED lines=25> */
.L_x_8012:
[----:B------:R-:W0:Y:S01]  /*1fa0*/  S2R R8, SR_TID.X ;  /* 0x0000000000087919 */ /* 0x000e220000002100 */
[----:B------:R-:W1:Y:S01]  /*1fb0*/  LDC.64 R126, c[0x0][0x3b0] ;  /* 0x0000ec00ff7e7b82 */ /* 0x000e620000000a00 */
[----:B------:R-:W-:Y:S01]  /*1fc0*/  IMAD R6, R2, UR15, RZ ;  /* 0x0000000f02067c24 */ /* 0x000fe2000f8e02ff */
[C---:B------:R-:W-:Y:S02]  /*1fd0*/  IADD3 R135, PT, PT, R125.reuse, 0x100, RZ ;  /* 0x000001007d877810 */ /* 0x040fe40007ffe0ff */
[C---:B------:R-:W-:Y:S02]  /*1fe0*/  IADD3 R137, PT, PT, R125.reuse, 0x200, RZ ;  /* 0x000002007d897810 */ /* 0x040fe40007ffe0ff */
[----:B------:R-:W-:Y:S02]  /*1ff0*/  SHF.R.S32.HI R7, RZ, 0x1f, R6 ;  /* 0x0000001fff077819 */ /* 0x000fe40000011406 */
[----:B------:R-:W2:Y:S01]  /*2000*/  LDC.64 R170, c[0x0][0x438] ;  /* 0x00010e00ffaa7b82 */ /* 0x000ea20000000a00 */
[----:B------:R-:W-:-:S02]  /*2010*/  IADD3 R133, PT, PT, R125, 0x300, RZ ;  /* 0x000003007d857810 */ /* 0x000fc40007ffe0ff */
[----:B------:R-:W-:Y:S02]  /*2020*/  LEA.HI R7, R7, R6, RZ, 0x2 ;  /* 0x0000000607077211 */ /* 0x000fe400078f10ff */
[C---:B------:R-:W-:Y:S02]  /*2030*/  IADD3 R131, PT, PT, R125.reuse, 0x400, RZ ;  /* 0x000004007d837810 */ /* 0x040fe40007ffe0ff */
[----:B------:R-:W-:Y:S01]  /*2040*/  IADD3 R129, PT, PT, R125, 0x500, RZ ;  /* 0x000005007d817810 */ /* 0x000fe20007ffe0ff */
[----:B-1----:R-:W-:-:S04]  /*2050*/  IMAD.WIDE.U32 R134, R135, 0x4, R126 ;  /* 0x0000000487867825 */ /* 0x002fc800078e007e */
[--C-:B------:R-:W-:Y:S01]  /*2060*/  IMAD.WIDE.U32 R136, R137, 0x4, R126.reuse ;  /* 0x0000000489887825 */ /* 0x100fe200078e007e */
[----:B------:R1:W5:Y:S01]  /*2070*/  LDG.E R188, desc[UR12][R134.64] ;  /* 0x0000000c86bc7981 */ /* 0x000362000c1e1900 */
[----:B0-----:R-:W-:Y:S02]  /*2080*/  LEA.HI.SX32 R183, R7, R8, 0x1e ;  /* 0x0000000807b77211 */ /* 0x001fe400078ff2ff */
[--C-:B------:R-:W-:Y:S01]  /*2090*/  IMAD.WIDE.U32 R132, R133, 0x4, R126.reuse ;  /* 0x0000000485847825 */ /* 0x100fe200078e007e */
[----:B------:R-:W-:Y:S01]  /*20a0*/  IADD3 R7, PT, PT, R125, 0x600, RZ ;  /* 0x000006007d077810 */ /* 0x000fe20007ffe0ff */
[----:B------:R0:W5:Y:S01]  /*20b0*/  LDG.E R187, desc[UR12][R136.64] ;  /* 0x0000000c88bb7981 */ /* 0x000162000c1e1900 */
[----:B------:R-:W-:Y:S01]  /*20c0*/  IADD3 R181, PT, PT, R183, 0x100, RZ ;  /* 0x00000100b7b57810 */ /* 0x000fe20007ffe0ff */
[--C-:B------:R-:W-:Y:S01]  /*20d0*/  IMAD.WIDE.U32 R130, R131, 0x4, R126.reuse ;  /* 0x0000000483827825 */ /* 0x100fe200078e007e */
[C---:B------:R-:W-:Y:S01]  /*20e0*/  IADD3 R179, PT, PT, R183.reuse, 0x200, RZ ;  /* 0x00000200b7b37810 */ /* 0x040fe20007ffe0ff */
[----:B------:R0:W5:Y:S01]  /*20f0*/  LDG.E R6, desc[UR12][R132.64] ;  /* 0x0000000c84067981 */ /* 0x000162000c1e1900 */
[----:B------:R-:W-:Y:S01]  /*2100*/  IADD3 R177, PT, PT, R183, 0x300, RZ ;  /* 0x00000300b7b17810 */ /* 0x000fe20007ffe0ff */
[----:B------:R-:W-:Y:S01]  /*2110*/  IMAD.WIDE.U32 R128, R129, 0x4, R126 ;  /* 0x0000000481807825 */ /* 0x000fe200078e007e */
[----:B------:R-:W-:-:S02]  /*2120*/  IADD3 R175, PT, PT, R183, 0x400, RZ ;  /* 0x00000400b7af7810 */ /* 0x000fc40007ffe0ff */
[C---:B------:R-:W-:Y:S02]  /*2130*/  IADD3 R173, PT, PT, R183.reuse, 0x500, RZ ;  /* 0x00000500b7ad7810 */ /* 0x040fe40007ffe0ff */
[C---:B-1----:R-:W-:Y:S01]  /*2140*/  IADD3 R135, PT, PT, R183.reuse, 0x600, RZ ;  /* 0x00000600b7877810 */ /* 0x042fe20007ffe0ff */
[--C-:B--2---:R-:W-:Y:S01]  /*2150*/  IMAD.WIDE.U32 R182, R183, 0x8, R170.reuse ;  /* 0x00000008b7b67825 */ /* 0x104fe200078e00aa */
[----:B------:R0:W5:Y:S03]  /*2160*/  LDG.E R8, desc[UR12][R128.64] ;  /* 0x0000000c80087981 */ /* 0x000166000c1e1900 */
        /* <DEDUP_REMOVED lines=12> */
[----:B------:R-:W-:Y:S02]  /*2230*/  IMAD.WIDE.U32 R170, R135, 0x8, R170 ;  /* 0x0000000887aa7825 */ /* 0x000fe400078e00aa */
[----:B------:R0:W5:Y:S02]  /*2240*/  LDG.E R190, desc[UR12][R124.64] ;  /* 0x0000000c7cbe7981 */ /* 0x000164000c1e1900 */
[----:B------:R-:W-:-:S02]  /*2250*/  IMAD.WIDE.U32 R126, R7, 0x4, R126 ;  /* 0x00000004077e7825 */ /* 0x000fc400078e007e */
[----:B------:R0:W5:Y:S04]  /*2260*/  LDG.E R7, desc[UR12][R130.64] ;  /* 0x0000000c82077981 */ /* 0x000168000c1e1900 */
[----:B------:R0:W5:Y:S04]  /*2270*/  LDG.E R9, desc[UR12][R126.64] ;  /* 0x0000000c7e097981 */ /* 0x000168000c1e1900 */
[----:B------:R-:W5:Y:S02]  /*2280*/  LDG.E.64 R170, desc[UR12][R170.64] ;  /* 0x0000000caaaa7981 */ /* 0x000f64000c1e1b00 */
.L_x_8010:
        /* <DEDUP_REMOVED lines=32> */
.L_x_8014:
[----:B------:R-:W-:Y:S05]  /*2490*/  BSYNC.RECONVERGENT B0 ;  /* 0x0000000000007941 */ /* 0x000fea0003800200 */
.L_x_8013:
        /* <DEDUP_REMOVED lines=67> */
.L_x_8017:
        /* <DEDUP_REMOVED lines=12> */
.L_x_8018:
        /* <DEDUP_REMOVED lines=12> */
.L_x_8019:
        /* <DEDUP_REMOVED lines=13> */
.L_x_8016:
        /* <DEDUP_REMOVED lines=22> */
[----:B------:R-:W-:-:S03]  /*2c80*/  F2FP.F16.F32.PACK_AB R134, RZ, R134 ;  /* 0x00000086ff86723e */ /* 0x000fc600000000ff */
[----:B------:R-:W-:Y:S01]  /*2c90*/  @P1 FMUL.FTZ R126, R127, R126 ;  /* 0x0000007e7f7e1220 */ /* 0x000fe20000410000 */
[----:B------:R-:W-:Y:S01]  /*2ca0*/  PRMT R169, R134, 0x7610, R169 ;  /* 0x0000761086a97816 */ /* 0x000fe200000000a9 */
[----:B-1----:R-:W-:-:S03]  /*2cb0*/  @P1 FMUL.FTZ R129, R136, R129 ;  /* 0x0000008188811220 */ /* 0x002fc60000410000 */
[----:B------:R-:W-:Y:S02]  /*2cc0*/  @P1 FSEL R126, R126, RZ, P2 ;  /* 0x000000ff7e7e1208 */ /* 0x000fe40001000000 */
[----:B------:R-:W-:Y:S01]  /*2cd0*/  F2FP.F16.F32.PACK_AB R136, RZ, R136 ;  /* 0x00000088ff88723e */ /* 0x000fe200000000ff */
[----:B------:R-:W-:Y:S01]  /*2ce0*/  @P1 FMUL.FTZ R128, R129, R128 ;  /* 0x0000008081801220 */ /* 0x000fe20000410000 */
[----:B------:R-:W-:Y:S01]  /*2cf0*/  @P1 F2FP.F16.F32.PACK_AB R127, RZ, R126 ;  /* 0x0000007eff7f123e */ /* 0x000fe200000000ff */
[----:B------:R-:W-:Y:S01]  /*2d00*/  FMUL.FTZ R126, R5, R184 ;  /* 0x000000b8057e7220 */ /* 0x000fe20000410000 */
[----:B------:R-:W-:Y:S01]  /*2d10*/  PRMT R184, R136, 0x7610, R184 ;  /* 0x0000761088b87816 */ /* 0x000fe200000000b8 */
[----:B--2---:R-:W-:Y:S01]  /*2d20*/  @P1 FMUL.FTZ R131, R138, R131 ;  /* 0x000000838a831220 */ /* 0x004fe20000410000 */
[----:B------:R-:W-:Y:S02]  /*2d30*/  @P1 FSEL R128, R128, RZ, P3 ;  /* 0x000000ff80801208 */ /* 0x000fe40001800000 */
[----:B------:R-:W-:Y:S01]  /*2d40*/  FSEL R126, R126, RZ, P0 ;  /* 0x000000ff7e7e7208 */ /* 0x000fe20000000000 */
        /* <DEDUP_REMOVED lines=18> */
.L_x_8015:
        /* <DEDUP_REMOVED lines=53> */
.L_x_8021:
[----:B------:R-:W-:Y:S01]  /*31c0*/  ISETP.GT.AND P0, PT, R4, RZ, PT ;  /* 0x000000ff0400720c */ /* 0x000fe20003f04270 */
[----:B------:R-:W0:Y:S01]  /*31d0*/  @P1 LDC.64 R126, c[0x0][0x408] ;  /* 0x00010200ff7e1b82 */ /* 0x000e220000000a00 */
[----:B-----5:R-:W-:Y:S01]  /*31e0*/  SHF.R.U64 R138, R182, 0x10, R183 ;  /* 0x00000010b68a7819 */ /* 0x020fe200000012b7 */
[----:B------:R-:W-:Y:S01]  /*31f0*/  @P2 FFMA.FTZ R137, R3, R132, R133 ;  /* 0x0000008403892223 */ /* 0x000fe20000010085 */
[----:B------:R-:W-:Y:S01]  /*3200*/  SHF.R.U32.HI R186, RZ, 0x10, R183 ;  /* 0x00000010ffba7819 */ /* 0x000fe200000116b7 */
[----:B------:R-:W-:Y:S01]  /*3210*/  HADD2.F32 R136, -RZ, R182.H0_H0 ;  /* 0x200000b6ff887230 */ /* 0x000fe20000004100 */
[----:B------:R-:W-:Y:S01]  /*3220*/  @P1 LOP3.LUT P3, RZ, R190, 0xff0000, RZ, 0xc0, !PT ;  /* 0x00ff0000beff1812 */ /* 0x000fe2000786c0ff */
[----:B------:R-:W-:Y:S02]  /*3230*/  HADD2.F32 R184, -RZ, R183.H0_H0 ;  /* 0x200000b7ffb87230 */ /* 0x000fe40000004100 */
[----:B------:R-:W-:Y:S01]  /*3240*/  @P2 FADD.FTZ R137, R12, -R137 ;  /* 0x800000890c892221 */ /* 0x000fe20000010000 */
[----:B------:R-:W1:Y:S01]  /*3250*/  @P1 LDC.64 R128, c[0x0][0x408] ;  /* 0x00010200ff801b82 */ /* 0x000e620000000a00 */
[----:B------:R-:W-:Y:S01]  /*3260*/  HADD2.F32 R138, -RZ, R138.H0_H0 ;  /* 0x2000008aff8a7230 */ /* 0x000fe20000004100 */
[----:B------:R-:W-:Y:S01]  /*3270*/  @P1 ISETP.GE.U32.AND P4, PT, R190, 0x1000000, PT ;  /* 0x01000000be00180c */ /* 0x000fe20003f86070 */
[----:B------:R-:W-:-:S02]  /*3280*/  HADD2.F32 R186, -RZ, R186.H0_H0 ;  /* 0x200000baffba7230 */ /* 0x000fc40000004100 */
        /* <DEDUP_REMOVED lines=17> */
[----:B------:R-:W-:Y:S01]  /*33a0*/  F2FP.F16.F32.PACK_AB R185, RZ, R184 ;  /* 0x000000b8ffb9723e */ /* 0x000fe200000000ff */
        /* <DEDUP_REMOVED lines=8> */
[----:B------:R-:W-:Y:S01]  /*3430*/  @P1 PRMT R165, R126, 0x7610, R165 ;  /* 0x000076107ea51816 */ /* 0x000fe200000000a5 */
[----:B------:R-:W-:Y:S01]  /*3440*/  @P1 FMUL.FTZ R130, R131, R130 ;  /* 0x0000008283821220 */ /* 0x000fe20000410000 */
[----:B------:R-:W-:Y:S02]  /*3450*/  @P1 F2FP.F16.F32.PACK_AB R128, RZ, R128 ;  /* 0x00000080ff80123e */ /* 0x000fe400000000ff */
[----:B------:R-:W-:Y:S01]  /*3460*/  PRMT R184, R138, 0x7610, R184 ;  /* 0x000076108ab87816 */ /* 0x000fe200000000b8 */
[----:B---3--:R-:W-:Y:S01]  /*3470*/  @P1 FMUL.FTZ R135, R186, R135 ;  /* 0x00000087ba871220 */ /* 0x008fe20000410000 */
[----:B------:R-:W-:Y:S02]  /*3480*/  @P1 FSEL R130, R130, RZ, P3 ;  /* 0x000000ff82821208 */ /* 0x000fe40001800000 */
[----:B------:R-:W-:Y:S01]  /*3490*/  @P1 PRMT R166, R128, 0x7610, R166 ;  /* 0x0000761080a61816 */ /* 0x000fe200000000a6 */
[----:B------:R-:W-:Y:S01]  /*34a0*/  @P1 FMUL.FTZ R134, R135, R134 ;  /* 0x0000008687861220 */ /* 0x000fe20000410000 */
[----:B------:R-:W-:-:S02]  /*34b0*/  @P1 F2FP.F16.F32.PACK_AB R130, RZ, R130 ;  /* 0x00000082ff82123e */ /* 0x000fc400000000ff */
[----:B------:R-:W-:Y:S02]  /*34c0*/  F2FP.F16.F32.PACK_AB R186, RZ, R186 ;  /* 0x000000baffba723e */ /* 0x000fe400000000ff */
[----:B------:R-:W-:Y:S02]  /*34d0*/  @P1 FSEL R134, R134, RZ, P4 ;  /* 0x000000ff86861208 */ /* 0x000fe40002000000 */
[----:B------:R-:W-:Y:S02]  /*34e0*/  @P1 PRMT R167, R130, 0x7610, R167 ;  /* 0x0000761082a71816 */ /* 0x000fe400000000a7 */
[----:B------:R-:W-:-:S04]  /*34f0*/  @P1 F2FP.F16.F32.PACK_AB R134, RZ, R134 ;  /* 0x00000086ff86123e */ /* 0x000fc800000000ff */
[----:B------:R-:W-:-:S07]  /*3500*/  @P1 PRMT R168, R134, 0x7610, R168 ;  /* 0x0000761086a81816 */ /* 0x000fce00000000a8 */
.L_x_8020:
        /* <DEDUP_REMOVED lines=13> */
.L_x_8022:
        /* <DEDUP_REMOVED lines=9> */
.L_x_8023:
[----:B------:R-:W-:Y:S05]  /*3670*/  @!P0 BRA `(.L_x_8024) ;  /* 0x0000000400a08947 */ /* 0x000fea0003800000 */
[----:B------:R-:W-:Y:S05]  /*3680*/  BRA.U !UP0, `(.L_x_8025) ;  /* 0x0000000108dc7547 */ /* 0x000fea000b800000 */
[----:B------:R-:W-:Y:S01]  /*3690*/  ISETP.GT.AND P5, PT, R4, RZ, PT ;  /* 0x000000ff0400720c */ /* 0x000fe20003fa4270 */
[----:B01----:R-:W0:Y:S01]  /*36a0*/  @P1 LDC.64 R126, c[0x0][0x408] ;  /* 0x00010200ff7e1b82 */ /* 0x003e220000000a00 */
[--C-:B-----5:R-:W-:Y:S01]  /*36b0*/  SHF.R.U64 R136, R180, 0x10, R181.reuse ;  /* 0x00000010b4887819 */ /* 0x120fe200000012b5 */
[----:B------:R-:W-:Y:S01]  /*36c0*/  HADD2.F32 R134, -RZ, R180.H0_H0 ;  /* 0x200000b4ff867230 */ /* 0x000fe20000004100 */
[----:B------:R-:W-:Y:S02]  /*36d0*/  SHF.R.U32.HI R190, RZ, 0x10, R181 ;  /* 0x00000010ffbe7819 */ /* 0x000fe400000116b5 */
[C---:B------:R-:W-:Y:S01]  /*36e0*/  @P1 LOP3.LUT P2, RZ, R188.reuse, 0xff, RZ, 0xc0, !PT ;  /* 0x000000ffbcff1812 */ /* 0x040fe2000784c0ff */
[----:B------:R-:W-:Y:S01]  /*36f0*/  HADD2.F32 R136, -RZ, R136.H0_H0 ;  /* 0x20000088ff887230 */ /* 0x000fe20000004100 */
[C---:B------:R-:W-:Y:S01]  /*3700*/  @P1 LOP3.LUT P3, RZ, R188.reuse, 0xff00, RZ, 0xc0, !PT ;  /* 0x0000ff00bcff1812 */ /* 0x040fe2000786c0ff */
[----:B------:R-:W1:Y:S01]  /*3710*/  @P1 LDC.64 R128, c[0x0][0x408] ;  /* 0x00010200ff801b82 */ /* 0x000e620000000a00 */
[----:B------:R-:W-:Y:S01]  /*3720*/  @P1 LOP3.LUT P4, RZ, R188, 0xff0000, RZ, 0xc0, !PT ;  /* 0x00ff0000bcff1812 */ /* 0x000fe2000788c0ff */
[----:B------:R-:W-:-:S02]  /*3730*/  HADD2.F32 R190, -RZ, R190.H0_H0 ;  /* 0x200000beffbe7230 */ /* 0x000fc40000004100 */
[-CC-:B------:R-:W-:Y:S01]  /*3740*/  @P5 FFMA.FTZ R138, R18, R132.reuse, R133.reuse ;  /* 0x00000084128a5223 */ /* 0x180fe20000010085 */
[-CC-:B------:R-:W-:Y:S01]  /*3750*/  @P5 FFMA.FTZ R135, R17, R132.reuse, R133.reuse ;  /* 0x0000008411875223 */ /* 0x180fe20000010085 */
[-CC-:B------:R-:W-:Y:S01]  /*3760*/  @P5 FFMA.FTZ R139, R19, R132.reuse, R133.reuse ;  /* 0x00000084138b5223 */ /* 0x180fe20000010085 */
[----:B------:R-:W-:Y:S01]  /*3770*/  @P5 FFMA.FTZ R184, R22, R132, R133 ;  /* 0x0000008416b85223 */ /* 0x000fe20000010085 */
[----:B------:R-:W2:Y:S01]  /*3780*/  @P1 LDC.64 R130, c[0x0][0x408] ;  /* 0x00010200ff821b82 */ /* 0x000ea20000000a00 */
[----:B------:R-:W-:Y:S01]  /*3790*/  @P5 FADD.FTZ R137, R21, -R138 ;  /* 0x8000008a15895221 */ /* 0x000fe20000010000 */
[----:B------:R-:W-:Y:S02]  /*37a0*/  HADD2.F32 R138, -RZ, R181.H0_H0 ;  /* 0x200000b5ff8a7230 */ /* 0x000fe40000004100 */
[----:B------:R-:W-:Y:S01]  /*37b0*/  @P5 FADD.FTZ R135, R20, -R135 ;  /* 0x8000008714875221 */ /* 0x000fe20000010000 */
[----:B------:R-:W-:Y:S01]  /*37c0*/  @P5 FADD.FTZ R139, R24, -R139 ;  /* 0x8000008b188b5221 */ /* 0x000fe20000010000 */
[----:B------:R-:W-:Y:S01]  /*37d0*/  @P5 FFMA.FTZ R136, R5, R137, R136 ;  /* 0x0000008905885223 */ /* 0x000fe20000010088 */
[----:B------:R-:W-:Y:S01]  /*37e0*/  @P5 FADD.FTZ R184, R23, -R184 ;  /* 0x800000b817b85221 */ /* 0x000fe20000010000 */
[C---:B------:R-:W-:Y:S01]  /*37f0*/  @P5 FFMA.FTZ R134, R5.reuse, R135, R134 ;  /* 0x0000008705865223 */ /* 0x040fe20000010086 */
[----:B------:R-:W-:-:S02]  /*3800*/  @P5 FFMA.FTZ R138, R5, R139, R138 ;  /* 0x0000008b058a5223 */ /* 0x000fc4000001008a */
[----:B------:R-:W-:Y:S01]  /*3810*/  @P5 FFMA.FTZ R190, R5, R184, R190 ;  /* 0x000000b805be5223 */ /* 0x000fe200000100be */
[----:B0-----:R-:W-:Y:S01]  /*3820*/  @P1 FMUL.FTZ R127, R134, R127 ;  /* 0x0000007f867f1220 */ /* 0x001fe20000410000 */
[----:B------:R-:W-:-:S03]  /*3830*/  F2FP.F16.F32.PACK_AB R134, RZ, R134 ;  /* 0x00000086ff86723e */ /* 0x000fc600000000ff */
[----:B------:R-:W-:Y:S01]  /*3840*/  @P1 FMUL.FTZ R126, R127, R126 ;  /* 0x0000007e7f7e1220 */ /* 0x000fe20000410000 */
[----:B-1----:R-:W-:Y:S01]  /*3850*/  @P1 FMUL.FTZ R129, R136, R129 ;  /* 0x0000008188811220 */ /* 0x002fe20000410000 */
[----:B------:R-:W-:Y:S02]  /*3860*/  F2FP.F16.F32.PACK_AB R136, RZ, R136 ;  /* 0x00000088ff88723e */ /* 0x000fe400000000ff */
[----:B------:R-:W-:Y:S01]  /*3870*/  F2FP.F16.F32.PACK_AB R186, RZ, R190 ;  /* 0x000000beffba723e */ /* 0x000fe200000000ff */
[----:B------:R-:W-:Y:S01]  /*3880*/  @P1 FMUL.FTZ R128, R129, R128 ;  /* 0x0000008081801220 */ /* 0x000fe20000410000 */
[----:B------:R-:W-:Y:S02]  /*3890*/  @P1 FSEL R126, R126, RZ, P2 ;  /* 0x000000ff7e7e1208 */ /* 0x000fe40001000000 */
[----:B------:R-:W-:Y:S01]  /*38a0*/  PRMT R169, R134, 0x7610, R169 ;  /* 0x0000761086a97816 */ /* 0x000fe200000000a9 */
[----:B--2---:R-:W-:Y:S01]  /*38b0*/  @P1 FMUL.FTZ R131, R138, R131 ;  /* 0x000000838a831220 */ /* 0x004fe20000410000 */
[----:B------:R-:W-:-:S02]  /*38c0*/  @P1 FSEL R128, R128, RZ, P3 ;  /* 0x000000ff80801208 */ /* 0x000fc40001800000 */
[----:B------:R-:W-:Y:S01]  /*38d0*/  @P1 F2FP.F16.F32.PACK_AB R126, RZ, R126 ;  /* 0x0000007eff7e123e */ /* 0x000fe200000000ff */
[----:B------:R-:W-:Y:S01]  /*38e0*/  @P1 FMUL.FTZ R130, R131, R130 ;  /* 0x0000008283821220 */ /* 0x000fe20000410000 */
[----:B------:R-:W-:Y:S02]  /*38f0*/  @P1 F2FP.F16.F32.PACK_AB R128, RZ, R128 ;  /* 0x00000080ff80123e */ /* 0x000fe400000000ff */
[----:B------:R-:W-:Y:S02]  /*3900*/  F2FP.F16.F32.PACK_AB R138, RZ, R138 ;  /* 0x0000008aff8a723e */ /* 0x000fe400000000ff */
[----:B------:R-:W-:Y:S02]  /*3910*/  @P1 FSEL R130, R130, RZ, P4 ;  /* 0x000000ff82821208 */ /* 0x000fe40002000000 */
[----:B------:R-:W-:Y:S02]  /*3920*/  @P1 PRMT R165, R126, 0x7610, R165 ;  /* 0x000076107ea51816 */ /* 0x000fe400000000a5 */
[----:B------:R-:W-:-:S02]  /*3930*/  @P1 F2FP.F16.F32.PACK_AB R130, RZ, R130 ;  /* 0x00000082ff82123e */ /* 0x000fc400000000ff */
[----:B------:R-:W-:Y:S02]  /*3940*/  @P1 PRMT R166, R128, 0x7610, R166 ;  /* 0x0000761080a61816 */ /* 0x000fe400000000a6 */
        /* <DEDUP_REMOVED lines=11> */
.L_x_8025:
        /* <DEDUP_REMOVED lines=48> */
.L_x_8024:
        /* <DEDUP_REMOVED lines=54> */
.L_x_8027:
        /* <DEDUP_REMOVED lines=12> */
.L_x_8028:
        /* <DEDUP_REMOVED lines=12> */
.L_x_8029:
        /* <DEDUP_REMOVED lines=12> */
.L_x_8030:
        /* <DEDUP_REMOVED lines=12> */
.L_x_8026:
        /* <DEDUP_REMOVED lines=10> */
.L_x_8031:
        /* <DEDUP_REMOVED lines=10> */
.L_x_8032:
[----:B------:R-:W-:Y:S05]  /*44a0*/  @!P0 BRA `(.L_x_8033) ;  /* 0x0000000400a08947 */ /* 0x000fea0003800000 */
[----:B------:R-:W-:Y:S05]  /*44b0*/  BRA.U !UP0, `(.L_x_8034) ;  /* 0x0000000108dc7547 */ /* 0x000fea000b800000 */
[----:B------:R-:W-:Y:S01]  /*44c0*/  ISETP.GT.AND P5, PT, R4, RZ, PT ;  /* 0x000000ff0400720c */ /* 0x000fe20003fa4270 */
[----:B------:R-:W4:Y:S01]  /*44d0*/  @P1 LDC.64 R130, c[0x0][0x408] ;  /* 0x00010200ff821b82 */ /* 0x000f220000000a00 */
[--C-:B-----5:R-:W-:Y:S01]  /*44e0*/  SHF.R.U64 R136, R178, 0x10, R179.reuse ;  /* 0x00000010b2887819 */ /* 0x120fe200000012b3 */
[----:B------:R-:W-:Y:S01]  /*44f0*/  HADD2.F32 R134, -RZ, R178.H0_H0 ;  /* 0x200000b2ff867230 */ /* 0x000fe20000004100 */
[----:B------:R-:W-:Y:S02]  /*4500*/  SHF.R.U32.HI R188, RZ, 0x10, R179 ;  /* 0x00000010ffbc7819 */ /* 0x000fe400000116b3 */
[C---:B------:R-:W-:Y:S01]  /*4510*/  @P1 LOP3.LUT P2, RZ, R187.reuse, 0xff, RZ, 0xc0, !PT ;  /* 0x000000ffbbff1812 */ /* 0x040fe2000784c0ff */
[----:B------:R-:W-:Y:S01]  /*4520*/  HADD2.F32 R136, -RZ, R136.H0_H0 ;  /* 0x20000088ff887230 */ /* 0x000fe20000004100 */
[C---:B------:R-:W-:Y:S01]  /*4530*/  @P1 LOP3.LUT P3, RZ, R187.reuse, 0xff00, RZ, 0xc0, !PT ;  /* 0x0000ff00bbff1812 */ /* 0x040fe2000786c0ff */
[----:B0123--:R-:W0:Y:S01]  /*4540*/  @P1 LDC.64 R128, c[0x0][0x408] ;  /* 0x00010200ff801b82 */ /* 0x00fe220000000a00 */
[----:B------:R-:W-:Y:S01]  /*4550*/  @P1 LOP3.LUT P4, RZ, R187, 0xff0000, RZ, 0xc0, !PT ;  /* 0x00ff0000bbff1812 */ /* 0x000fe2000788c0ff */
[----:B------:R-:W-:-:S02]  /*4560*/  HADD2.F32 R188, -RZ, R188.H0_H0 ;  /* 0x200000bcffbc7230 */ /* 0x000fc40000004100 */
[-CC-:B------:R-:W-:Y:S01]  /*4570*/  @P5 FFMA.FTZ R138, R26, R132.reuse, R133.reuse ;  /* 0x000000841a8a5223 */ /* 0x180fe20000010085 */
[-CC-:B------:R-:W-:Y:S01]  /*4580*/  @P5 FFMA.FTZ R135, R25, R132.reuse, R133.reuse ;  /* 0x0000008419875223 */ /* 0x180fe20000010085 */
[-CC-:B------:R-:W-:Y:S01]  /*4590*/  @P5 FFMA.FTZ R139, R27, R132.reuse, R133.reuse ;  /* 0x000000841b8b5223 */ /* 0x180fe20000010085 */
[----:B------:R-:W-:Y:S01]  /*45a0*/  @P5 FFMA.FTZ R184, R30, R132, R133 ;  /* 0x000000841eb85223 */ /* 0x000fe20000010085 */
[----:B------:R-:W1:Y:S01]  /*45b0*/  @P1 LDC.64 R126, c[0x0][0x408] ;  /* 0x00010200ff7e1b82 */ /* 0x000e620000000a00 */
        /* <DEDUP_REMOVED lines=9> */
[----:B----4-:R-:W-:Y:S01]  /*4650*/  @P1 FMUL.FTZ R131, R134, R131 ;  /* 0x0000008386831220 */ /* 0x010fe20000410000 */
[----:B------:R-:W-:-:S03]  /*4660*/  F2FP.F16.F32.PACK_AB R134, RZ, R134 ;  /* 0x00000086ff86723e */ /* 0x000fc600000000ff */
[----:B------:R-:W-:Y:S01]  /*4670*/  @P1 FMUL.FTZ R130, R131, R130 ;  /* 0x0000008283821220 */ /* 0x000fe20000410000 */
[----:B0-----:R-:W-:Y:S01]  /*4680*/  @P1 FMUL.FTZ R129, R136, R129 ;  /* 0x0000008188811220 */ /* 0x001fe20000410000 */
[----:B------:R-:W-:Y:S02]  /*4690*/  F2FP.F16.F32.PACK_AB R136, RZ, R136 ;  /* 0x00000088ff88723e */ /* 0x000fe400000000ff */
[----:B------:R-:W-:Y:S01]  /*46a0*/  F2FP.F16.F32.PACK_AB R186, RZ, R188 ;  /* 0x000000bcffba723e */ /* 0x000fe200000000ff */
[----:B------:R-:W-:Y:S01]  /*46b0*/  @P1 FMUL.FTZ R128, R129, R128 ;  /* 0x0000008081801220 */ /* 0x000fe20000410000 */
[----:B------:R-:W-:Y:S02]  /*46c0*/  @P1 FSEL R130, R130, RZ, P2 ;  /* 0x000000ff82821208 */ /* 0x000fe40001000000 */
[----:B------:R-:W-:Y:S01]  /*46d0*/  PRMT R169, R134, 0x7610, R169 ;  /* 0x0000761086a97816 */ /* 0x000fe200000000a9 */
[----:B-1----:R-:W-:Y:S01]  /*46e0*/  @P1 FMUL.FTZ R127, R138, R127 ;  /* 0x0000007f8a7f1220 */ /* 0x002fe20000410000 */
        /* <DEDUP_REMOVED lines=20> */
.L_x_8034:
[----:B------:R-:W-:Y:S01]  /*4830*/  ISETP.GT.AND P2, PT, R4, RZ, PT ;  /* 0x000000ff0400720c */ /* 0x000fe20003f44270 */
[----:B0123--:R-:W0:Y:S01]  /*4840*/  @P1 LDC.64 R126, c[0x0][0x408] ;  /* 0x00010200ff7e1b82 */ /* 0x00fe220000000a00 */
        /* <DEDUP_REMOVED lines=46> */
.L_x_8033:
        /* <DEDUP_REMOVED lines=54> */
.L_x_8036:
        /* <DEDUP_REMOVED lines=12> */
.L_x_8037:
        /* <DEDUP_REMOVED lines=12> */
.L_x_8038:
        /* <DEDUP_REMOVED lines=12> */
.L_x_8039:
        /* <DEDUP_REMOVED lines=12> */
.L_x_8035:
        /* <DEDUP_REMOVED lines=10> */
.L_x_8040:
        /* <DEDUP_REMOVED lines=10> */
.L_x_8041:
[----:B------:R-:W-:Y:S05]  /*52d0*/  @!P0 BRA `(.L_x_8042) ;  /* 0x0000000400a08947 */ /* 0x000fea0003800000 */
[----:B------:R-:W-:Y:S05]  /*52e0*/  BRA.U !UP0, `(.L_x_8043) ;  /* 0x0000000108dc7547 */ /* 0x000fea000b800000 */
[----:B------:R-:W-:Y:S01]  /*52f0*/  ISETP.GT.AND P5, PT, R4, RZ, PT ;  /* 0x000000ff0400720c */ /* 0x000fe20003fa4270 */
[----:B------:R-:W0:Y:S01]  /*5300*/  @P1 LDC.64 R130, c[0x0][0x408] ;  /* 0x00010200ff821b82 */ /* 0x000e220000000a00 */
[--C-:B-----5:R-:W-:Y:S01]  /*5310*/  SHF.R.U64 R136, R176, 0x10, R177.reuse ;  /* 0x00000010b0887819 */ /* 0x120fe200000012b1 */
[----:B------:R-:W-:Y:S01]  /*5320*/  HADD2.F32 R134, -RZ, R176.H0_H0 ;  /* 0x200000b0ff867230 */ /* 0x000fe20000004100 */
[----:B------:R-:W-:Y:S02]  /*5330*/  SHF.R.U32.HI R188, RZ, 0x10, R177 ;  /* 0x00000010ffbc7819 */ /* 0x000fe400000116b1 */
[C---:B------:R-:W-:Y:S01]  /*5340*/  @P1 LOP3.LUT P2, RZ, R6.reuse, 0xff, RZ, 0xc0, !PT ;  /* 0x000000ff06ff1812 */ /* 0x040fe2000784c0ff */
[----:B------:R-:W-:Y:S01]  /*5350*/  HADD2.F32 R136, -RZ, R136.H0_H0 ;  /* 0x20000088ff887230 */ /* 0x000fe20000004100 */
[C---:B------:R-:W-:Y:S01]  /*5360*/  @P1 LOP3.LUT P3, RZ, R6.reuse, 0xff00, RZ, 0xc0, !PT ;  /* 0x0000ff0006ff1812 */ /* 0x040fe2000786c0ff */
[----:B01234-:R-:W0:Y:S01]  /*5370*/  @P1 LDC.64 R128, c[0x0][0x408] ;  /* 0x00010200ff801b82 */ /* 0x01fe220000000a00 */
        /* <DEDUP_REMOVED lines=16> */
[----:B------:R-:W-:Y:S01]  /*5480*/  @P1 FMUL.FTZ R131, R134, R131 ;  /* 0x0000008386831220 */ /* 0x000fe20000410000 */
        /* <DEDUP_REMOVED lines=29> */
.L_x_8043:
[----:B------:R-:W-:Y:S01]  /*5660*/  ISETP.GT.AND P2, PT, R4, RZ, PT ;  /* 0x000000ff0400720c */ /* 0x000fe20003f44270 */
[----:B01234-:R-:W0:Y:S01]  /*5670*/  @P1 LDC.64 R126, c[0x0][0x408] ;  /* 0x00010200ff7e1b82 */ /* 0x01fe220000000a00 */
        /* <DEDUP_REMOVED lines=46> */
.L_x_8042:
        /* <DEDUP_REMOVED lines=54> */
.L_x_8045:
        /* <DEDUP_REMOVED lines=12> */
.L_x_8046:
        /* <DEDUP_REMOVED lines=12> */
.L_x_8047:
        /* <DEDUP_REMOVED lines=12> */
.L_x_8048:
        /* <DEDUP_REMOVED lines=12> */
.L_x_8044:
        /* <DEDUP_REMOVED lines=10> */
.L_x_8049:
        /* <DEDUP_REMOVED lines=10> */
.L_x_8050:
        /* <DEDUP_REMOVED lines=57> */
.L_x_8052:
        /* <DEDUP_REMOVED lines=48> */
.L_x_8051:
        /* <DEDUP_REMOVED lines=54> */
.L_x_8054:
        /* <DEDUP_REMOVED lines=12> */
.L_x_8055:
        /* <DEDUP_REMOVED lines=12> */
.L_x_8056:
        /* <DEDUP_REMOVED lines=12> */
.L_x_8057:
        /* <DEDUP_REMOVED lines=10> */
[----:B------:R-:W-:-:S04]  /*6dd0*/  F2FP.F16.F32.PACK_AB R6, RZ, R6 ;  /* 0x00000006ff06723e */ /* 0x000fc800000000ff */
[----:B------:R-:W-:-:S07]  /*6de0*/  PRMT R168, R6, 0x7610, R168 ;  /* 0x0000761006a87816 */ /* 0x000fce00000000a8 */
.L_x_8053:
        /* <DEDUP_REMOVED lines=10> */
.L_x_8058:
        /* <DEDUP_REMOVED lines=10> */
.L_x_8059:
[----:B------:R-:W-:Y:S05]  /*6f30*/  @!P0 BRA `(.L_x_8060) ;  /* 0x0000000400a08947 */ /* 0x000fea0003800000 */
[----:B------:R-:W-:Y:S05]  /*6f40*/  BRA.U !UP0, `(.L_x_8061) ;  /* 0x0000000108dc7547 */ /* 0x000fea000b800000 */
[----:B------:R-:W-:Y:S01]  /*6f50*/  ISETP.GT.AND P5, PT, R4, RZ, PT ;  /* 0x000000ff0400720c */ /* 0x000fe20003fa4270 */
[----:B0----5:R-:W0:Y:S01]  /*6f60*/  @P1 LDC.64 R6, c[0x0][0x408] ;  /* 0x00010200ff061b82 */ /* 0x021e220000000a00 */
[--C-:B------:R-:W-:Y:S01]  /*6f70*/  SHF.R.U64 R134, R172, 0x10, R173.reuse ;  /* 0x00000010ac867819 */ /* 0x100fe200000012ad */
[----:B------:R-:W-:Y:S01]  /*6f80*/  HADD2.F32 R130, -RZ, R172.H0_H0 ;  /* 0x200000acff827230 */ /* 0x000fe20000004100 */
[----:B------:R-:W-:Y:S02]  /*6f90*/  SHF.R.U32.HI R138, RZ, 0x10, R173 ;  /* 0x00000010ff8a7819 */ /* 0x000fe400000116ad */
[C---:B------:R-:W-:Y:S01]  /*6fa0*/  @P1 LOP3.LUT P2, RZ, R8.reuse, 0xff, RZ, 0xc0, !PT ;  /* 0x000000ff08ff1812 */ /* 0x040fe2000784c0ff */
[----:B------:R-:W-:Y:S01]  /*6fb0*/  HADD2.F32 R134, -RZ, R134.H0_H0 ;  /* 0x20000086ff867230 */ /* 0x000fe20000004100 */
[C---:B------:R-:W-:Y:S01]  /*6fc0*/  @P1 LOP3.LUT P3, RZ, R8.reuse, 0xff00, RZ, 0xc0, !PT ;  /* 0x0000ff0008ff1812 */ /* 0x040fe2000786c0ff */
[----:B-1234-:R-:W1:Y:S01]  /*6fd0*/  @P1 LDC.64 R128, c[0x0][0x408] ;  /* 0x00010200ff801b82 */ /* 0x01ee620000000a00 */
        /* <DEDUP_REMOVED lines=46> */
.L_x_8061:
[----:B------:R-:W-:Y:S01]  /*72c0*/  ISETP.GT.AND P2, PT, R4, RZ, PT ;  /* 0x000000ff0400720c */ /* 0x000fe20003f44270 */
[----:B0----5:R-:W0:Y:S01]  /*72d0*/  @P1 LDC.64 R6, c[0x0][0x408] ;  /* 0x00010200ff061b82 */ /* 0x021e220000000a00 */
[----:B------:R-:W-:Y:S01]  /*72e0*/  SHF.R.U64 R134, R172, 0x10, R173 ;  /* 0x00000010ac867819 */ /* 0x000fe200000012ad */
[----:B------:R-:W-:Y:S01]  /*72f0*/  HADD2.F32 R130, -RZ, R172.H0_H0 ;  /* 0x200000acff827230 */ /* 0x000fe20000004100 */
[C---:B------:R-:W-:Y:S01]  /*7300*/  @P1 LOP3.LUT P3, RZ, R8.reuse, 0xff, RZ, 0xc0, !PT ;  /* 0x000000ff08ff1812 */ /* 0x040fe2000786c0ff */
[----:B------:R-:W-:Y:S01]  /*7310*/  HADD2.F32 R136, -RZ, R173.H0_H0 ;  /* 0x200000adff887230 */ /* 0x000fe20000004100 */
[C---:B------:R-:W-:Y:S01]  /*7320*/  @P1 LOP3.LUT P4, RZ, R8.reuse, 0xff00, RZ, 0xc0, !PT ;  /* 0x0000ff0008ff1812 */ /* 0x040fe2000788c0ff */
[----:B------:R-:W-:Y:S01]  /*7330*/  HADD2.F32 R134, -RZ, R134.H0_H0 ;  /* 0x20000086ff867230 */ /* 0x000fe20000004100 */
[----:B------:R-:W-:Y:S01]  /*7340*/  @P1 LOP3.LUT P5, RZ, R8, 0xff0000, RZ, 0xc0, !PT ;  /* 0x00ff000008ff1812 */ /* 0x000fe200078ac0ff */
[----:B-1234-:R-:W1:Y:S04]  /*7350*/  @P1 LDC.64 R126, c[0x0][0x408] ;  /* 0x00010200ff7e1b82 */ /* 0x01ee680000000a00 */
        /* <DEDUP_REMOVED lines=38> */
.L_x_8060:
        /* <DEDUP_REMOVED lines=54> */
.L_x_8063:
        /* <DEDUP_REMOVED lines=12> */
.L_x_8064:
        /* <DEDUP_REMOVED lines=12> */
.L_x_8065:
        /* <DEDUP_REMOVED lines=12> */
.L_x_8066:
        /* <DEDUP_REMOVED lines=12> */
.L_x_8062:
        /* <DEDUP_REMOVED lines=10> */
.L_x_8067:
        /* <DEDUP_REMOVED lines=10> */
.L_x_8068:
        /* <DEDUP_REMOVED lines=21> */
[----:B------:R-:W-:Y:S01]  /*7eb0*/  SHF.R.U32.HI R132, RZ, 0x10, R171 ;  /* 0x00000010ff847819 */ /* 0x000fe200000116ab */
[C---:B------:R-:W-:Y:S01]  /*7ec0*/  @P4 FFMA.FTZ R4, R5.reuse, R131, R4 ;  /* 0x0000008305044223 */ /* 0x040fe20000010004 */
[----:B------:R-:W-:Y:S01]  /*7ed0*/  @P4 FFMA.FTZ R130, R5, R137, R130 ;  /* 0x0000008905824223 */ /* 0x000fe20000010082 */
[----:B------:R-:W-:Y:S02]  /*7ee0*/  @P4 FADD.FTZ R134, R163, -R134 ;  /* 0x80000086a3864221 */ /* 0x000fe40000010000 */
[----:B0-----:R-:W-:Y:S01]  /*7ef0*/  @P1 FMUL.FTZ R129, R4, R129 ;  /* 0x0000008104811220 */ /* 0x001fe20000410000 */
[----:B------:R-:W-:Y:S01]  /*7f00*/  HADD2.F32 R132, -RZ, R132.H0_H0 ;  /* 0x20000084ff847230 */ /* 0x000fe20000004100 */
[----:B------:R-:W-:-:S02]  /*7f10*/  F2FP.F16.F32.PACK_AB R4, RZ, R4 ;  /* 0x00000004ff04723e */ /* 0x000fc400000000ff */
[----:B------:R-:W-:Y:S01]  /*7f20*/  @P1 FMUL.FTZ R128, R129, R128 ;  /* 0x0000008081801220 */ /* 0x000fe20000410000 */
[----:B-1----:R-:W-:Y:S01]  /*7f30*/  @P1 FMUL.FTZ R127, R8, R127 ;  /* 0x0000007f087f1220 */ /* 0x002fe20000410000 */
[----:B------:R-:W-:Y:S01]  /*7f40*/  @P4 FFMA.FTZ R132, R5, R134, R132 ;  /* 0x0000008605844223 */ /* 0x000fe20000010084 */
[----:B------:R-:W-:Y:S02]  /*7f50*/  F2FP.F16.F32.PACK_AB R8, RZ, R8 ;  /* 0x00000008ff08723e */ /* 0x000fe400000000ff */
[----:B------:R-:W-:Y:S01]  /*7f60*/  @P1 FMUL.FTZ R126, R127, R126 ;  /* 0x0000007e7f7e1220 */ /* 0x000fe20000410000 */
[----:B------:R-:W-:Y:S02]  /*7f70*/  @P1 FSEL R128, R128, RZ, P0 ;  /* 0x000000ff80801208 */ /* 0x000fe40000000000 */
[----:B------:R-:W-:Y:S01]  /*7f80*/  F2FP.F16.F32.PACK_AB R186, RZ, R132 ;  /* 0x00000084ffba723e */ /* 0x000fe200000000ff */
        /* <DEDUP_REMOVED lines=22> */
.L_x_8070:
        /* <DEDUP_REMOVED lines=48> */
.L_x_8069:
        /* <DEDUP_REMOVED lines=54> */
.L_x_8072:
        /* <DEDUP_REMOVED lines=23> */
.L_x_8073:
        /* <DEDUP_REMOVED lines=12> */
.L_x_8074:
        /* <DEDUP_REMOVED lines=12> */
.L_x_8075:
[----:B------:R-:W-:-:S07]  /*8a40*/  @P1 PRMT R168, R8, 0x7610, R168 ;  /* 0x0000761008a81816 */ /* 0x000fce00000000a8 */
.L_x_8071:
        /* <DEDUP_REMOVED lines=10> */
.L_x_8076:
        /* <DEDUP_REMOVED lines=10> */
.L_x_8077:
[----:B0-----:R-:W0:Y:S01]  /*8b90*/  LDC.64 R4, c[0x0][0x380] ;  /* 0x0000e000ff047b82 */ /* 0x001e220000000a00 */
[----:B------:R-:W-:Y:S01]  /*8ba0*/  UPLOP3.LUT UP1, UPT, UPT, UPT, UP1, 0x40, 0x4 ;  /* 0x000000000004789c */ /* 0x000fe20003f2e810 */
[----:B0-----:R-:W-:-:S04]  /*8bb0*/  IADD3 R2, PT, PT, R2, R4, RZ ;  /* 0x0000000402027210 */ /* 0x001fc80007ffe0ff */
[----:B------:R-:W-:-:S13]  /*8bc0*/  ISETP.GE.AND P0, PT, R2, R5, PT ;  /* 0x000000050200720c */ /* 0x000fda0003f06270 */
[----:B------:R-:W-:Y:S05]  /*8bd0*/  @!P0 BRA `(.L_x_8078) ;  /* 0xffffff7400dc8947 */ /* 0x000fea000383ffff */
.L_x_8008:
        /* <DEDUP_REMOVED lines=23> */
.L_x_8079:
        /* <DEDUP_REMOVED lines=11> */
.L_x_14399:


//--------------------- .text._ZN10layer_norm13ln_bwd_kernelINS_13Kernel_traitsIf6__halfS2_S2_fjLj7168ELj1ELj1ELj8ELj8ENS_18Kernel_traits_baseILj7168EfS2_S2_S2_fjLj256EEEEELb1ELb1ELb0ELb0EEEvNS_9BwdParamsE --------------------------
	.section	.text._ZN10layer_norm13ln_bwd_kernelINS_13Kernel_traitsIf6__halfS2_S2_fjLj7168ELj1ELj1ELj8ELj8ENS_18Kernel_traits_baseILj7168EfS2_S2_S2_fjLj256EEEEELb1ELb1ELb0ELb0EEEvNS_9BwdParamsE,"ax",@progbits
	.align	128
        .global         _ZN10layer_norm13ln_bwd_kernelINS_13Kernel_traitsIf6__halfS2_S2_fjLj7168ELj1ELj1ELj8ELj8ENS_18Kernel_traits_baseILj7168EfS2_S2_S2_fjLj256EEEEELb1ELb1ELb0ELb0EEEvNS_9BwdParamsE
        .type           _ZN10layer_norm13ln_bwd_kernelINS_13Kernel_traitsIf6__halfS2_S2_fjLj7168ELj1ELj1ELj8ELj8ENS_18Kernel_traits_baseILj7168EfS2_S2_S2_fjLj256EEEEELb1ELb1ELb0ELb0EEEvNS_9BwdParamsE,@function
        .size           _ZN10layer_norm13ln_bwd_kernelINS_13Kernel_traitsIf6__halfS2_S2_fjLj7168ELj1ELj1ELj8ELj8ENS_18Kernel_traits_baseILj7168EfS2_S2_S2_fjLj256EEEEELb1ELb1ELb0ELb0EEEvNS_9BwdParamsE,(.L_x_14400 - _ZN10layer_norm13ln_bwd_kernelINS_13Kernel_traitsIf6__halfS2_S2_fjLj7168ELj1ELj1ELj8ELj8ENS_18Kernel_traits_baseILj7168EfS2_S2_S2_fjLj256EEEEELb1ELb1ELb0ELb0EEEvNS_9BwdParamsE)
        .other          _ZN10layer_norm13ln_bwd_kernelINS_13Kernel_traitsIf6__halfS2_S2_fjLj7168ELj1ELj1ELj8ELj8ENS_18Kernel_traits_baseILj7168EfS2_S2_S2_fjLj256EEEEELb1ELb1ELb0ELb0EEEvNS_9BwdParamsE,@"STO_CUDA_ENTRY STV_DEFAULT"
_ZN10layer_norm13ln_bwd_kernelINS_13Kernel_traitsIf6__halfS2_S2_fjLj7168ELj1ELj1ELj8ELj8ENS_18Kernel_traits_baseILj7168EfS2_S2_S2_fjLj256EEEEELb1ELb1ELb0ELb0EEEvNS_9BwdParamsE:
.text._ZN10layer_norm13ln_bwd_kernelINS_13Kernel_traitsIf6__halfS2_S2_fjLj7168ELj1ELj1ELj8ELj8ENS_18Kernel_traits_baseILj7168EfS2_S2_S2_fjLj256EEEEELb1ELb1ELb0ELb0EEEvNS_9BwdParamsE:
        /* <DEDUP_REMOVED lines=166> */
.L_x_8150:
[----:B-1----:R-:W1:Y:S01]  /*0a60*/  @UP0 LDCU.64 UR4, c[0x0][0x3e0] ;  /* 0x00007c00ff0407ac */ /* 0x002e620008000a00 */
[----:B------:R-:W-:Y:S01]  /*0a70*/  PLOP3.LUT P0, PT, PT, PT, UP0, 0x80, 0x8 ;  /* 0x000000000008781c */ /* 0x000fe20003f0f008 */
[----:B0-----:R-:W-:Y:S02]  /*0a80*/  UIMAD.WIDE UR12, UR7, 0x4, UR10 ;  /* 0x00000004070c78a5 */ /* 0x001fe4000f8e020a */
[----:B-1----:R-:W-:-:S06]  /*0a90*/  @UP0 UIMAD.WIDE UR4, UR7, 0x2, UR4 ;  /* 0x00000002070408a5 */ /* 0x002fcc000f8e0204 */
[----:B--234-:R-:W-:Y:S02]  /*0aa0*/  MOV R172, UR4 ;  /* 0x0000000400ac7c02 */ /* 0x01cfe40008000f00 */
[----:B------:R-:W-:Y:S01]  /*0ab0*/  MOV R173, UR5 ;  /* 0x0000000500ad7c02 */ /* 0x000fe20008000f00 */
[----:B------:R-:W-:-:S04]  /*0ac0*/  UIMAD.WIDE UR4, UR7, 0x4, UR8 ;  /* 0x00000004070478a5 */ /* 0x000fc8000f8e0208 */
[----:B------:R-:W3:Y:S01]  /*0ad0*/  @P0 LDG.E.U16 R172, desc[UR14][R172.64] ;  /* 0x0000000eacac0981 */ /* 0x000ee2000c1e1500 */
[----:B------:R-:W-:Y:S02]  /*0ae0*/  MOV R168, UR12 ;  /* 0x0000000c00a87c02 */ /* 0x000fe40008000f00 */
[----:B------:R-:W-:Y:S02]  /*0af0*/  MOV R169, UR13 ;  /* 0x0000000d00a97c02 */ /* 0x000fe40008000f00 */
[----:B------:R-:W-:Y:S02]  /*0b00*/  MOV R170, UR4 ;  /* 0x0000000400aa7c02 */ /* 0x000fe40008000f00 */
[----:B------:R-:W-:Y:S01]  /*0b10*/  MOV R171, UR5 ;  /* 0x0000000500ab7c02 */ /* 0x000fe20008000f00 */
[----:B------:R-:W4:Y:S04]  /*0b20*/  LDG.E R168, desc[UR14][R168.64] ;  /* 0x0000000ea8a87981 */ /* 0x000f28000c1e1900 */
[----:B------:R-:W4:Y:S01]  /*0b30*/  LDG.E R170, desc[UR14][R170.64] ;  /* 0x0000000eaaaa7981 */ /* 0x000f22000c1e1900 */
[----:B------:R-:W-:Y:S01]  /*0b40*/  PLOP3.LUT P0, PT, PT, PT, UP0, 0x80, 0x8 ;  /* 0x000000000008781c */ /* 0x000fe20003f0f008 */
[----:B------:R-:W-:Y:S01]  /*0b50*/  UIMAD UR4, UR7, UR6, URZ ;  /* 0x00000006070472a4 */ /* 0x000fe2000f8e02ff */
[----:B------:R-:W-:Y:S01]  /*0b60*/  PLOP3.LUT P1, PT, PT, PT, UP0, 0x80, 0x8 ;  /* 0x000000000008781c */ /* 0x000fe20003f2f008 */
[----:B------:R-:W0:Y:S01]  /*0b70*/  S2R R11, SR_TID.X ;  /* 0x00000000000b7919 */ /* 0x000e220000002100 */
[C---:B------:R-:W-:Y:S01]  /*0b80*/  ISETP.GE.U32.AND P4, PT, R10.reuse, 0x100, PT ;  /* 0x000001000a00780c */ /* 0x040fe20003f86070 */
[----:B------:R-:W-:Y:S01]  /*0b90*/  USHF.R.S32.HI UR5, URZ, 0x1f, UR4 ;  /* 0x0000001fff057899 */ /* 0x000fe20008011404 */
[----:B--2---:R-:W-:Y:S01]  /*0ba0*/  ISETP.NE.AND P5, PT, RZ, UR16, PT ;  /* 0x00000010ff007c0c */ /* 0x004fe2000bfa5270 */
[----:B------:R-:W-:Y:S01]  /*0bb0*/  UMOV UR12, 0x3f800000 ;  /* 0x3f800000000c7882 */ /* 0x000fe20000000000 */
[----:B------:R-:W-:Y:S01]  /*0bc0*/  BSSY.RECONVERGENT B0, `(.L_x_8081) ;  /* 0x000004a000007945 */ /* 0x000fe20003800200 */
[----:B------:R-:W-:Y:S01]  /*0bd0*/  ULEA.HI UR5, UR5, UR4, URZ, 0x2 ;  /* 0x0000000405057291 */ /* 0x000fe2000f8f10ff */
[----:B------:R-:W-:-:S02]  /*0be0*/  ISETP.GE.U32.AND P2, PT, R10, 0x400, PT ;  /* 0x000004000a00780c */ /* 0x000fc40003f46070 */
[----:B------:R-:W-:Y:S02]  /*0bf0*/  CS2R R178, SRZ ;  /* 0x0000000000b27805 */ /* 0x000fe4000001ff00 */
[----:B------:R-:W-:Y:S02]  /*0c00*/  P2R R12, PR, RZ, 0x10 ;  /* 0x00000010ff0c7803 */ /* 0x000fe40000000000 */
[C---:B------:R-:W-:Y:S01]  /*0c10*/  ISETP.GE.U32.AND P3, PT, R10.reuse, 0x500, PT ;  /* 0x000005000a00780c */ /* 0x040fe20003f66070 */
[----:B---3--:R-:W-:Y:S01]  /*0c20*/  @P0 HADD2.F32 R172, -RZ, R172.H0_H0 ;  /* 0x200000acffac0230 */ /* 0x008fe20000004100 */
[----:B------:R-:W-:-:S04]  /*0c30*/  ISETP.GE.U32.AND P0, PT, R10, 0x200, PT ;  /* 0x000002000a00780c */ /* 0x000fc80003f06070 */
[----:B------:R-:W-:Y:S02]  /*0c40*/  @P1 R2UR UR12, R172 ;  /* 0x00000000ac0c12ca */ /* 0x000fe400000e0000 */
[----:B------:R-:W-:Y:S02]  /*0c50*/  MOV R172, UR5 ;  /* 0x0000000500ac7c02 */ /* 0x000fe40008000f00 */
[----:B----4-:R-:W-:Y:S02]  /*0c60*/  R2UR UR23, R168 ;  /* 0x00000000a81772ca */ /* 0x010fe400000e0000 */
[----:B0-----:R-:W-:Y:S02]  /*0c70*/  LEA.HI.SX32 R9, R172, R11, 0x1e ;  /* 0x0000000bac097211 */ /* 0x001fe400078ff2ff */
[----:B------:R-:W-:Y:S02]  /*0c80*/  ISETP.GE.U32.AND P1, PT, R10, 0x300, PT ;  /* 0x000003000a00780c */ /* 0x000fe40003f26070 */
[----:B------:R-:W-:-:S02]  /*0c90*/  P2R R168, PR, RZ, 0x20 ;  /* 0x00000020ffa87803 */ /* 0x000fc40000000000 */
[----:B------:R-:W-:Y:S02]  /*0ca0*/  FSEL R176, R170, RZ, !P5 ;  /* 0x000000ffaab07208 */ /* 0x000fe40006800000 */
[----:B------:R-:W-:Y:S01]  /*0cb0*/  MOV R177, R9 ;  /* 0x0000000900b17202 */ /* 0x000fe20000000f00 */
        /* <DEDUP_REMOVED lines=16> */
[----:B---3--:R-:W-:Y:S01]  /*0dc0*/  SHF.R.U64 R173, R14, 0x10, R15 ;  /* 0x000000100ead7819 */ /* 0x008fe2000000120f */
[----:B------:R-:W-:Y:S01]  /*0dd0*/  HADD2.F32 R3, -RZ, R14.H0_H0 ;  /* 0x2000000eff037230 */ /* 0x000fe20000004100 */
[----:B----4-:R-:W-:Y:S02]  /*0de0*/  MOV R13, R16 ;  /* 0x00000010000d7202 */ /* 0x010fe40000000f00 */
        /* <DEDUP_REMOVED lines=8> */
[C---:B------:R-:W-:Y:S01]  /*0e70*/  FADD.FTZ R17, -R176.reuse, R17 ;  /* 0x00000011b0117221 */ /* 0x040fe20000010100 */
[----:B------:R-:W-:Y:S01]  /*0e80*/  FADD.FTZ R14, -R176, R15 ;  /* 0x0000000fb00e7221 */ /* 0x000fe20000010100 */
[----:B------:R-:W-:Y:S01]  /*0e90*/  FMUL.FTZ R3, R3, UR23 ;  /* 0x0000001703037c20 */ /* 0x000fe20008410000 */
[----:B------:R-:W-:Y:S02]  /*0ea0*/  HADD2.F32 R18, -RZ, R18.H0_H0 ;  /* 0x20000012ff127230 */ /* 0x000fe40000004100 */
[----:B------:R-:W-:Y:S01]  /*0eb0*/  FADD.FTZ R80, R80, R13 ;  /* 0x0000000d50507221 */ /* 0x000fe20000010000 */
[----:B0-----:R-:W-:Y:S02]  /*0ec0*/  HADD2.F32 R171, -RZ, R16.H0_H0 ;  /* 0x20000010ffab7230 */ /* 0x001fe40000004100 */
[----:B------:R-:W-:Y:S01]  /*0ed0*/  FMUL.FTZ R14, R14, UR23 ;  /* 0x000000170e0e7c20 */ /* 0x000fe20008410000 */
[----:B------:R-:W-:-:S02]  /*0ee0*/  HADD2.F32 R169, -RZ, R20.H0_H0 ;  /* 0x20000014ffa97230 */ /* 0x000fc40000004100 */
        /* <DEDUP_REMOVED lines=11> */
[----:B------:R-:W-:-:S02]  /*0fa0*/  HADD2.F32 R172, -RZ, R172.H0_H0 ;  /* 0x200000acffac7230 */ /* 0x000fc40000004100 */
[----:B------:R-:W-:Y:S01]  /*0fb0*/  FADD.FTZ R170, -R176, R171 ;  /* 0x000000abb0aa7221 */ /* 0x000fe20000010100 */
        /* <DEDUP_REMOVED lines=10> */
.L_x_8082:
[----:B------:R-:W-:Y:S05]  /*1060*/  BSYNC.RECONVERGENT B0 ;  /* 0x0000000000007941 */ /* 0x000fea0003800200 */
.L_x_8081:
        /* <DEDUP_REMOVED lines=17> */
[--C-:B---3--:R-:W-:Y:S01]  /*1180*/  SHF.R.U64 R174, R22, 0x10, R23.reuse ;  /* 0x0000001016ae7819 */ /* 0x108fe20000001217 */
[----:B------:R-:W-:Y:S01]  /*1190*/  HADD2.F32 R19, -RZ, R22.H0_H0 ;  /* 0x20000016ff137230 */ /* 0x000fe20000004100 */
[----:B------:R-:W-:Y:S02]  /*11a0*/  SHF.R.U32.HI R173, RZ, 0x10, R23 ;  /* 0x00000010ffad7819 */ /* 0x000fe40000011617 */
[----:B----4-:R-:W-:Y:S02]  /*11b0*/  MOV R21, R24 ;  /* 0x0000001800157202 */ /* 0x010fe40000000f00 */
[----:B------:R-:W-:Y:S02]  /*11c0*/  SHF.R.U64 R26, R24, 0x10, R25 ;  /* 0x00000010181a7819 */ /* 0x000fe40000001219 */
[----:B------:R-:W-:-:S02]  /*11d0*/  MOV R172, R25 ;  /* 0x0000001900ac7202 */ /* 0x000fc40000000f00 */
[----:B------:R-:W-:Y:S01]  /*11e0*/  SHF.R.U32.HI R24, RZ, 0x10, R25 ;  /* 0x00000010ff187819 */ /* 0x000fe20000011619 */
[----:B------:R-:W-:Y:S02]  /*11f0*/  HADD2.F32 R25, -RZ, R23.H0_H0 ;  /* 0x20000017ff197230 */ /* 0x000fe40000004100 */
[C---:B------:R-:W-:Y:S01]  /*1200*/  FADD.FTZ R19, -R176.reuse, R19 ;  /* 0x00000013b0137221 */ /* 0x040fe20000010100 */
[----:B------:R-:W-:Y:S02]  /*1210*/  HADD2.F32 R23, -RZ, R174.H0_H0 ;  /* 0x200000aeff177230 */ /* 0x000fe40000004100 */
[----:B------:R-:W-:Y:S02]  /*1220*/  HADD2.F32 R21, -RZ, R21.H0_H0 ;  /* 0x20000015ff157230 */ /* 0x000fe40000004100 */
[----:B------:R-:W-:Y:S01]  /*1230*/  FMUL.FTZ R19, R19, UR23 ;  /* 0x0000001713137c20 */ /* 0x000fe20008410000 */
[C---:B------:R-:W-:Y:S01]  /*1240*/  FADD.FTZ R25, -R176.reuse, R25 ;  /* 0x00000019b0197221 */ /* 0x040fe20000010100 */
[----:B------:R-:W-:Y:S01]  /*1250*/  FADD.FTZ R22, -R176, R23 ;  /* 0x00000017b0167221 */ /* 0x000fe20000010100 */
[----:B-1----:R-:W-:-:S02]  /*1260*/  HADD2.F32 R169, -RZ, R172.H0_H0 ;  /* 0x200000acffa97230 */ /* 0x002fc40000004100 */
[----:B------:R-:W-:Y:S01]  /*1270*/  FADD.FTZ R76, R76, R21 ;  /* 0x000000154c4c7221 */ /* 0x000fe20000010000 */
[----:B------:R-:W-:Y:S02]  /*1280*/  HADD2.F32 R26, -RZ, R26.H0_H0 ;  /* 0x2000001aff1a7230 */ /* 0x000fe40000004100 */
[----:B------:R-:W-:Y:S01]  /*1290*/  FMUL.FTZ R22, R22, UR23 ;  /* 0x0000001716167c20 */ /* 0x000fe20008410000 */
[----:B------:R-:W-:Y:S02]  /*12a0*/  HADD2.F32 R172, -RZ, R24.H0_H0 ;  /* 0x20000018ffac7230 */ /* 0x000fe40000004100 */
[-C--:B------:R-:W-:Y:S01]  /*12b0*/  FFMA.FTZ R104, R19, R21.reuse, R104 ;  /* 0x0000001513687223 */ /* 0x080fe20000010068 */
[----:B-----5:R-:W-:Y:S01]  /*12c0*/  FMUL.FTZ R24, R156, R21 ;  /* 0x000000159c187220 */ /* 0x020fe20000410000 */
[----:B------:R-:W-:Y:S01]  /*12d0*/  FMUL.FTZ R21, R25, UR23 ;  /* 0x0000001719157c20 */ /* 0x000fe20008410000 */
[----:B0-----:R-:W-:Y:S02]  /*12e0*/  HADD2.F32 R171, -RZ, R173.H0_H0 ;  /* 0x200000adffab7230 */ /* 0x001fe40000004100 */
        /* <DEDUP_REMOVED lines=19> */
.L_x_8084:
[----:B------:R-:W-:Y:S05]  /*1420*/  BSYNC.RECONVERGENT B0 ;  /* 0x0000000000007941 */ /* 0x000fea0003800200 */
.L_x_8083:
        /* <DEDUP_REMOVED lines=23> */
[----:B0-----:R-:W-:Y:S01]  /*15a0*/  HADD2.F32 R173, -RZ, R171.H0_H0 ;  /* 0x200000abffad7230 */ /* 0x001fe20000004100 */
[----:B------:R-:W-:Y:S01]  /*15b0*/  SHF.R.U32.HI R182, RZ, 0x10, R169 ;  /* 0x00000010ffb67819 */ /* 0x000fe200000116a9 */
[----:B------:R-:W-:Y:S02]  /*15c0*/  HADD2.F32 R185, -RZ, R169.H0_H0 ;  /* 0x200000a9ffb97230 */ /* 0x000fe40000004100 */
[----:B------:R-:W-:Y:S02]  /*15d0*/  HADD2.F32 R169, -RZ, R27.H0_H0 ;  /* 0x2000001bffa97230 */ /* 0x000fe40000004100 */
[C---:B------:R-:W-:Y:S01]  /*15e0*/  FADD.FTZ R173, -R176.reuse, R173 ;  /* 0x000000adb0ad7221 */ /* 0x040fe20000010100 */
[C---:B------:R-:W-:Y:S01]  /*15f0*/  FADD.FTZ R27, -R176.reuse, R183 ;  /* 0x000000b7b01b7221 */ /* 0x040fe20000010100 */
[----:B------:R-:W-:Y:S02]  /*1600*/  HADD2.F32 R168, -RZ, R181.H0_H0 ;  /* 0x200000b5ffa87230 */ /* 0x000fe40000004100 */
[----:B------:R-:W-:Y:S01]  /*1610*/  FADD.FTZ R185, -R176, R185 ;  /* 0x000000b9b0b97221 */ /* 0x000fe20000010100 */
[----:B------:R-:W-:Y:S01]  /*1620*/  FMUL.FTZ R186, R173, UR23 ;  /* 0x00000017adba7c20 */ /* 0x000fe20008410000 */
[----:B------:R-:W-:Y:S01]  /*1630*/  FMUL.FTZ R27, R27, UR23 ;  /* 0x000000171b1b7c20 */ /* 0x000fe20008410000 */
[----:B-----5:R-:W-:Y:S01]  /*1640*/  FMUL.FTZ R188, R148, R169 ;  /* 0x000000a994bc7220 */ /* 0x020fe20000410000 */
[----:B------:R-:W-:-:S02]  /*1650*/  HADD2.F32 R171, -RZ, R180.H0_H0 ;  /* 0x200000b4ffab7230 */ /* 0x000fc40000004100 */
[----:B------:R-:W-:Y:S01]  /*1660*/  FMUL.FTZ R185, R185, UR23 ;  /* 0x00000017b9b97c20 */ /* 0x000fe20008410000 */
[----:B------:R-:W-:Y:S01]  /*1670*/  FADD.FTZ R73, R73, R168 ;  /* 0x000000a849497221 */ /* 0x000fe20000010000 */
[-C--:B------:R-:W-:Y:S01]  /*1680*/  FFMA.FTZ R101, R186, R168.reuse, R101 ;  /* 0x000000a8ba657223 */ /* 0x080fe20000010065 */
[----:B------:R-:W-:Y:S01]  /*1690*/  FMUL.FTZ R187, R149, R168 ;  /* 0x000000a895bb7220 */ /* 0x000fe20000410000 */
[----:B-1----:R-:W-:Y:S02]  /*16a0*/  HADD2.F32 R175, -RZ, R182.H0_H0 ;  /* 0x200000b6ffaf7230 */ /* 0x002fe40000004100 */
        /* <DEDUP_REMOVED lines=9> */
[----:B------:R-:W-:Y:S01]  /*1740*/  FADD.FTZ R175, -R176, R175 ;  /* 0x000000afb0af7221 */ /* 0x000fe20000010100 */
[----:B------:R-:W-:Y:S01]  /*1750*/  FFMA.FTZ R168, R186, R187, R169 ;  /* 0x000000bbbaa87223 */ /* 0x000fe200000100a9 */
[----:B------:R-:W-:Y:S02]  /*1760*/  FMUL.FTZ R189, R151, R172 ;  /* 0x000000ac97bd7220 */ /* 0x000fe40000410000 */
[----:B------:R-:W-:Y:S01]  /*1770*/  FMUL.FTZ R192, R175, UR23 ;  /* 0x00000017afc07c20 */ /* 0x000fe20008410000 */
[----:B------:R-:W-:Y:S01]  /*1780*/  FADD.FTZ R170, R171, R190 ;  /* 0x000000beabaa7221 */ /* 0x000fe20000010000 */
[----:B------:R-:W-:Y:S01]  /*1790*/  FFMA.FTZ R168, R185, R190, R168 ;  /* 0x000000beb9a87223 */ /* 0x000fe200000100a8 */
[----:B------:R-:W-:Y:S01]  /*17a0*/  FADD.FTZ R75, R75, R172 ;  /* 0x000000ac4b4b7221 */ /* 0x000fe20000010000 */
[----:B------:R-:W-:Y:S01]  /*17b0*/  FFMA.FTZ R103, R192, R172, R103 ;  /* 0x000000acc0677223 */ /* 0x000fe20000010067 */
[----:B------:R-:W-:Y:S01]  /*17c0*/  FADD.FTZ R179, R170, R189 ;  /* 0x000000bdaab37221 */ /* 0x000fe20000010000 */
[----:B------:R-:W-:-:S07]  /*17d0*/  FFMA.FTZ R178, R192, R189, R168 ;  /* 0x000000bdc0b27223 */ /* 0x000fce00000100a8 */
.L_x_8086:
[----:B------:R-:W-:Y:S05]  /*17e0*/  BSYNC.RECONVERGENT B0 ;  /* 0x0000000000007941 */ /* 0x000fea0003800200 */
.L_x_8085:
        /* <DEDUP_REMOVED lines=27> */
[----:B------:R-:W-:Y:S02]  /*19a0*/  HADD2.F32 R169, -RZ, R180.H0_H0 ;  /* 0x200000b4ffa97230 */ /* 0x000fe40000004100 */
[----:B------:R-:W-:Y:S01]  /*19b0*/  FADD.FTZ R171, -R176, R171 ;  /* 0x000000abb0ab7221 */ /* 0x000fe20000010100 */
[----:B------:R-:W-:Y:S02]  /*19c0*/  HADD2.F32 R168, -RZ, R182.H0_H0 ;  /* 0x200000b6ffa87230 */ /* 0x000fe40000004100 */
[----:B------:R-:W-:Y:S01]  /*19d0*/  FMUL.FTZ R191, R191, UR23 ;  /* 0x00000017bfbf7c20 */ /* 0x000fe20008410000 */
[----:B------:R-:W-:Y:S01]  /*19e0*/  FMUL.FTZ R194, R171, UR23 ;  /* 0x00000017abc27c20 */ /* 0x000fe20008410000 */
[----:B-----5:R-:W-:Y:S01]  /*19f0*/  FMUL.FTZ R196, R140, R169 ;  /* 0x000000a98cc47220 */ /* 0x020fe20000410000 */
[----:B------:R-:W-:Y:S01]  /*1a00*/  FADD.FTZ R69, R69, R168 ;  /* 0x000000a845457221 */ /* 0x000fe20000010000 */
[-C--:B------:R-:W-:Y:S01]  /*1a10*/  FMUL.FTZ R195, R141, R168.reuse ;  /* 0x000000a88dc37220 */ /* 0x080fe20000410000 */
[----:B------:R-:W-:Y:S01]  /*1a20*/  FFMA.FTZ R97, R194, R168, R97 ;  /* 0x000000a8c2617223 */ /* 0x000fe20000010061 */
[----:B------:R-:W-:-:S02]  /*1a30*/  HADD2.F32 R181, -RZ, R181.H0_H0 ;  /* 0x200000b5ffb57230 */ /* 0x000fc40000004100 */
[----:B------:R-:W-:Y:S01]  /*1a40*/  FADD.FTZ R68, R68, R169 ;  /* 0x000000a944447221 */ /* 0x000fe20000010000 */
[----:B------:R-:W-:Y:S02]  /*1a50*/  HADD2.F32 R183, -RZ, R183.H0_H0 ;  /* 0x200000b7ffb77230 */ /* 0x000fe40000004100 */
[----:B------:R-:W-:Y:S01]  /*1a60*/  FFMA.FTZ R96, R191, R169, R96 ;  /* 0x000000a9bf607223 */ /* 0x000fe20000010060 */
[----:B------:R-:W-:Y:S01]  /*1a70*/  FADD.FTZ R168, R179, R196 ;  /* 0x000000c4b3a87221 */ /* 0x000fe20000010000 */
[----:B------:R-:W-:Y:S01]  /*1a80*/  FADD.FTZ R193, -R176, R193 ;  /* 0x000000c1b0c17221 */ /* 0x000fe20000010100 */
[----:B------:R-:W-:Y:S01]  /*1a90*/  FFMA.FTZ R169, R191, R196, R178 ;  /* 0x000000c4bfa97223 */ /* 0x000fe200000100b2 */
[----:B0-----:R-:W-:Y:S02]  /*1aa0*/  HADD2.F32 R172, -RZ, R170.H0_H0 ;  /* 0x200000aaffac7230 */ /* 0x001fe40000004100 */
        /* <DEDUP_REMOVED lines=15> */
.L_x_8088:
[----:B------:R-:W-:Y:S05]  /*1ba0*/  BSYNC.RECONVERGENT B0 ;  /* 0x0000000000007941 */ /* 0x000fea0003800200 */
.L_x_8087:
        /* <DEDUP_REMOVED lines=59> */
.L_x_8090:
[----:B------:R-:W-:Y:S05]  /*1f60*/  BSYNC.RECONVERGENT B0 ;  /* 0x0000000000007941 */ /* 0x000fea0003800200 */
.L_x_8089:
        /* <DEDUP_REMOVED lines=18> */
[----:B---3--:R-:W-:Y:S01]  /*2090*/  SHF.R.U64 R182, R168, 0x10, R169 ;  /* 0x00000010a8b67819 */ /* 0x008fe200000012a9 */
[----:B------:R-:W-:-:S04]  /*20a0*/  HADD2.F32 R183, -RZ, R168.H0_H0 ;  /* 0x200000a8ffb77230 */ /* 0x000fc80000004100 */
[----:B-1----:R-:W-:Y:S01]  /*20b0*/  HADD2.F32 R173, -RZ, R182.H0_H0 ;  /* 0x200000b6ffad7230 */ /* 0x002fe20000004100 */
[----:B----4-:R-:W-:Y:S01]  /*20c0*/  MOV R180, R170 ;  /* 0x000000aa00b47202 */ /* 0x010fe20000000f00 */
[----:B------:R-:W-:Y:S01]  /*20d0*/  HADD2.F32 R221, -RZ, R169.H0_H0 ;  /* 0x200000a9ffdd7230 */ /* 0x000fe20000004100 */
[----:B------:R-:W-:Y:S02]  /*20e0*/  SHF.R.U64 R181, R170, 0x10, R171 ;  /* 0x00000010aab57819 */ /* 0x000fe400000012ab */
[C---:B------:R-:W-:Y:S01]  /*20f0*/  FADD.FTZ R173, -R176.reuse, R173 ;  /* 0x000000adb0ad7221 */ /* 0x040fe20000010100 */
[----:B------:R-:W-:Y:S01]  /*2100*/  SHF.R.U32.HI R170, RZ, 0x10, R169 ;  /* 0x00000010ffaa7819 */ /* 0x000fe200000116a9 */
[----:B------:R-:W-:Y:S02]  /*2110*/  HADD2.F32 R169, -RZ, R180.H0_H0 ;  /* 0x200000b4ffa97230 */ /* 0x000fe40000004100 */
[C---:B------:R-:W-:Y:S01]  /*2120*/  FADD.FTZ R183, -R176.reuse, R183 ;  /* 0x000000b7b0b77221 */ /* 0x040fe20000010100 */
[----:B0-----:R-:W-:Y:S01]  /*2130*/  MOV R174, R171 ;  /* 0x000000ab00ae7202 */ /* 0x001fe20000000f00 */
[----:B------:R-:W-:Y:S01]  /*2140*/  HADD2.F32 R168, -RZ, R181.H0_H0 ;  /* 0x200000b5ffa87230 */ /* 0x000fe20000004100 */
[----:B------:R-:W-:Y:S01]  /*2150*/  SHF.R.U32.HI R175, RZ, 0x10, R171 ;  /* 0x00000010ffaf7819 */ /* 0x000fe200000116ab */
[----:B------:R-:W-:Y:S01]  /*2160*/  FADD.FTZ R223, -R176, R221 ;  /* 0x000000ddb0df7221 */ /* 0x000fe20000010100 */
[----:B------:R-:W-:Y:S01]  /*2170*/  FMUL.FTZ R224, R173, UR23 ;  /* 0x00000017ade07c20 */ /* 0x000fe20008410000 */
[----:B------:R-:W-:Y:S01]  /*2180*/  FMUL.FTZ R221, R183, UR23 ;  /* 0x00000017b7dd7c20 */ /* 0x000fe20008410000 */
[----:B-----5:R-:W-:Y:S01]  /*2190*/  FMUL.FTZ R226, R124, R169 ;  /* 0x000000a97ce27220 */ /* 0x020fe20000410000 */
[----:B------:R-:W-:-:S02]  /*21a0*/  HADD2.F32 R171, -RZ, R174.H0_H0 ;  /* 0x200000aeffab7230 */ /* 0x000fc40000004100 */
[----:B------:R-:W-:Y:S01]  /*21b0*/  FMUL.FTZ R223, R223, UR23 ;  /* 0x00000017dfdf7c20 */ /* 0x000fe20008410000 */
[----:B------:R-:W-:Y:S02]  /*21c0*/  HADD2.F32 R172, -RZ, R175.H0_H0 ;  /* 0x200000afffac7230 */ /* 0x000fe40000004100 */
[----:B------:R-:W-:Y:S01]  /*21d0*/  FADD.FTZ R61, R61, R168 ;  /* 0x000000a83d3d7221 */ /* 0x000fe20000010000 */
[-C--:B------:R-:W-:Y:S01]  /*21e0*/  FFMA.FTZ R89, R224, R168.reuse, R89 ;  /* 0x000000a8e0597223 */ /* 0x080fe20000010059 */
[----:B------:R-:W-:Y:S01]  /*21f0*/  FMUL.FTZ R225, R125, R168 ;  /* 0x000000a87de17220 */ /* 0x000fe20000410000 */
[----:B------:R-:W-:Y:S02]  /*2200*/  HADD2.F32 R175, -RZ, R170.H0_H0 ;  /* 0x200000aaffaf7230 */ /* 0x000fe40000004100 */
        /* <DEDUP_REMOVED lines=18> */
.L_x_8092:
[----:B------:R-:W-:Y:S05]  /*2330*/  BSYNC.RECONVERGENT B0 ;  /* 0x0000000000007941 */ /* 0x000fea0003800200 */
.L_x_8091:
        /* <DEDUP_REMOVED lines=18> */
[----:B------:R-:W-:Y:S02]  /*2460*/  SHF.R.U64 R182, R170, 0x10, R171 ;  /* 0x00000010aab67819 */ /* 0x000fe400000012ab */
[----:B------:R-:W-:Y:S02]  /*2470*/  MOV R180, R171 ;  /* 0x000000ab00b47202 */ /* 0x000fe40000000f00 */
[--C-:B--2---:R-:W-:Y:S01]  /*2480*/  SHF.R.U64 R183, R168, 0x10, R169.reuse ;  /* 0x00000010a8b77819 */ /* 0x104fe200000012a9 */
[----:B------:R-:W-:Y:S01]  /*2490*/  HADD2.F32 R177, -RZ, R169.H0_H0 ;  /* 0x200000a9ffb17230 */ /* 0x000fe20000004100 */
[----:B------:R-:W-:Y:S01]  /*24a0*/  SHF.R.U32.HI R181, RZ, 0x10, R169 ;  /* 0x00000010ffb57819 */ /* 0x000fe200000116a9 */
[----:B------:R-:W-:-:S02]  /*24b0*/  HADD2.F32 R175, -RZ, R168.H0_H0 ;  /* 0x200000a8ffaf7230 */ /* 0x000fc40000004100 */
[----:B------:R-:W-:-:S03]  /*24c0*/  HADD2.F32 R169, -RZ, R183.H0_H0 ;  /* 0x200000b7ffa97230 */ /* 0x000fc60000004100 */
[C---:B------:R-:W-:Y:S02]  /*24d0*/  FADD.FTZ R175, -R176.reuse, R175 ;  /* 0x000000afb0af7221 */ /* 0x040fe40000010100 */
[C---:B------:R-:W-:Y:S01]  /*24e0*/  FADD.FTZ R232, -R176.reuse, R169 ;  /* 0x000000a9b0e87221 */ /* 0x040fe20000010100 */
[----:B------:R-:W-:Y:S02]  /*24f0*/  HADD2.F32 R169, -RZ, R174.H0_H0 ;  /* 0x200000aeffa97230 */ /* 0x000fe40000004100 */
[----:B------:R-:W-:Y:S01]  /*2500*/  FADD.FTZ R177, -R176, R177 ;  /* 0x000000b1b0b17221 */ /* 0x000fe20000010100 */
[----:B------:R-:W-:Y:S02]  /*2510*/  HADD2.F32 R168, -RZ, R182.H0_H0 ;  /* 0x200000b6ffa87230 */ /* 0x000fe40000004100 */
[----:B------:R-:W-:Y:S01]  /*2520*/  FMUL.FTZ R232, R232, UR23 ;  /* 0x00000017e8e87c20 */ /* 0x000fe20008410000 */
[----:B------:R-:W-:Y:S01]  /*2530*/  FMUL.FTZ R229, R175, UR23 ;  /* 0x00000017afe57c20 */ /* 0x000fe20008410000 */
[----:B-----5:R-:W-:Y:S01]  /*2540*/  FMUL.FTZ R234, R116, R169 ;  /* 0x000000a974ea7220 */ /* 0x020fe20000410000 */
[----:B------:R-:W-:Y:S01]  /*2550*/  SHF.R.U32.HI R170, RZ, 0x10, R171 ;  /* 0x00000010ffaa7819 */ /* 0x000fe200000116ab */
[----:B------:R-:W-:-:S02]  /*2560*/  HADD2.F32 R171, -RZ, R180.H0_H0 ;  /* 0x200000b4ffab7230 */ /* 0x000fc40000004100 */
[----:B------:R-:W-:Y:S01]  /*2570*/  FADD.FTZ R57, R57, R168 ;  /* 0x000000a839397221 */ /* 0x000fe20000010000 */
[-C--:B------:R-:W-:Y:S01]  /*2580*/  FFMA.FTZ R85, R232, R168.reuse, R85 ;  /* 0x000000a8e8557223 */ /* 0x080fe20000010055 */
[----:B------:R-:W-:Y:S01]  /*2590*/  FMUL.FTZ R231, R117, R168 ;  /* 0x000000a875e77220 */ /* 0x000fe20000410000 */
[----:B------:R-:W-:Y:S01]  /*25a0*/  FMUL.FTZ R233, R177, UR23 ;  /* 0x00000017b1e97c20 */ /* 0x000fe20008410000 */
        /* <DEDUP_REMOVED lines=8> */
[----:B-1----:R-:W-:-:S02]  /*2630*/  HADD2.F32 R172, -RZ, R170.H0_H0 ;  /* 0x200000aaffac7230 */ /* 0x002fc40000004100 */
        /* <DEDUP_REMOVED lines=11> */
.L_x_8094:
[----:B------:R-:W-:Y:S05]  /*26f0*/  BSYNC.RECONVERGENT B0 ;  /* 0x0000000000007941 */ /* 0x000fea0003800200 */
.L_x_8093:
        /* <DEDUP_REMOVED lines=31> */
.L_x_8096:
[----:B------:R-:W-:Y:S05]  /*28f0*/  BSYNC.RECONVERGENT B0 ;  /* 0x0000000000007941 */ /* 0x000fea0003800200 */
.L_x_8095:
        /* <DEDUP_REMOVED lines=61> */
[----:B------:R-:W-:Y:S01]  /*2cd0*/  F2F.F16.F32 R183, R174 ;  /* 0x000000ae00b77304 */ /* 0x000fe20000200800 */
[----:B--2---:R-:W-:-:S05]  /*2ce0*/  @P6 MOV R170, R168 ;  /* 0x000000a800aa6202 */ /* 0x004fca0000000f00 */
[----:B------:R-:W-:-:S05]  /*2cf0*/  @P6 HADD2.F32 R170, -RZ, R170.H0_H0 ;  /* 0x200000aaffaa6230 */ /* 0x000fca0000004100 */
        /* <DEDUP_REMOVED lines=8> */
[----:B------:R-:W-:-:S03]  /*2d80*/  FMUL.FTZ R170, R170, UR22 ;  /* 0x00000016aaaa7c20 */ /* 0x000fc60008410000 */
[----:B------:R-:W-:Y:S02]  /*2d90*/  @P6 HADD2.F32 R168, -RZ, R168.H0_H0 ;  /* 0x200000a8ffa86230 */ /* 0x000fe40000004100 */
        /* <DEDUP_REMOVED lines=10> */
[----:B------:R-:W-:-:S03]  /*2e40*/  FMUL.FTZ R171, R171, UR22 ;  /* 0x00000016abab7c20 */ /* 0x000fc60008410000 */
[----:B------:R-:W-:Y:S02]  /*2e50*/  @P6 HADD2.F32 R168, -RZ, R170.H0_H0 ;  /* 0x200000aaffa86230 */ /* 0x000fe40000004100 */
[----:B------:R-:W-:-:S03]  /*2e60*/  FMUL.FTZ R170, R162, R171 ;  /* 0x000000aba2aa7220 */ /* 0x000fc60000410000 */
[----:B------:R-:W-:Y:S02]  /*2e70*/  @P6 FMUL.FTZ R175, R168, R171 ;  /* 0x000000aba8af6220 */ /* 0x000fe40000410000 */
[----:B------:R-:W-:Y:S01]  /*2e80*/  FSEL R178, R170, RZ, P6 ;  /* 0x000000ffaab27208 */ /* 0x000fe20003000000 */
[----:B------:R-:W-:Y:S01]  /*2e90*/  FFMA.FTZ R168, R20, UR4, R176 ;  /* 0x0000000414a87c23 */ /* 0x000fe200080100b0 */
[----:B------:R-:W-:Y:S01]  /*2ea0*/  ISETP.GE.U32.AND P6, PT, R8, 0x1000000, PT ;  /* 0x010000000800780c */ /* 0x000fe20003fc6070 */
[----:B------:R-:W-:Y:S02]  /*2eb0*/  FADD.FTZ R54, R54, R175 ;  /* 0x000000af36367221 */ /* 0x000fe40000010000 */
[----:B------:R-:W-:Y:S01]  /*2ec0*/  FADD.FTZ R168, R17, -R168 ;  /* 0x800000a811a87221 */ /* 0x000fe20000010000 */
[----:B------:R-:W-:Y:S03]  /*2ed0*/  F2F.F16.F32 R178, R178 ;  /* 0x000000b200b27304 */ /* 0x000fe60000200800 */
[----:B------:R-:W-:-:S04]  /*2ee0*/  FMUL.FTZ R168, R168, UR23 ;  /* 0x00000017a8a87c20 */ /* 0x000fc80008410000 */
[----:B------:R-:W-:Y:S02]  /*2ef0*/  FMUL.FTZ R168, R168, UR12 ;  /* 0x0000000ca8a87c20 */ /* 0x000fe40008410000 */
[----:B------:R-:W-:Y:S02]  /*2f00*/  @P6 SHF.R.U32.HI R170, RZ, 0x10, R169 ;  /* 0x00000010ffaa6819 */ /* 0x000fe400000116a9 */
[----:B------:R-:W-:-:S03]  /*2f10*/  FMUL.FTZ R169, R168, UR22 ;  /* 0x00000016a8a97c20 */ /* 0x000fc60008410000 */
[----:B------:R-:W-:Y:S02]  /*2f20*/  @P6 HADD2.F32 R168, -RZ, R170.H0_H0 ;  /* 0x200000aaffa86230 */ /* 0x000fe40000004100 */
[----:B------:R-:W-:-:S03]  /*2f30*/  FMUL.FTZ R170, R163, R169 ;  /* 0x000000a9a3aa7220 */ /* 0x000fc60000410000 */
[----:B------:R-:W-:Y:S02]  /*2f40*/  @P6 FMUL.FTZ R180, R168, R169 ;  /* 0x000000a9a8b46220 */ /* 0x000fe40000410000 */
[----:B------:R-:W-:Y:S01]  /*2f50*/  FSEL R179, R170, RZ, P6 ;  /* 0x000000ffaab37208 */ /* 0x000fe20003000000 */
        /* <DEDUP_REMOVED lines=11> */
.L_x_8101:
[----:B------:R-:W-:Y:S05]  /*3010*/  BSYNC.RECONVERGENT B1 ;  /* 0x0000000000017941 */ /* 0x000fea0003800200 */
.L_x_8100:
        /* <DEDUP_REMOVED lines=68> */
.L_x_8103:
[----:B------:R-:W-:Y:S05]  /*3460*/  BSYNC.RECONVERGENT B1 ;  /* 0x0000000000017941 */ /* 0x000fea0003800200 */
.L_x_8102:
        /* <DEDUP_REMOVED lines=68> */
.L_x_8105:
[----:B------:R-:W-:Y:S05]  /*38b0*/  BSYNC.RECONVERGENT B1 ;  /* 0x0000000000017941 */ /* 0x000fea0003800200 */
.L_x_8104:
        /* <DEDUP_REMOVED lines=68> */
.L_x_8107:
[----:B------:R-:W-:Y:S05]  /*3d00*/  BSYNC.RECONVERGENT B1 ;  /* 0x0000000000017941 */ /* 0x000fea0003800200 */
.L_x_8106:
        /* <DEDUP_REMOVED lines=68> */
.L_x_8109:
[----:B------:R-:W-:Y:S05]  /*4150*/  BSYNC.RECONVERGENT B1 ;  /* 0x0000000000017941 */ /* 0x000fea0003800200 */
.L_x_8108:
        /* <DEDUP_REMOVED lines=68> */
.L_x_8111:
[----:B------:R-:W-:Y:S05]  /*45a0*/  BSYNC.RECONVERGENT B1 ;  /* 0x0000000000017941 */ /* 0x000fea0003800200 */
.L_x_8110:
        /* <DEDUP_REMOVED lines=41> */
[----:B------:R-:W-:-:S03]  /*4840*/  FMUL.FTZ R171, R171, UR22 ;  /* 0x00000016abab7c20 */ /* 0x000fc60008410000 */
[----:B------:R-:W-:Y:S02]  /*4850*/  @P6 HADD2.F32 R168, -RZ, R170.H0_H0 ;  /* 0x200000aaffa86230 */ /* 0x000fe40000004100 */
[----:B------:R-:W-:-:S03]  /*4860*/  FMUL.FTZ R170, R114, R171 ;  /* 0x000000ab72aa7220 */ /* 0x000fc60000410000 */
[----:B------:R-:W-:Y:S02]  /*4870*/  @P6 FMUL.FTZ R175, R168, R171 ;  /* 0x000000aba8af6220 */ /* 0x000fe40000410000 */
[----:B------:R-:W-:Y:S01]  /*4880*/  FSEL R178, R170, RZ, P6 ;  /* 0x000000ffaab27208 */ /* 0x000fe20003000000 */
[----:B------:R-:W-:Y:S01]  /*4890*/  FMUL.FTZ R170, R176, UR22 ;  /* 0x00000016b0aa7c20 */ /* 0x000fe20008410000 */
[----:B------:R-:W-:Y:S01]  /*48a0*/  ISETP.GE.U32.AND P6, PT, R0, 0x1000000, PT ;  /* 0x010000000000780c */ /* 0x000fe20003fc6070 */
[----:B------:R-:W-:Y:S01]  /*48b0*/  FADD.FTZ R30, R30, R175 ;  /* 0x000000af1e1e7221 */ /* 0x000fe20000010000 */
[----:B------:R-:W-:Y:S02]  /*48c0*/  MOV R176, RZ ;  /* 0x000000ff00b07202 */ /* 0x000fe40000000f00 */
[----:B------:R-:W-:Y:S09]  /*48d0*/  F2F.F16.F32 R178, R178 ;  /* 0x000000b200b27304 */ /* 0x000ff20000200800 */
[----:B------:R-:W-:Y:S01]  /*48e0*/  @P6 SHF.R.U32.HI R168, RZ, 0x10, R169 ;  /* 0x00000010ffa86819 */ /* 0x000fe200000116a9 */
[----:B------:R-:W-:-:S04]  /*48f0*/  FMUL.FTZ R169, R115, R170 ;  /* 0x000000aa73a97220 */ /* 0x000fc80000410000 */
[----:B------:R-:W-:Y:S01]  /*4900*/  @P6 HADD2.F32 R168, -RZ, R168.H0_H0 ;  /* 0x200000a8ffa86230 */ /* 0x000fe20000004100 */
[----:B------:R-:W-:-:S04]  /*4910*/  FSEL R179, R169, RZ, P6 ;  /* 0x000000ffa9b37208 */ /* 0x000fc80003000000 */
        /* <DEDUP_REMOVED lines=8> */
[----:B0-----:R-:W-:-:S03]  /*49a0*/  IMAD.WIDE.U32 R168, R9, 0x8, R168 ;  /* 0x0000000809a87825 */ /* 0x001fc600078e00a8 */
[----:B------:R-:W-:-:S05]  /*49b0*/  LOP3.LUT R171, R171, R181, R178, 0xfe, !PT ;  /* 0x000000b5abab7212 */ /* 0x000fca00078efeb2 */
[----:B------:R0:W-:Y:S01]  /*49c0*/  STG.E.64 desc[UR14][R168.64], R170 ;  /* 0x000000aaa8007986 */ /* 0x0001e2000c101b0e */
[----:B------:R-:W-:Y:S05]  /*49d0*/  BRA `(.L_x_8112) ;  /* 0x0000006800e07947 */ /* 0x000fea0003800000 */
.L_x_8099:
        /* <DEDUP_REMOVED lines=16> */
[----:B------:R-:W-:Y:S03]  /*4ae0*/  F2F.F16.F32 R239, R170 ;  /* 0x000000aa00ef7304 */ /* 0x000fe60000200800 */
[----:B------:R-:W-:-:S04]  /*4af0*/  FMUL.FTZ R172, R172, UR22 ;  /* 0x00000016acac7c20 */ /* 0x000fc80008410000 */
[----:B-----5:R-:W-:-:S05]  /*4b00*/  FMUL.FTZ R181, R160, R172 ;  /* 0x000000aca0b57220 */ /* 0x020fca0000410000 */
[----:B------:R-:W-:-:S06]  /*4b10*/  FSEL R181, R181, RZ, P6 ;  /* 0x000000ffb5b57208 */ /* 0x000fcc0003000000 */
        /* <DEDUP_REMOVED lines=14> */
[----:B------:R-:W-:Y:S01]  /*4c00*/  @P6 FMUL.FTZ R178, R171, R168 ;  /* 0x000000a8abb26220 */ /* 0x000fe20000410000 */
[----:B------:R-:W-:Y:S01]  /*4c10*/  FFMA.FTZ R171, R13, UR4, R176 ;  /* 0x000000040dab7c23 */ /* 0x000fe200080100b0 */
[----:B------:R-:W-:Y:S02]  /*4c20*/  FSEL R182, R182, RZ, P6 ;  /* 0x000000ffb6b67208 */ /* 0x000fe40003000000 */
[----:B------:R-:W-:Y:S01]  /*4c30*/  LOP3.LUT P6, RZ, R8, 0xff0000, RZ, 0xc0, !PT ;  /* 0x00ff000008ff7812 */ /* 0x000fe200078cc0ff */
[----:B------:R-:W-:Y:S01]  /*4c40*/  FADD.FTZ R171, R18, -R171 ;  /* 0x800000ab12ab7221 */ /* 0x000fe20000010000 */
[----:B------:R-:W-:Y:S02]  /*4c50*/  FADD.FTZ R53, R53, R178 ;  /* 0x000000b235357221 */ /* 0x000fe40000010000 */
[----:B------:R-:W-:Y:S01]  /*4c60*/  F2F.F16.F32 R182, R182 ;  /* 0x000000b600b67304 */ /* 0x000fe20000200800 */
[----:B------:R-:W-:-:S04]  /*4c70*/  FMUL.FTZ R240, R171, UR23 ;  /* 0x00000017abf07c20 */ /* 0x000fc80008410000 */
[----:B------:R-:W-:-:S03]  /*4c80*/  FMUL.FTZ R168, R240, UR12 ;  /* 0x0000000cf0a87c20 */ /* 0x000fc60008410000 */
[----:B------:R-:W-:Y:S01]  /*4c90*/  F2F.F16.F32 R240, R240 ;  /* 0x000000f000f07304 */ /* 0x000fe20000200800 */
[----:B------:R-:W-:Y:S01]  /*4ca0*/  @P6 MOV R171, R169 ;  /* 0x000000a900ab6202 */ /* 0x000fe20000000f00 */
[----:B------:R-:W-:-:S04]  /*4cb0*/  FMUL.FTZ R173, R168, UR22 ;  /* 0x00000016a8ad7c20 */ /* 0x000fc80008410000 */
[----:B------:R-:W-:Y:S02]  /*4cc0*/  @P6 HADD2.F32 R168, -RZ, R171.H0_H0 ;  /* 0x200000abffa86230 */ /* 0x000fe40000004100 */
[----:B------:R-:W-:Y:S01]  /*4cd0*/  FMUL.FTZ R183, R162, R173 ;  /* 0x000000ada2b77220 */ /* 0x000fe20000410000 */
[----:B------:R-:W0:Y:S02]  /*4ce0*/  F2F.F16.F32 R171, R172 ;  /* 0x000000ac00ab7304 */ /* 0x000e240000200800 */
[----:B------:R-:W-:Y:S02]  /*4cf0*/  @P6 FMUL.FTZ R179, R173, R168 ;  /* 0x000000a8adb36220 */ /* 0x000fe40000410000 */
[----:B------:R-:W-:Y:S01]  /*4d00*/  FSEL R183, R183, RZ, P6 ;  /* 0x000000ffb7b77208 */ /* 0x000fe20003000000 */
[----:B------:R-:W-:Y:S01]  /*4d10*/  FFMA.FTZ R168, R20, UR4, R176 ;  /* 0x0000000414a87c23 */ /* 0x000fe200080100b0 */
[----:B------:R-:W-:Y:S01]  /*4d20*/  ISETP.GE.U32.AND P6, PT, R8, 0x1000000, PT ;  /* 0x010000000800780c */ /* 0x000fe20003fc6070 */
[----:B------:R-:W-:-:S02]  /*4d30*/  FADD.FTZ R54, R54, R179 ;  /* 0x000000b336367221 */ /* 0x000fc40000010000 */
[----:B------:R-:W-:Y:S01]  /*4d40*/  FADD.FTZ R168, R17, -R168 ;  /* 0x800000a811a87221 */ /* 0x000fe20000010000 */
[----:B------:R-:W-:Y:S03]  /*4d50*/  F2F.F16.F32 R183, R183 ;  /* 0x000000b700b77304 */ /* 0x000fe60000200800 */
[----:B------:R-:W-:Y:S01]  /*4d60*/  FMUL.FTZ R241, R168, UR23 ;  /* 0x00000017a8f17c20 */ /* 0x000fe20008410000 */
[----:B0-----:R-:W-:-:S04]  /*4d70*/  IMAD.WIDE.U32 R170, R171, 0x10000, RZ ;  /* 0x00010000abaa7825 */ /* 0x001fc800078e00ff */
[----:B------:R-:W0:Y:S01]  /*4d80*/  F2F.F16.F32 R173, R241 ;  /* 0x000000f100ad7304 */ /* 0x000e220000200800 */
[----:B------:R-:W-:Y:S01]  /*4d90*/  @P6 SHF.R.U32.HI R168, RZ, 0x10, R169 ;  /* 0x00000010ffa86819 */ /* 0x000fe200000116a9 */
[----:B------:R-:W-:Y:S01]  /*4da0*/  FMUL.FTZ R169, R241, UR12 ;  /* 0x0000000cf1a97c20 */ /* 0x000fe20008410000 */
[----:B------:R-:W-:-:S03]  /*4db0*/  LOP3.LUT R172, R170, R239, RZ, 0xfc, !PT ;  /* 0x000000efaaac7212 */ /* 0x000fc600078efcff */
[----:B------:R-:W-:Y:S01]  /*4dc0*/  FMUL.FTZ R169, R169, UR22 ;  /* 0x00000016a9a97c20 */ /* 0x000fe20008410000 */
[----:B------:R-:W-:-:S03]  /*4dd0*/  @P6 HADD2.F32 R168, -RZ, R168.H0_H0 ;  /* 0x200000a8ffa86230 */ /* 0x000fc60000004100 */
[----:B------:R-:W-:Y:S02]  /*4de0*/  FMUL.FTZ R237, R163, R169 ;  /* 0x000000a9a3ed7220 */ /* 0x000fe40000410000 */
[----:B------:R-:W-:Y:S02]  /*4df0*/  @P6 FMUL.FTZ R180, R169, R168 ;  /* 0x000000a8a9b46220 */ /* 0x000fe40000410000 */
[----:B------:R-:W1:Y:S01]  /*4e00*/  LDC.64 R168, c[0x0][0x468] ;  /* 0x00011a00ffa87b82 */ /* 0x000e620000000a00 */
[----:B------:R-:W-:Y:S01]  /*4e10*/  FSEL R237, R237, RZ, P6 ;  /* 0x000000ffeded7208 */ /* 0x000fe20003000000 */
[----:B------:R-:W-:Y:S01]  /*4e20*/  FADD.FTZ R55, R55, R180 ;  /* 0x000000b437377221 */ /* 0x000fe20000010000 */
[----:B0-----:R-:W-:-:S04]  /*4e30*/  SHF.L.U32 R173, R173, 0x10, RZ ;  /* 0x00000010adad7819 */ /* 0x001fc800000006ff */
[----:B------:R-:W0:Y:S01]  /*4e40*/  F2F.F16.F32 R237, R237 ;  /* 0x000000ed00ed7304 */ /* 0x000e220000200800 */
[----:B------:R-:W-:Y:S01]  /*4e50*/  LOP3.LUT R173, R171, R173, R240, 0xfe, !PT ;  /* 0x000000adabad7212 */ /* 0x000fe200078efef0 */
[----:B------:R-:W-:-:S04]  /*4e60*/  IMAD.WIDE.U32 R170, R182, 0x10000, RZ ;  /* 0x00010000b6aa7825 */ /* 0x000fc800078e00ff */
[----:B------:R2:W-:Y:S01]  /*4e70*/  STG.E.64 desc[UR14][R174.64], R172 ;  /* 0x000000acae007986 */ /* 0x0005e2000c101b0e */
[----:B------:R-:W-:Y:S02]  /*4e80*/  LOP3.LUT R170, R170, R181, RZ, 0xfc, !PT ;  /* 0x000000b5aaaa7212 */ /* 0x000fe400078efcff */
[----:B0-----:R-:W-:Y:S01]  /*4e90*/  SHF.L.U32 R239, R237, 0x10, RZ ;  /* 0x00000010edef7819 */ /* 0x001fe200000006ff */
[C---:B-1----:R-:W-:Y:S01]  /*4ea0*/  IMAD.WIDE.U32 R168, R9.reuse, 0x8, R168 ;  /* 0x0000000809a87825 */ /* 0x042fe200078e00a8 */
[----:B------:R-:W-:Y:S02]  /*4eb0*/  IADD3 R9, PT, PT, R9, 0x100, RZ ;  /* 0x0000010009097810 */ /* 0x000fe40007ffe0ff */
[----:B------:R-:W-:-:S05]  /*4ec0*/  LOP3.LUT R171, R171, R239, R183, 0xfe, !PT ;  /* 0x000000efabab7212 */ /* 0x000fca00078efeb7 */
[----:B------:R2:W-:Y:S02]  /*4ed0*/  STG.E.64 desc[UR14][R168.64], R170 ;  /* 0x000000aaa8007986 */ /* 0x0005e4000c101b0e */
.L_x_8114:
[----:B------:R-:W-:Y:S05]  /*4ee0*/  BSYNC.RECONVERGENT B1 ;  /* 0x0000000000017941 */ /* 0x000fea0003800200 */
.L_x_8113:
[----:B------:R-:W-:Y:S04]  /*4ef0*/  BSSY.RECONVERGENT B1, `(.L_x_8115) ;  /* 0x000004f000017945 */ /* 0x000fe80003800200 */
[----:B------:R-:W-:Y:S05]  /*4f00*/  @!P0 BRA `(.L_x_8116) ;  /* 0x0000000400348947 */ /* 0x000fea0003800000 */
[----:B--2---:R-:W0:Y:S02]  /*4f10*/  LDC.64 R168, c[0x0][0x390] ;  /* 0x0000e400ffa87b82 */ /* 0x004e240000000a00 */
        /* <DEDUP_REMOVED lines=27> */
[----:B------:R-:W0:Y:S01]  /*50d0*/  F2F.F16.F32 R173, R174 ;  /* 0x000000ae00ad7304 */ /* 0x000e220000200800 */
[----:B------:R-:W-:Y:S02]  /*50e0*/  @P6 SHF.R.U64 R168, R168, 0x10, R169 ;  /* 0x00000010a8a86819 */ /* 0x000fe400000012a9 */
[----:B------:R-:W-:-:S03]  /*50f0*/  FMUL.FTZ R170, R170, UR22 ;  /* 0x00000016aaaa7c20 */ /* 0x000fc60008410000 */
[----:B------:R-:W-:Y:S02]  /*5100*/  @P6 HADD2.F32 R168, -RZ, R168.H0_H0 ;  /* 0x200000a8ffa86230 */ /* 0x000fe40000004100 */
[----:B------:R-:W-:-:S03]  /*5110*/  FMUL.FTZ R182, R153, R170 ;  /* 0x000000aa99b67220 */ /* 0x000fc60000410000 */
[----:B------:R-:W-:Y:S02]  /*5120*/  @P6 FMUL.FTZ R178, R170, R168 ;  /* 0x000000a8aab26220 */ /* 0x000fe40000410000 */
[----:B------:R-:W-:Y:S01]  /*5130*/  FSEL R182, R182, RZ, P6 ;  /* 0x000000ffb6b67208 */ /* 0x000fe20003000000 */
[----:B------:R-:W-:Y:S01]  /*5140*/  FMUL.FTZ R168, R240, UR12 ;  /* 0x0000000cf0a87c20 */ /* 0x000fe20008410000 */
[----:B------:R-:W-:Y:S01]  /*5150*/  LOP3.LUT P6, RZ, R7, 0xff0000, RZ, 0xc0, !PT ;  /* 0x00ff000007ff7812 */ /* 0x000fe200078cc0ff */
[----:B------:R-:W-:Y:S01]  /*5160*/  F2F.F16.F32 R240, R240 ;  /* 0x000000f000f07304 */ /* 0x000fe20000200800 */
[----:B0-----:R-:W-:-:S04]  /*5170*/  IMAD.WIDE.U32 R172, R173, 0x10000, RZ ;  /* 0x00010000adac7825 */ /* 0x001fc800078e00ff */
[----:B------:R-:W-:Y:S01]  /*5180*/  FMUL.FTZ R171, R168, UR22 ;  /* 0x00000016a8ab7c20 */ /* 0x000fe20008410000 */
[----:B------:R-:W-:-:S03]  /*5190*/  FADD.FTZ R49, R49, R178 ;  /* 0x000000b231317221 */ /* 0x000fc60000010000 */
[----:B------:R-:W-:Y:S01]  /*51a0*/  FMUL.FTZ R183, R154, R171 ;  /* 0x000000ab9ab77220 */ /* 0x000fe20000410000 */
[----:B------:R-:W-:Y:S01]  /*51b0*/  LOP3.LUT R174, R172, R239, RZ, 0xfc, !PT ;  /* 0x000000efacae7212 */ /* 0x000fe200078efcff */
[----:B------:R-:W-:Y:S03]  /*51c0*/  F2F.F16.F32 R182, R182 ;  /* 0x000000b600b67304 */ /* 0x000fe60000200800 */
[----:B------:R-:W-:Y:S02]  /*51d0*/  FSEL R183, R183, RZ, P6 ;  /* 0x000000ffb7b77208 */ /* 0x000fe40003000000 */
[----:B------:R-:W-:-:S04]  /*51e0*/  @P6 MOV R170, R169 ;  /* 0x000000a900aa6202 */ /* 0x000fc80000000f00 */
[----:B------:R-:W-:Y:S01]  /*51f0*/  F2F.F16.F32 R183, R183 ;  /* 0x000000b700b77304 */ /* 0x000fe20000200800 */
[----:B------:R-:W-:-:S05]  /*5200*/  @P6 HADD2.F32 R168, -RZ, R170.H0_H0 ;  /* 0x200000aaffa86230 */ /* 0x000fca0000004100 */
[----:B------:R-:W-:Y:S01]  /*5210*/  @P6 FMUL.FTZ R179, R171, R168 ;  /* 0x000000a8abb36220 */ /* 0x000fe20000410000 */
[----:B------:R-:W-:Y:S01]  /*5220*/  ISETP.GE.U32.AND P6, PT, R7, 0x1000000, PT ;  /* 0x010000000700780c */ /* 0x000fe20003fc6070 */
[----:B------:R-:W-:Y:S01]  /*5230*/  FFMA.FTZ R168, R184, UR4, R176 ;  /* 0x00000004b8a87c23 */ /* 0x000fe200080100b0 */
[----:B------:R-:W0:Y:S01]  /*5240*/  LDC.64 R170, c[0x0][0x478] ;  /* 0x00011e00ffaa7b82 */ /* 0x000e220000000a00 */
[----:B------:R-:W-:Y:S02]  /*5250*/  FADD.FTZ R50, R50, R179 ;  /* 0x000000b332327221 */ /* 0x000fe40000010000 */
[----:B------:R-:W-:-:S04]  /*5260*/  FADD.FTZ R168, R25, -R168 ;  /* 0x800000a819a87221 */ /* 0x000fc80000010000 */
[----:B------:R-:W-:-:S04]  /*5270*/  FMUL.FTZ R241, R168, UR23 ;  /* 0x00000017a8f17c20 */ /* 0x000fc80008410000 */
[----:B------:R-:W-:Y:S01]  /*5280*/  @P6 SHF.R.U32.HI R168, RZ, 0x10, R169 ;  /* 0x00000010ffa86819 */ /* 0x000fe200000116a9 */
[----:B------:R-:W-:Y:S01]  /*5290*/  FMUL.FTZ R169, R241, UR12 ;  /* 0x0000000cf1a97c20 */ /* 0x000fe20008410000 */
[----:B------:R-:W1:Y:S03]  /*52a0*/  F2F.F16.F32 R175, R241 ;  /* 0x000000f100af7304 */ /* 0x000e660000200800 */
[----:B------:R-:W-:Y:S01]  /*52b0*/  FMUL.FTZ R169, R169, UR22 ;  /* 0x00000016a9a97c20 */ /* 0x000fe20008410000 */
[----:B------:R-:W-:-:S03]  /*52c0*/  @P6 HADD2.F32 R168, -RZ, R168.H0_H0 ;  /* 0x200000a8ffa86230 */ /* 0x000fc60000004100 */
[----:B------:R-:W-:Y:S02]  /*52d0*/  FMUL.FTZ R237, R155, R169 ;  /* 0x000000a99bed7220 */ /* 0x000fe40000410000 */
[----:B------:R-:W-:Y:S02]  /*52e0*/  @P6 FMUL.FTZ R180, R169, R168 ;  /* 0x000000a8a9b46220 */ /* 0x000fe40000410000 */
[----:B------:R-:W2:Y:S01]  /*52f0*/  LDC.64 R168, c[0x0][0x468] ;  /* 0x00011a00ffa87b82 */ /* 0x000ea20000000a00 */
[----:B------:R-:W-:Y:S01]  /*5300*/  FSEL R237, R237, RZ, P6 ;  /* 0x000000ffeded7208 */ /* 0x000fe20003000000 */
[----:B0-----:R-:W-:-:S04]  /*5310*/  IMAD.WIDE.U32 R170, R9, 0x8, R170 ;  /* 0x0000000809aa7825 */ /* 0x001fc800078e00aa */
[----:B------:R-:W-:Y:S01]  /*5320*/  FADD.FTZ R51, R51, R180 ;  /* 0x000000b433337221 */ /* 0x000fe20000010000 */
[----:B-1----:R-:W-:Y:S01]  /*5330*/  SHF.L.U32 R175, R175, 0x10, RZ ;  /* 0x00000010afaf7819 */ /* 0x002fe200000006ff */
[----:B------:R-:W0:Y:S03]  /*5340*/  F2F.F16.F32 R237, R237 ;  /* 0x000000ed00ed7304 */ /* 0x000e260000200800 */
[----:B------:R-:W-:Y:S01]  /*5350*/  LOP3.LUT R175, R173, R175, R240, 0xfe, !PT ;  /* 0x000000afadaf7212 */ /* 0x000fe200078efef0 */
[----:B------:R-:W-:-:S04]  /*5360*/  IMAD.WIDE.U32 R172, R182, 0x10000, RZ ;  /* 0x00010000b6ac7825 */ /* 0x000fc800078e00ff */
[----:B------:R1:W-:Y:S01]  /*5370*/  STG.E.64 desc[UR14][R170.64], R174 ;  /* 0x000000aeaa007986 */ /* 0x0003e2000c101b0e */
[----:B------:R-:W-:Y:S02]  /*5380*/  LOP3.LUT R172, R172, R181, RZ, 0xfc, !PT ;  /* 0x000000b5acac7212 */ /* 0x000fe400078efcff */
[----:B0-----:R-:W-:Y:S01]  /*5390*/  SHF.L.U32 R239, R237, 0x10, RZ ;  /* 0x00000010edef7819 */ /* 0x001fe200000006ff */
[C---:B--2---:R-:W-:Y:S01]  /*53a0*/  IMAD.WIDE.U32 R168, R9.reuse, 0x8, R168 ;  /* 0x0000000809a87825 */ /* 0x044fe200078e00a8 */
[----:B------:R-:W-:Y:S02]  /*53b0*/  IADD3 R9, PT, PT, R9, 0x100, RZ ;  /* 0x0000010009097810 */ /* 0x000fe40007ffe0ff */
[----:B------:R-:W-:-:S05]  /*53c0*/  LOP3.LUT R173, R173, R239, R183, 0xfe, !PT ;  /* 0x000000efadad7212 */ /* 0x000fca00078efeb7 */
[----:B------:R1:W-:Y:S02]  /*53d0*/  STG.E.64 desc[UR14][R168.64], R172 ;  /* 0x000000aca8007986 */ /* 0x0003e4000c101b0e */
.L_x_8116:
[----:B------:R-:W-:Y:S05]  /*53e0*/  BSYNC.RECONVERGENT B1 ;  /* 0x0000000000017941 */ /* 0x000fea0003800200 */
.L_x_8115:
[----:B------:R-:W-:Y:S04]  /*53f0*/  BSSY.RECONVERGENT B1, `(.L_x_8117) ;  /* 0x000004f000017945 */ /* 0x000fe80003800200 */
[----:B------:R-:W-:Y:S05]  /*5400*/  @!P1 BRA `(.L_x_8118) ;  /* 0x0000000400349947 */ /* 0x000fea0003800000 */
[----:B-12---:R-:W0:Y:S02]  /*5410*/  LDC.64 R168, c[0x0][0x390] ;  /* 0x0000e400ffa87b82 */ /* 0x006e240000000a00 */
        /* <DEDUP_REMOVED lines=76> */
.L_x_8118:
[----:B------:R-:W-:Y:S05]  /*58e0*/  BSYNC.RECONVERGENT B1 ;  /* 0x0000000000017941 */ /* 0x000fea0003800200 */
.L_x_8117:
[----:B------:R-:W-:Y:S04]  /*58f0*/  BSSY.RECONVERGENT B1, `(.L_x_8119) ;  /* 0x000004f000017945 */ /* 0x000fe80003800200 */
[----:B------:R-:W-:Y:S05]  /*5900*/  @!P2 BRA `(.L_x_8120) ;  /* 0x000000040034a947 */ /* 0x000fea0003800000 */
[----:B-123--:R-:W0:Y:S02]  /*5910*/  LDC.64 R168, c[0x0][0x390] ;  /* 0x0000e400ffa87b82 */ /* 0x00ee240000000a00 */
        /* <DEDUP_REMOVED lines=76> */
.L_x_8120:
[----:B------:R-:W-:Y:S05]  /*5de0*/  BSYNC.RECONVERGENT B1 ;  /* 0x0000000000017941 */ /* 0x000fea0003800200 */
.L_x_8119:
[----:B------:R-:W-:Y:S04]  /*5df0*/  BSSY.RECONVERGENT B1, `(.L_x_8121) ;  /* 0x000004f000017945 */ /* 0x000fe80003800200 */
[----:B------:R-:W-:Y:S05]  /*5e00*/  @!P3 BRA `(.L_x_8122) ;  /* 0x000000040034b947 */ /* 0x000fea0003800000 */
[----:B-1234-:R-:W0:Y:S02]  /*5e10*/  LDC.64 R168, c[0x0][0x390] ;  /* 0x0000e400ffa87b82 */ /* 0x01ee240000000a00 */
        /* <DEDUP_REMOVED lines=76> */
.L_x_8122:
[----:B------:R-:W-:Y:S05]  /*62e0*/  BSYNC.RECONVERGENT B1 ;  /* 0x0000000000017941 */ /* 0x000fea0003800200 */
.L_x_8121:
        /* <DEDUP_REMOVED lines=79> */
.L_x_8124:
[----:B------:R-:W-:Y:S05]  /*67e0*/  BSYNC.RECONVERGENT B1 ;  /* 0x0000000000017941 */ /* 0x000fea0003800200 */
.L_x_8123:
[----:B------:R-:W-:Y:S05]  /*67f0*/  @!P5 BRA `(.L_x_8112) ;  /* 0x0000004c0058d947 */ /* 0x000fea0003800000 */
[----:B-1234-:R-:W0:Y:S02]  /*6800*/  LDC.64 R168, c[0x0][0x390] ;  /* 0x0000e400ffa87b82 */ /* 0x01ee240000000a00 */
        /* <DEDUP_REMOVED lines=10> */
[----:B------:R-:W0:Y:S03]  /*68b0*/  F2F.F16.F32 R175, R172 ;  /* 0x000000ac00af7304 */ /* 0x000e260000200800 */
[----:B------:R-:W-:-:S04]  /*68c0*/  FMUL.FTZ R171, R171, UR22 ;  /* 0x00000016abab7c20 */ /* 0x000fc80008410000 */
[----:B-----5:R-:W-:-:S05]  /*68d0*/  FMUL.FTZ R182, R115, R171 ;  /* 0x000000ab73b67220 */ /* 0x020fca0000410000 */
[----:B------:R-:W-:Y:S02]  /*68e0*/  FSEL R182, R182, RZ, P6 ;  /* 0x000000ffb6b67208 */ /* 0x000fe40003000000 */
[----:B0-----:R-:W-:-:S04]  /*68f0*/  SHF.L.U32 R175, R175, 0x10, RZ ;  /* 0x00000010afaf7819 */ /* 0x001fc800000006ff */
[----:B------:R-:W-:Y:S01]  /*6900*/  F2F.F16.F32 R182, R182 ;  /* 0x000000b600b67304 */ /* 0x000fe20000200800 */
[----:B--2---:R-:W-:-:S05]  /*6910*/  @P6 SHF.R.U32.HI R170, RZ, 0x10, R169 ;  /* 0x00000010ffaa6819 */ /* 0x004fca00000116a9 */
[----:B------:R-:W-:-:S05]  /*6920*/  @P6 HADD2.F32 R170, -RZ, R170.H0_H0 ;  /* 0x200000aaffaa6230 */ /* 0x000fca0000004100 */
[----:B------:R-:W-:Y:S01]  /*6930*/  @P6 FMUL.FTZ R178, R171, R170 ;  /* 0x000000aaabb26220 */ /* 0x000fe20000410000 */
[----:B------:R-:W-:Y:S01]  /*6940*/  FFMA.FTZ R171, R229, UR4, R176 ;  /* 0x00000004e5ab7c23 */ /* 0x000fe200080100b0 */
[----:B------:R-:W-:Y:S02]  /*6950*/  LOP3.LUT P6, RZ, R0, 0xff, RZ, 0xc0, !PT ;  /* 0x000000ff00ff7812 */ /* 0x000fe400078cc0ff */
[----:B------:R-:W-:Y:S01]  /*6960*/  FADD.FTZ R31, R31, R178 ;  /* 0x000000b21f1f7221 */ /* 0x000fe20000010000 */
[----:B------:R-:W-:-:S04]  /*6970*/  FADD.FTZ R171, R234, -R171 ;  /* 0x800000abeaab7221 */ /* 0x000fc80000010000 */
[----:B------:R-:W-:-:S04]  /*6980*/  FMUL.FTZ R174, R171, UR23 ;  /* 0x00000017abae7c20 */ /* 0x000fc80008410000 */
[----:B------:R-:W-:Y:S01]  /*6990*/  FMUL.FTZ R171, R174, UR12 ;  /* 0x0000000caeab7c20 */ /* 0x000fe20008410000 */
[----:B------:R-:W-:Y:S01]  /*69a0*/  F2F.F16.F32 R237, R174 ;  /* 0x000000ae00ed7304 */ /* 0x000fe20000200800 */
[----:B------:R-:W-:Y:S02]  /*69b0*/  @P6 MOV R170, R168 ;  /* 0x000000a800aa6202 */ /* 0x000fe40000000f00 */
[----:B------:R-:W-:-:S03]  /*69c0*/  FMUL.FTZ R171, R171, UR22 ;  /* 0x00000016abab7c20 */ /* 0x000fc60008410000 */
[----:B------:R-:W-:Y:S02]  /*69d0*/  @P6 HADD2.F32 R170, -RZ, R170.H0_H0 ;  /* 0x200000aaffaa6230 */ /* 0x000fe40000004100 */
        /* <DEDUP_REMOVED lines=9> */
[----:B------:R-:W-:Y:S01]  /*6a70*/  F2F.F16.F32 R181, R181 ;  /* 0x000000b500b57304 */ /* 0x000fe20000200800 */
[----:B------:R-:W-:Y:S02]  /*6a80*/  FMUL.FTZ R240, R170, UR23 ;  /* 0x00000017aaf07c20 */ /* 0x000fe40008410000 */
[----:B------:R-:W-:-:S02]  /*6a90*/  FMUL.FTZ R239, R171, UR23 ;  /* 0x00000017abef7c20 */ /* 0x000fc40008410000 */
[----:B------:R-:W-:-:S03]  /*6aa0*/  FMUL.FTZ R170, R240, UR12 ;  /* 0x0000000cf0aa7c20 */ /* 0x000fc60008410000 */
[----:B------:R-:W0:Y:S01]  /*6ab0*/  F2F.F16.F32 R173, R240 ;  /* 0x000000f000ad7304 */ /* 0x000e220000200800 */
[----:B------:R-:W-:Y:S01]  /*6ac0*/  @P6 SHF.R.U64 R168, R168, 0x10, R169 ;  /* 0x00000010a8a86819 */ /* 0x000fe200000012a9 */
[----:B------:R-:W-:-:S04]  /*6ad0*/  FMUL.FTZ R170, R170, UR22 ;  /* 0x00000016aaaa7c20 */ /* 0x000fc80008410000 */
[----:B------:R-:W-:Y:S02]  /*6ae0*/  @P6 HADD2.F32 R168, -RZ, R168.H0_H0 ;  /* 0x200000a8ffa86230 */ /* 0x000fe40000004100 */
[----:B------:R-:W-:-:S03]  /*6af0*/  FMUL.FTZ R183, R113, R170 ;  /* 0x000000aa71b77220 */ /* 0x000fc60000410000 */
[----:B------:R-:W-:Y:S02]  /*6b00*/  @P6 FMUL.FTZ R180, R170, R168 ;  /* 0x000000a8aab46220 */ /* 0x000fe40000410000 */
[----:B------:R-:W-:Y:S01]  /*6b10*/  FSEL R183, R183, RZ, P6 ;  /* 0x000000ffb7b77208 */ /* 0x000fe20003000000 */
[----:B------:R-:W-:Y:S01]  /*6b20*/  FMUL.FTZ R168, R239, UR12 ;  /* 0x0000000cefa87c20 */ /* 0x000fe20008410000 */
[----:B------:R-:W-:Y:S01]  /*6b30*/  LOP3.LUT P6, RZ, R0, 0xff0000, RZ, 0xc0, !PT ;  /* 0x00ff000000ff7812 */ /* 0x000fe200078cc0ff */
[----:B------:R-:W1:Y:S01]  /*6b40*/  LDC.64 R170, c[0x0][0x478] ;  /* 0x00011e00ffaa7b82 */ /* 0x000e620000000a00 */
[----:B------:R-:W2:Y:S01]  /*6b50*/  F2F.F16.F32 R239, R239 ;  /* 0x000000ef00ef7304 */ /* 0x000ea20000200800 */
[----:B------:R-:W-:Y:S01]  /*6b60*/  FMUL.FTZ R168, R168, UR22 ;  /* 0x00000016a8a87c20 */ /* 0x000fe20008410000 */
[----:B0-----:R-:W-:-:S04]  /*6b70*/  IMAD.WIDE.U32 R172, R173, 0x10000, RZ ;  /* 0x00010000adac7825 */ /* 0x001fc800078e00ff */
[----:B------:R-:W-:Y:S01]  /*6b80*/  FADD.FTZ R29, R29, R180 ;  /* 0x000000b41d1d7221 */ /* 0x000fe20000010000 */
[----:B------:R-:W-:Y:S01]  /*6b90*/  FMUL.FTZ R176, R114, R168 ;  /* 0x000000a872b07220 */ /* 0x000fe20000410000 */
[----:B------:R-:W-:Y:S01]  /*6ba0*/  LOP3.LUT R174, R172, R237, RZ, 0xfc, !PT ;  /* 0x000000edacae7212 */ /* 0x000fe200078efcff */
[----:B------:R-:W0:Y:S01]  /*6bb0*/  F2F.F16.F32 R183, R183 ;  /* 0x000000b700b77304 */ /* 0x000e220000200800 */
[----:B------:R-:W-:Y:S01]  /*6bc0*/  SHF.L.U32 R237, R182, 0x10, RZ ;  /* 0x00000010b6ed7819 */ /* 0x000fe200000006ff */
[----:B------:R-:W-:Y:S01]  /*6bd0*/  @P6 HADD2.F32 R169, -RZ, R169.H0_H0 ;  /* 0x200000a9ffa96230 */ /* 0x000fe20000004100 */
[----:B------:R-:W-:Y:S02]  /*6be0*/  FSEL R176, R176, RZ, P6 ;  /* 0x000000ffb0b07208 */ /* 0x000fe40003000000 */
[----:B--2---:R-:W-:Y:S02]  /*6bf0*/  LOP3.LUT R175, R173, R175, R239, 0xfe, !PT ;  /* 0x000000afadaf7212 */ /* 0x004fe400078efeef */
[----:B------:R-:W-:-:S02]  /*6c00*/  @P6 FMUL.FTZ R179, R168, R169 ;  /* 0x000000a9a8b36220 */ /* 0x000fc40000410000 */
[----:B------:R-:W2:Y:S01]  /*6c10*/  LDC.64 R168, c[0x0][0x468] ;  /* 0x00011a00ffa87b82 */ /* 0x000ea20000000a00 */
[----:B------:R-:W3:Y:S01]  /*6c20*/  F2F.F16.F32 R176, R176 ;  /* 0x000000b000b07304 */ /* 0x000ee20000200800 */
        /* <DEDUP_REMOVED lines=9> */
.L_x_8098:
        /* <DEDUP_REMOVED lines=12> */
[----:B------:R-:W-:Y:S02]  /*6d80*/  HFMA2 R173, -RZ, RZ, 0, 0 ;  /* 0x00000000ffad7431 */ /* 0x000fe400000001ff */
[----:B------:R-:W-:Y:S01]  /*6d90*/  FFMA.FTZ R172, R14, UR4, R176 ;  /* 0x000000040eac7c23 */ /* 0x000fe200080100b0 */
[----:B------:R-:W-:Y:S02]  /*6da0*/  HADD2.F32 R170, -RZ, R170.H0_H0 ;  /* 0x200000aaffaa7230 */ /* 0x000fe40000004100 */
[----:B------:R-:W-:Y:S01]  /*6db0*/  FADD.FTZ R171, R16, -R171 ;  /* 0x800000ab10ab7221 */ /* 0x000fe20000010000 */
[----:B------:R-:W-:-:S03]  /*6dc0*/  MOV R180, RZ ;  /* 0x000000ff00b47202 */ /* 0x000fc60000000f00 */
[----:B------:R-:W-:-:S04]  /*6dd0*/  FFMA.FTZ R170, R171, UR23, R170 ;  /* 0x00000017abaa7c23 */ /* 0x000fc800080100aa */
[----:B------:R-:W-:-:S04]  /*6de0*/  FMUL.FTZ R170, R170, UR12 ;  /* 0x0000000caaaa7c20 */ /* 0x000fc80008410000 */
[----:B------:R-:W-:-:S04]  /*6df0*/  FMUL.FTZ R175, R170, UR22 ;  /* 0x00000016aaaf7c20 */ /* 0x000fc80008410000 */
[----:B-----5:R-:W-:-:S05]  /*6e00*/  FMUL.FTZ R174, R160, R175 ;  /* 0x000000afa0ae7220 */ /* 0x020fca0000410000 */
[----:B------:R-:W-:-:S04]  /*6e10*/  FSEL R174, R174, RZ, P6 ;  /* 0x000000ffaeae7208 */ /* 0x000fc80003000000 */
[----:B------:R-:W-:Y:S01]  /*6e20*/  F2F.F16.F32 R183, R174 ;  /* 0x000000ae00b77304 */ /* 0x000fe20000200800 */
[----:B--2---:R-:W-:-:S05]  /*6e30*/  @P6 MOV R171, R168 ;  /* 0x000000a800ab6202 */ /* 0x004fca0000000f00 */
[----:B------:R-:W-:Y:S02]  /*6e40*/  @P6 HADD2.F32 R170, -RZ, R171.H0_H0 ;  /* 0x200000abffaa6230 */ /* 0x000fe40000004100 */
[----:B------:R-:W-:Y:S01]  /*6e50*/  FADD.FTZ R171, R15, -R172 ;  /* 0x800000ac0fab7221 */ /* 0x000fe20000010000 */
[----:B------:R-:W-:Y:S02]  /*6e60*/  MOV R172, RZ ;  /* 0x000000ff00ac7202 */ /* 0x000fe40000000f00 */
[----:B------:R-:W-:Y:S01]  /*6e70*/  @P6 FMUL.FTZ R173, R175, R170 ;  /* 0x000000aaafad6220 */ /* 0x000fe20000410000 */
[----:B------:R-:W-:Y:S01]  /*6e80*/  SHF.R.U64 R170, R204, 0x10, R205 ;  /* 0x00000010ccaa7819 */ /* 0x000fe200000012cd */
[----:B------:R-:W-:Y:S01]  /*6e90*/  HFMA2 R175, -RZ, RZ, 0, 0 ;  /* 0x00000000ffaf7431 */ /* 0x000fe200000001ff */
[----:B------:R-:W-:Y:S01]  /*6ea0*/  LOP3.LUT P6, RZ, R8, 0xff00, RZ, 0xc0, !PT ;  /* 0x0000ff0008ff7812 */ /* 0x000fe200078cc0ff */
[----:B------:R-:W-:Y:S02]  /*6eb0*/  FADD.FTZ R52, R52, R173 ;  /* 0x000000ad34347221 */ /* 0x000fe40000010000 */
[----:B------:R-:W-:-:S05]  /*6ec0*/  HADD2.F32 R170, -RZ, R170.H0_H0 ;  /* 0x200000aaffaa7230 */ /* 0x000fca0000004100 */
[----:B------:R-:W-:-:S04]  /*6ed0*/  FFMA.FTZ R170, R171, UR23, R170 ;  /* 0x00000017abaa7c23 */ /* 0x000fc800080100aa */
[----:B------:R-:W-:Y:S01]  /*6ee0*/  FMUL.FTZ R170, R170, UR12 ;  /* 0x0000000caaaa7c20 */ /* 0x000fe20008410000 */
[----:B------:R-:W-:-:S03]  /*6ef0*/  @P6 SHF.R.U64 R168, R168, 0x10, R169 ;  /* 0x00000010a8a86819 */ /* 0x000fc600000012a9 */
[----:B------:R-:W-:Y:S02]  /*6f00*/  FMUL.FTZ R171, R170, UR22 ;  /* 0x00000016aaab7c20 */ /* 0x000fe40008410000 */
[----:B------:R-:W-:Y:S02]  /*6f10*/  @P6 HADD2.F32 R168, -RZ, R168.H0_H0 ;  /* 0x200000a8ffa86230 */ /* 0x000fe40000004100 */
[----:B------:R-:W-:-:S03]  /*6f20*/  FMUL.FTZ R170, R161, R171 ;  /* 0x000000aba1aa7220 */ /* 0x000fc60000410000 */
[----:B------:R-:W-:Y:S01]  /*6f30*/  @P6 FMUL.FTZ R172, R171, R168 ;  /* 0x000000a8abac6220 */ /* 0x000fe20000410000 */
[----:B------:R-:W-:Y:S01]  /*6f40*/  MOV R168, R205 ;  /* 0x000000cd00a87202 */ /* 0x000fe20000000f00 */
[----:B------:R-:W-:Y:S01]  /*6f50*/  FFMA.FTZ R171, R13, UR4, R176 ;  /* 0x000000040dab7c23 */ /* 0x000fe200080100b0 */
[----:B------:R-:W-:Y:S01]  /*6f60*/  FSEL R177, R170, RZ, P6 ;  /* 0x000000ffaab17208 */ /* 0x000fe20003000000 */
[----:B------:R-:W-:Y:S01]  /*6f70*/  FADD.FTZ R53, R53, R172 ;  /* 0x000000ac35357221 */ /* 0x000fe20000010000 */
[----:B------:R-:W-:Y:S01]  /*6f80*/  LOP3.LUT P6, RZ, R8, 0xff0000, RZ, 0xc0, !PT ;  /* 0x00ff000008ff7812 */ /* 0x000fe200078cc0ff */
[----:B------:R-:W-:Y:S02]  /*6f90*/  HADD2.F32 R168, -RZ, R168.H0_H0 ;  /* 0x200000a8ffa87230 */ /* 0x000fe40000004100 */
[----:B------:R-:W-:-:S04]  /*6fa0*/  FADD.FTZ R171, R18, -R171 ;  /* 0x800000ab12ab7221 */ /* 0x000fc80000010000 */
[----:B------:R-:W-:-:S04]  /*6fb0*/  FFMA.FTZ R168, R171, UR23, R168 ;  /* 0x00000017aba87c23 */ /* 0x000fc800080100a8 */
[----:B------:R-:W-:Y:S02]  /*6fc0*/  FMUL.FTZ R168, R168, UR12 ;  /* 0x0000000ca8a87c20 */ /* 0x000fe40008410000 */
[----:B------:R-:W-:Y:S02]  /*6fd0*/  @P6 MOV R170, R169 ;  /* 0x000000a900aa6202 */ /* 0x000fe40000000f00 */
[----:B------:R-:W-:-:S03]  /*6fe0*/  FMUL.FTZ R171, R168, UR22 ;  /* 0x00000016a8ab7c20 */ /* 0x000fc60008410000 */
[----:B------:R-:W-:Y:S02]  /*6ff0*/  @P6 HADD2.F32 R168, -RZ, R170.H0_H0 ;  /* 0x200000aaffa86230 */ /* 0x000fe40000004100 */
[----:B------:R-:W-:-:S03]  /*7000*/  FMUL.FTZ R170, R162, R171 ;  /* 0x000000aba2aa7220 */ /* 0x000fc60000410000 */
[----:B------:R-:W-:Y:S01]  /*7010*/  @P6 FMUL.FTZ R175, R171, R168 ;  /* 0x000000a8abaf6220 */ /* 0x000fe20000410000 */
[----:B------:R-:W-:Y:S02]  /*7020*/  SHF.R.U32.HI R168, RZ, 0x10, R205 ;  /* 0x00000010ffa87819 */ /* 0x000fe400000116cd */
[----:B------:R-:W-:Y:S01]  /*7030*/  FSEL R178, R170, RZ, P6 ;  /* 0x000000ffaab27208 */ /* 0x000fe20003000000 */
[----:B------:R-:W-:Y:S01]  /*7040*/  FFMA.FTZ R170, R20, UR4, R176 ;  /* 0x0000000414aa7c23 */ /* 0x000fe200080100b0 */
[----:B------:R-:W-:Y:S01]  /*7050*/  ISETP.GE.U32.AND P6, PT, R8, 0x1000000, PT ;  /* 0x010000000800780c */ /* 0x000fe20003fc6070 */
[----:B------:R-:W-:Y:S02]  /*7060*/  HADD2.F32 R168, -RZ, R168.H0_H0 ;  /* 0x200000a8ffa87230 */ /* 0x000fe40000004100 */
[----:B------:R-:W-:Y:S01]  /*7070*/  FADD.FTZ R54, R54, R175 ;  /* 0x000000af36367221 */ /* 0x000fe20000010000 */
[----:B------:R-:W-:Y:S01]  /*7080*/  FADD.FTZ R171, R17, -R170 ;  /* 0x800000aa11ab7221 */ /* 0x000fe20000010000 */
[----:B------:R-:W-:Y:S03]  /*7090*/  F2F.F16.F32 R178, R178 ;  /* 0x000000b200b27304 */ /* 0x000fe60000200800 */
[----:B------:R-:W-:-:S04]  /*70a0*/  FFMA.FTZ R168, R171, UR23, R168 ;  /* 0x00000017aba87c23 */ /* 0x000fc800080100a8 */
[----:B------:R-:W-:Y:S01]  /*70b0*/  FMUL.FTZ R168, R168, UR12 ;  /* 0x0000000ca8a87c20 */ /* 0x000fe20008410000 */
[----:B------:R-:W-:-:S03]  /*70c0*/  @P6 SHF.R.U32.HI R169, RZ, 0x10, R169 ;  /* 0x00000010ffa96819 */ /* 0x000fc600000116a9 */
[----:B------:R-:W-:Y:S02]  /*70d0*/  FMUL.FTZ R170, R168, UR22 ;  /* 0x00000016a8aa7c20 */ /* 0x000fe40008410000 */
[----:B------:R-:W-:Y:S02]  /*70e0*/  @P6 HADD2.F32 R168, -RZ, R169.H0_H0 ;  /* 0x200000a9ffa86230 */ /* 0x000fe40000004100 */
[----:B------:R-:W-:-:S03]  /*70f0*/  FMUL.FTZ R169, R163, R170 ;  /* 0x000000aaa3a97220 */ /* 0x000fc60000410000 */
[----:B------:R-:W-:Y:S02]  /*7100*/  @P6 FMUL.FTZ R180, R170, R168 ;  /* 0x000000a8aab46220 */ /* 0x000fe40000410000 */
[----:B------:R-:W-:Y:S01]  /*7110*/  FSEL R179, R169, RZ, P6 ;  /* 0x000000ffa9b37208 */ /* 0x000fe20003000000 */
[----:B------:R-:W0:Y:S01]  /*7120*/  F2F.F16.F32 R170, R177 ;  /* 0x000000b100aa7304 */ /* 0x000e220000200800 */
[----:B------:R-:W1:Y:S01]  /*7130*/  LDC.64 R168, c[0x0][0x468] ;  /* 0x00011a00ffa87b82 */ /* 0x000e620000000a00 */
[----:B------:R-:W-:-:S06]  /*7140*/  FADD.FTZ R55, R55, R180 ;  /* 0x000000b437377221 */ /* 0x000fcc0000010000 */
[----:B------:R-:W2:Y:S01]  /*7150*/  F2F.F16.F32 R179, R179 ;  /* 0x000000b300b37304 */ /* 0x000ea20000200800 */
[----:B0-----:R-:W-:-:S03]  /*7160*/  IMAD.WIDE.U32 R170, R170, 0x10000, RZ ;  /* 0x00010000aaaa7825 */ /* 0x001fc600078e00ff */
[----:B------:R-:W-:Y:S02]  /*7170*/  LOP3.LUT R170, R170, R183, RZ, 0xfc, !PT ;  /* 0x000000b7aaaa7212 */ /* 0x000fe400078efcff */
[----:B--2---:R-:W-:Y:S01]  /*7180*/  SHF.L.U32 R181, R179, 0x10, RZ ;  /* 0x00000010b3b57819 */ /* 0x004fe200000006ff */
[C---:B-1----:R-:W-:Y:S01]  /*7190*/  IMAD.WIDE.U32 R168, R9.reuse, 0x8, R168 ;  /* 0x0000000809a87825 */ /* 0x042fe200078e00a8 */
[----:B------:R-:W-:Y:S02]  /*71a0*/  IADD3 R9, PT, PT, R9, 0x100, RZ ;  /* 0x0000010009097810 */ /* 0x000fe40007ffe0ff */
[----:B------:R-:W-:-:S05]  /*71b0*/  LOP3.LUT R171, R171, R181, R178, 0xfe, !PT ;  /* 0x000000b5abab7212 */ /* 0x000fca00078efeb2 */
[----:B------:R0:W-:Y:S02]  /*71c0*/  STG.E.64 desc[UR14][R168.64], R170 ;  /* 0x000000aaa8007986 */ /* 0x0001e4000c101b0e */
.L_x_8127:
[----:B------:R-:W-:Y:S05]  /*71d0*/  BSYNC.RECONVERGENT B1 ;  /* 0x0000000000017941 */ /* 0x000fea0003800200 */
.L_x_8126:
        /* <DEDUP_REMOVED lines=77> */
.L_x_8129:
[----:B------:R-:W-:Y:S05]  /*76b0*/  BSYNC.RECONVERGENT B1 ;  /* 0x0000000000017941 */ /* 0x000fea0003800200 */
.L_x_8128:
        /* <DEDUP_REMOVED lines=77> */
.L_x_8131:
[----:B------:R-:W-:Y:S05]  /*7b90*/  BSYNC.RECONVERGENT B1 ;  /* 0x0000000000017941 */ /* 0x000fea0003800200 */
.L_x_8130:
        /* <DEDUP_REMOVED lines=77> */
.L_x_8133:
[----:B------:R-:W-:Y:S05]  /*8070*/  BSYNC.RECONVERGENT B1 ;  /* 0x0000000000017941 */ /* 0x000fea0003800200 */
.L_x_8132:
        /* <DEDUP_REMOVED lines=77> */
.L_x_8135:
[----:B------:R-:W-:Y:S05]  /*8550*/  BSYNC.RECONVERGENT B1 ;  /* 0x0000000000017941 */ /* 0x000fea0003800200 */
.L_x_8134:
        /* <DEDUP_REMOVED lines=77> */
.L_x_8137:
[----:B------:R-:W-:Y:S05]  /*8a30*/  BSYNC.RECONVERGENT B1 ;  /* 0x0000000000017941 */ /* 0x000fea0003800200 */
.L_x_8136:
        /* <DEDUP_REMOVED lines=10> */
[----:B------:R-:W-:-:S04]  /*8ae0*/  FADD.FTZ R171, R234, -R171 ;  /* 0x800000abeaab7221 */ /* 0x000fc80000010000 */
        /* <DEDUP_REMOVED lines=24> */
[--C-:B------:R-:W-:Y:S01]  /*8c70*/  FFMA.FTZ R171, R233, UR4, R176.reuse ;  /* 0x00000004e9ab7c23 */ /* 0x100fe200080100b0 */
[----:B------:R-:W-:Y:S01]  /*8c80*/  FSEL R177, R170, RZ, P6 ;  /* 0x000000ffaab17208 */ /* 0x000fe20003000000 */
[----:B------:R-:W-:Y:S01]  /*8c90*/  FFMA.FTZ R176, R238, UR4, R176 ;  /* 0x00000004eeb07c23 */ /* 0x000fe200080100b0 */
[----:B------:R-:W-:Y:S01]  /*8ca0*/  LOP3.LUT P6, RZ, R0, 0xff0000, RZ, 0xc0, !PT ;  /* 0x00ff000000ff7812 */ /* 0x000fe200078cc0ff */
[----:B------:R-:W-:Y:S02]  /*8cb0*/  HADD2.F32 R168, -RZ, R168.H0_H0 ;  /* 0x200000a8ffa87230 */ /* 0x000fe40000004100 */
[----:B------:R-:W-:Y:S01]  /*8cc0*/  FADD.FTZ R171, R236, -R171 ;  /* 0x800000abecab7221 */ /* 0x000fe20000010000 */
[----:B------:R-:W-:-:S03]  /*8cd0*/  FADD.FTZ R29, R29, R172 ;  /* 0x000000ac1d1d7221 */ /* 0x000fc60000010000 */
[----:B------:R-:W-:-:S04]  /*8ce0*/  FFMA.FTZ R168, R171, UR23, R168 ;  /* 0x00000017aba87c23 */ /* 0x000fc800080100a8 */
[----:B------:R-:W-:Y:S02]  /*8cf0*/  FMUL.FTZ R168, R168, UR12 ;  /* 0x0000000ca8a87c20 */ /* 0x000fe40008410000 */
[----:B------:R-:W-:Y:S02]  /*8d00*/  @P6 MOV R170, R169 ;  /* 0x000000a900aa6202 */ /* 0x000fe40000000f00 */
[----:B------:R-:W-:-:S03]  /*8d10*/  FMUL.FTZ R171, R168, UR22 ;  /* 0x00000016a8ab7c20 */ /* 0x000fc60008410000 */
[----:B------:R-:W-:Y:S02]  /*8d20*/  @P6 HADD2.F32 R168, -RZ, R170.H0_H0 ;  /* 0x200000aaffa86230 */ /* 0x000fe40000004100 */
[----:B------:R-:W-:-:S03]  /*8d30*/  FMUL.FTZ R170, R114, R171 ;  /* 0x000000ab72aa7220 */ /* 0x000fc60000410000 */
[----:B------:R-:W-:Y:S01]  /*8d40*/  @P6 FMUL.FTZ R175, R171, R168 ;  /* 0x000000a8abaf6220 */ /* 0x000fe20000410000 */
[----:B------:R-:W-:Y:S01]  /*8d50*/  SHF.R.U32.HI R168, RZ, 0x10, R211 ;  /* 0x00000010ffa87819 */ /* 0x000fe200000116d3 */
[----:B------:R-:W-:Y:S01]  /*8d60*/  FADD.FTZ R171, R235, -R176 ;  /* 0x800000b0ebab7221 */ /* 0x000fe20000010000 */
[----:B------:R-:W-:Y:S01]  /*8d70*/  FSEL R178, R170, RZ, P6 ;  /* 0x000000ffaab27208 */ /* 0x000fe20003000000 */
[----:B------:R-:W-:Y:S01]  /*8d80*/  FADD.FTZ R30, R30, R175 ;  /* 0x000000af1e1e7221 */ /* 0x000fe20000010000 */
[----:B------:R-:W-:Y:S01]  /*8d90*/  ISETP.GE.U32.AND P6, PT, R0, 0x1000000, PT ;  /* 0x010000000000780c */ /* 0x000fe20003fc6070 */
[----:B------:R-:W-:Y:S01]  /*8da0*/  HADD2.F32 R168, -RZ, R168.H0_H0 ;  /* 0x200000a8ffa87230 */ /* 0x000fe20000004100 */
[----:B------:R-:W-:Y:S02]  /*8db0*/  MOV R176, RZ ;  /* 0x000000ff00b07202 */ /* 0x000fe40000000f00 */
[----:B------:R-:W-:Y:S02]  /*8dc0*/  F2F.F16.F32 R178, R178 ;  /* 0x000000b200b27304 */ /* 0x000fe40000200800 */
[----:B------:R-:W-:-:S04]  /*8dd0*/  FFMA.FTZ R168, R171, UR23, R168 ;  /* 0x00000017aba87c23 */ /* 0x000fc800080100a8 */
[----:B------:R-:W-:-:S03]  /*8de0*/  FMUL.FTZ R168, R168, UR12 ;  /* 0x0000000ca8a87c20 */ /* 0x000fc60008410000 */
[----:B------:R-:W-:Y:S01]  /*8df0*/  @P6 SHF.R.U32.HI R169, RZ, 0x10, R169 ;  /* 0x00000010ffa96819 */ /* 0x000fe200000116a9 */
[----:B------:R-:W-:-:S04]  /*8e00*/  FMUL.FTZ R170, R168, UR22 ;  /* 0x00000016a8aa7c20 */ /* 0x000fc80008410000 */
        /* <DEDUP_REMOVED lines=11> */
[----:B-1----:R-:W-:-:S03]  /*8ec0*/  IMAD.WIDE.U32 R168, R9, 0x8, R168 ;  /* 0x0000000809a87825 */ /* 0x002fc600078e00a8 */
[----:B------:R-:W-:-:S05]  /*8ed0*/  LOP3.LUT R171, R171, R181, R178, 0xfe, !PT ;  /* 0x000000b5abab7212 */ /* 0x000fca00078efeb2 */
[----:B------:R0:W-:Y:S01]  /*8ee0*/  STG.E.64 desc[UR14][R168.64], R170 ;  /* 0x000000aaa8007986 */ /* 0x0001e2000c101b0e */
[----:B------:R-:W-:Y:S05]  /*8ef0*/  BRA `(.L_x_8112) ;  /* 0x0000002400987947 */ /* 0x000fea0003800000 */
.L_x_8125:
        /* <DEDUP_REMOVED lines=10> */
[----:B------:R-:W-:Y:S01]  /*8fa0*/  CS2R R178, SRZ ;  /* 0x0000000000b27805 */ /* 0x000fe2000001ff00 */
[----:B------:R-:W-:Y:S02]  /*8fb0*/  HADD2.F32 R172, -RZ, R170.H0_H0 ;  /* 0x200000aaffac7230 */ /* 0x000fe40000004100 */
[----:B------:R-:W-:Y:S01]  /*8fc0*/  FADD.FTZ R171, R16, -R171 ;  /* 0x800000ab10ab7221 */ /* 0x000fe20000010000 */
[----:B------:R-:W-:-:S03]  /*8fd0*/  HFMA2 R180, -RZ, RZ, 0, 0 ;  /* 0x00000000ffb47431 */ /* 0x000fc600000001ff */
[----:B------:R-:W-:-:S04]  /*8fe0*/  FFMA.FTZ R172, R171, UR23, R172 ;  /* 0x00000017abac7c23 */ /* 0x000fc800080100ac */
        /* <DEDUP_REMOVED lines=9> */
[----:B------:R-:W-:Y:S01]  /*9080*/  SHF.R.U64 R171, R204, 0x10, R205 ;  /* 0x00000010ccab7819 */ /* 0x000fe200000012cd */
[----:B------:R-:W-:Y:S01]  /*9090*/  FFMA.FTZ R170, R14, UR4, R176 ;  /* 0x000000040eaa7c23 */ /* 0x000fe200080100b0 */
[----:B------:R-:W-:Y:S01]  /*90a0*/  LOP3.LUT P6, RZ, R8, 0xff00, RZ, 0xc0, !PT ;  /* 0x0000ff0008ff7812 */ /* 0x000fe200078cc0ff */
[----:B------:R-:W-:Y:S02]  /*90b0*/  FADD.FTZ R52, R52, R177 ;  /* 0x000000b134347221 */ /* 0x000fe40000010000 */
[----:B------:R-:W-:Y:S02]  /*90c0*/  HADD2.F32 R171, -RZ, R171.H0_H0 ;  /* 0x200000abffab7230 */ /* 0x000fe40000004100 */
[----:B------:R-:W-:-:S04]  /*90d0*/  FADD.FTZ R170, R15, -R170 ;  /* 0x800000aa0faa7221 */ /* 0x000fc80000010000 */
[----:B------:R-:W-:Y:S01]  /*90e0*/  FFMA.FTZ R174, R170, UR23, R171 ;  /* 0x00000017aaae7c23 */ /* 0x000fe200080100ab */
[----:B------:R-:W-:-:S03]  /*90f0*/  FFMA.FTZ R171, R13, UR4, R176 ;  /* 0x000000040dab7c23 */ /* 0x000fc600080100b0 */
[----:B------:R-:W-:Y:S01]  /*9100*/  FMUL.FTZ R170, R174, UR12 ;  /* 0x0000000caeaa7c20 */ /* 0x000fe20008410000 */
[----:B------:R-:W-:Y:S01]  /*9110*/  @P6 SHF.R.U64 R168, R168, 0x10, R169 ;  /* 0x00000010a8a86819 */ /* 0x000fe200000012a9 */
[----:B------:R-:W-:Y:S01]  /*9120*/  FADD.FTZ R171, R18, -R171 ;  /* 0x800000ab12ab7221 */ /* 0x000fe20000010000 */
[----:B------:R-:W0:Y:S01]  /*9130*/  F2F.F16.F32 R173, R174 ;  /* 0x000000ae00ad7304 */ /* 0x000e220000200800 */
[----:B------:R-:W-:Y:S02]  /*9140*/  FMUL.FTZ R170, R170, UR22 ;  /* 0x00000016aaaa7c20 */ /* 0x000fe40008410000 */
[----:B------:R-:W-:Y:S02]  /*9150*/  @P6 HADD2.F32 R168, -RZ, R168.H0_H0 ;  /* 0x200000a8ffa86230 */ /* 0x000fe40000004100 */
[----:B------:R-:W-:-:S03]  /*9160*/  FMUL.FTZ R182, R161, R170 ;  /* 0x000000aaa1b67220 */ /* 0x000fc60000410000 */
[----:B------:R-:W-:Y:S01]  /*9170*/  @P6 FMUL.FTZ R178, R170, R168 ;  /* 0x000000a8aab26220 */ /* 0x000fe20000410000 */
[----:B------:R-:W-:Y:S02]  /*9180*/  MOV R168, R205 ;  /* 0x000000cd00a87202 */ /* 0x000fe40000000f00 */
[----:B------:R-:W-:Y:S01]  /*9190*/  FSEL R182, R182, RZ, P6 ;  /* 0x000000ffb6b67208 */ /* 0x000fe20003000000 */
[----:B------:R-:W-:Y:S01]  /*91a0*/  FADD.FTZ R53, R53, R178 ;  /* 0x000000b235357221 */ /* 0x000fe20000010000 */
[----:B------:R-:W-:Y:S01]  /*91b0*/  LOP3.LUT P6, RZ, R8, 0xff0000, RZ, 0xc0, !PT ;  /* 0x00ff000008ff7812 */ /* 0x000fe200078cc0ff */
[----:B------:R-:W-:Y:S02]  /*91c0*/  HADD2.F32 R168, -RZ, R168.H0_H0 ;  /* 0x200000a8ffa87230 */ /* 0x000fe40000004100 */
[----:B0-----:R-:W-:Y:S01]  /*91d0*/  IMAD.WIDE.U32 R172, R173, 0x10000, RZ ;  /* 0x00010000adac7825 */ /* 0x001fe200078e00ff */
[----:B------:R-:W-:Y:S03]  /*91e0*/  F2F.F16.F32 R182, R182 ;  /* 0x000000b600b67304 */ /* 0x000fe60000200800 */
[----:B------:R-:W-:Y:S01]  /*91f0*/  FFMA.FTZ R240, R171, UR23, R168 ;  /* 0x00000017abf07c23 */ /* 0x000fe200080100a8 */
[----:B------:R-:W-:-:S03]  /*9200*/  LOP3.LUT R174, R172, R239, RZ, 0xfc, !PT ;  /* 0x000000efacae7212 */ /* 0x000fc600078efcff */
[----:B------:R-:W-:Y:S02]  /*9210*/  FMUL.FTZ R168, R240, UR12 ;  /* 0x0000000cf0a87c20 */ /* 0x000fe40008410000 */
[----:B------:R-:W-:Y:S01]  /*9220*/  F2F.F16.F32 R240, R240 ;  /* 0x000000f000f07304 */ /* 0x000fe20000200800 */
[----:B------:R-:W-:Y:S01]  /*9230*/  @P6 MOV R170, R169 ;  /* 0x000000a900aa6202 */ /* 0x000fe20000000f00 */
[----:B------:R-:W-:-:S04]  /*9240*/  FMUL.FTZ R171, R168, UR22 ;  /* 0x00000016a8ab7c20 */ /* 0x000fc80008410000 */
[----:B------:R-:W-:Y:S02]  /*9250*/  @P6 HADD2.F32 R168, -RZ, R170.H0_H0 ;  /* 0x200000aaffa86230 */ /* 0x000fe40000004100 */
[----:B------:R-:W-:-:S03]  /*9260*/  FMUL.FTZ R170, R162, R171 ;  /* 0x000000aba2aa7220 */ /* 0x000fc60000410000 */
[----:B------:R-:W-:Y:S02]  /*9270*/  @P6 FMUL.FTZ R179, R171, R168 ;  /* 0x000000a8abb36220 */ /* 0x000fe40000410000 */
[----:B------:R-:W-:Y:S01]  /*9280*/  FSEL R183, R170, RZ, P6 ;  /* 0x000000ffaab77208 */ /* 0x000fe20003000000 */
[----:B------:R-:W-:Y:S01]  /*9290*/  FFMA.FTZ R168, R20, UR4, R176 ;  /* 0x0000000414a87c23 */ /* 0x000fe200080100b0 */
[----:B------:R-:W-:Y:S01]  /*92a0*/  SHF.R.U32.HI R170, RZ, 0x10, R205 ;  /* 0x00000010ffaa7819 */ /* 0x000fe200000116cd */
[----:B------:R-:W-:Y:S01]  /*92b0*/  FADD.FTZ R54, R54, R179 ;  /* 0x000000b336367221 */ /* 0x000fe20000010000 */
[----:B------:R-:W-:Y:S01]  /*92c0*/  ISETP.GE.U32.AND P6, PT, R8, 0x1000000, PT ;  /* 0x010000000800780c */ /* 0x000fe20003fc6070 */
[----:B------:R-:W-:Y:S01]  /*92d0*/  FADD.FTZ R168, R17, -R168 ;  /* 0x800000a811a87221 */ /* 0x000fe20000010000 */
[----:B------:R-:W-:Y:S01]  /*92e0*/  F2F.F16.F32 R183, R183 ;  /* 0x000000b700b77304 */ /* 0x000fe20000200800 */
[----:B------:R-:W-:-:S05]  /*92f0*/  HADD2.F32 R171, -RZ, R170.H0_H0 ;  /* 0x200000aaffab7230 */ /* 0x000fca0000004100 */
[----:B------:R-:W-:-:S04]  /*9300*/  FFMA.FTZ R241, R168, UR23, R171 ;  /* 0x00000017a8f17c23 */ /* 0x000fc800080100ab */
[----:B------:R-:W0:Y:S01]  /*9310*/  F2F.F16.F32 R175, R241 ;  /* 0x000000f100af7304 */ /* 0x000e220000200800 */
[----:B------:R-:W-:Y:S01]  /*9320*/  @P6 SHF.R.U32.HI R168, RZ, 0x10, R169 ;  /* 0x00000010ffa86819 */ /* 0x000fe200000116a9 */
[----:B------:R-:W-:-:S04]  /*9330*/  FMUL.FTZ R169, R241, UR12 ;  /* 0x0000000cf1a97c20 */ /* 0x000fc80008410000 */
        /* <DEDUP_REMOVED lines=9> */
[----:B------:R-:W2:Y:S01]  /*93d0*/  LDC.64 R168, c[0x0][0x468] ;  /* 0x00011a00ffa87b82 */ /* 0x000ea20000000a00 */
[----:B------:R-:W-:Y:S01]  /*93e0*/  LOP3.LUT R175, R173, R175, R240, 0xfe, !PT ;  /* 0x000000afadaf7212 */ /* 0x000fe200078efef0 */
[----:B------:R-:W-:-:S03]  /*93f0*/  IMAD.WIDE.U32 R172, R182, 0x10000, RZ ;  /* 0x00010000b6ac7825 */ /* 0x000fc600078e00ff */
        /* <DEDUP_REMOVED lines=8> */
.L_x_8139:
[----:B------:R-:W-:Y:S05]  /*9480*/  BSYNC.RECONVERGENT B1 ;  /* 0x0000000000017941 */ /* 0x000fea0003800200 */
.L_x_8138:
        /* <DEDUP_REMOVED lines=87> */
.L_x_8141:
[----:B------:R-:W-:Y:S05]  /*9a00*/  BSYNC.RECONVERGENT B1 ;  /* 0x0000000000017941 */ /* 0x000fea0003800200 */
.L_x_8140:
        /* <DEDUP_REMOVED lines=87> */
.L_x_8143:
[----:B------:R-:W-:Y:S05]  /*9f80*/  BSYNC.RECONVERGENT B1 ;  /* 0x0000000000017941 */ /* 0x000fea0003800200 */
.L_x_8142:
        /* <DEDUP_REMOVED lines=87> */
.L_x_8145:
[----:B------:R-:W-:Y:S05]  /*a500*/  BSYNC.RECONVERGENT B1 ;  /* 0x0000000000017941 */ /* 0x000fea0003800200 */
.L_x_8144:
        /* <DEDUP_REMOVED lines=87> */
.L_x_8147:
[----:B------:R-:W-:Y:S05]  /*aa80*/  BSYNC.RECONVERGENT B1 ;  /* 0x0000000000017941 */ /* 0x000fea0003800200 */
.L_x_8146:
        /* <DEDUP_REMOVED lines=87> */
.L_x_8149:
[----:B------:R-:W-:Y:S05]  /*b000*/  BSYNC.RECONVERGENT B1 ;  /* 0x0000000000017941 */ /* 0x000fea0003800200 */
.L_x_8148:
        /* <DEDUP_REMOVED lines=10> */
[----:B------:R-:W-:-:S04]  /*b0b0*/  FADD.FTZ R171, R234, -R171 ;  /* 0x800000abeaab7221 */ /* 0x000fc80000010000 */
[----:B------:R-:W-:-:S04]  /*b0c0*/  FFMA.FTZ R172, R171, UR23, R172 ;  /* 0x00000017abac7c23 */ /* 0x000fc800080100ac */
[----:B------:R-:W-:Y:S01]  /*b0d0*/  FMUL.FTZ R171, R172, UR12 ;  /* 0x0000000cacab7c20 */ /* 0x000fe20008410000 */
[----:B------:R-:W-:Y:S03]  /*b0e0*/  F2F.F16.F32 R237, R172 ;  /* 0x000000ac00ed7304 */ /* 0x000fe60000200800 */
[----:B------:R-:W-:-:S04]  /*b0f0*/  FMUL.FTZ R171, R171, UR22 ;  /* 0x00000016abab7c20 */ /* 0x000fc80008410000 */
[----:B-----5:R-:W-:-:S05]  /*b100*/  FMUL.FTZ R180, R112, R171 ;  /* 0x000000ab70b47220 */ /* 0x020fca0000410000 */
[----:B------:R-:W-:-:S04]  /*b110*/  FSEL R180, R180, RZ, P6 ;  /* 0x000000ffb4b47208 */ /* 0x000fc80003000000 */
        /* <DEDUP_REMOVED lines=11> */
[--C-:B------:R-:W-:Y:S01]  /*b1d0*/  FFMA.FTZ R171, R233, UR4, R176.reuse ;  /* 0x00000004e9ab7c23 */ /* 0x100fe200080100b0 */
[----:B------:R-:W-:Y:S02]  /*b1e0*/  FFMA.FTZ R176, R238, UR4, R176 ;  /* 0x00000004eeb07c23 */ /* 0x000fe400080100b0 */
[----:B------:R-:W-:Y:S01]  /*b1f0*/  FMUL.FTZ R170, R174, UR12 ;  /* 0x0000000caeaa7c20 */ /* 0x000fe20008410000 */
[----:B------:R-:W-:Y:S01]  /*b200*/  @P6 SHF.R.U64 R168, R168, 0x10, R169 ;  /* 0x00000010a8a86819 */ /* 0x000fe200000012a9 */
[----:B------:R-:W-:Y:S01]  /*b210*/  FADD.FTZ R171, R236, -R171 ;  /* 0x800000abecab7221 */ /* 0x000fe20000010000 */
[----:B------:R-:W-:Y:S01]  /*b220*/  FADD.FTZ R176, R235, -R176 ;  /* 0x800000b0ebb07221 */ /* 0x000fe20000010000 */
[----:B------:R-:W-:Y:S01]  /*b230*/  FMUL.FTZ R170, R170, UR22 ;  /* 0x00000016aaaa7c20 */ /* 0x000fe20008410000 */
[----:B------:R-:W0:Y:S01]  /*b240*/  F2F.F16.F32 R173, R174 ;  /* 0x000000ae00ad7304 */ /* 0x000e220000200800 */
[----:B------:R-:W-:-:S02]  /*b250*/  @P6 HADD2.F32 R168, -RZ, R168.H0_H0 ;  /* 0x200000a8ffa86230 */ /* 0x000fc40000004100 */
[----:B------:R-:W-:-:S03]  /*b260*/  FMUL.FTZ R181, R113, R170 ;  /* 0x000000aa71b57220 */ /* 0x000fc60000410000 */
[----:B------:R-:W-:Y:S01]  /*b270*/  @P6 FMUL.FTZ R178, R170, R168 ;  /* 0x000000a8aab26220 */ /* 0x000fe20000410000 */
[----:B------:R-:W-:Y:S02]  /*b280*/  MOV R168, R211 ;  /* 0x000000d300a87202 */ /* 0x000fe40000000f00 */
[----:B------:R-:W-:Y:S01]  /*b290*/  FSEL R181, R181, RZ, P6 ;  /* 0x000000ffb5b57208 */ /* 0x000fe20003000000 */
[----:B------:R-:W-:Y:S01]  /*b2a0*/  FADD.FTZ R29, R29, R178 ;  /* 0x000000b21d1d7221 */ /* 0x000fe20000010000 */
[----:B------:R-:W-:Y:S01]  /*b2b0*/  LOP3.LUT P6, RZ, R0, 0xff0000, RZ, 0xc0, !PT ;  /* 0x00ff000000ff7812 */ /* 0x000fe200078cc0ff */
[----:B------:R-:W-:-:S03]  /*b2c0*/  HADD2.F32 R168, -RZ, R168.H0_H0 ;  /* 0x200000a8ffa87230 */ /* 0x000fc60000004100 */
[----:B------:R-:W-:Y:S01]  /*b2d0*/  F2F.F16.F32 R181, R181 ;  /* 0x000000b500b57304 */ /* 0x000fe20000200800 */
[----:B0-----:R-:W-:-:S04]  /*b2e0*/  IMAD.WIDE.U32 R172, R173, 0x10000, RZ ;  /* 0x00010000adac7825 */ /* 0x001fc800078e00ff */
[----:B------:R-:W-:-:S04]  /*b2f0*/  FFMA.FTZ R240, R171, UR23, R168 ;  /* 0x00000017abf07c23 */ /* 0x000fc800080100a8 */
[----:B------:R-:W-:Y:S01]  /*b300*/  FMUL.FTZ R168, R240, UR12 ;  /* 0x0000000cf0a87c20 */ /* 0x000fe20008410000 */
[----:B------:R-:W-:Y:S01]  /*b310*/  LOP3.LUT R174, R172, R237, RZ, 0xfc, !PT ;  /* 0x000000edacae7212 */ /* 0x000fe200078efcff */
[----:B------:R-:W-:Y:S01]  /*b320*/  F2F.F16.F32 R240, R240 ;  /* 0x000000f000f07304 */ /* 0x000fe20000200800 */
[----:B------:R-:W-:Y:S01]  /*b330*/  @P6 MOV R170, R169 ;  /* 0x000000a900aa6202 */ /* 0x000fe20000000f00 */
[----:B------:R-:W-:-:S04]  /*b340*/  FMUL.FTZ R171, R168, UR22 ;  /* 0x00000016a8ab7c20 */ /* 0x000fc80008410000 */
[----:B------:R-:W-:Y:S02]  /*b350*/  @P6 HADD2.F32 R168, -RZ, R170.H0_H0 ;  /* 0x200000aaffa86230 */ /* 0x000fe40000004100 */
[----:B------:R-:W-:-:S03]  /*b360*/  FMUL.FTZ R170, R114, R171 ;  /* 0x000000ab72aa7220 */ /* 0x000fc60000410000 */
[----:B------:R-:W-:Y:S01]  /*b370*/  @P6 FMUL.FTZ R179, R171, R168 ;  /* 0x000000a8abb36220 */ /* 0x000fe20000410000 */
[----:B------:R-:W-:Y:S02]  /*b380*/  SHF.R.U32.HI R168, RZ, 0x10, R211 ;  /* 0x00000010ffa87819 */ /* 0x000fe400000116d3 */
[----:B------:R-:W-:Y:S01]  /*b390*/  FSEL R182, R170, RZ, P6 ;  /* 0x000000ffaab67208 */ /* 0x000fe20003000000 */
[----:B------:R-:W-:Y:S01]  /*b3a0*/  FADD.FTZ R30, R30, R179 ;  /* 0x000000b31e1e7221 */ /* 0x000fe20000010000 */
[----:B------:R-:W-:Y:S01]  /*b3b0*/  ISETP.GE.U32.AND P6, PT, R0, 0x1000000, PT ;  /* 0x010000000000780c */ /* 0x000fe20003fc6070 */
[----:B------:R-:W-:-:S03]  /*b3c0*/  HADD2.F32 R171, -RZ, R168.H0_H0 ;  /* 0x200000a8ffab7230 */ /* 0x000fc60000004100 */
[----:B------:R-:W-:Y:S02]  /*b3d0*/  F2F.F16.F32 R182, R182 ;  /* 0x000000b600b67304 */ /* 0x000fe40000200800 */
[----:B------:R-:W-:Y:S01]  /*b3e0*/  FFMA.FTZ R241, R176, UR23, R171 ;  /* 0x00000017b0f17c23 */ /* 0x000fe200080100ab */
[----:B------:R-:W-:-:S03]  /*b3f0*/  HFMA2 R176, -RZ, RZ, 0, 0 ;  /* 0x00000000ffb07431 */ /* 0x000fc600000001ff */
[----:B------:R-:W-:Y:S02]  /*b400*/  FMUL.FTZ R170, R241, UR12 ;  /* 0x0000000cf1aa7c20 */ /* 0x000fe40008410000 */
[----:B------:R-:W0:Y:S01]  /*b410*/  F2F.F16.F32 R175, R241 ;  /* 0x000000f100af7304 */ /* 0x000e220000200800 */
[----:B------:R-:W-:Y:S01]  /*b420*/  @P6 SHF.R.U32.HI R168, RZ, 0x10, R169 ;  /* 0x00000010ffa86819 */ /* 0x000fe200000116a9 */
[----:B------:R-:W-:-:S04]  /*b430*/  FMUL.FTZ R170, R170, UR22 ;  /* 0x00000016aaaa7c20 */ /* 0x000fc80008410000 */
[----:B------:R-:W-:Y:S02]  /*b440*/  @P6 HADD2.F32 R168, -RZ, R168.H0_H0 ;  /* 0x200000a8ffa86230 */ /* 0x000fe40000004100 */
[----:B------:R-:W-:-:S03]  /*b450*/  FMUL.FTZ R169, R115, R170 ;  /* 0x000000aa73a97220 */ /* 0x000fc60000410000 */
[----:B------:R-:W-:Y:S02]  /*b460*/  @P6 FMUL.FTZ R176, R170, R168 ;  /* 0x000000a8aab06220 */ /* 0x000fe40000410000 */
[----:B------:R-:W-:Y:S01]  /*b470*/  FSEL R183, R169, RZ, P6 ;  /* 0x000000ffa9b77208 */ /* 0x000fe20003000000 */
[----:B------:R-:W1:Y:S01]  /*b480*/  LDC.64 R170, c[0x0][0x478] ;  /* 0x00011e00ffaa7b82 */ /* 0x000e620000000a00 */
[----:B0-----:R-:W-:Y:S01]  /*b490*/  SHF.L.U32 R175, R175, 0x10, RZ ;  /* 0x00000010afaf7819 */ /* 0x001fe200000006ff */
[----:B------:R-:W-:-:S03]  /*b4a0*/  FADD.FTZ R31, R31, R176 ;  /* 0x000000b01f1f7221 */ /* 0x000fc60000010000 */
[----:B------:R-:W0:Y:S01]  /*b4b0*/  F2F.F16.F32 R183, R183 ;  /* 0x000000b700b77304 */ /* 0x000e220000200800 */
        /* <DEDUP_REMOVED lines=10> */
.L_x_8112:
[----:B------:R-:W-:Y:S05]  /*b560*/  BSYNC.RECONVERGENT B0 ;  /* 0x0000000000007941 */ /* 0x000fea0003800200 */
.L_x_8097:
[----:B------:R-:W-:Y:S02]  /*b570*/  UIADD3 UR7, UPT, UPT, UR7, UR24, URZ ;  /* 0x0000001807077290 */ /* 0x000fe4000fffe0ff */
[----:B------:R-:W-:Y:S02]  /*b580*/  UPLOP3.LUT UP2, UPT, UPT, UPT, UP2, 0x40, 0x4 ;  /* 0x000000000004789c */ /* 0x000fe40003f4e820 */
[----:B------:R-:W-:-:S09]  /*b590*/  UISETP.GE.AND UP1, UPT, UR7, UR25, UPT ;  /* 0x000000190700728c */ /* 0x000fd2000bf26270 */
[----:B------:R-:W-:Y:S05]  /*b5a0*/  BRA.U !UP1, `(.L_x_8150) ;  /* 0xffffff55092c7547 */ /* 0x000fea000b83ffff */
.L_x_8080:
        /* <DEDUP_REMOVED lines=17> */
.L_x_8152:
[----:B------:R-:W-:Y:S05]  /*b6c0*/  BSYNC.RECONVERGENT B0 ;  /* 0x0000000000007941 */ /* 0x000fea0003800200 */
.L_x_8151:
        /* <DEDUP_REMOVED lines=12> */
.L_x_8154:
[----:B------:R-:W-:Y:S05]  /*b790*/  BSYNC.RECONVERGENT B0 ;  /* 0x0000000000007941 */ /* 0x000fea0003800200 */
.L_x_8153:
        /* <DEDUP_REMOVED lines=12> */
.L_x_8156:
[----:B------:R-:W-:Y:S05]  /*b860*/  BSYNC.RECONVERGENT B0 ;  /* 0x0000000000007941 */ /* 0x000fea0003800200 */
.L_x_8155:
        /* <DEDUP_REMOVED lines=12> */
.L_x_8158:
[----:B------:R-:W-:Y:S05]  /*b930*/  BSYNC.RECONVERGENT B0 ;  /* 0x0000000000007941 */ /* 0x000fea0003800200 */
.L_x_8157:
        /* <DEDUP_REMOVED lines=12> */
.L_x_8160:
[----:B------:R-:W-:Y:S05]  /*ba00*/  BSYNC.RECONVERGENT B0 ;  /* 0x0000000000007941 */ /* 0x000fea0003800200 */
.L_x_8159:
        /* <DEDUP_REMOVED lines=12> */
.L_x_8162:
[----:B------:R-:W-:Y:S05]  /*bad0*/  BSYNC.RECONVERGENT B0 ;  /* 0x0000000000007941 */ /* 0x000fea0003800200 */
.L_x_8161:
        /* <DEDUP_REMOVED lines=11> */
.L_x_8163:
        /* <DEDUP_REMOVED lines=15> */
.L_x_14400:


//--------------------- .text._ZN10layer_norm13ln_bwd_kernelINS_13Kernel_traitsIf6__halfS2_S2_fjLj7168ELj1ELj1ELj8ELj8ENS_18Kernel_traits_baseILj7168EfS2_S2_S2_fjLj256EEEEELb1ELb1ELb0ELb1EEEvNS_9BwdParamsE --------------------------
	.section	.text._ZN10layer_norm13ln_bwd_kernelINS_13Kernel_traitsIf6__halfS2_S2_fjLj7168ELj1ELj1ELj8ELj8ENS_18Kernel_traits_baseILj7168EfS2_S2_S2_fjLj256EEEEELb1ELb1ELb0ELb1EEEvNS_9BwdParamsE,"ax",@progbits
	.align	128
        .global         _ZN10layer_norm13ln_bwd_kernelINS_13Kernel_traitsIf6__halfS2_S2_fjLj7168ELj1ELj1ELj8ELj8ENS_18Kernel_traits_baseILj7168EfS2_S2_S2_fjLj256EEEEELb1ELb1ELb0ELb1EEEvNS_9BwdParamsE
        .type           _ZN10layer_norm13ln_bwd_kernelINS_13Kernel_traitsIf6__halfS2_S2_fjLj7168ELj1ELj1ELj8ELj8ENS_18Kernel_traits_baseILj7168EfS2_S2_S2_fjLj256EEEEELb1ELb1ELb0ELb1EEEvNS_9BwdParamsE,@function
        .size           _ZN10layer_norm13ln_bwd_kernelINS_13Kernel_traitsIf6__halfS2_S2_fjLj7168ELj1ELj1ELj8ELj8ENS_18Kernel_traits_baseILj7168EfS2_S2_S2_fjLj256EEEEELb1ELb1ELb0ELb1EEEvNS_9BwdParamsE,(.L_x_14401 - _ZN10layer_norm13ln_bwd_kernelINS_13Kernel_traitsIf6__halfS2_S2_fjLj7168ELj1ELj1ELj8ELj8ENS_18Kernel_traits_baseILj7168EfS2_S2_S2_fjLj256EEEEELb1ELb1ELb0ELb1EEEvNS_9BwdParamsE)
        .other          _ZN10layer_norm13ln_bwd_kernelINS_13Kernel_traitsIf6__halfS2_S2_fjLj7168ELj1ELj1ELj8ELj8ENS_18Kernel_traits_baseILj7168EfS2_S2_S2_fjLj256EEEEELb1ELb1ELb0ELb1EEEvNS_9BwdParamsE,@"STO_CUDA_ENTRY STV_DEFAULT"
_ZN10layer_norm13ln_bwd_kernelINS_13Kernel_traitsIf6__halfS2_S2_fjLj7168ELj1ELj1ELj8ELj8ENS_18Kernel_traits_baseILj7168EfS2_S2_S2_fjLj256EEEEELb1ELb1ELb0ELb1EEEvNS_9BwdParamsE:
.text._ZN10layer_norm13ln_bwd_kernelINS_13Kernel_traitsIf6__halfS2_S2_fjLj7168ELj1ELj1ELj8ELj8ENS_18Kernel_traits_baseILj7168EfS2_S2_S2_fjLj256EEEEELb1ELb1ELb0ELb1EEEvNS_9BwdParamsE:
        /* <DEDUP_REMOVED lines=125> */
.L_x_8169:
        /* <DEDUP_REMOVED lines=10> */
[----:B------:R-:W-:-:S04]  /*0870*/  LEA.HI.SX32 R179, R34, R251, 0x1e ;  /* 0x000000fb22b37211 */ /* 0x000fc800078ff2ff */
[C---:B------:R-:W-:Y:S02]  /*0880*/  IADD3 R170, PT, PT, R179.reuse, 0x100, RZ ;  /* 0x00000100b3aa7810 */ /* 0x040fe40007ffe0ff */
[C---:B------:R-:W-:Y:S01]  /*0890*/  IADD3 R151, PT, PT, R179.reuse, 0x200, RZ ;  /* 0x00000200b3977810 */ /* 0x040fe20007ffe0ff */
[C-C-:B0-----:R-:W-:Y:S01]  /*08a0*/  IMAD.WIDE.U32 R34, R179.reuse, 0x8, R104.reuse ;  /* 0x00000008b3227825 */ /* 0x141fe200078e0068 */
[C---:B------:R-:W-:Y:S02]  /*08b0*/  IADD3 R38, PT, PT, R179.reuse, 0x300, RZ ;  /* 0x00000300b3267810 */ /* 0x040fe40007ffe0ff */
[C---:B------:R-:W-:Y:S02]  /*08c0*/  IADD3 R139, PT, PT, R179.reuse, 0x400, RZ ;  /* 0x00000400b38b7810 */ /* 0x040fe40007ffe0ff */
[C---:B------:R-:W-:Y:S02]  /*08d0*/  IADD3 R136, PT, PT, R179.reuse, 0x500, RZ ;  /* 0x00000500b3887810 */ /* 0x040fe40007ffe0ff */
[----:B------:R-:W-:Y:S01]  /*08e0*/  IADD3 R130, PT, PT, R179, 0x600, RZ ;  /* 0x00000600b3827810 */ /* 0x000fe20007ffe0ff */
[--C-:B------:R-:W-:Y:S01]  /*08f0*/  IMAD.WIDE.U32 R36, R170, 0x8, R104.reuse ;  /* 0x00000008aa247825 */ /* 0x100fe200078e0068 */
[----:B------:R-:W-:Y:S01]  /*0900*/  UIMAD.WIDE UR4, UR6, 0x4, UR8 ;  /* 0x00000004060478a5 */ /* 0x000fe2000f8e0208 */
[----:B------:R-:W4:Y:S02]  /*0910*/  LDG.E.64 R34, desc[UR14][R34.64] ;  /* 0x0000000e22227981 */ /* 0x000f24000c1e1b00 */
[----:B------:R-:W-:-:S02]  /*0920*/  IMAD.WIDE.U32 R40, R151, 0x8, R104 ;  /* 0x0000000897287825 */ /* 0x000fc400078e0068 */
[----:B------:R-:W4:Y:S02]  /*0930*/  LDG.E.64 R36, desc[UR14][R36.64] ;  /* 0x0000000e24247981 */ /* 0x000f24000c1e1b00 */
[----:B------:R-:W-:-:S04]  /*0940*/  IMAD.WIDE.U32 R42, R38, 0x8, R104 ;  /* 0x00000008262a7825 */ /* 0x000fc800078e0068 */
[----:B--2---:R-:W-:-:S04]  /*0950*/  IMAD.WIDE.U32 R44, R139, 0x8, R104 ;  /* 0x000000088b2c7825 */ /* 0x004fc800078e0068 */
[----:B------:R-:W-:-:S04]  /*0960*/  IMAD.WIDE.U32 R46, R136, 0x8, R104 ;  /* 0x00000008882e7825 */ /* 0x000fc800078e0068 */
[----:B-1----:R-:W-:-:S04]  /*0970*/  IMAD.WIDE.U32 R110, R179, 0x8, R124 ;  /* 0x00000008b36e7825 */ /* 0x002fc800078e007c */
[----:B------:R-:W-:Y:S01]  /*0980*/  IMAD.WIDE.U32 R114, R170, 0x8, R124 ;  /* 0x00000008aa727825 */ /* 0x000fe200078e007c */
[----:B------:R-:W-:Y:S01]  /*0990*/  MOV R106, UR4 ;  /* 0x00000004006a7c02 */ /* 0x000fe20008000f00 */
[----:B------:R-:W2:Y:S02]  /*09a0*/  LDG.E.64 R44, desc[UR14][R44.64] ;  /* 0x0000000e2c2c7981 */ /* 0x000ea4000c1e1b00 */
[----:B------:R-:W-:Y:S01]  /*09b0*/  IMAD.WIDE.U32 R104, R130, 0x8, R104 ;  /* 0x0000000882687825 */ /* 0x000fe200078e0068 */
[----:B------:R-:W-:Y:S01]  /*09c0*/  MOV R107, UR5 ;  /* 0x00000005006b7c02 */ /* 0x000fe20008000f00 */
[----:B------:R-:W2:Y:S01]  /*09d0*/  LDG.E.64 R46, desc[UR14][R46.64] ;  /* 0x0000000e2e2e7981 */ /* 0x000ea2000c1e1b00 */
[----:B------:R-:W0:Y:S01]  /*09e0*/  S2R R39, SR_CgaCtaId ;  /* 0x0000000000277919 */ /* 0x000e220000008800 */
[--C-:B------:R-:W-:Y:S01]  /*09f0*/  IMAD.WIDE.U32 R118, R38, 0x8, R124.reuse ;  /* 0x0000000826767825 */ /* 0x100fe200078e007c */
[----:B------:R-:W-:Y:S01]  /*0a00*/  PLOP3.LUT P0, PT, PT, PT, PT, 0x80, 0x8 ;  /* 0x000000000008781c */ /* 0x000fe20003f0f070 */
[----:B------:R-:W1:Y:S01]  /*0a10*/  @UP0 LDCU.64 UR4, c[0x0][0x3e0] ;  /* 0x00007c00ff0407ac */ /* 0x000e620008000a00 */
[----:B------:R-:W2:Y:S01]  /*0a20*/  LDG.E.64 R104, desc[UR14][R104.64] ;  /* 0x0000000e68687981 */ /* 0x000ea2000c1e1b00 */
[----:B------:R-:W-:-:S03]  /*0a30*/  IMAD.WIDE.U32 R120, R139, 0x8, R124 ;  /* 0x000000088b787825 */ /* 0x000fc600078e007c */
[----:B------:R-:W2:Y:S04]  /*0a40*/  LDG.E.64 R110, desc[UR14][R110.64] ;  /* 0x0000000e6e6e7981 */ /* 0x000ea8000c1e1b00 */
[----:B------:R-:W2:Y:S04]  /*0a50*/  LDG.E.64 R114, desc[UR14][R114.64] ;  /* 0x0000000e72727981 */ /* 0x000ea8000c1e1b00 */
[----:B------:R-:W2:Y:S04]  /*0a60*/  LDG.E.64 R118, desc[UR14][R118.64] ;  /* 0x0000000e76767981 */ /* 0x000ea8000c1e1b00 */
[----:B------:R-:W2:Y:S04]  /*0a70*/  LDG.E.64 R120, desc[UR14][R120.64] ;  /* 0x0000000e78787981 */ /* 0x000ea8000c1e1b00 */
[----:B------:R1:W2:Y:S01]  /*0a80*/  LDG.E R128, desc[UR14][R106.64] ;  /* 0x0000000e6a807981 */ /* 0x0002a2000c1e1900 */
[----:B------:R-:W-:-:S03]  /*0a90*/  IMAD.WIDE.U32 R122, R136, 0x8, R124 ;  /* 0x00000008887a7825 */ /* 0x000fc600078e007c */
[----:B------:R-:W2:Y:S01]  /*0aa0*/  LDG.E.64 R42, desc[UR14][R42.64] ;  /* 0x0000000e2a2a7981 */ /* 0x000ea2000c1e1b00 */
[----:B------:R-:W-:-:S03]  /*0ab0*/  IMAD.WIDE.U32 R116, R151, 0x8, R124 ;  /* 0x0000000897747825 */ /* 0x000fc600078e007c */
[----:B------:R-:W2:Y:S01]  /*0ac0*/  LDG.E.64 R122, desc[UR14][R122.64] ;  /* 0x0000000e7a7a7981 */ /* 0x000ea2000c1e1b00 */
[----:B------:R-:W-:-:S03]  /*0ad0*/  IMAD.WIDE.U32 R124, R130, 0x8, R124 ;  /* 0x00000008827c7825 */ /* 0x000fc600078e007c */
[----:B------:R-:W2:Y:S04]  /*0ae0*/  LDG.E.64 R40, desc[UR14][R40.64] ;  /* 0x0000000e28287981 */ /* 0x000ea8000c1e1b00 */
[----:B------:R-:W2:Y:S04]  /*0af0*/  LDG.E.64 R124, desc[UR14][R124.64] ;  /* 0x0000000e7c7c7981 */ /* 0x000ea8000c1e1b00 */
[----:B------:R-:W2:Y:S01]  /*0b00*/  LDG.E.64 R116, desc[UR14][R116.64] ;  /* 0x0000000e74747981 */ /* 0x000ea2000c1e1b00 */
[----:B------:R-:W1:Y:S01]  /*0b10*/  S2R R251, SR_TID.X ;  /* 0x0000000000fb7919 */ /* 0x000e620000002100 */
[----:B------:R-:W-:-:S04]  /*0b20*/  MOV R112, 0x400 ;  /* 0x0000040000707802 */ /* 0x000fc80000000f00 */
[----:B0-----:R-:W-:-:S04]  /*0b30*/  LEA R112, R39, R112, 0x18 ;  /* 0x0000007027707211 */ /* 0x001fc800078ec0ff */
[----:B------:R-:W-:Y:S02]  /*0b40*/  IADD3 R108, PT, PT, R112, 0x7040, RZ ;  /* 0x00007040706c7810 */ /* 0x000fe40007ffe0ff */
[----:B-1----:R-:W-:-:S13]  /*0b50*/  LOP3.LUT P2, RZ, R251, 0x1f, RZ, 0xc0, !PT ;  /* 0x0000001ffbff7812 */ /* 0x002fda000784c0ff */
[----:B------:R-:W-:Y:S02]  /*0b60*/  @!P2 PLOP3.LUT P0, PT, P1, PT, PT, 0x80, 0x8 ;  /* 0x000000000008a81c */ /* 0x000fe40000f0f070 */
[----:B------:R-:W-:Y:S02]  /*0b70*/  @!P2 SHF.R.U32.HI R106, RZ, 0x2, R251 ;  /* 0x00000002ff6aa819 */ /* 0x000fe400000116fb */
[----:B------:R-:W-:Y:S02]  /*0b80*/  @!P2 MOV R39, R108 ;  /* 0x0000006c0027a202 */ /* 0x000fe40000000f00 */
[----:B------:R-:W-:Y:S02]  /*0b90*/  @!P2 LOP3.LUT R106, R106, 0x38, RZ, 0xc0, !PT ;  /* 0x000000386a6aa812 */ /* 0x000fe400078ec0ff */
[----:B------:R-:W-:-:S05]  /*0ba0*/  ISETP.NE.AND P3, PT, RZ, UR16, PT ;  /* 0x00000010ff007c0c */ /* 0x000fca000bf65270 */
[----:B------:R-:W-:-:S04]  /*0bb0*/  @!P0 IADD3 R39, PT, PT, R112, 0x7000, RZ ;  /* 0x0000700070278810 */ /* 0x000fc80007ffe0ff */
[----:B------:R-:W-:Y:S02]  /*0bc0*/  @!P2 IADD3 R106, PT, PT, R106, R39, RZ ;  /* 0x000000276a6aa210 */ /* 0x000fe40007ffe0ff */
[----:B---3--:R-:W-:Y:S02]  /*0bd0*/  R2UR UR12, R109 ;  /* 0x000000006d0c72ca */ /* 0x008fe400000e0000 */
[--C-:B----4-:R-:W-:Y:S02]  /*0be0*/  SHF.R.U64 R138, R34, 0x10, R35.reuse ;  /* 0x00000010228a7819 */ /* 0x110fe40000001223 */
[----:B------:R-:W-:Y:S02]  /*0bf0*/  MOV R133, R35 ;  /* 0x0000002300857202 */ /* 0x000fe40000000f00 */
[----:B------:R-:W-:Y:S02]  /*0c00*/  SHF.R.U32.HI R143, RZ, 0x10, R35 ;  /* 0x00000010ff8f7819 */ /* 0x000fe40000011623 */
[----:B------:R-:W-:-:S02]  /*0c10*/  SHF.R.U64 R126, R36, 0x10, R37 ;  /* 0x00000010247e7819 */ /* 0x000fc40000001225 */
[----:B------:R-:W-:Y:S02]  /*0c20*/  MOV R135, R37 ;  /* 0x0000002500877202 */ /* 0x000fe40000000f00 */
[----:B------:R-:W-:Y:S02]  /*0c30*/  SHF.R.U32.HI R145, RZ, 0x10, R37 ;  /* 0x00000010ff917819 */ /* 0x000fe40000011625 */
[----:B------:R-:W-:Y:S02]  /*0c40*/  MOV R141, R34 ;  /* 0x00000022008d7202 */ /* 0x000fe40000000f00 */
[--C-:B--2---:R-:W-:Y:S02]  /*0c50*/  SHF.R.U64 R37, R44, 0x10, R45.reuse ;  /* 0x000000102c257819 */ /* 0x104fe4000000122d */
[----:B------:R-:W-:Y:S02]  /*0c60*/  MOV R35, R45 ;  /* 0x0000002d00237202 */ /* 0x000fe40000000f00 */
[----:B------:R-:W-:-:S02]  /*0c70*/  SHF.R.U32.HI R198, RZ, 0x10, R45 ;  /* 0x00000010ffc67819 */ /* 0x000fc4000001162d */
[--C-:B------:R-:W-:Y:S02]  /*0c80*/  SHF.R.U64 R200, R46, 0x10, R47.reuse ;  /* 0x000000102ec87819 */ /* 0x100fe4000000122f */
[----:B------:R-:W-:Y:S02]  /*0c90*/  MOV R201, R47 ;  /* 0x0000002f00c97202 */ /* 0x000fe40000000f00 */
[----:B------:R-:W-:Y:S02]  /*0ca0*/  SHF.R.U32.HI R202, RZ, 0x10, R47 ;  /* 0x00000010ffca7819 */ /* 0x000fe4000001162f */
[--C-:B------:R-:W-:Y:S02]  /*0cb0*/  SHF.R.U64 R204, R104, 0x10, R105.reuse ;  /* 0x0000001068cc7819 */ /* 0x100fe40000001269 */
[----:B------:R-:W-:Y:S02]  /*0cc0*/  MOV R205, R105 ;  /* 0x0000006900cd7202 */ /* 0x000fe40000000f00 */
[----:B------:R-:W-:Y:S01]  /*0cd0*/  SHF.R.U32.HI R206, RZ, 0x10, R105 ;  /* 0x00000010ffce7819 */ /* 0x000fe20000011669 */
[----:B------:R-:W-:Y:S01]  /*0ce0*/  HADD2.F32 R45, -RZ, R110.H0_H0 ;  /* 0x2000006eff2d7230 */ /* 0x000fe20000004100 */
[----:B------:R-:W-:-:S02]  /*0cf0*/  SHF.R.U64 R47, R110, 0x10, R111 ;  /* 0x000000106e2f7819 */ /* 0x000fc4000000126f */
[----:B------:R-:W-:Y:S01]  /*0d00*/  SHF.R.U64 R140, R114, 0x10, R115 ;  /* 0x00000010728c7819 */ /* 0x000fe20000001273 */
[----:B------:R-:W-:Y:S01]  /*0d10*/  HADD2.F32 R105, -RZ, R114.H0_H0 ;  /* 0x20000072ff697230 */ /* 0x000fe20000004100 */
[----:B------:R-:W-:Y:S02]  /*0d20*/  MOV R39, R44 ;  /* 0x0000002c00277202 */ /* 0x000fe40000000f00 */
[--C-:B------:R-:W-:Y:S01]  /*0d30*/  SHF.R.U64 R114, R118, 0x10, R119.reuse ;  /* 0x0000001076727819 */ /* 0x100fe20000001277 */
[----:B------:R-:W-:Y:S01]  /*0d40*/  HADD2.F32 R149, -RZ, R119.H0_H0 ;  /* 0x20000077ff957230 */ /* 0x000fe20000004100 */
[----:B------:R-:W-:Y:S02]  /*0d50*/  SHF.R.U32.HI R110, RZ, 0x10, R119 ;  /* 0x00000010ff6e7819 */ /* 0x000fe40000011677 */
[----:B------:R-:W-:Y:S01]  /*0d60*/  SHF.R.U64 R44, R120, 0x10, R121 ;  /* 0x00000010782c7819 */ /* 0x000fe20000001279 */
[----:B------:R-:W-:Y:S01]  /*0d70*/  HADD2.F32 R119, -RZ, R120.H0_H0 ;  /* 0x20000078ff777230 */ /* 0x000fe20000004100 */
[----:B------:R-:W-:Y:S01]  /*0d80*/  FSEL R120, R128, RZ, !P3 ;  /* 0x000000ff80787208 */ /* 0x000fe20005800000 */
[----:B------:R-:W-:-:S04]  /*0d90*/  HADD2.F32 R47, -RZ, R47.H0_H0 ;  /* 0x2000002fff2f7230 */ /* 0x000fc80000004100 */
[C---:B------:R-:W-:Y:S01]  /*0da0*/  FADD.FTZ R182, -R120.reuse, R45 ;  /* 0x0000002d78b67221 */ /* 0x040fe20000010100 */
[----:B------:R-:W-:Y:S02]  /*0db0*/  HADD2.F32 R45, -RZ, R140.H0_H0 ;  /* 0x2000008cff2d7230 */ /* 0x000fe40000004100 */
[----:B------:R-:W-:Y:S01]  /*0dc0*/  FADD.FTZ R184, -R120, R47 ;  /* 0x0000002f78b87221 */ /* 0x000fe20000010100 */
[----:B------:R-:W-:Y:S01]  /*0dd0*/  HADD2.F32 R141, -RZ, R141.H0_H0 ;  /* 0x2000008dff8d7230 */ /* 0x000fe20000004100 */
[----:B------:R-:W-:Y:S01]  /*0de0*/  MOV R127, R42 ;  /* 0x0000002a007f7202 */ /* 0x000fe20000000f00 */
[----:B------:R-:W-:Y:S01]  /*0df0*/  HADD2.F32 R129, -RZ, R122.H0_H0 ;  /* 0x2000007aff817230 */ /* 0x000fe20000004100 */
[----:B------:R-:W-:Y:S01]  /*0e00*/  SHF.R.U64 R113, R42, 0x10, R43 ;  /* 0x000000102a717819 */ /* 0x000fe2000000122b */
[----:B------:R-:W-:Y:S01]  /*0e10*/  HADD2.F32 R183, -RZ, R111.H0_H0 ;  /* 0x2000006fffb77230 */ /* 0x000fe20000004100 */
[----:B------:R-:W-:Y:S01]  /*0e20*/  SHF.R.U32.HI R42, RZ, 0x10, R123 ;  /* 0x00000010ff2a7819 */ /* 0x000fe2000001167b */
[----:B------:R-:W-:Y:S01]  /*0e30*/  FADD.FTZ R180, -R120, R45 ;  /* 0x0000002d78b47221 */ /* 0x000fe20000010100 */
[----:B------:R-:W-:Y:S01]  /*0e40*/  MOV R199, R46 ;  /* 0x0000002e00c77202 */ /* 0x000fe20000000f00 */
[----:B------:R-:W-:Y:S01]  /*0e50*/  HADD2.F32 R45, -RZ, R138.H0_H0 ;  /* 0x2000008aff2d7230 */ /* 0x000fe20000004100 */
[----:B------:R-:W-:Y:S01]  /*0e60*/  MOV R171, R40 ;  /* 0x0000002800ab7202 */ /* 0x000fe20000000f00 */
[----:B------:R-:W-:Y:S01]  /*0e70*/  HADD2.F32 R137, -RZ, R123.H0_H0 ;  /* 0x2000007bff897230 */ /* 0x000fe20000004100 */
[----:B------:R-:W-:Y:S01]  /*0e80*/  SHF.R.U64 R109, R40, 0x10, R41 ;  /* 0x00000010286d7819 */ /* 0x000fe20000001229 */
[----:B------:R-:W-:Y:S01]  /*0e90*/  FMUL.FTZ R184, R184, UR12 ;  /* 0x0000000cb8b87c20 */ /* 0x000fe20008410000 */
[----:B------:R-:W-:Y:S01]  /*0ea0*/  SHF.R.U64 R46, R122, 0x10, R123 ;  /* 0x000000107a2e7819 */ /* 0x000fe2000000127b */
[----:B------:R-:W-:Y:S01]  /*0eb0*/  HADD2.F32 R123, -RZ, R124.H0_H0 ;  /* 0x2000007cff7b7230 */ /* 0x000fe20000004100 */
[--C-:B------:R-:W-:Y:S01]  /*0ec0*/  SHF.R.U64 R40, R124, 0x10, R125.reuse ;  /* 0x000000107c287819 */ /* 0x100fe2000000127d */
[----:B------:R-:W-:Y:S01]  /*0ed0*/  HADD2.F32 R147, -RZ, R125.H0_H0 ;  /* 0x2000007dff937230 */ /* 0x000fe20000004100 */
[----:B------:R-:W-:Y:S01]  /*0ee0*/  SHF.R.U32.HI R34, RZ, 0x10, R125 ;  /* 0x00000010ff227819 */ /* 0x000fe2000001167d */
[----:B-----5:R-:W-:Y:S01]  /*0ef0*/  FMUL.FTZ R185, R100, R141 ;  /* 0x0000008d64b97220 */ /* 0x020fe20000410000 */
[----:B------:R-:W-:Y:S01]  /*0f00*/  MOV R203, R104 ;  /* 0x0000006800cb7202 */ /* 0x000fe20000000f00 */
[C---:B------:R-:W-:Y:S01]  /*0f10*/  FADD.FTZ R125, -R120.reuse, R129 ;  /* 0x00000081787d7221 */ /* 0x040fe20000010100 */
[----:B------:R-:W-:Y:S01]  /*0f20*/  SHF.R.U32.HI R104, RZ, 0x10, R121 ;  /* 0x00000010ff687819 */ /* 0x000fe20000011679 */
[----:B------:R-:W-:Y:S01]  /*0f30*/  FADD.FTZ R183, -R120, R183 ;  /* 0x000000b778b77221 */ /* 0x000fe20000010100 */
[----:B------:R-:W-:-:S02]  /*0f40*/  HADD2.F32 R129, -RZ, R42.H0_H0 ;  /* 0x2000002aff817230 */ /* 0x000fc40000004100 */
[----:B------:R-:W-:Y:S01]  /*0f50*/  FADD.FTZ R4, R45, R4 ;  /* 0x000000042d047221 */ /* 0x000fe20000010000 */
[----:B------:R-:W-:Y:S02]  /*0f60*/  HADD2.F32 R42, -RZ, R133.H0_H0 ;  /* 0x20000085ff2a7230 */ /* 0x000fe40000004100 */
[-C--:B------:R-:W-:Y:S01]  /*0f70*/  FFMA.FTZ R32, R184, R45.reuse, R32 ;  /* 0x0000002db8207223 */ /* 0x080fe20000010020 */
[----:B------:R-:W-:Y:S01]  /*0f80*/  FMUL.FTZ R186, R101, R45 ;  /* 0x0000002d65ba7220 */ /* 0x000fe20000410000 */
[----:B------:R-:W-:Y:S01]  /*0f90*/  FADD.FTZ R45, RZ, R185 ;  /* 0x000000b9ff2d7221 */ /* 0x000fe20000010000 */
[C---:B------:R-:W-:Y:S01]  /*0fa0*/  FADD.FTZ R128, -R120.reuse, R123 ;  /* 0x0000007b78807221 */ /* 0x040fe20000010100 */
[----:B------:R-:W-:Y:S01]  /*0fb0*/  MOV R132, R36 ;  /* 0x0000002400847202 */ /* 0x000fe20000000f00 */
[----:B------:R-:W-:Y:S01]  /*0fc0*/  FADD.FTZ R124, -R120, R119 ;  /* 0x00000077787c7221 */ /* 0x000fe20000010100 */
[----:B------:R-:W-:Y:S02]  /*0fd0*/  HADD2.F32 R123, -RZ, R40.H0_H0 ;  /* 0x20000028ff7b7230 */ /* 0x000fe40000004100 */
[----:B------:R-:W-:Y:S01]  /*0fe0*/  FMUL.FTZ R183, R183, UR12 ;  /* 0x0000000cb7b77c20 */ /* 0x000fe20008410000 */
[----:B------:R-:W-:-:S02]  /*0ff0*/  HADD2.F32 R119, -RZ, R104.H0_H0 ;  /* 0x20000068ff777230 */ /* 0x000fc40000004100 */
[-C--:B------:R-:W-:Y:S01]  /*1000*/  FMUL.FTZ R187, R102, R42.reuse ;  /* 0x0000002a66bb7220 */ /* 0x080fe20000410000 */
[----:B------:R-:W-:Y:S02]  /*1010*/  HADD2.F32 R40, -RZ, R143.H0_H0 ;  /* 0x2000008fff287230 */ /* 0x000fe40000004100 */
[----:B------:R-:W-:Y:S01]  /*1020*/  FADD.FTZ R104, R45, R186 ;  /* 0x000000ba2d687221 */ /* 0x000fe20000010000 */
[----:B------:R-:W-:Y:S01]  /*1030*/  SHF.R.U32.HI R189, RZ, 0x10, R111 ;  /* 0x00000010ffbd7819 */ /* 0x000fe2000001166f */
[----:B------:R-:W-:Y:S01]  /*1040*/  HADD2.F32 R111, -RZ, R116.H0_H0 ;  /* 0x20000074ff6f7230 */ /* 0x000fe20000004100 */
[----:B------:R-:W-:Y:S01]  /*1050*/  SHF.R.U64 R134, R116, 0x10, R117 ;  /* 0x0000001074867819 */ /* 0x000fe20000001275 */
[----:B------:R-:W-:Y:S01]  /*1060*/  FADD.FTZ R3, R42, R3 ;  /* 0x000000032a037221 */ /* 0x000fe20000010000 */
[----:B------:R-:W-:Y:S01]  /*1070*/  FFMA.FTZ R31, R183, R42, R31 ;  /* 0x0000002ab71f7223 */ /* 0x000fe2000001001f */
[----:B------:R-:W-:Y:S02]  /*1080*/  HADD2.F32 R42, -RZ, R132.H0_H0 ;  /* 0x20000084ff2a7230 */ /* 0x000fe40000004100 */
[----:B------:R-:W-:Y:S01]  /*1090*/  FMUL.FTZ R188, R103, R40 ;  /* 0x0000002867bc7220 */ /* 0x000fe20000410000 */
[----:B------:R-:W-:-:S02]  /*10a0*/  HADD2.F32 R116, -RZ, R37.H0_H0 ;  /* 0x20000025ff747230 */ /* 0x000fc40000004100 */
[----:B------:R-:W-:Y:S01]  /*10b0*/  FADD.FTZ R37, R104, R187 ;  /* 0x000000bb68257221 */ /* 0x000fe20000010000 */
[----:B------:R-:W-:Y:S01]  /*10c0*/  SHF.R.U32.HI R36, RZ, 0x10, R117 ;  /* 0x00000010ff247819 */ /* 0x000fe20000011675 */
[----:B------:R-:W-:Y:S02]  /*10d0*/  HADD2.F32 R153, -RZ, R117.H0_H0 ;  /* 0x20000075ff997230 */ /* 0x000fe40000004100 */
[----:B------:R-:W-:Y:S02]  /*10e0*/  HADD2.F32 R117, -RZ, R118.H0_H0 ;  /* 0x20000076ff757230 */ /* 0x000fe40000004100 */
[----:B------:R-:W-:Y:S01]  /*10f0*/  FMUL.FTZ R177, R96, R42 ;  /* 0x0000002a60b17220 */ /* 0x000fe20000410000 */
[----:B------:R-:W-:Y:S02]  /*1100*/  HADD2.F32 R126, -RZ, R126.H0_H0 ;  /* 0x2000007eff7e7230 */ /* 0x000fe40000004100 */
[----:B------:R-:W-:Y:S01]  /*1110*/  FADD.FTZ R104, R37, R188 ;  /* 0x000000bc25687221 */ /* 0x000fe20000010000 */
[----:B------:R-:W-:Y:S01]  /*1120*/  FADD.FTZ R178, -R120, R105 ;  /* 0x0000006978b27221 */ /* 0x000fe20000010100 */
[----:B------:R-:W-:-:S02]  /*1130*/  HADD2.F32 R105, -RZ, R36.H0_H0 ;  /* 0x20000024ff697230 */ /* 0x000fc40000004100 */
[----:B------:R-:W-:Y:S01]  /*1140*/  FADD.FTZ R36, -R120, R117 ;  /* 0x0000007578247221 */ /* 0x000fe20000010100 */
[----:B------:R-:W-:Y:S02]  /*1150*/  HADD2.F32 R135, -RZ, R135.H0_H0 ;  /* 0x20000087ff877230 */ /* 0x000fe40000004100 */
[----:B------:R-:W-:Y:S01]  /*1160*/  FMUL.FTZ R175, R97, R126 ;  /* 0x0000007e61af7220 */ /* 0x000fe20000410000 */
[----:B------:R-:W-:Y:S02]  /*1170*/  HADD2.F32 R117, -RZ, R44.H0_H0 ;  /* 0x2000002cff757230 */ /* 0x000fe40000004100 */
[----:B------:R-:W-:Y:S01]  /*1180*/  FADD.FTZ R104, R104, R177 ;  /* 0x000000b168687221 */ /* 0x000fe20000010000 */
[----:B------:R-:W-:Y:S01]  /*1190*/  FMUL.FTZ R182, R182, UR12 ;  /* 0x0000000cb6b67c20 */ /* 0x000fe20008410000 */
[----:B------:R-:W-:Y:S02]  /*11a0*/  HADD2.F32 R145, -RZ, R145.H0_H0 ;  /* 0x20000091ff917230 */ /* 0x000fe40000004100 */
[----:B------:R-:W-:Y:S01]  /*11b0*/  FMUL.FTZ R174, R98, R135 ;  /* 0x0000008762ae7220 */ /* 0x000fe20000410000 */
[----:B------:R-:W-:Y:S01]  /*11c0*/  FADD.FTZ R37, R104, R175 ;  /* 0x000000af68257221 */ /* 0x000fe20000010000 */
[----:B------:R-:W-:Y:S01]  /*11d0*/  FADD.FTZ R142, -R120, R117 ;  /* 0x00000075788e7221 */ /* 0x000fe20000010100 */
[----:B------:R-:W-:Y:S01]  /*11e0*/  HADD2.F32 R189, -RZ, R189.H0_H0 ;  /* 0x200000bdffbd7230 */ /* 0x000fe20000004100 */
[----:B------:R-:W-:Y:S01]  /*11f0*/  SHF.R.U32.HI R173, RZ, 0x10, R115 ;  /* 0x00000010ffad7819 */ /* 0x000fe20000011673 */
[----:B------:R-:W-:-:S02]  /*1200*/  HADD2.F32 R117, -RZ, R35.H0_H0 ;  /* 0x20000023ff757230 */ /* 0x000fc40000004100 */
[----:B------:R-:W-:Y:S01]  /*1210*/  FFMA.FTZ R35, R182, R185, RZ ;  /* 0x000000b9b6237223 */ /* 0x000fe200000100ff */
[----:B------:R-:W-:Y:S02]  /*1220*/  HADD2.F32 R171, -RZ, R171.H0_H0 ;  /* 0x200000abffab7230 */ /* 0x000fe40000004100 */
[----:B------:R-:W-:Y:S01]  /*1230*/  FMUL.FTZ R172, R99, R145 ;  /* 0x0000009163ac7220 */ /* 0x000fe20000410000 */
[----:B------:R-:W-:Y:S02]  /*1240*/  HADD2.F32 R115, -RZ, R115.H0_H0 ;  /* 0x20000073ff737230 */ /* 0x000fe40000004100 */
[----:B------:R-:W-:Y:S01]  /*1250*/  FADD.FTZ R37, R37, R174 ;  /* 0x000000ae25257221 */ /* 0x000fe20000010000 */
[----:B------:R-:W-:Y:S01]  /*1260*/  HADD2.F32 R121, -RZ, R121.H0_H0 ;  /* 0x20000079ff797230 */ /* 0x000fe20000004100 */
[----:B------:R-:W-:Y:S01]  /*1270*/  MOV R107, R41 ;  /* 0x00000029006b7202 */ /* 0x000fe20000000f00 */
[----:B------:R-:W-:Y:S01]  /*1280*/  FADD.FTZ R189, -R120, R189 ;  /* 0x000000bd78bd7221 */ /* 0x000fe20000010100 */
[----:B------:R-:W-:-:S02]  /*1290*/  HADD2.F32 R109, -RZ, R109.H0_H0 ;  /* 0x2000006dff6d7230 */ /* 0x000fc40000004100 */
[----:B------:R-:W-:Y:S01]  /*12a0*/  FFMA.FTZ R104, R184, R186, R35 ;  /* 0x000000bab8687223 */ /* 0x000fe20000010023 */
[----:B------:R-:W-:Y:S01]  /*12b0*/  FADD.FTZ R122, -R120, R111 ;  /* 0x0000006f787a7221 */ /* 0x000fe20000010100 */
[----:B------:R-:W-:Y:S01]  /*12c0*/  FMUL.FTZ R150, R92, R171 ;  /* 0x000000ab5c967220 */ /* 0x000fe20000410000 */
[----:B------:R-:W-:Y:S01]  /*12d0*/  FADD.FTZ R37, R37, R172 ;  /* 0x000000ac25257221 */ /* 0x000fe20000010000 */
[C---:B------:R-:W-:Y:S01]  /*12e0*/  FADD.FTZ R176, -R120.reuse, R115 ;  /* 0x0000007378b07221 */ /* 0x040fe20000010100 */
[----:B------:R-:W-:Y:S01]  /*12f0*/  HADD2.F32 R111, -RZ, R114.H0_H0 ;  /* 0x20000072ff6f7230 */ /* 0x000fe20000004100 */
[----:B------:R-:W-:Y:S01]  /*1300*/  SHF.R.U32.HI R131, RZ, 0x10, R41 ;  /* 0x00000010ff837819 */ /* 0x000fe20000011629 */
[----:B------:R-:W-:Y:S02]  /*1310*/  HADD2.F32 R115, -RZ, R110.H0_H0 ;  /* 0x2000006eff737230 */ /* 0x000fe40000004100 */
[----:B------:R-:W-:Y:S01]  /*1320*/  FADD.FTZ R44, -R120, R121 ;  /* 0x00000079782c7221 */ /* 0x000fe20000010100 */
[----:B------:R-:W-:-:S02]  /*1330*/  HADD2.F32 R121, -RZ, R46.H0_H0 ;  /* 0x2000002eff797230 */ /* 0x000fc40000004100 */
[----:B------:R-:W-:Y:S01]  /*1340*/  FMUL.FTZ R189, R189, UR12 ;  /* 0x0000000cbdbd7c20 */ /* 0x000fe20008410000 */
[----:B------:R-:W-:Y:S02]  /*1350*/  HADD2.F32 R110, -RZ, R107.H0_H0 ;  /* 0x2000006bff6e7230 */ /* 0x000fe40000004100 */
[----:B------:R-:W-:Y:S01]  /*1360*/  FFMA.FTZ R104, R183, R187, R104 ;  /* 0x000000bbb7687223 */ /* 0x000fe20000010068 */
[C---:B------:R-:W-:Y:S01]  /*1370*/  FADD.FTZ R46, -R120.reuse, R147 ;  /* 0x00000093782e7221 */ /* 0x040fe20000010100 */
[----:B------:R-:W-:Y:S01]  /*1380*/  FMUL.FTZ R155, R93, R109 ;  /* 0x0000006d5d9b7220 */ /* 0x000fe20000410000 */
[----:B------:R-:W-:Y:S01]  /*1390*/  FADD.FTZ R132, R37, R150 ;  /* 0x0000009625847221 */ /* 0x000fe20000010000 */
[----:B------:R-:W-:Y:S02]  /*13a0*/  HADD2.F32 R147, -RZ, R34.H0_H0 ;  /* 0x20000022ff937230 */ /* 0x000fe40000004100 */
[----:B------:R-:W-:Y:S01]  /*13b0*/  FADD.FTZ R34, -R120, R111 ;  /* 0x0000006f78227221 */ /* 0x000fe20000010100 */
[----:B------:R-:W-:-:S02]  /*13c0*/  HADD2.F32 R111, -RZ, R131.H0_H0 ;  /* 0x20000083ff6f7230 */ /* 0x000fc40000004100 */
[----:B------:R-:W-:Y:S01]  /*13d0*/  FMUL.FTZ R178, R178, UR12 ;  /* 0x0000000cb2b27c20 */ /* 0x000fe20008410000 */
[----:B------:R-:W-:Y:S01]  /*13e0*/  FFMA.FTZ R35, R189, R188, R104 ;  /* 0x000000bcbd237223 */ /* 0x000fe20000010068 */
[----:B------:R-:W-:Y:S01]  /*13f0*/  FMUL.FTZ R154, R94, R110 ;  /* 0x0000006e5e9a7220 */ /* 0x000fe20000410000 */
[----:B------:R-:W-:Y:S01]  /*1400*/  FADD.FTZ R37, R132, R155 ;  /* 0x0000009b84257221 */ /* 0x000fe20000010000 */
[----:B------:R-:W-:Y:S02]  /*1410*/  HADD2.F32 R47, -RZ, R134.H0_H0 ;  /* 0x20000086ff2f7230 */ /* 0x000fe40000004100 */
[----:B------:R-:W-:Y:S01]  /*1420*/  FADD.FTZ R134, -R120, R115 ;  /* 0x0000007378867221 */ /* 0x000fe20000010100 */
[----:B------:R-:W-:Y:S02]  /*1430*/  HADD2.F32 R173, -RZ, R173.H0_H0 ;  /* 0x200000adffad7230 */ /* 0x000fe40000004100 */
[----:B------:R-:W-:Y:S01]  /*1440*/  FMUL.FTZ R180, R180, UR12 ;  /* 0x0000000cb4b47c20 */ /* 0x000fe20008410000 */
[----:B------:R-:W-:-:S02]  /*1450*/  HADD2.F32 R118, -RZ, R127.H0_H0 ;  /* 0x2000007fff767230 */ /* 0x000fc40000004100 */
[----:B------:R-:W-:Y:S01]  /*1460*/  FFMA.FTZ R35, R178, R177, R35 ;  /* 0x000000b1b2237223 */ /* 0x000fe20000010023 */
[----:B------:R-:W-:Y:S02]  /*1470*/  HADD2.F32 R115, -RZ, R39.H0_H0 ;  /* 0x20000027ff737230 */ /* 0x000fe40000004100 */
[----:B------:R-:W-:Y:S01]  /*1480*/  FMUL.FTZ R152, R95, R111 ;  /* 0x0000006f5f987220 */ /* 0x000fe20000410000 */
[----:B------:R-:W-:Y:S01]  /*1490*/  FADD.FTZ R39, R37, R154 ;  /* 0x0000009a25277221 */ /* 0x000fe20000010000 */
[----:B------:R-:W-:Y:S01]  /*14a0*/  MOV R41, R43 ;  /* 0x0000002b00297202 */ /* 0x000fe20000000f00 */
[----:B------:R-:W-:Y:S01]  /*14b0*/  FADD.FTZ R173, -R120, R173 ;  /* 0x000000ad78ad7221 */ /* 0x000fe20000010100 */
[----:B------:R-:W-:Y:S02]  /*14c0*/  HADD2.F32 R113, -RZ, R113.H0_H0 ;  /* 0x20000071ff717230 */ /* 0x000fe40000004100 */
[----:B------:R-:W-:Y:S01]  /*14d0*/  FMUL.FTZ R176, R176, UR12 ;  /* 0x0000000cb0b07c20 */ /* 0x000fe20008410000 */
[----:B------:R-:W-:Y:S01]  /*14e0*/  FFMA.FTZ R35, R180, R175, R35 ;  /* 0x000000afb4237223 */ /* 0x000fe20000010023 */
[----:B------:R-:W-:Y:S01]  /*14f0*/  FMUL.FTZ R37, R88, R118 ;  /* 0x0000007658257220 */ /* 0x000fe20000410000 */
[----:B------:R-:W-:Y:S01]  /*1500*/  FADD.FTZ R132, R39, R152 ;  /* 0x0000009827847221 */ /* 0x000fe20000010000 */
[----:B------:R-:W-:Y:S01]  /*1510*/  SHF.R.U32.HI R43, RZ, 0x10, R43 ;  /* 0x00000010ff2b7819 */ /* 0x000fe2000001162b */
[----:B------:R-:W-:Y:S01]  /*1520*/  FADD.FTZ R140, -R120, R119 ;  /* 0x00000077788c7221 */ /* 0x000fe20000010100 */
[----:B------:R-:W-:Y:S01]  /*1530*/  FMUL.FTZ R173, R173, UR12 ;  /* 0x0000000cadad7c20 */ /* 0x000fe20008410000 */
[----:B------:R-:W-:Y:S01]  /*1540*/  FFMA.FTZ R104, R176, R174, R35 ;  /* 0x000000aeb0687223 */ /* 0x000fe20000010023 */
[----:B------:R-:W-:-:S02]  /*1550*/  HADD2.F32 R119, -RZ, R41.H0_H0 ;  /* 0x20000029ff777230 */ /* 0x000fc40000004100 */
[----:B------:R-:W-:Y:S01]  /*1560*/  FADD.FTZ R35, R132, R37 ;  /* 0x0000002584237221 */ /* 0x000fe20000010000 */
[----:B------:R-:W-:Y:S01]  /*1570*/  FMUL.FTZ R138, R89, R113 ;  /* 0x00000071598a7220 */ /* 0x000fe20000410000 */
[----:B------:R-:W-:Y:S01]  /*1580*/  FFMA.FTZ R39, R173, R172, R104 ;  /* 0x000000acad277223 */ /* 0x000fe20000010068 */
[----:B------:R-:W-:Y:S01]  /*1590*/  FADD.FTZ R148, -R120, R47 ;  /* 0x0000002f78947221 */ /* 0x000fe20000010100 */
[----:B------:R-:W-:Y:S02]  /*15a0*/  HADD2.F32 R114, -RZ, R43.H0_H0 ;  /* 0x2000002bff727230 */ /* 0x000fe40000004100 */
[----:B------:R-:W-:Y:S01]  /*15b0*/  FMUL.FTZ R122, R122, UR12 ;  /* 0x0000000c7a7a7c20 */ /* 0x000fe20008410000 */
[----:B------:R-:W-:Y:S01]  /*15c0*/  FADD.FTZ R104, R35, R138 ;  /* 0x0000008a23687221 */ /* 0x000fe20000010000 */
        /* <DEDUP_REMOVED lines=21> */
[----:B------:R-:W-:-:S02]  /*1720*/  HADD2.F32 R198, -RZ, R198.H0_H0 ;  /* 0x200000c6ffc67230 */ /* 0x000fc40000004100 */
[----:B------:R-:W-:Y:S01]  /*1730*/  FMUL.FTZ R36, R36, UR12 ;  /* 0x0000000c24247c20 */ /* 0x000fe20008410000 */
[----:B------:R-:W-:Y:S01]  /*1740*/  FFMA.FTZ R41, R146, R152, R39 ;  /* 0x0000009892297223 */ /* 0x000fe20000010027 */
[----:B------:R-:W-:Y:S01]  /*1750*/  FADD.FTZ R104, R104, R143 ;  /* 0x0000008f68687221 */ /* 0x000fe20000010000 */
[----:B------:R-:W-:Y:S01]  /*1760*/  FMUL.FTZ R39, R86, R117 ;  /* 0x0000007556277220 */ /* 0x000fe20000410000 */
[----:B------:R-:W-:Y:S01]  /*1770*/  FADD.FTZ R5, R141, R5 ;  /* 0x000000058d057221 */ /* 0x000fe20000010000 */
[----:B------:R-:W-:Y:S01]  /*1780*/  FFMA.FTZ R33, R182, R141, R33 ;  /* 0x0000008db6217223 */ /* 0x000fe20000010021 */
[----:B------:R-:W-:Y:S02]  /*1790*/  HADD2.F32 R199, -RZ, R199.H0_H0 ;  /* 0x200000c7ffc77230 */ /* 0x000fe40000004100 */
[----:B------:R-:W-:Y:S01]  /*17a0*/  FMUL.FTZ R34, R34, UR12 ;  /* 0x0000000c22227c20 */ /* 0x000fe20008410000 */
[----:B------:R-:W-:Y:S01]  /*17b0*/  FFMA.FTZ R41, R36, R37, R41 ;  /* 0x0000002524297223 */ /* 0x000fe20000010029 */
[----:B------:R-:W-:Y:S01]  /*17c0*/  FADD.FTZ R132, R104, R39 ;  /* 0x0000002768847221 */ /* 0x000fe20000010000 */
[----:B------:R-:W-:Y:S01]  /*17d0*/  FMUL.FTZ R141, R87, R198 ;  /* 0x000000c6578d7220 */ /* 0x000fe20000410000 */
[----:B------:R-:W-:-:S02]  /*17e0*/  HADD2.F32 R200, -RZ, R200.H0_H0 ;  /* 0x200000c8ffc87230 */ /* 0x000fc40000004100 */
[----:B------:R-:W-:Y:S01]  /*17f0*/  FMUL.FTZ R149, R149, UR12 ;  /* 0x0000000c95957c20 */ /* 0x000fe20008410000 */
[----:B------:R-:W-:Y:S01]  /*1800*/  FFMA.FTZ R104, R34, R138, R41 ;  /* 0x0000008a22687223 */ /* 0x000fe20000010029 */
[----:B------:R-:W-:Y:S01]  /*1810*/  FADD.FTZ R132, R132, R141 ;  /* 0x0000008d84847221 */ /* 0x000fe20000010000 */
[----:B------:R-:W-:Y:S01]  /*1820*/  FMUL.FTZ R43, R80, R199 ;  /* 0x000000c7502b7220 */ /* 0x000fe20000410000 */
        /* <DEDUP_REMOVED lines=30> */
[----:B------:R-:W-:Y:S01]  /*1a10*/  FMUL.FTZ R47, R47, UR12 ;  /* 0x0000000c2f2f7c20 */ /* 0x000fe20008410000 */
[----:B------:R-:W-:Y:S01]  /*1a20*/  FFMA.FTZ R104, R125, R43, R222 ;  /* 0x0000002b7d687223 */ /* 0x000fe200000100de */
[----:B------:R-:W-:Y:S01]  /*1a30*/  FMUL.FTZ R123, R79, R206 ;  /* 0x000000ce4f7b7220 */ /* 0x000fe20000410000 */
[----:B------:R-:W-:Y:S02]  /*1a40*/  FADD.FTZ R252, R105, R132 ;  /* 0x0000008469fc7221 */ /* 0x000fe40000010000 */
[----:B------:R-:W-:Y:S01]  /*1a50*/  FFMA.FTZ R222, R47, R45, R104 ;  /* 0x0000002d2fde7223 */ /* 0x000fe20000010068 */
[----:B------:R-:W-:Y:S01]  /*1a60*/  FMUL.FTZ R137, R137, UR12 ;  /* 0x0000000c89897c20 */ /* 0x000fe20008410000 */
[----:B------:R-:W-:Y:S01]  /*1a70*/  FADD.FTZ R104, R252, R123 ;  /* 0x0000007bfc687221 */ /* 0x000fe20000010000 */
[----:B------:R-:W-:-:S02]  /*1a80*/  FMUL.FTZ R129, R129, UR12 ;  /* 0x0000000c81817c20 */ /* 0x000fc40008410000 */
        /* <DEDUP_REMOVED lines=31> */
[----:B0-----:R-:W-:-:S05]  /*1c80*/  FADD.FTZ R105, R252, R105 ;  /* 0x00000069fc697221 */ /* 0x001fca0000010000 */
[----:B------:R0:W-:Y:S07]  /*1c90*/  @!P2 STS.64 [R106], R104 ;  /* 0x000000686a00a388 */ /* 0x0001ee0000000a00 */
        /* <DEDUP_REMOVED lines=8> */
[----:B------:R-:W-:Y:S01]  /*1d20*/  PLOP3.LUT P2, PT, PT, PT, UP0, 0x80, 0x8 ;  /* 0x000000000008781c */ /* 0x000fe20003f4f008 */
[----:B------:R-:W-:Y:S01]  /*1d30*/  @UP0 UIMAD.WIDE UR4, UR6, 0x2, UR4 ;  /* 0x00000002060408a5 */ /* 0x000fe2000f8e0204 */
[----:B-1----:R-:W-:-:S05]  /*1d40*/  @P0 IMAD.WIDE.U32 R106, R179, 0x8, R106 ;  /* 0x00000008b36a0825 */ /* 0x002fca00078e006a */
        /* <DEDUP_REMOVED lines=43> */
[----:B------:R-:W-:Y:S01]  /*2000*/  @!P1 IADD3 R108, PT, PT, R112, 0x7000, RZ ;  /* 0x00007000706c9810 */ /* 0x000fe20007ffe0ff */
        /* <DEDUP_REMOVED lines=39> */
[----:B--2---:R-:W-:Y:S01]  /*2280*/  @P2 HADD2.F32 R222, -RZ, R222.H0_H0 ;  /* 0x200000deffde2230 */ /* 0x004fe20000004100 */
[----:B------:R-:W-:Y:S01]  /*2290*/  UISETP.NE.U32.AND UP1, UPT, UR18, URZ, UPT ;  /* 0x000000ff1200728c */ /* 0x000fe2000bf25070 */
        /* <DEDUP_REMOVED lines=9> */
[----:B------:R-:W-:Y:S01]  /*2330*/  @P2 R2UR UR5, R222 ;  /* 0x00000000de0522ca */ /* 0x000fe200000e0000 */
[----:B------:R-:W-:Y:S02]  /*2340*/  FADD.FTZ R105, R118, R105 ;  /* 0x0000006976697221 */ /* 0x000fe40000010000 */
[----:B------:R-:W-:Y:S02]  /*2350*/  R2UR UR13, R119 ;  /* 0x00000000770d72ca */ /* 0x000fe400000e0000 */
        /* <DEDUP_REMOVED lines=42> */
[----:B------:R0:W1:Y:S01]  /*2600*/  F2F.F16.F32 R112, R105 ;  /* 0x0000006900707304 */ /* 0x0000620000200800 */
[----:B------:R-:W-:Y:S01]  /*2610*/  FMUL.FTZ R115, R182, UR4 ;  /* 0x00000004b6737c20 */ /* 0x000fe20008410000 */
[----:B------:R-:W-:Y:S01]  /*2620*/  FMUL.FTZ R119, R110, UR4 ;  /* 0x000000046e777c20 */ /* 0x000fe20008410000 */
[----:B------:R-:W-:Y:S01]  /*2630*/  FMUL.FTZ R114, R114, UR21 ;  /* 0x0000001572727c20 */ /* 0x000fe20008410000 */
[----:B-----5:R-:W-:Y:S01]  /*2640*/  LOP3.LUT P3, RZ, R209, 0xff00, RZ, 0xc0, !PT ;  /* 0x0000ff00d1ff7812 */ /* 0x020fe2000786c0ff */
[----:B------:R-:W-:Y:S01]  /*2650*/  FMUL.FTZ R115, R115, UR21 ;  /* 0x0000001573737c20 */ /* 0x000fe20008410000 */
[----:B------:R-:W-:Y:S01]  /*2660*/  FMUL.FTZ R119, R119, UR21 ;  /* 0x0000001577777c20 */ /* 0x000fe20008410000 */
[----:B------:R-:W-:Y:S01]  /*2670*/  FMUL.FTZ R104, R49, R114 ;  /* 0x0000007231687220 */ /* 0x000fe20000410000 */
[----:B------:R3:W4:Y:S01]  /*2680*/  F2F.F16.F32 R109, R182 ;  /* 0x000000b6006d7304 */ /* 0x0007220000200800 */
[----:B0-----:R-:W-:Y:S01]  /*2690*/  FMUL.FTZ R105, R189, UR4 ;  /* 0x00000004bd697c20 */ /* 0x001fe20008410000 */
[C---:B------:R-:W-:Y:S01]  /*26a0*/  ISETP.GE.U32.AND P5, PT, R209.reuse, 0x1000000, PT ;  /* 0x01000000d100780c */ /* 0x040fe20003fa6070 */
[----:B------:R-:W0:Y:S01]  /*26b0*/  LDC.64 R184, c[0x0][0x478] ;  /* 0x00011e00ffb87b82 */ /* 0x000e220000000a00 */
[----:B------:R-:W-:Y:S01]  /*26c0*/  FSEL R108, R104, RZ, P3 ;  /* 0x000000ff686c7208 */ /* 0x000fe20001800000 */
[----:B------:R-:W-:Y:S01]  /*26d0*/  FMUL.FTZ R104, R50, R119 ;  /* 0x0000007732687220 */ /* 0x000fe20000410000 */
[----:B------:R-:W-:Y:S01]  /*26e0*/  LOP3.LUT P4, RZ, R209, 0xff0000, RZ, 0xc0, !PT ;  /* 0x00ff0000d1ff7812 */ /* 0x000fe2000788c0ff */
[----:B------:R-:W-:Y:S01]  /*26f0*/  FFMA.FTZ R180, R180, UR13, R117 ;  /* 0x0000000db4b47c23 */ /* 0x000fe20008010075 */
[----:B------:R4:W-:Y:S01]  /*2700*/  F2F.F16.F32 R118, R110 ;  /* 0x0000006e00767304 */ /* 0x0009e20000200800 */
[----:B---3--:R-:W-:Y:S01]  /*2710*/  FMUL.FTZ R182, R105, UR21 ;  /* 0x0000001569b67c20 */ /* 0x008fe20008410000 */
[----:B------:R-:W-:Y:S01]  /*2720*/  LOP3.LUT P0, RZ, R209, 0xff, RZ, 0xc0, !PT ;  /* 0x000000ffd1ff7812 */ /* 0x000fe2000780c0ff */
[----:B------:R-:W3:Y:S01]  /*2730*/  LDC.64 R186, c[0x0][0x468] ;  /* 0x00011a00ffba7b82 */ /* 0x000ee20000000a00 */
[----:B------:R-:W-:Y:S01]  /*2740*/  FSEL R111, R104, RZ, P4 ;  /* 0x000000ff686f7208 */ /* 0x000fe20002000000 */
[----:B-1----:R-:W-:-:S04]  /*2750*/  IMAD.WIDE.U32 R104, R112, 0x10000, RZ ;  /* 0x0001000070687825 */ /* 0x002fc800078e00ff */
[----:B------:R-:W-:Y:S01]  /*2760*/  FADD.FTZ R180, R175, -R180 ;  /* 0x800000b4afb47221 */ /* 0x000fe20000010000 */
[--C-:B------:R-:W-:Y:S01]  /*2770*/  FFMA.FTZ R178, R178, UR13, R117.reuse ;  /* 0x0000000db2b27c23 */ /* 0x100fe20008010075 */
[----:B------:R-:W1:Y:S01]  /*2780*/  F2F.F16.F32 R113, R189 ;  /* 0x000000bd00717304 */ /* 0x000e620000200800 */
[----:B----4-:R-:W-:Y:S01]  /*2790*/  FMUL.FTZ R110, R51, R182 ;  /* 0x000000b6336e7220 */ /* 0x010fe20000410000 */
[----:B------:R-:W-:Y:S01]  /*27a0*/  LOP3.LUT R104, R104, R109, RZ, 0xfc, !PT ;  /* 0x0000006d68687212 */ /* 0x000fe200078efcff */
[----:B------:R-:W-:Y:S01]  /*27b0*/  FMUL.FTZ R180, R180, UR12 ;  /* 0x0000000cb4b47c20 */ /* 0x000fe20008410000 */
[----:B------:R-:W-:Y:S01]  /*27c0*/  FFMA.FTZ R173, R173, UR13, R117 ;  /* 0x0000000dadad7c23 */ /* 0x000fe20008010075 */
[----:B------:R-:W-:Y:S01]  /*27d0*/  FADD.FTZ R178, R177, -R178 ;  /* 0x800000b2b1b27221 */ /* 0x000fe20000010000 */
[----:B------:R-:W-:Y:S01]  /*27e0*/  FSEL R116, R110, RZ, P5 ;  /* 0x000000ff6e747208 */ /* 0x000fe20002800000 */
[----:B------:R-:W-:Y:S01]  /*27f0*/  FMUL.FTZ R110, R48, R115 ;  /* 0x00000073306e7220 */ /* 0x000fe20000410000 */
[----:B------:R-:W4:Y:S01]  /*2800*/  F2F.F16.F32 R108, R108 ;  /* 0x0000006c006c7304 */ /* 0x000f220000200800 */
[----:B------:R-:W-:-:S03]  /*2810*/  FADD.FTZ R173, R172, -R173 ;  /* 0x800000adacad7221 */ /* 0x000fc60000010000 */
[----:B------:R-:W-:Y:S02]  /*2820*/  FSEL R112, R110, RZ, P0 ;  /* 0x000000ff6e707208 */ /* 0x000fe40000000000 */
[----:B-1----:R-:W-:Y:S02]  /*2830*/  SHF.L.U32 R113, R113, 0x10, RZ ;  /* 0x0000001071717819 */ /* 0x002fe400000006ff */
[----:B------:R-:W1:Y:S02]  /*2840*/  F2F.F16.F32 R116, R116 ;  /* 0x0000007400747304 */ /* 0x000e640000200800 */
[----:B------:R-:W-:Y:S01]  /*2850*/  LOP3.LUT R105, R105, R113, R118, 0xfe, !PT ;  /* 0x0000007169697212 */ /* 0x000fe200078efe76 */
[----:B------:R-:W-:Y:S01]  /*2860*/  FFMA.FTZ R113, R176, UR13, R117 ;  /* 0x0000000db0717c23 */ /* 0x000fe20008010075 */
[----:B----4-:R-:W-:-:S04]  /*2870*/  IMAD.WIDE.U32 R108, R108, 0x10000, RZ ;  /* 0x000100006c6c7825 */ /* 0x010fc800078e00ff */
[----:B------:R-:W4:Y:S01]  /*2880*/  F2F.F16.F32 R111, R111 ;  /* 0x0000006f006f7304 */ /* 0x000f220000200800 */
[----:B------:R-:W-:Y:S01]  /*2890*/  FADD.FTZ R118, R174, -R113 ;  /* 0x80000071ae767221 */ /* 0x000fe20000010000 */
[----:B------:R-:W-:Y:S01]  /*28a0*/  FMUL.FTZ R174, R178, UR12 ;  /* 0x0000000cb2ae7c20 */ /* 0x000fe20008410000 */
[----:B-1----:R-:W-:-:S05]  /*28b0*/  SHF.L.U32 R110, R116, 0x10, RZ ;  /* 0x00000010746e7819 */ /* 0x002fca00000006ff */
[----:B------:R3:W1:Y:S01]  /*28c0*/  F2F.F16.F32 R183, R112 ;  /* 0x0000007000b77304 */ /* 0x0006620000200800 */
[----:B------:R-:W-:Y:S01]  /*28d0*/  HFMA2 R116, -RZ, RZ, 0, 0 ;  /* 0x00000000ff747431 */ /* 0x000fe200000001ff */
[----:B----4-:R-:W-:Y:S01]  /*28e0*/  LOP3.LUT R109, R109, R110, R111, 0xfe, !PT ;  /* 0x0000006e6d6d7212 */ /* 0x010fe200078efe6f */
[----:B0-----:R-:W-:Y:S01]  /*28f0*/  IMAD.WIDE.U32 R110, R179, 0x8, R184 ;  /* 0x00000008b36e7825 */ /* 0x001fe200078e00b8 */
[----:B------:R-:W-:-:S04]  /*2900*/  LOP3.LUT P2, RZ, R171, 0xff00, RZ, 0xc0, !PT ;  /* 0x0000ff00abff7812 */ /* 0x000fc8000784c0ff */
[----:B------:R-:W0:Y:S01]  /*2910*/  F2F.F16.F32 R176, R180 ;  /* 0x000000b400b07304 */ /* 0x000e220000200800 */
[----:B---3--:R-:W-:Y:S01]  /*2920*/  IMAD.WIDE.U32 R112, R179, 0x8, R186 ;  /* 0x00000008b3707825 */ /* 0x008fe200078e00ba */
[----:B------:R3:W-:Y:S01]  /*2930*/  STG.E.64 desc[UR14][R110.64], R104 ;  /* 0x000000686e007986 */ /* 0x0007e2000c101b0e */
[----:B-1----:R-:W-:Y:S02]  /*2940*/  LOP3.LUT R108, R108, R183, RZ, 0xfc, !PT ;  /* 0x000000b76c6c7212 */ /* 0x002fe400078efcff */
[----:B------:R-:W-:-:S03]  /*2950*/  LOP3.LUT P6, RZ, R171, 0xff, RZ, 0xc0, !PT ;  /* 0x000000ffabff7812 */ /* 0x000fc600078cc0ff */
[----:B------:R-:W-:Y:S01]  /*2960*/  F2F.F16.F32 R177, R174 ;  /* 0x000000ae00b17304 */ /* 0x000fe20000200800 */
[----:B------:R1:W-:Y:S01]  /*2970*/  STG.E.64 desc[UR14][R112.64], R108 ;  /* 0x0000006c70007986 */ /* 0x0003e2000c101b0e */
[----:B---3--:R-:W-:Y:S01]  /*2980*/  FMUL.FTZ R110, R118, UR12 ;  /* 0x0000000c766e7c20 */ /* 0x008fe20008410000 */
[----:B------:R-:W-:-:S04]  /*2990*/  IMAD.WIDE.U32 R104, R170, 0x8, R198 ;  /* 0x00000008aa687825 */ /* 0x000fc800078e00c6 */
[----:B-1----:R-:W-:Y:S01]  /*29a0*/  FMUL.FTZ R108, R180, UR4 ;  /* 0x00000004b46c7c20 */ /* 0x002fe20008410000 */
[----:B------:R-:W-:Y:S01]  /*29b0*/  FMUL.FTZ R172, R110, UR4 ;  /* 0x000000046eac7c20 */ /* 0x000fe20008410000 */
[----:B------:R-:W-:Y:S01]  /*29c0*/  FMUL.FTZ R111, R173, UR12 ;  /* 0x0000000cad6f7c20 */ /* 0x000fe20008410000 */
[----:B------:R-:W-:Y:S01]  /*29d0*/  MOV R118, RZ ;  /* 0x000000ff00767202 */ /* 0x000fe20000000f00 */
[----:B------:R-:W3:Y:S01]  /*29e0*/  LDG.E.64 R104, desc[UR14][R104.64] ;  /* 0x0000000e68687981 */ /* 0x000ee2000c1e1b00 */
[----:B------:R-:W-:Y:S01]  /*29f0*/  FMUL.FTZ R172, R172, UR21 ;  /* 0x00000015acac7c20 */ /* 0x000fe20008410000 */
[----:B------:R-:W-:-:S04]  /*2a00*/  FMUL.FTZ R173, R111, UR4 ;  /* 0x000000046fad7c20 */ /* 0x000fc80008410000 */
[----:B------:R-:W-:Y:S01]  /*2a10*/  FMUL.FTZ R173, R173, UR21 ;  /* 0x00000015adad7c20 */ /* 0x000fe20008410000 */
[----:B------:R-:W-:Y:S01]  /*2a20*/  F2F.F16.F32 R113, R110 ;  /* 0x0000006e00717304 */ /* 0x000fe20000200800 */
[----:B--2---:R-:W-:Y:S02]  /*2a30*/  @P3 SHF.R.U64 R109, R106, 0x10, R107 ;  /* 0x000000106a6d3819 */ /* 0x004fe4000000126b */
[----:B------:R-:W-:Y:S01]  /*2a40*/  @P0 MOV R175, R106 ;  /* 0x0000006a00af0202 */ /* 0x000fe20000000f00 */
[----:B------:R-:W-:Y:S02]  /*2a50*/  FMUL.FTZ R106, R108, UR21 ;  /* 0x000000156c6a7c20 */ /* 0x000fe40008410000 */
[----:B------:R-:W-:Y:S02]  /*2a60*/  @P3 HADD2.F32 R109, -RZ, R109.H0_H0 ;  /* 0x2000006dff6d3230 */ /* 0x000fe40000004100 */
[----:B------:R-:W-:Y:S01]  /*2a70*/  FMUL.FTZ R108, R53, R106 ;  /* 0x0000006a356c7220 */ /* 0x000fe20000410000 */
[----:B------:R-:W-:-:S02]  /*2a80*/  @P0 HADD2.F32 R178, -RZ, R175.H0_H0 ;  /* 0x200000afffb20230 */ /* 0x000fc40000004100 */
[----:B------:R-:W-:Y:S02]  /*2a90*/  @P3 FMUL.FTZ R118, R114, R109 ;  /* 0x0000006d72763220 */ /* 0x000fe40000410000 */
[----:B------:R-:W-:Y:S01]  /*2aa0*/  FSEL R109, R108, RZ, P2 ;  /* 0x000000ff6c6d7208 */ /* 0x000fe20001000000 */
[----:B------:R-:W-:Y:S01]  /*2ab0*/  @P0 FMUL.FTZ R116, R115, R178 ;  /* 0x000000b273740220 */ /* 0x000fe20000410000 */
[----:B------:R-:W-:Y:S01]  /*2ac0*/  FMUL.FTZ R108, R54, R172 ;  /* 0x000000ac366c7220 */ /* 0x000fe20000410000 */
[C---:B------:R-:W-:Y:S01]  /*2ad0*/  LOP3.LUT P0, RZ, R171.reuse, 0xff0000, RZ, 0xc0, !PT ;  /* 0x00ff0000abff7812 */ /* 0x040fe2000780c0ff */
[----:B------:R-:W-:Y:S01]  /*2ae0*/  FMUL.FTZ R175, R174, UR4 ;  /* 0x00000004aeaf7c20 */ /* 0x000fe20008410000 */
[----:B------:R-:W-:Y:S02]  /*2af0*/  ISETP.GE.U32.AND P3, PT, R171, 0x1000000, PT ;  /* 0x01000000ab00780c */ /* 0x000fe40003f66070 */
[----:B------:R-:W-:Y:S01]  /*2b00*/  FSEL R112, R108, RZ, P0 ;  /* 0x000000ff6c707208 */ /* 0x000fe20000000000 */
[----:B------:R-:W-:Y:S01]  /*2b10*/  FMUL.FTZ R108, R55, R173 ;  /* 0x000000ad376c7220 */ /* 0x000fe20000410000 */
[----:B------:R-:W-:-:S04]  /*2b20*/  FMUL.FTZ R175, R175, UR21 ;  /* 0x00000015afaf7c20 */ /* 0x000fc80008410000 */
[----:B------:R-:W-:Y:S01]  /*2b30*/  FSEL R115, R108, RZ, P3 ;  /* 0x000000ff6c737208 */ /* 0x000fe20001800000 */
[----:B------:R-:W-:Y:S01]  /*2b40*/  FMUL.FTZ R108, R52, R175 ;  /* 0x000000af346c7220 */ /* 0x000fe20000410000 */
[----:B------:R-:W-:Y:S04]  /*2b50*/  F2F.F16.F32 R109, R109 ;  /* 0x0000006d006d7304 */ /* 0x000fe80000200800 */
[----:B------:R-:W-:-:S04]  /*2b60*/  FSEL R114, R108, RZ, P6 ;  /* 0x000000ff6c727208 */ /* 0x000fc80003000000 */
[----:B------:R0:W1:Y:S08]  /*2b70*/  F2F.F16.F32 R178, R111 ;  /* 0x0000006f00b27304 */ /* 0x0000700000200800 */
[----:B------:R-:W2:Y:S08]  /*2b80*/  F2F.F16.F32 R115, R115 ;  /* 0x0000007300737304 */ /* 0x000eb00000200800 */
[----:B------:R-:W4:Y:S08]  /*2b90*/  F2F.F16.F32 R112, R112 ;  /* 0x0000007000707304 */ /* 0x000f300000200800 */
[----:B------:R-:W4:Y:S01]  /*2ba0*/  F2F.F16.F32 R183, R114 ;  /* 0x0000007200b77304 */ /* 0x000f220000200800 */
[----:B0-----:R-:W-:Y:S01]  /*2bb0*/  IMAD.WIDE.U32 R110, R176, 0x10000, RZ ;  /* 0x00010000b06e7825 */ /* 0x001fe200078e00ff */
[----:B-1----:R-:W-:-:S02]  /*2bc0*/  SHF.L.U32 R171, R178, 0x10, RZ ;  /* 0x00000010b2ab7819 */ /* 0x002fc400000006ff */
[----:B--2---:R-:W-:Y:S01]  /*2bd0*/  SHF.L.U32 R179, R115, 0x10, RZ ;  /* 0x0000001073b37819 */ /* 0x004fe200000006ff */
[----:B------:R-:W-:Y:S01]  /*2be0*/  IMAD.WIDE.U32 R108, R109, 0x10000, RZ ;  /* 0x000100006d6c7825 */ /* 0x000fe200078e00ff */
[----:B------:R-:W-:Y:S02]  /*2bf0*/  LOP3.LUT R111, R111, R171, R113, 0xfe, !PT ;  /* 0x000000ab6f6f7212 */ /* 0x000fe400078efe71 */
[----:B------:R-:W-:Y:S02]  /*2c00*/  LOP3.LUT R110, R110, R177, RZ, 0xfc, !PT ;  /* 0x000000b16e6e7212 */ /* 0x000fe400078efcff */
[----:B----4-:R-:W-:Y:S01]  /*2c10*/  LOP3.LUT R109, R109, R179, R112, 0xfe, !PT ;  /* 0x000000b36d6d7212 */ /* 0x010fe200078efe70 */
[----:B------:R-:W-:Y:S01]  /*2c20*/  IMAD.WIDE.U32 R112, R170, 0x8, R184 ;  /* 0x00000008aa707825 */ /* 0x000fe200078e00b8 */
[----:B------:R-:W-:-:S03]  /*2c30*/  LOP3.LUT R108, R108, R183, RZ, 0xfc, !PT ;  /* 0x000000b76c6c7212 */ /* 0x000fc600078efcff */
[----:B------:R-:W-:-:S04]  /*2c40*/  IMAD.WIDE.U32 R170, R170, 0x8, R186 ;  /* 0x00000008aaaa7825 */ /* 0x000fc800078e00ba */
[----:B------:R-:W-:Y:S01]  /*2c50*/  IMAD.WIDE.U32 R114, R151, 0x8, R198 ;  /* 0x0000000897727825 */ /* 0x000fe200078e00c6 */
[----:B------:R0:W-:Y:S04]  /*2c60*/  STG.E.64 desc[UR14][R112.64], R110 ;  /* 0x0000006e70007986 */ /* 0x0001e8000c101b0e */
[----:B------:R1:W-:Y:S04]  /*2c70*/  STG.E.64 desc[UR14][R170.64], R108 ;  /* 0x0000006caa007986 */ /* 0x0003e8000c101b0e */
[----:B------:R-:W2:Y:S01]  /*2c80*/  LDG.E.64 R114, desc[UR14][R114.64] ;  /* 0x0000000e72727981 */ /* 0x000ea2000c1e1b00 */
[----:B------:R-:W-:Y:S01]  /*2c90*/  FFMA.FTZ R148, R148, UR13, R117 ;  /* 0x0000000d94947c23 */ /* 0x000fe20008010075 */
[----:B0-----:R-:W-:-:S03]  /*2ca0*/  @P4 MOV R110, R107 ;  /* 0x0000006b006e4202 */ /* 0x001fc60000000f00 */
[----:B------:R-:W-:Y:S01]  /*2cb0*/  FADD.FTZ R148, R155, -R148 ;  /* 0x800000949b947221 */ /* 0x000fe20000010000 */
[----:B------:R-:W-:Y:S01]  /*2cc0*/  CS2R R112, SRZ ;  /* 0x0000000000707805 */ /* 0x000fe2000001ff00 */
[----:B------:R-:W-:Y:S02]  /*2cd0*/  @P4 HADD2.F32 R110, -RZ, R110.H0_H0 ;  /* 0x2000006eff6e4230 */ /* 0x000fe40000004100 */
[----:B------:R-:W-:Y:S01]  /*2ce0*/  FMUL.FTZ R148, R148, UR12 ;  /* 0x0000000c94947c20 */ /* 0x000fe20008410000 */
[----:B------:R-:W-:Y:S01]  /*2cf0*/  @P5 SHF.R.U32.HI R111, RZ, 0x10, R107 ;  /* 0x00000010ff6f5819 */ /* 0x000fe2000001166b */
[--C-:B------:R-:W-:Y:S01]  /*2d00*/  FFMA.FTZ R177, R122, UR13, R117.reuse ;  /* 0x0000000d7ab17c23 */ /* 0x100fe20008010075 */
[----:B------:R-:W-:Y:S01]  /*2d10*/  @P4 FMUL.FTZ R112, R119, R110 ;  /* 0x0000006e77704220 */ /* 0x000fe20000410000 */
[----:B------:R-:W-:Y:S01]  /*2d20*/  FMUL.FTZ R110, R148, UR4 ;  /* 0x00000004946e7c20 */ /* 0x000fe20008410000 */
[----:B-1----:R-:W-:Y:S01]  /*2d30*/  FFMA.FTZ R109, R146, UR13, R117 ;  /* 0x0000000d926d7c23 */ /* 0x002fe20008010075 */
[----:B------:R-:W-:-:S02]  /*2d40*/  @P5 HADD2.F32 R111, -RZ, R111.H0_H0 ;  /* 0x2000006fff6f5230 */ /* 0x000fc40000004100 */
[----:B------:R-:W-:Y:S01]  /*2d50*/  FADD.FTZ R150, R150, -R177 ;  /* 0x800000b196967221 */ /* 0x000fe20000010000 */
[----:B------:R-:W-:Y:S01]  /*2d60*/  FMUL.FTZ R110, R110, UR21 ;  /* 0x000000156e6e7c20 */ /* 0x000fe20008410000 */
[----:B------:R-:W-:Y:S01]  /*2d70*/  FFMA.FTZ R177, R153, UR13, R117 ;  /* 0x0000000d99b17c23 */ /* 0x000fe20008010075 */
[----:B------:R0:W1:Y:S01]  /*2d80*/  F2F.F16.F32 R107, R148 ;  /* 0x00000094006b7304 */ /* 0x0000620000200800 */
[----:B------:R-:W-:Y:S01]  /*2d90*/  FADD.FTZ R152, R152, -R109 ;  /* 0x8000006d98987221 */ /* 0x000fe20000010000 */
[----:B------:R-:W-:Y:S01]  /*2da0*/  @P5 FMUL.FTZ R113, R182, R111 ;  /* 0x0000006fb6715220 */ /* 0x000fe20000410000 */
[----:B------:R-:W-:Y:S01]  /*2db0*/  LOP3.LUT P4, RZ, R40, 0xff00, RZ, 0xc0, !PT ;  /* 0x0000ff0028ff7812 */ /* 0x000fe2000788c0ff */
[----:B------:R-:W-:Y:S01]  /*2dc0*/  FADD.FTZ R177, R154, -R177 ;  /* 0x800000b19ab17221 */ /* 0x000fe20000010000 */
[----:B---3--:R-:W-:Y:S01]  /*2dd0*/  @P6 MOV R111, R104 ;  /* 0x00000068006f6202 */ /* 0x008fe20000000f00 */
[----:B------:R-:W-:Y:S01]  /*2de0*/  FMUL.FTZ R154, R152, UR12 ;  /* 0x0000000c989a7c20 */ /* 0x000fe20008410000 */
[----:B0-----:R-:W-:Y:S01]  /*2df0*/  FMUL.FTZ R148, R57, R110 ;  /* 0x0000006e39947220 */ /* 0x001fe20000410000 */
[----:B------:R-:W-:Y:S01]  /*2e00*/  @P2 SHF.R.U64 R152, R104, 0x10, R105 ;  /* 0x0000001068982819 */ /* 0x000fe20000001269 */
[----:B------:R-:W-:-:S03]  /*2e10*/  HFMA2 R119, -RZ, RZ, 0, 0 ;  /* 0x00000000ff777431 */ /* 0x000fc600000001ff */
[----:B------:R-:W-:Y:S01]  /*2e20*/  FSEL R104, R148, RZ, P4 ;  /* 0x000000ff94687208 */ /* 0x000fe20002000000 */
[----:B------:R-:W-:Y:S02]  /*2e30*/  @P6 HADD2.F32 R148, -RZ, R111.H0_H0 ;  /* 0x2000006fff946230 */ /* 0x000fe40000004100 */
[----:B------:R-:W-:Y:S01]  /*2e40*/  FMUL.FTZ R177, R177, UR12 ;  /* 0x0000000cb1b17c20 */ /* 0x000fe20008410000 */
[----:B------:R-:W-:Y:S01]  /*2e50*/  FMUL.FTZ R155, R154, UR4 ;  /* 0x000000049a9b7c20 */ /* 0x000fe20008410000 */
[----:B------:R-:W-:Y:S02]  /*2e60*/  HFMA2 R122, -RZ, RZ, 0, 0 ;  /* 0x00000000ff7a7431 */ /* 0x000fe400000001ff */
[----:B------:R-:W-:Y:S02]  /*2e70*/  @P2 HADD2.F32 R111, -RZ, R152.H0_H0 ;  /* 0x20000098ff6f2230 */ /* 0x000fe40000004100 */
[----:B------:R-:W-:Y:S01]  /*2e80*/  @P6 FMUL.FTZ R119, R148, R175 ;  /* 0x000000af94776220 */ /* 0x000fe20000410000 */
[----:B------:R-:W-:Y:S01]  /*2e90*/  FMUL.FTZ R146, R177, UR4 ;  /* 0x00000004b1927c20 */ /* 0x000fe20008410000 */
[----:B------:R-:W-:Y:S01]  /*2ea0*/  FMUL.FTZ R148, R155, UR21 ;  /* 0x000000159b947c20 */ /* 0x000fe20008410000 */
[----:B------:R-:W-:Y:S01]  /*2eb0*/  FMUL.FTZ R150, R150, UR12 ;  /* 0x0000000c96967c20 */ /* 0x000fe20008410000 */
[----:B------:R-:W-:Y:S01]  /*2ec0*/  @P2 FMUL.FTZ R122, R106, R111 ;  /* 0x0000006f6a7a2220 */ /* 0x000fe20000410000 */
[----:B------:R-:W-:Y:S01]  /*2ed0*/  FMUL.FTZ R146, R146, UR21 ;  /* 0x0000001592927c20 */ /* 0x000fe20008410000 */
[----:B------:R-:W-:Y:S01]  /*2ee0*/  FMUL.FTZ R106, R59, R148 ;  /* 0x000000943b6a7220 */ /* 0x000fe20000410000 */
[----:B------:R0:W3:Y:S01]  /*2ef0*/  F2F.F16.F32 R108, R154 ;  /* 0x0000009a006c7304 */ /* 0x0000e20000200800 */
[----:B------:R-:W-:Y:S01]  /*2f00*/  ISETP.GE.U32.AND P6, PT, R40, 0x1000000, PT ;  /* 0x010000002800780c */ /* 0x000fe20003fc6070 */
[----:B------:R-:W-:Y:S01]  /*2f10*/  FMUL.FTZ R152, R58, R146 ;  /* 0x000000923a987220 */ /* 0x000fe20000410000 */
[----:B------:R-:W-:Y:S01]  /*2f20*/  FMUL.FTZ R111, R150, UR4 ;  /* 0x00000004966f7c20 */ /* 0x000fe20008410000 */
[----:B------:R-:W-:-:S02]  /*2f30*/  LOP3.LUT P5, RZ, R40, 0xff0000, RZ, 0xc0, !PT ;  /* 0x00ff000028ff7812 */ /* 0x000fc400078ac0ff */
[----:B------:R-:W-:Y:S02]  /*2f40*/  FSEL R106, R106, RZ, P6 ;  /* 0x000000ff6a6a7208 */ /* 0x000fe40003000000 */
[----:B------:R-:W4:Y:S01]  /*2f50*/  F2F.F16.F32 R153, R150 ;  /* 0x0000009600997304 */ /* 0x000f220000200800 */
[----:B------:R-:W-:Y:S01]  /*2f60*/  FMUL.FTZ R111, R111, UR21 ;  /* 0x000000156f6f7c20 */ /* 0x000fe20008410000 */
[----:B------:R-:W-:Y:S01]  /*2f70*/  FSEL R152, R152, RZ, P5 ;  /* 0x000000ff98987208 */ /* 0x000fe20002800000 */
[----:B------:R-:W-:-:S05]  /*2f80*/  FFMA.FTZ R36, R36, UR13, R117 ;  /* 0x0000000d24247c23 */ /* 0x000fca0008010075 */
[----:B------:R-:W4:Y:S01]  /*2f90*/  F2F.F16.F32 R109, R177 ;  /* 0x000000b1006d7304 */ /* 0x000f220000200800 */
[----:B------:R-:W-:Y:S01]  /*2fa0*/  FFMA.FTZ R171, R34, UR13, R117 ;  /* 0x0000000d22ab7c23 */ /* 0x000fe20008010075 */
[----:B------:R-:W-:-:S06]  /*2fb0*/  FMUL.FTZ R34, R56, R111 ;  /* 0x0000006f38227220 */ /* 0x000fcc0000410000 */
[----:B------:R-:W4:Y:S01]  /*2fc0*/  F2F.F16.F32 R104, R104 ;  /* 0x0000006800687304 */ /* 0x000f220000200800 */
[----:B------:R-:W-:Y:S01]  /*2fd0*/  LOP3.LUT P2, RZ, R40, 0xff, RZ, 0xc0, !PT ;  /* 0x000000ff28ff7812 */ /* 0x000fe2000784c0ff */
[----:B0-----:R-:W-:-:S06]  /*2fe0*/  FADD.FTZ R154, R37, -R36 ;  /* 0x80000024259a7221 */ /* 0x001fcc0000010000 */
[----:B------:R0:W4:Y:S01]  /*2ff0*/  F2F.F16.F32 R150, R106 ;  /* 0x0000006a00967304 */ /* 0x0001220000200800 */
[----:B------:R-:W-:Y:S01]  /*3000*/  FFMA.FTZ R40, R149, UR13, R117 ;  /* 0x0000000d95287c23 */ /* 0x000fe20008010075 */
[----:B-1----:R-:W-:-:S04]  /*3010*/  IMAD.WIDE.U32 R36, R107, 0x10000, RZ ;  /* 0x000100006b247825 */ /* 0x002fc800078e00ff */
[----:B------:R-:W-:Y:S01]  /*3020*/  FADD.FTZ R171, R138, -R171 ;  /* 0x800000ab8aab7221 */ /* 0x000fe20000010000 */
[----:B---3--:R-:W-:Y:S01]  /*3030*/  SHF.L.U32 R108, R108, 0x10, RZ ;  /* 0x000000106c6c7819 */ /* 0x008fe200000006ff */
[----:B------:R1:W3:Y:S01]  /*3040*/  F2F.F16.F32 R155, R152 ;  /* 0x00000098009b7304 */ /* 0x0002e20000200800 */
[----:B------:R-:W-:Y:S02]  /*3050*/  FSEL R138, R34, RZ, P2 ;  /* 0x000000ff228a7208 */ /* 0x000fe40001000000 */
[----:B0-----:R-:W-:Y:S02]  /*3060*/  @P0 MOV R106, R105 ;  /* 0x00000069006a0202 */ /* 0x001fe40000000f00 */
[----:B------:R-:W-:Y:S01]  /*3070*/  @P3 SHF.R.U32.HI R107, RZ, 0x10, R105 ;  /* 0x00000010ff6b3819 */ /* 0x000fe20000011669 */
[----:B------:R-:W-:Y:S01]  /*3080*/  FFMA.FTZ R134, R134, UR13, R117 ;  /* 0x0000000d86867c23 */ /* 0x000fe20008010075 */
[----:B----4-:R-:W-:Y:S01]  /*3090*/  LOP3.LUT R34, R36, R153, RZ, 0xfc, !PT ;  /* 0x0000009924227212 */ /* 0x010fe200078efcff */
[----:B-1----:R-:W-:Y:S01]  /*30a0*/  FADD.FTZ R152, R35, -R40 ;  /* 0x8000002823987221 */ /* 0x002fe20000010000 */
[----:B------:R-:W-:Y:S01]  /*30b0*/  LOP3.LUT R35, R37, R108, R109, 0xfe, !PT ;  /* 0x0000006c25237212 */ /* 0x000fe200078efe6d */
[----:B------:R0:W1:Y:S01]  /*30c0*/  F2F.F16.F32 R175, R138 ;  /* 0x0000008a00af7304 */ /* 0x0000620000200800 */
[----:B------:R-:W-:-:S02]  /*30d0*/  HFMA2 R40, -RZ, RZ, 0, 0 ;  /* 0x00000000ff287431 */ /* 0x000fc400000001ff */
[----:B------:R-:W-:Y:S01]  /*30e0*/  IMAD.WIDE.U32 R36, R104, 0x10000, RZ ;  /* 0x0001000068247825 */ /* 0x000fe200078e00ff */
[----:B------:R-:W-:-:S03]  /*30f0*/  SHF.L.U32 R150, R150, 0x10, RZ ;  /* 0x0000001096967819 */ /* 0x000fc600000006ff */
[----:B------:R-:W-:Y:S02]  /*3100*/  @P0 HADD2.F32 R105, -RZ, R106.H0_H0 ;  /* 0x2000006aff690230 */ /* 0x000fe40000004100 */
[----:B------:R-:W-:Y:S02]  /*3110*/  @P3 HADD2.F32 R104, -RZ, R107.H0_H0 ;  /* 0x2000006bff683230 */ /* 0x000fe40000004100 */
[----:B------:R-:W-:Y:S01]  /*3120*/  FADD.FTZ R147, R147, -R134 ;  /* 0x8000008693937221 */ /* 0x000fe20000010000 */
[----:B------:R-:W-:Y:S01]  /*3130*/  MOV R134, RZ ;  /* 0x000000ff00867202 */ /* 0x000fe20000000f00 */
[----:B------:R-:W-:Y:S01]  /*3140*/  @P0 FMUL.FTZ R40, R172, R105 ;  /* 0x00000069ac280220 */ /* 0x000fe20000410000 */
[----:B---3--:R-:W-:Y:S01]  /*3150*/  LOP3.LUT R107, R37, R150, R155, 0xfe, !PT ;  /* 0x00000096256b7212 */ /* 0x008fe200078efe9b */
[----:B------:R-:W-:Y:S01]  /*3160*/  @P3 FMUL.FTZ R134, R173, R104 ;  /* 0x00000068ad863220 */ /* 0x000fe20000410000 */
[----:B------:R-:W-:-:S04]  /*3170*/  IMAD.WIDE.U32 R104, R151, 0x8, R184 ;  /* 0x0000000897687825 */ /* 0x000fc800078e00b8 */
[----:B------:R-:W-:-:S04]  /*3180*/  IMAD.WIDE.U32 R108, R151, 0x8, R186 ;  /* 0x00000008976c7825 */ /* 0x000fc800078e00ba */
[----:B------:R-:W-:Y:S01]  /*3190*/  FMUL.FTZ R151, R152, UR12 ;  /* 0x0000000c98977c20 */ /* 0x000fe20008410000 */
[----:B------:R-:W-:Y:S01]  /*31a0*/  FMUL.FTZ R155, R147, UR12 ;  /* 0x0000000c939b7c20 */ /* 0x000fe20008410000 */
[----:B------:R-:W-:Y:S01]  /*31b0*/  FMUL.FTZ R171, R171, UR12 ;  /* 0x0000000cabab7c20 */ /* 0x000fe20008410000 */
[----:B0-----:R-:W-:Y:S02]  /*31c0*/  HFMA2 R138, -RZ, RZ, 0, 0 ;  /* 0x00000000ff8a7431 */ /* 0x001fe400000001ff */
[----:B------:R-:W-:Y:S01]  /*31d0*/  FMUL.FTZ R147, R151, UR4 ;  /* 0x0000000497937c20 */ /* 0x000fe20008410000 */
[----:B-1----:R-:W-:Y:S01]  /*31e0*/  LOP3.LUT R106, R36, R175, RZ, 0xfc, !PT ;  /* 0x000000af246a7212 */ /* 0x002fe200078efcff */
[----:B------:R-:W-:-:S04]  /*31f0*/  IMAD.WIDE.U32 R36, R38, 0x8, R198 ;  /* 0x0000000826247825 */ /* 0x000fc800078e00c6 */
[----:B------:R-:W-:Y:S01]  /*3200*/  FMUL.FTZ R152, R171, UR4 ;  /* 0x00000004ab987c20 */ /* 0x000fe20008410000 */
[----:B------:R-:W-:Y:S01]  /*3210*/  FMUL.FTZ R147, R147, UR21 ;  /* 0x0000001593937c20 */ /* 0x000fe20008410000 */
[----:B------:R0:W-:Y:S02]  /*3220*/  STG.E.64 desc[UR14][R104.64], R34 ;  /* 0x0000002268007986 */ /* 0x0001e4000c101b0e */
[----:B------:R-:W-:Y:S01]  /*3230*/  FMUL.FTZ R152, R152, UR21 ;  /* 0x0000001598987c20 */ /* 0x000fe20008410000 */
[----:B------:R-:W-:Y:S01]  /*3240*/  FMUL.FTZ R153, R154, UR12 ;  /* 0x0000000c9a997c20 */ /* 0x000fe20008410000 */
[----:B------:R1:W-:Y:S01]  /*3250*/  STG.E.64 desc[UR14][R108.64], R106 ;  /* 0x0000006a6c007986 */ /* 0x0003e2000c101b0e */
[----:B------:R3:W-:Y:S03]  /*3260*/  F2F.F16.F32 R170, R151 ;  /* 0x0000009700aa7304 */ /* 0x0007e60000200800 */
[----:B------:R-:W4:Y:S01]  /*3270*/  LDG.E.64 R36, desc[UR14][R36.64] ;  /* 0x0000000e24247981 */ /* 0x000f22000c1e1b00 */
[----:B------:R-:W-:Y:S01]  /*3280*/  LOP3.LUT P0, RZ, R145, 0xff00, RZ, 0xc0, !PT ;  /* 0x0000ff0091ff7812 */ /* 0x000fe2000780c0ff */
[----:B0-----:R-:W-:Y:S01]  /*3290*/  FMUL.FTZ R35, R62, R147 ;  /* 0x000000933e237220 */ /* 0x001fe20000410000 */
[----:B------:R-:W-:Y:S01]  /*32a0*/  FMUL.FTZ R34, R61, R152 ;  /* 0x000000983d227220 */ /* 0x000fe20000410000 */
[----:B---3--:R-:W-:Y:S01]  /*32b0*/  FMUL.FTZ R151, R153, UR4 ;  /* 0x0000000499977c20 */ /* 0x008fe20008410000 */
[----:B------:R-:W-:-:S03]  /*32c0*/  ISETP.GE.U32.AND P3, PT, R145, 0x1000000, PT ;  /* 0x010000009100780c */ /* 0x000fc60003f66070 */
[----:B------:R-:W-:Y:S01]  /*32d0*/  FSEL R34, R34, RZ, P0 ;  /* 0x000000ff22227208 */ /* 0x000fe20000000000 */
[----:B------:R-:W-:-:S03]  /*32e0*/  FMUL.FTZ R151, R151, UR21 ;  /* 0x0000001597977c20 */ /* 0x000fc60008410000 */
[----:B-1----:R0:W-:Y:S02]  /*32f0*/  F2F.F16.F32 R109, R34 ;  /* 0x00000022006d7304 */ /* 0x0021e40000200800 */
[----:B0-----:R-:W-:-:S06]  /*3300*/  FMUL.FTZ R34, R60, R151 ;  /* 0x000000973c227220 */ /* 0x001fcc0000410000 */
[----:B------:R-:W-:Y:S08]  /*3310*/  F2F.F16.F32 R154, R171 ;  /* 0x000000ab009a7304 */ /* 0x000ff00000200800 */
[----:B------:R-:W0:Y:S08]  /*3320*/  F2F.F16.F32 R107, R155 ;  /* 0x0000009b006b7304 */ /* 0x000e300000200800 */
[----:B------:R-:W-:Y:S01]  /*3330*/  F2F.F16.F32 R149, R153 ;  /* 0x0000009900957304 */ /* 0x000fe20000200800 */
[----:B0-----:R-:W-:-:S02]  /*3340*/  SHF.L.U32 R107, R107, 0x10, RZ ;  /* 0x000000106b6b7819 */ /* 0x001fc400000006ff */
[----:B--2---:R-:W-:-:S05]  /*3350*/  @P2 MOV R150, R114 ;  /* 0x0000007200962202 */ /* 0x004fca0000000f00 */
[----:B------:R-:W-:Y:S01]  /*3360*/  @P2 HADD2.F32 R150, -RZ, R150.H0_H0 ;  /* 0x20000096ff962230 */ /* 0x000fe20000004100 */
[----:B------:R-:W-:-:S04]  /*3370*/  @P4 SHF.R.U64 R104, R114, 0x10, R115 ;  /* 0x0000001072684819 */ /* 0x000fc80000001273 */
[----:B------:R-:W-:Y:S01]  /*3380*/  @P2 FMUL.FTZ R138, R111, R150 ;  /* 0x000000966f8a2220 */ /* 0x000fe20000410000 */
[----:B------:R-:W-:Y:S01]  /*3390*/  FMUL.FTZ R150, R155, UR4 ;  /* 0x000000049b967c20 */ /* 0x000fe20008410000 */
[----:B------:R-:W-:-:S03]  /*33a0*/  LOP3.LUT P2, RZ, R145, 0xff0000, RZ, 0xc0, !PT ;  /* 0x00ff000091ff7812 */ /* 0x000fc6000784c0ff */
[----:B------:R-:W-:Y:S01]  /*33b0*/  FMUL.FTZ R150, R150, UR21 ;  /* 0x0000001596967c20 */ /* 0x000fe20008410000 */
[----:B------:R-:W-:Y:S01]  /*33c0*/  FSEL R106, R35, RZ, P2 ;  /* 0x000000ff236a7208 */ /* 0x000fe20001000000 */
[----:B------:R-:W-:Y:S02]  /*33d0*/  @P4 HADD2.F32 R35, -RZ, R104.H0_H0 ;  /* 0x20000068ff234230 */ /* 0x000fe40000004100 */
[----:B------:R-:W-:Y:S01]  /*33e0*/  FMUL.FTZ R104, R63, R150 ;  /* 0x000000963f687220 */ /* 0x000fe20000410000 */
[----:B------:R-:W-:Y:S02]  /*33f0*/  MOV R114, RZ ;  /* 0x000000ff00727202 */ /* 0x000fe40000000f00 */
[----:B------:R-:W-:Y:S02]  /*3400*/  @P4 FMUL.FTZ R114, R110, R35 ;  /* 0x000000236e724220 */ /* 0x000fe40000410000 */
[----:B------:R-:W-:Y:S02]  /*3410*/  FSEL R108, R104, RZ, P3 ;  /* 0x000000ff686c7208 */ /* 0x000fe40001800000 */
[----:B------:R-:W-:-:S04]  /*3420*/  LOP3.LUT P4, RZ, R145, 0xff, RZ, 0xc0, !PT ;  /* 0x000000ff91ff7812 */ /* 0x000fc8000788c0ff */
[----:B------:R-:W0:Y:S01]  /*3430*/  F2F.F16.F32 R108, R108 ;  /* 0x0000006c006c7304 */ /* 0x000e220000200800 */
[----:B------:R-:W-:-:S07]  /*3440*/  FSEL R110, R34, RZ, P4 ;  /* 0x000000ff226e7208 */ /* 0x000fce0002000000 */
[----:B------:R-:W1:Y:S08]  /*3450*/  F2F.F16.F32 R106, R106 ;  /* 0x0000006a006a7304 */ /* 0x000e700000200800 */
[----:B------:R-:W2:Y:S01]  /*3460*/  F2F.F16.F32 R111, R110 ;  /* 0x0000006e006f7304 */ /* 0x000ea20000200800 */
[----:B------:R-:W-:-:S04]  /*3470*/  IMAD.WIDE.U32 R104, R154, 0x10000, RZ ;  /* 0x000100009a687825 */ /* 0x000fc800078e00ff */
[----:B------:R-:W-:Y:S01]  /*3480*/  IMAD.WIDE.U32 R34, R109, 0x10000, RZ ;  /* 0x000100006d227825 */ /* 0x000fe200078e00ff */
[----:B0-----:R-:W-:Y:S02]  /*3490*/  SHF.L.U32 R109, R108, 0x10, RZ ;  /* 0x000000106c6d7819 */ /* 0x001fe400000006ff */
[----:B------:R-:W-:Y:S02]  /*34a0*/  LOP3.LUT R105, R105, R107, R170, 0xfe, !PT ;  /* 0x0000006b69697212 */ /* 0x000fe400078efeaa */
[----:B-1----:R-:W-:Y:S01]  /*34b0*/  LOP3.LUT R35, R35, R109, R106, 0xfe, !PT ;  /* 0x0000006d23237212 */ /* 0x002fe200078efe6a */
[----:B------:R-:W-:Y:S01]  /*34c0*/  IMAD.WIDE.U32 R106, R38, 0x8, R184 ;  /* 0x00000008266a7825 */ /* 0x000fe200078e00b8 */
[----:B------:R-:W-:Y:S02]  /*34d0*/  LOP3.LUT R104, R104, R149, RZ, 0xfc, !PT ;  /* 0x0000009568687212 */ /* 0x000fe400078efcff */
[----:B--2---:R-:W-:Y:S01]  /*34e0*/  LOP3.LUT R34, R34, R111, RZ, 0xfc, !PT ;  /* 0x0000006f22227212 */ /* 0x004fe200078efcff */
[----:B------:R-:W-:-:S04]  /*34f0*/  IMAD.WIDE.U32 R108, R38, 0x8, R186 ;  /* 0x00000008266c7825 */ /* 0x000fc800078e00ba */
[----:B------:R-:W-:Y:S01]  /*3500*/  IMAD.WIDE.U32 R110, R139, 0x8, R198 ;  /* 0x000000088b6e7825 */ /* 0x000fe200078e00c6 */
[----:B------:R-:W-:Y:S04]  /*3510*/  STG.E.64 desc[UR14][R106.64], R104 ;  /* 0x000000686a007986 */ /* 0x000fe8000c101b0e */
[----:B------:R0:W-:Y:S04]  /*3520*/  STG.E.64 desc[UR14][R108.64], R34 ;  /* 0x000000226c007986 */ /* 0x0001e8000c101b0e */
[----:B------:R-:W2:Y:S01]  /*3530*/  LDG.E.64 R110, desc[UR14][R110.64] ;  /* 0x0000000e6e6e7981 */ /* 0x000ea2000c1e1b00 */
[--C-:B------:R-:W-:Y:S01]  /*3540*/  FFMA.FTZ R44, R44, UR13, R117.reuse ;  /* 0x0000000d2c2c7c23 */ /* 0x100fe20008010075 */
[----:B------:R-:W-:-:S03]  /*3550*/  FFMA.FTZ R145, R124, UR13, R117 ;  /* 0x0000000d7c917c23 */ /* 0x000fc60008010075 */
[----:B------:R-:W-:Y:S01]  /*3560*/  FADD.FTZ R124, R39, -R44 ;  /* 0x8000002c277c7221 */ /* 0x000fe20000010000 */
[----:B------:R-:W-:Y:S01]  /*3570*/  @P5 MOV R44, R115 ;  /* 0x00000073002c5202 */ /* 0x000fe20000000f00 */
[--C-:B------:R-:W-:Y:S01]  /*3580*/  FFMA.FTZ R142, R142, UR13, R117.reuse ;  /* 0x0000000d8e8e7c23 */ /* 0x100fe20008010075 */
[----:B------:R-:W-:-:S03]  /*3590*/  FFMA.FTZ R140, R140, UR13, R117 ;  /* 0x0000000d8c8c7c23 */ /* 0x000fc60008010075 */
[----:B0-----:R-:W-:Y:S02]  /*35a0*/  @P5 HADD2.F32 R35, -RZ, R44.H0_H0 ;  /* 0x2000002cff235230 */ /* 0x001fe40000004100 */
[----:B------:R-:W-:Y:S01]  /*35b0*/  FADD.FTZ R142, R143, -R142 ;  /* 0x8000008e8f8e7221 */ /* 0x000fe20000010000 */
[----:B------:R-:W-:Y:S01]  /*35c0*/  FADD.FTZ R141, R141, -R140 ;  /* 0x8000008c8d8d7221 */ /* 0x000fe20000010000 */
[----:B------:R-:W-:Y:S02]  /*35d0*/  CS2R R38, SRZ ;  /* 0x0000000000267805 */ /* 0x000fe4000001ff00 */
[----:B------:R-:W-:Y:S01]  /*35e0*/  @P6 SHF.R.U32.HI R105, RZ, 0x10, R115 ;  /* 0x00000010ff696819 */ /* 0x000fe20000011673 */
[----:B------:R-:W-:Y:S01]  /*35f0*/  FMUL.FTZ R142, R142, UR12 ;  /* 0x0000000c8e8e7c20 */ /* 0x000fe20008410000 */
[----:B------:R-:W-:Y:S01]  /*3600*/  @P5 FMUL.FTZ R38, R146, R35 ;  /* 0x0000002392265220 */ /* 0x000fe20000410000 */
[----:B------:R-:W-:Y:S01]  /*3610*/  FMUL.FTZ R141, R141, UR12 ;  /* 0x0000000c8d8d7c20 */ /* 0x000fe20008410000 */
[----:B------:R-:W-:Y:S01]  /*3620*/  FADD.FTZ R145, R144, -R145 ;  /* 0x8000009190917221 */ /* 0x000fe20000010000 */
[----:B------:R-:W-:Y:S01]  /*3630*/  FMUL.FTZ R140, R142, UR4 ;  /* 0x000000048e8c7c20 */ /* 0x000fe20008410000 */
[----:B------:R-:W-:Y:S01]  /*3640*/  FMUL.FTZ R124, R124, UR12 ;  /* 0x0000000c7c7c7c20 */ /* 0x000fe20008410000 */
[----:B------:R-:W-:Y:S01]  /*3650*/  FMUL.FTZ R106, R141, UR4 ;  /* 0x000000048d6a7c20 */ /* 0x000fe20008410000 */
[----:B------:R-:W-:Y:S01]  /*3660*/  FMUL.FTZ R145, R145, UR12 ;  /* 0x0000000c91917c20 */ /* 0x000fe20008410000 */
[----:B------:R-:W-:-:S02]  /*3670*/  @P6 HADD2.F32 R105, -RZ, R105.H0_H0 ;  /* 0x20000069ff696230 */ /* 0x000fc40000004100 */
[----:B------:R-:W-:Y:S01]  /*3680*/  FMUL.FTZ R140, R140, UR21 ;  /* 0x000000158c8c7c20 */ /* 0x000fe20008410000 */
[----:B------:R-:W-:Y:S01]  /*3690*/  FMUL.FTZ R107, R124, UR4 ;  /* 0x000000047c6b7c20 */ /* 0x000fe20008410000 */
[----:B------:R-:W-:Y:S01]  /*36a0*/  FMUL.FTZ R106, R106, UR21 ;  /* 0x000000156a6a7c20 */ /* 0x000fe20008410000 */
[----:B------:R0:W-:Y:S01]  /*36b0*/  F2F.F16.F32 R143, R145 ;  /* 0x00000091008f7304 */ /* 0x0001e20000200800 */
[----:B------:R-:W-:Y:S01]  /*36c0*/  CS2R R108, SRZ ;  /* 0x00000000006c7805 */ /* 0x000fe2000001ff00 */
[----:B------:R-:W-:Y:S01]  /*36d0*/  @P6 FMUL.FTZ R39, R148, R105 ;  /* 0x0000006994276220 */ /* 0x000fe20000410000 */
[----:B------:R-:W-:Y:S01]  /*36e0*/  FMUL.FTZ R44, R65, R140 ;  /* 0x0000008c412c7220 */ /* 0x000fe20000410000 */
[C---:B------:R-:W-:Y:S01]  /*36f0*/  LOP3.LUT P5, RZ, R42.reuse, 0xff00, RZ, 0xc0, !PT ;  /* 0x0000ff002aff7812 */ /* 0x040fe200078ac0ff */
[----:B------:R-:W-:Y:S01]  /*3700*/  FMUL.FTZ R107, R107, UR21 ;  /* 0x000000156b6b7c20 */ /* 0x000fe20008410000 */
[----:B------:R-:W-:Y:S02]  /*3710*/  LOP3.LUT P6, RZ, R42, 0xff0000, RZ, 0xc0, !PT ;  /* 0x00ff00002aff7812 */ /* 0x000fe400078cc0ff */
[----:B------:R-:W1:Y:S01]  /*3720*/  F2F.F16.F32 R34, R142 ;  /* 0x0000008e00227304 */ /* 0x000e620000200800 */
[----:B0-----:R-:W-:Y:S01]  /*3730*/  FMUL.FTZ R145, R145, UR4 ;  /* 0x0000000491917c20 */ /* 0x001fe20008410000 */
[----:B------:R-:W-:-:S06]  /*3740*/  FSEL R44, R44, RZ, P5 ;  /* 0x000000ff2c2c7208 */ /* 0x000fcc0002800000 */
[----:B------:R-:W0:Y:S01]  /*3750*/  F2F.F16.F32 R105, R141 ;  /* 0x0000008d00697304 */ /* 0x000e220000200800 */
[----:B----4-:R-:W-:Y:S02]  /*3760*/  @P4 MOV R35, R36 ;  /* 0x0000002400234202 */ /* 0x010fe40000000f00 */
[----:B------:R-:W-:-:S03]  /*3770*/  @P0 SHF.R.U64 R104, R36, 0x10, R37 ;  /* 0x0000001024680819 */ /* 0x000fc60000001225 */
[----:B------:R-:W-:Y:S02]  /*3780*/  @P4 HADD2.F32 R36, -RZ, R35.H0_H0 ;  /* 0x20000023ff244230 */ /* 0x000fe40000004100 */
[----:B------:R-:W-:-:S03]  /*3790*/  @P0 HADD2.F32 R35, -RZ, R104.H0_H0 ;  /* 0x20000068ff230230 */ /* 0x000fc60000004100 */
[----:B------:R-:W-:Y:S01]  /*37a0*/  @P4 FMUL.FTZ R108, R151, R36 ;  /* 0x00000024976c4220 */ /* 0x000fe20000410000 */
[----:B------:R-:W-:Y:S01]  /*37b0*/  LOP3.LUT P4, RZ, R42, 0xff, RZ, 0xc0, !PT ;  /* 0x000000ff2aff7812 */ /* 0x000fe2000788c0ff */
[----:B------:R-:W-:Y:S01]  /*37c0*/  @P0 FMUL.FTZ R109, R152, R35 ;  /* 0x00000023986d0220 */ /* 0x000fe20000410000 */
[----:B------:R-:W-:Y:S01]  /*37d0*/  ISETP.GE.U32.AND P0, PT, R42, 0x1000000, PT ;  /* 0x010000002a00780c */ /* 0x000fe20003f06070 */
[----:B------:R-:W-:Y:S01]  /*37e0*/  FMUL.FTZ R35, R67, R106 ;  /* 0x0000006a43237220 */ /* 0x000fe20000410000 */
[----:B------:R-:W-:Y:S01]  /*37f0*/  FFMA.FTZ R42, R125, UR13, R117 ;  /* 0x0000000d7d2a7c23 */ /* 0x000fe20008010075 */
[----:B------:R-:W-:Y:S01]  /*3800*/  FMUL.FTZ R125, R145, UR21 ;  /* 0x00000015917d7c20 */ /* 0x000fe20008410000 */
[----:B------:R3:W4:Y:S01]  /*3810*/  F2F.F16.F32 R115, R124 ;  /* 0x0000007c00737304 */ /* 0x0007220000200800 */
[----:B------:R-:W-:Y:S01]  /*3820*/  FMUL.FTZ R104, R66, R107 ;  /* 0x0000006b42687220 */ /* 0x000fe20000410000 */
[----:B------:R-:W-:Y:S01]  /*3830*/  FSEL R36, R35, RZ, P0 ;  /* 0x000000ff23247208 */ /* 0x000fe20000000000 */
[----:B------:R-:W-:-:S03]  /*3840*/  FMUL.FTZ R35, R64, R125 ;  /* 0x0000007d40237220 */ /* 0x000fc60000410000 */
[----:B------:R-:W-:Y:S02]  /*3850*/  FSEL R104, R104, RZ, P6 ;  /* 0x000000ff68687208 */ /* 0x000fe40003000000 */
[----:B------:R1:W4:Y:S01]  /*3860*/  F2F.F16.F32 R144, R44 ;  /* 0x0000002c00907304 */ /* 0x0003220000200800 */
[----:B---3--:R-:W-:-:S04]  /*3870*/  FFMA.FTZ R124, R47, UR13, R117 ;  /* 0x0000000d2f7c7c23 */ /* 0x008fc80008010075 */
[----:B------:R-:W-:Y:S01]  /*3880*/  FADD.FTZ R124, R45, -R124 ;  /* 0x8000007c2d7c7221 */ /* 0x000fe20000010000 */
[----:B-1----:R-:W-:Y:S01]  /*3890*/  FADD.FTZ R44, R43, -R42 ;  /* 0x8000002a2b2c7221 */ /* 0x002fe20000010000 */
[----:B------:R-:W-:Y:S01]  /*38a0*/  FSEL R42, R35, RZ, P4 ;  /* 0x000000ff232a7208 */ /* 0x000fe20002000000 */
[----:B------:R-:W1:Y:S01]  /*38b0*/  F2F.F16.F32 R43, R36 ;  /* 0x00000024002b7304 */ /* 0x000e620000200800 */
[----:B------:R-:W-:Y:S01]  /*38c0*/  IMAD.WIDE.U32 R34, R34, 0x10000, RZ ;  /* 0x0001000022227825 */ /* 0x000fe200078e00ff */
[----:B0-----:R-:W-:-:S06]  /*38d0*/  SHF.L.U32 R45, R105, 0x10, RZ ;  /* 0x00000010692d7819 */ /* 0x001fcc00000006ff */
[----:B------:R0:W3:Y:S01]  /*38e0*/  F2F.F16.F32 R146, R104 ;  /* 0x0000006800927304 */ /* 0x0000e20000200800 */
[----:B----4-:R-:W-:Y:S02]  /*38f0*/  LOP3.LUT R35, R35, R45, R115, 0xfe, !PT ;  /* 0x0000002d23237212 */ /* 0x010fe400078efe73 */
[----:B------:R-:W-:-:S05]  /*3900*/  @P3 SHF.R.U32.HI R45, RZ, 0x10, R37 ;  /* 0x00000010ff2d3819 */ /* 0x000fca0000011625 */
[----:B------:R4:W3:Y:S01]  /*3910*/  F2F.F16.F32 R105, R42 ;  /* 0x0000002a00697304 */ /* 0x0008e20000200800 */
[----:B0-----:R-:W-:-:S04]  /*3920*/  FFMA.FTZ R104, R129, UR13, R117 ;  /* 0x0000000d81687c23 */ /* 0x001fc80008010075 */
[----:B------:R-:W-:Y:S01]  /*3930*/  FADD.FTZ R141, R41, -R104 ;  /* 0x80000068298d7221 */ /* 0x000fe20000010000 */
[----:B------:R-:W-:Y:S01]  /*3940*/  @P2 MOV R41, R37 ;  /* 0x0000002500292202 */ /* 0x000fe20000000f00 */
[----:B------:R-:W-:Y:S02]  /*3950*/  HFMA2 R47, -RZ, RZ, 0, 0 ;  /* 0x00000000ff2f7431 */ /* 0x000fe400000001ff */
[----:B------:R-:W-:Y:S01]  /*3960*/  IMAD.WIDE.U32 R36, R144, 0x10000, RZ ;  /* 0x0001000090247825 */ /* 0x000fe200078e00ff */
[----:B-1----:R-:W-:-:S03]  /*3970*/  SHF.L.U32 R43, R43, 0x10, RZ ;  /* 0x000000102b2b7819 */ /* 0x002fc600000006ff */
[----:B------:R-:W-:Y:S01]  /*3980*/  FFMA.FTZ R142, R137, UR13, R117 ;  /* 0x0000000d898e7c23 */ /* 0x000fe20008010075 */
[----:B----4-:R-:W-:Y:S02]  /*3990*/  @P2 HADD2.F32 R42, -RZ, R41.H0_H0 ;  /* 0x20000029ff2a2230 */ /* 0x010fe40000004100 */
[----:B------:R-:W-:Y:S01]  /*39a0*/  @P3 HADD2.F32 R41, -RZ, R45.H0_H0 ;  /* 0x2000002dff293230 */ /* 0x000fe20000004100 */
[----:B------:R-:W-:Y:S01]  /*39b0*/  MOV R115, RZ ;  /* 0x000000ff00737202 */ /* 0x000fe20000000f00 */
[----:B------:R-:W-:Y:S01]  /*39c0*/  FMUL.FTZ R129, R44, UR12 ;  /* 0x0000000c2c817c20 */ /* 0x000fe20008410000 */
[----:B---3--:R-:W-:Y:S01]  /*39d0*/  LOP3.LUT R45, R37, R43, R146, 0xfe, !PT ;  /* 0x0000002b252d7212 */ /* 0x008fe200078efe92 */
[----:B------:R-:W-:Y:S01]  /*39e0*/  @P2 FMUL.FTZ R47, R147, R42 ;  /* 0x0000002a932f2220 */ /* 0x000fe20000410000 */
[----:B------:R-:W-:Y:S01]  /*39f0*/  FADD.FTZ R142, R127, -R142 ;  /* 0x8000008e7f8e7221 */ /* 0x000fe20000010000 */
[----:B------:R-:W-:Y:S01]  /*3a00*/  LOP3.LUT R34, R34, R143, RZ, 0xfc, !PT ;  /* 0x0000008f22227212 */ /* 0x000fe200078efcff */
[----:B------:R-:W-:Y:S01]  /*3a10*/  @P3 FMUL.FTZ R115, R150, R41 ;  /* 0x0000002996733220 */ /* 0x000fe20000410000 */
[----:B------:R-:W-:Y:S01]  /*3a20*/  LOP3.LUT R44, R36, R105, RZ, 0xfc, !PT ;  /* 0x00000069242c7212 */ /* 0x000fe200078efcff */
[----:B------:R-:W-:-:S04]  /*3a30*/  IMAD.WIDE.U32 R42, R139, 0x8, R184 ;  /* 0x000000088b2a7825 */ /* 0x000fc800078e00b8 */
[----:B------:R-:W-:Y:S01]  /*3a40*/  FMUL.FTZ R137, R124, UR12 ;  /* 0x0000000c7c897c20 */ /* 0x000fe20008410000 */
[----:B------:R-:W-:-:S04]  /*3a50*/  IMAD.WIDE.U32 R36, R136, 0x8, R198 ;  /* 0x0000000888247825 */ /* 0x000fc800078e00c6 */
[----:B------:R-:W-:-:S04]  /*3a60*/  IMAD.WIDE.U32 R104, R139, 0x8, R186 ;  /* 0x000000088b687825 */ /* 0x000fc800078e00ba */
[----:B------:R-:W-:Y:S01]  /*3a70*/  FMUL.FTZ R139, R142, UR12 ;  /* 0x0000000c8e8b7c20 */ /* 0x000fe20008410000 */
[----:B------:R0:W-:Y:S01]  /*3a80*/  STG.E.64 desc[UR14][R42.64], R34 ;  /* 0x000000222a007986 */ /* 0x0001e2000c101b0e */
[----:B------:R-:W-:Y:S02]  /*3a90*/  HFMA2 R124, -RZ, RZ, 0, 0 ;  /* 0x00000000ff7c7431 */ /* 0x000fe400000001ff */
[----:B------:R-:W-:Y:S01]  /*3aa0*/  FMUL.FTZ R141, R141, UR12 ;  /* 0x0000000c8d8d7c20 */ /* 0x000fe20008410000 */
[----:B------:R1:W-:Y:S01]  /*3ab0*/  STG.E.64 desc[UR14][R104.64], R44 ;  /* 0x0000002c68007986 */ /* 0x0003e2000c101b0e */
[----:B------:R-:W-:-:S03]  /*3ac0*/  FMUL.FTZ R142, R137, UR4 ;  /* 0x00000004898e7c20 */ /* 0x000fc60008410000 */
[----:B------:R-:W3:Y:S01]  /*3ad0*/  LDG.E.64 R36, desc[UR14][R36.64] ;  /* 0x0000000e24247981 */ /* 0x000ee2000c1e1b00 */
[----:B------:R-:W-:Y:S01]  /*3ae0*/  FMUL.FTZ R142, R142, UR21 ;  /* 0x000000158e8e7c20 */ /* 0x000fe20008410000 */
[----:B0-----:R-:W-:Y:S01]  /*3af0*/  FMUL.FTZ R35, R139, UR4 ;  /* 0x000000048b237c20 */ /* 0x001fe20008410000 */
[----:B------:R-:W-:Y:S02]  /*3b00*/  FMUL.FTZ R42, R141, UR4 ;  /* 0x000000048d2a7c20 */ /* 0x000fe40008410000 */
[----:B------:R-:W-:Y:S01]  /*3b10*/  FMUL.FTZ R34, R69, R142 ;  /* 0x0000008e45227220 */ /* 0x000fe20000410000 */
[----:B------:R0:W-:Y:S01]  /*3b20*/  F2F.F16.F32 R127, R129 ;  /* 0x00000081007f7304 */ /* 0x0001e20000200800 */
[C---:B------:R-:W-:Y:S02]  /*3b30*/  LOP3.LUT P2, RZ, R135.reuse, 0xff00, RZ, 0xc0, !PT ;  /* 0x0000ff0087ff7812 */ /* 0x040fe4000784c0ff */
[----:B------:R-:W-:Y:S02]  /*3b40*/  ISETP.GE.U32.AND P3, PT, R135, 0x1000000, PT ;  /* 0x010000008700780c */ /* 0x000fe40003f66070 */
[----:B------:R-:W-:Y:S01]  /*3b50*/  FSEL R34, R34, RZ, P2 ;  /* 0x000000ff22227208 */ /* 0x000fe20001000000 */
[----:B0-----:R-:W-:-:S02]  /*3b60*/  FMUL.FTZ R129, R129, UR4 ;  /* 0x0000000481817c20 */ /* 0x001fc40008410000 */
[----:B------:R-:W-:Y:S02]  /*3b70*/  F2F.F16.F32 R145, R139 ;  /* 0x0000008b00917304 */ /* 0x000fe40000200800 */
[----:B------:R-:W-:-:S06]  /*3b80*/  FMUL.FTZ R129, R129, UR21 ;  /* 0x0000001581817c20 */ /* 0x000fcc0008410000 */
[----:B------:R0:W-:Y:S02]  /*3b90*/  F2F.F16.F32 R139, R34 ;  /* 0x00000022008b7304 */ /* 0x0001e40000200800 */
[----:B0-----:R-:W-:-:S06]  /*3ba0*/  FMUL.FTZ R34, R68, R129 ;  /* 0x0000008144227220 */ /* 0x001fcc0000410000 */
[----:B------:R-:W-:Y:S08]  /*3bb0*/  F2F.F16.F32 R143, R137 ;  /* 0x00000089008f7304 */ /* 0x000ff00000200800 */
[----:B-1----:R-:W0:Y:S02]  /*3bc0*/  F2F.F16.F32 R45, R141 ;  /* 0x0000008d002d7304 */ /* 0x002e240000200800 */
[----:B0-----:R-:W-:-:S02]  /*3bd0*/  SHF.L.U32 R45, R45, 0x10, RZ ;  /* 0x000000102d2d7819 */ /* 0x001fc400000006ff */
[----:B--2---:R-:W-:-:S05]  /*3be0*/  @P4 MOV R41, R110 ;  /* 0x0000006e00294202 */ /* 0x004fca0000000f00 */
[----:B------:R-:W-:Y:S01]  /*3bf0*/  @P4 HADD2.F32 R144, -RZ, R41.H0_H0 ;  /* 0x20000029ff904230 */ /* 0x000fe20000004100 */
[----:B------:R-:W-:-:S04]  /*3c00*/  @P5 SHF.R.U64 R43, R110, 0x10, R111 ;  /* 0x000000106e2b5819 */ /* 0x000fc8000000126f */
[----:B------:R-:W-:Y:S01]  /*3c10*/  @P4 FMUL.FTZ R124, R125, R144 ;  /* 0x000000907d7c4220 */ /* 0x000fe20000410000 */
[----:B------:R-:W-:Y:S01]  /*3c20*/  FMUL.FTZ R125, R35, UR21 ;  /* 0x00000015237d7c20 */ /* 0x000fe20008410000 */
[----:B------:R-:W-:Y:S01]  /*3c30*/  FMUL.FTZ R110, R42, UR21 ;  /* 0x000000152a6e7c20 */ /* 0x000fe20008410000 */
[----:B------:R-:W-:Y:S02]  /*3c40*/  LOP3.LUT P4, RZ, R135, 0xff0000, RZ, 0xc0, !PT ;  /* 0x00ff000087ff7812 */ /* 0x000fe4000788c0ff */
[----:B------:R-:W-:Y:S01]  /*3c50*/  FMUL.FTZ R35, R70, R125 ;  /* 0x0000007d46237220 */ /* 0x000fe20000410000 */
[----:B------:R-:W-:-:S04]  /*3c60*/  FMUL.FTZ R42, R71, R110 ;  /* 0x0000006e472a7220 */ /* 0x000fc80000410000 */
[----:B------:R-:W-:Y:S01]  /*3c70*/  FSEL R44, R35, RZ, P4 ;  /* 0x000000ff232c7208 */ /* 0x000fe20002000000 */
[----:B------:R-:W-:Y:S01]  /*3c80*/  @P5 HADD2.F32 R35, -RZ, R43.H0_H0 ;  /* 0x2000002bff235230 */ /* 0x000fe20000004100 */
[----:B------:R-:W-:Y:S02]  /*3c90*/  FSEL R105, R42, RZ, P3 ;  /* 0x000000ff2a697208 */ /* 0x000fe40001800000 */
[----:B------:R-:W-:Y:S02]  /*3ca0*/  MOV R41, RZ ;  /* 0x000000ff00297202 */ /* 0x000fe40000000f00 */
[----:B------:R-:W-:Y:S01]  /*3cb0*/  @P5 FMUL.FTZ R41, R140, R35 ;  /* 0x000000238c295220 */ /* 0x000fe20000410000 */
[----:B------:R-:W-:Y:S01]  /*3cc0*/  LOP3.LUT P5, RZ, R135, 0xff, RZ, 0xc0, !PT ;  /* 0x000000ff87ff7812 */ /* 0x000fe200078ac0ff */
[----:B------:R-:W0:Y:S03]  /*3cd0*/  F2F.F16.F32 R105, R105 ;  /* 0x0000006900697304 */ /* 0x000e260000200800 */
[----:B------:R-:W-:-:S05]  /*3ce0*/  FSEL R104, R34, RZ, P5 ;  /* 0x000000ff22687208 */ /* 0x000fca0002800000 */
[----:B------:R-:W1:Y:S08]  /*3cf0*/  F2F.F16.F32 R44, R44 ;  /* 0x0000002c002c7304 */ /* 0x000e700000200800 */
[----:B------:R-:W2:Y:S01]  /*3d00*/  F2F.F16.F32 R137, R104 ;  /* 0x0000006800897304 */ /* 0x000ea20000200800 */
[----:B------:R-:W-:Y:S01]  /*3d10*/  IMAD.WIDE.U32 R42, R143, 0x10000, RZ ;  /* 0x000100008f2a7825 */ /* 0x000fe200078e00ff */
[----:B0-----:R-:W-:-:S03]  /*3d20*/  SHF.L.U32 R135, R105, 0x10, RZ ;  /* 0x0000001069877819 */ /* 0x001fc600000006ff */
[----:B------:R-:W-:Y:S01]  /*3d30*/  IMAD.WIDE.U32 R34, R139, 0x10000, RZ ;  /* 0x000100008b227825 */ /* 0x000fe200078e00ff */
[----:B------:R-:W-:Y:S02]  /*3d40*/  LOP3.LUT R43, R43, R45, R145, 0xfe, !PT ;  /* 0x0000002d2b2b7212 */ /* 0x000fe400078efe91 */
[----:B------:R-:W-:Y:S02]  /*3d50*/  LOP3.LUT R42, R42, R127, RZ, 0xfc, !PT ;  /* 0x0000007f2a2a7212 */ /* 0x000fe400078efcff */
[----:B-1----:R-:W-:Y:S01]  /*3d60*/  LOP3.LUT R35, R35, R135, R44, 0xfe, !PT ;  /* 0x0000008723237212 */ /* 0x002fe200078efe2c */
[----:B------:R-:W-:Y:S01]  /*3d70*/  IMAD.WIDE.U32 R44, R136, 0x8, R184 ;  /* 0x00000008882c7825 */ /* 0x000fe200078e00b8 */
[----:B--2---:R-:W-:-:S03]  /*3d80*/  LOP3.LUT R34, R34, R137, RZ, 0xfc, !PT ;  /* 0x0000008922227212 */ /* 0x004fc600078efcff */
[----:B------:R-:W-:-:S04]  /*3d90*/  IMAD.WIDE.U32 R136, R136, 0x8, R186 ;  /* 0x0000000888887825 */ /* 0x000fc800078e00ba */
[----:B------:R-:W-:Y:S01]  /*3da0*/  IMAD.WIDE.U32 R104, R130, 0x8, R198 ;  /* 0x0000000882687825 */ /* 0x000fe200078e00c6 */
[----:B------:R-:W-:Y:S04]  /*3db0*/  STG.E.64 desc[UR14][R44.64], R42 ;  /* 0x0000002a2c007986 */ /* 0x000fe8000c101b0e */
[----:B------:R0:W-:Y:S04]  /*3dc0*/  STG.E.64 desc[UR14][R136.64], R34 ;  /* 0x0000002288007986 */ /* 0x0001e8000c101b0e */
[----:B------:R-:W2:Y:S01]  /*3dd0*/  LDG.E.64 R104, desc[UR14][R104.64] ;  /* 0x0000000e68687981 */ /* 0x000ea2000c1e1b00 */
[--C-:B------:R-:W-:Y:S01]  /*3de0*/  FFMA.FTZ R140, R121, UR13, R117.reuse ;  /* 0x0000000d798c7c23 */ /* 0x100fe20008010075 */
[----:B------:R-:W-:Y:S01]  /*3df0*/  @P6 MOV R121, R111 ;  /* 0x0000006f00796202 */ /* 0x000fe20000000f00 */
[----:B------:R-:W-:Y:S01]  /*3e00*/  FFMA.FTZ R127, R46, UR13, R117 ;  /* 0x0000000d2e7f7c23 */ /* 0x000fe20008010075 */
[----:B------:R-:W-:-:S02]  /*3e10*/  HFMA2 R46, -RZ, RZ, 0, 0 ;  /* 0x00000000ff2e7431 */ /* 0x000fc400000001ff */
[----:B------:R-:W-:Y:S01]  /*3e20*/  FFMA.FTZ R120, R120, UR13, R117 ;  /* 0x0000000d78787c23 */ /* 0x000fe20008010075 */
[----:B------:R-:W-:Y:S01]  /*3e30*/  FADD.FTZ R127, R132, -R127 ;  /* 0x8000007f847f7221 */ /* 0x000fe20000010000 */
[----:B0-----:R-:W-:Y:S01]  /*3e40*/  @P6 HADD2.F32 R34, -RZ, R121.H0_H0 ;  /* 0x20000079ff226230 */ /* 0x001fe20000004100 */
[----:B------:R-:W-:Y:S02]  /*3e50*/  @P0 SHF.R.U32.HI R35, RZ, 0x10, R111 ;  /* 0x00000010ff230819 */ /* 0x000fe4000001166f */
[----:B------:R-:W-:Y:S01]  /*3e60*/  FMUL.FTZ R127, R127, UR12 ;  /* 0x0000000c7f7f7c20 */ /* 0x000fe20008410000 */
[----:B------:R-:W-:Y:S01]  /*3e70*/  FADD.FTZ R123, R123, -R120 ;  /* 0x800000787b7b7221 */ /* 0x000fe20000010000 */
[----:B------:R-:W-:Y:S01]  /*3e80*/  @P6 FMUL.FTZ R46, R107, R34 ;  /* 0x000000226b2e6220 */ /* 0x000fe20000410000 */
[----:B------:R-:W-:Y:S01]  /*3e90*/  FFMA.FTZ R128, R128, UR13, R117 ;  /* 0x0000000d80807c23 */ /* 0x000fe20008010075 */
[----:B------:R-:W-:Y:S02]  /*3ea0*/  @P0 HADD2.F32 R35, -RZ, R35.H0_H0 ;  /* 0x20000023ff230230 */ /* 0x000fe40000004100 */
[----:B------:R-:W-:Y:S01]  /*3eb0*/  FADD.FTZ R140, R131, -R140 ;  /* 0x8000008c838c7221 */ /* 0x000fe20000010000 */
[----:B------:R-:W-:Y:S01]  /*3ec0*/  FMUL.FTZ R43, R127, UR4 ;  /* 0x000000047f2b7c20 */ /* 0x000fe20008410000 */
[----:B------:R-:W-:-:S02]  /*3ed0*/  HFMA2 R107, -RZ, RZ, 0, 0 ;  /* 0x00000000ff6b7431 */ /* 0x000fc400000001ff */
[----:B------:R-:W-:Y:S01]  /*3ee0*/  FMUL.FTZ R123, R123, UR12 ;  /* 0x0000000c7b7b7c20 */ /* 0x000fe20008410000 */
[----:B------:R-:W-:Y:S01]  /*3ef0*/  FADD.FTZ R128, R133, -R128 ;  /* 0x8000008085807221 */ /* 0x000fe20000010000 */
[----:B------:R-:W-:Y:S01]  /*3f00*/  MOV R111, RZ ;  /* 0x000000ff006f7202 */ /* 0x000fe20000000f00 */
[----:B------:R-:W-:Y:S01]  /*3f10*/  FMUL.FTZ R140, R140, UR12 ;  /* 0x0000000c8c8c7c20 */ /* 0x000fe20008410000 */
[----:B------:R-:W-:Y:S01]  /*3f20*/  @P0 FMUL.FTZ R111, R106, R35 ;  /* 0x000000236a6f0220 */ /* 0x000fe20000410000 */
[----:B------:R-:W-:Y:S01]  /*3f30*/  FMUL.FTZ R133, R43, UR21 ;  /* 0x000000152b857c20 */ /* 0x000fe20008410000 */
[----:B------:R-:W-:Y:S01]  /*3f40*/  FMUL.FTZ R35, R123, UR4 ;  /* 0x000000047b237c20 */ /* 0x000fe20008410000 */
[----:B------:R-:W-:Y:S01]  /*3f50*/  FMUL.FTZ R128, R128, UR12 ;  /* 0x0000000c80807c20 */ /* 0x000fe20008410000 */
[----:B------:R-:W-:-:S03]  /*3f60*/  FMUL.FTZ R120, R140, UR4 ;  /* 0x000000048c787c20 */ /* 0x000fc60008410000 */
[----:B------:R0:W-:Y:S01]  /*3f70*/  F2F.F16.F32 R131, R128 ;  /* 0x0000008000837304 */ /* 0x0001e20000200800 */
[----:B------:R-:W-:Y:S01]  /*3f80*/  FMUL.FTZ R120, R120, UR21 ;  /* 0x0000001578787c20 */ /* 0x000fe20008410000 */
[----:B------:R-:W-:Y:S01]  /*3f90*/  HFMA2 R106, -RZ, RZ, 0, 0 ;  /* 0x00000000ff6a7431 */ /* 0x000fe200000001ff */
[----:B------:R-:W-:Y:S02]  /*3fa0*/  ISETP.GE.U32.AND P0, PT, R126, 0x1000000, PT ;  /* 0x010000007e00780c */ /* 0x000fe40003f06070 */
[----:B------:R-:W-:Y:S01]  /*3fb0*/  FMUL.FTZ R42, R73, R120 ;  /* 0x00000078492a7220 */ /* 0x000fe20000410000 */
[----:B0-----:R-:W-:Y:S02]  /*3fc0*/  FMUL.FTZ R128, R128, UR4 ;  /* 0x0000000480807c20 */ /* 0x001fe40008410000 */
[----:B------:R0:W-:Y:S01]  /*3fd0*/  F2F.F16.F32 R132, R127 ;  /* 0x0000007f00847304 */ /* 0x0001e20000200800 */
[----:B------:R-:W-:Y:S01]  /*3fe0*/  LOP3.LUT P6, RZ, R126, 0xff00, RZ, 0xc0, !PT ;  /* 0x0000ff007eff7812 */ /* 0x000fe200078cc0ff */
[----:B0-----:R-:W-:-:S06]  /*3ff0*/  FMUL.FTZ R127, R128, UR21 ;  /* 0x00000015807f7c20 */ /* 0x001fcc0008410000 */
[----:B------:R-:W0:Y:S01]  /*4000*/  F2F.F16.F32 R117, R140 ;  /* 0x0000008c00757304 */ /* 0x000e220000200800 */
[----:B------:R-:W-:Y:S02]  /*4010*/  FSEL R42, R42, RZ, P6 ;  /* 0x000000ff2a2a7208 */ /* 0x000fe40003000000 */
[----:B---3--:R-:W-:-:S05]  /*4020*/  @P5 MOV R34, R36 ;  /* 0x0000002400225202 */ /* 0x008fca0000000f00 */
[----:B------:R-:W-:-:S05]  /*4030*/  @P5 HADD2.F32 R34, -RZ, R34.H0_H0 ;  /* 0x20000022ff225230 */ /* 0x000fca0000004100 */
[----:B------:R-:W-:Y:S01]  /*4040*/  @P5 FMUL.FTZ R107, R129, R34 ;  /* 0x00000022816b5220 */ /* 0x000fe20000410000 */
[----:B------:R-:W-:Y:S01]  /*4050*/  FMUL.FTZ R34, R74, R133 ;  /* 0x000000854a227220 */ /* 0x000fe20000410000 */
[----:B------:R-:W-:Y:S01]  /*4060*/  LOP3.LUT P5, RZ, R126, 0xff0000, RZ, 0xc0, !PT ;  /* 0x00ff00007eff7812 */ /* 0x000fe200078ac0ff */
[----:B------:R-:W-:Y:S01]  /*4070*/  FMUL.FTZ R129, R35, UR21 ;  /* 0x0000001523817c20 */ /* 0x000fe20008410000 */
[----:B------:R-:W-:Y:S02]  /*4080*/  @P2 SHF.R.U64 R35, R36, 0x10, R37 ;  /* 0x0000001024232819 */ /* 0x000fe40000001225 */
[----:B------:R-:W-:Y:S01]  /*4090*/  FSEL R44, R34, RZ, P5 ;  /* 0x000000ff222c7208 */ /* 0x000fe20002800000 */
[----:B------:R-:W-:Y:S02]  /*40a0*/  FMUL.FTZ R34, R75, R129 ;  /* 0x000000814b227220 */ /* 0x000fe40000410000 */
[----:B------:R-:W-:Y:S01]  /*40b0*/  @P2 HADD2.F32 R35, -RZ, R35.H0_H0 ;  /* 0x20000023ff232230 */ /* 0x000fe20000004100 */
[----:B------:R-:W1:Y:S02]  /*40c0*/  F2F.F16.F32 R135, R123 ;  /* 0x0000007b00877304 */ /* 0x000e640000200800 */
[----:B------:R-:W-:Y:S01]  /*40d0*/  FSEL R36, R34, RZ, P0 ;  /* 0x000000ff22247208 */ /* 0x000fe20000000000 */
[----:B------:R-:W-:Y:S01]  /*40e0*/  FMUL.FTZ R34, R72, R127 ;  /* 0x0000007f48227220 */ /* 0x000fe20000410000 */
[----:B------:R-:W-:Y:S01]  /*40f0*/  @P2 FMUL.FTZ R106, R142, R35 ;  /* 0x000000238e6a2220 */ /* 0x000fe20000410000 */
[----:B------:R-:W-:-:S03]  /*4100*/  LOP3.LUT P2, RZ, R126, 0xff, RZ, 0xc0, !PT ;  /* 0x000000ff7eff7812 */ /* 0x000fc6000784c0ff */
[----:B------:R0:W3:Y:S01]  /*4110*/  F2F.F16.F32 R121, R42 ;  /* 0x0000002a00797304 */ /* 0x0000e20000200800 */
[----:B------:R-:W-:-:S07]  /*4120*/  FSEL R45, R34, RZ, P2 ;  /* 0x000000ff222d7208 */ /* 0x000fce0001000000 */
[----:B------:R-:W4:Y:S01]  /*4130*/  F2F.F16.F32 R36, R36 ;  /* 0x0000002400247304 */ /* 0x000f220000200800 */
[----:B0-----:R-:W-:Y:S01]  /*4140*/  IMAD.WIDE.U32 R42, R117, 0x10000, RZ ;  /* 0x00010000752a7825 */ /* 0x001fe200078e00ff */
[----:B-1----:R-:W-:-:S06]  /*4150*/  SHF.L.U32 R117, R135, 0x10, RZ ;  /* 0x0000001087757819 */ /* 0x002fcc00000006ff */
[----:B------:R-:W0:Y:S01]  /*4160*/  F2F.F16.F32 R45, R45 ;  /* 0x0000002d002d7304 */ /* 0x000e220000200800 */
[----:B---3--:R-:W-:-:S07]  /*4170*/  IMAD.WIDE.U32 R34, R121, 0x10000, RZ ;  /* 0x0001000079227825 */ /* 0x008fce00078e00ff */
[----:B------:R1:W3:Y:S01]  /*4180*/  F2F.F16.F32 R123, R44 ;  /* 0x0000002c007b7304 */ /* 0x0002e20000200800 */
[----:B------:R-:W-:Y:S01]  /*4190*/  LOP3.LUT R43, R43, R117, R132, 0xfe, !PT ;  /* 0x000000752b2b7212 */ /* 0x000fe200078efe84 */
[----:B------:R-:W-:Y:S01]  /*41a0*/  HFMA2 R117, -RZ, RZ, 0, 0 ;  /* 0x00000000ff757431 */ /* 0x000fe200000001ff */
[----:B----4-:R-:W-:Y:S02]  /*41b0*/  SHF.L.U32 R121, R36, 0x10, RZ ;  /* 0x0000001024797819 */ /* 0x010fe400000006ff */
[----:B-1----:R-:W-:-:S05]  /*41c0*/  @P4 MOV R44, R37 ;  /* 0x00000025002c4202 */ /* 0x002fca0000000f00 */
[----:B------:R-:W-:Y:S01]  /*41d0*/  @P4 HADD2.F32 R36, -RZ, R44.H0_H0 ;  /* 0x2000002cff244230 */ /* 0x000fe20000004100 */
[----:B0-----:R-:W-:Y:S01]  /*41e0*/  LOP3.LUT R34, R34, R45, RZ, 0xfc, !PT ;  /* 0x0000002d22227212 */ /* 0x001fe200078efcff */
[----:B------:R-:W-:Y:S01]  /*41f0*/  IMAD.WIDE.U32 R44, R130, 0x8, R184 ;  /* 0x00000008822c7825 */ /* 0x000fe200078e00b8 */
[----:B------:R-:W-:-:S03]  /*4200*/  LOP3.LUT R42, R42, R131, RZ, 0xfc, !PT ;  /* 0x000000832a2a7212 */ /* 0x000fc600078efcff */
[----:B------:R-:W-:Y:S01]  /*4210*/  @P4 FMUL.FTZ R117, R125, R36 ;  /* 0x000000247d754220 */ /* 0x000fe20000410000 */
[----:B---3--:R-:W-:Y:S01]  /*4220*/  LOP3.LUT R35, R35, R121, R123, 0xfe, !PT ;  /* 0x0000007923237212 */ /* 0x008fe200078efe7b */
[----:B------:R-:W-:Y:S01]  /*4230*/  IMAD.WIDE.U32 R130, R130, 0x8, R186 ;  /* 0x0000000882827825 */ /* 0x000fe200078e00ba */
[----:B------:R-:W-:Y:S01]  /*4240*/  @P3 SHF.R.U32.HI R37, RZ, 0x10, R37 ;  /* 0x00000010ff253819 */ /* 0x000fe20000011625 */
[----:B------:R-:W-:Y:S02]  /*4250*/  STG.E.64 desc[UR14][R44.64], R42 ;  /* 0x0000002a2c007986 */ /* 0x000fe4000c101b0e */
[----:B------:R-:W-:Y:S02]  /*4260*/  HFMA2 R126, -RZ, RZ, 0, 0 ;  /* 0x00000000ff7e7431 */ /* 0x000fe400000001ff */
[----:B------:R-:W-:Y:S01]  /*4270*/  HFMA2 R121, -RZ, RZ, 0, 0 ;  /* 0x00000000ff797431 */ /* 0x000fe200000001ff */
[----:B------:R0:W-:Y:S01]  /*4280*/  STG.E.64 desc[UR14][R130.64], R34 ;  /* 0x0000002282007986 */ /* 0x0001e2000c101b0e */
[----:B------:R-:W-:Y:S01]  /*4290*/  @P3 HADD2.F32 R37, -RZ, R37.H0_H0 ;  /* 0x20000025ff253230 */ /* 0x000fe20000004100 */
[----:B------:R-:W-:-:S02]  /*42a0*/  MOV R128, RZ ;  /* 0x000000ff00807202 */ /* 0x000fc40000000f00 */
[----:B------:R-:W-:Y:S02]  /*42b0*/  MOV R132, RZ ;  /* 0x000000ff00847202 */ /* 0x000fe40000000f00 */
[----:B------:R-:W-:Y:S01]  /*42c0*/  @P3 FMUL.FTZ R126, R110, R37 ;  /* 0x000000256e7e3220 */ /* 0x000fe20000410000 */
[----:B--2---:R-:W-:Y:S02]  /*42d0*/  @P2 MOV R36, R104 ;  /* 0x0000006800242202 */ /* 0x004fe40000000f00 */
[--C-:B------:R-:W-:Y:S02]  /*42e0*/  @P6 SHF.R.U64 R125, R104, 0x10, R105.reuse ;  /* 0x00000010687d6819 */ /* 0x100fe40000001269 */
[----:B------:R-:W-:Y:S02]  /*42f0*/  @P5 MOV R123, R105 ;  /* 0x00000069007b5202 */ /* 0x000fe40000000f00 */
[----:B------:R-:W-:Y:S01]  /*4300*/  @P0 SHF.R.U32.HI R104, RZ, 0x10, R105 ;  /* 0x00000010ff680819 */ /* 0x000fe20000011669 */
[----:B------:R-:W-:-:S02]  /*4310*/  HFMA2 R105, -RZ, RZ, 0, 0 ;  /* 0x00000000ff697431 */ /* 0x000fc400000001ff */
[----:B------:R-:W-:Y:S02]  /*4320*/  @P2 HADD2.F32 R36, -RZ, R36.H0_H0 ;  /* 0x20000024ff242230 */ /* 0x000fe40000004100 */
[----:B0-----:R-:W-:Y:S02]  /*4330*/  @P6 HADD2.F32 R35, -RZ, R125.H0_H0 ;  /* 0x2000007dff236230 */ /* 0x001fe40000004100 */
[----:B------:R-:W-:Y:S02]  /*4340*/  @P5 HADD2.F32 R123, -RZ, R123.H0_H0 ;  /* 0x2000007bff7b5230 */ /* 0x000fe40000004100 */
[----:B------:R-:W-:Y:S02]  /*4350*/  @P0 HADD2.F32 R34, -RZ, R104.H0_H0 ;  /* 0x20000068ff220230 */ /* 0x000fe40000004100 */
[----:B------:R-:W-:Y:S01]  /*4360*/  @P2 FMUL.FTZ R128, R127, R36 ;  /* 0x000000247f802220 */ /* 0x000fe20000410000 */
[----:B------:R-:W-:Y:S01]  /*4370*/  @P6 FMUL.FTZ R105, R120, R35 ;  /* 0x0000002378696220 */ /* 0x000fe20000410000 */
[----:B------:R-:W-:Y:S01]  /*4380*/  @P5 FMUL.FTZ R132, R133, R123 ;  /* 0x0000007b85845220 */ /* 0x000fe20000410000 */
[----:B------:R-:W-:Y:S01]  /*4390*/  @P0 FMUL.FTZ R121, R129, R34 ;  /* 0x0000002281790220 */ /* 0x000fe20000410000 */
[----:B------:R-:W-:Y:S06]  /*43a0*/  BRA `(.L_x_8167) ;  /* 0x0000005800a07947 */ /* 0x000fec0003800000 */
.L_x_8166:
        /* <DEDUP_REMOVED lines=26> */
[----:B------:R-:W-:Y:S01]  /*4550*/  ISETP.GE.U32.AND P4, PT, R209, 0x1000000, PT ;  /* 0x01000000d100780c */ /* 0x000fe20003f86070 */
[----:B------:R-:W-:Y:S01]  /*4560*/  FMUL.FTZ R113, R113, UR21 ;  /* 0x0000001571717c20 */ /* 0x000fe20008410000 */
[----:B------:R-:W-:Y:S01]  /*4570*/  FSEL R107, R106, RZ, P6 ;  /* 0x000000ff6a6b7208 */ /* 0x000fe20003000000 */
[----:B------:R-:W-:Y:S01]  /*4580*/  FMUL.FTZ R106, R50, R115 ;  /* 0x00000073326a7220 */ /* 0x000fe20000410000 */
[----:B------:R-:W-:Y:S01]  /*4590*/  FSEL R118, R109, RZ, P4 ;  /* 0x000000ff6d767208 */ /* 0x000fe20002000000 */
[----:B------:R-:W0:Y:S01]  /*45a0*/  LDC.64 R182, c[0x0][0x468] ;  /* 0x00011a00ffb67b82 */ /* 0x000e220000000a00 */
[----:B------:R-:W-:Y:S01]  /*45b0*/  LOP3.LUT P0, RZ, R209, 0xff, RZ, 0xc0, !PT ;  /* 0x000000ffd1ff7812 */ /* 0x000fe2000780c0ff */
[----:B------:R-:W-:Y:S01]  /*45c0*/  FFMA.FTZ R180, R180, UR13, R117 ;  /* 0x0000000db4b47c23 */ /* 0x000fe20008010075 */
[----:B------:R-:W-:Y:S01]  /*45d0*/  FSEL R108, R106, RZ, P5 ;  /* 0x000000ff6a6c7208 */ /* 0x000fe20002800000 */
[----:B------:R-:W-:Y:S01]  /*45e0*/  FMUL.FTZ R106, R48, R113 ;  /* 0x00000071306a7220 */ /* 0x000fe20000410000 */
[----:B------:R-:W1:Y:S04]  /*45f0*/  F2F.F16.F32 R107, R107 ;  /* 0x0000006b006b7304 */ /* 0x000e680000200800 */
[----:B------:R-:W-:-:S04]  /*4600*/  FSEL R116, R106, RZ, P0 ;  /* 0x000000ff6a747208 */ /* 0x000fc80000000000 */
[----:B------:R-:W3:Y:S01]  /*4610*/  F2F.F16.F32 R118, R118 ;  /* 0x0000007600767304 */ /* 0x000ee20000200800 */
[----:B-1----:R-:W-:-:S07]  /*4620*/  IMAD.WIDE.U32 R106, R107, 0x10000, RZ ;  /* 0x000100006b6a7825 */ /* 0x002fce00078e00ff */
[----:B------:R-:W1:Y:S01]  /*4630*/  F2F.F16.F32 R108, R108 ;  /* 0x0000006c006c7304 */ /* 0x000e620000200800 */
[----:B---3--:R-:W-:-:S07]  /*4640*/  SHF.L.U32 R109, R118, 0x10, RZ ;  /* 0x00000010766d7819 */ /* 0x008fce00000006ff */
[----:B------:R-:W3:Y:S01]  /*4650*/  F2F.F16.F32 R111, R116 ;  /* 0x00000074006f7304 */ /* 0x000ee20000200800 */
[----:B-1----:R-:W-:Y:S01]  /*4660*/  LOP3.LUT R107, R107, R109, R108, 0xfe, !PT ;  /* 0x0000006d6b6b7212 */ /* 0x002fe200078efe6c */
[----:B0-----:R-:W-:Y:S01]  /*4670*/  IMAD.WIDE.U32 R108, R179, 0x8, R182 ;  /* 0x00000008b36c7825 */ /* 0x001fe200078e00b6 */
[----:B---3--:R-:W-:-:S03]  /*4680*/  LOP3.LUT R106, R106, R111, RZ, 0xfc, !PT ;  /* 0x0000006f6a6a7212 */ /* 0x008fc600078efcff */
[----:B------:R-:W-:Y:S02]  /*4690*/  IMAD.WIDE.U32 R110, R170, 0x8, R198 ;  /* 0x00000008aa6e7825 */ /* 0x000fe400078e00c6 */
[----:B------:R0:W-:Y:S04]  /*46a0*/  STG.E.64 desc[UR14][R108.64], R106 ;  /* 0x0000006a6c007986 */ /* 0x0001e8000c101b0e */
[----:B------:R-:W3:Y:S01]  /*46b0*/  LDG.E.64 R110, desc[UR14][R110.64] ;  /* 0x0000000e6e6e7981 */ /* 0x000ee2000c1e1b00 */
[--C-:B------:R-:W-:Y:S01]  /*46c0*/  FFMA.FTZ R173, R173, UR13, R117.reuse ;  /* 0x0000000dadad7c23 */ /* 0x100fe20008010075 */
[--C-:B------:R-:W-:Y:S01]  /*46d0*/  FFMA.FTZ R119, R176, UR13, R117.reuse ;  /* 0x0000000db0777c23 */ /* 0x100fe20008010075 */
[----:B------:R-:W-:Y:S01]  /*46e0*/  FADD.FTZ R180, R175, -R180 ;  /* 0x800000b4afb47221 */ /* 0x000fe20000010000 */
[----:B------:R-:W-:Y:S01]  /*46f0*/  FFMA.FTZ R178, R178, UR13, R117 ;  /* 0x0000000db2b27c23 */ /* 0x000fe20008010075 */
[----:B------:R-:W-:Y:S01]  /*4700*/  FADD.FTZ R173, R172, -R173 ;  /* 0x800000adacad7221 */ /* 0x000fe20000010000 */
[----:B------:R-:W-:Y:S01]  /*4710*/  FADD.FTZ R119, R174, -R119 ;  /* 0x80000077ae777221 */ /* 0x000fe20000010000 */
[----:B------:R-:W-:Y:S01]  /*4720*/  FMUL.FTZ R180, R180, UR12 ;  /* 0x0000000cb4b47c20 */ /* 0x000fe20008410000 */
[----:B------:R-:W-:Y:S01]  /*4730*/  FADD.FTZ R178, R177, -R178 ;  /* 0x800000b2b1b27221 */ /* 0x000fe20000010000 */
[----:B------:R-:W-:-:S02]  /*4740*/  HFMA2 R116, -RZ, RZ, 0, 0 ;  /* 0x00000000ff747431 */ /* 0x000fc400000001ff */
[----:B0-----:R-:W-:Y:S01]  /*4750*/  FMUL.FTZ R107, R173, UR12 ;  /* 0x0000000cad6b7c20 */ /* 0x001fe20008410000 */
        /* <DEDUP_REMOVED lines=10> */
[----:B------:R-:W-:Y:S01]  /*4800*/  ISETP.GE.U32.AND P3, PT, R171, 0x1000000, PT ;  /* 0x01000000ab00780c */ /* 0x000fe20003f66070 */
[----:B------:R-:W-:Y:S01]  /*4810*/  FMUL.FTZ R109, R55, R172 ;  /* 0x000000ac376d7220 */ /* 0x000fe20000410000 */
[----:B------:R-:W-:Y:S01]  /*4820*/  LOP3.LUT P2, RZ, R171, 0xff0000, RZ, 0xc0, !PT ;  /* 0x00ff0000abff7812 */ /* 0x000fe2000784c0ff */
[----:B------:R-:W-:Y:S01]  /*4830*/  FMUL.FTZ R175, R175, UR21 ;  /* 0x00000015afaf7c20 */ /* 0x000fe20008410000 */
[----:B--2---:R-:W-:-:S02]  /*4840*/  @P0 MOV R118, R104 ;  /* 0x0000006800760202 */ /* 0x004fc40000000f00 */
[----:B------:R-:W-:Y:S01]  /*4850*/  @P6 SHF.R.U64 R107, R104, 0x10, R105 ;  /* 0x00000010686b6819 */ /* 0x000fe20000001269 */
[----:B------:R-:W-:Y:S02]  /*4860*/  FMUL.FTZ R104, R54, R173 ;  /* 0x000000ad36687220 */ /* 0x000fe40000410000 */
[----:B------:R-:W-:Y:S02]  /*4870*/  @P0 HADD2.F32 R118, -RZ, R118.H0_H0 ;  /* 0x20000076ff760230 */ /* 0x000fe40000004100 */
[----:B------:R-:W-:Y:S01]  /*4880*/  @P6 HADD2.F32 R107, -RZ, R107.H0_H0 ;  /* 0x2000006bff6b6230 */ /* 0x000fe20000004100 */
[----:B------:R-:W-:Y:S01]  /*4890*/  FSEL R108, R104, RZ, P2 ;  /* 0x000000ff686c7208 */ /* 0x000fe20001000000 */
[----:B------:R-:W-:Y:S01]  /*48a0*/  FMUL.FTZ R104, R52, R175 ;  /* 0x000000af34687220 */ /* 0x000fe20000410000 */
[----:B------:R-:W-:Y:S01]  /*48b0*/  @P0 FMUL.FTZ R116, R113, R118 ;  /* 0x0000007671740220 */ /* 0x000fe20000410000 */
[----:B------:R-:W-:Y:S02]  /*48c0*/  LOP3.LUT P0, RZ, R171, 0xff00, RZ, 0xc0, !PT ;  /* 0x0000ff00abff7812 */ /* 0x000fe4000780c0ff */
[----:B------:R-:W-:Y:S01]  /*48d0*/  MOV R118, RZ ;  /* 0x000000ff00767202 */ /* 0x000fe20000000f00 */
[----:B------:R-:W-:Y:S01]  /*48e0*/  @P6 FMUL.FTZ R118, R112, R107 ;  /* 0x0000006b70766220 */ /* 0x000fe20000410000 */
[----:B------:R-:W-:Y:S01]  /*48f0*/  FSEL R106, R106, RZ, P0 ;  /* 0x000000ff6a6a7208 */ /* 0x000fe20000000000 */
[----:B------:R-:W-:Y:S01]  /*4900*/  F2F.F16.F32 R108, R108 ;  /* 0x0000006c006c7304 */ /* 0x000fe20000200800 */
[----:B------:R-:W-:-:S02]  /*4910*/  FSEL R112, R109, RZ, P3 ;  /* 0x000000ff6d707208 */ /* 0x000fc40001800000 */
[----:B------:R-:W-:Y:S01]  /*4920*/  LOP3.LUT P6, RZ, R171, 0xff, RZ, 0xc0, !PT ;  /* 0x000000ffabff7812 */ /* 0x000fe200078cc0ff */
[----:B------:R-:W-:-:S03]  /*4930*/  IMAD.WIDE.U32 R170, R170, 0x8, R182 ;  /* 0x00000008aaaa7825 */ /* 0x000fc600078e00b6 */
[----:B------:R-:W-:Y:S01]  /*4940*/  FSEL R104, R104, RZ, P6 ;  /* 0x000000ff68687208 */ /* 0x000fe20003000000 */
[----:B------:R-:W0:Y:S08]  /*4950*/  F2F.F16.F32 R106, R106 ;  /* 0x0000006a006a7304 */ /* 0x000e300000200800 */
[----:B------:R-:W1:Y:S01]  /*4960*/  F2F.F16.F32 R112, R112 ;  /* 0x0000007000707304 */ /* 0x000e620000200800 */
[----:B0-----:R-:W-:-:S07]  /*4970*/  IMAD.WIDE.U32 R106, R106, 0x10000, RZ ;  /* 0x000100006a6a7825 */ /* 0x001fce00078e00ff */
[----:B------:R-:W0:Y:S01]  /*4980*/  F2F.F16.F32 R113, R104 ;  /* 0x0000006800717304 */ /* 0x000e220000200800 */
[----:B-1----:R-:W-:-:S04]  /*4990*/  SHF.L.U32 R109, R112, 0x10, RZ ;  /* 0x00000010706d7819 */ /* 0x002fc800000006ff */
[----:B------:R-:W-:Y:S01]  /*49a0*/  LOP3.LUT R107, R107, R109, R108, 0xfe, !PT ;  /* 0x0000006d6b6b7212 */ /* 0x000fe200078efe6c */
[----:B------:R-:W-:Y:S01]  /*49b0*/  IMAD.WIDE.U32 R108, R151, 0x8, R198 ;  /* 0x00000008976c7825 */ /* 0x000fe200078e00c6 */
[----:B0-----:R-:W-:-:S05]  /*49c0*/  LOP3.LUT R106, R106, R113, RZ, 0xfc, !PT ;  /* 0x000000716a6a7212 */ /* 0x001fca00078efcff */
[----:B------:R0:W-:Y:S04]  /*49d0*/  STG.E.64 desc[UR14][R170.64], R106 ;  /* 0x0000006aaa007986 */ /* 0x0001e8000c101b0e */
[----:B------:R-:W2:Y:S01]  /*49e0*/  LDG.E.64 R108, desc[UR14][R108.64] ;  /* 0x0000000e6c6c7981 */ /* 0x000ea2000c1e1b00 */
[--C-:B------:R-:W-:Y:S01]  /*49f0*/  FFMA.FTZ R148, R148, UR13, R117.reuse ;  /* 0x0000000d94947c23 */ /* 0x100fe20008010075 */
[--C-:B------:R-:W-:Y:S01]  /*4a00*/  FFMA.FTZ R113, R122, UR13, R117.reuse ;  /* 0x0000000d7a717c23 */ /* 0x100fe20008010075 */
[--C-:B------:R-:W-:Y:S01]  /*4a10*/  FFMA.FTZ R153, R153, UR13, R117.reuse ;  /* 0x0000000d99997c23 */ /* 0x100fe20008010075 */
[----:B------:R-:W-:Y:S01]  /*4a20*/  @P5 MOV R122, R105 ;  /* 0x00000069007a5202 */ /* 0x000fe20000000f00 */
[----:B------:R-:W-:Y:S01]  /*4a30*/  FADD.FTZ R148, R155, -R148 ;  /* 0x800000949b947221 */ /* 0x000fe20000010000 */
[----:B------:R-:W-:Y:S01]  /*4a40*/  FFMA.FTZ R155, R146, UR13, R117 ;  /* 0x0000000d929b7c23 */ /* 0x000fe20008010075 */
[----:B------:R-:W-:Y:S01]  /*4a50*/  FADD.FTZ R153, R154, -R153 ;  /* 0x800000999a997221 */ /* 0x000fe20000010000 */
[----:B------:R-:W-:Y:S01]  /*4a60*/  @P4 SHF.R.U32.HI R105, RZ, 0x10, R105 ;  /* 0x00000010ff694819 */ /* 0x000fe20000011669 */
[----:B------:R-:W-:Y:S01]  /*4a70*/  FMUL.FTZ R148, R148, UR12 ;  /* 0x0000000c94947c20 */ /* 0x000fe20008410000 */
[----:B------:R-:W-:Y:S01]  /*4a80*/  FADD.FTZ R155, R152, -R155 ;  /* 0x8000009b989b7221 */ /* 0x000fe20000010000 */
[----:B------:R-:W-:-:S02]  /*4a90*/  @P5 HADD2.F32 R122, -RZ, R122.H0_H0 ;  /* 0x2000007aff7a5230 */ /* 0x000fc40000004100 */
[----:B------:R-:W-:Y:S02]  /*4aa0*/  HFMA2 R119, -RZ, RZ, 0, 0 ;  /* 0x00000000ff777431 */ /* 0x000fe400000001ff */
[----:B0-----:R-:W-:Y:S01]  /*4ab0*/  FMUL.FTZ R106, R148, UR4 ;  /* 0x00000004946a7c20 */ /* 0x001fe20008410000 */
[----:B------:R-:W-:Y:S01]  /*4ac0*/  FADD.FTZ R150, R150, -R113 ;  /* 0x8000007196967221 */ /* 0x000fe20000010000 */
[----:B------:R-:W-:Y:S01]  /*4ad0*/  FMUL.FTZ R153, R153, UR12 ;  /* 0x0000000c99997c20 */ /* 0x000fe20008410000 */
[----:B------:R-:W-:Y:S01]  /*4ae0*/  FMUL.FTZ R155, R155, UR12 ;  /* 0x0000000c9b9b7c20 */ /* 0x000fe20008410000 */
[----:B------:R-:W-:Y:S02]  /*4af0*/  CS2R R112, SRZ ;  /* 0x0000000000707805 */ /* 0x000fe4000001ff00 */
[----:B---3--:R-:W-:Y:S01]  /*4b00*/  @P6 MOV R104, R110 ;  /* 0x0000006e00686202 */ /* 0x008fe20000000f00 */
[----:B------:R-:W-:Y:S02]  /*4b10*/  @P4 HADD2.F32 R105, -RZ, R105.H0_H0 ;  /* 0x20000069ff694230 */ /* 0x000fe40000004100 */
[----:B------:R-:W-:Y:S01]  /*4b20*/  FMUL.FTZ R106, R106, UR21 ;  /* 0x000000156a6a7c20 */ /* 0x000fe20008410000 */
[----:B------:R-:W-:Y:S01]  /*4b30*/  @P5 FMUL.FTZ R112, R115, R122 ;  /* 0x0000007a73705220 */ /* 0x000fe20000410000 */
[----:B------:R-:W-:Y:S01]  /*4b40*/  FMUL.FTZ R115, R153, UR4 ;  /* 0x0000000499737c20 */ /* 0x000fe20008410000 */
[----:B------:R-:W-:-:S02]  /*4b50*/  @P6 HADD2.F32 R104, -RZ, R104.H0_H0 ;  /* 0x20000068ff686230 */ /* 0x000fc40000004100 */
[----:B------:R-:W-:Y:S01]  /*4b60*/  FMUL.FTZ R155, R155, UR4 ;  /* 0x000000049b9b7c20 */ /* 0x000fe20008410000 */
[----:B------:R-:W-:Y:S01]  /*4b70*/  @P4 FMUL.FTZ R113, R114, R105 ;  /* 0x0000006972714220 */ /* 0x000fe20000410000 */
[----:B------:R-:W-:Y:S01]  /*4b80*/  FMUL.FTZ R150, R150, UR12 ;  /* 0x0000000c96967c20 */ /* 0x000fe20008410000 */
[----:B------:R-:W-:Y:S01]  /*4b90*/  LOP3.LUT P4, RZ, R40, 0xff00, RZ, 0xc0, !PT ;  /* 0x0000ff0028ff7812 */ /* 0x000fe2000788c0ff */
[----:B------:R-:W-:Y:S01]  /*4ba0*/  @P6 FMUL.FTZ R119, R175, R104 ;  /* 0x00000068af776220 */ /* 0x000fe20000410000 */
[----:B------:R-:W-:Y:S01]  /*4bb0*/  FMUL.FTZ R104, R57, R106 ;  /* 0x0000006a39687220 */ /* 0x000fe20000410000 */
[----:B------:R-:W-:Y:S01]  /*4bc0*/  @P0 SHF.R.U64 R105, R110, 0x10, R111 ;  /* 0x000000106e690819 */ /* 0x000fe2000000126f */
[----:B------:R-:W-:Y:S01]  /*4bd0*/  FMUL.FTZ R115, R115, UR21 ;  /* 0x0000001573737c20 */ /* 0x000fe20008410000 */
[----:B------:R-:W-:Y:S01]  /*4be0*/  FMUL.FTZ R110, R155, UR21 ;  /* 0x000000159b6e7c20 */ /* 0x000fe20008410000 */
[----:B------:R-:W-:Y:S01]  /*4bf0*/  FMUL.FTZ R107, R150, UR4 ;  /* 0x00000004966b7c20 */ /* 0x000fe20008410000 */
[----:B------:R-:W-:Y:S01]  /*4c00*/  FSEL R114, R104, RZ, P4 ;  /* 0x000000ff68727208 */ /* 0x000fe20002000000 */
[----:B------:R-:W-:Y:S01]  /*4c10*/  FMUL.FTZ R104, R58, R115 ;  /* 0x000000733a687220 */ /* 0x000fe20000410000 */
[----:B------:R-:W-:Y:S01]  /*4c20*/  FMUL.FTZ R148, R59, R110 ;  /* 0x0000006e3b947220 */ /* 0x000fe20000410000 */
[C---:B------:R-:W-:Y:S01]  /*4c30*/  LOP3.LUT P5, RZ, R40.reuse, 0xff0000, RZ, 0xc0, !PT ;  /* 0x00ff000028ff7812 */ /* 0x040fe200078ac0ff */
[----:B------:R-:W-:Y:S01]  /*4c40*/  @P0 HADD2.F32 R105, -RZ, R105.H0_H0 ;  /* 0x20000069ff690230 */ /* 0x000fe20000004100 */
[----:B------:R-:W-:Y:S01]  /*4c50*/  ISETP.GE.U32.AND P6, PT, R40, 0x1000000, PT ;  /* 0x010000002800780c */ /* 0x000fe20003fc6070 */
[----:B------:R-:W-:Y:S01]  /*4c60*/  FMUL.FTZ R107, R107, UR21 ;  /* 0x000000156b6b7c20 */ /* 0x000fe20008410000 */
[----:B------:R-:W-:Y:S01]  /*4c70*/  MOV R122, RZ ;  /* 0x000000ff007a7202 */ /* 0x000fe20000000f00 */
[----:B------:R-:W0:Y:S01]  /*4c80*/  F2F.F16.F32 R114, R114 ;  /* 0x0000007200727304 */ /* 0x000e220000200800 */
[----:B------:R-:W-:Y:S01]  /*4c90*/  FSEL R146, R104, RZ, P5 ;  /* 0x000000ff68927208 */ /* 0x000fe20002800000 */
[----:B------:R-:W-:Y:S01]  /*4ca0*/  @P0 FMUL.FTZ R122, R174, R105 ;  /* 0x00000069ae7a0220 */ /* 0x000fe20000410000 */
[----:B------:R-:W-:Y:S01]  /*4cb0*/  FSEL R148, R148, RZ, P6 ;  /* 0x000000ff94947208 */ /* 0x000fe20003000000 */
[----:B------:R-:W-:Y:S01]  /*4cc0*/  FMUL.FTZ R104, R56, R107 ;  /* 0x0000006b38687220 */ /* 0x000fe20000410000 */
[----:B------:R-:W-:Y:S01]  /*4cd0*/  LOP3.LUT P0, RZ, R40, 0xff, RZ, 0xc0, !PT ;  /* 0x000000ff28ff7812 */ /* 0x000fe2000780c0ff */
[--C-:B------:R-:W-:Y:S01]  /*4ce0*/  FFMA.FTZ R155, R34, UR13, R117.reuse ;  /* 0x0000000d229b7c23 */ /* 0x100fe20008010075 */
[--C-:B------:R-:W-:Y:S01]  /*4cf0*/  FFMA.FTZ R34, R149, UR13, R117.reuse ;  /* 0x0000000d95227c23 */ /* 0x100fe20008010075 */
[----:B------:R-:W-:Y:S01]  /*4d00*/  F2F.F16.F32 R146, R146 ;  /* 0x0000009200927304 */ /* 0x000fe20000200800 */
[----:B------:R-:W-:Y:S01]  /*4d10*/  FSEL R40, R104, RZ, P0 ;  /* 0x000000ff68287208 */ /* 0x000fe20000000000 */
[----:B------:R-:W-:Y:S01]  /*4d20*/  FFMA.FTZ R36, R36, UR13, R117 ;  /* 0x0000000d24247c23 */ /* 0x000fe20008010075 */
[----:B------:R-:W-:Y:S01]  /*4d30*/  FADD.FTZ R152, R35, -R34 ;  /* 0x8000002223987221 */ /* 0x000fe20000010000 */
[----:B------:R-:W-:-:S02]  /*4d40*/  FADD.FTZ R155, R138, -R155 ;  /* 0x8000009b8a9b7221 */ /* 0x000fc40000010000 */
[----:B------:R-:W-:Y:S01]  /*4d50*/  FADD.FTZ R150, R37, -R36 ;  /* 0x8000002425967221 */ /* 0x000fe20000010000 */
[----:B0-----:R-:W-:Y:S01]  /*4d60*/  IMAD.WIDE.U32 R104, R114, 0x10000, RZ ;  /* 0x0001000072687825 */ /* 0x001fe200078e00ff */
[----:B------:R-:W0:Y:S01]  /*4d70*/  F2F.F16.F32 R148, R148 ;  /* 0x0000009400947304 */ /* 0x000e220000200800 */
[----:B------:R-:W-:Y:S02]  /*4d80*/  @P2 MOV R114, R111 ;  /* 0x0000006f00722202 */ /* 0x000fe40000000f00 */
[----:B------:R-:W-:Y:S01]  /*4d90*/  IMAD.WIDE.U32 R36, R151, 0x8, R182 ;  /* 0x0000000897247825 */ /* 0x000fe200078e00b6 */
[----:B------:R-:W-:-:S04]  /*4da0*/  @P3 SHF.R.U32.HI R111, RZ, 0x10, R111 ;  /* 0x00000010ff6f3819 */ /* 0x000fc8000001166f */
[----:B------:R-:W1:Y:S01]  /*4db0*/  F2F.F16.F32 R153, R40 ;  /* 0x0000002800997304 */ /* 0x000e620000200800 */
[----:B0-----:R-:W-:-:S04]  /*4dc0*/  SHF.L.U32 R149, R148, 0x10, RZ ;  /* 0x0000001094957819 */ /* 0x001fc800000006ff */
[----:B------:R-:W-:Y:S02]  /*4dd0*/  LOP3.LUT R35, R105, R149, R146, 0xfe, !PT ;  /* 0x0000009569237212 */ /* 0x000fe400078efe92 */
[----:B-1----:R-:W-:Y:S01]  /*4de0*/  LOP3.LUT R34, R104, R153, RZ, 0xfc, !PT ;  /* 0x0000009968227212 */ /* 0x002fe200078efcff */
[----:B------:R-:W-:-:S04]  /*4df0*/  IMAD.WIDE.U32 R104, R38, 0x8, R198 ;  /* 0x0000000826687825 */ /* 0x000fc800078e00c6 */
[----:B------:R0:W-:Y:S04]  /*4e00*/  STG.E.64 desc[UR14][R36.64], R34 ;  /* 0x0000002224007986 */ /* 0x0001e8000c101b0e */
[----:B------:R-:W3:Y:S01]  /*4e10*/  LDG.E.64 R104, desc[UR14][R104.64] ;  /* 0x0000000e68687981 */ /* 0x000ee2000c1e1b00 */
[----:B------:R-:W-:Y:S01]  /*4e20*/  FFMA.FTZ R148, R134, UR13, R117 ;  /* 0x0000000d86947c23 */ /* 0x000fe20008010075 */
[----:B------:R-:W-:Y:S01]  /*4e30*/  FMUL.FTZ R155, R155, UR12 ;  /* 0x0000000c9b9b7c20 */ /* 0x000fe20008410000 */
[----:B------:R-:W-:Y:S02]  /*4e40*/  HFMA2 R138, -RZ, RZ, 0, 0 ;  /* 0x00000000ff8a7431 */ /* 0x000fe400000001ff */
[----:B------:R-:W-:Y:S02]  /*4e50*/  @P3 HADD2.F32 R111, -RZ, R111.H0_H0 ;  /* 0x2000006fff6f3230 */ /* 0x000fe40000004100 */
[----:B------:R-:W-:Y:S01]  /*4e60*/  FADD.FTZ R147, R147, -R148 ;  /* 0x8000009493937221 */ /* 0x000fe20000010000 */
[----:B------:R-:W-:Y:S01]  /*4e70*/  FMUL.FTZ R148, R155, UR4 ;  /* 0x000000049b947c20 */ /* 0x000fe20008410000 */
[----:B------:R-:W-:-:S02]  /*4e80*/  HFMA2 R40, -RZ, RZ, 0, 0 ;  /* 0x00000000ff287431 */ /* 0x000fc400000001ff */
[----:B------:R-:W-:Y:S01]  /*4e90*/  FMUL.FTZ R152, R152, UR12 ;  /* 0x0000000c98987c20 */ /* 0x000fe20008410000 */
[----:B------:R-:W-:Y:S01]  /*4ea0*/  FMUL.FTZ R147, R147, UR12 ;  /* 0x0000000c93937c20 */ /* 0x000fe20008410000 */
[----:B------:R-:W-:Y:S01]  /*4eb0*/  @P2 HADD2.F32 R114, -RZ, R114.H0_H0 ;  /* 0x20000072ff722230 */ /* 0x000fe20000004100 */
[----:B------:R-:W-:Y:S01]  /*4ec0*/  MOV R134, RZ ;  /* 0x000000ff00867202 */ /* 0x000fe20000000f00 */
[----:B------:R-:W-:Y:S01]  /*4ed0*/  FMUL.FTZ R148, R148, UR21 ;  /* 0x0000001594947c20 */ /* 0x000fe20008410000 */
[----:B------:R-:W-:Y:S01]  /*4ee0*/  @P3 FMUL.FTZ R134, R172, R111 ;  /* 0x0000006fac863220 */ /* 0x000fe20000410000 */
[----:B------:R-:W-:Y:S01]  /*4ef0*/  FMUL.FTZ R111, R152, UR4 ;  /* 0x00000004986f7c20 */ /* 0x000fe20008410000 */
[----:B------:R-:W-:Y:S01]  /*4f00*/  @P2 FMUL.FTZ R40, R173, R114 ;  /* 0x00000072ad282220 */ /* 0x000fe20000410000 */
[----:B0-----:R-:W-:Y:S01]  /*4f10*/  FMUL.FTZ R34, R61, R148 ;  /* 0x000000943d227220 */ /* 0x001fe20000410000 */
[----:B------:R-:W-:Y:S01]  /*4f20*/  FMUL.FTZ R150, R150, UR12 ;  /* 0x0000000c96967c20 */ /* 0x000fe20008410000 */
[----:B------:R-:W-:Y:S01]  /*4f30*/  LOP3.LUT P2, RZ, R145, 0xff00, RZ, 0xc0, !PT ;  /* 0x0000ff0091ff7812 */ /* 0x000fe2000784c0ff */
[----:B------:R-:W-:Y:S01]  /*4f40*/  FMUL.FTZ R111, R111, UR21 ;  /* 0x000000156f6f7c20 */ /* 0x000fe20008410000 */
[----:B------:R-:W-:-:S02]  /*4f50*/  LOP3.LUT P3, RZ, R145, 0xff0000, RZ, 0xc0, !PT ;  /* 0x00ff000091ff7812 */ /* 0x000fc4000786c0ff */
[----:B------:R-:W-:Y:S01]  /*4f60*/  FSEL R36, R34, RZ, P2 ;  /* 0x000000ff22247208 */ /* 0x000fe20001000000 */
[----:B------:R-:W-:Y:S01]  /*4f70*/  FMUL.FTZ R34, R62, R111 ;  /* 0x0000006f3e227220 */ /* 0x000fe20000410000 */
[----:B------:R-:W-:-:S04]  /*4f80*/  MOV R114, RZ ;  /* 0x000000ff00727202 */ /* 0x000fc80000000f00 */
[----:B------:R-:W-:Y:S01]  /*4f90*/  FSEL R37, R34, RZ, P3 ;  /* 0x000000ff22257208 */ /* 0x000fe20001800000 */
[----:B------:R-:W0:Y:S08]  /*4fa0*/  F2F.F16.F32 R36, R36 ;  /* 0x0000002400247304 */ /* 0x000e300000200800 */
[----:B------:R-:W-:Y:S01]  /*4fb0*/  F2F.F16.F32 R37, R37 ;  /* 0x0000002500257304 */ /* 0x000fe20000200800 */
[----:B--2---:R-:W-:-:S02]  /*4fc0*/  @P0 MOV R146, R108 ;  /* 0x0000006c00920202 */ /* 0x004fc40000000f00 */
[----:B------:R-:W-:-:S03]  /*4fd0*/  @P4 SHF.R.U64 R35, R108, 0x10, R109 ;  /* 0x000000106c234819 */ /* 0x000fc6000000126d */
[----:B------:R-:W-:Y:S02]  /*4fe0*/  @P0 HADD2.F32 R146, -RZ, R146.H0_H0 ;  /* 0x20000092ff920230 */ /* 0x000fe40000004100 */
[----:B------:R-:W-:-:S03]  /*4ff0*/  @P4 HADD2.F32 R35, -RZ, R35.H0_H0 ;  /* 0x20000023ff234230 */ /* 0x000fc60000004100 */
[----:B------:R-:W-:Y:S01]  /*5000*/  @P0 FMUL.FTZ R138, R107, R146 ;  /* 0x000000926b8a0220 */ /* 0x000fe20000410000 */
[----:B------:R-:W-:Y:S01]  /*5010*/  FMUL.FTZ R146, R147, UR4 ;  /* 0x0000000493927c20 */ /* 0x000fe20008410000 */
[----:B------:R-:W-:Y:S01]  /*5020*/  FMUL.FTZ R147, R150, UR4 ;  /* 0x0000000496937c20 */ /* 0x000fe20008410000 */
[----:B------:R-:W-:Y:S01]  /*5030*/  ISETP.GE.U32.AND P0, PT, R145, 0x1000000, PT ;  /* 0x010000009100780c */ /* 0x000fe20003f06070 */
[----:B------:R-:W-:Y:S01]  /*5040*/  @P4 FMUL.FTZ R114, R106, R35 ;  /* 0x000000236a724220 */ /* 0x000fe20000410000 */
[----:B------:R-:W-:Y:S01]  /*5050*/  FMUL.FTZ R146, R146, UR21 ;  /* 0x0000001592927c20 */ /* 0x000fe20008410000 */
[----:B------:R-:W-:Y:S01]  /*5060*/  FMUL.FTZ R147, R147, UR21 ;  /* 0x0000001593937c20 */ /* 0x000fe20008410000 */
[----:B------:R-:W-:Y:S02]  /*5070*/  LOP3.LUT P4, RZ, R145, 0xff, RZ, 0xc0, !PT ;  /* 0x000000ff91ff7812 */ /* 0x000fe4000788c0ff */
[----:B------:R-:W-:Y:S01]  /*5080*/  FMUL.FTZ R107, R63, R146 ;  /* 0x000000923f6b7220 */ /* 0x000fe20000410000 */
[----:B------:R-:W-:-:S04]  /*5090*/  FMUL.FTZ R34, R60, R147 ;  /* 0x000000933c227220 */ /* 0x000fc80000410000 */
[----:B------:R-:W-:Y:S02]  /*50a0*/  FSEL R149, R107, RZ, P0 ;  /* 0x000000ff6b957208 */ /* 0x000fe40000000000 */
[----:B------:R-:W-:Y:S01]  /*50b0*/  FSEL R108, R34, RZ, P4 ;  /* 0x000000ff226c7208 */ /* 0x000fe20002000000 */
        /* <DEDUP_REMOVED lines=18> */
[----:B------:R-:W-:Y:S01]  /*51e0*/  @P6 SHF.R.U32.HI R109, RZ, 0x10, R109 ;  /* 0x00000010ff6d6819 */ /* 0x000fe2000001166d */
[----:B------:R-:W-:Y:S01]  /*51f0*/  FMUL.FTZ R142, R142, UR12 ;  /* 0x0000000c8e8e7c20 */ /* 0x000fe20008410000 */
[----:B------:R-:W-:Y:S01]  /*5200*/  CS2R R38, SRZ ;  /* 0x0000000000267805 */ /* 0x000fe2000001ff00 */
[----:B------:R-:W-:-:S02]  /*5210*/  @P5 HADD2.F32 R44, -RZ, R44.H0_H0 ;  /* 0x2000002cff2c5230 */ /* 0x000fc40000004100 */
[----:B------:R-:W-:Y:S02]  /*5220*/  HFMA2 R108, -RZ, RZ, 0, 0 ;  /* 0x00000000ff6c7431 */ /* 0x000fe400000001ff */
[----:B0-----:R-:W-:Y:S02]  /*5230*/  @P6 HADD2.F32 R35, -RZ, R109.H0_H0 ;  /* 0x2000006dff236230 */ /* 0x001fe40000004100 */
[----:B------:R-:W-:Y:S01]  /*5240*/  FMUL.FTZ R142, R142, UR4 ;  /* 0x000000048e8e7c20 */ /* 0x000fe20008410000 */
[----:B------:R-:W-:Y:S01]  /*5250*/  FMUL.FTZ R140, R140, UR12 ;  /* 0x0000000c8c8c7c20 */ /* 0x000fe20008410000 */
[----:B------:R-:W-:Y:S01]  /*5260*/  FMUL.FTZ R124, R124, UR12 ;  /* 0x0000000c7c7c7c20 */ /* 0x000fe20008410000 */
[----:B------:R-:W-:Y:S01]  /*5270*/  FADD.FTZ R145, R144, -R145 ;  /* 0x8000009190917221 */ /* 0x000fe20000010000 */
[----:B------:R-:W-:Y:S01]  /*5280*/  @P6 FMUL.FTZ R39, R110, R35 ;  /* 0x000000236e276220 */ /* 0x000fe20000410000 */
[----:B------:R-:W-:Y:S01]  /*5290*/  @P5 FMUL.FTZ R38, R115, R44 ;  /* 0x0000002c73265220 */ /* 0x000fe20000410000 */
[----:B------:R-:W-:Y:S01]  /*52a0*/  FMUL.FTZ R110, R142, UR21 ;  /* 0x000000158e6e7c20 */ /* 0x000fe20008410000 */
[----:B------:R-:W-:Y:S01]  /*52b0*/  FMUL.FTZ R44, R140, UR4 ;  /* 0x000000048c2c7c20 */ /* 0x000fe20008410000 */
[----:B------:R-:W-:Y:S01]  /*52c0*/  FMUL.FTZ R124, R124, UR4 ;  /* 0x000000047c7c7c20 */ /* 0x000fe20008410000 */
[----:B------:R-:W-:Y:S01]  /*52d0*/  FMUL.FTZ R145, R145, UR12 ;  /* 0x0000000c91917c20 */ /* 0x000fe20008410000 */
[----:B------:R-:W-:Y:S01]  /*52e0*/  ISETP.GE.U32.AND P6, PT, R42, 0x1000000, PT ;  /* 0x010000002a00780c */ /* 0x000fe20003fc6070 */
[----:B------:R-:W-:Y:S01]  /*52f0*/  FMUL.FTZ R44, R44, UR21 ;  /* 0x000000152c2c7c20 */ /* 0x000fe20008410000 */
[----:B------:R-:W-:Y:S01]  /*5300*/  FMUL.FTZ R141, R124, UR21 ;  /* 0x000000157c8d7c20 */ /* 0x000fe20008410000 */
[----:B---3--:R-:W-:Y:S01]  /*5310*/  @P4 MOV R34, R104 ;  /* 0x0000006800224202 */ /* 0x008fe20000000f00 */
[----:B------:R-:W-:Y:S01]  /*5320*/  FMUL.FTZ R145, R145, UR4 ;  /* 0x0000000491917c20 */ /* 0x000fe20008410000 */
[----:B------:R-:W-:Y:S01]  /*5330*/  @P2 SHF.R.U64 R35, R104, 0x10, R105 ;  /* 0x0000001068232819 */ /* 0x000fe20000001269 */
[----:B------:R-:W-:Y:S01]  /*5340*/  FMUL.FTZ R104, R67, R44 ;  /* 0x0000002c43687220 */ /* 0x000fe20000410000 */
[----:B------:R-:W-:Y:S01]  /*5350*/  LOP3.LUT P5, RZ, R42, 0xff0000, RZ, 0xc0, !PT ;  /* 0x00ff00002aff7812 */ /* 0x000fe200078ac0ff */
[----:B------:R-:W-:-:S02]  /*5360*/  @P4 HADD2.F32 R34, -RZ, R34.H0_H0 ;  /* 0x20000022ff224230 */ /* 0x000fc40000004100 */
[----:B------:R-:W-:Y:S01]  /*5370*/  FMUL.FTZ R145, R145, UR21 ;  /* 0x0000001591917c20 */ /* 0x000fe20008410000 */
[----:B------:R-:W-:Y:S01]  /*5380*/  @P2 HADD2.F32 R35, -RZ, R35.H0_H0 ;  /* 0x20000023ff232230 */ /* 0x000fe20000004100 */
[----:B------:R-:W-:Y:S01]  /*5390*/  FSEL R104, R104, RZ, P6 ;  /* 0x000000ff68687208 */ /* 0x000fe20003000000 */
[--C-:B------:R-:W-:Y:S01]  /*53a0*/  FFMA.FTZ R142, R47, UR13, R117.reuse ;  /* 0x0000000d2f8e7c23 */ /* 0x100fe20008010075 */
[----:B------:R-:W-:Y:S01]  /*53b0*/  @P4 FMUL.FTZ R108, R147, R34 ;  /* 0x00000022936c4220 */ /* 0x000fe20000410000 */
[----:B------:R-:W-:Y:S01]  /*53c0*/  FMUL.FTZ R34, R65, R110 ;  /* 0x0000006e41227220 */ /* 0x000fe20000410000 */
[----:B------:R-:W-:Y:S01]  /*53d0*/  LOP3.LUT P4, RZ, R42, 0xff00, RZ, 0xc0, !PT ;  /* 0x0000ff002aff7812 */ /* 0x000fe2000788c0ff */
[--C-:B------:R-:W-:Y:S01]  /*53e0*/  FFMA.FTZ R140, R125, UR13, R117.reuse ;  /* 0x0000000d7d8c7c23 */ /* 0x100fe20008010075 */
[----:B------:R-:W-:Y:S01]  /*53f0*/  MOV R109, RZ ;  /* 0x000000ff006d7202 */ /* 0x000fe20000000f00 */
[----:B------:R-:W-:Y:S01]  /*5400*/  @P2 FMUL.FTZ R109, R148, R35 ;  /* 0x00000023946d2220 */ /* 0x000fe20000410000 */
[----:B------:R-:W-:Y:S01]  /*5410*/  FSEL R36, R34, RZ, P4 ;  /* 0x000000ff22247208 */ /* 0x000fe20002000000 */
[----:B------:R-:W-:Y:S01]  /*5420*/  FMUL.FTZ R34, R66, R141 ;  /* 0x0000008d42227220 */ /* 0x000fe20000410000 */
[----:B------:R-:W-:Y:S01]  /*5430*/  LOP3.LUT P2, RZ, R42, 0xff, RZ, 0xc0, !PT ;  /* 0x000000ff2aff7812 */ /* 0x000fe2000784c0ff */
[----:B------:R-:W-:Y:S01]  /*5440*/  F2F.F16.F32 R104, R104 ;  /* 0x0000006800687304 */ /* 0x000fe20000200800 */
[----:B------:R-:W-:Y:S01]  /*5450*/  FADD.FTZ R142, R45, -R142 ;  /* 0x8000008e2d8e7221 */ /* 0x000fe20000010000 */
[----:B------:R-:W-:Y:S01]  /*5460*/  FADD.FTZ R125, R43, -R140 ;  /* 0x8000008c2b7d7221 */ /* 0x000fe20000010000 */
[----:B------:R-:W-:Y:S01]  /*5470*/  FSEL R37, R34, RZ, P5 ;  /* 0x000000ff22257208 */ /* 0x000fe20002800000 */
[----:B------:R-:W-:Y:S01]  /*5480*/  FMUL.FTZ R34, R64, R145 ;  /* 0x0000009140227220 */ /* 0x000fe20000410000 */
[----:B------:R-:W-:Y:S01]  /*5490*/  FFMA.FTZ R140, R137, UR13, R117 ;  /* 0x0000000d898c7c23 */ /* 0x000fe20008010075 */
[----:B------:R-:W-:-:S02]  /*54a0*/  HFMA2 R47, -RZ, RZ, 0, 0 ;  /* 0x00000000ff2f7431 */ /* 0x000fc400000001ff */
[----:B------:R-:W0:Y:S01]  /*54b0*/  F2F.F16.F32 R36, R36 ;  /* 0x0000002400247304 */ /* 0x000e220000200800 */
[----:B------:R-:W-:Y:S01]  /*54c0*/  FSEL R42, R34, RZ, P2 ;  /* 0x000000ff222a7208 */ /* 0x000fe20001000000 */
[----:B------:R-:W-:Y:S01]  /*54d0*/  FMUL.FTZ R142, R142, UR12 ;  /* 0x0000000c8e8e7c20 */ /* 0x000fe20008410000 */
[----:B------:R-:W-:Y:S01]  /*54e0*/  FADD.FTZ R127, R127, -R140 ;  /* 0x8000008c7f7f7221 */ /* 0x000fe20000010000 */
[----:B------:R-:W-:-:S04]  /*54f0*/  @P0 SHF.R.U32.HI R43, RZ, 0x10, R105 ;  /* 0x00000010ff2b0819 */ /* 0x000fc80000011669 */
[----:B------:R1:W3:Y:S01]  /*5500*/  F2F.F16.F32 R124, R37 ;  /* 0x00000025007c7304 */ /* 0x0002e20000200800 */
[----:B0-----:R-:W-:-:S07]  /*5510*/  IMAD.WIDE.U32 R34, R36, 0x10000, RZ ;  /* 0x0001000024227825 */ /* 0x001fce00078e00ff */
[----:B------:R0:W4:Y:S01]  /*5520*/  F2F.F16.F32 R115, R42 ;  /* 0x0000002a00737304 */ /* 0x0001220000200800 */
[----:B-1----:R-:W-:Y:S01]  /*5530*/  SHF.L.U32 R37, R104, 0x10, RZ ;  /* 0x0000001068257819 */ /* 0x002fe200000006ff */
[----:B------:R-:W-:-:S03]  /*5540*/  FFMA.FTZ R104, R129, UR13, R117 ;  /* 0x0000000d81687c23 */ /* 0x000fc60008010075 */
[----:B---3--:R-:W-:Y:S01]  /*5550*/  LOP3.LUT R35, R35, R37, R124, 0xfe, !PT ;  /* 0x0000002523237212 */ /* 0x008fe200078efe7c */
[----:B------:R-:W-:Y:S01]  /*5560*/  IMAD.WIDE.U32 R36, R139, 0x8, R182 ;  /* 0x000000088b247825 */ /* 0x000fe200078e00b6 */
[----:B0-----:R-:W-:Y:S02]  /*5570*/  @P3 MOV R42, R105 ;  /* 0x00000069002a3202 */ /* 0x001fe40000000f00 */
[----:B----4-:R-:W-:Y:S01]  /*5580*/  LOP3.LUT R34, R34, R115, RZ, 0xfc, !PT ;  /* 0x0000007322227212 */ /* 0x010fe200078efcff */
[----:B------:R-:W-:Y:S01]  /*5590*/  FADD.FTZ R104, R41, -R104 ;  /* 0x8000006829687221 */ /* 0x000fe20000010000 */
[----:B------:R-:W-:Y:S01]  /*55a0*/  FMUL.FTZ R140, R142, UR4 ;  /* 0x000000048e8c7c20 */ /* 0x000fe20008410000 */
[----:B------:R-:W-:Y:S02]  /*55b0*/  HFMA2 R124, -RZ, RZ, 0, 0 ;  /* 0x00000000ff7c7431 */ /* 0x000fe400000001ff */
[----:B------:R-:W-:Y:S01]  /*55c0*/  FMUL.FTZ R127, R127, UR12 ;  /* 0x0000000c7f7f7c20 */ /* 0x000fe20008410000 */
[----:B------:R0:W-:Y:S01]  /*55d0*/  STG.E.64 desc[UR14][R36.64], R34 ;  /* 0x0000002224007986 */ /* 0x0001e2000c101b0e */
[----:B------:R-:W-:-:S02]  /*55e0*/  @P3 HADD2.F32 R42, -RZ, R42.H0_H0 ;  /* 0x2000002aff2a3230 */ /* 0x000fc40000004100 */
[----:B------:R-:W-:Y:S01]  /*55f0*/  FMUL.FTZ R125, R125, UR12 ;  /* 0x0000000c7d7d7c20 */ /* 0x000fe20008410000 */
[----:B------:R-:W-:Y:S01]  /*5600*/  @P0 HADD2.F32 R43, -RZ, R43.H0_H0 ;  /* 0x2000002bff2b0230 */ /* 0x000fe20000004100 */
[----:B------:R-:W-:Y:S01]  /*5610*/  MOV R115, RZ ;  /* 0x000000ff00737202 */ /* 0x000fe20000000f00 */
[----:B0-----:R-:W-:-:S06]  /*5620*/  IMAD.WIDE.U32 R34, R136, 0x8, R198 ;  /* 0x0000000888227825 */ /* 0x001fcc00078e00c6 */
[----:B------:R-:W3:Y:S01]  /*5630*/  LDG.E.64 R34, desc[UR14][R34.64] ;  /* 0x0000000e22227981 */ /* 0x000ee2000c1e1b00 */
[----:B------:R-:W-:Y:S01]  /*5640*/  FMUL.FTZ R104, R104, UR12 ;  /* 0x0000000c68687c20 */ /* 0x000fe20008410000 */
[----:B------:R-:W-:Y:S01]  /*5650*/  FMUL.FTZ R140, R140, UR21 ;  /* 0x000000158c8c7c20 */ /* 0x000fe20008410000 */
[----:B------:R-:W-:Y:S02]  /*5660*/  @P3 FMUL.FTZ R47, R111, R42 ;  /* 0x0000002a6f2f3220 */ /* 0x000fe40000410000 */
[----:B------:R-:W-:Y:S01]  /*5670*/  FMUL.FTZ R104, R104, UR4 ;  /* 0x0000000468687c20 */ /* 0x000fe20008410000 */
[----:B------:R-:W-:Y:S01]  /*5680*/  LOP3.LUT P3, RZ, R135, 0xff00, RZ, 0xc0, !PT ;  /* 0x0000ff0087ff7812 */ /* 0x000fe2000786c0ff */
[----:B------:R-:W-:Y:S02]  /*5690*/  FMUL.FTZ R125, R125, UR4 ;  /* 0x000000047d7d7c20 */ /* 0x000fe40008410000 */
[----:B------:R-:W-:Y:S01]  /*56a0*/  FMUL.FTZ R104, R104, UR21 ;  /* 0x0000001568687c20 */ /* 0x000fe20008410000 */
[----:B------:R-:W-:Y:S01]  /*56b0*/  @P0 FMUL.FTZ R115, R146, R43 ;  /* 0x0000002b92730220 */ /* 0x000fe20000410000 */
[----:B------:R-:W-:Y:S01]  /*56c0*/  LOP3.LUT P0, RZ, R135, 0xff0000, RZ, 0xc0, !PT ;  /* 0x00ff000087ff7812 */ /* 0x000fe2000780c0ff */
[----:B------:R-:W-:Y:S01]  /*56d0*/  FMUL.FTZ R125, R125, UR21 ;  /* 0x000000157d7d7c20 */ /* 0x000fe20008410000 */
[----:B------:R-:W-:Y:S01]  /*56e0*/  FMUL.FTZ R105, R71, R104 ;  /* 0x0000006847697220 */ /* 0x000fe20000410000 */
[----:B------:R-:W-:Y:S01]  /*56f0*/  MOV R41, RZ ;  /* 0x000000ff00297202 */ /* 0x000fe20000000f00 */
[----:B------:R-:W-:Y:S01]  /*5700*/  IMAD.WIDE.U32 R136, R136, 0x8, R182 ;  /* 0x0000000888887825 */ /* 0x000fe200078e00b6 */
[----:B--2---:R-:W-:-:S05]  /*5710*/  @P2 MOV R45, R106 ;  /* 0x0000006a002d2202 */ /* 0x004fca0000000f00 */
[----:B------:R-:W-:Y:S02]  /*5720*/  @P2 HADD2.F32 R36, -RZ, R45.H0_H0 ;  /* 0x2000002dff242230 */ /* 0x000fe40000004100 */
[----:B------:R-:W-:Y:S01]  /*5730*/  FMUL.FTZ R45, R127, UR4 ;  /* 0x000000047f2d7c20 */ /* 0x000fe20008410000 */
[----:B------:R-:W-:Y:S02]  /*5740*/  @P4 SHF.R.U64 R37, R106, 0x10, R107 ;  /* 0x000000106a254819 */ /* 0x000fe4000000126b */
[----:B------:R-:W-:Y:S01]  /*5750*/  @P2 FMUL.FTZ R124, R145, R36 ;  /* 0x00000024917c2220 */ /* 0x000fe20000410000 */
[----:B------:R-:W-:Y:S01]  /*5760*/  FMUL.FTZ R36, R69, R140 ;  /* 0x0000008c45247220 */ /* 0x000fe20000410000 */
[----:B------:R-:W-:Y:S01]  /*5770*/  FMUL.FTZ R45, R45, UR21 ;  /* 0x000000152d2d7c20 */ /* 0x000fe20008410000 */
[----:B------:R-:W-:-:S03]  /*5780*/  @P4 HADD2.F32 R37, -RZ, R37.H0_H0 ;  /* 0x20000025ff254230 */ /* 0x000fc60000004100 */
[----:B------:R-:W-:Y:S01]  /*5790*/  FSEL R42, R36, RZ, P3 ;  /* 0x000000ff242a7208 */ /* 0x000fe20001800000 */
[----:B------:R-:W-:Y:S01]  /*57a0*/  FMUL.FTZ R36, R70, R45 ;  /* 0x0000002d46247220 */ /* 0x000fe20000410000 */
[C---:B------:R-:W-:Y:S01]  /*57b0*/  ISETP.GE.U32.AND P2, PT, R135.reuse, 0x1000000, PT ;  /* 0x010000008700780c */ /* 0x040fe20003f46070 */
[----:B------:R-:W-:Y:S01]  /*57c0*/  @P4 FMUL.FTZ R41, R110, R37 ;  /* 0x000000256e294220 */ /* 0x000fe20000410000 */
[----:B------:R-:W-:Y:S02]  /*57d0*/  LOP3.LUT P4, RZ, R135, 0xff, RZ, 0xc0, !PT ;  /* 0x000000ff87ff7812 */ /* 0x000fe4000788c0ff */
[----:B------:R-:W-:Y:S01]  /*57e0*/  FSEL R43, R36, RZ, P0 ;  /* 0x000000ff242b7208 */ /* 0x000fe20000000000 */
[----:B------:R-:W-:Y:S01]  /*57f0*/  FMUL.FTZ R36, R68, R125 ;  /* 0x0000007d44247220 */ /* 0x000fe20000410000 */
[----:B------:R-:W-:Y:S01]  /*5800*/  FSEL R106, R105, RZ, P2 ;  /* 0x000000ff696a7208 */ /* 0x000fe20001000000 */
[----:B------:R-:W0:Y:S03]  /*5810*/  F2F.F16.F32 R42, R42 ;  /* 0x0000002a002a7304 */ /* 0x000e260000200800 */
[----:B------:R-:W-:-:S05]  /*5820*/  FSEL R105, R36, RZ, P4 ;  /* 0x000000ff24697208 */ /* 0x000fca0002000000 */
[----:B------:R-:W1:Y:S08]  /*5830*/  F2F.F16.F32 R106, R106 ;  /* 0x0000006a006a7304 */ /* 0x000e700000200800 */
[----:B------:R-:W2:Y:S08]  /*5840*/  F2F.F16.F32 R43, R43 ;  /* 0x0000002b002b7304 */ /* 0x000eb00000200800 */
[----:B------:R-:W4:Y:S01]  /*5850*/  F2F.F16.F32 R105, R105 ;  /* 0x0000006900697304 */ /* 0x000f220000200800 */
[----:B0-----:R-:W-:Y:S01]  /*5860*/  IMAD.WIDE.U32 R36, R42, 0x10000, RZ ;  /* 0x000100002a247825 */ /* 0x001fe200078e00ff */
[----:B-1----:R-:W-:-:S04]  /*5870*/  SHF.L.U32 R111, R106, 0x10, RZ ;  /* 0x000000106a6f7819 */ /* 0x002fc800000006ff */
[----:B--2---:R-:W-:Y:S01]  /*5880*/  LOP3.LUT R37, R37, R111, R43, 0xfe, !PT ;  /* 0x0000006f25257212 */ /* 0x004fe200078efe2b */
[----:B------:R-:W-:Y:S01]  /*5890*/  IMAD.WIDE.U32 R42, R130, 0x8, R198 ;  /* 0x00000008822a7825 */ /* 0x000fe200078e00c6 */
[----:B----4-:R-:W-:-:S05]  /*58a0*/  LOP3.LUT R36, R36, R105, RZ, 0xfc, !PT ;  /* 0x0000006924247212 */ /* 0x010fca00078efcff */
[----:B------:R0:W-:Y:S04]  /*58b0*/  STG.E.64 desc[UR14][R136.64], R36 ;  /* 0x0000002488007986 */ /* 0x0001e8000c101b0e */
[----:B------:R-:W2:Y:S01]  /*58c0*/  LDG.E.64 R42, desc[UR14][R42.64] ;  /* 0x0000000e2a2a7981 */ /* 0x000ea2000c1e1b00 */
[--C-:B------:R-:W-:Y:S01]  /*58d0*/  FFMA.FTZ R106, R121, UR13, R117.reuse ;  /* 0x0000000d796a7c23 */ /* 0x100fe20008010075 */
[----:B------:R-:W-:-:S03]  /*58e0*/  FFMA.FTZ R105, R46, UR13, R117 ;  /* 0x0000000d2e697c23 */ /* 0x000fc60008010075 */
[----:B------:R-:W-:Y:S01]  /*58f0*/  FADD.FTZ R106, R131, -R106 ;  /* 0x8000006a836a7221 */ /* 0x000fe20000010000 */
[----:B------:R-:W-:Y:S01]  /*5900*/  FADD.FTZ R132, R132, -R105 ;  /* 0x8000006984847221 */ /* 0x000fe20000010000 */
[----:B------:R-:W-:Y:S02]  /*5910*/  @P5 MOV R105, R107 ;  /* 0x0000006b00695202 */ /* 0x000fe40000000f00 */
[----:B------:R-:W-:Y:S01]  /*5920*/  FMUL.FTZ R110, R106, UR12 ;  /* 0x0000000c6a6e7c20 */ /* 0x000fe20008410000 */
[----:B------:R-:W-:Y:S01]  /*5930*/  FFMA.FTZ R120, R120, UR13, R117 ;  /* 0x0000000d78787c23 */ /* 0x000fe20008010075 */
[----:B0-----:R-:W-:Y:S01]  /*5940*/  @P6 SHF.R.U32.HI R37, RZ, 0x10, R107 ;  /* 0x00000010ff256819 */ /* 0x001fe2000001166b */
[----:B------:R-:W-:Y:S01]  /*5950*/  FMUL.FTZ R132, R132, UR12 ;  /* 0x0000000c84847c20 */ /* 0x000fe20008410000 */
[----:B------:R-:W-:Y:S02]  /*5960*/  @P5 HADD2.F32 R36, -RZ, R105.H0_H0 ;  /* 0x20000069ff245230 */ /* 0x000fe40000004100 */
[----:B------:R-:W-:-:S02]  /*5970*/  HFMA2 R107, -RZ, RZ, 0, 0 ;  /* 0x00000000ff6b7431 */ /* 0x000fc400000001ff */
[----:B------:R-:W-:Y:S01]  /*5980*/  FADD.FTZ R120, R123, -R120 ;  /* 0x800000787b787221 */ /* 0x000fe20000010000 */
[----:B------:R-:W-:Y:S01]  /*5990*/  FMUL.FTZ R132, R132, UR4 ;  /* 0x0000000484847c20 */ /* 0x000fe20008410000 */
[----:B------:R-:W-:Y:S02]  /*59a0*/  HFMA2 R46, -RZ, RZ, 0, 0 ;  /* 0x00000000ff2e7431 */ /* 0x000fe400000001ff */
[----:B------:R-:W-:Y:S02]  /*59b0*/  @P6 HADD2.F32 R37, -RZ, R37.H0_H0 ;  /* 0x20000025ff256230 */ /* 0x000fe40000004100 */
[----:B------:R-:W-:Y:S01]  /*59c0*/  FMUL.FTZ R120, R120, UR12 ;  /* 0x0000000c78787c20 */ /* 0x000fe20008410000 */
[----:B------:R-:W-:Y:S01]  /*59d0*/  MOV R111, RZ ;  /* 0x000000ff006f7202 */ /* 0x000fe20000000f00 */
[----:B------:R-:W-:Y:S01]  /*59e0*/  FMUL.FTZ R110, R110, UR4 ;  /* 0x000000046e6e7c20 */ /* 0x000fe20008410000 */
[----:B------:R-:W-:Y:S01]  /*59f0*/  FFMA.FTZ R128, R128, UR13, R117 ;  /* 0x0000000d80807c23 */ /* 0x000fe20008010075 */
[----:B------:R-:W-:Y:S01]  /*5a00*/  @P6 FMUL.FTZ R111, R44, R37 ;  /* 0x000000252c6f6220 */ /* 0x000fe20000410000 */
[----:B------:R-:W-:Y:S01]  /*5a10*/  FMUL.FTZ R120, R120, UR4 ;  /* 0x0000000478787c20 */ /* 0x000fe20008410000 */
[----:B---3--:R-:W-:-:S05]  /*5a20*/  @P4 MOV R106, R34 ;  /* 0x00000022006a4202 */ /* 0x008fca0000000f00 */
[----:B------:R-:W-:-:S05]  /*5a30*/  @P4 HADD2.F32 R105, -RZ, R106.H0_H0 ;  /* 0x2000006aff694230 */ /* 0x000fca0000004100 */
[----:B------:R-:W-:Y:S01]  /*5a40*/  @P4 FMUL.FTZ R107, R125, R105 ;  /* 0x000000697d6b4220 */ /* 0x000fe20000410000 */
[----:B------:R-:W-:Y:S01]  /*5a50*/  FMUL.FTZ R125, R132, UR21 ;  /* 0x00000015847d7c20 */ /* 0x000fe20008410000 */
[----:B------:R-:W-:Y:S01]  /*5a60*/  @P5 FMUL.FTZ R46, R141, R36 ;  /* 0x000000248d2e5220 */ /* 0x000fe20000410000 */
[----:B------:R-:W-:Y:S02]  /*5a70*/  LOP3.LUT P5, RZ, R126, 0xff0000, RZ, 0xc0, !PT ;  /* 0x00ff00007eff7812 */ /* 0x000fe400078ac0ff */
[----:B------:R-:W-:Y:S01]  /*5a80*/  FMUL.FTZ R37, R74, R125 ;  /* 0x0000007d4a257220 */ /* 0x000fe20000410000 */
[----:B------:R-:W-:Y:S01]  /*5a90*/  FMUL.FTZ R127, R110, UR21 ;  /* 0x000000156e7f7c20 */ /* 0x000fe20008410000 */
[----:B------:R-:W-:Y:S01]  /*5aa0*/  FADD.FTZ R128, R133, -R128 ;  /* 0x8000008085807221 */ /* 0x000fe20000010000 */
[----:B------:R-:W-:Y:S02]  /*5ab0*/  FMUL.FTZ R136, R120, UR21 ;  /* 0x0000001578887c20 */ /* 0x000fe40008410000 */
[----:B------:R-:W-:Y:S01]  /*5ac0*/  FSEL R44, R37, RZ, P5 ;  /* 0x000000ff252c7208 */ /* 0x000fe20002800000 */
[----:B------:R-:W-:Y:S01]  /*5ad0*/  FMUL.FTZ R36, R73, R127 ;  /* 0x0000007f49247220 */ /* 0x000fe20000410000 */
[----:B------:R-:W-:Y:S01]  /*5ae0*/  @P3 SHF.R.U64 R37, R34, 0x10, R35 ;  /* 0x0000001022253819 */ /* 0x000fe20000001223 */
[----:B------:R-:W-:Y:S01]  /*5af0*/  FMUL.FTZ R128, R128, UR12 ;  /* 0x0000000c80807c20 */ /* 0x000fe20008410000 */
[C---:B------:R-:W-:Y:S01]  /*5b00*/  LOP3.LUT P6, RZ, R126.reuse, 0xff00, RZ, 0xc0, !PT ;  /* 0x0000ff007eff7812 */ /* 0x040fe200078cc0ff */
[----:B------:R-:W-:Y:S01]  /*5b10*/  FMUL.FTZ R34, R75, R136 ;  /* 0x000000884b227220 */ /* 0x000fe20000410000 */
[----:B------:R-:W-:Y:S01]  /*5b20*/  ISETP.GE.U32.AND P4, PT, R126, 0x1000000, PT ;  /* 0x010000007e00780c */ /* 0x000fe20003f86070 */
[----:B------:R-:W-:Y:S01]  /*5b30*/  FMUL.FTZ R128, R128, UR4 ;  /* 0x0000000480807c20 */ /* 0x000fe20008410000 */
[----:B------:R-:W-:-:S02]  /*5b40*/  FSEL R36, R36, RZ, P6 ;  /* 0x000000ff24247208 */ /* 0x000fc40003000000 */
[----:B------:R-:W-:Y:S01]  /*5b50*/  FSEL R110, R34, RZ, P4 ;  /* 0x000000ff226e7208 */ /* 0x000fe20002000000 */
[----:B------:R-:W-:Y:S02]  /*5b60*/  @P3 HADD2.F32 R37, -RZ, R37.H0_H0 ;  /* 0x20000025ff253230 */ /* 0x000fe40000004100 */
[----:B------:R-:W-:Y:S01]  /*5b70*/  FMUL.FTZ R123, R128, UR21 ;  /* 0x00000015807b7c20 */ /* 0x000fe20008410000 */
[----:B------:R-:W-:Y:S01]  /*5b80*/  MOV R106, RZ ;  /* 0x000000ff006a7202 */ /* 0x000fe20000000f00 */
[----:B------:R-:W0:Y:S01]  /*5b90*/  F2F.F16.F32 R36, R36 ;  /* 0x0000002400247304 */ /* 0x000e220000200800 */
[----:B------:R-:W-:Y:S01]  /*5ba0*/  @P3 FMUL.FTZ R106, R140, R37 ;  /* 0x000000258c6a3220 */ /* 0x000fe20000410000 */
[----:B------:R-:W-:Y:S01]  /*5bb0*/  FMUL.FTZ R34, R72, R123 ;  /* 0x0000007b48227220 */ /* 0x000fe20000410000 */
[----:B------:R-:W-:-:S05]  /*5bc0*/  LOP3.LUT P3, RZ, R126, 0xff, RZ, 0xc0, !PT ;  /* 0x000000ff7eff7812 */ /* 0x000fca000786c0ff */
[----:B------:R-:W1:Y:S01]  /*5bd0*/  F2F.F16.F32 R110, R110 ;  /* 0x0000006e006e7304 */ /* 0x000e620000200800 */
[----:B------:R-:W-:-:S07]  /*5be0*/  FSEL R105, R34, RZ, P3 ;  /* 0x000000ff22697208 */ /* 0x000fce0001800000 */
[----:B------:R3:W4:Y:S01]  /*5bf0*/  F2F.F16.F32 R120, R44 ;  /* 0x0000002c00787304 */ /* 0x0007220000200800 */
[----:B0-----:R-:W-:-:S07]  /*5c00*/  IMAD.WIDE.U32 R36, R36, 0x10000, RZ ;  /* 0x0001000024247825 */ /* 0x001fce00078e00ff */
[----:B------:R-:W0:Y:S01]  /*5c10*/  F2F.F16.F32 R105, R105 ;  /* 0x0000006900697304 */ /* 0x000e220000200800 */
[----:B-1----:R-:W-:Y:S02]  /*5c20*/  SHF.L.U32 R117, R110, 0x10, RZ ;  /* 0x000000106e757819 */ /* 0x002fe400000006ff */
[----:B---3--:R-:W-:Y:S02]  /*5c30*/  @P0 MOV R44, R35 ;  /* 0x00000023002c0202 */ /* 0x008fe40000000f00 */
[----:B----4-:R-:W-:Y:S01]  /*5c40*/  LOP3.LUT R37, R37, R117, R120, 0xfe, !PT ;  /* 0x0000007525257212 */ /* 0x010fe200078efe78 */
[----:B------:R-:W-:Y:S02]  /*5c50*/  HFMA2 R117, -RZ, RZ, 0, 0 ;  /* 0x00000000ff757431 */ /* 0x000fe400000001ff */
[----:B------:R-:W-:Y:S01]  /*5c60*/  @P0 HADD2.F32 R34, -RZ, R44.H0_H0 ;  /* 0x2000002cff220230 */ /* 0x000fe20000004100 */
[----:B------:R-:W-:Y:S01]  /*5c70*/  @P2 SHF.R.U32.HI R35, RZ, 0x10, R35 ;  /* 0x00000010ff232819 */ /* 0x000fe20000011623 */
[----:B------:R-:W-:-:S04]  /*5c80*/  IMAD.WIDE.U32 R130, R130, 0x8, R182 ;  /* 0x0000000882827825 */ /* 0x000fc800078e00b6 */
[----:B------:R-:W-:Y:S01]  /*5c90*/  @P0 FMUL.FTZ R117, R45, R34 ;  /* 0x000000222d750220 */ /* 0x000fe20000410000 */
[----:B0-----:R-:W-:Y:S01]  /*5ca0*/  LOP3.LUT R36, R36, R105, RZ, 0xfc, !PT ;  /* 0x0000006924247212 */ /* 0x001fe200078efcff */
[----:B------:R-:W-:Y:S02]  /*5cb0*/  HFMA2 R126, -RZ, RZ, 0, 0 ;  /* 0x00000000ff7e7431 */ /* 0x000fe400000001ff */
[----:B------:R-:W-:Y:S02]  /*5cc0*/  @P2 HADD2.F32 R35, -RZ, R35.H0_H0 ;  /* 0x20000023ff232230 */ /* 0x000fe40000004100 */
[----:B------:R-:W-:Y:S01]  /*5cd0*/  HFMA2 R105, -RZ, RZ, 0, 0 ;  /* 0x00000000ff697431 */ /* 0x000fe200000001ff */
        /* <DEDUP_REMOVED lines=8> */
[----:B------:R-:W-:Y:S01]  /*5d60*/  @P4 SHF.R.U32.HI R42, RZ, 0x10, R43 ;  /* 0x00000010ff2a4819 */ /* 0x000fe2000001162b */
[----:B------:R-:W-:Y:S02]  /*5d70*/  @P3 HADD2.F32 R34, -RZ, R34.H0_H0 ;  /* 0x20000022ff223230 */ /* 0x000fe40000004100 */
[----:B0-----:R-:W-:Y:S02]  /*5d80*/  @P6 HADD2.F32 R36, -RZ, R45.H0_H0 ;  /* 0x2000002dff246230 */ /* 0x001fe40000004100 */
[----:B------:R-:W-:-:S02]  /*5d90*/  @P5 HADD2.F32 R44, -RZ, R44.H0_H0 ;  /* 0x2000002cff2c5230 */ /* 0x000fc40000004100 */
[----:B------:R-:W-:Y:S02]  /*5da0*/  @P4 HADD2.F32 R37, -RZ, R42.H0_H0 ;  /* 0x2000002aff254230 */ /* 0x000fe40000004100 */
[----:B------:R-:W-:Y:S01]  /*5db0*/  @P3 FMUL.FTZ R128, R123, R34 ;  /* 0x000000227b803220 */ /* 0x000fe20000410000 */
[----:B------:R-:W-:Y:S01]  /*5dc0*/  @P6 FMUL.FTZ R105, R127, R36 ;  /* 0x000000247f696220 */ /* 0x000fe20000410000 */
[----:B------:R-:W-:Y:S01]  /*5dd0*/  @P5 FMUL.FTZ R132, R125, R44 ;  /* 0x0000002c7d845220 */ /* 0x000fe20000410000 */
[----:B------:R-:W-:Y:S01]  /*5de0*/  @P4 FMUL.FTZ R121, R136, R37 ;  /* 0x0000002588794220 */ /* 0x000fe20000410000 */
[----:B------:R-:W-:Y:S06]  /*5df0*/  BRA `(.L_x_8167) ;  /* 0x00000040000c7947 */ /* 0x000fec0003800000 */
.L_x_8165:
        /* <DEDUP_REMOVED lines=9> */
[--C-:B------:R-:W-:Y:S01]  /*5e90*/  FFMA.FTZ R189, R189, UR13, R117.reuse ;  /* 0x0000000dbdbd7c23 */ /* 0x100fe20008010075 */
[----:B------:R-:W-:Y:S01]  /*5ea0*/  FFMA.FTZ R182, R182, UR13, R117 ;  /* 0x0000000db6b67c23 */ /* 0x000fe20008010075 */
[----:B------:R-:W-:Y:S02]  /*5eb0*/  HADD2.F32 R106, -RZ, R106.H0_H0 ;  /* 0x2000006aff6a7230 */ /* 0x000fe40000004100 */
[----:B------:R-:W-:Y:S01]  /*5ec0*/  FADD.FTZ R109, R186, -R107 ;  /* 0x8000006bba6d7221 */ /* 0x000fe20000010000 */
[----:B------:R-:W-:Y:S01]  /*5ed0*/  MOV R107, R157 ;  /* 0x0000009d006b7202 */ /* 0x000fe20000000f00 */
[----:B------:R-:W-:Y:S01]  /*5ee0*/  FADD.FTZ R110, R187, -R108 ;  /* 0x8000006cbb6e7221 */ /* 0x000fe20000010000 */
[----:B------:R-:W-:Y:S01]  /*5ef0*/  SHF.R.U32.HI R108, RZ, 0x10, R157 ;  /* 0x00000010ff6c7819 */ /* 0x000fe2000001169d */
[----:B------:R-:W-:Y:S01]  /*5f00*/  FFMA.FTZ R106, R109, UR12, R106 ;  /* 0x0000000c6d6a7c23 */ /* 0x000fe2000801006a */
[----:B------:R-:W-:Y:S01]  /*5f10*/  FADD.FTZ R189, R188, -R189 ;  /* 0x800000bdbcbd7221 */ /* 0x000fe20000010000 */
[----:B------:R-:W-:-:S02]  /*5f20*/  HADD2.F32 R107, -RZ, R107.H0_H0 ;  /* 0x2000006bff6b7230 */ /* 0x000fc40000004100 */
[----:B------:R-:W-:Y:S01]  /*5f30*/  FADD.FTZ R185, R185, -R182 ;  /* 0x800000b6b9b97221 */ /* 0x000fe20000010000 */
[----:B------:R-:W-:Y:S01]  /*5f40*/  FMUL.FTZ R106, R106, UR4 ;  /* 0x000000046a6a7c20 */ /* 0x000fe20008410000 */
[----:B------:R-:W-:Y:S01]  /*5f50*/  HADD2.F32 R108, -RZ, R108.H0_H0 ;  /* 0x2000006cff6c7230 */ /* 0x000fe20000004100 */
[----:B------:R-:W-:Y:S01]  /*5f60*/  LOP3.LUT P4, RZ, R209, 0xff0000, RZ, 0xc0, !PT ;  /* 0x00ff0000d1ff7812 */ /* 0x000fe2000788c0ff */
[----:B------:R-:W-:Y:S01]  /*5f70*/  FFMA.FTZ R107, R110, UR12, R107 ;  /* 0x0000000c6e6b7c23 */ /* 0x000fe2000801006b */
[----:B------:R-:W-:Y:S01]  /*5f80*/  FMUL.FTZ R112, R106, UR21 ;  /* 0x000000156a707c20 */ /* 0x000fe20008410000 */
[----:B------:R-:W-:Y:S01]  /*5f90*/  MOV R106, R156 ;  /* 0x0000009c006a7202 */ /* 0x000fe20000000f00 */
[----:B------:R-:W-:Y:S01]  /*5fa0*/  FFMA.FTZ R108, R189, UR12, R108 ;  /* 0x0000000cbd6c7c23 */ /* 0x000fe2000801006c */
[----:B------:R-:W-:Y:S01]  /*5fb0*/  FMUL.FTZ R115, R107, UR4 ;  /* 0x000000046b737c20 */ /* 0x000fe20008410000 */
[----:B------:R-:W-:Y:S01]  /*5fc0*/  FMUL.FTZ R107, R49, R112 ;  /* 0x00000070316b7220 */ /* 0x000fe20000410000 */
[----:B------:R-:W-:Y:S01]  /*5fd0*/  LOP3.LUT P5, RZ, R209, 0xff00, RZ, 0xc0, !PT ;  /* 0x0000ff00d1ff7812 */ /* 0x000fe200078ac0ff */
[----:B------:R-:W-:-:S02]  /*5fe0*/  HADD2.F32 R106, -RZ, R106.H0_H0 ;  /* 0x2000006aff6a7230 */ /* 0x000fc40000004100 */
[----:B------:R-:W-:Y:S01]  /*5ff0*/  FMUL.FTZ R115, R115, UR21 ;  /* 0x0000001573737c20 */ /* 0x000fe20008410000 */
[----:B------:R-:W-:Y:S01]  /*6000*/  FMUL.FTZ R114, R108, UR4 ;  /* 0x000000046c727c20 */ /* 0x000fe20008410000 */
[----:B------:R-:W-:Y:S01]  /*6010*/  ISETP.GE.U32.AND P6, PT, R209, 0x1000000, PT ;  /* 0x01000000d100780c */ /* 0x000fe20003fc6070 */
[----:B------:R-:W0:Y:S01]  /*6020*/  LDC.64 R182, c[0x0][0x468] ;  /* 0x00011a00ffb67b82 */ /* 0x000e220000000a00 */
[----:B------:R-:W-:Y:S01]  /*6030*/  FMUL.FTZ R108, R50, R115 ;  /* 0x00000073326c7220 */ /* 0x000fe20000410000 */
[----:B------:R-:W-:Y:S01]  /*6040*/  FFMA.FTZ R106, R185, UR12, R106 ;  /* 0x0000000cb96a7c23 */ /* 0x000fe2000801006a */
[----:B------:R-:W-:Y:S01]  /*6050*/  FMUL.FTZ R114, R114, UR21 ;  /* 0x0000001572727c20 */ /* 0x000fe20008410000 */
[----:B------:R-:W-:Y:S01]  /*6060*/  FSEL R107, R107, RZ, P5 ;  /* 0x000000ff6b6b7208 */ /* 0x000fe20002800000 */
[----:B------:R-:W-:Y:S01]  /*6070*/  FFMA.FTZ R180, R180, UR13, R117 ;  /* 0x0000000db4b47c23 */ /* 0x000fe20008010075 */
[----:B------:R-:W-:Y:S01]  /*6080*/  FMUL.FTZ R106, R106, UR4 ;  /* 0x000000046a6a7c20 */ /* 0x000fe20008410000 */
[----:B------:R-:W-:Y:S01]  /*6090*/  FSEL R109, R108, RZ, P4 ;  /* 0x000000ff6c6d7208 */ /* 0x000fe20002000000 */
[----:B------:R-:W-:Y:S01]  /*60a0*/  FMUL.FTZ R108, R51, R114 ;  /* 0x00000072336c7220 */ /* 0x000fe20000410000 */
[----:B------:R-:W-:Y:S01]  /*60b0*/  LOP3.LUT P0, RZ, R209, 0xff, RZ, 0xc0, !PT ;  /* 0x000000ffd1ff7812 */ /* 0x000fe2000780c0ff */
[----:B------:R-:W-:Y:S01]  /*60c0*/  FMUL.FTZ R113, R106, UR21 ;  /* 0x000000156a717c20 */ /* 0x000fe20008410000 */
[----:B------:R-:W1:Y:S01]  /*60d0*/  F2F.F16.F32 R107, R107 ;  /* 0x0000006b006b7304 */ /* 0x000e620000200800 */
[----:B------:R-:W-:Y:S01]  /*60e0*/  SHF.R.U64 R116, R158, 0x10, R159 ;  /* 0x000000109e747819 */ /* 0x000fe2000000129f */
[--C-:B------:R-:W-:Y:S01]  /*60f0*/  FFMA.FTZ R178, R178, UR13, R117.reuse ;  /* 0x0000000db2b27c23 */ /* 0x100fe20008010075 */
[----:B------:R-:W-:Y:S01]  /*6100*/  FSEL R110, R108, RZ, P6 ;  /* 0x000000ff6c6e7208 */ /* 0x000fe20003000000 */
[----:B------:R-:W-:Y:S01]  /*6110*/  FMUL.FTZ R106, R48, R113 ;  /* 0x00000071306a7220 */ /* 0x000fe20000410000 */
[--C-:B------:R-:W-:Y:S01]  /*6120*/  FFMA.FTZ R119, R176, UR13, R117.reuse ;  /* 0x0000000db0777c23 */ /* 0x100fe20008010075 */
[----:B------:R-:W-:Y:S01]  /*6130*/  FFMA.FTZ R173, R173, UR13, R117 ;  /* 0x0000000dadad7c23 */ /* 0x000fe20008010075 */
[----:B------:R-:W-:Y:S01]  /*6140*/  HADD2.F32 R116, -RZ, R116.H0_H0 ;  /* 0x20000074ff747230 */ /* 0x000fe20000004100 */
[----:B------:R-:W-:Y:S01]  /*6150*/  F2F.F16.F32 R118, R109 ;  /* 0x0000006d00767304 */ /* 0x000fe20000200800 */
[----:B------:R-:W-:Y:S01]  /*6160*/  FSEL R108, R106, RZ, P0 ;  /* 0x000000ff6a6c7208 */ /* 0x000fe20000000000 */
[----:B------:R-:W-:Y:S01]  /*6170*/  FADD.FTZ R175, R175, -R180 ;  /* 0x800000b4afaf7221 */ /* 0x000fe20000010000 */
[----:B------:R-:W-:Y:S01]  /*6180*/  FADD.FTZ R177, R177, -R178 ;  /* 0x800000b2b1b17221 */ /* 0x000fe20000010000 */
[----:B------:R-:W-:Y:S01]  /*6190*/  FADD.FTZ R174, R174, -R119 ;  /* 0x80000077aeae7221 */ /* 0x000fe20000010000 */
[----:B------:R-:W-:Y:S01]  /*61a0*/  FADD.FTZ R178, R172, -R173 ;  /* 0x800000adacb27221 */ /* 0x000fe20000010000 */
[----:B------:R-:W-:Y:S01]  /*61b0*/  FFMA.FTZ R173, R175, UR12, R116 ;  /* 0x0000000cafad7c23 */ /* 0x000fe20008010074 */
[----:B-1----:R-:W-:Y:S01]  /*61c0*/  IMAD.WIDE.U32 R106, R107, 0x10000, RZ ;  /* 0x000100006b6a7825 */ /* 0x002fe200078e00ff */
[----:B------:R-:W1:Y:S01]  /*61d0*/  F2F.F16.F32 R110, R110 ;  /* 0x0000006e006e7304 */ /* 0x000e620000200800 */
[----:B------:R-:W-:-:S07]  /*61e0*/  MOV R119, R158 ;  /* 0x0000009e00777202 */ /* 0x000fce0000000f00 */
[----:B------:R0:W3:Y:S01]  /*61f0*/  F2F.F16.F32 R111, R108 ;  /* 0x0000006c006f7304 */ /* 0x0000e20000200800 */
[----:B-1----:R-:W-:-:S04]  /*6200*/  SHF.L.U32 R109, R110, 0x10, RZ ;  /* 0x000000106e6d7819 */ /* 0x002fc800000006ff */
[----:B------:R-:W-:Y:S01]  /*6210*/  LOP3.LUT R107, R107, R109, R118, 0xfe, !PT ;  /* 0x0000006d6b6b7212 */ /* 0x000fe200078efe76 */
[----:B0-----:R-:W-:Y:S01]  /*6220*/  IMAD.WIDE.U32 R108, R179, 0x8, R182 ;  /* 0x00000008b36c7825 */ /* 0x001fe200078e00b6 */
[----:B---3--:R-:W-:-:S03]  /*6230*/  LOP3.LUT R106, R106, R111, RZ, 0xfc, !PT ;  /* 0x0000006f6a6a7212 */ /* 0x008fc600078efcff */
[----:B------:R-:W-:Y:S02]  /*6240*/  IMAD.WIDE.U32 R110, R170, 0x8, R198 ;  /* 0x00000008aa6e7825 */ /* 0x000fe400078e00c6 */
[----:B------:R0:W-:Y:S04]  /*6250*/  STG.E.64 desc[UR14][R108.64], R106 ;  /* 0x0000006a6c007986 */ /* 0x0001e8000c101b0e */
[----:B------:R-:W3:Y:S01]  /*6260*/  LDG.E.64 R110, desc[UR14][R110.64] ;  /* 0x0000000e6e6e7981 */ /* 0x000ee2000c1e1b00 */
[----:B------:R-:W-:Y:S01]  /*6270*/  MOV R175, R159 ;  /* 0x0000009f00af7202 */ /* 0x000fe20000000f00 */
[----:B------:R-:W-:Y:S01]  /*6280*/  HADD2.F32 R172, -RZ, R119.H0_H0 ;  /* 0x20000077ffac7230 */ /* 0x000fe20000004100 */
[----:B------:R-:W-:Y:S01]  /*6290*/  SHF.R.U32.HI R176, RZ, 0x10, R159 ;  /* 0x00000010ffb07819 */ /* 0x000fe2000001169f */
[----:B------:R-:W-:Y:S01]  /*62a0*/  FMUL.FTZ R173, R173, UR4 ;  /* 0x00000004adad7c20 */ /* 0x000fe20008410000 */
[----:B------:R-:W-:-:S02]  /*62b0*/  HFMA2 R116, -RZ, RZ, 0, 0 ;  /* 0x00000000ff747431 */ /* 0x000fc400000001ff */
[----:B------:R-:W-:Y:S02]  /*62c0*/  HADD2.F32 R119, -RZ, R175.H0_H0 ;  /* 0x200000afff777230 */ /* 0x000fe40000004100 */
[----:B------:R-:W-:Y:S01]  /*62d0*/  FFMA.FTZ R172, R177, UR12, R172 ;  /* 0x0000000cb1ac7c23 */ /* 0x000fe200080100ac */
[----:B------:R-:W-:Y:S01]  /*62e0*/  HADD2.F32 R175, -RZ, R176.H0_H0 ;  /* 0x200000b0ffaf7230 */ /* 0x000fe20000004100 */
[----:B------:R-:W-:Y:S01]  /*62f0*/  ISETP.GE.U32.AND P2, PT, R171, 0x1000000, PT ;  /* 0x01000000ab00780c */ /* 0x000fe20003f46070 */
[----:B------:R-:W-:Y:S01]  /*6300*/  FFMA.FTZ R119, R174, UR12, R119 ;  /* 0x0000000cae777c23 */ /* 0x000fe20008010077 */
[----:B------:R-:W-:Y:S02]  /*6310*/  FMUL.FTZ R174, R173, UR21 ;  /* 0x00000015adae7c20 */ /* 0x000fe40008410000 */
[----:B------:R-:W-:Y:S01]  /*6320*/  FFMA.FTZ R175, R178, UR12, R175 ;  /* 0x0000000cb2af7c23 */ /* 0x000fe200080100af */
[----:B------:R-:W-:Y:S01]  /*6330*/  LOP3.LUT P3, RZ, R171, 0xff0000, RZ, 0xc0, !PT ;  /* 0x00ff0000abff7812 */ /* 0x000fe2000786c0ff */
[----:B------:R-:W-:-:S02]  /*6340*/  FMUL.FTZ R119, R119, UR4 ;  /* 0x0000000477777c20 */ /* 0x000fc40008410000 */
[----:B0-----:R-:W-:Y:S01]  /*6350*/  FMUL.FTZ R107, R175, UR4 ;  /* 0x00000004af6b7c20 */ /* 0x001fe20008410000 */
[----:B------:R-:W-:Y:S01]  /*6360*/  FMUL.FTZ R175, R172, UR4 ;  /* 0x00000004acaf7c20 */ /* 0x000fe20008410000 */
[----:B------:R-:W-:Y:S02]  /*6370*/  FMUL.FTZ R173, R119, UR21 ;  /* 0x0000001577ad7c20 */ /* 0x000fe40008410000 */
[----:B------:R-:W-:Y:S01]  /*6380*/  FMUL.FTZ R172, R107, UR21 ;  /* 0x000000156bac7c20 */ /* 0x000fe20008410000 */
[----:B------:R-:W-:-:S03]  /*6390*/  FMUL.FTZ R175, R175, UR21 ;  /* 0x00000015afaf7c20 */ /* 0x000fc60008410000 */
[----:B------:R-:W-:Y:S01]  /*63a0*/  FMUL.FTZ R109, R55, R172 ;  /* 0x000000ac376d7220 */ /* 0x000fe20000410000 */
[----:B--2---:R-:W-:Y:S02]  /*63b0*/  @P0 MOV R118, R104 ;  /* 0x0000006800760202 */ /* 0x004fe40000000f00 */
[----:B------:R-:W-:Y:S01]  /*63c0*/  @P5 SHF.R.U64 R108, R104, 0x10, R105 ;  /* 0x00000010686c5819 */ /* 0x000fe20000001269 */
[----:B------:R-:W-:Y:S02]  /*63d0*/  FMUL.FTZ R104, R54, R173 ;  /* 0x000000ad36687220 */ /* 0x000fe40000410000 */
[----:B------:R-:W-:Y:S02]  /*63e0*/  @P0 HADD2.F32 R106, -RZ, R118.H0_H0 ;  /* 0x20000076ff6a0230 */ /* 0x000fe40000004100 */
[----:B------:R-:W-:Y:S02]  /*63f0*/  HFMA2 R118, -RZ, RZ, 0, 0 ;  /* 0x00000000ff767431 */ /* 0x000fe400000001ff */
[----:B------:R-:W-:Y:S01]  /*6400*/  @P5 HADD2.F32 R107, -RZ, R108.H0_H0 ;  /* 0x2000006cff6b5230 */ /* 0x000fe20000004100 */
[----:B------:R-:W-:Y:S01]  /*6410*/  FSEL R108, R104, RZ, P3 ;  /* 0x000000ff686c7208 */ /* 0x000fe20001800000 */
[----:B------:R-:W-:Y:S01]  /*6420*/  FMUL.FTZ R104, R52, R175 ;  /* 0x000000af34687220 */ /* 0x000fe20000410000 */
[----:B------:R-:W-:Y:S01]  /*6430*/  @P0 FMUL.FTZ R116, R113, R106 ;  /* 0x0000006a71740220 */ /* 0x000fe20000410000 */
[----:B------:R-:W-:Y:S01]  /*6440*/  FMUL.FTZ R106, R53, R174 ;  /* 0x000000ae356a7220 */ /* 0x000fe20000410000 */
[----:B------:R-:W-:Y:S01]  /*6450*/  LOP3.LUT P0, RZ, R171, 0xff00, RZ, 0xc0, !PT ;  /* 0x0000ff00abff7812 */ /* 0x000fe2000780c0ff */
        /* <DEDUP_REMOVED lines=17> */
[----:B------:R-:W-:Y:S01]  /*6570*/  MOV R104, R160 ;  /* 0x000000a000687202 */ /* 0x000fe20000000f00 */
[----:B------:R-:W-:Y:S01]  /*6580*/  FFMA.FTZ R113, R122, UR13, R117 ;  /* 0x0000000d7a717c23 */ /* 0x000fe20008010075 */
[----:B------:R-:W-:Y:S01]  /*6590*/  SHF.R.U64 R112, R160, 0x10, R161 ;  /* 0x00000010a0707819 */ /* 0x000fe200000012a1 */
[--C-:B------:R-:W-:Y:S01]  /*65a0*/  FFMA.FTZ R148, R148, UR13, R117.reuse ;  /* 0x0000000d94947c23 */ /* 0x100fe20008010075 */
[----:B------:R-:W-:Y:S01]  /*65b0*/  FFMA.FTZ R153, R153, UR13, R117 ;  /* 0x0000000d99997c23 */ /* 0x000fe20008010075 */
[----:B------:R-:W-:-:S02]  /*65c0*/  HADD2.F32 R104, -RZ, R104.H0_H0 ;  /* 0x20000068ff687230 */ /* 0x000fc40000004100 */
[----:B------:R-:W-:Y:S01]  /*65d0*/  FADD.FTZ R119, R150, -R113 ;  /* 0x8000007196777221 */ /* 0x000fe20000010000 */
[----:B------:R-:W-:Y:S01]  /*65e0*/  FADD.FTZ R155, R155, -R148 ;  /* 0x800000949b9b7221 */ /* 0x000fe20000010000 */
[----:B------:R-:W-:Y:S01]  /*65f0*/  SHF.R.U32.HI R113, RZ, 0x10, R161 ;  /* 0x00000010ff717819 */ /* 0x000fe200000116a1 */
[----:B0-----:R-:W-:Y:S01]  /*6600*/  HADD2.F32 R106, -RZ, R112.H0_H0 ;  /* 0x20000070ff6a7230 */ /* 0x001fe20000004100 */
[----:B------:R-:W-:Y:S01]  /*6610*/  MOV R107, R161 ;  /* 0x000000a1006b7202 */ /* 0x000fe20000000f00 */
[----:B------:R-:W-:Y:S01]  /*6620*/  FFMA.FTZ R177, R146, UR13, R117 ;  /* 0x0000000d92b17c23 */ /* 0x000fe20008010075 */
[----:B------:R-:W-:Y:S01]  /*6630*/  FADD.FTZ R153, R154, -R153 ;  /* 0x800000999a997221 */ /* 0x000fe20000010000 */
[----:B------:R-:W-:Y:S02]  /*6640*/  HADD2.F32 R113, -RZ, R113.H0_H0 ;  /* 0x20000071ff717230 */ /* 0x000fe40000004100 */
[----:B------:R-:W-:Y:S01]  /*6650*/  FFMA.FTZ R134, R134, UR13, R117 ;  /* 0x0000000d86867c23 */ /* 0x000fe20008010075 */
[----:B------:R-:W-:-:S02]  /*6660*/  HADD2.F32 R112, -RZ, R107.H0_H0 ;  /* 0x2000006bff707230 */ /* 0x000fc40000004100 */
[----:B------:R-:W-:Y:S01]  /*6670*/  FFMA.FTZ R107, R119, UR12, R104 ;  /* 0x0000000c776b7c23 */ /* 0x000fe20008010068 */
[----:B------:R-:W-:Y:S01]  /*6680*/  FFMA.FTZ R104, R155, UR12, R106 ;  /* 0x0000000c9b687c23 */ /* 0x000fe2000801006a */
[----:B------:R-:W-:Y:S01]  /*6690*/  @P4 MOV R106, R105 ;  /* 0x00000069006a4202 */ /* 0x000fe20000000f00 */
[----:B------:R-:W-:Y:S01]  /*66a0*/  FADD.FTZ R148, R152, -R177 ;  /* 0x800000b198947221 */ /* 0x000fe20000010000 */
[----:B------:R-:W-:Y:S01]  /*66b0*/  @P6 SHF.R.U32.HI R105, RZ, 0x10, R105 ;  /* 0x00000010ff696819 */ /* 0x000fe20000011669 */
[----:B------:R-:W-:Y:S01]  /*66c0*/  FFMA.FTZ R146, R153, UR12, R112 ;  /* 0x0000000c99927c23 */ /* 0x000fe20008010070 */
[----:B------:R-:W-:Y:S01]  /*66d0*/  FMUL.FTZ R122, R104, UR4 ;  /* 0x00000004687a7c20 */ /* 0x000fe20008410000 */
[----:B------:R-:W-:Y:S02]  /*66e0*/  @P4 HADD2.F32 R106, -RZ, R106.H0_H0 ;  /* 0x2000006aff6a4230 */ /* 0x000fe40000004100 */
[----:B------:R-:W-:Y:S01]  /*66f0*/  FFMA.FTZ R148, R148, UR12, R113 ;  /* 0x0000000c94947c23 */ /* 0x000fe20008010071 */
[----:B------:R-:W-:-:S02]  /*6700*/  CS2R R112, SRZ ;  /* 0x0000000000707805 */ /* 0x000fc4000001ff00 */
[----:B---3--:R-:W-:Y:S01]  /*6710*/  @P5 MOV R104, R110 ;  /* 0x0000006e00685202 */ /* 0x008fe20000000f00 */
[----:B------:R-:W-:Y:S02]  /*6720*/  @P6 HADD2.F32 R105, -RZ, R105.H0_H0 ;  /* 0x20000069ff696230 */ /* 0x000fe40000004100 */
[----:B------:R-:W-:Y:S01]  /*6730*/  @P4 FMUL.FTZ R112, R115, R106 ;  /* 0x0000006a73704220 */ /* 0x000fe20000410000 */
[----:B------:R-:W-:Y:S01]  /*6740*/  FMUL.FTZ R106, R122, UR21 ;  /* 0x000000157a6a7c20 */ /* 0x000fe20008410000 */
[----:B------:R-:W-:Y:S02]  /*6750*/  HFMA2 R119, -RZ, RZ, 0, 0 ;  /* 0x00000000ff777431 */ /* 0x000fe400000001ff */
[----:B------:R-:W-:Y:S01]  /*6760*/  FMUL.FTZ R115, R146, UR4 ;  /* 0x0000000492737c20 */ /* 0x000fe20008410000 */
[----:B------:R-:W-:Y:S02]  /*6770*/  @P5 HADD2.F32 R104, -RZ, R104.H0_H0 ;  /* 0x20000068ff685230 */ /* 0x000fe40000004100 */
[----:B------:R-:W-:Y:S01]  /*6780*/  @P6 FMUL.FTZ R113, R114, R105 ;  /* 0x0000006972716220 */ /* 0x000fe20000410000 */
[----:B------:R-:W-:Y:S01]  /*6790*/  FMUL.FTZ R105, R57, R106 ;  /* 0x0000006a39697220 */ /* 0x000fe20000410000 */
[----:B------:R-:W-:Y:S01]  /*67a0*/  LOP3.LUT P4, RZ, R40, 0xff00, RZ, 0xc0, !PT ;  /* 0x0000ff0028ff7812 */ /* 0x000fe2000788c0ff */
[----:B------:R-:W-:Y:S01]  /*67b0*/  FMUL.FTZ R115, R115, UR21 ;  /* 0x0000001573737c20 */ /* 0x000fe20008410000 */
[----:B------:R-:W-:Y:S01]  /*67c0*/  @P5 FMUL.FTZ R119, R175, R104 ;  /* 0x00000068af775220 */ /* 0x000fe20000410000 */
[----:B------:R-:W-:Y:S01]  /*67d0*/  FMUL.FTZ R148, R148, UR4 ;  /* 0x0000000494947c20 */ /* 0x000fe20008410000 */
[----:B------:R-:W-:Y:S01]  /*67e0*/  FSEL R104, R105, RZ, P4 ;  /* 0x000000ff69687208 */ /* 0x000fe20002000000 */
[----:B------:R-:W-:Y:S01]  /*67f0*/  FMUL.FTZ R105, R58, R115 ;  /* 0x000000733a697220 */ /* 0x000fe20000410000 */
[----:B------:R-:W-:Y:S01]  /*6800*/  LOP3.LUT P6, RZ, R40, 0xff0000, RZ, 0xc0, !PT ;  /* 0x00ff000028ff7812 */ /* 0x000fe200078cc0ff */
[----:B------:R-:W-:Y:S01]  /*6810*/  FMUL.FTZ R107, R107, UR4 ;  /* 0x000000046b6b7c20 */ /* 0x000fe20008410000 */
[----:B------:R-:W-:Y:S01]  /*6820*/  @P0 SHF.R.U64 R146, R110, 0x10, R111 ;  /* 0x000000106e920819 */ /* 0x000fe2000000126f */
[----:B------:R-:W-:Y:S01]  /*6830*/  FMUL.FTZ R110, R148, UR21 ;  /* 0x00000015946e7c20 */ /* 0x000fe20008410000 */
[----:B------:R-:W-:Y:S01]  /*6840*/  FSEL R114, R105, RZ, P6 ;  /* 0x000000ff69727208 */ /* 0x000fe20003000000 */
[----:B------:R-:W-:Y:S01]  /*6850*/  FMUL.FTZ R107, R107, UR21 ;  /* 0x000000156b6b7c20 */ /* 0x000fe20008410000 */
[----:B------:R-:W-:Y:S01]  /*6860*/  ISETP.GE.U32.AND P5, PT, R40, 0x1000000, PT ;  /* 0x010000002800780c */ /* 0x000fe20003fa6070 */
[----:B------:R-:W-:-:S02]  /*6870*/  @P0 HADD2.F32 R105, -RZ, R146.H0_H0 ;  /* 0x20000092ff690230 */ /* 0x000fc40000004100 */
[----:B------:R-:W-:Y:S01]  /*6880*/  FMUL.FTZ R146, R59, R110 ;  /* 0x0000006e3b927220 */ /* 0x000fe20000410000 */
[----:B------:R-:W-:Y:S01]  /*6890*/  MOV R122, RZ ;  /* 0x000000ff007a7202 */ /* 0x000fe20000000f00 */
[----:B------:R0:W1:Y:S01]  /*68a0*/  F2F.F16.F32 R150, R104 ;  /* 0x0000006800967304 */ /* 0x0000620000200800 */
[----:B------:R-:W-:Y:S01]  /*68b0*/  FADD.FTZ R171, R147, -R134 ;  /* 0x8000008693ab7221 */ /* 0x000fe20000010000 */
[----:B------:R-:W-:Y:S01]  /*68c0*/  @P0 FMUL.FTZ R122, R174, R105 ;  /* 0x00000069ae7a0220 */ /* 0x000fe20000410000 */
[----:B------:R-:W-:Y:S01]  /*68d0*/  FSEL R146, R146, RZ, P5 ;  /* 0x000000ff92927208 */ /* 0x000fe20002800000 */
[--C-:B------:R-:W-:Y:S01]  /*68e0*/  FFMA.FTZ R105, R34, UR13, R117.reuse ;  /* 0x0000000d22697c23 */ /* 0x100fe20008010075 */
[----:B------:R-:W-:Y:S01]  /*68f0*/  LOP3.LUT P0, RZ, R40, 0xff, RZ, 0xc0, !PT ;  /* 0x000000ff28ff7812 */ /* 0x000fe2000780c0ff */
[----:B------:R-:W-:Y:S01]  /*6900*/  FFMA.FTZ R40, R36, UR13, R117 ;  /* 0x0000000d24287c23 */ /* 0x000fe20008010075 */
[----:B------:R-:W-:Y:S01]  /*6910*/  FMUL.FTZ R36, R56, R107 ;  /* 0x0000006b38247220 */ /* 0x000fe20000410000 */
[----:B------:R-:W-:Y:S01]  /*6920*/  F2F.F16.F32 R114, R114 ;  /* 0x0000007200727304 */ /* 0x000fe20000200800 */
[----:B------:R-:W-:Y:S01]  /*6930*/  FADD.FTZ R155, R138, -R105 ;  /* 0x800000698a9b7221 */ /* 0x000fe20000010000 */
[----:B------:R-:W-:Y:S01]  /*6940*/  MOV R34, R162 ;  /* 0x000000a200227202 */ /* 0x000fe20000000f00 */
[----:B------:R-:W-:Y:S01]  /*6950*/  FFMA.FTZ R138, R149, UR13, R117 ;  /* 0x0000000d958a7c23 */ /* 0x000fe20008010075 */
[----:B------:R-:W-:Y:S01]  /*6960*/  FSEL R36, R36, RZ, P0 ;  /* 0x000000ff24247208 */ /* 0x000fe20000000000 */
[----:B------:R-:W-:Y:S01]  /*6970*/  FADD.FTZ R148, R37, -R40 ;  /* 0x8000002825947221 */ /* 0x000fe20000010000 */
[----:B0-----:R-:W-:Y:S01]  /*6980*/  MOV R104, R163 ;  /* 0x000000a300687202 */ /* 0x001fe20000000f00 */
[----:B------:R-:W-:Y:S01]  /*6990*/  FADD.FTZ R149, R35, -R138 ;  /* 0x8000008a23957221 */ /* 0x000fe20000010000 */
[----:B------:R-:W0:Y:S01]  /*69a0*/  F2F.F16.F32 R146, R146 ;  /* 0x0000009200927304 */ /* 0x000e220000200800 */
[----:B------:R-:W-:Y:S01]  /*69b0*/  HADD2.F32 R37, -RZ, R34.H0_H0 ;  /* 0x20000022ff257230 */ /* 0x000fe20000004100 */
[----:B------:R-:W-:Y:S01]  /*69c0*/  SHF.R.U64 R40, R162, 0x10, R163 ;  /* 0x00000010a2287819 */ /* 0x000fe200000012a3 */
[----:B------:R-:W-:-:S02]  /*69d0*/  HADD2.F32 R104, -RZ, R104.H0_H0 ;  /* 0x20000068ff687230 */ /* 0x000fc40000004100 */
[----:B-1----:R-:W-:Y:S01]  /*69e0*/  IMAD.WIDE.U32 R34, R150, 0x10000, RZ ;  /* 0x0001000096227825 */ /* 0x002fe200078e00ff */
[----:B------:R-:W-:Y:S02]  /*69f0*/  SHF.R.U32.HI R150, RZ, 0x10, R163 ;  /* 0x00000010ff967819 */ /* 0x000fe400000116a3 */
[----:B------:R1:W3:Y:S01]  /*6a00*/  F2F.F16.F32 R153, R36 ;  /* 0x0000002400997304 */ /* 0x0002e20000200800 */
[----:B------:R-:W-:Y:S01]  /*6a10*/  FFMA.FTZ R149, R149, UR12, R104 ;  /* 0x0000000c95957c23 */ /* 0x000fe20008010068 */
[----:B------:R-:W-:Y:S01]  /*6a20*/  HADD2.F32 R40, -RZ, R40.H0_H0 ;  /* 0x20000028ff287230 */ /* 0x000fe20000004100 */
[----:B0-----:R-:W-:Y:S01]  /*6a30*/  SHF.L.U32 R105, R146, 0x10, RZ ;  /* 0x0000001092697819 */ /* 0x001fe200000006ff */
[----:B------:R-:W-:Y:S01]  /*6a40*/  FFMA.FTZ R146, R148, UR12, R37 ;  /* 0x0000000c94927c23 */ /* 0x000fe20008010025 */
[----:B-1----:R-:W-:-:S04]  /*6a50*/  IMAD.WIDE.U32 R36, R151, 0x8, R182 ;  /* 0x0000000897247825 */ /* 0x002fc800078e00b6 */
[----:B------:R-:W-:Y:S01]  /*6a60*/  FFMA.FTZ R148, R155, UR12, R40 ;  /* 0x0000000c9b947c23 */ /* 0x000fe20008010028 */
[----:B------:R-:W-:Y:S01]  /*6a70*/  LOP3.LUT R35, R35, R105, R114, 0xfe, !PT ;  /* 0x0000006923237212 */ /* 0x000fe200078efe72 */
[----:B------:R-:W-:Y:S01]  /*6a80*/  IMAD.WIDE.U32 R104, R38, 0x8, R198 ;  /* 0x0000000826687825 */ /* 0x000fe200078e00c6 */
[----:B------:R-:W-:Y:S02]  /*6a90*/  @P3 MOV R114, R111 ;  /* 0x0000006f00723202 */ /* 0x000fe40000000f00 */
[----:B---3--:R-:W-:Y:S01]  /*6aa0*/  LOP3.LUT R34, R34, R153, RZ, 0xfc, !PT ;  /* 0x0000009922227212 */ /* 0x008fe200078efcff */
[----:B------:R-:W-:Y:S01]  /*6ab0*/  HADD2.F32 R150, -RZ, R150.H0_H0 ;  /* 0x20000096ff967230 */ /* 0x000fe20000004100 */
[----:B------:R-:W-:-:S03]  /*6ac0*/  @P2 SHF.R.U32.HI R111, RZ, 0x10, R111 ;  /* 0x00000010ff6f2819 */ /* 0x000fc6000001166f */
[----:B------:R0:W-:Y:S04]  /*6ad0*/  STG.E.64 desc[UR14][R36.64], R34 ;  /* 0x0000002224007986 */ /* 0x0001e8000c101b0e */
[----:B------:R-:W3:Y:S01]  /*6ae0*/  LDG.E.64 R104, desc[UR14][R104.64] ;  /* 0x0000000e68687981 */ /* 0x000ee2000c1e1b00 */
[----:B------:R-:W-:Y:S01]  /*6af0*/  FMUL.FTZ R148, R148, UR4 ;  /* 0x0000000494947c20 */ /* 0x000fe20008410000 */
[----:B------:R-:W-:Y:S02]  /*6b00*/  @P2 HADD2.F32 R111, -RZ, R111.H0_H0 ;  /* 0x2000006fff6f2230 */ /* 0x000fe40000004100 */
[----:B------:R-:W-:Y:S02]  /*6b10*/  HFMA2 R138, -RZ, RZ, 0, 0 ;  /* 0x00000000ff8a7431 */ /* 0x000fe400000001ff */
[----:B------:R-:W-:Y:S01]  /*6b20*/  FFMA.FTZ R150, R171, UR12, R150 ;  /* 0x0000000cab967c23 */ /* 0x000fe20008010096 */
[----:B------:R-:W-:Y:S01]  /*6b30*/  MOV R134, RZ ;  /* 0x000000ff00867202 */ /* 0x000fe20000000f00 */
[----:B------:R-:W-:Y:S01]  /*6b40*/  FMUL.FTZ R148, R148, UR21 ;  /* 0x0000001594947c20 */ /* 0x000fe20008410000 */
[----:B------:R-:W-:Y:S01]  /*6b50*/  @P2 FMUL.FTZ R134, R172, R111 ;  /* 0x0000006fac862220 */ /* 0x000fe20000410000 */
[----:B------:R-:W-:Y:S01]  /*6b60*/  FMUL.FTZ R150, R150, UR4 ;  /* 0x0000000496967c20 */ /* 0x000fe20008410000 */
[----:B------:R-:W-:Y:S01]  /*6b70*/  FMUL.FTZ R111, R149, UR4 ;  /* 0x00000004956f7c20 */ /* 0x000fe20008410000 */
[----:B------:R-:W-:-:S02]  /*6b80*/  HFMA2 R40, -RZ, RZ, 0, 0 ;  /* 0x00000000ff287431 */ /* 0x000fc400000001ff */
[----:B------:R-:W-:Y:S01]  /*6b90*/  @P3 HADD2.F32 R114, -RZ, R114.H0_H0 ;  /* 0x20000072ff723230 */ /* 0x000fe20000004100 */
[----:B------:R-:W-:Y:S01]  /*6ba0*/  LOP3.LUT P2, RZ, R145, 0xff00, RZ, 0xc0, !PT ;  /* 0x0000ff0091ff7812 */ /* 0x000fe2000784c0ff */
[----:B------:R-:W-:-:S03]  /*6bb0*/  FMUL.FTZ R111, R111, UR21 ;  /* 0x000000156f6f7c20 */ /* 0x000fc60008410000 */
[----:B------:R-:W-:Y:S01]  /*6bc0*/  @P3 FMUL.FTZ R40, R173, R114 ;  /* 0x00000072ad283220 */ /* 0x000fe20000410000 */
[----:B------:R-:W-:Y:S01]  /*6bd0*/  HFMA2 R114, -RZ, RZ, 0, 0 ;  /* 0x00000000ff727431 */ /* 0x000fe200000001ff */
[----:B------:R-:W-:Y:S02]  /*6be0*/  LOP3.LUT P3, RZ, R145, 0xff0000, RZ, 0xc0, !PT ;  /* 0x00ff000091ff7812 */ /* 0x000fe4000786c0ff */
[----:B--2---:R-:W-:Y:S02]  /*6bf0*/  @P0 MOV R147, R108 ;  /* 0x0000006c00930202 */ /* 0x004fe40000000f00 */
[----:B0-----:R-:W-:-:S03]  /*6c00*/  @P4 SHF.R.U64 R35, R108, 0x10, R109 ;  /* 0x000000106c234819 */ /* 0x001fc6000000126d */
[----:B------:R-:W-:Y:S02]  /*6c10*/  @P0 HADD2.F32 R34, -RZ, R147.H0_H0 ;  /* 0x20000093ff220230 */ /* 0x000fe40000004100 */
[----:B------:R-:W-:Y:S01]  /*6c20*/  FMUL.FTZ R147, R146, UR4 ;  /* 0x0000000492937c20 */ /* 0x000fe20008410000 */
[----:B------:R-:W-:Y:S01]  /*6c30*/  FMUL.FTZ R146, R150, UR21 ;  /* 0x0000001596927c20 */ /* 0x000fe20008410000 */
[----:B------:R-:W-:Y:S02]  /*6c40*/  @P4 HADD2.F32 R35, -RZ, R35.H0_H0 ;  /* 0x20000023ff234230 */ /* 0x000fe40000004100 */
[----:B------:R-:W-:Y:S01]  /*6c50*/  @P0 FMUL.FTZ R138, R107, R34 ;  /* 0x000000226b8a0220 */ /* 0x000fe20000410000 */
[----:B------:R-:W-:Y:S01]  /*6c60*/  FMUL.FTZ R34, R61, R148 ;  /* 0x000000943d227220 */ /* 0x000fe20000410000 */
[----:B------:R-:W-:Y:S01]  /*6c70*/  FMUL.FTZ R107, R63, R146 ;  /* 0x000000923f6b7220 */ /* 0x000fe20000410000 */
[----:B------:R-:W-:Y:S01]  /*6c80*/  ISETP.GE.U32.AND P0, PT, R145, 0x1000000, PT ;  /* 0x010000009100780c */ /* 0x000fe20003f06070 */
[----:B------:R-:W-:Y:S01]  /*6c90*/  FMUL.FTZ R147, R147, UR21 ;  /* 0x0000001593937c20 */ /* 0x000fe20008410000 */
[----:B------:R-:W-:Y:S01]  /*6ca0*/  @P4 FMUL.FTZ R114, R106, R35 ;  /* 0x000000236a724220 */ /* 0x000fe20000410000 */
[----:B------:R-:W-:Y:S01]  /*6cb0*/  FSEL R36, R34, RZ, P2 ;  /* 0x000000ff22247208 */ /* 0x000fe20001000000 */
[----:B------:R-:W-:Y:S01]  /*6cc0*/  FMUL.FTZ R34, R62, R111 ;  /* 0x0000006f3e227220 */ /* 0x000fe20000410000 */
[----:B------:R-:W-:-:S02]  /*6cd0*/  FSEL R149, R107, RZ, P0 ;  /* 0x000000ff6b957208 */ /* 0x000fc40000000000 */
[----:B------:R-:W-:Y:S02]  /*6ce0*/  LOP3.LUT P4, RZ, R145, 0xff, RZ, 0xc0, !PT ;  /* 0x000000ff91ff7812 */ /* 0x000fe4000788c0ff */
[----:B------:R-:W-:Y:S01]  /*6cf0*/  FSEL R37, R34, RZ, P3 ;  /* 0x000000ff22257208 */ /* 0x000fe20001800000 */
[----:B------:R-:W-:Y:S01]  /*6d00*/  FMUL.FTZ R34, R60, R147 ;  /* 0x000000933c227220 */ /* 0x000fe20000410000 */
[----:B------:R-:W0:Y:S04]  /*6d10*/  F2F.F16.F32 R36, R36 ;  /* 0x0000002400247304 */ /* 0x000e280000200800 */
[----:B------:R-:W-:-:S04]  /*6d20*/  FSEL R108, R34, RZ, P4 ;  /* 0x000000ff226c7208 */ /* 0x000fc80002000000 */
        /* <DEDUP_REMOVED lines=17> */
[----:B------:R-:W-:Y:S01]  /*6e40*/  FADD.FTZ R145, R144, -R145 ;  /* 0x8000009190917221 */ /* 0x000fe20000010000 */
[----:B------:R-:W-:Y:S01]  /*6e50*/  FADD.FTZ R142, R143, -R142 ;  /* 0x8000008e8f8e7221 */ /* 0x000fe20000010000 */
[----:B------:R-:W-:Y:S01]  /*6e60*/  FADD.FTZ R44, R39, -R44 ;  /* 0x8000002c272c7221 */ /* 0x000fe20000010000 */
[--C-:B0-----:R-:W-:Y:S01]  /*6e70*/  SHF.R.U64 R35, R164, 0x10, R165.reuse ;  /* 0x00000010a4237819 */ /* 0x101fe200000012a5 */
[----:B------:R-:W-:Y:S01]  /*6e80*/  FFMA.FTZ R36, R145, UR12, R38 ;  /* 0x0000000c91247c23 */ /* 0x000fe20008010026 */
[----:B------:R-:W-:Y:S01]  /*6e90*/  MOV R37, R165 ;  /* 0x000000a500257202 */ /* 0x000fe20000000f00 */
[----:B------:R-:W-:Y:S01]  /*6ea0*/  HFMA2 R38, -RZ, RZ, 0, 0 ;  /* 0x00000000ff267431 */ /* 0x000fe200000001ff */
[----:B------:R-:W-:Y:S01]  /*6eb0*/  @P6 MOV R34, R109 ;  /* 0x0000006d00226202 */ /* 0x000fe20000000f00 */
[----:B------:R-:W-:Y:S01]  /*6ec0*/  HADD2.F32 R35, -RZ, R35.H0_H0 ;  /* 0x20000023ff237230 */ /* 0x000fe20000004100 */
[----:B------:R-:W-:Y:S01]  /*6ed0*/  SHF.R.U32.HI R39, RZ, 0x10, R165 ;  /* 0x00000010ff277819 */ /* 0x000fe200000116a5 */
[----:B------:R-:W-:-:S02]  /*6ee0*/  HADD2.F32 R37, -RZ, R37.H0_H0 ;  /* 0x20000025ff257230 */ /* 0x000fc40000004100 */
[----:B------:R-:W-:Y:S01]  /*6ef0*/  FADD.FTZ R140, R141, -R140 ;  /* 0x8000008c8d8c7221 */ /* 0x000fe20000010000 */
[----:B------:R-:W-:Y:S02]  /*6f00*/  @P6 HADD2.F32 R34, -RZ, R34.H0_H0 ;  /* 0x20000022ff226230 */ /* 0x000fe40000004100 */
[----:B------:R-:W-:Y:S01]  /*6f10*/  FFMA.FTZ R35, R142, UR12, R35 ;  /* 0x0000000c8e237c23 */ /* 0x000fe20008010023 */
[----:B------:R-:W-:Y:S02]  /*6f20*/  HADD2.F32 R39, -RZ, R39.H0_H0 ;  /* 0x20000027ff277230 */ /* 0x000fe40000004100 */
[----:B------:R-:W-:Y:S01]  /*6f30*/  FFMA.FTZ R37, R44, UR12, R37 ;  /* 0x0000000c2c257c23 */ /* 0x000fe20008010025 */
[----:B------:R-:W-:Y:S01]  /*6f40*/  @P5 SHF.R.U32.HI R109, RZ, 0x10, R109 ;  /* 0x00000010ff6d5819 */ /* 0x000fe2000001166d */
[----:B------:R-:W-:Y:S01]  /*6f50*/  @P6 FMUL.FTZ R38, R115, R34 ;  /* 0x0000002273266220 */ /* 0x000fe20000410000 */
[----:B------:R-:W-:Y:S01]  /*6f60*/  FMUL.FTZ R35, R35, UR4 ;  /* 0x0000000423237c20 */ /* 0x000fe20008410000 */
[----:B------:R-:W-:Y:S01]  /*6f70*/  FFMA.FTZ R44, R140, UR12, R39 ;  /* 0x0000000c8c2c7c23 */ /* 0x000fe20008010027 */
[----:B------:R-:W-:Y:S01]  /*6f80*/  FMUL.FTZ R141, R37, UR4 ;  /* 0x00000004258d7c20 */ /* 0x000fe20008410000 */
[----:B------:R-:W-:Y:S01]  /*6f90*/  HFMA2 R39, -RZ, RZ, 0, 0 ;  /* 0x00000000ff277431 */ /* 0x000fe200000001ff */
[----:B---3--:R-:W-:Y:S01]  /*6fa0*/  @P4 MOV R34, R104 ;  /* 0x0000006800224202 */ /* 0x008fe20000000f00 */
[----:B------:R-:W-:Y:S01]  /*6fb0*/  FMUL.FTZ R140, R35, UR21 ;  /* 0x00000015238c7c20 */ /* 0x000fe20008410000 */
[----:B------:R-:W-:-:S02]  /*6fc0*/  @P5 HADD2.F32 R35, -RZ, R109.H0_H0 ;  /* 0x2000006dff235230 */ /* 0x000fc40000004100 */
[----:B------:R-:W-:Y:S01]  /*6fd0*/  FMUL.FTZ R141, R141, UR21 ;  /* 0x000000158d8d7c20 */ /* 0x000fe20008410000 */
[----:B------:R-:W-:Y:S01]  /*6fe0*/  MOV R108, RZ ;  /* 0x000000ff006c7202 */ /* 0x000fe20000000f00 */
[----:B------:R-:W-:Y:S02]  /*6ff0*/  @P4 HADD2.F32 R34, -RZ, R34.H0_H0 ;  /* 0x20000022ff224230 */ /* 0x000fe40000004100 */
[----:B------:R-:W-:Y:S01]  /*7000*/  FMUL.FTZ R44, R44, UR4 ;  /* 0x000000042c2c7c20 */ /* 0x000fe20008410000 */
[----:B------:R-:W-:Y:S01]  /*7010*/  @P5 FMUL.FTZ R39, R110, R35 ;  /* 0x000000236e275220 */ /* 0x000fe20000410000 */
[----:B------:R-:W-:Y:S01]  /*7020*/  @P2 SHF.R.U64 R35, R104, 0x10, R105 ;  /* 0x0000001068232819 */ /* 0x000fe20000001269 */
[----:B------:R-:W-:Y:S02]  /*7030*/  HFMA2 R109, -RZ, RZ, 0, 0 ;  /* 0x00000000ff6d7431 */ /* 0x000fe400000001ff */
[----:B------:R-:W-:Y:S01]  /*7040*/  @P4 FMUL.FTZ R108, R147, R34 ;  /* 0x00000022936c4220 */ /* 0x000fe20000410000 */
[----:B------:R-:W-:Y:S01]  /*7050*/  FMUL.FTZ R34, R66, R141 ;  /* 0x0000008d42227220 */ /* 0x000fe20000410000 */
[----:B------:R-:W-:Y:S01]  /*7060*/  LOP3.LUT P5, RZ, R42, 0xff0000, RZ, 0xc0, !PT ;  /* 0x00ff00002aff7812 */ /* 0x000fe200078ac0ff */
[----:B------:R-:W-:Y:S01]  /*7070*/  FMUL.FTZ R44, R44, UR21 ;  /* 0x000000152c2c7c20 */ /* 0x000fe20008410000 */
[----:B------:R-:W-:Y:S01]  /*7080*/  FMUL.FTZ R36, R36, UR4 ;  /* 0x0000000424247c20 */ /* 0x000fe20008410000 */
[----:B------:R-:W-:Y:S01]  /*7090*/  FMUL.FTZ R37, R65, R140 ;  /* 0x0000008c41257220 */ /* 0x000fe20000410000 */
[----:B------:R-:W-:Y:S01]  /*70a0*/  FSEL R104, R34, RZ, P5 ;  /* 0x000000ff22687208 */ /* 0x000fe20002800000 */
[----:B------:R-:W-:Y:S01]  /*70b0*/  @P2 HADD2.F32 R35, -RZ, R35.H0_H0 ;  /* 0x20000023ff232230 */ /* 0x000fe20000004100 */
[C---:B------:R-:W-:Y:S01]  /*70c0*/  LOP3.LUT P6, RZ, R42.reuse, 0xff00, RZ, 0xc0, !PT ;  /* 0x0000ff002aff7812 */ /* 0x040fe200078cc0ff */
[----:B------:R-:W-:Y:S01]  /*70d0*/  FMUL.FTZ R34, R67, R44 ;  /* 0x0000002c43227220 */ /* 0x000fe20000410000 */
[----:B------:R-:W-:Y:S01]  /*70e0*/  ISETP.GE.U32.AND P4, PT, R42, 0x1000000, PT ;  /* 0x010000002a00780c */ /* 0x000fe20003f86070 */
[----:B------:R-:W-:Y:S01]  /*70f0*/  FMUL.FTZ R143, R36, UR21 ;  /* 0x00000015248f7c20 */ /* 0x000fe20008410000 */
[----:B------:R-:W-:Y:S01]  /*7100*/  FSEL R37, R37, RZ, P6 ;  /* 0x000000ff25257208 */ /* 0x000fe20003000000 */
[----:B------:R-:W-:Y:S01]  /*7110*/  @P2 FMUL.FTZ R109, R148, R35 ;  /* 0x00000023946d2220 */ /* 0x000fe20000410000 */
[----:B------:R-:W-:Y:S01]  /*7120*/  FSEL R35, R34, RZ, P4 ;  /* 0x000000ff22237208 */ /* 0x000fe20002000000 */
[--C-:B------:R-:W-:Y:S01]  /*7130*/  FFMA.FTZ R36, R125, UR13, R117.reuse ;  /* 0x0000000d7d247c23 */ /* 0x100fe20008010075 */
[----:B------:R-:W-:Y:S01]  /*7140*/  FMUL.FTZ R34, R64, R143 ;  /* 0x0000008f40227220 */ /* 0x000fe20000410000 */
[----:B------:R-:W-:Y:S01]  /*7150*/  LOP3.LUT P2, RZ, R42, 0xff, RZ, 0xc0, !PT ;  /* 0x000000ff2aff7812 */ /* 0x000fe2000784c0ff */
[----:B------:R-:W0:Y:S01]  /*7160*/  F2F.F16.F32 R110, R37 ;  /* 0x00000025006e7304 */ /* 0x000e220000200800 */
[----:B------:R-:W-:Y:S01]  /*7170*/  FADD.FTZ R124, R43, -R36 ;  /* 0x800000242b7c7221 */ /* 0x000fe20000010000 */
[--C-:B------:R-:W-:Y:S01]  /*7180*/  FFMA.FTZ R42, R47, UR13, R117.reuse ;  /* 0x0000000d2f2a7c23 */ /* 0x100fe20008010075 */
[----:B------:R-:W-:Y:S01]  /*7190*/  FSEL R36, R34, RZ, P2 ;  /* 0x000000ff22247208 */ /* 0x000fe20001000000 */
[----:B------:R-:W-:Y:S01]  /*71a0*/  FFMA.FTZ R144, R129, UR13, R117 ;  /* 0x0000000d81907c23 */ /* 0x000fe20008010075 */
[----:B------:R-:W-:Y:S01]  /*71b0*/  MOV R34, R166 ;  /* 0x000000a600227202 */ /* 0x000fe20000000f00 */
[----:B------:R-:W-:Y:S01]  /*71c0*/  FADD.FTZ R45, R45, -R42 ;  /* 0x8000002a2d2d7221 */ /* 0x000fe20000010000 */
[----:B------:R-:W-:Y:S01]  /*71d0*/  MOV R43, R167 ;  /* 0x000000a7002b7202 */ /* 0x000fe20000000f00 */
[----:B------:R0:W1:Y:S01]  /*71e0*/  F2F.F16.F32 R37, R35 ;  /* 0x0000002300257304 */ /* 0x0000620000200800 */
[----:B------:R-:W-:Y:S01]  /*71f0*/  FADD.FTZ R144, R41, -R144 ;  /* 0x8000009029907221 */ /* 0x000fe20000010000 */
[----:B------:R-:W-:Y:S01]  /*7200*/  HADD2.F32 R41, -RZ, R34.H0_H0 ;  /* 0x20000022ff297230 */ /* 0x000fe20000004100 */
[----:B------:R-:W-:-:S05]  /*7210*/  SHF.R.U64 R42, R166, 0x10, R167 ;  /* 0x00000010a62a7819 */ /* 0x000fca00000012a7 */
[----:B------:R3:W4:Y:S01]  /*7220*/  F2F.F16.F32 R115, R104 ;  /* 0x0000006800737304 */ /* 0x0007220000200800 */
[----:B0-----:R-:W-:Y:S01]  /*7230*/  IMAD.WIDE.U32 R34, R110, 0x10000, RZ ;  /* 0x000100006e227825 */ /* 0x001fe200078e00ff */
[----:B------:R-:W-:-:S03]  /*7240*/  @P0 SHF.R.U32.HI R110, RZ, 0x10, R105 ;  /* 0x00000010ff6e0819 */ /* 0x000fc60000011669 */
[----:B------:R-:W-:Y:S01]  /*7250*/  HADD2.F32 R42, -RZ, R42.H0_H0 ;  /* 0x2000002aff2a7230 */ /* 0x000fe20000004100 */
[----:B-1----:R-:W-:Y:S02]  /*7260*/  SHF.L.U32 R37, R37, 0x10, RZ ;  /* 0x0000001025257819 */ /* 0x002fe400000006ff */
[----:B------:R-:W0:Y:S01]  /*7270*/  F2F.F16.F32 R47, R36 ;  /* 0x00000024002f7304 */ /* 0x000e220000200800 */
[----:B---3--:R-:W-:Y:S01]  /*7280*/  FFMA.FTZ R104, R137, UR13, R117 ;  /* 0x0000000d89687c23 */ /* 0x008fe20008010075 */
[----:B------:R-:W-:-:S03]  /*7290*/  FFMA.FTZ R45, R45, UR12, R42 ;  /* 0x0000000c2d2d7c23 */ /* 0x000fc6000801002a */
[----:B------:R-:W-:Y:S01]  /*72a0*/  FADD.FTZ R142, R127, -R104 ;  /* 0x800000687f8e7221 */ /* 0x000fe20000010000 */
[----:B------:R-:W-:Y:S01]  /*72b0*/  FFMA.FTZ R104, R124, UR12, R41 ;  /* 0x0000000c7c687c23 */ /* 0x000fe20008010029 */
[----:B----4-:R-:W-:Y:S01]  /*72c0*/  LOP3.LUT R35, R35, R37, R115, 0xfe, !PT ;  /* 0x0000002523237212 */ /* 0x010fe200078efe73 */
[----:B------:R-:W-:Y:S01]  /*72d0*/  HADD2.F32 R41, -RZ, R43.H0_H0 ;  /* 0x2000002bff297230 */ /* 0x000fe20000004100 */
[----:B0-----:R-:W-:Y:S01]  /*72e0*/  LOP3.LUT R34, R34, R47, RZ, 0xfc, !PT ;  /* 0x0000002f22227212 */ /* 0x001fe200078efcff */
[----:B------:R-:W-:-:S04]  /*72f0*/  IMAD.WIDE.U32 R36, R139, 0x8, R182 ;  /* 0x000000088b247825 */ /* 0x000fc800078e00b6 */
[----:B------:R-:W-:Y:S01]  /*7300*/  FFMA.FTZ R125, R142, UR12, R41 ;  /* 0x0000000c8e7d7c23 */ /* 0x000fe20008010029 */
[----:B------:R-:W-:Y:S01]  /*7310*/  @P3 MOV R41, R105 ;  /* 0x0000006900293202 */ /* 0x000fe20000000f00 */
[----:B------:R-:W-:Y:S01]  /*7320*/  FMUL.FTZ R45, R45, UR4 ;  /* 0x000000042d2d7c20 */ /* 0x000fe20008410000 */
[----:B------:R-:W-:Y:S01]  /*7330*/  SHF.R.U32.HI R105, RZ, 0x10, R167 ;  /* 0x00000010ff697819 */ /* 0x000fe200000116a7 */
[----:B------:R0:W-:Y:S01]  /*7340*/  STG.E.64 desc[UR14][R36.64], R34 ;  /* 0x0000002224007986 */ /* 0x0001e2000c101b0e */
[----:B------:R-:W-:Y:S01]  /*7350*/  HFMA2 R124, -RZ, RZ, 0, 0 ;  /* 0x00000000ff7c7431 */ /* 0x000fe200000001ff */
[----:B------:R-:W-:Y:S01]  /*7360*/  MOV R115, RZ ;  /* 0x000000ff00737202 */ /* 0x000fe20000000f00 */
[----:B------:R-:W-:Y:S02]  /*7370*/  HFMA2 R47, -RZ, RZ, 0, 0 ;  /* 0x00000000ff2f7431 */ /* 0x000fe400000001ff */
[----:B------:R-:W-:Y:S02]  /*7380*/  HADD2.F32 R105, -RZ, R105.H0_H0 ;  /* 0x20000069ff697230 */ /* 0x000fe40000004100 */
[----:B------:R-:W-:-:S02]  /*7390*/  @P3 HADD2.F32 R42, -RZ, R41.H0_H0 ;  /* 0x20000029ff2a3230 */ /* 0x000fc40000004100 */
[----:B0-----:R-:W-:-:S06]  /*73a0*/  IMAD.WIDE.U32 R34, R136, 0x8, R198 ;  /* 0x0000000888227825 */ /* 0x001fcc00078e00c6 */
[----:B------:R-:W3:Y:S01]  /*73b0*/  LDG.E.64 R34, desc[UR14][R34.64] ;  /* 0x0000000e22227981 */ /* 0x000ee2000c1e1b00 */
[----:B------:R-:W-:Y:S02]  /*73c0*/  @P0 HADD2.F32 R37, -RZ, R110.H0_H0 ;  /* 0x2000006eff250230 */ /* 0x000fe40000004100 */
[----:B------:R-:W-:Y:S01]  /*73d0*/  FFMA.FTZ R105, R144, UR12, R105 ;  /* 0x0000000c90697c23 */ /* 0x000fe20008010069 */
[----:B------:R-:W-:Y:S01]  /*73e0*/  FMUL.FTZ R110, R45, UR21 ;  /* 0x000000152d6e7c20 */ /* 0x000fe20008410000 */
[----:B------:R-:W-:Y:S01]  /*73f0*/  FMUL.FTZ R45, R125, UR4 ;  /* 0x000000047d2d7c20 */ /* 0x000fe20008410000 */
[----:B------:R-:W-:Y:S01]  /*7400*/  @P0 FMUL.FTZ R115, R146, R37 ;  /* 0x0000002592730220 */ /* 0x000fe20000410000 */
[----:B------:R-:W-:Y:S01]  /*7410*/  FMUL.FTZ R37, R105, UR4 ;  /* 0x0000000469257c20 */ /* 0x000fe20008410000 */
[----:B------:R-:W-:Y:S01]  /*7420*/  FMUL.FTZ R105, R104, UR4 ;  /* 0x0000000468697c20 */ /* 0x000fe20008410000 */
[----:B------:R-:W-:Y:S01]  /*7430*/  LOP3.LUT P0, RZ, R135, 0xff00, RZ, 0xc0, !PT ;  /* 0x0000ff0087ff7812 */ /* 0x000fe2000780c0ff */
[----:B------:R-:W-:Y:S01]  /*7440*/  FMUL.FTZ R45, R45, UR21 ;  /* 0x000000152d2d7c20 */ /* 0x000fe20008410000 */
[----:B------:R-:W-:Y:S01]  /*7450*/  FMUL.FTZ R104, R37, UR21 ;  /* 0x0000001525687c20 */ /* 0x000fe20008410000 */
[----:B------:R-:W-:Y:S01]  /*7460*/  @P3 FMUL.FTZ R47, R111, R42 ;  /* 0x0000002a6f2f3220 */ /* 0x000fe20000410000 */
[----:B------:R-:W-:Y:S01]  /*7470*/  HFMA2 R41, -RZ, RZ, 0, 0 ;  /* 0x00000000ff297431 */ /* 0x000fe200000001ff */
[----:B------:R-:W-:Y:S01]  /*7480*/  LOP3.LUT P3, RZ, R135, 0xff0000, RZ, 0xc0, !PT ;  /* 0x00ff000087ff7812 */ /* 0x000fe2000786c0ff */
[----:B------:R-:W-:Y:S01]  /*7490*/  FMUL.FTZ R105, R105, UR21 ;  /* 0x0000001569697c20 */ /* 0x000fe20008410000 */
[----:B------:R-:W-:Y:S01]  /*74a0*/  IMAD.WIDE.U32 R136, R136, 0x8, R182 ;  /* 0x0000000888887825 */ /* 0x000fe200078e00b6 */
[----:B--2---:R-:W-:-:S05]  /*74b0*/  @P2 MOV R43, R106 ;  /* 0x0000006a002b2202 */ /* 0x004fca0000000f00 */
[----:B------:R-:W-:Y:S01]  /*74c0*/  @P2 HADD2.F32 R36, -RZ, R43.H0_H0 ;  /* 0x2000002bff242230 */ /* 0x000fe20000004100 */
[----:B------:R-:W-:-:S04]  /*74d0*/  @P6 SHF.R.U64 R106, R106, 0x10, R107 ;  /* 0x000000106a6a6819 */ /* 0x000fc8000000126b */
[----:B------:R-:W-:Y:S01]  /*74e0*/  @P2 FMUL.FTZ R124, R143, R36 ;  /* 0x000000248f7c2220 */ /* 0x000fe20000410000 */
[----:B------:R-:W-:Y:S01]  /*74f0*/  FMUL.FTZ R36, R69, R110 ;  /* 0x0000006e45247220 */ /* 0x000fe20000410000 */
[----:B------:R-:W-:Y:S02]  /*7500*/  @P6 HADD2.F32 R37, -RZ, R106.H0_H0 ;  /* 0x2000006aff256230 */ /* 0x000fe40000004100 */
[----:B------:R-:W-:Y:S01]  /*7510*/  FMUL.FTZ R106, R71, R104 ;  /* 0x00000068476a7220 */ /* 0x000fe20000410000 */
[C---:B------:R-:W-:Y:S02]  /*7520*/  ISETP.GE.U32.AND P2, PT, R135.reuse, 0x1000000, PT ;  /* 0x010000008700780c */ /* 0x040fe40003f46070 */
[----:B------:R-:W-:Y:S01]  /*7530*/  FSEL R42, R36, RZ, P0 ;  /* 0x000000ff242a7208 */ /* 0x000fe20000000000 */
[----:B------:R-:W-:Y:S01]  /*7540*/  FMUL.FTZ R36, R70, R45 ;  /* 0x0000002d46247220 */ /* 0x000fe20000410000 */
[----:B------:R-:W-:Y:S01]  /*7550*/  FSEL R111, R106, RZ, P2 ;  /* 0x000000ff6a6f7208 */ /* 0x000fe20001000000 */
[----:B------:R-:W-:Y:S01]  /*7560*/  @P6 FMUL.FTZ R41, R140, R37 ;  /* 0x000000258c296220 */ /* 0x000fe20000410000 */
[----:B------:R-:W-:-:S02]  /*7570*/  LOP3.LUT P6, RZ, R135, 0xff, RZ, 0xc0, !PT ;  /* 0x000000ff87ff7812 */ /* 0x000fc400078cc0ff */
[----:B------:R-:W-:Y:S01]  /*7580*/  FSEL R43, R36, RZ, P3 ;  /* 0x000000ff242b7208 */ /* 0x000fe20001800000 */
[----:B------:R-:W-:Y:S01]  /*7590*/  FMUL.FTZ R36, R68, R105 ;  /* 0x0000006944247220 */ /* 0x000fe20000410000 */
[----:B------:R-:W0:Y:S04]  /*75a0*/  F2F.F16.F32 R42, R42 ;  /* 0x0000002a002a7304 */ /* 0x000e280000200800 */
[----:B------:R-:W-:-:S04]  /*75b0*/  FSEL R106, R36, RZ, P6 ;  /* 0x000000ff246a7208 */ /* 0x000fc80003000000 */
        /* <DEDUP_REMOVED lines=11> */
[----:B------:R-:W-:Y:S01]  /*7670*/  MOV R46, R168 ;  /* 0x000000a8002e7202 */ /* 0x000fe20000000f00 */
[--C-:B------:R-:W-:Y:S01]  /*7680*/  FFMA.FTZ R140, R121, UR13, R117.reuse ;  /* 0x0000000d798c7c23 */ /* 0x100fe20008010075 */
[----:B------:R-:W-:Y:S01]  /*7690*/  FFMA.FTZ R128, R128, UR13, R117 ;  /* 0x0000000d80807c23 */ /* 0x000fe20008010075 */
[----:B------:R-:W-:Y:S01]  /*76a0*/  FADD.FTZ R121, R132, -R111 ;  /* 0x8000006f84797221 */ /* 0x000fe20000010000 */
[----:B------:R-:W-:-:S02]  /*76b0*/  MOV R106, R169 ;  /* 0x000000a9006a7202 */ /* 0x000fc40000000f00 */
[--C-:B0-----:R-:W-:Y:S02]  /*76c0*/  SHF.R.U64 R37, R168, 0x10, R169.reuse ;  /* 0x00000010a8257819 */ /* 0x101fe400000012a9 */
[----:B------:R-:W-:Y:S01]  /*76d0*/  SHF.R.U32.HI R111, RZ, 0x10, R169 ;  /* 0x00000010ff6f7819 */ /* 0x000fe200000116a9 */
[----:B------:R-:W-:Y:S01]  /*76e0*/  FFMA.FTZ R120, R120, UR13, R117 ;  /* 0x0000000d78787c23 */ /* 0x000fe20008010075 */
[----:B------:R-:W-:Y:S02]  /*76f0*/  HADD2.F32 R46, -RZ, R46.H0_H0 ;  /* 0x2000002eff2e7230 */ /* 0x000fe40000004100 */
[----:B------:R-:W-:Y:S01]  /*7700*/  FADD.FTZ R117, R133, -R128 ;  /* 0x8000008085757221 */ /* 0x000fe20000010000 */
[----:B------:R-:W-:Y:S02]  /*7710*/  HADD2.F32 R37, -RZ, R37.H0_H0 ;  /* 0x20000025ff257230 */ /* 0x000fe40000004100 */
[----:B------:R-:W-:Y:S01]  /*7720*/  FADD.FTZ R140, R131, -R140 ;  /* 0x8000008c838c7221 */ /* 0x000fe20000010000 */
[----:B------:R-:W-:Y:S01]  /*7730*/  @P5 MOV R36, R107 ;  /* 0x0000006b00245202 */ /* 0x000fe20000000f00 */
[----:B------:R-:W-:-:S02]  /*7740*/  HADD2.F32 R106, -RZ, R106.H0_H0 ;  /* 0x2000006aff6a7230 */ /* 0x000fc40000004100 */
[----:B------:R-:W-:Y:S01]  /*7750*/  FADD.FTZ R120, R123, -R120 ;  /* 0x800000787b787221 */ /* 0x000fe20000010000 */
[----:B------:R-:W-:Y:S02]  /*7760*/  HADD2.F32 R111, -RZ, R111.H0_H0 ;  /* 0x2000006fff6f7230 */ /* 0x000fe40000004100 */
[----:B------:R-:W-:Y:S01]  /*7770*/  FFMA.FTZ R117, R117, UR12, R46 ;  /* 0x0000000c75757c23 */ /* 0x000fe2000801002e */
[----:B------:R-:W-:Y:S01]  /*7780*/  FFMA.FTZ R37, R140, UR12, R37 ;  /* 0x0000000c8c257c23 */ /* 0x000fe20008010025 */
[----:B------:R-:W-:Y:S02]  /*7790*/  HFMA2 R46, -RZ, RZ, 0, 0 ;  /* 0x00000000ff2e7431 */ /* 0x000fe400000001ff */
[----:B------:R-:W-:Y:S02]  /*77a0*/  @P5 HADD2.F32 R36, -RZ, R36.H0_H0 ;  /* 0x20000024ff245230 */ /* 0x000fe40000004100 */
[----:B------:R-:W-:Y:S01]  /*77b0*/  FFMA.FTZ R106, R121, UR12, R106 ;  /* 0x0000000c796a7c23 */ /* 0x000fe2000801006a */
[----:B------:R-:W-:Y:S01]  /*77c0*/  FFMA.FTZ R121, R120, UR12, R111 ;  /* 0x0000000c78797c23 */ /* 0x000fe2000801006f */
[----:B------:R-:W-:Y:S01]  /*77d0*/  @P4 SHF.R.U32.HI R120, RZ, 0x10, R107 ;  /* 0x00000010ff784819 */ /* 0x000fe2000001166b */
[----:B------:R-:W-:Y:S01]  /*77e0*/  FMUL.FTZ R37, R37, UR4 ;  /* 0x0000000425257c20 */ /* 0x000fe20008410000 */
[----:B------:R-:W-:-:S03]  /*77f0*/  @P5 FMUL.FTZ R46, R141, R36 ;  /* 0x000000248d2e5220 */ /* 0x000fc60000410000 */
[----:B------:R-:W-:Y:S01]  /*7800*/  FMUL.FTZ R125, R37, UR21 ;  /* 0x00000015257d7c20 */ /* 0x000fe20008410000 */
[----:B------:R-:W-:Y:S02]  /*7810*/  @P4 HADD2.F32 R37, -RZ, R120.H0_H0 ;  /* 0x20000078ff254230 */ /* 0x000fe40000004100 */
[----:B------:R-:W-:Y:S01]  /*7820*/  FMUL.FTZ R120, R106, UR4 ;  /* 0x000000046a787c20 */ /* 0x000fe20008410000 */
[----:B------:R-:W-:Y:S01]  /*7830*/  HFMA2 R107, -RZ, RZ, 0, 0 ;  /* 0x00000000ff6b7431 */ /* 0x000fe200000001ff */
[----:B------:R-:W-:Y:S02]  /*7840*/  MOV R111, RZ ;  /* 0x000000ff006f7202 */ /* 0x000fe40000000f00 */
[----:B------:R-:W-:Y:S01]  /*7850*/  FMUL.FTZ R127, R120, UR21 ;  /* 0x00000015787f7c20 */ /* 0x000fe20008410000 */
[----:B------:R-:W-:Y:S01]  /*7860*/  @P4 FMUL.FTZ R111, R44, R37 ;  /* 0x000000252c6f4220 */ /* 0x000fe20000410000 */
[----:B------:R-:W-:Y:S01]  /*7870*/  FMUL.FTZ R121, R121, UR4 ;  /* 0x0000000479797c20 */ /* 0x000fe20008410000 */
[----:B---3--:R-:W-:-:S05]  /*7880*/  @P6 MOV R36, R34 ;  /* 0x0000002200246202 */ /* 0x008fca0000000f00 */
[----:B------:R-:W-:Y:S02]  /*7890*/  @P6 HADD2.F32 R36, -RZ, R36.H0_H0 ;  /* 0x20000024ff246230 */ /* 0x000fe40000004100 */
[----:B------:R-:W-:Y:S01]  /*78a0*/  FMUL.FTZ R37, R74, R127 ;  /* 0x0000007f4a257220 */ /* 0x000fe20000410000 */
[----:B------:R-:W-:Y:S02]  /*78b0*/  FMUL.FTZ R136, R121, UR21 ;  /* 0x0000001579887c20 */ /* 0x000fe40008410000 */
[----:B------:R-:W-:Y:S01]  /*78c0*/  @P6 FMUL.FTZ R107, R105, R36 ;  /* 0x00000024696b6220 */ /* 0x000fe20000410000 */
[C---:B------:R-:W-:Y:S01]  /*78d0*/  LOP3.LUT P6, RZ, R126.reuse, 0xff0000, RZ, 0xc0, !PT ;  /* 0x00ff00007eff7812 */ /* 0x040fe200078cc0ff */
[----:B------:R-:W-:Y:S01]  /*78e0*/  FMUL.FTZ R106, R73, R125 ;  /* 0x0000007d496a7220 */ /* 0x000fe20000410000 */
[----:B------:R-:W-:Y:S02]  /*78f0*/  LOP3.LUT P5, RZ, R126, 0xff00, RZ, 0xc0, !PT ;  /* 0x0000ff007eff7812 */ /* 0x000fe400078ac0ff */
[----:B------:R-:W-:-:S02]  /*7900*/  FSEL R44, R37, RZ, P6 ;  /* 0x000000ff252c7208 */ /* 0x000fc40003000000 */
[----:B------:R-:W-:Y:S01]  /*7910*/  @P0 SHF.R.U64 R37, R34, 0x10, R35 ;  /* 0x0000001022250819 */ /* 0x000fe20000001223 */
[----:B------:R-:W-:Y:S01]  /*7920*/  FMUL.FTZ R34, R75, R136 ;  /* 0x000000884b227220 */ /* 0x000fe20000410000 */
[----:B------:R-:W-:Y:S01]  /*7930*/  ISETP.GE.U32.AND P4, PT, R126, 0x1000000, PT ;  /* 0x010000007e00780c */ /* 0x000fe20003f86070 */
[----:B------:R-:W-:Y:S01]  /*7940*/  FMUL.FTZ R117, R117, UR4 ;  /* 0x0000000475757c20 */ /* 0x000fe20008410000 */
[----:B------:R-:W-:Y:S02]  /*7950*/  FSEL R36, R106, RZ, P5 ;  /* 0x000000ff6a247208 */ /* 0x000fe40002800000 */
        /* <DEDUP_REMOVED lines=43> */
.L_x_8168:
[----:B------:R-:W0:Y:S02]  /*7c10*/  LDC.64 R198, c[0x0][0x390] ;  /* 0x0000e400ffc67b82 */ /* 0x000e240000000a00 */
[----:B0-----:R-:W-:-:S06]  /*7c20*/  IMAD.WIDE.U32 R104, R179, 0x8, R198 ;  /* 0x00000008b3687825 */ /* 0x001fcc00078e00c6 */
[----:B------:R-:W2:Y:S01]  /*7c30*/  LDG.E.64 R104, desc[UR14][R104.64] ;  /* 0x0000000e68687981 */ /* 0x000ea2000c1e1b00 */
[----:B-----5:R-:W-:Y:S01]  /*7c40*/  SHF.R.U64 R106, R156, 0x10, R157 ;  /* 0x000000109c6a7819 */ /* 0x020fe2000000129d */
[--C-:B------:R-:W-:Y:S01]  /*7c50*/  FFMA.FTZ R107, R184, UR13, R117.reuse ;  /* 0x0000000db86b7c23 */ /* 0x100fe20008010075 */
[----:B------:R-:W-:Y:S01]  /*7c60*/  MOV R109, R157 ;  /* 0x0000009d006d7202 */ /* 0x000fe20000000f00 */
[--C-:B------:R-:W-:Y:S01]  /*7c70*/  FFMA.FTZ R189, R189, UR13, R117.reuse ;  /* 0x0000000dbdbd7c23 */ /* 0x100fe20008010075 */
[----:B------:R-:W-:Y:S01]  /*7c80*/  FFMA.FTZ R110, R183, UR13, R117 ;  /* 0x0000000db76e7c23 */ /* 0x000fe20008010075 */
[----:B------:R-:W-:Y:S02]  /*7c90*/  HADD2.F32 R106, -RZ, R106.H0_H0 ;  /* 0x2000006aff6a7230 */ /* 0x000fe40000004100 */
[----:B------:R-:W-:Y:S01]  /*7ca0*/  FADD.FTZ R107, R186, -R107 ;  /* 0x8000006bba6b7221 */ /* 0x000fe20000010000 */
[----:B------:R-:W-:Y:S01]  /*7cb0*/  FADD.FTZ R189, R188, -R189 ;  /* 0x800000bdbcbd7221 */ /* 0x000fe20000010000 */
[----:B------:R-:W-:Y:S01]  /*7cc0*/  FADD.FTZ R110, R187, -R110 ;  /* 0x8000006ebb6e7221 */ /* 0x000fe20000010000 */
[----:B------:R-:W-:Y:S01]  /*7cd0*/  FFMA.FTZ R182, R182, UR13, R117 ;  /* 0x0000000db6b67c23 */ /* 0x000fe20008010075 */
[----:B------:R-:W-:Y:S01]  /*7ce0*/  FFMA.FTZ R108, R107, UR12, R106 ;  /* 0x0000000c6b6c7c23 */ /* 0x000fe2000801006a */
[----:B------:R-:W-:Y:S01]  /*7cf0*/  HADD2.F32 R107, -RZ, R109.H0_H0 ;  /* 0x2000006dff6b7230 */ /* 0x000fe20000004100 */
[----:B------:R-:W-:Y:S01]  /*7d00*/  SHF.R.U32.HI R109, RZ, 0x10, R157 ;  /* 0x00000010ff6d7819 */ /* 0x000fe2000001169d */
[----:B------:R-:W-:Y:S01]  /*7d10*/  FADD.FTZ R182, R185, -R182 ;  /* 0x800000b6b9b67221 */ /* 0x000fe20000010000 */
[----:B------:R-:W0:Y:S01]  /*7d20*/  F2F.F16.F32 R106, R108 ;  /* 0x0000006c006a7304 */ /* 0x000e220000200800 */
[C---:B------:R-:W-:Y:S01]  /*7d30*/  LOP3.LUT P3, RZ, R209.reuse, 0xff0000, RZ, 0xc0, !PT ;  /* 0x00ff0000d1ff7812 */ /* 0x040fe2000786c0ff */
[----:B------:R-:W-:Y:S01]  /*7d40*/  FFMA.FTZ R114, R110, UR12, R107 ;  /* 0x0000000c6e727c23 */ /* 0x000fe2000801006b */
[----:B------:R-:W-:Y:S01]  /*7d50*/  HADD2.F32 R112, -RZ, R109.H0_H0 ;  /* 0x2000006dff707230 */ /* 0x000fe20000004100 */
[----:B------:R-:W-:Y:S01]  /*7d60*/  MOV R107, R156 ;  /* 0x0000009c006b7202 */ /* 0x000fe20000000f00 */
[----:B------:R-:W1:Y:S01]  /*7d70*/  LDC.64 R186, c[0x0][0x478] ;  /* 0x00011e00ffba7b82 */ /* 0x000e620000000a00 */
[----:B------:R-:W-:-:S02]  /*7d80*/  LOP3.LUT P2, RZ, R209, 0xff00, RZ, 0xc0, !PT ;  /* 0x0000ff00d1ff7812 */ /* 0x000fc4000784c0ff */
[----:B------:R-:W-:Y:S01]  /*7d90*/  FFMA.FTZ R189, R189, UR12, R112 ;  /* 0x0000000cbdbd7c23 */ /* 0x000fe20008010070 */
[----:B------:R-:W-:Y:S01]  /*7da0*/  F2F.F16.F32 R110, R114 ;  /* 0x00000072006e7304 */ /* 0x000fe20000200800 */
[----:B------:R-:W-:Y:S02]  /*7db0*/  HADD2.F32 R107, -RZ, R107.H0_H0 ;  /* 0x2000006bff6b7230 */ /* 0x000fe40000004100 */
[----:B------:R-:W-:Y:S01]  /*7dc0*/  FMUL.FTZ R112, R108, UR4 ;  /* 0x000000046c707c20 */ /* 0x000fe20008410000 */
[----:B------:R-:W-:Y:S01]  /*7dd0*/  FMUL.FTZ R183, R189, UR4 ;  /* 0x00000004bdb77c20 */ /* 0x000fe20008410000 */
[----:B------:R-:W-:Y:S01]  /*7de0*/  ISETP.GE.U32.AND P4, PT, R209, 0x1000000, PT ;  /* 0x01000000d100780c */ /* 0x000fe20003f86070 */
[----:B------:R-:W3:Y:S01]  /*7df0*/  LDC.64 R184, c[0x0][0x468] ;  /* 0x00011a00ffb87b82 */ /* 0x000ee20000000a00 */
[----:B------:R-:W-:Y:S01]  /*7e00*/  FFMA.FTZ R113, R182, UR12, R107 ;  /* 0x0000000cb6717c23 */ /* 0x000fe2000801006b */
[----:B------:R-:W-:Y:S01]  /*7e10*/  FMUL.FTZ R182, R114, UR4 ;  /* 0x0000000472b67c20 */ /* 0x000fe20008410000 */
[----:B------:R-:W4:Y:S01]  /*7e20*/  F2F.F16.F32 R109, R189 ;  /* 0x000000bd006d7304 */ /* 0x000f220000200800 */
[----:B0-----:R-:W-:-:S04]  /*7e30*/  IMAD.WIDE.U32 R106, R106, 0x10000, RZ ;  /* 0x000100006a6a7825 */ /* 0x001fc800078e00ff */
[----:B------:R-:W-:Y:S01]  /*7e40*/  FMUL.FTZ R112, R112, UR21 ;  /* 0x0000001570707c20 */ /* 0x000fe20008410000 */
[----:B------:R-:W-:Y:S01]  /*7e50*/  FMUL.FTZ R182, R182, UR21 ;  /* 0x00000015b6b67c20 */ /* 0x000fe20008410000 */
[----:B------:R-:W-:Y:S01]  /*7e60*/  FMUL.FTZ R183, R183, UR21 ;  /* 0x00000015b7b77c20 */ /* 0x000fe20008410000 */
[----:B------:R-:W-:Y:S01]  /*7e70*/  LOP3.LUT P0, RZ, R209, 0xff, RZ, 0xc0, !PT ;  /* 0x000000ffd1ff7812 */ /* 0x000fe2000780c0ff */
[----:B------:R-:W-:Y:S01]  /*7e80*/  FMUL.FTZ R108, R49, R112 ;  /* 0x00000070316c7220 */ /* 0x000fe20000410000 */
[----:B------:R0:W0:Y:S04]  /*7e90*/  F2F.F16.F32 R111, R113 ;  /* 0x00000071006f7304 */ /* 0x0000280000200800 */
[----:B------:R-:W-:Y:S02]  /*7ea0*/  FSEL R108, R108, RZ, P2 ;  /* 0x000000ff6c6c7208 */ /* 0x000fe40001000000 */
[----:B----4-:R-:W-:-:S02]  /*7eb0*/  SHF.L.U32 R109, R109, 0x10, RZ ;  /* 0x000000106d6d7819 */ /* 0x010fc400000006ff */
[----:B------:R4:W3:Y:S01]  /*7ec0*/  F2F.F16.F32 R115, R108 ;  /* 0x0000006c00737304 */ /* 0x0008e20000200800 */
        /* <DEDUP_REMOVED lines=9> */
[----:B------:R-:W-:Y:S01]  /*7f60*/  F2F.F16.F32 R110, R110 ;  /* 0x0000006e006e7304 */ /* 0x000fe20000200800 */
[----:B------:R-:W-:Y:S01]  /*7f70*/  FSEL R114, R108, RZ, P0 ;  /* 0x000000ff6c727208 */ /* 0x000fe20000000000 */
[----:B-1----:R-:W-:-:S05]  /*7f80*/  IMAD.WIDE.U32 R108, R179, 0x8, R186 ;  /* 0x00000008b36c7825 */ /* 0x002fca00078e00ba */
[----:B------:R3:W-:Y:S01]  /*7f90*/  STG.E.64 desc[UR14][R108.64], R106 ;  /* 0x0000006a6c007986 */ /* 0x0007e2000c101b0e */
[----:B------:R-:W0:Y:S08]  /*7fa0*/  F2F.F16.F32 R111, R111 ;  /* 0x0000006f006f7304 */ /* 0x000e300000200800 */
[----:B------:R-:W1:Y:S01]  /*7fb0*/  F2F.F16.F32 R119, R114 ;  /* 0x0000007200777304 */ /* 0x000e620000200800 */
[----:B---3--:R-:W-:Y:S01]  /*7fc0*/  IMAD.WIDE.U32 R106, R115, 0x10000, RZ ;  /* 0x00010000736a7825 */ /* 0x008fe200078e00ff */
[----:B0-----:R-:W-:-:S03]  /*7fd0*/  SHF.L.U32 R115, R111, 0x10, RZ ;  /* 0x000000106f737819 */ /* 0x001fc600000006ff */
[----:B------:R-:W-:Y:S01]  /*7fe0*/  IMAD.WIDE.U32 R108, R179, 0x8, R184 ;  /* 0x00000008b36c7825 */ /* 0x000fe200078e00b8 */
[----:B------:R-:W-:Y:S02]  /*7ff0*/  SHF.R.U64 R116, R158, 0x10, R159 ;  /* 0x000000109e747819 */ /* 0x000fe4000000129f */
[----:B------:R-:W-:Y:S01]  /*8000*/  LOP3.LUT R107, R107, R115, R110, 0xfe, !PT ;  /* 0x000000736b6b7212 */ /* 0x000fe200078efe6e */
[----:B------:R-:W-:Y:S01]  /*8010*/  IMAD.WIDE.U32 R110, R170, 0x8, R198 ;  /* 0x00000008aa6e7825 */ /* 0x000fe200078e00c6 */
[----:B-1----:R-:W-:-:S03]  /*8020*/  LOP3.LUT R106, R106, R119, RZ, 0xfc, !PT ;  /* 0x000000776a6a7212 */ /* 0x002fc600078efcff */
[--C-:B------:R-:W-:Y:S01]  /*8030*/  FFMA.FTZ R180, R180, UR13, R117.reuse ;  /* 0x0000000db4b47c23 */ /* 0x100fe20008010075 */
[--C-:B------:R-:W-:Y:S01]  /*8040*/  FFMA.FTZ R119, R176, UR13, R117.reuse ;  /* 0x0000000db0777c23 */ /* 0x100fe20008010075 */
[----:B------:R0:W-:Y:S02]  /*8050*/  STG.E.64 desc[UR14][R108.64], R106 ;  /* 0x0000006a6c007986 */ /* 0x0001e4000c101b0e */
[----:B------:R-:W-:Y:S01]  /*8060*/  FADD.FTZ R180, R175, -R180 ;  /* 0x800000b4afb47221 */ /* 0x000fe20000010000 */
[----:B------:R-:W-:Y:S01]  /*8070*/  FFMA.FTZ R173, R173, UR13, R117 ;  /* 0x0000000dadad7c23 */ /* 0x000fe20008010075 */
[----:B------:R-:W-:-:S03]  /*8080*/  FADD.FTZ R119, R174, -R119 ;  /* 0x80000077ae777221 */ /* 0x000fc60000010000 */
[----:B------:R-:W-:Y:S01]  /*8090*/  FADD.FTZ R172, R172, -R173 ;  /* 0x800000adacac7221 */ /* 0x000fe20000010000 */
[----:B0-----:R0:W3:Y:S01]  /*80a0*/  LDG.E.64 R106, desc[UR14][R110.64] ;  /* 0x0000000e6e6a7981 */ /* 0x0010e2000c1e1b00 */
[----:B------:R-:W-:Y:S01]  /*80b0*/  HADD2.F32 R109, -RZ, R116.H0_H0 ;  /* 0x20000074ff6d7230 */ /* 0x000fe20000004100 */
[----:B------:R-:W-:Y:S01]  /*80c0*/  MOV R108, R159 ;  /* 0x0000009f006c7202 */ /* 0x000fe20000000f00 */
[----:B------:R-:W-:Y:S01]  /*80d0*/  FFMA.FTZ R178, R178, UR13, R117 ;  /* 0x0000000db2b27c23 */ /* 0x000fe20008010075 */
[----:B------:R-:W-:Y:S02]  /*80e0*/  MOV R114, R158 ;  /* 0x0000009e00727202 */ /* 0x000fe40000000f00 */
[----:B------:R-:W-:Y:S01]  /*80f0*/  FFMA.FTZ R180, R180, UR12, R109 ;  /* 0x0000000cb4b47c23 */ /* 0x000fe2000801006d */
[----:B------:R-:W-:Y:S01]  /*8100*/  HADD2.F32 R116, -RZ, R108.H0_H0 ;  /* 0x2000006cff747230 */ /* 0x000fe20000004100 */
[----:B------:R-:W-:Y:S01]  /*8110*/  MOV R118, RZ ;  /* 0x000000ff00767202 */ /* 0x000fe20000000f00 */
[----:B------:R-:W-:Y:S01]  /*8120*/  HADD2.F32 R115, -RZ, R114.H0_H0 ;  /* 0x20000072ff737230 */ /* 0x000fe20000004100 */
[----:B0-----:R-:W-:Y:S01]  /*8130*/  SHF.R.U32.HI R110, RZ, 0x10, R159 ;  /* 0x00000010ff6e7819 */ /* 0x001fe2000001169f */
[----:B------:R-:W-:Y:S01]  /*8140*/  FMUL.FTZ R111, R180, UR4 ;  /* 0x00000004b46f7c20 */ /* 0x000fe20008410000 */
[----:B------:R-:W-:Y:S01]  /*8150*/  FFMA.FTZ R173, R119, UR12, R116 ;  /* 0x0000000c77ad7c23 */ /* 0x000fe20008010074 */
[----:B------:R-:W-:-:S02]  /*8160*/  HFMA2 R116, -RZ, RZ, 0, 0 ;  /* 0x00000000ff747431 */ /* 0x000fc400000001ff */
[----:B------:R-:W-:Y:S01]  /*8170*/  FADD.FTZ R114, R177, -R178 ;  /* 0x800000b2b1727221 */ /* 0x000fe20000010000 */
[----:B------:R-:W-:Y:S01]  /*8180*/  HADD2.F32 R109, -RZ, R110.H0_H0 ;  /* 0x2000006eff6d7230 */ /* 0x000fe20000004100 */
[----:B------:R0:W-:Y:S01]  /*8190*/  F2F.F16.F32 R119, R173 ;  /* 0x000000ad00777304 */ /* 0x0001e20000200800 */
[C---:B------:R-:W-:Y:S01]  /*81a0*/  ISETP.GE.U32.AND P6, PT, R171.reuse, 0x1000000, PT ;  /* 0x01000000ab00780c */ /* 0x040fe20003fc6070 */
[----:B------:R-:W-:Y:S01]  /*81b0*/  FFMA.FTZ R114, R114, UR12, R115 ;  /* 0x0000000c72727c23 */ /* 0x000fe20008010073 */
[----:B------:R-:W-:Y:S01]  /*81c0*/  LOP3.LUT P5, RZ, R171, 0xff, RZ, 0xc0, !PT ;  /* 0x000000ffabff7812 */ /* 0x000fe200078ac0ff */
[----:B------:R-:W-:Y:S01]  /*81d0*/  FFMA.FTZ R174, R172, UR12, R109 ;  /* 0x0000000cacae7c23 */ /* 0x000fe2000801006d */
[----:B------:R-:W-:Y:S01]  /*81e0*/  FMUL.FTZ R172, R173, UR4 ;  /* 0x00000004adac7c20 */ /* 0x000fe20008410000 */
[----:B------:R-:W-:Y:S02]  /*81f0*/  FMUL.FTZ R175, R114, UR4 ;  /* 0x0000000472af7c20 */ /* 0x000fe40008410000 */
[----:B------:R-:W1:Y:S01]  /*8200*/  F2F.F16.F32 R110, R180 ;  /* 0x000000b4006e7304 */ /* 0x000e620000200800 */
[----:B------:R-:W-:Y:S01]  /*8210*/  FMUL.FTZ R172, R172, UR21 ;  /* 0x00000015acac7c20 */ /* 0x000fe20008410000 */
[----:B0-----:R-:W-:Y:S01]  /*8220*/  FMUL.FTZ R173, R174, UR4 ;  /* 0x00000004aead7c20 */ /* 0x001fe20008410000 */
[----:B------:R-:W-:-:S03]  /*8230*/  FMUL.FTZ R175, R175, UR21 ;  /* 0x00000015afaf7c20 */ /* 0x000fc60008410000 */
[----:B------:R-:W-:Y:S02]  /*8240*/  FMUL.FTZ R173, R173, UR21 ;  /* 0x00000015adad7c20 */ /* 0x000fe40008410000 */
[----:B------:R-:W0:Y:S01]  /*8250*/  F2F.F16.F32 R115, R114 ;  /* 0x0000007200737304 */ /* 0x000e220000200800 */
[----:B--2---:R-:W-:Y:S02]  /*8260*/  @P0 MOV R108, R104 ;  /* 0x00000068006c0202 */ /* 0x004fe40000000f00 */
[----:B------:R-:W-:Y:S01]  /*8270*/  @P2 SHF.R.U64 R109, R104, 0x10, R105 ;  /* 0x00000010686d2819 */ /* 0x000fe20000001269 */
[----:B------:R-:W-:Y:S01]  /*8280*/  FMUL.FTZ R104, R111, UR21 ;  /* 0x000000156f687c20 */ /* 0x000fe20008410000 */
[----:B-1----:R-:W-:-:S04]  /*8290*/  IMAD.WIDE.U32 R110, R110, 0x10000, RZ ;  /* 0x000100006e6e7825 */ /* 0x002fc800078e00ff */
[----:B------:R-:W-:Y:S01]  /*82a0*/  @P0 HADD2.F32 R108, -RZ, R108.H0_H0 ;  /* 0x2000006cff6c0230 */ /* 0x000fe20000004100 */
[----:B0-----:R-:W-:Y:S01]  /*82b0*/  LOP3.LUT R110, R110, R115, RZ, 0xfc, !PT ;  /* 0x000000736e6e7212 */ /* 0x001fe200078efcff */
[----:B------:R-:W-:-:S03]  /*82c0*/  @P2 HADD2.F32 R109, -RZ, R109.H0_H0 ;  /* 0x2000006dff6d2230 */ /* 0x000fc60000004100 */
[----:B------:R-:W-:Y:S01]  /*82d0*/  @P0 FMUL.FTZ R116, R113, R108 ;  /* 0x0000006c71740220 */ /* 0x000fe20000410000 */
[----:B------:R-:W-:Y:S01]  /*82e0*/  FMUL.FTZ R108, R53, R104 ;  /* 0x00000068356c7220 */ /* 0x000fe20000410000 */
[C---:B------:R-:W-:Y:S01]  /*82f0*/  LOP3.LUT P0, RZ, R171.reuse, 0xff00, RZ, 0xc0, !PT ;  /* 0x0000ff00abff7812 */ /* 0x040fe2000780c0ff */
[----:B------:R-:W-:Y:S01]  /*8300*/  @P2 FMUL.FTZ R118, R112, R109 ;  /* 0x0000006d70762220 */ /* 0x000fe20000410000 */
[----:B------:R-:W-:Y:S01]  /*8310*/  LOP3.LUT P2, RZ, R171, 0xff0000, RZ, 0xc0, !PT ;  /* 0x00ff0000abff7812 */ /* 0x000fe2000784c0ff */
[----:B------:R0:W1:Y:S01]  /*8320*/  F2F.F16.F32 R113, R174 ;  /* 0x000000ae00717304 */ /* 0x0000620000200800 */
[----:B------:R-:W-:Y:S01]  /*8330*/  FSEL R109, R108, RZ, P0 ;  /* 0x000000ff6c6d7208 */ /* 0x000fe20000000000 */
[----:B------:R-:W-:-:S05]  /*8340*/  FMUL.FTZ R108, R54, R172 ;  /* 0x000000ac366c7220 */ /* 0x000fca0000410000 */
[----:B------:R-:W-:Y:S01]  /*8350*/  FSEL R112, R108, RZ, P2 ;  /* 0x000000ff6c707208 */ /* 0x000fe20001000000 */
[----:B------:R-:W-:Y:S01]  /*8360*/  FMUL.FTZ R108, R55, R173 ;  /* 0x000000ad376c7220 */ /* 0x000fe20000410000 */
[----:B------:R-:W2:Y:S04]  /*8370*/  F2F.F16.F32 R109, R109 ;  /* 0x0000006d006d7304 */ /* 0x000ea80000200800 */
[----:B0-----:R-:W-:Y:S01]  /*8380*/  FSEL R174, R108, RZ, P6 ;  /* 0x000000ff6cae7208 */ /* 0x001fe20003000000 */
[----:B------:R-:W-:Y:S01]  /*8390*/  FMUL.FTZ R108, R52, R175 ;  /* 0x000000af346c7220 */ /* 0x000fe20000410000 */
[----:B-1----:R-:W-:Y:S02]  /*83a0*/  SHF.L.U32 R113, R113, 0x10, RZ ;  /* 0x0000001071717819 */ /* 0x002fe400000006ff */
[----:B------:R-:W-:Y:S02]  /*83b0*/  F2F.F16.F32 R112, R112 ;  /* 0x0000007000707304 */ /* 0x000fe40000200800 */
[----:B------:R-:W-:-:S02]  /*83c0*/  FSEL R114, R108, RZ, P5 ;  /* 0x000000ff6c727208 */ /* 0x000fc40002800000 */
[----:B------:R-:W-:Y:S01]  /*83d0*/  LOP3.LUT R111, R111, R113, R119, 0xfe, !PT ;  /* 0x000000716f6f7212 */ /* 0x000fe200078efe77 */
[----:B--2---:R-:W-:-:S03]  /*83e0*/  IMAD.WIDE.U32 R108, R109, 0x10000, RZ ;  /* 0x000100006d6c7825 */ /* 0x004fc600078e00ff */
[----:B------:R-:W0:Y:S08]  /*83f0*/  F2F.F16.F32 R174, R174 ;  /* 0x000000ae00ae7304 */ /* 0x000e300000200800 */
        /* <DEDUP_REMOVED lines=11> */
[----:B------:R-:W-:Y:S01]  /*84b0*/  MOV R122, R160 ;  /* 0x000000a0007a7202 */ /* 0x000fe20000000f00 */
[--C-:B------:R-:W-:Y:S01]  /*84c0*/  FFMA.FTZ R148, R148, UR13, R117.reuse ;  /* 0x0000000d94947c23 */ /* 0x100fe20008010075 */
[----:B------:R-:W-:Y:S01]  /*84d0*/  FFMA.FTZ R153, R153, UR13, R117 ;  /* 0x0000000d99997c23 */ /* 0x000fe20008010075 */
[----:B------:R-:W-:Y:S01]  /*84e0*/  FADD.FTZ R119, R150, -R119 ;  /* 0x8000007796777221 */ /* 0x000fe20000010000 */
[--C-:B0-----:R-:W-:Y:S01]  /*84f0*/  SHF.R.U64 R110, R160, 0x10, R161.reuse ;  /* 0x00000010a06e7819 */ /* 0x101fe200000012a1 */
[----:B------:R-:W-:Y:S01]  /*8500*/  HADD2.F32 R122, -RZ, R122.H0_H0 ;  /* 0x2000007aff7a7230 */ /* 0x000fe20000004100 */
[----:B------:R-:W-:Y:S01]  /*8510*/  SHF.R.U32.HI R112, RZ, 0x10, R161 ;  /* 0x00000010ff707819 */ /* 0x000fe200000116a1 */
[----:B------:R-:W-:Y:S01]  /*8520*/  FFMA.FTZ R111, R146, UR13, R117 ;  /* 0x0000000d926f7c23 */ /* 0x000fe20008010075 */
[----:B-1----:R-:W-:Y:S01]  /*8530*/  MOV R108, R161 ;  /* 0x000000a1006c7202 */ /* 0x002fe20000000f00 */
[----:B------:R-:W-:-:S02]  /*8540*/  HADD2.F32 R113, -RZ, R110.H0_H0 ;  /* 0x2000006eff717230 */ /* 0x000fc40000004100 */
[----:B------:R-:W-:Y:S01]  /*8550*/  FFMA.FTZ R109, R119, UR12, R122 ;  /* 0x0000000c776d7c23 */ /* 0x000fe2000801007a */
[----:B------:R-:W-:Y:S01]  /*8560*/  FADD.FTZ R148, R155, -R148 ;  /* 0x800000949b947221 */ /* 0x000fe20000010000 */
[----:B------:R-:W-:Y:S02]  /*8570*/  HADD2.F32 R119, -RZ, R112.H0_H0 ;  /* 0x20000070ff777230 */ /* 0x000fe40000004100 */
[----:B------:R-:W-:Y:S01]  /*8580*/  FADD.FTZ R152, R152, -R111 ;  /* 0x8000006f98987221 */ /* 0x000fe20000010000 */
[----:B------:R-:W-:Y:S02]  /*8590*/  HADD2.F32 R108, -RZ, R108.H0_H0 ;  /* 0x2000006cff6c7230 */ /* 0x000fe40000004100 */
[----:B------:R-:W-:Y:S01]  /*85a0*/  FADD.FTZ R153, R154, -R153 ;  /* 0x800000999a997221 */ /* 0x000fe20000010000 */
[----:B------:R-:W-:Y:S01]  /*85b0*/  FFMA.FTZ R148, R148, UR12, R113 ;  /* 0x0000000c94947c23 */ /* 0x000fe20008010071 */
[----:B------:R-:W-:Y:S01]  /*85c0*/  @P3 MOV R110, R105 ;  /* 0x00000069006e3202 */ /* 0x000fe20000000f00 */
[----:B------:R-:W-:Y:S01]  /*85d0*/  FFMA.FTZ R155, R152, UR12, R119 ;  /* 0x0000000c989b7c23 */ /* 0x000fe20008010077 */
[----:B------:R-:W-:Y:S01]  /*85e0*/  @P4 SHF.R.U32.HI R122, RZ, 0x10, R105 ;  /* 0x00000010ff7a4819 */ /* 0x000fe20000011669 */
[----:B------:R-:W-:Y:S01]  /*85f0*/  FFMA.FTZ R150, R153, UR12, R108 ;  /* 0x0000000c99967c23 */ /* 0x000fe2000801006c */
[----:B------:R-:W-:Y:S01]  /*8600*/  FMUL.FTZ R152, R148, UR4 ;  /* 0x0000000494987c20 */ /* 0x000fe20008410000 */
[----:B------:R0:W1:Y:S01]  /*8610*/  F2F.F16.F32 R108, R148 ;  /* 0x00000094006c7304 */ /* 0x0000620000200800 */
[----:B------:R-:W-:Y:S01]  /*8620*/  @P3 HADD2.F32 R153, -RZ, R110.H0_H0 ;  /* 0x2000006eff993230 */ /* 0x000fe20000004100 */
[----:B------:R-:W-:Y:S01]  /*8630*/  CS2R R112, SRZ ;  /* 0x0000000000707805 */ /* 0x000fe2000001ff00 */
[----:B------:R-:W-:-:S02]  /*8640*/  @P4 HADD2.F32 R110, -RZ, R122.H0_H0 ;  /* 0x2000007aff6e4230 */ /* 0x000fc40000004100 */
[----:B------:R-:W-:Y:S01]  /*8650*/  FMUL.FTZ R152, R152, UR21 ;  /* 0x0000001598987c20 */ /* 0x000fe20008410000 */
[----:B------:R-:W-:Y:S01]  /*8660*/  FMUL.FTZ R146, R150, UR4 ;  /* 0x0000000496927c20 */ /* 0x000fe20008410000 */
[----:B------:R-:W-:Y:S01]  /*8670*/  @P3 FMUL.FTZ R112, R182, R153 ;  /* 0x00000099b6703220 */ /* 0x000fe20000410000 */
[----:B------:R-:W-:Y:S01]  /*8680*/  FMUL.FTZ R153, R109, UR4 ;  /* 0x000000046d997c20 */ /* 0x000fe20008410000 */
[----:B------:R4:W-:Y:S01]  /*8690*/  F2F.F16.F32 R111, R109 ;  /* 0x0000006d006f7304 */ /* 0x0009e20000200800 */
[----:B0-----:R-:W-:Y:S01]  /*86a0*/  FMUL.FTZ R148, R155, UR4 ;  /* 0x000000049b947c20 */ /* 0x001fe20008410000 */
[----:B------:R-:W-:Y:S02]  /*86b0*/  HFMA2 R119, -RZ, RZ, 0, 0 ;  /* 0x00000000ff777431 */ /* 0x000fe400000001ff */
[----:B------:R-:W-:Y:S01]  /*86c0*/  @P4 FMUL.FTZ R113, R183, R110 ;  /* 0x0000006eb7714220 */ /* 0x000fe20000410000 */
[----:B------:R-:W-:Y:S01]  /*86d0*/  FMUL.FTZ R110, R57, R152 ;  /* 0x00000098396e7220 */ /* 0x000fe20000410000 */
[----:B---3--:R-:W-:Y:S01]  /*86e0*/  @P5 MOV R105, R106 ;  /* 0x0000006a00695202 */ /* 0x008fe20000000f00 */
[----:B------:R-:W-:Y:S01]  /*86f0*/  FMUL.FTZ R148, R148, UR21 ;  /* 0x0000001594947c20 */ /* 0x000fe20008410000 */
[----:B------:R-:W-:Y:S01]  /*8700*/  @P0 SHF.R.U64 R106, R106, 0x10, R107 ;  /* 0x000000106a6a0819 */ /* 0x000fe2000000126b */
[----:B------:R-:W-:Y:S01]  /*8710*/  FMUL.FTZ R146, R146, UR21 ;  /* 0x0000001592927c20 */ /* 0x000fe20008410000 */
[C---:B------:R-:W-:Y:S01]  /*8720*/  LOP3.LUT P4, RZ, R40.reuse, 0xff00, RZ, 0xc0, !PT ;  /* 0x0000ff0028ff7812 */ /* 0x040fe2000788c0ff */
[----:B------:R-:W-:Y:S01]  /*8730*/  @P5 HADD2.F32 R122, -RZ, R105.H0_H0 ;  /* 0x20000069ff7a5230 */ /* 0x000fe20000004100 */
[----:B------:R-:W-:Y:S01]  /*8740*/  ISETP.GE.U32.AND P3, PT, R40, 0x1000000, PT ;  /* 0x010000002800780c */ /* 0x000fe20003f66070 */
[----:B----4-:R-:W-:-:S02]  /*8750*/  @P0 HADD2.F32 R109, -RZ, R106.H0_H0 ;  /* 0x2000006aff6d0230 */ /* 0x010fc40000004100 */
[----:B------:R-:W-:Y:S01]  /*8760*/  FMUL.FTZ R106, R59, R148 ;  /* 0x000000943b6a7220 */ /* 0x000fe20000410000 */
[----:B------:R0:W-:Y:S01]  /*8770*/  F2F.F16.F32 R105, R150 ;  /* 0x0000009600697304 */ /* 0x0001e20000200800 */
[----:B------:R-:W-:Y:S01]  /*8780*/  @P5 FMUL.FTZ R119, R175, R122 ;  /* 0x0000007aaf775220 */ /* 0x000fe20000410000 */
[----:B------:R-:W-:Y:S01]  /*8790*/  FSEL R110, R110, RZ, P4 ;  /* 0x000000ff6e6e7208 */ /* 0x000fe20002000000 */
[----:B------:R-:W-:Y:S01]  /*87a0*/  FMUL.FTZ R153, R153, UR21 ;  /* 0x0000001599997c20 */ /* 0x000fe20008410000 */
[----:B------:R-:W-:Y:S01]  /*87b0*/  FSEL R106, R106, RZ, P3 ;  /* 0x000000ff6a6a7208 */ /* 0x000fe20001800000 */
[--C-:B------:R-:W-:Y:S01]  /*87c0*/  FFMA.FTZ R36, R36, UR13, R117.reuse ;  /* 0x0000000d24247c23 */ /* 0x100fe20008010075 */
[----:B------:R-:W-:Y:S02]  /*87d0*/  LOP3.LUT P5, RZ, R40, 0xff0000, RZ, 0xc0, !PT ;  /* 0x00ff000028ff7812 */ /* 0x000fe400078ac0ff */
[----:B------:R-:W-:Y:S01]  /*87e0*/  MOV R122, RZ ;  /* 0x000000ff007a7202 */ /* 0x000fe20000000f00 */
[----:B0-----:R-:W-:Y:S01]  /*87f0*/  FMUL.FTZ R150, R58, R146 ;  /* 0x000000923a967220 */ /* 0x001fe20000410000 */
[----:B------:R-:W0:Y:S01]  /*8800*/  F2F.F16.F32 R110, R110 ;  /* 0x0000006e006e7304 */ /* 0x000e220000200800 */
[----:B------:R-:W-:Y:S01]  /*8810*/  @P0 FMUL.FTZ R122, R104, R109 ;  /* 0x0000006d687a0220 */ /* 0x000fe20000410000 */
[----:B------:R-:W-:Y:S01]  /*8820*/  FMUL.FTZ R104, R56, R153 ;  /* 0x0000009938687220 */ /* 0x000fe20000410000 */
[----:B------:R-:W-:Y:S01]  /*8830*/  LOP3.LUT P0, RZ, R40, 0xff, RZ, 0xc0, !PT ;  /* 0x000000ff28ff7812 */ /* 0x000fe2000780c0ff */
[----:B------:R-:W-:Y:S01]  /*8840*/  FFMA.FTZ R109, R34, UR13, R117 ;  /* 0x0000000d226d7c23 */ /* 0x000fe20008010075 */
[----:B------:R-:W-:Y:S01]  /*8850*/  FSEL R150, R150, RZ, P5 ;  /* 0x000000ff96967208 */ /* 0x000fe20002800000 */
[----:B------:R-:W-:Y:S01]  /*8860*/  FADD.FTZ R34, R37, -R36 ;  /* 0x8000002425227221 */ /* 0x000fe20000010000 */
[----:B------:R-:W-:Y:S01]  /*8870*/  FSEL R40, R104, RZ, P0 ;  /* 0x000000ff68287208 */ /* 0x000fe20000000000 */
[----:B------:R-:W3:Y:S01]  /*8880*/  F2F.F16.F32 R106, R106 ;  /* 0x0000006a006a7304 */ /* 0x000ee20000200800 */
[----:B-1----:R-:W-:-:S04]  /*8890*/  IMAD.WIDE.U32 R36, R108, 0x10000, RZ ;  /* 0x000100006c247825 */ /* 0x002fc800078e00ff */
[----:B------:R-:W-:Y:S01]  /*88a0*/  FADD.FTZ R138, R138, -R109 ;  /* 0x8000006d8a8a7221 */ /* 0x000fe20000010000 */
[----:B0-----:R-:W-:Y:S02]  /*88b0*/  IMAD.WIDE.U32 R108, R110, 0x10000, RZ ;  /* 0x000100006e6c7825 */ /* 0x001fe400078e00ff */
[----:B------:R3:W0:Y:S08]  /*88c0*/  F2F.F16.F32 R154, R155 ;  /* 0x0000009b009a7304 */ /* 0x0006300000200800 */
[----:B------:R-:W1:Y:S01]  /*88d0*/  F2F.F16.F32 R150, R150 ;  /* 0x0000009600967304 */ /* 0x000e620000200800 */
[----:B---3--:R-:W-:Y:S01]  /*88e0*/  SHF.L.U32 R155, R106, 0x10, RZ ;  /* 0x000000106a9b7819 */ /* 0x008fe200000006ff */
[----:B------:R-:W-:Y:S01]  /*88f0*/  FFMA.FTZ R106, R149, UR13, R117 ;  /* 0x0000000d956a7c23 */ /* 0x000fe20008010075 */
[----:B0-----:R-:W-:-:S05]  /*8900*/  SHF.L.U32 R104, R154, 0x10, RZ ;  /* 0x000000109a687819 */ /* 0x001fca00000006ff */
[----:B------:R0:W3:Y:S01]  /*8910*/  F2F.F16.F32 R171, R40 ;  /* 0x0000002800ab7304 */ /* 0x0000e20000200800 */
[----:B------:R-:W-:Y:S02]  /*8920*/  LOP3.LUT R105, R37, R104, R105, 0xfe, !PT ;  /* 0x0000006825697212 */ /* 0x000fe400078efe69 */
[----:B------:R-:W-:Y:S01]  /*8930*/  LOP3.LUT R104, R36, R111, RZ, 0xfc, !PT ;  /* 0x0000006f24687212 */ /* 0x000fe200078efcff */
[----:B------:R-:W-:Y:S01]  /*8940*/  IMAD.WIDE.U32 R36, R151, 0x8, R186 ;  /* 0x0000000897247825 */ /* 0x000fe200078e00ba */
[----:B-1----:R-:W-:Y:S02]  /*8950*/  LOP3.LUT R109, R109, R155, R150, 0xfe, !PT ;  /* 0x0000009b6d6d7212 */ /* 0x002fe400078efe96 */
[----:B0-----:R-:W-:Y:S01]  /*8960*/  MOV R40, R162 ;  /* 0x000000a200287202 */ /* 0x001fe20000000f00 */
[----:B------:R-:W-:Y:S01]  /*8970*/  FFMA.FTZ R150, R134, UR13, R117 ;  /* 0x0000000d86967c23 */ /* 0x000fe20008010075 */
[----:B------:R0:W-:Y:S01]  /*8980*/  STG.E.64 desc[UR14][R36.64], R104 ;  /* 0x0000006824007986 */ /* 0x0001e2000c101b0e */
[----:B------:R-:W-:Y:S01]  /*8990*/  IMAD.WIDE.U32 R110, R151, 0x8, R184 ;  /* 0x00000008976e7825 */ /* 0x000fe200078e00b8 */
[----:B---3--:R-:W-:-:S03]  /*89a0*/  LOP3.LUT R108, R108, R171, RZ, 0xfc, !PT ;  /* 0x000000ab6c6c7212 */ /* 0x008fc600078efcff */
[----:B------:R-:W-:Y:S01]  /*89b0*/  HADD2.F32 R149, -RZ, R40.H0_H0 ;  /* 0x20000028ff957230 */ /* 0x000fe20000004100 */
[----:B------:R-:W-:Y:S01]  /*89c0*/  SHF.R.U64 R40, R162, 0x10, R163 ;  /* 0x00000010a2287819 */ /* 0x000fe200000012a3 */
[----:B------:R-:W-:Y:S01]  /*89d0*/  FADD.FTZ R134, R35, -R106 ;  /* 0x8000006a23867221 */ /* 0x000fe20000010000 */
[----:B------:R1:W-:Y:S03]  /*89e0*/  STG.E.64 desc[UR14][R110.64], R108 ;  /* 0x0000006c6e007986 */ /* 0x0003e6000c101b0e */
[----:B------:R-:W-:Y:S01]  /*89f0*/  HADD2.F32 R35, -RZ, R40.H0_H0 ;  /* 0x20000028ff237230 */ /* 0x000fe20000004100 */
[----:B------:R-:W-:Y:S01]  /*8a00*/  MOV R40, R163 ;  /* 0x000000a300287202 */ /* 0x000fe20000000f00 */
[----:B0-----:R-:W-:-:S04]  /*8a10*/  IMAD.WIDE.U32 R36, R38, 0x8, R198 ;  /* 0x0000000826247825 */ /* 0x001fc800078e00c6 */
[----:B------:R-:W-:Y:S01]  /*8a20*/  FFMA.FTZ R138, R138, UR12, R35 ;  /* 0x0000000c8a8a7c23 */ /* 0x000fe20008010023 */
[----:B------:R-:W-:Y:S01]  /*8a30*/  @P2 MOV R35, R107 ;  /* 0x0000006b00232202 */ /* 0x000fe20000000f00 */
[----:B------:R-:W-:Y:S02]  /*8a40*/  HADD2.F32 R105, -RZ, R40.H0_H0 ;  /* 0x20000028ff697230 */ /* 0x000fe40000004100 */
[----:B------:R-:W-:Y:S01]  /*8a50*/  HFMA2 R40, -RZ, RZ, 0, 0 ;  /* 0x00000000ff287431 */ /* 0x000fe200000001ff */
[----:B------:R-:W-:Y:S01]  /*8a60*/  @P6 SHF.R.U32.HI R106, RZ, 0x10, R107 ;  /* 0x00000010ff6a6819 */ /* 0x000fe2000001166b */
[----:B------:R-:W3:Y:S01]  /*8a70*/  LDG.E.64 R36, desc[UR14][R36.64] ;  /* 0x0000000e24247981 */ /* 0x000ee2000c1e1b00 */
[----:B------:R-:W-:Y:S01]  /*8a80*/  @P2 HADD2.F32 R35, -RZ, R35.H0_H0 ;  /* 0x20000023ff232230 */ /* 0x000fe20000004100 */
[----:B------:R-:W-:Y:S01]  /*8a90*/  SHF.R.U32.HI R104, RZ, 0x10, R163 ;  /* 0x00000010ff687819 */ /* 0x000fe200000116a3 */
[----:B------:R-:W-:Y:S01]  /*8aa0*/  FFMA.FTZ R105, R134, UR12, R105 ;  /* 0x0000000c86697c23 */ /* 0x000fe20008010069 */
[----:B------:R-:W-:-:S02]  /*8ab0*/  @P6 HADD2.F32 R106, -RZ, R106.H0_H0 ;  /* 0x2000006aff6a6230 */ /* 0x000fc40000004100 */
[----:B------:R-:W-:Y:S01]  /*8ac0*/  FMUL.FTZ R154, R138, UR4 ;  /* 0x000000048a9a7c20 */ /* 0x000fe20008410000 */
[----:B------:R-:W-:Y:S01]  /*8ad0*/  @P2 FMUL.FTZ R40, R172, R35 ;  /* 0x00000023ac282220 */ /* 0x000fe20000410000 */
[----:B------:R-:W-:Y:S02]  /*8ae0*/  HADD2.F32 R107, -RZ, R104.H0_H0 ;  /* 0x20000068ff6b7230 */ /* 0x000fe40000004100 */
[----:B------:R-:W-:Y:S01]  /*8af0*/  FADD.FTZ R150, R147, -R150 ;  /* 0x8000009693967221 */ /* 0x000fe20000010000 */
[----:B------:R0:W-:Y:S01]  /*8b00*/  F2F.F16.F32 R104, R138 ;  /* 0x0000008a00687304 */ /* 0x0001e20000200800 */
[----:B------:R-:W-:Y:S01]  /*8b10*/  MOV R134, RZ ;  /* 0x000000ff00867202 */ /* 0x000fe20000000f00 */
[----:B------:R-:W-:Y:S01]  /*8b20*/  @P6 FMUL.FTZ R134, R173, R106 ;  /* 0x0000006aad866220 */ /* 0x000fe20000410000 */
[----:B------:R-:W-:Y:S01]  /*8b30*/  FMUL.FTZ R154, R154, UR21 ;  /* 0x000000159a9a7c20 */ /* 0x000fe20008410000 */
[----:B------:R-:W-:Y:S01]  /*8b40*/  FFMA.FTZ R150, R150, UR12, R107 ;  /* 0x0000000c96967c23 */ /* 0x000fe2000801006b */
[----:B------:R-:W-:Y:S01]  /*8b50*/  FMUL.FTZ R147, R105, UR4 ;  /* 0x0000000469937c20 */ /* 0x000fe20008410000 */
[----:B------:R-:W-:Y:S01]  /*8b60*/  LOP3.LUT P6, RZ, R145, 0xff00, RZ, 0xc0, !PT ;  /* 0x0000ff0091ff7812 */ /* 0x000fe200078cc0ff */
[----:B------:R-:W-:Y:S01]  /*8b70*/  FFMA.FTZ R34, R34, UR12, R149 ;  /* 0x0000000c22227c23 */ /* 0x000fe20008010095 */
[----:B------:R4:W-:Y:S01]  /*8b80*/  F2F.F16.F32 R151, R105 ;  /* 0x0000006900977304 */ /* 0x0009e20000200800 */
[----:B0-----:R-:W-:-:S02]  /*8b90*/  HFMA2 R138, -RZ, RZ, 0, 0 ;  /* 0x00000000ff8a7431 */ /* 0x001fc400000001ff */
[----:B------:R-:W-:Y:S01]  /*8ba0*/  FMUL.FTZ R147, R147, UR21 ;  /* 0x0000001593937c20 */ /* 0x000fe20008410000 */
[----:B------:R-:W-:Y:S01]  /*8bb0*/  FMUL.FTZ R149, R34, UR4 ;  /* 0x0000000422957c20 */ /* 0x000fe20008410000 */
[----:B------:R-:W-:-:S03]  /*8bc0*/  ISETP.GE.U32.AND P2, PT, R145, 0x1000000, PT ;  /* 0x010000009100780c */ /* 0x000fc60003f46070 */
[----:B------:R-:W-:Y:S01]  /*8bd0*/  FMUL.FTZ R149, R149, UR21 ;  /* 0x0000001595957c20 */ /* 0x000fe20008410000 */
[----:B------:R0:W0:Y:S08]  /*8be0*/  F2F.F16.F32 R155, R150 ;  /* 0x00000096009b7304 */ /* 0x0000300000200800 */
[----:B-1----:R1:W-:Y:S01]  /*8bf0*/  F2F.F16.F32 R109, R34 ;  /* 0x00000022006d7304 */ /* 0x0023e20000200800 */
[----:B--2---:R-:W-:-:S02]  /*8c00*/  @P0 MOV R35, R114 ;  /* 0x0000007200230202 */ /* 0x004fc40000000f00 */
[----:B------:R-:W-:Y:S02]  /*8c10*/  @P4 SHF.R.U64 R107, R114, 0x10, R115 ;  /* 0x00000010726b4819 */ /* 0x000fe40000001273 */
[----:B------:R-:W-:Y:S01]  /*8c20*/  MOV R114, RZ ;  /* 0x000000ff00727202 */ /* 0x000fe20000000f00 */
[----:B------:R-:W-:Y:S02]  /*8c30*/  @P0 HADD2.F32 R106, -RZ, R35.H0_H0 ;  /* 0x20000023ff6a0230 */ /* 0x000fe40000004100 */
[----:B------:R-:W-:-:S03]  /*8c40*/  FMUL.FTZ R35, R61, R154 ;  /* 0x0000009a3d237220 */ /* 0x000fc60000410000 */
[----:B------:R-:W-:Y:S01]  /*8c50*/  @P0 FMUL.FTZ R138, R153, R106 ;  /* 0x0000006a998a0220 */ /* 0x000fe20000410000 */
[----:B------:R-:W-:Y:S01]  /*8c60*/  FMUL.FTZ R106, R150, UR4 ;  /* 0x00000004966a7c20 */ /* 0x000fe20008410000 */
[----:B----4-:R-:W-:Y:S01]  /*8c70*/  FSEL R105, R35, RZ, P6 ;  /* 0x000000ff23697208 */ /* 0x010fe20003000000 */
[----:B------:R-:W-:Y:S01]  /*8c80*/  FMUL.FTZ R35, R62, R147 ;  /* 0x000000933e237220 */ /* 0x000fe20000410000 */
[----:B------:R-:W-:Y:S01]  /*8c90*/  LOP3.LUT P0, RZ, R145, 0xff0000, RZ, 0xc0, !PT ;  /* 0x00ff000091ff7812 */ /* 0x000fe2000780c0ff */
[----:B0-----:R-:W-:Y:S01]  /*8ca0*/  FMUL.FTZ R150, R106, UR21 ;  /* 0x000000156a967c20 */ /* 0x001fe20008410000 */
[----:B------:R0:W2:Y:S02]  /*8cb0*/  F2F.F16.F32 R111, R105 ;  /* 0x00000069006f7304 */ /* 0x0000a40000200800 */
[----:B------:R-:W-:Y:S01]  /*8cc0*/  FSEL R106, R35, RZ, P0 ;  /* 0x000000ff236a7208 */ /* 0x000fe20000000000 */
[----:B-1----:R-:W-:Y:S01]  /*8cd0*/  FMUL.FTZ R34, R63, R150 ;  /* 0x000000963f227220 */ /* 0x002fe20000410000 */
[----:B------:R-:W-:Y:S01]  /*8ce0*/  @P4 HADD2.F32 R35, -RZ, R107.H0_H0 ;  /* 0x2000006bff234230 */ /* 0x000fe20000004100 */
[----:B------:R-:W-:-:S03]  /*8cf0*/  SHF.L.U32 R107, R155, 0x10, RZ ;  /* 0x000000109b6b7819 */ /* 0x000fc600000006ff */
[----:B------:R-:W-:Y:S01]  /*8d00*/  FSEL R108, R34, RZ, P2 ;  /* 0x000000ff226c7208 */ /* 0x000fe20001000000 */
[----:B------:R-:W-:Y:S01]  /*8d10*/  @P4 FMUL.FTZ R114, R152, R35 ;  /* 0x0000002398724220 */ /* 0x000fe20000410000 */
[----:B------:R-:W-:Y:S01]  /*8d20*/  FMUL.FTZ R34, R60, R149 ;  /* 0x000000953c227220 */ /* 0x000fe20000410000 */
[----:B------:R-:W-:Y:S01]  /*8d30*/  LOP3.LUT P4, RZ, R145, 0xff, RZ, 0xc0, !PT ;  /* 0x000000ff91ff7812 */ /* 0x000fe2000788c0ff */
[----:B------:R-:W-:Y:S01]  /*8d40*/  F2F.F16.F32 R106, R106 ;  /* 0x0000006a006a7304 */ /* 0x000fe20000200800 */
[----:B0-----:R-:W-:Y:S02]  /*8d50*/  IMAD.WIDE.U32 R104, R104, 0x10000, RZ ;  /* 0x0001000068687825 */ /* 0x001fe400078e00ff */
[----:B------:R-:W-:Y:S02]  /*8d60*/  FSEL R110, R34, RZ, P4 ;  /* 0x000000ff226e7208 */ /* 0x000fe40002000000 */
[----:B--2---:R-:W-:Y:S01]  /*8d70*/  IMAD.WIDE.U32 R34, R111, 0x10000, RZ ;  /* 0x000100006f227825 */ /* 0x004fe200078e00ff */
[----:B------:R-:W-:-:S02]  /*8d80*/  LOP3.LUT R105, R105, R107, R151, 0xfe, !PT ;  /* 0x0000006b69697212 */ /* 0x000fc400078efe97 */
[----:B------:R-:W0:Y:S01]  /*8d90*/  F2F.F16.F32 R108, R108 ;  /* 0x0000006c006c7304 */ /* 0x000e220000200800 */
[----:B------:R-:W-:-:S07]  /*8da0*/  LOP3.LUT R104, R104, R109, RZ, 0xfc, !PT ;  /* 0x0000006d68687212 */ /* 0x000fce00078efcff */
[----:B------:R-:W1:Y:S01]  /*8db0*/  F2F.F16.F32 R145, R110 ;  /* 0x0000006e00917304 */ /* 0x000e620000200800 */
        /* <DEDUP_REMOVED lines=9> */
[--C-:B------:R-:W-:Y:S01]  /*8e50*/  FFMA.FTZ R142, R142, UR13, R117.reuse ;  /* 0x0000000d8e8e7c23 */ /* 0x100fe20008010075 */
[--C-:B------:R-:W-:Y:S01]  /*8e60*/  FFMA.FTZ R145, R124, UR13, R117.reuse ;  /* 0x0000000d7c917c23 */ /* 0x100fe20008010075 */
[----:B------:R-:W-:Y:S01]  /*8e70*/  MOV R38, R164 ;  /* 0x000000a400267202 */ /* 0x000fe20000000f00 */
[----:B------:R-:W-:Y:S01]  /*8e80*/  FFMA.FTZ R44, R44, UR13, R117 ;  /* 0x0000000d2c2c7c23 */ /* 0x000fe20008010075 */
[----:B------:R-:W-:Y:S01]  /*8e90*/  FADD.FTZ R142, R143, -R142 ;  /* 0x8000008e8f8e7221 */ /* 0x000fe20000010000 */
[----:B------:R-:W-:Y:S01]  /*8ea0*/  SHF.R.U64 R124, R164, 0x10, R165 ;  /* 0x00000010a47c7819 */ /* 0x000fe200000012a5 */
[----:B------:R-:W-:Y:S01]  /*8eb0*/  FADD.FTZ R145, R144, -R145 ;  /* 0x8000009190917221 */ /* 0x000fe20000010000 */
[----:B------:R-:W-:Y:S01]  /*8ec0*/  MOV R143, R165 ;  /* 0x000000a5008f7202 */ /* 0x000fe20000000f00 */
[----:B------:R-:W-:Y:S01]  /*8ed0*/  FADD.FTZ R44, R39, -R44 ;  /* 0x8000002c272c7221 */ /* 0x000fe20000010000 */
[----:B0-----:R-:W-:Y:S01]  /*8ee0*/  HADD2.F32 R34, -RZ, R38.H0_H0 ;  /* 0x20000026ff227230 */ /* 0x001fe20000004100 */
[----:B------:R-:W-:Y:S01]  /*8ef0*/  @P3 SHF.R.U32.HI R107, RZ, 0x10, R115 ;  /* 0x00000010ff6b3819 */ /* 0x000fe20000011673 */
[----:B------:R-:W-:-:S02]  /*8f00*/  HADD2.F32 R35, -RZ, R124.H0_H0 ;  /* 0x2000007cff237230 */ /* 0x000fc40000004100 */
[----:B------:R-:W-:Y:S01]  /*8f10*/  FFMA.FTZ R140, R140, UR13, R117 ;  /* 0x0000000d8c8c7c23 */ /* 0x000fe20008010075 */
[----:B------:R-:W-:Y:S02]  /*8f20*/  HADD2.F32 R105, -RZ, R143.H0_H0 ;  /* 0x2000008fff697230 */ /* 0x000fe40000004100 */
[----:B------:R-:W-:Y:S01]  /*8f30*/  FFMA.FTZ R145, R145, UR12, R34 ;  /* 0x0000000c91917c23 */ /* 0x000fe20008010022 */
[----:B------:R-:W-:Y:S01]  /*8f40*/  SHF.R.U32.HI R34, RZ, 0x10, R165 ;  /* 0x00000010ff227819 */ /* 0x000fe200000116a5 */
[----:B------:R-:W-:Y:S01]  /*8f50*/  FFMA.FTZ R142, R142, UR12, R35 ;  /* 0x0000000c8e8e7c23 */ /* 0x000fe20008010023 */
[----:B------:R-:W-:Y:S01]  /*8f60*/  @P5 MOV R35, R115 ;  /* 0x0000007300235202 */ /* 0x000fe20000000f00 */
[----:B------:R-:W-:Y:S01]  /*8f70*/  FFMA.FTZ R106, R44, UR12, R105 ;  /* 0x0000000c2c6a7c23 */ /* 0x000fe20008010069 */
[----:B------:R-:W-:Y:S02]  /*8f80*/  @P3 HADD2.F32 R107, -RZ, R107.H0_H0 ;  /* 0x2000006bff6b3230 */ /* 0x000fe40000004100 */
[----:B------:R-:W-:Y:S01]  /*8f90*/  FMUL.FTZ R104, R142, UR4 ;  /* 0x000000048e687c20 */ /* 0x000fe20008410000 */
[----:B------:R-:W-:Y:S01]  /*8fa0*/  FADD.FTZ R140, R141, -R140 ;  /* 0x8000008c8d8c7221 */ /* 0x000fe20000010000 */
[----:B------:R-:W-:Y:S01]  /*8fb0*/  CS2R R38, SRZ ;  /* 0x0000000000267805 */ /* 0x000fe2000001ff00 */
[----:B------:R-:W-:-:S02]  /*8fc0*/  HADD2.F32 R141, -RZ, R34.H0_H0 ;  /* 0x20000022ff8d7230 */ /* 0x000fc40000004100 */
[----:B------:R-:W-:Y:S01]  /*8fd0*/  @P3 FMUL.FTZ R39, R148, R107 ;  /* 0x0000006b94273220 */ /* 0x000fe20000410000 */
[----:B------:R-:W-:Y:S02]  /*8fe0*/  @P5 HADD2.F32 R35, -RZ, R35.H0_H0 ;  /* 0x20000023ff235230 */ /* 0x000fe40000004100 */
[----:B------:R-:W-:Y:S01]  /*8ff0*/  FMUL.FTZ R104, R104, UR21 ;  /* 0x0000001568687c20 */ /* 0x000fe20008410000 */
[----:B------:R-:W-:Y:S01]  /*9000*/  CS2R R108, SRZ ;  /* 0x00000000006c7805 */ /* 0x000fe2000001ff00 */
[----:B------:R-:W-:Y:S01]  /*9010*/  FMUL.FTZ R107, R106, UR4 ;  /* 0x000000046a6b7c20 */ /* 0x000fe20008410000 */
[----:B------:R-:W-:Y:S01]  /*9020*/  FFMA.FTZ R141, R140, UR12, R141 ;  /* 0x0000000c8c8d7c23 */ /* 0x000fe2000801008d */
[----:B------:R-:W-:Y:S01]  /*9030*/  @P5 FMUL.FTZ R38, R146, R35 ;  /* 0x0000002392265220 */ /* 0x000fe20000410000 */
[----:B------:R-:W-:Y:S01]  /*9040*/  FMUL.FTZ R35, R65, R104 ;  /* 0x0000006841237220 */ /* 0x000fe20000410000 */
[----:B------:R0:W-:Y:S01]  /*9050*/  F2F.F16.F32 R105, R145 ;  /* 0x0000009100697304 */ /* 0x0001e20000200800 */
[C---:B------:R-:W-:Y:S01]  /*9060*/  LOP3.LUT P3, RZ, R42.reuse, 0xff00, RZ, 0xc0, !PT ;  /* 0x0000ff002aff7812 */ /* 0x040fe2000786c0ff */
[----:B------:R-:W-:Y:S01]  /*9070*/  FMUL.FTZ R107, R107, UR21 ;  /* 0x000000156b6b7c20 */ /* 0x000fe20008410000 */
[----:B------:R-:W-:Y:S01]  /*9080*/  FFMA.FTZ R144, R129, UR13, R117 ;  /* 0x0000000d81907c23 */ /* 0x000fe20008010075 */
[----:B------:R-:W-:-:S02]  /*9090*/  LOP3.LUT P5, RZ, R42, 0xff0000, RZ, 0xc0, !PT ;  /* 0x00ff00002aff7812 */ /* 0x000fc400078ac0ff */
[----:B------:R-:W-:Y:S02]  /*90a0*/  FSEL R35, R35, RZ, P3 ;  /* 0x000000ff23237208 */ /* 0x000fe40001800000 */
[----:B------:R1:W-:Y:S01]  /*90b0*/  F2F.F16.F32 R34, R142 ;  /* 0x0000008e00227304 */ /* 0x0003e20000200800 */
[----:B0-----:R-:W-:Y:S01]  /*90c0*/  FMUL.FTZ R145, R145, UR4 ;  /* 0x0000000491917c20 */ /* 0x001fe20008410000 */
[----:B------:R-:W-:-:S05]  /*90d0*/  SHF.R.U32.HI R143, RZ, 0x10, R167 ;  /* 0x00000010ff8f7819 */ /* 0x000fca00000116a7 */
[----:B------:R-:W-:Y:S01]  /*90e0*/  HADD2.F32 R148, -RZ, R143.H0_H0 ;  /* 0x2000008fff947230 */ /* 0x000fe20000004100 */
[----:B------:R-:W0:Y:S01]  /*90f0*/  F2F.F16.F32 R140, R141 ;  /* 0x0000008d008c7304 */ /* 0x000e220000200800 */
[----:B---3--:R-:W-:Y:S02]  /*9100*/  @P4 MOV R44, R36 ;  /* 0x00000024002c4202 */ /* 0x008fe40000000f00 */
[----:B------:R-:W-:-:S03]  /*9110*/  @P6 SHF.R.U64 R115, R36, 0x10, R37 ;  /* 0x0000001024736819 */ /* 0x000fc60000001225 */
[----:B------:R-:W-:Y:S02]  /*9120*/  @P4 HADD2.F32 R36, -RZ, R44.H0_H0 ;  /* 0x2000002cff244230 */ /* 0x000fe40000004100 */
[--C-:B------:R-:W-:Y:S01]  /*9130*/  FFMA.FTZ R44, R137, UR13, R117.reuse ;  /* 0x0000000d892c7c23 */ /* 0x100fe20008010075 */
[----:B------:R-:W-:Y:S01]  /*9140*/  @P6 HADD2.F32 R115, -RZ, R115.H0_H0 ;  /* 0x20000073ff736230 */ /* 0x000fe20000004100 */
[----:B------:R-:W-:Y:S01]  /*9150*/  MOV R137, R167 ;  /* 0x000000a700897202 */ /* 0x000fe20000000f00 */
[----:B------:R-:W-:Y:S01]  /*9160*/  @P4 FMUL.FTZ R108, R149, R36 ;  /* 0x00000024956c4220 */ /* 0x000fe20000410000 */
[--C-:B------:R-:W-:Y:S02]  /*9170*/  FFMA.FTZ R36, R125, UR13, R117.reuse ;  /* 0x0000000d7d247c23 */ /* 0x100fe40008010075 */
[----:B------:R-:W-:Y:S01]  /*9180*/  @P6 FMUL.FTZ R109, R154, R115 ;  /* 0x000000739a6d6220 */ /* 0x000fe20000410000 */
[C---:B------:R-:W-:Y:S01]  /*9190*/  LOP3.LUT P6, RZ, R42.reuse, 0xff, RZ, 0xc0, !PT ;  /* 0x000000ff2aff7812 */ /* 0x040fe200078cc0ff */
[----:B------:R3:W4:Y:S01]  /*91a0*/  F2F.F16.F32 R115, R106 ;  /* 0x0000006a00737304 */ /* 0x0007220000200800 */
[----:B-1----:R-:W-:Y:S01]  /*91b0*/  FADD.FTZ R142, R43, -R36 ;  /* 0x800000242b8e7221 */ /* 0x002fe20000010000 */
[----:B------:R-:W-:Y:S01]  /*91c0*/  ISETP.GE.U32.AND P4, PT, R42, 0x1000000, PT ;  /* 0x010000002a00780c */ /* 0x000fe20003f86070 */
[----:B------:R-:W-:Y:S01]  /*91d0*/  FMUL.FTZ R36, R66, R107 ;  /* 0x0000006b42247220 */ /* 0x000fe20000410000 */
[----:B------:R-:W-:Y:S01]  /*91e0*/  FFMA.FTZ R42, R47, UR13, R117 ;  /* 0x0000000d2f2a7c23 */ /* 0x000fe20008010075 */
[----:B------:R-:W-:Y:S01]  /*91f0*/  SHF.R.U64 R125, R166, 0x10, R167 ;  /* 0x00000010a67d7819 */ /* 0x000fe200000012a7 */
[----:B------:R-:W-:Y:S01]  /*9200*/  FADD.FTZ R129, R127, -R44 ;  /* 0x8000002c7f817221 */ /* 0x000fe20000010000 */
[----:B------:R-:W-:Y:S01]  /*9210*/  HADD2.F32 R146, -RZ, R137.H0_H0 ;  /* 0x20000089ff927230 */ /* 0x000fe20000004100 */
[----:B------:R1:W4:Y:S01]  /*9220*/  F2F.F16.F32 R43, R35 ;  /* 0x00000023002b7304 */ /* 0x0003220000200800 */
[----:B---3--:R-:W-:Y:S01]  /*9230*/  FMUL.FTZ R106, R141, UR4 ;  /* 0x000000048d6a7c20 */ /* 0x008fe20008410000 */
[----:B------:R-:W-:Y:S01]  /*9240*/  FADD.FTZ R141, R41, -R144 ;  /* 0x80000090298d7221 */ /* 0x000fe20000010000 */
[----:B------:R-:W-:Y:S01]  /*9250*/  FMUL.FTZ R41, R145, UR21 ;  /* 0x0000001591297c20 */ /* 0x000fe20008410000 */
[----:B------:R-:W-:Y:S01]  /*9260*/  FADD.FTZ R47, R45, -R42 ;  /* 0x8000002a2d2f7221 */ /* 0x000fe20000010000 */
[----:B------:R-:W-:Y:S01]  /*9270*/  FMUL.FTZ R106, R106, UR21 ;  /* 0x000000156a6a7c20 */ /* 0x000fe20008410000 */
[----:B------:R-:W-:Y:S01]  /*9280*/  FSEL R36, R36, RZ, P5 ;  /* 0x000000ff24247208 */ /* 0x000fe20002800000 */
[----:B------:R-:W-:Y:S01]  /*9290*/  HADD2.F32 R144, -RZ, R125.H0_H0 ;  /* 0x2000007dff907230 */ /* 0x000fe20000004100 */
[----:B------:R-:W-:Y:S01]  /*92a0*/  MOV R45, R166 ;  /* 0x000000a6002d7202 */ /* 0x000fe20000000f00 */
[----:B-1----:R-:W-:Y:S01]  /*92b0*/  FMUL.FTZ R35, R64, R41 ;  /* 0x0000002940237220 */ /* 0x002fe20000410000 */
[----:B------:R-:W-:Y:S01]  /*92c0*/  FMUL.FTZ R42, R67, R106 ;  /* 0x0000006a432a7220 */ /* 0x000fe20000410000 */
[----:B------:R1:W-:Y:S01]  /*92d0*/  F2F.F16.F32 R124, R36 ;  /* 0x00000024007c7304 */ /* 0x0003e20000200800 */
[----:B------:R-:W-:Y:S01]  /*92e0*/  FFMA.FTZ R144, R47, UR12, R144 ;  /* 0x0000000c2f907c23 */ /* 0x000fe20008010090 */
[----:B------:R-:W-:Y:S01]  /*92f0*/  HADD2.F32 R127, -RZ, R45.H0_H0 ;  /* 0x2000002dff7f7230 */ /* 0x000fe20000004100 */
[----:B0-----:R-:W-:Y:S01]  /*9300*/  SHF.L.U32 R45, R140, 0x10, RZ ;  /* 0x000000108c2d7819 */ /* 0x001fe200000006ff */
[----:B------:R-:W-:Y:S01]  /*9310*/  FFMA.FTZ R146, R129, UR12, R146 ;  /* 0x0000000c81927c23 */ /* 0x000fe20008010092 */
[----:B------:R-:W-:Y:S01]  /*9320*/  FSEL R42, R42, RZ, P4 ;  /* 0x000000ff2a2a7208 */ /* 0x000fe20002000000 */
[----:B------:R-:W-:Y:S01]  /*9330*/  FFMA.FTZ R148, R141, UR12, R148 ;  /* 0x0000000c8d947c23 */ /* 0x000fe20008010094 */
[----:B------:R-:W-:Y:S01]  /*9340*/  FFMA.FTZ R127, R142, UR12, R127 ;  /* 0x0000000c8e7f7c23 */ /* 0x000fe2000801007f */
[----:B-1----:R-:W-:Y:S01]  /*9350*/  FSEL R36, R35, RZ, P6 ;  /* 0x000000ff23247208 */ /* 0x002fe20003000000 */
[----:B------:R0:W1:Y:S01]  /*9360*/  F2F.F16.F32 R44, R42 ;  /* 0x0000002a002c7304 */ /* 0x0000620000200800 */
[----:B------:R-:W-:-:S05]  /*9370*/  IMAD.WIDE.U32 R34, R34, 0x10000, RZ ;  /* 0x0001000022227825 */ /* 0x000fca00078e00ff */
[----:B----4-:R-:W-:Y:S02]  /*9380*/  LOP3.LUT R35, R35, R45, R115, 0xfe, !PT ;  /* 0x0000002d23237212 */ /* 0x010fe400078efe73 */
[----:B------:R3:W4:Y:S01]  /*9390*/  F2F.F16.F32 R125, R36 ;  /* 0x00000024007d7304 */ /* 0x0007220000200800 */
[----:B0-----:R-:W-:Y:S01]  /*93a0*/  IMAD.WIDE.U32 R42, R43, 0x10000, RZ ;  /* 0x000100002b2a7825 */ /* 0x001fe200078e00ff */
[----:B------:R-:W-:Y:S02]  /*93b0*/  LOP3.LUT R34, R34, R105, RZ, 0xfc, !PT ;  /* 0x0000006922227212 */ /* 0x000fe400078efcff */
[----:B------:R-:W-:Y:S02]  /*93c0*/  MOV R115, RZ ;  /* 0x000000ff00737202 */ /* 0x000fe40000000f00 */
[----:B-1----:R-:W-:Y:S01]  /*93d0*/  SHF.L.U32 R47, R44, 0x10, RZ ;  /* 0x000000102c2f7819 */ /* 0x002fe200000006ff */
[----:B------:R-:W-:Y:S01]  /*93e0*/  FMUL.FTZ R140, R144, UR4 ;  /* 0x00000004908c7c20 */ /* 0x000fe20008410000 */
[----:B------:R-:W-:Y:S01]  /*93f0*/  @P0 MOV R44, R37 ;  /* 0x00000025002c0202 */ /* 0x000fe20000000f00 */
[----:B------:R0:W-:Y:S01]  /*9400*/  F2F.F16.F32 R105, R127 ;  /* 0x0000007f00697304 */ /* 0x0001e20000200800 */
[----:B------:R-:W-:Y:S01]  /*9410*/  LOP3.LUT R43, R43, R47, R124, 0xfe, !PT ;  /* 0x0000002f2b2b7212 */ /* 0x000fe200078efe7c */
[----:B------:R-:W-:-:S02]  /*9420*/  HFMA2 R47, -RZ, RZ, 0, 0 ;  /* 0x00000000ff2f7431 */ /* 0x000fc400000001ff */
[----:B---3--:R-:W-:Y:S01]  /*9430*/  @P0 HADD2.F32 R36, -RZ, R44.H0_H0 ;  /* 0x2000002cff240230 */ /* 0x008fe20000004100 */
[----:B----4-:R-:W-:Y:S01]  /*9440*/  LOP3.LUT R42, R42, R125, RZ, 0xfc, !PT ;  /* 0x0000007d2a2a7212 */ /* 0x010fe200078efcff */
[----:B------:R-:W-:Y:S01]  /*9450*/  IMAD.WIDE.U32 R44, R139, 0x8, R186 ;  /* 0x000000088b2c7825 */ /* 0x000fe200078e00ba */
[----:B------:R-:W-:-:S03]  /*9460*/  @P2 SHF.R.U32.HI R125, RZ, 0x10, R37 ;  /* 0x00000010ff7d2819 */ /* 0x000fc60000011625 */
[----:B------:R-:W-:Y:S01]  /*9470*/  @P0 FMUL.FTZ R47, R147, R36 ;  /* 0x00000024932f0220 */ /* 0x000fe20000410000 */
[----:B------:R-:W-:Y:S01]  /*9480*/  IMAD.WIDE.U32 R36, R139, 0x8, R184 ;  /* 0x000000088b247825 */ /* 0x000fe200078e00b8 */
[----:B------:R1:W-:Y:S03]  /*9490*/  STG.E.64 desc[UR14][R44.64], R34 ;  /* 0x000000222c007986 */ /* 0x0003e6000c101b0e */
[----:B------:R-:W-:Y:S02]  /*94a0*/  @P2 HADD2.F32 R125, -RZ, R125.H0_H0 ;  /* 0x2000007dff7d2230 */ /* 0x000fe40000004100 */
[----:B------:R-:W-:Y:S01]  /*94b0*/  HFMA2 R124, -RZ, RZ, 0, 0 ;  /* 0x00000000ff7c7431 */ /* 0x000fe200000001ff */
[----:B------:R3:W-:Y:S01]  /*94c0*/  STG.E.64 desc[UR14][R36.64], R42 ;  /* 0x0000002a24007986 */ /* 0x0007e2000c101b0e */
[----:B------:R-:W-:Y:S01]  /*94d0*/  FMUL.FTZ R140, R140, UR21 ;  /* 0x000000158c8c7c20 */ /* 0x000fe20008410000 */
[----:B------:R-:W-:Y:S01]  /*94e0*/  LOP3.LUT P0, RZ, R135, 0xff00, RZ, 0xc0, !PT ;  /* 0x0000ff0087ff7812 */ /* 0x000fe2000780c0ff */
[----:B------:R-:W-:Y:S01]  /*94f0*/  @P2 FMUL.FTZ R115, R150, R125 ;  /* 0x0000007d96732220 */ /* 0x000fe20000410000 */
[----:B------:R-:W-:Y:S01]  /*9500*/  FMUL.FTZ R125, R146, UR4 ;  /* 0x00000004927d7c20 */ /* 0x000fe20008410000 */
[----:B0-----:R-:W-:Y:S01]  /*9510*/  FMUL.FTZ R127, R127, UR4 ;  /* 0x000000047f7f7c20 */ /* 0x001fe20008410000 */
[----:B------:R-:W-:Y:S02]  /*9520*/  F2F.F16.F32 R139, R144 ;  /* 0x00000090008b7304 */ /* 0x000fe40000200800 */
[----:B------:R-:W-:Y:S01]  /*9530*/  FMUL.FTZ R125, R125, UR21 ;  /* 0x000000157d7d7c20 */ /* 0x000fe20008410000 */
[----:B-1----:R-:W-:-:S04]  /*9540*/  IMAD.WIDE.U32 R34, R136, 0x8, R198 ;  /* 0x0000000888227825 */ /* 0x002fc800078e00c6 */
[----:B---3--:R-:W-:Y:S01]  /*9550*/  FMUL.FTZ R43, R148, UR4 ;  /* 0x00000004942b7c20 */ /* 0x008fe20008410000 */
[----:B------:R-:W-:Y:S01]  /*9560*/  FMUL.FTZ R37, R70, R125 ;  /* 0x0000007d46257220 */ /* 0x000fe20000410000 */
[----:B------:R-:W3:Y:S01]  /*9570*/  LDG.E.64 R34, desc[UR14][R34.64] ;  /* 0x0000000e22227981 */ /* 0x000ee2000c1e1b00 */
[----:B------:R-:W-:Y:S01]  /*9580*/  FMUL.FTZ R36, R69, R140 ;  /* 0x0000008c45247220 */ /* 0x000fe20000410000 */
[----:B------:R-:W-:Y:S01]  /*9590*/  ISETP.GE.U32.AND P2, PT, R135, 0x1000000, PT ;  /* 0x010000008700780c */ /* 0x000fe20003f46070 */
[----:B------:R-:W-:Y:S01]  /*95a0*/  FMUL.FTZ R127, R127, UR21 ;  /* 0x000000157f7f7c20 */ /* 0x000fe20008410000 */
[----:B------:R-:W0:Y:S02]  /*95b0*/  F2F.F16.F32 R45, R148 ;  /* 0x00000094002d7304 */ /* 0x000e240000200800 */
[----:B------:R-:W-:-:S06]  /*95c0*/  FSEL R36, R36, RZ, P0 ;  /* 0x000000ff24247208 */ /* 0x000fcc0000000000 */
[----:B------:R1:W4:Y:S01]  /*95d0*/  F2F.F16.F32 R141, R36 ;  /* 0x00000024008d7304 */ /* 0x0003220000200800 */
[----:B0-----:R-:W-:-:S07]  /*95e0*/  SHF.L.U32 R45, R45, 0x10, RZ ;  /* 0x000000102d2d7819 */ /* 0x001fce00000006ff */
[----:B------:R-:W0:Y:S01]  /*95f0*/  F2F.F16.F32 R142, R146 ;  /* 0x00000092008e7304 */ /* 0x000e220000200800 */
[----:B-1----:R-:W-:Y:S01]  /*9600*/  FMUL.FTZ R36, R68, R127 ;  /* 0x0000007f44247220 */ /* 0x002fe20000410000 */
[----:B--2---:R-:W-:Y:S02]  /*9610*/  @P6 MOV R129, R110 ;  /* 0x0000006e00816202 */ /* 0x004fe40000000f00 */
[----:B------:R-:W-:Y:S01]  /*9620*/  @P3 SHF.R.U64 R42, R110, 0x10, R111 ;  /* 0x000000106e2a3819 */ /* 0x000fe2000000126f */
[----:B------:R-:W-:Y:S02]  /*9630*/  FMUL.FTZ R110, R43, UR21 ;  /* 0x000000152b6e7c20 */ /* 0x000fe40008410000 */
[----:B------:R-:W-:-:S05]  /*9640*/  @P6 HADD2.F32 R44, -RZ, R129.H0_H0 ;  /* 0x20000081ff2c6230 */ /* 0x000fca0000004100 */
[----:B------:R-:W-:Y:S01]  /*9650*/  @P6 FMUL.FTZ R124, R41, R44 ;  /* 0x0000002c297c6220 */ /* 0x000fe20000410000 */
[----:B------:R-:W-:Y:S02]  /*9660*/  LOP3.LUT P6, RZ, R135, 0xff0000, RZ, 0xc0, !PT ;  /* 0x00ff000087ff7812 */ /* 0x000fe400078cc0ff */
[----:B------:R-:W-:Y:S02]  /*9670*/  MOV R41, RZ ;  /* 0x000000ff00297202 */ /* 0x000fe40000000f00 */
[----:B------:R-:W-:Y:S01]  /*9680*/  FSEL R44, R37, RZ, P6 ;  /* 0x000000ff252c7208 */ /* 0x000fe20003000000 */
[----:B------:R-:W-:Y:S02]  /*9690*/  @P3 HADD2.F32 R37, -RZ, R42.H0_H0 ;  /* 0x2000002aff253230 */ /* 0x000fe40000004100 */
[----:B------:R-:W-:-:S03]  /*96a0*/  FMUL.FTZ R42, R71, R110 ;  /* 0x0000006e472a7220 */ /* 0x000fc60000410000 */
[----:B------:R-:W-:Y:S02]  /*96b0*/  @P3 FMUL.FTZ R41, R104, R37 ;  /* 0x0000002568293220 */ /* 0x000fe40000410000 */
[----:B------:R-:W-:Y:S01]  /*96c0*/  FSEL R129, R42, RZ, P2 ;  /* 0x000000ff2a817208 */ /* 0x000fe20001000000 */
[----:B------:R-:W-:Y:S01]  /*96d0*/  F2F.F16.F32 R44, R44 ;  /* 0x0000002c002c7304 */ /* 0x000fe20000200800 */
[----:B------:R-:W-:Y:S01]  /*96e0*/  LOP3.LUT P3, RZ, R135, 0xff, RZ, 0xc0, !PT ;  /* 0x000000ff87ff7812 */ /* 0x000fe2000786c0ff */
[----:B------:R-:W-:-:S03]  /*96f0*/  IMAD.WIDE.U32 R42, R139, 0x10000, RZ ;  /* 0x000100008b2a7825 */ /* 0x000fc600078e00ff */
[----:B------:R-:W-:Y:S01]  /*9700*/  FSEL R104, R36, RZ, P3 ;  /* 0x000000ff24687208 */ /* 0x000fe20001800000 */
[----:B----4-:R-:W-:Y:S01]  /*9710*/  IMAD.WIDE.U32 R36, R141, 0x10000, RZ ;  /* 0x000100008d247825 */ /* 0x010fe200078e00ff */
[----:B0-----:R-:W-:Y:S01]  /*9720*/  LOP3.LUT R43, R43, R45, R142, 0xfe, !PT ;  /* 0x0000002d2b2b7212 */ /* 0x001fe200078efe8e */
        /* <DEDUP_REMOVED lines=13> */
[----:B------:R-:W-:Y:S01]  /*9800*/  FFMA.FTZ R121, R46, UR13, R117 ;  /* 0x0000000d2e797c23 */ /* 0x000fe20008010075 */
[----:B------:R-:W-:Y:S01]  /*9810*/  SHF.R.U64 R46, R168, 0x10, R169 ;  /* 0x00000010a82e7819 */ /* 0x000fe200000012a9 */
[----:B------:R-:W-:Y:S01]  /*9820*/  FFMA.FTZ R120, R120, UR13, R117 ;  /* 0x0000000d78787c23 */ /* 0x000fe20008010075 */
[----:B------:R-:W-:Y:S01]  /*9830*/  FADD.FTZ R142, R131, -R142 ;  /* 0x8000008e838e7221 */ /* 0x000fe20000010000 */
[----:B0-----:R-:W-:Y:S01]  /*9840*/  SHF.R.U32.HI R43, RZ, 0x10, R169 ;  /* 0x00000010ff2b7819 */ /* 0x001fe200000116a9 */
[----:B------:R-:W-:Y:S01]  /*9850*/  FFMA.FTZ R128, R128, UR13, R117 ;  /* 0x0000000d80807c23 */ /* 0x000fe20008010075 */
[----:B------:R-:W-:Y:S01]  /*9860*/  FADD.FTZ R120, R123, -R120 ;  /* 0x800000787b787221 */ /* 0x000fe20000010000 */
[----:B------:R-:W-:Y:S01]  /*9870*/  MOV R129, R168 ;  /* 0x000000a800817202 */ /* 0x000fe20000000f00 */
[----:B-1----:R-:W-:Y:S01]  /*9880*/  HADD2.F32 R37, -RZ, R46.H0_H0 ;  /* 0x2000002eff257230 */ /* 0x002fe20000004100 */
[----:B------:R-:W-:Y:S01]  /*9890*/  @P5 MOV R36, R111 ;  /* 0x0000006f00245202 */ /* 0x000fe20000000f00 */
[----:B------:R-:W-:Y:S01]  /*98a0*/  HFMA2 R46, -RZ, RZ, 0, 0 ;  /* 0x00000000ff2e7431 */ /* 0x000fe200000001ff */
[----:B------:R-:W-:Y:S01]  /*98b0*/  MOV R42, R169 ;  /* 0x000000a9002a7202 */ /* 0x000fe20000000f00 */
[----:B------:R-:W-:-:S02]  /*98c0*/  HADD2.F32 R117, -RZ, R129.H0_H0 ;  /* 0x20000081ff757230 */ /* 0x000fc40000004100 */
[----:B------:R-:W-:Y:S01]  /*98d0*/  FFMA.FTZ R142, R142, UR12, R37 ;  /* 0x0000000c8e8e7c23 */ /* 0x000fe20008010025 */
[----:B------:R-:W-:Y:S02]  /*98e0*/  HADD2.F32 R37, -RZ, R43.H0_H0 ;  /* 0x2000002bff257230 */ /* 0x000fe40000004100 */
[----:B------:R-:W-:Y:S01]  /*98f0*/  FADD.FTZ R128, R133, -R128 ;  /* 0x8000008085807221 */ /* 0x000fe20000010000 */
[----:B------:R-:W-:Y:S02]  /*9900*/  @P5 HADD2.F32 R36, -RZ, R36.H0_H0 ;  /* 0x20000024ff245230 */ /* 0x000fe40000004100 */
[----:B------:R-:W-:Y:S01]  /*9910*/  FADD.FTZ R121, R132, -R121 ;  /* 0x8000007984797221 */ /* 0x000fe20000010000 */
[----:B------:R-:W-:Y:S02]  /*9920*/  HADD2.F32 R42, -RZ, R42.H0_H0 ;  /* 0x2000002aff2a7230 */ /* 0x000fe40000004100 */
[----:B------:R-:W-:Y:S01]  /*9930*/  FFMA.FTZ R123, R120, UR12, R37 ;  /* 0x0000000c787b7c23 */ /* 0x000fe20008010025 */
[----:B------:R-:W-:Y:S01]  /*9940*/  @P4 SHF.R.U32.HI R37, RZ, 0x10, R111 ;  /* 0x00000010ff254819 */ /* 0x000fe2000001166f */
[----:B------:R-:W-:Y:S01]  /*9950*/  @P5 FMUL.FTZ R46, R107, R36 ;  /* 0x000000246b2e5220 */ /* 0x000fe20000410000 */
[----:B------:R-:W-:Y:S01]  /*9960*/  MOV R111, RZ ;  /* 0x000000ff006f7202 */ /* 0x000fe20000000f00 */
[----:B------:R-:W-:Y:S01]  /*9970*/  FMUL.FTZ R120, R142, UR4 ;  /* 0x000000048e787c20 */ /* 0x000fe20008410000 */
[----:B------:R-:W-:Y:S01]  /*9980*/  FFMA.FTZ R117, R128, UR12, R117 ;  /* 0x0000000c80757c23 */ /* 0x000fe20008010075 */
[----:B------:R-:W-:-:S02]  /*9990*/  @P4 HADD2.F32 R37, -RZ, R37.H0_H0 ;  /* 0x20000025ff254230 */ /* 0x000fc40000004100 */
[----:B------:R-:W-:Y:S02]  /*99a0*/  HFMA2 R107, -RZ, RZ, 0, 0 ;  /* 0x00000000ff6b7431 */ /* 0x000fe400000001ff */
[----:B------:R-:W-:Y:S01]  /*99b0*/  FMUL.FTZ R120, R120, UR21 ;  /* 0x0000001578787c20 */ /* 0x000fe20008410000 */
[----:B------:R0:W-:Y:S01]  /*99c0*/  F2F.F16.F32 R129, R117 ;  /* 0x0000007500817304 */ /* 0x0001e20000200800 */
[----:B------:R-:W-:Y:S01]  /*99d0*/  FFMA.FTZ R44, R121, UR12, R42 ;  /* 0x0000000c792c7c23 */ /* 0x000fe2000801002a */
[----:B------:R-:W-:Y:S01]  /*99e0*/  @P4 FMUL.FTZ R111, R106, R37 ;  /* 0x000000256a6f4220 */ /* 0x000fe20000410000 */
[----:B------:R-:W-:Y:S01]  /*99f0*/  FMUL.FTZ R37, R123, UR4 ;  /* 0x000000047b257c20 */ /* 0x000fe20008410000 */
[----:B------:R-:W-:Y:S01]  /*9a00*/  FMUL.FTZ R42, R73, R120 ;  /* 0x00000078492a7220 */ /* 0x000fe20000410000 */
[----:B------:R-:W-:Y:S01]  /*9a10*/  LOP3.LUT P5, RZ, R126, 0xff00, RZ, 0xc0, !PT ;  /* 0x0000ff007eff7812 */ /* 0x000fe200078ac0ff */
[----:B------:R-:W-:Y:S01]  /*9a20*/  FMUL.FTZ R45, R44, UR4 ;  /* 0x000000042c2d7c20 */ /* 0x000fe20008410000 */
[----:B------:R-:W-:Y:S01]  /*9a30*/  FMUL.FTZ R136, R37, UR21 ;  /* 0x0000001525887c20 */ /* 0x000fe20008410000 */
[----:B------:R-:W-:Y:S01]  /*9a40*/  MOV R106, RZ ;  /* 0x000000ff006a7202 */ /* 0x000fe20000000f00 */
[----:B0-----:R-:W-:Y:S01]  /*9a50*/  FMUL.FTZ R117, R117, UR4 ;  /* 0x0000000475757c20 */ /* 0x001fe20008410000 */
[----:B------:R-:W-:Y:S01]  /*9a60*/  FSEL R42, R42, RZ, P5 ;  /* 0x000000ff2a2a7208 */ /* 0x000fe20002800000 */
[----:B------:R-:W-:Y:S01]  /*9a70*/  F2F.F16.F32 R128, R44 ;  /* 0x0000002c00807304 */ /* 0x000fe20000200800 */
[----:B------:R-:W-:Y:S01]  /*9a80*/  FMUL.FTZ R135, R45, UR21 ;  /* 0x000000152d877c20 */ /* 0x000fe20008410000 */
[----:B------:R-:W-:Y:S01]  /*9a90*/  FMUL.FTZ R133, R117, UR21 ;  /* 0x0000001575857c20 */ /* 0x000fe20008410000 */
[----:B------:R-:W-:-:S02]  /*9aa0*/  LOP3.LUT P4, RZ, R126, 0xff0000, RZ, 0xc0, !PT ;  /* 0x00ff00007eff7812 */ /* 0x000fc4000788c0ff */
[----:B------:R-:W-:-:S03]  /*9ab0*/  MOV R132, RZ ;  /* 0x000000ff00847202 */ /* 0x000fc60000000f00 */
[----:B------:R-:W-:Y:S08]  /*9ac0*/  F2F.F16.F32 R44, R42 ;  /* 0x0000002a002c7304 */ /* 0x000ff00000200800 */
[----:B------:R-:W0:Y:S08]  /*9ad0*/  F2F.F16.F32 R43, R142 ;  /* 0x0000008e002b7304 */ /* 0x000e300000200800 */
[----:B------:R-:W1:Y:S01]  /*9ae0*/  F2F.F16.F32 R121, R123 ;  /* 0x0000007b00797304 */ /* 0x000e620000200800 */
[----:B0-----:R-:W-:-:S03]  /*9af0*/  IMAD.WIDE.U32 R42, R43, 0x10000, RZ ;  /* 0x000100002b2a7825 */ /* 0x001fc600078e00ff */
[----:B------:R-:W-:Y:S02]  /*9b00*/  LOP3.LUT R42, R42, R129, RZ, 0xfc, !PT ;  /* 0x000000812a2a7212 */ /* 0x000fe400078efcff */
[----:B---3--:R-:W-:Y:S02]  /*9b10*/  @P3 MOV R36, R34 ;  /* 0x0000002200243202 */ /* 0x008fe40000000f00 */
[----:B------:R-:W-:Y:S01]  /*9b20*/  @P0 SHF.R.U64 R37, R34, 0x10, R35 ;  /* 0x0000001022250819 */ /* 0x000fe20000001223 */
[----:B------:R-:W-:Y:S01]  /*9b30*/  FMUL.FTZ R34, R75, R136 ;  /* 0x000000884b227220 */ /* 0x000fe20000410000 */
[----:B-1----:R-:W-:Y:S01]  /*9b40*/  SHF.L.U32 R121, R121, 0x10, RZ ;  /* 0x0000001079797819 */ /* 0x002fe200000006ff */
[----:B------:R-:W-:Y:S02]  /*9b50*/  @P3 HADD2.F32 R36, -RZ, R36.H0_H0 ;  /* 0x20000024ff243230 */ /* 0x000fe40000004100 */
[----:B------:R-:W-:Y:S01]  /*9b60*/  @P0 HADD2.F32 R37, -RZ, R37.H0_H0 ;  /* 0x20000025ff250230 */ /* 0x000fe20000004100 */
[----:B------:R-:W-:Y:S01]  /*9b70*/  LOP3.LUT R43, R43, R121, R128, 0xfe, !PT ;  /* 0x000000792b2b7212 */ /* 0x000fe200078efe80 */
[----:B------:R-:W-:-:S02]  /*9b80*/  HFMA2 R121, -RZ, RZ, 0, 0 ;  /* 0x00000000ff797431 */ /* 0x000fc400000001ff */
[----:B------:R-:W-:Y:S01]  /*9b90*/  @P3 FMUL.FTZ R107, R127, R36 ;  /* 0x000000247f6b3220 */ /* 0x000fe20000410000 */
[----:B------:R-:W-:Y:S01]  /*9ba0*/  ISETP.GE.U32.AND P3, PT, R126, 0x1000000, PT ;  /* 0x010000007e00780c */ /* 0x000fe20003f66070 */
[----:B------:R-:W-:Y:S01]  /*9bb0*/  @P0 FMUL.FTZ R106, R140, R37 ;  /* 0x000000258c6a0220 */ /* 0x000fe20000410000 */
[----:B------:R-:W-:Y:S01]  /*9bc0*/  LOP3.LUT P0, RZ, R126, 0xff, RZ, 0xc0, !PT ;  /* 0x000000ff7eff7812 */ /* 0x000fe2000780c0ff */
[----:B------:R-:W-:Y:S01]  /*9bd0*/  FMUL.FTZ R36, R74, R135 ;  /* 0x000000874a247220 */ /* 0x000fe20000410000 */
[----:B------:R-:W-:Y:S01]  /*9be0*/  FSEL R117, R34, RZ, P3 ;  /* 0x000000ff22757208 */ /* 0x000fe20001800000 */
[----:B------:R-:W-:Y:S01]  /*9bf0*/  FMUL.FTZ R34, R72, R133 ;  /* 0x0000008548227220 */ /* 0x000fe20000410000 */
[----:B------:R-:W-:Y:S01]  /*9c00*/  HFMA2 R126, -RZ, RZ, 0, 0 ;  /* 0x00000000ff7e7431 */ /* 0x000fe200000001ff */
[----:B------:R-:W-:Y:S02]  /*9c10*/  MOV R128, RZ ;  /* 0x000000ff00807202 */ /* 0x000fe40000000f00 */
[----:B------:R-:W-:Y:S01]  /*9c20*/  FSEL R36, R36, RZ, P4 ;  /* 0x000000ff24247208 */ /* 0x000fe20002000000 */
[----:B------:R-:W0:Y:S01]  /*9c30*/  F2F.F16.F32 R117, R117 ;  /* 0x0000007500757304 */ /* 0x000e220000200800 */
[----:B------:R-:W-:-:S07]  /*9c40*/  FSEL R45, R34, RZ, P0 ;  /* 0x000000ff222d7208 */ /* 0x000fce0000000000 */
[----:B------:R-:W1:Y:S01]  /*9c50*/  F2F.F16.F32 R45, R45 ;  /* 0x0000002d002d7304 */ /* 0x000e620000200800 */
[----:B0-----:R-:W-:-:S07]  /*9c60*/  SHF.L.U32 R123, R117, 0x10, RZ ;  /* 0x00000010757b7819 */ /* 0x001fce00000006ff */
[----:B------:R0:W3:Y:S01]  /*9c70*/  F2F.F16.F32 R127, R36 ;  /* 0x00000024007f7304 */ /* 0x0000e20000200800 */
[----:B------:R-:W-:Y:S02]  /*9c80*/  HFMA2 R117, -RZ, RZ, 0, 0 ;  /* 0x00000000ff757431 */ /* 0x000fe400000001ff */
[----:B0-----:R-:W-:Y:S01]  /*9c90*/  IMAD.WIDE.U32 R36, R44, 0x10000, RZ ;  /* 0x000100002c247825 */ /* 0x001fe200078e00ff */
[----:B------:R-:W-:Y:S02]  /*9ca0*/  @P6 MOV R44, R35 ;  /* 0x00000023002c6202 */ /* 0x000fe40000000f00 */
[----:B------:R-:W-:Y:S02]  /*9cb0*/  @P2 SHF.R.U32.HI R35, RZ, 0x10, R35 ;  /* 0x00000010ff232819 */ /* 0x000fe40000011623 */
[----:B-1----:R-:W-:Y:S01]  /*9cc0*/  LOP3.LUT R36, R36, R45, RZ, 0xfc, !PT ;  /* 0x0000002d24247212 */ /* 0x002fe200078efcff */
[----:B------:R-:W-:Y:S01]  /*9cd0*/  @P6 HADD2.F32 R34, -RZ, R44.H0_H0 ;  /* 0x2000002cff226230 */ /* 0x000fe20000004100 */
[----:B---3--:R-:W-:Y:S01]  /*9ce0*/  LOP3.LUT R37, R37, R123, R127, 0xfe, !PT ;  /* 0x0000007b25257212 */ /* 0x008fe200078efe7f */
[----:B------:R-:W-:-:S04]  /*9cf0*/  IMAD.WIDE.U32 R44, R130, 0x8, R186 ;  /* 0x00000008822c7825 */ /* 0x000fc800078e00ba */
[----:B------:R-:W-:Y:S01]  /*9d00*/  @P6 FMUL.FTZ R117, R125, R34 ;  /* 0x000000227d756220 */ /* 0x000fe20000410000 */
[----:B------:R-:W-:Y:S01]  /*9d10*/  IMAD.WIDE.U32 R130, R130, 0x8, R184 ;  /* 0x0000000882827825 */ /* 0x000fe200078e00b8 */
[----:B------:R-:W-:Y:S03]  /*9d20*/  STG.E.64 desc[UR14][R44.64], R42 ;  /* 0x0000002a2c007986 */ /* 0x000fe6000c101b0e */
[----:B------:R-:W-:Y:S01]  /*9d30*/  @P2 HADD2.F32 R35, -RZ, R35.H0_H0 ;  /* 0x20000023ff232230 */ /* 0x000fe20000004100 */
[----:B------:R0:W-:Y:S04]  /*9d40*/  STG.E.64 desc[UR14][R130.64], R36 ;  /* 0x0000002482007986 */ /* 0x0001e8000c101b0e */
[----:B------:R-:W-:Y:S01]  /*9d50*/  @P2 FMUL.FTZ R126, R110, R35 ;  /* 0x000000236e7e2220 */ /* 0x000fe20000410000 */
[----:B--2---:R-:W-:-:S02]  /*9d60*/  @P0 MOV R34, R104 ;  /* 0x0000006800220202 */ /* 0x004fc40000000f00 */
[--C-:B------:R-:W-:Y:S02]  /*9d70*/  @P5 SHF.R.U64 R125, R104, 0x10, R105.reuse ;  /* 0x00000010687d5819 */ /* 0x100fe40000001269 */
[----:B------:R-:W-:Y:S01]  /*9d80*/  @P4 MOV R123, R105 ;  /* 0x00000069007b4202 */ /* 0x000fe20000000f00 */
[----:B------:R-:W-:Y:S01]  /*9d90*/  @P0 HADD2.F32 R34, -RZ, R34.H0_H0 ;  /* 0x20000022ff220230 */ /* 0x000fe20000004100 */
[----:B------:R-:W-:Y:S01]  /*9da0*/  @P3 SHF.R.U32.HI R104, RZ, 0x10, R105 ;  /* 0x00000010ff683819 */ /* 0x000fe20000011669 */
[----:B------:R-:W-:Y:S02]  /*9db0*/  HFMA2 R105, -RZ, RZ, 0, 0 ;  /* 0x00000000ff697431 */ /* 0x000fe400000001ff */
[----:B0-----:R-:W-:Y:S02]  /*9dc0*/  @P5 HADD2.F32 R37, -RZ, R125.H0_H0 ;  /* 0x2000007dff255230 */ /* 0x001fe40000004100 */
[----:B------:R-:W-:Y:S02]  /*9dd0*/  @P4 HADD2.F32 R123, -RZ, R123.H0_H0 ;  /* 0x2000007bff7b4230 */ /* 0x000fe40000004100 */
[----:B------:R-:W-:Y:S01]  /*9de0*/  @P0 FMUL.FTZ R128, R133, R34 ;  /* 0x0000002285800220 */ /* 0x000fe20000410000 */
[----:B------:R-:W-:-:S02]  /*9df0*/  @P3 HADD2.F32 R36, -RZ, R104.H0_H0 ;  /* 0x20000068ff243230 */ /* 0x000fc40000004100 */
[----:B------:R-:W-:Y:S01]  /*9e00*/  @P5 FMUL.FTZ R105, R120, R37 ;  /* 0x0000002578695220 */ /* 0x000fe20000410000 */
[----:B------:R-:W-:Y:S02]  /*9e10*/  @P4 FMUL.FTZ R132, R135, R123 ;  /* 0x0000007b87844220 */ /* 0x000fe40000410000 */
[----:B------:R-:W-:-:S07]  /*9e20*/  @P3 FMUL.FTZ R121, R136, R36 ;  /* 0x0000002488793220 */ /* 0x000fce0000410000 */
.L_x_8167:
        /* <DEDUP_REMOVED lines=101> */
.L_x_8164:
        /* <DEDUP_REMOVED lines=31> */
.L_x_8170:
        /* <DEDUP_REMOVED lines=9> */
.L_x_14401:


//--------------------- .text._ZN10layer_norm22ln_bwd_finalize_kernelINS_22Kernel_traits_finalizeILj7168Ef6__halfS2_S2_fjLb1ELj1024ELj4ENS_18Kernel_traits_baseILj7168EfS2_S2_S2_fjLj1024EEEEELb1ELb0EEEvNS_9BwdParamsE --------------------------
	.section	.text._ZN10layer_norm22ln_bwd_finalize_kernelINS_22Kernel_traits_finalizeILj7168Ef6__halfS2_S2_fjLb1ELj1024ELj4ENS_18Kernel_traits_baseILj7168EfS2_S2_S2_fjLj1024EEEEELb1ELb0EEEvNS_9BwdParamsE,"ax",@progbits
	.align	128
        .global         _ZN10layer_norm22ln_bwd_finalize_kernelINS_22Kernel_traits_finalizeILj7168Ef6__halfS2_S2_fjLb1ELj1024ELj4ENS_18Kernel_traits_baseILj7168EfS2_S2_S2_fjLj1024EEEEELb1ELb0EEEvNS_9BwdParamsE
        .type           _ZN10layer_norm22ln_bwd_finalize_kernelINS_22Kernel_traits_finalizeILj7168Ef6__halfS2_S2_fjLb1ELj1024ELj4ENS_18Kernel_traits_baseILj7168EfS2_S2_S2_fjLj1024EEEEELb1ELb0EEEvNS_9BwdParamsE,@function
        .size           _ZN10layer_norm22ln_bwd_finalize_kernelINS_22Kernel_traits_finalizeILj7168Ef6__halfS2_S2_fjLb1ELj1024ELj4ENS_18Kernel_traits_baseILj7168EfS2_S2_S2_fjLj1024EEEEELb1ELb0EEEvNS_9BwdParamsE,(.L_x_14402 - _ZN10layer_norm22ln_bwd_finalize_kernelINS_22Kernel_traits_finalizeILj7168Ef6__halfS2_S2_fjLb1ELj1024ELj4ENS_18Kernel_traits_baseILj7168EfS2_S2_S2_fjLj1024EEEEELb1ELb0EEEvNS_9BwdParamsE)
        .other          _ZN10layer_norm22ln_bwd_finalize_kernelINS_22Kernel_traits_finalizeILj7168Ef6__halfS2_S2_fjLb1ELj1024ELj4ENS_18Kernel_traits_baseILj7168EfS2_S2_S2_fjLj1024EEEEELb1ELb0EEEvNS_9BwdParamsE,@"STO_CUDA_ENTRY STV_DEFAULT"
_ZN10layer_norm22ln_bwd_finalize_kernelINS_22Kernel_traits_finalizeILj7168Ef6__halfS2_S2_fjLb1ELj1024ELj4ENS_18Kernel_traits_baseILj7168EfS2_S2_S2_fjLj1024EEEEELb1ELb0EEEvNS_9BwdParamsE:
.text._ZN10layer_norm22ln_bwd_finalize_kernelINS_22Kernel_traits_finalizeILj7168Ef6__halfS2_S2_fjLb1ELj1024ELj4ENS_18Kernel_traits_baseILj7168EfS2_S2_S2_fjLj1024EEEEELb1ELb0EEEvNS_9BwdParamsE:
        /* <DEDUP_REMOVED lines=57> */
.L_x_8175:
        /* <DEDUP_REMOVED lines=87> */
.L_x_8174:
[----:B------:R-:W-:Y:S05]  /*0900*/  BSYNC.RECONVERGENT B1 ;  /* 0x0000000000017941 */ /* 0x000fea0003800200 */
.L_x_8173:
        /* <DEDUP_REMOVED lines=50> */
.L_x_8177:
[----:B------:R-:W-:Y:S05]  /*0c30*/  BSYNC.RECONVERGENT B1 ;  /* 0x0000000000017941 */ /* 0x000fea0003800200 */
.L_x_8176:
        /* <DEDUP_REMOVED lines=29> */
.L_x_8179:
[----:B------:R-:W-:Y:S05]  /*0e10*/  BSYNC.RECONVERGENT B1 ;  /* 0x0000000000017941 */ /* 0x000fea0003800200 */
.L_x_8178:
        /* <DEDUP_REMOVED lines=14> */
.L_x_8172:
[----:B------:R-:W-:Y:S05]  /*0f00*/  BSYNC.RECONVERGENT B0 ;  /* 0x0000000000007941 */ /* 0x000fea0003800200 */
.L_x_8171:
        /* <DEDUP_REMOVED lines=75> */
.L_x_8180:
        /* <DEDUP_REMOVED lines=12> */
.L_x_14402:


//--------------------- .text._ZN10layer_norm13ln_bwd_kernelINS_13Kernel_traitsIf6__halfS2_S2_fjLj7168ELj1ELj1ELj8ELj8ENS_18Kernel_traits_baseILj7168EfS2_S2_S2_fjLj256EEEEELb1ELb1ELb1ELb0EEEvNS_9BwdParamsE --------------------------
	.section	.text._ZN10layer_norm13ln_bwd_kernelINS_13Kernel_traitsIf6__halfS2_S2_fjLj7168ELj1ELj1ELj8ELj8ENS_18Kernel_traits_baseILj7168EfS2_S2_S2_fjLj256EEEEELb1ELb1ELb1ELb0EEEvNS_9BwdParamsE,"ax",@progbits
	.align	128
        .global         _ZN10layer_norm13ln_bwd_kernelINS_13Kernel_traitsIf6__halfS2_S2_fjLj7168ELj1ELj1ELj8ELj8ENS_18Kernel_traits_baseILj7168EfS2_S2_S2_fjLj256EEEEELb1ELb1ELb1ELb0EEEvNS_9BwdParamsE
        .type           _ZN10layer_norm13ln_bwd_kernelINS_13Kernel_traitsIf6__halfS2_S2_fjLj7168ELj1ELj1ELj8ELj8ENS_18Kernel_traits_baseILj7168EfS2_S2_S2_fjLj256EEEEELb1ELb1ELb1ELb0EEEvNS_9BwdParamsE,@function
        .size           _ZN10layer_norm13ln_bwd_kernelINS_13Kernel_traitsIf6__halfS2_S2_fjLj7168ELj1ELj1ELj8ELj8ENS_18Kernel_traits_baseILj7168EfS2_S2_S2_fjLj256EEEEELb1ELb1ELb1ELb0EEEvNS_9BwdParamsE,(.L_x_14403 - _ZN10layer_norm13ln_bwd_kernelINS_13Kernel_traitsIf6__halfS2_S2_fjLj7168ELj1ELj1ELj8ELj8ENS_18Kernel_traits_baseILj7168EfS2_S2_S2_fjLj256EEEEELb1ELb1ELb1ELb0EEEvNS_9BwdParamsE)
        .other          _ZN10layer_norm13ln_bwd_kernelINS_13Kernel_traitsIf6__halfS2_S2_fjLj7168ELj1ELj1ELj8ELj8ENS_18Kernel_traits_baseILj7168EfS2_S2_S2_fjLj256EEEEELb1ELb1ELb1ELb0EEEvNS_9BwdParamsE,@"STO_CUDA_ENTRY STV_DEFAULT"
_ZN10layer_norm13ln_bwd_kernelINS_13Kernel_traitsIf6__halfS2_S2_fjLj7168ELj1ELj1ELj8ELj8ENS_18Kernel_traits_baseILj7168EfS2_S2_S2_fjLj256EEEEELb1ELb1ELb1ELb0EEEvNS_9BwdParamsE:
.text._ZN10layer_norm13ln_bwd_kernelINS_13Kernel_traitsIf6__halfS2_S2_fjLj7168ELj1ELj1ELj8ELj8ENS_18Kernel_traits_baseILj7168EfS2_S2_S2_fjLj256EEEEELb1ELb1ELb1ELb0EEEvNS_9BwdParamsE:
        /* <DEDUP_REMOVED lines=53> */
[----:B------:R-:W-:Y:S02]  /*0350*/  @P3 IADD3 R39, PT, PT, R39, 0x100, RZ ;  /* 0x0000010027273810 */ /* 0x000fe40007ffe0ff */
[----:B------:R-:W-:Y:S02]  /*0360*/  CS2R R100, SRZ ;  /* 0x0000000000647805 */ /* 0x000fe4000001ff00 */
[----:B------:R-:W-:Y:S02]  /*0370*/  CS2R R102, SRZ ;  /* 0x0000000000667805 */ /* 0x000fe4000001ff00 */
[----:B------:R-:W-:Y:S01]  /*0380*/  CS2R R96, SRZ ;  /* 0x0000000000607805 */ /* 0x000fe2000001ff00 */
[----:B------:R-:W5:Y:S01]  /*0390*/  @P3 LDG.E.128 R132, desc[UR14][R24.64] ;  /* 0x0000000e18843981 */ /* 0x000f62000c1e1d00 */
[----:B------:R-:W3:Y:S01]  /*03a0*/  @P5 LDC.64 R10, c[0x0][0x3e8] ;  /* 0x0000fa00ff0a5b82 */ /* 0x000ee20000000a00 */
        /* <DEDUP_REMOVED lines=10> */
[C---:B0-----:R-:W-:Y:S01]  /*0450*/  @P5 IMAD.WIDE.U32 R30, R39.reuse, 0x10, R8 ;  /* 0x00000010271e5825 */ /* 0x041fe200078e0008 */
[----:B------:R-:W5:Y:S01]  /*0460*/  @P4 LDG.E.128 R124, desc[UR14][R28.64] ;  /* 0x0000000e1c7c4981 */ /* 0x000f62000c1e1d00 */
        /* <DEDUP_REMOVED lines=94> */
.L_x_8346:
[----:B0-----:R-:W-:Y:S02]  /*0a50*/  UIMAD.WIDE UR6, UR30, 0x4, UR18 ;  /* 0x000000041e0678a5 */ /* 0x001fe4000f8e0212 */
[----:B------:R-:W-:-:S04]  /*0a60*/  UIMAD.WIDE UR8, UR30, 0x4, UR16 ;  /* 0x000000041e0878a5 */ /* 0x000fc8000f8e0210 */
[----:B-1234-:R-:W-:Y:S02]  /*0a70*/  MOV R168, UR6 ;  /* 0x0000000600a87c02 */ /* 0x01efe40008000f00 */
[----:B------:R-:W-:Y:S01]  /*0a80*/  MOV R169, UR7 ;  /* 0x0000000700a97c02 */ /* 0x000fe20008000f00 */
[----:B------:R-:W-:-:S04]  /*0a90*/  UIMAD.WIDE UR6, UR30, 0x4, UR22 ;  /* 0x000000041e0678a5 */ /* 0x000fc8000f8e0216 */
[----:B------:R-:W2:Y:S01]  /*0aa0*/  LDG.E R168, desc[UR14][R168.64] ;  /* 0x0000000ea8a87981 */ /* 0x000ea2000c1e1900 */
[----:B------:R-:W-:Y:S02]  /*0ab0*/  MOV R164, UR8 ;  /* 0x0000000800a47c02 */ /* 0x000fe40008000f00 */
        /* <DEDUP_REMOVED lines=19> */
[----:B------:R-:W-:Y:S01]  /*0bf0*/  UIMAD UR6, UR30, UR12, URZ ;  /* 0x0000000c1e0672a4 */ /* 0x000fe2000f8e02ff */
[----:B------:R-:W-:Y:S01]  /*0c00*/  HFMA2 R172, -RZ, RZ, 0, 0 ;  /* 0x00000000ffac7431 */ /* 0x000fe200000001ff */
[----:B------:R-:W-:Y:S01]  /*0c10*/  UIMAD UR8, UR7, UR12, URZ ;  /* 0x0000000c070872a4 */ /* 0x000fe2000f8e02ff */
[----:B------:R-:W-:Y:S01]  /*0c20*/  PLOP3.LUT P6, PT, PT, PT, UP3, 0x80, 0x8 ;  /* 0x000000000008781c */ /* 0x000fe20003fcf038 */
[----:B------:R-:W-:Y:S01]  /*0c30*/  USHF.R.S32.HI UR7, URZ, 0x1f, UR6 ;  /* 0x0000001fff077899 */ /* 0x000fe20008011406 */
[----:B-1----:R-:W-:Y:S01]  /*0c40*/  ISETP.NE.AND P5, PT, RZ, UR31, PT ;  /* 0x0000001fff007c0c */ /* 0x002fe2000bfa5270 */
        /* <DEDUP_REMOVED lines=13> */
[----:B------:R-:W-:-:S04]  /*0d20*/  @UP3 ULEA.HI UR11, UR11, UR10, URZ, 0x2 ;  /* 0x0000000a0b0b3291 */ /* 0x000fc8000f8f10ff */
[----:B------:R-:W-:Y:S02]  /*0d30*/  MOV R175, UR9 ;  /* 0x0000000900af7c02 */ /* 0x000fe40008000f00 */
[----:B------:R-:W-:Y:S02]  /*0d40*/  MOV R167, UR11 ;  /* 0x0000000b00a77c02 */ /* 0x000fe40008000f00 */
[-C--:B---3--:R-:W-:Y:S02]  /*0d50*/  LEA.HI.SX32 R244, R165, R2.reuse, 0x1e ;  /* 0x00000002a5f47211 */ /* 0x088fe400078ff2ff */
[-C--:B------:R-:W-:Y:S02]  /*0d60*/  @P6 LEA.HI.SX32 R172, R167, R2.reuse, 0x1e ;  /* 0x00000002a7ac6211 */ /* 0x080fe400078ff2ff */
[----:B------:R-:W-:Y:S02]  /*0d70*/  LEA.HI.SX32 R175, R175, R2, 0x1e ;  /* 0x00000002afaf7211 */ /* 0x000fe400078ff2ff */
[----:B------:R-:W-:-:S02]  /*0d80*/  MOV R174, R244 ;  /* 0x000000f400ae7202 */ /* 0x000fc40000000f00 */
[----:B--2---:R-:W-:Y:S02]  /*0d90*/  FSEL R173, R164, RZ, !P5 ;  /* 0x000000ffa4ad7208 */ /* 0x004fe40006800000 */
        /* <DEDUP_REMOVED lines=12> */
[C---:B--2---:R-:W-:Y:S01]  /*0e60*/  IMAD.WIDE.U32 R170, R172.reuse, 0x4, R170 ;  /* 0x00000004acaa7825 */ /* 0x044fe200078e00aa */
[----:B------:R-:W-:Y:S02]  /*0e70*/  IADD3 R172, PT, PT, R172, 0x100, RZ ;  /* 0x00000100acac7810 */ /* 0x000fe40007ffe0ff */
[----:B------:R-:W-:Y:S02]  /*0e80*/  IADD3 R175, PT, PT, R175, 0x100, RZ ;  /* 0x00000100afaf7810 */ /* 0x000fe40007ffe0ff */
[----:B------:R-:W5:Y:S01]  /*0e90*/  LDG.E R9, desc[UR14][R170.64] ;  /* 0x0000000eaa097981 */ /* 0x000f62000c1e1900 */
[----:B0-----:R-:W-:-:S05]  /*0ea0*/  @P6 IMAD.WIDE.U32 R168, R174, 0x8, R168 ;  /* 0x00000008aea86825 */ /* 0x001fca00078e00a8 */
[----:B------:R0:W5:Y:S01]  /*0eb0*/  @P6 LDG.E.64 R206, desc[UR14][R168.64] ;  /* 0x0000000ea8ce6981 */ /* 0x000162000c1e1b00 */
[----:B------:R-:W-:Y:S02]  /*0ec0*/  IADD3 R174, PT, PT, R174, 0x100, RZ ;  /* 0x00000100aeae7810 */ /* 0x000fe40007ffe0ff */
[----:B---3--:R-:W-:Y:S02]  /*0ed0*/  MOV R176, R166 ;  /* 0x000000a600b07202 */ /* 0x008fe40000000f00 */
[----:B------:R-:W-:Y:S02]  /*0ee0*/  SHF.R.U64 R240, R166, 0x10, R167 ;  /* 0x00000010a6f07819 */ /* 0x000fe400000012a7 */
[--C-:B----4-:R-:W-:Y:S01]  /*0ef0*/  SHF.R.U64 R166, R164, 0x10, R165.reuse ;  /* 0x00000010a4a67819 */ /* 0x110fe200000012a5 */
[----:B------:R-:W-:Y:S01]  /*0f00*/  HADD2.F32 R164, -RZ, R164.H0_H0 ;  /* 0x200000a4ffa47230 */ /* 0x000fe20000004100 */
[----:B------:R-:W-:-:S03]  /*0f10*/  SHF.R.U32.HI R179, RZ, 0x10, R165 ;  /* 0x00000010ffb37819 */ /* 0x000fc600000116a5 */
[----:B------:R-:W-:Y:S02]  /*0f20*/  HADD2.F32 R166, -RZ, R166.H0_H0 ;  /* 0x200000a6ffa67230 */ /* 0x000fe40000004100 */
[C---:B------:R-:W-:Y:S01]  /*0f30*/  FADD.FTZ R164, -R173.reuse, R164 ;  /* 0x000000a4ada47221 */ /* 0x040fe20000010100 */
[----:B------:R-:W-:Y:S01]  /*0f40*/  HADD2.F32 R243, -RZ, R176.H0_H0 ;  /* 0x200000b0fff37230 */ /* 0x000fe20000004100 */
[----:B------:R-:W-:Y:S01]  /*0f50*/  MOV R177, R167 ;  /* 0x000000a700b17202 */ /* 0x000fe20000000f00 */
[----:B------:R-:W-:Y:S01]  /*0f60*/  FADD.FTZ R166, -R173, R166 ;  /* 0x000000a6ada67221 */ /* 0x000fe20000010100 */
[----:B------:R-:W-:Y:S01]  /*0f70*/  FMUL.FTZ R245, R164, UR33 ;  /* 0x00000021a4f57c20 */ /* 0x000fe20008410000 */
[----:B------:R-:W-:Y:S01]  /*0f80*/  SHF.R.U32.HI R167, RZ, 0x10, R167 ;  /* 0x00000010ffa77819 */ /* 0x000fe200000116a7 */
[----:B------:R-:W-:Y:S02]  /*0f90*/  HADD2.F32 R240, -RZ, R240.H0_H0 ;  /* 0x200000f0fff07230 */ /* 0x000fe40000004100 */
[----:B------:R-:W-:Y:S01]  /*0fa0*/  FADD.FTZ R76, R76, R243 ;  /* 0x000000f34c4c7221 */ /* 0x000fe20000010000 */
[----:B------:R-:W-:-:S02]  /*0fb0*/  HADD2.F32 R164, -RZ, R179.H0_H0 ;  /* 0x200000b3ffa47230 */ /* 0x000fc40000004100 */
[----:B------:R-:W-:Y:S01]  /*0fc0*/  FMUL.FTZ R242, R166, UR33 ;  /* 0x00000021a6f27c20 */ /* 0x000fe20008410000 */
[----:B------:R-:W-:Y:S02]  /*0fd0*/  HADD2.F32 R178, -RZ, R165.H0_H0 ;  /* 0x200000a5ffb27230 */ /* 0x000fe40000004100 */
[-C--:B------:R-:W-:Y:S01]  /*0fe0*/  FFMA.FTZ R104, R245, R243.reuse, R104 ;  /* 0x000000f3f5687223 */ /* 0x080fe20000010068 */
[----:B-----5:R-:W-:Y:S01]  /*0ff0*/  FMUL.FTZ R243, R160, R243 ;  /* 0x000000f3a0f37220 */ /* 0x020fe20000410000 */
[----:B------:R-:W-:Y:S02]  /*1000*/  HADD2.F32 R177, -RZ, R177.H0_H0 ;  /* 0x200000b1ffb17230 */ /* 0x000fe40000004100 */
[----:B------:R-:W-:Y:S01]  /*1010*/  FADD.FTZ R77, R77, R240 ;  /* 0x000000f04d4d7221 */ /* 0x000fe20000010000 */
[----:B0-----:R-:W-:Y:S02]  /*1020*/  HADD2.F32 R168, -RZ, R167.H0_H0 ;  /* 0x200000a7ffa87230 */ /* 0x001fe40000004100 */
[-C--:B------:R-:W-:Y:S01]  /*1030*/  FFMA.FTZ R105, R242, R240.reuse, R105 ;  /* 0x000000f0f2697223 */ /* 0x080fe20000010069 */
[C---:B------:R-:W-:Y:S01]  /*1040*/  FADD.FTZ R164, -R173.reuse, R164 ;  /* 0x000000a4ada47221 */ /* 0x040fe20000010100 */
[----:B------:R-:W-:Y:S01]  /*1050*/  FADD.FTZ R178, -R173, R178 ;  /* 0x000000b2adb27221 */ /* 0x000fe20000010100 */
[----:B------:R-:W-:Y:S01]  /*1060*/  FMUL.FTZ R240, R161, R240 ;  /* 0x000000f0a1f07220 */ /* 0x000fe20000410000 */
[----:B------:R-:W-:Y:S01]  /*1070*/  FADD.FTZ R165, RZ, R243 ;  /* 0x000000f3ffa57221 */ /* 0x000fe20000010000 */
[----:B------:R-:W-:Y:S01]  /*1080*/  FFMA.FTZ R167, R245, R243, RZ ;  /* 0x000000f3f5a77223 */ /* 0x000fe200000100ff */
[----:B------:R-:W-:Y:S01]  /*1090*/  FMUL.FTZ R238, R164, UR33 ;  /* 0x00000021a4ee7c20 */ /* 0x000fe20008410000 */
[----:B------:R-:W-:Y:S01]  /*10a0*/  FMUL.FTZ R241, R178, UR33 ;  /* 0x00000021b2f17c20 */ /* 0x000fe20008410000 */
[----:B------:R-:W-:Y:S01]  /*10b0*/  FMUL.FTZ R239, R162, R177 ;  /* 0x000000b1a2ef7220 */ /* 0x000fe20000410000 */
[----:B------:R-:W-:Y:S01]  /*10c0*/  FADD.FTZ R164, R165, R240 ;  /* 0x000000f0a5a47221 */ /* 0x000fe20000010000 */
        /* <DEDUP_REMOVED lines=10> */
.L_x_8185:
[----:B------:R-:W-:Y:S05]  /*1170*/  BSYNC.RECONVERGENT B1 ;  /* 0x0000000000017941 */ /* 0x000fea0003800200 */
.L_x_8184:
        /* <DEDUP_REMOVED lines=23> */
[----:B----4-:R-:W-:Y:S01]  /*12f0*/  MOV R178, R166 ;  /* 0x000000a600b27202 */ /* 0x010fe20000000f00 */
[----:B------:R-:W-:Y:S01]  /*1300*/  HADD2.F32 R186, -RZ, R165.H0_H0 ;  /* 0x200000a5ffba7230 */ /* 0x000fe20000004100 */
[----:B------:R-:W-:Y:S02]  /*1310*/  SHF.R.U64 R166, R166, 0x10, R167 ;  /* 0x00000010a6a67819 */ /* 0x000fe400000012a7 */
[C---:B------:R-:W-:Y:S01]  /*1320*/  FADD.FTZ R168, -R173.reuse, R168 ;  /* 0x000000a8ada87221 */ /* 0x040fe20000010100 */
[----:B------:R-:W-:Y:S01]  /*1330*/  FADD.FTZ R183, -R173, R164 ;  /* 0x000000a4adb77221 */ /* 0x000fe20000010100 */
[----:B------:R-:W-:Y:S01]  /*1340*/  HADD2.F32 R165, -RZ, R178.H0_H0 ;  /* 0x200000b2ffa57230 */ /* 0x000fe20000004100 */
[----:B------:R-:W-:Y:S01]  /*1350*/  MOV R179, R167 ;  /* 0x000000a700b37202 */ /* 0x000fe20000000f00 */
[----:B------:R-:W-:Y:S02]  /*1360*/  HADD2.F32 R166, -RZ, R166.H0_H0 ;  /* 0x200000a6ffa67230 */ /* 0x000fe40000004100 */
[----:B0-----:R-:W-:-:S02]  /*1370*/  HADD2.F32 R176, -RZ, R184.H0_H0 ;  /* 0x200000b8ffb07230 */ /* 0x001fc40000004100 */
[----:B------:R-:W-:Y:S01]  /*1380*/  FMUL.FTZ R184, R168, UR33 ;  /* 0x00000021a8b87c20 */ /* 0x000fe20008410000 */
[----:B------:R-:W-:Y:S01]  /*1390*/  FMUL.FTZ R183, R183, UR33 ;  /* 0x00000021b7b77c20 */ /* 0x000fe20008410000 */
[-C--:B-----5:R-:W-:Y:S01]  /*13a0*/  FMUL.FTZ R236, R152, R165.reuse ;  /* 0x000000a598ec7220 */ /* 0x0a0fe20000410000 */
[----:B------:R-:W-:Y:S01]  /*13b0*/  SHF.R.U32.HI R167, RZ, 0x10, R167 ;  /* 0x00000010ffa77819 */ /* 0x000fe200000116a7 */
[----:B------:R-:W-:Y:S01]  /*13c0*/  FADD.FTZ R73, R73, R166 ;  /* 0x000000a649497221 */ /* 0x000fe20000010000 */
[-C--:B------:R-:W-:Y:S01]  /*13d0*/  FFMA.FTZ R101, R184, R166.reuse, R101 ;  /* 0x000000a6b8657223 */ /* 0x080fe20000010065 */
[----:B------:R-:W-:Y:S01]  /*13e0*/  FMUL.FTZ R235, R153, R166 ;  /* 0x000000a699eb7220 */ /* 0x000fe20000410000 */
[----:B------:R-:W-:Y:S02]  /*13f0*/  HADD2.F32 R179, -RZ, R179.H0_H0 ;  /* 0x200000b3ffb37230 */ /* 0x000fe40000004100 */
[----:B------:R-:W-:Y:S01]  /*1400*/  FADD.FTZ R72, R72, R165 ;  /* 0x000000a548487221 */ /* 0x000fe20000010000 */
[----:B------:R-:W-:Y:S01]  /*1410*/  FFMA.FTZ R100, R183, R165, R100 ;  /* 0x000000a5b7647223 */ /* 0x000fe20000010064 */
[----:B------:R-:W-:Y:S01]  /*1420*/  FADD.FTZ R176, -R173, R176 ;  /* 0x000000b0adb07221 */ /* 0x000fe20000010100 */
[----:B------:R-:W-:Y:S01]  /*1430*/  FADD.FTZ R166, R171, R236 ;  /* 0x000000ecaba67221 */ /* 0x000fe20000010000 */
[----:B------:R-:W-:Y:S01]  /*1440*/  FADD.FTZ R185, -R173, R186 ;  /* 0x000000baadb97221 */ /* 0x000fe20000010100 */
[----:B------:R-:W-:Y:S01]  /*1450*/  FFMA.FTZ R165, R183, R236, R170 ;  /* 0x000000ecb7a57223 */ /* 0x000fe200000100aa */
[----:B------:R-:W-:-:S02]  /*1460*/  HADD2.F32 R164, -RZ, R167.H0_H0 ;  /* 0x200000a7ffa47230 */ /* 0x000fc40000004100 */
[----:B------:R-:W-:Y:S01]  /*1470*/  FMUL.FTZ R186, R176, UR33 ;  /* 0x00000021b0ba7c20 */ /* 0x000fe20008410000 */
[----:B------:R-:W-:Y:S01]  /*1480*/  FADD.FTZ R167, R166, R235 ;  /* 0x000000eba6a77221 */ /* 0x000fe20000010000 */
[----:B------:R-:W-:Y:S01]  /*1490*/  FMUL.FTZ R185, R185, UR33 ;  /* 0x00000021b9b97c20 */ /* 0x000fe20008410000 */
        /* <DEDUP_REMOVED lines=11> */
.L_x_8187:
[----:B------:R-:W-:Y:S05]  /*1550*/  BSYNC.RECONVERGENT B1 ;  /* 0x0000000000017941 */ /* 0x000fea0003800200 */
.L_x_8186:
        /* <DEDUP_REMOVED lines=61> */
.L_x_8189:
[----:B------:R-:W-:Y:S05]  /*1930*/  BSYNC.RECONVERGENT B1 ;  /* 0x0000000000017941 */ /* 0x000fea0003800200 */
.L_x_8188:
        /* <DEDUP_REMOVED lines=61> */
.L_x_8191:
[----:B------:R-:W-:Y:S05]  /*1d10*/  BSYNC.RECONVERGENT B1 ;  /* 0x0000000000017941 */ /* 0x000fea0003800200 */
.L_x_8190:
        /* <DEDUP_REMOVED lines=27> */
[C---:B------:R-:W-:Y:S01]  /*1ed0*/  FADD.FTZ R191, -R173.reuse, R164 ;  /* 0x000000a4adbf7221 */ /* 0x040fe20000010100 */
[----:B------:R-:W-:Y:S01]  /*1ee0*/  HADD2.F32 R165, -RZ, R178.H0_H0 ;  /* 0x200000b2ffa57230 */ /* 0x000fe20000004100 */
[----:B------:R-:W-:Y:S01]  /*1ef0*/  MOV R179, R167 ;  /* 0x000000a700b37202 */ /* 0x000fe20000000f00 */
[----:B------:R-:W-:Y:S02]  /*1f00*/  HADD2.F32 R166, -RZ, R166.H0_H0 ;  /* 0x200000a6ffa67230 */ /* 0x000fe40000004100 */
[----:B------:R-:W-:Y:S01]  /*1f10*/  FADD.FTZ R193, -R173, R194 ;  /* 0x000000c2adc17221 */ /* 0x000fe20000010100 */
        /* <DEDUP_REMOVED lines=29> */
.L_x_8193:
[----:B------:R-:W-:Y:S05]  /*20f0*/  BSYNC.RECONVERGENT B1 ;  /* 0x0000000000017941 */ /* 0x000fea0003800200 */
.L_x_8192:
        /* <DEDUP_REMOVED lines=61> */
.L_x_8195:
[----:B------:R-:W-:Y:S05]  /*24d0*/  BSYNC.RECONVERGENT B1 ;  /* 0x0000000000017941 */ /* 0x000fea0003800200 */
.L_x_8194:
        /* <DEDUP_REMOVED lines=12> */
[----:B------:R-:W2:Y:S01]  /*25a0*/  LDG.E.64 R20, desc[UR14][R20.64] ;  /* 0x0000000e14147981 */ /* 0x000ea2000c1e1b00 */
[----:B-1----:R-:W-:Y:S02]  /*25b0*/  IMAD.WIDE.U32 R18, R174, 0x8, R16 ;  /* 0x00000008ae127825 */ /* 0x002fe400078e0010 */
[----:B------:R-:W1:Y:S04]  /*25c0*/  LDC.64 R16, c[0x0][0x3b0] ;  /* 0x0000ec00ff107b82 */ /* 0x000e680000000a00 */
[----:B------:R-:W3:Y:S01]  /*25d0*/  LDG.E.64 R18, desc[UR14][R18.64] ;  /* 0x0000000e12127981 */ /* 0x000ee2000c1e1b00 */
[----:B-1----:R-:W-:-:S06]  /*25e0*/  IMAD.WIDE.U32 R16, R172, 0x4, R16 ;  /* 0x00000004ac107825 */ /* 0x002fcc00078e0010 */
[----:B------:R1:W5:Y:S01]  /*25f0*/  LDG.E R16, desc[UR14][R16.64] ;  /* 0x0000000e10107981 */ /* 0x000362000c1e1900 */
[----:B--2---:R-:W-:Y:S02]  /*2600*/  MOV R164, R20 ;  /* 0x0000001400a47202 */ /* 0x004fe40000000f00 */
[--C-:B------:R-:W-:Y:S02]  /*2610*/  SHF.R.U64 R165, R20, 0x10, R21.reuse ;  /* 0x0000001014a57819 */ /* 0x100fe40000001215 */
[----:B0-----:R-:W-:Y:S02]  /*2620*/  MOV R23, R21 ;  /* 0x0000001500177202 */ /* 0x001fe40000000f00 */
[----:B------:R-:W-:Y:S02]  /*2630*/  SHF.R.U32.HI R168, RZ, 0x10, R21 ;  /* 0x00000010ffa87819 */ /* 0x000fe40000011615 */
[--C-:B---3--:R-:W-:Y:S01]  /*2640*/  SHF.R.U64 R167, R18, 0x10, R19.reuse ;  /* 0x0000001012a77819 */ /* 0x108fe20000001213 */
[----:B------:R-:W-:Y:S01]  /*2650*/  HADD2.F32 R20, -RZ, R18.H0_H0 ;  /* 0x20000012ff147230 */ /* 0x000fe20000004100 */
[----:B------:R-:W-:Y:S01]  /*2660*/  SHF.R.U32.HI R166, RZ, 0x10, R19 ;  /* 0x00000010ffa67819 */ /* 0x000fe20000011613 */
[----:B------:R-:W-:-:S02]  /*2670*/  HADD2.F32 R22, -RZ, R19.H0_H0 ;  /* 0x20000013ff167230 */ /* 0x000fc40000004100 */
[----:B------:R-:W-:Y:S02]  /*2680*/  HADD2.F32 R18, -RZ, R167.H0_H0 ;  /* 0x200000a7ff127230 */ /* 0x000fe40000004100 */
[C---:B-1----:R-:W-:Y:S01]  /*2690*/  FADD.FTZ R17, -R173.reuse, R20 ;  /* 0x00000014ad117221 */ /* 0x042fe20000010100 */
[----:B------:R-:W-:Y:S02]  /*26a0*/  HADD2.F32 R19, -RZ, R164.H0_H0 ;  /* 0x200000a4ff137230 */ /* 0x000fe40000004100 */
[C---:B------:R-:W-:Y:S01]  /*26b0*/  FADD.FTZ R21, -R173.reuse, R22 ;  /* 0x00000016ad157221 */ /* 0x040fe20000010100 */
[----:B------:R-:W-:Y:S02]  /*26c0*/  HADD2.F32 R22, -RZ, R165.H0_H0 ;  /* 0x200000a5ff167230 */ /* 0x000fe40000004100 */
[----:B------:R-:W-:Y:S01]  /*26d0*/  FADD.FTZ R18, -R173, R18 ;  /* 0x00000012ad127221 */ /* 0x000fe20000010100 */
[----:B------:R-:W-:Y:S01]  /*26e0*/  FMUL.FTZ R17, R17, UR33 ;  /* 0x0000002111117c20 */ /* 0x000fe20008410000 */
[----:B-----5:R-:W-:Y:S01]  /*26f0*/  FMUL.FTZ R20, R112, R19 ;  /* 0x0000001370147220 */ /* 0x020fe20000410000 */
[----:B------:R-:W-:-:S02]  /*2700*/  HADD2.F32 R165, -RZ, R23.H0_H0 ;  /* 0x20000017ffa57230 */ /* 0x000fc40000004100 */
[----:B------:R-:W-:Y:S01]  /*2710*/  FMUL.FTZ R18, R18, UR33 ;  /* 0x0000002112127c20 */ /* 0x000fe20008410000 */
        /* <DEDUP_REMOVED lines=25> */
.L_x_8183:
        /* <DEDUP_REMOVED lines=22> */
[----:B------:R-:W-:-:S07]  /*2a10*/  ISETP.GE.U32.AND P3, PT, R3, 0x400, PT ;  /* 0x000004000300780c */ /* 0x000fce0003f66070 */
[----:B------:R-:W0:Y:S01]  /*2a20*/  @P0 LDC.64 R164, c[0x0][0x3b0] ;  /* 0x0000ec00ffa40b82 */ /* 0x000e220000000a00 */
[----:B------:R-:W-:-:S07]  /*2a30*/  ISETP.GE.U32.AND P4, PT, R3, 0x500, PT ;  /* 0x000005000300780c */ /* 0x000fce0003f86070 */
[----:B------:R-:W2:Y:S01]  /*2a40*/  @P1 LDC.64 R172, c[0x0][0x3b0] ;  /* 0x0000ec00ffac1b82 */ /* 0x000ea20000000a00 */
[----:B------:R-:W-:-:S07]  /*2a50*/  ISETP.GE.U32.AND P5, PT, R3, 0x600, PT ;  /* 0x000006000300780c */ /* 0x000fce0003fa6070 */
[----:B------:R-:W3:Y:S08]  /*2a60*/  @P2 LDC.64 R170, c[0x0][0x3b0] ;  /* 0x0000ec00ffaa2b82 */ /* 0x000ef00000000a00 */
[----:B------:R-:W4:Y:S01]  /*2a70*/  @P3 LDC.64 R168, c[0x0][0x3b0] ;  /* 0x0000ec00ffa83b82 */ /* 0x000f220000000a00 */
[C---:B0-----:R-:W-:Y:S01]  /*2a80*/  @P0 IMAD.WIDE.U32 R164, R177.reuse, 0x4, R164 ;  /* 0x00000004b1a40825 */ /* 0x041fe200078e00a4 */
[----:B------:R-:W-:-:S04]  /*2a90*/  @P0 IADD3 R177, PT, PT, R177, 0x100, RZ ;  /* 0x00000100b1b10810 */ /* 0x000fc80007ffe0ff */
[----:B------:R0:W5:Y:S02]  /*2aa0*/  @P0 LDG.E R9, desc[UR14][R164.64] ;  /* 0x0000000ea4090981 */ /* 0x000164000c1e1900 */
[----:B------:R-:W1:Y:S01]  /*2ab0*/  @P4 LDC.64 R166, c[0x0][0x3b0] ;  /* 0x0000ec00ffa64b82 */ /* 0x000e620000000a00 */
[C---:B--2---:R-:W-:Y:S01]  /*2ac0*/  @P1 IMAD.WIDE.U32 R172, R177.reuse, 0x4, R172 ;  /* 0x00000004b1ac1825 */ /* 0x044fe200078e00ac */
[----:B------:R-:W-:-:S04]  /*2ad0*/  @P1 IADD3 R177, PT, PT, R177, 0x100, RZ ;  /* 0x00000100b1b11810 */ /* 0x000fc80007ffe0ff */
[----:B------:R-:W5:Y:S02]  /*2ae0*/  @P1 LDG.E R10, desc[UR14][R172.64] ;  /* 0x0000000eac0a1981 */ /* 0x000f64000c1e1900 */
[----:B0-----:R-:W0:Y:S01]  /*2af0*/  @P5 LDC.64 R164, c[0x0][0x3b0] ;  /* 0x0000ec00ffa45b82 */ /* 0x001e220000000a00 */
[C---:B---3--:R-:W-:Y:S01]  /*2b00*/  @P2 IMAD.WIDE.U32 R170, R177.reuse, 0x4, R170 ;  /* 0x00000004b1aa2825 */ /* 0x048fe200078e00aa */
[----:B------:R-:W-:Y:S02]  /*2b10*/  @P2 IADD3 R177, PT, PT, R177, 0x100, RZ ;  /* 0x00000100b1b12810 */ /* 0x000fe40007ffe0ff */
[----:B------:R-:W-:Y:S02]  /*2b20*/  ISETP.GE.U32.AND P6, PT, R3, 0x700, PT ;  /* 0x000007000300780c */ /* 0x000fe40003fc6070 */
[----:B------:R-:W-:Y:S01]  /*2b30*/  LOP3.LUT R15, R15, 0xfffffffd, RZ, 0xc0, !PT ;  /* 0xfffffffd0f0f7812 */ /* 0x000fe200078ec0ff */
[----:B------:R2:W5:Y:S01]  /*2b40*/  @P2 LDG.E R11, desc[UR14][R170.64] ;  /* 0x0000000eaa0b2981 */ /* 0x000562000c1e1900 */
[C---:B----4-:R-:W-:Y:S01]  /*2b50*/  @P3 IMAD.WIDE.U32 R168, R177.reuse, 0x4, R168 ;  /* 0x00000004b1a83825 */ /* 0x050fe200078e00a8 */
[----:B------:R-:W-:-:S04]  /*2b60*/  @P3 IADD3 R177, PT, PT, R177, 0x100, RZ ;  /* 0x00000100b1b13810 */ /* 0x000fc80007ffe0ff */
[----:B------:R3:W5:Y:S01]  /*2b70*/  @P3 LDG.E R12, desc[UR14][R168.64] ;  /* 0x0000000ea80c3981 */ /* 0x000762000c1e1900 */
[C---:B-1----:R-:W-:Y:S01]  /*2b80*/  @P4 IMAD.WIDE.U32 R166, R177.reuse, 0x4, R166 ;  /* 0x00000004b1a64825 */ /* 0x042fe200078e00a6 */
[----:B------:R-:W-:-:S04]  /*2b90*/  @P4 IADD3 R177, PT, PT, R177, 0x100, RZ ;  /* 0x00000100b1b14810 */ /* 0x000fc80007ffe0ff */
[----:B------:R3:W5:Y:S01]  /*2ba0*/  @P4 LDG.E R13, desc[UR14][R166.64] ;  /* 0x0000000ea60d4981 */ /* 0x000762000c1e1900 */
[----:B0-----:R-:W-:-:S05]  /*2bb0*/  @P5 IMAD.WIDE.U32 R164, R177, 0x4, R164 ;  /* 0x00000004b1a45825 */ /* 0x001fca00078e00a4 */
[----:B------:R3:W5:Y:S01]  /*2bc0*/  @P5 LDG.E R0, desc[UR14][R164.64] ;  /* 0x0000000ea4005981 */ /* 0x000762000c1e1900 */
[----:B--2---:R-:W-:Y:S02]  /*2bd0*/  CS2R R170, SRZ ;  /* 0x0000000000aa7805 */ /* 0x004fe4000001ff00 */
[----:B------:R-:W-:Y:S02]  /*2be0*/  @P5 IADD3 R177, PT, PT, R177, 0x100, RZ ;  /* 0x00000100b1b15810 */ /* 0x000fe40007ffe0ff */
[----:B------:R-:W-:Y:S01]  /*2bf0*/  @P6 LOP3.LUT R15, R15, 0x2, RZ, 0xfc, !PT ;  /* 0x000000020f0f6812 */ /* 0x000fe200078efcff */
[----:B------:R-:W-:Y:S06]  /*2c00*/  @!P6 BRA `(.L_x_8196) ;  /* 0x000000040010e947 */ /* 0x000fec0003800000 */
[----:B---3--:R-:W0:Y:S02]  /*2c10*/  LDC.64 R164, c[0x0][0x3b0] ;  /* 0x0000ec00ffa47b82 */ /* 0x008e240000000a00 */
[----:B0-----:R-:W-:-:S05]  /*2c20*/  IMAD.WIDE.U32 R164, R177, 0x4, R164 ;  /* 0x00000004b1a47825 */ /* 0x001fca00078e00a4 */
[----:B------:R0:W5:Y:S01]  /*2c30*/  LDG.E R16, desc[UR14][R164.64] ;  /* 0x0000000ea4107981 */ /* 0x000162000c1e1900 */
[----:B------:R-:W-:Y:S05]  /*2c40*/  BRA `(.L_x_8196) ;  /* 0x0000000400007947 */ /* 0x000fea0003800000 */
.L_x_8197:
        /* <DEDUP_REMOVED lines=8> */
[----:B------:R-:W3:Y:S01]  /*2cd0*/  @P2 LDC.64 R170, c[0x0][0x3b0] ;  /* 0x0000ec00ffaa2b82 */ /* 0x000ee20000000a00 */
[----:B------:R-:W-:-:S07]  /*2ce0*/  ISETP.GE.U32.AND P6, PT, R3, 0x700, PT ;  /* 0x000007000300780c */ /* 0x000fce0003fc6070 */
[----:B------:R-:W4:Y:S01]  /*2cf0*/  @P3 LDC.64 R174, c[0x0][0x3b0] ;  /* 0x0000ec00ffae3b82 */ /* 0x000f220000000a00 */
[C---:B0-----:R-:W-:Y:S01]  /*2d00*/  @P0 IMAD.WIDE.U32 R166, R177.reuse, 0x4, R166 ;  /* 0x00000004b1a60825 */ /* 0x041fe200078e00a6 */
[----:B------:R-:W-:-:S04]  /*2d10*/  @P0 IADD3 R177, PT, PT, R177, 0x100, RZ ;  /* 0x00000100b1b10810 */ /* 0x000fc80007ffe0ff */
[----:B------:R0:W5:Y:S02]  /*2d20*/  @P0 LDG.E R9, desc[UR14][R166.64] ;  /* 0x0000000ea6090981 */ /* 0x000164000c1e1900 */
[----:B------:R-:W1:Y:S01]  /*2d30*/  @P4 LDC.64 R168, c[0x0][0x3b0] ;  /* 0x0000ec00ffa84b82 */ /* 0x000e620000000a00 */
[C---:B--2---:R-:W-:Y:S01]  /*2d40*/  @P1 IMAD.WIDE.U32 R164, R177.reuse, 0x4, R164 ;  /* 0x00000004b1a41825 */ /* 0x044fe200078e00a4 */
[----:B------:R-:W-:-:S04]  /*2d50*/  @P1 IADD3 R177, PT, PT, R177, 0x100, RZ ;  /* 0x00000100b1b11810 */ /* 0x000fc80007ffe0ff */
[----:B------:R2:W5:Y:S02]  /*2d60*/  @P1 LDG.E R10, desc[UR14][R164.64] ;  /* 0x0000000ea40a1981 */ /* 0x000564000c1e1900 */
[----:B0-----:R-:W0:Y:S01]  /*2d70*/  @P5 LDC.64 R166, c[0x0][0x3b0] ;  /* 0x0000ec00ffa65b82 */ /* 0x001e220000000a00 */
[C---:B---3--:R-:W-:Y:S01]  /*2d80*/  @P2 IMAD.WIDE.U32 R170, R177.reuse, 0x4, R170 ;  /* 0x00000004b1aa2825 */ /* 0x048fe200078e00aa */
[----:B------:R-:W-:-:S04]  /*2d90*/  @P2 IADD3 R177, PT, PT, R177, 0x100, RZ ;  /* 0x00000100b1b12810 */ /* 0x000fc80007ffe0ff */
[----:B------:R3:W5:Y:S02]  /*2da0*/  @P2 LDG.E R11, desc[UR14][R170.64] ;  /* 0x0000000eaa0b2981 */ /* 0x000764000c1e1900 */
[----:B--2---:R-:W2:Y:S01]  /*2db0*/  @P6 LDC.64 R164, c[0x0][0x3b0] ;  /* 0x0000ec00ffa46b82 */ /* 0x004ea20000000a00 */
[C---:B----4-:R-:W-:Y:S01]  /*2dc0*/  @P3 IMAD.WIDE.U32 R174, R177.reuse, 0x4, R174 ;  /* 0x00000004b1ae3825 */ /* 0x050fe200078e00ae */
[----:B------:R-:W-:-:S04]  /*2dd0*/  @P3 IADD3 R177, PT, PT, R177, 0x100, RZ ;  /* 0x00000100b1b13810 */ /* 0x000fc80007ffe0ff */
[----:B------:R4:W5:Y:S01]  /*2de0*/  @P3 LDG.E R12, desc[UR14][R174.64] ;  /* 0x0000000eae0c3981 */ /* 0x000962000c1e1900 */
[----:B------:R-:W-:Y:S01]  /*2df0*/  LOP3.LUT R15, R15, 0xfffffffd, RZ, 0xc0, !PT ;  /* 0xfffffffd0f0f7812 */ /* 0x000fe200078ec0ff */
[----:B---3--:R-:W3:Y:S01]  /*2e00*/  @P0 LDC.64 R170, c[0x0][0x438] ;  /* 0x00010e00ffaa0b82 */ /* 0x008ee20000000a00 */
[C---:B-1----:R-:W-:Y:S01]  /*2e10*/  @P4 IMAD.WIDE.U32 R168, R177.reuse, 0x4, R168 ;  /* 0x00000004b1a84825 */ /* 0x042fe200078e00a8 */
[----:B------:R-:W-:Y:S02]  /*2e20*/  @P4 IADD3 R177, PT, PT, R177, 0x100, RZ ;  /* 0x00000100b1b14810 */ /* 0x000fe40007ffe0ff */
[----:B------:R-:W-:Y:S02]  /*2e30*/  @P6 LOP3.LUT R15, R15, 0x2, RZ, 0xfc, !PT ;  /* 0x000000020f0f6812 */ /* 0x000fe400078efcff */
[----:B------:R1:W5:Y:S01]  /*2e40*/  @P4 LDG.E R13, desc[UR14][R168.64] ;  /* 0x0000000ea80d4981 */ /* 0x000362000c1e1900 */
[C---:B0-----:R-:W-:Y:S01]  /*2e50*/  @P5 IMAD.WIDE.U32 R166, R177.reuse, 0x4, R166 ;  /* 0x00000004b1a65825 */ /* 0x041fe200078e00a6 */
[----:B------:R-:W-:Y:S01]  /*2e60*/  @P5 IADD3 R177, PT, PT, R177, 0x100, RZ ;  /* 0x00000100b1b15810 */ /* 0x000fe20007ffe0ff */
[----:B----4-:R-:W0:Y:S03]  /*2e70*/  @P1 LDC.64 R174, c[0x0][0x438] ;  /* 0x00010e00ffae1b82 */ /* 0x010e260000000a00 */
[----:B------:R4:W5:Y:S01]  /*2e80*/  @P5 LDG.E R0, desc[UR14][R166.64] ;  /* 0x0000000ea6005981 */ /* 0x000962000c1e1900 */
[----:B--2---:R-:W-:-:S04]  /*2e90*/  @P6 IMAD.WIDE.U32 R164, R177, 0x4, R164 ;  /* 0x00000004b1a46825 */ /* 0x004fc800078e00a4 */
[----:B------:R-:W2:Y:S01]  /*2ea0*/  @P2 LDC.64 R176, c[0x0][0x438] ;  /* 0x00010e00ffb02b82 */ /* 0x000ea20000000a00 */
[----:B------:R2:W5:Y:S01]  /*2eb0*/  @P6 LDG.E R16, desc[UR14][R164.64] ;  /* 0x0000000ea4106981 */ /* 0x000562000c1e1900 */
[----:B---3--:R-:W-:-:S06]  /*2ec0*/  @P0 IMAD.WIDE.U32 R178, R173, 0x8, R170 ;  /* 0x00000008adb20825 */ /* 0x008fcc00078e00aa */
[----:B------:R-:W3:Y:S01]  /*2ed0*/  @P3 LDC.64 R170, c[0x0][0x438] ;  /* 0x00010e00ffaa3b82 */ /* 0x000ee20000000a00 */
[----:B------:R-:W-:Y:S01]  /*2ee0*/  @P0 IADD3 R173, PT, PT, R173, 0x100, RZ ;  /* 0x00000100adad0810 */ /* 0x000fe20007ffe0ff */
[----:B------:R-:W5:Y:S06]  /*2ef0*/  @P0 LDG.E.64 R206, desc[UR14][R178.64] ;  /* 0x0000000eb2ce0981 */ /* 0x000f6c000c1e1b00 */
[----:B-1----:R-:W1:Y:S01]  /*2f00*/  @P4 LDC.64 R168, c[0x0][0x438] ;  /* 0x00010e00ffa84b82 */ /* 0x002e620000000a00 */
[C---:B0-----:R-:W-:Y:S01]  /*2f10*/  @P1 IMAD.WIDE.U32 R174, R173.reuse, 0x8, R174 ;  /* 0x00000008adae1825 */ /* 0x041fe200078e00ae */
[----:B------:R-:W-:-:S04]  /*2f20*/  @P1 IADD3 R173, PT, PT, R173, 0x100, RZ ;  /* 0x00000100adad1810 */ /* 0x000fc80007ffe0ff */
[----:B------:R-:W5:Y:S02]  /*2f30*/  @P1 LDG.E.64 R204, desc[UR14][R174.64] ;  /* 0x0000000eaecc1981 */ /* 0x000f64000c1e1b00 */
[----:B----4-:R-:W0:Y:S01]  /*2f40*/  @P5 LDC.64 R166, c[0x0][0x438] ;  /* 0x00010e00ffa65b82 */ /* 0x010e220000000a00 */
[C---:B--2---:R-:W-:Y:S01]  /*2f50*/  @P2 IMAD.WIDE.U32 R176, R173.reuse, 0x8, R176 ;  /* 0x00000008adb02825 */ /* 0x044fe200078e00b0 */
[----:B------:R-:W-:-:S04]  /*2f60*/  @P2 IADD3 R173, PT, PT, R173, 0x100, RZ ;  /* 0x00000100adad2810 */ /* 0x000fc80007ffe0ff */
[----:B------:R-:W5:Y:S02]  /*2f70*/  @P2 LDG.E.64 R202, desc[UR14][R176.64] ;  /* 0x0000000eb0ca2981 */ /* 0x000f64000c1e1b00 */
[----:B------:R-:W2:Y:S01]  /*2f80*/  @P6 LDC.64 R164, c[0x0][0x438] ;  /* 0x00010e00ffa46b82 */ /* 0x000ea20000000a00 */
[C---:B---3--:R-:W-:Y:S01]  /*2f90*/  @P3 IMAD.WIDE.U32 R170, R173.reuse, 0x8, R170 ;  /* 0x00000008adaa3825 */ /* 0x048fe200078e00aa */
[----:B------:R-:W-:-:S04]  /*2fa0*/  @P3 IADD3 R173, PT, PT, R173, 0x100, RZ ;  /* 0x00000100adad3810 */ /* 0x000fc80007ffe0ff */
[----:B------:R3:W5:Y:S01]  /*2fb0*/  @P3 LDG.E.64 R200, desc[UR14][R170.64] ;  /* 0x0000000eaac83981 */ /* 0x000762000c1e1b00 */
[C---:B-1----:R-:W-:Y:S01]  /*2fc0*/  @P4 IMAD.WIDE.U32 R168, R173.reuse, 0x8, R168 ;  /* 0x00000008ada84825 */ /* 0x042fe200078e00a8 */
[----:B------:R-:W-:-:S04]  /*2fd0*/  @P4 IADD3 R173, PT, PT, R173, 0x100, RZ ;  /* 0x00000100adad4810 */ /* 0x000fc80007ffe0ff */
[----:B------:R1:W5:Y:S01]  /*2fe0*/  @P4 LDG.E.64 R198, desc[UR14][R168.64] ;  /* 0x0000000ea8c64981 */ /* 0x000362000c1e1b00 */
[C---:B0-----:R-:W-:Y:S01]  /*2ff0*/  @P5 IMAD.WIDE.U32 R166, R173.reuse, 0x8, R166 ;  /* 0x00000008ada65825 */ /* 0x041fe200078e00a6 */
[----:B------:R-:W-:-:S04]  /*3000*/  @P5 IADD3 R173, PT, PT, R173, 0x100, RZ ;  /* 0x00000100adad5810 */ /* 0x000fc80007ffe0ff */
[----:B------:R1:W5:Y:S01]  /*3010*/  @P5 LDG.E.64 R208, desc[UR14][R166.64] ;  /* 0x0000000ea6d05981 */ /* 0x000362000c1e1b00 */
[----:B--2---:R-:W-:-:S05]  /*3020*/  @P6 IMAD.WIDE.U32 R164, R173, 0x8, R164 ;  /* 0x00000008ada46825 */ /* 0x004fca00078e00a4 */
[----:B------:R1:W5:Y:S01]  /*3030*/  @P6 LDG.E.64 R210, desc[UR14][R164.64] ;  /* 0x0000000ea4d26981 */ /* 0x000362000c1e1b00 */
[----:B---3--:R-:W-:-:S07]  /*3040*/  CS2R R170, SRZ ;  /* 0x0000000000aa7805 */ /* 0x008fce000001ff00 */
.L_x_8196:
[----:B------:R-:W-:Y:S05]  /*3050*/  BSYNC.RECONVERGENT B0 ;  /* 0x0000000000007941 */ /* 0x000fea0003800200 */
.L_x_8182:
[----:B01-3--:R-:W0:Y:S01]  /*3060*/  SHFL.DOWN PT, R164, R171, 0x10, 0x1f ;  /* 0x0a001f00aba47f89 */ /* 0x00be2200000e0000 */
        /* <DEDUP_REMOVED lines=30> */
.L_x_8199:
[----:B------:R-:W-:Y:S05]  /*3250*/  BSYNC.RECONVERGENT B0 ;  /* 0x0000000000007941 */ /* 0x000fea0003800200 */
.L_x_8198:
        /* <DEDUP_REMOVED lines=57> */
.L_x_8202:
        /* <DEDUP_REMOVED lines=13> */
[----:B------:R-:W-:-:S04]  /*36c0*/  FMUL.FTZ R169, R164, UR24 ;  /* 0x00000018a4a97c20 */ /* 0x000fc80008410000 */
[----:B------:R-:W-:Y:S02]  /*36d0*/  FMUL.FTZ R167, R156, R169 ;  /* 0x000000a99ca77220 */ /* 0x000fe40000410000 */
[----:B------:R-:W-:-:S03]  /*36e0*/  @P6 HADD2.F32 R164, -RZ, R247.H0_H0 ;  /* 0x200000f7ffa46230 */ /* 0x000fc60000004100 */
[----:B------:R-:W-:Y:S02]  /*36f0*/  FSEL R167, R167, RZ, P6 ;  /* 0x000000ffa7a77208 */ /* 0x000fe40003000000 */
[----:B------:R-:W-:Y:S02]  /*3700*/  @P6 FMUL.FTZ R165, R169, R164 ;  /* 0x000000a4a9a56220 */ /* 0x000fe40000410000 */
[----:B------:R-:W-:Y:S02]  /*3710*/  F2FP.F16.F32.PACK_AB R167, RZ, R167 ;  /* 0x000000a7ffa7723e */ /* 0x000fe400000000ff */
[----:B------:R-:W-:Y:S02]  /*3720*/  FADD.FTZ R48, R48, R165 ;  /* 0x000000a530307221 */ /* 0x000fe40000010000 */
[----:B------:R-:W-:-:S07]  /*3730*/  PRMT R181, R167, 0x7610, R181 ;  /* 0x00007610a7b57816 */ /* 0x000fce00000000b5 */
.L_x_8205:
        /* <DEDUP_REMOVED lines=17> */
.L_x_8206:
        /* <DEDUP_REMOVED lines=11> */
[----:B------:R-:W-:-:S03]  /*3900*/  @P6 HADD2.F32 R14, -RZ, R247.H1_H1 ;  /* 0x300000f7ff0e6230 */ /* 0x000fc60000004100 */
[----:B------:R-:W-:Y:S02]  /*3910*/  FSEL R164, R164, RZ, P6 ;  /* 0x000000ffa4a47208 */ /* 0x000fe40003000000 */
[----:B------:R-:W-:Y:S02]  /*3920*/  @P6 FMUL.FTZ R165, R167, R14 ;  /* 0x0000000ea7a56220 */ /* 0x000fe40000410000 */
[----:B------:R-:W-:Y:S02]  /*3930*/  F2FP.F16.F32.PACK_AB R164, RZ, R164 ;  /* 0x000000a4ffa4723e */ /* 0x000fe400000000ff */
[----:B------:R-:W-:Y:S02]  /*3940*/  FADD.FTZ R50, R50, R165 ;  /* 0x000000a532327221 */ /* 0x000fe40000010000 */
[----:B------:R-:W-:-:S07]  /*3950*/  PRMT R14, R164, 0x7610, R14 ;  /* 0x00007610a40e7816 */ /* 0x000fce000000000e */
.L_x_8207:
        /* <DEDUP_REMOVED lines=16> */
[----:B------:R-:W-:Y:S01]  /*3a60*/  PRMT R7, R164, 0x7610, R7 ;  /* 0x00007610a4077816 */ /* 0x000fe20000000007 */
[----:B------:R-:W-:Y:S06]  /*3a70*/  BRA `(.L_x_8208) ;  /* 0x0000000c00647947 */ /* 0x000fec0003800000 */
.L_x_8204:
        /* <DEDUP_REMOVED lines=23> */
[----:B------:R-:W-:-:S04]  /*3bf0*/  FMUL.FTZ R167, R8, UR24 ;  /* 0x0000001808a77c20 */ /* 0x000fc80008410000 */
[----:B------:R-:W-:-:S04]  /*3c00*/  FMUL.FTZ R8, R156, R167 ;  /* 0x000000a79c087220 */ /* 0x000fc80000410000 */
[----:B------:R-:W-:Y:S01]  /*3c10*/  @P6 HADD2.F32 R170, -RZ, R247.H0_H0 ;  /* 0x200000f7ffaa6230 */ /* 0x000fe20000004100 */
[----:B------:R-:W-:-:S04]  /*3c20*/  FSEL R8, R8, RZ, P6 ;  /* 0x000000ff08087208 */ /* 0x000fc80003000000 */
[----:B------:R-:W-:Y:S01]  /*3c30*/  @P6 FMUL.FTZ R165, R170, R167 ;  /* 0x000000a7aaa56220 */ /* 0x000fe20000410000 */
[----:B------:R-:W-:-:S03]  /*3c40*/  F2FP.F16.F32.PACK_AB R8, RZ, R8 ;  /* 0x00000008ff08723e */ /* 0x000fc600000000ff */
[----:B------:R-:W-:Y:S01]  /*3c50*/  FADD.FTZ R48, R48, R165 ;  /* 0x000000a530307221 */ /* 0x000fe20000010000 */
[----:B------:R-:W-:-:S07]  /*3c60*/  PRMT R181, R8, 0x7610, R181 ;  /* 0x0000761008b57816 */ /* 0x000fce00000000b5 */
.L_x_8209:
[----:B------:R-:W-:Y:S05]  /*3c70*/  BRA.U !UP3, `(.L_x_8210) ;  /* 0x000000010b2c7547 */ /* 0x000fea000b800000 */
[----:B-----5:R-:W-:Y:S01]  /*3c80*/  LOP3.LUT P6, RZ, R9, 0xff00, RZ, 0xc0, !PT ;  /* 0x0000ff0009ff7812 */ /* 0x020fe200078cc0ff */
[----:B------:R-:W-:-:S04]  /*3c90*/  FMUL.FTZ R8, R168, UR25 ;  /* 0x00000019a8087c20 */ /* 0x000fc80008410000 */
[----:B------:R-:W-:Y:S01]  /*3ca0*/  FMUL.FTZ R168, R8, UR24 ;  /* 0x0000001808a87c20 */ /* 0x000fe20008410000 */
[----:B------:R-:W-:-:S03]  /*3cb0*/  HFMA2 R8, -RZ, RZ, 0, 0 ;  /* 0x00000000ff087431 */ /* 0x000fc600000001ff */
[----:B------:R-:W-:-:S04]  /*3cc0*/  FMUL.FTZ R165, R157, R168 ;  /* 0x000000a89da57220 */ /* 0x000fc80000410000 */
[----:B------:R-:W-:Y:S01]  /*3cd0*/  @P6 HADD2.F32 R167, -RZ, R248.H0_H0 ;  /* 0x200000f8ffa76230 */ /* 0x000fe20000004100 */
[----:B------:R-:W-:-:S04]  /*3ce0*/  FSEL R165, R165, RZ, P6 ;  /* 0x000000ffa5a57208 */ /* 0x000fc80003000000 */
[----:B------:R-:W-:Y:S01]  /*3cf0*/  @P6 FMUL.FTZ R8, R167, R168 ;  /* 0x000000a8a7086220 */ /* 0x000fe20000410000 */
[----:B------:R-:W-:-:S03]  /*3d00*/  F2FP.F16.F32.PACK_AB R165, RZ, R165 ;  /* 0x000000a5ffa5723e */ /* 0x000fc600000000ff */
[----:B------:R-:W-:Y:S01]  /*3d10*/  FADD.FTZ R49, R49, R8 ;  /* 0x0000000831317221 */ /* 0x000fe20000010000 */
[----:B------:R-:W-:-:S07]  /*3d20*/  PRMT R182, R165, 0x7610, R182 ;  /* 0x00007610a5b67816 */ /* 0x000fce00000000b6 */
.L_x_8210:
[----:B------:R-:W-:Y:S05]  /*3d30*/  BRA.U !UP3, `(.L_x_8211) ;  /* 0x000000010b2c7547 */ /* 0x000fea000b800000 */
[----:B-----5:R-:W-:Y:S01]  /*3d40*/  LOP3.LUT P6, RZ, R9, 0xff0000, RZ, 0xc0, !PT ;  /* 0x00ff000009ff7812 */ /* 0x020fe200078cc0ff */
[----:B------:R-:W-:Y:S01]  /*3d50*/  FMUL.FTZ R8, R5, UR25 ;  /* 0x0000001905087c20 */ /* 0x000fe20008410000 */
[----:B------:R-:W-:-:S03]  /*3d60*/  MOV R165, RZ ;  /* 0x000000ff00a57202 */ /* 0x000fc60000000f00 */
[----:B------:R-:W-:-:S04]  /*3d70*/  FMUL.FTZ R167, R8, UR24 ;  /* 0x0000001808a77c20 */ /* 0x000fc80008410000 */
[----:B------:R-:W-:-:S04]  /*3d80*/  FMUL.FTZ R8, R158, R167 ;  /* 0x000000a79e087220 */ /* 0x000fc80000410000 */
[----:B------:R-:W-:Y:S01]  /*3d90*/  @P6 HADD2.F32 R14, -RZ, R247.H1_H1 ;  /* 0x300000f7ff0e6230 */ /* 0x000fe20000004100 */
[----:B------:R-:W-:-:S04]  /*3da0*/  FSEL R8, R8, RZ, P6 ;  /* 0x000000ff08087208 */ /* 0x000fc80003000000 */
[----:B------:R-:W-:Y:S01]  /*3db0*/  @P6 FMUL.FTZ R165, R14, R167 ;  /* 0x000000a70ea56220 */ /* 0x000fe20000410000 */
[----:B------:R-:W-:-:S03]  /*3dc0*/  F2FP.F16.F32.PACK_AB R8, RZ, R8 ;  /* 0x00000008ff08723e */ /* 0x000fc600000000ff */
[----:B------:R-:W-:Y:S01]  /*3dd0*/  FADD.FTZ R50, R50, R165 ;  /* 0x000000a532327221 */ /* 0x000fe20000010000 */
[----:B------:R-:W-:-:S07]  /*3de0*/  PRMT R14, R8, 0x7610, R14 ;  /* 0x00007610080e7816 */ /* 0x000fce000000000e */
.L_x_8211:
[----:B------:R-:W-:Y:S02]  /*3df0*/  F2FP.F16.F32.PACK_AB R5, RZ, R5 ;  /* 0x00000005ff05723e */ /* 0x000fe400000000ff */
[----:B------:R-:W-:Y:S01]  /*3e00*/  F2FP.F16.F32.PACK_AB R8, RZ, R164 ;  /* 0x000000a4ff08723e */ /* 0x000fe200000000ff */
[----:B------:R-:W-:Y:S06]  /*3e10*/  BRA.U !UP3, `(.L_x_8208) ;  /* 0x000000090b7c7547 */ /* 0x000fec000b800000 */
[----:B-----5:R-:W-:Y:S01]  /*3e20*/  ISETP.GE.U32.AND P6, PT, R9, 0x1000000, PT ;  /* 0x010000000900780c */ /* 0x020fe20003fc6070 */
[----:B------:R-:W-:Y:S01]  /*3e30*/  FMUL.FTZ R164, R164, UR25 ;  /* 0x00000019a4a47c20 */ /* 0x000fe20008410000 */
[----:B------:R-:W-:-:S03]  /*3e40*/  HFMA2 R168, -RZ, RZ, 0, 0 ;  /* 0x00000000ffa87431 */ /* 0x000fc600000001ff */
[----:B------:R-:W-:-:S04]  /*3e50*/  FMUL.FTZ R164, R164, UR24 ;  /* 0x00000018a4a47c20 */ /* 0x000fc80008410000 */
[----:B------:R-:W-:-:S04]  /*3e60*/  FMUL.FTZ R7, R159, R164 ;  /* 0x000000a49f077220 */ /* 0x000fc80000410000 */
[----:B------:R-:W-:Y:S01]  /*3e70*/  @P6 HADD2.F32 R165, -RZ, R248.H1_H1 ;  /* 0x300000f8ffa56230 */ /* 0x000fe20000004100 */
[----:B------:R-:W-:-:S04]  /*3e80*/  FSEL R7, R7, RZ, P6 ;  /* 0x000000ff07077208 */ /* 0x000fc80003000000 */
[----:B------:R-:W-:Y:S01]  /*3e90*/  @P6 FMUL.FTZ R168, R165, R164 ;  /* 0x000000a4a5a86220 */ /* 0x000fe20000410000 */
[----:B------:R-:W-:-:S03]  /*3ea0*/  F2FP.F16.F32.PACK_AB R7, RZ, R7 ;  /* 0x00000007ff07723e */ /* 0x000fc600000000ff */
[----:B------:R-:W-:Y:S01]  /*3eb0*/  FADD.FTZ R51, R51, R168 ;  /* 0x000000a833337221 */ /* 0x000fe20000010000 */
[----:B------:R-:W-:Y:S06]  /*3ec0*/  BRA `(.L_x_8208) ;  /* 0x0000000800507947 */ /* 0x000fec0003800000 */
.L_x_8203:
[----:B------:R-:W-:-:S04]  /*3ed0*/  UISETP.NE.U32.AND UP0, UPT, UR4, URZ, UPT ;  /* 0x000000ff0400728c */ /* 0x000fc8000bf05070 */
[----:B------:R-:W-:-:S09]  /*3ee0*/  UISETP.NE.AND.EX UP0, UPT, UR5, URZ, UPT, UP0 ;  /* 0x000000ff0500728c */ /* 0x000fd2000bf05300 */
[----:B------:R-:W-:Y:S05]  /*3ef0*/  BRA.U UP0, `(.L_x_8212) ;  /* 0x0000000500207547 */ /* 0x000fea000b800000 */
[----:B------:R-:W-:Y:S01]  /*3f00*/  ISETP.LT.AND P6, PT, RZ, UR34, PT ;  /* 0x00000022ff007c0c */ /* 0x000fe2000bfc1270 */
[----:B------:R-:W-:-:S12]  /*3f10*/  BRA.U !UP3, `(.L_x_8213) ;  /* 0x000000010b447547 */ /* 0x000fd8000b800000 */
[----:B------:R-:W-:Y:S01]  /*3f20*/  @P6 FFMA.FTZ R168, R245, UR6, R166 ;  /* 0x00000006f5a86c23 */ /* 0x000fe200080100a6 */
[----:B-----5:R-:W-:Y:S01]  /*3f30*/  HADD2.F32 R164, -RZ, R206.H0_H0 ;  /* 0x200000ceffa47230 */ /* 0x020fe20000004100 */
[----:B------:R-:W-:Y:S02]  /*3f40*/  P2R R169, PR, RZ, 0x1 ;  /* 0x00000001ffa97803 */ /* 0x000fe40000000000 */
[----:B------:R-:W-:Y:S01]  /*3f50*/  @P6 FADD.FTZ R165, R243, -R168 ;  /* 0x800000a8f3a56221 */ /* 0x000fe20000010000 */
[----:B------:R-:W-:-:S03]  /*3f60*/  LOP3.LUT P0, RZ, R9, 0xff, RZ, 0xc0, !PT ;  /* 0x000000ff09ff7812 */ /* 0x000fc6000780c0ff */
[----:B------:R-:W-:Y:S01]  /*3f70*/  @P6 FFMA.FTZ R164, R165, UR33, R164 ;  /* 0x00000021a5a46c23 */ /* 0x000fe200080100a4 */
[----:B------:R-:W-:-:S03]  /*3f80*/  MOV R165, RZ ;  /* 0x000000ff00a57202 */ /* 0x000fc60000000f00 */
[----:B------:R-:W-:-:S04]  /*3f90*/  FMUL.FTZ R164, R164, UR25 ;  /* 0x00000019a4a47c20 */ /* 0x000fc80008410000 */
[----:B------:R-:W-:Y:S02]  /*3fa0*/  FMUL.FTZ R167, R164, UR24 ;  /* 0x00000018a4a77c20 */ /* 0x000fe40008410000 */
[----:B------:R-:W-:Y:S02]  /*3fb0*/  @P0 HADD2.F32 R168, -RZ, R247.H0_H0 ;  /* 0x200000f7ffa80230 */ /* 0x000fe40000004100 */
[----:B------:R-:W-:-:S03]  /*3fc0*/  FMUL.FTZ R164, R156, R167 ;  /* 0x000000a79ca47220 */ /* 0x000fc60000410000 */
[----:B------:R-:W-:Y:S02]  /*3fd0*/  @P0 FMUL.FTZ R165, R168, R167 ;  /* 0x000000a7a8a50220 */ /* 0x000fe40000410000 */
[----:B------:R-:W-:Y:S02]  /*3fe0*/  FSEL R164, R164, RZ, P0 ;  /* 0x000000ffa4a47208 */ /* 0x000fe40000000000 */
[----:B------:R-:W-:Y:S01]  /*3ff0*/  ISETP.NE.AND P0, PT, R169, RZ, PT ;  /* 0x000000ffa900720c */ /* 0x000fe20003f05270 */
[----:B------:R-:W-:Y:S01]  /*4000*/  FADD.FTZ R48, R48, R165 ;  /* 0x000000a530307221 */ /* 0x000fe20000010000 */
[----:B------:R-:W-:-:S04]  /*4010*/  F2FP.F16.F32.PACK_AB R164, RZ, R164 ;  /* 0x000000a4ffa4723e */ /* 0x000fc800000000ff */
[----:B------:R-:W-:-:S07]  /*4020*/  PRMT R181, R164, 0x7610, R181 ;  /* 0x00007610a4b57816 */ /* 0x000fce00000000b5 */
.L_x_8213:
[----:B------:R-:W-:Y:S05]  /*4030*/  BRA.U !UP3, `(.L_x_8214) ;  /* 0x000000010b487547 */ /* 0x000fea000b800000 */
[----:B-----5:R-:W-:Y:S01]  /*4040*/  SHF.R.U64 R164, R206, 0x10, R207 ;  /* 0x00000010cea47819 */ /* 0x020fe200000012cf */
[----:B------:R-:W-:Y:S01]  /*4050*/  @P6 FFMA.FTZ R165, R242, UR6, R166 ;  /* 0x00000006f2a56c23 */ /* 0x000fe200080100a6 */
[----:B------:R-:W-:Y:S01]  /*4060*/  P2R R167, PR, RZ, 0x1 ;  /* 0x00000001ffa77803 */ /* 0x000fe20000000000 */
[----:B------:R-:W-:Y:S01]  /*4070*/  HFMA2 R168, -RZ, RZ, 0, 0 ;  /* 0x00000000ffa87431 */ /* 0x000fe200000001ff */
[----:B------:R-:W-:Y:S01]  /*4080*/  LOP3.LUT P0, RZ, R9, 0xff00, RZ, 0xc0, !PT ;  /* 0x0000ff0009ff7812 */ /* 0x000fe2000780c0ff */
[----:B------:R-:W-:Y:S02]  /*4090*/  HADD2.F32 R164, -RZ, R164.H0_H0 ;  /* 0x200000a4ffa47230 */ /* 0x000fe40000004100 */
[----:B------:R-:W-:-:S04]  /*40a0*/  @P6 FADD.FTZ R165, R240, -R165 ;  /* 0x800000a5f0a56221 */ /* 0x000fc80000010000 */
[----:B------:R-:W-:-:S04]  /*40b0*/  @P6 FFMA.FTZ R164, R165, UR33, R164 ;  /* 0x00000021a5a46c23 */ /* 0x000fc800080100a4 */
[----:B------:R-:W-:Y:S02]  /*40c0*/  FMUL.FTZ R164, R164, UR25 ;  /* 0x00000019a4a47c20 */ /* 0x000fe40008410000 */
[----:B------:R-:W-:Y:S02]  /*40d0*/  @P0 HADD2.F32 R165, -RZ, R248.H0_H0 ;  /* 0x200000f8ffa50230 */ /* 0x000fe40000004100 */
[----:B------:R-:W-:-:S04]  /*40e0*/  FMUL.FTZ R170, R164, UR24 ;  /* 0x00000018a4aa7c20 */ /* 0x000fc80008410000 */
[-C--:B------:R-:W-:Y:S01]  /*40f0*/  FMUL.FTZ R164, R157, R170.reuse ;  /* 0x000000aa9da47220 */ /* 0x080fe20000410000 */
[----:B------:R-:W-:-:S04]  /*4100*/  @P0 FMUL.FTZ R168, R165, R170 ;  /* 0x000000aaa5a80220 */ /* 0x000fc80000410000 */
[----:B------:R-:W-:Y:S01]  /*4110*/  FSEL R164, R164, RZ, P0 ;  /* 0x000000ffa4a47208 */ /* 0x000fe20000000000 */
[----:B------:R-:W-:Y:S01]  /*4120*/  FADD.FTZ R49, R49, R168 ;  /* 0x000000a831317221 */ /* 0x000fe20000010000 */
[----:B------:R-:W-:Y:S02]  /*4130*/  ISETP.NE.AND P0, PT, R167, RZ, PT ;  /* 0x000000ffa700720c */ /* 0x000fe40003f05270 */
[----:B------:R-:W-:-:S04]  /*4140*/  F2FP.F16.F32.PACK_AB R164, RZ, R164 ;  /* 0x000000a4ffa4723e */ /* 0x000fc800000000ff */
[----:B------:R-:W-:-:S07]  /*4150*/  PRMT R182, R164, 0x7610, R182 ;  /* 0x00007610a4b67816 */ /* 0x000fce00000000b6 */
.L_x_8214:
[----:B------:R-:W-:Y:S05]  /*4160*/  BRA.U !UP3, `(.L_x_8215) ;  /* 0x000000010b407547 */ /* 0x000fea000b800000 */
        /* <DEDUP_REMOVED lines=9> */
[----:B------:R-:W-:Y:S02]  /*4200*/  @P0 HADD2.F32 R164, -RZ, R247.H1_H1 ;  /* 0x300000f7ffa40230 */ /* 0x000fe40000004100 */
[----:B------:R-:W-:-:S03]  /*4210*/  FMUL.FTZ R14, R158, R167 ;  /* 0x000000a79e0e7220 */ /* 0x000fc60000410000 */
[----:B------:R-:W-:Y:S02]  /*4220*/  @P0 FMUL.FTZ R165, R164, R167 ;  /* 0x000000a7a4a50220 */ /* 0x000fe40000410000 */
[----:B------:R-:W-:Y:S02]  /*4230*/  FSEL R14, R14, RZ, P0 ;  /* 0x000000ff0e0e7208 */ /* 0x000fe40000000000 */
[----:B------:R-:W-:Y:S01]  /*4240*/  ISETP.NE.AND P0, PT, R168, RZ, PT ;  /* 0x000000ffa800720c */ /* 0x000fe20003f05270 */
[----:B------:R-:W-:Y:S01]  /*4250*/  FADD.FTZ R50, R50, R165 ;  /* 0x000000a532327221 */ /* 0x000fe20000010000 */
[----:B------:R-:W-:-:S11]  /*4260*/  F2FP.F16.F32.PACK_AB R14, RZ, R14 ;  /* 0x0000000eff0e723e */ /* 0x000fd600000000ff */
.L_x_8215:
[----:B------:R-:W-:Y:S05]  /*4270*/  BRA.U !UP3, `(.L_x_8208) ;  /* 0x000000050b647547 */ /* 0x000fea000b800000 */
[----:B-----5:R-:W-:Y:S01]  /*4280*/  SHF.R.U32.HI R7, RZ, 0x10, R207 ;  /* 0x00000010ff077819 */ /* 0x020fe200000116cf */
[----:B------:R-:W-:-:S04]  /*4290*/  @P6 FFMA.FTZ R164, R238, UR6, R166 ;  /* 0x00000006eea46c23 */ /* 0x000fc800080100a6 */
[----:B------:R-:W-:Y:S02]  /*42a0*/  HADD2.F32 R7, -RZ, R7.H0_H0 ;  /* 0x20000007ff077230 */ /* 0x000fe40000004100 */
[----:B------:R-:W-:-:S04]  /*42b0*/  @P6 FADD.FTZ R164, R237, -R164 ;  /* 0x800000a4eda46221 */ /* 0x000fc80000010000 */
[----:B------:R-:W-:Y:S01]  /*42c0*/  @P6 FFMA.FTZ R7, R164, UR33, R7 ;  /* 0x00000021a4076c23 */ /* 0x000fe20008010007 */
[----:B------:R-:W-:Y:S01]  /*42d0*/  ISETP.GE.U32.AND P6, PT, R9, 0x1000000, PT ;  /* 0x010000000900780c */ /* 0x000fe20003fc6070 */
[----:B------:R-:W-:Y:S02]  /*42e0*/  HFMA2 R164, -RZ, RZ, 0, 0 ;  /* 0x00000000ffa47431 */ /* 0x000fe400000001ff */
[----:B------:R-:W-:-:S04]  /*42f0*/  FMUL.FTZ R7, R7, UR25 ;  /* 0x0000001907077c20 */ /* 0x000fc80008410000 */
[----:B------:R-:W-:-:S04]  /*4300*/  FMUL.FTZ R168, R7, UR24 ;  /* 0x0000001807a87c20 */ /* 0x000fc80008410000 */
[----:B------:R-:W-:Y:S02]  /*4310*/  FMUL.FTZ R7, R159, R168 ;  /* 0x000000a89f077220 */ /* 0x000fe40000410000 */
[----:B------:R-:W-:-:S03]  /*4320*/  @P6 HADD2.F32 R165, -RZ, R248.H1_H1 ;  /* 0x300000f8ffa56230 */ /* 0x000fc60000004100 */
[----:B------:R-:W-:Y:S02]  /*4330*/  FSEL R7, R7, RZ, P6 ;  /* 0x000000ff07077208 */ /* 0x000fe40003000000 */
[----:B------:R-:W-:Y:S02]  /*4340*/  @P6 FMUL.FTZ R164, R165, R168 ;  /* 0x000000a8a5a46220 */ /* 0x000fe40000410000 */
[----:B------:R-:W-:Y:S02]  /*4350*/  F2FP.F16.F32.PACK_AB R7, RZ, R7 ;  /* 0x00000007ff07723e */ /* 0x000fe400000000ff */
[----:B------:R-:W-:Y:S01]  /*4360*/  FADD.FTZ R51, R51, R164 ;  /* 0x000000a433337221 */ /* 0x000fe20000010000 */
[----:B------:R-:W-:Y:S06]  /*4370*/  BRA `(.L_x_8208) ;  /* 0x0000000400247947 */ /* 0x000fec0003800000 */
.L_x_8212:
[----:B------:R-:W-:Y:S01]  /*4380*/  PLOP3.LUT P6, PT, PT, PT, UP2, 0x80, 0x8 ;  /* 0x000000000008781c */ /* 0x000fe20003fcf028 */
[----:B-----5:R-:W-:Y:S01]  /*4390*/  HADD2.F32 R8, -RZ, R206.H0_H0 ;  /* 0x200000ceff087230 */ /* 0x020fe20000004100 */
[--C-:B------:R-:W-:Y:S02]  /*43a0*/  SHF.R.U64 R167, R206, 0x10, R207.reuse ;  /* 0x00000010cea77819 */ /* 0x100fe400000012cf */
[----:B------:R-:W-:-:S03]  /*43b0*/  SHF.R.U32.HI R164, RZ, 0x10, R207 ;  /* 0x00000010ffa47819 */ /* 0x000fc600000116cf */
[----:B------:R-:W-:Y:S02]  /*43c0*/  HADD2.F32 R167, -RZ, R167.H0_H0 ;  /* 0x200000a7ffa77230 */ /* 0x000fe40000004100 */
[----:B------:R-:W-:-:S04]  /*43d0*/  HADD2.F32 R164, -RZ, R164.H0_H0 ;  /* 0x200000a4ffa47230 */ /* 0x000fc80000004100 */
        /* <DEDUP_REMOVED lines=9> */
[----:B------:R-:W-:Y:S02]  /*4470*/  HADD2.F32 R5, -RZ, R207.H0_H0 ;  /* 0x200000cfff057230 */ /* 0x000fe40000004100 */
[----:B------:R-:W-:Y:S01]  /*4480*/  @P6 FADD.FTZ R165, R237, -R6 ;  /* 0x80000006eda56221 */ /* 0x000fe20000010000 */
[----:B------:R-:W-:Y:S01]  /*4490*/  @P6 FFMA.FTZ R167, R4, UR33, R167 ;  /* 0x0000002104a76c23 */ /* 0x000fe200080100a7 */
[----:B------:R-:W-:Y:S02]  /*44a0*/  @P6 FFMA.FTZ R4, R241, UR6, R166 ;  /* 0x00000006f1046c23 */ /* 0x000fe400080100a6 */
[----:B------:R-:W-:Y:S02]  /*44b0*/  @P6 FFMA.FTZ R164, R165, UR33, R164 ;  /* 0x00000021a5a46c23 */ /* 0x000fe400080100a4 */
[----:B------:R-:W-:Y:S01]  /*44c0*/  @P6 FADD.FTZ R4, R239, -R4 ;  /* 0x80000004ef046221 */ /* 0x000fe20000010000 */
[----:B------:R-:W-:-:S03]  /*44d0*/  F2FP.F16.F32.PACK_AB R6, RZ, R167 ;  /* 0x000000a7ff06723e */ /* 0x000fc600000000ff */
[----:B------:R-:W-:Y:S01]  /*44e0*/  @P6 FFMA.FTZ R5, R4, UR33, R5 ;  /* 0x0000002104056c23 */ /* 0x000fe20008010005 */
[----:B------:R-:W-:Y:S01]  /*44f0*/  F2FP.F16.F32.PACK_AB R4, RZ, R8 ;  /* 0x00000008ff04723e */ /* 0x000fe200000000ff */
[----:B------:R-:W-:Y:S06]  /*4500*/  BRA.U !UP3, `(.L_x_8216) ;  /* 0x000000010b2c7547 */ /* 0x000fec000b800000 */
[----:B------:R-:W-:Y:S01]  /*4510*/  LOP3.LUT P6, RZ, R9, 0xff, RZ, 0xc0, !PT ;  /* 0x000000ff09ff7812 */ /* 0x000fe200078cc0ff */
        /* <DEDUP_REMOVED lines=10> */
.L_x_8216:
[----:B------:R-:W-:Y:S05]  /*45c0*/  BRA.U !UP3, `(.L_x_8217) ;  /* 0x000000010b2c7547 */ /* 0x000fea000b800000 */
[----:B------:R-:W-:Y:S01]  /*45d0*/  LOP3.LUT P6, RZ, R9, 0xff00, RZ, 0xc0, !PT ;  /* 0x0000ff0009ff7812 */ /* 0x000fe200078cc0ff */
[----:B------:R-:W-:Y:S01]  /*45e0*/  FMUL.FTZ R167, R167, UR25 ;  /* 0x00000019a7a77c20 */ /* 0x000fe20008410000 */
[----:B------:R-:W-:-:S03]  /*45f0*/  HFMA2 R8, -RZ, RZ, 0, 0 ;  /* 0x00000000ff087431 */ /* 0x000fc600000001ff */
        /* <DEDUP_REMOVED lines=8> */
.L_x_8217:
[----:B------:R-:W-:Y:S05]  /*4680*/  BRA.U !UP3, `(.L_x_8218) ;  /* 0x000000010b2c7547 */ /* 0x000fea000b800000 */
[----:B------:R-:W-:Y:S01]  /*4690*/  LOP3.LUT P6, RZ, R9, 0xff0000, RZ, 0xc0, !PT ;  /* 0x00ff000009ff7812 */ /* 0x000fe200078cc0ff */
        /* <DEDUP_REMOVED lines=10> */
.L_x_8218:
[----:B------:R-:W-:Y:S02]  /*4740*/  F2FP.F16.F32.PACK_AB R5, RZ, R5 ;  /* 0x00000005ff05723e */ /* 0x000fe400000000ff */
[----:B------:R-:W-:Y:S01]  /*4750*/  F2FP.F16.F32.PACK_AB R8, RZ, R164 ;  /* 0x000000a4ff08723e */ /* 0x000fe200000000ff */
[----:B------:R-:W-:Y:S06]  /*4760*/  BRA.U !UP3, `(.L_x_8208) ;  /* 0x000000010b287547 */ /* 0x000fec000b800000 */
[----:B------:R-:W-:Y:S01]  /*4770*/  ISETP.GE.U32.AND P6, PT, R9, 0x1000000, PT ;  /* 0x010000000900780c */ /* 0x000fe20003fc6070 */
        /* <DEDUP_REMOVED lines=8> */
[----:B------:R-:W-:-:S07]  /*4800*/  FADD.FTZ R51, R51, R168 ;  /* 0x000000a833337221 */ /* 0x000fce0000010000 */
.L_x_8208:
        /* <DEDUP_REMOVED lines=11> */
.L_x_8219:
        /* <DEDUP_REMOVED lines=9> */
.L_x_8220:
[----:B------:R-:W-:Y:S02]  /*4950*/  IADD3 R244, PT, PT, R244, 0x100, RZ ;  /* 0x00000100f4f47810 */ /* 0x000fe40007ffe0ff */
[----:B------:R-:W-:-:S07]  /*4960*/  IADD3 R246, PT, PT, R246, 0x100, RZ ;  /* 0x00000100f6f67810 */ /* 0x000fce0007ffe0ff */
.L_x_8201:
[----:B------:R-:W-:Y:S05]  /*4970*/  BSYNC.RECONVERGENT B0 ;  /* 0x0000000000007941 */ /* 0x000fea0003800200 */
.L_x_8200:
        /* <DEDUP_REMOVED lines=12> */
.L_x_8223:
        /* <DEDUP_REMOVED lines=8> */
[----:B------:R-:W-:Y:S02]  /*4ac0*/  HADD2.F32 R8, -RZ, R8.H0_H0 ;  /* 0x20000008ff087230 */ /* 0x000fe40000004100 */
[----:B------:R-:W-:-:S04]  /*4ad0*/  HADD2.F32 R164, -RZ, R164.H0_H0 ;  /* 0x200000a4ffa47230 */ /* 0x000fc80000004100 */
        /* <DEDUP_REMOVED lines=8> */
[----:B------:R-:W-:Y:S02]  /*4b60*/  HADD2.F32 R4, -RZ, R205.H0_H0 ;  /* 0x200000cdff047230 */ /* 0x000fe40000004100 */
[----:B------:R-:W-:Y:S01]  /*4b70*/  @P6 FADD.FTZ R167, R233, -R6 ;  /* 0x80000006e9a76221 */ /* 0x000fe20000010000 */
[----:B------:R-:W-:Y:S01]  /*4b80*/  @P6 FADD.FTZ R5, R234, -R5 ;  /* 0x80000005ea056221 */ /* 0x000fe20000010000 */
[----:B------:R-:W-:-:S02]  /*4b90*/  F2FP.F16.F32.PACK_AB R6, RZ, R8 ;  /* 0x00000008ff06723e */ /* 0x000fc400000000ff */
[----:B------:R-:W-:Y:S01]  /*4ba0*/  @P6 FFMA.FTZ R164, R167, UR33, R164 ;  /* 0x00000021a7a46c23 */ /* 0x000fe200080100a4 */
        /* <DEDUP_REMOVED lines=14> */
.L_x_8226:
[----:B------:R-:W-:Y:S05]  /*4c90*/  BRA.U !UP3, `(.L_x_8227) ;  /* 0x000000010b2c7547 */ /* 0x000fea000b800000 */
[----:B------:R-:W-:Y:S01]  /*4ca0*/  LOP3.LUT P6, RZ, R10, 0xff00, RZ, 0xc0, !PT ;  /* 0x0000ff000aff7812 */ /* 0x000fe200078cc0ff */
        /* <DEDUP_REMOVED lines=10> */
.L_x_8227:
        /* <DEDUP_REMOVED lines=12> */
.L_x_8228:
[----:B------:R-:W-:Y:S02]  /*4e10*/  F2FP.F16.F32.PACK_AB R8, RZ, R4 ;  /* 0x00000004ff08723e */ /* 0x000fe400000000ff */
[----:B------:R-:W-:Y:S02]  /*4e20*/  F2FP.F16.F32.PACK_AB R165, RZ, R164 ;  /* 0x000000a4ffa5723e */ /* 0x000fe400000000ff */
[----:B------:R-:W-:Y:S02]  /*4e30*/  PRMT R4, R5, 0x7610, R4 ;  /* 0x0000761005047816 */ /* 0x000fe40000000004 */
[----:B------:R-:W-:Y:S02]  /*4e40*/  PRMT R5, R8, 0x7610, R5 ;  /* 0x0000761008057816 */ /* 0x000fe40000000005 */
[----:B------:R-:W-:Y:S01]  /*4e50*/  PRMT R8, R165, 0x7610, R8 ;  /* 0x00007610a5087816 */ /* 0x000fe20000000008 */
        /* <DEDUP_REMOVED lines=12> */
.L_x_8225:
[----:B------:R-:W-:Y:S01]  /*4f20*/  ISETP.LT.AND P6, PT, RZ, UR34, PT ;  /* 0x00000022ff007c0c */ /* 0x000fe2000bfc1270 */
[----:B------:R-:W-:-:S12]  /*4f30*/  BRA.U !UP3, `(.L_x_8230) ;  /* 0x000000010b447547 */ /* 0x000fd8000b800000 */
[----:B01----:R-:W-:Y:S01]  /*4f40*/  @P6 FFMA.FTZ R165, R183, UR6, R166 ;  /* 0x00000006b7a56c23 */ /* 0x003fe200080100a6 */
        /* <DEDUP_REMOVED lines=16> */
.L_x_8230:
[----:B------:R-:W-:Y:S05]  /*5050*/  BRA.U !UP3, `(.L_x_8231) ;  /* 0x000000010b487547 */ /* 0x000fea000b800000 */
[----:B01---5:R-:W-:Y:S01]  /*5060*/  SHF.R.U64 R164, R204, 0x10, R205 ;  /* 0x00000010cca47819 */ /* 0x023fe200000012cd */
[----:B------:R-:W-:Y:S01]  /*5070*/  @P6 FFMA.FTZ R168, R184, UR6, R166 ;  /* 0x00000006b8a86c23 */ /* 0x000fe200080100a6 */
[----:B------:R-:W-:Y:S02]  /*5080*/  P2R R167, PR, RZ, 0x1 ;  /* 0x00000001ffa77803 */ /* 0x000fe40000000000 */
[----:B------:R-:W-:Y:S01]  /*5090*/  LOP3.LUT P0, RZ, R10, 0xff00, RZ, 0xc0, !PT ;  /* 0x0000ff000aff7812 */ /* 0x000fe2000780c0ff */
[----:B------:R-:W-:Y:S02]  /*50a0*/  HADD2.F32 R164, -RZ, R164.H0_H0 ;  /* 0x200000a4ffa47230 */ /* 0x000fe40000004100 */
[----:B------:R-:W-:Y:S01]  /*50b0*/  @P6 FADD.FTZ R165, R235, -R168 ;  /* 0x800000a8eba56221 */ /* 0x000fe20000010000 */
[----:B------:R-:W-:-:S03]  /*50c0*/  HFMA2 R168, -RZ, RZ, 0, 0 ;  /* 0x00000000ffa87431 */ /* 0x000fc600000001ff */
        /* <DEDUP_REMOVED lines=11> */
.L_x_8231:
[----:B------:R-:W-:Y:S05]  /*5180*/  BRA.U !UP3, `(.L_x_8232) ;  /* 0x000000010b407547 */ /* 0x000fea000b800000 */
        /* <DEDUP_REMOVED lines=16> */
.L_x_8232:
[----:B------:R-:W-:Y:S05]  /*5290*/  BRA.U !UP3, `(.L_x_8229) ;  /* 0x000000090b747547 */ /* 0x000fea000b800000 */
[----:B-----5:R-:W-:Y:S01]  /*52a0*/  SHF.R.U32.HI R7, RZ, 0x10, R205 ;  /* 0x00000010ff077819 */ /* 0x020fe200000116cd */
[----:B01----:R-:W-:-:S04]  /*52b0*/  @P6 FFMA.FTZ R164, R186, UR6, R166 ;  /* 0x00000006baa46c23 */ /* 0x003fc800080100a6 */
        /* <DEDUP_REMOVED lines=14> */
.L_x_8224:
        /* <DEDUP_REMOVED lines=34> */
.L_x_8234:
        /* <DEDUP_REMOVED lines=12> */
.L_x_8235:
        /* <DEDUP_REMOVED lines=12> */
.L_x_8236:
[----:B------:R-:W-:Y:S02]  /*5740*/  F2FP.F16.F32.PACK_AB R8, RZ, R4 ;  /* 0x00000004ff08723e */ /* 0x000fe400000000ff */
[----:B------:R-:W-:Y:S02]  /*5750*/  F2FP.F16.F32.PACK_AB R165, RZ, R164 ;  /* 0x000000a4ffa5723e */ /* 0x000fe400000000ff */
[----:B------:R-:W-:Y:S02]  /*5760*/  PRMT R4, R5, 0x7610, R4 ;  /* 0x0000761005047816 */ /* 0x000fe40000000004 */
[----:B------:R-:W-:Y:S02]  /*5770*/  PRMT R5, R8, 0x7610, R5 ;  /* 0x0000761008057816 */ /* 0x000fe40000000005 */
[----:B------:R-:W-:Y:S01]  /*5780*/  PRMT R8, R165, 0x7610, R8 ;  /* 0x00007610a5087816 */ /* 0x000fe20000000008 */
        /* <DEDUP_REMOVED lines=12> */
.L_x_8233:
        /* <DEDUP_REMOVED lines=17> */
.L_x_8237:
[----:B------:R-:W-:Y:S05]  /*5960*/  BRA.U !UP3, `(.L_x_8238) ;  /* 0x000000010b407547 */ /* 0x000fea000b800000 */
[----:B01----:R-:W-:Y:S01]  /*5970*/  FFMA.FTZ R164, R184, UR6, R166 ;  /* 0x00000006b8a47c23 */ /* 0x003fe200080100a6 */
        /* <DEDUP_REMOVED lines=15> */
.L_x_8238:
        /* <DEDUP_REMOVED lines=15> */
[----:B------:R-:W-:-:S07]  /*5b60*/  FADD.FTZ R46, R46, R165 ;  /* 0x000000a52e2e7221 */ /* 0x000fce0000010000 */
.L_x_8239:
        /* <DEDUP_REMOVED lines=16> */
.L_x_8229:
        /* <DEDUP_REMOVED lines=9> */
.L_x_8240:
        /* <DEDUP_REMOVED lines=9> */
.L_x_8241:
[----:B------:R-:W-:Y:S02]  /*5d90*/  IADD3 R244, PT, PT, R244, 0x100, RZ ;  /* 0x00000100f4f47810 */ /* 0x000fe40007ffe0ff */
[----:B------:R-:W-:-:S07]  /*5da0*/  IADD3 R246, PT, PT, R246, 0x100, RZ ;  /* 0x00000100f6f67810 */ /* 0x000fce0007ffe0ff */
.L_x_8222:
[----:B------:R-:W-:Y:S05]  /*5db0*/  BSYNC.RECONVERGENT B0 ;  /* 0x0000000000007941 */ /* 0x000fea0003800200 */
.L_x_8221:
        /* <DEDUP_REMOVED lines=12> */
.L_x_8244:
        /* <DEDUP_REMOVED lines=37> */
.L_x_8247:
        /* <DEDUP_REMOVED lines=12> */
.L_x_8248:
        /* <DEDUP_REMOVED lines=12> */
.L_x_8249:
        /* <DEDUP_REMOVED lines=17> */
.L_x_8246:
[----:B------:R-:W-:Y:S01]  /*6360*/  ISETP.LT.AND P6, PT, RZ, UR34, PT ;  /* 0x00000022ff007c0c */ /* 0x000fe2000bfc1270 */
[----:B------:R-:W-:-:S12]  /*6370*/  BRA.U !UP3, `(.L_x_8251) ;  /* 0x000000010b447547 */ /* 0x000fd8000b800000 */
[----:B0123--:R-:W-:Y:S01]  /*6380*/  @P6 FFMA.FTZ R165, R187, UR6, R166 ;  /* 0x00000006bba56c23 */ /* 0x00ffe200080100a6 */
        /* <DEDUP_REMOVED lines=16> */
.L_x_8251:
[----:B------:R-:W-:Y:S05]  /*6490*/  BRA.U !UP3, `(.L_x_8252) ;  /* 0x000000010b487547 */ /* 0x000fea000b800000 */
[----:B0123-5:R-:W-:Y:S01]  /*64a0*/  SHF.R.U64 R164, R202, 0x10, R203 ;  /* 0x00000010caa47819 */ /* 0x02ffe200000012cb */
        /* <DEDUP_REMOVED lines=17> */
.L_x_8252:
[----:B------:R-:W-:Y:S05]  /*65c0*/  BRA.U !UP3, `(.L_x_8253) ;  /* 0x000000010b407547 */ /* 0x000fea000b800000 */
        /* <DEDUP_REMOVED lines=16> */
.L_x_8253:
[----:B------:R-:W-:Y:S05]  /*66d0*/  BRA.U !UP3, `(.L_x_8250) ;  /* 0x000000090b747547 */ /* 0x000fea000b800000 */
[----:B-----5:R-:W-:Y:S01]  /*66e0*/  SHF.R.U32.HI R7, RZ, 0x10, R203 ;  /* 0x00000010ff077819 */ /* 0x020fe200000116cb */
[----:B0123--:R-:W-:-:S04]  /*66f0*/  @P6 FFMA.FTZ R164, R190, UR6, R166 ;  /* 0x00000006bea46c23 */ /* 0x00ffc800080100a6 */
        /* <DEDUP_REMOVED lines=14> */
.L_x_8245:
        /* <DEDUP_REMOVED lines=34> */
.L_x_8255:
        /* <DEDUP_REMOVED lines=12> */
.L_x_8256:
        /* <DEDUP_REMOVED lines=12> */
.L_x_8257:
        /* <DEDUP_REMOVED lines=17> */
.L_x_8254:
        /* <DEDUP_REMOVED lines=17> */
.L_x_8258:
[----:B------:R-:W-:Y:S05]  /*6da0*/  BRA.U !UP3, `(.L_x_8259) ;  /* 0x000000010b407547 */ /* 0x000fea000b800000 */
[----:B0123--:R-:W-:Y:S01]  /*6db0*/  FFMA.FTZ R164, R188, UR6, R166 ;  /* 0x00000006bca47c23 */ /* 0x00ffe200080100a6 */
        /* <DEDUP_REMOVED lines=15> */
.L_x_8259:
        /* <DEDUP_REMOVED lines=16> */
.L_x_8260:
        /* <DEDUP_REMOVED lines=16> */
.L_x_8250:
        /* <DEDUP_REMOVED lines=9> */
.L_x_8261:
        /* <DEDUP_REMOVED lines=9> */
.L_x_8262:
[----:B------:R-:W-:Y:S02]  /*71d0*/  IADD3 R244, PT, PT, R244, 0x100, RZ ;  /* 0x00000100f4f47810 */ /* 0x000fe40007ffe0ff */
[----:B------:R-:W-:-:S07]  /*71e0*/  IADD3 R246, PT, PT, R246, 0x100, RZ ;  /* 0x00000100f6f67810 */ /* 0x000fce0007ffe0ff */
.L_x_8243:
[----:B------:R-:W-:Y:S05]  /*71f0*/  BSYNC.RECONVERGENT B0 ;  /* 0x0000000000007941 */ /* 0x000fea0003800200 */
.L_x_8242:
        /* <DEDUP_REMOVED lines=12> */
.L_x_8265:
        /* <DEDUP_REMOVED lines=37> */
.L_x_8268:
        /* <DEDUP_REMOVED lines=12> */
.L_x_8269:
        /* <DEDUP_REMOVED lines=12> */
.L_x_8270:
        /* <DEDUP_REMOVED lines=17> */
.L_x_8267:
[----:B------:R-:W-:Y:S01]  /*77a0*/  ISETP.LT.AND P6, PT, RZ, UR34, PT ;  /* 0x00000022ff007c0c */ /* 0x000fe2000bfc1270 */
[----:B------:R-:W-:-:S12]  /*77b0*/  BRA.U !UP3, `(.L_x_8272) ;  /* 0x000000010b447547 */ /* 0x000fd8000b800000 */
[----:B01234-:R-:W-:Y:S01]  /*77c0*/  @P6 FFMA.FTZ R165, R221, UR6, R166 ;  /* 0x00000006dda56c23 */ /* 0x01ffe200080100a6 */
        /* <DEDUP_REMOVED lines=16> */
.L_x_8272:
[----:B------:R-:W-:Y:S05]  /*78d0*/  BRA.U !UP3, `(.L_x_8273) ;  /* 0x000000010b487547 */ /* 0x000fea000b800000 */
[----:B012345:R-:W-:Y:S01]  /*78e0*/  SHF.R.U64 R164, R200, 0x10, R201 ;  /* 0x00000010c8a47819 */ /* 0x03ffe200000012c9 */
        /* <DEDUP_REMOVED lines=17> */
.L_x_8273:
[----:B------:R-:W-:Y:S05]  /*7a00*/  BRA.U !UP3, `(.L_x_8274) ;  /* 0x000000010b407547 */ /* 0x000fea000b800000 */
        /* <DEDUP_REMOVED lines=16> */
.L_x_8274:
[----:B------:R-:W-:Y:S05]  /*7b10*/  BRA.U !UP3, `(.L_x_8271) ;  /* 0x000000090b747547 */ /* 0x000fea000b800000 */
[----:B-----5:R-:W-:Y:S01]  /*7b20*/  SHF.R.U32.HI R7, RZ, 0x10, R201 ;  /* 0x00000010ff077819 */ /* 0x020fe200000116c9 */
[----:B01234-:R-:W-:-:S04]  /*7b30*/  @P6 FFMA.FTZ R164, R224, UR6, R166 ;  /* 0x00000006e0a46c23 */ /* 0x01ffc800080100a6 */
        /* <DEDUP_REMOVED lines=14> */
.L_x_8266:
        /* <DEDUP_REMOVED lines=34> */
.L_x_8276:
        /* <DEDUP_REMOVED lines=12> */
.L_x_8277:
        /* <DEDUP_REMOVED lines=12> */
.L_x_8278:
        /* <DEDUP_REMOVED lines=17> */
.L_x_8275:
        /* <DEDUP_REMOVED lines=17> */
.L_x_8279:
        /* <DEDUP_REMOVED lines=17> */
.L_x_8280:
        /* <DEDUP_REMOVED lines=16> */
.L_x_8281:
        /* <DEDUP_REMOVED lines=16> */
.L_x_8271:
        /* <DEDUP_REMOVED lines=9> */
.L_x_8282:
        /* <DEDUP_REMOVED lines=9> */
.L_x_8283:
[----:B------:R-:W-:Y:S02]  /*8610*/  IADD3 R244, PT, PT, R244, 0x100, RZ ;  /* 0x00000100f4f47810 */ /* 0x000fe40007ffe0ff */
[----:B------:R-:W-:-:S07]  /*8620*/  IADD3 R246, PT, PT, R246, 0x100, RZ ;  /* 0x00000100f6f67810 */ /* 0x000fce0007ffe0ff */
.L_x_8264:
[----:B------:R-:W-:Y:S05]  /*8630*/  BSYNC.RECONVERGENT B0 ;  /* 0x0000000000007941 */ /* 0x000fea0003800200 */
.L_x_8263:
        /* <DEDUP_REMOVED lines=12> */
.L_x_8286:
        /* <DEDUP_REMOVED lines=37> */
.L_x_8289:
        /* <DEDUP_REMOVED lines=12> */
.L_x_8290:
        /* <DEDUP_REMOVED lines=12> */
.L_x_8291:
        /* <DEDUP_REMOVED lines=17> */
.L_x_8288:
        /* <DEDUP_REMOVED lines=19> */
.L_x_8293:
        /* <DEDUP_REMOVED lines=19> */
.L_x_8294:
        /* <DEDUP_REMOVED lines=17> */
.L_x_8295:
        /* <DEDUP_REMOVED lines=17> */
.L_x_8287:
        /* <DEDUP_REMOVED lines=34> */
.L_x_8297:
        /* <DEDUP_REMOVED lines=12> */
.L_x_8298:
        /* <DEDUP_REMOVED lines=12> */
.L_x_8299:
        /* <DEDUP_REMOVED lines=17> */
.L_x_8296:
        /* <DEDUP_REMOVED lines=17> */
.L_x_8300:
        /* <DEDUP_REMOVED lines=17> */
.L_x_8301:
        /* <DEDUP_REMOVED lines=16> */
.L_x_8302:
        /* <DEDUP_REMOVED lines=16> */
.L_x_8292:
        /* <DEDUP_REMOVED lines=9> */
.L_x_8303:
        /* <DEDUP_REMOVED lines=9> */
.L_x_8304:
[----:B------:R-:W-:Y:S02]  /*9a50*/  IADD3 R244, PT, PT, R244, 0x100, RZ ;  /* 0x00000100f4f47810 */ /* 0x000fe40007ffe0ff */
[----:B------:R-:W-:-:S07]  /*9a60*/  IADD3 R246, PT, PT, R246, 0x100, RZ ;  /* 0x00000100f6f67810 */ /* 0x000fce0007ffe0ff */
.L_x_8285:
[----:B------:R-:W-:Y:S05]  /*9a70*/  BSYNC.RECONVERGENT B0 ;  /* 0x0000000000007941 */ /* 0x000fea0003800200 */
.L_x_8284:
        /* <DEDUP_REMOVED lines=12> */
.L_x_8307:
        /* <DEDUP_REMOVED lines=37> */
.L_x_8310:
        /* <DEDUP_REMOVED lines=12> */
.L_x_8311:
        /* <DEDUP_REMOVED lines=12> */
.L_x_8312:
        /* <DEDUP_REMOVED lines=17> */
.L_x_8309:
        /* <DEDUP_REMOVED lines=19> */
.L_x_8314:
        /* <DEDUP_REMOVED lines=19> */
.L_x_8315:
        /* <DEDUP_REMOVED lines=17> */
.L_x_8316:
        /* <DEDUP_REMOVED lines=17> */
.L_x_8308:
        /* <DEDUP_REMOVED lines=34> */
.L_x_8318:
        /* <DEDUP_REMOVED lines=12> */
.L_x_8319:
        /* <DEDUP_REMOVED lines=12> */
.L_x_8320:
        /* <DEDUP_REMOVED lines=17> */
.L_x_8317:
        /* <DEDUP_REMOVED lines=17> */
.L_x_8321:
        /* <DEDUP_REMOVED lines=17> */
.L_x_8322:
        /* <DEDUP_REMOVED lines=16> */
.L_x_8323:
        /* <DEDUP_REMOVED lines=16> */
.L_x_8313:
        /* <DEDUP_REMOVED lines=9> */
.L_x_8324:
        /* <DEDUP_REMOVED lines=9> */
.L_x_8325:
[----:B------:R-:W-:Y:S02]  /*ae90*/  IADD3 R244, PT, PT, R244, 0x100, RZ ;  /* 0x00000100f4f47810 */ /* 0x000fe40007ffe0ff */
[----:B------:R-:W-:-:S07]  /*aea0*/  IADD3 R246, PT, PT, R246, 0x100, RZ ;  /* 0x00000100f6f67810 */ /* 0x000fce0007ffe0ff */
.L_x_8306:
[----:B------:R-:W-:Y:S05]  /*aeb0*/  BSYNC.RECONVERGENT B0 ;  /* 0x0000000000007941 */ /* 0x000fea0003800200 */
.L_x_8305:
        /* <DEDUP_REMOVED lines=13> */
.L_x_8328:
        /* <DEDUP_REMOVED lines=8> */
[----:B------:R-:W-:Y:S02]  /*b010*/  HADD2.F32 R167, -RZ, R167.H0_H0 ;  /* 0x200000a7ffa77230 */ /* 0x000fe40000004100 */
[----:B------:R-:W-:-:S04]  /*b020*/  HADD2.F32 R164, -RZ, R164.H0_H0 ;  /* 0x200000a4ffa47230 */ /* 0x000fc80000004100 */
[--C-:B------:R-:W-:Y:S01]  /*b030*/  @P6 FFMA.FTZ R5, R17, UR6, R166.reuse ;  /* 0x0000000611056c23 */ /* 0x100fe200080100a6 */
[----:B------:R-:W-:-:S03]  /*b040*/  @P6 FFMA.FTZ R4, R18, UR6, R166 ;  /* 0x0000000612046c23 */ /* 0x000fc600080100a6 */
[----:B------:R-:W-:Y:S01]  /*b050*/  @P6 FADD.FTZ R5, R20, -R5 ;  /* 0x8000000514056221 */ /* 0x000fe20000010000 */
[----:B------:R-:W-:-:S03]  /*b060*/  @P6 FADD.FTZ R4, R19, -R4 ;  /* 0x8000000413046221 */ /* 0x000fc60000010000 */
[----:B------:R-:W-:Y:S01]  /*b070*/  @P6 FFMA.FTZ R8, R5, UR33, R8 ;  /* 0x0000002105086c23 */ /* 0x000fe20008010008 */
[--C-:B------:R-:W-:Y:S01]  /*b080*/  @P6 FFMA.FTZ R5, R21, UR6, R166.reuse ;  /* 0x0000000615056c23 */ /* 0x100fe200080100a6 */
[----:B------:R-:W-:Y:S01]  /*b090*/  @P6 FFMA.FTZ R166, R180, UR6, R166 ;  /* 0x00000006b4a66c23 */ /* 0x000fe200080100a6 */
[----:B------:R-:W-:Y:S01]  /*b0a0*/  @P6 FFMA.FTZ R167, R4, UR33, R167 ;  /* 0x0000002104a76c23 */ /* 0x000fe200080100a7 */
[----:B------:R-:W-:Y:S02]  /*b0b0*/  HADD2.F32 R4, -RZ, R211.H0_H0 ;  /* 0x200000d3ff047230 */ /* 0x000fe40000004100 */
[----:B------:R-:W-:Y:S01]  /*b0c0*/  @P6 FADD.FTZ R5, R22, -R5 ;  /* 0x8000000516056221 */ /* 0x000fe20000010000 */
[----:B------:R-:W-:Y:S01]  /*b0d0*/  @P6 FADD.FTZ R165, R23, -R166 ;  /* 0x800000a617a56221 */ /* 0x000fe20000010000 */
        /* <DEDUP_REMOVED lines=16> */
.L_x_8331:
        /* <DEDUP_REMOVED lines=12> */
.L_x_8332:
        /* <DEDUP_REMOVED lines=12> */
.L_x_8333:
[----:B------:R-:W-:Y:S02]  /*b360*/  F2FP.F16.F32.PACK_AB R8, RZ, R4 ;  /* 0x00000004ff08723e */ /* 0x000fe400000000ff */
[----:B------:R-:W-:Y:S02]  /*b370*/  F2FP.F16.F32.PACK_AB R165, RZ, R164 ;  /* 0x000000a4ffa5723e */ /* 0x000fe400000000ff */
[----:B------:R-:W-:Y:S02]  /*b380*/  PRMT R4, R5, 0x7610, R4 ;  /* 0x0000761005047816 */ /* 0x000fe40000000004 */
[----:B------:R-:W-:Y:S02]  /*b390*/  PRMT R5, R8, 0x7610, R5 ;  /* 0x0000761008057816 */ /* 0x000fe40000000005 */
[----:B------:R-:W-:Y:S01]  /*b3a0*/  PRMT R8, R165, 0x7610, R8 ;  /* 0x00007610a5087816 */ /* 0x000fe20000000008 */
[----:B------:R-:W-:Y:S06]  /*b3b0*/  BRA.U !UP3, `(.L_x_8334) ;  /* 0x0000000d0b847547 */ /* 0x000fec000b800000 */
[----:B------:R-:W-:Y:S01]  /*b3c0*/  ISETP.GE.U32.AND P6, PT, R16, 0x1000000, PT ;  /* 0x010000001000780c */ /* 0x000fe20003fc6070 */
[----:B------:R-:W-:-:S04]  /*b3d0*/  FMUL.FTZ R164, R164, UR25 ;  /* 0x00000019a4a47c20 */ /* 0x000fc80008410000 */
[----:B------:R-:W-:Y:S01]  /*b3e0*/  FMUL.FTZ R166, R164, UR24 ;  /* 0x00000018a4a67c20 */ /* 0x000fe20008410000 */
[----:B------:R-:W-:-:S03]  /*b3f0*/  HFMA2 R164, -RZ, RZ, 0, 0 ;  /* 0x00000000ffa47431 */ /* 0x000fc600000001ff */
[----:B------:R-:W-:-:S04]  /*b400*/  FMUL.FTZ R7, R111, R166 ;  /* 0x000000a66f077220 */ /* 0x000fc80000410000 */
[----:B------:R-:W-:Y:S01]  /*b410*/  @P6 HADD2.F32 R165, -RZ, R248.H1_H1 ;  /* 0x300000f8ffa56230 */ /* 0x000fe20000004100 */
[----:B------:R-:W-:-:S04]  /*b420*/  FSEL R7, R7, RZ, P6 ;  /* 0x000000ff07077208 */ /* 0x000fc80003000000 */
[----:B------:R-:W-:Y:S01]  /*b430*/  @P6 FMUL.FTZ R164, R165, R166 ;  /* 0x000000a6a5a46220 */ /* 0x000fe20000410000 */
[----:B------:R-:W-:-:S03]  /*b440*/  F2FP.F16.F32.PACK_AB R7, RZ, R7 ;  /* 0x00000007ff07723e */ /* 0x000fc600000000ff */
[----:B------:R-:W-:Y:S01]  /*b450*/  FADD.FTZ R27, R27, R164 ;  /* 0x000000a41b1b7221 */ /* 0x000fe20000010000 */
[----:B------:R-:W-:Y:S06]  /*b460*/  BRA `(.L_x_8334) ;  /* 0x0000000c00587947 */ /* 0x000fec0003800000 */
.L_x_8330:
        /* <DEDUP_REMOVED lines=19> */
.L_x_8335:
        /* <DEDUP_REMOVED lines=19> */
.L_x_8336:
        /* <DEDUP_REMOVED lines=17> */
.L_x_8337:
[----:B------:R-:W-:Y:S05]  /*b7e0*/  BRA.U !UP3, `(.L_x_8334) ;  /* 0x000000090b787547 */ /* 0x000fea000b800000 */
[----:B-----5:R-:W-:Y:S01]  /*b7f0*/  SHF.R.U32.HI R7, RZ, 0x10, R211 ;  /* 0x00000010ff077819 */ /* 0x020fe200000116d3 */
[----:B------:R-:W-:Y:S01]  /*b800*/  @P6 FFMA.FTZ R166, R180, UR6, R166 ;  /* 0x00000006b4a66c23 */ /* 0x000fe200080100a6 */
[----:B01234-:R-:W-:-:S03]  /*b810*/  HFMA2 R164, -RZ, RZ, 0, 0 ;  /* 0x00000000ffa47431 */ /* 0x01ffc600000001ff */
[----:B------:R-:W-:Y:S02]  /*b820*/  HADD2.F32 R7, -RZ, R7.H0_H0 ;  /* 0x20000007ff077230 */ /* 0x000fe40000004100 */
[----:B------:R-:W-:-:S04]  /*b830*/  @P6 FADD.FTZ R166, R23, -R166 ;  /* 0x800000a617a66221 */ /* 0x000fc80000010000 */
[----:B------:R-:W-:Y:S01]  /*b840*/  @P6 FFMA.FTZ R7, R166, UR33, R7 ;  /* 0x00000021a6076c23 */ /* 0x000fe20008010007 */
[----:B------:R-:W-:-:S03]  /*b850*/  ISETP.GE.U32.AND P6, PT, R16, 0x1000000, PT ;  /* 0x010000001000780c */ /* 0x000fc60003fc6070 */
        /* <DEDUP_REMOVED lines=9> */
.L_x_8329:
        /* <DEDUP_REMOVED lines=34> */
.L_x_8339:
        /* <DEDUP_REMOVED lines=12> */
.L_x_8340:
        /* <DEDUP_REMOVED lines=12> */
.L_x_8341:
[----:B------:R-:W-:Y:S02]  /*bc90*/  F2FP.F16.F32.PACK_AB R8, RZ, R4 ;  /* 0x00000004ff08723e */ /* 0x000fe400000000ff */
[----:B------:R-:W-:Y:S02]  /*bca0*/  F2FP.F16.F32.PACK_AB R165, RZ, R164 ;  /* 0x000000a4ffa5723e */ /* 0x000fe400000000ff */
[----:B------:R-:W-:Y:S02]  /*bcb0*/  PRMT R4, R5, 0x7610, R4 ;  /* 0x0000761005047816 */ /* 0x000fe40000000004 */
[----:B------:R-:W-:Y:S02]  /*bcc0*/  PRMT R5, R8, 0x7610, R5 ;  /* 0x0000761008057816 */ /* 0x000fe40000000005 */
[----:B------:R-:W-:Y:S01]  /*bcd0*/  PRMT R8, R165, 0x7610, R8 ;  /* 0x00007610a5087816 */ /* 0x000fe20000000008 */
[----:B------:R-:W-:Y:S06]  /*bce0*/  BRA.U !UP3, `(.L_x_8334) ;  /* 0x000000050b387547 */ /* 0x000fec000b800000 */
[----:B-----5:R-:W-:Y:S01]  /*bcf0*/  ISETP.GE.U32.AND P6, PT, R16, 0x1000000, PT ;  /* 0x010000001000780c */ /* 0x020fe20003fc6070 */
        /* <DEDUP_REMOVED lines=10> */
.L_x_8338:
        /* <DEDUP_REMOVED lines=17> */
.L_x_8342:
        /* <DEDUP_REMOVED lines=17> */
.L_x_8343:
        /* <DEDUP_REMOVED lines=16> */
.L_x_8344:
        /* <DEDUP_REMOVED lines=17> */
.L_x_8334:
        /* <DEDUP_REMOVED lines=9> */
.L_x_8345:
        /* <DEDUP_REMOVED lines=9> */
.L_x_8327:
[----:B------:R-:W-:Y:S05]  /*c2f0*/  BSYNC.RECONVERGENT B0 ;  /* 0x0000000000007941 */ /* 0x000fea0003800200 */
.L_x_8326:
[----:B------:R-:W-:Y:S02]  /*c300*/  UIADD3 UR30, UPT, UPT, UR30, UR28, URZ ;  /* 0x0000001c1e1e7290 */ /* 0x000fe4000fffe0ff */
[----:B------:R-:W-:Y:S02]  /*c310*/  UPLOP3.LUT UP1, UPT, UPT, UPT, UP1, 0x40, 0x4 ;  /* 0x000000000004789c */ /* 0x000fe40003f2e810 */
[----:B------:R-:W-:-:S09]  /*c320*/  UISETP.GE.AND UP0, UPT, UR30, UR29, UPT ;  /* 0x0000001d1e00728c */ /* 0x000fd2000bf06270 */
[----:B------:R-:W-:Y:S05]  /*c330*/  BRA.U !UP0, `(.L_x_8346) ;  /* 0xffffff4508c47547 */ /* 0x000fea000b83ffff */
.L_x_8181:
        /* <DEDUP_REMOVED lines=16> */
.L_x_8348:
[----:B------:R-:W-:Y:S05]  /*c440*/  BSYNC.RECONVERGENT B0 ;  /* 0x0000000000007941 */ /* 0x000fea0003800200 */
.L_x_8347:
        /* <DEDUP_REMOVED lines=12> */
.L_x_8350:
[----:B------:R-:W-:Y:S05]  /*c510*/  BSYNC.RECONVERGENT B0 ;  /* 0x0000000000007941 */ /* 0x000fea0003800200 */
.L_x_8349:
        /* <DEDUP_REMOVED lines=12> */
.L_x_8352:
[----:B------:R-:W-:Y:S05]  /*c5e0*/  BSYNC.RECONVERGENT B0 ;  /* 0x0000000000007941 */ /* 0x000fea0003800200 */
.L_x_8351:
        /* <DEDUP_REMOVED lines=12> */
.L_x_8354:
[----:B------:R-:W-:Y:S05]  /*c6b0*/  BSYNC.RECONVERGENT B0 ;  /* 0x0000000000007941 */ /* 0x000fea0003800200 */
.L_x_8353:
        /* <DEDUP_REMOVED lines=12> */
.L_x_8356:
[----:B------:R-:W-:Y:S05]  /*c780*/  BSYNC.RECONVERGENT B0 ;  /* 0x0000000000007941 */ /* 0x000fea0003800200 */
.L_x_8355:
        /* <DEDUP_REMOVED lines=12> */
.L_x_8358:
[----:B------:R-:W-:Y:S05]  /*c850*/  BSYNC.RECONVERGENT B0 ;  /* 0x0000000000007941 */ /* 0x000fea0003800200 */
.L_x_8357:
        /* <DEDUP_REMOVED lines=12> */
.L_x_8359:
        /* <DEDUP_REMOVED lines=14> */
.L_x_14403:


//--------------------- .text._ZN10layer_norm22ln_bwd_finalize_kernelINS_22Kernel_traits_finalizeILj7168Ef6__halfS2_S2_fjLb1ELj1024ELj4ENS_18Kernel_traits_baseILj7168EfS2_S2_S2_fjLj1024EEEEELb1ELb1EEEvNS_9BwdParamsE --------------------------
	.section	.text._ZN10layer_norm22ln_bwd_finalize_kernelINS_22Kernel_traits_finalizeILj7168Ef6__halfS2_S2_fjLb1ELj1024ELj4ENS_18Kernel_traits_baseILj7168EfS2_S2_S2_fjLj1024EEEEELb1ELb1EEEvNS_9BwdParamsE,"ax",@progbits
	.align	128
        .global         _ZN10layer_norm22ln_bwd_finalize_kernelINS_22Kernel_traits_finalizeILj7168Ef6__halfS2_S2_fjLb1ELj1024ELj4ENS_18Kernel_traits_baseILj7168EfS2_S2_S2_fjLj1024EEEEELb1ELb1EEEvNS_9BwdParamsE
        .type           _ZN10layer_norm22ln_bwd_finalize_kernelINS_22Kernel_traits_finalizeILj7168Ef6__halfS2_S2_fjLb1ELj1024ELj4ENS_18Kernel_traits_baseILj7168EfS2_S2_S2_fjLj1024EEEEELb1ELb1EEEvNS_9BwdParamsE,@function
        .size           _ZN10layer_norm22ln_bwd_finalize_kernelINS_22Kernel_traits_finalizeILj7168Ef6__halfS2_S2_fjLb1ELj1024ELj4ENS_18Kernel_traits_baseILj7168EfS2_S2_S2_fjLj1024EEEEELb1ELb1EEEvNS_9BwdParamsE,(.L_x_14404 - _ZN10layer_norm22ln_bwd_finalize_kernelINS_22Kernel_traits_finalizeILj7168Ef6__halfS2_S2_fjLb1ELj1024ELj4ENS_18Kernel_traits_baseILj7168EfS2_S2_S2_fjLj1024EEEEELb1ELb1EEEvNS_9BwdParamsE)
        .other          _ZN10layer_norm22ln_bwd_finalize_kernelINS_22Kernel_traits_finalizeILj7168Ef6__halfS2_S2_fjLb1ELj1024ELj4ENS_18Kernel_traits_baseILj7168EfS2_S2_S2_fjLj1024EEEEELb1ELb1EEEvNS_9BwdParamsE,@"STO_CUDA_ENTRY STV_DEFAULT"
_ZN10layer_norm22ln_bwd_finalize_kernelINS_22Kernel_traits_finalizeILj7168Ef6__halfS2_S2_fjLb1ELj1024ELj4ENS_18Kernel_traits_baseILj7168EfS2_S2_S2_fjLj1024EEEEELb1ELb1EEEvNS_9BwdParamsE:
.text._ZN10layer_norm22ln_bwd_finalize_kernelINS_22Kernel_traits_finalizeILj7168Ef6__halfS2_S2_fjLb1ELj1024ELj4ENS_18Kernel_traits_baseILj7168EfS2_S2_S2_fjLj1024EEEEELb1ELb1EEEvNS_9BwdParamsE:
        /* <DEDUP_REMOVED lines=56> */
.L_x_8364:
        /* <DEDUP_REMOVED lines=87> */
.L_x_8363:
[----:B------:R-:W-:Y:S05]  /*08f0*/  BSYNC.RECONVERGENT B1 ;  /* 0x0000000000017941 */ /* 0x000fea0003800200 */
.L_x_8362:
        /* <DEDUP_REMOVED lines=51> */
.L_x_8366:
[----:B------:R-:W-:Y:S05]  /*0c30*/  BSYNC.RECONVERGENT B1 ;  /* 0x0000000000017941 */ /* 0x000fea0003800200 */
.L_x_8365:
        /* <DEDUP_REMOVED lines=30> */
.L_x_8368:
[----:B------:R-:W-:Y:S05]  /*0e20*/  BSYNC.RECONVERGENT B1 ;  /* 0x0000000000017941 */ /* 0x000fea0003800200 */
.L_x_8367:
        /* <DEDUP_REMOVED lines=15> */
.L_x_8361:
[----:B------:R-:W-:Y:S05]  /*0f20*/  BSYNC.RECONVERGENT B0 ;  /* 0x0000000000007941 */ /* 0x000fea0003800200 */
.L_x_8360:
        /* <DEDUP_REMOVED lines=72> */
.L_x_8369:
        /* <DEDUP_REMOVED lines=13> */
.L_x_14404:


//--------------------- .text._ZN10layer_norm13ln_bwd_kernelINS_13Kernel_traitsIf6__halfS2_S2_fjLj7168ELj1ELj1ELj8ELj8ENS_18Kernel_traits_baseILj7168EfS2_S2_S2_fjLj256EEEEELb1ELb1ELb1ELb1EEEvNS_9BwdParamsE --------------------------
	.section	.text._ZN10layer_norm13ln_bwd_kernelINS_13Kernel_traitsIf6__halfS2_S2_fjLj7168ELj1ELj1ELj8ELj8ENS_18Kernel_traits_baseILj7168EfS2_S2_S2_fjLj256EEEEELb1ELb1ELb1ELb1EEEvNS_9BwdParamsE,"ax",@progbits
	.align	128
        .global         _ZN10layer_norm13ln_bwd_kernelINS_13Kernel_traitsIf6__halfS2_S2_fjLj7168ELj1ELj1ELj8ELj8ENS_18Kernel_traits_baseILj7168EfS2_S2_S2_fjLj256EEEEELb1ELb1ELb1ELb1EEEvNS_9BwdParamsE
        .type           _ZN10layer_norm13ln_bwd_kernelINS_13Kernel_traitsIf6__halfS2_S2_fjLj7168ELj1ELj1ELj8ELj8ENS_18Kernel_traits_baseILj7168EfS2_S2_S2_fjLj256EEEEELb1ELb1ELb1ELb1EEEvNS_9BwdParamsE,@function
        .size           _ZN10layer_norm13ln_bwd_kernelINS_13Kernel_traitsIf6__halfS2_S2_fjLj7168ELj1ELj1ELj8ELj8ENS_18Kernel_traits_baseILj7168EfS2_S2_S2_fjLj256EEEEELb1ELb1ELb1ELb1EEEvNS_9BwdParamsE,(.L_x_14405 - _ZN10layer_norm13ln_bwd_kernelINS_13Kernel_traitsIf6__halfS2_S2_fjLj7168ELj1ELj1ELj8ELj8ENS_18Kernel_traits_baseILj7168EfS2_S2_S2_fjLj256EEEEELb1ELb1ELb1ELb1EEEvNS_9BwdParamsE)
        .other          _ZN10layer_norm13ln_bwd_kernelINS_13Kernel_traitsIf6__halfS2_S2_fjLj7168ELj1ELj1ELj8ELj8ENS_18Kernel_traits_baseILj7168EfS2_S2_S2_fjLj256EEEEELb1ELb1ELb1ELb1EEEvNS_9BwdParamsE,@"STO_CUDA_ENTRY STV_DEFAULT"
_ZN10layer_norm13ln_bwd_kernelINS_13Kernel_traitsIf6__halfS2_S2_fjLj7168ELj1ELj1ELj8ELj8ENS_18Kernel_traits_baseILj7168EfS2_S2_S2_fjLj256EEEEELb1ELb1ELb1ELb1EEEvNS_9BwdParamsE:
.text._ZN10layer_norm13ln_bwd_kernelINS_13Kernel_traitsIf6__halfS2_S2_fjLj7168ELj1ELj1ELj8ELj8ENS_18Kernel_traits_baseILj7168EfS2_S2_S2_fjLj256EEEEELb1ELb1ELb1ELb1EEEvNS_9BwdParamsE:
        /* <DEDUP_REMOVED lines=76> */
.L_x_8508:
        /* <DEDUP_REMOVED lines=78> */
[----:B0-----:R-:W0:Y:S08]  /*09a0*/  @P0 LDC.64 R24, c[0x0][0x438] ;  /* 0x00010e00ff180b82 */ /* 0x001e300000000a00 */
[----:B------:R-:W0:Y:S08]  /*09b0*/  @P0 LDC.64 R178, c[0x0][0x438] ;  /* 0x00010e00ffb20b82 */ /* 0x000e300000000a00 */
[----:B------:R-:W0:Y:S08]  /*09c0*/  @P0 LDC.64 R190, c[0x0][0x438] ;  /* 0x00010e00ffbe0b82 */ /* 0x000e300000000a00 */
[----:B------:R-:W0:Y:S01]  /*09d0*/  @P0 LDC.64 R192, c[0x0][0x438] ;  /* 0x00010e00ffc00b82 */ /* 0x000e220000000a00 */
[----:B------:R-:W-:-:S02]  /*09e0*/  MOV R185, RZ ;  /* 0x000000ff00b97202 */ /* 0x000fc40000000f00 */
[----:B------:R-:W-:-:S05]  /*09f0*/  @P1 LEA.HI.SX32 R185, R0, R225, 0x1e ;  /* 0x000000e100b91211 */ /* 0x000fca00078ff2ff */
[C---:B-1----:R-:W-:Y:S01]  /*0a00*/  IMAD.WIDE.U32 R180, R185.reuse, 0x4, R208 ;  /* 0x00000004b9b47825 */ /* 0x042fe200078e00d0 */
[----:B------:R-:W-:-:S04]  /*0a10*/  IADD3 R189, PT, PT, R185, 0x300, RZ ;  /* 0x00000300b9bd7810 */ /* 0x000fc80007ffe0ff */
[----:B------:R1:W5:Y:S01]  /*0a20*/  LDG.E R244, desc[UR12][R180.64] ;  /* 0x0000000cb4f47981 */ /* 0x000362000c1e1900 */
[----:B------:R-:W-:Y:S01]  /*0a30*/  IADD3 R225, PT, PT, R185, 0x500, RZ ;  /* 0x00000500b9e17810 */ /* 0x000fe20007ffe0ff */
[----:B------:R-:W-:Y:S01]  /*0a40*/  @P0 IMAD.WIDE.U32 R186, R245, 0x8, R186 ;  /* 0x00000008f5ba0825 */ /* 0x000fe200078e00ba */
[C---:B------:R-:W-:Y:S02]  /*0a50*/  IADD3 R213, PT, PT, R185.reuse, 0x100, RZ ;  /* 0x00000100b9d57810 */ /* 0x040fe40007ffe0ff */
[----:B------:R-:W-:Y:S01]  /*0a60*/  IADD3 R211, PT, PT, R185, 0x200, RZ ;  /* 0x00000200b9d37810 */ /* 0x000fe20007ffe0ff */
[----:B------:R-:W-:Y:S01]  /*0a70*/  @P0 IMAD.WIDE.U32 R14, R223, 0x8, R14 ;  /* 0x00000008df0e0825 */ /* 0x000fe200078e000e */
[C---:B------:R-:W-:Y:S01]  /*0a80*/  IADD3 R237, PT, PT, R185.reuse, 0x600, RZ ;  /* 0x00000600b9ed7810 */ /* 0x040fe20007ffe0ff */
[----:B------:R-:W5:Y:S01]  /*0a90*/  @P0 LDG.E.64 R206, desc[UR12][R186.64] ;  /* 0x0000000cbace0981 */ /* 0x000f62000c1e1b00 */
[----:B-1----:R-:W-:Y:S01]  /*0aa0*/  IADD3 R181, PT, PT, R185, 0x400, RZ ;  /* 0x00000400b9b57810 */ /* 0x002fe20007ffe0ff */
[----:B------:R-:W-:-:S02]  /*0ab0*/  @P0 IMAD.WIDE.U32 R18, R221, 0x8, R18 ;  /* 0x00000008dd120825 */ /* 0x000fc400078e0012 */
[----:B------:R-:W5:Y:S02]  /*0ac0*/  @P0 LDG.E.64 R204, desc[UR12][R14.64] ;  /* 0x0000000c0ecc0981 */ /* 0x000f64000c1e1b00 */
[----:B0-----:R-:W-:Y:S02]  /*0ad0*/  @P0 IMAD.WIDE.U32 R24, R219, 0x8, R24 ;  /* 0x00000008db180825 */ /* 0x001fe400078e0018 */
[----:B------:R-:W5:Y:S02]  /*0ae0*/  @P0 LDG.E.64 R202, desc[UR12][R18.64] ;  /* 0x0000000c12ca0981 */ /* 0x000f64000c1e1b00 */
[----:B------:R-:W-:Y:S02]  /*0af0*/  @P0 IMAD.WIDE.U32 R178, R217, 0x8, R178 ;  /* 0x00000008d9b20825 */ /* 0x000fe400078e00b2 */
[----:B------:R-:W5:Y:S02]  /*0b00*/  @P0 LDG.E.64 R200, desc[UR12][R24.64] ;  /* 0x0000000c18c80981 */ /* 0x000f64000c1e1b00 */
[----:B------:R-:W-:-:S02]  /*0b10*/  @P0 IMAD.WIDE.U32 R190, R215, 0x8, R190 ;  /* 0x00000008d7be0825 */ /* 0x000fc400078e00be */
[----:B------:R-:W5:Y:S02]  /*0b20*/  @P0 LDG.E.64 R198, desc[UR12][R178.64] ;  /* 0x0000000cb2c60981 */ /* 0x000f64000c1e1b00 */
[----:B------:R-:W-:Y:S02]  /*0b30*/  @P0 IMAD.WIDE.U32 R192, R171, 0x8, R192 ;  /* 0x00000008abc00825 */ /* 0x000fe400078e00c0 */
[----:B------:R-:W5:Y:S02]  /*0b40*/  @P0 LDG.E.64 R196, desc[UR12][R190.64] ;  /* 0x0000000cbec40981 */ /* 0x000f64000c1e1b00 */
[--C-:B------:R-:W-:Y:S02]  /*0b50*/  IMAD.WIDE.U32 R184, R189, 0x4, R208.reuse ;  /* 0x00000004bdb87825 */ /* 0x100fe400078e00d0 */
[----:B------:R-:W5:Y:S02]  /*0b60*/  @P0 LDG.E.64 R194, desc[UR12][R192.64] ;  /* 0x0000000cc0c20981 */ /* 0x000f64000c1e1b00 */
[----:B------:R-:W-:-:S02]  /*0b70*/  IMAD.WIDE.U32 R180, R181, 0x4, R208 ;  /* 0x00000004b5b47825 */ /* 0x000fc400078e00d0 */
[----:B------:R2:W5:Y:S02]  /*0b80*/  LDG.E R241, desc[UR12][R184.64] ;  /* 0x0000000cb8f17981 */ /* 0x000564000c1e1900 */
[--C-:B------:R-:W-:Y:S02]  /*0b90*/  IMAD.WIDE.U32 R188, R225, 0x4, R208.reuse ;  /* 0x00000004e1bc7825 */ /* 0x100fe400078e00d0 */
[----:B------:R0:W5:Y:S01]  /*0ba0*/  LDG.E R240, desc[UR12][R180.64] ;  /* 0x0000000cb4f07981 */ /* 0x000162000c1e1900 */
[----:B------:R-:W-:Y:S01]  /*0bb0*/  ISETP.NE.AND P0, PT, RZ, UR11, PT ;  /* 0x0000000bff007c0c */ /* 0x000fe2000bf05270 */
[--C-:B------:R-:W-:Y:S02]  /*0bc0*/  IMAD.WIDE.U32 R212, R213, 0x4, R208.reuse ;  /* 0x00000004d5d47825 */ /* 0x100fe400078e00d0 */
[----:B------:R1:W5:Y:S02]  /*0bd0*/  LDG.E R239, desc[UR12][R188.64] ;  /* 0x0000000cbcef7981 */ /* 0x000364000c1e1900 */
[----:B------:R-:W-:-:S02]  /*0be0*/  IMAD.WIDE.U32 R210, R211, 0x4, R208 ;  /* 0x00000004d3d27825 */ /* 0x000fc400078e00d0 */
[----:B------:R-:W5:Y:S02]  /*0bf0*/  LDG.E R243, desc[UR12][R212.64] ;  /* 0x0000000cd4f37981 */ /* 0x000f64000c1e1900 */
[----:B------:R-:W-:Y:S02]  /*0c00*/  IMAD.WIDE.U32 R208, R237, 0x4, R208 ;  /* 0x00000004edd07825 */ /* 0x000fe400078e00d0 */
[----:B------:R1:W5:Y:S04]  /*0c10*/  LDG.E R242, desc[UR12][R210.64] ;  /* 0x0000000cd2f27981 */ /* 0x000368000c1e1900 */
[----:B------:R3:W5:Y:S01]  /*0c20*/  LDG.E R237, desc[UR12][R208.64] ;  /* 0x0000000cd0ed7981 */ /* 0x000762000c1e1900 */
[----:B--2---:R-:W-:Y:S02]  /*0c30*/  MOV R184, R22 ;  /* 0x0000001600b87202 */ /* 0x004fe40000000f00 */
[----:B0-----:R-:W-:-:S02]  /*0c40*/  SHF.R.U64 R181, R22, 0x10, R23 ;  /* 0x0000001016b57819 */ /* 0x001fc40000001217 */
[----:B----4-:R-:W-:Y:S02]  /*0c50*/  MOV R22, R2 ;  /* 0x0000000200167202 */ /* 0x010fe40000000f00 */
[----:B-1----:R-:W-:Y:S02]  /*0c60*/  MOV R189, R23 ;  /* 0x0000001700bd7202 */ /* 0x002fe40000000f00 */
[----:B------:R-:W-:Y:S02]  /*0c70*/  SHF.R.U32.HI R188, RZ, 0x10, R23 ;  /* 0x00000010ffbc7819 */ /* 0x000fe40000011617 */
[--C-:B------:R-:W-:Y:S02]  /*0c80*/  SHF.R.U64 R2, R2, 0x10, R3.reuse ;  /* 0x0000001002027819 */ /* 0x100fe40000001203 */
[----:B------:R-:W-:Y:S02]  /*0c90*/  MOV R19, R3 ;  /* 0x0000000300137202 */ /* 0x000fe40000000f00 */
[----:B------:R-:W-:-:S02]  /*0ca0*/  SHF.R.U32.HI R18, RZ, 0x10, R3 ;  /* 0x00000010ff127819 */ /* 0x000fc40000011603 */
[--C-:B------:R-:W-:Y:S02]  /*0cb0*/  SHF.R.U64 R23, R20, 0x10, R21.reuse ;  /* 0x0000001014177819 */ /* 0x100fe40000001215 */
[----:B------:R-:W-:Y:S02]  /*0cc0*/  MOV R211, R21 ;  /* 0x0000001500d37202 */ /* 0x000fe40000000f00 */
[----:B------:R-:W-:Y:S02]  /*0cd0*/  SHF.R.U32.HI R210, RZ, 0x10, R21 ;  /* 0x00000010ffd27819 */ /* 0x000fe40000011615 */
[----:B---3--:R-:W-:Y:S02]  /*0ce0*/  MOV R178, R8 ;  /* 0x0000000800b27202 */ /* 0x008fe40000000f00 */
        /* <DEDUP_REMOVED lines=8> */
[----:B------:R-:W-:Y:S01]  /*0d70*/  FSEL R3, R183, RZ, !P0 ;  /* 0x000000ffb7037208 */ /* 0x000fe20004000000 */
[----:B------:R-:W-:Y:S01]  /*0d80*/  HADD2.F32 R218, -RZ, R172.H0_H0 ;  /* 0x200000acffda7230 */ /* 0x000fe20000004100 */
[----:B------:R-:W-:-:S02]  /*0d90*/  MOV R180, R10 ;  /* 0x0000000a00b47202 */ /* 0x000fc40000000f00 */
[--C-:B------:R-:W-:Y:S02]  /*0da0*/  SHF.R.U64 R15, R10, 0x10, R11.reuse ;  /* 0x000000100a0f7819 */ /* 0x100fe4000000120b */
[----:B------:R-:W-:Y:S02]  /*0db0*/  MOV R187, R11 ;  /* 0x0000000b00bb7202 */ /* 0x000fe40000000f00 */
[----:B------:R-:W-:Y:S01]  /*0dc0*/  SHF.R.U32.HI R186, RZ, 0x10, R11 ;  /* 0x00000010ffba7819 */ /* 0x000fe2000001160b */
[----:B------:R-:W-:Y:S01]  /*0dd0*/  HADD2.F32 R208, -RZ, R174.H0_H0 ;  /* 0x200000aeffd07230 */ /* 0x000fe20000004100 */
[--C-:B------:R-:W-:Y:S02]  /*0de0*/  SHF.R.U64 R8, R8, 0x10, R9.reuse ;  /* 0x0000001008087819 */ /* 0x100fe40000001209 */
[----:B------:R-:W-:Y:S02]  /*0df0*/  MOV R225, R9 ;  /* 0x0000000900e17202 */ /* 0x000fe40000000f00 */
[----:B------:R-:W-:-:S02]  /*0e00*/  SHF.R.U32.HI R24, RZ, 0x10, R9 ;  /* 0x00000010ff187819 */ /* 0x000fc40000011609 */
[----:B------:R-:W-:Y:S01]  /*0e10*/  SHF.R.U64 R27, R172, 0x10, R173 ;  /* 0x00000010ac1b7819 */ /* 0x000fe200000012ad */
[----:B------:R-:W-:Y:S01]  /*0e20*/  HADD2.F32 R172, -RZ, R175.H0_H0 ;  /* 0x200000afffac7230 */ /* 0x000fe20000004100 */
[----:B------:R-:W-:Y:S01]  /*0e30*/  SHF.R.U64 R21, R174, 0x10, R175 ;  /* 0x00000010ae157819 */ /* 0x000fe200000012af */
[----:B------:R-:W-:Y:S01]  /*0e40*/  HADD2.F32 R174, -RZ, R16.H0_H0 ;  /* 0x20000010ffae7230 */ /* 0x000fe20000004100 */
[----:B------:R-:W-:Y:S01]  /*0e50*/  SHF.R.U64 R13, R176, 0x10, R177 ;  /* 0x00000010b00d7819 */ /* 0x000fe200000012b1 */
[----:B------:R-:W-:Y:S01]  /*0e60*/  HADD2.F32 R176, -RZ, R176.H0_H0 ;  /* 0x200000b0ffb07230 */ /* 0x000fe20000004100 */
[--C-:B------:R-:W-:Y:S01]  /*0e70*/  SHF.R.U64 R14, R4, 0x10, R5.reuse ;  /* 0x00000010040e7819 */ /* 0x100fe20000001205 */
[----:B------:R-:W-:Y:S01]  /*0e80*/  HADD2.F32 R212, -RZ, R168.H0_H0 ;  /* 0x200000a8ffd47230 */ /* 0x000fe20000004100 */
[----:B------:R-:W-:Y:S02]  /*0e90*/  MOV R11, R5 ;  /* 0x00000005000b7202 */ /* 0x000fe40000000f00 */
[----:B------:R-:W-:-:S02]  /*0ea0*/  SHF.R.U32.HI R10, RZ, 0x10, R5 ;  /* 0x00000010ff0a7819 */ /* 0x000fc40000011605 */
[----:B------:R-:W-:Y:S02]  /*0eb0*/  SHF.R.U64 R9, R16, 0x10, R17 ;  /* 0x0000001010097819 */ /* 0x000fe40000001211 */
[----:B------:R-:W-:Y:S02]  /*0ec0*/  SHF.R.U64 R26, R168, 0x10, R169 ;  /* 0x00000010a81a7819 */ /* 0x000fe400000012a9 */
[----:B------:R-:W-:Y:S02]  /*0ed0*/  SHF.R.U32.HI R25, RZ, 0x10, R173 ;  /* 0x00000010ff197819 */ /* 0x000fe400000116ad */
[----:B------:R-:W-:Y:S02]  /*0ee0*/  SHF.R.U32.HI R5, RZ, 0x10, R175 ;  /* 0x00000010ff057819 */ /* 0x000fe400000116af */
[----:B------:R-:W-:Y:S02]  /*0ef0*/  SHF.R.U32.HI R12, RZ, 0x10, R17 ;  /* 0x00000010ff0c7819 */ /* 0x000fe40000011611 */
[----:B------:R-:W-:-:S02]  /*0f00*/  SHF.R.U32.HI R16, RZ, 0x10, R177 ;  /* 0x00000010ff107819 */ /* 0x000fc400000116b1 */
[----:B------:R-:W-:Y:S01]  /*0f10*/  SHF.R.U32.HI R168, RZ, 0x10, R169 ;  /* 0x00000010ffa87819 */ /* 0x000fe200000116a9 */
[C---:B------:R-:W-:Y:S01]  /*0f20*/  FADD.FTZ R217, -R3.reuse, R220 ;  /* 0x000000dc03d97221 */ /* 0x040fe20000010100 */
        /* <DEDUP_REMOVED lines=11> */
[----:B------:R-:W-:Y:S01]  /*0fe0*/  HADD2.F32 R192, -RZ, R177.H0_H0 ;  /* 0x200000b1ffc07230 */ /* 0x000fe20000004100 */
[----:B------:R-:W-:Y:S01]  /*0ff0*/  MOV R182, R20 ;  /* 0x0000001400b67202 */ /* 0x000fe20000000f00 */
[----:B------:R-:W-:Y:S02]  /*1000*/  HADD2.F32 R238, -RZ, R238.H0_H0 ;  /* 0x200000eeffee7230 */ /* 0x000fe40000004100 */
[----:B------:R-:W-:Y:S01]  /*1010*/  FADD.FTZ R223, -R3, R248 ;  /* 0x000000f803df7221 */ /* 0x000fe20000010100 */
        /* <DEDUP_REMOVED lines=11> */
[----:B------:R-:W-:Y:S01]  /*10d0*/  HADD2.F32 R168, -RZ, R168.H0_H0 ;  /* 0x200000a8ffa87230 */ /* 0x000fe20000004100 */
[----:B------:R-:W-:Y:S01]  /*10e0*/  MOV R20, R4 ;  /* 0x0000000400147202 */ /* 0x000fe20000000f00 */
[----:B------:R-:W-:Y:S01]  /*10f0*/  HADD2.F32 R221, -RZ, R184.H0_H0 ;  /* 0x200000b8ffdd7230 */ /* 0x000fe20000004100 */
[----:B------:R-:W-:Y:S01]  /*1100*/  MOV R4, R6 ;  /* 0x0000000600047202 */ /* 0x000fe20000000f00 */
[C---:B------:R-:W-:Y:S01]  /*1110*/  FADD.FTZ R191, -R3.reuse, R216 ;  /* 0x000000d803bf7221 */ /* 0x040fe20000010100 */
[--C-:B------:R-:W-:Y:S01]  /*1120*/  SHF.R.U64 R6, R6, 0x10, R7.reuse ;  /* 0x0000001006067819 */ /* 0x100fe20000001207 */
[C---:B------:R-:W-:Y:S01]  /*1130*/  FADD.FTZ R9, -R3.reuse, R212 ;  /* 0x000000d403097221 */ /* 0x040fe20000010100 */
[----:B------:R-:W-:Y:S01]  /*1140*/  MOV R171, R7 ;  /* 0x0000000700ab7202 */ /* 0x000fe20000000f00 */
[----:B------:R-:W-:Y:S01]  /*1150*/  HADD2.F32 R189, -RZ, R189.H0_H0 ;  /* 0x200000bdffbd7230 */ /* 0x000fe20000004100 */
        /* <DEDUP_REMOVED lines=19> */
[----:B------:R-:W-:-:S02]  /*1290*/  HADD2.F32 R12, -RZ, R181.H0_H0 ;  /* 0x200000b5ff0c7230 */ /* 0x000fc40000004100 */
[----:B------:R-:W-:Y:S01]  /*12a0*/  FMUL.FTZ R3, R236, R219 ;  /* 0x000000dbec037220 */ /* 0x000fe20000410000 */
[----:B------:R-:W-:Y:S02]  /*12b0*/  HADD2.F32 R225, -RZ, R225.H0_H0 ;  /* 0x200000e1ffe17230 */ /* 0x000fe40000004100 */
[----:B------:R-:W-:Y:S01]  /*12c0*/  FMUL.FTZ R222, R80, R221 ;  /* 0x000000dd50de7220 */ /* 0x000fe20000410000 */
[----:B------:R-:W-:Y:S01]  /*12d0*/  FMUL.FTZ R183, R236, R183 ;  /* 0x000000b7ecb77220 */ /* 0x000fe20000410000 */
[----:B------:R-:W-:Y:S01]  /*12e0*/  FADD.FTZ R114, R114, R189 ;  /* 0x000000bd72727221 */ /* 0x000fe20000010000 */
[----:B------:R-:W-:Y:S01]  /*12f0*/  FMUL.FTZ R220, R236, R7 ;  /* 0x00000007ecdc7220 */ /* 0x000fe20000410000 */
[-C--:B------:R-:W-:Y:S01]  /*1300*/  FFMA.FTZ R86, R223, R189.reuse, R86 ;  /* 0x000000bddf567223 */ /* 0x080fe20000010056 */
[----:B------:R-:W-:Y:S01]  /*1310*/  FMUL.FTZ R219, R82, R189 ;  /* 0x000000bd52db7220 */ /* 0x000fe20000410000 */
[----:B------:R-:W-:Y:S02]  /*1320*/  HADD2.F32 R181, -RZ, R178.H0_H0 ;  /* 0x200000b2ffb57230 */ /* 0x000fe40000004100 */
[----:B------:R-:W-:Y:S01]  /*1330*/  FADD.FTZ R112, R112, R221 ;  /* 0x000000dd70707221 */ /* 0x000fe20000010000 */
[----:B------:R-:W-:Y:S01]  /*1340*/  FFMA.FTZ R84, R3, R221, R84 ;  /* 0x000000dd03547223 */ /* 0x000fe20000010054 */
[----:B------:R-:W-:-:S02]  /*1350*/  HADD2.F32 R189, -RZ, R180.H0_H0 ;  /* 0x200000b4ffbd7230 */ /* 0x000fc40000004100 */
[C---:B------:R-:W-:Y:S01]  /*1360*/  FMUL.FTZ R185, R236.reuse, R185 ;  /* 0x000000b9ecb97220 */ /* 0x040fe20000410000 */
[----:B------:R-:W-:Y:S02]  /*1370*/  HADD2.F32 R8, -RZ, R8.H0_H0 ;  /* 0x20000008ff087230 */ /* 0x000fe40000004100 */
[----:B------:R-:W-:Y:S01]  /*1380*/  FMUL.FTZ R221, R81, R12 ;  /* 0x0000000c51dd7220 */ /* 0x000fe20000410000 */
[----:B------:R-:W-:Y:S02]  /*1390*/  HADD2.F32 R7, -RZ, R4.H0_H0 ;  /* 0x20000004ff077230 */ /* 0x000fe40000004100 */
[----:B------:R-:W-:Y:S01]  /*13a0*/  FADD.FTZ R4, RZ, R222 ;  /* 0x000000deff047221 */ /* 0x000fe20000010000 */
[----:B------:R-:W-:Y:S01]  /*13b0*/  FMUL.FTZ R184, R236, R245 ;  /* 0x000000f5ecb87220 */ /* 0x000fe20000410000 */
[----:B------:R-:W-:Y:S01]  /*13c0*/  FADD.FTZ R126, R126, R225 ;  /* 0x000000e17e7e7221 */ /* 0x000fe20000010000 */
[-C--:B------:R-:W-:Y:S01]  /*13d0*/  FFMA.FTZ R98, R183, R225.reuse, R98 ;  /* 0x000000e1b7627223 */ /* 0x080fe20000010062 */
[----:B------:R-:W-:Y:S01]  /*13e0*/  FMUL.FTZ R180, R70, R225 ;  /* 0x000000e146b47220 */ /* 0x000fe20000410000 */
[----:B------:R-:W-:Y:S01]  /*13f0*/  FMUL.FTZ R224, R236, R213 ;  /* 0x000000d5ece07220 */ /* 0x000fe20000410000 */
[----:B------:R-:W-:Y:S01]  /*1400*/  FFMA.FTZ R225, R3, R222, RZ ;  /* 0x000000de03e17223 */ /* 0x000fe200000100ff */
[----:B------:R-:W-:-:S02]  /*1410*/  HADD2.F32 R213, -RZ, R182.H0_H0 ;  /* 0x200000b6ffd57230 */ /* 0x000fc40000004100 */
[----:B------:R-:W-:Y:S01]  /*1420*/  FADD.FTZ R124, R124, R181 ;  /* 0x000000b57c7c7221 */ /* 0x000fe20000010000 */
[----:B------:R-:W-:Y:S02]  /*1430*/  HADD2.F32 R188, -RZ, R188.H0_H0 ;  /* 0x200000bcffbc7230 */ /* 0x000fe40000004100 */
        /* <DEDUP_REMOVED lines=38> */
[----:B------:R-:W-:-:S02]  /*16a0*/  HADD2.F32 R23, -RZ, R22.H0_H0 ;  /* 0x20000016ff177230 */ /* 0x000fc40000004100 */
[C---:B------:R-:W-:Y:S01]  /*16b0*/  FMUL.FTZ R193, R236.reuse, R193 ;  /* 0x000000c1ecc17220 */ /* 0x040fe20000410000 */
[----:B------:R-:W-:Y:S02]  /*16c0*/  HADD2.F32 R2, -RZ, R2.H0_H0 ;  /* 0x20000002ff027230 */ /* 0x000fe40000004100 */
[----:B------:R-:W-:Y:S01]  /*16d0*/  FMUL.FTZ R22, R236, R21 ;  /* 0x00000015ec167220 */ /* 0x000fe20000410000 */
        /* <DEDUP_REMOVED lines=8> */
[----:B------:R-:W-:Y:S01]  /*1760*/  FADD.FTZ R129, R129, R2 ;  /* 0x0000000281817221 */ /* 0x000fe20000010000 */
[-C--:B------:R-:W-:Y:S01]  /*1770*/  FFMA.FTZ R101, R22, R2.reuse, R101 ;  /* 0x0000000216657223 */ /* 0x080fe20000010065 */
[----:B------:R-:W-:Y:S01]  /*1780*/  FMUL.FTZ R21, R65, R2 ;  /* 0x0000000241157220 */ /* 0x000fe20000410000 */
[----:B------:R-:W-:Y:S01]  /*1790*/  FMUL.FTZ R189, R73, R12 ;  /* 0x0000000c49bd7220 */ /* 0x000fe20000410000 */
[----:B------:R-:W-:Y:S01]  /*17a0*/  FADD.FTZ R2, R209, R190 ;  /* 0x000000bed1027221 */ /* 0x000fe20000010000 */
[----:B------:R-:W-:Y:S01]  /*17b0*/  FMUL.FTZ R192, R236, R251 ;  /* 0x000000fbecc07220 */ /* 0x000fe20000410000 */
[----:B------:R-:W-:Y:S01]  /*17c0*/  FFMA.FTZ R209, R193, R190, R4 ;  /* 0x000000bec1d17223 */ /* 0x000fe20000010004 */
[----:B------:R-:W-:Y:S01]  /*17d0*/  FADD.FTZ R115, R115, R188 ;  /* 0x000000bc73737221 */ /* 0x000fe20000010000 */
        /* <DEDUP_REMOVED lines=8> */
[----:B------:R-:W-:Y:S02]  /*1860*/  HADD2.F32 R15, -RZ, R20.H0_H0 ;  /* 0x20000014ff0f7230 */ /* 0x000fe40000004100 */
        /* <DEDUP_REMOVED lines=8> */
[----:B------:R-:W-:Y:S02]  /*18f0*/  FADD.FTZ R117, R117, R16 ;  /* 0x0000001075757221 */ /* 0x000fe40000010000 */
[----:B------:R-:W-:Y:S01]  /*1900*/  FADD.FTZ R2, R179, R182 ;  /* 0x000000b6b3027221 */ /* 0x000fe20000010000 */
[----:B------:R-:W-:Y:S01]  /*1910*/  FFMA.FTZ R179, R185, R182, R4 ;  /* 0x000000b6b9b37223 */ /* 0x000fe20000010004 */
[----:B------:R-:W-:Y:S01]  /*1920*/  FFMA.FTZ R89, R216, R16, R89 ;  /* 0x00000010d8597223 */ /* 0x000fe20000010059 */
[----:B------:R-:W-:Y:S02]  /*1930*/  HADD2.F32 R24, -RZ, R24.H0_H0 ;  /* 0x20000018ff187230 */ /* 0x000fe40000004100 */
        /* <DEDUP_REMOVED lines=66> */
[----:B------:R-:W-:Y:S01]  /*1d60*/  FFMA.FTZ R168, R12, R10, R175 ;  /* 0x0000000a0ca87223 */ /* 0x000fe200000100af */
        /* <DEDUP_REMOVED lines=20> */
.L_x_8371:
[----:B-----5:R-:W-:Y:S01]  /*1eb0*/  ISETP.GE.AND P1, PT, R170, 0x1, PT ;  /* 0x00000001aa00780c */ /* 0x020fe20003f26270 */
[----:B------:R-:W-:Y:S01]  /*1ec0*/  HFMA2 R245, -RZ, RZ, 0, 0 ;  /* 0x00000000fff57431 */ /* 0x000fe200000001ff */
[----:B------:R-:W-:Y:S01]  /*1ed0*/  MOV R246, UR7 ;  /* 0x0000000700f67c02 */ /* 0x000fe20008000f00 */
[----:B------:R-:W-:Y:S01]  /*1ee0*/  HFMA2 R172, -RZ, RZ, 0, 0 ;  /* 0x00000000ffac7431 */ /* 0x000fe200000001ff */
[----:B------:R-:W-:Y:S02]  /*1ef0*/  ISETP.NE.U32.AND P0, PT, RZ, UR6, PT ;  /* 0x00000006ff007c0c */ /* 0x000fe4000bf05070 */
[----:B------:R-:W-:Y:S02]  /*1f00*/  MOV R171, RZ ;  /* 0x000000ff00ab7202 */ /* 0x000fe40000000f00 */
[----:B------:R-:W-:-:S05]  /*1f10*/  ISETP.NE.AND.EX P0, PT, R246, RZ, PT, P0 ;  /* 0x000000fff600720c */ /* 0x000fca0003f05300 */
[----:B------:R-:W1:Y:S01]  /*1f20*/  @P1 LDC R169, c[0x0][0x388] ;  /* 0x0000e200ffa91b82 */ /* 0x000e620000000800 */
[----:B------:R-:W-:-:S05]  /*1f30*/  @P1 IADD3 R168, PT, PT, R170, -0x1, RZ ;  /* 0xffffffffaaa81810 */ /* 0x000fca0007ffe0ff */
[----:B-1----:R-:W-:-:S05]  /*1f40*/  @P1 IMAD R168, R168, R169, RZ ;  /* 0x000000a9a8a81224 */ /* 0x002fca00078e02ff */
[----:B------:R-:W-:-:S04]  /*1f50*/  @P1 SHF.R.S32.HI R169, RZ, 0x1f, R168 ;  /* 0x0000001fffa91819 */ /* 0x000fc800000114a8 */
[----:B------:R-:W-:-:S04]  /*1f60*/  @P1 LEA.HI R168, R169, R168, RZ, 0x2 ;  /* 0x000000a8a9a81211 */ /* 0x000fc800078f10ff */
[----:B------:R-:W-:Y:S01]  /*1f70*/  @P1 LEA.HI.SX32 R245, R168, R225, 0x1e ;  /* 0x000000e1a8f51211 */ /* 0x000fe200078ff2ff */
[----:B------:R-:W-:Y:S06]  /*1f80*/  @P0 BRA `(.L_x_8373) ;  /* 0x0000000000580947 */ /* 0x000fec0003800000 */
[----:B------:R-:W1:Y:S01]  /*1f90*/  LDC.64 R168, c[0x0][0x3b0] ;  /* 0x0000ec00ffa87b82 */ /* 0x000e620000000a00 */
[C---:B------:R-:W-:Y:S02]  /*1fa0*/  IADD3 R249, PT, PT, R245.reuse, 0x100, RZ ;  /* 0x00000100f5f97810 */ /* 0x040fe40007ffe0ff */
[C---:B------:R-:W-:Y:S02]  /*1fb0*/  IADD3 R209, PT, PT, R245.reuse, 0x200, RZ ;  /* 0x00000200f5d17810 */ /* 0x040fe40007ffe0ff */
        /* <DEDUP_REMOVED lines=19> */
.L_x_8373:
        /* <DEDUP_REMOVED lines=46> */
.L_x_8372:
        /* <DEDUP_REMOVED lines=8> */
[----:B---3--:R-:W-:-:S04]  /*2450*/  FADD.FTZ R169, R169, R172 ;  /* 0x000000aca9a97221 */ /* 0x008fc80000010000 */
[----:B------:R-:W1:Y:S04]  /*2460*/  SHFL.DOWN PT, R173, R168, 0x8, 0x1f ;  /* 0x09001f00a8ad7f89 */ /* 0x000e6800000e0000 */
[----:B------:R-:W3:Y:S01]  /*2470*/  SHFL.DOWN PT, R174, R169, 0x8, 0x1f ;  /* 0x09001f00a9ae7f89 */ /* 0x000ee200000e0000 */
[----:B----4-:R-:W-:Y:S01]  /*2480*/  LOP3.LUT P0, RZ, R225, 0x1f, RZ, 0xc0, !PT ;  /* 0x0000001fe1ff7812 */ /* 0x010fe2000780c0ff */
[----:B-1----:R-:W-:Y:S01]  /*2490*/  FADD.FTZ R173, R168, R173 ;  /* 0x000000ada8ad7221 */ /* 0x002fe20000010000 */
[----:B---3--:R-:W-:-:S04]  /*24a0*/  FADD.FTZ R174, R169, R174 ;  /* 0x000000aea9ae7221 */ /* 0x008fc80000010000 */
[----:B------:R-:W1:Y:S04]  /*24b0*/  SHFL.DOWN PT, R176, R173, 0x4, 0x1f ;  /* 0x08801f00adb07f89 */ /* 0x000e6800000e0000 */
[----:B------:R-:W3:Y:S01]  /*24c0*/  SHFL.DOWN PT, R175, R174, 0x4, 0x1f ;  /* 0x08801f00aeaf7f89 */ /* 0x000ee200000e0000 */
[----:B-1----:R-:W-:Y:S01]  /*24d0*/  FADD.FTZ R176, R173, R176 ;  /* 0x000000b0adb07221 */ /* 0x002fe20000010000 */
[----:B--2---:R-:W-:Y:S02]  /*24e0*/  @P1 IMAD R173, R170, R245, RZ ;  /* 0x000000f5aaad1224 */ /* 0x004fe400078e02ff */
[----:B---3--:R-:W-:Y:S02]  /*24f0*/  FADD.FTZ R175, R174, R175 ;  /* 0x000000afaeaf7221 */ /* 0x008fe40000010000 */
[----:B------:R-:W1:Y:S01]  /*2500*/  SHFL.DOWN PT, R171, R176, 0x2, 0x1f ;  /* 0x08401f00b0ab7f89 */ /* 0x000e6200000e0000 */
[----:B------:R-:W-:-:S03]  /*2510*/  @P1 SHF.R.S32.HI R174, RZ, 0x1f, R173 ;  /* 0x0000001fffae1819 */ /* 0x000fc600000114ad */
[----:B------:R-:W2:Y:S01]  /*2520*/  SHFL.DOWN PT, R172, R175, 0x2, 0x1f ;  /* 0x08401f00afac7f89 */ /* 0x000ea200000e0000 */
[----:B------:R-:W-:-:S04]  /*2530*/  @P1 LEA.HI R174, R174, R173, RZ, 0x2 ;  /* 0x000000adaeae1211 */ /* 0x000fc800078f10ff */
[----:B------:R-:W-:Y:S01]  /*2540*/  @P1 LEA.HI.SX32 R238, R174, R225, 0x1e ;  /* 0x000000e1aeee1211 */ /* 0x000fe200078ff2ff */
[----:B-1----:R-:W-:Y:S02]  /*2550*/  FADD.FTZ R177, R176, R171 ;  /* 0x000000abb0b17221 */ /* 0x002fe40000010000 */
[----:B------:R-:W1:Y:S01]  /*2560*/  @P1 LDC.64 R170, c[0x0][0x390] ;  /* 0x0000e400ffaa1b82 */ /* 0x000e620000000a00 */
[----:B--2---:R-:W-:Y:S02]  /*2570*/  FADD.FTZ R172, R175, R172 ;  /* 0x000000acafac7221 */ /* 0x004fe40000010000 */
[----:B------:R-:W2:Y:S04]  /*2580*/  SHFL.DOWN PT, R168, R177, 0x1, 0x1f ;  /* 0x08201f00b1a87f89 */ /* 0x000ea800000e0000 */
[----:B------:R-:W3:Y:S01]  /*2590*/  SHFL.DOWN PT, R169, R172, 0x1, 0x1f ;  /* 0x08201f00aca97f89 */ /* 0x000ee200000e0000 */
[----:B--2---:R-:W-:Y:S01]  /*25a0*/  FADD.FTZ R168, R177, R168 ;  /* 0x000000a8b1a87221 */ /* 0x004fe20000010000 */
[----:B---3--:R-:W-:Y:S01]  /*25b0*/  FADD.FTZ R169, R172, R169 ;  /* 0x000000a9aca97221 */ /* 0x008fe20000010000 */
[----:B------:R-:W-:Y:S06]  /*25c0*/  @P0 BRA `(.L_x_8375) ;  /* 0x0000000000200947 */ /* 0x000fec0003800000 */
[----:B------:R-:W2:Y:S01]  /*25d0*/  S2UR UR5, SR_CgaCtaId ;  /* 0x00000000000579c3 */ /* 0x000ea20000008800 */
[----:B------:R-:W-:Y:S01]  /*25e0*/  UMOV UR4, 0x400 ;  /* 0x0000040000047882 */ /* 0x000fe20000000000 */
[----:B------:R-:W-:-:S04]  /*25f0*/  SHF.R.U32.HI R172, RZ, 0x2, R225 ;  /* 0x00000002ffac7819 */ /* 0x000fc800000116e1 */
[----:B------:R-:W-:Y:S01]  /*2600*/  LOP3.LUT R172, R172, 0x38, RZ, 0xc0, !PT ;  /* 0x00000038acac7812 */ /* 0x000fe200078ec0ff */
[----:B--2---:R-:W-:-:S04]  /*2610*/  ULEA UR4, UR5, UR4, 0x18 ;  /* 0x0000000405047291 */ /* 0x004fc8000f8ec0ff */
[----:B------:R-:W-:Y:S02]  /*2620*/  UIADD3 UR5, UPT, UPT, UR4, 0x7040, URZ ;  /* 0x0000704004057890 */ /* 0x000fe4000fffe0ff */
[----:B------:R-:W-:-:S09]  /*2630*/  @!UP1 UIADD3 UR5, UPT, UPT, UR4, 0x7000, URZ ;  /* 0x0000700004059890 */ /* 0x000fd2000fffe0ff */
[----:B------:R2:W-:Y:S03]  /*2640*/  STS.64 [R172+UR5], R168 ;  /* 0x000000a8ac007988 */ /* 0x0005e60008000a05 */
.L_x_8375:
[----:B------:R-:W-:Y:S05]  /*2650*/  BSYNC.RECONVERGENT B0 ;  /* 0x0000000000007941 */ /* 0x000fea0003800200 */
.L_x_8374:
[----:B------:R-:W-:Y:S01]  /*2660*/  BAR.SYNC.DEFER_BLOCKING 0x0 ;  /* 0x0000000000007b1d */ /* 0x000fe20000010000 */
[----:B-1----:R-:W-:-:S06]  /*2670*/  @P1 IMAD.WIDE.U32 R208, R238, 0x8, R170 ;  /* 0x00000008eed01825 */ /* 0x002fcc00078e00aa */
[----:B------:R-:W3:Y:S01]  /*2680*/  @P1 LDG.E.64 R208, desc[UR12][R208.64] ;  /* 0x0000000cd0d01981 */ /* 0x000ee2000c1e1b00 */
        /* <DEDUP_REMOVED lines=11> */
[----:B--2---:R-:W1:Y:S01]  /*2740*/  LDS.128 R172, [UR5] ;  /* 0x00000005ffac7984 */ /* 0x004e620008000c00 */
[----:B------:R-:W-:Y:S02]  /*2750*/  UIADD3 UR5, UPT, UPT, UR4, 0x7060, URZ ;  /* 0x0000706004057890 */ /* 0x000fe4000fffe0ff */
[----:B------:R-:W-:Y:S01]  /*2760*/  @!UP1 UIADD3 UR5, UPT, UPT, UR4, 0x7020, URZ ;  /* 0x0000702004059890 */ /* 0x000fe2000fffe0ff */
[----:B------:R-:W2:Y:S01]  /*2770*/  LDS.128 R168, [UR10] ;  /* 0x0000000affa87984 */ /* 0x000ea20008000c00 */
[----:B------:R-:W-:Y:S02]  /*2780*/  UIADD3 UR10, UPT, UPT, UR4, 0x7070, URZ ;  /* 0x00007070040a7890 */ /* 0x000fe4000fffe0ff */
[----:B------:R-:W-:Y:S01]  /*2790*/  @!UP1 UIADD3 UR10, UPT, UPT, UR4, 0x7030, URZ ;  /* 0x00007030040a9890 */ /* 0x000fe2000fffe0ff */
[----:B-1----:R-:W-:Y:S01]  /*27a0*/  FADD.FTZ R177, RZ, R172 ;  /* 0x000000acffb17221 */ /* 0x002fe20000010000 */
[----:B------:R-:W-:-:S03]  /*27b0*/  FADD.FTZ R248, RZ, R173 ;  /* 0x000000adfff87221 */ /* 0x000fc60000010000 */
[----:B------:R-:W-:Y:S01]  /*27c0*/  FADD.FTZ R177, R174, R177 ;  /* 0x000000b1aeb17221 */ /* 0x000fe20000010000 */
[----:B------:R-:W-:Y:S02]  /*27d0*/  FADD.FTZ R248, R175, R248 ;  /* 0x000000f8aff87221 */ /* 0x000fe40000010000 */
[----:B------:R-:W1:Y:S01]  /*27e0*/  LDS.128 R172, [UR5] ;  /* 0x00000005ffac7984 */ /* 0x000e620008000c00 */
[----:B--2---:R-:W-:Y:S01]  /*27f0*/  FADD.FTZ R249, R177, R168 ;  /* 0x000000a8b1f97221 */ /* 0x004fe20000010000 */
[----:B------:R-:W-:Y:S01]  /*2800*/  FADD.FTZ R248, R248, R169 ;  /* 0x000000a9f8f87221 */ /* 0x000fe20000010000 */
[----:B------:R-:W-:Y:S01]  /*2810*/  SHF.R.S32.HI R168, RZ, 0x1f, R245 ;  /* 0x0000001fffa87819 */ /* 0x000fe200000114f5 */
[----:B------:R-:W2:Y:S01]  /*2820*/  LDS.128 R176, [UR10] ;  /* 0x0000000affb07984 */ /* 0x000ea20008000c00 */
[----:B------:R-:W-:Y:S01]  /*2830*/  FADD.FTZ R249, R170, R249 ;  /* 0x000000f9aaf97221 */ /* 0x000fe20000010000 */
[----:B------:R-:W-:Y:S01]  /*2840*/  FADD.FTZ R248, R171, R248 ;  /* 0x000000f8abf87221 */ /* 0x000fe20000010000 */
[----:B------:R-:W-:-:S02]  /*2850*/  LEA.HI R168, R168, R245, RZ, 0x2 ;  /* 0x000000f5a8a87211 */ /* 0x000fc400078f10ff */
[----:B-1----:R-:W-:Y:S01]  /*2860*/  FADD.FTZ R249, R249, R172 ;  /* 0x000000acf9f97221 */ /* 0x002fe20000010000 */
[----:B------:R-:W-:Y:S01]  /*2870*/  FADD.FTZ R248, R248, R173 ;  /* 0x000000adf8f87221 */ /* 0x000fe20000010000 */
[----:B------:R-:W-:Y:S02]  /*2880*/  LEA.HI.SX32 R173, R168, R225, 0x1e ;  /* 0x000000e1a8ad7211 */ /* 0x000fe400078ff2ff */
[----:B------:R-:W-:Y:S01]  /*2890*/  FADD.FTZ R249, R174, R249 ;  /* 0x000000f9aef97221 */ /* 0x000fe20000010000 */
[----:B------:R-:W-:-:S03]  /*28a0*/  FADD.FTZ R248, R175, R248 ;  /* 0x000000f8aff87221 */ /* 0x000fc60000010000 */
[----:B--2---:R-:W-:Y:S01]  /*28b0*/  FADD.FTZ R249, R249, R176 ;  /* 0x000000b0f9f97221 */ /* 0x004fe20000010000 */
[----:B------:R-:W-:-:S03]  /*28c0*/  FADD.FTZ R248, R248, R177 ;  /* 0x000000b1f8f87221 */ /* 0x000fc60000010000 */
[----:B------:R-:W-:Y:S01]  /*28d0*/  FADD.FTZ R175, R178, R249 ;  /* 0x000000f9b2af7221 */ /* 0x000fe20000010000 */
[----:B------:R-:W-:-:S03]  /*28e0*/  FADD.FTZ R172, R179, R248 ;  /* 0x000000f8b3ac7221 */ /* 0x000fc60000010000 */
[----:B------:R-:W-:Y:S01]  /*28f0*/  FMUL.FTZ R175, R175, UR14 ;  /* 0x0000000eafaf7c20 */ /* 0x000fe20008410000 */
[----:B------:R-:W-:-:S04]  /*2900*/  FMUL.FTZ R172, R172, UR14 ;  /* 0x0000000eacac7c20 */ /* 0x000fc80008410000 */
[----:B------:R-:W-:Y:S02]  /*2910*/  FSEL R175, R175, RZ, !P3 ;  /* 0x000000ffafaf7208 */ /* 0x000fe40005800000 */
[C---:B---3--:R-:W-:Y:S02]  /*2920*/  @P1 PRMT R247, R208.reuse, 0x7610, R247 ;  /* 0x00007610d0f71816 */ /* 0x048fe400000000f7 */
        /* <DEDUP_REMOVED lines=14> */
[----:B-----5:R-:W-:Y:S01]  /*2a10*/  LOP3.LUT P2, RZ, R244, 0xff, RZ, 0xc0, !PT ;  /* 0x000000fff4ff7812 */ /* 0x020fe2000784c0ff */
[----:B------:R-:W-:-:S04]  /*2a20*/  FADD.FTZ R169, R222, -R169 ;  /* 0x800000a9dea97221 */ /* 0x000fc80000010000 */
[----:B------:R-:W-:-:S05]  /*2a30*/  FMUL.FTZ R169, R236, R169 ;  /* 0x000000a9eca97220 */ /* 0x000fca0000410000 */
[----:B------:R-:W-:-:S03]  /*2a40*/  FSEL R169, R169, RZ, P0 ;  /* 0x000000ffa9a97208 */ /* 0x000fc60000000000 */
[----:B------:R-:W-:Y:S02]  /*2a50*/  @P2 HADD2.F32 R168, -RZ, R247.H0_H0 ;  /* 0x200000f7ffa82230 */ /* 0x000fe40000004100 */
[----:B------:R-:W-:-:S04]  /*2a60*/  FMUL.FTZ R169, R169, UR17 ;  /* 0x00000011a9a97c20 */ /* 0x000fc80008410000 */
[----:B------:R-:W-:Y:S01]  /*2a70*/  FMUL.FTZ R171, R169, UR16 ;  /* 0x00000010a9ab7c20 */ /* 0x000fe20008410000 */
[----:B------:R-:W-:-:S03]  /*2a80*/  HFMA2 R169, -RZ, RZ, 0, 0 ;  /* 0x00000000ffa97431 */ /* 0x000fc600000001ff */
[----:B------:R-:W-:Y:S01]  /*2a90*/  @P2 FMUL.FTZ R169, R171, R168 ;  /* 0x000000a8aba92220 */ /* 0x000fe20000410000 */
[----:B------:R-:W-:-:S03]  /*2aa0*/  FMUL.FTZ R168, R28, R171 ;  /* 0x000000ab1ca87220 */ /* 0x000fc60000410000 */
[----:B------:R-:W-:Y:S02]  /*2ab0*/  FADD.FTZ R164, R164, R169 ;  /* 0x000000a9a4a47221 */ /* 0x000fe40000010000 */
[----:B------:R-:W-:-:S04]  /*2ac0*/  FSEL R168, R168, RZ, P2 ;  /* 0x000000ffa8a87208 */ /* 0x000fc80001000000 */
[----:B------:R-:W-:-:S04]  /*2ad0*/  F2FP.F16.F32.PACK_AB R168, RZ, R168 ;  /* 0x000000a8ffa8723e */ /* 0x000fc800000000ff */
[----:B------:R-:W-:-:S07]  /*2ae0*/  PRMT R233, R168, 0x7610, R233 ;  /* 0x00007610a8e97816 */ /* 0x000fce00000000e9 */
.L_x_8378:
[----:B------:R-:W-:Y:S05]  /*2af0*/  @!P1 BRA `(.L_x_8379) ;  /* 0x0000000000409947 */ /* 0x000fea0003800000 */
[----:B------:R-:W-:Y:S01]  /*2b00*/  FFMA.FTZ R168, R224, R172, R175 ;  /* 0x000000ace0a87223 */ /* 0x000fe200000100af */
[----:B------:R-:W-:Y:S02]  /*2b10*/  ISETP.GT.AND P2, PT, R235, RZ, PT ;  /* 0x000000ffeb00720c */ /* 0x000fe40003f44270 */
[----:B-----5:R-:W-:Y:S01]  /*2b20*/  LOP3.LUT P0, RZ, R244, 0xff00, RZ, 0xc0, !PT ;  /* 0x0000ff00f4ff7812 */ /* 0x020fe2000780c0ff */
[----:B------:R-:W-:Y:S01]  /*2b30*/  FADD.FTZ R169, R221, -R168 ;  /* 0x800000a8dda97221 */ /* 0x000fe20000010000 */
[----:B------:R-:W-:-:S03]  /*2b40*/  MOV R168, RZ ;  /* 0x000000ff00a87202 */ /* 0x000fc60000000f00 */
[----:B------:R-:W-:-:S05]  /*2b50*/  FMUL.FTZ R169, R236, R169 ;  /* 0x000000a9eca97220 */ /* 0x000fca0000410000 */
[----:B------:R-:W-:-:S05]  /*2b60*/  FSEL R169, R169, RZ, P2 ;  /* 0x000000ffa9a97208 */ /* 0x000fca0001000000 */
[----:B------:R-:W-:-:S04]  /*2b70*/  FMUL.FTZ R169, R169, UR17 ;  /* 0x00000011a9a97c20 */ /* 0x000fc80008410000 */
[----:B------:R-:W-:Y:S01]  /*2b80*/  FMUL.FTZ R170, R169, UR16 ;  /* 0x00000010a9aa7c20 */ /* 0x000fe20008410000 */
[----:B------:R-:W-:-:S05]  /*2b90*/  @P0 HADD2.F32 R169, -RZ, R250.H1_H1 ;  /* 0x300000faffa90230 */ /* 0x000fca0000004100 */
[----:B------:R-:W-:Y:S01]  /*2ba0*/  @P0 FMUL.FTZ R168, R170, R169 ;  /* 0x000000a9aaa80220 */ /* 0x000fe20000410000 */
[----:B------:R-:W-:-:S03]  /*2bb0*/  FMUL.FTZ R169, R29, R170 ;  /* 0x000000aa1da97220 */ /* 0x000fc60000410000 */
[----:B------:R-:W-:Y:S02]  /*2bc0*/  FADD.FTZ R165, R165, R168 ;  /* 0x000000a8a5a57221 */ /* 0x000fe40000010000 */
[----:B------:R-:W-:-:S04]  /*2bd0*/  FSEL R169, R169, RZ, P0 ;  /* 0x000000ffa9a97208 */ /* 0x000fc80000000000 */
[----:B------:R-:W-:-:S04]  /*2be0*/  F2FP.F16.F32.PACK_AB R169, RZ, R169 ;  /* 0x000000a9ffa9723e */ /* 0x000fc800000000ff */
[----:B------:R-:W-:-:S07]  /*2bf0*/  PRMT R226, R169, 0x7610, R226 ;  /* 0x00007610a9e27816 */ /* 0x000fce00000000e2 */
.L_x_8379:
[----:B------:R-:W-:Y:S05]  /*2c00*/  @!P1 BRA `(.L_x_8380) ;  /* 0x0000000000409947 */ /* 0x000fea0003800000 */
[----:B------:R-:W-:Y:S01]  /*2c10*/  FFMA.FTZ R168, R223, R172, R175 ;  /* 0x000000acdfa87223 */ /* 0x000fe200000100af */
[----:B------:R-:W-:Y:S02]  /*2c20*/  ISETP.GT.AND P2, PT, R235, RZ, PT ;  /* 0x000000ffeb00720c */ /* 0x000fe40003f44270 */
[----:B-----5:R-:W-:Y:S01]  /*2c30*/  LOP3.LUT P0, RZ, R244, 0xff0000, RZ, 0xc0, !PT ;  /* 0x00ff0000f4ff7812 */ /* 0x020fe2000780c0ff */
[----:B------:R-:W-:-:S04]  /*2c40*/  FADD.FTZ R169, R219, -R168 ;  /* 0x800000a8dba97221 */ /* 0x000fc80000010000 */
[----:B------:R-:W-:-:S05]  /*2c50*/  FMUL.FTZ R169, R236, R169 ;  /* 0x000000a9eca97220 */ /* 0x000fca0000410000 */
[----:B------:R-:W-:-:S03]  /*2c60*/  FSEL R169, R169, RZ, P2 ;  /* 0x000000ffa9a97208 */ /* 0x000fc60001000000 */
[----:B------:R-:W-:Y:S02]  /*2c70*/  @P0 HADD2.F32 R168, -RZ, R247.H1_H1 ;  /* 0x300000f7ffa80230 */ /* 0x000fe40000004100 */
        /* <DEDUP_REMOVED lines=9> */
.L_x_8380:
[----:B------:R-:W-:Y:S05]  /*2d10*/  @!P1 BRA `(.L_x_8381) ;  /* 0x0000000c00a49947 */ /* 0x000fea0003800000 */
[----:B------:R-:W-:Y:S01]  /*2d20*/  FFMA.FTZ R169, R220, R172, R175 ;  /* 0x000000acdca97223 */ /* 0x000fe200000100af */
[----:B------:R-:W-:Y:S02]  /*2d30*/  ISETP.GT.AND P2, PT, R235, RZ, PT ;  /* 0x000000ffeb00720c */ /* 0x000fe40003f44270 */
[----:B-----5:R-:W-:Y:S01]  /*2d40*/  ISETP.GE.U32.AND P0, PT, R244, 0x1000000, PT ;  /* 0x01000000f400780c */ /* 0x020fe20003f06070 */
[----:B------:R-:W-:Y:S01]  /*2d50*/  FADD.FTZ R169, R218, -R169 ;  /* 0x800000a9daa97221 */ /* 0x000fe20000010000 */
[----:B------:R-:W-:-:S03]  /*2d60*/  MOV R168, RZ ;  /* 0x000000ff00a87202 */ /* 0x000fc60000000f00 */
[----:B------:R-:W-:-:S05]  /*2d70*/  FMUL.FTZ R169, R236, R169 ;  /* 0x000000a9eca97220 */ /* 0x000fca0000410000 */
[----:B------:R-:W-:-:S05]  /*2d80*/  FSEL R169, R169, RZ, P2 ;  /* 0x000000ffa9a97208 */ /* 0x000fca0001000000 */
[----:B------:R-:W-:-:S04]  /*2d90*/  FMUL.FTZ R169, R169, UR17 ;  /* 0x00000011a9a97c20 */ /* 0x000fc80008410000 */
[----:B------:R-:W-:Y:S01]  /*2da0*/  FMUL.FTZ R170, R169, UR16 ;  /* 0x00000010a9aa7c20 */ /* 0x000fe20008410000 */
[----:B------:R-:W-:-:S05]  /*2db0*/  @P0 HADD2.F32 R169, -RZ, R250.H0_H0 ;  /* 0x200000faffa90230 */ /* 0x000fca0000004100 */
[----:B------:R-:W-:Y:S01]  /*2dc0*/  @P0 FMUL.FTZ R168, R170, R169 ;  /* 0x000000a9aaa80220 */ /* 0x000fe20000410000 */
[----:B------:R-:W-:-:S03]  /*2dd0*/  FMUL.FTZ R169, R31, R170 ;  /* 0x000000aa1fa97220 */ /* 0x000fc60000410000 */
[----:B------:R-:W-:Y:S02]  /*2de0*/  FADD.FTZ R167, R167, R168 ;  /* 0x000000a8a7a77221 */ /* 0x000fe40000010000 */
[----:B------:R-:W-:-:S04]  /*2df0*/  FSEL R169, R169, RZ, P0 ;  /* 0x000000ffa9a97208 */ /* 0x000fc80000000000 */
[----:B------:R-:W-:-:S04]  /*2e00*/  F2FP.F16.F32.PACK_AB R169, RZ, R169 ;  /* 0x000000a9ffa9723e */ /* 0x000fc800000000ff */
[----:B------:R-:W-:Y:S01]  /*2e10*/  PRMT R228, R169, 0x7610, R228 ;  /* 0x00007610a9e47816 */ /* 0x000fe200000000e4 */
[----:B------:R-:W-:Y:S06]  /*2e20*/  BRA `(.L_x_8381) ;  /* 0x0000000c00607947 */ /* 0x000fec0003800000 */
.L_x_8377:
        /* <DEDUP_REMOVED lines=15> */
[----:B------:R-:W-:-:S03]  /*2f20*/  HFMA2 R169, -RZ, RZ, 0, 0 ;  /* 0x00000000ffa97431 */ /* 0x000fc600000001ff */
[----:B------:R-:W-:-:S08]  /*2f30*/  FMUL.FTZ R171, R168, UR16 ;  /* 0x00000010a8ab7c20 */ /* 0x000fd00008410000 */
[----:B------:R-:W-:-:S05]  /*2f40*/  @P2 HADD2.F32 R168, -RZ, R247.H0_H0 ;  /* 0x200000f7ffa82230 */ /* 0x000fca0000004100 */
[-C--:B------:R-:W-:Y:S01]  /*2f50*/  @P2 FMUL.FTZ R169, R168, R171.reuse ;  /* 0x000000aba8a92220 */ /* 0x080fe20000410000 */
[----:B------:R-:W-:-:S03]  /*2f60*/  FMUL.FTZ R168, R28, R171 ;  /* 0x000000ab1ca87220 */ /* 0x000fc60000410000 */
[----:B------:R-:W-:Y:S02]  /*2f70*/  FADD.FTZ R164, R164, R169 ;  /* 0x000000a9a4a47221 */ /* 0x000fe40000010000 */
[----:B------:R-:W-:-:S04]  /*2f80*/  FSEL R168, R168, RZ, P2 ;  /* 0x000000ffa8a87208 */ /* 0x000fc80001000000 */
[----:B------:R-:W-:-:S04]  /*2f90*/  F2FP.F16.F32.PACK_AB R168, RZ, R168 ;  /* 0x000000a8ffa8723e */ /* 0x000fc800000000ff */
[----:B------:R-:W-:-:S07]  /*2fa0*/  PRMT R233, R168, 0x7610, R233 ;  /* 0x00007610a8e97816 */ /* 0x000fce00000000e9 */
.L_x_8382:
        /* <DEDUP_REMOVED lines=8> */
[----:B------:R-:W-:-:S07]  /*3030*/  MOV R168, RZ ;  /* 0x000000ff00a87202 */ /* 0x000fce0000000f00 */
[----:B------:R-:W-:-:S05]  /*3040*/  @P2 HADD2.F32 R169, -RZ, R250.H1_H1 ;  /* 0x300000faffa92230 */ /* 0x000fca0000004100 */
[-C--:B------:R-:W-:Y:S01]  /*3050*/  @P2 FMUL.FTZ R168, R169, R174.reuse ;  /* 0x000000aea9a82220 */ /* 0x080fe20000410000 */
[----:B------:R-:W-:-:S03]  /*3060*/  FMUL.FTZ R169, R29, R174 ;  /* 0x000000ae1da97220 */ /* 0x000fc60000410000 */
[----:B------:R-:W-:Y:S02]  /*3070*/  FADD.FTZ R165, R165, R168 ;  /* 0x000000a8a5a57221 */ /* 0x000fe40000010000 */
[----:B------:R-:W-:-:S04]  /*3080*/  FSEL R169, R169, RZ, P2 ;  /* 0x000000ffa9a97208 */ /* 0x000fc80001000000 */
[----:B------:R-:W-:-:S04]  /*3090*/  F2FP.F16.F32.PACK_AB R169, RZ, R169 ;  /* 0x000000a9ffa9723e */ /* 0x000fc800000000ff */
[----:B------:R-:W-:-:S07]  /*30a0*/  PRMT R226, R169, 0x7610, R226 ;  /* 0x00007610a9e27816 */ /* 0x000fce00000000e2 */
.L_x_8383:
[----:B------:R-:W-:Y:S02]  /*30b0*/  F2FP.F16.F32.PACK_AB R230, RZ, R170 ;  /* 0x000000aaffe6723e */ /* 0x000fe400000000ff */
[----:B------:R-:W-:Y:S02]  /*30c0*/  FSEL R174, R179, RZ, P0 ;  /* 0x000000ffb3ae7208 */ /* 0x000fe40000000000 */
[----:B------:R-:W-:Y:S01]  /*30d0*/  FSEL R170, R177, RZ, P0 ;  /* 0x000000ffb1aa7208 */ /* 0x000fe20000000000 */
[----:B------:R-:W-:Y:S06]  /*30e0*/  @!P1 BRA `(.L_x_8384) ;  /* 0x00000000002c9947 */ /* 0x000fec0003800000 */
[----:B-----5:R-:W-:Y:S01]  /*30f0*/  LOP3.LUT P0, RZ, R244, 0xff0000, RZ, 0xc0, !PT ;  /* 0x00ff0000f4ff7812 */ /* 0x020fe2000780c0ff */
[----:B------:R-:W-:Y:S01]  /*3100*/  FMUL.FTZ R168, R170, UR17 ;  /* 0x00000011aaa87c20 */ /* 0x000fe20008410000 */
[----:B------:R-:W-:-:S03]  /*3110*/  HFMA2 R169, -RZ, RZ, 0, 0 ;  /* 0x00000000ffa97431 */ /* 0x000fc600000001ff */
[----:B------:R-:W-:-:S08]  /*3120*/  FMUL.FTZ R171, R168, UR16 ;  /* 0x00000010a8ab7c20 */ /* 0x000fd00008410000 */
[----:B------:R-:W-:-:S05]  /*3130*/  @P0 HADD2.F32 R168, -RZ, R247.H1_H1 ;  /* 0x300000f7ffa80230 */ /* 0x000fca0000004100 */
[-C--:B------:R-:W-:Y:S01]  /*3140*/  @P0 FMUL.FTZ R169, R168, R171.reuse ;  /* 0x000000aba8a90220 */ /* 0x080fe20000410000 */
[----:B------:R-:W-:-:S03]  /*3150*/  FMUL.FTZ R168, R30, R171 ;  /* 0x000000ab1ea87220 */ /* 0x000fc60000410000 */
[----:B------:R-:W-:Y:S02]  /*3160*/  FADD.FTZ R166, R166, R169 ;  /* 0x000000a9a6a67221 */ /* 0x000fe40000010000 */
[----:B------:R-:W-:-:S04]  /*3170*/  FSEL R168, R168, RZ, P0 ;  /* 0x000000ffa8a87208 */ /* 0x000fc80000000000 */
[----:B------:R-:W-:-:S04]  /*3180*/  F2FP.F16.F32.PACK_AB R168, RZ, R168 ;  /* 0x000000a8ffa8723e */ /* 0x000fc800000000ff */
[----:B------:R-:W-:-:S07]  /*3190*/  PRMT R227, R168, 0x7610, R227 ;  /* 0x00007610a8e37816 */ /* 0x000fce00000000e3 */
.L_x_8384:
[----:B------:R-:W-:Y:S02]  /*31a0*/  F2FP.F16.F32.PACK_AB R170, RZ, R170 ;  /* 0x000000aaffaa723e */ /* 0x000fe400000000ff */
[----:B------:R-:W-:Y:S02]  /*31b0*/  F2FP.F16.F32.PACK_AB R232, RZ, R174 ;  /* 0x000000aeffe8723e */ /* 0x000fe400000000ff */
[----:B------:R-:W-:Y:S01]  /*31c0*/  PRMT R231, R170, 0x7610, R231 ;  /* 0x00007610aae77816 */ /* 0x000fe200000000e7 */
[----:B------:R-:W-:Y:S06]  /*31d0*/  @!P1 BRA `(.L_x_8381) ;  /* 0x0000000800749947 */ /* 0x000fec0003800000 */
[----:B-----5:R-:W-:Y:S01]  /*31e0*/  ISETP.GE.U32.AND P0, PT, R244, 0x1000000, PT ;  /* 0x01000000f400780c */ /* 0x020fe20003f06070 */
[----:B------:R-:W-:-:S04]  /*31f0*/  FMUL.FTZ R168, R174, UR17 ;  /* 0x00000011aea87c20 */ /* 0x000fc80008410000 */
[----:B------:R-:W-:Y:S01]  /*3200*/  FMUL.FTZ R170, R168, UR16 ;  /* 0x00000010a8aa7c20 */ /* 0x000fe20008410000 */
[----:B------:R-:W-:-:S07]  /*3210*/  MOV R168, RZ ;  /* 0x000000ff00a87202 */ /* 0x000fce0000000f00 */
[----:B------:R-:W-:-:S05]  /*3220*/  @P0 HADD2.F32 R169, -RZ, R250.H0_H0 ;  /* 0x200000faffa90230 */ /* 0x000fca0000004100 */
[-C--:B------:R-:W-:Y:S01]  /*3230*/  @P0 FMUL.FTZ R168, R169, R170.reuse ;  /* 0x000000aaa9a80220 */ /* 0x080fe20000410000 */
[----:B------:R-:W-:-:S03]  /*3240*/  FMUL.FTZ R169, R31, R170 ;  /* 0x000000aa1fa97220 */ /* 0x000fc60000410000 */
[----:B------:R-:W-:Y:S02]  /*3250*/  FADD.FTZ R167, R167, R168 ;  /* 0x000000a8a7a77221 */ /* 0x000fe40000010000 */
[----:B------:R-:W-:-:S04]  /*3260*/  FSEL R169, R169, RZ, P0 ;  /* 0x000000ffa9a97208 */ /* 0x000fc80000000000 */
[----:B------:R-:W-:-:S04]  /*3270*/  F2FP.F16.F32.PACK_AB R169, RZ, R169 ;  /* 0x000000a9ffa9723e */ /* 0x000fc800000000ff */
[----:B------:R-:W-:Y:S01]  /*3280*/  PRMT R228, R169, 0x7610, R228 ;  /* 0x00007610a9e47816 */ /* 0x000fe200000000e4 */
[----:B------:R-:W-:Y:S06]  /*3290*/  BRA `(.L_x_8381) ;  /* 0x0000000800447947 */ /* 0x000fec0003800000 */
.L_x_8376:
        /* <DEDUP_REMOVED lines=10> */
[----:B------:R-:W-:-:S05]  /*3340*/  HADD2.F32 R169, -RZ, R206.H0_H0 ;  /* 0x200000ceffa97230 */ /* 0x000fca0000004100 */
[----:B------:R-:W-:-:S04]  /*3350*/  @P0 FFMA.FTZ R169, R236, R168, R169 ;  /* 0x000000a8eca90223 */ /* 0x000fc800000100a9 */
[----:B------:R-:W-:Y:S01]  /*3360*/  FMUL.FTZ R169, R169, UR17 ;  /* 0x00000011a9a97c20 */ /* 0x000fe20008410000 */
[----:B------:R-:W-:-:S03]  /*3370*/  @P2 HADD2.F32 R168, -RZ, R247.H0_H0 ;  /* 0x200000f7ffa82230 */ /* 0x000fc60000004100 */
[----:B------:R-:W-:Y:S01]  /*3380*/  FMUL.FTZ R171, R169, UR16 ;  /* 0x00000010a9ab7c20 */ /* 0x000fe20008410000 */
[----:B------:R-:W-:-:S03]  /*3390*/  HFMA2 R169, -RZ, RZ, 0, 0 ;  /* 0x00000000ffa97431 */ /* 0x000fc600000001ff */
[-C--:B------:R-:W-:Y:S01]  /*33a0*/  @P2 FMUL.FTZ R169, R168, R171.reuse ;  /* 0x000000aba8a92220 */ /* 0x080fe20000410000 */
[----:B------:R-:W-:-:S03]  /*33b0*/  FMUL.FTZ R168, R28, R171 ;  /* 0x000000ab1ca87220 */ /* 0x000fc60000410000 */
[----:B------:R-:W-:Y:S02]  /*33c0*/  FADD.FTZ R164, R164, R169 ;  /* 0x000000a9a4a47221 */ /* 0x000fe40000010000 */
[----:B------:R-:W-:-:S04]  /*33d0*/  FSEL R168, R168, RZ, P2 ;  /* 0x000000ffa8a87208 */ /* 0x000fc80001000000 */
[----:B------:R-:W-:-:S04]  /*33e0*/  F2FP.F16.F32.PACK_AB R168, RZ, R168 ;  /* 0x000000a8ffa8723e */ /* 0x000fc800000000ff */
[----:B------:R-:W-:-:S07]  /*33f0*/  PRMT R233, R168, 0x7610, R233 ;  /* 0x00007610a8e97816 */ /* 0x000fce00000000e9 */
.L_x_8386:
[----:B------:R-:W-:Y:S05]  /*3400*/  @!P1 BRA `(.L_x_8387) ;  /* 0x0000000000409947 */ /* 0x000fea0003800000 */
[----:B-----5:R-:W-:Y:S01]  /*3410*/  SHF.R.U64 R169, R206, 0x10, R207 ;  /* 0x00000010cea97819 */ /* 0x020fe200000012cf */
[----:B------:R-:W-:Y:S01]  /*3420*/  @P0 FFMA.FTZ R168, R224, R172, R175 ;  /* 0x000000ace0a80223 */ /* 0x000fe200000100af */
[----:B------:R-:W-:-:S03]  /*3430*/  LOP3.LUT P2, RZ, R244, 0xff00, RZ, 0xc0, !PT ;  /* 0x0000ff00f4ff7812 */ /* 0x000fc6000784c0ff */
[----:B------:R-:W-:Y:S02]  /*3440*/  HADD2.F32 R169, -RZ, R169.H0_H0 ;  /* 0x200000a9ffa97230 */ /* 0x000fe40000004100 */
[----:B------:R-:W-:-:S04]  /*3450*/  @P0 FADD.FTZ R168, R221, -R168 ;  /* 0x800000a8dda80221 */ /* 0x000fc80000010000 */
[----:B------:R-:W-:Y:S01]  /*3460*/  @P0 FFMA.FTZ R169, R236, R168, R169 ;  /* 0x000000a8eca90223 */ /* 0x000fe200000100a9 */
[----:B------:R-:W-:-:S03]  /*3470*/  MOV R168, RZ ;  /* 0x000000ff00a87202 */ /* 0x000fc60000000f00 */
[----:B------:R-:W-:-:S04]  /*3480*/  FMUL.FTZ R169, R169, UR17 ;  /* 0x00000011a9a97c20 */ /* 0x000fc80008410000 */
[----:B------:R-:W-:Y:S01]  /*3490*/  FMUL.FTZ R170, R169, UR16 ;  /* 0x00000010a9aa7c20 */ /* 0x000fe20008410000 */
[----:B------:R-:W-:-:S05]  /*34a0*/  @P2 HADD2.F32 R169, -RZ, R250.H1_H1 ;  /* 0x300000faffa92230 */ /* 0x000fca0000004100 */
[-C--:B------:R-:W-:Y:S01]  /*34b0*/  @P2 FMUL.FTZ R168, R169, R170.reuse ;  /* 0x000000aaa9a82220 */ /* 0x080fe20000410000 */
[----:B------:R-:W-:-:S03]  /*34c0*/  FMUL.FTZ R169, R29, R170 ;  /* 0x000000aa1da97220 */ /* 0x000fc60000410000 */
[----:B------:R-:W-:Y:S02]  /*34d0*/  FADD.FTZ R165, R165, R168 ;  /* 0x000000a8a5a57221 */ /* 0x000fe40000010000 */
[----:B------:R-:W-:-:S04]  /*34e0*/  FSEL R169, R169, RZ, P2 ;  /* 0x000000ffa9a97208 */ /* 0x000fc80001000000 */
[----:B------:R-:W-:-:S04]  /*34f0*/  F2FP.F16.F32.PACK_AB R169, RZ, R169 ;  /* 0x000000a9ffa9723e */ /* 0x000fc800000000ff */
[----:B------:R-:W-:-:S07]  /*3500*/  PRMT R226, R169, 0x7610, R226 ;  /* 0x00007610a9e27816 */ /* 0x000fce00000000e2 */
.L_x_8387:
[----:B------:R-:W-:Y:S05]  /*3510*/  @!P1 BRA `(.L_x_8388) ;  /* 0x00000000003c9947 */ /* 0x000fea0003800000 */
[----:B------:R-:W-:Y:S01]  /*3520*/  @P0 FFMA.FTZ R168, R223, R172, R175 ;  /* 0x000000acdfa80223 */ /* 0x000fe200000100af */
[----:B-----5:R-:W-:Y:S01]  /*3530*/  HADD2.F32 R169, -RZ, R207.H0_H0 ;  /* 0x200000cfffa97230 */ /* 0x020fe20000004100 */
[----:B------:R-:W-:Y:S02]  /*3540*/  LOP3.LUT P2, RZ, R244, 0xff0000, RZ, 0xc0, !PT ;  /* 0x00ff0000f4ff7812 */ /* 0x000fe4000784c0ff */
[----:B------:R-:W-:-:S04]  /*3550*/  @P0 FADD.FTZ R168, R219, -R168 ;  /* 0x800000a8dba80221 */ /* 0x000fc80000010000 */
[----:B------:R-:W-:-:S04]  /*3560*/  @P0 FFMA.FTZ R169, R236, R168, R169 ;  /* 0x000000a8eca90223 */ /* 0x000fc800000100a9 */
[----:B------:R-:W-:-:S03]  /*3570*/  FMUL.FTZ R169, R169, UR17 ;  /* 0x00000011a9a97c20 */ /* 0x000fc60008410000 */
[----:B------:R-:W-:Y:S02]  /*3580*/  @P2 HADD2.F32 R168, -RZ, R247.H1_H1 ;  /* 0x300000f7ffa82230 */ /* 0x000fe40000004100 */
        /* <DEDUP_REMOVED lines=8> */
.L_x_8388:
[----:B------:R-:W-:Y:S05]  /*3610*/  @!P1 BRA `(.L_x_8381) ;  /* 0x0000000400649947 */ /* 0x000fea0003800000 */
[----:B-----5:R-:W-:Y:S01]  /*3620*/  SHF.R.U32.HI R169, RZ, 0x10, R207 ;  /* 0x00000010ffa97819 */ /* 0x020fe200000116cf */
[----:B------:R-:W-:Y:S01]  /*3630*/  @P0 FFMA.FTZ R171, R220, R172, R175 ;  /* 0x000000acdcab0223 */ /* 0x000fe200000100af */
[----:B------:R-:W-:Y:S02]  /*3640*/  ISETP.GE.U32.AND P2, PT, R244, 0x1000000, PT ;  /* 0x01000000f400780c */ /* 0x000fe40003f46070 */
[----:B------:R-:W-:Y:S01]  /*3650*/  MOV R168, RZ ;  /* 0x000000ff00a87202 */ /* 0x000fe20000000f00 */
[----:B------:R-:W-:Y:S02]  /*3660*/  HADD2.F32 R169, -RZ, R169.H0_H0 ;  /* 0x200000a9ffa97230 */ /* 0x000fe40000004100 */
[----:B------:R-:W-:-:S04]  /*3670*/  @P0 FADD.FTZ R171, R218, -R171 ;  /* 0x800000abdaab0221 */ /* 0x000fc80000010000 */
[----:B------:R-:W-:-:S04]  /*3680*/  @P0 FFMA.FTZ R169, R236, R171, R169 ;  /* 0x000000abeca90223 */ /* 0x000fc800000100a9 */
[----:B------:R-:W-:-:S04]  /*3690*/  FMUL.FTZ R169, R169, UR17 ;  /* 0x00000011a9a97c20 */ /* 0x000fc80008410000 */
[----:B------:R-:W-:Y:S01]  /*36a0*/  FMUL.FTZ R170, R169, UR16 ;  /* 0x00000010a9aa7c20 */ /* 0x000fe20008410000 */
        /* <DEDUP_REMOVED lines=8> */
.L_x_8385:
[----:B------:R-:W-:Y:S01]  /*3730*/  ISETP.GT.AND P0, PT, R235, RZ, PT ;  /* 0x000000ffeb00720c */ /* 0x000fe20003f04270 */
[----:B------:R-:W-:Y:S01]  /*3740*/  @P2 FFMA.FTZ R169, R3, R172, R175 ;  /* 0x000000ac03a92223 */ /* 0x000fe200000100af */
[----:B-----5:R-:W-:Y:S01]  /*3750*/  SHF.R.U64 R177, R206, 0x10, R207 ;  /* 0x00000010ceb17819 */ /* 0x020fe200000012cf */
[----:B------:R-:W-:Y:S02]  /*3760*/  HADD2.F32 R179, -RZ, R206.H0_H0 ;  /* 0x200000ceffb37230 */ /* 0x000fe40000004100 */
[----:B------:R-:W-:Y:S01]  /*3770*/  @P2 FADD.FTZ R169, R222, -R169 ;  /* 0x800000a9dea92221 */ /* 0x000fe20000010000 */
[----:B------:R-:W-:Y:S02]  /*3780*/  HADD2.F32 R171, -RZ, R207.H0_H0 ;  /* 0x200000cfffab7230 */ /* 0x000fe40000004100 */
[----:B------:R-:W-:Y:S02]  /*3790*/  HADD2.F32 R177, -RZ, R177.H0_H0 ;  /* 0x200000b1ffb17230 */ /* 0x000fe40000004100 */
[----:B------:R-:W-:Y:S01]  /*37a0*/  @P2 FFMA.FTZ R179, R236, R169, R179 ;  /* 0x000000a9ecb32223 */ /* 0x000fe200000100b3 */
[----:B------:R-:W-:-:S02]  /*37b0*/  SHF.R.U32.HI R169, RZ, 0x10, R207 ;  /* 0x00000010ffa97819 */ /* 0x000fc400000116cf */
[-CC-:B------:R-:W-:Y:S01]  /*37c0*/  @P0 FFMA.FTZ R168, R224, R172.reuse, R175.reuse ;  /* 0x000000ace0a80223 */ /* 0x180fe200000100af */
[----:B------:R-:W-:Y:S02]  /*37d0*/  @P0 FFMA.FTZ R209, R220, R172, R175 ;  /* 0x000000acdcd10223 */ /* 0x000fe400000100af */
[----:B------:R-:W-:Y:S01]  /*37e0*/  HADD2.F32 R169, -RZ, R169.H0_H0 ;  /* 0x200000a9ffa97230 */ /* 0x000fe20000004100 */
[----:B------:R-:W-:Y:S01]  /*37f0*/  F2FP.F16.F32.PACK_AB R229, RZ, R179 ;  /* 0x000000b3ffe5723e */ /* 0x000fe200000000ff */
[----:B------:R-:W-:Y:S01]  /*3800*/  @P0 FADD.FTZ R168, R221, -R168 ;  /* 0x800000a8dda80221 */ /* 0x000fe20000010000 */
[----:B------:R-:W-:-:S03]  /*3810*/  @P0 FADD.FTZ R170, R218, -R209 ;  /* 0x800000d1daaa0221 */ /* 0x000fc60000010000 */
[C---:B------:R-:W-:Y:S01]  /*3820*/  @P0 FFMA.FTZ R177, R236.reuse, R168, R177 ;  /* 0x000000a8ecb10223 */ /* 0x040fe200000100b1 */
[----:B------:R-:W-:Y:S01]  /*3830*/  @P0 FFMA.FTZ R168, R223, R172, R175 ;  /* 0x000000acdfa80223 */ /* 0x000fe200000100af */
[----:B------:R-:W-:-:S03]  /*3840*/  @P0 FFMA.FTZ R169, R236, R170, R169 ;  /* 0x000000aaeca90223 */ /* 0x000fc600000100a9 */
[----:B------:R-:W-:Y:S01]  /*3850*/  @P0 FADD.FTZ R168, R219, -R168 ;  /* 0x800000a8dba80221 */ /* 0x000fe20000010000 */
[----:B------:R-:W-:-:S03]  /*3860*/  F2FP.F16.F32.PACK_AB R230, RZ, R177 ;  /* 0x000000b1ffe6723e */ /* 0x000fc600000000ff */
[----:B------:R-:W-:Y:S01]  /*3870*/  @P0 FFMA.FTZ R171, R236, R168, R171 ;  /* 0x000000a8ecab0223 */ /* 0x000fe200000100ab */
[----:B------:R-:W-:Y:S06]  /*3880*/  @!P1 BRA `(.L_x_8389) ;  /* 0x00000000002c9947 */ /* 0x000fec0003800000 */
[----:B------:R-:W-:Y:S01]  /*3890*/  LOP3.LUT P0, RZ, R244, 0xff, RZ, 0xc0, !PT ;  /* 0x000000fff4ff7812 */ /* 0x000fe2000780c0ff */
[----:B------:R-:W-:-:S04]  /*38a0*/  FMUL.FTZ R179, R179, UR17 ;  /* 0x00000011b3b37c20 */ /* 0x000fc80008410000 */
[----:B------:R-:W-:Y:S01]  /*38b0*/  FMUL.FTZ R209, R179, UR16 ;  /* 0x00000010b3d17c20 */ /* 0x000fe20008410000 */
[----:B------:R-:W-:-:S07]  /*38c0*/  HFMA2 R179, -RZ, RZ, 0, 0 ;  /* 0x00000000ffb37431 */ /* 0x000fce00000001ff */
[----:B------:R-:W-:-:S05]  /*38d0*/  @P0 HADD2.F32 R168, -RZ, R247.H0_H0 ;  /* 0x200000f7ffa80230 */ /* 0x000fca0000004100 */
[-C--:B------:R-:W-:Y:S01]  /*38e0*/  @P0 FMUL.FTZ R179, R168, R209.reuse ;  /* 0x000000d1a8b30220 */ /* 0x080fe20000410000 */
[----:B------:R-:W-:-:S03]  /*38f0*/  FMUL.FTZ R168, R28, R209 ;  /* 0x000000d11ca87220 */ /* 0x000fc60000410000 */
[----:B------:R-:W-:Y:S02]  /*3900*/  FADD.FTZ R164, R164, R179 ;  /* 0x000000b3a4a47221 */ /* 0x000fe40000010000 */
[----:B------:R-:W-:-:S04]  /*3910*/  FSEL R168, R168, RZ, P0 ;  /* 0x000000ffa8a87208 */ /* 0x000fc80000000000 */
[----:B------:R-:W-:-:S04]  /*3920*/  F2FP.F16.F32.PACK_AB R168, RZ, R168 ;  /* 0x000000a8ffa8723e */ /* 0x000fc800000000ff */
[----:B------:R-:W-:-:S07]  /*3930*/  PRMT R233, R168, 0x7610, R233 ;  /* 0x00007610a8e97816 */ /* 0x000fce00000000e9 */
.L_x_8389:
[----:B------:R-:W-:Y:S05]  /*3940*/  @!P1 BRA `(.L_x_8390) ;  /* 0x00000000002c9947 */ /* 0x000fea0003800000 */
[----:B------:R-:W-:Y:S01]  /*3950*/  LOP3.LUT P0, RZ, R244, 0xff00, RZ, 0xc0, !PT ;  /* 0x0000ff00f4ff7812 */ /* 0x000fe2000780c0ff */
[----:B------:R-:W-:Y:S01]  /*3960*/  FMUL.FTZ R177, R177, UR17 ;  /* 0x00000011b1b17c20 */ /* 0x000fe20008410000 */
[----:B------:R-:W-:-:S03]  /*3970*/  MOV R168, RZ ;  /* 0x000000ff00a87202 */ /* 0x000fc60000000f00 */
        /* <DEDUP_REMOVED lines=8> */
.L_x_8390:
[----:B------:R-:W-:Y:S05]  /*3a00*/  @!P1 BRA `(.L_x_8391) ;  /* 0x00000000002c9947 */ /* 0x000fea0003800000 */
[----:B------:R-:W-:Y:S01]  /*3a10*/  LOP3.LUT P0, RZ, R244, 0xff0000, RZ, 0xc0, !PT ;  /* 0x00ff0000f4ff7812 */ /* 0x000fe2000780c0ff */
        /* <DEDUP_REMOVED lines=10> */
.L_x_8391:
[----:B------:R-:W-:Y:S02]  /*3ac0*/  F2FP.F16.F32.PACK_AB R171, RZ, R171 ;  /* 0x000000abffab723e */ /* 0x000fe400000000ff */
[----:B------:R-:W-:Y:S02]  /*3ad0*/  F2FP.F16.F32.PACK_AB R232, RZ, R169 ;  /* 0x000000a9ffe8723e */ /* 0x000fe400000000ff */
[----:B------:R-:W-:Y:S01]  /*3ae0*/  PRMT R231, R171, 0x7610, R231 ;  /* 0x00007610abe77816 */ /* 0x000fe200000000e7 */
[----:B------:R-:W-:Y:S06]  /*3af0*/  @!P1 BRA `(.L_x_8381) ;  /* 0x00000000002c9947 */ /* 0x000fec0003800000 */
[----:B------:R-:W-:Y:S01]  /*3b00*/  ISETP.GE.U32.AND P0, PT, R244, 0x1000000, PT ;  /* 0x01000000f400780c */ /* 0x000fe20003f06070 */
[----:B------:R-:W-:Y:S01]  /*3b10*/  FMUL.FTZ R169, R169, UR17 ;  /* 0x00000011a9a97c20 */ /* 0x000fe20008410000 */
[----:B------:R-:W-:-:S03]  /*3b20*/  MOV R168, RZ ;  /* 0x000000ff00a87202 */ /* 0x000fc60000000f00 */
        /* <DEDUP_REMOVED lines=8> */
.L_x_8381:
        /* <DEDUP_REMOVED lines=13> */
.L_x_8392:
        /* <DEDUP_REMOVED lines=9> */
.L_x_8393:
[----:B------:R-:W-:Y:S05]  /*3d10*/  @!P1 BRA `(.L_x_8394) ;  /* 0x0000000000209947 */ /* 0x000fea0003800000 */
[----:B-12---:R-:W1:Y:S01]  /*3d20*/  LDC.64 R168, c[0x0][0x390] ;  /* 0x0000e400ffa87b82 */ /* 0x006e620000000a00 */
[----:B------:R-:W-:-:S05]  /*3d30*/  IADD3 R171, PT, PT, R238, 0x100, RZ ;  /* 0x00000100eeab7810 */ /* 0x000fca0007ffe0ff */
[----:B-1----:R-:W-:-:S06]  /*3d40*/  IMAD.WIDE.U32 R168, R171, 0x8, R168 ;  /* 0x00000008aba87825 */ /* 0x002fcc00078e00a8 */
[----:B------:R-:W2:Y:S02]  /*3d50*/  LDG.E.64 R168, desc[UR12][R168.64] ;  /* 0x0000000ca8a87981 */ /* 0x000ea4000c1e1b00 */
[C-C-:B--2---:R-:W-:Y:S02]  /*3d60*/  SHF.R.U64 R170, R168.reuse, 0x10, R169.reuse ;  /* 0x00000010a8aa7819 */ /* 0x144fe400000012a9 */
[--C-:B------:R-:W-:Y:S02]  /*3d70*/  SHF.R.U32.HI R250, RZ, 0x10, R169.reuse ;  /* 0x00000010fffa7819 */ /* 0x100fe400000116a9 */
[----:B------:R-:W-:Y:S02]  /*3d80*/  PRMT R247, R168, 0x5410, R169 ;  /* 0x00005410a8f77816 */ /* 0x000fe400000000a9 */
[----:B------:R-:W-:-:S07]  /*3d90*/  PRMT R250, R250, 0x5410, R170 ;  /* 0x00005410fafa7816 */ /* 0x000fce00000000aa */
.L_x_8394:
[----:B------:R-:W-:Y:S05]  /*3da0*/  @!P0 BRA `(.L_x_8395) ;  /* 0x0000000800388947 */ /* 0x000fea0003800000 */
[----:B------:R-:W-:Y:S05]  /*3db0*/  BRA.U !UP0, `(.L_x_8396) ;  /* 0x0000000508247547 */ /* 0x000fea000b800000 */
[----:B------:R-:W-:Y:S01]  /*3dc0*/  ISETP.GT.AND P2, PT, R235, RZ, PT ;  /* 0x000000ffeb00720c */ /* 0x000fe20003f44270 */
[----:B-----5:R-:W-:Y:S01]  /*3dd0*/  HADD2.F32 R179, -RZ, R204.H0_H0 ;  /* 0x200000ccffb37230 */ /* 0x020fe20000004100 */
[----:B------:R-:W-:Y:S01]  /*3de0*/  SHF.R.U64 R177, R204, 0x10, R205 ;  /* 0x00000010ccb17819 */ /* 0x000fe200000012cd */
[----:B-12---:R-:W-:-:S04]  /*3df0*/  HADD2.F32 R171, -RZ, R205.H0_H0 ;  /* 0x200000cdffab7230 */ /* 0x006fc80000004100 */
[----:B------:R-:W-:-:S06]  /*3e00*/  HADD2.F32 R177, -RZ, R177.H0_H0 ;  /* 0x200000b1ffb17230 */ /* 0x000fcc0000004100 */
        /* <DEDUP_REMOVED lines=9> */
[----:B------:R-:W-:-:S02]  /*3ea0*/  @P2 FFMA.FTZ R168, R215, R172, R175 ;  /* 0x000000acd7a82223 */ /* 0x000fc400000100af */
[----:B------:R-:W-:Y:S01]  /*3eb0*/  F2FP.F16.F32.PACK_AB R229, RZ, R179 ;  /* 0x000000b3ffe5723e */ /* 0x000fe200000000ff */
[----:B------:R-:W-:Y:S02]  /*3ec0*/  HADD2.F32 R169, -RZ, R169.H0_H0 ;  /* 0x200000a9ffa97230 */ /* 0x000fe40000004100 */
[----:B------:R-:W-:Y:S01]  /*3ed0*/  @P2 FADD.FTZ R168, R211, -R168 ;  /* 0x800000a8d3a82221 */ /* 0x000fe20000010000 */
[----:B------:R-:W-:-:S03]  /*3ee0*/  F2FP.F16.F32.PACK_AB R230, RZ, R177 ;  /* 0x000000b1ffe6723e */ /* 0x000fc600000000ff */
[C---:B------:R-:W-:Y:S01]  /*3ef0*/  @P2 FFMA.FTZ R171, R236.reuse, R168, R171 ;  /* 0x000000a8ecab2223 */ /* 0x040fe200000100ab */
        /* <DEDUP_REMOVED lines=13> */
.L_x_8397:
        /* <DEDUP_REMOVED lines=12> */
.L_x_8398:
        /* <DEDUP_REMOVED lines=12> */
.L_x_8399:
        /* <DEDUP_REMOVED lines=16> */
.L_x_8396:
[----:B------:R-:W-:Y:S01]  /*4250*/  ISETP.GT.AND P2, PT, R235, RZ, PT ;  /* 0x000000ffeb00720c */ /* 0x000fe20003f44270 */
[----:B------:R-:W-:-:S12]  /*4260*/  @!P1 BRA `(.L_x_8401) ;  /* 0x00000000003c9947 */ /* 0x000fd80003800000 */
[----:B-12---:R-:W-:Y:S01]  /*4270*/  @P2 FFMA.FTZ R169, R217, R172, R175 ;  /* 0x000000acd9a92223 */ /* 0x006fe200000100af */
        /* <DEDUP_REMOVED lines=14> */
.L_x_8401:
[----:B------:R-:W-:Y:S05]  /*4360*/  @!P1 BRA `(.L_x_8402) ;  /* 0x0000000000409947 */ /* 0x000fea0003800000 */
[----:B-12--5:R-:W-:Y:S01]  /*4370*/  SHF.R.U64 R169, R204, 0x10, R205 ;  /* 0x00000010cca97819 */ /* 0x026fe200000012cd */
        /* <DEDUP_REMOVED lines=15> */
.L_x_8402:
[----:B------:R-:W-:Y:S05]  /*4470*/  @!P1 BRA `(.L_x_8403) ;  /* 0x00000000003c9947 */ /* 0x000fea0003800000 */
[----:B-12---:R-:W-:Y:S01]  /*4480*/  @P2 FFMA.FTZ R168, R215, R172, R175 ;  /* 0x000000acd7a82223 */ /* 0x006fe200000100af */
        /* <DEDUP_REMOVED lines=14> */
.L_x_8403:
[----:B------:R-:W-:Y:S05]  /*4570*/  @!P1 BRA `(.L_x_8400) ;  /* 0x00000008007c9947 */ /* 0x000fea0003800000 */
[----:B-12--5:R-:W-:Y:S01]  /*4580*/  SHF.R.U32.HI R169, RZ, 0x10, R205 ;  /* 0x00000010ffa97819 */ /* 0x026fe200000116cd */
        /* <DEDUP_REMOVED lines=16> */
.L_x_8395:
[----:B------:R-:W-:Y:S05]  /*4690*/  BRA.U !UP0, `(.L_x_8404) ;  /* 0x0000000508247547 */ /* 0x000fea000b800000 */
[-CC-:B-12---:R-:W-:Y:S01]  /*46a0*/  FFMA.FTZ R169, R217, R172.reuse, R175.reuse ;  /* 0x000000acd9a97223 */ /* 0x186fe200000100af */
        /* <DEDUP_REMOVED lines=23> */
.L_x_8405:
        /* <DEDUP_REMOVED lines=16> */
.L_x_8406:
[----:B------:R-:W-:Y:S02]  /*4920*/  F2FP.F16.F32.PACK_AB R170, RZ, R170 ;  /* 0x000000aaffaa723e */ /* 0x000fe400000000ff */
[----:B------:R-:W-:Y:S02]  /*4930*/  FSEL R174, R174, RZ, P2 ;  /* 0x000000ffaeae7208 */ /* 0x000fe40001000000 */
[----:B------:R-:W-:Y:S01]  /*4940*/  FSEL R171, R171, RZ, P2 ;  /* 0x000000ffabab7208 */ /* 0x000fe20001000000 */
[----:B------:R-:W-:Y:S06]  /*4950*/  @!P1 BRA `(.L_x_8407) ;  /* 0x0000000000309947 */ /* 0x000fec0003800000 */
[----:B-----5:R-:W-:Y:S01]  /*4960*/  LOP3.LUT P2, R169, R243, 0xff0000, RZ, 0xc0, !PT ;  /* 0x00ff0000f3a97812 */ /* 0x020fe2000784c0ff */
[----:B------:R-:W-:-:S03]  /*4970*/  FMUL.FTZ R168, R171, UR17 ;  /* 0x00000011aba87c20 */ /* 0x000fc60008410000 */
[----:B------:R-:W-:Y:S01]  /*4980*/  ISETP.NE.AND P3, PT, R169, RZ, PT ;  /* 0x000000ffa900720c */ /* 0x000fe20003f65270 */
[----:B------:R-:W-:Y:S01]  /*4990*/  FMUL.FTZ R177, R168, UR16 ;  /* 0x00000010a8b17c20 */ /* 0x000fe20008410000 */
[----:B------:R-:W-:-:S07]  /*49a0*/  HFMA2 R169, -RZ, RZ, 0, 0 ;  /* 0x00000000ffa97431 */ /* 0x000fce00000001ff */
[----:B------:R-:W-:-:S05]  /*49b0*/  @P2 HADD2.F32 R168, -RZ, R247.H1_H1 ;  /* 0x300000f7ffa82230 */ /* 0x000fca0000004100 */
[-C--:B------:R-:W-:Y:S01]  /*49c0*/  @P2 FMUL.FTZ R169, R168, R177.reuse ;  /* 0x000000b1a8a92220 */ /* 0x080fe20000410000 */
[----:B------:R-:W-:-:S03]  /*49d0*/  FMUL.FTZ R168, R34, R177 ;  /* 0x000000b122a87220 */ /* 0x000fc60000410000 */
[----:B------:R-:W-:Y:S02]  /*49e0*/  FADD.FTZ R162, R162, R169 ;  /* 0x000000a9a2a27221 */ /* 0x000fe40000010000 */
[----:B------:R-:W-:-:S04]  /*49f0*/  FSEL R168, R168, RZ, P3 ;  /* 0x000000ffa8a87208 */ /* 0x000fc80001800000 */
[----:B------:R-:W-:-:S04]  /*4a00*/  F2FP.F16.F32.PACK_AB R168, RZ, R168 ;  /* 0x000000a8ffa8723e */ /* 0x000fc800000000ff */
[----:B------:R-:W-:-:S07]  /*4a10*/  PRMT R227, R168, 0x7610, R227 ;  /* 0x00007610a8e37816 */ /* 0x000fce00000000e3 */
.L_x_8407:
[----:B------:R-:W-:Y:S02]  /*4a20*/  F2FP.F16.F32.PACK_AB R171, RZ, R171 ;  /* 0x000000abffab723e */ /* 0x000fe400000000ff */
[----:B------:R-:W-:Y:S02]  /*4a30*/  F2FP.F16.F32.PACK_AB R232, RZ, R174 ;  /* 0x000000aeffe8723e */ /* 0x000fe400000000ff */
[----:B------:R-:W-:Y:S02]  /*4a40*/  PRMT R230, R170, 0x7610, R230 ;  /* 0x00007610aae67816 */ /* 0x000fe400000000e6 */
        /* <DEDUP_REMOVED lines=14> */
.L_x_8404:
[----:B------:R-:W-:Y:S05]  /*4b30*/  @!P1 BRA `(.L_x_8408) ;  /* 0x0000000000409947 */ /* 0x000fea0003800000 */
[----:B-12---:R-:W-:Y:S01]  /*4b40*/  FFMA.FTZ R169, R217, R172, R175 ;  /* 0x000000acd9a97223 */ /* 0x006fe200000100af */
[----:B------:R-:W-:Y:S02]  /*4b50*/  ISETP.GT.AND P2, PT, R235, RZ, PT ;  /* 0x000000ffeb00720c */ /* 0x000fe40003f44270 */
[----:B-----5:R-:W-:Y:S01]  /*4b60*/  LOP3.LUT P3, RZ, R243, 0xff, RZ, 0xc0, !PT ;  /* 0x000000fff3ff7812 */ /* 0x020fe2000786c0ff */
[----:B------:R-:W-:-:S04]  /*4b70*/  FADD.FTZ R169, R214, -R169 ;  /* 0x800000a9d6a97221 */ /* 0x000fc80000010000 */
[----:B------:R-:W-:Y:S01]  /*4b80*/  FMUL.FTZ R168, R236, R169 ;  /* 0x000000a9eca87220 */ /* 0x000fe20000410000 */
[----:B------:R-:W-:-:S04]  /*4b90*/  HFMA2 R169, -RZ, RZ, 0, 0 ;  /* 0x00000000ffa97431 */ /* 0x000fc800000001ff */
[----:B------:R-:W-:-:S05]  /*4ba0*/  FSEL R168, R168, RZ, P2 ;  /* 0x000000ffa8a87208 */ /* 0x000fca0001000000 */
        /* <DEDUP_REMOVED lines=8> */
[----:B------:R-:W-:-:S07]  /*4c30*/  PRMT R233, R168, 0x7610, R233 ;  /* 0x00007610a8e97816 */ /* 0x000fce00000000e9 */
.L_x_8408:
[----:B------:R-:W-:Y:S05]  /*4c40*/  @!P1 BRA `(.L_x_8409) ;  /* 0x0000000000409947 */ /* 0x000fea0003800000 */
[----:B-12---:R-:W-:Y:S01]  /*4c50*/  FFMA.FTZ R168, R216, R172, R175 ;  /* 0x000000acd8a87223 */ /* 0x006fe200000100af */
[----:B-----5:R-:W-:Y:S02]  /*4c60*/  LOP3.LUT P3, RZ, R243, 0xff00, RZ, 0xc0, !PT ;  /* 0x0000ff00f3ff7812 */ /* 0x020fe4000786c0ff */
[----:B------:R-:W-:Y:S01]  /*4c70*/  ISETP.GT.AND P2, PT, R235, RZ, PT ;  /* 0x000000ffeb00720c */ /* 0x000fe20003f44270 */
[----:B------:R-:W-:-:S04]  /*4c80*/  FADD.FTZ R169, R213, -R168 ;  /* 0x800000a8d5a97221 */ /* 0x000fc80000010000 */
[----:B------:R-:W-:-:S05]  /*4c90*/  FMUL.FTZ R168, R236, R169 ;  /* 0x000000a9eca87220 */ /* 0x000fca0000410000 */
[----:B------:R-:W-:Y:S01]  /*4ca0*/  FSEL R168, R168, RZ, P2 ;  /* 0x000000ffa8a87208 */ /* 0x000fe20001000000 */
[----:B------:R-:W-:-:S04]  /*4cb0*/  @P3 HADD2.F32 R169, -RZ, R250.H1_H1 ;  /* 0x300000faffa93230 */ /* 0x000fc80000004100 */
[----:B------:R-:W-:-:S04]  /*4cc0*/  FMUL.FTZ R168, R168, UR17 ;  /* 0x00000011a8a87c20 */ /* 0x000fc80008410000 */
[----:B------:R-:W-:Y:S01]  /*4cd0*/  FMUL.FTZ R170, R168, UR16 ;  /* 0x00000010a8aa7c20 */ /* 0x000fe20008410000 */
[----:B------:R-:W-:-:S03]  /*4ce0*/  MOV R168, RZ ;  /* 0x000000ff00a87202 */ /* 0x000fc60000000f00 */
[-C--:B------:R-:W-:Y:S01]  /*4cf0*/  @P3 FMUL.FTZ R168, R169, R170.reuse ;  /* 0x000000aaa9a83220 */ /* 0x080fe20000410000 */
[----:B------:R-:W-:-:S03]  /*4d00*/  FMUL.FTZ R169, R33, R170 ;  /* 0x000000aa21a97220 */ /* 0x000fc60000410000 */
[----:B------:R-:W-:Y:S02]  /*4d10*/  FADD.FTZ R161, R161, R168 ;  /* 0x000000a8a1a17221 */ /* 0x000fe40000010000 */
[----:B------:R-:W-:-:S04]  /*4d20*/  FSEL R169, R169, RZ, P3 ;  /* 0x000000ffa9a97208 */ /* 0x000fc80001800000 */
[----:B------:R-:W-:-:S04]  /*4d30*/  F2FP.F16.F32.PACK_AB R169, RZ, R169 ;  /* 0x000000a9ffa9723e */ /* 0x000fc800000000ff */
[----:B------:R-:W-:-:S07]  /*4d40*/  PRMT R226, R169, 0x7610, R226 ;  /* 0x00007610a9e27816 */ /* 0x000fce00000000e2 */
.L_x_8409:
        /* <DEDUP_REMOVED lines=17> */
.L_x_8410:
[----:B------:R-:W-:Y:S05]  /*4e60*/  @!P1 BRA `(.L_x_8400) ;  /* 0x0000000000409947 */ /* 0x000fea0003800000 */
[----:B-12---:R-:W-:Y:S01]  /*4e70*/  FFMA.FTZ R169, R212, R172, R175 ;  /* 0x000000acd4a97223 */ /* 0x006fe200000100af */
[----:B-----5:R-:W-:Y:S02]  /*4e80*/  ISETP.GE.U32.AND P3, PT, R243, 0x1000000, PT ;  /* 0x01000000f300780c */ /* 0x020fe40003f66070 */
[----:B------:R-:W-:Y:S01]  /*4e90*/  ISETP.GT.AND P2, PT, R235, RZ, PT ;  /* 0x000000ffeb00720c */ /* 0x000fe20003f44270 */
[----:B------:R-:W-:-:S04]  /*4ea0*/  FADD.FTZ R169, R210, -R169 ;  /* 0x800000a9d2a97221 */ /* 0x000fc80000010000 */
[----:B------:R-:W-:-:S05]  /*4eb0*/  FMUL.FTZ R168, R236, R169 ;  /* 0x000000a9eca87220 */ /* 0x000fca0000410000 */
[----:B------:R-:W-:Y:S01]  /*4ec0*/  FSEL R168, R168, RZ, P2 ;  /* 0x000000ffa8a87208 */ /* 0x000fe20001000000 */
[----:B------:R-:W-:-:S04]  /*4ed0*/  @P3 HADD2.F32 R169, -RZ, R250.H0_H0 ;  /* 0x200000faffa93230 */ /* 0x000fc80000004100 */
        /* <DEDUP_REMOVED lines=9> */
.L_x_8400:
        /* <DEDUP_REMOVED lines=10> */
.L_x_8411:
        /* <DEDUP_REMOVED lines=10> */
.L_x_8412:
[----:B------:R-:W-:Y:S05]  /*50b0*/  @!P1 BRA `(.L_x_8413) ;  /* 0x0000000000209947 */ /* 0x000fea0003800000 */
[----:B-1234-:R-:W1:Y:S01]  /*50c0*/  LDC.64 R168, c[0x0][0x390] ;  /* 0x0000e400ffa87b82 */ /* 0x01ee620000000a00 */
[----:B------:R-:W-:-:S05]  /*50d0*/  IADD3 R171, PT, PT, R238, 0x200, RZ ;  /* 0x00000200eeab7810 */ /* 0x000fca0007ffe0ff */
[----:B-1----:R-:W-:-:S06]  /*50e0*/  IMAD.WIDE.U32 R168, R171, 0x8, R168 ;  /* 0x00000008aba87825 */ /* 0x002fcc00078e00a8 */
[----:B------:R-:W2:Y:S02]  /*50f0*/  LDG.E.64 R168, desc[UR12][R168.64] ;  /* 0x0000000ca8a87981 */ /* 0x000ea4000c1e1b00 */
[C-C-:B--2---:R-:W-:Y:S02]  /*5100*/  SHF.R.U64 R170, R168.reuse, 0x10, R169.reuse ;  /* 0x00000010a8aa7819 */ /* 0x144fe400000012a9 */
[--C-:B------:R-:W-:Y:S02]  /*5110*/  SHF.R.U32.HI R250, RZ, 0x10, R169.reuse ;  /* 0x00000010fffa7819 */ /* 0x100fe400000116a9 */
[----:B------:R-:W-:Y:S02]  /*5120*/  PRMT R247, R168, 0x5410, R169 ;  /* 0x00005410a8f77816 */ /* 0x000fe400000000a9 */
[----:B------:R-:W-:-:S07]  /*5130*/  PRMT R250, R250, 0x5410, R170 ;  /* 0x00005410fafa7816 */ /* 0x000fce00000000aa */
.L_x_8413:
[----:B------:R-:W-:Y:S05]  /*5140*/  @!P0 BRA `(.L_x_8414) ;  /* 0x0000000800388947 */ /* 0x000fea0003800000 */
[----:B------:R-:W-:Y:S05]  /*5150*/  BRA.U !UP0, `(.L_x_8415) ;  /* 0x0000000508247547 */ /* 0x000fea000b800000 */
[----:B------:R-:W-:Y:S01]  /*5160*/  ISETP.GT.AND P2, PT, R235, RZ, PT ;  /* 0x000000ffeb00720c */ /* 0x000fe20003f44270 */
[----:B-----5:R-:W-:Y:S01]  /*5170*/  HADD2.F32 R177, -RZ, R202.H0_H0 ;  /* 0x200000caffb17230 */ /* 0x020fe20000004100 */
[----:B------:R-:W-:Y:S01]  /*5180*/  SHF.R.U64 R179, R202, 0x10, R203 ;  /* 0x00000010cab37819 */ /* 0x000fe200000012cb */
[----:B-1234-:R-:W-:-:S04]  /*5190*/  HADD2.F32 R171, -RZ, R203.H0_H0 ;  /* 0x200000cbffab7230 */ /* 0x01efc80000004100 */
        /* <DEDUP_REMOVED lines=29> */
.L_x_8416:
[----:B------:R-:W-:Y:S05]  /*5370*/  @!P1 BRA `(.L_x_8417) ;  /* 0x00000000002c9947 */ /* 0x000fea0003800000 */
        /* <DEDUP_REMOVED lines=11> */
.L_x_8417:
[----:B------:R-:W-:Y:S05]  /*5430*/  @!P1 BRA `(.L_x_8418) ;  /* 0x00000000002c9947 */ /* 0x000fea0003800000 */
[----:B------:R-:W-:Y:S01]  /*5440*/  LOP3.LUT P2, RZ, R242, 0xff0000, RZ, 0xc0, !PT ;  /* 0x00ff0000f2ff7812 */ /* 0x000fe2000784c0ff */
        /* <DEDUP_REMOVED lines=10> */
.L_x_8418:
[----:B------:R-:W-:Y:S02]  /*54f0*/  F2FP.F16.F32.PACK_AB R171, RZ, R171 ;  /* 0x000000abffab723e */ /* 0x000fe400000000ff */
[----:B------:R-:W-:Y:S02]  /*5500*/  F2FP.F16.F32.PACK_AB R232, RZ, R169 ;  /* 0x000000a9ffe8723e */ /* 0x000fe400000000ff */
[----:B------:R-:W-:Y:S01]  /*5510*/  PRMT R231, R171, 0x7610, R231 ;  /* 0x00007610abe77816 */ /* 0x000fe200000000e7 */
[----:B------:R-:W-:Y:S06]  /*5520*/  @!P1 BRA `(.L_x_8419) ;  /* 0x0000000c00709947 */ /* 0x000fec0003800000 */
[----:B------:R-:W-:Y:S01]  /*5530*/  ISETP.GE.U32.AND P2, PT, R242, 0x1000000, PT ;  /* 0x01000000f200780c */ /* 0x000fe20003f46070 */
        /* <DEDUP_REMOVED lines=9> */
[----:B------:R-:W-:Y:S01]  /*55d0*/  PRMT R228, R169, 0x7610, R228 ;  /* 0x00007610a9e47816 */ /* 0x000fe200000000e4 */
[----:B------:R-:W-:Y:S06]  /*55e0*/  BRA `(.L_x_8419) ;  /* 0x0000000c00407947 */ /* 0x000fec0003800000 */
.L_x_8415:
[----:B------:R-:W-:-:S13]  /*55f0*/  ISETP.GT.AND P2, PT, R235, RZ, PT ;  /* 0x000000ffeb00720c */ /* 0x000fda0003f44270 */
[----:B-1234-:R-:W-:-:S04]  /*5600*/  @P2 FFMA.FTZ R169, R193, R172, R175 ;  /* 0x000000acc1a92223 */ /* 0x01efc800000100af */
[----:B------:R-:W-:Y:S01]  /*5610*/  @P2 FADD.FTZ R168, R190, -R169 ;  /* 0x800000a9bea82221 */ /* 0x000fe20000010000 */
[----:B-----5:R-:W-:-:S05]  /*5620*/  HADD2.F32 R169, -RZ, R202.H0_H0 ;  /* 0x200000caffa97230 */ /* 0x020fca0000004100 */
        /* <DEDUP_REMOVED lines=13> */
.L_x_8420:
[----:B------:R-:W-:Y:S05]  /*5700*/  @!P1 BRA `(.L_x_8421) ;  /* 0x0000000000409947 */ /* 0x000fea0003800000 */
[----:B------:R-:W-:Y:S01]  /*5710*/  SHF.R.U64 R169, R202, 0x10, R203 ;  /* 0x00000010caa97819 */ /* 0x000fe200000012cb */
        /* <DEDUP_REMOVED lines=15> */
.L_x_8421:
[----:B------:R-:W-:Y:S05]  /*5810*/  @!P1 BRA `(.L_x_8422) ;  /* 0x00000000003c9947 */ /* 0x000fea0003800000 */
[----:B------:R-:W-:Y:S01]  /*5820*/  @P2 FFMA.FTZ R168, R191, R172, R175 ;  /* 0x000000acbfa82223 */ /* 0x000fe200000100af */
[----:B------:R-:W-:Y:S01]  /*5830*/  HADD2.F32 R169, -RZ, R203.H0_H0 ;  /* 0x200000cbffa97230 */ /* 0x000fe20000004100 */
        /* <DEDUP_REMOVED lines=13> */
.L_x_8422:
[----:B------:R-:W-:Y:S05]  /*5910*/  @!P1 BRA `(.L_x_8419) ;  /* 0x0000000800749947 */ /* 0x000fea0003800000 */
[----:B------:R-:W-:Y:S01]  /*5920*/  SHF.R.U32.HI R169, RZ, 0x10, R203 ;  /* 0x00000010ffa97819 */ /* 0x000fe200000116cb */
[----:B------:R-:W-:Y:S01]  /*5930*/  @P2 FFMA.FTZ R171, R188, R172, R175 ;  /* 0x000000acbcab2223 */ /* 0x000fe200000100af */
[----:B------:R-:W-:Y:S02]  /*5940*/  ISETP.GE.U32.AND P3, PT, R242, 0x1000000, PT ;  /* 0x01000000f200780c */ /* 0x000fe40003f66070 */
[----:B------:R-:W-:Y:S01]  /*5950*/  MOV R168, RZ ;  /* 0x000000ff00a87202 */ /* 0x000fe20000000f00 */
[----:B------:R-:W-:Y:S02]  /*5960*/  HADD2.F32 R169, -RZ, R169.H0_H0 ;  /* 0x200000a9ffa97230 */ /* 0x000fe40000004100 */
[----:B------:R-:W-:-:S04]  /*5970*/  @P2 FADD.FTZ R171, R186, -R171 ;  /* 0x800000abbaab2221 */ /* 0x000fc80000010000 */
[----:B------:R-:W-:-:S04]  /*5980*/  @P2 FFMA.FTZ R169, R236, R171, R169 ;  /* 0x000000abeca92223 */ /* 0x000fc800000100a9 */
[----:B------:R-:W-:Y:S01]  /*5990*/  FMUL.FTZ R169, R169, UR17 ;  /* 0x00000011a9a97c20 */ /* 0x000fe20008410000 */
[----:B------:R-:W-:-:S03]  /*59a0*/  @P3 HADD2.F32 R171, -RZ, R250.H0_H0 ;  /* 0x200000faffab3230 */ /* 0x000fc60000004100 */
[----:B------:R-:W-:-:S04]  /*59b0*/  FMUL.FTZ R170, R169, UR16 ;  /* 0x00000010a9aa7c20 */ /* 0x000fc80008410000 */
[-C--:B------:R-:W-:Y:S01]  /*59c0*/  FMUL.FTZ R169, R39, R170.reuse ;  /* 0x000000aa27a97220 */ /* 0x080fe20000410000 */
[----:B------:R-:W-:-:S04]  /*59d0*/  @P3 FMUL.FTZ R168, R171, R170 ;  /* 0x000000aaaba83220 */ /* 0x000fc80000410000 */
[----:B------:R-:W-:Y:S01]  /*59e0*/  FSEL R169, R169, RZ, P3 ;  /* 0x000000ffa9a97208 */ /* 0x000fe20001800000 */
[----:B------:R-:W-:-:S03]  /*59f0*/  FADD.FTZ R159, R159, R168 ;  /* 0x000000a89f9f7221 */ /* 0x000fc60000010000 */
[----:B------:R-:W-:-:S04]  /*5a00*/  F2FP.F16.F32.PACK_AB R169, RZ, R169 ;  /* 0x000000a9ffa9723e */ /* 0x000fc800000000ff */
[----:B------:R-:W-:Y:S01]  /*5a10*/  PRMT R228, R169, 0x7610, R228 ;  /* 0x00007610a9e47816 */ /* 0x000fe200000000e4 */
[----:B------:R-:W-:Y:S06]  /*5a20*/  BRA `(.L_x_8419) ;  /* 0x0000000800307947 */ /* 0x000fec0003800000 */
.L_x_8414:
        /* <DEDUP_REMOVED lines=25> */
.L_x_8424:
        /* <DEDUP_REMOVED lines=16> */
.L_x_8425:
[----:B------:R-:W-:Y:S02]  /*5cc0*/  F2FP.F16.F32.PACK_AB R230, RZ, R170 ;  /* 0x000000aaffe6723e */ /* 0x000fe400000000ff */
[----:B------:R-:W-:Y:S02]  /*5cd0*/  FSEL R174, R174, RZ, P2 ;  /* 0x000000ffaeae7208 */ /* 0x000fe40001000000 */
[----:B------:R-:W-:Y:S01]  /*5ce0*/  FSEL R171, R171, RZ, P2 ;  /* 0x000000ffabab7208 */ /* 0x000fe20001000000 */
[----:B------:R-:W-:Y:S06]  /*5cf0*/  @!P1 BRA `(.L_x_8426) ;  /* 0x00000000002c9947 */ /* 0x000fec0003800000 */
[----:B-----5:R-:W-:Y:S01]  /*5d00*/  LOP3.LUT P2, RZ, R242, 0xff0000, RZ, 0xc0, !PT ;  /* 0x00ff0000f2ff7812 */ /* 0x020fe2000784c0ff */
        /* <DEDUP_REMOVED lines=10> */
.L_x_8426:
[----:B------:R-:W-:Y:S02]  /*5db0*/  F2FP.F16.F32.PACK_AB R171, RZ, R171 ;  /* 0x000000abffab723e */ /* 0x000fe400000000ff */
[----:B------:R-:W-:Y:S02]  /*5dc0*/  F2FP.F16.F32.PACK_AB R232, RZ, R174 ;  /* 0x000000aeffe8723e */ /* 0x000fe400000000ff */
[----:B------:R-:W-:Y:S01]  /*5dd0*/  PRMT R231, R171, 0x7610, R231 ;  /* 0x00007610abe77816 */ /* 0x000fe200000000e7 */
[----:B------:R-:W-:Y:S06]  /*5de0*/  @!P1 BRA `(.L_x_8419) ;  /* 0x0000000400409947 */ /* 0x000fec0003800000 */
[----:B-----5:R-:W-:Y:S01]  /*5df0*/  ISETP.GE.U32.AND P2, PT, R242, 0x1000000, PT ;  /* 0x01000000f200780c */ /* 0x020fe20003f46070 */
[----:B------:R-:W-:-:S04]  /*5e00*/  FMUL.FTZ R168, R174, UR17 ;  /* 0x00000011aea87c20 */ /* 0x000fc80008410000 */
[----:B------:R-:W-:Y:S01]  /*5e10*/  FMUL.FTZ R170, R168, UR16 ;  /* 0x00000010a8aa7c20 */ /* 0x000fe20008410000 */
[----:B------:R-:W-:-:S03]  /*5e20*/  MOV R168, RZ ;  /* 0x000000ff00a87202 */ /* 0x000fc60000000f00 */
        /* <DEDUP_REMOVED lines=8> */
.L_x_8423:
[----:B------:R-:W-:Y:S05]  /*5eb0*/  @!P1 BRA `(.L_x_8427) ;  /* 0x0000000000409947 */ /* 0x000fea0003800000 */
[----:B-1234-:R-:W-:Y:S01]  /*5ec0*/  FFMA.FTZ R169, R193, R172, R175 ;  /* 0x000000acc1a97223 */ /* 0x01efe200000100af */
        /* <DEDUP_REMOVED lines=15> */
.L_x_8427:
[----:B------:R-:W-:Y:S05]  /*5fc0*/  @!P1 BRA `(.L_x_8428) ;  /* 0x0000000000409947 */ /* 0x000fea0003800000 */
[----:B-1234-:R-:W-:Y:S01]  /*5fd0*/  FFMA.FTZ R168, R192, R172, R175 ;  /* 0x000000acc0a87223 */ /* 0x01efe200000100af */
        /* <DEDUP_REMOVED lines=15> */
.L_x_8428:
        /* <DEDUP_REMOVED lines=17> */
.L_x_8429:
[----:B------:R-:W-:Y:S05]  /*61e0*/  @!P1 BRA `(.L_x_8419) ;  /* 0x0000000000409947 */ /* 0x000fea0003800000 */
[----:B-1234-:R-:W-:Y:S01]  /*61f0*/  FFMA.FTZ R169, R188, R172, R175 ;  /* 0x000000acbca97223 */ /* 0x01efe200000100af */
[----:B------:R-:W-:Y:S02]  /*6200*/  ISETP.GT.AND P2, PT, R235, RZ, PT ;  /* 0x000000ffeb00720c */ /* 0x000fe40003f44270 */
[----:B-----5:R-:W-:Y:S01]  /*6210*/  ISETP.GE.U32.AND P3, PT, R242, 0x1000000, PT ;  /* 0x01000000f200780c */ /* 0x020fe20003f66070 */
[----:B------:R-:W-:-:S04]  /*6220*/  FADD.FTZ R169, R186, -R169 ;  /* 0x800000a9baa97221 */ /* 0x000fc80000010000 */
[----:B------:R-:W-:-:S05]  /*6230*/  FMUL.FTZ R168, R236, R169 ;  /* 0x000000a9eca87220 */ /* 0x000fca0000410000 */
[----:B------:R-:W-:-:S03]  /*6240*/  FSEL R168, R168, RZ, P2 ;  /* 0x000000ffa8a87208 */ /* 0x000fc60001000000 */
[----:B------:R-:W-:Y:S02]  /*6250*/  @P3 HADD2.F32 R171, -RZ, R250.H0_H0 ;  /* 0x200000faffab3230 */ /* 0x000fe40000004100 */
[----:B------:R-:W-:-:S04]  /*6260*/  FMUL.FTZ R168, R168, UR17 ;  /* 0x00000011a8a87c20 */ /* 0x000fc80008410000 */
[----:B------:R-:W-:Y:S01]  /*6270*/  FMUL.FTZ R170, R168, UR16 ;  /* 0x00000010a8aa7c20 */ /* 0x000fe20008410000 */
[----:B------:R-:W-:-:S03]  /*6280*/  MOV R168, RZ ;  /* 0x000000ff00a87202 */ /* 0x000fc60000000f00 */
[-C--:B------:R-:W-:Y:S01]  /*6290*/  FMUL.FTZ R169, R39, R170.reuse ;  /* 0x000000aa27a97220 */ /* 0x080fe20000410000 */
[----:B------:R-:W-:-:S04]  /*62a0*/  @P3 FMUL.FTZ R168, R171, R170 ;  /* 0x000000aaaba83220 */ /* 0x000fc80000410000 */
[----:B------:R-:W-:Y:S01]  /*62b0*/  FSEL R169, R169, RZ, P3 ;  /* 0x000000ffa9a97208 */ /* 0x000fe20001800000 */
[----:B------:R-:W-:-:S03]  /*62c0*/  FADD.FTZ R159, R159, R168 ;  /* 0x000000a89f9f7221 */ /* 0x000fc60000010000 */
[----:B------:R-:W-:-:S04]  /*62d0*/  F2FP.F16.F32.PACK_AB R169, RZ, R169 ;  /* 0x000000a9ffa9723e */ /* 0x000fc800000000ff */
[----:B------:R-:W-:-:S07]  /*62e0*/  PRMT R228, R169, 0x7610, R228 ;  /* 0x00007610a9e47816 */ /* 0x000fce00000000e4 */
.L_x_8419:
        /* <DEDUP_REMOVED lines=10> */
.L_x_8430:
        /* <DEDUP_REMOVED lines=10> */
.L_x_8431:
        /* <DEDUP_REMOVED lines=9> */
.L_x_8432:
[----:B------:R-:W-:Y:S05]  /*64c0*/  @!P0 BRA `(.L_x_8433) ;  /* 0x0000000800388947 */ /* 0x000fea0003800000 */
[----:B------:R-:W-:Y:S05]  /*64d0*/  BRA.U !UP0, `(.L_x_8434) ;  /* 0x0000000508247547 */ /* 0x000fea000b800000 */
[----:B------:R-:W-:Y:S01]  /*64e0*/  ISETP.GT.AND P2, PT, R235, RZ, PT ;  /* 0x000000ffeb00720c */ /* 0x000fe20003f44270 */
[----:B-----5:R-:W-:Y:S01]  /*64f0*/  HADD2.F32 R177, -RZ, R200.H0_H0 ;  /* 0x200000c8ffb17230 */ /* 0x020fe20000004100 */
[--C-:B------:R-:W-:Y:S01]  /*6500*/  SHF.R.U64 R179, R200, 0x10, R201.reuse ;  /* 0x00000010c8b37819 */ /* 0x100fe200000012c9 */
[----:B-1234-:R-:W-:Y:S01]  /*6510*/  HADD2.F32 R171, -RZ, R201.H0_H0 ;  /* 0x200000c9ffab7230 */ /* 0x01efe20000004100 */
[----:B------:R-:W-:-:S03]  /*6520*/  SHF.R.U32.HI R170, RZ, 0x10, R201 ;  /* 0x00000010ffaa7819 */ /* 0x000fc600000116c9 */
[----:B------:R-:W-:-:S06]  /*6530*/  HADD2.F32 R179, -RZ, R179.H0_H0 ;  /* 0x200000b3ffb37230 */ /* 0x000fcc0000004100 */
[-CC-:B------:R-:W-:Y:S01]  /*6540*/  @P2 FFMA.FTZ R169, R185, R172.reuse, R175.reuse ;  /* 0x000000acb9a92223 */ /* 0x180fe200000100af */
[-CC-:B------:R-:W-:Y:S01]  /*6550*/  @P2 FFMA.FTZ R168, R184, R172.reuse, R175.reuse ;  /* 0x000000acb8a82223 */ /* 0x180fe200000100af */
[-CC-:B------:R-:W-:Y:S01]  /*6560*/  @P2 FFMA.FTZ R209, R183, R172.reuse, R175.reuse ;  /* 0x000000acb7d12223 */ /* 0x180fe200000100af */
[----:B------:R-:W-:Y:S01]  /*6570*/  @P2 FFMA.FTZ R229, R26, R172, R175 ;  /* 0x000000ac1ae52223 */ /* 0x000fe200000100af */
[----:B------:R-:W-:Y:S01]  /*6580*/  @P2 FADD.FTZ R169, R182, -R169 ;  /* 0x800000a9b6a92221 */ /* 0x000fe20000010000 */
[----:B------:R-:W-:Y:S01]  /*6590*/  @P2 FADD.FTZ R168, R181, -R168 ;  /* 0x800000a8b5a82221 */ /* 0x000fe20000010000 */
[----:B------:R-:W-:Y:S02]  /*65a0*/  @P2 FADD.FTZ R209, R180, -R209 ;  /* 0x800000d1b4d12221 */ /* 0x000fe40000010000 */
[C---:B------:R-:W-:Y:S01]  /*65b0*/  @P2 FFMA.FTZ R177, R236.reuse, R169, R177 ;  /* 0x000000a9ecb12223 */ /* 0x040fe200000100b1 */
[----:B------:R-:W-:Y:S01]  /*65c0*/  @P2 FFMA.FTZ R179, R236, R168, R179 ;  /* 0x000000a8ecb32223 */ /* 0x000fe200000100b3 */
[----:B------:R-:W-:-:S02]  /*65d0*/  HADD2.F32 R169, -RZ, R170.H0_H0 ;  /* 0x200000aaffa97230 */ /* 0x000fc40000004100 */
[----:B------:R-:W-:Y:S01]  /*65e0*/  @P2 FADD.FTZ R168, R24, -R229 ;  /* 0x800000e518a82221 */ /* 0x000fe20000010000 */
[C---:B------:R-:W-:Y:S01]  /*65f0*/  @P2 FFMA.FTZ R171, R236.reuse, R209, R171 ;  /* 0x000000d1ecab2223 */ /* 0x040fe200000100ab */
[----:B------:R-:W-:Y:S02]  /*6600*/  F2FP.F16.F32.PACK_AB R229, RZ, R177 ;  /* 0x000000b1ffe5723e */ /* 0x000fe400000000ff */
[----:B------:R-:W-:Y:S01]  /*6610*/  @P2 FFMA.FTZ R169, R236, R168, R169 ;  /* 0x000000a8eca92223 */ /* 0x000fe200000100a9 */
[----:B------:R-:W-:Y:S01]  /*6620*/  F2FP.F16.F32.PACK_AB R230, RZ, R179 ;  /* 0x000000b3ffe6723e */ /* 0x000fe200000000ff */
[----:B------:R-:W-:Y:S06]  /*6630*/  @!P1 BRA `(.L_x_8435) ;  /* 0x00000000002c9947 */ /* 0x000fec0003800000 */
        /* <DEDUP_REMOVED lines=11> */
.L_x_8435:
        /* <DEDUP_REMOVED lines=12> */
.L_x_8436:
        /* <DEDUP_REMOVED lines=12> */
.L_x_8437:
        /* <DEDUP_REMOVED lines=16> */
.L_x_8434:
[----:B------:R-:W-:Y:S01]  /*6970*/  ISETP.GT.AND P2, PT, R235, RZ, PT ;  /* 0x000000ffeb00720c */ /* 0x000fe20003f44270 */
[----:B------:R-:W-:-:S12]  /*6980*/  @!P1 BRA `(.L_x_8439) ;  /* 0x00000000003c9947 */ /* 0x000fd80003800000 */
[----:B-1234-:R-:W-:Y:S01]  /*6990*/  @P2 FFMA.FTZ R171, R185, R172, R175 ;  /* 0x000000acb9ab2223 */ /* 0x01efe200000100af */
[----:B-----5:R-:W-:Y:S01]  /*69a0*/  HADD2.F32 R169, -RZ, R200.H0_H0 ;  /* 0x200000c8ffa97230 */ /* 0x020fe20000004100 */
[----:B------:R-:W-:Y:S02]  /*69b0*/  LOP3.LUT P3, RZ, R241, 0xff, RZ, 0xc0, !PT ;  /* 0x000000fff1ff7812 */ /* 0x000fe4000786c0ff */
[----:B------:R-:W-:-:S04]  /*69c0*/  @P2 FADD.FTZ R171, R182, -R171 ;  /* 0x800000abb6ab2221 */ /* 0x000fc80000010000 */
[----:B------:R-:W-:-:S04]  /*69d0*/  @P2 FFMA.FTZ R169, R236, R171, R169 ;  /* 0x000000abeca92223 */ /* 0x000fc800000100a9 */
[----:B------:R-:W-:-:S03]  /*69e0*/  FMUL.FTZ R169, R169, UR17 ;  /* 0x00000011a9a97c20 */ /* 0x000fc60008410000 */
[----:B------:R-:W-:Y:S02]  /*69f0*/  @P3 HADD2.F32 R170, -RZ, R247.H0_H0 ;  /* 0x200000f7ffaa3230 */ /* 0x000fe40000004100 */
[----:B------:R-:W-:Y:S01]  /*6a00*/  FMUL.FTZ R171, R169, UR16 ;  /* 0x00000010a9ab7c20 */ /* 0x000fe20008410000 */
[----:B------:R-:W-:-:S03]  /*6a10*/  HFMA2 R169, -RZ, RZ, 0, 0 ;  /* 0x00000000ffa97431 */ /* 0x000fc600000001ff */
[-C--:B------:R-:W-:Y:S01]  /*6a20*/  FMUL.FTZ R168, R40, R171.reuse ;  /* 0x000000ab28a87220 */ /* 0x080fe20000410000 */
[----:B------:R-:W-:-:S04]  /*6a30*/  @P3 FMUL.FTZ R169, R170, R171 ;  /* 0x000000abaaa93220 */ /* 0x000fc80000410000 */
[----:B------:R-:W-:Y:S01]  /*6a40*/  FSEL R168, R168, RZ, P3 ;  /* 0x000000ffa8a87208 */ /* 0x000fe20001800000 */
[----:B------:R-:W-:-:S03]  /*6a50*/  FADD.FTZ R152, R152, R169 ;  /* 0x000000a998987221 */ /* 0x000fc60000010000 */
[----:B------:R-:W-:-:S04]  /*6a60*/  F2FP.F16.F32.PACK_AB R168, RZ, R168 ;  /* 0x000000a8ffa8723e */ /* 0x000fc800000000ff */
[----:B------:R-:W-:-:S07]  /*6a70*/  PRMT R233, R168, 0x7610, R233 ;  /* 0x00007610a8e97816 */ /* 0x000fce00000000e9 */
.L_x_8439:
[----:B------:R-:W-:Y:S05]  /*6a80*/  @!P1 BRA `(.L_x_8440) ;  /* 0x0000000000409947 */ /* 0x000fea0003800000 */
[----:B-12345:R-:W-:Y:S01]  /*6a90*/  SHF.R.U64 R169, R200, 0x10, R201 ;  /* 0x00000010c8a97819 */ /* 0x03efe200000012c9 */
[----:B------:R-:W-:Y:S01]  /*6aa0*/  @P2 FFMA.FTZ R168, R184, R172, R175 ;  /* 0x000000acb8a82223 */ /* 0x000fe200000100af */
[----:B------:R-:W-:-:S03]  /*6ab0*/  LOP3.LUT P3, RZ, R241, 0xff00, RZ, 0xc0, !PT ;  /* 0x0000ff00f1ff7812 */ /* 0x000fc6000786c0ff */
[----:B------:R-:W-:Y:S02]  /*6ac0*/  HADD2.F32 R169, -RZ, R169.H0_H0 ;  /* 0x200000a9ffa97230 */ /* 0x000fe40000004100 */
[----:B------:R-:W-:-:S04]  /*6ad0*/  @P2 FADD.FTZ R168, R181, -R168 ;  /* 0x800000a8b5a82221 */ /* 0x000fc80000010000 */
[----:B------:R-:W-:Y:S01]  /*6ae0*/  @P2 FFMA.FTZ R169, R236, R168, R169 ;  /* 0x000000a8eca92223 */ /* 0x000fe200000100a9 */
[----:B------:R-:W-:-:S03]  /*6af0*/  MOV R168, RZ ;  /* 0x000000ff00a87202 */ /* 0x000fc60000000f00 */
[----:B------:R-:W-:Y:S01]  /*6b00*/  FMUL.FTZ R169, R169, UR17 ;  /* 0x00000011a9a97c20 */ /* 0x000fe20008410000 */
[----:B------:R-:W-:-:S03]  /*6b10*/  @P3 HADD2.F32 R171, -RZ, R250.H1_H1 ;  /* 0x300000faffab3230 */ /* 0x000fc60000004100 */
[----:B------:R-:W-:-:S04]  /*6b20*/  FMUL.FTZ R170, R169, UR16 ;  /* 0x00000010a9aa7c20 */ /* 0x000fc80008410000 */
[-C--:B------:R-:W-:Y:S01]  /*6b30*/  FMUL.FTZ R169, R41, R170.reuse ;  /* 0x000000aa29a97220 */ /* 0x080fe20000410000 */
[----:B------:R-:W-:-:S04]  /*6b40*/  @P3 FMUL.FTZ R168, R171, R170 ;  /* 0x000000aaaba83220 */ /* 0x000fc80000410000 */
[----:B------:R-:W-:Y:S01]  /*6b50*/  FSEL R169, R169, RZ, P3 ;  /* 0x000000ffa9a97208 */ /* 0x000fe20001800000 */
[----:B------:R-:W-:-:S03]  /*6b60*/  FADD.FTZ R153, R153, R168 ;  /* 0x000000a899997221 */ /* 0x000fc60000010000 */
[----:B------:R-:W-:-:S04]  /*6b70*/  F2FP.F16.F32.PACK_AB R169, RZ, R169 ;  /* 0x000000a9ffa9723e */ /* 0x000fc800000000ff */
[----:B------:R-:W-:-:S07]  /*6b80*/  PRMT R226, R169, 0x7610, R226 ;  /* 0x00007610a9e27816 */ /* 0x000fce00000000e2 */
.L_x_8440:
[----:B------:R-:W-:Y:S05]  /*6b90*/  @!P1 BRA `(.L_x_8441) ;  /* 0x00000000003c9947 */ /* 0x000fea0003800000 */
[----:B-1234-:R-:W-:Y:S01]  /*6ba0*/  @P2 FFMA.FTZ R171, R183, R172, R175 ;  /* 0x000000acb7ab2223 */ /* 0x01efe200000100af */
        /* <DEDUP_REMOVED lines=14> */
.L_x_8441:
[----:B------:R-:W-:Y:S05]  /*6c90*/  @!P1 BRA `(.L_x_8438) ;  /* 0x0000000800789947 */ /* 0x000fea0003800000 */
[----:B-12345:R-:W-:Y:S01]  /*6ca0*/  SHF.R.U32.HI R169, RZ, 0x10, R201 ;  /* 0x00000010ffa97819 */ /* 0x03efe200000116c9 */
[----:B------:R-:W-:Y:S01]  /*6cb0*/  @P2 FFMA.FTZ R171, R26, R172, R175 ;  /* 0x000000ac1aab2223 */ /* 0x000fe200000100af */
[----:B------:R-:W-:-:S03]  /*6cc0*/  MOV R168, RZ ;  /* 0x000000ff00a87202 */ /* 0x000fc60000000f00 */
[----:B------:R-:W-:Y:S02]  /*6cd0*/  HADD2.F32 R169, -RZ, R169.H0_H0 ;  /* 0x200000a9ffa97230 */ /* 0x000fe40000004100 */
[----:B------:R-:W-:-:S04]  /*6ce0*/  @P2 FADD.FTZ R171, R24, -R171 ;  /* 0x800000ab18ab2221 */ /* 0x000fc80000010000 */
[----:B------:R-:W-:Y:S01]  /*6cf0*/  @P2 FFMA.FTZ R169, R236, R171, R169 ;  /* 0x000000abeca92223 */ /* 0x000fe200000100a9 */
[----:B------:R-:W-:-:S03]  /*6d00*/  ISETP.GE.U32.AND P2, PT, R241, 0x1000000, PT ;  /* 0x01000000f100780c */ /* 0x000fc60003f46070 */
        /* <DEDUP_REMOVED lines=8> */
[----:B------:R-:W-:Y:S01]  /*6d90*/  PRMT R228, R169, 0x7610, R228 ;  /* 0x00007610a9e47816 */ /* 0x000fe200000000e4 */
[----:B------:R-:W-:Y:S06]  /*6da0*/  BRA `(.L_x_8438) ;  /* 0x0000000800347947 */ /* 0x000fec0003800000 */
.L_x_8433:
        /* <DEDUP_REMOVED lines=25> */
.L_x_8443:
        /* <DEDUP_REMOVED lines=8> */
[----:B------:R-:W-:-:S03]  /*6fc0*/  MOV R168, RZ ;  /* 0x000000ff00a87202 */ /* 0x000fc60000000f00 */
[----:B------:R-:W-:-:S04]  /*6fd0*/  FMUL.FTZ R169, R41, R176 ;  /* 0x000000b029a97220 */ /* 0x000fc80000410000 */
[----:B------:R-:W-:Y:S01]  /*6fe0*/  @P3 HADD2.F32 R177, -RZ, R250.H1_H1 ;  /* 0x300000faffb13230 */ /* 0x000fe20000004100 */
[----:B------:R-:W-:-:S04]  /*6ff0*/  FSEL R169, R169, RZ, P3 ;  /* 0x000000ffa9a97208 */ /* 0x000fc80001800000 */
[----:B------:R-:W-:Y:S01]  /*7000*/  @P3 FMUL.FTZ R168, R177, R176 ;  /* 0x000000b0b1a83220 */ /* 0x000fe20000410000 */
[----:B------:R-:W-:-:S03]  /*7010*/  F2FP.F16.F32.PACK_AB R169, RZ, R169 ;  /* 0x000000a9ffa9723e */ /* 0x000fc600000000ff */
[----:B------:R-:W-:Y:S01]  /*7020*/  FADD.FTZ R153, R153, R168 ;  /* 0x000000a899997221 */ /* 0x000fe20000010000 */
[----:B------:R-:W-:-:S07]  /*7030*/  PRMT R226, R169, 0x7610, R226 ;  /* 0x00007610a9e27816 */ /* 0x000fce00000000e2 */
.L_x_8444:
        /* <DEDUP_REMOVED lines=15> */
[----:B------:R-:W-:-:S07]  /*7130*/  PRMT R227, R168, 0x7610, R227 ;  /* 0x00007610a8e37816 */ /* 0x000fce00000000e3 */
.L_x_8445:
        /* <DEDUP_REMOVED lines=16> */
.L_x_8442:
[----:B------:R-:W-:Y:S05]  /*7240*/  @!P1 BRA `(.L_x_8446) ;  /* 0x0000000000409947 */ /* 0x000fea0003800000 */
[----:B-1234-:R-:W-:Y:S01]  /*7250*/  FFMA.FTZ R169, R185, R172, R175 ;  /* 0x000000acb9a97223 */ /* 0x01efe200000100af */
[----:B------:R-:W-:Y:S02]  /*7260*/  ISETP.GT.AND P2, PT, R235, RZ, PT ;  /* 0x000000ffeb00720c */ /* 0x000fe40003f44270 */
[----:B-----5:R-:W-:Y:S01]  /*7270*/  LOP3.LUT P3, RZ, R241, 0xff, RZ, 0xc0, !PT ;  /* 0x000000fff1ff7812 */ /* 0x020fe2000786c0ff */
[----:B------:R-:W-:-:S04]  /*7280*/  FADD.FTZ R169, R182, -R169 ;  /* 0x800000a9b6a97221 */ /* 0x000fc80000010000 */
[----:B------:R-:W-:Y:S01]  /*7290*/  FMUL.FTZ R168, R236, R169 ;  /* 0x000000a9eca87220 */ /* 0x000fe20000410000 */
[----:B------:R-:W-:-:S04]  /*72a0*/  HFMA2 R169, -RZ, RZ, 0, 0 ;  /* 0x00000000ffa97431 */ /* 0x000fc800000001ff */
[----:B------:R-:W-:-:S03]  /*72b0*/  FSEL R168, R168, RZ, P2 ;  /* 0x000000ffa8a87208 */ /* 0x000fc60001000000 */
[----:B------:R-:W-:Y:S02]  /*72c0*/  @P3 HADD2.F32 R170, -RZ, R247.H0_H0 ;  /* 0x200000f7ffaa3230 */ /* 0x000fe40000004100 */
[----:B------:R-:W-:-:S04]  /*72d0*/  FMUL.FTZ R168, R168, UR17 ;  /* 0x00000011a8a87c20 */ /* 0x000fc80008410000 */
[----:B------:R-:W-:-:S04]  /*72e0*/  FMUL.FTZ R171, R168, UR16 ;  /* 0x00000010a8ab7c20 */ /* 0x000fc80008410000 */
[-C--:B------:R-:W-:Y:S01]  /*72f0*/  FMUL.FTZ R168, R40, R171.reuse ;  /* 0x000000ab28a87220 */ /* 0x080fe20000410000 */
[----:B------:R-:W-:-:S04]  /*7300*/  @P3 FMUL.FTZ R169, R170, R171 ;  /* 0x000000abaaa93220 */ /* 0x000fc80000410000 */
[----:B------:R-:W-:Y:S01]  /*7310*/  FSEL R168, R168, RZ, P3 ;  /* 0x000000ffa8a87208 */ /* 0x000fe20001800000 */
[----:B------:R-:W-:-:S03]  /*7320*/  FADD.FTZ R152, R152, R169 ;  /* 0x000000a998987221 */ /* 0x000fc60000010000 */
[----:B------:R-:W-:-:S04]  /*7330*/  F2FP.F16.F32.PACK_AB R168, RZ, R168 ;  /* 0x000000a8ffa8723e */ /* 0x000fc800000000ff */
[----:B------:R-:W-:-:S07]  /*7340*/  PRMT R233, R168, 0x7610, R233 ;  /* 0x00007610a8e97816 */ /* 0x000fce00000000e9 */
.L_x_8446:
[----:B------:R-:W-:Y:S05]  /*7350*/  @!P1 BRA `(.L_x_8447) ;  /* 0x0000000000409947 */ /* 0x000fea0003800000 */
[----:B-1234-:R-:W-:Y:S01]  /*7360*/  FFMA.FTZ R168, R184, R172, R175 ;  /* 0x000000acb8a87223 */ /* 0x01efe200000100af */
        /* <DEDUP_REMOVED lines=15> */
.L_x_8447:
        /* <DEDUP_REMOVED lines=8> */
[----:B------:R-:W-:Y:S02]  /*74e0*/  @P3 HADD2.F32 R170, -RZ, R247.H1_H1 ;  /* 0x300000f7ffaa3230 */ /* 0x000fe40000004100 */
        /* <DEDUP_REMOVED lines=8> */
.L_x_8448:
        /* <DEDUP_REMOVED lines=9> */
[----:B------:R-:W-:-:S03]  /*7600*/  MOV R168, RZ ;  /* 0x000000ff00a87202 */ /* 0x000fc60000000f00 */
[----:B------:R-:W-:Y:S02]  /*7610*/  FMUL.FTZ R169, R43, R170 ;  /* 0x000000aa2ba97220 */ /* 0x000fe40000410000 */
[----:B------:R-:W-:-:S03]  /*7620*/  @P2 HADD2.F32 R171, -RZ, R250.H0_H0 ;  /* 0x200000faffab2230 */ /* 0x000fc60000004100 */
[----:B------:R-:W-:Y:S02]  /*7630*/  FSEL R169, R169, RZ, P2 ;  /* 0x000000ffa9a97208 */ /* 0x000fe40001000000 */
[----:B------:R-:W-:Y:S02]  /*7640*/  @P2 FMUL.FTZ R168, R171, R170 ;  /* 0x000000aaaba82220 */ /* 0x000fe40000410000 */
[----:B------:R-:W-:Y:S02]  /*7650*/  F2FP.F16.F32.PACK_AB R169, RZ, R169 ;  /* 0x000000a9ffa9723e */ /* 0x000fe400000000ff */
[----:B------:R-:W-:Y:S02]  /*7660*/  FADD.FTZ R155, R155, R168 ;  /* 0x000000a89b9b7221 */ /* 0x000fe40000010000 */
[----:B------:R-:W-:-:S07]  /*7670*/  PRMT R228, R169, 0x7610, R228 ;  /* 0x00007610a9e47816 */ /* 0x000fce00000000e4 */
.L_x_8438:
        /* <DEDUP_REMOVED lines=10> */
.L_x_8449:
        /* <DEDUP_REMOVED lines=10> */
.L_x_8450:
        /* <DEDUP_REMOVED lines=9> */
.L_x_8451:
[----:B------:R-:W-:Y:S05]  /*7850*/  @!P0 BRA `(.L_x_8452) ;  /* 0x0000000800388947 */ /* 0x000fea0003800000 */
[----:B------:R-:W-:Y:S05]  /*7860*/  BRA.U !UP0, `(.L_x_8453) ;  /* 0x0000000508247547 */ /* 0x000fea000b800000 */
[----:B------:R-:W-:Y:S01]  /*7870*/  ISETP.GT.AND P2, PT, R235, RZ, PT ;  /* 0x000000ffeb00720c */ /* 0x000fe20003f44270 */
[----:B-----5:R-:W-:Y:S01]  /*7880*/  HADD2.F32 R177, -RZ, R198.H0_H0 ;  /* 0x200000c6ffb17230 */ /* 0x020fe20000004100 */
[--C-:B------:R-:W-:Y:S01]  /*7890*/  SHF.R.U64 R179, R198, 0x10, R199.reuse ;  /* 0x00000010c6b37819 */ /* 0x100fe200000012c7 */
[----:B-1234-:R-:W-:Y:S01]  /*78a0*/  HADD2.F32 R171, -RZ, R199.H0_H0 ;  /* 0x200000c7ffab7230 */ /* 0x01efe20000004100 */
[----:B------:R-:W-:-:S03]  /*78b0*/  SHF.R.U32.HI R169, RZ, 0x10, R199 ;  /* 0x00000010ffa97819 */ /* 0x000fc600000116c7 */
[----:B------:R-:W-:Y:S02]  /*78c0*/  HADD2.F32 R179, -RZ, R179.H0_H0 ;  /* 0x200000b3ffb37230 */ /* 0x000fe40000004100 */
[----:B------:R-:W-:-:S04]  /*78d0*/  HADD2.F32 R169, -RZ, R169.H0_H0 ;  /* 0x200000a9ffa97230 */ /* 0x000fc80000004100 */
        /* <DEDUP_REMOVED lines=10> */
[----:B------:R-:W-:Y:S01]  /*7980*/  F2FP.F16.F32.PACK_AB R229, RZ, R177 ;  /* 0x000000b1ffe5723e */ /* 0x000fe200000000ff */
[C---:B------:R-:W-:Y:S01]  /*7990*/  @P2 FFMA.FTZ R169, R236.reuse, R170, R169 ;  /* 0x000000aaeca92223 */ /* 0x040fe200000100a9 */
[----:B------:R-:W-:Y:S01]  /*79a0*/  F2FP.F16.F32.PACK_AB R230, RZ, R179 ;  /* 0x000000b3ffe6723e */ /* 0x000fe200000000ff */
[----:B------:R-:W-:Y:S01]  /*79b0*/  @P2 FFMA.FTZ R171, R236, R168, R171 ;  /* 0x000000a8ecab2223 */ /* 0x000fe200000100ab */
        /* <DEDUP_REMOVED lines=12> */
.L_x_8454:
        /* <DEDUP_REMOVED lines=12> */
.L_x_8455:
        /* <DEDUP_REMOVED lines=12> */
.L_x_8456:
        /* <DEDUP_REMOVED lines=16> */
.L_x_8453:
[----:B------:R-:W-:Y:S01]  /*7d00*/  ISETP.GT.AND P2, PT, R235, RZ, PT ;  /* 0x000000ffeb00720c */ /* 0x000fe20003f44270 */
[----:B-12345:R-:W-:-:S12]  /*7d10*/  HADD2.F32 R169, -RZ, R198.H0_H0 ;  /* 0x200000c6ffa97230 */ /* 0x03efd80000004100 */
        /* <DEDUP_REMOVED lines=15> */
.L_x_8458:
        /* <DEDUP_REMOVED lines=17> */
.L_x_8459:
        /* <DEDUP_REMOVED lines=16> */
.L_x_8460:
[----:B------:R-:W-:Y:S05]  /*8020*/  @!P1 BRA `(.L_x_8457) ;  /* 0x0000000800749947 */ /* 0x000fea0003800000 */
[----:B------:R-:W-:Y:S01]  /*8030*/  SHF.R.U32.HI R169, RZ, 0x10, R199 ;  /* 0x00000010ffa97819 */ /* 0x000fe200000116c7 */
        /* <DEDUP_REMOVED lines=16> */
.L_x_8452:
        /* <DEDUP_REMOVED lines=25> */
.L_x_8462:
        /* <DEDUP_REMOVED lines=16> */
.L_x_8463:
        /* <DEDUP_REMOVED lines=15> */
.L_x_8464:
        /* <DEDUP_REMOVED lines=16> */
.L_x_8461:
[----:B------:R-:W-:Y:S05]  /*85c0*/  @!P1 BRA `(.L_x_8465) ;  /* 0x0000000000409947 */ /* 0x000fea0003800000 */
[----:B-1234-:R-:W-:Y:S01]  /*85d0*/  FFMA.FTZ R168, R27, R172, R175 ;  /* 0x000000ac1ba87223 */ /* 0x01efe200000100af */
[----:B------:R-:W-:-:S03]  /*85e0*/  ISETP.GT.AND P2, PT, R235, RZ, PT ;  /* 0x000000ffeb00720c */ /* 0x000fc60003f44270 */
[----:B------:R-:W-:-:S04]  /*85f0*/  FADD.FTZ R169, R23, -R168 ;  /* 0x800000a817a97221 */ /* 0x000fc80000010000 */
[----:B------:R-:W-:Y:S01]  /*8600*/  FMUL.FTZ R168, R236, R169 ;  /* 0x000000a9eca87220 */ /* 0x000fe20000410000 */
[----:B------:R-:W-:-:S04]  /*8610*/  HFMA2 R169, -RZ, RZ, 0, 0 ;  /* 0x00000000ffa97431 */ /* 0x000fc800000001ff */
        /* <DEDUP_REMOVED lines=11> */
.L_x_8465:
        /* <DEDUP_REMOVED lines=9> */
[----:B------:R-:W-:-:S03]  /*8760*/  MOV R168, RZ ;  /* 0x000000ff00a87202 */ /* 0x000fc60000000f00 */
[----:B------:R-:W-:Y:S02]  /*8770*/  FMUL.FTZ R169, R45, R170 ;  /* 0x000000aa2da97220 */ /* 0x000fe40000410000 */
[----:B------:R-:W-:-:S03]  /*8780*/  @P2 HADD2.F32 R171, -RZ, R250.H1_H1 ;  /* 0x300000faffab2230 */ /* 0x000fc60000004100 */
[----:B------:R-:W-:Y:S02]  /*8790*/  FSEL R169, R169, RZ, P2 ;  /* 0x000000ffa9a97208 */ /* 0x000fe40001000000 */
[----:B------:R-:W-:Y:S02]  /*87a0*/  @P2 FMUL.FTZ R168, R171, R170 ;  /* 0x000000aaaba82220 */ /* 0x000fe40000410000 */
[----:B------:R-:W-:Y:S02]  /*87b0*/  F2FP.F16.F32.PACK_AB R169, RZ, R169 ;  /* 0x000000a9ffa9723e */ /* 0x000fe400000000ff */
[----:B------:R-:W-:Y:S02]  /*87c0*/  FADD.FTZ R149, R149, R168 ;  /* 0x000000a895957221 */ /* 0x000fe40000010000 */
[----:B------:R-:W-:-:S07]  /*87d0*/  PRMT R226, R169, 0x7610, R226 ;  /* 0x00007610a9e27816 */ /* 0x000fce00000000e2 */
.L_x_8466:
        /* <DEDUP_REMOVED lines=17> */
.L_x_8467:
        /* <DEDUP_REMOVED lines=17> */
.L_x_8457:
        /* <DEDUP_REMOVED lines=10> */
.L_x_8468:
        /* <DEDUP_REMOVED lines=10> */
.L_x_8469:
        /* <DEDUP_REMOVED lines=9> */
.L_x_8470:
        /* <DEDUP_REMOVED lines=12> */
[----:B------:R-:W-:Y:S02]  /*8c90*/  @P2 FADD.FTZ R168, R15, -R168 ;  /* 0x800000a80fa82221 */ /* 0x000fe40000010000 */
[----:B------:R-:W-:Y:S02]  /*8ca0*/  @P2 FADD.FTZ R170, R11, -R170 ;  /* 0x800000aa0baa2221 */ /* 0x000fe40000010000 */
[----:B------:R-:W-:Y:S01]  /*8cb0*/  @P2 FFMA.FTZ R177, R236, R168, R177 ;  /* 0x000000a8ecb12223 */ /* 0x000fe200000100b1 */
[----:B------:R-:W-:Y:S01]  /*8cc0*/  @P2 FADD.FTZ R168, R14, -R169 ;  /* 0x800000a90ea82221 */ /* 0x000fe20000010000 */
[----:B------:R-:W-:-:S02]  /*8cd0*/  HADD2.F32 R169, -RZ, R174.H0_H0 ;  /* 0x200000aeffa97230 */ /* 0x000fc40000004100 */
[----:B------:R-:W-:Y:S01]  /*8ce0*/  @P2 FADD.FTZ R174, R10, -R209 ;  /* 0x800000d10aae2221 */ /* 0x000fe20000010000 */
[C---:B------:R-:W-:Y:S01]  /*8cf0*/  @P2 FFMA.FTZ R171, R236.reuse, R170, R171 ;  /* 0x000000aaecab2223 */ /* 0x040fe200000100ab */
[C---:B------:R-:W-:Y:S01]  /*8d00*/  @P2 FFMA.FTZ R179, R236.reuse, R168, R179 ;  /* 0x000000a8ecb32223 */ /* 0x040fe200000100b3 */
[----:B------:R-:W-:Y:S01]  /*8d10*/  F2FP.F16.F32.PACK_AB R229, RZ, R177 ;  /* 0x000000b1ffe5723e */ /* 0x000fe200000000ff */
[----:B------:R-:W-:-:S03]  /*8d20*/  @P2 FFMA.FTZ R169, R236, R174, R169 ;  /* 0x000000aeeca92223 */ /* 0x000fc600000100a9 */
        /* <DEDUP_REMOVED lines=13> */
.L_x_8473:
        /* <DEDUP_REMOVED lines=12> */
.L_x_8474:
        /* <DEDUP_REMOVED lines=12> */
.L_x_8475:
        /* <DEDUP_REMOVED lines=16> */
.L_x_8472:
        /* <DEDUP_REMOVED lines=17> */
.L_x_8477:
[----:B------:R-:W-:Y:S05]  /*9190*/  @!P1 BRA `(.L_x_8478) ;  /* 0x0000000000409947 */ /* 0x000fea0003800000 */
[----:B-12345:R-:W-:Y:S01]  /*91a0*/  SHF.R.U64 R169, R196, 0x10, R197 ;  /* 0x00000010c4a97819 */ /* 0x03efe200000012c5 */
[----:B------:R-:W-:Y:S01]  /*91b0*/  @P2 FFMA.FTZ R171, R16, R172, R175 ;  /* 0x000000ac10ab2223 */ /* 0x000fe200000100af */
[----:B------:R-:W-:Y:S02]  /*91c0*/  LOP3.LUT P3, RZ, R239, 0xff00, RZ, 0xc0, !PT ;  /* 0x0000ff00efff7812 */ /* 0x000fe4000786c0ff */
[----:B------:R-:W-:Y:S01]  /*91d0*/  MOV R168, RZ ;  /* 0x000000ff00a87202 */ /* 0x000fe20000000f00 */
[----:B------:R-:W-:Y:S02]  /*91e0*/  HADD2.F32 R169, -RZ, R169.H0_H0 ;  /* 0x200000a9ffa97230 */ /* 0x000fe40000004100 */
[----:B------:R-:W-:-:S04]  /*91f0*/  @P2 FADD.FTZ R171, R14, -R171 ;  /* 0x800000ab0eab2221 */ /* 0x000fc80000010000 */
[----:B------:R-:W-:-:S04]  /*9200*/  @P2 FFMA.FTZ R169, R236, R171, R169 ;  /* 0x000000abeca92223 */ /* 0x000fc800000100a9 */
        /* <DEDUP_REMOVED lines=9> */
.L_x_8478:
        /* <DEDUP_REMOVED lines=16> */
.L_x_8479:
        /* <DEDUP_REMOVED lines=18> */
.L_x_8471:
        /* <DEDUP_REMOVED lines=25> */
.L_x_8481:
        /* <DEDUP_REMOVED lines=16> */
.L_x_8482:
        /* <DEDUP_REMOVED lines=16> */
.L_x_8483:
        /* <DEDUP_REMOVED lines=16> */
.L_x_8480:
        /* <DEDUP_REMOVED lines=17> */
.L_x_8484:
        /* <DEDUP_REMOVED lines=17> */
.L_x_8485:
        /* <DEDUP_REMOVED lines=17> */
.L_x_8486:
        /* <DEDUP_REMOVED lines=17> */
.L_x_8476:
        /* <DEDUP_REMOVED lines=11> */
.L_x_8487:
        /* <DEDUP_REMOVED lines=10> */
.L_x_8488:
[----:B------:R-:W-:Y:S05]  /*9ee0*/  @!P1 BRA `(.L_x_8489) ;  /* 0x00000000001c9947 */ /* 0x000fea0003800000 */
[----:B-1234-:R-:W1:Y:S02]  /*9ef0*/  LDC.64 R168, c[0x0][0x390] ;  /* 0x0000e400ffa87b82 */ /* 0x01ee640000000a00 */
[----:B-1----:R-:W-:-:S06]  /*9f00*/  IMAD.WIDE.U32 R168, R177, 0x8, R168 ;  /* 0x00000008b1a87825 */ /* 0x002fcc00078e00a8 */
[----:B------:R-:W2:Y:S02]  /*9f10*/  LDG.E.64 R168, desc[UR12][R168.64] ;  /* 0x0000000ca8a87981 */ /* 0x000ea4000c1e1b00 */
[C-C-:B--2---:R-:W-:Y:S02]  /*9f20*/  SHF.R.U64 R170, R168.reuse, 0x10, R169.reuse ;  /* 0x00000010a8aa7819 */ /* 0x144fe400000012a9 */
[--C-:B------:R-:W-:Y:S02]  /*9f30*/  SHF.R.U32.HI R250, RZ, 0x10, R169.reuse ;  /* 0x00000010fffa7819 */ /* 0x100fe400000116a9 */
[----:B------:R-:W-:Y:S02]  /*9f40*/  PRMT R247, R168, 0x5410, R169 ;  /* 0x00005410a8f77816 */ /* 0x000fe400000000a9 */
[----:B------:R-:W-:-:S07]  /*9f50*/  PRMT R250, R250, 0x5410, R170 ;  /* 0x00005410fafa7816 */ /* 0x000fce00000000aa */
.L_x_8489:
        /* <DEDUP_REMOVED lines=19> */
[----:B------:R-:W-:Y:S02]  /*a090*/  F2FP.F16.F32.PACK_AB R229, RZ, R179 ;  /* 0x000000b3ffe5723e */ /* 0x000fe400000000ff */
[C---:B------:R-:W-:Y:S01]  /*a0a0*/  @P0 FFMA.FTZ R171, R236.reuse, R170, R171 ;  /* 0x000000aaecab0223 */ /* 0x040fe200000100ab */
[----:B------:R-:W-:Y:S01]  /*a0b0*/  @P0 FFMA.FTZ R169, R236, R172, R169 ;  /* 0x000000aceca90223 */ /* 0x000fe200000100a9 */
[----:B------:R-:W-:Y:S01]  /*a0c0*/  F2FP.F16.F32.PACK_AB R230, RZ, R209 ;  /* 0x000000d1ffe6723e */ /* 0x000fe200000000ff */
[----:B------:R-:W-:Y:S06]  /*a0d0*/  @!P1 BRA `(.L_x_8492) ;  /* 0x00000000002c9947 */ /* 0x000fec0003800000 */
        /* <DEDUP_REMOVED lines=11> */
.L_x_8492:
        /* <DEDUP_REMOVED lines=12> */
.L_x_8493:
        /* <DEDUP_REMOVED lines=12> */
.L_x_8494:
        /* <DEDUP_REMOVED lines=16> */
.L_x_8491:
        /* <DEDUP_REMOVED lines=17> */
.L_x_8496:
[----:B------:R-:W-:Y:S05]  /*a520*/  @!P1 BRA `(.L_x_8497) ;  /* 0x0000000000409947 */ /* 0x000fea0003800000 */
[----:B------:R-:W-:Y:S01]  /*a530*/  SHF.R.U64 R169, R194, 0x10, R195 ;  /* 0x00000010c2a97819 */ /* 0x000fe200000012c3 */
        /* <DEDUP_REMOVED lines=15> */
.L_x_8497:
        /* <DEDUP_REMOVED lines=16> */
.L_x_8498:
        /* <DEDUP_REMOVED lines=18> */
.L_x_8490:
        /* <DEDUP_REMOVED lines=27> */
.L_x_8500:
[----:B------:R-:W-:Y:S02]  /*aa00*/  F2FP.F16.F32.PACK_AB R229, RZ, R172 ;  /* 0x000000acffe5723e */ /* 0x000fe400000000ff */
        /* <DEDUP_REMOVED lines=13> */
.L_x_8501:
        /* <DEDUP_REMOVED lines=15> */
.L_x_8502:
        /* <DEDUP_REMOVED lines=16> */
.L_x_8499:
        /* <DEDUP_REMOVED lines=17> */
.L_x_8503:
        /* <DEDUP_REMOVED lines=17> */
.L_x_8504:
        /* <DEDUP_REMOVED lines=17> */
.L_x_8505:
        /* <DEDUP_REMOVED lines=17> */
.L_x_8495:
        /* <DEDUP_REMOVED lines=10> */
.L_x_8506:
        /* <DEDUP_REMOVED lines=9> */
.L_x_8507:
[----:B-1234-:R-:W1:Y:S01]  /*b240*/  LDC.64 R168, c[0x0][0x380] ;  /* 0x0000e000ffa87b82 */ /* 0x01ee620000000a00 */
[----:B------:R-:W-:Y:S01]  /*b250*/  UPLOP3.LUT UP1, UPT, UPT, UPT, UP1, 0x40, 0x4 ;  /* 0x000000000004789c */ /* 0x000fe20003f2e810 */
[----:B-1----:R-:W-:-:S04]  /*b260*/  IADD3 R234, PT, PT, R234, R168, RZ ;  /* 0x000000a8eaea7210 */ /* 0x002fc80007ffe0ff */
[----:B------:R-:W-:-:S13]  /*b270*/  ISETP.GE.AND P0, PT, R234, R169, PT ;  /* 0x000000a9ea00720c */ /* 0x000fda0003f06270 */
[----:B------:R-:W-:Y:S05]  /*b280*/  @!P0 BRA `(.L_x_8508) ;  /* 0xffffff50008c8947 */ /* 0x000fea000383ffff */
.L_x_8370:
        /* <DEDUP_REMOVED lines=32> */
.L_x_8509:
        /* <DEDUP_REMOVED lines=15> */
.L_x_14405:


//--------------------- .text._ZN10layer_norm13ln_bwd_kernelINS_13Kernel_traitsI6__halfS2_fS2_fjLj7168ELj1ELj1ELj8ELj8ENS_18Kernel_traits_baseILj7168ES2_S2_fS2_fjLj256EEEEELb0ELb0ELb0ELb0EEEvNS_9BwdParamsE --------------------------
	.section	.text._ZN10layer_norm13ln_bwd_kernelINS_13Kernel_traitsI6__halfS2_fS2_fjLj7168ELj1ELj1ELj8ELj8ENS_18Kernel_traits_baseILj7168ES2_S2_fS2_fjLj256EEEEELb0ELb0ELb0ELb0EEEvNS_9BwdParamsE,"ax",@progbits
	.align	128
        .global         _ZN10layer_norm13ln_bwd_kernelINS_13Kernel_traitsI6__halfS2_fS2_fjLj7168ELj1ELj1ELj8ELj8ENS_18Kernel_traits_baseILj7168ES2_S2_fS2_fjLj256EEEEELb0ELb0ELb0ELb0EEEvNS_9BwdParamsE
        .type           _ZN10layer_norm13ln_bwd_kernelINS_13Kernel_traitsI6__halfS2_fS2_fjLj7168ELj1ELj1ELj8ELj8ENS_18Kernel_traits_baseILj7168ES2_S2_fS2_fjLj256EEEEELb0ELb0ELb0ELb0EEEvNS_9BwdParamsE,@function
        .size           _ZN10layer_norm13ln_bwd_kernelINS_13Kernel_traitsI6__halfS2_fS2_fjLj7168ELj1ELj1ELj8ELj8ENS_18Kernel_traits_baseILj7168ES2_S2_fS2_fjLj256EEEEELb0ELb0ELb0ELb0EEEvNS_9BwdParamsE,(.L_x_14406 - _ZN10layer_norm13ln_bwd_kernelINS_13Kernel_traitsI6__halfS2_fS2_fjLj7168ELj1ELj1ELj8ELj8ENS_18Kernel_traits_baseILj7168ES2_S2_fS2_fjLj256EEEEELb0ELb0ELb0ELb0EEEvNS_9BwdParamsE)
        .other          _ZN10layer_norm13ln_bwd_kernelINS_13Kernel_traitsI6__halfS2_fS2_fjLj7168ELj1ELj1ELj8ELj8ENS_18Kernel_traits_baseILj7168ES2_S2_fS2_fjLj256EEEEELb0ELb0ELb0ELb0EEEvNS_9BwdParamsE,@"STO_CUDA_ENTRY STV_DEFAULT"
_ZN10layer_norm13ln_bwd_kernelINS_13Kernel_traitsI6__halfS2_fS2_fjLj7168ELj1ELj1ELj8ELj8ENS_18Kernel_traits_baseILj7168ES2_S2_fS2_fjLj256EEEEELb0ELb0ELb0ELb0EEEvNS_9BwdParamsE:
.text._ZN10layer_norm13ln_bwd_kernelINS_13Kernel_traitsI6__halfS2_fS2_fjLj7168ELj1ELj1ELj8ELj8ENS_18Kernel_traits_baseILj7168ES2_S2_fS2_fjLj256EEEEELb0ELb0ELb0ELb0EEEvNS_9BwdParamsE:
        /* <DEDUP_REMOVED lines=16> */
[C---:B------:R-:W-:Y:S01]  /*0100*/  ISETP.GE.U32.AND P4, PT, R105.reuse, 0x600, PT ;  /* 0x000006006900780c */ /* 0x040fe20003f86070 */
[----:B------:R-:W0:Y:S01]  /*0110*/  S2UR UR4, SR_CTAID.X ;  /* 0x00000000000479c3 */ /* 0x000e220000002500 */
[----:B------:R-:W-:-:S02]  /*0120*/  ISETP.GE.U32.AND P5, PT, R105, 0x700, PT ;  /* 0x000007006900780c */ /* 0x000fc40003fa6070 */
        /* <DEDUP_REMOVED lines=14> */
[----:B------:R-:W5:Y:S01]  /*0210*/  @P0 LDG.E.64 R62, desc[UR8][R6.64] ;  /* 0x00000008063e0981 */ /* 0x000f62000c1e1b00 */
[----:B0-----:R-:W-:-:S02]  /*0220*/  MOV R104, UR4 ;  /* 0x0000000400687c02 */ /* 0x001fc40008000f00 */
[----:B------:R-:W-:Y:S02]  /*0230*/  CS2R R56, SRZ ;  /* 0x0000000000387805 */ /* 0x000fe4000001ff00 */
[----:B------:R-:W-:Y:S01]  /*0240*/  CS2R R58, SRZ ;  /* 0x00000000003a7805 */ /* 0x000fe2000001ff00 */
[----:B------:R-:W5:Y:S01]  /*0250*/  @P1 LDG.E.64 R64, desc[UR8][R8.64] ;  /* 0x0000000808401981 */ /* 0x000f62000c1e1b00 */
[----:B------:R-:W0:Y:S01]  /*0260*/  @P5 LDC.64 R4, c[0x0][0x3d0] ;  /* 0x0000f400ff045b82 */ /* 0x000e220000000a00 */
[C---:B------:R-:W-:Y:S01]  /*0270*/  @P2 IMAD.WIDE.U32 R10, R17.reuse, 0x8, R10 ;  /* 0x00000008110a2825 */ /* 0x040fe200078e000a */
[----:B------:R-:W-:Y:S02]  /*0280*/  @P2 IADD3 R17, PT, PT, R17, 0x100, RZ ;  /* 0x0000010011112810 */ /* 0x000fe40007ffe0ff */
[----:B------:R-:W-:Y:S02]  /*0290*/  ISETP.GE.AND P6, PT, R104, UR5, PT ;  /* 0x0000000568007c0c */ /* 0x000fe4000bfc6270 */
[----:B------:R-:W-:Y:S01]  /*02a0*/  CS2R R52, SRZ ;  /* 0x0000000000347805 */ /* 0x000fe2000001ff00 */
[----:B------:R-:W5:Y:S01]  /*02b0*/  @P2 LDG.E.64 R66, desc[UR8][R10.64] ;  /* 0x000000080a422981 */ /* 0x000f62000c1e1b00 */
[C---:B-1----:R-:W-:Y:S01]  /*02c0*/  @P3 IMAD.WIDE.U32 R12, R17.reuse, 0x8, R12 ;  /* 0x00000008110c3825 */ /* 0x042fe200078e000c */
[----:B------:R-:W-:-:S02]  /*02d0*/  @P3 IADD3 R17, PT, PT, R17, 0x100, RZ ;  /* 0x0000010011113810 */ /* 0x000fc40007ffe0ff */
[----:B------:R-:W-:Y:S02]  /*02e0*/  CS2R R54, SRZ ;  /* 0x0000000000367805 */ /* 0x000fe4000001ff00 */
[----:B------:R-:W-:Y:S02]  /*02f0*/  CS2R R48, SRZ ;  /* 0x0000000000307805 */ /* 0x000fe4000001ff00 */
[----:B------:R-:W-:Y:S01]  /*0300*/  CS2R R50, SRZ ;  /* 0x0000000000327805 */ /* 0x000fe2000001ff00 */
[----:B------:R1:W5:Y:S01]  /*0310*/  @P3 LDG.E.64 R68, desc[UR8][R12.64] ;  /* 0x000000080c443981 */ /* 0x000362000c1e1b00 */
[C---:B--2---:R-:W-:Y:S01]  /*0320*/  @P4 IMAD.WIDE.U32 R14, R17.reuse, 0x8, R14 ;  /* 0x00000008110e4825 */ /* 0x044fe200078e000e */
[----:B------:R-:W-:Y:S02]  /*0330*/  @P4 IADD3 R17, PT, PT, R17, 0x100, RZ ;  /* 0x0000010011114810 */ /* 0x000fe40007ffe0ff */
[----:B------:R-:W-:Y:S02]  /*0340*/  CS2R R44, SRZ ;  /* 0x00000000002c7805 */ /* 0x000fe4000001ff00 */
[----:B------:R-:W-:-:S02]  /*0350*/  CS2R R46, SRZ ;  /* 0x00000000002e7805 */ /* 0x000fc4000001ff00 */
[----:B------:R-:W-:Y:S01]  /*0360*/  CS2R R40, SRZ ;  /* 0x0000000000287805 */ /* 0x000fe2000001ff00 */
[----:B------:R2:W5:Y:S01]  /*0370*/  @P4 LDG.E.64 R70, desc[UR8][R14.64] ;  /* 0x000000080e464981 */ /* 0x000562000c1e1b00 */
[----:B0-----:R-:W-:Y:S01]  /*0380*/  @P5 IMAD.WIDE.U32 R4, R17, 0x8, R4 ;  /* 0x0000000811045825 */ /* 0x001fe200078e0004 */
[----:B------:R-:W-:Y:S02]  /*0390*/  CS2R R42, SRZ ;  /* 0x00000000002a7805 */ /* 0x000fe4000001ff00 */
        /* <DEDUP_REMOVED lines=13> */
[----:B-1----:R-:W-:Y:S02]  /*0470*/  CS2R R12, SRZ ;  /* 0x00000000000c7805 */ /* 0x002fe4000001ff00 */
[----:B--2---:R-:W-:Y:S02]  /*0480*/  CS2R R14, SRZ ;  /* 0x00000000000e7805 */ /* 0x004fe4000001ff00 */
[----:B------:R-:W-:Y:S02]  /*0490*/  CS2R R8, SRZ ;  /* 0x0000000000087805 */ /* 0x000fe4000001ff00 */
[----:B------:R-:W-:-:S02]  /*04a0*/  CS2R R10, SRZ ;  /* 0x00000000000a7805 */ /* 0x000fc4000001ff00 */
[----:B0-----:R-:W-:Y:S02]  /*04b0*/  CS2R R4, SRZ ;  /* 0x0000000000047805 */ /* 0x001fe4000001ff00 */
[----:B------:R-:W-:Y:S01]  /*04c0*/  CS2R R6, SRZ ;  /* 0x0000000000067805 */ /* 0x000fe2000001ff00 */
        /* <DEDUP_REMOVED lines=80> */
.L_x_8580:
        /* <DEDUP_REMOVED lines=10> */
[C---:B------:R-:W-:Y:S01]  /*0a70*/  ISETP.GE.U32.AND P3, PT, R105.reuse, 0x100, PT ;  /* 0x000001006900780c */ /* 0x040fe20003f66070 */
[----:B------:R-:W-:Y:S01]  /*0a80*/  BSSY.RECONVERGENT B0, `(.L_x_8511) ;  /* 0x0000046000007945 */ /* 0x000fe20003800200 */
[----:B------:R-:W-:Y:S01]  /*0a90*/  ISETP.NE.AND P4, PT, RZ, UR7, PT ;  /* 0x00000007ff007c0c */ /* 0x000fe2000bf85270 */
[----:B------:R-:W-:Y:S01]  /*0aa0*/  HFMA2 R97, -RZ, RZ, 0, 0 ;  /* 0x00000000ff617431 */ /* 0x000fe200000001ff */
[----:B------:R-:W-:Y:S01]  /*0ab0*/  SHF.R.S32.HI R95, RZ, 0x1f, R0 ;  /* 0x0000001fff5f7819 */ /* 0x000fe20000011400 */
[----:B------:R-:W5:Y:S01]  /*0ac0*/  @P0 LDG.E.U16 R179, desc[UR8][R92.64] ;  /* 0x000000085cb30981 */ /* 0x000f62000c1e1500 */
[----:B------:R-:W-:-:S02]  /*0ad0*/  ISETP.GE.U32.AND P0, PT, R105, 0x200, PT ;  /* 0x000002006900780c */ /* 0x000fc40003f06070 */
[----:B------:R-:W-:Y:S02]  /*0ae0*/  LEA.HI R95, R95, R0, RZ, 0x2 ;  /* 0x000000005f5f7211 */ /* 0x000fe400078f10ff */
[C---:B------:R-:W-:Y:S02]  /*0af0*/  ISETP.GE.U32.AND P1, PT, R105.reuse, 0x300, PT ;  /* 0x000003006900780c */ /* 0x040fe40003f26070 */
[----:B------:R-:W-:Y:S02]  /*0b00*/  ISETP.GE.U32.AND P2, PT, R105, 0x400, PT ;  /* 0x000004006900780c */ /* 0x000fe40003f46070 */
[----:B------:R-:W-:Y:S01]  /*0b10*/  P2R R108, PR, RZ, 0x8 ;  /* 0x00000008ff6c7803 */ /* 0x000fe20000000000 */
[----:B--2---:R-:W-:Y:S01]  /*0b20*/  IMAD.WIDE R88, R104, 0x4, R88 ;  /* 0x0000000468587825 */ /* 0x004fe200078e0258 */
[----:B0-----:R-:W-:Y:S02]  /*0b30*/  LEA.HI.SX32 R0, R95, R106, 0x1e ;  /* 0x0000006a5f007211 */ /* 0x001fe400078ff2ff */
[----:B------:R-:W-:-:S02]  /*0b40*/  MOV R98, RZ ;  /* 0x000000ff00627202 */ /* 0x000fc40000000f00 */
        /* <DEDUP_REMOVED lines=16> */
[--C-:B------:R-:W-:Y:S02]  /*0c50*/  HADD2.F32 R116, -RZ, R112.reuse.H1_H1 ;  /* 0x30000070ff747230 */ /* 0x100fe40000004100 */
[----:B------:R-:W-:Y:S02]  /*0c60*/  HADD2.F32 R113, -RZ, R112.H0_H0 ;  /* 0x20000070ff717230 */ /* 0x000fe40000004100 */
[--C-:B------:R-:W-:Y:S02]  /*0c70*/  HADD2.F32 R120, -RZ, R111.reuse.H1_H1 ;  /* 0x3000006fff787230 */ /* 0x100fe40000004100 */
[----:B------:R-:W-:Y:S01]  /*0c80*/  HADD2.F32 R117, -RZ, R111.H0_H0 ;  /* 0x2000006fff757230 */ /* 0x000fe20000004100 */
[----:B---3--:R-:W-:Y:S02]  /*0c90*/  MOV R97, R92 ;  /* 0x0000005c00617202 */ /* 0x008fe40000000f00 */
[----:B------:R-:W-:-:S02]  /*0ca0*/  SHF.R.U64 R101, R92, 0x10, R93 ;  /* 0x000000105c657819 */ /* 0x000fc4000000125d */
[----:B------:R-:W-:Y:S01]  /*0cb0*/  MOV R98, R93 ;  /* 0x0000005d00627202 */ /* 0x000fe20000000f00 */
[----:B------:R-:W-:Y:S01]  /*0cc0*/  HADD2.F32 R97, -RZ, R97.H0_H0 ;  /* 0x20000061ff617230 */ /* 0x000fe20000004100 */
[----:B------:R-:W-:Y:S01]  /*0cd0*/  SHF.R.U32.HI R100, RZ, 0x10, R93 ;  /* 0x00000010ff647819 */ /* 0x000fe2000001165d */
[C---:B----4-:R-:W-:Y:S01]  /*0ce0*/  FADD.FTZ R93, -R96.reuse, R89 ;  /* 0x00000059605d7221 */ /* 0x050fe20000010100 */
[C---:B------:R-:W-:Y:S01]  /*0cf0*/  FADD.FTZ R3, -R96.reuse, R88 ;  /* 0x0000005860037221 */ /* 0x040fe20000010100 */
[----:B------:R-:W-:Y:S02]  /*0d00*/  HADD2.F32 R88, -RZ, R101.H0_H0 ;  /* 0x20000065ff587230 */ /* 0x000fe40000004100 */
[----:B------:R-:W-:Y:S01]  /*0d10*/  FADD.FTZ R115, -R96, R90 ;  /* 0x0000005a60737221 */ /* 0x000fe20000010100 */
[----:B-----5:R-:W-:Y:S01]  /*0d20*/  FMUL.FTZ R118, R114, R93 ;  /* 0x0000005d72767220 */ /* 0x020fe20000410000 */
[----:B------:R-:W-:Y:S01]  /*0d30*/  FMUL.FTZ R116, R116, R97 ;  /* 0x0000006174747220 */ /* 0x000fe20000410000 */
[----:B------:R-:W-:Y:S01]  /*0d40*/  FADD.FTZ R99, -R96, R91 ;  /* 0x0000005b60637221 */ /* 0x000fe20000010100 */
[----:B------:R-:W-:Y:S01]  /*0d50*/  FMUL.FTZ R3, R114, R3 ;  /* 0x0000000372037220 */ /* 0x000fe20000410000 */
[----:B------:R-:W-:-:S02]  /*0d60*/  HADD2.F32 R91, -RZ, R98.H0_H0 ;  /* 0x20000062ff5b7230 */ /* 0x000fc40000004100 */
[-C--:B------:R-:W-:Y:S01]  /*0d70*/  FMUL.FTZ R113, R113, R88.reuse ;  /* 0x0000005871717220 */ /* 0x080fe20000410000 */
[----:B------:R-:W-:Y:S01]  /*0d80*/  FADD.FTZ R29, R29, R88 ;  /* 0x000000581d1d7221 */ /* 0x000fe20000010000 */
[----:B------:R-:W-:Y:S01]  /*0d90*/  FFMA.FTZ R57, R118, R88, R57 ;  /* 0x0000005876397223 */ /* 0x000fe20000010039 */
[----:B------:R-:W-:Y:S01]  /*0da0*/  FMUL.FTZ R115, R114, R115 ;  /* 0x0000007372737220 */ /* 0x000fe20000410000 */
[----:B------:R-:W-:Y:S01]  /*0db0*/  FADD.FTZ R88, RZ, R116 ;  /* 0x00000074ff587221 */ /* 0x000fe20000010000 */
[----:B------:R-:W-:Y:S01]  /*0dc0*/  FFMA.FTZ R89, R3, R116, RZ ;  /* 0x0000007403597223 */ /* 0x000fe200000100ff */
[-C--:B------:R-:W-:Y:S01]  /*0dd0*/  FMUL.FTZ R120, R120, R91.reuse ;  /* 0x0000005b78787220 */ /* 0x080fe20000410000 */
[----:B------:R-:W-:Y:S01]  /*0de0*/  FADD.FTZ R30, R30, R91 ;  /* 0x0000005b1e1e7221 */ /* 0x000fe20000010000 */
[----:B------:R-:W-:Y:S01]  /*0df0*/  FFMA.FTZ R58, R115, R91, R58 ;  /* 0x0000005b733a7223 */ /* 0x000fe2000001003a */
        /* <DEDUP_REMOVED lines=13> */
[----:B0-----:R-:W-:-:S07]  /*0ed0*/  FFMA.FTZ R98, R122, R117, R88 ;  /* 0x000000757a627223 */ /* 0x001fce0000010058 */
.L_x_8512:
[----:B------:R-:W-:Y:S05]  /*0ee0*/  BSYNC.RECONVERGENT B0 ;  /* 0x0000000000007941 */ /* 0x000fea0003800200 */
.L_x_8511:
        /* <DEDUP_REMOVED lines=11> */
[--C-:B------:R-:W-:Y:S02]  /*0fa0*/  HADD2.F32 R124, -RZ, R110.reuse.H1_H1 ;  /* 0x3000006eff7c7230 */ /* 0x100fe40000004100 */
[----:B------:R-:W-:Y:S02]  /*0fb0*/  HADD2.F32 R121, -RZ, R110.H0_H0 ;  /* 0x2000006eff797230 */ /* 0x000fe40000004100 */
[--C-:B------:R-:W-:Y:S02]  /*0fc0*/  HADD2.F32 R128, -RZ, R109.reuse.H1_H1 ;  /* 0x3000006dff807230 */ /* 0x100fe40000004100 */
[----:B------:R-:W-:Y:S02]  /*0fd0*/  HADD2.F32 R125, -RZ, R109.H0_H0 ;  /* 0x2000006dff7d7230 */ /* 0x000fe40000004100 */
        /* <DEDUP_REMOVED lines=8> */
[----:B------:R-:W-:-:S02]  /*1060*/  HADD2.F32 R89, -RZ, R100.H0_H0 ;  /* 0x20000064ff597230 */ /* 0x000fc40000004100 */
[----:B------:R-:W-:Y:S01]  /*1070*/  FADD.FTZ R119, -R96, R88 ;  /* 0x0000005860777221 */ /* 0x000fe20000010100 */
[----:B------:R-:W-:Y:S02]  /*1080*/  HADD2.F32 R88, -RZ, R103.H0_H0 ;  /* 0x20000067ff587230 */ /* 0x000fe40000004100 */
[C---:B-----5:R-:W-:Y:S01]  /*1090*/  FMUL.FTZ R126, R114.reuse, R95 ;  /* 0x0000005f727e7220 */ /* 0x060fe20000410000 */
        /* <DEDUP_REMOVED lines=8> */
[----:B------:R-:W-:-:S02]  /*1120*/  HADD2.F32 R101, -RZ, R101.H0_H0 ;  /* 0x20000065ff657230 */ /* 0x000fc40000004100 */
[----:B------:R-:W-:Y:S01]  /*1130*/  FADD.FTZ R88, R97, R124 ;  /* 0x0000007c61587221 */ /* 0x000fe20000010000 */
[----:B------:R-:W-:Y:S01]  /*1140*/  FADD.FTZ R123, -R96, R90 ;  /* 0x0000005a607b7221 */ /* 0x000fe20000010100 */
[----:B------:R-:W-:Y:S01]  /*1150*/  FFMA.FTZ R89, R119, R124, R98 ;  /* 0x0000007c77597223 */ /* 0x000fe20000010062 */
[----:B------:R-:W-:Y:S01]  /*1160*/  FMUL.FTZ R130, R114, R91 ;  /* 0x0000005b72827220 */ /* 0x000fe20000410000 */
[----:B0-----:R-:W-:Y:S02]  /*1170*/  HADD2.F32 R92, -RZ, R102.H0_H0 ;  /* 0x20000066ff5c7230 */ /* 0x001fe40000004100 */
        /* <DEDUP_REMOVED lines=13> */
.L_x_8514:
[----:B------:R-:W-:Y:S05]  /*1250*/  BSYNC.RECONVERGENT B0 ;  /* 0x0000000000007941 */ /* 0x000fea0003800200 */
.L_x_8513:
        /* <DEDUP_REMOVED lines=11> */
[--C-:B------:R-:W-:Y:S02]  /*1310*/  HADD2.F32 R132, -RZ, R167.reuse.H0_H0 ;  /* 0x200000a7ff847230 */ /* 0x100fe40000004100 */
[----:B------:R-:W-:Y:S02]  /*1320*/  HADD2.F32 R129, -RZ, R167.H1_H1 ;  /* 0x300000a7ff817230 */ /* 0x000fe40000004100 */
[--C-:B------:R-:W-:Y:S02]  /*1330*/  HADD2.F32 R136, -RZ, R169.reuse.H0_H0 ;  /* 0x200000a9ff887230 */ /* 0x100fe40000004100 */
[----:B------:R-:W-:Y:S02]  /*1340*/  HADD2.F32 R133, -RZ, R169.H1_H1 ;  /* 0x300000a9ff857230 */ /* 0x000fe40000004100 */
        /* <DEDUP_REMOVED lines=39> */
.L_x_8516:
[----:B------:R-:W-:Y:S05]  /*15c0*/  BSYNC.RECONVERGENT B0 ;  /* 0x0000000000007941 */ /* 0x000fea0003800200 */
.L_x_8515:
        /* <DEDUP_REMOVED lines=54> */
.L_x_8518:
[----:B------:R-:W-:Y:S05]  /*1930*/  BSYNC.RECONVERGENT B0 ;  /* 0x0000000000007941 */ /* 0x000fea0003800200 */
.L_x_8517:
        /* <DEDUP_REMOVED lines=12> */
[----:B--2---:R-:W-:-:S04]  /*1a00*/  @P4 IMAD.WIDE.U32 R94, R99, 0x10, R94 ;  /* 0x00000010635e4825 */ /* 0x004fc800078e005e */
[--C-:B------:R-:W-:Y:S01]  /*1a10*/  HADD2.F32 R148, -RZ, R173.reuse.H0_H0 ;  /* 0x200000adff947230 */ /* 0x100fe20000004100 */
[----:B------:R0:W5:Y:S01]  /*1a20*/  @P4 LDG.E.128 R76, desc[UR8][R94.64] ;  /* 0x000000085e4c4981 */ /* 0x000162000c1e1d00 */
[----:B------:R-:W-:Y:S02]  /*1a30*/  HADD2.F32 R145, -RZ, R173.H1_H1 ;  /* 0x300000adff917230 */ /* 0x000fe40000004100 */
[--C-:B------:R-:W-:Y:S02]  /*1a40*/  HADD2.F32 R152, -RZ, R174.reuse.H0_H0 ;  /* 0x200000aeff987230 */ /* 0x100fe40000004100 */
[----:B------:R-:W-:Y:S01]  /*1a50*/  HADD2.F32 R149, -RZ, R174.H1_H1 ;  /* 0x300000aeff957230 */ /* 0x000fe20000004100 */
[----:B------:R-:W-:Y:S02]  /*1a60*/  IADD3 R99, PT, PT, R99, 0x100, RZ ;  /* 0x0000010063637810 */ /* 0x000fe40007ffe0ff */
[----:B---3--:R-:W-:Y:S02]  /*1a70*/  MOV R100, R92 ;  /* 0x0000005c00647202 */ /* 0x008fe40000000f00 */
[----:B------:R-:W-:-:S03]  /*1a80*/  SHF.R.U64 R103, R92, 0x10, R93 ;  /* 0x000000105c677819 */ /* 0x000fc6000000125d */
[----:B0-----:R-:W-:Y:S02]  /*1a90*/  HADD2.F32 R95, -RZ, R100.H0_H0 ;  /* 0x20000064ff5f7230 */ /* 0x001fe40000004100 */
[C---:B----4-:R-:W-:Y:S01]  /*1aa0*/  FADD.FTZ R147, -R96.reuse, R89 ;  /* 0x0000005960937221 */ /* 0x050fe20000010100 */
[----:B------:R-:W-:Y:S01]  /*1ab0*/  FADD.FTZ R143, -R96, R88 ;  /* 0x00000058608f7221 */ /* 0x000fe20000010100 */
[----:B------:R-:W-:Y:S01]  /*1ac0*/  HADD2.F32 R88, -RZ, R103.H0_H0 ;  /* 0x20000067ff587230 */ /* 0x000fe20000004100 */
[----:B------:R-:W-:Y:S01]  /*1ad0*/  MOV R101, R93 ;  /* 0x0000005d00657202 */ /* 0x000fe20000000f00 */
[----:B-----5:R-:W-:Y:S01]  /*1ae0*/  FMUL.FTZ R150, R114, R147 ;  /* 0x0000009372967220 */ /* 0x020fe20000410000 */
[----:B------:R-:W-:Y:S01]  /*1af0*/  FMUL.FTZ R148, R148, R95 ;  /* 0x0000005f94947220 */ /* 0x000fe20000410000 */
[----:B------:R-:W-:Y:S01]  /*1b00*/  FMUL.FTZ R143, R114, R143 ;  /* 0x0000008f728f7220 */ /* 0x000fe20000410000 */
[----:B------:R-:W-:Y:S01]  /*1b10*/  SHF.R.U32.HI R102, RZ, 0x10, R93 ;  /* 0x00000010ff667819 */ /* 0x000fe2000001165d */
[----:B------:R-:W-:Y:S01]  /*1b20*/  FADD.FTZ R91, -R96, R91 ;  /* 0x0000005b605b7221 */ /* 0x000fe20000010100 */
[-C--:B------:R-:W-:Y:S01]  /*1b30*/  FMUL.FTZ R145, R145, R88.reuse ;  /* 0x0000005891917220 */ /* 0x080fe20000410000 */
[----:B------:R-:W-:Y:S01]  /*1b40*/  FADD.FTZ R13, R13, R88 ;  /* 0x000000580d0d7221 */ /* 0x000fe20000010000 */
[----:B------:R-:W-:Y:S01]  /*1b50*/  FFMA.FTZ R41, R150, R88, R41 ;  /* 0x0000005896297223 */ /* 0x000fe20000010029 */
[----:B------:R-:W-:-:S02]  /*1b60*/  HADD2.F32 R101, -RZ, R101.H0_H0 ;  /* 0x20000065ff657230 */ /* 0x000fc40000004100 */
[----:B------:R-:W-:Y:S01]  /*1b70*/  FADD.FTZ R88, R97, R148 ;  /* 0x0000009461587221 */ /* 0x000fe20000010000 */
[----:B------:R-:W-:Y:S01]  /*1b80*/  FADD.FTZ R181, -R96, R90 ;  /* 0x0000005a60b57221 */ /* 0x000fe20000010100 */
[----:B------:R-:W-:Y:S01]  /*1b90*/  FFMA.FTZ R89, R143, R148, R98 ;  /* 0x000000948f597223 */ /* 0x000fe20000010062 */
[----:B------:R-:W-:Y:S01]  /*1ba0*/  FMUL.FTZ R154, R114, R91 ;  /* 0x0000005b729a7220 */ /* 0x000fe20000410000 */
[----:B------:R-:W-:Y:S02]  /*1bb0*/  HADD2.F32 R92, -RZ, R102.H0_H0 ;  /* 0x20000066ff5c7230 */ /* 0x000fe40000004100 */
        /* <DEDUP_REMOVED lines=15> */
.L_x_8520:
[----:B------:R-:W-:Y:S05]  /*1cb0*/  BSYNC.RECONVERGENT B0 ;  /* 0x0000000000007941 */ /* 0x000fea0003800200 */
.L_x_8519:
        /* <DEDUP_REMOVED lines=55> */
.L_x_8522:
[----:B------:R-:W-:Y:S05]  /*2030*/  BSYNC.RECONVERGENT B0 ;  /* 0x0000000000007941 */ /* 0x000fea0003800200 */
.L_x_8521:
        /* <DEDUP_REMOVED lines=14> */
[--C-:B------:R-:W-:Y:S02]  /*2120*/  HADD2.F32 R164, -RZ, R177.reuse.H0_H0 ;  /* 0x200000b1ffa47230 */ /* 0x100fe40000004100 */
[----:B------:R-:W-:Y:S02]  /*2130*/  HADD2.F32 R161, -RZ, R177.H1_H1 ;  /* 0x300000b1ffa17230 */ /* 0x000fe40000004100 */
[--C-:B------:R-:W-:Y:S02]  /*2140*/  HADD2.F32 R168, -RZ, R178.reuse.H0_H0 ;  /* 0x200000b2ffa87230 */ /* 0x100fe40000004100 */
[----:B------:R-:W-:Y:S01]  /*2150*/  HADD2.F32 R165, -RZ, R178.H1_H1 ;  /* 0x300000b2ffa57230 */ /* 0x000fe20000004100 */
[----:B--2---:R-:W-:Y:S02]  /*2160*/  MOV R99, R92 ;  /* 0x0000005c00637202 */ /* 0x004fe40000000f00 */
[----:B------:R-:W-:-:S03]  /*2170*/  SHF.R.U64 R102, R92, 0x10, R93 ;  /* 0x000000105c667819 */ /* 0x000fc6000000125d */
[----:B------:R-:W-:Y:S01]  /*2180*/  HADD2.F32 R99, -RZ, R99.H0_H0 ;  /* 0x20000063ff637230 */ /* 0x000fe20000004100 */
[----:B------:R-:W-:Y:S02]  /*2190*/  MOV R100, R93 ;  /* 0x0000005d00647202 */ /* 0x000fe40000000f00 */
[----:B------:R-:W-:Y:S02]  /*21a0*/  SHF.R.U32.HI R101, RZ, 0x10, R93 ;  /* 0x00000010ff657819 */ /* 0x000fe4000001165d */
[----:B------:R-:W-:Y:S01]  /*21b0*/  FMUL.FTZ R164, R164, R99 ;  /* 0x00000063a4a47220 */ /* 0x000fe20000410000 */
[C---:B0-----:R-:W-:Y:S01]  /*21c0*/  FADD.FTZ R95, -R96.reuse, R89 ;  /* 0x00000059605f7221 */ /* 0x041fe20000010100 */
[C---:B------:R-:W-:Y:S01]  /*21d0*/  FADD.FTZ R159, -R96.reuse, R88 ;  /* 0x00000058609f7221 */ /* 0x040fe20000010100 */
[----:B------:R-:W-:Y:S02]  /*21e0*/  HADD2.F32 R88, -RZ, R102.H0_H0 ;  /* 0x20000066ff587230 */ /* 0x000fe40000004100 */
[----:B------:R-:W-:Y:S01]  /*21f0*/  FADD.FTZ R163, -R96, R90 ;  /* 0x0000005a60a37221 */ /* 0x000fe20000010100 */
[----:B-----5:R-:W-:Y:S01]  /*2200*/  FMUL.FTZ R166, R114, R95 ;  /* 0x0000005f72a67220 */ /* 0x020fe20000410000 */
[----:B------:R-:W-:Y:S01]  /*2210*/  FADD.FTZ R93, -R96, R91 ;  /* 0x0000005b605d7221 */ /* 0x000fe20000010100 */
[----:B------:R-:W-:Y:S01]  /*2220*/  FMUL.FTZ R159, R114, R159 ;  /* 0x0000009f729f7220 */ /* 0x000fe20000410000 */
[----:B------:R-:W-:-:S02]  /*2230*/  HADD2.F32 R91, -RZ, R100.H0_H0 ;  /* 0x20000064ff5b7230 */ /* 0x000fc40000004100 */
        /* <DEDUP_REMOVED lines=22> */
.L_x_8524:
[----:B------:R-:W-:Y:S05]  /*23a0*/  BSYNC.RECONVERGENT B0 ;  /* 0x0000000000007941 */ /* 0x000fea0003800200 */
.L_x_8523:
        /* <DEDUP_REMOVED lines=31> */
.L_x_8526:
[----:B------:R-:W-:Y:S05]  /*25a0*/  BSYNC.RECONVERGENT B0 ;  /* 0x0000000000007941 */ /* 0x000fea0003800200 */
.L_x_8525:
        /* <DEDUP_REMOVED lines=27> */
[----:B------:R-:W-:Y:S01]  /*2760*/  FADD.FTZ R88, R88, R93 ;  /* 0x0000005d58587221 */ /* 0x000fe20000010000 */
[----:B------:R-:W-:Y:S02]  /*2770*/  HFMA2 R93, -RZ, RZ, 1.875, 0 ;  /* 0x3f800000ff5d7431 */ /* 0x000fe400000001ff */
[----:B------:R-:W-:Y:S01]  /*2780*/  FADD.FTZ R181, R94, R181 ;  /* 0x000000b55eb57221 */ /* 0x000fe20000010000 */
[----:B------:R-:W-:Y:S01]  /*2790*/  FADD.FTZ R88, R95, R88 ;  /* 0x000000585f587221 */ /* 0x000fe20000010000 */
[----:B-----5:R-:W-:Y:S02]  /*27a0*/  @P6 HADD2.F32 R93, -RZ, R179.H0_H0 ;  /* 0x200000b3ff5d6230 */ /* 0x020fe40000004100 */
        /* <DEDUP_REMOVED lines=28> */
[----:B------:R0:W-:Y:S01]  /*2970*/  F2F.F16.F32 R98, R94 ;  /* 0x0000005e00627304 */ /* 0x0001e20000200800 */
[----:B------:R-:W-:Y:S01]  /*2980*/  FADD.FTZ R91, R113, -R88 ;  /* 0x80000058715b7221 */ /* 0x000fe20000010000 */
[----:B------:R-:W-:-:S03]  /*2990*/  FMUL.FTZ R99, R90, R93 ;  /* 0x0000005d5a637220 */ /* 0x000fc60000410000 */
[----:B------:R-:W-:Y:S01]  /*29a0*/  FMUL.FTZ R88, R114, R91 ;  /* 0x0000005b72587220 */ /* 0x000fe20000410000 */
[----:B------:R-:W-:Y:S02]  /*29b0*/  FADD.FTZ R91, R116, -R89 ;  /* 0x80000059745b7221 */ /* 0x000fe40000010000 */
[----:B------:R-:W1:Y:S01]  /*29c0*/  F2F.F16.F32 R99, R99 ;  /* 0x0000006300637304 */ /* 0x000e620000200800 */
[----:B------:R-:W-:Y:S01]  /*29d0*/  FMUL.FTZ R96, R88, R93 ;  /* 0x0000005d58607220 */ /* 0x000fe20000410000 */
[----:B------:R-:W-:Y:S01]  /*29e0*/  FMUL.FTZ R90, R114, R91 ;  /* 0x0000005b725a7220 */ /* 0x000fe20000410000 */
[----:B------:R-:W2:Y:S03]  /*29f0*/  LDC.64 R88, c[0x0][0x468] ;  /* 0x00011a00ff587b82 */ /* 0x000ea60000000a00 */
[----:B0-----:R-:W-:Y:S02]  /*2a00*/  FMUL.FTZ R94, R90, R93 ;  /* 0x0000005d5a5e7220 */ /* 0x001fe40000410000 */
[----:B------:R-:W0:Y:S01]  /*2a10*/  F2F.F16.F32 R91, R96 ;  /* 0x00000060005b7304 */ /* 0x000e220000200800 */
[----:B-1----:R-:W-:-:S07]  /*2a20*/  PRMT R101, R98, 0x5410, R99 ;  /* 0x0000541062657816 */ /* 0x002fce0000000063 */
[----:B------:R-:W1:Y:S01]  /*2a30*/  F2F.F16.F32 R97, R94 ;  /* 0x0000005e00617304 */ /* 0x000e620000200800 */
[----:B0-----:R-:W-:-:S04]  /*2a40*/  IMAD.WIDE.U32 R90, R91, 0x10000, RZ ;  /* 0x000100005b5a7825 */ /* 0x001fc800078e00ff */
[C---:B--2---:R-:W-:Y:S01]  /*2a50*/  IMAD.WIDE.U32 R88, R0.reuse, 0x8, R88 ;  /* 0x0000000800587825 */ /* 0x044fe200078e0058 */
[----:B------:R-:W-:Y:S02]  /*2a60*/  LOP3.LUT R91, R101, R91, RZ, 0xfc, !PT ;  /* 0x0000005b655b7212 */ /* 0x000fe400078efcff */
[----:B------:R-:W-:Y:S02]  /*2a70*/  IADD3 R0, PT, PT, R0, 0x100, RZ ;  /* 0x0000010000007810 */ /* 0x000fe40007ffe0ff */
[----:B-1----:R-:W-:-:S05]  /*2a80*/  LOP3.LUT R90, R90, R97, RZ, 0xfc, !PT ;  /* 0x000000615a5a7212 */ /* 0x002fca00078efcff */
[----:B------:R0:W-:Y:S02]  /*2a90*/  STG.E.64 desc[UR8][R88.64], R90 ;  /* 0x0000005a58007986 */ /* 0x0001e4000c101b08 */
.L_x_8531:
[----:B------:R-:W-:Y:S05]  /*2aa0*/  BSYNC.RECONVERGENT B1 ;  /* 0x0000000000017941 */ /* 0x000fea0003800200 */
.L_x_8530:
        /* <DEDUP_REMOVED lines=13> */
[----:B------:R-:W-:Y:S01]  /*2b80*/  FMUL.FTZ R99, R90, R93 ;  /* 0x0000005d5a637220 */ /* 0x000fe20000410000 */
[----:B------:R-:W-:Y:S02]  /*2b90*/  FADD.FTZ R89, R124, -R89 ;  /* 0x800000597c597221 */ /* 0x000fe40000010000 */
[----:B------:R-:W-:Y:S02]  /*2ba0*/  FMUL.FTZ R88, R114, R91 ;  /* 0x0000005b72587220 */ /* 0x000fe40000410000 */
[----:B------:R-:W1:Y:S01]  /*2bb0*/  LDC.64 R90, c[0x0][0x468] ;  /* 0x00011a00ff5a7b82 */ /* 0x000e620000000a00 */
[----:B------:R-:W2:Y:S01]  /*2bc0*/  F2F.F16.F32 R99, R99 ;  /* 0x0000006300637304 */ /* 0x000ea20000200800 */
[----:B------:R-:W-:Y:S01]  /*2bd0*/  FMUL.FTZ R96, R88, R93 ;  /* 0x0000005d58607220 */ /* 0x000fe20000410000 */
[----:B------:R-:W-:-:S04]  /*2be0*/  FMUL.FTZ R88, R114, R89 ;  /* 0x0000005972587220 */ /* 0x000fc80000410000 */
[----:B0-----:R-:W-:Y:S02]  /*2bf0*/  FMUL.FTZ R94, R88, R93 ;  /* 0x0000005d585e7220 */ /* 0x001fe40000410000 */
[----:B------:R-:W0:Y:S01]  /*2c00*/  F2F.F16.F32 R89, R96 ;  /* 0x0000006000597304 */ /* 0x000e220000200800 */
[----:B--2---:R-:W-:-:S07]  /*2c10*/  PRMT R101, R98, 0x5410, R99 ;  /* 0x0000541062657816 */ /* 0x004fce0000000063 */
[----:B------:R-:W2:Y:S01]  /*2c20*/  F2F.F16.F32 R97, R94 ;  /* 0x0000005e00617304 */ /* 0x000ea20000200800 */
[----:B0-----:R-:W-:-:S04]  /*2c30*/  IMAD.WIDE.U32 R88, R89, 0x10000, RZ ;  /* 0x0001000059587825 */ /* 0x001fc800078e00ff */
[C---:B-1----:R-:W-:Y:S01]  /*2c40*/  IMAD.WIDE.U32 R90, R0.reuse, 0x8, R90 ;  /* 0x00000008005a7825 */ /* 0x042fe200078e005a */
[----:B------:R-:W-:Y:S02]  /*2c50*/  LOP3.LUT R89, R101, R89, RZ, 0xfc, !PT ;  /* 0x0000005965597212 */ /* 0x000fe400078efcff */
[----:B------:R-:W-:Y:S02]  /*2c60*/  IADD3 R0, PT, PT, R0, 0x100, RZ ;  /* 0x0000010000007810 */ /* 0x000fe40007ffe0ff */
[----:B--2---:R-:W-:-:S05]  /*2c70*/  LOP3.LUT R88, R88, R97, RZ, 0xfc, !PT ;  /* 0x0000006158587212 */ /* 0x004fca00078efcff */
[----:B------:R1:W-:Y:S02]  /*2c80*/  STG.E.64 desc[UR8][R90.64], R88 ;  /* 0x000000585a007986 */ /* 0x0003e4000c101b08 */
.L_x_8533:
[----:B------:R-:W-:Y:S05]  /*2c90*/  BSYNC.RECONVERGENT B1 ;  /* 0x0000000000017941 */ /* 0x000fea0003800200 */
.L_x_8532:
        /* <DEDUP_REMOVED lines=30> */
.L_x_8535:
[----:B------:R-:W-:Y:S05]  /*2e80*/  BSYNC.RECONVERGENT B1 ;  /* 0x0000000000017941 */ /* 0x000fea0003800200 */
.L_x_8534:
        /* <DEDUP_REMOVED lines=30> */
.L_x_8537:
[----:B------:R-:W-:Y:S05]  /*3070*/  BSYNC.RECONVERGENT B1 ;  /* 0x0000000000017941 */ /* 0x000fea0003800200 */
.L_x_8536:
        /* <DEDUP_REMOVED lines=30> */
.L_x_8539:
[----:B------:R-:W-:Y:S05]  /*3260*/  BSYNC.RECONVERGENT B1 ;  /* 0x0000000000017941 */ /* 0x000fea0003800200 */
.L_x_8538:
        /* <DEDUP_REMOVED lines=30> */
.L_x_8541:
[----:B------:R-:W-:Y:S05]  /*3450*/  BSYNC.RECONVERGENT B1 ;  /* 0x0000000000017941 */ /* 0x000fea0003800200 */
.L_x_8540:
        /* <DEDUP_REMOVED lines=15> */
[----:B------:R-:W-:Y:S02]  /*3550*/  FMUL.FTZ R114, R114, R95 ;  /* 0x0000005f72727220 */ /* 0x000fe40000410000 */
[----:B------:R-:W0:Y:S01]  /*3560*/  F2F.F16.F32 R94, R94 ;  /* 0x0000005e005e7304 */ /* 0x000e220000200800 */
[-C--:B------:R-:W-:Y:S01]  /*3570*/  FMUL.FTZ R92, R88, R93.reuse ;  /* 0x0000005d585c7220 */ /* 0x080fe20000410000 */
[----:B------:R-:W-:Y:S01]  /*3580*/  FMUL.FTZ R114, R114, R93 ;  /* 0x0000005d72727220 */ /* 0x000fe20000410000 */
[----:B------:R-:W1:Y:S05]  /*3590*/  LDC.64 R88, c[0x0][0x468] ;  /* 0x00011a00ff587b82 */ /* 0x000e6a0000000a00 */
[----:B------:R-:W2:Y:S01]  /*35a0*/  F2F.F16.F32 R90, R92 ;  /* 0x0000005c005a7304 */ /* 0x000ea20000200800 */
[----:B0-----:R-:W-:-:S07]  /*35b0*/  PRMT R97, R94, 0x5410, R97 ;  /* 0x000054105e617816 */ /* 0x001fce0000000061 */
[----:B------:R-:W0:Y:S01]  /*35c0*/  F2F.F16.F32 R93, R114 ;  /* 0x00000072005d7304 */ /* 0x000e220000200800 */
[----:B--2---:R-:W-:-:S04]  /*35d0*/  IMAD.WIDE.U32 R90, R90, 0x10000, RZ ;  /* 0x000100005a5a7825 */ /* 0x004fc800078e00ff */
[----:B-1----:R-:W-:Y:S01]  /*35e0*/  IMAD.WIDE.U32 R88, R0, 0x8, R88 ;  /* 0x0000000800587825 */ /* 0x002fe200078e0058 */
[----:B------:R-:W-:Y:S02]  /*35f0*/  LOP3.LUT R91, R97, R91, RZ, 0xfc, !PT ;  /* 0x0000005b615b7212 */ /* 0x000fe400078efcff */
[----:B0-----:R-:W-:-:S05]  /*3600*/  LOP3.LUT R90, R90, R93, RZ, 0xfc, !PT ;  /* 0x0000005d5a5a7212 */ /* 0x001fca00078efcff */
[----:B------:R0:W-:Y:S01]  /*3610*/  STG.E.64 desc[UR8][R88.64], R90 ;  /* 0x0000005a58007986 */ /* 0x0001e2000c101b08 */
[----:B------:R-:W-:Y:S05]  /*3620*/  BRA `(.L_x_8542) ;  /* 0x0000002800d07947 */ /* 0x000fea0003800000 */
.L_x_8529:
        /* <DEDUP_REMOVED lines=18> */
[----:B------:R-:W-:Y:S01]  /*3750*/  FMUL.FTZ R88, R114, R101 ;  /* 0x0000006572587220 */ /* 0x000fe20000410000 */
[----:B------:R2:W3:Y:S02]  /*3760*/  F2F.F16.F32 R100, R94 ;  /* 0x0000005e00647304 */ /* 0x0004e40000200800 */
[----:B------:R-:W-:-:S06]  /*3770*/  FMUL.FTZ R179, R91, R93 ;  /* 0x0000005d5bb37220 */ /* 0x000fcc0000410000 */
[----:B------:R-:W-:Y:S01]  /*3780*/  F2F.F16.F32 R102, R102 ;  /* 0x0000006600667304 */ /* 0x000fe20000200800 */
[----:B--2---:R-:W-:Y:S01]  /*3790*/  FMUL.FTZ R94, R88, R93 ;  /* 0x0000005d585e7220 */ /* 0x004fe20000410000 */
[----:B0-----:R-:W-:-:S04]  /*37a0*/  IMAD.WIDE.U32 R98, R0, 0x8, R98 ;  /* 0x0000000800627825 */ /* 0x001fc800078e0062 */
[----:B---3--:R-:W-:Y:S02]  /*37b0*/  IMAD.WIDE.U32 R100, R100, 0x10000, RZ ;  /* 0x0001000064647825 */ /* 0x008fe400078e00ff */
[----:B------:R-:W0:Y:S02]  /*37c0*/  F2F.F16.F32 R179, R179 ;  /* 0x000000b300b37304 */ /* 0x000e240000200800 */
[C---:B-1----:R-:W-:Y:S01]  /*37d0*/  IMAD.WIDE.U32 R96, R0.reuse, 0x10, R96 ;  /* 0x0000001000607825 */ /* 0x042fe200078e0060 */
[----:B------:R-:W-:-:S05]  /*37e0*/  IADD3 R0, PT, PT, R0, 0x100, RZ ;  /* 0x0000010000007810 */ /* 0x000fca0007ffe0ff */
[----:B------:R-:W1:Y:S01]  /*37f0*/  F2F.F16.F32 R103, R94 ;  /* 0x0000005e00677304 */ /* 0x000e620000200800 */
[----:B------:R2:W-:Y:S01]  /*3800*/  STG.E.128 desc[UR8][R96.64], R88 ;  /* 0x0000005860007986 */ /* 0x0005e2000c101d08 */
[----:B0-----:R-:W-:-:S04]  /*3810*/  PRMT R181, R102, 0x5410, R179 ;  /* 0x0000541066b57816 */ /* 0x001fc800000000b3 */
[----:B------:R-:W-:Y:S02]  /*3820*/  LOP3.LUT R101, R181, R101, RZ, 0xfc, !PT ;  /* 0x00000065b5657212 */ /* 0x000fe400078efcff */
[----:B-1----:R-:W-:-:S05]  /*3830*/  LOP3.LUT R100, R100, R103, RZ, 0xfc, !PT ;  /* 0x0000006764647212 */ /* 0x002fca00078efcff */
[----:B------:R2:W-:Y:S02]  /*3840*/  STG.E.64 desc[UR8][R98.64], R100 ;  /* 0x0000006462007986 */ /* 0x0005e4000c101b08 */
.L_x_8544:
[----:B------:R-:W-:Y:S05]  /*3850*/  BSYNC.RECONVERGENT B1 ;  /* 0x0000000000017941 */ /* 0x000fea0003800200 */
.L_x_8543:
[----:B------:R-:W-:Y:S04]  /*3860*/  BSSY.RECONVERGENT B1, `(.L_x_8545) ;  /* 0x0000021000017945 */ /* 0x000fe80003800200 */
[----:B------:R-:W-:Y:S05]  /*3870*/  @!P0 BRA `(.L_x_8546) ;  /* 0x00000000007c8947 */ /* 0x000fea0003800000 */
[-CC-:B--2---:R-:W-:Y:S01]  /*3880*/  FFMA.FTZ R88, R126, R95.reuse, R92.reuse ;  /* 0x0000005f7e587223 */ /* 0x184fe2000001005c */
        /* <DEDUP_REMOVED lines=30> */
.L_x_8546:
[----:B------:R-:W-:Y:S05]  /*3a70*/  BSYNC.RECONVERGENT B1 ;  /* 0x0000000000017941 */ /* 0x000fea0003800200 */
.L_x_8545:
[----:B------:R-:W-:Y:S04]  /*3a80*/  BSSY.RECONVERGENT B1, `(.L_x_8547) ;  /* 0x0000021000017945 */ /* 0x000fe80003800200 */
[----:B------:R-:W-:Y:S05]  /*3a90*/  @!P1 BRA `(.L_x_8548) ;  /* 0x00000000007c9947 */ /* 0x000fea0003800000 */
[-CC-:B--23--:R-:W-:Y:S01]  /*3aa0*/  FFMA.FTZ R88, R134, R95.reuse, R92.reuse ;  /* 0x0000005f86587223 */ /* 0x18cfe2000001005c */
        /* <DEDUP_REMOVED lines=30> */
.L_x_8548:
[----:B------:R-:W-:Y:S05]  /*3c90*/  BSYNC.RECONVERGENT B1 ;  /* 0x0000000000017941 */ /* 0x000fea0003800200 */
.L_x_8547:
[----:B------:R-:W-:Y:S04]  /*3ca0*/  BSSY.RECONVERGENT B1, `(.L_x_8549) ;  /* 0x0000021000017945 */ /* 0x000fe80003800200 */
[----:B------:R-:W-:Y:S05]  /*3cb0*/  @!P2 BRA `(.L_x_8550) ;  /* 0x00000000007ca947 */ /* 0x000fea0003800000 */
[-CC-:B--234-:R-:W-:Y:S01]  /*3cc0*/  FFMA.FTZ R88, R142, R95.reuse, R92.reuse ;  /* 0x0000005f8e587223 */ /* 0x19cfe2000001005c */
        /* <DEDUP_REMOVED lines=30> */
.L_x_8550:
[----:B------:R-:W-:Y:S05]  /*3eb0*/  BSYNC.RECONVERGENT B1 ;  /* 0x0000000000017941 */ /* 0x000fea0003800200 */
.L_x_8549:
        /* <DEDUP_REMOVED lines=33> */
.L_x_8552:
[----:B------:R-:W-:Y:S05]  /*40d0*/  BSYNC.RECONVERGENT B1 ;  /* 0x0000000000017941 */ /* 0x000fea0003800200 */
.L_x_8551:
        /* <DEDUP_REMOVED lines=33> */
.L_x_8554:
[----:B------:R-:W-:Y:S05]  /*42f0*/  BSYNC.RECONVERGENT B1 ;  /* 0x0000000000017941 */ /* 0x000fea0003800200 */
.L_x_8553:
[----:B------:R-:W-:Y:S05]  /*4300*/  @!P5 BRA `(.L_x_8542) ;  /* 0x0000001c0098d947 */ /* 0x000fea0003800000 */
[-CC-:B--234-:R-:W-:Y:S01]  /*4310*/  FFMA.FTZ R88, R166, R95.reuse, R92.reuse ;  /* 0x0000005fa6587223 */ /* 0x19cfe2000001005c */
        /* <DEDUP_REMOVED lines=9> */
[----:B------:R-:W0:Y:S01]  /*43b0*/  LDC.64 R94, c[0x0][0x478] ;  /* 0x00011e00ff5e7b82 */ /* 0x000e220000000a00 */
[C---:B------:R-:W-:Y:S01]  /*43c0*/  FMUL.FTZ R91, R114.reuse, R91 ;  /* 0x0000005b725b7220 */ /* 0x040fe20000410000 */
[----:B------:R-:W-:Y:S01]  /*43d0*/  FMUL.FTZ R88, R114, R97 ;  /* 0x0000006172587220 */ /* 0x000fe20000410000 */
[-C--:B------:R-:W-:Y:S01]  /*43e0*/  FMUL.FTZ R101, R90, R93.reuse ;  /* 0x0000005d5a657220 */ /* 0x080fe20000410000 */
[-C--:B------:R-:W-:Y:S01]  /*43f0*/  FMUL.FTZ R98, R89, R93.reuse ;  /* 0x0000005d59627220 */ /* 0x080fe20000410000 */
[----:B------:R-:W-:-:S03]  /*4400*/  FMUL.FTZ R102, R91, R93 ;  /* 0x0000005d5b667220 */ /* 0x000fc60000410000 */
[----:B------:R-:W1:Y:S01]  /*4410*/  LDC.64 R96, c[0x0][0x468] ;  /* 0x00011a00ff607b82 */ /* 0x000e620000000a00 */
[----:B------:R2:W3:Y:S08]  /*4420*/  F2F.F16.F32 R100, R98 ;  /* 0x0000006200647304 */ /* 0x0004f00000200800 */
[----:B------:R-:W-:Y:S01]  /*4430*/  F2F.F16.F32 R102, R102 ;  /* 0x0000006600667304 */ /* 0x000fe20000200800 */
[----:B--2---:R-:W-:Y:S01]  /*4440*/  FMUL.FTZ R98, R88, R93 ;  /* 0x0000005d58627220 */ /* 0x004fe20000410000 */
[----:B---3--:R-:W-:-:S06]  /*4450*/  IMAD.WIDE.U32 R92, R100, 0x10000, RZ ;  /* 0x00010000645c7825 */ /* 0x008fcc00078e00ff */
[----:B------:R-:W2:Y:S01]  /*4460*/  F2F.F16.F32 R101, R101 ;  /* 0x0000006500657304 */ /* 0x000ea20000200800 */
[----:B0-----:R-:W-:-:S04]  /*4470*/  IMAD.WIDE.U32 R94, R0, 0x10, R94 ;  /* 0x00000010005e7825 */ /* 0x001fc800078e005e */
[----:B-1----:R-:W-:-:S03]  /*4480*/  IMAD.WIDE.U32 R96, R0, 0x8, R96 ;  /* 0x0000000800607825 */ /* 0x002fc600078e0060 */
[----:B------:R-:W0:Y:S01]  /*4490*/  F2F.F16.F32 R99, R98 ;  /* 0x0000006200637304 */ /* 0x000e220000200800 */
[----:B------:R1:W-:Y:S01]  /*44a0*/  STG.E.128 desc[UR8][R94.64], R88 ;  /* 0x000000585e007986 */ /* 0x0003e2000c101d08 */
[----:B--2---:R-:W-:-:S04]  /*44b0*/  PRMT R103, R101, 0x5410, R102 ;  /* 0x0000541065677816 */ /* 0x004fc80000000066 */
[----:B------:R-:W-:Y:S02]  /*44c0*/  LOP3.LUT R93, R103, R93, RZ, 0xfc, !PT ;  /* 0x0000005d675d7212 */ /* 0x000fe400078efcff */
[----:B0-----:R-:W-:-:S05]  /*44d0*/  LOP3.LUT R92, R92, R99, RZ, 0xfc, !PT ;  /* 0x000000635c5c7212 */ /* 0x001fca00078efcff */
[----:B------:R1:W-:Y:S01]  /*44e0*/  STG.E.64 desc[UR8][R96.64], R92 ;  /* 0x0000005c60007986 */ /* 0x0003e2000c101b08 */
[----:B------:R-:W-:Y:S05]  /*44f0*/  BRA `(.L_x_8542) ;  /* 0x0000001c001c7947 */ /* 0x000fea0003800000 */
.L_x_8528:
        /* <DEDUP_REMOVED lines=16> */
[----:B------:R0:W-:Y:S01]  /*4600*/  F2F.F16.F32 R98, R94 ;  /* 0x0000005e00627304 */ /* 0x0001e20000200800 */
[----:B------:R-:W-:Y:S01]  /*4610*/  FMUL.FTZ R99, R88, R93 ;  /* 0x0000005d58637220 */ /* 0x000fe20000410000 */
[----:B------:R-:W-:Y:S01]  /*4620*/  FFMA.FTZ R88, R114, R90, R61 ;  /* 0x0000005a72587223 */ /* 0x000fe2000001003d */
[----:B------:R-:W-:-:S03]  /*4630*/  FADD.FTZ R91, R116, -R89 ;  /* 0x80000059745b7221 */ /* 0x000fc60000010000 */
[----:B------:R-:W-:Y:S01]  /*4640*/  FMUL.FTZ R96, R88, R93 ;  /* 0x0000005d58607220 */ /* 0x000fe20000410000 */
[----:B------:R-:W-:Y:S01]  /*4650*/  FFMA.FTZ R90, R114, R91, R60 ;  /* 0x0000005b725a7223 */ /* 0x000fe2000001003c */
[----:B------:R-:W1:Y:S01]  /*4660*/  LDC.64 R88, c[0x0][0x468] ;  /* 0x00011a00ff587b82 */ /* 0x000e620000000a00 */
[----:B------:R-:W2:Y:S02]  /*4670*/  F2F.F16.F32 R99, R99 ;  /* 0x0000006300637304 */ /* 0x000ea40000200800 */
[----:B0-----:R-:W-:-:S06]  /*4680*/  FMUL.FTZ R94, R90, R93 ;  /* 0x0000005d5a5e7220 */ /* 0x001fcc0000410000 */
        /* <DEDUP_REMOVED lines=9> */
.L_x_8557:
[----:B------:R-:W-:Y:S05]  /*4720*/  BSYNC.RECONVERGENT B1 ;  /* 0x0000000000017941 */ /* 0x000fea0003800200 */
.L_x_8556:
[----:B------:R-:W-:Y:S04]  /*4730*/  BSSY.RECONVERGENT B1, `(.L_x_8558) ;  /* 0x000001e000017945 */ /* 0x000fe80003800200 */
[----:B------:R-:W-:Y:S05]  /*4740*/  @!P0 BRA `(.L_x_8559) ;  /* 0x0000000000708947 */ /* 0x000fea0003800000 */
[-CC-:B0-----:R-:W-:Y:S01]  /*4750*/  FFMA.FTZ R89, R123, R95.reuse, R92.reuse ;  /* 0x0000005f7b597223 */ /* 0x181fe2000001005c */
        /* <DEDUP_REMOVED lines=10> */
[-C--:B------:R-:W-:Y:S01]  /*4800*/  FMUL.FTZ R99, R88, R93.reuse ;  /* 0x0000005d58637220 */ /* 0x080fe20000410000 */
[----:B------:R-:W-:Y:S01]  /*4810*/  FFMA.FTZ R88, R114, R90, R65 ;  /* 0x0000005a72587223 */ /* 0x000fe20000010041 */
[----:B------:R-:W-:Y:S01]  /*4820*/  FADD.FTZ R89, R124, -R89 ;  /* 0x800000597c597221 */ /* 0x000fe20000010000 */
[----:B------:R-:W1:Y:S02]  /*4830*/  LDC.64 R90, c[0x0][0x468] ;  /* 0x00011a00ff5a7b82 */ /* 0x000e640000000a00 */
[----:B------:R-:W-:Y:S01]  /*4840*/  FMUL.FTZ R96, R88, R93 ;  /* 0x0000005d58607220 */ /* 0x000fe20000410000 */
[----:B------:R-:W-:Y:S01]  /*4850*/  FFMA.FTZ R88, R114, R89, R64 ;  /* 0x0000005972587223 */ /* 0x000fe20000010040 */
[----:B------:R-:W2:Y:S03]  /*4860*/  F2F.F16.F32 R99, R99 ;  /* 0x0000006300637304 */ /* 0x000ea60000200800 */
[----:B0-----:R-:W-:-:S05]  /*4870*/  FMUL.FTZ R94, R88, R93 ;  /* 0x0000005d585e7220 */ /* 0x001fca0000410000 */
[----:B------:R-:W0:Y:S01]  /*4880*/  F2F.F16.F32 R89, R96 ;  /* 0x0000006000597304 */ /* 0x000e220000200800 */
[----:B--2---:R-:W-:-:S07]  /*4890*/  PRMT R101, R98, 0x5410, R99 ;  /* 0x0000541062657816 */ /* 0x004fce0000000063 */
[----:B------:R-:W2:Y:S01]  /*48a0*/  F2F.F16.F32 R97, R94 ;  /* 0x0000005e00617304 */ /* 0x000ea20000200800 */
[C---:B-1----:R-:W-:Y:S01]  /*48b0*/  IMAD.WIDE.U32 R90, R0.reuse, 0x8, R90 ;  /* 0x00000008005a7825 */ /* 0x042fe200078e005a */
[----:B------:R-:W-:-:S03]  /*48c0*/  IADD3 R0, PT, PT, R0, 0x100, RZ ;  /* 0x0000010000007810 */ /* 0x000fc60007ffe0ff */
[----:B0-----:R-:W-:-:S05]  /*48d0*/  IMAD.WIDE.U32 R88, R89, 0x10000, RZ ;  /* 0x0001000059587825 */ /* 0x001fca00078e00ff */
[----:B------:R-:W-:Y:S02]  /*48e0*/  LOP3.LUT R89, R101, R89, RZ, 0xfc, !PT ;  /* 0x0000005965597212 */ /* 0x000fe400078efcff */
[----:B--2---:R-:W-:-:S05]  /*48f0*/  LOP3.LUT R88, R88, R97, RZ, 0xfc, !PT ;  /* 0x0000006158587212 */ /* 0x004fca00078efcff */
[----:B------:R1:W-:Y:S02]  /*4900*/  STG.E.64 desc[UR8][R90.64], R88 ;  /* 0x000000585a007986 */ /* 0x0003e4000c101b08 */
.L_x_8559:
[----:B------:R-:W-:Y:S05]  /*4910*/  BSYNC.RECONVERGENT B1 ;  /* 0x0000000000017941 */ /* 0x000fea0003800200 */
.L_x_8558:
        /* <DEDUP_REMOVED lines=30> */
.L_x_8561:
[----:B------:R-:W-:Y:S05]  /*4b00*/  BSYNC.RECONVERGENT B1 ;  /* 0x0000000000017941 */ /* 0x000fea0003800200 */
.L_x_8560:
        /* <DEDUP_REMOVED lines=30> */
.L_x_8563:
[----:B------:R-:W-:Y:S05]  /*4cf0*/  BSYNC.RECONVERGENT B1 ;  /* 0x0000000000017941 */ /* 0x000fea0003800200 */
.L_x_8562:
        /* <DEDUP_REMOVED lines=30> */
.L_x_8565:
[----:B------:R-:W-:Y:S05]  /*4ee0*/  BSYNC.RECONVERGENT B1 ;  /* 0x0000000000017941 */ /* 0x000fea0003800200 */
.L_x_8564:
        /* <DEDUP_REMOVED lines=30> */
.L_x_8567:
[----:B------:R-:W-:Y:S05]  /*50d0*/  BSYNC.RECONVERGENT B1 ;  /* 0x0000000000017941 */ /* 0x000fea0003800200 */
.L_x_8566:
        /* <DEDUP_REMOVED lines=12> */
[----:B------:R-:W-:Y:S01]  /*51a0*/  F2F.F16.F32 R97, R91 ;  /* 0x0000005b00617304 */ /* 0x000fe20000200800 */
[----:B------:R-:W-:Y:S01]  /*51b0*/  FMUL.FTZ R94, R88, R93 ;  /* 0x0000005d585e7220 */ /* 0x000fe20000410000 */
[C---:B------:R-:W-:Y:S01]  /*51c0*/  FFMA.FTZ R88, R114.reuse, R90, R85 ;  /* 0x0000005a72587223 */ /* 0x040fe20000010055 */
[----:B------:R-:W-:-:S03]  /*51d0*/  FFMA.FTZ R114, R114, R95, R84 ;  /* 0x0000005f72727223 */ /* 0x000fc60000010054 */
[-C--:B------:R-:W-:Y:S01]  /*51e0*/  FMUL.FTZ R92, R88, R93.reuse ;  /* 0x0000005d585c7220 */ /* 0x080fe20000410000 */
[----:B------:R-:W-:Y:S01]  /*51f0*/  FMUL.FTZ R114, R114, R93 ;  /* 0x0000005d72727220 */ /* 0x000fe20000410000 */
[----:B------:R-:W0:Y:S01]  /*5200*/  LDC.64 R88, c[0x0][0x468] ;  /* 0x00011a00ff587b82 */ /* 0x000e220000000a00 */
[----:B------:R-:W1:Y:S08]  /*5210*/  F2F.F16.F32 R94, R94 ;  /* 0x0000005e005e7304 */ /* 0x000e700000200800 */
[----:B------:R-:W2:Y:S01]  /*5220*/  F2F.F16.F32 R90, R92 ;  /* 0x0000005c005a7304 */ /* 0x000ea20000200800 */
[----:B-1----:R-:W-:-:S07]  /*5230*/  PRMT R97, R94, 0x5410, R97 ;  /* 0x000054105e617816 */ /* 0x002fce0000000061 */
[----:B------:R-:W1:Y:S01]  /*5240*/  F2F.F16.F32 R93, R114 ;  /* 0x00000072005d7304 */ /* 0x000e620000200800 */
[----:B--2---:R-:W-:-:S04]  /*5250*/  IMAD.WIDE.U32 R90, R90, 0x10000, RZ ;  /* 0x000100005a5a7825 */ /* 0x004fc800078e00ff */
[----:B0-----:R-:W-:Y:S01]  /*5260*/  IMAD.WIDE.U32 R88, R0, 0x8, R88 ;  /* 0x0000000800587825 */ /* 0x001fe200078e0058 */
[----:B------:R-:W-:Y:S02]  /*5270*/  LOP3.LUT R91, R97, R91, RZ, 0xfc, !PT ;  /* 0x0000005b615b7212 */ /* 0x000fe400078efcff */
[----:B-1----:R-:W-:-:S05]  /*5280*/  LOP3.LUT R90, R90, R93, RZ, 0xfc, !PT ;  /* 0x0000005d5a5a7212 */ /* 0x002fca00078efcff */
[----:B------:R0:W-:Y:S01]  /*5290*/  STG.E.64 desc[UR8][R88.64], R90 ;  /* 0x0000005a58007986 */ /* 0x0001e2000c101b08 */
[----:B------:R-:W-:Y:S05]  /*52a0*/  BRA `(.L_x_8542) ;  /* 0x0000000c00b07947 */ /* 0x000fea0003800000 */
.L_x_8555:
        /* <DEDUP_REMOVED lines=16> */
[----:B------:R-:W-:-:S02]  /*53b0*/  FMUL.FTZ R102, R90, R93 ;  /* 0x0000005d5a667220 */ /* 0x000fc40000410000 */
[----:B------:R2:W3:Y:S01]  /*53c0*/  F2F.F16.F32 R100, R94 ;  /* 0x0000005e00647304 */ /* 0x0004e20000200800 */
[C---:B------:R-:W-:Y:S01]  /*53d0*/  FFMA.FTZ R91, R114.reuse, R88, R63 ;  /* 0x00000058725b7223 */ /* 0x040fe2000001003f */
[----:B------:R-:W-:-:S03]  /*53e0*/  FFMA.FTZ R88, R114, R101, R60 ;  /* 0x0000006572587223 */ /* 0x000fc6000001003c */
[----:B------:R-:W-:-:S03]  /*53f0*/  FMUL.FTZ R179, R91, R93 ;  /* 0x0000005d5bb37220 */ /* 0x000fc60000410000 */
        /* <DEDUP_REMOVED lines=13> */
.L_x_8569:
[----:B------:R-:W-:Y:S05]  /*54d0*/  BSYNC.RECONVERGENT B1 ;  /* 0x0000000000017941 */ /* 0x000fea0003800200 */
.L_x_8568:
        /* <DEDUP_REMOVED lines=33> */
.L_x_8571:
[----:B------:R-:W-:Y:S05]  /*56f0*/  BSYNC.RECONVERGENT B1 ;  /* 0x0000000000017941 */ /* 0x000fea0003800200 */
.L_x_8570:
        /* <DEDUP_REMOVED lines=33> */
.L_x_8573:
[----:B------:R-:W-:Y:S05]  /*5910*/  BSYNC.RECONVERGENT B1 ;  /* 0x0000000000017941 */ /* 0x000fea0003800200 */
.L_x_8572:
        /* <DEDUP_REMOVED lines=33> */
.L_x_8575:
[----:B------:R-:W-:Y:S05]  /*5b30*/  BSYNC.RECONVERGENT B1 ;  /* 0x0000000000017941 */ /* 0x000fea0003800200 */
.L_x_8574:
        /* <DEDUP_REMOVED lines=33> */
.L_x_8577:
[----:B------:R-:W-:Y:S05]  /*5d50*/  BSYNC.RECONVERGENT B1 ;  /* 0x0000000000017941 */ /* 0x000fea0003800200 */
.L_x_8576:
        /* <DEDUP_REMOVED lines=33> */
.L_x_8579:
[----:B------:R-:W-:Y:S05]  /*5f70*/  BSYNC.RECONVERGENT B1 ;  /* 0x0000000000017941 */ /* 0x000fea0003800200 */
.L_x_8578:
[----:B------:R-:W-:Y:S05]  /*5f80*/  @!P5 BRA `(.L_x_8542) ;  /* 0x000000000078d947 */ /* 0x000fea0003800000 */
[-CC-:B--234-:R-:W-:Y:S01]  /*5f90*/  FFMA.FTZ R90, R170, R95.reuse, R92.reuse ;  /* 0x0000005faa5a7223 */ /* 0x19cfe2000001005c */
        /* <DEDUP_REMOVED lines=10> */
[----:B------:R-:W0:Y:S01]  /*6040*/  LDC.64 R94, c[0x0][0x478] ;  /* 0x00011e00ff5e7b82 */ /* 0x000e220000000a00 */
[----:B------:R-:W-:Y:S01]  /*6050*/  FMUL.FTZ R102, R91, R93 ;  /* 0x0000005d5b667220 */ /* 0x000fe20000410000 */
[----:B------:R-:W-:Y:S01]  /*6060*/  FFMA.FTZ R88, R114, R97, R84 ;  /* 0x0000006172587223 */ /* 0x000fe20000010054 */
[-C--:B------:R-:W-:Y:S01]  /*6070*/  FMUL.FTZ R101, R90, R93.reuse ;  /* 0x0000005d5a657220 */ /* 0x080fe20000410000 */
[----:B------:R-:W-:-:S03]  /*6080*/  FMUL.FTZ R98, R89, R93 ;  /* 0x0000005d59627220 */ /* 0x000fc60000410000 */
[----:B------:R-:W-:Y:S01]  /*6090*/  F2F.F16.F32 R102, R102 ;  /* 0x0000006600667304 */ /* 0x000fe20000200800 */
[----:B------:R-:W1:Y:S07]  /*60a0*/  LDC.64 R96, c[0x0][0x468] ;  /* 0x00011a00ff607b82 */ /* 0x000e6e0000000a00 */
[----:B------:R2:W3:Y:S08]  /*60b0*/  F2F.F16.F32 R100, R98 ;  /* 0x0000006200647304 */ /* 0x0004f00000200800 */
[----:B------:R-:W4:Y:S01]  /*60c0*/  F2F.F16.F32 R101, R101 ;  /* 0x0000006500657304 */ /* 0x000f220000200800 */
[----:B--2---:R-:W-:Y:S01]  /*60d0*/  FMUL.FTZ R98, R88, R93 ;  /* 0x0000005d58627220 */ /* 0x004fe20000410000 */
[----:B0-----:R-:W-:-:S04]  /*60e0*/  IMAD.WIDE.U32 R94, R0, 0x10, R94 ;  /* 0x00000010005e7825 */ /* 0x001fc800078e005e */
[----:B---3--:R-:W-:Y:S02]  /*60f0*/  IMAD.WIDE.U32 R92, R100, 0x10000, RZ ;  /* 0x00010000645c7825 */ /* 0x008fe400078e00ff */
[----:B------:R-:W0:Y:S01]  /*6100*/  F2F.F16.F32 R99, R98 ;  /* 0x0000006200637304 */ /* 0x000e220000200800 */
[----:B------:R2:W-:Y:S01]  /*6110*/  STG.E.128 desc[UR8][R94.64], R88 ;  /* 0x000000585e007986 */ /* 0x0005e2000c101d08 */
[----:B-1----:R-:W-:Y:S01]  /*6120*/  IMAD.WIDE.U32 R96, R0, 0x8, R96 ;  /* 0x0000000800607825 */ /* 0x002fe200078e0060 */
[----:B----4-:R-:W-:-:S04]  /*6130*/  PRMT R103, R101, 0x5410, R102 ;  /* 0x0000541065677816 */ /* 0x010fc80000000066 */
[----:B------:R-:W-:Y:S02]  /*6140*/  LOP3.LUT R93, R103, R93, RZ, 0xfc, !PT ;  /* 0x0000005d675d7212 */ /* 0x000fe400078efcff */
[----:B0-----:R-:W-:-:S05]  /*6150*/  LOP3.LUT R92, R92, R99, RZ, 0xfc, !PT ;  /* 0x000000635c5c7212 */ /* 0x001fca00078efcff */
[----:B------:R2:W-:Y:S02]  /*6160*/  STG.E.64 desc[UR8][R96.64], R92 ;  /* 0x0000005c60007986 */ /* 0x0005e4000c101b08 */
.L_x_8542:
[----:B------:R-:W-:Y:S05]  /*6170*/  BSYNC.RECONVERGENT B0 ;  /* 0x0000000000007941 */ /* 0x000fea0003800200 */
.L_x_8527:
[----:B01234-:R-:W0:Y:S01]  /*6180*/  LDC.64 R88, c[0x0][0x380] ;  /* 0x0000e000ff587b82 */ /* 0x01fe220000000a00 */
[----:B------:R-:W-:Y:S01]  /*6190*/  UPLOP3.LUT UP1, UPT, UPT, UPT, UP1, 0x40, 0x4 ;  /* 0x000000000004789c */ /* 0x000fe20003f2e810 */
[----:B0-----:R-:W-:-:S04]  /*61a0*/  IADD3 R104, PT, PT, R104, R88, RZ ;  /* 0x0000005868687210 */ /* 0x001fc80007ffe0ff */
[----:B------:R-:W-:-:S13]  /*61b0*/  ISETP.GE.AND P6, PT, R104, R89, PT ;  /* 0x000000596800720c */ /* 0x000fda0003fc6270 */
[----:B------:R-:W-:Y:S05]  /*61c0*/  @!P6 BRA `(.L_x_8580) ;  /* 0xffffffa80000e947 */ /* 0x000fea000383ffff */
.L_x_8510:
        /* <DEDUP_REMOVED lines=54> */
.L_x_8581:
        /* <DEDUP_REMOVED lines=13> */
.L_x_14406:


//--------------------- .text._ZN10layer_norm13ln_bwd_kernelINS_13Kernel_traitsI6__halfS2_fS2_fjLj7168ELj1ELj1ELj8ELj8ENS_18Kernel_traits_baseILj7168ES2_S2_fS2_fjLj256EEEEELb0ELb0ELb0ELb1EEEvNS_9BwdParamsE --------------------------
	.section	.text._ZN10layer_norm13ln_bwd_kernelINS_13Kernel_traitsI6__halfS2_fS2_fjLj7168ELj1ELj1ELj8ELj8ENS_18Kernel_traits_baseILj7168ES2_S2_fS2_fjLj256EEEEELb0ELb0ELb0ELb1EEEvNS_9BwdParamsE,"ax",@progbits
	.align	128
        .global         _ZN10layer_norm13ln_bwd_kernelINS_13Kernel_traitsI6__halfS2_fS2_fjLj7168ELj1ELj1ELj8ELj8ENS_18Kernel_traits_baseILj7168ES2_S2_fS2_fjLj256EEEEELb0ELb0ELb0ELb1EEEvNS_9BwdParamsE
        .type           _ZN10layer_norm13ln_bwd_kernelINS_13Kernel_traitsI6__halfS2_fS2_fjLj7168ELj1ELj1ELj8ELj8ENS_18Kernel_traits_baseILj7168ES2_S2_fS2_fjLj256EEEEELb0ELb0ELb0ELb1EEEvNS_9BwdParamsE,@function
        .size           _ZN10layer_norm13ln_bwd_kernelINS_13Kernel_traitsI6__halfS2_fS2_fjLj7168ELj1ELj1ELj8ELj8ENS_18Kernel_traits_baseILj7168ES2_S2_fS2_fjLj256EEEEELb0ELb0ELb0ELb1EEEvNS_9BwdParamsE,(.L_x_14407 - _ZN10layer_norm13ln_bwd_kernelINS_13Kernel_traitsI6__halfS2_fS2_fjLj7168ELj1ELj1ELj8ELj8ENS_18Kernel_traits_baseILj7168ES2_S2_fS2_fjLj256EEEEELb0ELb0ELb0ELb1EEEvNS_9BwdParamsE)
        .other          _ZN10layer_norm13ln_bwd_kernelINS_13Kernel_traitsI6__halfS2_fS2_fjLj7168ELj1ELj1ELj8ELj8ENS_18Kernel_traits_baseILj7168ES2_S2_fS2_fjLj256EEEEELb0ELb0ELb0ELb1EEEvNS_9BwdParamsE,@"STO_CUDA_ENTRY STV_DEFAULT"
_ZN10layer_norm13ln_bwd_kernelINS_13Kernel_traitsI6__halfS2_fS2_fjLj7168ELj1ELj1ELj8ELj8ENS_18Kernel_traits_baseILj7168ES2_S2_fS2_fjLj256EEEEELb0ELb0ELb0ELb1EEEvNS_9BwdParamsE:
.text._ZN10layer_norm13ln_bwd_kernelINS_13Kernel_traitsI6__halfS2_fS2_fjLj7168ELj1ELj1ELj8ELj8ENS_18Kernel_traits_baseILj7168ES2_S2_fS2_fjLj256EEEEELb0ELb0ELb0ELb1EEEvNS_9BwdParamsE:
        /* <DEDUP_REMOVED lines=77> */
[----:B------:R1:W5:Y:S01]  /*04d0*/  LDG.E.64 R18, desc[UR8][R6.64] ;  /* 0x0000000806127981 */ /* 0x000362000c1e1b00 */
[----:B--2---:R-:W-:-:S04]  /*04e0*/  ISETP.NE.U32.AND P0, PT, R2, RZ, PT ;  /* 0x000000ff0200720c */ /* 0x004fc80003f05070 */
[----:B------:R-:W-:Y:S02]  /*04f0*/  ISETP.NE.AND.EX P0, PT, R3, RZ, PT, P0 ;  /* 0x000000ff0300720c */ /* 0x000fe40003f05300 */
        /* <DEDUP_REMOVED lines=8> */
[--C-:B-----5:R-:W-:Y:S01]  /*0580*/  SHF.R.U64 R133, R10, 0x10, R11.reuse ;  /* 0x000000100a857819 */ /* 0x120fe2000000120b */
[----:B-1----:R-:W-:Y:S01]  /*0590*/  HADD2.F32 R6, -RZ, R10.H0_H0 ;  /* 0x2000000aff067230 */ /* 0x002fe20000004100 */
        /* <DEDUP_REMOVED lines=13> */
[----:B------:R-:W-:Y:S01]  /*0670*/  HFMA2 R17, -RZ, RZ, 0, 0 ;  /* 0x00000000ff117431 */ /* 0x000fe200000001ff */
[--C-:B------:R-:W-:Y:S01]  /*0680*/  SHF.R.U64 R175, R18, 0x10, R19.reuse ;  /* 0x0000001012af7819 */ /* 0x100fe20000001213 */
[----:B------:R-:W-:Y:S01]  /*0690*/  HADD2.F32 R12, -RZ, R16.H0_H0 ;  /* 0x20000010ff0c7230 */ /* 0x000fe20000004100 */
[----:B------:R-:W-:Y:S01]  /*06a0*/  SHF.R.U32.HI R176, RZ, 0x10, R19 ;  /* 0x00000010ffb07819 */ /* 0x000fe20000011613 */
[----:B------:R-:W-:Y:S01]  /*06b0*/  HADD2.F32 R14, -RZ, R18.H0_H0 ;  /* 0x20000012ff0e7230 */ /* 0x000fe20000004100 */
[----:B------:R-:W-:Y:S01]  /*06c0*/  MOV R16, UR4 ;  /* 0x0000000400107c02 */ /* 0x000fe20008000f00 */
[----:B------:R-:W-:Y:S01]  /*06d0*/  HADD2.F32 R15, -RZ, R19.H0_H0 ;  /* 0x20000013ff0f7230 */ /* 0x000fe20000004100 */
[----:B------:R-:W-:Y:S01]  /*06e0*/  CS2R R18, SRZ ;  /* 0x0000000000127805 */ /* 0x000fe2000001ff00 */
        /* <DEDUP_REMOVED lines=13> */
[----:B0-----:R-:W-:-:S07]  /*07c0*/  HADD2.F32 R176, -RZ, R176.H0_H0 ;  /* 0x200000b0ffb07230 */ /* 0x001fce0000004100 */
.L_x_8589:
        /* <DEDUP_REMOVED lines=73> */
[----:B------:R-:W-:Y:S01]  /*0c60*/  SHF.R.U64 R180, R152, 0x10, R153 ;  /* 0x0000001098b47819 */ /* 0x000fe20000001299 */
[----:B------:R1:W5:Y:S02]  /*0c70*/  @P1 LDG.E.128 R56, desc[UR8][R82.64] ;  /* 0x0000000852381981 */ /* 0x000364000c1e1d00 */
[----:B------:R-:W4:Y:S01]  /*0c80*/  @P1 LDC.64 R90, c[0x0][0x438] ;  /* 0x00010e00ff5a1b82 */ /* 0x000f220000000a00 */
[C---:B------:R-:W-:Y:S01]  /*0c90*/  FADD.FTZ R186, -R185.reuse, R92 ;  /* 0x0000005cb9ba7221 */ /* 0x040fe20000010100 */
[----:B------:R-:W-:Y:S01]  /*0ca0*/  FADD.FTZ R188, -R185, R93 ;  /* 0x0000005db9bc7221 */ /* 0x000fe20000010100 */
[----:B--2---:R-:W-:Y:S01]  /*0cb0*/  @P1 IMAD.WIDE.U32 R84, R181, 0x10, R84 ;  /* 0x00000010b5541825 */ /* 0x004fe200078e0054 */
[----:B------:R-:W-:Y:S01]  /*0cc0*/  MOV R167, R153 ;  /* 0x0000009900a77202 */ /* 0x000fe20000000f00 */
[----:B------:R2:W5:Y:S02]  /*0cd0*/  @P1 LDG.E.128 R72, desc[UR8][R86.64] ;  /* 0x0000000856481981 */ /* 0x000564000c1e1d00 */
[----:B-1----:R-:W-:Y:S01]  /*0ce0*/  HADD2.F32 R83, -RZ, R163.H0_H0 ;  /* 0x200000a3ff537230 */ /* 0x002fe20000004100 */
[----:B------:R-:W1:Y:S01]  /*0cf0*/  @P1 LDC.64 R92, c[0x0][0x438] ;  /* 0x00010e00ff5c1b82 */ /* 0x000e620000000a00 */
[----:B------:R-:W-:Y:S01]  /*0d00*/  SHF.R.U32.HI R178, RZ, 0x10, R153 ;  /* 0x00000010ffb27819 */ /* 0x000fe20000011699 */
[----:B------:R-:W-:Y:S01]  /*0d10*/  FADD.FTZ R184, -R185, R96 ;  /* 0x00000060b9b87221 */ /* 0x000fe20000010100 */
[----:B---3--:R-:W-:-:S04]  /*0d20*/  @P1 IMAD.WIDE.U32 R80, R183, 0x10, R80 ;  /* 0x00000010b7501825 */ /* 0x008fc800078e0050 */
[----:B------:R-:W-:Y:S01]  /*0d30*/  FADD.FTZ R96, -R185, R97 ;  /* 0x00000061b9607221 */ /* 0x000fe20000010100 */
[----:B------:R-:W-:Y:S01]  /*0d40*/  FMUL.FTZ R97, R159, R168 ;  /* 0x000000a89f617220 */ /* 0x000fe20000410000 */
[----:B------:R3:W5:Y:S01]  /*0d50*/  @P1 LDG.E.128 R76, desc[UR8][R84.64] ;  /* 0x00000008544c1981 */ /* 0x000762000c1e1d00 */
[----:B--2---:R-:W-:Y:S02]  /*0d60*/  HADD2.F32 R86, -RZ, R180.H0_H0 ;  /* 0x200000b4ff567230 */ /* 0x004fe40000004100 */
[----:B------:R-:W-:Y:S01]  /*0d70*/  FMUL.FTZ R180, R14, R83 ;  /* 0x000000530eb47220 */ /* 0x000fe20000410000 */
[----:B------:R-:W-:Y:S01]  /*0d80*/  HADD2.F32 R82, -RZ, R167.H0_H0 ;  /* 0x200000a7ff527230 */ /* 0x000fe20000004100 */
[----:B------:R2:W5:Y:S01]  /*0d90*/  @P1 LDG.E.128 R52, desc[UR8][R80.64] ;  /* 0x0000000850341981 */ /* 0x000562000c1e1d00 */
[----:B------:R-:W-:Y:S01]  /*0da0*/  FADD.FTZ R158, -R185, R98 ;  /* 0x00000062b99e7221 */ /* 0x000fe20000010100 */
[----:B------:R-:W-:Y:S01]  /*0db0*/  FADD.FTZ R87, RZ, R180 ;  /* 0x000000b4ff577221 */ /* 0x000fe20000010000 */
[----:B------:R-:W-:Y:S01]  /*0dc0*/  FMUL.FTZ R182, R159, R182 ;  /* 0x000000b69fb67220 */ /* 0x000fe20000410000 */
[----:B---3--:R-:W-:-:S02]  /*0dd0*/  HADD2.F32 R84, -RZ, R178.H0_H0 ;  /* 0x200000b2ff547230 */ /* 0x008fc40000004100 */
[----:B------:R-:W-:Y:S01]  /*0de0*/  FMUL.FTZ R178, R175, R86 ;  /* 0x00000056afb27220 */ /* 0x000fe20000410000 */
[----:B------:R-:W-:Y:S01]  /*0df0*/  MOV R161, R150 ;  /* 0x0000009600a17202 */ /* 0x000fe20000000f00 */
[----:B------:R-:W-:Y:S01]  /*0e00*/  FADD.FTZ R190, -R185, R94 ;  /* 0x0000005eb9be7221 */ /* 0x000fe20000010100 */
[----:B--2---:R-:W-:Y:S01]  /*0e10*/  FFMA.FTZ R81, R97, R180, RZ ;  /* 0x000000b461517223 */ /* 0x004fe200000100ff */
        /* <DEDUP_REMOVED lines=11> */
[----:B------:R-:W-:Y:S01]  /*0ed0*/  FMUL.FTZ R170, R15, R82 ;  /* 0x000000520faa7220 */ /* 0x000fe20000410000 */
[----:B------:R-:W-:Y:S01]  /*0ee0*/  FADD.FTZ R87, R178, R87 ;  /* 0x00000057b2577221 */ /* 0x000fe20000010000 */
[----:B0-----:R-:W-:-:S04]  /*0ef0*/  @P1 IMAD.WIDE.U32 R88, R179, 0x10, R88 ;  /* 0x00000010b3581825 */ /* 0x001fc800078e0058 */
[----:B------:R-:W-:Y:S01]  /*0f00*/  FFMA.FTZ R106, R182, R178, R81 ;  /* 0x000000b2b66a7223 */ /* 0x000fe20000010051 */
[----:B------:R-:W-:Y:S01]  /*0f10*/  SHF.R.U64 R157, R150, 0x10, R151 ;  /* 0x00000010969d7819 */ /* 0x000fe20000001297 */
[----:B------:R-:W-:Y:S01]  /*0f20*/  FMUL.FTZ R168, R176, R84 ;  /* 0x00000054b0a87220 */ /* 0x000fe20000410000 */
[----:B------:R-:W-:Y:S02]  /*0f30*/  HADD2.F32 R85, -RZ, R161.H0_H0 ;  /* 0x200000a1ff557230 */ /* 0x000fe40000004100 */
[----:B------:R-:W-:Y:S01]  /*0f40*/  FADD.FTZ R87, R170, R87 ;  /* 0x00000057aa577221 */ /* 0x000fe20000010000 */
[----:B------:R-:W-:Y:S01]  /*0f50*/  FMUL.FTZ R172, R159, R172 ;  /* 0x000000ac9fac7220 */ /* 0x000fe20000410000 */
[----:B------:R-:W-:Y:S01]  /*0f60*/  FFMA.FTZ R81, R185, R170, R106 ;  /* 0x000000aab9517223 */ /* 0x000fe2000001006a */
[----:B------:R-:W-:Y:S01]  /*0f70*/  MOV R156, R151 ;  /* 0x00000097009c7202 */ /* 0x000fe20000000f00 */
[----:B------:R0:W5:Y:S01]  /*0f80*/  @P1 LDG.E.128 R68, desc[UR8][R88.64] ;  /* 0x0000000858441981 */ /* 0x000162000c1e1d00 */
[----:B------:R-:W-:Y:S01]  /*0f90*/  SHF.R.U32.HI R166, RZ, 0x10, R141 ;  /* 0x00000010ffa67819 */ /* 0x000fe2000001168d */
[----:B------:R-:W-:Y:S01]  /*0fa0*/  FMUL.FTZ R161, R159, R194 ;  /* 0x000000c29fa17220 */ /* 0x000fe20000410000 */
[----:B------:R-:W-:Y:S01]  /*0fb0*/  FMUL.FTZ R194, R12, R85 ;  /* 0x000000550cc27220 */ /* 0x000fe20000410000 */
[----:B------:R-:W-:Y:S01]  /*0fc0*/  FADD.FTZ R87, R168, R87 ;  /* 0x00000057a8577221 */ /* 0x000fe20000010000 */
[----:B----4-:R-:W-:-:S04]  /*0fd0*/  @P1 IMAD.WIDE.U32 R90, R173, 0x10, R90 ;  /* 0x00000010ad5a1825 */ /* 0x010fc800078e005a */
[----:B------:R-:W-:Y:S01]  /*0fe0*/  FMUL.FTZ R167, R159, R162 ;  /* 0x000000a29fa77220 */ /* 0x000fe20000410000 */
[----:B------:R-:W-:Y:S01]  /*0ff0*/  FFMA.FTZ R106, R172, R168, R81 ;  /* 0x000000a8ac6a7223 */ /* 0x000fe20000010051 */
[----:B0-----:R-:W-:Y:S01]  /*1000*/  HADD2.F32 R88, -RZ, R157.H0_H0 ;  /* 0x2000009dff587230 */ /* 0x001fe20000004100 */
[----:B------:R-:W-:Y:S01]  /*1010*/  SHF.R.U32.HI R160, RZ, 0x10, R151 ;  /* 0x00000010ffa07819 */ /* 0x000fe20000011697 */
[----:B------:R-:W-:Y:S02]  /*1020*/  HADD2.F32 R89, -RZ, R156.H0_H0 ;  /* 0x2000009cff597230 */ /* 0x000fe40000004100 */
[----:B------:R-:W-:Y:S02]  /*1030*/  HADD2.F32 R203, -RZ, R166.H0_H0 ;  /* 0x200000a6ffcb7230 */ /* 0x000fe40000004100 */
[----:B------:R-:W-:Y:S01]  /*1040*/  FMUL.FTZ R197, R139, R88 ;  /* 0x000000588bc57220 */ /* 0x000fe20000410000 */
[----:B------:R-:W-:Y:S01]  /*1050*/  FADD.FTZ R166, R194, R87 ;  /* 0x00000057c2a67221 */ /* 0x000fe20000010000 */
[----:B-1----:R-:W-:-:S04]  /*1060*/  @P1 IMAD.WIDE.U32 R92, R171, 0x10, R92 ;  /* 0x00000010ab5c1825 */ /* 0x002fc800078e005c */
[----:B------:R-:W-:Y:S01]  /*1070*/  FMUL.FTZ R164, R159, R164 ;  /* 0x000000a49fa47220 */ /* 0x000fe20000410000 */
[----:B------:R-:W-:Y:S01]  /*1080*/  FFMA.FTZ R81, R167, R194, R106 ;  /* 0x000000c2a7517223 */ /* 0x000fe2000001006a */
[----:B------:R-:W-:Y:S01]  /*1090*/  MOV R187, R148 ;  /* 0x0000009400bb7202 */ /* 0x000fe20000000f00 */
[----:B------:R0:W5:Y:S01]  /*10a0*/  @P1 LDG.E.128 R64, desc[UR8][R90.64] ;  /* 0x000000085a401981 */ /* 0x000162000c1e1d00 */
[----:B------:R-:W-:Y:S01]  /*10b0*/  FMUL.FTZ R100, R159, R192 ;  /* 0x000000c09f647220 */ /* 0x000fe20000410000 */
[----:B------:R-:W-:Y:S01]  /*10c0*/  FMUL.FTZ R192, R13, R89 ;  /* 0x000000590dc07220 */ /* 0x000fe20000410000 */
[----:B------:R-:W-:Y:S01]  /*10d0*/  FADD.FTZ R87, R197, R166 ;  /* 0x000000a6c5577221 */ /* 0x000fe20000010000 */
[C---:B------:R-:W-:Y:S01]  /*10e0*/  FMUL.FTZ R163, R159.reuse, R216 ;  /* 0x000000d89fa37220 */ /* 0x040fe20000410000 */
[----:B------:R-:W-:Y:S01]  /*10f0*/  FFMA.FTZ R106, R164, R197, R81 ;  /* 0x000000c5a46a7223 */ /* 0x000fe20000010051 */
[----:B------:R-:W-:Y:S01]  /*1100*/  SHF.R.U64 R150, R148, 0x10, R149 ;  /* 0x0000001094967819 */ /* 0x000fe20000001295 */
[----:B------:R1:W5:Y:S01]  /*1110*/  @P1 LDG.E.128 R60, desc[UR8][R92.64] ;  /* 0x000000085c3c1981 */ /* 0x000362000c1e1d00 */
[----:B0-----:R-:W-:Y:S01]  /*1120*/  HADD2.F32 R90, -RZ, R160.H0_H0 ;  /* 0x200000a0ff5a7230 */ /* 0x001fe20000004100 */
[----:B------:R-:W-:Y:S01]  /*1130*/  SHF.R.U64 R165, R140, 0x10, R141 ;  /* 0x000000108ca57819 */ /* 0x000fe2000000128d */
[C---:B------:R-:W-:Y:S01]  /*1140*/  FMUL.FTZ R99, R159.reuse, R158 ;  /* 0x0000009e9f637220 */ /* 0x040fe20000410000 */
[----:B------:R-:W-:Y:S01]  /*1150*/  MOV R155, R141 ;  /* 0x0000008d009b7202 */ /* 0x000fe20000000f00 */
[----:B------:R-:W-:Y:S01]  /*1160*/  FADD.FTZ R158, R192, R87 ;  /* 0x00000057c09e7221 */ /* 0x000fe20000010000 */
[----:B------:R-:W-:Y:S01]  /*1170*/  MOV R141, R144 ;  /* 0x00000090008d7202 */ /* 0x000fe20000000f00 */
[----:B------:R-:W-:Y:S01]  /*1180*/  FMUL.FTZ R195, R174, R90 ;  /* 0x0000005aaec37220 */ /* 0x000fe20000410000 */
[----:B-1----:R-:W-:Y:S01]  /*1190*/  HADD2.F32 R93, -RZ, R187.H0_H0 ;  /* 0x200000bbff5d7230 */ /* 0x002fe20000004100 */
[----:B------:R-:W-:Y:S01]  /*11a0*/  SHF.R.U64 R95, R144, 0x10, R145 ;  /* 0x00000010905f7819 */ /* 0x000fe20000001291 */
[----:B------:R-:W-:Y:S01]  /*11b0*/  FMUL.FTZ R162, R159, R218 ;  /* 0x000000da9fa27220 */ /* 0x000fe20000410000 */
[----:B------:R-:W-:Y:S01]  /*11c0*/  MOV R152, R142 ;  /* 0x0000008e00987202 */ /* 0x000fe20000000f00 */
[----:B------:R-:W-:Y:S01]  /*11d0*/  FFMA.FTZ R81, R163, R192, R106 ;  /* 0x000000c0a3517223 */ /* 0x000fe2000001006a */
[----:B------:R-:W-:-:S02]  /*11e0*/  SHF.R.U64 R151, R142, 0x10, R143 ;  /* 0x000000108e977819 */ /* 0x000fc4000000128f */
[----:B------:R-:W-:Y:S02]  /*11f0*/  MOV R153, R146 ;  /* 0x0000009200997202 */ /* 0x000fe40000000f00 */
[--C-:B------:R-:W-:Y:S01]  /*1200*/  SHF.R.U64 R144, R146, 0x10, R147.reuse ;  /* 0x0000001092907819 */ /* 0x100fe20000001293 */
[----:B------:R-:W-:Y:S01]  /*1210*/  HADD2.F32 R92, -RZ, R150.H0_H0 ;  /* 0x20000096ff5c7230 */ /* 0x000fe20000004100 */
[----:B------:R-:W-:Y:S02]  /*1220*/  MOV R198, R149 ;  /* 0x0000009500c67202 */ /* 0x000fe40000000f00 */
[----:B------:R-:W-:Y:S02]  /*1230*/  MOV R142, R147 ;  /* 0x00000093008e7202 */ /* 0x000fe40000000f00 */
[----:B------:R-:W-:Y:S01]  /*1240*/  SHF.R.U32.HI R146, RZ, 0x10, R147 ;  /* 0x00000010ff927819 */ /* 0x000fe20000011693 */
[----:B------:R-:W-:Y:S01]  /*1250*/  FMUL.FTZ R147, R159, R190 ;  /* 0x000000be9f937220 */ /* 0x000fe20000410000 */
[----:B------:R-:W-:Y:S01]  /*1260*/  FMUL.FTZ R190, R10, R93 ;  /* 0x0000005d0abe7220 */ /* 0x000fe20000410000 */
[----:B------:R-:W-:Y:S01]  /*1270*/  FADD.FTZ R87, R195, R158 ;  /* 0x0000009ec3577221 */ /* 0x000fe20000010000 */
        /* <DEDUP_REMOVED lines=8> */
[----:B------:R-:W-:Y:S01]  /*1300*/  MOV R199, R140 ;  /* 0x0000008c00c77202 */ /* 0x000fe20000000f00 */
[----:B------:R-:W-:Y:S01]  /*1310*/  HADD2.F32 R196, -RZ, R196.H0_H0 ;  /* 0x200000c4ffc47230 */ /* 0x000fe20000004100 */
[----:B------:R-:W-:Y:S01]  /*1320*/  MOV R148, R143 ;  /* 0x0000008f00947202 */ /* 0x000fe20000000f00 */
[----:B------:R-:W-:Y:S01]  /*1330*/  FMUL.FTZ R150, R159, R188 ;  /* 0x000000bc9f967220 */ /* 0x000fe20000410000 */
[----:B------:R-:W-:Y:S01]  /*1340*/  FMUL.FTZ R188, R11, R198 ;  /* 0x000000c60bbc7220 */ /* 0x000fe20000410000 */
[----:B------:R-:W-:Y:S01]  /*1350*/  FADD.FTZ R87, R193, R152 ;  /* 0x00000098c1577221 */ /* 0x000fe20000010000 */
[----:B------:R-:W-:Y:S01]  /*1360*/  FMUL.FTZ R157, R159, R208 ;  /* 0x000000d09f9d7220 */ /* 0x000fe20000410000 */
        /* <DEDUP_REMOVED lines=8> */
[----:B------:R-:W-:Y:S02]  /*13f0*/  HADD2.F32 R206, -RZ, R165.H0_H0 ;  /* 0x200000a5ffce7230 */ /* 0x000fe40000004100 */
[----:B------:R-:W-:Y:S01]  /*1400*/  FMUL.FTZ R186, R8, R199 ;  /* 0x000000c708ba7220 */ /* 0x000fe20000410000 */
[----:B------:R-:W-:Y:S01]  /*1410*/  FADD.FTZ R87, R191, R148 ;  /* 0x00000094bf577221 */ /* 0x000fe20000010000 */
[----:B------:R-:W-:Y:S01]  /*1420*/  FFMA.FTZ R106, R156, R191, R81 ;  /* 0x000000bf9c6a7223 */ /* 0x000fe20000010051 */
[----:B------:R-:W-:Y:S01]  /*1430*/  MOV R94, R145 ;  /* 0x00000091005e7202 */ /* 0x000fe20000000f00 */
[----:B------:R-:W-:-:S02]  /*1440*/  HADD2.F32 R201, -RZ, R155.H0_H0 ;  /* 0x2000009bffc97230 */ /* 0x000fc40000004100 */
[----:B------:R-:W-:Y:S01]  /*1450*/  FMUL.FTZ R189, R135, R206 ;  /* 0x000000ce87bd7220 */ /* 0x000fe20000410000 */
[----:B------:R-:W-:Y:S01]  /*1460*/  FADD.FTZ R148, R186, R87 ;  /* 0x00000057ba947221 */ /* 0x000fe20000010000 */
[----:B------:R-:W-:Y:S01]  /*1470*/  FFMA.FTZ R81, R149, R186, R106 ;  /* 0x000000ba95517223 */ /* 0x000fe2000001006a */
[----:B------:R-:W-:Y:S01]  /*1480*/  SHF.R.U32.HI R140, RZ, 0x10, R145 ;  /* 0x00000010ff8c7819 */ /* 0x000fe20000011691 */
[----:B------:R-:W-:Y:S01]  /*1490*/  FMUL.FTZ R145, R159, R184 ;  /* 0x000000b89f917220 */ /* 0x000fe20000410000 */
[----:B------:R-:W-:Y:S02]  /*14a0*/  HADD2.F32 R213, -RZ, R94.H0_H0 ;  /* 0x2000005effd57230 */ /* 0x000fe40000004100 */
        /* <DEDUP_REMOVED lines=26> */
[----:B------:R-:W-:-:S02]  /*1650*/  HADD2.F32 R215, -RZ, R140.H0_H0 ;  /* 0x2000008cffd77230 */ /* 0x000fc40000004100 */
[----:B------:R-:W-:Y:S01]  /*1660*/  FADD.FTZ R87, R155, R106 ;  /* 0x0000006a9b577221 */ /* 0x000fe20000010000 */
[----:B------:R-:W-:Y:S02]  /*1670*/  HADD2.F32 R217, -RZ, R153.H0_H0 ;  /* 0x20000099ffd97230 */ /* 0x000fe40000004100 */
        /* <DEDUP_REMOVED lines=27> */
[C---:B------:R-:W-:Y:S01]  /*1830*/  FMUL.FTZ R107, R159.reuse, R200 ;  /* 0x000000c89f6b7220 */ /* 0x040fe20000410000 */
[----:B------:R-:W-:Y:S01]  /*1840*/  FFMA.FTZ R140, R142, R105, R81 ;  /* 0x000000698e8c7223 */ /* 0x000fe20000010051 */
[----:B------:R-:W-:Y:S01]  /*1850*/  FMUL.FTZ R144, R130, R219 ;  /* 0x000000db82907220 */ /* 0x000fe20000410000 */
[----:B------:R-:W-:Y:S01]  /*1860*/  FADD.FTZ R81, R94, R143 ;  /* 0x0000008f5e517221 */ /* 0x000fe20000010000 */
[----:B------:R-:W-:Y:S01]  /*1870*/  FMUL.FTZ R146, R159, R80 ;  /* 0x000000509f927220 */ /* 0x000fe20000410000 */
[----:B------:R-:W-:Y:S02]  /*1880*/  FFMA.FTZ R87, R107, R143, R140 ;  /* 0x0000008f6b577223 */ /* 0x000fe4000001008c */
        /* <DEDUP_REMOVED lines=34> */
.L_x_8584:
[----:B------:R-:W-:Y:S05]  /*1ab0*/  BSYNC.RECONVERGENT B0 ;  /* 0x0000000000007941 */ /* 0x000fea0003800200 */
.L_x_8583:
        /* <DEDUP_REMOVED lines=33> */
[----:B-----5:R-:W-:Y:S01]  /*1cd0*/  @P0 HADD2.F32 R140, -RZ, R154.H0_H0 ;  /* 0x2000009aff8c0230 */ /* 0x020fe20000004100 */
        /* <DEDUP_REMOVED lines=90> */
[----:B------:R0:W-:Y:S01]  /*2280*/  F2F.F16.F32 R97, R93 ;  /* 0x0000005d00617304 */ /* 0x0001e20000200800 */
        /* <DEDUP_REMOVED lines=27> */
[----:B------:R0:W-:Y:S01]  /*2440*/  F2F.F16.F32 R96, R93 ;  /* 0x0000005d00607304 */ /* 0x0001e20000200800 */
[--C-:B------:R-:W-:Y:S01]  /*2450*/  FFMA.FTZ R163, R163, R154, R199.reuse ;  /* 0x0000009aa3a37223 */ /* 0x100fe200000100c7 */
[C---:B------:R-:W-:Y:S01]  /*2460*/  FMUL.FTZ R87, R159.reuse, R162 ;  /* 0x000000a29f577220 */ /* 0x040fe20000410000 */
[----:B------:R-:W-:Y:S01]  /*2470*/  FFMA.FTZ R106, R106, R154, R199 ;  /* 0x0000009a6a6a7223 */ /* 0x000fe200000100c7 */
[----:B------:R-:W-:Y:S01]  /*2480*/  FMUL.FTZ R83, R159, R194 ;  /* 0x000000c29f537220 */ /* 0x000fe20000410000 */
[----:B------:R-:W-:Y:S01]  /*2490*/  FADD.FTZ R190, R190, -R161 ;  /* 0x800000a1bebe7221 */ /* 0x000fe20000010000 */
[----:B------:R-:W-:Y:S01]  /*24a0*/  FADD.FTZ R164, R197, -R164 ;  /* 0x800000a4c5a47221 */ /* 0x000fe20000010000 */
[--C-:B------:R-:W-:Y:S01]  /*24b0*/  FFMA.FTZ R160, R160, R154, R199.reuse ;  /* 0x0000009aa0a07223 */ /* 0x100fe200000100c7 */
[----:B------:R1:W-:Y:S01]  /*24c0*/  F2F.F16.F32 R94, R145 ;  /* 0x00000091005e7304 */ /* 0x0003e20000200800 */
[----:B0-----:R-:W-:Y:S01]  /*24d0*/  FMUL.FTZ R93, R159, R102 ;  /* 0x000000669f5d7220 */ /* 0x001fe20000410000 */
[----:B------:R-:W-:Y:S01]  /*24e0*/  FMUL.FTZ R99, R99, R140 ;  /* 0x0000008c63637220 */ /* 0x000fe20000410000 */
[----:B------:R-:W-:Y:S01]  /*24f0*/  FFMA.FTZ R100, R107, R154, R199 ;  /* 0x0000009a6b647223 */ /* 0x000fe200000100c7 */
[----:B------:R-:W-:Y:S01]  /*2500*/  FADD.FTZ R192, R192, -R163 ;  /* 0x800000a3c0c07221 */ /* 0x000fe20000010000 */
[-C--:B------:R-:W-:Y:S01]  /*2510*/  FMUL.FTZ R93, R93, R140.reuse ;  /* 0x0000008c5d5d7220 */ /* 0x080fe20000410000 */
[----:B------:R-:W-:Y:S01]  /*2520*/  FMUL.FTZ R90, R87, R140 ;  /* 0x0000008c575a7220 */ /* 0x000fe20000410000 */
[----:B------:R-:W-:Y:S01]  /*2530*/  FADD.FTZ R106, R101, -R106 ;  /* 0x8000006a656a7221 */ /* 0x000fe20000010000 */
[----:B------:R-:W-:Y:S01]  /*2540*/  F2F.F16.F32 R89, R89 ;  /* 0x0000005900597304 */ /* 0x000fe20000200800 */
[----:B-1----:R-:W-:Y:S01]  /*2550*/  FMUL.FTZ R145, R159, R98 ;  /* 0x000000629f917220 */ /* 0x002fe20000410000 */
[----:B------:R-:W-:Y:S01]  /*2560*/  FMUL.FTZ R84, R83, R140 ;  /* 0x0000008c53547220 */ /* 0x000fe20000410000 */
[C---:B------:R-:W-:Y:S01]  /*2570*/  FMUL.FTZ R87, R159.reuse, R190 ;  /* 0x000000be9f577220 */ /* 0x040fe20000410000 */
[----:B------:R-:W-:Y:S01]  /*2580*/  FMUL.FTZ R95, R159, R184 ;  /* 0x000000b89f5f7220 */ /* 0x000fe20000410000 */
[----:B------:R-:W-:Y:S01]  /*2590*/  FMUL.FTZ R145, R145, R140 ;  /* 0x0000008c91917220 */ /* 0x000fe20000410000 */
[--C-:B------:R-:W-:Y:S01]  /*25a0*/  FFMA.FTZ R141, R141, R154, R199.reuse ;  /* 0x0000009a8d8d7223 */ /* 0x100fe200000100c7 */
[----:B------:R-:W-:Y:S01]  /*25b0*/  FMUL.FTZ R83, R159, R164 ;  /* 0x000000a49f537220 */ /* 0x000fe20000410000 */
[----:B------:R-:W0:Y:S01]  /*25c0*/  F2F.F16.F32 R92, R92 ;  /* 0x0000005c005c7304 */ /* 0x000e220000200800 */
[----:B------:R-:W-:Y:S01]  /*25d0*/  FADD.FTZ R160, R193, -R160 ;  /* 0x800000a0c1a07221 */ /* 0x000fe20000010000 */
[--C-:B------:R-:W-:Y:S01]  /*25e0*/  FFMA.FTZ R148, R148, R154, R199.reuse ;  /* 0x0000009a94947223 */ /* 0x100fe200000100c7 */
[----:B------:R-:W-:Y:S01]  /*25f0*/  FADD.FTZ R100, R143, -R100 ;  /* 0x800000648f647221 */ /* 0x000fe20000010000 */
[----:B------:R-:W-:Y:S01]  /*2600*/  FMUL.FTZ R85, R159, R192 ;  /* 0x000000c09f557220 */ /* 0x000fe20000410000 */
[-CC-:B------:R-:W-:Y:S01]  /*2610*/  FFMA.FTZ R149, R149, R154.reuse, R199.reuse ;  /* 0x0000009a95957223 */ /* 0x180fe200000100c7 */
[-CC-:B------:R-:W-:Y:S01]  /*2620*/  FFMA.FTZ R153, R153, R154.reuse, R199.reuse ;  /* 0x0000009a99997223 */ /* 0x180fe200000100c7 */
[-CC-:B------:R-:W-:Y:S01]  /*2630*/  FFMA.FTZ R143, R146, R154.reuse, R199.reuse ;  /* 0x0000009a928f7223 */ /* 0x180fe200000100c7 */
[----:B------:R-:W1:Y:S01]  /*2640*/  F2F.F16.F32 R80, R80 ;  /* 0x0000005000507304 */ /* 0x000e620000200800 */
[----:B------:R-:W-:Y:S01]  /*2650*/  FFMA.FTZ R142, R142, R154, R199 ;  /* 0x0000009a8e8e7223 */ /* 0x000fe200000100c7 */
[-C--:B------:R-:W-:Y:S01]  /*2660*/  FMUL.FTZ R88, R87, R140.reuse ;  /* 0x0000008c57587220 */ /* 0x080fe20000410000 */
[-C--:B------:R-:W-:Y:S01]  /*2670*/  FMUL.FTZ R95, R95, R140.reuse ;  /* 0x0000008c5f5f7220 */ /* 0x080fe20000410000 */
[----:B------:R-:W-:Y:S01]  /*2680*/  FADD.FTZ R104, R104, -R141 ;  /* 0x8000008d68687221 */ /* 0x000fe20000010000 */
[----:B------:R-:W-:Y:S01]  /*2690*/  FMUL.FTZ R83, R83, R140 ;  /* 0x0000008c53537220 */ /* 0x000fe20000410000 */
[----:B------:R-:W-:Y:S01]  /*26a0*/  FMUL.FTZ R87, R159, R160 ;  /* 0x000000a09f577220 */ /* 0x000fe20000410000 */
[----:B------:R-:W-:Y:S01]  /*26b0*/  FADD.FTZ R148, R103, -R148 ;  /* 0x8000009467947221 */ /* 0x000fe20000010000 */
[----:B------:R-:W-:Y:S01]  /*26c0*/  F2F.F16.F32 R81, R81 ;  /* 0x0000005100517304 */ /* 0x000fe20000200800 */
[----:B------:R-:W-:Y:S01]  /*26d0*/  FMUL.FTZ R85, R85, R140 ;  /* 0x0000008c55557220 */ /* 0x000fe20000410000 */
[----:B------:R-:W-:Y:S01]  /*26e0*/  FADD.FTZ R186, R186, -R149 ;  /* 0x80000095baba7221 */ /* 0x000fe20000010000 */
[----:B------:R-:W-:Y:S01]  /*26f0*/  FADD.FTZ R166, R166, -R147 ;  /* 0x80000093a6a67221 */ /* 0x000fe20000010000 */
[----:B------:R-:W-:Y:S01]  /*2700*/  FADD.FTZ R152, R152, -R153 ;  /* 0x8000009998987221 */ /* 0x000fe20000010000 */
[----:B------:R-:W-:Y:S01]  /*2710*/  FMUL.FTZ R107, R159, R100 ;  /* 0x000000649f6b7220 */ /* 0x000fe20000410000 */
[----:B------:R-:W-:Y:S01]  /*2720*/  FADD.FTZ R144, R144, -R143 ;  /* 0x8000008f90907221 */ /* 0x000fe20000010000 */
[----:B------:R-:W-:Y:S01]  /*2730*/  FADD.FTZ R142, R105, -R142 ;  /* 0x8000008e698e7221 */ /* 0x000fe20000010000 */
[----:B------:R-:W2:Y:S01]  /*2740*/  F2F.F16.F32 R86, R86 ;  /* 0x0000005600567304 */ /* 0x000ea20000200800 */
[----:B------:R-:W-:Y:S01]  /*2750*/  FMUL.FTZ R87, R87, R140 ;  /* 0x0000008c57577220 */ /* 0x000fe20000410000 */
[C---:B------:R-:W-:Y:S01]  /*2760*/  FMUL.FTZ R103, R159.reuse, R148 ;  /* 0x000000949f677220 */ /* 0x040fe20000410000 */
[C---:B------:R-:W-:Y:S01]  /*2770*/  FMUL.FTZ R91, R159.reuse, R186 ;  /* 0x000000ba9f5b7220 */ /* 0x040fe20000410000 */
[C---:B------:R-:W-:Y:S01]  /*2780*/  FMUL.FTZ R147, R159.reuse, R166 ;  /* 0x000000a69f937220 */ /* 0x040fe20000410000 */
[C---:B------:R-:W-:Y:S01]  /*2790*/  FMUL.FTZ R149, R159.reuse, R152 ;  /* 0x000000989f957220 */ /* 0x040fe20000410000 */
[----:B------:R-:W-:Y:S01]  /*27a0*/  FMUL.FTZ R143, R159, R144 ;  /* 0x000000909f8f7220 */ /* 0x000fe20000410000 */
[----:B0-----:R-:W-:Y:S01]  /*27b0*/  PRMT R141, R89, 0x5410, R92 ;  /* 0x00005410598d7816 */ /* 0x001fe2000000005c */
[----:B------:R0:W-:Y:S01]  /*27c0*/  F2F.F16.F32 R102, R93 ;  /* 0x0000005d00667304 */ /* 0x0001e20000200800 */
[-C--:B------:R-:W-:Y:S01]  /*27d0*/  FMUL.FTZ R103, R103, R140.reuse ;  /* 0x0000008c67677220 */ /* 0x080fe20000410000 */
[-C--:B------:R-:W-:Y:S01]  /*27e0*/  FMUL.FTZ R107, R107, R140.reuse ;  /* 0x0000008c6b6b7220 */ /* 0x080fe20000410000 */
[-C--:B------:R-:W-:Y:S01]  /*27f0*/  FMUL.FTZ R91, R91, R140.reuse ;  /* 0x0000008c5b5b7220 */ /* 0x080fe20000410000 */
[-C--:B------:R-:W-:Y:S01]  /*2800*/  FMUL.FTZ R147, R147, R140.reuse ;  /* 0x0000008c93937220 */ /* 0x080fe20000410000 */
[-C--:B------:R-:W-:Y:S01]  /*2810*/  FMUL.FTZ R143, R143, R140.reuse ;  /* 0x0000008c8f8f7220 */ /* 0x080fe20000410000 */
[----:B------:R-:W-:-:S02]  /*2820*/  FMUL.FTZ R149, R149, R140 ;  /* 0x0000008c95957220 */ /* 0x000fc40000410000 */
[----:B------:R-:W-:Y:S01]  /*2830*/  F2F.F16.F32 R99, R99 ;  /* 0x0000006300637304 */ /* 0x000fe20000200800 */
[----:B0-----:R-:W-:-:S04]  /*2840*/  FMUL.FTZ R93, R159, R106 ;  /* 0x0000006a9f5d7220 */ /* 0x001fc80000410000 */
[----:B------:R-:W-:Y:S01]  /*2850*/  FMUL.FTZ R100, R93, R140 ;  /* 0x0000008c5d647220 */ /* 0x000fe20000410000 */
[C---:B------:R-:W-:Y:S01]  /*2860*/  FMUL.FTZ R93, R159.reuse, R104 ;  /* 0x000000689f5d7220 */ /* 0x040fe20000410000 */
[----:B------:R-:W-:Y:S01]  /*2870*/  FMUL.FTZ R159, R159, R142 ;  /* 0x0000008e9f9f7220 */ /* 0x000fe20000410000 */
[----:B------:R2:W0:Y:S02]  /*2880*/  F2F.F16.F32 R98, R145 ;  /* 0x0000009100627304 */ /* 0x0004240000200800 */
[----:B------:R-:W-:Y:S01]  /*2890*/  FMUL.FTZ R101, R93, R140 ;  /* 0x0000008c5d657220 */ /* 0x000fe20000410000 */
[----:B-1----:R-:W-:-:S04]  /*28a0*/  IMAD.WIDE.U32 R92, R80, 0x10000, RZ ;  /* 0x00010000505c7825 */ /* 0x002fc800078e00ff */
[----:B------:R-:W-:Y:S01]  /*28b0*/  FMUL.FTZ R159, R159, R140 ;  /* 0x0000008c9f9f7220 */ /* 0x000fe20000410000 */
[----:B------:R-:W1:Y:S01]  /*28c0*/  F2F.F16.F32 R95, R95 ;  /* 0x0000005f005f7304 */ /* 0x000e620000200800 */
[----:B--2---:R-:W-:Y:S02]  /*28d0*/  PRMT R145, R81, 0x5410, R86 ;  /* 0x0000541051917816 */ /* 0x004fe40000000056 */
[----:B------:R-:W2:Y:S01]  /*28e0*/  LDC.64 R80, c[0x0][0x468] ;  /* 0x00011a00ff507b82 */ /* 0x000ea20000000a00 */
[----:B0-----:R-:W-:-:S04]  /*28f0*/  PRMT R105, R99, 0x5410, R98 ;  /* 0x0000541063697816 */ /* 0x001fc80000000062 */
[----:B------:R-:W0:Y:S01]  /*2900*/  F2F.F16.F32 R83, R83 ;  /* 0x0000005300537304 */ /* 0x000e220000200800 */
[----:B-1----:R-:W-:-:S07]  /*2910*/  PRMT R89, R95, 0x5410, R94 ;  /* 0x000054105f597816 */ /* 0x002fce000000005e */
[----:B------:R-:W-:Y:S01]  /*2920*/  F2F.F16.F32 R85, R85 ;  /* 0x0000005500557304 */ /* 0x000fe20000200800 */
[----:B0-----:R-:W-:-:S07]  /*2930*/  IMAD.WIDE.U32 R94, R83, 0x10000, RZ ;  /* 0x00010000535e7825 */ /* 0x001fce00078e00ff */
        /* <DEDUP_REMOVED lines=8> */
[----:B------:R-:W-:-:S05]  /*29c0*/  IMAD.WIDE.U32 R92, R97, 0x10000, RZ ;  /* 0x00010000615c7825 */ /* 0x000fca00078e00ff */
[----:B------:R-:W-:Y:S01]  /*29d0*/  LOP3.LUT R89, R89, R93, RZ, 0xfc, !PT ;  /* 0x0000005d59597212 */ /* 0x000fe200078efcff */
[----:B0-----:R-:W-:Y:S01]  /*29e0*/  IMAD.WIDE.U32 R86, R87, 0x10000, RZ ;  /* 0x0001000057567825 */ /* 0x001fe200078e00ff */
[----:B------:R-:W0:Y:S04]  /*29f0*/  F2F.F16.F32 R100, R100 ;  /* 0x0000006400647304 */ /* 0x000e280000200800 */
[----:B------:R-:W-:Y:S02]  /*2a00*/  LOP3.LUT R87, R141, R87, RZ, 0xfc, !PT ;  /* 0x000000578d577212 */ /* 0x000fe400078efcff */
[----:B-1----:R-:W-:Y:S02]  /*2a10*/  LOP3.LUT R84, R94, R84, RZ, 0xfc, !PT ;  /* 0x000000545e547212 */ /* 0x002fe400078efcff */
[----:B------:R-:W1:Y:S01]  /*2a20*/  F2F.F16.F32 R103, R103 ;  /* 0x0000006700677304 */ /* 0x000e620000200800 */
[----:B------:R-:W-:-:S04]  /*2a30*/  IMAD.WIDE.U32 R94, R96, 0x10000, RZ ;  /* 0x00010000605e7825 */ /* 0x000fc800078e00ff */
[----:B0-----:R-:W-:-:S03]  /*2a40*/  IMAD.WIDE.U32 R96, R100, 0x10000, RZ ;  /* 0x0001000064607825 */ /* 0x001fc600078e00ff */
[----:B------:R-:W0:Y:S01]  /*2a50*/  F2F.F16.F32 R98, R159 ;  /* 0x0000009f00627304 */ /* 0x000e220000200800 */
[----:B-1----:R-:W-:-:S07]  /*2a60*/  PRMT R103, R102, 0x5410, R103 ;  /* 0x0000541066677816 */ /* 0x002fce0000000067 */
[----:B------:R-:W1:Y:S01]  /*2a70*/  F2F.F16.F32 R88, R88 ;  /* 0x0000005800587304 */ /* 0x000e620000200800 */
[----:B------:R-:W-:Y:S01]  /*2a80*/  LOP3.LUT R93, R103, R97, RZ, 0xfc, !PT ;  /* 0x00000061675d7212 */ /* 0x000fe200078efcff */
[----:B--2---:R-:W-:-:S06]  /*2a90*/  IMAD.WIDE.U32 R102, R179, 0x8, R80 ;  /* 0x00000008b3667825 */ /* 0x004fcc00078e0050 */
[----:B------:R-:W-:Y:S01]  /*2aa0*/  F2F.F16.F32 R107, R107 ;  /* 0x0000006b006b7304 */ /* 0x000fe20000200800 */
[----:B0-----:R-:W-:Y:S01]  /*2ab0*/  IMAD.WIDE.U32 R98, R98, 0x10000, RZ ;  /* 0x0001000062627825 */ /* 0x001fe200078e00ff */
[----:B-1----:R-:W-:-:S06]  /*2ac0*/  LOP3.LUT R86, R86, R88, RZ, 0xfc, !PT ;  /* 0x0000005856567212 */ /* 0x002fcc00078efcff */
[----:B------:R-:W0:Y:S08]  /*2ad0*/  F2F.F16.F32 R106, R143 ;  /* 0x0000008f006a7304 */ /* 0x000e300000200800 */
[----:B------:R-:W1:Y:S01]  /*2ae0*/  F2F.F16.F32 R91, R91 ;  /* 0x0000005b005b7304 */ /* 0x000e620000200800 */
[----:B0-----:R-:W-:-:S07]  /*2af0*/  PRMT R107, R107, 0x5410, R106 ;  /* 0x000054106b6b7816 */ /* 0x001fce000000006a */
[----:B------:R-:W0:Y:S01]  /*2b00*/  F2F.F16.F32 R147, R147 ;  /* 0x0000009300937304 */ /* 0x000e220000200800 */
[----:B------:R-:W-:Y:S02]  /*2b10*/  LOP3.LUT R107, R107, R99, RZ, 0xfc, !PT ;  /* 0x000000636b6b7212 */ /* 0x000fe400078efcff */
[----:B-1----:R-:W-:-:S05]  /*2b20*/  LOP3.LUT R88, R92, R91, RZ, 0xfc, !PT ;  /* 0x0000005b5c587212 */ /* 0x002fca00078efcff */
        /* <DEDUP_REMOVED lines=20> */
.L_x_8586:
        /* <DEDUP_REMOVED lines=22> */
[----:B------:R0:W-:Y:S01]  /*2dd0*/  F2F.F16.F32 R185, R84 ;  /* 0x0000005400b97304 */ /* 0x0001e20000200800 */
        /* <DEDUP_REMOVED lines=16> */
[----:B------:R0:W-:Y:S01]  /*2ee0*/  F2F.F16.F32 R164, R87 ;  /* 0x0000005700a47304 */ /* 0x0001e20000200800 */
[--C-:B------:R-:W-:Y:S01]  /*2ef0*/  FFMA.FTZ R153, R153, R154, R199.reuse ;  /* 0x0000009a99997223 */ /* 0x100fe200000100c7 */
[----:B------:R-:W-:Y:S01]  /*2f00*/  FMUL.FTZ R82, R159, R82 ;  /* 0x000000529f527220 */ /* 0x000fe20000410000 */
[----:B------:R-:W-:Y:S01]  /*2f10*/  FADD.FTZ R166, R155, -R166 ;  /* 0x800000a69ba67221 */ /* 0x000fe20000010000 */
[-CC-:B------:R-:W-:Y:S01]  /*2f20*/  FFMA.FTZ R81, R182, R154.reuse, R199.reuse ;  /* 0x0000009ab6517223 */ /* 0x180fe200000100c7 */
[----:B------:R-:W-:Y:S01]  /*2f30*/  FFMA.FTZ R148, R148, R154, R199 ;  /* 0x0000009a94947223 */ /* 0x000fe200000100c7 */
[-C--:B------:R-:W-:Y:S01]  /*2f40*/  FMUL.FTZ R86, R82, R140.reuse ;  /* 0x0000008c52567220 */ /* 0x080fe20000410000 */
[----:B------:R-:W-:Y:S01]  /*2f50*/  FMUL.FTZ R95, R91, R140 ;  /* 0x0000008c5b5f7220 */ /* 0x000fe20000410000 */
[----:B------:R1:W-:Y:S01]  /*2f60*/  F2F.F16.F32 R145, R100 ;  /* 0x0000006400917304 */ /* 0x0003e20000200800 */
        /* <DEDUP_REMOVED lines=17> */
[----:B------:R0:W-:Y:S01]  /*3080*/  F2F.F16.F32 R167, R86 ;  /* 0x0000005600a77304 */ /* 0x0001e20000200800 */
[C---:B------:R-:W-:Y:S01]  /*3090*/  FMUL.FTZ R81, R159.reuse, R178 ;  /* 0x000000b29f517220 */ /* 0x040fe20000410000 */
[----:B------:R-:W-:Y:S01]  /*30a0*/  FADD.FTZ R102, R102, -R151 ;  /* 0x8000009766667221 */ /* 0x000fe20000010000 */
[----:B------:R-:W-:Y:S01]  /*30b0*/  FMUL.FTZ R103, R159, R166 ;  /* 0x000000a69f677220 */ /* 0x000fe20000410000 */
[----:B------:R-:W-:Y:S01]  /*30c0*/  FMUL.FTZ R88, R84, R140 ;  /* 0x0000008c54587220 */ /* 0x000fe20000410000 */
[----:B------:R-:W-:Y:S01]  /*30d0*/  FADD.FTZ R160, R193, -R160 ;  /* 0x800000a0c1a07221 */ /* 0x000fe20000010000 */
[----:B------:R-:W-:Y:S01]  /*30e0*/  FADD.FTZ R166, R144, -R153 ;  /* 0x8000009990a67221 */ /* 0x000fe20000010000 */
[----:B------:R-:W-:Y:S01]  /*30f0*/  FFMA.FTZ R161, R161, R154, R199 ;  /* 0x0000009aa1a17223 */ /* 0x000fe200000100c7 */
[----:B------:R-:W-:Y:S01]  /*3100*/  F2F.F16.F32 R156, R156 ;  /* 0x0000009c009c7304 */ /* 0x000fe20000200800 */
[----:B0-----:R-:W-:Y:S01]  /*3110*/  FADD.FTZ R86, R192, -R89 ;  /* 0x80000059c0567221 */ /* 0x001fe20000010000 */
[----:B------:R-:W-:Y:S01]  /*3120*/  FMUL.FTZ R89, R85, R140 ;  /* 0x0000008c55597220 */ /* 0x000fe20000410000 */
[----:B------:R-:W-:Y:S01]  /*3130*/  FMUL.FTZ R92, R159, R92 ;  /* 0x0000005c9f5c7220 */ /* 0x000fe20000410000 */
[--C-:B------:R-:W-:Y:S01]  /*3140*/  FFMA.FTZ R144, R107, R154, R199.reuse ;  /* 0x0000009a6b907223 */ /* 0x100fe200000100c7 */
[----:B------:R-:W-:Y:S01]  /*3150*/  FMUL.FTZ R170, R81, R140 ;  /* 0x0000008c51aa7220 */ /* 0x000fe20000410000 */
[C---:B------:R-:W-:Y:S01]  /*3160*/  FMUL.FTZ R100, R159.reuse, R100 ;  /* 0x000000649f647220 */ /* 0x040fe20000410000 */
[C---:B------:R-:W-:Y:S01]  /*3170*/  FMUL.FTZ R102, R159.reuse, R102 ;  /* 0x000000669f667220 */ /* 0x040fe20000410000 */
[----:B------:R0:W1:Y:S01]  /*3180*/  F2F.F16.F32 R157, R95 ;  /* 0x0000005f009d7304 */ /* 0x0000620000200800 */
[----:B------:R-:W-:Y:S01]  /*3190*/  FMUL.FTZ R107, R159, R166 ;  /* 0x000000a69f6b7220 */ /* 0x000fe20000410000 */
[-C--:B------:R-:W-:Y:S01]  /*31a0*/  FMUL.FTZ R97, R92, R140.reuse ;  /* 0x0000008c5c617220 */ /* 0x080fe20000410000 */
[----:B------:R-:W-:Y:S01]  /*31b0*/  FADD.FTZ R166, R143, -R144 ;  /* 0x800000908fa67221 */ /* 0x000fe20000010000 */
[----:B------:R-:W-:Y:S01]  /*31c0*/  FADD.FTZ R172, R165, -R172 ;  /* 0x800000aca5ac7221 */ /* 0x000fe20000010000 */
[-C--:B------:R-:W-:Y:S01]  /*31d0*/  FMUL.FTZ R151, R100, R140.reuse ;  /* 0x0000008c64977220 */ /* 0x080fe20000410000 */
[----:B------:R-:W-:Y:S01]  /*31e0*/  FMUL.FTZ R148, R102, R140 ;  /* 0x0000008c66947220 */ /* 0x000fe20000410000 */
[--C-:B------:R-:W-:Y:S01]  /*31f0*/  FFMA.FTZ R144, R106, R154, R199.reuse ;  /* 0x0000009a6a907223 */ /* 0x100fe200000100c7 */
[----:B------:R-:W-:Y:S01]  /*3200*/  F2F.F16.F32 R155, R155 ;  /* 0x0000009b009b7304 */ /* 0x000fe20000200800 */
[----:B0-----:R-:W-:Y:S01]  /*3210*/  FMUL.FTZ R95, R159, R150 ;  /* 0x000000969f5f7220 */ /* 0x001fe20000410000 */
[----:B------:R-:W-:Y:S01]  /*3220*/  FFMA.FTZ R142, R142, R154, R199 ;  /* 0x0000009a8e8e7223 */ /* 0x000fe200000100c7 */
[----:B------:R-:W-:Y:S01]  /*3230*/  FMUL.FTZ R146, R103, R140 ;  /* 0x0000008c67927220 */ /* 0x000fe20000410000 */
[C---:B------:R-:W-:Y:S01]  /*3240*/  FMUL.FTZ R86, R159.reuse, R86 ;  /* 0x000000569f567220 */ /* 0x040fe20000410000 */
[----:B------:R-:W-:Y:S01]  /*3250*/  FMUL.FTZ R106, R159, R166 ;  /* 0x000000a69f6a7220 */ /* 0x000fe20000410000 */
[-C--:B------:R-:W-:Y:S01]  /*3260*/  FMUL.FTZ R150, R95, R140.reuse ;  /* 0x0000008c5f967220 */ /* 0x080fe20000410000 */
[----:B------:R-:W-:Y:S01]  /*3270*/  FADD.FTZ R144, R101, -R144 ;  /* 0x8000009065907221 */ /* 0x000fe20000010000 */
[----:B------:R-:W0:Y:S01]  /*3280*/  F2F.F16.F32 R152, R152 ;  /* 0x0000009800987304 */ /* 0x000e220000200800 */
[----:B------:R-:W-:Y:S01]  /*3290*/  FADD.FTZ R142, R105, -R142 ;  /* 0x8000008e698e7221 */ /* 0x000fe20000010000 */
[-C--:B------:R-:W-:Y:S01]  /*32a0*/  FMUL.FTZ R149, R93, R140.reuse ;  /* 0x0000008c5d957220 */ /* 0x080fe20000410000 */
[----:B-1----:R-:W-:Y:S01]  /*32b0*/  PRMT R187, R156, 0x5410, R157 ;  /* 0x000054109cbb7816 */ /* 0x002fe2000000009d */
[-C--:B------:R-:W-:Y:S01]  /*32c0*/  FMUL.FTZ R168, R86, R140.reuse ;  /* 0x0000008c56a87220 */ /* 0x080fe20000410000 */
[-C--:B------:R-:W-:Y:S01]  /*32d0*/  FMUL.FTZ R195, R87, R140.reuse ;  /* 0x0000008c57c37220 */ /* 0x080fe20000410000 */
[----:B------:R-:W-:Y:S01]  /*32e0*/  FMUL.FTZ R143, R106, R140 ;  /* 0x0000008c6a8f7220 */ /* 0x000fe20000410000 */
[----:B------:R-:W-:Y:S01]  /*32f0*/  FFMA.FTZ R141, R141, R154, R199 ;  /* 0x0000009a8d8d7223 */ /* 0x000fe200000100c7 */
[----:B------:R1:W-:Y:S01]  /*3300*/  F2F.F16.F32 R162, R89 ;  /* 0x0000005900a27304 */ /* 0x0003e20000200800 */
[----:B------:R-:W2:Y:S01]  /*3310*/  LDC.64 R156, c[0x0][0x478] ;  /* 0x00011e00ff9c7b82 */ /* 0x000ea20000000a00 */
[C---:B------:R-:W-:Y:S01]  /*3320*/  FMUL.FTZ R105, R159.reuse, R142 ;  /* 0x0000008e9f697220 */ /* 0x040fe20000410000 */
[----:B------:R-:W-:Y:S01]  /*3330*/  FMUL.FTZ R101, R159, R144 ;  /* 0x000000909f657220 */ /* 0x000fe20000410000 */
[----:B------:R-:W-:Y:S01]  /*3340*/  FADD.FTZ R104, R104, -R141 ;  /* 0x8000008d68687221 */ /* 0x000fe20000010000 */
[----:B------:R-:W-:Y:S01]  /*3350*/  PRMT R167, R167, 0x5410, R164 ;  /* 0x00005410a7a77816 */ /* 0x000fe200000000a4 */
[----:B------:R-:W-:Y:S01]  /*3360*/  FMUL.FTZ R165, R96, R140 ;  /* 0x0000008c60a57220 */ /* 0x000fe20000410000 */
[----:B0-----:R-:W-:Y:S01]  /*3370*/  PRMT R191, R155, 0x5410, R152 ;  /* 0x000054109bbf7816 */ /* 0x001fe20000000098 */
[----:B------:R0:W-:Y:S01]  /*3380*/  F2F.F16.F32 R163, R88 ;  /* 0x0000005800a37304 */ /* 0x0001e20000200800 */
[----:B-1----:R-:W-:Y:S01]  /*3390*/  FMUL.FTZ R89, R159, R160 ;  /* 0x000000a09f597220 */ /* 0x002fe20000410000 */
[----:B------:R-:W1:Y:S01]  /*33a0*/  LDC.64 R154, c[0x0][0x468] ;  /* 0x00011a00ff9a7b82 */ /* 0x000e620000000a00 */
[-C--:B------:R-:W-:Y:S01]  /*33b0*/  FMUL.FTZ R164, R105, R140.reuse ;  /* 0x0000008c69a47220 */ /* 0x080fe20000410000 */
[-C--:B------:R-:W-:Y:S01]  /*33c0*/  FMUL.FTZ R141, R101, R140.reuse ;  /* 0x0000008c658d7220 */ /* 0x080fe20000410000 */
[----:B------:R-:W-:Y:S01]  /*33d0*/  FMUL.FTZ R160, R89, R140 ;  /* 0x0000008c59a07220 */ /* 0x000fe20000410000 */
[----:B------:R-:W-:-:S02]  /*33e0*/  FMUL.FTZ R104, R159, R104 ;  /* 0x000000689f687220 */ /* 0x000fc40000410000 */
[----:B------:R-:W-:Y:S01]  /*33f0*/  F2F.F16.F32 R170, R170 ;  /* 0x000000aa00aa7304 */ /* 0x000fe20000200800 */
[----:B0-----:R-:W-:-:S04]  /*3400*/  FADD.FTZ R88, R190, -R161 ;  /* 0x800000a1be587221 */ /* 0x001fc80000010000 */
[----:B------:R-:W-:-:S03]  /*3410*/  FMUL.FTZ R88, R159, R88 ;  /* 0x000000589f587220 */ /* 0x000fc60000410000 */
[----:B------:R0:W-:Y:S01]  /*3420*/  F2F.F16.F32 R147, R97 ;  /* 0x0000006100937304 */ /* 0x0001e20000200800 */
[----:B------:R-:W-:-:S07]  /*3430*/  FMUL.FTZ R161, R88, R140 ;  /* 0x0000008c58a17220 */ /* 0x000fce0000410000 */
[----:B------:R3:W-:Y:S01]  /*3440*/  F2F.F16.F32 R193, R151 ;  /* 0x0000009700c17304 */ /* 0x0007e20000200800 */
[----:B0-----:R-:W-:Y:S01]  /*3450*/  FMUL.FTZ R97, R159, R172 ;  /* 0x000000ac9f617220 */ /* 0x001fe20000410000 */
[----:B------:R-:W-:-:S03]  /*3460*/  FMUL.FTZ R159, R104, R140 ;  /* 0x0000008c689f7220 */ /* 0x000fc60000410000 */
[----:B------:R-:W-:-:S03]  /*3470*/  FMUL.FTZ R158, R97, R140 ;  /* 0x0000008c619e7220 */ /* 0x000fc60000410000 */
[----:B------:R-:W-:Y:S01]  /*3480*/  F2F.F16.F32 R148, R148 ;  /* 0x0000009400947304 */ /* 0x000fe20000200800 */
[----:B---3--:R-:W-:-:S07]  /*3490*/  FMUL.FTZ R151, R107, R140 ;  /* 0x0000008c6b977220 */ /* 0x008fce0000410000 */
[----:B------:R-:W0:Y:S08]  /*34a0*/  F2F.F16.F32 R153, R146 ;  /* 0x0000009200997304 */ /* 0x000e300000200800 */
[----:B------:R-:W-:Y:S01]  /*34b0*/  F2F.F16.F32 R160, R160 ;  /* 0x000000a000a07304 */ /* 0x000fe20000200800 */
[----:B0-----:R-:W-:-:S07]  /*34c0*/  PRMT R197, R148, 0x5410, R153 ;  /* 0x0000541094c57816 */ /* 0x001fce0000000099 */
[----:B------:R-:W0:Y:S08]  /*34d0*/  F2F.F16.F32 R150, R150 ;  /* 0x0000009600967304 */ /* 0x000e300000200800 */
[----:B------:R-:W-:Y:S01]  /*34e0*/  F2F.F16.F32 R151, R151 ;  /* 0x0000009700977304 */ /* 0x000fe20000200800 */
[----:B0-----:R-:W-:-:S07]  /*34f0*/  PRMT R189, R145, 0x5410, R150 ;  /* 0x0000541091bd7816 */ /* 0x001fce0000000096 */
[----:B------:R0:W3:Y:S08]  /*3500*/  F2F.F16.F32 R144, R143 ;  /* 0x0000008f00907304 */ /* 0x0000f00000200800 */
[----:B------:R-:W-:Y:S01]  /*3510*/  F2F.F16.F32 R149, R149 ;  /* 0x0000009500957304 */ /* 0x000fe20000200800 */
[----:B0-----:R-:W-:-:S05]  /*3520*/  IMAD.WIDE.U32 R142, R170, 0x10000, RZ ;  /* 0x00010000aa8e7825 */ /* 0x001fca00078e00ff */
[----:B------:R-:W-:Y:S01]  /*3530*/  LOP3.LUT R153, R167, R143, RZ, 0xfc, !PT ;  /* 0x0000008fa7997212 */ /* 0x000fe200078efcff */
[----:B--2---:R-:W-:Y:S01]  /*3540*/  IMAD.WIDE.U32 R166, R169, 0x10, R156 ;  /* 0x00000010a9a67825 */ /* 0x004fe200078e009c */
[----:B------:R-:W-:Y:S01]  /*3550*/  F2F.F16.F32 R168, R168 ;  /* 0x000000a800a87304 */ /* 0x000fe20000200800 */
[----:B------:R-:W-:Y:S02]  /*3560*/  LOP3.LUT R152, R142, R185, RZ, 0xfc, !PT ;  /* 0x000000b98e987212 */ /* 0x000fe400078efcff */
[----:B------:R-:W-:Y:S01]  /*3570*/  IMAD.WIDE.U32 R142, R160, 0x10000, RZ ;  /* 0x00010000a08e7825 */ /* 0x000fe200078e00ff */
[----:B---3--:R-:W-:-:S03]  /*3580*/  PRMT R199, R144, 0x5410, R151 ;  /* 0x0000541090c77816 */ /* 0x008fc60000000097 */
[----:B------:R-:W-:Y:S01]  /*3590*/  IMAD.WIDE.U32 R144, R162, 0x10000, RZ ;  /* 0x00010000a2907825 */ /* 0x000fe200078e00ff */
[----:B------:R-:W0:Y:S03]  /*35a0*/  F2F.F16.F32 R195, R195 ;  /* 0x000000c300c37304 */ /* 0x000e260000200800 */
[----:B------:R-:W-:Y:S01]  /*35b0*/  IMAD.WIDE.U32 R184, R183, 0x10, R156 ;  /* 0x00000010b7b87825 */ /* 0x000fe200078e009c */
[----:B------:R-:W-:-:S03]  /*35c0*/  LOP3.LUT R150, R144, R163, RZ, 0xfc, !PT ;  /* 0x000000a390967212 */ /* 0x000fc600078efcff */
[----:B-1----:R-:W-:Y:S01]  /*35d0*/  IMAD.WIDE.U32 R182, R183, 0x8, R154 ;  /* 0x00000008b7b67825 */ /* 0x002fe200078e009a */
[----:B------:R-:W1:Y:S01]  /*35e0*/  F2F.F16.F32 R161, R161 ;  /* 0x000000a100a17304 */ /* 0x000e620000200800 */
[----:B------:R2:W-:Y:S02]  /*35f0*/  STG.E.128 desc[UR8][R184.64], R80 ;  /* 0x00000050b8007986 */ /* 0x0005e4000c101d08 */
[----:B------:R-:W-:Y:S02]  /*3600*/  IMAD.WIDE.U32 R162, R173, 0x10, R156 ;  /* 0x00000010ada27825 */ /* 0x000fe400078e009c */
[----:B------:R3:W-:Y:S01]  /*3610*/  STG.E.64 desc[UR8][R182.64], R152 ;  /* 0x00000098b6007986 */ /* 0x0007e2000c101b08 */
[----:B0-----:R-:W-:Y:S02]  /*3620*/  PRMT R195, R168, 0x5410, R195 ;  /* 0x00005410a8c37816 */ /* 0x001fe400000000c3 */
[----:B------:R-:W0:Y:S01]  /*3630*/  F2F.F16.F32 R158, R158 ;  /* 0x0000009e009e7304 */ /* 0x000e220000200800 */
[----:B------:R-:W-:Y:S01]  /*3640*/  IMAD.WIDE.U32 R168, R169, 0x8, R154 ;  /* 0x00000008a9a87825 */ /* 0x000fe200078e009a */
[----:B------:R3:W-:Y:S01]  /*3650*/  STG.E.128 desc[UR8][R166.64], R84 ;  /* 0x00000054a6007986 */ /* 0x0007e2000c101d08 */
[----:B------:R-:W-:-:S02]  /*3660*/  LOP3.LUT R151, R195, R145, RZ, 0xfc, !PT ;  /* 0x00000091c3977212 */ /* 0x000fc400078efcff */
[----:B------:R-:W-:Y:S01]  /*3670*/  IMAD.WIDE.U32 R172, R173, 0x8, R154 ;  /* 0x00000008adac7825 */ /* 0x000fe200078e009a */
[----:B-1----:R-:W-:Y:S02]  /*3680*/  LOP3.LUT R148, R142, R161, RZ, 0xfc, !PT ;  /* 0x000000a18e947212 */ /* 0x002fe400078efcff */
[----:B------:R1:W4:Y:S01]  /*3690*/  F2F.F16.F32 R146, R141 ;  /* 0x0000008d00927304 */ /* 0x0003220000200800 */
[C---:B------:R-:W-:Y:S01]  /*36a0*/  IMAD.WIDE.U32 R160, R179.reuse, 0x10, R156 ;  /* 0x00000010b3a07825 */ /* 0x040fe200078e009c */
[----:B------:R3:W-:Y:S03]  /*36b0*/  STG.E.64 desc[UR8][R168.64], R150 ;  /* 0x00000096a8007986 */ /* 0x0007e6000c101b08 */
[----:B--2---:R-:W-:-:S03]  /*36c0*/  IMAD.WIDE.U32 R80, R179, 0x8, R154 ;  /* 0x00000008b3507825 */ /* 0x004fc600078e009a */
[----:B------:R-:W2:Y:S01]  /*36d0*/  F2F.F16.F32 R165, R165 ;  /* 0x000000a500a57304 */ /* 0x000ea20000200800 */
[----:B-1----:R-:W-:Y:S01]  /*36e0*/  IMAD.WIDE.U32 R140, R149, 0x10000, RZ ;  /* 0x00010000958c7825 */ /* 0x002fe200078e00ff */
[----:B------:R-:W-:-:S03]  /*36f0*/  LOP3.LUT R149, R187, R143, RZ, 0xfc, !PT ;  /* 0x0000008fbb957212 */ /* 0x000fc600078efcff */
[----:B0-----:R-:W-:Y:S01]  /*3700*/  IMAD.WIDE.U32 R142, R158, 0x10000, RZ ;  /* 0x000100009e8e7825 */ /* 0x001fe200078e00ff */
[----:B------:R-:W-:Y:S02]  /*3710*/  LOP3.LUT R140, R140, R147, RZ, 0xfc, !PT ;  /* 0x000000938c8c7212 */ /* 0x000fe400078efcff */
[----:B------:R-:W0:Y:S01]  /*3720*/  F2F.F16.F32 R164, R164 ;  /* 0x000000a400a47304 */ /* 0x000e220000200800 */
[----:B----4-:R-:W-:Y:S01]  /*3730*/  IMAD.WIDE.U32 R144, R146, 0x10000, RZ ;  /* 0x0001000092907825 */ /* 0x010fe200078e00ff */
[----:B------:R-:W-:Y:S02]  /*3740*/  LOP3.LUT R141, R189, R141, RZ, 0xfc, !PT ;  /* 0x0000008dbd8d7212 */ /* 0x000fe400078efcff */
[----:B------:R-:W-:Y:S01]  /*3750*/  LOP3.LUT R143, R191, R143, RZ, 0xfc, !PT ;  /* 0x0000008fbf8f7212 */ /* 0x000fe200078efcff */
[----:B------:R-:W-:Y:S01]  /*3760*/  IMAD.WIDE.U32 R82, R177, 0x8, R154 ;  /* 0x00000008b1527825 */ /* 0x000fe200078e009a */
[----:B------:R-:W-:Y:S02]  /*3770*/  LOP3.LUT R145, R197, R145, RZ, 0xfc, !PT ;  /* 0x00000091c5917212 */ /* 0x000fe400078efcff */
[----:B------:R-:W1:Y:S01]  /*3780*/  F2F.F16.F32 R159, R159 ;  /* 0x0000009f009f7304 */ /* 0x000e620000200800 */
        /* <DEDUP_REMOVED lines=21> */
.L_x_8585:
        /* <DEDUP_REMOVED lines=19> */
[----:B------:R0:W-:Y:S01]  /*3a10*/  F2F.F16.F32 R82, R81 ;  /* 0x0000005100527304 */ /* 0x0001e20000200800 */
        /* <DEDUP_REMOVED lines=10> */
[----:B------:R0:W-:Y:S01]  /*3ac0*/  F2F.F16.F32 R92, R87 ;  /* 0x00000057005c7304 */ /* 0x0001e20000200800 */
[----:B------:R-:W-:Y:S01]  /*3ad0*/  FFMA.FTZ R89, R159, R160, R61 ;  /* 0x000000a09f597223 */ /* 0x000fe2000001003d */
[--C-:B------:R-:W-:Y:S01]  /*3ae0*/  FFMA.FTZ R100, R100, R154, R199.reuse ;  /* 0x0000009a64647223 */ /* 0x100fe200000100c7 */
[-C--:B------:R-:W-:Y:S01]  /*3af0*/  FMUL.FTZ R85, R85, R140.reuse ;  /* 0x0000008c55557220 */ /* 0x080fe20000410000 */
[----:B------:R-:W-:Y:S01]  /*3b00*/  FADD.FTZ R150, R189, -R150 ;  /* 0x80000096bd967221 */ /* 0x000fe20000010000 */
[----:B------:R-:W-:Y:S01]  /*3b10*/  FMUL.FTZ R89, R89, R140 ;  /* 0x0000008c59597220 */ /* 0x000fe20000410000 */
[----:B------:R-:W-:Y:S01]  /*3b20*/  FADD.FTZ R100, R187, -R100 ;  /* 0x80000064bb647221 */ /* 0x000fe20000010000 */
[----:B------:R-:W-:Y:S01]  /*3b30*/  FFMA.FTZ R145, R145, R154, R199 ;  /* 0x0000009a91917223 */ /* 0x000fe200000100c7 */
[----:B------:R1:W-:Y:S01]  /*3b40*/  F2F.F16.F32 R86, R85 ;  /* 0x0000005500567304 */ /* 0x0003e20000200800 */
[----:B0-----:R-:W-:Y:S01]  /*3b50*/  FFMA.FTZ R87, R159, R156, R63 ;  /* 0x0000009c9f577223 */ /* 0x001fe2000001003f */
[-CC-:B------:R-:W-:Y:S01]  /*3b60*/  FFMA.FTZ R83, R182, R154.reuse, R199.reuse ;  /* 0x0000009ab6537223 */ /* 0x180fe200000100c7 */
[-CC-:B------:R-:W-:Y:S01]  /*3b70*/  FFMA.FTZ R153, R153, R154.reuse, R199.reuse ;  /* 0x0000009a99997223 */ /* 0x180fe200000100c7 */
[----:B------:R-:W-:Y:S01]  /*3b80*/  FFMA.FTZ R164, R164, R154, R199 ;  /* 0x0000009aa4a47223 */ /* 0x000fe200000100c7 */
[----:B------:R-:W-:Y:S01]  /*3b90*/  FMUL.FTZ R87, R87, R140 ;  /* 0x0000008c57577220 */ /* 0x000fe20000410000 */
[----:B------:R-:W-:Y:S01]  /*3ba0*/  FADD.FTZ R178, R178, -R83 ;  /* 0x80000053b2b27221 */ /* 0x000fe20000010000 */
[----:B------:R-:W-:Y:S01]  /*3bb0*/  FFMA.FTZ R157, R157, R154, R199 ;  /* 0x0000009a9d9d7223 */ /* 0x000fe200000100c7 */
[----:B------:R0:W-:Y:S01]  /*3bc0*/  F2F.F16.F32 R90, R89 ;  /* 0x00000059005a7304 */ /* 0x0001e20000200800 */
[----:B-1----:R-:W-:Y:S01]  /*3bd0*/  FADD.FTZ R85, R190, -R161 ;  /* 0x800000a1be557221 */ /* 0x002fe20000010000 */
[----:B------:R-:W-:Y:S01]  /*3be0*/  FFMA.FTZ R83, R159, R178, R53 ;  /* 0x000000b29f537223 */ /* 0x000fe20000010035 */
[----:B------:R-:W-:Y:S01]  /*3bf0*/  FFMA.FTZ R151, R151, R154, R199 ;  /* 0x0000009a97977223 */ /* 0x000fe200000100c7 */
[----:B------:R-:W-:Y:S01]  /*3c00*/  FADD.FTZ R164, R197, -R164 ;  /* 0x800000a4c5a47221 */ /* 0x000fe20000010000 */
[----:B------:R-:W-:Y:S01]  /*3c10*/  FFMA.FTZ R85, R159, R85, R60 ;  /* 0x000000559f557223 */ /* 0x000fe2000001003c */
[-C--:B------:R-:W-:Y:S01]  /*3c20*/  FMUL.FTZ R83, R83, R140.reuse ;  /* 0x0000008c53537220 */ /* 0x080fe20000410000 */
[----:B------:R-:W-:Y:S01]  /*3c30*/  FADD.FTZ R91, R188, -R157 ;  /* 0x8000009dbc5b7221 */ /* 0x000fe20000010000 */
[----:B------:R1:W-:Y:S01]  /*3c40*/  F2F.F16.F32 R94, R87 ;  /* 0x00000057005e7304 */ /* 0x0003e20000200800 */
[----:B------:R-:W-:Y:S01]  /*3c50*/  FMUL.FTZ R85, R85, R140 ;  /* 0x0000008c55557220 */ /* 0x000fe20000410000 */
[----:B0-----:R-:W-:Y:S01]  /*3c60*/  FFMA.FTZ R89, R159, R150, R65 ;  /* 0x000000969f597223 */ /* 0x001fe20000010041 */
[-CC-:B------:R-:W-:Y:S01]  /*3c70*/  FFMA.FTZ R163, R163, R154.reuse, R199.reuse ;  /* 0x0000009aa3a37223 */ /* 0x180fe200000100c7 */
[----:B------:R-:W-:Y:S01]  /*3c80*/  FFMA.FTZ R148, R148, R154, R199 ;  /* 0x0000009a94947223 */ /* 0x000fe200000100c7 */
[----:B------:R-:W-:Y:S01]  /*3c90*/  FFMA.FTZ R91, R159, R91, R62 ;  /* 0x0000005b9f5b7223 */ /* 0x000fe2000001003e */
[----:B------:R-:W-:Y:S01]  /*3ca0*/  FMUL.FTZ R89, R89, R140 ;  /* 0x0000008c59597220 */ /* 0x000fe20000410000 */
[----:B------:R-:W-:Y:S01]  /*3cb0*/  FADD.FTZ R163, R192, -R163 ;  /* 0x800000a3c0a37221 */ /* 0x000fe20000010000 */
[----:B------:R0:W-:Y:S01]  /*3cc0*/  F2F.F16.F32 R93, R85 ;  /* 0x00000055005d7304 */ /* 0x0001e20000200800 */
[----:B-1----:R-:W-:Y:S01]  /*3cd0*/  FFMA.FTZ R87, R159, R100, R67 ;  /* 0x000000649f577223 */ /* 0x002fe20000010043 */
[--C-:B------:R-:W-:Y:S01]  /*3ce0*/  FFMA.FTZ R100, R96, R154, R199.reuse ;  /* 0x0000009a60647223 */ /* 0x100fe200000100c7 */
[----:B------:R-:W-:Y:S01]  /*3cf0*/  FADD.FTZ R148, R103, -R148 ;  /* 0x8000009467947221 */ /* 0x000fe20000010000 */
[-C--:B------:R-:W-:Y:S01]  /*3d00*/  FMUL.FTZ R91, R91, R140.reuse ;  /* 0x0000008c5b5b7220 */ /* 0x080fe20000410000 */
[----:B------:R-:W-:Y:S01]  /*3d10*/  FMUL.FTZ R87, R87, R140 ;  /* 0x0000008c57577220 */ /* 0x000fe20000410000 */
[----:B------:R-:W-:Y:S01]  /*3d20*/  FADD.FTZ R100, R165, -R100 ;  /* 0x80000064a5647221 */ /* 0x000fe20000010000 */
[----:B------:R-:W-:Y:S01]  /*3d30*/  FFMA.FTZ R106, R106, R154, R199 ;  /* 0x0000009a6a6a7223 */ /* 0x000fe200000100c7 */
[----:B------:R1:W-:Y:S01]  /*3d40*/  F2F.F16.F32 R97, R89 ;  /* 0x0000005900617304 */ /* 0x0003e20000200800 */
[----:B0-----:R-:W-:Y:S01]  /*3d50*/  FADD.FTZ R85, R186, -R149 ;  /* 0x80000095ba557221 */ /* 0x001fe20000010000 */
[----:B------:R-:W-:Y:S01]  /*3d60*/  FFMA.FTZ R103, R159, R148, R75 ;  /* 0x000000949f677223 */ /* 0x000fe2000001004b */
[-CC-:B------:R-:W-:Y:S01]  /*3d70*/  FFMA.FTZ R147, R147, R154.reuse, R199.reuse ;  /* 0x0000009a93937223 */ /* 0x180fe200000100c7 */
[--C-:B------:R-:W-:Y:S01]  /*3d80*/  FFMA.FTZ R141, R141, R154, R199.reuse ;  /* 0x0000009a8d8d7223 */ /* 0x100fe200000100c7 */
[----:B------:R-:W-:Y:S01]  /*3d90*/  FFMA.FTZ R85, R159, R85, R64 ;  /* 0x000000559f557223 */ /* 0x000fe20000010040 */
[----:B------:R-:W-:Y:S01]  /*3da0*/  FMUL.FTZ R103, R103, R140 ;  /* 0x0000008c67677220 */ /* 0x000fe20000410000 */
[----:B------:R-:W-:Y:S01]  /*3db0*/  FFMA.FTZ R142, R142, R154, R199 ;  /* 0x0000009a8e8e7223 */ /* 0x000fe200000100c7 */
[----:B------:R0:W-:Y:S01]  /*3dc0*/  F2F.F16.F32 R96, R87 ;  /* 0x0000005700607304 */ /* 0x0001e20000200800 */
[----:B------:R-:W-:Y:S01]  /*3dd0*/  FMUL.FTZ R85, R85, R140 ;  /* 0x0000008c55557220 */ /* 0x000fe20000410000 */
[----:B-1----:R-:W-:Y:S01]  /*3de0*/  FFMA.FTZ R89, R159, R100, R69 ;  /* 0x000000649f597223 */ /* 0x002fe20000010045 */
[----:B------:R-:W-:Y:S01]  /*3df0*/  FFMA.FTZ R100, R98, R154, R199 ;  /* 0x0000009a62647223 */ /* 0x000fe200000100c7 */
[----:B------:R-:W-:Y:S01]  /*3e00*/  FADD.FTZ R147, R184, -R147 ;  /* 0x80000093b8937221 */ /* 0x000fe20000010000 */
[----:B------:R-:W-:Y:S01]  /*3e10*/  FADD.FTZ R141, R104, -R141 ;  /* 0x8000008d688d7221 */ /* 0x000fe20000010000 */
[----:B------:R-:W-:Y:S01]  /*3e20*/  FMUL.FTZ R89, R89, R140 ;  /* 0x0000008c59597220 */ /* 0x000fe20000410000 */
[----:B------:R-:W-:Y:S01]  /*3e30*/  FADD.FTZ R100, R155, -R100 ;  /* 0x800000649b647221 */ /* 0x000fe20000010000 */
[----:B------:R1:W-:Y:S01]  /*3e40*/  F2F.F16.F32 R95, R85 ;  /* 0x00000055005f7304 */ /* 0x0003e20000200800 */
[----:B------:R-:W-:Y:S01]  /*3e50*/  FADD.FTZ R142, R105, -R142 ;  /* 0x8000008e698e7221 */ /* 0x000fe20000010000 */
[C---:B------:R-:W-:Y:S01]  /*3e60*/  FFMA.FTZ R147, R159.reuse, R147, R66 ;  /* 0x000000939f937223 */ /* 0x040fe20000010042 */
[----:B0-----:R-:W-:-:S03]  /*3e70*/  FFMA.FTZ R87, R159, R100, R71 ;  /* 0x000000649f577223 */ /* 0x001fc60000010047 */
[-C--:B------:R-:W-:Y:S01]  /*3e80*/  FMUL.FTZ R147, R147, R140.reuse ;  /* 0x0000008c93937220 */ /* 0x080fe20000410000 */
[----:B------:R-:W-:Y:S01]  /*3e90*/  FMUL.FTZ R87, R87, R140 ;  /* 0x0000008c57577220 */ /* 0x000fe20000410000 */
[----:B------:R0:W-:Y:S01]  /*3ea0*/  F2F.F16.F32 R98, R89 ;  /* 0x0000005900627304 */ /* 0x0001e20000200800 */
[----:B-1----:R-:W-:Y:S01]  /*3eb0*/  FADD.FTZ R85, R166, -R145 ;  /* 0x80000091a6557221 */ /* 0x002fe20000010000 */
[----:B------:R-:W-:-:S03]  /*3ec0*/  FFMA.FTZ R145, R99, R154, R199 ;  /* 0x0000009a63917223 */ /* 0x000fc600000100c7 */
[----:B------:R-:W-:Y:S01]  /*3ed0*/  FFMA.FTZ R85, R159, R85, R68 ;  /* 0x000000559f557223 */ /* 0x000fe20000010044 */
[----:B------:R-:W-:Y:S02]  /*3ee0*/  FADD.FTZ R145, R158, -R145 ;  /* 0x800000919e917221 */ /* 0x000fe40000010000 */
[----:B------:R1:W-:Y:S01]  /*3ef0*/  F2F.F16.F32 R84, R83 ;  /* 0x0000005300547304 */ /* 0x0003e20000200800 */
[----:B------:R-:W-:Y:S01]  /*3f00*/  FMUL.FTZ R85, R85, R140 ;  /* 0x0000008c55557220 */ /* 0x000fe20000410000 */
[----:B0-----:R-:W-:Y:S01]  /*3f10*/  FADD.FTZ R89, R102, -R151 ;  /* 0x8000009766597221 */ /* 0x001fe20000010000 */
[-CC-:B------:R-:W-:Y:S01]  /*3f20*/  FFMA.FTZ R102, R107, R154.reuse, R199.reuse ;  /* 0x0000009a6b667223 */ /* 0x180fe200000100c7 */
[----:B------:R-:W-:Y:S01]  /*3f30*/  FFMA.FTZ R107, R146, R154, R199 ;  /* 0x0000009a926b7223 */ /* 0x000fe200000100c7 */
[C---:B------:R-:W-:Y:S01]  /*3f40*/  FFMA.FTZ R145, R159.reuse, R145, R70 ;  /* 0x000000919f917223 */ /* 0x040fe20000010046 */
[C---:B------:R-:W-:Y:S02]  /*3f50*/  FFMA.FTZ R89, R159.reuse, R89, R74 ;  /* 0x000000599f597223 */ /* 0x040fe4000001004a */
[----:B------:R0:W-:Y:S01]  /*3f60*/  F2F.F16.F32 R99, R85 ;  /* 0x0000005500637304 */ /* 0x0001e20000200800 */
[----:B-1----:R-:W-:Y:S01]  /*3f70*/  FFMA.FTZ R83, R159, R164, R57 ;  /* 0x000000a49f537223 */ /* 0x002fe20000010039 */
[----:B------:R-:W-:Y:S01]  /*3f80*/  FADD.FTZ R144, R144, -R107 ;  /* 0x8000006b90907221 */ /* 0x000fe20000010000 */
[-C--:B------:R-:W-:Y:S01]  /*3f90*/  FMUL.FTZ R89, R89, R140.reuse ;  /* 0x0000008c59597220 */ /* 0x080fe20000410000 */
[-C--:B------:R-:W-:Y:S01]  /*3fa0*/  FMUL.FTZ R145, R145, R140.reuse ;  /* 0x0000008c91917220 */ /* 0x080fe20000410000 */
[----:B------:R-:W-:Y:S01]  /*3fb0*/  FMUL.FTZ R88, R83, R140 ;  /* 0x0000008c53587220 */ /* 0x000fe20000410000 */
[----:B------:R-:W-:-:S02]  /*3fc0*/  FFMA.FTZ R83, R159, R163, R58 ;  /* 0x000000a39f537223 */ /* 0x000fc4000001003a */
[----:B------:R-:W-:Y:S01]  /*3fd0*/  F2F.F16.F32 R80, R80 ;  /* 0x0000005000507304 */ /* 0x000fe20000200800 */
[----:B0-----:R-:W-:Y:S01]  /*3fe0*/  FADD.FTZ R85, R152, -R153 ;  /* 0x8000009998557221 */ /* 0x001fe20000010000 */
[----:B------:R-:W-:-:S03]  /*3ff0*/  FMUL.FTZ R83, R83, R140 ;  /* 0x0000008c53537220 */ /* 0x000fc60000410000 */
[----:B------:R-:W-:-:S03]  /*4000*/  FFMA.FTZ R85, R159, R85, R72 ;  /* 0x000000559f557223 */ /* 0x000fc60000010048 */
[----:B------:R-:W0:Y:S01]  /*4010*/  F2F.F16.F32 R81, R81 ;  /* 0x0000005100517304 */ /* 0x000e220000200800 */
[----:B------:R-:W-:-:S07]  /*4020*/  FMUL.FTZ R85, R85, R140 ;  /* 0x0000008c55557220 */ /* 0x000fce0000410000 */
[----:B------:R1:W-:Y:S01]  /*4030*/  F2F.F16.F32 R100, R87 ;  /* 0x0000005700647304 */ /* 0x0003e20000200800 */
[----:B0-----:R-:W-:-:S07]  /*4040*/  PRMT R151, R80, 0x5410, R81 ;  /* 0x0000541050977816 */ /* 0x001fce0000000051 */
[----:B------:R0:W-:Y:S01]  /*4050*/  F2F.F16.F32 R149, R85 ;  /* 0x0000005500957304 */ /* 0x0001e20000200800 */
[----:B-1----:R-:W-:Y:S01]  /*4060*/  FADD.FTZ R87, R143, -R102 ;  /* 0x800000668f577221 */ /* 0x002fe20000010000 */
[----:B------:R-:W1:Y:S03]  /*4070*/  LDC.64 R80, c[0x0][0x468] ;  /* 0x00011a00ff507b82 */ /* 0x000e660000000a00 */
[----:B------:R-:W-:-:S03]  /*4080*/  FFMA.FTZ R87, R159, R87, R78 ;  /* 0x000000579f577223 */ /* 0x000fc6000001004e */
[----:B------:R-:W2:Y:S01]  /*4090*/  F2F.F16.F32 R91, R91 ;  /* 0x0000005b005b7304 */ /* 0x000ea20000200800 */
[----:B0-----:R-:W-:Y:S01]  /*40a0*/  FFMA.FTZ R85, R159, R144, R79 ;  /* 0x000000909f557223 */ /* 0x001fe2000001004f */
[----:B------:R-:W-:Y:S01]  /*40b0*/  FADD.FTZ R144, R101, -R106 ;  /* 0x8000006a65907221 */ /* 0x000fe20000010000 */
[-C--:B------:R-:W-:Y:S02]  /*40c0*/  FMUL.FTZ R107, R87, R140.reuse ;  /* 0x0000008c576b7220 */ /* 0x080fe40000410000 */
[----:B------:R-:W-:Y:S01]  /*40d0*/  FMUL.FTZ R106, R85, R140 ;  /* 0x0000008c556a7220 */ /* 0x000fe20000410000 */
[----:B------:R-:W-:Y:S02]  /*40e0*/  FFMA.FTZ R85, R159, R144, R73 ;  /* 0x000000909f557223 */ /* 0x000fe40000010049 */
[----:B------:R-:W-:Y:S02]  /*40f0*/  F2F.F16.F32 R89, R89 ;  /* 0x0000005900597304 */ /* 0x000fe40000200800 */
[----:B------:R-:W-:Y:S01]  /*4100*/  FMUL.FTZ R87, R85, R140 ;  /* 0x0000008c55577220 */ /* 0x000fe20000410000 */
[C---:B------:R-:W-:Y:S01]  /*4110*/  FFMA.FTZ R85, R159.reuse, R141, R76 ;  /* 0x0000008d9f557223 */ /* 0x040fe2000001004c */
[----:B------:R-:W-:Y:S01]  /*4120*/  FFMA.FTZ R159, R159, R142, R77 ;  /* 0x0000008e9f9f7223 */ /* 0x000fe2000001004d */
[----:B--2---:R-:W-:-:S03]  /*4130*/  PRMT R141, R91, 0x5410, R94 ;  /* 0x000054105b8d7816 */ /* 0x004fc6000000005e */
[----:B------:R0:W2:Y:S01]  /*4140*/  F2F.F16.F32 R102, R103 ;  /* 0x0000006700667304 */ /* 0x0000a20000200800 */
[----:B------:R-:W-:Y:S01]  /*4150*/  FMUL.FTZ R159, R159, R140 ;  /* 0x0000008c9f9f7220 */ /* 0x000fe20000410000 */
[----:B------:R-:W-:-:S06]  /*4160*/  IMAD.WIDE.U32 R90, R90, 0x10000, RZ ;  /* 0x000100005a5a7825 */ /* 0x000fcc00078e00ff */
[----:B------:R-:W3:Y:S01]  /*4170*/  F2F.F16.F32 R88, R88 ;  /* 0x0000005800587304 */ /* 0x000ee20000200800 */
[----:B0-----:R-:W-:Y:S01]  /*4180*/  FMUL.FTZ R103, R85, R140 ;  /* 0x0000008c55677220 */ /* 0x001fe20000410000 */
[----:B------:R-:W-:Y:S01]  /*4190*/  IMAD.WIDE.U32 R84, R84, 0x10000, RZ ;  /* 0x0001000054547825 */ /* 0x000fe200078e00ff */
[----:B--2---:R-:W-:-:S05]  /*41a0*/  PRMT R105, R89, 0x5410, R102 ;  /* 0x0000541059697816 */ /* 0x004fca0000000066 */
[----:B------:R-:W0:Y:S01]  /*41b0*/  F2F.F16.F32 R83, R83 ;  /* 0x0000005300537304 */ /* 0x000e220000200800 */
[----:B------:R-:W-:Y:S01]  /*41c0*/  LOP3.LUT R82, R84, R82, RZ, 0xfc, !PT ;  /* 0x0000005254527212 */ /* 0x000fe200078efcff */
[----:B---3--:R-:W-:-:S06]  /*41d0*/  IMAD.WIDE.U32 R88, R88, 0x10000, RZ ;  /* 0x0001000058587825 */ /* 0x008fcc00078e00ff */
[----:B------:R-:W2:Y:S01]  /*41e0*/  F2F.F16.F32 R94, R159 ;  /* 0x0000009f005e7304 */ /* 0x000ea20000200800 */
[----:B------:R-:W-:Y:S02]  /*41f0*/  LOP3.LUT R84, R88, R86, RZ, 0xfc, !PT ;  /* 0x0000005658547212 */ /* 0x000fe400078efcff */
[----:B------:R-:W-:-:S05]  /*4200*/  LOP3.LUT R86, R90, R93, RZ, 0xfc, !PT ;  /* 0x0000005d5a567212 */ /* 0x000fca00078efcff */
[----:B------:R3:W4:Y:S01]  /*4210*/  F2F.F16.F32 R101, R87 ;  /* 0x0000005700657304 */ /* 0x0007220000200800 */
[----:B0-----:R-:W-:Y:S02]  /*4220*/  PRMT R143, R83, 0x5410, R92 ;  /* 0x00005410538f7816 */ /* 0x001fe4000000005c */
[----:B------:R-:W-:Y:S02]  /*4230*/  LOP3.LUT R83, R151, R85, RZ, 0xfc, !PT ;  /* 0x0000005597537212 */ /* 0x000fe400078efcff */
[----:B------:R-:W-:Y:S01]  /*4240*/  LOP3.LUT R85, R143, R89, RZ, 0xfc, !PT ;  /* 0x000000598f557212 */ /* 0x000fe200078efcff */
[----:B------:R-:W-:Y:S02]  /*4250*/  IMAD.WIDE.U32 R88, R97, 0x10000, RZ ;  /* 0x0001000061587825 */ /* 0x000fe400078e00ff */
[----:B------:R-:W0:Y:S01]  /*4260*/  F2F.F16.F32 R147, R147 ;  /* 0x0000009300937304 */ /* 0x000e220000200800 */
[----:B---3--:R-:W-:Y:S01]  /*4270*/  LOP3.LUT R87, R141, R91, RZ, 0xfc, !PT ;  /* 0x0000005b8d577212 */ /* 0x008fe200078efcff */
[----:B------:R-:W-:Y:S01]  /*4280*/  IMAD.WIDE.U32 R90, R98, 0x10000, RZ ;  /* 0x00010000625a7825 */ /* 0x000fe200078e00ff */
[----:B------:R-:W-:-:S03]  /*4290*/  LOP3.LUT R88, R88, R95, RZ, 0xfc, !PT ;  /* 0x0000005f58587212 */ /* 0x000fc600078efcff */
[----:B--2---:R-:W-:Y:S01]  /*42a0*/  IMAD.WIDE.U32 R94, R94, 0x10000, RZ ;  /* 0x000100005e5e7825 */ /* 0x004fe200078e00ff */
[----:B------:R-:W-:Y:S01]  /*42b0*/  LOP3.LUT R90, R90, R99, RZ, 0xfc, !PT ;  /* 0x000000635a5a7212 */ /* 0x000fe200078efcff */
[----:B------:R-:W2:Y:S02]  /*42c0*/  F2F.F16.F32 R145, R145 ;  /* 0x0000009100917304 */ /* 0x000ea40000200800 */
[----:B----4-:R-:W-:-:S04]  /*42d0*/  IMAD.WIDE.U32 R92, R101, 0x10000, RZ ;  /* 0x00010000655c7825 */ /* 0x010fc800078e00ff */
[----:B-1----:R-:W-:Y:S01]  /*42e0*/  IMAD.WIDE.U32 R98, R169, 0x8, R80 ;  /* 0x00000008a9627825 */ /* 0x002fe200078e0050 */
[----:B0-----:R-:W-:Y:S01]  /*42f0*/  PRMT R147, R147, 0x5410, R96 ;  /* 0x0000541093937816 */ /* 0x001fe20000000060 */
[----:B------:R-:W-:Y:S01]  /*4300*/  F2F.F16.F32 R107, R107 ;  /* 0x0000006b006b7304 */ /* 0x000fe20000200800 */
[----:B------:R-:W-:Y:S01]  /*4310*/  LOP3.LUT R93, R105, R93, RZ, 0xfc, !PT ;  /* 0x0000005d695d7212 */ /* 0x000fe200078efcff */
[--C-:B------:R-:W-:Y:S01]  /*4320*/  IMAD.WIDE.U32 R96, R183, 0x8, R80.reuse ;  /* 0x00000008b7607825 */ /* 0x100fe200078e0050 */
[----:B------:R-:W-:Y:S02]  /*4330*/  LOP3.LUT R89, R147, R89, RZ, 0xfc, !PT ;  /* 0x0000005993597212 */ /* 0x000fe400078efcff */
[----:B------:R-:W-:Y:S01]  /*4340*/  LOP3.LUT R92, R92, R149, RZ, 0xfc, !PT ;  /* 0x000000955c5c7212 */ /* 0x000fe200078efcff */
[----:B------:R-:W-:Y:S01]  /*4350*/  IMAD.WIDE.U32 R104, R179, 0x8, R80 ;  /* 0x00000008b3687825 */ /* 0x000fe200078e0050 */
[----:B--2---:R-:W-:Y:S01]  /*4360*/  PRMT R145, R145, 0x5410, R100 ;  /* 0x0000541091917816 */ /* 0x004fe20000000064 */
[----:B------:R-:W0:Y:S01]  /*4370*/  F2F.F16.F32 R106, R106 ;  /* 0x0000006a006a7304 */ /* 0x000e220000200800 */
[----:B------:R1:W-:Y:S01]  /*4380*/  STG.E.64 desc[UR8][R96.64], R82 ;  /* 0x0000005260007986 */ /* 0x0003e2000c101b08 */
[----:B------:R-:W-:Y:S01]  /*4390*/  IMAD.WIDE.U32 R100, R171, 0x8, R80 ;  /* 0x00000008ab647825 */ /* 0x000fe200078e0050 */
[----:B------:R-:W-:-:S02]  /*43a0*/  LOP3.LUT R91, R145, R91, RZ, 0xfc, !PT ;  /* 0x0000005b915b7212 */ /* 0x000fc400078efcff */
[----:B------:R1:W-:Y:S03]  /*43b0*/  STG.E.64 desc[UR8][R98.64], R84 ;  /* 0x0000005462007986 */ /* 0x0003e6000c101b08 */
[----:B------:R-:W2:Y:S01]  /*43c0*/  F2F.F16.F32 R103, R103 ;  /* 0x0000006700677304 */ /* 0x000ea20000200800 */
        /* <DEDUP_REMOVED lines=12> */
.L_x_8588:
        /* <DEDUP_REMOVED lines=16> */
[----:B------:R0:W-:Y:S01]  /*4590*/  F2F.F16.F32 R185, R84 ;  /* 0x0000005400b97304 */ /* 0x0001e20000200800 */
[--C-:B------:R-:W-:Y:S01]  /*45a0*/  FFMA.FTZ R93, R157, R154, R199.reuse ;  /* 0x0000009a9d5d7223 */ /* 0x100fe200000100c7 */
[----:B------:R-:W-:Y:S01]  /*45b0*/  FMUL.FTZ R87, R83, R140 ;  /* 0x0000008c53577220 */ /* 0x000fe20000410000 */
[-CC-:B------:R-:W-:Y:S01]  /*45c0*/  FFMA.FTZ R147, R147, R154.reuse, R199.reuse ;  /* 0x0000009a93937223 */ /* 0x180fe200000100c7 */
[-CC-:B------:R-:W-:Y:S01]  /*45d0*/  FFMA.FTZ R150, R150, R154.reuse, R199.reuse ;  /* 0x0000009a96967223 */ /* 0x180fe200000100c7 */
[-CC-:B------:R-:W-:Y:S01]  /*45e0*/  FFMA.FTZ R100, R100, R154.reuse, R199.reuse ;  /* 0x0000009a64647223 */ /* 0x180fe200000100c7 */
[-CC-:B------:R-:W-:Y:S01]  /*45f0*/  FFMA.FTZ R97, R145, R154.reuse, R199.reuse ;  /* 0x0000009a91617223 */ /* 0x180fe200000100c7 */
[----:B------:R-:W-:Y:S01]  /*4600*/  FFMA.FTZ R99, R99, R154, R199 ;  /* 0x0000009a63637223 */ /* 0x000fe200000100c7 */
[----:B------:R1:W-:Y:S01]  /*4610*/  F2F.F16.F32 R164, R87 ;  /* 0x0000005700a47304 */ /* 0x0003e20000200800 */
[----:B0-----:R-:W-:Y:S01]  /*4620*/  FADD.FTZ R84, R194, -R85 ;  /* 0x80000055c2547221 */ /* 0x001fe20000010000 */
[----:B------:R-:W-:Y:S01]  /*4630*/  FFMA.FTZ R85, R159, R90, R57 ;  /* 0x0000005a9f557223 */ /* 0x000fe20000010039 */
[----:B------:R-:W-:Y:S01]  /*4640*/  FFMA.FTZ R90, R162, R154, R199 ;  /* 0x0000009aa25a7223 */ /* 0x000fe200000100c7 */
[----:B------:R-:W-:Y:S01]  /*4650*/  FADD.FTZ R150, R189, -R150 ;  /* 0x80000096bd967221 */ /* 0x000fe20000010000 */
[----:B------:R-:W-:Y:S01]  /*4660*/  FFMA.FTZ R84, R159, R84, R56 ;  /* 0x000000549f547223 */ /* 0x000fe20000010038 */
[----:B------:R-:W-:Y:S01]  /*4670*/  FADD.FTZ R97, R166, -R97 ;  /* 0x80000061a6617221 */ /* 0x000fe20000010000 */
[----:B------:R-:W-:Y:S01]  /*4680*/  FADD.FTZ R92, R195, -R90 ;  /* 0x8000005ac35c7221 */ /* 0x000fe20000010000 */
[----:B------:R0:W-:Y:S01]  /*4690*/  F2F.F16.F32 R167, R86 ;  /* 0x0000005600a77304 */ /* 0x0001e20000200800 */
        /* <DEDUP_REMOVED lines=10> */
[----:B------:R0:W-:Y:S01]  /*4740*/  F2F.F16.F32 R163, R88 ;  /* 0x0000005800a37304 */ /* 0x0001e20000200800 */
[----:B------:R-:W-:Y:S01]  /*4750*/  FFMA.FTZ R148, R148, R154, R199 ;  /* 0x0000009a94947223 */ /* 0x000fe200000100c7 */
[C---:B------:R-:W-:Y:S01]  /*4760*/  FFMA.FTZ R86, R159.reuse, R86, R58 ;  /* 0x000000569f567223 */ /* 0x040fe2000001003a */
[C---:B------:R-:W-:Y:S01]  /*4770*/  FFMA.FTZ R96, R159.reuse, R97, R68 ;  /* 0x000000619f607223 */ /* 0x040fe20000010044 */
[----:B------:R-:W-:Y:S01]  /*4780*/  FFMA.FTZ R97, R159, R166, R69 ;  /* 0x000000a69f617223 */ /* 0x000fe20000010045 */
[----:B------:R-:W-:Y:S01]  /*4790*/  FADD.FTZ R166, R103, -R148 ;  /* 0x8000009467a67221 */ /* 0x000fe20000010000 */
[----:B------:R-:W-:Y:S01]  /*47a0*/  FMUL.FTZ R90, R86, R140 ;  /* 0x0000008c565a7220 */ /* 0x000fe20000410000 */
[----:B------:R-:W-:Y:S01]  /*47b0*/  FFMA.FTZ R151, R151, R154, R199 ;  /* 0x0000009a97977223 */ /* 0x000fe200000100c7 */
[----:B------:R1:W-:Y:S01]  /*47c0*/  F2F.F16.F32 R162, R89 ;  /* 0x0000005900a27304 */ /* 0x0003e20000200800 */
[----:B0-----:R-:W-:Y:S01]  /*47d0*/  FADD.FTZ R88, R190, -R91 ;  /* 0x8000005bbe587221 */ /* 0x001fe20000010000 */
[----:B------:R-:W-:Y:S01]  /*47e0*/  FMUL.FTZ R91, R87, R140 ;  /* 0x0000008c575b7220 */ /* 0x000fe20000410000 */
[C---:B------:R-:W-:Y:S01]  /*47f0*/  FFMA.FTZ R103, R159.reuse, R166, R75 ;  /* 0x000000a69f677223 */ /* 0x040fe2000001004b */
[----:B------:R-:W-:Y:S01]  /*4800*/  FADD.FTZ R102, R102, -R151 ;  /* 0x8000009766667221 */ /* 0x000fe20000010000 */
[--C-:B------:R-:W-:Y:S01]  /*4810*/  FFMA.FTZ R81, R182, R154, R199.reuse ;  /* 0x0000009ab6517223 */ /* 0x100fe200000100c7 */
[----:B------:R-:W-:Y:S01]  /*4820*/  FFMA.FTZ R88, R159, R88, R60 ;  /* 0x000000589f587223 */ /* 0x000fe2000001003c */
[----:B------:R-:W-:Y:S01]  /*4830*/  FFMA.FTZ R149, R149, R154, R199 ;  /* 0x0000009a95957223 */ /* 0x000fe200000100c7 */
[----:B------:R0:W-:Y:S01]  /*4840*/  F2F.F16.F32 R160, R91 ;  /* 0x0000005b00a07304 */ /* 0x0001e20000200800 */
[----:B-1----:R-:W-:Y:S01]  /*4850*/  FFMA.FTZ R89, R159, R94, R61 ;  /* 0x0000005e9f597223 */ /* 0x002fe2000001003d */
[----:B------:R-:W-:Y:S01]  /*4860*/  FFMA.FTZ R94, R156, R154, R199 ;  /* 0x0000009a9c5e7223 */ /* 0x000fe200000100c7 */
[----:B------:R-:W-:Y:S01]  /*4870*/  FADD.FTZ R178, R178, -R81 ;  /* 0x80000051b2b27221 */ /* 0x000fe20000010000 */
[----:B------:R-:W-:Y:S01]  /*4880*/  FMUL.FTZ R92, R88, R140 ;  /* 0x0000008c585c7220 */ /* 0x000fe20000410000 */
[----:B------:R-:W-:Y:S01]  /*4890*/  FFMA.FTZ R142, R142, R154, R199 ;  /* 0x0000009a8e8e7223 */ /* 0x000fe200000100c7 */
[----:B------:R-:W-:Y:S01]  /*48a0*/  FADD.FTZ R94, R191, -R94 ;  /* 0x8000005ebf5e7221 */ /* 0x000fe20000010000 */
[----:B------:R-:W-:Y:S01]  /*48b0*/  FFMA.FTZ R81, R159, R178, R53 ;  /* 0x000000b29f517223 */ /* 0x000fe20000010035 */
[----:B------:R1:W2:Y:S01]  /*48c0*/  F2F.F16.F32 R161, R90 ;  /* 0x0000005a00a17304 */ /* 0x0002a20000200800 */
[----:B------:R-:W-:Y:S01]  /*48d0*/  FFMA.FTZ R141, R141, R154, R199 ;  /* 0x0000009a8d8d7223 */ /* 0x000fe200000100c7 */
[----:B0-----:R-:W-:Y:S01]  /*48e0*/  FFMA.FTZ R91, R159, R94, R63 ;  /* 0x0000005e9f5b7223 */ /* 0x001fe2000001003f */
[----:B------:R-:W-:Y:S01]  /*48f0*/  FADD.FTZ R94, R184, -R147 ;  /* 0x80000093b85e7221 */ /* 0x000fe20000010000 */
[----:B------:R-:W-:Y:S01]  /*4900*/  FMUL.FTZ R170, R81, R140 ;  /* 0x0000008c51aa7220 */ /* 0x000fe20000410000 */
[----:B------:R-:W-:Y:S01]  /*4910*/  FFMA.FTZ R102, R159, R102, R74 ;  /* 0x000000669f667223 */ /* 0x000fe2000001004a */
[----:B------:R-:W-:Y:S01]  /*4920*/  FMUL.FTZ R95, R91, R140 ;  /* 0x0000008c5b5f7220 */ /* 0x000fe20000410000 */
[----:B------:R-:W-:Y:S01]  /*4930*/  FFMA.FTZ R94, R159, R94, R66 ;  /* 0x0000005e9f5e7223 */ /* 0x000fe20000010042 */
[----:B------:R0:W-:Y:S01]  /*4940*/  F2F.F16.F32 R157, R92 ;  /* 0x0000005c009d7304 */ /* 0x0001e20000200800 */
[----:B-1----:R-:W-:Y:S01]  /*4950*/  FADD.FTZ R90, R188, -R93 ;  /* 0x8000005dbc5a7221 */ /* 0x002fe20000010000 */
[----:B------:R-:W-:Y:S01]  /*4960*/  FMUL.FTZ R93, R89, R140 ;  /* 0x0000008c595d7220 */ /* 0x000fe20000410000 */
[----:B------:R-:W-:Y:S01]  /*4970*/  FADD.FTZ R142, R105, -R142 ;  /* 0x8000008e698e7221 */ /* 0x000fe20000010000 */
[----:B------:R-:W-:Y:S01]  /*4980*/  FADD.FTZ R104, R104, -R141 ;  /* 0x8000008d68687221 */ /* 0x000fe20000010000 */
[C---:B------:R-:W-:Y:S01]  /*4990*/  FFMA.FTZ R90, R159.reuse, R90, R62 ;  /* 0x0000005a9f5a7223 */ /* 0x040fe2000001003e */
[----:B------:R-:W-:Y:S01]  /*49a0*/  FMUL.FTZ R148, R102, R140 ;  /* 0x0000008c66947220 */ /* 0x000fe20000410000 */
[C---:B------:R-:W-:Y:S01]  /*49b0*/  FFMA.FTZ R105, R159.reuse, R142, R77 ;  /* 0x0000008e9f697223 */ /* 0x040fe2000001004d */
[----:B------:R1:W-:Y:S01]  /*49c0*/  F2F.F16.F32 R156, R93 ;  /* 0x0000005d009c7304 */ /* 0x0003e20000200800 */
[----:B0-----:R-:W-:Y:S01]  /*49d0*/  FADD.FTZ R92, R186, -R149 ;  /* 0x80000095ba5c7221 */ /* 0x001fe20000010000 */
[----:B------:R-:W-:Y:S01]  /*49e0*/  FFMA.FTZ R104, R159, R104, R76 ;  /* 0x000000689f687223 */ /* 0x000fe2000001004c */
[-C--:B------:R-:W-:Y:S01]  /*49f0*/  FMUL.FTZ R168, R90, R140.reuse ;  /* 0x0000008c5aa87220 */ /* 0x080fe20000410000 */
[----:B------:R-:W-:Y:S01]  /*4a00*/  FMUL.FTZ R158, R97, R140 ;  /* 0x0000008c619e7220 */ /* 0x000fe20000410000 */
[----:B------:R-:W-:Y:S01]  /*4a10*/  FFMA.FTZ R92, R159, R92, R64 ;  /* 0x0000005c9f5c7223 */ /* 0x000fe20000010040 */
[----:B------:R-:W-:Y:S01]  /*4a20*/  FMUL.FTZ R165, R96, R140 ;  /* 0x0000008c60a57220 */ /* 0x000fe20000410000 */
[----:B--2---:R-:W-:Y:S01]  /*4a30*/  PRMT R161, R161, 0x5410, R160 ;  /* 0x00005410a1a17816 */ /* 0x004fe200000000a0 */
[----:B------:R0:W-:Y:S01]  /*4a40*/  F2F.F16.F32 R191, R95 ;  /* 0x0000005f00bf7304 */ /* 0x0001e20000200800 */
[----:B-1----:R-:W-:Y:S01]  /*4a50*/  FFMA.FTZ R93, R159, R150, R65 ;  /* 0x000000969f5d7223 */ /* 0x002fe20000010041 */
[----:B------:R-:W-:Y:S01]  /*4a60*/  FADD.FTZ R150, R187, -R100 ;  /* 0x80000064bb967221 */ /* 0x000fe20000010000 */
[-C--:B------:R-:W-:Y:S01]  /*4a70*/  FMUL.FTZ R100, R94, R140.reuse ;  /* 0x0000008c5e647220 */ /* 0x080fe20000410000 */
[-C--:B------:R-:W-:Y:S01]  /*4a80*/  FMUL.FTZ R189, R92, R140.reuse ;  /* 0x0000008c5cbd7220 */ /* 0x080fe20000410000 */
[----:B------:R-:W-:-:S03]  /*4a90*/  FMUL.FTZ R149, R93, R140 ;  /* 0x0000008c5d957220 */ /* 0x000fc60000410000 */
[----:B------:R1:W-:Y:S01]  /*4aa0*/  F2F.F16.F32 R145, R100 ;  /* 0x0000006400917304 */ /* 0x0003e20000200800 */
[----:B0-----:R-:W-:-:S04]  /*4ab0*/  FFMA.FTZ R95, R159, R150, R67 ;  /* 0x000000969f5f7223 */ /* 0x001fc80000010043 */
[----:B------:R-:W-:-:S03]  /*4ac0*/  FMUL.FTZ R147, R95, R140 ;  /* 0x0000008c5f937220 */ /* 0x000fc60000410000 */
[----:B------:R-:W-:Y:S01]  /*4ad0*/  F2F.F16.F32 R170, R170 ;  /* 0x000000aa00aa7304 */ /* 0x000fe20000200800 */
[----:B-1----:R-:W-:Y:S01]  /*4ae0*/  FFMA.FTZ R100, R98, R154, R199 ;  /* 0x0000009a62647223 */ /* 0x002fe200000100c7 */
[----:B------:R-:W-:-:S03]  /*4af0*/  FFMA.FTZ R98, R159, R99, R70 ;  /* 0x000000639f627223 */ /* 0x000fc60000010046 */
[----:B------:R-:W-:Y:S01]  /*4b00*/  FADD.FTZ R100, R155, -R100 ;  /* 0x800000649b647221 */ /* 0x000fe20000010000 */
[----:B------:R-:W-:Y:S02]  /*4b10*/  PRMT R155, R167, 0x5410, R164 ;  /* 0x00005410a79b7816 */ /* 0x000fe400000000a4 */
[----:B------:R0:W1:Y:S01]  /*4b20*/  F2F.F16.F32 R150, R147 ;  /* 0x0000009300967304 */ /* 0x0000620000200800 */
        /* <DEDUP_REMOVED lines=13> */
[----:B------:R0:W-:Y:S01]  /*4c00*/  F2F.F16.F32 R195, R151 ;  /* 0x0000009700c37304 */ /* 0x0001e20000200800 */
[----:B-1----:R-:W-:Y:S01]  /*4c10*/  PRMT R187, R145, 0x5410, R150 ;  /* 0x0000541091bb7816 */ /* 0x002fe20000000096 */
[----:B------:R-:W-:Y:S01]  /*4c20*/  FFMA.FTZ R106, R159, R143, R78 ;  /* 0x0000008f9f6a7223 */ /* 0x000fe2000001004e */
[----:B------:R-:W-:Y:S01]  /*4c30*/  FADD.FTZ R144, R101, -R144 ;  /* 0x8000009065907221 */ /* 0x000fe20000010000 */
[----:B------:R-:W1:Y:S01]  /*4c40*/  LDC.64 R166, c[0x0][0x478] ;  /* 0x00011e00ffa67b82 */ /* 0x000e620000000a00 */
[-C--:B------:R-:W-:Y:S01]  /*4c50*/  FMUL.FTZ R150, R105, R140.reuse ;  /* 0x0000008c69967220 */ /* 0x080fe20000410000 */
[----:B------:R-:W-:Y:S01]  /*4c60*/  FMUL.FTZ R143, R106, R140 ;  /* 0x0000008c6a8f7220 */ /* 0x000fe20000410000 */
[----:B------:R-:W-:Y:S01]  /*4c70*/  FFMA.FTZ R101, R159, R144, R73 ;  /* 0x000000909f657223 */ /* 0x000fe20000010049 */
[----:B------:R-:W-:Y:S01]  /*4c80*/  F2F.F16.F32 R149, R149 ;  /* 0x0000009500957304 */ /* 0x000fe20000200800 */
[-C--:B0-----:R-:W-:Y:S01]  /*4c90*/  FMUL.FTZ R151, R107, R140.reuse ;  /* 0x0000008c6b977220 */ /* 0x081fe20000410000 */
[-C--:B------:R-:W-:Y:S01]  /*4ca0*/  FMUL.FTZ R159, R104, R140.reuse ;  /* 0x0000008c689f7220 */ /* 0x080fe20000410000 */
[----:B------:R-:W-:-:S05]  /*4cb0*/  FMUL.FTZ R141, R101, R140 ;  /* 0x0000008c658d7220 */ /* 0x000fca0000410000 */
[----:B------:R-:W-:Y:S08]  /*4cc0*/  F2F.F16.F32 R151, R151 ;  /* 0x0000009700977304 */ /* 0x000ff00000200800 */
[----:B------:R0:W2:Y:S08]  /*4cd0*/  F2F.F16.F32 R144, R143 ;  /* 0x0000008f00907304 */ /* 0x0000b00000200800 */
[----:B------:R-:W-:Y:S01]  /*4ce0*/  F2F.F16.F32 R147, R147 ;  /* 0x0000009300937304 */ /* 0x000fe20000200800 */
[----:B0-----:R-:W-:-:S05]  /*4cf0*/  IMAD.WIDE.U32 R142, R170, 0x10000, RZ ;  /* 0x00010000aa8e7825 */ /* 0x001fca00078e00ff */
[----:B------:R-:W-:Y:S02]  /*4d00*/  LOP3.LUT R155, R155, R143, RZ, 0xfc, !PT ;  /* 0x0000008f9b9b7212 */ /* 0x000fe400078efcff */
[----:B--2---:R-:W-:Y:S01]  /*4d10*/  PRMT R199, R144, 0x5410, R151 ;  /* 0x0000541090c77816 */ /* 0x004fe20000000097 */
[----:B------:R-:W0:Y:S01]  /*4d20*/  F2F.F16.F32 R152, R152 ;  /* 0x0000009800987304 */ /* 0x000e220000200800 */
[----:B------:R-:W2:Y:S01]  /*4d30*/  LDC.64 R144, c[0x0][0x468] ;  /* 0x00011a00ff907b82 */ /* 0x000ea20000000a00 */
[----:B------:R-:W-:Y:S01]  /*4d40*/  LOP3.LUT R154, R142, R185, RZ, 0xfc, !PT ;  /* 0x000000b98e9a7212 */ /* 0x000fe200078efcff */
[----:B------:R-:W-:-:S04]  /*4d50*/  IMAD.WIDE.U32 R142, R156, 0x10000, RZ ;  /* 0x000100009c8e7825 */ /* 0x000fc800078e00ff */
[----:B-1----:R-:W-:Y:S01]  /*4d60*/  IMAD.WIDE.U32 R184, R183, 0x10, R166 ;  /* 0x00000010b7b87825 */ /* 0x002fe200078e00a6 */
[----:B------:R-:W-:Y:S04]  /*4d70*/  F2F.F16.F32 R148, R148 ;  /* 0x0000009400947304 */ /* 0x000fe80000200800 */
[----:B------:R1:W-:Y:S01]  /*4d80*/  STG.E.128 desc[UR8][R184.64], R80 ;  /* 0x00000050b8007986 */ /* 0x0003e2000c101d08 */
[----:B0-----:R-:W-:-:S03]  /*4d90*/  PRMT R193, R147, 0x5410, R152 ;  /* 0x0000541093c17816 */ /* 0x001fc60000000098 */
[----:B------:R0:W3:Y:S08]  /*4da0*/  F2F.F16.F32 R153, R146 ;  /* 0x0000009200997304 */ /* 0x0000f00000200800 */
[----:B------:R-:W-:Y:S01]  /*4db0*/  F2F.F16.F32 R189, R189 ;  /* 0x000000bd00bd7304 */ /* 0x000fe20000200800 */
[----:B0-----:R-:W-:-:S04]  /*4dc0*/  IMAD.WIDE.U32 R146, R162, 0x10000, RZ ;  /* 0x00010000a2927825 */ /* 0x001fc800078e00ff */
[----:B--2---:R-:W-:Y:S01]  /*4dd0*/  IMAD.WIDE.U32 R182, R183, 0x8, R144 ;  /* 0x00000008b7b67825 */ /* 0x004fe200078e0090 */
[----:B------:R-:W-:Y:S02]  /*4de0*/  LOP3.LUT R152, R146, R163, RZ, 0xfc, !PT ;  /* 0x000000a392987212 */ /* 0x000fe400078efcff */
[----:B------:R0:W-:Y:S01]  /*4df0*/  F2F.F16.F32 R164, R150 ;  /* 0x0000009600a47304 */ /* 0x0001e20000200800 */
[----:B---3--:R-:W-:Y:S01]  /*4e00*/  PRMT R197, R148, 0x5410, R153 ;  /* 0x0000541094c57816 */ /* 0x008fe20000000099 */
[----:B------:R2:W-:Y:S01]  /*4e10*/  STG.E.64 desc[UR8][R182.64], R154 ;  /* 0x0000009ab6007986 */ /* 0x0005e2000c101b08 */
[----:B------:R-:W-:Y:S01]  /*4e20*/  LOP3.LUT R153, R161, R147, RZ, 0xfc, !PT ;  /* 0x00000093a1997212 */ /* 0x000fe200078efcff */
[----:B------:R-:W-:-:S04]  /*4e30*/  IMAD.WIDE.U32 R162, R179, 0x10, R166 ;  /* 0x00000010b3a27825 */ /* 0x000fc800078e00a6 */
[----:B------:R-:W3:Y:S01]  /*4e40*/  F2F.F16.F32 R168, R168 ;  /* 0x000000a800a87304 */ /* 0x000ee20000200800 */
[----:B0-----:R-:W-:Y:S01]  /*4e50*/  LOP3.LUT R150, R142, R157, RZ, 0xfc, !PT ;  /* 0x0000009d8e967212 */ /* 0x001fe200078efcff */
[----:B------:R-:W-:-:S04]  /*4e60*/  IMAD.WIDE.U32 R156, R169, 0x10, R166 ;  /* 0x00000010a99c7825 */ /* 0x000fc800078e00a6 */
[--C-:B-1----:R-:W-:Y:S01]  /*4e70*/  IMAD.WIDE.U32 R80, R179, 0x8, R144.reuse ;  /* 0x00000008b3507825 */ /* 0x102fe200078e0090 */
[----:B------:R2:W-:Y:S01]  /*4e80*/  STG.E.128 desc[UR8][R156.64], R84 ;  /* 0x000000549c007986 */ /* 0x0005e2000c101d08 */
[----:B------:R-:W0:Y:S02]  /*4e90*/  F2F.F16.F32 R158, R158 ;  /* 0x0000009e009e7304 */ /* 0x000e240000200800 */
[----:B------:R-:W-:Y:S01]  /*4ea0*/  IMAD.WIDE.U32 R82, R177, 0x8, R144 ;  /* 0x00000008b1527825 */ /* 0x000fe200078e0090 */
[----:B---3--:R-:W-:-:S05]  /*4eb0*/  PRMT R191, R168, 0x5410, R191 ;  /* 0x00005410a8bf7816 */ /* 0x008fca00000000bf */
[----:B------:R-:W-:Y:S01]  /*4ec0*/  F2F.F16.F32 R159, R159 ;  /* 0x0000009f009f7304 */ /* 0x000fe20000200800 */
[----:B------:R-:W-:Y:S01]  /*4ed0*/  IMAD.WIDE.U32 R168, R169, 0x8, R144 ;  /* 0x00000008a9a87825 */ /* 0x000fe200078e0090 */
[----:B------:R-:W-:-:S04]  /*4ee0*/  LOP3.LUT R151, R191, R143, RZ, 0xfc, !PT ;  /* 0x0000008fbf977212 */ /* 0x000fc800078efcff */
[----:B------:R2:W-:Y:S01]  /*4ef0*/  STG.E.64 desc[UR8][R168.64], R152 ;  /* 0x00000098a8007986 */ /* 0x0005e2000c101b08 */
[----:B0-----:R-:W-:Y:S01]  /*4f00*/  IMAD.WIDE.U32 R146, R158, 0x10000, RZ ;  /* 0x000100009e927825 */ /* 0x001fe200078e00ff */
[----:B------:R0:W1:Y:S04]  /*4f10*/  F2F.F16.F32 R160, R141 ;  /* 0x0000008d00a07304 */ /* 0x0000680000200800 */
[----:B------:R-:W-:-:S04]  /*4f20*/  LOP3.LUT R147, R193, R147, RZ, 0xfc, !PT ;  /* 0x00000093c1937212 */ /* 0x000fc800078efcff */
[----:B------:R-:W3:Y:S01]  /*4f30*/  F2F.F16.F32 R165, R165 ;  /* 0x000000a500a57304 */ /* 0x000ee20000200800 */
        /* <DEDUP_REMOVED lines=27> */
.L_x_8587:
        /* <DEDUP_REMOVED lines=48> */
.L_x_8582:
        /* <DEDUP_REMOVED lines=24> */
.L_x_8590:
        /* <DEDUP_REMOVED lines=9> */
.L_x_14407:


//--------------------- .text._ZN10layer_norm13ln_bwd_kernelINS_13Kernel_traitsI6__halfS2_fS2_fjLj7168ELj1ELj1ELj8ELj8ENS_18Kernel_traits_baseILj7168ES2_S2_fS2_fjLj256EEEEELb0ELb0ELb1ELb0EEEvNS_9BwdParamsE --------------------------
	.section	.text._ZN10layer_norm13ln_bwd_kernelINS_13Kernel_traitsI6__halfS2_fS2_fjLj7168ELj1ELj1ELj8ELj8ENS_18Kernel_traits_baseILj7168ES2_S2_fS2_fjLj256EEEEELb0ELb0ELb1ELb0EEEvNS_9BwdParamsE,"ax",@progbits
	.align	128
        .global         _ZN10layer_norm13ln_bwd_kernelINS_13Kernel_traitsI6__halfS2_fS2_fjLj7168ELj1ELj1ELj8ELj8ENS_18Kernel_traits_baseILj7168ES2_S2_fS2_fjLj256EEEEELb0ELb0ELb1ELb0EEEvNS_9BwdParamsE
        .type           _ZN10layer_norm13ln_bwd_kernelINS_13Kernel_traitsI6__halfS2_fS2_fjLj7168ELj1ELj1ELj8ELj8ENS_18Kernel_traits_baseILj7168ES2_S2_fS2_fjLj256EEEEELb0ELb0ELb1ELb0EEEvNS_9BwdParamsE,@function
        .size           _ZN10layer_norm13ln_bwd_kernelINS_13Kernel_traitsI6__halfS2_fS2_fjLj7168ELj1ELj1ELj8ELj8ENS_18Kernel_traits_baseILj7168ES2_S2_fS2_fjLj256EEEEELb0ELb0ELb1ELb0EEEvNS_9BwdParamsE,(.L_x_14408 - _ZN10layer_norm13ln_bwd_kernelINS_13Kernel_traitsI6__halfS2_fS2_fjLj7168ELj1ELj1ELj8ELj8ENS_18Kernel_traits_baseILj7168ES2_S2_fS2_fjLj256EEEEELb0ELb0ELb1ELb0EEEvNS_9BwdParamsE)
        .other          _ZN10layer_norm13ln_bwd_kernelINS_13Kernel_traitsI6__halfS2_fS2_fjLj7168ELj1ELj1ELj8ELj8ENS_18Kernel_traits_baseILj7168ES2_S2_fS2_fjLj256EEEEELb0ELb0ELb1ELb0EEEvNS_9BwdParamsE,@"STO_CUDA_ENTRY STV_DEFAULT"
_ZN10layer_norm13ln_bwd_kernelINS_13Kernel_traitsI6__halfS2_fS2_fjLj7168ELj1ELj1ELj8ELj8ENS_18Kernel_traits_baseILj7168ES2_S2_fS2_fjLj256EEEEELb0ELb0ELb1ELb0EEEvNS_9BwdParamsE:
.text._ZN10layer_norm13ln_bwd_kernelINS_13Kernel_traitsI6__halfS2_fS2_fjLj7168ELj1ELj1ELj8ELj8ENS_18Kernel_traits_baseILj7168ES2_S2_fS2_fjLj256EEEEELb0ELb0ELb1ELb0EEEvNS_9BwdParamsE:
        /* <DEDUP_REMOVED lines=36> */
[----:B------:R-:W5:Y:S01]  /*0240*/  @P5 LDG.E.64 R64, desc[UR10][R10.64] ;  /* 0x0000000a0a405981 */ /* 0x000f62000c1e1b00 */
[C---:B----4-:R-:W-:Y:S01]  /*0250*/  @P4 IMAD.WIDE.U32 R12, R3.reuse, 0x8, R12 ;  /* 0x00000008030c4825 */ /* 0x050fe200078e000c */
[----:B------:R-:W2:Y:S01]  /*0260*/  @P2 LDC.64 R18, c[0x0][0x3d0] ;  /* 0x0000f400ff122b82 */ /* 0x000ea20000000a00 */
[----:B------:R-:W-:Y:S02]  /*0270*/  @P4 IADD3 R3, PT, PT, R3, 0x100, RZ ;  /* 0x0000010003034810 */ /* 0x000fe40007ffe0ff */
[----:B------:R-:W-:Y:S02]  /*0280*/  CS2R R52, SRZ ;  /* 0x0000000000347805 */ /* 0x000fe4000001ff00 */
[----:B------:R-:W-:Y:S01]  /*0290*/  CS2R R54, SRZ ;  /* 0x0000000000367805 */ /* 0x000fe2000001ff00 */
[----:B------:R-:W5:Y:S02]  /*02a0*/  @P4 LDG.E.64 R66, desc[UR10][R12.64] ;  /* 0x0000000a0c424981 */ /* 0x000f64000c1e1b00 */
[----:B------:R-:W4:Y:S01]  /*02b0*/  @P3 LDC.64 R8, c[0x0][0x3d0] ;  /* 0x0000f400ff083b82 */ /* 0x000f220000000a00 */
[C---:B0-----:R-:W-:Y:S01]  /*02c0*/  @P0 IMAD.WIDE.U32 R14, R3.reuse, 0x8, R14 ;  /* 0x00000008030e0825 */ /* 0x041fe200078e000e */
[----:B------:R-:W-:-:S06]  /*02d0*/  @P0 IADD3 R3, PT, PT, R3, 0x100, RZ ;  /* 0x0000010003030810 */ /* 0x000fcc0007ffe0ff */
[----:B------:R-:W0:Y:S01]  /*02e0*/  S2UR UR4, SR_CTAID.X ;  /* 0x00000000000479c3 */ /* 0x000e220000002500 */
[C---:B-1----:R-:W-:Y:S01]  /*02f0*/  @P1 IMAD.WIDE.U32 R16, R3.reuse, 0x8, R16 ;  /* 0x0000000803101825 */ /* 0x042fe200078e0010 */
[----:B------:R-:W-:Y:S01]  /*0300*/  @P1 IADD3 R3, PT, PT, R3, 0x100, RZ ;  /* 0x0000010003031810 */ /* 0x000fe20007ffe0ff */
[----:B------:R-:W5:Y:S01]  /*0310*/  @P0 LDG.E.64 R68, desc[UR10][R14.64] ;  /* 0x0000000a0e440981 */ /* 0x000f62000c1e1b00 */
[----:B------:R-:W-:Y:S02]  /*0320*/  CS2R R48, SRZ ;  /* 0x0000000000307805 */ /* 0x000fe4000001ff00 */
[----:B------:R-:W-:Y:S02]  /*0330*/  CS2R R50, SRZ ;  /* 0x0000000000327805 */ /* 0x000fe4000001ff00 */
[----:B------:R-:W-:Y:S01]  /*0340*/  CS2R R44, SRZ ;  /* 0x00000000002c7805 */ /* 0x000fe2000001ff00 */
[----:B------:R1:W5:Y:S01]  /*0350*/  @P1 LDG.E.64 R70, desc[UR10][R16.64] ;  /* 0x0000000a10461981 */ /* 0x000362000c1e1b00 */
[C---:B--2---:R-:W-:Y:S01]  /*0360*/  @P2 IMAD.WIDE.U32 R18, R3.reuse, 0x8, R18 ;  /* 0x0000000803122825 */ /* 0x044fe200078e0012 */
[----:B------:R-:W-:-:S02]  /*0370*/  @P2 IADD3 R3, PT, PT, R3, 0x100, RZ ;  /* 0x0000010003032810 */ /* 0x000fc40007ffe0ff */
[----:B------:R-:W-:Y:S02]  /*0380*/  CS2R R46, SRZ ;  /* 0x00000000002e7805 */ /* 0x000fe4000001ff00 */
[----:B------:R-:W-:Y:S02]  /*0390*/  CS2R R40, SRZ ;  /* 0x0000000000287805 */ /* 0x000fe4000001ff00 */
[----:B------:R-:W-:Y:S01]  /*03a0*/  CS2R R42, SRZ ;  /* 0x00000000002a7805 */ /* 0x000fe2000001ff00 */
[----:B------:R2:W5:Y:S01]  /*03b0*/  @P2 LDG.E.64 R72, desc[UR10][R18.64] ;  /* 0x0000000a12482981 */ /* 0x000562000c1e1b00 */
[----:B----4-:R-:W-:-:S05]  /*03c0*/  @P3 IMAD.WIDE.U32 R8, R3, 0x8, R8 ;  /* 0x0000000803083825 */ /* 0x010fca00078e0008 */
[----:B------:R4:W5:Y:S01]  /*03d0*/  @P3 LDG.E.64 R74, desc[UR10][R8.64] ;  /* 0x0000000a084a3981 */ /* 0x000962000c1e1b00 */
[----:B0-----:R-:W-:-:S04]  /*03e0*/  MOV R109, UR4 ;  /* 0x00000004006d7c02 */ /* 0x001fc80008000f00 */
[----:B---3--:R-:W-:Y:S02]  /*03f0*/  ISETP.GE.AND P3, PT, R109, UR5, PT ;  /* 0x000000056d007c0c */ /* 0x008fe4000bf66270 */
        /* <DEDUP_REMOVED lines=10> */
[----:B-1----:R-:W-:-:S02]  /*04a0*/  CS2R R16, SRZ ;  /* 0x0000000000107805 */ /* 0x002fc4000001ff00 */
[----:B--2---:R-:W-:Y:S02]  /*04b0*/  CS2R R18, SRZ ;  /* 0x0000000000127805 */ /* 0x004fe4000001ff00 */
[----:B------:R-:W-:Y:S02]  /*04c0*/  CS2R R12, SRZ ;  /* 0x00000000000c7805 */ /* 0x000fe4000001ff00 */
[----:B------:R-:W-:Y:S02]  /*04d0*/  CS2R R14, SRZ ;  /* 0x00000000000e7805 */ /* 0x000fe4000001ff00 */
[----:B----4-:R-:W-:Y:S02]  /*04e0*/  CS2R R8, SRZ ;  /* 0x0000000000087805 */ /* 0x010fe4000001ff00 */
[----:B------:R-:W-:Y:S01]  /*04f0*/  CS2R R10, SRZ ;  /* 0x00000000000a7805 */ /* 0x000fe2000001ff00 */
[----:B------:R-:W-:Y:S06]  /*0500*/  @P3 BRA `(.L_x_8591) ;  /* 0x0000007400ec3947 */ /* 0x000fec0003800000 */
        /* <DEDUP_REMOVED lines=54> */
[----:B------:R-:W-:Y:S02]  /*0870*/  SHF.R.U64 R7, R70, 0x10, R71 ;  /* 0x0000001046077819 */ /* 0x000fe40000001247 */
[----:B------:R-:W-:Y:S01]  /*0880*/  PRMT R180, R180, 0x5410, R8 ;  /* 0x00005410b4b47816 */ /* 0x000fe20000000008 */
[----:B------:R-:W1:Y:S01]  /*0890*/  LDCU.U8 UR9, c[0x0][0x410] ;  /* 0x00008200ff0977ac */ /* 0x000e620008000000 */
[----:B------:R-:W-:-:S02]  /*08a0*/  PRMT R181, R181, 0x5410, R9 ;  /* 0x00005410b5b57816 */ /* 0x000fc40000000009 */
[----:B------:R-:W-:Y:S02]  /*08b0*/  CS2R R8, SRZ ;  /* 0x0000000000087805 */ /* 0x000fe4000001ff00 */
[----:B------:R-:W-:Y:S01]  /*08c0*/  PRMT R182, R182, 0x5410, R10 ;  /* 0x00005410b6b67816 */ /* 0x000fe2000000000a */
[----:B------:R-:W2:Y:S01]  /*08d0*/  LDCU UR14, c[0x0][0x400] ;  /* 0x00008000ff0e77ac */ /* 0x000ea20008000800 */
[----:B------:R-:W-:Y:S02]  /*08e0*/  PRMT R183, R183, 0x5410, R11 ;  /* 0x00005410b7b77816 */ /* 0x000fe4000000000b */
[----:B------:R-:W-:Y:S02]  /*08f0*/  CS2R R10, SRZ ;  /* 0x00000000000a7805 */ /* 0x000fe4000001ff00 */
[----:B------:R-:W-:Y:S02]  /*0900*/  PRMT R184, R184, 0x5410, R12 ;  /* 0x00005410b8b87816 */ /* 0x000fe4000000000c */
[----:B------:R-:W-:-:S02]  /*0910*/  CS2R R12, SRZ ;  /* 0x00000000000c7805 */ /* 0x000fc4000001ff00 */
[----:B------:R-:W-:Y:S01]  /*0920*/  PRMT R111, R111, 0x5410, R111 ;  /* 0x000054106f6f7816 */ /* 0x000fe2000000006f */
[----:B------:R-:W3:Y:S01]  /*0930*/  LDCU.64 UR12, c[0x0][0x438] ;  /* 0x00008700ff0c77ac */ /* 0x000ee20008000a00 */
[----:B------:R-:W-:Y:S02]  /*0940*/  PRMT R113, R113, 0x5410, R113 ;  /* 0x0000541071717816 */ /* 0x000fe40000000071 */
[----:B------:R-:W-:Y:S01]  /*0950*/  PRMT R114, R114, 0x5410, R114 ;  /* 0x0000541072727816 */ /* 0x000fe20000000072 */
[----:B------:R-:W4:Y:S01]  /*0960*/  LDCU.64 UR6, c[0x0][0x478] ;  /* 0x00008f00ff0677ac */ /* 0x000f220008000a00 */
[----:B------:R-:W-:Y:S02]  /*0970*/  PRMT R115, R115, 0x5410, R115 ;  /* 0x0000541073737816 */ /* 0x000fe40000000073 */
[----:B------:R-:W-:Y:S02]  /*0980*/  PRMT R116, R116, 0x5410, R0 ;  /* 0x0000541074747816 */ /* 0x000fe40000000000 */
[----:B------:R-:W-:-:S02]  /*0990*/  PRMT R117, R117, 0x5410, R2 ;  /* 0x0000541075757816 */ /* 0x000fc40000000002 */
[----:B------:R-:W-:Y:S02]  /*09a0*/  PRMT R118, R118, 0x5410, R3 ;  /* 0x0000541076767816 */ /* 0x000fe40000000003 */
[----:B------:R-:W-:Y:S02]  /*09b0*/  PRMT R173, R173, 0x5410, R4 ;  /* 0x00005410adad7816 */ /* 0x000fe40000000004 */
[----:B------:R-:W-:Y:S02]  /*09c0*/  PRMT R175, R175, 0x5410, R5 ;  /* 0x00005410afaf7816 */ /* 0x000fe40000000005 */
[----:B------:R-:W-:Y:S02]  /*09d0*/  PRMT R178, R178, 0x5410, R6 ;  /* 0x00005410b2b27816 */ /* 0x000fe40000000006 */
[----:B0123--:R-:W-:-:S07]  /*09e0*/  PRMT R179, R179, 0x5410, R7 ;  /* 0x00005410b3b37816 */ /* 0x00ffce0000000007 */
.L_x_8699:
        /* <DEDUP_REMOVED lines=50> */
[----:B------:R-:W-:Y:S02]  /*0d10*/  HADD2.F32 R120, -RZ, R111.H1_H1 ;  /* 0x3000006fff787230 */ /* 0x000fe40000004100 */
[----:B------:R-:W-:Y:S02]  /*0d20*/  HADD2.F32 R119, -RZ, R113.H1_H1 ;  /* 0x30000071ff777230 */ /* 0x000fe40000004100 */
[----:B------:R-:W-:Y:S02]  /*0d30*/  HADD2.F32 R124, -RZ, R114.H1_H1 ;  /* 0x30000072ff7c7230 */ /* 0x000fe40000004100 */
[----:B------:R-:W-:Y:S01]  /*0d40*/  HADD2.F32 R123, -RZ, R115.H1_H1 ;  /* 0x30000073ff7b7230 */ /* 0x000fe20000004100 */
[----:B------:R-:W-:Y:S02]  /*0d50*/  IADD3 R102, PT, PT, R102, 0x100, RZ ;  /* 0x0000010066667810 */ /* 0x000fe40007ffe0ff */
[----:B------:R-:W-:-:S02]  /*0d60*/  IADD3 R101, PT, PT, R101, 0x100, RZ ;  /* 0x0000010065657810 */ /* 0x000fc40007ffe0ff */
[----:B--2---:R-:W-:Y:S02]  /*0d70*/  MOV R103, R96 ;  /* 0x0000006000677202 */ /* 0x004fe40000000f00 */
[----:B------:R-:W-:Y:S02]  /*0d80*/  SHF.R.U64 R106, R96, 0x10, R97 ;  /* 0x00000010606a7819 */ /* 0x000fe40000001261 */
[----:B------:R-:W-:Y:S01]  /*0d90*/  MOV R104, R97 ;  /* 0x0000006100687202 */ /* 0x000fe20000000f00 */
[----:B------:R-:W-:Y:S02]  /*0da0*/  HADD2.F32 R103, -RZ, R103.H0_H0 ;  /* 0x20000067ff677230 */ /* 0x000fe40000004100 */
[C---:B---3--:R-:W-:Y:S01]  /*0db0*/  FADD.FTZ R93, -R100.reuse, R93 ;  /* 0x0000005d645d7221 */ /* 0x048fe20000010100 */
[C---:B------:R-:W-:Y:S01]  /*0dc0*/  FADD.FTZ R121, -R100.reuse, R94 ;  /* 0x0000005e64797221 */ /* 0x040fe20000010100 */
[----:B------:R-:W-:Y:S01]  /*0dd0*/  FADD.FTZ R3, -R100, R92 ;  /* 0x0000005c64037221 */ /* 0x000fe20000010100 */
[----:B------:R-:W-:-:S02]  /*0de0*/  HADD2.F32 R92, -RZ, R106.H0_H0 ;  /* 0x2000006aff5c7230 */ /* 0x000fc40000004100 */
[----:B-----5:R-:W-:Y:S01]  /*0df0*/  FMUL.FTZ R122, R112, R93 ;  /* 0x0000005d707a7220 */ /* 0x020fe20000410000 */
[----:B------:R-:W-:Y:S02]  /*0e00*/  HADD2.F32 R93, -RZ, R104.H0_H0 ;  /* 0x20000068ff5d7230 */ /* 0x000fe40000004100 */
[----:B------:R-:W-:Y:S01]  /*0e10*/  FMUL.FTZ R120, R120, R103 ;  /* 0x0000006778787220 */ /* 0x000fe20000410000 */
[C---:B------:R-:W-:Y:S01]  /*0e20*/  FMUL.FTZ R121, R112.reuse, R121 ;  /* 0x0000007970797220 */ /* 0x040fe20000410000 */
[----:B------:R-:W-:Y:S01]  /*0e30*/  FMUL.FTZ R3, R112, R3 ;  /* 0x0000000370037220 */ /* 0x000fe20000410000 */
[----:B------:R-:W-:Y:S01]  /*0e40*/  SHF.R.U32.HI R105, RZ, 0x10, R97 ;  /* 0x00000010ff697819 */ /* 0x000fe20000011661 */
        /* <DEDUP_REMOVED lines=22> */
.L_x_8595:
[----:B----4-:R-:W-:Y:S05]  /*0fb0*/  BSYNC.RECONVERGENT B1 ;  /* 0x0000000000017941 */ /* 0x010fea0003800200 */
.L_x_8594:
        /* <DEDUP_REMOVED lines=14> */
[--C-:B------:R-:W-:Y:S02]  /*10a0*/  HADD2.F32 R128, -RZ, R116.reuse.H0_H0 ;  /* 0x20000074ff807230 */ /* 0x100fe40000004100 */
[----:B------:R-:W-:Y:S02]  /*10b0*/  HADD2.F32 R127, -RZ, R116.H1_H1 ;  /* 0x30000074ff7f7230 */ /* 0x000fe40000004100 */
[--C-:B------:R-:W-:Y:S02]  /*10c0*/  HADD2.F32 R132, -RZ, R117.reuse.H0_H0 ;  /* 0x20000075ff847230 */ /* 0x100fe40000004100 */
[----:B------:R-:W-:Y:S01]  /*10d0*/  HADD2.F32 R131, -RZ, R117.H1_H1 ;  /* 0x30000075ff837230 */ /* 0x000fe20000004100 */
[----:B------:R-:W-:Y:S02]  /*10e0*/  IADD3 R102, PT, PT, R102, 0x100, RZ ;  /* 0x0000010066667810 */ /* 0x000fe40007ffe0ff */
[----:B------:R-:W-:-:S02]  /*10f0*/  IADD3 R101, PT, PT, R101, 0x100, RZ ;  /* 0x0000010065657810 */ /* 0x000fc40007ffe0ff */
[----:B--2---:R-:W-:Y:S02]  /*1100*/  MOV R103, R96 ;  /* 0x0000006000677202 */ /* 0x004fe40000000f00 */
[--C-:B------:R-:W-:Y:S02]  /*1110*/  SHF.R.U64 R129, R96, 0x10, R97.reuse ;  /* 0x0000001060817819 */ /* 0x100fe40000001261 */
[----:B------:R-:W-:Y:S01]  /*1120*/  MOV R104, R97 ;  /* 0x0000006100687202 */ /* 0x000fe20000000f00 */
[----:B------:R-:W-:Y:S01]  /*1130*/  HADD2.F32 R103, -RZ, R103.H0_H0 ;  /* 0x20000067ff677230 */ /* 0x000fe20000004100 */
[----:B------:R-:W-:Y:S01]  /*1140*/  SHF.R.U32.HI R105, RZ, 0x10, R97 ;  /* 0x00000010ff697819 */ /* 0x000fe20000011661 */
        /* <DEDUP_REMOVED lines=31> */
.L_x_8597:
[----:B------:R-:W-:Y:S05]  /*1340*/  BSYNC.RECONVERGENT B1 ;  /* 0x0000000000017941 */ /* 0x000fea0003800200 */
.L_x_8596:
        /* <DEDUP_REMOVED lines=55> */
.L_x_8599:
[----:B------:R-:W-:Y:S05]  /*16c0*/  BSYNC.RECONVERGENT B1 ;  /* 0x0000000000017941 */ /* 0x000fea0003800200 */
.L_x_8598:
        /* <DEDUP_REMOVED lines=55> */
.L_x_8601:
[----:B------:R-:W-:Y:S05]  /*1a40*/  BSYNC.RECONVERGENT B1 ;  /* 0x0000000000017941 */ /* 0x000fea0003800200 */
.L_x_8600:
        /* <DEDUP_REMOVED lines=55> */
.L_x_8603:
[----:B------:R-:W-:Y:S05]  /*1dc0*/  BSYNC.RECONVERGENT B1 ;  /* 0x0000000000017941 */ /* 0x000fea0003800200 */
.L_x_8602:
        /* <DEDUP_REMOVED lines=55> */
.L_x_8605:
[----:B------:R-:W-:Y:S05]  /*2140*/  BSYNC.RECONVERGENT B1 ;  /* 0x0000000000017941 */ /* 0x000fea0003800200 */
.L_x_8604:
        /* <DEDUP_REMOVED lines=12> */
[--C-:B------:R-:W-:Y:S02]  /*2210*/  HADD2.F32 R168, -RZ, R183.reuse.H0_H0 ;  /* 0x200000b7ffa87230 */ /* 0x100fe40000004100 */
[----:B------:R-:W-:Y:S02]  /*2220*/  HADD2.F32 R167, -RZ, R183.H1_H1 ;  /* 0x300000b7ffa77230 */ /* 0x000fe40000004100 */
[--C-:B------:R-:W-:Y:S02]  /*2230*/  HADD2.F32 R172, -RZ, R184.reuse.H0_H0 ;  /* 0x200000b8ffac7230 */ /* 0x100fe40000004100 */
[----:B------:R-:W-:Y:S01]  /*2240*/  HADD2.F32 R171, -RZ, R184.H1_H1 ;  /* 0x300000b8ffab7230 */ /* 0x000fe20000004100 */
        /* <DEDUP_REMOVED lines=37> */
.L_x_8593:
        /* <DEDUP_REMOVED lines=44> */
.L_x_8606:
[----:B----4-:R-:W-:Y:S05]  /*2760*/  BSYNC.RECONVERGENT B0 ;  /* 0x0000000000007941 */ /* 0x010fea0003800200 */
.L_x_8592:
        /* <DEDUP_REMOVED lines=31> */
.L_x_8608:
[----:B------:R-:W-:Y:S05]  /*2960*/  BSYNC.RECONVERGENT B0 ;  /* 0x0000000000007941 */ /* 0x000fea0003800200 */
.L_x_8607:
        /* <DEDUP_REMOVED lines=26> */
[----:B------:R-:W-:Y:S02]  /*2b10*/  @P4 SHF.R.S32.HI R94, RZ, 0x1f, R177 ;  /* 0x0000001fff5e4819 */ /* 0x000fe400000114b1 */
[----:B-1----:R-:W-:Y:S01]  /*2b20*/  FADD.FTZ R185, R185, R96 ;  /* 0x00000060b9b97221 */ /* 0x002fe20000010000 */
[----:B------:R-:W-:Y:S01]  /*2b30*/  FADD.FTZ R92, R92, R97 ;  /* 0x000000615c5c7221 */ /* 0x000fe20000010000 */
[----:B------:R-:W-:Y:S01]  /*2b40*/  HFMA2 R97, -RZ, RZ, 0, 0 ;  /* 0x00000000ff617431 */ /* 0x000fe200000001ff */
[----:B------:R-:W-:Y:S01]  /*2b50*/  @P4 LEA.HI R177, R94, R177, RZ, 0x2 ;  /* 0x000000b15eb14211 */ /* 0x000fe200078f10ff */
[----:B------:R-:W-:Y:S01]  /*2b60*/  FADD.FTZ R185, R98, R185 ;  /* 0x000000b962b97221 */ /* 0x000fe20000010000 */
[----:B------:R-:W-:Y:S01]  /*2b70*/  FADD.FTZ R92, R99, R92 ;  /* 0x0000005c635c7221 */ /* 0x000fe20000010000 */
[----:B------:R-:W-:-:S02]  /*2b80*/  MOV R96, R176 ;  /* 0x000000b000607202 */ /* 0x000fc40000000f00 */
[----:B--2---:R-:W-:Y:S01]  /*2b90*/  FADD.FTZ R185, R185, R100 ;  /* 0x00000064b9b97221 */ /* 0x004fe20000010000 */
[----:B------:R-:W-:Y:S01]  /*2ba0*/  FADD.FTZ R92, R92, R101 ;  /* 0x000000655c5c7221 */ /* 0x000fe20000010000 */
[----:B------:R-:W-:Y:S02]  /*2bb0*/  @P4 LEA.HI.SX32 R97, R177, R0, 0x1e ;  /* 0x00000000b1614211 */ /* 0x000fe400078ff2ff */
[----:B------:R-:W-:Y:S01]  /*2bc0*/  FADD.FTZ R185, R102, R185 ;  /* 0x000000b966b97221 */ /* 0x000fe20000010000 */
[----:B------:R-:W-:Y:S01]  /*2bd0*/  FADD.FTZ R92, R103, R92 ;  /* 0x0000005c675c7221 */ /* 0x000fe20000010000 */
[----:B------:R-:W-:Y:S02]  /*2be0*/  P2R R100, PR, RZ, 0x2 ;  /* 0x00000002ff647803 */ /* 0x000fe40000000000 */
        /* <DEDUP_REMOVED lines=25> */
.L_x_8613:
        /* <DEDUP_REMOVED lines=9> */
.L_x_8614:
        /* <DEDUP_REMOVED lines=9> */
.L_x_8615:
        /* <DEDUP_REMOVED lines=10> */
.L_x_8612:
        /* <DEDUP_REMOVED lines=26> */
.L_x_8617:
        /* <DEDUP_REMOVED lines=9> */
.L_x_8618:
        /* <DEDUP_REMOVED lines=9> */
.L_x_8619:
[----:B------:R-:W-:Y:S05]  /*3200*/  @!P4 BRA `(.L_x_8616) ;  /* 0x00000004002cc947 */ /* 0x000fea0003800000 */
[----:B------:R-:W-:-:S05]  /*3210*/  FMUL.FTZ R92, R91, UR15 ;  /* 0x0000000f5b5c7c20 */ /* 0x000fca0008410000 */
[----:B------:R-:W-:-:S04]  /*3220*/  F2FP.F16.F32.PACK_AB R92, RZ, R92 ;  /* 0x0000005cff5c723e */ /* 0x000fc800000000ff */
[----:B------:R-:W-:Y:S01]  /*3230*/  PRMT R115, R92, 0x7610, R115 ;  /* 0x000076105c737816 */ /* 0x000fe20000000073 */
[----:B------:R-:W-:Y:S06]  /*3240*/  BRA `(.L_x_8616) ;  /* 0x00000004001c7947 */ /* 0x000fec0003800000 */
.L_x_8611:
        /* <DEDUP_REMOVED lines=30> */
[----:B------:R-:W-:Y:S01]  /*3430*/  @P3 FFMA.FTZ R94, R126, R98, R99 ;  /* 0x000000627e5e3223 */ /* 0x000fe20000010063 */
[----:B------:R-:W-:-:S03]  /*3440*/  MOV R92, R7 ;  /* 0x00000007005c7202 */ /* 0x000fc60000000f00 */
[----:B------:R-:W-:-:S04]  /*3450*/  @P3 FADD.FTZ R94, R123, -R94 ;  /* 0x8000005e7b5e3221 */ /* 0x000fc80000010000 */
[----:B------:R-:W-:-:S04]  /*3460*/  @P3 FFMA.FTZ R92, R112, R94, R7 ;  /* 0x0000005e705c3223 */ /* 0x000fc80000010007 */
[----:B------:R-:W-:-:S05]  /*3470*/  FMUL.FTZ R92, R92, UR15 ;  /* 0x0000000f5c5c7c20 */ /* 0x000fca0008410000 */
[----:B------:R-:W-:-:S04]  /*3480*/  F2FP.F16.F32.PACK_AB R92, RZ, R92 ;  /* 0x0000005cff5c723e */ /* 0x000fc800000000ff */
[----:B------:R-:W-:Y:S01]  /*3490*/  PRMT R115, R92, 0x7610, R115 ;  /* 0x000076105c737816 */ /* 0x000fe20000000073 */
[----:B------:R-:W-:Y:S06]  /*34a0*/  BRA `(.L_x_8616) ;  /* 0x0000000000847947 */ /* 0x000fec0003800000 */
.L_x_8620:
        /* <DEDUP_REMOVED lines=21> */
[----:B------:R-:W-:Y:S01]  /*3600*/  @P4 F2FP.F16.F32.PACK_AB R91, RZ, R91 ;  /* 0x0000005bff5b423e */ /* 0x000fe200000000ff */
[----:B-1----:R-:W-:-:S03]  /*3610*/  @P4 FMUL.FTZ R95, R94, R103 ;  /* 0x000000675e5f4220 */ /* 0x002fc60000410000 */
[----:B------:R-:W-:Y:S02]  /*3620*/  @P4 PRMT R111, R91, 0x7610, R111 ;  /* 0x000076105b6f4816 */ /* 0x000fe4000000006f */
[----:B------:R-:W-:Y:S02]  /*3630*/  MOV R91, R94 ;  /* 0x0000005e005b7202 */ /* 0x000fe40000000f00 */
[----:B------:R-:W-:Y:S01]  /*3640*/  @P4 F2FP.F16.F32.PACK_AB R95, RZ, R95 ;  /* 0x0000005fff5f423e */ /* 0x000fe200000000ff */
[----:B--2---:R-:W-:-:S03]  /*3650*/  @P4 FMUL.FTZ R92, R89, R102 ;  /* 0x00000066595c4220 */ /* 0x004fc60000410000 */
[----:B------:R-:W-:Y:S02]  /*3660*/  @P4 PRMT R115, R95, 0x7610, R115 ;  /* 0x000076105f734816 */ /* 0x000fe40000000073 */
[----:B------:R-:W-:Y:S01]  /*3670*/  @P4 F2FP.F16.F32.PACK_AB R92, RZ, R92 ;  /* 0x0000005cff5c423e */ /* 0x000fe200000000ff */
[----:B---3--:R-:W-:-:S03]  /*3680*/  @P4 FMUL.FTZ R93, R90, R101 ;  /* 0x000000655a5d4220 */ /* 0x008fc60000410000 */
[----:B------:R-:W-:Y:S02]  /*3690*/  @P4 PRMT R113, R92, 0x7610, R113 ;  /* 0x000076105c714816 */ /* 0x000fe40000000071 */
[----:B------:R-:W-:-:S04]  /*36a0*/  @P4 F2FP.F16.F32.PACK_AB R93, RZ, R93 ;  /* 0x0000005dff5d423e */ /* 0x000fc800000000ff */
[----:B------:R-:W-:-:S07]  /*36b0*/  @P4 PRMT R114, R93, 0x7610, R114 ;  /* 0x000076105d724816 */ /* 0x000fce0000000072 */
.L_x_8616:
        /* <DEDUP_REMOVED lines=14> */
.L_x_8621:
[----:B------:R-:W-:Y:S02]  /*37a0*/  IADD3 R96, PT, PT, R96, 0x100, RZ ;  /* 0x0000010060607810 */ /* 0x000fe40007ffe0ff */
[----:B------:R-:W-:-:S07]  /*37b0*/  IADD3 R97, PT, PT, R97, 0x100, RZ ;  /* 0x0000010061617810 */ /* 0x000fce0007ffe0ff */
.L_x_8610:
[----:B------:R-:W-:Y:S05]  /*37c0*/  BSYNC.RECONVERGENT B0 ;  /* 0x0000000000007941 */ /* 0x000fea0003800200 */
.L_x_8609:
        /* <DEDUP_REMOVED lines=31> */
[----:B------:R-:W-:Y:S01]  /*39c0*/  @P4 F2FP.F16.F32.PACK_AB R91, RZ, R91 ;  /* 0x0000005bff5b423e */ /* 0x000fe200000000ff */
[----:B0-----:R-:W-:-:S03]  /*39d0*/  @P4 FMUL.FTZ R92, R89, R104 ;  /* 0x00000068595c4220 */ /* 0x001fc60000410000 */
[----:B------:R-:W-:Y:S02]  /*39e0*/  @P4 PRMT R111, R91, 0x7610, R111 ;  /* 0x000076105b6f4816 */ /* 0x000fe4000000006f */
[----:B------:R-:W-:Y:S02]  /*39f0*/  MOV R91, R94 ;  /* 0x0000005e005b7202 */ /* 0x000fe40000000f00 */
[----:B------:R-:W-:Y:S01]  /*3a00*/  @P4 F2FP.F16.F32.PACK_AB R92, RZ, R92 ;  /* 0x0000005cff5c423e */ /* 0x000fe200000000ff */
[----:B--2---:R-:W-:-:S03]  /*3a10*/  @P4 FMUL.FTZ R93, R90, R103 ;  /* 0x000000675a5d4220 */ /* 0x004fc60000410000 */
[----:B------:R-:W-:Y:S02]  /*3a20*/  @P4 PRMT R113, R92, 0x7610, R113 ;  /* 0x000076105c714816 */ /* 0x000fe40000000071 */
[----:B------:R-:W-:-:S04]  /*3a30*/  @P4 F2FP.F16.F32.PACK_AB R93, RZ, R93 ;  /* 0x0000005dff5d423e */ /* 0x000fc800000000ff */
[----:B------:R-:W-:Y:S01]  /*3a40*/  @P4 PRMT R114, R93, 0x7610, R114 ;  /* 0x000076105d724816 */ /* 0x000fe20000000072 */
[----:B------:R-:W-:Y:S06]  /*3a50*/  @!P4 BRA `(.L_x_8626) ;  /* 0x000000080000c947 */ /* 0x000fec0003800000 */
[----:B------:R-:W-:-:S05]  /*3a60*/  FMUL.FTZ R92, R94, UR15 ;  /* 0x0000000f5e5c7c20 */ /* 0x000fca0008410000 */
[----:B------:R-:W-:-:S04]  /*3a70*/  F2FP.F16.F32.PACK_AB R92, RZ, R92 ;  /* 0x0000005cff5c723e */ /* 0x000fc800000000ff */
[----:B------:R-:W-:Y:S01]  /*3a80*/  PRMT R115, R92, 0x7610, R115 ;  /* 0x000076105c737816 */ /* 0x000fe20000000073 */
[----:B------:R-:W-:Y:S06]  /*3a90*/  BRA `(.L_x_8626) ;  /* 0x0000000400f07947 */ /* 0x000fec0003800000 */
.L_x_8625:
        /* <DEDUP_REMOVED lines=16> */
[----:B------:R-:W-:Y:S01]  /*3ba0*/  @P4 F2FP.F16.F32.PACK_AB R92, RZ, R92 ;  /* 0x0000005cff5c423e */ /* 0x000fe200000000ff */
[----:B0-----:R-:W-:-:S03]  /*3bb0*/  @P4 FMUL.FTZ R93, R93, R104 ;  /* 0x000000685d5d4220 */ /* 0x001fc60000410000 */
[----:B------:R-:W-:Y:S02]  /*3bc0*/  @P4 PRMT R111, R92, 0x7610, R111 ;  /* 0x000076105c6f4816 */ /* 0x000fe4000000006f */
[----:B------:R-:W-:Y:S01]  /*3bd0*/  @P4 F2FP.F16.F32.PACK_AB R93, RZ, R93 ;  /* 0x0000005dff5d423e */ /* 0x000fe200000000ff */
[----:B-1----:R-:W-:-:S03]  /*3be0*/  @P4 FMUL.FTZ R94, R94, R107 ;  /* 0x0000006b5e5e4220 */ /* 0x002fc60000410000 */
        /* <DEDUP_REMOVED lines=12> */
.L_x_8624:
        /* <DEDUP_REMOVED lines=30> */
.L_x_8628:
        /* <DEDUP_REMOVED lines=9> */
.L_x_8629:
        /* <DEDUP_REMOVED lines=9> */
.L_x_8630:
[----:B------:R-:W-:Y:S01]  /*3fb0*/  MOV R88, R92 ;  /* 0x0000005c00587202 */ /* 0x000fe20000000f00 */
[----:B------:R-:W-:Y:S06]  /*3fc0*/  @!P4 BRA `(.L_x_8626) ;  /* 0x0000000000a4c947 */ /* 0x000fec0003800000 */
[----:B------:R-:W-:-:S05]  /*3fd0*/  FMUL.FTZ R88, R91, UR15 ;  /* 0x0000000f5b587c20 */ /* 0x000fca0008410000 */
[----:B------:R-:W-:-:S04]  /*3fe0*/  F2FP.F16.F32.PACK_AB R88, RZ, R88 ;  /* 0x00000058ff58723e */ /* 0x000fc800000000ff */
[----:B------:R-:W-:Y:S02]  /*3ff0*/  PRMT R115, R88, 0x7610, R115 ;  /* 0x0000761058737816 */ /* 0x000fe40000000073 */
[----:B------:R-:W-:Y:S01]  /*4000*/  MOV R88, R92 ;  /* 0x0000005c00587202 */ /* 0x000fe20000000f00 */
[----:B------:R-:W-:Y:S06]  /*4010*/  BRA `(.L_x_8626) ;  /* 0x0000000000907947 */ /* 0x000fec0003800000 */
.L_x_8627:
        /* <DEDUP_REMOVED lines=9> */
.L_x_8631:
        /* <DEDUP_REMOVED lines=9> */
.L_x_8632:
        /* <DEDUP_REMOVED lines=9> */
.L_x_8633:
        /* <DEDUP_REMOVED lines=9> */
.L_x_8626:
        /* <DEDUP_REMOVED lines=12> */
.L_x_8634:
[----:B------:R-:W-:Y:S02]  /*4320*/  IADD3 R96, PT, PT, R96, 0x100, RZ ;  /* 0x0000010060607810 */ /* 0x000fe40007ffe0ff */
[----:B------:R-:W-:-:S07]  /*4330*/  IADD3 R97, PT, PT, R97, 0x100, RZ ;  /* 0x0000010061617810 */ /* 0x000fce0007ffe0ff */
.L_x_8623:
[----:B------:R-:W-:Y:S05]  /*4340*/  BSYNC.RECONVERGENT B0 ;  /* 0x0000000000007941 */ /* 0x000fea0003800200 */
.L_x_8622:
        /* <DEDUP_REMOVED lines=45> */
.L_x_8638:
        /* <DEDUP_REMOVED lines=33> */
.L_x_8637:
        /* <DEDUP_REMOVED lines=30> */
.L_x_8641:
        /* <DEDUP_REMOVED lines=9> */
.L_x_8642:
        /* <DEDUP_REMOVED lines=9> */
.L_x_8643:
[----:B------:R-:W-:Y:S01]  /*4b30*/  MOV R88, R92 ;  /* 0x0000005c00587202 */ /* 0x000fe20000000f00 */
[----:B------:R-:W-:Y:S06]  /*4b40*/  @!P4 BRA `(.L_x_8639) ;  /* 0x0000000000a4c947 */ /* 0x000fec0003800000 */
[----:B------:R-:W-:-:S05]  /*4b50*/  FMUL.FTZ R88, R91, UR15 ;  /* 0x0000000f5b587c20 */ /* 0x000fca0008410000 */
[----:B------:R-:W-:-:S04]  /*4b60*/  F2FP.F16.F32.PACK_AB R88, RZ, R88 ;  /* 0x00000058ff58723e */ /* 0x000fc800000000ff */
[----:B------:R-:W-:Y:S02]  /*4b70*/  PRMT R115, R88, 0x7610, R115 ;  /* 0x0000761058737816 */ /* 0x000fe40000000073 */
[----:B------:R-:W-:Y:S01]  /*4b80*/  MOV R88, R92 ;  /* 0x0000005c00587202 */ /* 0x000fe20000000f00 */
[----:B------:R-:W-:Y:S06]  /*4b90*/  BRA `(.L_x_8639) ;  /* 0x0000000000907947 */ /* 0x000fec0003800000 */
.L_x_8640:
        /* <DEDUP_REMOVED lines=9> */
.L_x_8644:
        /* <DEDUP_REMOVED lines=9> */
.L_x_8645:
        /* <DEDUP_REMOVED lines=9> */
.L_x_8646:
        /* <DEDUP_REMOVED lines=9> */
.L_x_8639:
        /* <DEDUP_REMOVED lines=12> */
.L_x_8647:
[----:B------:R-:W-:Y:S02]  /*4ea0*/  IADD3 R96, PT, PT, R96, 0x100, RZ ;  /* 0x0000010060607810 */ /* 0x000fe40007ffe0ff */
[----:B------:R-:W-:-:S07]  /*4eb0*/  IADD3 R97, PT, PT, R97, 0x100, RZ ;  /* 0x0000010061617810 */ /* 0x000fce0007ffe0ff */
.L_x_8636:
[----:B------:R-:W-:Y:S05]  /*4ec0*/  BSYNC.RECONVERGENT B0 ;  /* 0x0000000000007941 */ /* 0x000fea0003800200 */
.L_x_8635:
        /* <DEDUP_REMOVED lines=44> */
.L_x_8651:
        /* <DEDUP_REMOVED lines=33> */
.L_x_8650:
        /* <DEDUP_REMOVED lines=30> */
.L_x_8654:
        /* <DEDUP_REMOVED lines=9> */
.L_x_8655:
        /* <DEDUP_REMOVED lines=9> */
.L_x_8656:
[----:B------:R-:W-:Y:S01]  /*56a0*/  MOV R88, R92 ;  /* 0x0000005c00587202 */ /* 0x000fe20000000f00 */
[----:B------:R-:W-:Y:S06]  /*56b0*/  @!P4 BRA `(.L_x_8652) ;  /* 0x0000000000a4c947 */ /* 0x000fec0003800000 */
[----:B------:R-:W-:-:S05]  /*56c0*/  FMUL.FTZ R88, R91, UR15 ;  /* 0x0000000f5b587c20 */ /* 0x000fca0008410000 */
[----:B------:R-:W-:-:S04]  /*56d0*/  F2FP.F16.F32.PACK_AB R88, RZ, R88 ;  /* 0x00000058ff58723e */ /* 0x000fc800000000ff */
[----:B------:R-:W-:Y:S02]  /*56e0*/  PRMT R115, R88, 0x7610, R115 ;  /* 0x0000761058737816 */ /* 0x000fe40000000073 */
[----:B------:R-:W-:Y:S01]  /*56f0*/  MOV R88, R92 ;  /* 0x0000005c00587202 */ /* 0x000fe20000000f00 */
[----:B------:R-:W-:Y:S06]  /*5700*/  BRA `(.L_x_8652) ;  /* 0x0000000000907947 */ /* 0x000fec0003800000 */
.L_x_8653:
        /* <DEDUP_REMOVED lines=9> */
.L_x_8657:
        /* <DEDUP_REMOVED lines=9> */
.L_x_8658:
        /* <DEDUP_REMOVED lines=9> */
.L_x_8659:
        /* <DEDUP_REMOVED lines=9> */
.L_x_8652:
        /* <DEDUP_REMOVED lines=12> */
.L_x_8660:
[----:B------:R-:W-:Y:S02]  /*5a10*/  IADD3 R96, PT, PT, R96, 0x100, RZ ;  /* 0x0000010060607810 */ /* 0x000fe40007ffe0ff */
[----:B------:R-:W-:-:S07]  /*5a20*/  IADD3 R97, PT, PT, R97, 0x100, RZ ;  /* 0x0000010061617810 */ /* 0x000fce0007ffe0ff */
.L_x_8649:
[----:B------:R-:W-:Y:S05]  /*5a30*/  BSYNC.RECONVERGENT B0 ;  /* 0x0000000000007941 */ /* 0x000fea0003800200 */
.L_x_8648:
        /* <DEDUP_REMOVED lines=44> */
.L_x_8664:
        /* <DEDUP_REMOVED lines=33> */
.L_x_8663:
        /* <DEDUP_REMOVED lines=30> */
.L_x_8667:
        /* <DEDUP_REMOVED lines=9> */
.L_x_8668:
        /* <DEDUP_REMOVED lines=9> */
.L_x_8669:
[----:B------:R-:W-:Y:S01]  /*6210*/  MOV R88, R92 ;  /* 0x0000005c00587202 */ /* 0x000fe20000000f00 */
[----:B------:R-:W-:Y:S06]  /*6220*/  @!P4 BRA `(.L_x_8665) ;  /* 0x0000000000a4c947 */ /* 0x000fec0003800000 */
[----:B------:R-:W-:-:S05]  /*6230*/  FMUL.FTZ R88, R91, UR15 ;  /* 0x0000000f5b587c20 */ /* 0x000fca0008410000 */
[----:B------:R-:W-:Y:S02]  /*6240*/  F2FP.F16.F32.PACK_AB R93, RZ, R88 ;  /* 0x00000058ff5d723e */ /* 0x000fe400000000ff */
[----:B------:R-:W-:Y:S02]  /*6250*/  MOV R88, R92 ;  /* 0x0000005c00587202 */ /* 0x000fe40000000f00 */
[----:B------:R-:W-:Y:S01]  /*6260*/  PRMT R115, R93, 0x7610, R115 ;  /* 0x000076105d737816 */ /* 0x000fe20000000073 */
[----:B------:R-:W-:Y:S06]  /*6270*/  BRA `(.L_x_8665) ;  /* 0x0000000000907947 */ /* 0x000fec0003800000 */
.L_x_8666:
        /* <DEDUP_REMOVED lines=9> */
.L_x_8670:
        /* <DEDUP_REMOVED lines=9> */
.L_x_8671:
        /* <DEDUP_REMOVED lines=9> */
.L_x_8672:
        /* <DEDUP_REMOVED lines=9> */
.L_x_8665:
        /* <DEDUP_REMOVED lines=12> */
.L_x_8673:
[----:B------:R-:W-:Y:S02]  /*6580*/  IADD3 R96, PT, PT, R96, 0x100, RZ ;  /* 0x0000010060607810 */ /* 0x000fe40007ffe0ff */
[----:B------:R-:W-:-:S07]  /*6590*/  IADD3 R97, PT, PT, R97, 0x100, RZ ;  /* 0x0000010061617810 */ /* 0x000fce0007ffe0ff */
.L_x_8662:
[----:B------:R-:W-:Y:S05]  /*65a0*/  BSYNC.RECONVERGENT B0 ;  /* 0x0000000000007941 */ /* 0x000fea0003800200 */
.L_x_8661:
        /* <DEDUP_REMOVED lines=44> */
.L_x_8677:
        /* <DEDUP_REMOVED lines=33> */
.L_x_8676:
        /* <DEDUP_REMOVED lines=30> */
.L_x_8680:
        /* <DEDUP_REMOVED lines=9> */
.L_x_8681:
        /* <DEDUP_REMOVED lines=9> */
.L_x_8682:
[----:B------:R-:W-:Y:S01]  /*6d80*/  MOV R88, R92 ;  /* 0x0000005c00587202 */ /* 0x000fe20000000f00 */
[----:B------:R-:W-:Y:S06]  /*6d90*/  @!P4 BRA `(.L_x_8678) ;  /* 0x0000000000a4c947 */ /* 0x000fec0003800000 */
[----:B------:R-:W-:-:S05]  /*6da0*/  FMUL.FTZ R88, R91, UR15 ;  /* 0x0000000f5b587c20 */ /* 0x000fca0008410000 */
[----:B------:R-:W-:Y:S02]  /*6db0*/  F2FP.F16.F32.PACK_AB R93, RZ, R88 ;  /* 0x00000058ff5d723e */ /* 0x000fe400000000ff */
[----:B------:R-:W-:Y:S02]  /*6dc0*/  MOV R88, R92 ;  /* 0x0000005c00587202 */ /* 0x000fe40000000f00 */
[----:B------:R-:W-:Y:S01]  /*6dd0*/  PRMT R115, R93, 0x7610, R115 ;  /* 0x000076105d737816 */ /* 0x000fe20000000073 */
[----:B------:R-:W-:Y:S06]  /*6de0*/  BRA `(.L_x_8678) ;  /* 0x0000000000907947 */ /* 0x000fec0003800000 */
.L_x_8679:
        /* <DEDUP_REMOVED lines=9> */
.L_x_8683:
        /* <DEDUP_REMOVED lines=9> */
.L_x_8684:
        /* <DEDUP_REMOVED lines=9> */
.L_x_8685:
        /* <DEDUP_REMOVED lines=9> */
.L_x_8678:
        /* <DEDUP_REMOVED lines=12> */
.L_x_8686:
[----:B------:R-:W-:Y:S02]  /*70f0*/  IADD3 R96, PT, PT, R96, 0x100, RZ ;  /* 0x0000010060607810 */ /* 0x000fe40007ffe0ff */
[----:B------:R-:W-:-:S07]  /*7100*/  IADD3 R97, PT, PT, R97, 0x100, RZ ;  /* 0x0000010061617810 */ /* 0x000fce0007ffe0ff */
.L_x_8675:
[----:B------:R-:W-:Y:S05]  /*7110*/  BSYNC.RECONVERGENT B0 ;  /* 0x0000000000007941 */ /* 0x000fea0003800200 */
.L_x_8674:
        /* <DEDUP_REMOVED lines=12> */
[----:B-1----:R-:W-:Y:S01]  /*71e0*/  @P3 FFMA.FTZ R92, R170, R98, R99 ;  /* 0x00000062aa5c3223 */ /* 0x002fe20000010063 */
        /* <DEDUP_REMOVED lines=18> */
[----:B------:R-:W-:Y:S01]  /*7310*/  @P4 F2FP.F16.F32.PACK_AB R93, RZ, R93 ;  /* 0x0000005dff5d423e */ /* 0x000fe200000000ff */
[----:B-1----:R-:W-:-:S03]  /*7320*/  @P4 FMUL.FTZ R91, R88, R91 ;  /* 0x0000005b585b4220 */ /* 0x002fc60000410000 */
[----:B------:R-:W-:Y:S02]  /*7330*/  @P4 PRMT R114, R93, 0x7610, R114 ;  /* 0x000076105d724816 */ /* 0x000fe40000000072 */
[----:B------:R-:W-:Y:S01]  /*7340*/  @P4 F2FP.F16.F32.PACK_AB R91, RZ, R91 ;  /* 0x0000005bff5b423e */ /* 0x000fe200000000ff */
[----:B--2---:R-:W-:-:S03]  /*7350*/  @P4 FMUL.FTZ R92, R89, R92 ;  /* 0x0000005c595c4220 */ /* 0x004fc60000410000 */
[----:B------:R-:W-:Y:S02]  /*7360*/  @P4 PRMT R111, R91, 0x7610, R111 ;  /* 0x000076105b6f4816 */ /* 0x000fe4000000006f */
[----:B------:R-:W-:Y:S02]  /*7370*/  MOV R91, R94 ;  /* 0x0000005e005b7202 */ /* 0x000fe40000000f00 */
[----:B------:R-:W-:-:S04]  /*7380*/  @P4 F2FP.F16.F32.PACK_AB R92, RZ, R92 ;  /* 0x0000005cff5c423e */ /* 0x000fc800000000ff */
[----:B------:R-:W-:Y:S01]  /*7390*/  @P4 PRMT R113, R92, 0x7610, R113 ;  /* 0x000076105c714816 */ /* 0x000fe20000000071 */
[----:B------:R-:W-:Y:S06]  /*73a0*/  @!P4 BRA `(.L_x_8691) ;  /* 0x0000000400fcc947 */ /* 0x000fec0003800000 */
[----:B------:R-:W-:-:S05]  /*73b0*/  FMUL.FTZ R92, R94, UR15 ;  /* 0x0000000f5e5c7c20 */ /* 0x000fca0008410000 */
[----:B------:R-:W-:-:S04]  /*73c0*/  F2FP.F16.F32.PACK_AB R92, RZ, R92 ;  /* 0x0000005cff5c723e */ /* 0x000fc800000000ff */
[----:B------:R-:W-:Y:S01]  /*73d0*/  PRMT R115, R92, 0x7610, R115 ;  /* 0x000076105c737816 */ /* 0x000fe20000000073 */
[----:B------:R-:W-:Y:S06]  /*73e0*/  BRA `(.L_x_8691) ;  /* 0x0000000400ec7947 */ /* 0x000fec0003800000 */
.L_x_8690:
        /* <DEDUP_REMOVED lines=33> */
.L_x_8689:
        /* <DEDUP_REMOVED lines=30> */
.L_x_8693:
        /* <DEDUP_REMOVED lines=9> */
.L_x_8694:
        /* <DEDUP_REMOVED lines=9> */
.L_x_8695:
[----:B------:R-:W-:Y:S01]  /*7900*/  MOV R91, R92 ;  /* 0x0000005c005b7202 */ /* 0x000fe20000000f00 */
[----:B------:R-:W-:Y:S06]  /*7910*/  @!P4 BRA `(.L_x_8691) ;  /* 0x0000000000a0c947 */ /* 0x000fec0003800000 */
[----:B------:R-:W-:-:S05]  /*7920*/  FMUL.FTZ R92, R92, UR15 ;  /* 0x0000000f5c5c7c20 */ /* 0x000fca0008410000 */
[----:B------:R-:W-:-:S04]  /*7930*/  F2FP.F16.F32.PACK_AB R92, RZ, R92 ;  /* 0x0000005cff5c723e */ /* 0x000fc800000000ff */
[----:B------:R-:W-:Y:S01]  /*7940*/  PRMT R115, R92, 0x7610, R115 ;  /* 0x000076105c737816 */ /* 0x000fe20000000073 */
[----:B------:R-:W-:Y:S06]  /*7950*/  BRA `(.L_x_8691) ;  /* 0x0000000000907947 */ /* 0x000fec0003800000 */
.L_x_8692:
[----:B------:R-:W-:Y:S01]  /*7960*/  FFMA.FTZ R92, R174, R98, R99 ;  /* 0x00000062ae5c7223 */ /* 0x000fe20000010063 */
[----:B------:R-:W-:-:S03]  /*7970*/  ISETP.GT.AND P3, PT, R110, RZ, PT ;  /* 0x000000ff6e00720c */ /* 0x000fc60003f64270 */
[----:B------:R-:W-:-:S04]  /*7980*/  FADD.FTZ R93, R171, -R92 ;  /* 0x8000005cab5d7221 */ /* 0x000fc80000010000 */
[----:B------:R-:W-:-:S05]  /*7990*/  FMUL.FTZ R93, R112, R93 ;  /* 0x0000005d705d7220 */ /* 0x000fca0000410000 */
[----:B------:R-:W-:Y:S02]  /*79a0*/  FSEL R92, R93, RZ, P3 ;  /* 0x000000ff5d5c7208 */ /* 0x000fe40001800000 */
[----:B------:R-:W0:Y:S03]  /*79b0*/  @P4 LDC R93, c[0x0][0x40c] ;  /* 0x00010300ff5d4b82 */ /* 0x000e260000000800 */
        /* <DEDUP_REMOVED lines=11> */
.L_x_8696:
        /* <DEDUP_REMOVED lines=9> */
.L_x_8697:
        /* <DEDUP_REMOVED lines=9> */
.L_x_8698:
[----:B------:R-:W-:-:S07]  /*7b90*/  @P4 PRMT R115, R94, 0x7610, R115 ;  /* 0x000076105e734816 */ /* 0x000fce0000000073 */
.L_x_8691:
[----:B------:R-:W0:Y:S02]  /*7ba0*/  @P5 LDC.64 R92, c[0x0][0x478] ;  /* 0x00011e00ff5c5b82 */ /* 0x000e240000000a00 */
[----:B0-----:R-:W-:-:S05]  /*7bb0*/  @P5 IMAD.WIDE.U32 R92, R96, 0x10, R92 ;  /* 0x00000010605c5825 */ /* 0x001fca00078e005c */
[----:B------:R2:W-:Y:S01]  /*7bc0*/  @P5 STG.E.128 desc[UR10][R92.64], R88 ;  /* 0x000000585c005986 */ /* 0x0005e2000c101d0a */
[----:B------:R-:W-:Y:S05]  /*7bd0*/  @!P4 BRA `(.L_x_8688) ;  /* 0x000000000020c947 */ /* 0x000fea0003800000 */
[----:B--2---:R-:W0:Y:S01]  /*7be0*/  LDC.64 R92, c[0x0][0x468] ;  /* 0x00011a00ff5c7b82 */ /* 0x004e220000000a00 */
[----:B------:R-:W-:Y:S02]  /*7bf0*/  LOP3.LUT R94, R113, 0xffff, RZ, 0xc0, !PT ;  /* 0x0000ffff715e7812 */ /* 0x000fe400078ec0ff */
[----:B------:R-:W-:-:S03]  /*7c00*/  PRMT R99, R114, 0x5410, R115 ;  /* 0x0000541072637816 */ /* 0x000fc60000000073 */
[----:B------:R-:W-:-:S05]  /*7c10*/  IMAD.WIDE.U32 R94, R94, 0x10000, RZ ;  /* 0x000100005e5e7825 */ /* 0x000fca00078e00ff */
[----:B------:R-:W-:Y:S02]  /*7c20*/  LOP3.LUT R95, R99, R95, RZ, 0xfc, !PT ;  /* 0x0000005f635f7212 */ /* 0x000fe400078efcff */
[----:B------:R-:W-:Y:S01]  /*7c30*/  LOP3.LUT R94, R94, 0xffff, R111, 0xf8, !PT ;  /* 0x0000ffff5e5e7812 */ /* 0x000fe200078ef86f */
[----:B0-----:R-:W-:-:S05]  /*7c40*/  IMAD.WIDE.U32 R92, R97, 0x8, R92 ;  /* 0x00000008615c7825 */ /* 0x001fca00078e005c */
[----:B------:R3:W-:Y:S02]  /*7c50*/  STG.E.64 desc[UR10][R92.64], R94 ;  /* 0x0000005e5c007986 */ /* 0x0007e4000c101b0a */
.L_x_8688:
[----:B------:R-:W-:Y:S05]  /*7c60*/  BSYNC.RECONVERGENT B0 ;  /* 0x0000000000007941 */ /* 0x000fea0003800200 */
.L_x_8687:
[----:B0123--:R-:W0:Y:S01]  /*7c70*/  LDC.64 R92, c[0x0][0x380] ;  /* 0x0000e000ff5c7b82 */ /* 0x00fe220000000a00 */
[----:B------:R-:W-:Y:S01]  /*7c80*/  UPLOP3.LUT UP1, UPT, UPT, UPT, UP1, 0x40, 0x4 ;  /* 0x000000000004789c */ /* 0x000fe20003f2e810 */
[----:B0-----:R-:W-:-:S04]  /*7c90*/  IADD3 R109, PT, PT, R109, R92, RZ ;  /* 0x0000005c6d6d7210 */ /* 0x001fc80007ffe0ff */
[----:B------:R-:W-:-:S13]  /*7ca0*/  ISETP.GE.AND P3, PT, R109, R93, PT ;  /* 0x0000005d6d00720c */ /* 0x000fda0003f66270 */
[----:B------:R-:W-:Y:S05]  /*7cb0*/  @!P3 BRA `(.L_x_8699) ;  /* 0xffffff8c004cb947 */ /* 0x000fea000383ffff */
.L_x_8591:
        /* <DEDUP_REMOVED lines=57> */
.L_x_8700:
        /* <DEDUP_REMOVED lines=11> */
.L_x_14408:


//--------------------- .text._ZN10layer_norm13ln_bwd_kernelINS_13Kernel_traitsI6__halfS2_fS2_fjLj7168ELj1ELj1ELj8ELj8ENS_18Kernel_traits_baseILj7168ES2_S2_fS2_fjLj256EEEEELb0ELb0ELb1ELb1EEEvNS_9BwdParamsE --------------------------
	.section	.text._ZN10layer_norm13ln_bwd_kernelINS_13Kernel_traitsI6__halfS2_fS2_fjLj7168ELj1ELj1ELj8ELj8ENS_18Kernel_traits_baseILj7168ES2_S2_fS2_fjLj256EEEEELb0ELb0ELb1ELb1EEEvNS_9BwdParamsE,"ax",@progbits
	.align	128
        .global         _ZN10layer_norm13ln_bwd_kernelINS_13Kernel_traitsI6__halfS2_fS2_fjLj7168ELj1ELj1ELj8ELj8ENS_18Kernel_traits_baseILj7168ES2_S2_fS2_fjLj256EEEEELb0ELb0ELb1ELb1EEEvNS_9BwdParamsE
        .type           _ZN10layer_norm13ln_bwd_kernelINS_13Kernel_traitsI6__halfS2_fS2_fjLj7168ELj1ELj1ELj8ELj8ENS_18Kernel_traits_baseILj7168ES2_S2_fS2_fjLj256EEEEELb0ELb0ELb1ELb1EEEvNS_9BwdParamsE,@function
        .size           _ZN10layer_norm13ln_bwd_kernelINS_13Kernel_traitsI6__halfS2_fS2_fjLj7168ELj1ELj1ELj8ELj8ENS_18Kernel_traits_baseILj7168ES2_S2_fS2_fjLj256EEEEELb0ELb0ELb1ELb1EEEvNS_9BwdParamsE,(.L_x_14409 - _ZN10layer_norm13ln_bwd_kernelINS_13Kernel_traitsI6__halfS2_fS2_fjLj7168ELj1ELj1ELj8ELj8ENS_18Kernel_traits_baseILj7168ES2_S2_fS2_fjLj256EEEEELb0ELb0ELb1ELb1EEEvNS_9BwdParamsE)
        .other          _ZN10layer_norm13ln_bwd_kernelINS_13Kernel_traitsI6__halfS2_fS2_fjLj7168ELj1ELj1ELj8ELj8ENS_18Kernel_traits_baseILj7168ES2_S2_fS2_fjLj256EEEEELb0ELb0ELb1ELb1EEEvNS_9BwdParamsE,@"STO_CUDA_ENTRY STV_DEFAULT"
_ZN10layer_norm13ln_bwd_kernelINS_13Kernel_traitsI6__halfS2_fS2_fjLj7168ELj1ELj1ELj8ELj8ENS_18Kernel_traits_baseILj7168ES2_S2_fS2_fjLj256EEEEELb0ELb0ELb1ELb1EEEvNS_9BwdParamsE:
.text._ZN10layer_norm13ln_bwd_kernelINS_13Kernel_traitsI6__halfS2_fS2_fjLj7168ELj1ELj1ELj8ELj8ENS_18Kernel_traits_baseILj7168ES2_S2_fS2_fjLj256EEEEELb0ELb0ELb1ELb1EEEvNS_9BwdParamsE:
        /* <DEDUP_REMOVED lines=56> */
[----:B------:R-:W-:Y:S02]  /*0380*/  SHF.R.U32.HI R0, RZ, 0x10, R115 ;  /* 0x00000010ff007819 */ /* 0x000fe40000011673 */
[----:B---3--:R-:W-:Y:S02]  /*0390*/  SHF.R.U64 R185, R112, 0x10, R113 ;  /* 0x0000001070b97819 */ /* 0x008fe40000001271 */
[----:B------:R-:W-:-:S02]  /*03a0*/  PRMT R184, R184, 0x5410, R0 ;  /* 0x00005410b8b87816 */ /* 0x000fc40000000000 */
[----:B------:R-:W-:Y:S02]  /*03b0*/  SHF.R.U32.HI R0, RZ, 0x10, R113 ;  /* 0x00000010ff007819 */ /* 0x000fe40000011671 */
[--C-:B----4-:R-:W-:Y:S02]  /*03c0*/  SHF.R.U64 R186, R110, 0x10, R111.reuse ;  /* 0x000000106eba7819 */ /* 0x110fe4000000126f */
[----:B------:R-:W-:Y:S02]  /*03d0*/  PRMT R185, R185, 0x5410, R0 ;  /* 0x00005410b9b97816 */ /* 0x000fe40000000000 */
[----:B0-----:R-:W-:Y:S02]  /*03e0*/  SHF.R.U32.HI R2, RZ, 0x10, R111 ;  /* 0x00000010ff027819 */ /* 0x001fe4000001166f */
[--C-:B------:R-:W-:Y:S02]  /*03f0*/  SHF.R.U64 R177, R120, 0x10, R121.reuse ;  /* 0x0000001078b17819 */ /* 0x100fe40000001279 */
[----:B------:R-:W-:-:S02]  /*0400*/  SHF.R.U32.HI R179, RZ, 0x10, R121 ;  /* 0x00000010ffb37819 */ /* 0x000fc40000011679 */
[--C-:B------:R-:W-:Y:S02]  /*0410*/  SHF.R.U64 R181, R118, 0x10, R119.reuse ;  /* 0x0000001076b57819 */ /* 0x100fe40000001277 */
[----:B------:R-:W-:Y:S02]  /*0420*/  SHF.R.U32.HI R182, RZ, 0x10, R119 ;  /* 0x00000010ffb67819 */ /* 0x000fe40000011677 */
[--C-:B------:R-:W-:Y:S02]  /*0430*/  SHF.R.U64 R187, R108, 0x10, R109.reuse ;  /* 0x000000106cbb7819 */ /* 0x100fe4000000126d */
[----:B------:R-:W-:Y:S02]  /*0440*/  SHF.R.U32.HI R0, RZ, 0x10, R109 ;  /* 0x00000010ff007819 */ /* 0x000fe4000001166d */
[----:B------:R-:W-:Y:S02]  /*0450*/  PRMT R186, R186, 0x5410, R2 ;  /* 0x00005410baba7816 */ /* 0x000fe40000000002 */
[----:B------:R-:W-:-:S02]  /*0460*/  PRMT R177, R177, 0x5410, R177 ;  /* 0x00005410b1b17816 */ /* 0x000fc400000000b1 */
[----:B------:R-:W-:Y:S02]  /*0470*/  PRMT R179, R179, 0x5410, R179 ;  /* 0x00005410b3b37816 */ /* 0x000fe400000000b3 */
[----:B------:R-:W-:Y:S02]  /*0480*/  PRMT R181, R181, 0x5410, R181 ;  /* 0x00005410b5b57816 */ /* 0x000fe400000000b5 */
[----:B------:R-:W-:Y:S02]  /*0490*/  PRMT R182, R182, 0x5410, R182 ;  /* 0x00005410b6b67816 */ /* 0x000fe400000000b6 */
[----:B------:R-:W-:Y:S02]  /*04a0*/  PRMT R187, R187, 0x5410, R0 ;  /* 0x00005410bbbb7816 */ /* 0x000fe40000000000 */
[----:B------:R-:W-:-:S07]  /*04b0*/  MOV R2, UR4 ;  /* 0x0000000400027c02 */ /* 0x000fce0008000f00 */
.L_x_8783:
        /* <DEDUP_REMOVED lines=29> */
[C---:B--2---:R-:W-:Y:S01]  /*0690*/  IMAD.WIDE.U32 R144, R135.reuse, 0x8, R126 ;  /* 0x0000000887907825 */ /* 0x044fe200078e007e */
[C---:B------:R-:W-:Y:S02]  /*06a0*/  IADD3 R151, PT, PT, R135.reuse, 0x200, RZ ;  /* 0x0000020087977810 */ /* 0x040fe40007ffe0ff */
[----:B------:R-:W-:Y:S02]  /*06b0*/  IADD3 R147, PT, PT, R135, 0x300, RZ ;  /* 0x0000030087937810 */ /* 0x000fe40007ffe0ff */
[----:B------:R-:W-:-:S02]  /*06c0*/  IADD3 R167, PT, PT, R171, 0x400, RZ ;  /* 0x00000400aba77810 */ /* 0x000fc40007ffe0ff */
[C---:B------:R-:W-:Y:S02]  /*06d0*/  IADD3 R143, PT, PT, R135.reuse, 0x400, RZ ;  /* 0x00000400878f7810 */ /* 0x040fe40007ffe0ff */
[----:B------:R-:W-:Y:S01]  /*06e0*/  IADD3 R141, PT, PT, R135, 0x500, RZ ;  /* 0x00000500878d7810 */ /* 0x000fe20007ffe0ff */
[----:B---3--:R-:W-:Y:S01]  /*06f0*/  IMAD.WIDE.U32 R92, R171, 0x10, R132 ;  /* 0x00000010ab5c7825 */ /* 0x008fe200078e0084 */
[----:B------:R-:W-:Y:S01]  /*0700*/  IADD3 R135, PT, PT, R135, 0x600, RZ ;  /* 0x0000060087877810 */ /* 0x000fe20007ffe0ff */
[----:B------:R-:W2:Y:S02]  /*0710*/  LDG.E.64 R144, desc[UR12][R144.64] ;  /* 0x0000000c90907981 */ /* 0x000ea4000c1e1b00 */
[--C-:B------:R-:W-:Y:S01]  /*0720*/  IMAD.WIDE.U32 R148, R149, 0x8, R126.reuse ;  /* 0x0000000895947825 */ /* 0x100fe200078e007e */
[----:B------:R-:W-:Y:S01]  /*0730*/  IADD3 R169, PT, PT, R171, 0x500, RZ ;  /* 0x00000500aba97810 */ /* 0x000fe20007ffe0ff */
[----:B------:R-:W3:Y:S02]  /*0740*/  LDG.E.128 R92, desc[UR12][R92.64] ;  /* 0x0000000c5c5c7981 */ /* 0x000ee4000c1e1d00 */
[--C-:B------:R-:W-:Y:S01]  /*0750*/  IMAD.WIDE.U32 R150, R151, 0x8, R126.reuse ;  /* 0x0000000897967825 */ /* 0x100fe200078e007e */
[----:B------:R-:W-:Y:S01]  /*0760*/  IADD3 R3, PT, PT, R171, 0x100, RZ ;  /* 0x00000100ab037810 */ /* 0x000fe20007ffe0ff */
[----:B------:R-:W3:Y:S02]  /*0770*/  LDG.E.64 R148, desc[UR12][R148.64] ;  /* 0x0000000c94947981 */ /* 0x000ee4000c1e1b00 */
[----:B------:R-:W-:Y:S01]  /*0780*/  IMAD.WIDE.U32 R146, R147, 0x8, R126 ;  /* 0x0000000893927825 */ /* 0x000fe200078e007e */
[----:B------:R-:W-:Y:S01]  /*0790*/  IADD3 R123, PT, PT, R171, 0x200, RZ ;  /* 0x00000200ab7b7810 */ /* 0x000fe20007ffe0ff */
[----:B------:R-:W3:Y:S02]  /*07a0*/  LDG.E.64 R150, desc[UR12][R150.64] ;  /* 0x0000000c96967981 */ /* 0x000ee4000c1e1b00 */
[----:B------:R-:W-:Y:S01]  /*07b0*/  IMAD.WIDE.U32 R128, R167, 0x10, R132 ;  /* 0x00000010a7807825 */ /* 0x000fe200078e0084 */
[----:B------:R-:W-:Y:S01]  /*07c0*/  IADD3 R125, PT, PT, R171, 0x300, RZ ;  /* 0x00000300ab7d7810 */ /* 0x000fe20007ffe0ff */
[----:B------:R-:W3:Y:S02]  /*07d0*/  LDG.E.64 R146, desc[UR12][R146.64] ;  /* 0x0000000c92927981 */ /* 0x000ee4000c1e1b00 */
[--C-:B------:R-:W-:Y:S01]  /*07e0*/  IMAD.WIDE.U32 R142, R143, 0x8, R126.reuse ;  /* 0x000000088f8e7825 */ /* 0x100fe200078e007e */
[----:B------:R-:W-:Y:S01]  /*07f0*/  IADD3 R173, PT, PT, R171, 0x600, RZ ;  /* 0x00000600abad7810 */ /* 0x000fe20007ffe0ff */
[----:B------:R-:W3:Y:S02]  /*0800*/  LDG.E.128 R128, desc[UR12][R128.64] ;  /* 0x0000000c80807981 */ /* 0x000ee4000c1e1d00 */
[----:B------:R-:W-:-:S02]  /*0810*/  IMAD.WIDE.U32 R140, R141, 0x8, R126 ;  /* 0x000000088d8c7825 */ /* 0x000fc400078e007e */
[----:B------:R-:W3:Y:S02]  /*0820*/  LDG.E.64 R142, desc[UR12][R142.64] ;  /* 0x0000000c8e8e7981 */ /* 0x000ee4000c1e1b00 */
[----:B------:R-:W-:Y:S02]  /*0830*/  IMAD.WIDE.U32 R126, R135, 0x8, R126 ;  /* 0x00000008877e7825 */ /* 0x000fe400078e007e */
[----:B------:R-:W3:Y:S02]  /*0840*/  LDG.E.64 R140, desc[UR12][R140.64] ;  /* 0x0000000c8c8c7981 */ /* 0x000ee4000c1e1b00 */
[--C-:B------:R-:W-:Y:S02]  /*0850*/  IMAD.WIDE.U32 R134, R169, 0x10, R132.reuse ;  /* 0x00000010a9867825 */ /* 0x100fe400078e0084 */
[----:B------:R-:W3:Y:S02]  /*0860*/  LDG.E.64 R126, desc[UR12][R126.64] ;  /* 0x0000000c7e7e7981 */ /* 0x000ee4000c1e1b00 */
[----:B------:R-:W-:-:S04]  /*0870*/  IMAD.WIDE.U32 R96, R3, 0x10, R132 ;  /* 0x0000001003607825 */ /* 0x000fc800078e0084 */
[--C-:B-1----:R-:W-:Y:S02]  /*0880*/  IMAD.WIDE.U32 R100, R123, 0x10, R132.reuse ;  /* 0x000000107b647825 */ /* 0x102fe400078e0084 */
[----:B------:R-:W3:Y:S02]  /*0890*/  LDG.E.128 R96, desc[UR12][R96.64] ;  /* 0x0000000c60607981 */ /* 0x000ee4000c1e1d00 */
[--C-:B------:R-:W-:Y:S02]  /*08a0*/  IMAD.WIDE.U32 R104, R125, 0x10, R132.reuse ;  /* 0x000000107d687825 */ /* 0x100fe400078e0084 */
[----:B------:R-:W3:Y:S02]  /*08b0*/  LDG.E.128 R100, desc[UR12][R100.64] ;  /* 0x0000000c64647981 */ /* 0x000ee4000c1e1d00 */
[----:B------:R-:W-:Y:S02]  /*08c0*/  IMAD.WIDE.U32 R136, R173, 0x10, R132 ;  /* 0x00000010ad887825 */ /* 0x000fe400078e0084 */
[----:B------:R-:W3:Y:S04]  /*08d0*/  LDG.E.128 R132, desc[UR12][R134.64] ;  /* 0x0000000c86847981 */ /* 0x000ee8000c1e1d00 */
        /* <DEDUP_REMOVED lines=19> */
[----:B------:R1:W5:Y:S03]  /*0a10*/  @P0 LDG.E.128 R24, desc[UR12][R154.64] ;  /* 0x0000000c9a180981 */ /* 0x000366000c1e1d00 */
[----:B------:R-:W-:Y:S01]  /*0a20*/  @P0 IMAD.WIDE.U32 R160, R167, 0x10, R160 ;  /* 0x00000010a7a00825 */ /* 0x000fe200078e00a0 */
[----:B------:R-:W5:Y:S03]  /*0a30*/  @P0 LDG.E.128 R16, desc[UR12][R158.64] ;  /* 0x0000000c9e100981 */ /* 0x000f66000c1e1d00 */
[----:B------:R-:W-:Y:S01]  /*0a40*/  @P0 IMAD.WIDE.U32 R164, R173, 0x10, R164 ;  /* 0x00000010ada40825 */ /* 0x000fe200078e00a4 */
[----:B------:R1:W5:Y:S03]  /*0a50*/  @P0 LDG.E.128 R12, desc[UR12][R160.64] ;  /* 0x0000000ca00c0981 */ /* 0x000366000c1e1d00 */
[----:B------:R-:W-:Y:S01]  /*0a60*/  @P0 IMAD.WIDE.U32 R162, R169, 0x10, R162 ;  /* 0x00000010a9a20825 */ /* 0x000fe200078e00a2 */
[----:B------:R1:W5:Y:S04]  /*0a70*/  @P0 LDG.E.128 R4, desc[UR12][R164.64] ;  /* 0x0000000ca4040981 */ /* 0x000368000c1e1d00 */
[----:B------:R1:W5:Y:S01]  /*0a80*/  @P0 LDG.E.128 R8, desc[UR12][R162.64] ;  /* 0x0000000ca2080981 */ /* 0x000362000c1e1d00 */
[----:B----4-:R-:W-:-:S02]  /*0a90*/  FSEL R176, R0, RZ, !P1 ;  /* 0x000000ff00b07208 */ /* 0x010fc40004800000 */
[----:B--2---:R-:W-:Y:S02]  /*0aa0*/  MOV R123, R144 ;  /* 0x00000090007b7202 */ /* 0x004fe40000000f00 */
[----:B------:R-:W-:Y:S01]  /*0ab0*/  SHF.R.U64 R174, R144, 0x10, R145 ;  /* 0x0000001090ae7819 */ /* 0x000fe20000001291 */
[C---:B---3--:R-:W-:Y:S01]  /*0ac0*/  FADD.FTZ R3, -R176.reuse, R92 ;  /* 0x0000005cb0037221 */ /* 0x048fe20000010100 */
[----:B------:R-:W-:Y:S01]  /*0ad0*/  FADD.FTZ R125, -R176, R93 ;  /* 0x0000005db07d7221 */ /* 0x000fe20000010100 */
[----:B------:R-:W-:Y:S01]  /*0ae0*/  HADD2.F32 R123, -RZ, R123.H0_H0 ;  /* 0x2000007bff7b7230 */ /* 0x000fe20000004100 */
[----:B0-----:R-:W-:Y:S01]  /*0af0*/  MOV R152, R145 ;  /* 0x0000009100987202 */ /* 0x001fe20000000f00 */
[----:B-----5:R-:W-:Y:S01]  /*0b00*/  FMUL.FTZ R3, R124, R3 ;  /* 0x000000037c037220 */ /* 0x020fe20000410000 */
[----:B------:R-:W-:Y:S01]  /*0b10*/  SHF.R.U32.HI R172, RZ, 0x10, R145 ;  /* 0x00000010ffac7819 */ /* 0x000fe20000011691 */
[----:B------:R-:W-:Y:S01]  /*0b20*/  FADD.FTZ R167, -R176, R94 ;  /* 0x0000005eb0a77221 */ /* 0x000fe20000010100 */
[----:B------:R-:W-:Y:S01]  /*0b30*/  FADD.FTZ R60, R60, R123 ;  /* 0x0000007b3c3c7221 */ /* 0x000fe20000010000 */
[----:B------:R-:W-:Y:S01]  /*0b40*/  FFMA.FTZ R32, R3, R123, R32 ;  /* 0x0000007b03207223 */ /* 0x000fe20000010020 */
[C---:B------:R-:W-:Y:S01]  /*0b50*/  FADD.FTZ R153, -R176.reuse, R128 ;  /* 0x00000080b0997221 */ /* 0x040fe20000010100 */
[----:B-1----:R-:W-:Y:S01]  /*0b60*/  FADD.FTZ R157, -R176, R130 ;  /* 0x00000082b09d7221 */ /* 0x002fe20000010100 */
[----:B------:R-:W-:-:S02]  /*0b70*/  HADD2.F32 R128, -RZ, R108.H0_H0 ;  /* 0x2000006cff807230 */ /* 0x000fc40000004100 */
[----:B------:R-:W-:Y:S02]  /*0b80*/  HADD2.F32 R130, -RZ, R174.H0_H0 ;  /* 0x200000aeff827230 */ /* 0x000fe40000004100 */
[----:B------:R-:W-:Y:S01]  /*0b90*/  FADD.FTZ R155, -R176, R129 ;  /* 0x00000081b09b7221 */ /* 0x000fe20000010100 */
[----:B------:R-:W-:Y:S01]  /*0ba0*/  FMUL.FTZ R128, R128, R123 ;  /* 0x0000007b80807220 */ /* 0x000fe20000410000 */
[--C-:B------:R-:W-:Y:S02]  /*0bb0*/  SHF.R.U64 R93, R126, 0x10, R127.reuse ;  /* 0x000000107e5d7819 */ /* 0x100fe4000000127f */
[----:B------:R-:W-:Y:S02]  /*0bc0*/  MOV R0, R127 ;  /* 0x0000007f00007202 */ /* 0x000fe40000000f00 */
[----:B------:R-:W-:Y:S01]  /*0bd0*/  SHF.R.U32.HI R92, RZ, 0x10, R127 ;  /* 0x00000010ff5c7819 */ /* 0x000fe2000001167f */
[----:B------:R-:W-:Y:S01]  /*0be0*/  HADD2.F32 R127, -RZ, R187.H0_H0 ;  /* 0x200000bbff7f7230 */ /* 0x000fe20000004100 */
[----:B------:R-:W-:Y:S01]  /*0bf0*/  MOV R94, R126 ;  /* 0x0000007e005e7202 */ /* 0x000fe20000000f00 */
[----:B------:R-:W-:Y:S01]  /*0c00*/  FMUL.FTZ R126, R124, R125 ;  /* 0x0000007d7c7e7220 */ /* 0x000fe20000410000 */
[----:B------:R-:W-:-:S02]  /*0c10*/  MOV R144, R148 ;  /* 0x0000009400907202 */ /* 0x000fc40000000f00 */
[-C--:B------:R-:W-:Y:S01]  /*0c20*/  FMUL.FTZ R123, R127, R130.reuse ;  /* 0x000000827f7b7220 */ /* 0x080fe20000410000 */
[----:B------:R-:W-:Y:S02]  /*0c30*/  HADD2.F32 R127, -RZ, R152.H0_H0 ;  /* 0x20000098ff7f7230 */ /* 0x000fe40000004100 */
[----:B------:R-:W-:Y:S01]  /*0c40*/  FMUL.FTZ R125, R124, R167 ;  /* 0x000000a77c7d7220 */ /* 0x000fe20000410000 */
[----:B------:R-:W-:Y:S02]  /*0c50*/  HADD2.F32 R129, -RZ, R187.H1_H1 ;  /* 0x300000bbff817230 */ /* 0x000fe40000004100 */
[C---:B------:R-:W-:Y:S01]  /*0c60*/  FADD.FTZ R161, -R176.reuse, R132 ;  /* 0x00000084b0a17221 */ /* 0x040fe20000010100 */
[C---:B------:R-:W-:Y:S01]  /*0c70*/  FADD.FTZ R165, -R176.reuse, R134 ;  /* 0x00000086b0a57221 */ /* 0x040fe20000010100 */
[----:B------:R-:W-:Y:S02]  /*0c80*/  HADD2.F32 R132, -RZ, R109.H0_H0 ;  /* 0x2000006dff847230 */ /* 0x000fe40000004100 */
[----:B------:R-:W-:Y:S01]  /*0c90*/  FADD.FTZ R171, -R176, R95 ;  /* 0x0000005fb0ab7221 */ /* 0x000fe20000010100 */
[----:B------:R-:W-:Y:S01]  /*0ca0*/  HADD2.F32 R134, -RZ, R172.H0_H0 ;  /* 0x200000acff867230 */ /* 0x000fe20000004100 */
[----:B------:R-:W-:Y:S01]  /*0cb0*/  SHF.R.U64 R170, R148, 0x10, R149 ;  /* 0x0000001094aa7819 */ /* 0x000fe20000001295 */
[C---:B------:R-:W-:Y:S01]  /*0cc0*/  FADD.FTZ R163, -R176.reuse, R96 ;  /* 0x00000060b0a37221 */ /* 0x040fe20000010100 */
[C---:B------:R-:W-:Y:S01]  /*0cd0*/  FADD.FTZ R195, -R176.reuse, R101 ;  /* 0x00000065b0c37221 */ /* 0x040fe20000010100 */
[C---:B------:R-:W-:Y:S01]  /*0ce0*/  FADD.FTZ R159, -R176.reuse, R105 ;  /* 0x00000069b09f7221 */ /* 0x040fe20000010100 */
[C---:B------:R-:W-:Y:S01]  /*0cf0*/  FADD.FTZ R101, -R176.reuse, R131 ;  /* 0x00000083b0657221 */ /* 0x040fe20000010100 */
[----:B------:R-:W-:Y:S01]  /*0d00*/  FADD.FTZ R169, -R176, R136 ;  /* 0x00000088b0a97221 */ /* 0x000fe20000010100 */
        /* <DEDUP_REMOVED lines=9> */
[----:B------:R-:W-:-:S02]  /*0da0*/  HADD2.F32 R136, -RZ, R110.H0_H0 ;  /* 0x2000006eff887230 */ /* 0x000fc40000004100 */
[----:B------:R-:W-:Y:S01]  /*0db0*/  FADD.FTZ R175, -R176, R97 ;  /* 0x00000061b0af7221 */ /* 0x000fe20000010100 */
[----:B------:R-:W-:Y:S01]  /*0dc0*/  HADD2.F32 R131, -RZ, R144.H0_H0 ;  /* 0x20000090ff837230 */ /* 0x000fe20000004100 */
[----:B------:R-:W-:Y:S01]  /*0dd0*/  MOV R156, R149 ;  /* 0x00000095009c7202 */ /* 0x000fe20000000f00 */
[----:B------:R-:W-:Y:S02]  /*0de0*/  HADD2.F32 R133, -RZ, R186.H0_H0 ;  /* 0x200000baff857230 */ /* 0x000fe40000004100 */
[----:B------:R-:W-:Y:S01]  /*0df0*/  FMUL.FTZ R129, R124, R163 ;  /* 0x000000a37c817220 */ /* 0x000fe20000410000 */
[----:B------:R-:W-:Y:S01]  /*0e00*/  HADD2.F32 R138, -RZ, R170.H0_H0 ;  /* 0x200000aaff8a7230 */ /* 0x000fe20000004100 */
[----:B------:R-:W-:Y:S01]  /*0e10*/  SHF.R.U32.HI R168, RZ, 0x10, R149 ;  /* 0x00000010ffa87819 */ /* 0x000fe20000011695 */
[C---:B------:R-:W-:Y:S01]  /*0e20*/  FADD.FTZ R189, -R176.reuse, R98 ;  /* 0x00000062b0bd7221 */ /* 0x040fe20000010100 */
[C---:B------:R-:W-:Y:S01]  /*0e30*/  FADD.FTZ R193, -R176.reuse, R100 ;  /* 0x00000064b0c17221 */ /* 0x040fe20000010100 */
[----:B------:R-:W-:Y:S01]  /*0e40*/  FADD.FTZ R199, -R176, R103 ;  /* 0x00000067b0c77221 */ /* 0x000fe20000010100 */
[----:B------:R-:W-:Y:S01]  /*0e50*/  FFMA.FTZ R35, R130, R134, R35 ;  /* 0x0000008682237223 */ /* 0x000fe20000010023 */
[----:B------:R-:W-:Y:S01]  /*0e60*/  FADD.FTZ R63, R63, R134 ;  /* 0x000000863f3f7221 */ /* 0x000fe20000010000 */
[C---:B------:R-:W-:Y:S01]  /*0e70*/  FADD.FTZ R191, -R176.reuse, R99 ;  /* 0x00000063b0bf7221 */ /* 0x040fe20000010100 */
[C---:B------:R-:W-:Y:S01]  /*0e80*/  FADD.FTZ R149, -R176.reuse, R106 ;  /* 0x0000006ab0957221 */ /* 0x040fe20000010100 */
[----:B------:R-:W-:Y:S01]  /*0e90*/  MOV R100, R140 ;  /* 0x0000008c00647202 */ /* 0x000fe20000000f00 */
[----:B------:R-:W-:Y:S01]  /*0ea0*/  FADD.FTZ R103, -R176, R135 ;  /* 0x00000087b0677221 */ /* 0x000fe20000010100 */
[----:B------:R-:W-:Y:S01]  /*0eb0*/  SHF.R.U64 R98, R140, 0x10, R141 ;  /* 0x000000108c627819 */ /* 0x000fe2000000128d */
[----:B------:R-:W-:Y:S01]  /*0ec0*/  FMUL.FTZ R134, R124, R175 ;  /* 0x000000af7c867220 */ /* 0x000fe20000410000 */
[-C--:B------:R-:W-:Y:S01]  /*0ed0*/  FMUL.FTZ R136, R136, R131.reuse ;  /* 0x0000008388887220 */ /* 0x080fe20000410000 */
[----:B------:R-:W-:Y:S01]  /*0ee0*/  FFMA.FTZ R84, R129, R131, R84 ;  /* 0x0000008381547223 */ /* 0x000fe20000010054 */
[----:B------:R-:W-:Y:S01]  /*0ef0*/  FADD.FTZ R56, R56, R131 ;  /* 0x0000008338387221 */ /* 0x000fe20000010000 */
[----:B------:R-:W-:Y:S01]  /*0f00*/  MOV R158, R142 ;  /* 0x0000008e009e7202 */ /* 0x000fe20000000f00 */
[----:B------:R-:W-:Y:S01]  /*0f10*/  FADD.FTZ R99, -R176, R137 ;  /* 0x00000089b0637221 */ /* 0x000fe20000010100 */
[----:B------:R-:W-:Y:S01]  /*0f20*/  SHF.R.U64 R106, R142, 0x10, R143 ;  /* 0x000000108e6a7819 */ /* 0x000fe2000000128f */
[----:B------:R-:W-:Y:S01]  /*0f30*/  FMUL.FTZ R131, R133, R138 ;  /* 0x0000008a85837220 */ /* 0x000fe20000410000 */
[----:B------:R-:W-:Y:S01]  /*0f40*/  HADD2.F32 R140, -RZ, R111.H0_H0 ;  /* 0x2000006fff8c7230 */ /* 0x000fe20000004100 */
[----:B------:R-:W-:Y:S01]  /*0f50*/  MOV R148, R150 ;  /* 0x0000009600947202 */ /* 0x000fe20000000f00 */
[----:B------:R-:W-:-:S02]  /*0f60*/  HADD2.F32 R135, -RZ, R156.H0_H0 ;  /* 0x2000009cff877230 */ /* 0x000fc40000004100 */
[----:B------:R-:W-:Y:S01]  /*0f70*/  FMUL.FTZ R133, R124, R189 ;  /* 0x000000bd7c857220 */ /* 0x000fe20000410000 */
[----:B------:R-:W-:Y:S01]  /*0f80*/  HADD2.F32 R137, -RZ, R186.H1_H1 ;  /* 0x300000baff897230 */ /* 0x000fe20000004100 */
[----:B------:R-:W-:Y:S01]  /*0f90*/  SHF.R.U64 R166, R150, 0x10, R151 ;  /* 0x0000001096a67819 */ /* 0x000fe20000001297 */
[----:B------:R-:W-:Y:S02]  /*0fa0*/  HADD2.F32 R142, -RZ, R168.H0_H0 ;  /* 0x200000a8ff8e7230 */ /* 0x000fe40000004100 */
[----:B------:R-:W-:Y:S01]  /*0fb0*/  FFMA.FTZ R85, R134, R138, R85 ;  /* 0x0000008a86557223 */ /* 0x000fe20000010055 */
[----:B------:R-:W-:Y:S01]  /*0fc0*/  FADD.FTZ R57, R57, R138 ;  /* 0x0000008a39397221 */ /* 0x000fe20000010000 */
[----:B------:R-:W-:Y:S01]  /*0fd0*/  FMUL.FTZ R138, R124, R191 ;  /* 0x000000bf7c8a7220 */ /* 0x000fe20000410000 */
[----:B------:R-:W-:Y:S01]  /*0fe0*/  FADD.FTZ R97, -R176, R139 ;  /* 0x0000008bb0617221 */ /* 0x000fe20000010100 */
[-C--:B------:R-:W-:Y:S01]  /*0ff0*/  FMUL.FTZ R140, R140, R135.reuse ;  /* 0x000000878c8c7220 */ /* 0x080fe20000410000 */
[----:B------:R-:W-:Y:S01]  /*1000*/  FFMA.FTZ R86, R133, R135, R86 ;  /* 0x0000008785567223 */ /* 0x000fe20000010056 */
[----:B------:R-:W-:Y:S01]  /*1010*/  FADD.FTZ R58, R58, R135 ;  /* 0x000000873a3a7221 */ /* 0x000fe20000010000 */
[----:B------:R-:W-:Y:S01]  /*1020*/  MOV R162, R146 ;  /* 0x0000009200a27202 */ /* 0x000fe20000000f00 */
[-C--:B------:R-:W-:Y:S01]  /*1030*/  FMUL.FTZ R135, R137, R142.reuse ;  /* 0x0000008e89877220 */ /* 0x080fe20000410000 */
[----:B------:R-:W-:Y:S01]  /*1040*/  SHF.R.U64 R150, R146, 0x10, R147 ;  /* 0x0000001092967819 */ /* 0x000fe20000001293 */
[----:B------:R-:W-:Y:S01]  /*1050*/  HADD2.F32 R144, -RZ, R112.H0_H0 ;  /* 0x20000070ff907230 */ /* 0x000fe20000004100 */
[----:B------:R-:W-:Y:S01]  /*1060*/  MOV R95, R141 ;  /* 0x0000008d005f7202 */ /* 0x000fe20000000f00 */
[----:B------:R-:W-:Y:S01]  /*1070*/  HADD2.F32 R139, -RZ, R148.H0_H0 ;  /* 0x20000094ff8b7230 */ /* 0x000fe20000004100 */
[----:B------:R-:W-:Y:S01]  /*1080*/  SHF.R.U32.HI R96, RZ, 0x10, R141 ;  /* 0x00000010ff607819 */ /* 0x000fe2000001168d */
[----:B------:R-:W-:Y:S01]  /*1090*/  HADD2.F32 R141, -RZ, R185.H0_H0 ;  /* 0x200000b9ff8d7230 */ /* 0x000fe20000004100 */
[----:B------:R-:W-:Y:S01]  /*10a0*/  MOV R160, R151 ;  /* 0x0000009700a07202 */ /* 0x000fe20000000f00 */
[----:B------:R-:W-:Y:S01]  /*10b0*/  FMUL.FTZ R137, R124, R193 ;  /* 0x000000c17c897220 */ /* 0x000fe20000410000 */
[----:B------:R-:W-:Y:S01]  /*10c0*/  HADD2.F32 R146, -RZ, R166.H0_H0 ;  /* 0x200000a6ff927230 */ /* 0x000fe20000004100 */
[----:B------:R-:W-:Y:S01]  /*10d0*/  SHF.R.U32.HI R164, RZ, 0x10, R151 ;  /* 0x00000010ffa47819 */ /* 0x000fe20000011697 */
[----:B------:R-:W-:Y:S01]  /*10e0*/  FFMA.FTZ R87, R138, R142, R87 ;  /* 0x0000008e8a577223 */ /* 0x000fe20000010057 */
[----:B------:R-:W-:Y:S01]  /*10f0*/  FADD.FTZ R59, R59, R142 ;  /* 0x0000008e3b3b7221 */ /* 0x000fe20000010000 */
[----:B------:R-:W-:Y:S01]  /*1100*/  FADD.FTZ R197, -R176, R102 ;  /* 0x00000066b0c57221 */ /* 0x000fe20000010100 */
[----:B------:R-:W-:Y:S01]  /*1110*/  FMUL.FTZ R142, R124, R195 ;  /* 0x000000c37c8e7220 */ /* 0x000fe20000410000 */
[----:B------:R-:W-:Y:S01]  /*1120*/  FADD.FTZ R145, -R176, R104 ;  /* 0x00000068b0917221 */ /* 0x000fe20000010100 */
[----:B------:R-:W-:Y:S01]  /*1130*/  MOV R102, R143 ;  /* 0x0000008f00667202 */ /* 0x000fe20000000f00 */
[-C--:B------:R-:W-:Y:S01]  /*1140*/  FMUL.FTZ R144, R144, R139.reuse ;  /* 0x0000008b90907220 */ /* 0x080fe20000410000 */
[----:B------:R-:W-:Y:S01]  /*1150*/  SHF.R.U32.HI R104, RZ, 0x10, R143 ;  /* 0x00000010ff687819 */ /* 0x000fe2000001168f */
[----:B------:R-:W-:Y:S01]  /*1160*/  FFMA.FTZ R80, R137, R139, R80 ;  /* 0x0000008b89507223 */ /* 0x000fe20000010050 */
[----:B------:R-:W-:Y:S01]  /*1170*/  FADD.FTZ R52, R52, R139 ;  /* 0x0000008b34347221 */ /* 0x000fe20000010000 */
[----:B------:R-:W-:Y:S01]  /*1180*/  MOV R154, R147 ;  /* 0x00000093009a7202 */ /* 0x000fe20000000f00 */
[----:B------:R-:W-:Y:S01]  /*1190*/  FMUL.FTZ R139, R141, R146 ;  /* 0x000000928d8b7220 */ /* 0x000fe20000410000 */
[----:B------:R-:W-:Y:S01]  /*11a0*/  SHF.R.U32.HI R151, RZ, 0x10, R147 ;  /* 0x00000010ff977819 */ /* 0x000fe20000011693 */
[----:B------:R-:W-:-:S02]  /*11b0*/  HADD2.F32 R148, -RZ, R113.H0_H0 ;  /* 0x20000071ff947230 */ /* 0x000fc40000004100 */
[----:B------:R-:W-:Y:S01]  /*11c0*/  FFMA.FTZ R81, R142, R146, R81 ;  /* 0x000000928e517223 */ /* 0x000fe20000010051 */
[----:B------:R-:W-:Y:S02]  /*11d0*/  HADD2.F32 R143, -RZ, R160.H0_H0 ;  /* 0x200000a0ff8f7230 */ /* 0x000fe40000004100 */
[----:B------:R-:W-:Y:S01]  /*11e0*/  FADD.FTZ R53, R53, R146 ;  /* 0x0000009235357221 */ /* 0x000fe20000010000 */
[----:B------:R-:W-:Y:S02]  /*11f0*/  HADD2.F32 R147, -RZ, R185.H1_H1 ;  /* 0x300000b9ff937230 */ /* 0x000fe40000004100 */
[C---:B------:R-:W-:Y:S01]  /*1200*/  FMUL.FTZ R141, R124.reuse, R197 ;  /* 0x000000c57c8d7220 */ /* 0x040fe20000410000 */
[----:B------:R-:W-:Y:S02]  /*1210*/  HADD2.F32 R152, -RZ, R164.H0_H0 ;  /* 0x200000a4ff987230 */ /* 0x000fe40000004100 */
[----:B------:R-:W-:Y:S01]  /*1220*/  FMUL.FTZ R146, R124, R199 ;  /* 0x000000c77c927220 */ /* 0x000fe20000410000 */
[-C--:B------:R-:W-:Y:S01]  /*1230*/  FMUL.FTZ R148, R148, R143.reuse ;  /* 0x0000008f94947220 */ /* 0x080fe20000410000 */
[----:B------:R-:W-:Y:S01]  /*1240*/  FFMA.FTZ R82, R141, R143, R82 ;  /* 0x0000008f8d527223 */ /* 0x000fe20000010052 */
[----:B------:R-:W-:Y:S01]  /*1250*/  FADD.FTZ R54, R54, R143 ;  /* 0x0000008f36367221 */ /* 0x000fe20000010000 */
[-C--:B------:R-:W-:Y:S01]  /*1260*/  FMUL.FTZ R143, R147, R152.reuse ;  /* 0x00000098938f7220 */ /* 0x080fe20000410000 */
[----:B------:R-:W-:Y:S01]  /*1270*/  FFMA.FTZ R83, R146, R152, R83 ;  /* 0x0000009892537223 */ /* 0x000fe20000010053 */
[----:B------:R-:W-:Y:S01]  /*1280*/  FADD.FTZ R55, R55, R152 ;  /* 0x0000009837377221 */ /* 0x000fe20000010000 */
[----:B------:R-:W-:-:S02]  /*1290*/  HADD2.F32 R152, -RZ, R114.H0_H0 ;  /* 0x20000072ff987230 */ /* 0x000fc40000004100 */
[C---:B------:R-:W-:Y:S01]  /*12a0*/  FMUL.FTZ R145, R124.reuse, R145 ;  /* 0x000000917c917220 */ /* 0x040fe20000410000 */
[----:B------:R-:W-:Y:S02]  /*12b0*/  HADD2.F32 R147, -RZ, R162.H0_H0 ;  /* 0x200000a2ff937230 */ /* 0x000fe40000004100 */
[----:B------:R-:W-:Y:S02]  /*12c0*/  HADD2.F32 R156, -RZ, R184.H0_H0 ;  /* 0x200000b8ff9c7230 */ /* 0x000fe40000004100 */
[----:B------:R-:W-:Y:S02]  /*12d0*/  HADD2.F32 R160, -RZ, R150.H0_H0 ;  /* 0x20000096ffa07230 */ /* 0x000fe40000004100 */
[----:B------:R-:W-:Y:S01]  /*12e0*/  FMUL.FTZ R150, R124, R159 ;  /* 0x0000009f7c967220 */ /* 0x000fe20000410000 */
[-C--:B------:R-:W-:Y:S01]  /*12f0*/  FMUL.FTZ R152, R152, R147.reuse ;  /* 0x0000009398987220 */ /* 0x080fe20000410000 */
[----:B------:R-:W-:Y:S01]  /*1300*/  FFMA.FTZ R76, R145, R147, R76 ;  /* 0x00000093914c7223 */ /* 0x000fe2000001004c */
[----:B------:R-:W-:Y:S01]  /*1310*/  FADD.FTZ R48, R48, R147 ;  /* 0x0000009330307221 */ /* 0x000fe20000010000 */
[----:B------:R-:W-:Y:S01]  /*1320*/  FMUL.FTZ R147, R156, R160 ;  /* 0x000000a09c937220 */ /* 0x000fe20000410000 */
[----:B------:R-:W-:-:S02]  /*1330*/  HADD2.F32 R156, -RZ, R115.H0_H0 ;  /* 0x20000073ff9c7230 */ /* 0x000fc40000004100 */
[----:B------:R-:W-:Y:S01]  /*1340*/  FFMA.FTZ R77, R150, R160, R77 ;  /* 0x000000a0964d7223 */ /* 0x000fe2000001004d */
[----:B------:R-:W-:Y:S02]  /*1350*/  HADD2.F32 R159, -RZ, R154.H0_H0 ;  /* 0x2000009aff9f7230 */ /* 0x000fe40000004100 */
[----:B------:R-:W-:Y:S01]  /*1360*/  FADD.FTZ R49, R49, R160 ;  /* 0x000000a031317221 */ /* 0x000fe20000010000 */
[----:B------:R-:W-:Y:S01]  /*1370*/  FMUL.FTZ R149, R124, R149 ;  /* 0x000000957c957220 */ /* 0x000fe20000410000 */
[----:B------:R-:W-:Y:S02]  /*1380*/  HADD2.F32 R160, -RZ, R184.H1_H1 ;  /* 0x300000b8ffa07230 */ /* 0x000fe40000004100 */
[----:B------:R-:W-:Y:S01]  /*1390*/  FADD.FTZ R107, -R176, R107 ;  /* 0x0000006bb06b7221 */ /* 0x000fe20000010100 */
[----:B------:R-:W-:Y:S02]  /*13a0*/  HADD2.F32 R162, -RZ, R151.H0_H0 ;  /* 0x20000097ffa27230 */ /* 0x000fe40000004100 */
[-C--:B------:R-:W-:Y:S01]  /*13b0*/  FMUL.FTZ R156, R156, R159.reuse ;  /* 0x0000009f9c9c7220 */ /* 0x080fe20000410000 */
[----:B------:R-:W-:Y:S01]  /*13c0*/  FFMA.FTZ R78, R149, R159, R78 ;  /* 0x0000009f954e7223 */ /* 0x000fe2000001004e */
[----:B------:R-:W-:Y:S01]  /*13d0*/  FADD.FTZ R50, R50, R159 ;  /* 0x0000009f32327221 */ /* 0x000fe20000010000 */
[----:B------:R-:W-:-:S02]  /*13e0*/  HADD2.F32 R159, -RZ, R183.H0_H0 ;  /* 0x200000b7ff9f7230 */ /* 0x000fc40000004100 */
[----:B------:R-:W-:Y:S01]  /*13f0*/  FMUL.FTZ R154, R124, R107 ;  /* 0x0000006b7c9a7220 */ /* 0x000fe20000410000 */
[----:B------:R-:W-:Y:S02]  /*1400*/  HADD2.F32 R106, -RZ, R106.H0_H0 ;  /* 0x2000006aff6a7230 */ /* 0x000fe40000004100 */
[----:B------:R-:W-:Y:S01]  /*1410*/  FMUL.FTZ R151, R160, R162 ;  /* 0x000000a2a0977220 */ /* 0x000fe20000410000 */
[----:B------:R-:W-:Y:S02]  /*1420*/  HADD2.F32 R160, -RZ, R116.H0_H0 ;  /* 0x20000074ffa07230 */ /* 0x000fe40000004100 */
[C---:B------:R-:W-:Y:S01]  /*1430*/  FMUL.FTZ R153, R124.reuse, R153 ;  /* 0x000000997c997220 */ /* 0x040fe20000410000 */
[----:B------:R-:W-:Y:S02]  /*1440*/  HADD2.F32 R107, -RZ, R158.H0_H0 ;  /* 0x2000009eff6b7230 */ /* 0x000fe40000004100 */
[----:B------:R-:W-:Y:S01]  /*1450*/  FMUL.FTZ R158, R124, R155 ;  /* 0x0000009b7c9e7220 */ /* 0x000fe20000410000 */
[----:B------:R-:W-:Y:S01]  /*1460*/  FMUL.FTZ R155, R159, R106 ;  /* 0x0000006a9f9b7220 */ /* 0x000fe20000410000 */
[----:B------:R-:W-:-:S02]  /*1470*/  HADD2.F32 R159, -RZ, R102.H0_H0 ;  /* 0x20000066ff9f7230 */ /* 0x000fc40000004100 */
[----:B------:R-:W-:Y:S01]  /*1480*/  FFMA.FTZ R79, R154, R162, R79 ;  /* 0x000000a29a4f7223 */ /* 0x000fe2000001004f */
[----:B------:R-:W-:Y:S01]  /*1490*/  FADD.FTZ R51, R51, R162 ;  /* 0x000000a233337221 */ /* 0x000fe20000010000 */
[-C--:B------:R-:W-:Y:S01]  /*14a0*/  FMUL.FTZ R160, R160, R107.reuse ;  /* 0x0000006ba0a07220 */ /* 0x080fe20000410000 */
[----:B------:R-:W-:Y:S01]  /*14b0*/  FFMA.FTZ R72, R153, R107, R72 ;  /* 0x0000006b99487223 */ /* 0x000fe20000010048 */
[----:B------:R-:W-:Y:S01]  /*14c0*/  FADD.FTZ R44, R44, R107 ;  /* 0x0000006b2c2c7221 */ /* 0x000fe20000010000 */
[----:B------:R-:W-:Y:S01]  /*14d0*/  FADD.FTZ R102, RZ, R128 ;  /* 0x00000080ff667221 */ /* 0x000fe20000010000 */
[----:B------:R-:W-:Y:S01]  /*14e0*/  FFMA.FTZ R73, R158, R106, R73 ;  /* 0x0000006a9e497223 */ /* 0x000fe20000010049 */
[----:B------:R-:W-:Y:S01]  /*14f0*/  FADD.FTZ R45, R45, R106 ;  /* 0x0000006a2d2d7221 */ /* 0x000fe20000010000 */
[----:B------:R-:W-:Y:S02]  /*1500*/  HADD2.F32 R162, -RZ, R117.H0_H0 ;  /* 0x20000075ffa27230 */ /* 0x000fe40000004100 */
[----:B------:R-:W-:Y:S01]  /*1510*/  FFMA.FTZ R107, R3, R128, RZ ;  /* 0x00000080036b7223 */ /* 0x000fe200000100ff */
[----:B------:R-:W-:-:S02]  /*1520*/  HADD2.F32 R106, -RZ, R183.H1_H1 ;  /* 0x300000b7ff6a7230 */ /* 0x000fc40000004100 */
[----:B------:R-:W-:Y:S01]  /*1530*/  FMUL.FTZ R157, R124, R157 ;  /* 0x0000009d7c9d7220 */ /* 0x000fe20000410000 */
[----:B------:R-:W-:Y:S02]  /*1540*/  HADD2.F32 R104, -RZ, R104.H0_H0 ;  /* 0x20000068ff687230 */ /* 0x000fe40000004100 */
[----:B------:R-:W-:Y:S01]  /*1550*/  FADD.FTZ R163, R123, R102 ;  /* 0x000000667ba37221 */ /* 0x000fe20000010000 */
[----:B------:R-:W-:Y:S01]  /*1560*/  FFMA.FTZ R102, R126, R123, R107 ;  /* 0x0000007b7e667223 */ /* 0x000fe2000001006b */
[-C--:B------:R-:W-:Y:S01]  /*1570*/  FMUL.FTZ R162, R162, R159.reuse ;  /* 0x0000009fa2a27220 */ /* 0x080fe20000410000 */
[----:B------:R-:W-:Y:S01]  /*1580*/  FFMA.FTZ R74, R157, R159, R74 ;  /* 0x0000009f9d4a7223 */ /* 0x000fe2000001004a */
[----:B------:R-:W-:Y:S01]  /*1590*/  FADD.FTZ R46, R46, R159 ;  /* 0x0000009f2e2e7221 */ /* 0x000fe20000010000 */
        /* <DEDUP_REMOVED lines=11> */
[----:B------:R-:W-:Y:S01]  /*1650*/  FADD.FTZ R167, R131, R104 ;  /* 0x0000006883a77221 */ /* 0x000fe20000010000 */
[----:B------:R-:W-:Y:S01]  /*1660*/  FFMA.FTZ R100, R134, R131, R101 ;  /* 0x0000008386647223 */ /* 0x000fe20000010065 */
[----:B------:R-:W-:-:S02]  /*1670*/  HADD2.F32 R166, -RZ, R118.H0_H0 ;  /* 0x20000076ffa67230 */ /* 0x000fc40000004100 */
[----:B------:R-:W-:Y:S01]  /*1680*/  FMUL.FTZ R161, R124, R161 ;  /* 0x000000a17ca17220 */ /* 0x000fe20000410000 */
[----:B------:R-:W-:Y:S02]  /*1690*/  HADD2.F32 R102, -RZ, R98.H0_H0 ;  /* 0x20000062ff667230 */ /* 0x000fe40000004100 */
        /* <DEDUP_REMOVED lines=8> */
[----:B------:R-:W-:Y:S01]  /*1720*/  FFMA.FTZ R101, R137, R144, R98 ;  /* 0x0000009089657223 */ /* 0x000fe20000010062 */
[----:B------:R-:W-:Y:S02]  /*1730*/  FMUL.FTZ R168, R124, R105 ;  /* 0x000000697ca87220 */ /* 0x000fe40000410000 */
        /* <DEDUP_REMOVED lines=18> */
[----:B------:R-:W-:Y:S01]  /*1860*/  FMUL.FTZ R172, R124, R103 ;  /* 0x000000677cac7220 */ /* 0x000fe20000410000 */
[----:B------:R-:W-:Y:S02]  /*1870*/  HADD2.F32 R101, -RZ, R94.H0_H0 ;  /* 0x2000005eff657230 */ /* 0x000fe40000004100 */
[----:B------:R-:W-:Y:S01]  /*1880*/  FADD.FTZ R103, R155, R96 ;  /* 0x000000609b677221 */ /* 0x000fe20000010000 */
[----:B------:R-:W-:Y:S01]  /*1890*/  FFMA.FTZ R94, R158, R155, R95 ;  /* 0x0000009b9e5e7223 */ /* 0x000fe2000001005f */
[----:B------:R-:W-:Y:S02]  /*18a0*/  HADD2.F32 R98, -RZ, R93.H0_H0 ;  /* 0x2000005dff627230 */ /* 0x000fe40000004100 */
[----:B------:R-:W-:Y:S01]  /*18b0*/  FADD.FTZ R96, R162, R103 ;  /* 0x00000067a2607221 */ /* 0x000fe20000010000 */
[----:B------:R-:W-:Y:S01]  /*18c0*/  FFMA.FTZ R93, R157, R162, R94 ;  /* 0x000000a29d5d7223 */ /* 0x000fe2000001005e */
[----:B------:R-:W-:-:S02]  /*18d0*/  HADD2.F32 R163, -RZ, R181.H1_H1 ;  /* 0x300000b5ffa37230 */ /* 0x000fc40000004100 */
[----:B------:R-:W-:Y:S01]  /*18e0*/  FADD.FTZ R95, R159, R96 ;  /* 0x000000609f5f7221 */ /* 0x000fe20000010000 */
[----:B------:R-:W-:Y:S01]  /*18f0*/  FFMA.FTZ R96, R164, R159, R93 ;  /* 0x0000009fa4607223 */ /* 0x000fe2000001005d */
[----:B------:R-:W-:Y:S02]  /*1900*/  HADD2.F32 R170, -RZ, R119.H0_H0 ;  /* 0x20000077ffaa7230 */ /* 0x000fe40000004100 */
[----:B------:R-:W-:Y:S01]  /*1910*/  FMUL.FTZ R163, R163, R102 ;  /* 0x00000066a3a37220 */ /* 0x000fe20000410000 */
[----:B------:R-:W-:Y:S01]  /*1920*/  FADD.FTZ R94, R166, R95 ;  /* 0x0000005fa65e7221 */ /* 0x000fe20000010000 */
[----:B------:R-:W-:Y:S01]  /*1930*/  FFMA.FTZ R93, R161, R166, R96 ;  /* 0x000000a6a15d7223 */ /* 0x000fe20000010060 */
[----:B------:R-:W-:Y:S02]  /*1940*/  HADD2.F32 R167, -RZ, R182.H1_H1 ;  /* 0x300000b6ffa77230 */ /* 0x000fe40000004100 */
        /* <DEDUP_REMOVED lines=13> */
[----:B------:R-:W-:Y:S01]  /*1a20*/  FMUL.FTZ R176, R124, R99 ;  /* 0x000000637cb07220 */ /* 0x000fe20000410000 */
[----:B------:R-:W-:-:S02]  /*1a30*/  HADD2.F32 R99, -RZ, R0.H0_H0 ;  /* 0x20000000ff637230 */ /* 0x000fc40000004100 */
[----:B------:R-:W-:Y:S01]  /*1a40*/  FMUL.FTZ R171, R171, R98 ;  /* 0x00000062abab7220 */ /* 0x000fe20000410000 */
[----:B------:R-:W-:Y:S02]  /*1a50*/  HADD2.F32 R178, -RZ, R121.H0_H0 ;  /* 0x20000079ffb27230 */ /* 0x000fe40000004100 */
[----:B------:R-:W-:Y:S01]  /*1a60*/  FADD.FTZ R0, R174, R95 ;  /* 0x0000005fae007221 */ /* 0x000fe20000010000 */
[----:B------:R-:W-:Y:S01]  /*1a70*/  FFMA.FTZ R93, R169, R174, R96 ;  /* 0x000000aea95d7223 */ /* 0x000fe20000010060 */
[----:B------:R-:W-:Y:S02]  /*1a80*/  HADD2.F32 R175, -RZ, R179.H1_H1 ;  /* 0x300000b3ffaf7230 */ /* 0x000fe40000004100 */
[----:B------:R-:W-:Y:S01]  /*1a90*/  FMUL.FTZ R173, R124, R173 ;  /* 0x000000ad7cad7220 */ /* 0x000fe20000410000 */
[----:B------:R-:W-:Y:S02]  /*1aa0*/  HADD2.F32 R94, -RZ, R92.H0_H0 ;  /* 0x2000005cff5e7230 */ /* 0x000fe40000004100 */
[----:B------:R-:W-:Y:S01]  /*1ab0*/  FADD.FTZ R95, R0, R171 ;  /* 0x000000ab005f7221 */ /* 0x000fe20000010000 */
[----:B------:R-:W-:Y:S01]  /*1ac0*/  FMUL.FTZ R178, R178, R99 ;  /* 0x00000063b2b27220 */ /* 0x000fe20000410000 */
        /* <DEDUP_REMOVED lines=22> */
.L_x_8702:
        /* <DEDUP_REMOVED lines=29> */
.L_x_8703:
        /* <DEDUP_REMOVED lines=32> */
.L_x_8705:
[----:B------:R-:W-:Y:S05]  /*2000*/  BSYNC.RECONVERGENT B0 ;  /* 0x0000000000007941 */ /* 0x000fea0003800200 */
.L_x_8704:
        /* <DEDUP_REMOVED lines=65> */
.L_x_8708:
        /* <DEDUP_REMOVED lines=9> */
.L_x_8709:
        /* <DEDUP_REMOVED lines=9> */
.L_x_8710:
        /* <DEDUP_REMOVED lines=10> */
.L_x_8707:
        /* <DEDUP_REMOVED lines=26> */
.L_x_8712:
        /* <DEDUP_REMOVED lines=9> */
.L_x_8713:
        /* <DEDUP_REMOVED lines=9> */
.L_x_8714:
[----:B------:R-:W-:Y:S05]  /*28a0*/  @!P3 BRA `(.L_x_8711) ;  /* 0x00000004002cb947 */ /* 0x000fea0003800000 */
[----:B------:R-:W-:-:S05]  /*28b0*/  FMUL.FTZ R92, R91, UR16 ;  /* 0x000000105b5c7c20 */ /* 0x000fca0008410000 */
[----:B------:R-:W-:-:S04]  /*28c0*/  F2FP.F16.F32.PACK_AB R92, RZ, R92 ;  /* 0x0000005cff5c723e */ /* 0x000fc800000000ff */
[----:B------:R-:W-:Y:S01]  /*28d0*/  PRMT R182, R92, 0x7610, R182 ;  /* 0x000076105cb67816 */ /* 0x000fe200000000b6 */
[----:B------:R-:W-:Y:S06]  /*28e0*/  BRA `(.L_x_8711) ;  /* 0x00000004001c7947 */ /* 0x000fec0003800000 */
.L_x_8706:
        /* <DEDUP_REMOVED lines=38> */
.L_x_8715:
        /* <DEDUP_REMOVED lines=33> */
.L_x_8711:
        /* <DEDUP_REMOVED lines=14> */
.L_x_8716:
        /* <DEDUP_REMOVED lines=36> */
.L_x_8718:
        /* <DEDUP_REMOVED lines=33> */
.L_x_8717:
        /* <DEDUP_REMOVED lines=27> */
.L_x_8721:
        /* <DEDUP_REMOVED lines=9> */
.L_x_8722:
        /* <DEDUP_REMOVED lines=9> */
.L_x_8723:
[----:B------:R-:W-:Y:S01]  /*3560*/  MOV R88, R92 ;  /* 0x0000005c00587202 */ /* 0x000fe20000000f00 */
[----:B------:R-:W-:Y:S06]  /*3570*/  @!P3 BRA `(.L_x_8719) ;  /* 0x0000000000a4b947 */ /* 0x000fec0003800000 */
[----:B------:R-:W-:-:S05]  /*3580*/  FMUL.FTZ R88, R91, UR16 ;  /* 0x000000105b587c20 */ /* 0x000fca0008410000 */
[----:B------:R-:W-:Y:S02]  /*3590*/  F2FP.F16.F32.PACK_AB R93, RZ, R88 ;  /* 0x00000058ff5d723e */ /* 0x000fe400000000ff */
[----:B------:R-:W-:Y:S02]  /*35a0*/  MOV R88, R92 ;  /* 0x0000005c00587202 */ /* 0x000fe40000000f00 */
[----:B------:R-:W-:Y:S01]  /*35b0*/  PRMT R182, R93, 0x7610, R182 ;  /* 0x000076105db67816 */ /* 0x000fe200000000b6 */
[----:B------:R-:W-:Y:S06]  /*35c0*/  BRA `(.L_x_8719) ;  /* 0x0000000000907947 */ /* 0x000fec0003800000 */
.L_x_8720:
        /* <DEDUP_REMOVED lines=9> */
.L_x_8724:
        /* <DEDUP_REMOVED lines=9> */
.L_x_8725:
        /* <DEDUP_REMOVED lines=9> */
.L_x_8726:
        /* <DEDUP_REMOVED lines=9> */
.L_x_8719:
        /* <DEDUP_REMOVED lines=14> */
.L_x_8727:
        /* <DEDUP_REMOVED lines=36> */
.L_x_8729:
        /* <DEDUP_REMOVED lines=33> */
.L_x_8728:
        /* <DEDUP_REMOVED lines=27> */
.L_x_8732:
        /* <DEDUP_REMOVED lines=9> */
.L_x_8733:
        /* <DEDUP_REMOVED lines=9> */
.L_x_8734:
[----:B------:R-:W-:Y:S01]  /*4010*/  MOV R88, R92 ;  /* 0x0000005c00587202 */ /* 0x000fe20000000f00 */
[----:B------:R-:W-:Y:S06]  /*4020*/  @!P3 BRA `(.L_x_8730) ;  /* 0x0000000000a4b947 */ /* 0x000fec0003800000 */
[----:B------:R-:W-:-:S05]  /*4030*/  FMUL.FTZ R88, R91, UR16 ;  /* 0x000000105b587c20 */ /* 0x000fca0008410000 */
[----:B------:R-:W-:Y:S02]  /*4040*/  F2FP.F16.F32.PACK_AB R93, RZ, R88 ;  /* 0x00000058ff5d723e */ /* 0x000fe400000000ff */
[----:B------:R-:W-:Y:S02]  /*4050*/  MOV R88, R92 ;  /* 0x0000005c00587202 */ /* 0x000fe40000000f00 */
[----:B------:R-:W-:Y:S01]  /*4060*/  PRMT R182, R93, 0x7610, R182 ;  /* 0x000076105db67816 */ /* 0x000fe200000000b6 */
[----:B------:R-:W-:Y:S06]  /*4070*/  BRA `(.L_x_8730) ;  /* 0x0000000000907947 */ /* 0x000fec0003800000 */
.L_x_8731:
        /* <DEDUP_REMOVED lines=9> */
.L_x_8735:
        /* <DEDUP_REMOVED lines=9> */
.L_x_8736:
        /* <DEDUP_REMOVED lines=9> */
.L_x_8737:
        /* <DEDUP_REMOVED lines=9> */
.L_x_8730:
        /* <DEDUP_REMOVED lines=14> */
.L_x_8738:
        /* <DEDUP_REMOVED lines=36> */
.L_x_8740:
        /* <DEDUP_REMOVED lines=33> */
.L_x_8739:
        /* <DEDUP_REMOVED lines=27> */
.L_x_8743:
        /* <DEDUP_REMOVED lines=9> */
.L_x_8744:
        /* <DEDUP_REMOVED lines=9> */
.L_x_8745:
[----:B------:R-:W-:Y:S01]  /*4ac0*/  MOV R88, R92 ;  /* 0x0000005c00587202 */ /* 0x000fe20000000f00 */
[----:B------:R-:W-:Y:S06]  /*4ad0*/  @!P3 BRA `(.L_x_8741) ;  /* 0x0000000000a4b947 */ /* 0x000fec0003800000 */
[----:B------:R-:W-:-:S05]  /*4ae0*/  FMUL.FTZ R88, R91, UR16 ;  /* 0x000000105b587c20 */ /* 0x000fca0008410000 */
[----:B------:R-:W-:-:S04]  /*4af0*/  F2FP.F16.F32.PACK_AB R88, RZ, R88 ;  /* 0x00000058ff58723e */ /* 0x000fc800000000ff */
[----:B------:R-:W-:Y:S02]  /*4b00*/  PRMT R182, R88, 0x7610, R182 ;  /* 0x0000761058b67816 */ /* 0x000fe400000000b6 */
[----:B------:R-:W-:Y:S01]  /*4b10*/  MOV R88, R92 ;  /* 0x0000005c00587202 */ /* 0x000fe20000000f00 */
[----:B------:R-:W-:Y:S06]  /*4b20*/  BRA `(.L_x_8741) ;  /* 0x0000000000907947 */ /* 0x000fec0003800000 */
.L_x_8742:
        /* <DEDUP_REMOVED lines=9> */
.L_x_8746:
        /* <DEDUP_REMOVED lines=9> */
.L_x_8747:
        /* <DEDUP_REMOVED lines=9> */
.L_x_8748:
        /* <DEDUP_REMOVED lines=9> */
.L_x_8741:
        /* <DEDUP_REMOVED lines=14> */
.L_x_8749:
        /* <DEDUP_REMOVED lines=36> */
.L_x_8751:
        /* <DEDUP_REMOVED lines=33> */
.L_x_8750:
        /* <DEDUP_REMOVED lines=27> */
.L_x_8754:
        /* <DEDUP_REMOVED lines=9> */
.L_x_8755:
        /* <DEDUP_REMOVED lines=9> */
.L_x_8756:
[----:B------:R-:W-:Y:S01]  /*5570*/  MOV R88, R92 ;  /* 0x0000005c00587202 */ /* 0x000fe20000000f00 */
[----:B------:R-:W-:Y:S06]  /*5580*/  @!P3 BRA `(.L_x_8752) ;  /* 0x0000000000a4b947 */ /* 0x000fec0003800000 */
[----:B------:R-:W-:-:S05]  /*5590*/  FMUL.FTZ R88, R91, UR16 ;  /* 0x000000105b587c20 */ /* 0x000fca0008410000 */
[----:B------:R-:W-:Y:S02]  /*55a0*/  F2FP.F16.F32.PACK_AB R93, RZ, R88 ;  /* 0x00000058ff5d723e */ /* 0x000fe400000000ff */
[----:B------:R-:W-:Y:S02]  /*55b0*/  MOV R88, R92 ;  /* 0x0000005c00587202 */ /* 0x000fe40000000f00 */
[----:B------:R-:W-:Y:S01]  /*55c0*/  PRMT R182, R93, 0x7610, R182 ;  /* 0x000076105db67816 */ /* 0x000fe200000000b6 */
[----:B------:R-:W-:Y:S06]  /*55d0*/  BRA `(.L_x_8752) ;  /* 0x0000000000907947 */ /* 0x000fec0003800000 */
.L_x_8753:
        /* <DEDUP_REMOVED lines=9> */
.L_x_8757:
        /* <DEDUP_REMOVED lines=9> */
.L_x_8758:
        /* <DEDUP_REMOVED lines=9> */
.L_x_8759:
        /* <DEDUP_REMOVED lines=9> */
.L_x_8752:
        /* <DEDUP_REMOVED lines=14> */
.L_x_8760:
        /* <DEDUP_REMOVED lines=36> */
.L_x_8762:
        /* <DEDUP_REMOVED lines=33> */
.L_x_8761:
        /* <DEDUP_REMOVED lines=27> */
.L_x_8765:
        /* <DEDUP_REMOVED lines=9> */
.L_x_8766:
        /* <DEDUP_REMOVED lines=9> */
.L_x_8767:
[----:B------:R-:W-:Y:S01]  /*6020*/  MOV R88, R92 ;  /* 0x0000005c00587202 */ /* 0x000fe20000000f00 */
[----:B------:R-:W-:Y:S06]  /*6030*/  @!P3 BRA `(.L_x_8763) ;  /* 0x0000000000a4b947 */ /* 0x000fec0003800000 */
[----:B------:R-:W-:-:S05]  /*6040*/  FMUL.FTZ R88, R91, UR16 ;  /* 0x000000105b587c20 */ /* 0x000fca0008410000 */
[----:B------:R-:W-:Y:S02]  /*6050*/  F2FP.F16.F32.PACK_AB R93, RZ, R88 ;  /* 0x00000058ff5d723e */ /* 0x000fe400000000ff */
[----:B------:R-:W-:Y:S02]  /*6060*/  MOV R88, R92 ;  /* 0x0000005c00587202 */ /* 0x000fe40000000f00 */
[----:B------:R-:W-:Y:S01]  /*6070*/  PRMT R182, R93, 0x7610, R182 ;  /* 0x000076105db67816 */ /* 0x000fe200000000b6 */
[----:B------:R-:W-:Y:S06]  /*6080*/  BRA `(.L_x_8763) ;  /* 0x0000000000907947 */ /* 0x000fec0003800000 */
.L_x_8764:
        /* <DEDUP_REMOVED lines=9> */
.L_x_8768:
        /* <DEDUP_REMOVED lines=9> */
.L_x_8769:
        /* <DEDUP_REMOVED lines=9> */
.L_x_8770:
        /* <DEDUP_REMOVED lines=9> */
.L_x_8763:
        /* <DEDUP_REMOVED lines=14> */
.L_x_8771:
        /* <DEDUP_REMOVED lines=36> */
.L_x_8773:
        /* <DEDUP_REMOVED lines=33> */
.L_x_8772:
        /* <DEDUP_REMOVED lines=23> */
.L_x_8776:
        /* <DEDUP_REMOVED lines=9> */
.L_x_8777:
        /* <DEDUP_REMOVED lines=9> */
.L_x_8778:
[----:B------:R-:W-:Y:S02]  /*6a90*/  FSEL R91, R89, RZ, P0 ;  /* 0x000000ff595b7208 */ /* 0x000fe40000000000 */
[----:B------:R-:W-:Y:S02]  /*6aa0*/  FSEL R90, R90, RZ, P0 ;  /* 0x000000ff5a5a7208 */ /* 0x000fe40000000000 */
[----:B------:R-:W-:Y:S02]  /*6ab0*/  FSEL R89, R93, RZ, P0 ;  /* 0x000000ff5d597208 */ /* 0x000fe40000000000 */
[----:B------:R-:W-:Y:S01]  /*6ac0*/  FSEL R88, R95, RZ, P0 ;  /* 0x000000ff5f587208 */ /* 0x000fe20000000000 */
[----:B------:R-:W-:Y:S06]  /*6ad0*/  @!P3 BRA `(.L_x_8774) ;  /* 0x0000000000a0b947 */ /* 0x000fec0003800000 */
[----:B------:R-:W-:-:S05]  /*6ae0*/  FMUL.FTZ R92, R91, UR16 ;  /* 0x000000105b5c7c20 */ /* 0x000fca0008410000 */
[----:B------:R-:W-:-:S04]  /*6af0*/  F2FP.F16.F32.PACK_AB R92, RZ, R92 ;  /* 0x0000005cff5c723e */ /* 0x000fc800000000ff */
[----:B------:R-:W-:Y:S01]  /*6b00*/  PRMT R182, R92, 0x7610, R182 ;  /* 0x000076105cb67816 */ /* 0x000fe200000000b6 */
[----:B------:R-:W-:Y:S06]  /*6b10*/  BRA `(.L_x_8774) ;  /* 0x0000000000907947 */ /* 0x000fec0003800000 */
.L_x_8775:
[----:B-1----:R-:W1:Y:S01]  /*6b20*/  @P3 LDC R95, c[0x0][0x40c] ;  /* 0x00010300ff5f3b82 */ /* 0x002e620000000800 */
[----:B0-----:R-:W-:Y:S01]  /*6b30*/  FFMA.FTZ R92, R180, R96, R101 ;  /* 0x00000060b45c7223 */ /* 0x001fe20000010065 */
        /* <DEDUP_REMOVED lines=15> */
.L_x_8779:
        /* <DEDUP_REMOVED lines=9> */
.L_x_8780:
        /* <DEDUP_REMOVED lines=9> */
.L_x_8781:
[----:B------:R-:W-:-:S07]  /*6d50*/  @P3 PRMT R182, R94, 0x7610, R182 ;  /* 0x000076105eb63816 */ /* 0x000fce00000000b6 */
.L_x_8774:
        /* <DEDUP_REMOVED lines=14> */
.L_x_8782:
[----:B01----:R-:W0:Y:S01]  /*6e40*/  LDC.64 R92, c[0x0][0x380] ;  /* 0x0000e000ff5c7b82 */ /* 0x003e220000000a00 */
[----:B------:R-:W-:Y:S01]  /*6e50*/  UPLOP3.LUT UP1, UPT, UPT, UPT, UP1, 0x40, 0x4 ;  /* 0x000000000004789c */ /* 0x000fe20003f2e810 */
[----:B0-----:R-:W-:-:S04]  /*6e60*/  IADD3 R2, PT, PT, R2, R92, RZ ;  /* 0x0000005c02027210 */ /* 0x001fc80007ffe0ff */
[----:B------:R-:W-:-:S13]  /*6e70*/  ISETP.GE.AND P0, PT, R2, R93, PT ;  /* 0x0000005d0200720c */ /* 0x000fda0003f06270 */
[----:B------:R-:W-:Y:S05]  /*6e80*/  @!P0 BRA `(.L_x_8783) ;  /* 0xffffff94008c8947 */ /* 0x000fea000383ffff */
.L_x_8701:
        /* <DEDUP_REMOVED lines=23> */
.L_x_8784:
        /* <DEDUP_REMOVED lines=16> */
.L_x_14409:


//--------------------- .text._ZN10layer_norm13ln_bwd_kernelINS_13Kernel_traitsI6__halfS2_fS2_fjLj7168ELj1ELj1ELj8ELj8ENS_18Kernel_traits_baseILj7168ES2_S2_fS2_fjLj256EEEEELb0ELb1ELb0ELb0EEEvNS_9BwdParamsE --------------------------
	.section	.text._ZN10layer_norm13ln_bwd_kernelINS_13Kernel_traitsI6__halfS2_fS2_fjLj7168ELj1ELj1ELj8ELj8ENS_18Kernel_traits_baseILj7168ES2_S2_fS2_fjLj256EEEEELb0ELb1ELb0ELb0EEEvNS_9BwdParamsE,"ax",@progbits
	.align	128
        .global         _ZN10layer_norm13ln_bwd_kernelINS_13Kernel_traitsI6__halfS2_fS2_fjLj7168ELj1ELj1ELj8ELj8ENS_18Kernel_traits_baseILj7168ES2_S2_fS2_fjLj256EEEEELb0ELb1ELb0ELb0EEEvNS_9BwdParamsE
        .type           _ZN10layer_norm13ln_bwd_kernelINS_13Kernel_traitsI6__halfS2_fS2_fjLj7168ELj1ELj1ELj8ELj8ENS_18Kernel_traits_baseILj7168ES2_S2_fS2_fjLj256EEEEELb0ELb1ELb0ELb0EEEvNS_9BwdParamsE,@function
        .size           _ZN10layer_norm13ln_bwd_kernelINS_13Kernel_traitsI6__halfS2_fS2_fjLj7168ELj1ELj1ELj8ELj8ENS_18Kernel_traits_baseILj7168ES2_S2_fS2_fjLj256EEEEELb0ELb1ELb0ELb0EEEvNS_9BwdParamsE,(.L_x_14410 - _ZN10layer_norm13ln_bwd_kernelINS_13Kernel_traitsI6__halfS2_fS2_fjLj7168ELj1ELj1ELj8ELj8ENS_18Kernel_traits_baseILj7168ES2_S2_fS2_fjLj256EEEEELb0ELb1ELb0ELb0EEEvNS_9BwdParamsE)
        .other          _ZN10layer_norm13ln_bwd_kernelINS_13Kernel_traitsI6__halfS2_fS2_fjLj7168ELj1ELj1ELj8ELj8ENS_18Kernel_traits_baseILj7168ES2_S2_fS2_fjLj256EEEEELb0ELb1ELb0ELb0EEEvNS_9BwdParamsE,@"STO_CUDA_ENTRY STV_DEFAULT"
_ZN10layer_norm13ln_bwd_kernelINS_13Kernel_traitsI6__halfS2_fS2_fjLj7168ELj1ELj1ELj8ELj8ENS_18Kernel_traits_baseILj7168ES2_S2_fS2_fjLj256EEEEELb0ELb1ELb0ELb0EEEvNS_9BwdParamsE:
.text._ZN10layer_norm13ln_bwd_kernelINS_13Kernel_traitsI6__halfS2_fS2_fjLj7168ELj1ELj1ELj8ELj8ENS_18Kernel_traits_baseILj7168ES2_S2_fS2_fjLj256EEEEELb0ELb1ELb0ELb0EEEvNS_9BwdParamsE:
        /* <DEDUP_REMOVED lines=110> */
[----:B--2---:R-:W-:Y:S02]  /*06e0*/  CS2R R16, SRZ ;  /* 0x0000000000107805 */ /* 0x004fe4000001ff00 */
[----:B---3--:R-:W-:Y:S01]  /*06f0*/  CS2R R18, SRZ ;  /* 0x0000000000127805 */ /* 0x008fe2000001ff00 */
[----:B------:R-:W-:Y:S06]  /*0700*/  BRA.U UP0, `(.L_x_8785) ;  /* 0x0000008500207547 */ /* 0x000fec000b800000 */
[----:B------:R-:W0:Y:S01]  /*0710*/  LDCU.64 UR4, c[0x0][0x3e0] ;  /* 0x00007c00ff0477ac */ /* 0x000e220008000a00 */
[----:B-----5:R-:W-:Y:S02]  /*0720*/  MOV R210, R14 ;  /* 0x0000000e00d27202 */ /* 0x020fe40000000f00 */
        /* <DEDUP_REMOVED lines=13> */
[--C-:B------:R-:W-:Y:S02]  /*0800*/  SHF.R.U64 R16, R104, 0x10, R105.reuse ;  /* 0x0000001068107819 */ /* 0x100fe40000001269 */
[----:B------:R-:W-:Y:S02]  /*0810*/  CS2R R86, SRZ ;  /* 0x0000000000567805 */ /* 0x000fe4000001ff00 */
[----:B------:R-:W-:Y:S01]  /*0820*/  MOV R197, R105 ;  /* 0x0000006900c57202 */ /* 0x000fe20000000f00 */
[----:B0-----:R-:W-:Y:S01]  /*0830*/  UISETP.NE.U32.AND UP0, UPT, UR4, URZ, UPT ;  /* 0x000000ff0400728c */ /* 0x001fe2000bf05070 */
        /* <DEDUP_REMOVED lines=52> */
[----:B------:R-:W-:Y:S02]  /*0b80*/  MOV R211, R15 ;  /* 0x0000000f00d37202 */ /* 0x000fe40000000f00 */
[----:B------:R-:W-:Y:S02]  /*0b90*/  CS2R R30, SRZ ;  /* 0x00000000001e7805 */ /* 0x000fe4000001ff00 */
[----:B------:R-:W-:Y:S01]  /*0ba0*/  SHF.R.U64 R4, R4, 0x10, R5 ;  /* 0x0000001004047819 */ /* 0x000fe20000001205 */
[----:B------:R-:W-:Y:S01]  /*0bb0*/  UISETP.NE.AND.EX UP0, UPT, UR5, URZ, UPT, UP0 ;  /* 0x000000ff0500728c */ /* 0x000fe2000bf05300 */
[----:B------:R-:W-:Y:S01]  /*0bc0*/  MOV R213, R5 ;  /* 0x0000000500d57202 */ /* 0x000fe20000000f00 */
[----:B------:R-:W-:Y:S01]  /*0bd0*/  UPLOP3.LUT UP2, UPT, UPT, UPT, UPT, 0x40, 0x4 ;  /* 0x000000000004789c */ /* 0x000fe20003f4e870 */
[----:B------:R-:W-:Y:S01]  /*0be0*/  SHF.R.U64 R6, R6, 0x10, R7 ;  /* 0x0000001006067819 */ /* 0x000fe20000001207 */
[----:B------:R-:W0:Y:S01]  /*0bf0*/  LDCU UR6, c[0x0][0x388] ;  /* 0x00007100ff0677ac */ /* 0x000e220008000800 */
[----:B------:R-:W-:-:S02]  /*0c00*/  MOV R215, R7 ;  /* 0x0000000700d77202 */ /* 0x000fc40000000f00 */
[----:B------:R-:W-:Y:S01]  /*0c10*/  SHF.R.U64 R8, R8, 0x10, R9 ;  /* 0x0000001008087819 */ /* 0x000fe20000001209 */
[----:B------:R-:W1:Y:S01]  /*0c20*/  LDCU.U8 UR16, c[0x0][0x410] ;  /* 0x00008200ff1077ac */ /* 0x000e620008000000 */
[----:B------:R-:W-:Y:S02]  /*0c30*/  MOV R217, R9 ;  /* 0x0000000900d97202 */ /* 0x000fe40000000f00 */
[----:B------:R-:W-:Y:S01]  /*0c40*/  SHF.R.U64 R10, R10, 0x10, R11 ;  /* 0x000000100a0a7819 */ /* 0x000fe2000000120b */
[----:B------:R-:W2:Y:S01]  /*0c50*/  LDCU UR17, c[0x0][0x400] ;  /* 0x00008000ff1177ac */ /* 0x000ea20008000800 */
[----:B------:R-:W-:Y:S02]  /*0c60*/  MOV R219, R11 ;  /* 0x0000000b00db7202 */ /* 0x000fe40000000f00 */
[----:B------:R-:W-:Y:S01]  /*0c70*/  SHF.R.U64 R12, R12, 0x10, R13 ;  /* 0x000000100c0c7819 */ /* 0x000fe2000000120d */
[----:B------:R-:W3:Y:S01]  /*0c80*/  LDCU.64 UR18, c[0x0][0x438] ;  /* 0x00008700ff1277ac */ /* 0x000ee20008000a00 */
[----:B------:R-:W-:-:S02]  /*0c90*/  MOV R221, R13 ;  /* 0x0000000d00dd7202 */ /* 0x000fc40000000f00 */
[----:B------:R-:W-:Y:S01]  /*0ca0*/  MOV R138, R100 ;  /* 0x00000064008a7202 */ /* 0x000fe20000000f00 */
[----:B------:R-:W4:Y:S01]  /*0cb0*/  LDCU.64 UR20, c[0x0][0x478] ;  /* 0x00008f00ff1477ac */ /* 0x000f220008000a00 */
[--C-:B------:R-:W-:Y:S02]  /*0cc0*/  SHF.R.U64 R0, R100, 0x10, R101.reuse ;  /* 0x0000001064007819 */ /* 0x100fe40000001265 */
[----:B------:R-:W-:Y:S01]  /*0cd0*/  MOV R195, R101 ;  /* 0x0000006500c37202 */ /* 0x000fe20000000f00 */
[----:B------:R-:W0:Y:S01]  /*0ce0*/  LDCU.128 UR8, c[0x0][0x3c0] ;  /* 0x00007800ff0877ac */ /* 0x000e220008000c00 */
[----:B------:R-:W-:Y:S02]  /*0cf0*/  SHF.R.U32.HI R3, RZ, 0x10, R101 ;  /* 0x00000010ff037819 */ /* 0x000fe40000011665 */
[----:B------:R-:W-:Y:S01]  /*0d00*/  SHF.R.U32.HI R15, RZ, 0x10, R15 ;  /* 0x00000010ff0f7819 */ /* 0x000fe2000001160f */
[----:B------:R-:W0:Y:S01]  /*0d10*/  LDCU.64 UR22, c[0x0][0x380] ;  /* 0x00007000ff1677ac */ /* 0x000e220008000a00 */
[----:B------:R-:W-:-:S02]  /*0d20*/  SHF.R.U32.HI R5, RZ, 0x10, R5 ;  /* 0x00000010ff057819 */ /* 0x000fc40000011605 */
[----:B------:R-:W-:Y:S02]  /*0d30*/  SHF.R.U32.HI R7, RZ, 0x10, R7 ;  /* 0x00000010ff077819 */ /* 0x000fe40000011607 */
[----:B------:R-:W-:Y:S02]  /*0d40*/  SHF.R.U32.HI R9, RZ, 0x10, R9 ;  /* 0x00000010ff097819 */ /* 0x000fe40000011609 */
[----:B------:R-:W-:Y:S02]  /*0d50*/  SHF.R.U32.HI R11, RZ, 0x10, R11 ;  /* 0x00000010ff0b7819 */ /* 0x000fe4000001160b */
        /* <DEDUP_REMOVED lines=36> */
.L_x_8856:
[----:B------:R-:W0:Y:S01]  /*0fa0*/  @UP0 LDCU.64 UR4, c[0x0][0x3e0] ;  /* 0x00007c00ff0407ac */ /* 0x000e220008000a00 */
[----:B------:R-:W-:Y:S01]  /*0fb0*/  PLOP3.LUT P0, PT, PT, PT, UP0, 0x80, 0x8 ;  /* 0x000000000008781c */ /* 0x000fe20003f0f008 */
[----:B------:R-:W-:Y:S02]  /*0fc0*/  UIMAD.WIDE UR12, UR7, 0x4, UR10 ;  /* 0x00000004070c78a5 */ /* 0x000fe4000f8e020a */
[----:B0-----:R-:W-:-:S06]  /*0fd0*/  @UP0 UIMAD.WIDE UR4, UR7, 0x2, UR4 ;  /* 0x00000002070408a5 */ /* 0x001fcc000f8e0204 */
[----:B-1234-:R-:W-:Y:S02]  /*0fe0*/  MOV R120, UR4 ;  /* 0x0000000400787c02 */ /* 0x01efe40008000f00 */
        /* <DEDUP_REMOVED lines=9> */
[----:B------:R-:W1:Y:S01]  /*1080*/  S2R R0, SR_TID.X ;  /* 0x0000000000007919 */ /* 0x000e620000002100 */
        /* <DEDUP_REMOVED lines=9> */
[----:B------:R-:W-:Y:S01]  /*1120*/  BSSY.RECONVERGENT B0, `(.L_x_8786) ;  /* 0x0000043000007945 */ /* 0x000fe20003800200 */
[C---:B------:R-:W-:Y:S02]  /*1130*/  ISETP.GE.U32.AND P4, PT, R2.reuse, 0x200, PT ;  /* 0x000002000200780c */ /* 0x040fe40003f86070 */
[C---:B------:R-:W-:Y:S02]  /*1140*/  ISETP.GE.U32.AND P3, PT, R2.reuse, 0x300, PT ;  /* 0x000003000200780c */ /* 0x040fe40003f66070 */
[----:B------:R-:W-:Y:S02]  /*1150*/  ISETP.GE.U32.AND P2, PT, R2, 0x400, PT ;  /* 0x000004000200780c */ /* 0x000fe40003f46070 */
[----:B------:R-:W-:Y:S02]  /*1160*/  P2R R137, PR, RZ, 0x20 ;  /* 0x00000020ff897803 */ /* 0x000fe40000000000 */
[----:B-1----:R-:W-:-:S04]  /*1170*/  LEA.HI.SX32 R136, R121, R0, 0x1e ;  /* 0x0000000079887211 */ /* 0x002fc800078ff2ff */
[----:B------:R-:W-:Y:S01]  /*1180*/  MOV R126, R136 ;  /* 0x00000088007e7202 */ /* 0x000fe20000000f00 */
[----:B--2---:R-:W-:-:S05]  /*1190*/  @P0 HADD2.F32 R120, -RZ, R120.H0_H0 ;  /* 0x20000078ff780230 */ /* 0x004fca0000004100 */
[----:B------:R-:W-:Y:S02]  /*11a0*/  @P1 R2UR UR12, R120 ;  /* 0x00000000780c12ca */ /* 0x000fe400000e0000 */
[----:B----4-:R-:W-:Y:S02]  /*11b0*/  FSEL R124, R124, RZ, !P6 ;  /* 0x000000ff7c7c7208 */ /* 0x010fe40007000000 */
[----:B---3--:R-:W-:Y:S02]  /*11c0*/  R2UR UR24, R122 ;  /* 0x000000007a1872ca */ /* 0x008fe400000e0000 */
[----:B------:R-:W-:Y:S02]  /*11d0*/  R2UR UR4, R124 ;  /* 0x000000007c0472ca */ /* 0x000fe400000e0000 */
[----:B------:R-:W-:Y:S02]  /*11e0*/  CS2R R124, SRZ ;  /* 0x00000000007c7805 */ /* 0x000fe4000001ff00 */
[----:B------:R-:W-:Y:S01]  /*11f0*/  ISETP.GE.U32.AND P1, PT, R2, 0x500, PT ;  /* 0x000005000200780c */ /* 0x000fe20003f26070 */
[----:B-----5:R-:W-:-:S12]  /*1200*/  @!P5 BRA `(.L_x_8787) ;  /* 0x0000000000d0d947 */ /* 0x020fd80003800000 */
[----:B------:R-:W0:Y:S01]  /*1210*/  LDC.64 R124, c[0x0][0x428] ;  /* 0x00010a00ff7c7b82 */ /* 0x000e220000000a00 */
[----:B------:R-:W-:-:S07]  /*1220*/  ISETP.NE.U32.AND P0, PT, RZ, UR18, PT ;  /* 0x00000012ff007c0c */ /* 0x000fce000bf05070 */
[----:B------:R-:W1:Y:S01]  /*1230*/  LDC.64 R120, c[0x0][0x3a8] ;  /* 0x0000ea00ff787b82 */ /* 0x000e620000000a00 */
[----:B0-----:R-:W-:-:S06]  /*1240*/  IMAD.WIDE.U32 R124, R136, 0x8, R124 ;  /* 0x00000008887c7825 */ /* 0x001fcc00078e007c */
[----:B------:R-:W2:Y:S01]  /*1250*/  LDG.E.64 R124, desc[UR14][R124.64] ;  /* 0x0000000e7c7c7981 */ /* 0x000ea2000c1e1b00 */
[----:B-1----:R-:W-:-:S06]  /*1260*/  IMAD.WIDE.U32 R120, R136, 0x10, R120 ;  /* 0x0000001088787825 */ /* 0x002fcc00078e0078 */
[----:B------:R-:W3:Y:S01]  /*1270*/  LDG.E.128 R120, desc[UR14][R120.64] ;  /* 0x0000000e78787981 */ /* 0x000ee2000c1e1d00 */
[----:B------:R-:W-:Y:S01]  /*1280*/  ISETP.NE.AND.EX P0, PT, RZ, UR19, PT, P0 ;  /* 0x00000013ff007c0c */ /* 0x000fe2000bf05300 */
[----:B------:R-:W-:-:S12]  /*1290*/  HADD2.F32 R140, -RZ, R138.H0_H0 ;  /* 0x2000008aff8c7230 */ /* 0x000fd80000004100 */
[----:B------:R-:W0:Y:S01]  /*12a0*/  @P0 LDC.64 R126, c[0x0][0x438] ;  /* 0x00010e00ff7e0b82 */ /* 0x000e220000000a00 */
[----:B------:R-:W-:Y:S02]  /*12b0*/  HADD2.F32 R139, -RZ, R138.H1_H1 ;  /* 0x3000008aff8b7230 */ /* 0x000fe40000004100 */
[--C-:B------:R-:W-:Y:S02]  /*12c0*/  HADD2.F32 R144, -RZ, R195.reuse.H0_H0 ;  /* 0x200000c3ff907230 */ /* 0x100fe40000004100 */
[----:B------:R-:W-:Y:S02]  /*12d0*/  HADD2.F32 R143, -RZ, R195.H1_H1 ;  /* 0x300000c3ff8f7230 */ /* 0x000fe40000004100 */
[----:B0-----:R-:W-:-:S05]  /*12e0*/  @P0 IMAD.WIDE.U32 R126, R136, 0x10, R126 ;  /* 0x00000010887e0825 */ /* 0x001fca00078e007e */
[----:B------:R0:W5:Y:S02]  /*12f0*/  @P0 LDG.E.128 R12, desc[UR14][R126.64] ;  /* 0x0000000e7e0c0981 */ /* 0x000164000c1e1d00 */
[----:B0-----:R-:W-:Y:S02]  /*1300*/  IADD3 R126, PT, PT, R136, 0x100, RZ ;  /* 0x00000100887e7810 */ /* 0x001fe40007ffe0ff */
[----:B--2---:R-:W-:Y:S02]  /*1310*/  MOV R128, R124 ;  /* 0x0000007c00807202 */ /* 0x004fe40000000f00 */
[--C-:B------:R-:W-:Y:S01]  /*1320*/  SHF.R.U64 R131, R124, 0x10, R125.reuse ;  /* 0x000000107c837819 */ /* 0x100fe2000000127d */
[----:B---3--:R-:W-:Y:S02]  /*1330*/  FADD.FTZ R142, R121, -UR4 ;  /* 0x80000004798e7e21 */ /* 0x008fe40008010000 */
[----:B------:R-:W-:Y:S02]  /*1340*/  HADD2.F32 R121, -RZ, R128.H0_H0 ;  /* 0x20000080ff797230 */ /* 0x000fe40000004100 */
[----:B------:R-:W-:Y:S01]  /*1350*/  FADD.FTZ R3, R120, -UR4 ;  /* 0x8000000478037e21 */ /* 0x000fe20008010000 */
[----:B------:R-:W-:Y:S01]  /*1360*/  HADD2.F32 R120, -RZ, R131.H0_H0 ;  /* 0x20000083ff787230 */ /* 0x000fe20000004100 */
[----:B------:R-:W-:Y:S01]  /*1370*/  MOV R129, R125 ;  /* 0x0000007d00817202 */ /* 0x000fe20000000f00 */
[----:B------:R-:W-:Y:S01]  /*1380*/  FMUL.FTZ R142, R142, UR24 ;  /* 0x000000188e8e7c20 */ /* 0x000fe20008410000 */
[----:B------:R-:W-:Y:S01]  /*1390*/  FMUL.FTZ R3, R3, UR24 ;  /* 0x0000001803037c20 */ /* 0x000fe20008410000 */
[-C--:B------:R-:W-:Y:S01]  /*13a0*/  FMUL.FTZ R140, R140, R121.reuse ;  /* 0x000000798c8c7220 */ /* 0x080fe20000410000 */
[----:B------:R-:W-:Y:S01]  /*13b0*/  SHF.R.U32.HI R130, RZ, 0x10, R125 ;  /* 0x00000010ff827819 */ /* 0x000fe2000001167d */
[----:B------:R-:W-:Y:S01]  /*13c0*/  FADD.FTZ R123, R123, -UR4 ;  /* 0x800000047b7b7e21 */ /* 0x000fe20008010000 */
[-C--:B------:R-:W-:Y:S01]  /*13d0*/  FMUL.FTZ R139, R139, R120.reuse ;  /* 0x000000788b8b7220 */ /* 0x080fe20000410000 */
[----:B------:R-:W-:Y:S01]  /*13e0*/  FADD.FTZ R69, R69, R120 ;  /* 0x0000007845457221 */ /* 0x000fe20000010000 */
[----:B------:R-:W-:Y:S01]  /*13f0*/  FFMA.FTZ R97, R142, R120, R97 ;  /* 0x000000788e617223 */ /* 0x000fe20000010061 */
[----:B------:R-:W-:Y:S01]  /*1400*/  FADD.FTZ R68, R68, R121 ;  /* 0x0000007944447221 */ /* 0x000fe20000010000 */
[----:B------:R-:W-:Y:S01]  /*1410*/  FFMA.FTZ R96, R3, R121, R96 ;  /* 0x0000007903607223 */ /* 0x000fe20000010060 */
[----:B------:R-:W-:-:S02]  /*1420*/  HADD2.F32 R129, -RZ, R129.H0_H0 ;  /* 0x20000081ff817230 */ /* 0x000fc40000004100 */
[----:B------:R-:W-:Y:S01]  /*1430*/  FADD.FTZ R120, RZ, R140 ;  /* 0x0000008cff787221 */ /* 0x000fe20000010000 */
[----:B------:R-:W-:Y:S01]  /*1440*/  FADD.FTZ R122, R122, -UR4 ;  /* 0x800000047a7a7e21 */ /* 0x000fe20008010000 */
[----:B------:R-:W-:Y:S01]  /*1450*/  FFMA.FTZ R121, R3, R140, RZ ;  /* 0x0000008c03797223 */ /* 0x000fe200000100ff */
[----:B------:R-:W-:Y:S01]  /*1460*/  FMUL.FTZ R146, R123, UR24 ;  /* 0x000000187b927c20 */ /* 0x000fe20008410000 */
[----:B------:R-:W-:Y:S02]  /*1470*/  HADD2.F32 R124, -RZ, R130.H0_H0 ;  /* 0x20000082ff7c7230 */ /* 0x000fe40000004100 */
[----:B------:R-:W-:Y:S01]  /*1480*/  FADD.FTZ R123, R120, R139 ;  /* 0x0000008b787b7221 */ /* 0x000fe20000010000 */
[----:B------:R-:W-:Y:S01]  /*1490*/  FMUL.FTZ R141, R122, UR24 ;  /* 0x000000187a8d7c20 */ /* 0x000fe20008410000 */
        /* <DEDUP_REMOVED lines=11> */
.L_x_8787:
[----:B------:R-:W-:Y:S05]  /*1550*/  BSYNC.RECONVERGENT B0 ;  /* 0x0000000000007941 */ /* 0x000fea0003800200 */
.L_x_8786:
        /* <DEDUP_REMOVED lines=19> */
[----:B------:R-:W-:-:S03]  /*1690*/  SHF.R.U64 R134, R130, 0x10, R131 ;  /* 0x0000001082867819 */ /* 0x000fc60000001283 */
[----:B------:R-:W-:Y:S01]  /*16a0*/  HADD2.F32 R127, -RZ, R127.H0_H0 ;  /* 0x2000007fff7f7230 */ /* 0x000fe20000004100 */
[----:B------:R-:W-:Y:S01]  /*16b0*/  MOV R132, R131 ;  /* 0x0000008300847202 */ /* 0x000fe20000000f00 */
[----:B---3--:R-:W-:Y:S01]  /*16c0*/  FADD.FTZ R150, R121, -UR4 ;  /* 0x8000000479967e21 */ /* 0x008fe20008010000 */
[----:B------:R-:W-:Y:S01]  /*16d0*/  FADD.FTZ R145, R120, -UR4 ;  /* 0x8000000478917e21 */ /* 0x000fe20008010000 */
[----:B------:R-:W-:Y:S02]  /*16e0*/  HADD2.F32 R120, -RZ, R134.H0_H0 ;  /* 0x20000086ff787230 */ /* 0x000fe40000004100 */
[----:B------:R-:W-:Y:S01]  /*16f0*/  FADD.FTZ R122, R122, -UR4 ;  /* 0x800000047a7a7e21 */ /* 0x000fe20008010000 */
[----:B------:R-:W-:Y:S01]  /*1700*/  FMUL.FTZ R150, R150, UR24 ;  /* 0x0000001896967c20 */ /* 0x000fe20008410000 */
[----:B------:R-:W-:Y:S01]  /*1710*/  FMUL.FTZ R148, R148, R127 ;  /* 0x0000007f94947220 */ /* 0x000fe20000410000 */
[----:B------:R-:W-:Y:S01]  /*1720*/  FADD.FTZ R154, R123, -UR4 ;  /* 0x800000047b9a7e21 */ /* 0x000fe20008010000 */
[----:B------:R-:W-:Y:S01]  /*1730*/  FMUL.FTZ R145, R145, UR24 ;  /* 0x0000001891917c20 */ /* 0x000fe20008410000 */
[----:B------:R-:W-:Y:S01]  /*1740*/  HADD2.F32 R123, -RZ, R132.H0_H0 ;  /* 0x20000084ff7b7230 */ /* 0x000fe20000004100 */
[----:B------:R-:W-:Y:S01]  /*1750*/  SHF.R.U32.HI R133, RZ, 0x10, R131 ;  /* 0x00000010ff857819 */ /* 0x000fe20000011683 */
        /* <DEDUP_REMOVED lines=22> */
.L_x_8789:
[----:B------:R-:W-:Y:S05]  /*18c0*/  BSYNC.RECONVERGENT B0 ;  /* 0x0000000000007941 */ /* 0x000fea0003800200 */
.L_x_8788:
        /* <DEDUP_REMOVED lines=54> */
.L_x_8791:
[----:B------:R-:W-:Y:S05]  /*1c30*/  BSYNC.RECONVERGENT B0 ;  /* 0x0000000000007941 */ /* 0x000fea0003800200 */
.L_x_8790:
        /* <DEDUP_REMOVED lines=54> */
.L_x_8793:
[----:B------:R-:W-:Y:S05]  /*1fa0*/  BSYNC.RECONVERGENT B0 ;  /* 0x0000000000007941 */ /* 0x000fea0003800200 */
.L_x_8792:
        /* <DEDUP_REMOVED lines=54> */
.L_x_8795:
[----:B------:R-:W-:Y:S05]  /*2310*/  BSYNC.RECONVERGENT B0 ;  /* 0x0000000000007941 */ /* 0x000fea0003800200 */
.L_x_8794:
        /* <DEDUP_REMOVED lines=18> */
[----:B------:R-:W-:Y:S02]  /*2440*/  IADD3 R126, PT, PT, R126, 0x100, RZ ;  /* 0x000001007e7e7810 */ /* 0x000fe40007ffe0ff */
[----:B---3--:R-:W-:-:S02]  /*2450*/  MOV R127, R128 ;  /* 0x00000080007f7202 */ /* 0x008fc40000000f00 */
[----:B------:R-:W-:-:S03]  /*2460*/  SHF.R.U64 R134, R128, 0x10, R129 ;  /* 0x0000001080867819 */ /* 0x000fc60000001281 */
[----:B------:R-:W-:Y:S01]  /*2470*/  HADD2.F32 R127, -RZ, R127.H0_H0 ;  /* 0x2000007fff7f7230 */ /* 0x000fe20000004100 */
[----:B------:R-:W-:Y:S01]  /*2480*/  MOV R132, R129 ;  /* 0x0000008100847202 */ /* 0x000fe20000000f00 */
[----:B----4-:R-:W-:Y:S01]  /*2490*/  FADD.FTZ R182, R121, -UR4 ;  /* 0x8000000479b67e21 */ /* 0x010fe20008010000 */
        /* <DEDUP_REMOVED lines=31> */
.L_x_8797:
[----:B------:R-:W-:Y:S05]  /*2690*/  BSYNC.RECONVERGENT B0 ;  /* 0x0000000000007941 */ /* 0x000fea0003800200 */
.L_x_8796:
        /* <DEDUP_REMOVED lines=15> */
[----:B------:R-:W-:-:S02]  /*2790*/  HADD2.F32 R188, -RZ, R206.H0_H0 ;  /* 0x200000ceffbc7230 */ /* 0x000fc40000004100 */
[----:B------:R-:W-:Y:S02]  /*27a0*/  HADD2.F32 R187, -RZ, R206.H1_H1 ;  /* 0x300000ceffbb7230 */ /* 0x000fe40000004100 */
[--C-:B------:R-:W-:Y:S02]  /*27b0*/  HADD2.F32 R192, -RZ, R207.reuse.H0_H0 ;  /* 0x200000cfffc07230 */ /* 0x100fe40000004100 */
[----:B------:R-:W-:Y:S01]  /*27c0*/  HADD2.F32 R191, -RZ, R207.H1_H1 ;  /* 0x300000cfffbf7230 */ /* 0x000fe20000004100 */
[----:B--2---:R-:W-:Y:S02]  /*27d0*/  MOV R132, R126 ;  /* 0x0000007e00847202 */ /* 0x004fe40000000f00 */
[--C-:B------:R-:W-:Y:S02]  /*27e0*/  SHF.R.U64 R134, R126, 0x10, R127.reuse ;  /* 0x000000107e867819 */ /* 0x100fe4000000127f */
[----:B------:R-:W-:Y:S01]  /*27f0*/  MOV R133, R127 ;  /* 0x0000007f00857202 */ /* 0x000fe20000000f00 */
[----:B---3--:R-:W-:Y:S01]  /*2800*/  FADD.FTZ R190, R121, -UR4 ;  /* 0x8000000479be7e21 */ /* 0x008fe20008010000 */
[----:B------:R-:W-:Y:S01]  /*2810*/  SHF.R.U32.HI R126, RZ, 0x10, R127 ;  /* 0x00000010ff7e7819 */ /* 0x000fe2000001167f */
[----:B------:R-:W-:-:S02]  /*2820*/  HADD2.F32 R127, -RZ, R132.H0_H0 ;  /* 0x20000084ff7f7230 */ /* 0x000fc40000004100 */
[----:B------:R-:W-:Y:S01]  /*2830*/  FADD.FTZ R185, R120, -UR4 ;  /* 0x8000000478b97e21 */ /* 0x000fe20008010000 */
[----:B------:R-:W-:Y:S02]  /*2840*/  HADD2.F32 R120, -RZ, R134.H0_H0 ;  /* 0x20000086ff787230 */ /* 0x000fe40000004100 */
[----:B------:R-:W-:Y:S01]  /*2850*/  FMUL.FTZ R190, R190, UR24 ;  /* 0x00000018bebe7c20 */ /* 0x000fe20008410000 */
[----:B------:R-:W-:Y:S02]  /*2860*/  HADD2.F32 R133, -RZ, R133.H0_H0 ;  /* 0x20000085ff857230 */ /* 0x000fe40000004100 */
[----:B------:R-:W-:Y:S01]  /*2870*/  FMUL.FTZ R188, R188, R127 ;  /* 0x0000007fbcbc7220 */ /* 0x000fe20000410000 */
[----:B------:R-:W-:Y:S01]  /*2880*/  FMUL.FTZ R185, R185, UR24 ;  /* 0x00000018b9b97c20 */ /* 0x000fe20008410000 */
[-C--:B------:R-:W-:Y:S01]  /*2890*/  FMUL.FTZ R187, R187, R120.reuse ;  /* 0x00000078bbbb7220 */ /* 0x080fe20000410000 */
[----:B------:R-:W-:Y:S01]  /*28a0*/  FADD.FTZ R45, R45, R120 ;  /* 0x000000782d2d7221 */ /* 0x000fe20000010000 */
[----:B------:R-:W-:Y:S01]  /*28b0*/  FFMA.FTZ R73, R190, R120, R73 ;  /* 0x00000078be497223 */ /* 0x000fe20000010049 */
[----:B------:R-:W-:Y:S01]  /*28c0*/  FADD.FTZ R120, R125, R188 ;  /* 0x000000bc7d787221 */ /* 0x000fe20000010000 */
[----:B------:R-:W-:Y:S01]  /*28d0*/  FADD.FTZ R122, R122, -UR4 ;  /* 0x800000047a7a7e21 */ /* 0x000fe20008010000 */
[----:B------:R-:W-:Y:S01]  /*28e0*/  FFMA.FTZ R121, R185, R188, R124 ;  /* 0x000000bcb9797223 */ /* 0x000fe2000001007c */
[----:B------:R-:W-:Y:S01]  /*28f0*/  FADD.FTZ R194, R123, -UR4 ;  /* 0x800000047bc27e21 */ /* 0x000fe20008010000 */
[----:B------:R-:W-:-:S02]  /*2900*/  HADD2.F32 R126, -RZ, R126.H0_H0 ;  /* 0x2000007eff7e7230 */ /* 0x000fc40000004100 */
[----:B------:R-:W-:Y:S01]  /*2910*/  FADD.FTZ R123, R120, R187 ;  /* 0x000000bb787b7221 */ /* 0x000fe20000010000 */
[----:B------:R-:W-:Y:S01]  /*2920*/  FMUL.FTZ R189, R122, UR24 ;  /* 0x000000187abd7c20 */ /* 0x000fe20008410000 */
[----:B------:R-:W-:Y:S01]  /*2930*/  FMUL.FTZ R192, R192, R133 ;  /* 0x00000085c0c07220 */ /* 0x000fe20000410000 */
        /* <DEDUP_REMOVED lines=13> */
.L_x_8799:
[----:B------:R-:W-:Y:S05]  /*2a10*/  BSYNC.RECONVERGENT B0 ;  /* 0x0000000000007941 */ /* 0x000fea0003800200 */
.L_x_8798:
        /* <DEDUP_REMOVED lines=31> */
.L_x_8801:
[----:B------:R-:W-:Y:S05]  /*2c10*/  BSYNC.RECONVERGENT B0 ;  /* 0x0000000000007941 */ /* 0x000fea0003800200 */
.L_x_8800:
        /* <DEDUP_REMOVED lines=49> */
[----:B------:R-:W-:-:S04]  /*2f30*/  SHF.R.U32.HI R123, RZ, 0x10, R121 ;  /* 0x00000010ff7b7819 */ /* 0x000fc80000011679 */
[----:B------:R-:W-:-:S05]  /*2f40*/  PRMT R122, R123, 0x5410, R122 ;  /* 0x000054107b7a7816 */ /* 0x000fca000000007a */
[----:B------:R-:W-:Y:S05]  /*2f50*/  @P5 BRA `(.L_x_8806) ;  /* 0x0000000000985947 */ /* 0x000fea0003800000 */
[--C-:B------:R-:W-:Y:S01]  /*2f60*/  FFMA.FTZ R123, R3, UR4, R128.reuse ;  /* 0x00000004037b7c23 */ /* 0x100fe20008010080 */
[----:B------:R-:W-:Y:S02]  /*2f70*/  HADD2.F32 R120, -RZ, R120.H0_H0 ;  /* 0x20000078ff787230 */ /* 0x000fe40000004100 */
[----:B------:R-:W-:Y:S01]  /*2f80*/  FFMA.FTZ R130, R146, UR4, R128 ;  /* 0x0000000492827c23 */ /* 0x000fe20008010080 */
[----:B------:R-:W-:Y:S02]  /*2f90*/  HADD2.F32 R124, -RZ, R208.H0_H0 ;  /* 0x200000d0ff7c7230 */ /* 0x000fe40000004100 */
[----:B------:R-:W-:Y:S01]  /*2fa0*/  FADD.FTZ R123, R140, -R123 ;  /* 0x8000007b8c7b7221 */ /* 0x000fe20000010000 */
[--C-:B------:R-:W-:Y:S02]  /*2fb0*/  HADD2.F32 R132, -RZ, R209.reuse.H0_H0 ;  /* 0x200000d1ff847230 */ /* 0x100fe40000004100 */
[----:B------:R-:W-:Y:S01]  /*2fc0*/  FADD.FTZ R130, R143, -R130 ;  /* 0x800000828f827221 */ /* 0x000fe20000010000 */
[----:B------:R-:W-:-:S02]  /*2fd0*/  HADD2.F32 R125, -RZ, R209.H1_H1 ;  /* 0x300000d1ff7d7230 */ /* 0x000fc40000004100 */
[----:B------:R-:W-:Y:S01]  /*2fe0*/  FMUL.FTZ R123, R123, UR24 ;  /* 0x000000187b7b7c20 */ /* 0x000fe20008410000 */
[----:B------:R-:W-:Y:S02]  /*2ff0*/  HADD2.F32 R121, -RZ, R121.H0_H0 ;  /* 0x20000079ff797230 */ /* 0x000fe40000004100 */
[----:B------:R-:W-:Y:S01]  /*3000*/  FMUL.FTZ R130, R130, UR24 ;  /* 0x0000001882827c20 */ /* 0x000fe20008410000 */
[--C-:B------:R-:W-:Y:S02]  /*3010*/  HADD2.F32 R127, -RZ, R122.reuse.H1_H1 ;  /* 0x3000007aff7f7230 */ /* 0x100fe40000004100 */
[----:B------:R-:W-:Y:S01]  /*3020*/  FMUL.FTZ R123, R123, UR12 ;  /* 0x0000000c7b7b7c20 */ /* 0x000fe20008410000 */
[----:B------:R-:W-:Y:S02]  /*3030*/  HADD2.F32 R122, -RZ, R122.H0_H0 ;  /* 0x2000007aff7a7230 */ /* 0x000fe40000004100 */
[----:B------:R-:W-:Y:S01]  /*3040*/  FMUL.FTZ R130, R130, UR12 ;  /* 0x0000000c82827c20 */ /* 0x000fe20008410000 */
[C---:B------:R-:W-:Y:S01]  /*3050*/  FFMA.FTZ R126, R123.reuse, R120, R40 ;  /* 0x000000787b7e7223 */ /* 0x040fe20000010028 */
[----:B------:R-:W-:Y:S01]  /*3060*/  FMUL.FTZ R40, R123, R124 ;  /* 0x0000007c7b287220 */ /* 0x000fe20000410000 */
[--C-:B------:R-:W-:Y:S01]  /*3070*/  FFMA.FTZ R124, R142, UR4, R128.reuse ;  /* 0x000000048e7c7c23 */ /* 0x100fe20008010080 */
[----:B------:R-:W-:Y:S01]  /*3080*/  FFMA.FTZ R123, R141, UR4, R128 ;  /* 0x000000048d7b7c23 */ /* 0x000fe20008010080 */
[----:B------:R-:W-:-:S02]  /*3090*/  HADD2.F32 R120, -RZ, R208.H1_H1 ;  /* 0x300000d0ff787230 */ /* 0x000fc40000004100 */
[----:B------:R-:W-:Y:S01]  /*30a0*/  FMUL.FTZ R125, R130, R125 ;  /* 0x0000007d827d7220 */ /* 0x000fe20000410000 */
[----:B------:R-:W-:Y:S01]  /*30b0*/  FADD.FTZ R124, R139, -R124 ;  /* 0x8000007c8b7c7221 */ /* 0x000fe20000010000 */
[----:B------:R-:W-:Y:S01]  /*30c0*/  FADD.FTZ R123, R144, -R123 ;  /* 0x8000007b907b7221 */ /* 0x000fe20000010000 */
[----:B------:R-:W-:Y:S02]  /*30d0*/  FFMA.FTZ R130, R130, R122, R43 ;  /* 0x0000007a82827223 */ /* 0x000fe4000001002b */
[----:B------:R-:W-:Y:S01]  /*30e0*/  FMUL.FTZ R124, R124, UR24 ;  /* 0x000000187c7c7c20 */ /* 0x000fe20008410000 */
[----:B------:R-:W-:-:S03]  /*30f0*/  FMUL.FTZ R123, R123, UR24 ;  /* 0x000000187b7b7c20 */ /* 0x000fc60008410000 */
[----:B------:R-:W-:Y:S01]  /*3100*/  FMUL.FTZ R124, R124, UR12 ;  /* 0x0000000c7c7c7c20 */ /* 0x000fe20008410000 */
[----:B------:R-:W-:-:S03]  /*3110*/  FMUL.FTZ R129, R123, UR12 ;  /* 0x0000000c7b817c20 */ /* 0x000fc60008410000 */
[C---:B------:R-:W-:Y:S01]  /*3120*/  FMUL.FTZ R123, R124.reuse, R120 ;  /* 0x000000787c7b7220 */ /* 0x040fe20000410000 */
[C---:B------:R-:W-:Y:S01]  /*3130*/  FMUL.FTZ R132, R129.reuse, R132 ;  /* 0x0000008481847220 */ /* 0x040fe20000410000 */
[--C-:B------:R-:W-:Y:S01]  /*3140*/  FFMA.FTZ R129, R129, R121, R42.reuse ;  /* 0x0000007981817223 */ /* 0x100fe2000001002a */
[----:B------:R-:W-:Y:S02]  /*3150*/  FFMA.FTZ R127, R124, R127, R41 ;  /* 0x0000007f7c7f7223 */ /* 0x000fe40000010029 */
[----:B------:R-:W-:Y:S02]  /*3160*/  F2FP.F16.F32.PACK_AB R123, R123, R40 ;  /* 0x000000287b7b723e */ /* 0x000fe400000000ff */
[----:B------:R-:W-:Y:S02]  /*3170*/  F2FP.F16.F32.PACK_AB R125, R125, R132 ;  /* 0x000000847d7d723e */ /* 0x000fe400000000ff */
[----:B------:R-:W-:Y:S02]  /*3180*/  PRMT R42, R123, 0x7632, R42 ;  /* 0x000076327b2a7816 */ /* 0x000fe4000000002a */
[----:B------:R-:W-:-:S02]  /*3190*/  PRMT R121, R125, 0x7632, R121 ;  /* 0x000076327d797816 */ /* 0x000fc40000000079 */
[----:B------:R-:W-:Y:S01]  /*31a0*/  PRMT R120, R125, 0x7610, R120 ;  /* 0x000076107d787816 */ /* 0x000fe20000000078 */
[----:B------:R-:W-:Y:S06]  /*31b0*/  BRA `(.L_x_8807) ;  /* 0x0000000000947947 */ /* 0x000fec0003800000 */
.L_x_8806:
[----:B------:R-:W-:Y:S01]  /*31c0*/  FFMA.FTZ R117, R3, UR4, R128 ;  /* 0x0000000403757c23 */ /* 0x000fe20008010080 */
[----:B------:R-:W-:Y:S02]  /*31d0*/  HADD2.F32 R120, -RZ, R120.H0_H0 ;  /* 0x20000078ff787230 */ /* 0x000fe40000004100 */
[--C-:B------:R-:W-:Y:S02]  /*31e0*/  HADD2.F32 R118, -RZ, R208.reuse.H0_H0 ;  /* 0x200000d0ff767230 */ /* 0x100fe40000004100 */
[----:B------:R-:W-:Y:S01]  /*31f0*/  FADD.FTZ R117, R140, -R117 ;  /* 0x800000758c757221 */ /* 0x000fe20000010000 */
[----:B------:R-:W-:Y:S02]  /*3200*/  HADD2.F32 R123, -RZ, R208.H1_H1 ;  /* 0x300000d0ff7b7230 */ /* 0x000fe40000004100 */
[--C-:B------:R-:W-:Y:S02]  /*3210*/  HADD2.F32 R124, -RZ, R209.reuse.H0_H0 ;  /* 0x200000d1ff7c7230 */ /* 0x100fe40000004100 */
[----:B------:R-:W-:Y:S01]  /*3220*/  FMUL.FTZ R116, R117, UR24 ;  /* 0x0000001875747c20 */ /* 0x000fe20008410000 */
[----:B------:R-:W-:-:S02]  /*3230*/  HADD2.F32 R125, -RZ, R209.H1_H1 ;  /* 0x300000d1ff7d7230 */ /* 0x000fc40000004100 */
[----:B------:R-:W-:Y:S02]  /*3240*/  HADD2.F32 R121, -RZ, R121.H0_H0 ;  /* 0x20000079ff797230 */ /* 0x000fe40000004100 */
[----:B------:R-:W-:Y:S01]  /*3250*/  FMUL.FTZ R117, R116, UR12 ;  /* 0x0000000c74757c20 */ /* 0x000fe20008410000 */
[--C-:B------:R-:W-:Y:S02]  /*3260*/  HADD2.F32 R127, -RZ, R122.reuse.H1_H1 ;  /* 0x3000007aff7f7230 */ /* 0x100fe40000004100 */
[----:B------:R-:W-:Y:S02]  /*3270*/  HADD2.F32 R122, -RZ, R122.H0_H0 ;  /* 0x2000007aff7a7230 */ /* 0x000fe40000004100 */
[C---:B------:R-:W-:Y:S01]  /*3280*/  FFMA.FTZ R126, R117.reuse, R120, R40 ;  /* 0x00000078757e7223 */ /* 0x040fe20000010028 */
[----:B------:R-:W-:Y:S01]  /*3290*/  FMUL.FTZ R40, R117, R118 ;  /* 0x0000007675287220 */ /* 0x000fe20000410000 */
[--C-:B------:R-:W-:Y:S01]  /*32a0*/  FFMA.FTZ R118, R142, UR4, R128.reuse ;  /* 0x000000048e767c23 */ /* 0x100fe20008010080 */
[--C-:B------:R-:W-:Y:S01]  /*32b0*/  FFMA.FTZ R117, R141, UR4, R128.reuse ;  /* 0x000000048d757c23 */ /* 0x100fe20008010080 */
[----:B------:R-:W-:-:S02]  /*32c0*/  FFMA.FTZ R120, R146, UR4, R128 ;  /* 0x0000000492787c23 */ /* 0x000fc40008010080 */
[----:B------:R-:W-:Y:S01]  /*32d0*/  FADD.FTZ R118, R139, -R118 ;  /* 0x800000768b767221 */ /* 0x000fe20000010000 */
[----:B------:R-:W-:Y:S01]  /*32e0*/  FADD.FTZ R119, R144, -R117 ;  /* 0x8000007590777221 */ /* 0x000fe20000010000 */
[----:B------:R-:W-:Y:S02]  /*32f0*/  FADD.FTZ R120, R143, -R120 ;  /* 0x800000788f787221 */ /* 0x000fe40000010000 */
[----:B------:R-:W-:Y:S01]  /*3300*/  FMUL.FTZ R117, R118, UR24 ;  /* 0x0000001876757c20 */ /* 0x000fe20008410000 */
[----:B------:R-:W-:Y:S01]  /*3310*/  FMUL.FTZ R118, R119, UR24 ;  /* 0x0000001877767c20 */ /* 0x000fe20008410000 */
[----:B------:R-:W-:Y:S02]  /*3320*/  FMUL.FTZ R119, R120, UR24 ;  /* 0x0000001878777c20 */ /* 0x000fe40008410000 */
[----:B------:R-:W-:Y:S01]  /*3330*/  FMUL.FTZ R120, R117, UR12 ;  /* 0x0000000c75787c20 */ /* 0x000fe20008410000 */
[----:B------:R-:W-:Y:S01]  /*3340*/  FMUL.FTZ R129, R118, UR12 ;  /* 0x0000000c76817c20 */ /* 0x000fe20008410000 */
[----:B------:R-:W-:-:S02]  /*3350*/  FMUL.FTZ R130, R119, UR12 ;  /* 0x0000000c77827c20 */ /* 0x000fc40008410000 */
[----:B------:R-:W-:Y:S01]  /*3360*/  FMUL.FTZ R123, R120, R123 ;  /* 0x0000007b787b7220 */ /* 0x000fe20000410000 */
[C---:B------:R-:W-:Y:S01]  /*3370*/  FMUL.FTZ R124, R129.reuse, R124 ;  /* 0x0000007c817c7220 */ /* 0x040fe20000410000 */
[----:B------:R-:W-:Y:S01]  /*3380*/  FMUL.FTZ R125, R130, R125 ;  /* 0x0000007d827d7220 */ /* 0x000fe20000410000 */
[----:B------:R-:W-:Y:S01]  /*3390*/  FFMA.FTZ R127, R120, R127, R41 ;  /* 0x0000007f787f7223 */ /* 0x000fe20000010029 */
[--C-:B------:R-:W-:Y:S01]  /*33a0*/  FFMA.FTZ R129, R129, R121, R42.reuse ;  /* 0x0000007981817223 */ /* 0x100fe2000001002a */
[----:B------:R-:W-:Y:S01]  /*33b0*/  F2FP.F16.F32.PACK_AB R123, R123, R40 ;  /* 0x000000287b7b723e */ /* 0x000fe200000000ff */
[----:B------:R-:W-:Y:S01]  /*33c0*/  FFMA.FTZ R130, R130, R122, R43 ;  /* 0x0000007a82827223 */ /* 0x000fe2000001002b */
[----:B------:R-:W-:Y:S02]  /*33d0*/  F2FP.F16.F32.PACK_AB R124, R125, R124 ;  /* 0x0000007c7d7c723e */ /* 0x000fe400000000ff */
[----:B------:R-:W-:Y:S02]  /*33e0*/  PRMT R42, R123, 0x7632, R42 ;  /* 0x000076327b2a7816 */ /* 0x000fe4000000002a */
[----:B------:R-:W-:-:S02]  /*33f0*/  PRMT R121, R124, 0x7632, R121 ;  /* 0x000076327c797816 */ /* 0x000fc40000000079 */
[----:B------:R-:W-:-:S07]  /*3400*/  PRMT R120, R124, 0x7610, R120 ;  /* 0x000076107c787816 */ /* 0x000fce0000000078 */
.L_x_8807:
        /* <DEDUP_REMOVED lines=16> */
.L_x_8805:
[----:B------:R-:W-:Y:S05]  /*3510*/  BSYNC.RECONVERGENT B1 ;  /* 0x0000000000017941 */ /* 0x000fea0003800200 */
.L_x_8804:
        /* <DEDUP_REMOVED lines=8> */
[----:B------:R-:W-:-:S04]  /*35a0*/  SHF.R.U32.HI R123, RZ, 0x10, R121 ;  /* 0x00000010ff7b7819 */ /* 0x000fc80000011679 */
[----:B------:R-:W-:-:S05]  /*35b0*/  PRMT R122, R123, 0x5410, R122 ;  /* 0x000054107b7a7816 */ /* 0x000fca000000007a */
[----:B------:R-:W-:Y:S05]  /*35c0*/  @!P5 BRA `(.L_x_8810) ;  /* 0x00000000009cd947 */ /* 0x000fea0003800000 */
        /* <DEDUP_REMOVED lines=8> */
[--C-:B------:R-:W-:Y:S02]  /*3650*/  HADD2.F32 R125, -RZ, R122.reuse.H1_H1 ;  /* 0x3000007aff7d7230 */ /* 0x100fe40000004100 */
[----:B------:R-:W-:Y:S01]  /*3660*/  FMUL.FTZ R117, R116, UR12 ;  /* 0x0000000c74757c20 */ /* 0x000fe20008410000 */
[----:B------:R-:W-:Y:S02]  /*3670*/  HADD2.F32 R121, -RZ, R121.H0_H0 ;  /* 0x20000079ff797230 */ /* 0x000fe40000004100 */
        /* <DEDUP_REMOVED lines=19> */
[----:B------:R-:W-:Y:S01]  /*37b0*/  FFMA.FTZ R126, R127, R121, R38 ;  /* 0x000000797f7e7223 */ /* 0x000fe20000010026 */
[----:B------:R-:W-:Y:S01]  /*37c0*/  F2FP.F16.F32.PACK_AB R123, R123, R36 ;  /* 0x000000247b7b723e */ /* 0x000fe200000000ff */
[----:B------:R-:W-:Y:S01]  /*37d0*/  FFMA.FTZ R127, R120, R122, R39 ;  /* 0x0000007a787f7223 */ /* 0x000fe20000010027 */
[----:B------:R-:W-:Y:S02]  /*37e0*/  F2FP.F16.F32.PACK_AB R130, R129, R130 ;  /* 0x000000828182723e */ /* 0x000fe400000000ff */
[C---:B------:R-:W-:Y:S02]  /*37f0*/  PRMT R36, R123.reuse, 0x7632, R36 ;  /* 0x000076327b247816 */ /* 0x040fe40000000024 */
[----:B------:R-:W-:-:S02]  /*3800*/  PRMT R129, R123, 0x7610, R129 ;  /* 0x000076107b817816 */ /* 0x000fc40000000081 */
[C---:B------:R-:W-:Y:S02]  /*3810*/  PRMT R123, R130.reuse, 0x7632, R123 ;  /* 0x00007632827b7816 */ /* 0x040fe4000000007b */
[----:B------:R-:W-:Y:S01]  /*3820*/  PRMT R122, R130, 0x7610, R122 ;  /* 0x00007610827a7816 */ /* 0x000fe2000000007a */
[----:B------:R-:W-:Y:S06]  /*3830*/  BRA `(.L_x_8811) ;  /* 0x0000000000987947 */ /* 0x000fec0003800000 */
.L_x_8810:
        /* <DEDUP_REMOVED lines=9> */
[--C-:B------:R-:W-:Y:S02]  /*38d0*/  HADD2.F32 R125, -RZ, R122.reuse.H1_H1 ;  /* 0x3000007aff7d7230 */ /* 0x100fe40000004100 */
[----:B------:R-:W-:Y:S01]  /*38e0*/  FMUL.FTZ R130, R130, UR24 ;  /* 0x0000001882827c20 */ /* 0x000fe20008410000 */
[----:B------:R-:W-:Y:S02]  /*38f0*/  HADD2.F32 R121, -RZ, R121.H0_H0 ;  /* 0x20000079ff797230 */ /* 0x000fe40000004100 */
        /* <DEDUP_REMOVED lines=10> */
[----:B------:R-:W-:-:S03]  /*39a0*/  FADD.FTZ R123, R152, -R123 ;  /* 0x8000007b987b7221 */ /* 0x000fc60000010000 */
[----:B------:R-:W-:Y:S01]  /*39b0*/  FMUL.FTZ R126, R126, UR24 ;  /* 0x000000187e7e7c20 */ /* 0x000fe20008410000 */
[----:B------:R-:W-:-:S03]  /*39c0*/  FMUL.FTZ R123, R123, UR24 ;  /* 0x000000187b7b7c20 */ /* 0x000fc60008410000 */
[----:B------:R-:W-:Y:S01]  /*39d0*/  FMUL.FTZ R126, R126, UR12 ;  /* 0x0000000c7e7e7c20 */ /* 0x000fe20008410000 */
[----:B------:R-:W-:-:S03]  /*39e0*/  FMUL.FTZ R127, R123, UR12 ;  /* 0x0000000c7b7f7c20 */ /* 0x000fc60008410000 */
[C---:B------:R-:W-:Y:S01]  /*39f0*/  FMUL.FTZ R123, R126.reuse, R120 ;  /* 0x000000787e7b7220 */ /* 0x040fe20000410000 */
[C---:B------:R-:W-:Y:S01]  /*3a00*/  FMUL.FTZ R132, R127.reuse, R132 ;  /* 0x000000847f847220 */ /* 0x040fe20000410000 */
[----:B------:R-:W-:Y:S01]  /*3a10*/  FFMA.FTZ R125, R126, R125, R37 ;  /* 0x0000007d7e7d7223 */ /* 0x000fe20000010025 */
[----:B------:R-:W-:Y:S01]  /*3a20*/  FFMA.FTZ R126, R127, R121, R38 ;  /* 0x000000797f7e7223 */ /* 0x000fe20000010026 */
[----:B------:R-:W-:Y:S01]  /*3a30*/  FFMA.FTZ R127, R130, R122, R39 ;  /* 0x0000007a827f7223 */ /* 0x000fe20000010027 */
[----:B------:R-:W-:Y:S02]  /*3a40*/  F2FP.F16.F32.PACK_AB R123, R123, R36 ;  /* 0x000000247b7b723e */ /* 0x000fe400000000ff */
[----:B------:R-:W-:Y:S02]  /*3a50*/  F2FP.F16.F32.PACK_AB R132, R129, R132 ;  /* 0x000000848184723e */ /* 0x000fe400000000ff */
[C---:B------:R-:W-:Y:S02]  /*3a60*/  PRMT R36, R123.reuse, 0x7632, R36 ;  /* 0x000076327b247816 */ /* 0x040fe40000000024 */
[----:B------:R-:W-:-:S02]  /*3a70*/  PRMT R129, R123, 0x7610, R129 ;  /* 0x000076107b817816 */ /* 0x000fc40000000081 */
[C---:B------:R-:W-:Y:S02]  /*3a80*/  PRMT R123, R132.reuse, 0x7632, R123 ;  /* 0x00007632847b7816 */ /* 0x040fe4000000007b */
[----:B------:R-:W-:-:S07]  /*3a90*/  PRMT R122, R132, 0x7610, R122 ;  /* 0x00007610847a7816 */ /* 0x000fce000000007a */
.L_x_8811:
        /* <DEDUP_REMOVED lines=16> */
.L_x_8809:
[----:B------:R-:W-:Y:S05]  /*3ba0*/  BSYNC.RECONVERGENT B1 ;  /* 0x0000000000017941 */ /* 0x000fea0003800200 */
.L_x_8808:
        /* <DEDUP_REMOVED lines=50> */
.L_x_8814:
        /* <DEDUP_REMOVED lines=38> */
.L_x_8815:
        /* <DEDUP_REMOVED lines=16> */
.L_x_8813:
[----:B------:R-:W-:Y:S05]  /*4230*/  BSYNC.RECONVERGENT B1 ;  /* 0x0000000000017941 */ /* 0x000fea0003800200 */
.L_x_8812:
        /* <DEDUP_REMOVED lines=50> */
.L_x_8818:
        /* <DEDUP_REMOVED lines=38> */
.L_x_8819:
        /* <DEDUP_REMOVED lines=16> */
.L_x_8817:
[----:B------:R-:W-:Y:S05]  /*48c0*/  BSYNC.RECONVERGENT B1 ;  /* 0x0000000000017941 */ /* 0x000fea0003800200 */
.L_x_8816:
        /* <DEDUP_REMOVED lines=50> */
.L_x_8822:
        /* <DEDUP_REMOVED lines=38> */
.L_x_8823:
        /* <DEDUP_REMOVED lines=16> */
.L_x_8821:
[----:B------:R-:W-:Y:S05]  /*4f50*/  BSYNC.RECONVERGENT B1 ;  /* 0x0000000000017941 */ /* 0x000fea0003800200 */
.L_x_8820:
        /* <DEDUP_REMOVED lines=50> */
.L_x_8826:
        /* <DEDUP_REMOVED lines=38> */
.L_x_8827:
        /* <DEDUP_REMOVED lines=16> */
.L_x_8825:
[----:B------:R-:W-:Y:S05]  /*55e0*/  BSYNC.RECONVERGENT B1 ;  /* 0x0000000000017941 */ /* 0x000fea0003800200 */
.L_x_8824:
        /* <DEDUP_REMOVED lines=42> */
[----:B------:R-:W-:Y:S02]  /*5890*/  F2FP.F16.F32.PACK_AB R123, R123, R16 ;  /* 0x000000107b7b723e */ /* 0x000fe400000000ff */
[----:B------:R-:W-:Y:S01]  /*58a0*/  F2FP.F16.F32.PACK_AB R124, R129, R124 ;  /* 0x0000007c817c723e */ /* 0x000fe200000000ff */
[----:B------:R-:W-:Y:S01]  /*58b0*/  FFMA.FTZ R129, R130, R122, R19 ;  /* 0x0000007a82817223 */ /* 0x000fe20000010013 */
[----:B------:R-:W-:Y:S02]  /*58c0*/  PRMT R18, R123, 0x7632, R18 ;  /* 0x000076327b127816 */ /* 0x000fe40000000012 */
[----:B------:R-:W-:-:S02]  /*58d0*/  PRMT R121, R124, 0x7632, R121 ;  /* 0x000076327c797816 */ /* 0x000fc40000000079 */
[----:B------:R-:W-:Y:S01]  /*58e0*/  PRMT R120, R124, 0x7610, R120 ;  /* 0x000076107c787816 */ /* 0x000fe20000000078 */
[----:B------:R-:W-:Y:S06]  /*58f0*/  BRA `(.L_x_8830) ;  /* 0x0000000000947947 */ /* 0x000fec0003800000 */
.L_x_8829:
[--C-:B------:R-:W-:Y:S01]  /*5900*/  FFMA.FTZ R123, R185, UR4, R128.reuse ;  /* 0x00000004b97b7c23 */ /* 0x100fe20008010080 */
[----:B------:R-:W-:Y:S02]  /*5910*/  HADD2.F32 R120, -RZ, R120.H0_H0 ;  /* 0x20000078ff787230 */ /* 0x000fe40000004100 */
[--C-:B------:R-:W-:Y:S01]  /*5920*/  FFMA.FTZ R130, R190, UR4, R128.reuse ;  /* 0x00000004be827c23 */ /* 0x100fe20008010080 */
[----:B------:R-:W-:Y:S02]  /*5930*/  HADD2.F32 R124, -RZ, R220.H0_H0 ;  /* 0x200000dcff7c7230 */ /* 0x000fe40000004100 */
[----:B------:R-:W-:Y:S01]  /*5940*/  FADD.FTZ R123, R188, -R123 ;  /* 0x8000007bbc7b7221 */ /* 0x000fe20000010000 */
[----:B------:R-:W-:Y:S01]  /*5950*/  FFMA.FTZ R125, R189, UR4, R128 ;  /* 0x00000004bd7d7c23 */ /* 0x000fe20008010080 */
[----:B------:R-:W-:Y:S01]  /*5960*/  FADD.FTZ R130, R187, -R130 ;  /* 0x80000082bb827221 */ /* 0x000fe20000010000 */
[----:B------:R-:W-:Y:S02]  /*5970*/  HADD2.F32 R129, -RZ, R221.H1_H1 ;  /* 0x300000ddff817230 */ /* 0x000fe40000004100 */
[----:B------:R-:W-:Y:S01]  /*5980*/  FMUL.FTZ R123, R123, UR24 ;  /* 0x000000187b7b7c20 */ /* 0x000fe20008410000 */
[----:B------:R-:W-:Y:S01]  /*5990*/  FADD.FTZ R125, R192, -R125 ;  /* 0x8000007dc07d7221 */ /* 0x000fe20000010000 */
[----:B------:R-:W-:Y:S01]  /*59a0*/  FMUL.FTZ R130, R130, UR24 ;  /* 0x0000001882827c20 */ /* 0x000fe20008410000 */
[----:B------:R-:W-:-:S02]  /*59b0*/  HADD2.F32 R121, -RZ, R121.H0_H0 ;  /* 0x20000079ff797230 */ /* 0x000fc40000004100 */
[----:B------:R-:W-:Y:S01]  /*59c0*/  FMUL.FTZ R123, R123, UR12 ;  /* 0x0000000c7b7b7c20 */ /* 0x000fe20008410000 */
[----:B------:R-:W-:Y:S01]  /*59d0*/  FMUL.FTZ R125, R125, UR24 ;  /* 0x000000187d7d7c20 */ /* 0x000fe20008410000 */
[----:B------:R-:W-:Y:S02]  /*59e0*/  FMUL.FTZ R130, R130, UR12 ;  /* 0x0000000c82827c20 */ /* 0x000fe40008410000 */
[C---:B------:R-:W-:Y:S01]  /*59f0*/  FFMA.FTZ R126, R123.reuse, R120, R16 ;  /* 0x000000787b7e7223 */ /* 0x040fe20000010010 */
[----:B------:R-:W-:Y:S01]  /*5a00*/  FMUL.FTZ R16, R123, R124 ;  /* 0x0000007c7b107220 */ /* 0x000fe20000410000 */
[----:B------:R-:W-:Y:S01]  /*5a10*/  FFMA.FTZ R124, R194, UR4, R128 ;  /* 0x00000004c27c7c23 */ /* 0x000fe20008010080 */
[----:B------:R-:W-:Y:S02]  /*5a20*/  HADD2.F32 R123, -RZ, R220.H1_H1 ;  /* 0x300000dcff7b7230 */ /* 0x000fe40000004100 */
[----:B------:R-:W-:Y:S01]  /*5a30*/  FMUL.FTZ R125, R125, UR12 ;  /* 0x0000000c7d7d7c20 */ /* 0x000fe20008410000 */
[----:B------:R-:W-:-:S02]  /*5a40*/  HADD2.F32 R120, -RZ, R122.H1_H1 ;  /* 0x3000007aff787230 */ /* 0x000fc40000004100 */
[----:B------:R-:W-:Y:S01]  /*5a50*/  FADD.FTZ R127, R191, -R124 ;  /* 0x8000007cbf7f7221 */ /* 0x000fe20000010000 */
[----:B------:R-:W-:Y:S02]  /*5a60*/  HADD2.F32 R124, -RZ, R221.H0_H0 ;  /* 0x200000ddff7c7230 */ /* 0x000fe40000004100 */
[C---:B------:R-:W-:Y:S01]  /*5a70*/  FMUL.FTZ R123, R130.reuse, R123 ;  /* 0x0000007b827b7220 */ /* 0x040fe20000410000 */
[----:B------:R-:W-:Y:S02]  /*5a80*/  HADD2.F32 R122, -RZ, R122.H0_H0 ;  /* 0x2000007aff7a7230 */ /* 0x000fe40000004100 */
[----:B------:R-:W-:Y:S01]  /*5a90*/  FMUL.FTZ R127, R127, UR24 ;  /* 0x000000187f7f7c20 */ /* 0x000fe20008410000 */
[----:B------:R-:W-:Y:S01]  /*5aa0*/  FMUL.FTZ R124, R125, R124 ;  /* 0x0000007c7d7c7220 */ /* 0x000fe20000410000 */
[----:B------:R-:W-:Y:S02]  /*5ab0*/  F2FP.F16.F32.PACK_AB R123, R123, R16 ;  /* 0x000000107b7b723e */ /* 0x000fe400000000ff */
[----:B------:R-:W-:Y:S01]  /*5ac0*/  FMUL.FTZ R128, R127, UR12 ;  /* 0x0000000c7f807c20 */ /* 0x000fe20008410000 */
[----:B------:R-:W-:-:S03]  /*5ad0*/  FFMA.FTZ R127, R130, R120, R17 ;  /* 0x00000078827f7223 */ /* 0x000fc60000010011 */
[C---:B------:R-:W-:Y:S01]  /*5ae0*/  FMUL.FTZ R131, R128.reuse, R129 ;  /* 0x0000008180837220 */ /* 0x040fe20000410000 */
[----:B------:R-:W-:Y:S01]  /*5af0*/  FFMA.FTZ R129, R128, R122, R19 ;  /* 0x0000007a80817223 */ /* 0x000fe20000010013 */
[--C-:B------:R-:W-:Y:S01]  /*5b00*/  FFMA.FTZ R128, R125, R121, R18.reuse ;  /* 0x000000797d807223 */ /* 0x100fe20000010012 */
[----:B------:R-:W-:Y:S02]  /*5b10*/  PRMT R18, R123, 0x7632, R18 ;  /* 0x000076327b127816 */ /* 0x000fe40000000012 */
[----:B------:R-:W-:-:S04]  /*5b20*/  F2FP.F16.F32.PACK_AB R124, R131, R124 ;  /* 0x0000007c837c723e */ /* 0x000fc800000000ff */
[C---:B------:R-:W-:Y:S02]  /*5b30*/  PRMT R121, R124.reuse, 0x7632, R121 ;  /* 0x000076327c797816 */ /* 0x040fe40000000079 */
[----:B------:R-:W-:-:S07]  /*5b40*/  PRMT R120, R124, 0x7610, R120 ;  /* 0x000076107c787816 */ /* 0x000fce0000000078 */
.L_x_8830:
        /* <DEDUP_REMOVED lines=16> */
.L_x_8803:
        /* <DEDUP_REMOVED lines=16> */
[----:B-----5:R-:W-:Y:S01]  /*5d50*/  FFMA.FTZ R127, R123, UR24, R14 ;  /* 0x000000187b7f7c23 */ /* 0x020fe2000801000e */
[----:B------:R-:W-:Y:S01]  /*5d60*/  FFMA.FTZ R130, R130, UR24, R15 ;  /* 0x0000001882827c23 */ /* 0x000fe2000801000f */
[----:B------:R-:W-:Y:S01]  /*5d70*/  FFMA.FTZ R123, R3, UR4, R128 ;  /* 0x00000004037b7c23 */ /* 0x000fe20008010080 */
[----:B------:R-:W-:Y:S01]  /*5d80*/  FADD.FTZ R122, R139, -R122 ;  /* 0x8000007a8b7a7221 */ /* 0x000fe20000010000 */
[----:B------:R-:W-:Y:S01]  /*5d90*/  FMUL.FTZ R127, R127, UR12 ;  /* 0x0000000c7f7f7c20 */ /* 0x000fe20008410000 */
[----:B------:R-:W-:Y:S01]  /*5da0*/  FMUL.FTZ R130, R130, UR12 ;  /* 0x0000000c82827c20 */ /* 0x000fe20008410000 */
[----:B------:R-:W-:Y:S01]  /*5db0*/  FADD.FTZ R123, R140, -R123 ;  /* 0x8000007b8c7b7221 */ /* 0x000fe20000010000 */
[----:B------:R-:W-:Y:S01]  /*5dc0*/  FFMA.FTZ R126, R122, UR24, R13 ;  /* 0x000000187a7e7c23 */ /* 0x000fe2000801000d */
[----:B------:R-:W-:-:S02]  /*5dd0*/  HADD2.F32 R222, -RZ, R208.H0_H0 ;  /* 0x200000d0ffde7230 */ /* 0x000fc40000004100 */
[----:B------:R-:W-:Y:S01]  /*5de0*/  FMUL.FTZ R132, R125, R130 ;  /* 0x000000827d847220 */ /* 0x000fe20000410000 */
[----:B------:R-:W-:Y:S02]  /*5df0*/  HADD2.F32 R125, -RZ, R208.H1_H1 ;  /* 0x300000d0ff7d7230 */ /* 0x000fe40000004100 */
[----:B------:R-:W-:Y:S01]  /*5e00*/  FFMA.FTZ R129, R123, UR24, R12 ;  /* 0x000000187b817c23 */ /* 0x000fe2000801000c */
[----:B------:R-:W-:Y:S01]  /*5e10*/  FMUL.FTZ R126, R126, UR12 ;  /* 0x0000000c7e7e7c20 */ /* 0x000fe20008410000 */
[----:B------:R-:W-:Y:S01]  /*5e20*/  FMUL.FTZ R131, R124, R127 ;  /* 0x0000007f7c837220 */ /* 0x000fe20000410000 */
        /* <DEDUP_REMOVED lines=25> */
.L_x_8833:
[----:B------:R-:W-:Y:S05]  /*5fc0*/  BSYNC.RECONVERGENT B1 ;  /* 0x0000000000017941 */ /* 0x000fea0003800200 */
.L_x_8832:
        /* <DEDUP_REMOVED lines=51> */
.L_x_8835:
[----:B------:R-:W-:Y:S05]  /*6300*/  BSYNC.RECONVERGENT B1 ;  /* 0x0000000000017941 */ /* 0x000fea0003800200 */
.L_x_8834:
        /* <DEDUP_REMOVED lines=51> */
.L_x_8837:
[----:B------:R-:W-:Y:S05]  /*6640*/  BSYNC.RECONVERGENT B1 ;  /* 0x0000000000017941 */ /* 0x000fea0003800200 */
.L_x_8836:
        /* <DEDUP_REMOVED lines=51> */
.L_x_8839:
[----:B------:R-:W-:Y:S05]  /*6980*/  BSYNC.RECONVERGENT B1 ;  /* 0x0000000000017941 */ /* 0x000fea0003800200 */
.L_x_8838:
        /* <DEDUP_REMOVED lines=51> */
.L_x_8841:
[----:B------:R-:W-:Y:S05]  /*6cc0*/  BSYNC.RECONVERGENT B1 ;  /* 0x0000000000017941 */ /* 0x000fea0003800200 */
.L_x_8840:
        /* <DEDUP_REMOVED lines=51> */
.L_x_8843:
[----:B------:R-:W-:Y:S05]  /*7000*/  BSYNC.RECONVERGENT B1 ;  /* 0x0000000000017941 */ /* 0x000fea0003800200 */
.L_x_8842:
        /* <DEDUP_REMOVED lines=12> */
[----:B-----5:R-:W-:Y:S01]  /*70d0*/  FFMA.FTZ R126, R126, UR24, R115 ;  /* 0x000000187e7e7c23 */ /* 0x020fe20008010073 */
[----:B------:R-:W-:Y:S01]  /*70e0*/  FFMA.FTZ R127, R123, UR24, R114 ;  /* 0x000000187b7f7c23 */ /* 0x000fe20008010072 */
[----:B------:R-:W-:Y:S01]  /*70f0*/  FADD.FTZ R122, R187, -R122 ;  /* 0x8000007abb7a7221 */ /* 0x000fe20000010000 */
[----:B------:R-:W-:Y:S01]  /*7100*/  FFMA.FTZ R123, R185, UR4, R128 ;  /* 0x00000004b97b7c23 */ /* 0x000fe20008010080 */
[----:B------:R-:W-:Y:S01]  /*7110*/  FMUL.FTZ R126, R126, UR12 ;  /* 0x0000000c7e7e7c20 */ /* 0x000fe20008410000 */
[----:B------:R-:W-:Y:S01]  /*7120*/  FMUL.FTZ R127, R127, UR12 ;  /* 0x0000000c7f7f7c20 */ /* 0x000fe20008410000 */
[----:B------:R-:W-:Y:S01]  /*7130*/  FFMA.FTZ R128, R122, UR24, R113 ;  /* 0x000000187a807c23 */ /* 0x000fe20008010071 */
[----:B------:R-:W-:Y:S01]  /*7140*/  FADD.FTZ R123, R188, -R123 ;  /* 0x8000007bbc7b7221 */ /* 0x000fe20000010000 */
[----:B------:R-:W-:-:S02]  /*7150*/  HADD2.F32 R125, -RZ, R220.H1_H1 ;  /* 0x300000dcff7d7230 */ /* 0x000fc40000004100 */
[----:B------:R-:W-:Y:S01]  /*7160*/  FMUL.FTZ R130, R130, R127 ;  /* 0x0000007f82827220 */ /* 0x000fe20000410000 */
[----:B------:R-:W-:Y:S01]  /*7170*/  FMUL.FTZ R128, R128, UR12 ;  /* 0x0000000c80807c20 */ /* 0x000fe20008410000 */
[----:B------:R-:W-:Y:S01]  /*7180*/  FFMA.FTZ R129, R123, UR24, R112 ;  /* 0x000000187b817c23 */ /* 0x000fe20008010070 */
[----:B------:R-:W-:Y:S01]  /*7190*/  FMUL.FTZ R131, R131, R126 ;  /* 0x0000007e83837220 */ /* 0x000fe20000410000 */
[----:B------:R-:W-:Y:S02]  /*71a0*/  HADD2.F32 R132, -RZ, R220.H0_H0 ;  /* 0x200000dcff847230 */ /* 0x000fe40000004100 */
[----:B------:R-:W-:Y:S01]  /*71b0*/  FMUL.FTZ R134, R125, R128 ;  /* 0x000000807d867220 */ /* 0x000fe20000410000 */
[----:B------:R-:W0:Y:S01]  /*71c0*/  LDC.64 R122, c[0x0][0x468] ;  /* 0x00011a00ff7a7b82 */ /* 0x000e220000000a00 */
[----:B------:R-:W-:Y:S01]  /*71d0*/  FMUL.FTZ R129, R129, UR12 ;  /* 0x0000000c81817c20 */ /* 0x000fe20008410000 */
[----:B------:R-:W-:Y:S03]  /*71e0*/  F2F.F16.F32 R130, R130 ;  /* 0x0000008200827304 */ /* 0x000fe60000200800 */
[----:B------:R-:W-:-:S05]  /*71f0*/  FMUL.FTZ R132, R132, R129 ;  /* 0x0000008184847220 */ /* 0x000fca0000410000 */
[----:B------:R-:W1:Y:S08]  /*7200*/  F2F.F16.F32 R124, R134 ;  /* 0x00000086007c7304 */ /* 0x000e700000200800 */
[----:B------:R-:W3:Y:S01]  /*7210*/  F2F.F16.F32 R131, R131 ;  /* 0x0000008300837304 */ /* 0x000ee20000200800 */
[----:B0-----:R-:W-:-:S07]  /*7220*/  IMAD.WIDE.U32 R122, R136, 0x8, R122 ;  /* 0x00000008887a7825 */ /* 0x001fce00078e007a */
        /* <DEDUP_REMOVED lines=17> */
.L_x_8831:
        /* <DEDUP_REMOVED lines=8> */
[----:B------:R-:W-:Y:S01]  /*73c0*/  FFMA.FTZ R123, R3, UR4, R128 ;  /* 0x00000004037b7c23 */ /* 0x000fe20008010080 */
[--C-:B------:R-:W-:Y:S02]  /*73d0*/  HADD2.F32 R122, -RZ, R209.reuse.H0_H0 ;  /* 0x200000d1ff7a7230 */ /* 0x100fe40000004100 */
[----:B------:R-:W-:Y:S01]  /*73e0*/  FADD.FTZ R117, R144, -R117 ;  /* 0x8000007590757221 */ /* 0x000fe20000010000 */
[----:B------:R-:W-:Y:S01]  /*73f0*/  FADD.FTZ R124, R143, -R116 ;  /* 0x800000748f7c7221 */ /* 0x000fe20000010000 */
[----:B------:R-:W-:Y:S01]  /*7400*/  FFMA.FTZ R116, R142, UR4, R128 ;  /* 0x000000048e747c23 */ /* 0x000fe20008010080 */
[----:B------:R-:W-:Y:S01]  /*7410*/  FADD.FTZ R123, R140, -R123 ;  /* 0x8000007b8c7b7221 */ /* 0x000fe20000010000 */
[----:B-----5:R-:W-:Y:S01]  /*7420*/  FFMA.FTZ R118, R117, UR24, R14 ;  /* 0x0000001875767c23 */ /* 0x020fe2000801000e */
[----:B------:R-:W-:Y:S01]  /*7430*/  FFMA.FTZ R119, R124, UR24, R15 ;  /* 0x000000187c777c23 */ /* 0x000fe2000801000f */
[----:B------:R-:W-:Y:S01]  /*7440*/  FADD.FTZ R116, R139, -R116 ;  /* 0x800000748b747221 */ /* 0x000fe20000010000 */
[----:B------:R-:W-:-:S02]  /*7450*/  HADD2.F32 R125, -RZ, R209.H1_H1 ;  /* 0x300000d1ff7d7230 */ /* 0x000fc40000004100 */
[----:B------:R-:W-:Y:S01]  /*7460*/  FMUL.FTZ R131, R118, UR12 ;  /* 0x0000000c76837c20 */ /* 0x000fe20008410000 */
[----:B------:R-:W-:Y:S01]  /*7470*/  FMUL.FTZ R132, R119, UR12 ;  /* 0x0000000c77847c20 */ /* 0x000fe20008410000 */
[----:B------:R-:W-:Y:S01]  /*7480*/  FFMA.FTZ R117, R116, UR24, R13 ;  /* 0x0000001874757c23 */ /* 0x000fe2000801000d */
[--C-:B------:R-:W-:Y:S02]  /*7490*/  HADD2.F32 R127, -RZ, R208.reuse.H1_H1 ;  /* 0x300000d0ff7f7230 */ /* 0x100fe40000004100 */
[----:B------:R-:W-:Y:S01]  /*74a0*/  FMUL.FTZ R122, R122, R131 ;  /* 0x000000837a7a7220 */ /* 0x000fe20000410000 */
[----:B------:R-:W-:Y:S01]  /*74b0*/  FFMA.FTZ R116, R123, UR24, R12 ;  /* 0x000000187b747c23 */ /* 0x000fe2000801000c */
[----:B------:R-:W-:Y:S01]  /*74c0*/  FMUL.FTZ R130, R117, UR12 ;  /* 0x0000000c75827c20 */ /* 0x000fe20008410000 */
[----:B------:R-:W-:Y:S01]  /*74d0*/  FMUL.FTZ R135, R125, R132 ;  /* 0x000000847d877220 */ /* 0x000fe20000410000 */
[----:B------:R-:W-:Y:S01]  /*74e0*/  HADD2.F32 R126, -RZ, R208.H0_H0 ;  /* 0x200000d0ff7e7230 */ /* 0x000fe20000004100 */
[----:B------:R0:W-:Y:S01]  /*74f0*/  F2F.F16.F32 R134, R122 ;  /* 0x0000007a00867304 */ /* 0x0001e20000200800 */
[----:B------:R-:W1:Y:S01]  /*7500*/  LDC.64 R124, c[0x0][0x478] ;  /* 0x00011e00ff7c7b82 */ /* 0x000e620000000a00 */
[----:B------:R-:W-:Y:S01]  /*7510*/  FMUL.FTZ R129, R116, UR12 ;  /* 0x0000000c74817c20 */ /* 0x000fe20008410000 */
[----:B------:R-:W-:-:S03]  /*7520*/  FMUL.FTZ R222, R127, R130 ;  /* 0x000000827fde7220 */ /* 0x000fc60000410000 */
[----:B------:R-:W-:Y:S02]  /*7530*/  FMUL.FTZ R133, R126, R129 ;  /* 0x000000817e857220 */ /* 0x000fe40000410000 */
[----:B------:R-:W3:Y:S01]  /*7540*/  F2F.F16.F32 R127, R222 ;  /* 0x000000de007f7304 */ /* 0x000ee20000200800 */
[----:B0-----:R-:W0:Y:S07]  /*7550*/  LDC.64 R122, c[0x0][0x468] ;  /* 0x00011a00ff7a7b82 */ /* 0x001e2e0000000a00 */
[----:B------:R-:W4:Y:S01]  /*7560*/  F2F.F16.F32 R135, R135 ;  /* 0x0000008700877304 */ /* 0x000f220000200800 */
[----:B---3--:R-:W-:-:S07]  /*7570*/  IMAD.WIDE.U32 R126, R127, 0x10000, RZ ;  /* 0x000100007f7e7825 */ /* 0x008fce00078e00ff */
[----:B------:R-:W3:Y:S01]  /*7580*/  F2F.F16.F32 R133, R133 ;  /* 0x0000008500857304 */ /* 0x000ee20000200800 */
[----:B-1----:R-:W-:Y:S01]  /*7590*/  IMAD.WIDE.U32 R124, R136, 0x10, R124 ;  /* 0x00000010887c7825 */ /* 0x002fe200078e007c */
[----:B----4-:R-:W-:-:S04]  /*75a0*/  PRMT R135, R134, 0x5410, R135 ;  /* 0x0000541086877816 */ /* 0x010fc80000000087 */
[----:B------:R1:W-:Y:S01]  /*75b0*/  STG.E.128 desc[UR14][R124.64], R116 ;  /* 0x000000747c007986 */ /* 0x0003e2000c101d0e */
[C---:B0-----:R-:W-:Y:S01]  /*75c0*/  IMAD.WIDE.U32 R122, R136.reuse, 0x8, R122 ;  /* 0x00000008887a7825 */ /* 0x041fe200078e007a */
[----:B------:R-:W-:Y:S02]  /*75d0*/  IADD3 R136, PT, PT, R136, 0x100, RZ ;  /* 0x0000010088887810 */ /* 0x000fe40007ffe0ff */
        /* <DEDUP_REMOVED lines=13> */
.L_x_8845:
[----:B------:R-:W-:Y:S05]  /*76b0*/  BSYNC.RECONVERGENT B1 ;  /* 0x0000000000017941 */ /* 0x000fea0003800200 */
.L_x_8844:
        /* <DEDUP_REMOVED lines=8> */
[--C-:B------:R-:W-:Y:S02]  /*7740*/  HADD2.F32 R125, -RZ, R211.reuse.H1_H1 ;  /* 0x300000d3ff7d7230 */ /* 0x100fe40000004100 */
[----:B------:R-:W-:Y:S01]  /*7750*/  FADD.FTZ R124, R151, -R116 ;  /* 0x80000074977c7221 */ /* 0x000fe20000010000 */
[----:B------:R-:W-:Y:S01]  /*7760*/  FFMA.FTZ R116, R150, UR4, R128 ;  /* 0x0000000496747c23 */ /* 0x000fe20008010080 */
[----:B------:R-:W-:Y:S01]  /*7770*/  FADD.FTZ R117, R152, -R117 ;  /* 0x8000007598757221 */ /* 0x000fe20000010000 */
[----:B------:R-:W-:Y:S01]  /*7780*/  FADD.FTZ R123, R148, -R123 ;  /* 0x8000007b947b7221 */ /* 0x000fe20000010000 */
[----:B-----5:R-:W-:Y:S01]  /*7790*/  FFMA.FTZ R119, R124, UR24, R11 ;  /* 0x000000187c777c23 */ /* 0x020fe2000801000b */
[----:B------:R-:W-:Y:S01]  /*77a0*/  FADD.FTZ R116, R147, -R116 ;  /* 0x8000007493747221 */ /* 0x000fe20000010000 */
[----:B------:R-:W-:Y:S01]  /*77b0*/  FFMA.FTZ R118, R117, UR24, R10 ;  /* 0x0000001875767c23 */ /* 0x000fe2000801000a */
[----:B------:R-:W-:-:S02]  /*77c0*/  HADD2.F32 R122, -RZ, R211.H0_H0 ;  /* 0x200000d3ff7a7230 */ /* 0x000fc40000004100 */
[----:B------:R-:W-:Y:S01]  /*77d0*/  FMUL.FTZ R132, R119, UR12 ;  /* 0x0000000c77847c20 */ /* 0x000fe20008410000 */
[----:B------:R-:W-:Y:S01]  /*77e0*/  FFMA.FTZ R117, R116, UR24, R9 ;  /* 0x0000001874757c23 */ /* 0x000fe20008010009 */
[----:B------:R-:W-:Y:S01]  /*77f0*/  FMUL.FTZ R131, R118, UR12 ;  /* 0x0000000c76837c20 */ /* 0x000fe20008410000 */
[----:B------:R-:W-:Y:S01]  /*7800*/  FFMA.FTZ R116, R123, UR24, R8 ;  /* 0x000000187b747c23 */ /* 0x000fe20008010008 */
[----:B------:R-:W-:Y:S01]  /*7810*/  FMUL.FTZ R135, R125, R132 ;  /* 0x000000847d877220 */ /* 0x000fe20000410000 */
[--C-:B------:R-:W-:Y:S02]  /*7820*/  HADD2.F32 R125, -RZ, R210.reuse.H1_H1 ;  /* 0x300000d2ff7d7230 */ /* 0x100fe40000004100 */
[----:B------:R-:W-:Y:S01]  /*7830*/  FMUL.FTZ R130, R117, UR12 ;  /* 0x0000000c75827c20 */ /* 0x000fe20008410000 */
[----:B------:R-:W-:Y:S01]  /*7840*/  FMUL.FTZ R134, R122, R131 ;  /* 0x000000837a867220 */ /* 0x000fe20000410000 */
[----:B------:R-:W-:Y:S01]  /*7850*/  HADD2.F32 R126, -RZ, R210.H0_H0 ;  /* 0x200000d2ff7e7230 */ /* 0x000fe20000004100 */
[----:B------:R-:W0:Y:S01]  /*7860*/  LDC.64 R122, c[0x0][0x478] ;  /* 0x00011e00ff7a7b82 */ /* 0x000e220000000a00 */
[----:B------:R-:W-:Y:S01]  /*7870*/  FMUL.FTZ R222, R125, R130 ;  /* 0x000000827dde7220 */ /* 0x000fe20000410000 */
[----:B------:R-:W-:Y:S01]  /*7880*/  FMUL.FTZ R129, R116, UR12 ;  /* 0x0000000c74817c20 */ /* 0x000fe20008410000 */
[----:B------:R-:W-:Y:S03]  /*7890*/  F2F.F16.F32 R135, R135 ;  /* 0x0000008700877304 */ /* 0x000fe60000200800 */
[----:B------:R-:W-:-:S02]  /*78a0*/  FMUL.FTZ R133, R126, R129 ;  /* 0x000000817e857220 */ /* 0x000fc40000410000 */
[----:B------:R-:W1:Y:S03]  /*78b0*/  LDC.64 R124, c[0x0][0x468] ;  /* 0x00011a00ff7c7b82 */ /* 0x000e660000000a00 */
[----:B------:R-:W3:Y:S08]  /*78c0*/  F2F.F16.F32 R127, R222 ;  /* 0x000000de007f7304 */ /* 0x000ef00000200800 */
[----:B------:R-:W4:Y:S01]  /*78d0*/  F2F.F16.F32 R134, R134 ;  /* 0x0000008600867304 */ /* 0x000f220000200800 */
[----:B0-----:R-:W-:-:S07]  /*78e0*/  IMAD.WIDE.U32 R122, R136, 0x10, R122 ;  /* 0x00000010887a7825 */ /* 0x001fce00078e007a */
[----:B------:R-:W0:Y:S01]  /*78f0*/  F2F.F16.F32 R133, R133 ;  /* 0x0000008500857304 */ /* 0x000e220000200800 */
[----:B---3--:R-:W-:Y:S01]  /*7900*/  IMAD.WIDE.U32 R126, R127, 0x10000, RZ ;  /* 0x000100007f7e7825 */ /* 0x008fe200078e00ff */
[----:B------:R3:W-:Y:S03]  /*7910*/  STG.E.128 desc[UR14][R122.64], R116 ;  /* 0x000000747a007986 */ /* 0x0007e6000c101d0e */
[C---:B-1----:R-:W-:Y:S01]  /*7920*/  IMAD.WIDE.U32 R124, R136.reuse, 0x8, R124 ;  /* 0x00000008887c7825 */ /* 0x042fe200078e007c */
[----:B------:R-:W-:Y:S02]  /*7930*/  IADD3 R136, PT, PT, R136, 0x100, RZ ;  /* 0x0000010088887810 */ /* 0x000fe40007ffe0ff */
[----:B----4-:R-:W-:-:S04]  /*7940*/  PRMT R135, R134, 0x5410, R135 ;  /* 0x0000541086877816 */ /* 0x010fc80000000087 */
        /* <DEDUP_REMOVED lines=13> */
.L_x_8847:
[----:B------:R-:W-:Y:S05]  /*7a20*/  BSYNC.RECONVERGENT B1 ;  /* 0x0000000000017941 */ /* 0x000fea0003800200 */
.L_x_8846:
        /* <DEDUP_REMOVED lines=54> */
.L_x_8849:
[----:B------:R-:W-:Y:S05]  /*7d90*/  BSYNC.RECONVERGENT B1 ;  /* 0x0000000000017941 */ /* 0x000fea0003800200 */
.L_x_8848:
        /* <DEDUP_REMOVED lines=54> */
.L_x_8851:
[----:B------:R-:W-:Y:S05]  /*8100*/  BSYNC.RECONVERGENT B1 ;  /* 0x0000000000017941 */ /* 0x000fea0003800200 */
.L_x_8850:
        /* <DEDUP_REMOVED lines=54> */
.L_x_8853:
[----:B------:R-:W-:Y:S05]  /*8470*/  BSYNC.RECONVERGENT B1 ;  /* 0x0000000000017941 */ /* 0x000fea0003800200 */
.L_x_8852:
        /* <DEDUP_REMOVED lines=54> */
.L_x_8855:
[----:B------:R-:W-:Y:S05]  /*87e0*/  BSYNC.RECONVERGENT B1 ;  /* 0x0000000000017941 */ /* 0x000fea0003800200 */
.L_x_8854:
[----:B------:R-:W-:-:S13]  /*87f0*/  ISETP.NE.AND P5, PT, R193, RZ, PT ;  /* 0x000000ffc100720c */ /* 0x000fda0003fa5270 */
[----:B------:R-:W-:Y:S05]  /*8800*/  @!P5 BRA `(.L_x_8828) ;  /* 0x0000000000ccd947 */ /* 0x000fea0003800000 */
[----:B------:R-:W0:Y:S02]  /*8810*/  LDC.64 R116, c[0x0][0x390] ;  /* 0x0000e400ff747b82 */ /* 0x000e240000000a00 */
[----:B0-----:R-:W-:-:S05]  /*8820*/  IMAD.WIDE.U32 R116, R136, 0x8, R116 ;  /* 0x0000000888747825 */ /* 0x001fca00078e0074 */
[----:B------:R0:W2:Y:S01]  /*8830*/  LDG.E.64 R120, desc[UR14][R116.64] ;  /* 0x0000000e74787981 */ /* 0x0000a2000c1e1b00 */
[--C-:B------:R-:W-:Y:S01]  /*8840*/  FFMA.FTZ R119, R189, UR4, R128.reuse ;  /* 0x00000004bd777c23 */ /* 0x100fe20008010080 */
[--C-:B------:R-:W-:Y:S01]  /*8850*/  FFMA.FTZ R122, R194, UR4, R128.reuse ;  /* 0x00000004c27a7c23 */ /* 0x100fe20008010080 */
[----:B------:R-:W-:Y:S01]  /*8860*/  FFMA.FTZ R123, R185, UR4, R128 ;  /* 0x00000004b97b7c23 */ /* 0x000fe20008010080 */
[--C-:B------:R-:W-:Y:S02]  /*8870*/  HADD2.F32 R125, -RZ, R221.reuse.H1_H1 ;  /* 0x300000ddff7d7230 */ /* 0x100fe40000004100 */
[----:B------:R-:W-:Y:S01]  /*8880*/  FADD.FTZ R119, R192, -R119 ;  /* 0x80000077c0777221 */ /* 0x000fe20000010000 */
[----:B------:R-:W-:Y:S01]  /*8890*/  FADD.FTZ R126, R191, -R122 ;  /* 0x8000007abf7e7221 */ /* 0x000fe20000010000 */
[----:B------:R-:W-:Y:S01]  /*88a0*/  FFMA.FTZ R122, R190, UR4, R128 ;  /* 0x00000004be7a7c23 */ /* 0x000fe20008010080 */
[----:B------:R-:W-:Y:S01]  /*88b0*/  FADD.FTZ R123, R188, -R123 ;  /* 0x8000007bbc7b7221 */ /* 0x000fe20000010000 */
[----:B-----5:R-:W-:Y:S01]  /*88c0*/  FFMA.FTZ R118, R119, UR24, R114 ;  /* 0x0000001877767c23 */ /* 0x020fe20008010072 */
[----:B------:R-:W-:Y:S01]  /*88d0*/  FFMA.FTZ R119, R126, UR24, R115 ;  /* 0x000000187e777c23 */ /* 0x000fe20008010073 */
[----:B------:R-:W-:Y:S01]  /*88e0*/  FADD.FTZ R122, R187, -R122 ;  /* 0x8000007abb7a7221 */ /* 0x000fe20000010000 */
[----:B------:R-:W-:-:S02]  /*88f0*/  HADD2.F32 R124, -RZ, R221.H0_H0 ;  /* 0x200000ddff7c7230 */ /* 0x000fc40000004100 */
[----:B------:R-:W-:Y:S01]  /*8900*/  FMUL.FTZ R129, R118, UR12 ;  /* 0x0000000c76817c20 */ /* 0x000fe20008410000 */
[----:B------:R-:W-:Y:S01]  /*8910*/  FMUL.FTZ R130, R119, UR12 ;  /* 0x0000000c77827c20 */ /* 0x000fe20008410000 */
[----:B0-----:R-:W-:Y:S01]  /*8920*/  FFMA.FTZ R117, R122, UR24, R113 ;  /* 0x000000187a757c23 */ /* 0x001fe20008010071 */
[----:B------:R-:W-:Y:S01]  /*8930*/  FFMA.FTZ R116, R123, UR24, R112 ;  /* 0x000000187b747c23 */ /* 0x000fe20008010070 */
[----:B------:R-:W-:Y:S01]  /*8940*/  FMUL.FTZ R132, R124, R129 ;  /* 0x000000817c847220 */ /* 0x000fe20000410000 */
[----:B------:R-:W-:Y:S01]  /*8950*/  FMUL.FTZ R133, R125, R130 ;  /* 0x000000827d857220 */ /* 0x000fe20000410000 */
[--C-:B------:R-:W-:Y:S02]  /*8960*/  HADD2.F32 R125, -RZ, R220.reuse.H1_H1 ;  /* 0x300000dcff7d7230 */ /* 0x100fe40000004100 */
[----:B------:R-:W-:Y:S01]  /*8970*/  FMUL.FTZ R128, R117, UR12 ;  /* 0x0000000c75807c20 */ /* 0x000fe20008410000 */
[----:B------:R-:W-:Y:S01]  /*8980*/  HADD2.F32 R124, -RZ, R220.H0_H0 ;  /* 0x200000dcff7c7230 */ /* 0x000fe20000004100 */
[----:B------:R-:W0:Y:S01]  /*8990*/  LDC.64 R126, c[0x0][0x478] ;  /* 0x00011e00ff7e7b82 */ /* 0x000e220000000a00 */
[----:B------:R-:W-:Y:S01]  /*89a0*/  FMUL.FTZ R131, R116, UR12 ;  /* 0x0000000c74837c20 */ /* 0x000fe20008410000 */
[----:B------:R-:W-:Y:S01]  /*89b0*/  FMUL.FTZ R134, R125, R128 ;  /* 0x000000807d867220 */ /* 0x000fe20000410000 */
[----:B------:R-:W-:Y:S02]  /*89c0*/  F2F.F16.F32 R132, R132 ;  /* 0x0000008400847304 */ /* 0x000fe40000200800 */
[----:B------:R-:W-:-:S03]  /*89d0*/  FMUL.FTZ R135, R124, R131 ;  /* 0x000000837c877220 */ /* 0x000fc60000410000 */
[----:B------:R-:W1:Y:S03]  /*89e0*/  LDC.64 R122, c[0x0][0x468] ;  /* 0x00011a00ff7a7b82 */ /* 0x000e660000000a00 */
[----:B------:R-:W3:Y:S08]  /*89f0*/  F2F.F16.F32 R125, R134 ;  /* 0x00000086007d7304 */ /* 0x000ef00000200800 */
[----:B------:R-:W4:Y:S01]  /*8a00*/  F2F.F16.F32 R133, R133 ;  /* 0x0000008500857304 */ /* 0x000f220000200800 */
[----:B0-----:R-:W-:-:S07]  /*8a10*/  IMAD.WIDE.U32 R126, R136, 0x10, R126 ;  /* 0x00000010887e7825 */ /* 0x001fce00078e007e */
[----:B------:R-:W0:Y:S01]  /*8a20*/  F2F.F16.F32 R135, R135 ;  /* 0x0000008700877304 */ /* 0x000e220000200800 */
[----:B---3--:R-:W-:Y:S01]  /*8a30*/  IMAD.WIDE.U32 R124, R125, 0x10000, RZ ;  /* 0x000100007d7c7825 */ /* 0x008fe200078e00ff */
[----:B------:R3:W-:Y:S03]  /*8a40*/  STG.E.128 desc[UR14][R126.64], R116 ;  /* 0x000000747e007986 */ /* 0x0007e6000c101d0e */
[----:B-1----:R-:W-:Y:S01]  /*8a50*/  IMAD.WIDE.U32 R122, R136, 0x8, R122 ;  /* 0x00000008887a7825 */ /* 0x002fe200078e007a */
        /* <DEDUP_REMOVED lines=14> */
.L_x_8828:
[----:B------:R-:W-:Y:S05]  /*8b40*/  BSYNC.RECONVERGENT B0 ;  /* 0x0000000000007941 */ /* 0x000fea0003800200 */
.L_x_8802:
[----:B------:R-:W-:Y:S02]  /*8b50*/  UIADD3 UR7, UPT, UPT, UR7, UR22, URZ ;  /* 0x0000001607077290 */ /* 0x000fe4000fffe0ff */
[----:B------:R-:W-:Y:S02]  /*8b60*/  UPLOP3.LUT UP2, UPT, UPT, UPT, UP2, 0x40, 0x4 ;  /* 0x000000000004789c */ /* 0x000fe40003f4e820 */
[----:B------:R-:W-:-:S09]  /*8b70*/  UISETP.GE.AND UP1, UPT, UR7, UR23, UPT ;  /* 0x000000170700728c */ /* 0x000fd2000bf26270 */
[----:B------:R-:W-:Y:S05]  /*8b80*/  BRA.U !UP1, `(.L_x_8856) ;  /* 0xffffff8509047547 */ /* 0x000fea000b83ffff */
.L_x_8785:
        /* <DEDUP_REMOVED lines=17> */
.L_x_8858:
[----:B------:R-:W-:Y:S05]  /*8ca0*/  BSYNC.RECONVERGENT B0 ;  /* 0x0000000000007941 */ /* 0x000fea0003800200 */
.L_x_8857:
        /* <DEDUP_REMOVED lines=12> */
.L_x_8860:
[----:B------:R-:W-:Y:S05]  /*8d70*/  BSYNC.RECONVERGENT B0 ;  /* 0x0000000000007941 */ /* 0x000fea0003800200 */
.L_x_8859:
        /* <DEDUP_REMOVED lines=12> */
.L_x_8862:
[----:B------:R-:W-:Y:S05]  /*8e40*/  BSYNC.RECONVERGENT B0 ;  /* 0x0000000000007941 */ /* 0x000fea0003800200 */
.L_x_8861:
        /* <DEDUP_REMOVED lines=12> */
.L_x_8864:
[----:B------:R-:W-:Y:S05]  /*8f10*/  BSYNC.RECONVERGENT B0 ;  /* 0x0000000000007941 */ /* 0x000fea0003800200 */
.L_x_8863:
        /* <DEDUP_REMOVED lines=12> */
.L_x_8866:
[----:B------:R-:W-:Y:S05]  /*8fe0*/  BSYNC.RECONVERGENT B0 ;  /* 0x0000000000007941 */ /* 0x000fea0003800200 */
.L_x_8865:
        /* <DEDUP_REMOVED lines=12> */
.L_x_8868:
[----:B------:R-:W-:Y:S05]  /*90b0*/  BSYNC.RECONVERGENT B0 ;  /* 0x0000000000007941 */ /* 0x000fea0003800200 */
.L_x_8867:
        /* <DEDUP_REMOVED lines=12> */
.L_x_8869:
        /* <DEDUP_REMOVED lines=16> */
.L_x_14410:


//--------------------- .text._ZN10layer_norm13ln_bwd_kernelINS_13Kernel_traitsI6__halfS2_fS2_fjLj7168ELj1ELj1ELj8ELj8ENS_18Kernel_traits_baseILj7168ES2_S2_fS2_fjLj256EEEEELb0ELb1ELb0ELb1EEEvNS_9BwdParamsE --------------------------
	.section	.text._ZN10layer_norm13ln_bwd_kernelINS_13Kernel_traitsI6__halfS2_fS2_fjLj7168ELj1ELj1ELj8ELj8ENS_18Kernel_traits_baseILj7168ES2_S2_fS2_fjLj256EEEEELb0ELb1ELb0ELb1EEEvNS_9BwdParamsE,"ax",@progbits
	.align	128
        .global         _ZN10layer_norm13ln_bwd_kernelINS_13Kernel_traitsI6__halfS2_fS2_fjLj7168ELj1ELj1ELj8ELj8ENS_18Kernel_traits_baseILj7168ES2_S2_fS2_fjLj256EEEEELb0ELb1ELb0ELb1EEEvNS_9BwdParamsE
        .type           _ZN10layer_norm13ln_bwd_kernelINS_13Kernel_traitsI6__halfS2_fS2_fjLj7168ELj1ELj1ELj8ELj8ENS_18Kernel_traits_baseILj7168ES2_S2_fS2_fjLj256EEEEELb0ELb1ELb0ELb1EEEvNS_9BwdParamsE,@function
        .size           _ZN10layer_norm13ln_bwd_kernelINS_13Kernel_traitsI6__halfS2_fS2_fjLj7168ELj1ELj1ELj8ELj8ENS_18Kernel_traits_baseILj7168ES2_S2_fS2_fjLj256EEEEELb0ELb1ELb0ELb1EEEvNS_9BwdParamsE,(.L_x_14411 - _ZN10layer_norm13ln_bwd_kernelINS_13Kernel_traitsI6__halfS2_fS2_fjLj7168ELj1ELj1ELj8ELj8ENS_18Kernel_traits_baseILj7168ES2_S2_fS2_fjLj256EEEEELb0ELb1ELb0ELb1EEEvNS_9BwdParamsE)
        .other          _ZN10layer_norm13ln_bwd_kernelINS_13Kernel_traitsI6__halfS2_fS2_fjLj7168ELj1ELj1ELj8ELj8ENS_18Kernel_traits_baseILj7168ES2_S2_fS2_fjLj256EEEEELb0ELb1ELb0ELb1EEEvNS_9BwdParamsE,@"STO_CUDA_ENTRY STV_DEFAULT"
_ZN10layer_norm13ln_bwd_kernelINS_13Kernel_traitsI6__halfS2_fS2_fjLj7168ELj1ELj1ELj8ELj8ENS_18Kernel_traits_baseILj7168ES2_S2_fS2_fjLj256EEEEELb0ELb1ELb0ELb1EEEvNS_9BwdParamsE:
.text._ZN10layer_norm13ln_bwd_kernelINS_13Kernel_traitsI6__halfS2_fS2_fjLj7168ELj1ELj1ELj8ELj8ENS_18Kernel_traits_baseILj7168ES2_S2_fS2_fjLj256EEEEELb0ELb1ELb0ELb1EEEvNS_9BwdParamsE:
        /* <DEDUP_REMOVED lines=95> */
[----:B------:R-:W-:Y:S01]  /*05f0*/  UPLOP3.LUT UP2, UPT, UPT, UPT, UPT, 0x40, 0x4 ;  /* 0x000000000004789c */ /* 0x000fe20003f4e870 */
[----:B------:R-:W3:Y:S01]  /*0600*/  LDG.E.64 R122, desc[UR18][R4.64+0x2800] ;  /* 0x00280012047a7981 */ /* 0x000ee2000c1e1b00 */
[----:B------:R-:W0:Y:S03]  /*0610*/  LDCU UR21, c[0x0][0x388] ;  /* 0x00007100ff1577ac */ /* 0x000e260008000800 */
[----:B------:R-:W3:Y:S01]  /*0620*/  LDG.E.64 R114, desc[UR18][R4.64+0x800] ;  /* 0x0008001204727981 */ /* 0x000ee2000c1e1b00 */
[----:B------:R-:W1:Y:S03]  /*0630*/  LDCU.U8 UR20, c[0x0][0x410] ;  /* 0x00008200ff1477ac */ /* 0x000e660008000000 */
[----:B------:R-:W3:Y:S01]  /*0640*/  LDG.E.64 R112, desc[UR18][R4.64] ;  /* 0x0000001204707981 */ /* 0x000ee2000c1e1b00 */
[----:B------:R-:W0:Y:S03]  /*0650*/  LDCU UR24, c[0x0][0x400] ;  /* 0x00008000ff1877ac */ /* 0x000e260008000800 */
[----:B------:R-:W3:Y:S01]  /*0660*/  LDG.E.64 R6, desc[UR18][R2.64+0x2000] ;  /* 0x0020001202067981 */ /* 0x000ee2000c1e1b00 */
[----:B------:R-:W0:Y:S03]  /*0670*/  LDCU.64 UR26, c[0x0][0x478] ;  /* 0x00008f00ff1a77ac */ /* 0x000e260008000a00 */
[----:B------:R-:W3:Y:S01]  /*0680*/  LDG.E.64 R8, desc[UR18][R2.64+0x1800] ;  /* 0x0018001202087981 */ /* 0x000ee2000c1e1b00 */
[----:B------:R-:W0:Y:S03]  /*0690*/  LDCU.128 UR12, c[0x0][0x3c0] ;  /* 0x00007800ff0c77ac */ /* 0x000e260008000c00 */
[----:B------:R-:W3:Y:S01]  /*06a0*/  LDG.E.64 R10, desc[UR18][R2.64+0x1000] ;  /* 0x00100012020a7981 */ /* 0x000ee2000c1e1b00 */
[----:B------:R-:W0:Y:S03]  /*06b0*/  LDCU.64 UR22, c[0x0][0x438] ;  /* 0x00008700ff1677ac */ /* 0x000e260008000a00 */
[----:B------:R-:W3:Y:S01]  /*06c0*/  LDG.E.64 R12, desc[UR18][R2.64+0x800] ;  /* 0x00080012020c7981 */ /* 0x000ee2000c1e1b00 */
[----:B------:R-:W0:Y:S03]  /*06d0*/  LDCU.64 UR28, c[0x0][0x380] ;  /* 0x00007000ff1c77ac */ /* 0x000e260008000a00 */
[----:B------:R1:W3:Y:S01]  /*06e0*/  LDG.E.64 R14, desc[UR18][R2.64] ;  /* 0x00000012020e7981 */ /* 0x0002e2000c1e1b00 */
[----:B--2---:R-:W-:Y:S01]  /*06f0*/  UISETP.NE.U32.AND UP0, UPT, UR4, URZ, UPT ;  /* 0x000000ff0400728c */ /* 0x004fe2000bf05070 */
[----:B------:R-:W-:-:S03]  /*0700*/  UMOV UR6, UR9 ;  /* 0x0000000900067c82 */ /* 0x000fc60008000000 */
[----:B------:R-:W-:Y:S01]  /*0710*/  UISETP.NE.AND.EX UP0, UPT, UR5, URZ, UPT, UP0 ;  /* 0x000000ff0500728c */ /* 0x000fe2000bf05300 */
[--C-:B----4-:R-:W-:Y:S02]  /*0720*/  SHF.R.U64 R245, R124, 0x10, R125.reuse ;  /* 0x000000107cf57819 */ /* 0x110fe4000000127d */
[----:B------:R-:W-:Y:S02]  /*0730*/  SHF.R.U32.HI R0, RZ, 0x10, R125 ;  /* 0x00000010ff007819 */ /* 0x000fe4000001167d */
[--C-:B-----5:R-:W-:Y:S02]  /*0740*/  SHF.R.U64 R247, R120, 0x10, R121.reuse ;  /* 0x0000001078f77819 */ /* 0x120fe40000001279 */
[----:B------:R-:W-:Y:S02]  /*0750*/  PRMT R245, R245, 0x5410, R0 ;  /* 0x00005410f5f57816 */ /* 0x000fe40000000000 */
[----:B------:R-:W-:Y:S02]  /*0760*/  SHF.R.U32.HI R0, RZ, 0x10, R121 ;  /* 0x00000010ff007819 */ /* 0x000fe40000011679 */
[----:B---3--:R-:W-:-:S02]  /*0770*/  SHF.R.U64 R248, R118, 0x10, R119 ;  /* 0x0000001076f87819 */ /* 0x008fc40000001277 */
[----:B------:R-:W-:Y:S02]  /*0780*/  PRMT R247, R247, 0x5410, R0 ;  /* 0x00005410f7f77816 */ /* 0x000fe40000000000 */
[----:B-1----:R-:W-:Y:S02]  /*0790*/  SHF.R.U32.HI R2, RZ, 0x10, R119 ;  /* 0x00000010ff027819 */ /* 0x002fe40000011677 */
[--C-:B------:R-:W-:Y:S02]  /*07a0*/  SHF.R.U64 R249, R116, 0x10, R117.reuse ;  /* 0x0000001074f97819 */ /* 0x100fe40000001275 */
[----:B------:R-:W-:Y:S01]  /*07b0*/  SHF.R.U32.HI R0, RZ, 0x10, R117 ;  /* 0x00000010ff007819 */ /* 0x000fe20000011675 */
[----:B------:R-:W-:Y:S01]  /*07c0*/  HADD2.F32 R154, -RZ, R158.H0_H0 ;  /* 0x2000009eff9a7230 */ /* 0x000fe20000004100 */
[----:B------:R-:W-:Y:S01]  /*07d0*/  PRMT R248, R248, 0x5410, R2 ;  /* 0x00005410f8f87816 */ /* 0x000fe20000000002 */
[----:B------:R-:W-:Y:S01]  /*07e0*/  HADD2.F32 R163, -RZ, R160.H0_H0 ;  /* 0x200000a0ffa37230 */ /* 0x000fe20000004100 */
[----:B------:R-:W-:Y:S01]  /*07f0*/  PRMT R249, R249, 0x5410, R0 ;  /* 0x00005410f9f97816 */ /* 0x000fe20000000000 */
[----:B------:R-:W-:Y:S01]  /*0800*/  HADD2.F32 R155, -RZ, R159.H0_H0 ;  /* 0x2000009fff9b7230 */ /* 0x000fe20000004100 */
[----:B------:R-:W-:Y:S01]  /*0810*/  SHF.R.U64 R158, R158, 0x10, R159 ;  /* 0x000000109e9e7819 */ /* 0x000fe2000000129f */
[----:B------:R-:W-:Y:S01]  /*0820*/  HADD2.F32 R156, -RZ, R161.H0_H0 ;  /* 0x200000a1ff9c7230 */ /* 0x000fe20000004100 */
[----:B------:R-:W-:-:S02]  /*0830*/  SHF.R.U64 R160, R160, 0x10, R161 ;  /* 0x00000010a0a07819 */ /* 0x000fc400000012a1 */
[--C-:B------:R-:W-:Y:S02]  /*0840*/  SHF.R.U64 R246, R122, 0x10, R123.reuse ;  /* 0x000000107af67819 */ /* 0x100fe4000000127b */
[----:B------:R-:W-:Y:S02]  /*0850*/  SHF.R.U32.HI R4, RZ, 0x10, R123 ;  /* 0x00000010ff047819 */ /* 0x000fe4000001167b */
[--C-:B------:R-:W-:Y:S02]  /*0860*/  SHF.R.U64 R250, R114, 0x10, R115.reuse ;  /* 0x0000001072fa7819 */ /* 0x100fe40000001273 */
[----:B------:R-:W-:Y:S02]  /*0870*/  SHF.R.U32.HI R2, RZ, 0x10, R115 ;  /* 0x00000010ff027819 */ /* 0x000fe40000011673 */
[--C-:B------:R-:W-:Y:S02]  /*0880*/  SHF.R.U64 R251, R112, 0x10, R113.reuse ;  /* 0x0000001070fb7819 */ /* 0x100fe40000001271 */
[----:B------:R-:W-:-:S02]  /*0890*/  SHF.R.U32.HI R0, RZ, 0x10, R113 ;  /* 0x00000010ff007819 */ /* 0x000fc40000011671 */
[----:B------:R-:W-:Y:S02]  /*08a0*/  SHF.R.U32.HI R159, RZ, 0x10, R159 ;  /* 0x00000010ff9f7819 */ /* 0x000fe4000001169f */
        /* <DEDUP_REMOVED lines=10> */
[----:B------:R-:W-:Y:S01]  /*0950*/  SHF.R.U32.HI R180, RZ, 0x10, R15 ;  /* 0x00000010ffb47819 */ /* 0x000fe2000001160f */
[----:B------:R-:W-:Y:S01]  /*0960*/  HADD2.F32 R167, -RZ, R6.H0_H0 ;  /* 0x20000006ffa77230 */ /* 0x000fe20000004100 */
[----:B------:R-:W-:Y:S01]  /*0970*/  PRMT R246, R246, 0x5410, R4 ;  /* 0x00005410f6f67816 */ /* 0x000fe20000000004 */
[----:B------:R-:W-:Y:S01]  /*0980*/  HADD2.F32 R165, -RZ, R7.H0_H0 ;  /* 0x20000007ffa57230 */ /* 0x000fe20000004100 */
[----:B------:R-:W-:Y:S01]  /*0990*/  PRMT R250, R250, 0x5410, R2 ;  /* 0x00005410fafa7816 */ /* 0x000fe20000000002 */
[----:B------:R-:W-:Y:S01]  /*09a0*/  HADD2.F32 R171, -RZ, R8.H0_H0 ;  /* 0x20000008ffab7230 */ /* 0x000fe20000004100 */
[----:B------:R-:W-:Y:S01]  /*09b0*/  PRMT R251, R251, 0x5410, R0 ;  /* 0x00005410fbfb7816 */ /* 0x000fe20000000000 */
[----:B------:R-:W-:Y:S01]  /*09c0*/  HADD2.F32 R169, -RZ, R9.H0_H0 ;  /* 0x20000009ffa97230 */ /* 0x000fe20000004100 */
[----:B------:R-:W-:Y:S01]  /*09d0*/  MOV R0, RZ ;  /* 0x000000ff00007202 */ /* 0x000fe20000000f00 */
[----:B------:R-:W-:Y:S01]  /*09e0*/  HADD2.F32 R175, -RZ, R10.H0_H0 ;  /* 0x2000000affaf7230 */ /* 0x000fe20000004100 */
[----:B------:R-:W-:Y:S01]  /*09f0*/  CS2R R2, SRZ ;  /* 0x0000000000027805 */ /* 0x000fe2000001ff00 */
        /* <DEDUP_REMOVED lines=9> */
[----:B------:R-:W-:-:S02]  /*0a90*/  CS2R R12, SRZ ;  /* 0x00000000000c7805 */ /* 0x000fc4000001ff00 */
[----:B------:R-:W-:Y:S01]  /*0aa0*/  CS2R R14, SRZ ;  /* 0x00000000000e7805 */ /* 0x000fe2000001ff00 */
        /* <DEDUP_REMOVED lines=13> */
[----:B0-----:R-:W-:-:S07]  /*0b80*/  HADD2.F32 R180, -RZ, R180.H0_H0 ;  /* 0x200000b4ffb47230 */ /* 0x001fce0000004100 */
.L_x_8877:
[----:B------:R-:W0:Y:S01]  /*0b90*/  @UP0 LDCU.64 UR4, c[0x0][0x3e0] ;  /* 0x00007c00ff0407ac */ /* 0x000e220008000a00 */
[----:B------:R-:W1:Y:S01]  /*0ba0*/  LDC.64 R84, c[0x0][0x428] ;  /* 0x00010a00ff547b82 */ /* 0x000e620000000a00 */
[----:B------:R-:W-:Y:S01]  /*0bb0*/  PLOP3.LUT P2, PT, PT, PT, UP0, 0x80, 0x8 ;  /* 0x000000000008781c */ /* 0x000fe20003f4f008 */
[----:B------:R-:W-:Y:S02]  /*0bc0*/  UIMAD UR7, UR6, UR21, URZ ;  /* 0x00000015060772a4 */ /* 0x000fe4000f8e02ff */
[----:B------:R-:W-:Y:S02]  /*0bd0*/  UIMAD.WIDE UR16, UR6, 0x4, UR14 ;  /* 0x00000004061078a5 */ /* 0x000fe4000f8e020e */
[----:B------:R-:W-:Y:S02]  /*0be0*/  USHF.R.S32.HI UR8, URZ, 0x1f, UR7 ;  /* 0x0000001fff087899 */ /* 0x000fe40008011407 */
[----:B------:R-:W2:Y:S01]  /*0bf0*/  LDC.64 R104, c[0x0][0x3a8] ;  /* 0x0000ea00ff687b82 */ /* 0x000ea20000000a00 */
[----:B------:R-:W-:-:S02]  /*0c00*/  UIMAD.WIDE UR10, UR6, 0x4, UR12 ;  /* 0x00000004060a78a5 */ /* 0x000fc4000f8e020c */
[----:B------:R-:W-:Y:S02]  /*0c10*/  ULEA.HI UR8, UR8, UR7, URZ, 0x2 ;  /* 0x0000000708087291 */ /* 0x000fe4000f8f10ff */
[----:B0-----:R-:W-:-:S04]  /*0c20*/  @UP0 UIMAD.WIDE UR4, UR6, 0x2, UR4 ;  /* 0x00000002060408a5 */ /* 0x001fc8000f8e0204 */
[----:B------:R-:W-:Y:S02]  /*0c30*/  MOV R81, UR8 ;  /* 0x0000000800517c02 */ /* 0x000fe40008000f00 */
[----:B------:R-:W-:Y:S02]  /*0c40*/  MOV R186, UR16 ;  /* 0x0000001000ba7c02 */ /* 0x000fe40008000f00 */
[----:B------:R-:W-:Y:S02]  /*0c50*/  LEA.HI.SX32 R192, R81, R96, 0x1e ;  /* 0x0000006051c07211 */ /* 0x000fe400078ff2ff */
[----:B------:R-:W-:Y:S02]  /*0c60*/  MOV R188, UR4 ;  /* 0x0000000400bc7c02 */ /* 0x000fe40008000f00 */
[C---:B------:R-:W-:Y:S02]  /*0c70*/  IADD3 R184, PT, PT, R192.reuse, 0x500, RZ ;  /* 0x00000500c0b87810 */ /* 0x040fe40007ffe0ff */
[----:B------:R-:W-:Y:S01]  /*0c80*/  MOV R189, UR5 ;  /* 0x0000000500bd7c02 */ /* 0x000fe20008000f00 */
[----:B-1----:R-:W-:Y:S01]  /*0c90*/  IMAD.WIDE.U32 R198, R192, 0x8, R84 ;  /* 0x00000008c0c67825 */ /* 0x002fe200078e0054 */
[----:B------:R-:W-:-:S02]  /*0ca0*/  MOV R187, UR17 ;  /* 0x0000001100bb7c02 */ /* 0x000fc40008000f00 */
[----:B------:R-:W-:Y:S01]  /*0cb0*/  IADD3 R162, PT, PT, R192, 0x600, RZ ;  /* 0x00000600c0a27810 */ /* 0x000fe20007ffe0ff */
[--C-:B------:R-:W-:Y:S01]  /*0cc0*/  IMAD.WIDE.U32 R218, R184, 0x8, R84.reuse ;  /* 0x00000008b8da7825 */ /* 0x100fe200078e0054 */
[----:B------:R0:W3:Y:S01]  /*0cd0*/  @P2 LDG.E.U16 R188, desc[UR18][R188.64] ;  /* 0x00000012bcbc2981 */ /* 0x0000e2000c1e1500 */
[----:B------:R-:W-:Y:S02]  /*0ce0*/  MOV R208, UR10 ;  /* 0x0000000a00d07c02 */ /* 0x000fe40008000f00 */
[----:B------:R-:W-:Y:S01]  /*0cf0*/  MOV R209, UR11 ;  /* 0x0000000b00d17c02 */ /* 0x000fe20008000f00 */
[----:B------:R1:W4:Y:S01]  /*0d00*/  LDG.E R186, desc[UR18][R186.64] ;  /* 0x00000012baba7981 */ /* 0x000322000c1e1900 */
[----:B------:R-:W-:Y:S01]  /*0d10*/  IADD3 R190, PT, PT, R192, 0x100, RZ ;  /* 0x00000100c0be7810 */ /* 0x000fe20007ffe0ff */
[----:B------:R-:W-:Y:S02]  /*0d20*/  IMAD.WIDE.U32 R212, R162, 0x8, R84 ;  /* 0x00000008a2d47825 */ /* 0x000fe400078e0054 */
[----:B------:R-:W3:Y:S01]  /*0d30*/  LDG.E.64 R198, desc[UR18][R198.64] ;  /* 0x00000012c6c67981 */ /* 0x000ee2000c1e1b00 */
[----:B0-----:R-:W-:-:S03]  /*0d40*/  IADD3 R189, PT, PT, R192, 0x200, RZ ;  /* 0x00000200c0bd7810 */ /* 0x001fc60007ffe0ff */
[----:B------:R-:W3:Y:S01]  /*0d50*/  LDG.E.64 R218, desc[UR18][R218.64] ;  /* 0x00000012dada7981 */ /* 0x000ee2000c1e1b00 */
[C---:B-1----:R-:W-:Y:S01]  /*0d60*/  IADD3 R187, PT, PT, R192.reuse, 0x300, RZ ;  /* 0x00000300c0bb7810 */ /* 0x042fe20007ffe0ff */
[----:B--2---:R-:W-:Y:S02]  /*0d70*/  IMAD.WIDE.U32 R88, R189, 0x10, R104 ;  /* 0x00000010bd587825 */ /* 0x004fe400078e0068 */
[----:B------:R-:W2:Y:S01]  /*0d80*/  LDG.E R208, desc[UR18][R208.64] ;  /* 0x00000012d0d07981 */ /* 0x000ea2000c1e1900 */
[----:B------:R-:W-:Y:S01]  /*0d90*/  IADD3 R185, PT, PT, R192, 0x400, RZ ;  /* 0x00000400c0b97810 */ /* 0x000fe20007ffe0ff */
[--C-:B------:R-:W-:Y:S02]  /*0da0*/  IMAD.WIDE.U32 R196, R190, 0x8, R84.reuse ;  /* 0x00000008bec47825 */ /* 0x100fe400078e0054 */
[----:B------:R-:W2:Y:S02]  /*0db0*/  LDG.E.64 R212, desc[UR18][R212.64] ;  /* 0x00000012d4d47981 */ /* 0x000ea4000c1e1b00 */
[----:B------:R-:W-:-:S02]  /*0dc0*/  IMAD.WIDE.U32 R224, R187, 0x8, R84 ;  /* 0x00000008bbe07825 */ /* 0x000fc400078e0054 */
[----:B------:R-:W2:Y:S02]  /*0dd0*/  LDG.E.128 R88, desc[UR18][R88.64] ;  /* 0x0000001258587981 */ /* 0x000ea4000c1e1d00 */
[----:B------:R-:W-:Y:S02]  /*0de0*/  IMAD.WIDE.U32 R80, R192, 0x10, R104 ;  /* 0x00000010c0507825 */ /* 0x000fe400078e0068 */
[----:B------:R-:W2:Y:S02]  /*0df0*/  LDG.E.64 R196, desc[UR18][R196.64] ;  /* 0x00000012c4c47981 */ /* 0x000ea4000c1e1b00 */
[----:B------:R-:W-:Y:S02]  /*0e00*/  IMAD.WIDE.U32 R222, R185, 0x8, R84 ;  /* 0x00000008b9de7825 */ /* 0x000fe400078e0054 */
[----:B------:R-:W2:Y:S02]  /*0e10*/  LDG.E.64 R224, desc[UR18][R224.64] ;  /* 0x00000012e0e07981 */ /* 0x000ea4000c1e1b00 */
[----:B------:R-:W-:-:S02]  /*0e20*/  IMAD.WIDE.U32 R100, R184, 0x10, R104 ;  /* 0x00000010b8647825 */ /* 0x000fc400078e0068 */
[----:B------:R-:W2:Y:S02]  /*0e30*/  LDG.E.128 R80, desc[UR18][R80.64] ;  /* 0x0000001250507981 */ /* 0x000ea4000c1e1d00 */
[--C-:B------:R-:W-:Y:S02]  /*0e40*/  IMAD.WIDE.U32 R92, R187, 0x10, R104.reuse ;  /* 0x00000010bb5c7825 */ /* 0x100fe400078e0068 */
[----:B------:R-:W2:Y:S02]  /*0e50*/  LDG.E.64 R222, desc[UR18][R222.64] ;  /* 0x00000012dede7981 */ /* 0x000ea4000c1e1b00 */
[----:B------:R-:W-:Y:S02]  /*0e60*/  IMAD.WIDE.U32 R96, R185, 0x10, R104 ;  /* 0x00000010b9607825 */ /* 0x000fe400078e0068 */
[----:B------:R-:W2:Y:S02]  /*0e70*/  LDG.E.128 R100, desc[UR18][R100.64] ;  /* 0x0000001264647981 */ /* 0x000ea4000c1e1d00 */
[----:B------:R-:W-:-:S02]  /*0e80*/  IMAD.WIDE.U32 R194, R189, 0x8, R84 ;  /* 0x00000008bdc27825 */ /* 0x000fc400078e0054 */
[----:B------:R-:W2:Y:S02]  /*0e90*/  LDG.E.128 R92, desc[UR18][R92.64] ;  /* 0x000000125c5c7981 */ /* 0x000ea4000c1e1d00 */
[--C-:B------:R-:W-:Y:S02]  /*0ea0*/  IMAD.WIDE.U32 R84, R190, 0x10, R104.reuse ;  /* 0x00000010be547825 */ /* 0x100fe400078e0068 */
[----:B------:R-:W2:Y:S04]  /*0eb0*/  LDG.E.128 R96, desc[UR18][R96.64] ;  /* 0x0000001260607981 */ /* 0x000ea8000c1e1d00 */
[----:B------:R-:W2:Y:S04]  /*0ec0*/  LDG.E.64 R194, desc[UR18][R194.64] ;  /* 0x00000012c2c27981 */ /* 0x000ea8000c1e1b00 */
[----:B------:R-:W2:Y:S01]  /*0ed0*/  LDG.E.128 R84, desc[UR18][R84.64] ;  /* 0x0000001254547981 */ /* 0x000ea2000c1e1d00 */
[----:B------:R-:W-:-:S06]  /*0ee0*/  IMAD.WIDE.U32 R104, R162, 0x10, R104 ;  /* 0x00000010a2687825 */ /* 0x000fcc00078e0068 */
[----:B------:R-:W2:Y:S01]  /*0ef0*/  LDG.E.128 R104, desc[UR18][R104.64] ;  /* 0x0000001268687981 */ /* 0x000ea2000c1e1d00 */
[----:B------:R-:W-:-:S04]  /*0f00*/  ISETP.NE.U32.AND P0, PT, RZ, UR22, PT ;  /* 0x00000016ff007c0c */ /* 0x000fc8000bf05070 */
[----:B------:R-:W-:-:S13]  /*0f10*/  ISETP.NE.AND.EX P0, PT, RZ, UR23, PT, P0 ;  /* 0x00000017ff007c0c */ /* 0x000fda000bf05300 */
[----:B------:R-:W0:Y:S08]  /*0f20*/  @P0 LDC.64 R214, c[0x0][0x438] ;  /* 0x00010e00ffd60b82 */ /* 0x000e300000000a00 */
[----:B------:R-:W1:Y:S08]  /*0f30*/  @P0 LDC.64 R220, c[0x0][0x438] ;  /* 0x00010e00ffdc0b82 */ /* 0x000e700000000a00 */
[----:B------:R-:W1:Y:S01]  /*0f40*/  @P0 LDC.64 R216, c[0x0][0x438] ;  /* 0x00010e00ffd80b82 */ /* 0x000e620000000a00 */
[----:B------:R-:W-:Y:S01]  /*0f50*/  ISETP.NE.AND P1, PT, RZ, UR20, PT ;  /* 0x00000014ff007c0c */ /* 0x000fe2000bf25270 */
[----:B0-----:R-:W-:-:S05]  /*0f60*/  @P0 IMAD.WIDE.U32 R214, R189, 0x10, R214 ;  /* 0x00000010bdd60825 */ /* 0x001fca00078e00d6 */
[----:B-----5:R0:W5:Y:S02]  /*0f70*/  @P0 LDG.E.128 R60, desc[UR18][R214.64] ;  /* 0x00000012d63c0981 */ /* 0x020164000c1e1d00 */
[----:B0-----:R-:W0:Y:S01]  /*0f80*/  @P0 LDC.64 R214, c[0x0][0x438] ;  /* 0x00010e00ffd60b82 */ /* 0x001e220000000a00 */
[----:B-1----:R-:W-:-:S05]  /*0f90*/  @P0 IMAD.WIDE.U32 R216, R190, 0x10, R216 ;  /* 0x00000010bed80825 */ /* 0x002fca00078e00d8 */
[----:B------:R1:W5:Y:S02]  /*0fa0*/  @P0 LDG.E.128 R56, desc[UR18][R216.64] ;  /* 0x00000012d8380981 */ /* 0x000364000c1e1d00 */
[----:B-1----:R-:W1:Y:S01]  /*0fb0*/  @P0 LDC.64 R216, c[0x0][0x438] ;  /* 0x00010e00ffd80b82 */ /* 0x002e620000000a00 */
[----:B0-----:R-:W-:-:S05]  /*0fc0*/  @P0 IMAD.WIDE.U32 R214, R184, 0x10, R214 ;  /* 0x00000010b8d60825 */ /* 0x001fca00078e00d6 */
[----:B------:R-:W5:Y:S01]  /*0fd0*/  @P0 LDG.E.128 R72, desc[UR18][R214.64] ;  /* 0x00000012d6480981 */ /* 0x000f62000c1e1d00 */
[----:B-1----:R-:W-:-:S05]  /*0fe0*/  @P0 IMAD.WIDE.U32 R216, R185, 0x10, R216 ;  /* 0x00000010b9d80825 */ /* 0x002fca00078e00d8 */
[----:B------:R-:W5:Y:S01]  /*0ff0*/  @P0 LDG.E.128 R68, desc[UR18][R216.64] ;  /* 0x00000012d8440981 */ /* 0x000f62000c1e1d00 */
[----:B----4-:R-:W-:Y:S02]  /*1000*/  R2UR UR10, R186 ;  /* 0x00000000ba0a72ca */ /* 0x010fe400000e0000 */
[----:B---3--:R-:W-:Y:S02]  /*1010*/  MOV R210, R198 ;  /* 0x000000c600d27202 */ /* 0x008fe40000000f00 */
[----:B------:R-:W-:Y:S02]  /*1020*/  MOV R237, R218 ;  /* 0x000000da00ed7202 */ /* 0x000fe40000000f00 */
[--C-:B------:R-:W-:Y:S02]  /*1030*/  SHF.R.U64 R238, R218, 0x10, R219.reuse ;  /* 0x00000010daee7819 */ /* 0x100fe400000012db */
[----:B------:R-:W-:Y:S02]  /*1040*/  MOV R239, R219 ;  /* 0x000000db00ef7202 */ /* 0x000fe40000000f00 */
[----:B------:R-:W-:Y:S01]  /*1050*/  SHF.R.U32.HI R240, RZ, 0x10, R219 ;  /* 0x00000010fff07819 */ /* 0x000fe200000116db */
[----:B------:R-:W-:Y:S01]  /*1060*/  @P0 IMAD.WIDE.U32 R218, R192, 0x10, R220 ;  /* 0x00000010c0da0825 */ /* 0x000fe200078e00dc */
[----:B--2---:R-:W-:-:S02]  /*1070*/  FSEL R208, R208, RZ, !P1 ;  /* 0x000000ffd0d07208 */ /* 0x004fc40004800000 */
[----:B------:R-:W-:Y:S01]  /*1080*/  SHF.R.U64 R205, R198, 0x10, R199 ;  /* 0x00000010c6cd7819 */ /* 0x000fe200000012c7 */
[----:B------:R-:W-:Y:S01]  /*1090*/  HADD2.F32 R210, -RZ, R210.H0_H0 ;  /* 0x200000d2ffd27230 */ /* 0x000fe20000004100 */
[----:B------:R-:W-:Y:S01]  /*10a0*/  MOV R241, R212 ;  /* 0x000000d400f17202 */ /* 0x000fe20000000f00 */
[----:B------:R0:W5:Y:S01]  /*10b0*/  @P0 LDG.E.128 R52, desc[UR18][R218.64] ;  /* 0x00000012da340981 */ /* 0x000162000c1e1d00 */
[--C-:B------:R-:W-:Y:S02]  /*10c0*/  SHF.R.U64 R242, R212, 0x10, R213.reuse ;  /* 0x00000010d4f27819 */ /* 0x100fe400000012d5 */
[----:B------:R-:W-:Y:S02]  /*10d0*/  MOV R243, R213 ;  /* 0x000000d500f37202 */ /* 0x000fe40000000f00 */
[----:B------:R-:W-:Y:S01]  /*10e0*/  SHF.R.U32.HI R244, RZ, 0x10, R213 ;  /* 0x00000010fff47819 */ /* 0x000fe200000116d5 */
[----:B------:R-:W-:Y:S01]  /*10f0*/  FADD.FTZ R88, -R208, R88 ;  /* 0x00000058d0587221 */ /* 0x000fe20000010100 */
[----:B------:R-:W-:Y:S01]  /*1100*/  MOV R206, R199 ;  /* 0x000000c700ce7202 */ /* 0x000fe20000000f00 */
[----:B------:R-:W1:Y:S01]  /*1110*/  @P0 LDC.64 R212, c[0x0][0x438] ;  /* 0x00010e00ffd40b82 */ /* 0x000e620000000a00 */
[----:B------:R-:W-:-:S02]  /*1120*/  HADD2.F32 R205, -RZ, R205.H0_H0 ;  /* 0x200000cdffcd7230 */ /* 0x000fc40000004100 */
[----:B------:R-:W-:Y:S01]  /*1130*/  FMUL.FTZ R232, R183, R210 ;  /* 0x000000d2b7e87220 */ /* 0x000fe20000410000 */
[----:B------:R-:W-:Y:S01]  /*1140*/  @P2 HADD2.F32 R188, -RZ, R188.H0_H0 ;  /* 0x200000bcffbc2230 */ /* 0x000fe20000004100 */
[----:B------:R-:W-:-:S03]  /*1150*/  SHF.R.U64 R203, R196, 0x10, R197 ;  /* 0x00000010c4cb7819 */ /* 0x000fc600000012c5 */
[----:B0-----:R-:W0:Y:S01]  /*1160*/  @P0 LDC.64 R218, c[0x0][0x438] ;  /* 0x00010e00ffda0b82 */ /* 0x001e220000000a00 */
[----:B------:R-:W-:Y:S02]  /*1170*/  MOV R204, R197 ;  /* 0x000000c500cc7202 */ /* 0x000fe40000000f00 */
[----:B------:R-:W-:Y:S01]  /*1180*/  SHF.R.U32.HI R202, RZ, 0x10, R197 ;  /* 0x00000010ffca7819 */ /* 0x000fe200000116c5 */
[----:B------:R-:W-:Y:S01]  /*1190*/  FADD.FTZ R89, -R208, R89 ;  /* 0x00000059d0597221 */ /* 0x000fe20000010100 */
[----:B------:R-:W-:Y:S01]  /*11a0*/  SHF.R.U32.HI R207, RZ, 0x10, R199 ;  /* 0x00000010ffcf7819 */ /* 0x000fe200000116c7 */
[----:B------:R-:W-:Y:S01]  /*11b0*/  HADD2.F32 R206, -RZ, R206.H0_H0 ;  /* 0x200000ceffce7230 */ /* 0x000fe20000004100 */
[----:B------:R-:W-:Y:S02]  /*11c0*/  MOV R198, R224 ;  /* 0x000000e000c67202 */ /* 0x000fe40000000f00 */
[----:B------:R-:W-:Y:S01]  /*11d0*/  SHF.R.U64 R197, R224, 0x10, R225 ;  /* 0x00000010e0c57819 */ /* 0x000fe200000012e1 */
[----:B------:R-:W-:Y:S01]  /*11e0*/  FMUL.FTZ R224, R88, UR10 ;  /* 0x0000000a58e07c20 */ /* 0x000fe20008410000 */
[----:B------:R-:W-:Y:S01]  /*11f0*/  FMUL.FTZ R231, R182, R205 ;  /* 0x000000cdb6e77220 */ /* 0x000fe20000410000 */
[----:B------:R-:W-:Y:S01]  /*1200*/  FADD.FTZ R88, RZ, R232 ;  /* 0x000000e8ff587221 */ /* 0x000fe20000010000 */
[----:B------:R-:W-:Y:S01]  /*1210*/  @P2 R2UR UR4, R188 ;  /* 0x00000000bc0422ca */ /* 0x000fe200000e0000 */
[----:B------:R-:W-:Y:S01]  /*1220*/  FADD.FTZ R209, -R208, R80 ;  /* 0x00000050d0d17221 */ /* 0x000fe20000010100 */
[----:B------:R-:W-:Y:S01]  /*1230*/  MOV R80, R196 ;  /* 0x000000c400507202 */ /* 0x000fe20000000f00 */
[----:B------:R-:W-:Y:S01]  /*1240*/  HADD2.F32 R207, -RZ, R207.H0_H0 ;  /* 0x200000cfffcf7230 */ /* 0x000fe20000004100 */
[----:B------:R-:W-:-:S02]  /*1250*/  SHF.R.U64 R186, R222, 0x10, R223 ;  /* 0x00000010deba7819 */ /* 0x000fc400000012df */
[----:B------:R-:W-:Y:S02]  /*1260*/  MOV R188, R223 ;  /* 0x000000df00bc7202 */ /* 0x000fe40000000f00 */
[----:B------:R-:W-:Y:S01]  /*1270*/  SHF.R.U32.HI R236, RZ, 0x10, R223 ;  /* 0x00000010ffec7819 */ /* 0x000fe200000116df */
[----:B------:R-:W-:Y:S01]  /*1280*/  FMUL.FTZ R223, R89, UR10 ;  /* 0x0000000a59df7c20 */ /* 0x000fe20008410000 */
[----:B------:R-:W-:Y:S01]  /*1290*/  FMUL.FTZ R230, R181, R206 ;  /* 0x000000ceb5e67220 */ /* 0x000fe20000410000 */
[----:B------:R-:W-:Y:S01]  /*12a0*/  FADD.FTZ R89, R231, R88 ;  /* 0x00000058e7597221 */ /* 0x000fe20000010000 */
[C---:B------:R-:W-:Y:S01]  /*12b0*/  FADD.FTZ R191, -R208.reuse, R101 ;  /* 0x00000065d0bf7221 */ /* 0x040fe20000010100 */
[----:B------:R-:W-:Y:S02]  /*12c0*/  HADD2.F32 R101, -RZ, R80.H0_H0 ;  /* 0x20000050ff657230 */ /* 0x000fe40000004100 */
[----:B------:R-:W-:Y:S01]  /*12d0*/  FADD.FTZ R211, -R208, R92 ;  /* 0x0000005cd0d37221 */ /* 0x000fe20000010100 */
[----:B------:R-:W-:Y:S01]  /*12e0*/  FMUL.FTZ R229, R180, R207 ;  /* 0x000000cfb4e57220 */ /* 0x000fe20000410000 */
[----:B------:R-:W-:Y:S01]  /*12f0*/  FADD.FTZ R88, R230, R89 ;  /* 0x00000059e6587221 */ /* 0x000fe20000010000 */
[C---:B------:R-:W-:Y:S01]  /*1300*/  FADD.FTZ R92, -R208.reuse, R99 ;  /* 0x00000063d05c7221 */ /* 0x040fe20000010100 */
[----:B------:R-:W-:Y:S01]  /*1310*/  FADD.FTZ R99, -R208, R100 ;  /* 0x00000064d0637221 */ /* 0x000fe20000010100 */
[----:B------:R-:W-:Y:S01]  /*1320*/  MOV R193, R222 ;  /* 0x000000de00c17202 */ /* 0x000fe20000000f00 */
[----:B------:R-:W-:-:S02]  /*1330*/  HADD2.F32 R100, -RZ, R203.H0_H0 ;  /* 0x200000cbff647230 */ /* 0x000fc40000004100 */
[----:B------:R-:W-:Y:S01]  /*1340*/  FMUL.FTZ R222, R179, R101 ;  /* 0x00000065b3de7220 */ /* 0x000fe20000410000 */
[----:B------:R-:W-:Y:S01]  /*1350*/  FADD.FTZ R89, R229, R88 ;  /* 0x00000058e5597221 */ /* 0x000fe20000010000 */
[C---:B------:R-:W-:Y:S01]  /*1360*/  FADD.FTZ R86, -R208.reuse, R86 ;  /* 0x00000056d0567221 */ /* 0x040fe20000010100 */
[----:B------:R-:W-:Y:S02]  /*1370*/  HADD2.F32 R80, -RZ, R204.H0_H0 ;  /* 0x200000ccff507230 */ /* 0x000fe40000004100 */
[C---:B------:R-:W-:Y:S01]  /*1380*/  FADD.FTZ R90, -R208.reuse, R90 ;  /* 0x0000005ad05a7221 */ /* 0x040fe20000010100 */
[----:B------:R-:W-:Y:S01]  /*1390*/  FADD.FTZ R201, -R208, R98 ;  /* 0x00000062d0c97221 */ /* 0x000fe20000010100 */
[----:B------:R-:W-:Y:S01]  /*13a0*/  FMUL.FTZ R221, R178, R100 ;  /* 0x00000064b2dd7220 */ /* 0x000fe20000410000 */
[----:B------:R-:W-:Y:S01]  /*13b0*/  FADD.FTZ R88, R222, R89 ;  /* 0x00000059de587221 */ /* 0x000fe20000010000 */
[C---:B------:R-:W-:Y:S01]  /*13c0*/  FADD.FTZ R235, -R208.reuse, R81 ;  /* 0x00000051d0eb7221 */ /* 0x040fe20000010100 */
[----:B------:R-:W-:Y:S01]  /*13d0*/  FMUL.FTZ R98, R209, UR10 ;  /* 0x0000000ad1627c20 */ /* 0x000fe20008410000 */
[----:B------:R-:W-:Y:S01]  /*13e0*/  MOV R200, R194 ;  /* 0x000000c200c87202 */ /* 0x000fe20000000f00 */
[----:B------:R-:W-:Y:S01]  /*13f0*/  FADD.FTZ R85, -R208, R85 ;  /* 0x00000055d0557221 */ /* 0x000fe20000010100 */
[----:B0-----:R-:W-:-:S04]  /*1400*/  @P0 IMAD.WIDE.U32 R218, R187, 0x10, R218 ;  /* 0x00000010bbda0825 */ /* 0x001fc800078e00da */
[----:B------:R-:W-:Y:S01]  /*1410*/  FMUL.FTZ R226, R86, UR10 ;  /* 0x0000000a56e27c20 */ /* 0x000fe20008410000 */
[----:B------:R-:W-:Y:S01]  /*1420*/  FADD.FTZ R94, -R208, R94 ;  /* 0x0000005ed05e7221 */ /* 0x000fe20000010100 */
[----:B-1----:R-:W-:-:S04]  /*1430*/  @P0 IMAD.WIDE.U32 R212, R162, 0x10, R212 ;  /* 0x00000010a2d40825 */ /* 0x002fc800078e00d4 */
[----:B------:R-:W-:Y:S01]  /*1440*/  FADD.FTZ R91, -R208, R91 ;  /* 0x0000005bd05b7221 */ /* 0x000fe20000010100 */
[----:B------:R-:W-:Y:S01]  /*1450*/  FMUL.FTZ R214, R90, UR10 ;  /* 0x0000000a5ad67c20 */ /* 0x000fe20008410000 */
[----:B------:R-:W-:Y:S01]  /*1460*/  FMUL.FTZ R220, R177, R80 ;  /* 0x00000050b1dc7220 */ /* 0x000fe20000410000 */
[----:B------:R-:W-:Y:S02]  /*1470*/  HADD2.F32 R86, -RZ, R202.H0_H0 ;  /* 0x200000caff567230 */ /* 0x000fe40000004100 */
[----:B------:R-:W-:Y:S01]  /*1480*/  FADD.FTZ R89, R221, R88 ;  /* 0x00000058dd597221 */ /* 0x000fe20000010000 */
[----:B------:R-:W-:Y:S01]  /*1490*/  FADD.FTZ R234, -R208, R82 ;  /* 0x00000052d0ea7221 */ /* 0x000fe20000010100 */
[----:B------:R-:W-:Y:S01]  /*14a0*/  FMUL.FTZ R235, R235, UR10 ;  /* 0x0000000aebeb7c20 */ /* 0x000fe20008410000 */
[----:B------:R-:W-:Y:S01]  /*14b0*/  FFMA.FTZ R90, R98, R232, RZ ;  /* 0x000000e8625a7223 */ /* 0x000fe200000100ff */
[----:B------:R-:W-:Y:S01]  /*14c0*/  SHF.R.U64 R199, R194, 0x10, R195 ;  /* 0x00000010c2c77819 */ /* 0x000fe200000012c3 */
[C---:B------:R-:W-:Y:S01]  /*14d0*/  FADD.FTZ R84, -R208.reuse, R84 ;  /* 0x00000054d0547221 */ /* 0x040fe20000010100 */
[----:B------:R-:W-:Y:S01]  /*14e0*/  FMUL.FTZ R227, R85, UR10 ;  /* 0x0000000a55e37c20 */ /* 0x000fe20008410000 */
[----:B------:R-:W-:Y:S01]  /*14f0*/  FADD.FTZ R93, -R208, R93 ;  /* 0x0000005dd05d7221 */ /* 0x000fe20000010100 */
[----:B------:R0:W5:Y:S01]  /*1500*/  @P0 LDG.E.128 R64, desc[UR18][R218.64] ;  /* 0x00000012da400981 */ /* 0x000162000c1e1d00 */
[----:B------:R-:W-:-:S02]  /*1510*/  HADD2.F32 R85, -RZ, R200.H0_H0 ;  /* 0x200000c8ff557230 */ /* 0x000fc40000004100 */
[----:B------:R-:W-:Y:S01]  /*1520*/  FMUL.FTZ R209, R94, UR10 ;  /* 0x0000000a5ed17c20 */ /* 0x000fe20008410000 */
[----:B------:R-:W-:Y:S01]  /*1530*/  FADD.FTZ R94, R220, R89 ;  /* 0x00000059dc5e7221 */ /* 0x000fe20000010000 */
[----:B------:R1:W5:Y:S01]  /*1540*/  @P0 LDG.E.128 R76, desc[UR18][R212.64] ;  /* 0x00000012d44c0981 */ /* 0x000362000c1e1d00 */
[----:B------:R-:W-:Y:S01]  /*1550*/  FADD.FTZ R233, -R208, R83 ;  /* 0x00000053d0e97221 */ /* 0x000fe20000010100 */
[----:B------:R-:W-:Y:S01]  /*1560*/  FMUL.FTZ R234, R234, UR10 ;  /* 0x0000000aeaea7c20 */ /* 0x000fe20008410000 */
[----:B------:R-:W-:Y:S01]  /*1570*/  MOV R83, R195 ;  /* 0x000000c300537202 */ /* 0x000fe20000000f00 */
[----:B------:R-:W-:Y:S01]  /*1580*/  FFMA.FTZ R126, R98, R210, R126 ;  /* 0x000000d2627e7223 */ /* 0x000fe2000001007e */
[----:B0-----:R-:W-:Y:S01]  /*1590*/  FMUL.FTZ R219, R176, R86 ;  /* 0x00000056b0db7220 */ /* 0x001fe20000410000 */
[----:B------:R-:W-:Y:S01]  /*15a0*/  FADD.FTZ R111, R210, R111 ;  /* 0x0000006fd26f7221 */ /* 0x000fe20000010000 */
[----:B------:R-:W-:Y:S01]  /*15b0*/  FMUL.FTZ R228, R84, UR10 ;  /* 0x0000000a54e47c20 */ /* 0x000fe20008410000 */
[----:B-1----:R-:W-:Y:S01]  /*15c0*/  FMUL.FTZ R213, R91, UR10 ;  /* 0x0000000a5bd57c20 */ /* 0x002fe20008410000 */
[----:B------:R-:W-:Y:S01]  /*15d0*/  FFMA.FTZ R91, R235, R231, R90 ;  /* 0x000000e7eb5b7223 */ /* 0x000fe2000001005a */
[----:B------:R-:W-:-:S02]  /*15e0*/  HADD2.F32 R84, -RZ, R199.H0_H0 ;  /* 0x200000c7ff547230 */ /* 0x000fc40000004100 */
[----:B------:R-:W-:Y:S01]  /*15f0*/  FMUL.FTZ R210, R93, UR10 ;  /* 0x0000000a5dd27c20 */ /* 0x000fe20008410000 */
[----:B------:R-:W-:Y:S01]  /*1600*/  FMUL.FTZ R218, R175, R85 ;  /* 0x00000055afda7220 */ /* 0x000fe20000410000 */
[----:B------:R-:W-:Y:S01]  /*1610*/  FADD.FTZ R93, R219, R94 ;  /* 0x0000005edb5d7221 */ /* 0x000fe20000010000 */
[----:B------:R-:W-:Y:S01]  /*1620*/  FMUL.FTZ R233, R233, UR10 ;  /* 0x0000000ae9e97c20 */ /* 0x000fe20008410000 */
[----:B------:R-:W-:Y:S01]  /*1630*/  FFMA.FTZ R94, R234, R230, R91 ;  /* 0x000000e6ea5e7223 */ /* 0x000fe2000001005b */
[----:B------:R-:W-:Y:S01]  /*1640*/  SHF.R.U32.HI R82, RZ, 0x10, R195 ;  /* 0x00000010ff527819 */ /* 0x000fe200000116c3 */
[----:B------:R-:W-:Y:S02]  /*1650*/  HADD2.F32 R83, -RZ, R83.H0_H0 ;  /* 0x20000053ff537230 */ /* 0x000fe40000004100 */
[----:B------:R-:W-:Y:S01]  /*1660*/  FFMA.FTZ R47, R227, R100, R47 ;  /* 0x00000064e32f7223 */ /* 0x000fe2000001002f */
[----:B------:R-:W-:Y:S01]  /*1670*/  FADD.FTZ R23, R100, R23 ;  /* 0x0000001764177221 */ /* 0x000fe20000010000 */
[----:B------:R-:W-:Y:S01]  /*1680*/  FMUL.FTZ R217, R174, R84 ;  /* 0x00000054aed97220 */ /* 0x000fe20000410000 */
[----:B------:R-:W-:Y:S01]  /*1690*/  FADD.FTZ R100, R218, R93 ;  /* 0x0000005dda647221 */ /* 0x000fe20000010000 */
[----:B------:R-:W-:Y:S01]  /*16a0*/  FFMA.FTZ R93, R233, R229, R94 ;  /* 0x000000e5e95d7223 */ /* 0x000fe2000001005e */
[----:B------:R-:W-:Y:S01]  /*16b0*/  FADD.FTZ R95, -R208, R95 ;  /* 0x0000005fd05f7221 */ /* 0x000fe20000010100 */
[----:B------:R-:W-:-:S02]  /*16c0*/  HADD2.F32 R82, -RZ, R82.H0_H0 ;  /* 0x20000052ff527230 */ /* 0x000fc40000004100 */
[----:B------:R-:W-:Y:S01]  /*16d0*/  FMUL.FTZ R215, R173, R83 ;  /* 0x00000053add77220 */ /* 0x000fe20000410000 */
[----:B------:R-:W-:Y:S01]  /*16e0*/  FADD.FTZ R100, R217, R100 ;  /* 0x00000064d9647221 */ /* 0x000fe20000010000 */
[----:B------:R-:W-:Y:S01]  /*16f0*/  FFMA.FTZ R94, R228, R222, R93 ;  /* 0x000000dee45e7223 */ /* 0x000fe2000001005d */
[----:B------:R-:W-:Y:S01]  /*1700*/  FFMA.FTZ R108, R234, R206, R108 ;  /* 0x000000ceea6c7223 */ /* 0x000fe2000001006c */
[----:B------:R-:W-:Y:S01]  /*1710*/  FADD.FTZ R51, R206, R51 ;  /* 0x00000033ce337221 */ /* 0x000fe20000010000 */
[----:B------:R-:W-:Y:S01]  /*1720*/  FMUL.FTZ R206, R95, UR10 ;  /* 0x0000000a5fce7c20 */ /* 0x000fe20008410000 */
[----:B------:R-:W-:Y:S01]  /*1730*/  HADD2.F32 R88, -RZ, R198.H0_H0 ;  /* 0x200000c6ff587230 */ /* 0x000fe20000004100 */
[----:B------:R-:W-:Y:S01]  /*1740*/  MOV R195, R225 ;  /* 0x000000e100c37202 */ /* 0x000fe20000000f00 */
[----:B------:R-:W-:Y:S01]  /*1750*/  FMUL.FTZ R216, R172, R82 ;  /* 0x00000052acd87220 */ /* 0x000fe20000410000 */
[----:B------:R-:W-:Y:S01]  /*1760*/  SHF.R.U32.HI R194, RZ, 0x10, R225 ;  /* 0x00000010ffc27819 */ /* 0x000fe200000116e1 */
[----:B------:R-:W-:Y:S01]  /*1770*/  FADD.FTZ R95, R215, R100 ;  /* 0x00000064d75f7221 */ /* 0x000fe20000010000 */
[----:B------:R-:W-:Y:S01]  /*1780*/  FADD.FTZ R225, -R208, R87 ;  /* 0x00000057d0e17221 */ /* 0x000fe20000010100 */
[----:B------:R-:W-:Y:S01]  /*1790*/  FFMA.FTZ R93, R227, R221, R94 ;  /* 0x000000dde35d7223 */ /* 0x000fe2000001005e */
[----:B------:R-:W-:-:S02]  /*17a0*/  HADD2.F32 R89, -RZ, R197.H0_H0 ;  /* 0x200000c5ff597230 */ /* 0x000fc40000004100 */
[----:B------:R-:W-:Y:S01]  /*17b0*/  FADD.FTZ R97, -R208, R97 ;  /* 0x00000061d0617221 */ /* 0x000fe20000010100 */
[----:B------:R-:W-:Y:S01]  /*17c0*/  FMUL.FTZ R212, R171, R88 ;  /* 0x00000058abd47220 */ /* 0x000fe20000410000 */
[----:B------:R-:W-:Y:S01]  /*17d0*/  FADD.FTZ R95, R216, R95 ;  /* 0x0000005fd85f7221 */ /* 0x000fe20000010000 */
[----:B------:R-:W-:Y:S01]  /*17e0*/  FMUL.FTZ R225, R225, UR10 ;  /* 0x0000000ae1e17c20 */ /* 0x000fe20008410000 */
        /* <DEDUP_REMOVED lines=9> */
[----:B------:R-:W-:Y:S01]  /*1880*/  FMUL.FTZ R202, R97, UR10 ;  /* 0x0000000a61ca7c20 */ /* 0x000fe20008410000 */
[----:B------:R-:W-:Y:S01]  /*1890*/  FADD.FTZ R95, R212, R95 ;  /* 0x0000005fd45f7221 */ /* 0x000fe20000010000 */
[----:B------:R-:W-:Y:S01]  /*18a0*/  FMUL.FTZ R208, R170, R89 ;  /* 0x00000059aad07220 */ /* 0x000fe20000410000 */
[----:B------:R-:W-:Y:S01]  /*18b0*/  FFMA.FTZ R97, R225, R219, R94 ;  /* 0x000000dbe1617223 */ /* 0x000fe2000001005e */
[----:B------:R-:W-:Y:S01]  /*18c0*/  FFMA.FTZ R110, R235, R205, R110 ;  /* 0x000000cdeb6e7223 */ /* 0x000fe2000001006e */
[----:B------:R-:W-:Y:S01]  /*18d0*/  FADD.FTZ R109, R205, R109 ;  /* 0x0000006dcd6d7221 */ /* 0x000fe20000010000 */
[----:B------:R-:W-:Y:S01]  /*18e0*/  FFMA.FTZ R50, R233, R207, R50 ;  /* 0x000000cfe9327223 */ /* 0x000fe20000010032 */
[----:B------:R-:W-:Y:S01]  /*18f0*/  FADD.FTZ R49, R207, R49 ;  /* 0x00000031cf317221 */ /* 0x000fe20000010000 */
[----:B------:R-:W-:Y:S02]  /*1900*/  HADD2.F32 R91, -RZ, R194.H0_H0 ;  /* 0x200000c2ff5b7230 */ /* 0x000fe40000004100 */
[----:B------:R-:W-:Y:S01]  /*1910*/  FMUL.FTZ R205, R96, UR10 ;  /* 0x0000000a60cd7c20 */ /* 0x000fe20008410000 */
[----:B------:R-:W-:Y:S01]  /*1920*/  FADD.FTZ R96, R208, R95 ;  /* 0x0000005fd0607221 */ /* 0x000fe20000010000 */
[----:B------:R-:W-:Y:S01]  /*1930*/  FMUL.FTZ R207, R169, R90 ;  /* 0x0000005aa9cf7220 */ /* 0x000fe20000410000 */
[----:B------:R-:W-:Y:S01]  /*1940*/  FFMA.FTZ R94, R224, R218, R97 ;  /* 0x000000dae05e7223 */ /* 0x000fe20000010061 */
[----:B------:R-:W-:Y:S01]  /*1950*/  FMUL.FTZ R197, R92, UR10 ;  /* 0x0000000a5cc57c20 */ /* 0x000fe20008410000 */
[----:B------:R-:W-:-:S02]  /*1960*/  HADD2.F32 R92, -RZ, R193.H0_H0 ;  /* 0x200000c1ff5c7230 */ /* 0x000fc40000004100 */
[----:B------:R-:W-:Y:S01]  /*1970*/  FADD.FTZ R97, R207, R96 ;  /* 0x00000060cf617221 */ /* 0x000fe20000010000 */
[----:B------:R-:W-:Y:S01]  /*1980*/  FMUL.FTZ R204, R168, R91 ;  /* 0x0000005ba8cc7220 */ /* 0x000fe20000410000 */
        /* <DEDUP_REMOVED lines=8> */
[----:B------:R-:W-:Y:S01]  /*1a10*/  FMUL.FTZ R211, R211, UR10 ;  /* 0x0000000ad3d37c20 */ /* 0x000fe20008410000 */
[----:B------:R-:W-:Y:S01]  /*1a20*/  FFMA.FTZ R96, R213, R216, R94 ;  /* 0x000000d8d5607223 */ /* 0x000fe2000001005e */
[----:B------:R-:W-:Y:S01]  /*1a30*/  FMUL.FTZ R199, R165, R188 ;  /* 0x000000bca5c77220 */ /* 0x000fe20000410000 */
[----:B------:R-:W-:-:S02]  /*1a40*/  FADD.FTZ R94, R200, R95 ;  /* 0x0000005fc85e7221 */ /* 0x000fc40000010000 */
[----:B------:R-:W-:Y:S02]  /*1a50*/  FFMA.FTZ R95, R211, R212, R96 ;  /* 0x000000d4d35f7223 */ /* 0x000fe40000010060 */
[----:B------:R-:W-:Y:S02]  /*1a60*/  FADD.FTZ R97, R199, R94 ;  /* 0x0000005ec7617221 */ /* 0x000fe40000010000 */
[----:B------:R-:W-:-:S04]  /*1a70*/  FFMA.FTZ R94, R210, R208, R95 ;  /* 0x000000d0d25e7223 */ /* 0x000fc8000001005f */
[----:B------:R-:W-:Y:S01]  /*1a80*/  FFMA.FTZ R95, R209, R207, R94 ;  /* 0x000000cfd15f7223 */ /* 0x000fe2000001005e */
[----:B------:R-:W-:-:S03]  /*1a90*/  HADD2.F32 R236, -RZ, R236.H0_H0 ;  /* 0x200000ecffec7230 */ /* 0x000fc60000004100 */
[----:B------:R-:W-:Y:S01]  /*1aa0*/  FFMA.FTZ R96, R206, R204, R95 ;  /* 0x000000ccce607223 */ /* 0x000fe2000001005f */
[----:B------:R-:W-:-:S03]  /*1ab0*/  HADD2.F32 R237, -RZ, R237.H0_H0 ;  /* 0x200000edffed7230 */ /* 0x000fc60000004100 */
[----:B------:R-:W-:Y:S01]  /*1ac0*/  FFMA.FTZ R95, R205, R203, R96 ;  /* 0x000000cbcd5f7223 */ /* 0x000fe20000010060 */
[----:B------:R-:W-:Y:S01]  /*1ad0*/  FMUL.FTZ R201, R201, UR10 ;  /* 0x0000000ac9c97c20 */ /* 0x000fe20008410000 */
[----:B------:R-:W-:Y:S02]  /*1ae0*/  FMUL.FTZ R198, R164, R236 ;  /* 0x000000eca4c67220 */ /* 0x000fe40000410000 */
[----:B------:R-:W-:Y:S01]  /*1af0*/  FFMA.FTZ R96, R202, R200, R95 ;  /* 0x000000c8ca607223 */ /* 0x000fe2000001005f */
[----:B------:R-:W-:Y:S02]  /*1b00*/  HADD2.F32 R238, -RZ, R238.H0_H0 ;  /* 0x200000eeffee7230 */ /* 0x000fe40000004100 */
[----:B------:R-:W-:Y:S01]  /*1b10*/  FADD.FTZ R97, R198, R97 ;  /* 0x00000061c6617221 */ /* 0x000fe20000010000 */
[----:B------:R-:W-:Y:S01]  /*1b20*/  FMUL.FTZ R100, R163, R237 ;  /* 0x000000eda3647220 */ /* 0x000fe20000410000 */
[----:B------:R-:W-:Y:S01]  /*1b30*/  FFMA.FTZ R96, R201, R199, R96 ;  /* 0x000000c7c9607223 */ /* 0x000fe20000010060 */
[----:B------:R-:W-:Y:S01]  /*1b40*/  FFMA.FTZ R48, R228, R101, R48 ;  /* 0x00000065e4307223 */ /* 0x000fe20000010030 */
[----:B------:R-:W-:Y:S01]  /*1b50*/  FADD.FTZ R24, R101, R24 ;  /* 0x0000001865187221 */ /* 0x000fe20000010000 */
        /* <DEDUP_REMOVED lines=34> */
[----:B------:R-:W-:Y:S01]  /*1d80*/  FMUL.FTZ R106, R87, UR10 ;  /* 0x0000000a576a7c20 */ /* 0x000fe20008410000 */
[----:B------:R-:W-:-:S02]  /*1d90*/  FADD.FTZ R94, R94, R104 ;  /* 0x000000685e5e7221 */ /* 0x000fc40000010000 */
[----:B------:R-:W-:-:S03]  /*1da0*/  FFMA.FTZ R81, R186, R107, R96 ;  /* 0x0000006bba517223 */ /* 0x000fc60000010060 */
[----:B------:R-:W0:Y:S01]  /*1db0*/  SHFL.DOWN PT, R95, R94, 0x10, 0x1f ;  /* 0x0a001f005e5f7f89 */ /* 0x000e2200000e0000 */
[----:B------:R-:W-:-:S05]  /*1dc0*/  FFMA.FTZ R81, R106, R104, R81 ;  /* 0x000000686a517223 */ /* 0x000fca0000010051 */
        /* <DEDUP_REMOVED lines=11> */
[----:B------:R-:W0:Y:S01]  /*1e80*/  SHFL.DOWN PT, R81, R95, 0x2, 0x1f ;  /* 0x08401f005f517f89 */ /* 0x000e2200000e0000 */
[----:B------:R-:W-:-:S03]  /*1e90*/  FFMA.FTZ R46, R226, R80, R46 ;  /* 0x00000050e22e7223 */ /* 0x000fc6000001002e */
[----:B------:R-:W1:Y:S01]  /*1ea0*/  SHFL.DOWN PT, R94, R87, 0x2, 0x1f ;  /* 0x08401f00575e7f89 */ /* 0x000e6200000e0000 */
[----:B------:R-:W-:Y:S01]  /*1eb0*/  FADD.FTZ R22, R80, R22 ;  /* 0x0000001650167221 */ /* 0x000fe20000010000 */
[----:B------:R-:W2:Y:S01]  /*1ec0*/  S2R R96, SR_TID.X ;  /* 0x0000000000607919 */ /* 0x000ea20000002100 */
[----:B0-----:R-:W-:-:S05]  /*1ed0*/  FADD.FTZ R81, R95, R81 ;  /* 0x000000515f517221 */ /* 0x001fca0000010000 */
[----:B------:R-:W0:Y:S01]  /*1ee0*/  SHFL.DOWN PT, R80, R81, 0x1, 0x1f ;  /* 0x08201f0051507f89 */ /* 0x000e2200000e0000 */
[----:B-1----:R-:W-:Y:S01]  /*1ef0*/  FADD.FTZ R94, R87, R94 ;  /* 0x0000005e575e7221 */ /* 0x002fe20000010000 */
[----:B--2---:R-:W-:Y:S01]  /*1f00*/  LOP3.LUT P0, RZ, R96, 0x1f, RZ, 0xc0, !PT ;  /* 0x0000001f60ff7812 */ /* 0x004fe2000780c0ff */
[----:B0-----:R-:W-:-:S03]  /*1f10*/  FADD.FTZ R80, R81, R80 ;  /* 0x0000005051507221 */ /* 0x001fc60000010000 */
[----:B------:R-:W0:Y:S01]  /*1f20*/  SHFL.DOWN PT, R81, R94, 0x1, 0x1f ;  /* 0x08201f005e517f89 */ /* 0x000e2200000e0000 */
[----:B------:R-:W-:Y:S01]  /*1f30*/  UMOV UR7, 0x3f800000 ;  /* 0x3f80000000077882 */ /* 0x000fe20000000000 */
[----:B------:R-:W-:Y:S01]  /*1f40*/  @UP0 UMOV UR7, UR4 ;  /* 0x0000000400070c82 */ /* 0x000fe20008000000 */
[----:B------:R-:W-:Y:S01]  /*1f50*/  BSSY.RECONVERGENT B0, `(.L_x_8871) ;  /* 0x000000b000007945 */ /* 0x000fe20003800200 */
[----:B0-----:R-:W-:-:S05]  /*1f60*/  FADD.FTZ R81, R94, R81 ;  /* 0x000000515e517221 */ /* 0x001fca0000010000 */
        /* <DEDUP_REMOVED lines=9> */
.L_x_8872:
[----:B------:R-:W-:Y:S05]  /*2000*/  BSYNC.RECONVERGENT B0 ;  /* 0x0000000000007941 */ /* 0x000fea0003800200 */
.L_x_8871:
        /* <DEDUP_REMOVED lines=27> */
[----:B------:R-:W-:Y:S01]  /*21c0*/  FFMA.FTZ R34, R201, R188, R34 ;  /* 0x000000bcc9227223 */ /* 0x000fe20000010022 */
[----:B------:R-:W-:Y:S01]  /*21d0*/  UIADD3 UR5, UPT, UPT, UR4, 0x7040, URZ ;  /* 0x0000704004057890 */ /* 0x000fe2000fffe0ff */
[----:B------:R-:W-:Y:S01]  /*21e0*/  FADD.FTZ R10, R188, R10 ;  /* 0x0000000abc0a7221 */ /* 0x000fe20000010000 */
[----:B------:R-:W-:Y:S01]  /*21f0*/  @!UP2 UIADD3 UR5, UPT, UPT, UR4, 0x7000, URZ ;  /* 0x000070000405a890 */ /* 0x000fe2000fffe0ff */
[----:B------:R-:W-:Y:S01]  /*2200*/  FFMA.FTZ R33, R197, R236, R33 ;  /* 0x000000ecc5217223 */ /* 0x000fe20000010021 */
[----:B------:R-:W-:Y:S01]  /*2210*/  UIADD3 UR8, UPT, UPT, UR4, 0x7050, URZ ;  /* 0x0000705004087890 */ /* 0x000fe2000fffe0ff */
[----:B------:R-:W-:Y:S01]  /*2220*/  FADD.FTZ R9, R236, R9 ;  /* 0x00000009ec097221 */ /* 0x000fe20000010000 */
[----:B------:R-:W-:Y:S01]  /*2230*/  @!UP2 UIADD3 UR8, UPT, UPT, UR4, 0x7010, URZ ;  /* 0x000070100408a890 */ /* 0x000fe2000fffe0ff */
[----:B------:R-:W-:Y:S01]  /*2240*/  FADD.FTZ R8, R237, R8 ;  /* 0x00000008ed087221 */ /* 0x000fe20000010000 */
[----:B------:R-:W-:Y:S01]  /*2250*/  UISETP.NE.AND.EX UP1, UPT, UR23, URZ, UPT, UP1 ;  /* 0x000000ff1700728c */ /* 0x000fe2000bf25310 */
[----:B------:R-:W-:Y:S01]  /*2260*/  FFMA.FTZ R32, R99, R237, R32 ;  /* 0x000000ed63207223 */ /* 0x000fe20000010020 */
[----:B------:R-:W-:Y:S01]  /*2270*/  FADD.FTZ R7, R238, R7 ;  /* 0x00000007ee077221 */ /* 0x000fe20000010000 */
[----:B0-----:R-:W0:Y:S01]  /*2280*/  LDS.128 R80, [UR5] ;  /* 0x00000005ff507984 */ /* 0x001e220008000c00 */
[----:B------:R-:W-:Y:S01]  /*2290*/  UIADD3 UR5, UPT, UPT, UR4, 0x7060, URZ ;  /* 0x0000706004057890 */ /* 0x000fe2000fffe0ff */
[----:B------:R-:W-:Y:S01]  /*22a0*/  FFMA.FTZ R31, R191, R238, R31 ;  /* 0x000000eebf1f7223 */ /* 0x000fe2000001001f */
[----:B------:R-:W-:Y:S01]  /*22b0*/  @!UP2 UIADD3 UR5, UPT, UPT, UR4, 0x7020, URZ ;  /* 0x000070200405a890 */ /* 0x000fe2000fffe0ff */
[----:B------:R-:W1:Y:S01]  /*22c0*/  LDS.128 R84, [UR8] ;  /* 0x00000008ff547984 */ /* 0x000e620008000c00 */
[----:B------:R-:W-:Y:S01]  /*22d0*/  UIADD3 UR8, UPT, UPT, UR4, 0x7070, URZ ;  /* 0x0000707004087890 */ /* 0x000fe2000fffe0ff */
[----:B------:R-:W-:Y:S01]  /*22e0*/  FADD.FTZ R6, R239, R6 ;  /* 0x00000006ef067221 */ /* 0x000fe20000010000 */
[----:B------:R-:W-:Y:S01]  /*22f0*/  @!UP2 UIADD3 UR8, UPT, UPT, UR4, 0x7030, URZ ;  /* 0x000070300408a890 */ /* 0x000fe2000fffe0ff */
        /* <DEDUP_REMOVED lines=8> */
[----:B------:R-:W-:Y:S01]  /*2380*/  LDS.128 R92, [UR8] ;  /* 0x00000008ff5c7984 */ /* 0x000fe20008000c00 */
        /* <DEDUP_REMOVED lines=8> */
[----:B------:R-:W-:Y:S01]  /*2410*/  FADD.FTZ R81, R80, R84 ;  /* 0x0000005450517221 */ /* 0x000fe20000010000 */
[----:B------:R-:W0:Y:S02]  /*2420*/  LDS.128 R88, [UR5] ;  /* 0x00000005ff587984 */ /* 0x000e240008000c00 */
[----:B------:R-:W-:Y:S01]  /*2430*/  FADD.FTZ R85, R87, R85 ;  /* 0x0000005557557221 */ /* 0x000fe20000010000 */
[----:B------:R-:W-:-:S03]  /*2440*/  FADD.FTZ R81, R86, R81 ;  /* 0x0000005156517221 */ /* 0x000fc60000010000 */
        /* <DEDUP_REMOVED lines=22> */
[----:B------:R-:W-:Y:S01]  /*25b0*/  FFMA.FTZ R81, R98, UR4, R188 ;  /* 0x0000000462517c23 */ /* 0x000fe200080100bc */
[----:B------:R-:W-:Y:S01]  /*25c0*/  FADD.FTZ R84, R221, -R84 ;  /* 0x80000054dd547221 */ /* 0x000fe20000010000 */
[----:B------:R-:W-:Y:S01]  /*25d0*/  FMUL.FTZ R83, R83, UR10 ;  /* 0x0000000a53537c20 */ /* 0x000fe20008410000 */
[----:B------:R-:W-:Y:S01]  /*25e0*/  FMUL.FTZ R82, R82, UR10 ;  /* 0x0000000a52527c20 */ /* 0x000fe20008410000 */
[----:B------:R-:W-:Y:S01]  /*25f0*/  FADD.FTZ R231, R231, -R80 ;  /* 0x80000050e7e77221 */ /* 0x000fe20000010000 */
[--C-:B------:R-:W-:Y:S01]  /*2600*/  FFMA.FTZ R85, R228, UR4, R188.reuse ;  /* 0x00000004e4557c23 */ /* 0x100fe200080100bc */
[----:B------:R-:W-:Y:S01]  /*2610*/  FMUL.FTZ R221, R83, UR7 ;  /* 0x0000000753dd7c20 */ /* 0x000fe20008410000 */
[----:B------:R-:W-:Y:S01]  /*2620*/  FFMA.FTZ R83, R224, UR4, R188 ;  /* 0x00000004e0537c23 */ /* 0x000fe200080100bc */
[----:B------:R-:W-:Y:S01]  /*2630*/  FADD.FTZ R81, R232, -R81 ;  /* 0x80000051e8517221 */ /* 0x000fe20000010000 */
[----:B------:R-:W-:Y:S01]  /*2640*/  FMUL.FTZ R227, R82, UR7 ;  /* 0x0000000752e37c20 */ /* 0x000fe20008410000 */
[----:B------:R-:W-:-:S02]  /*2650*/  HADD2.F32 R82, -RZ, R113.H0_H0 ;  /* 0x20000071ff527230 */ /* 0x000fc40000004100 */
[--C-:B------:R-:W-:Y:S01]  /*2660*/  FFMA.FTZ R88, R225, UR4, R188.reuse ;  /* 0x00000004e1587c23 */ /* 0x100fe200080100bc */
[----:B------:R-:W-:Y:S01]  /*2670*/  FADD.FTZ R83, R218, -R83 ;  /* 0x80000053da537221 */ /* 0x000fe20000010000 */
[----:B------:R-:W-:Y:S01]  /*2680*/  FADD.FTZ R222, R222, -R85 ;  /* 0x80000055dede7221 */ /* 0x000fe20000010000 */
[----:B------:R-:W-:Y:S01]  /*2690*/  FMUL.FTZ R218, R231, UR10 ;  /* 0x0000000ae7da7c20 */ /* 0x000fe20008410000 */
[----:B------:R-:W-:Y:S01]  /*26a0*/  FFMA.FTZ R85, R226, UR4, R188 ;  /* 0x00000004e2557c23 */ /* 0x000fe200080100bc */
[----:B------:R-:W-:Y:S01]  /*26b0*/  FMUL.FTZ R81, R81, UR10 ;  /* 0x0000000a51517c20 */ /* 0x000fe20008410000 */
[----:B------:R-:W-:Y:S01]  /*26c0*/  FADD.FTZ R88, R219, -R88 ;  /* 0x80000058db587221 */ /* 0x000fe20000010000 */
[----:B------:R-:W-:Y:S01]  /*26d0*/  FMUL.FTZ R82, R221, R82 ;  /* 0x00000052dd527220 */ /* 0x000fe20000410000 */
[----:B------:R-:W-:Y:S02]  /*26e0*/  HADD2.F32 R87, -RZ, R251.H0_H0 ;  /* 0x200000fbff577230 */ /* 0x000fe40000004100 */
[----:B------:R-:W-:Y:S01]  /*26f0*/  FFMA.FTZ R90, R223, UR4, R188 ;  /* 0x00000004df5a7c23 */ /* 0x000fe200080100bc */
[----:B------:R-:W-:Y:S01]  /*2700*/  FMUL.FTZ R218, R218, UR7 ;  /* 0x00000007dada7c20 */ /* 0x000fe20008410000 */
[----:B------:R-:W-:Y:S01]  /*2710*/  FADD.FTZ R86, R220, -R85 ;  /* 0x80000055dc567221 */ /* 0x000fe20000010000 */
[----:B------:R-:W-:Y:S01]  /*2720*/  FMUL.FTZ R220, R81, UR7 ;  /* 0x0000000751dc7c20 */ /* 0x000fe20008410000 */
[----:B------:R-:W-:Y:S01]  /*2730*/  FMUL.FTZ R88, R88, UR10 ;  /* 0x0000000a58587c20 */ /* 0x000fe20008410000 */
[----:B------:R0:W-:Y:S01]  /*2740*/  F2F.F16.F32 R81, R82 ;  /* 0x0000005200517304 */ /* 0x0001e20000200800 */
[----:B------:R-:W-:Y:S01]  /*2750*/  FADD.FTZ R217, R217, -R90 ;  /* 0x8000005ad9d97221 */ /* 0x000fe20000010000 */
[--C-:B------:R-:W-:Y:S01]  /*2760*/  FFMA.FTZ R90, R214, UR4, R188.reuse ;  /* 0x00000004d65a7c23 */ /* 0x100fe200080100bc */
[----:B------:R-:W-:Y:S01]  /*2770*/  FMUL.FTZ R214, R88, UR7 ;  /* 0x0000000758d67c20 */ /* 0x000fe20008410000 */
[----:B------:R-:W-:Y:S01]  /*2780*/  FMUL.FTZ R86, R86, UR10 ;  /* 0x0000000a56567c20 */ /* 0x000fe20008410000 */
[--C-:B------:R-:W-:Y:S01]  /*2790*/  FFMA.FTZ R213, R213, UR4, R188.reuse ;  /* 0x00000004d5d57c23 */ /* 0x100fe200080100bc */
[----:B------:R-:W-:Y:S01]  /*27a0*/  FFMA.FTZ R93, R210, UR4, R188 ;  /* 0x00000004d25d7c23 */ /* 0x000fe200080100bc */
[----:B------:R-:W-:Y:S01]  /*27b0*/  FADD.FTZ R89, R215, -R90 ;  /* 0x8000005ad7597221 */ /* 0x000fe20000010000 */
[----:B------:R-:W-:-:S02]  /*27c0*/  HADD2.F32 R88, -RZ, R115.H0_H0 ;  /* 0x20000073ff587230 */ /* 0x000fc40000004100 */
[----:B0-----:R-:W-:Y:S01]  /*27d0*/  FMUL.FTZ R82, R218, R87 ;  /* 0x00000057da527220 */ /* 0x001fe20000410000 */
[--C-:B------:R-:W-:Y:S02]  /*27e0*/  HADD2.F32 R87, -RZ, R250.reuse.H1_H1 ;  /* 0x300000faff577230 */ /* 0x100fe40000004100 */
[----:B------:R-:W-:Y:S01]  /*27f0*/  FMUL.FTZ R84, R84, UR10 ;  /* 0x0000000a54547c20 */ /* 0x000fe20008410000 */
[----:B------:R-:W-:Y:S01]  /*2800*/  FFMA.FTZ R95, R206, UR4, R188 ;  /* 0x00000004ce5f7c23 */ /* 0x000fe200080100bc */
[----:B------:R-:W-:Y:S01]  /*2810*/  FMUL.FTZ R215, R86, UR7 ;  /* 0x0000000756d77c20 */ /* 0x000fe20008410000 */
[----:B------:R-:W-:Y:S02]  /*2820*/  HADD2.F32 R80, -RZ, R251.H1_H1 ;  /* 0x300000fbff507230 */ /* 0x000fe40000004100 */
[----:B------:R-:W-:Y:S01]  /*2830*/  FMUL.FTZ R90, R214, R87 ;  /* 0x00000057d65a7220 */ /* 0x000fe20000410000 */
[----:B------:R-:W-:Y:S01]  /*2840*/  FADD.FTZ R213, R216, -R213 ;  /* 0x800000d5d8d57221 */ /* 0x000fe20000010000 */
[----:B------:R-:W-:Y:S01]  /*2850*/  FADD.FTZ R208, R208, -R93 ;  /* 0x8000005dd0d07221 */ /* 0x000fe20000010000 */
[----:B------:R-:W-:-:S02]  /*2860*/  HADD2.F32 R93, -RZ, R250.H0_H0 ;  /* 0x200000faff5d7230 */ /* 0x000fc40000004100 */
[----:B------:R-:W-:Y:S01]  /*2870*/  FMUL.FTZ R206, R84, UR7 ;  /* 0x0000000754ce7c20 */ /* 0x000fe20008410000 */
[----:B------:R-:W-:Y:S01]  /*2880*/  FADD.FTZ R95, R204, -R95 ;  /* 0x8000005fcc5f7221 */ /* 0x000fe20000010000 */
[----:B------:R0:W-:Y:S01]  /*2890*/  F2F.F16.F32 R86, R90 ;  /* 0x0000005a00567304 */ /* 0x0001e20000200800 */
[----:B------:R-:W-:Y:S01]  /*28a0*/  FMUL.FTZ R88, R215, R88 ;  /* 0x00000058d7587220 */ /* 0x000fe20000410000 */
[----:B------:R-:W-:Y:S01]  /*28b0*/  FMUL.FTZ R89, R89, UR10 ;  /* 0x0000000a59597c20 */ /* 0x000fe20008410000 */
[--C-:B------:R-:W-:Y:S01]  /*28c0*/  FFMA.FTZ R92, R209, UR4, R188.reuse ;  /* 0x00000004d15c7c23 */ /* 0x100fe200080100bc */
[----:B------:R-:W-:Y:S01]  /*28d0*/  FMUL.FTZ R204, R213, UR10 ;  /* 0x0000000ad5cc7c20 */ /* 0x000fe20008410000 */
[--C-:B------:R-:W-:Y:S01]  /*28e0*/  FFMA.FTZ R94, R201, UR4, R188.reuse ;  /* 0x00000004c95e7c23 */ /* 0x100fe200080100bc */
[----:B------:R-:W-:Y:S01]  /*28f0*/  FMUL.FTZ R80, R227, R80 ;  /* 0x00000050e3507220 */ /* 0x000fe20000410000 */
[----:B------:R-:W-:Y:S01]  /*2900*/  FMUL.FTZ R84, R206, R93 ;  /* 0x0000005dce547220 */ /* 0x000fe20000410000 */
[----:B------:R-:W-:Y:S01]  /*2910*/  FMUL.FTZ R95, R95, UR10 ;  /* 0x0000000a5f5f7c20 */ /* 0x000fe20008410000 */
[----:B0-----:R-:W-:Y:S01]  /*2920*/  FFMA.FTZ R90, R205, UR4, R188 ;  /* 0x00000004cd5a7c23 */ /* 0x001fe200080100bc */
[----:B------:R0:W-:Y:S01]  /*2930*/  F2F.F16.F32 R91, R88 ;  /* 0x00000058005b7304 */ /* 0x0001e20000200800 */
[----:B------:R-:W-:-:S02]  /*2940*/  HADD2.F32 R93, -RZ, R249.H1_H1 ;  /* 0x300000f9ff5d7230 */ /* 0x000fc40000004100 */
[----:B------:R-:W-:Y:S01]  /*2950*/  FMUL.FTZ R201, R89, UR7 ;  /* 0x0000000759c97c20 */ /* 0x000fe20008410000 */
[----:B------:R-:W-:Y:S01]  /*2960*/  FADD.FTZ R207, R207, -R92 ;  /* 0x8000005ccfcf7221 */ /* 0x000fe20000010000 */
[----:B------:R-:W-:Y:S01]  /*2970*/  FMUL.FTZ R204, R204, UR7 ;  /* 0x00000007cccc7c20 */ /* 0x000fe20008410000 */
[----:B------:R-:W-:Y:S01]  /*2980*/  FADD.FTZ R89, R199, -R94 ;  /* 0x8000005ec7597221 */ /* 0x000fe20000010000 */
[----:B------:R-:W-:Y:S02]  /*2990*/  HADD2.F32 R94, -RZ, R248.H1_H1 ;  /* 0x300000f8ff5e7230 */ /* 0x000fe40000004100 */
[----:B------:R-:W-:Y:S01]  /*29a0*/  FMUL.FTZ R207, R207, UR10 ;  /* 0x0000000acfcf7c20 */ /* 0x000fe20008410000 */
[----:B------:R-:W1:Y:S01]  /*29b0*/  F2F.F16.F32 R80, R80 ;  /* 0x0000005000507304 */ /* 0x000e620000200800 */
[----:B0-----:R-:W-:Y:S01]  /*29c0*/  FADD.FTZ R88, R203, -R90 ;  /* 0x8000005acb587221 */ /* 0x001fe20000010000 */
[----:B------:R-:W-:Y:S02]  /*29d0*/  HADD2.F32 R90, -RZ, R117.H0_H0 ;  /* 0x20000075ff5a7230 */ /* 0x000fe40000004100 */
[----:B------:R-:W-:Y:S01]  /*29e0*/  FMUL.FTZ R203, R95, UR7 ;  /* 0x000000075fcb7c20 */ /* 0x000fe20008410000 */
[----:B------:R-:W-:Y:S01]  /*29f0*/  FMUL.FTZ R92, R204, R93 ;  /* 0x0000005dcc5c7220 */ /* 0x000fe20000410000 */
[--C-:B------:R-:W-:Y:S01]  /*2a00*/  FFMA.FTZ R197, R197, UR4, R188.reuse ;  /* 0x00000004c5c57c23 */ /* 0x100fe200080100bc */
[----:B------:R-:W-:Y:S01]  /*2a10*/  FMUL.FTZ R207, R207, UR7 ;  /* 0x00000007cfcf7c20 */ /* 0x000fe20008410000 */
[----:B------:R-:W-:Y:S01]  /*2a20*/  FMUL.FTZ R93, R201, R90 ;  /* 0x0000005ac95d7220 */ /* 0x000fe20000410000 */
[----:B------:R-:W-:Y:S01]  /*2a30*/  FMUL.FTZ R98, R203, R94 ;  /* 0x0000005ecb627220 */ /* 0x000fe20000410000 */
[----:B------:R-:W-:Y:S01]  /*2a40*/  HADD2.F32 R94, -RZ, R119.H0_H0 ;  /* 0x20000077ff5e7230 */ /* 0x000fe20000004100 */
[----:B------:R-:W-:Y:S01]  /*2a50*/  F2F.F16.F32 R82, R82 ;  /* 0x0000005200527304 */ /* 0x000fe20000200800 */
[--C-:B------:R-:W-:Y:S01]  /*2a60*/  FFMA.FTZ R99, R99, UR4, R188.reuse ;  /* 0x0000000463637c23 */ /* 0x100fe200080100bc */
[----:B------:R-:W-:Y:S01]  /*2a70*/  FADD.FTZ R90, R198, -R197 ;  /* 0x800000c5c65a7221 */ /* 0x000fe20000010000 */
[--C-:B------:R-:W-:Y:S01]  /*2a80*/  FFMA.FTZ R196, R196, UR4, R188.reuse ;  /* 0x00000004c4c47c23 */ /* 0x100fe200080100bc */
[----:B------:R-:W-:Y:S01]  /*2a90*/  FFMA.FTZ R198, R191, UR4, R188 ;  /* 0x00000004bfc67c23 */ /* 0x000fe200080100bc */
[----:B------:R-:W-:Y:S01]  /*2aa0*/  FMUL.FTZ R94, R207, R94 ;  /* 0x0000005ecf5e7220 */ /* 0x000fe20000410000 */
[----:B------:R-:W-:Y:S01]  /*2ab0*/  FMUL.FTZ R83, R83, UR10 ;  /* 0x0000000a53537c20 */ /* 0x000fe20008410000 */
[----:B------:R-:W-:Y:S01]  /*2ac0*/  FADD.FTZ R100, R100, -R99 ;  /* 0x8000006364647221 */ /* 0x000fe20000010000 */
[----:B------:R-:W-:Y:S01]  /*2ad0*/  F2F.F16.F32 R92, R92 ;  /* 0x0000005c005c7304 */ /* 0x000fe20000200800 */
[----:B------:R-:W-:Y:S01]  /*2ae0*/  FADD.FTZ R199, R195, -R196 ;  /* 0x800000c4c3c77221 */ /* 0x000fe20000010000 */
[----:B------:R-:W-:Y:S01]  /*2af0*/  FADD.FTZ R99, R101, -R198 ;  /* 0x800000c665637221 */ /* 0x000fe20000010000 */
[----:B------:R-:W-:Y:S01]  /*2b00*/  FMUL.FTZ R196, R217, UR10 ;  /* 0x0000000ad9c47c20 */ /* 0x000fe20008410000 */
[----:B------:R-:W-:-:S02]  /*2b10*/  HADD2.F32 R85, -RZ, R112.H0_H0 ;  /* 0x20000070ff557230 */ /* 0x000fc40000004100 */
[----:B------:R-:W-:Y:S01]  /*2b20*/  FMUL.FTZ R198, R83, UR7 ;  /* 0x0000000753c67c20 */ /* 0x000fe20008410000 */
[----:B------:R-:W-:Y:S01]  /*2b30*/  FFMA.FTZ R205, R202, UR4, R188 ;  /* 0x00000004cacd7c23 */ /* 0x000fe200080100bc */
[----:B-1----:R-:W-:Y:S01]  /*2b40*/  PRMT R83, R81, 0x5410, R80 ;  /* 0x0000541051537816 */ /* 0x002fe20000000050 */
[----:B------:R0:W1:Y:S01]  /*2b50*/  F2F.F16.F32 R95, R93 ;  /* 0x0000005d005f7304 */ /* 0x0000620000200800 */
[----:B------:R-:W-:Y:S02]  /*2b60*/  HADD2.F32 R81, -RZ, R249.H0_H0 ;  /* 0x200000f9ff517230 */ /* 0x000fe40000004100 */
[----:B------:R-:W-:Y:S01]  /*2b70*/  FFMA.FTZ R211, R211, UR4, R188 ;  /* 0x00000004d3d37c23 */ /* 0x000fe200080100bc */
[----:B------:R-:W-:Y:S01]  /*2b80*/  FMUL.FTZ R210, R222, UR10 ;  /* 0x0000000aded27c20 */ /* 0x000fe20008410000 */
[----:B------:R-:W-:Y:S01]  /*2b90*/  FMUL.FTZ R196, R196, UR7 ;  /* 0x00000007c4c47c20 */ /* 0x000fe20008410000 */
[----:B------:R-:W-:Y:S01]  /*2ba0*/  FMUL.FTZ R85, R220, R85 ;  /* 0x00000055dc557220 */ /* 0x000fe20000410000 */
[----:B------:R-:W-:Y:S01]  /*2bb0*/  FADD.FTZ R200, R200, -R205 ;  /* 0x800000cdc8c87221 */ /* 0x000fe20000010000 */
[----:B------:R-:W-:Y:S01]  /*2bc0*/  HADD2.F32 R87, -RZ, R114.H0_H0 ;  /* 0x20000072ff577230 */ /* 0x000fe20000004100 */
[----:B------:R2:W-:Y:S01]  /*2bd0*/  F2F.F16.F32 R197, R98 ;  /* 0x0000006200c57304 */ /* 0x0005e20000200800 */
[----:B0-----:R-:W-:Y:S01]  /*2be0*/  HADD2.F32 R93, -RZ, R116.H0_H0 ;  /* 0x20000074ff5d7230 */ /* 0x001fe20000004100 */
[----:B------:R-:W-:Y:S01]  /*2bf0*/  PRMT R205, R91, 0x5410, R86 ;  /* 0x000054105bcd7816 */ /* 0x000fe20000000056 */
[----:B------:R-:W-:Y:S01]  /*2c00*/  FMUL.FTZ R208, R208, UR10 ;  /* 0x0000000ad0d07c20 */ /* 0x000fe20008410000 */
[----:B------:R-:W-:Y:S01]  /*2c10*/  FADD.FTZ R212, R212, -R211 ;  /* 0x800000d3d4d47221 */ /* 0x000fe20000010000 */
[----:B------:R-:W-:Y:S01]  /*2c20*/  FMUL.FTZ R210, R210, UR7 ;  /* 0x00000007d2d27c20 */ /* 0x000fe20008410000 */
[----:B------:R-:W-:Y:S01]  /*2c30*/  FMUL.FTZ R86, R196, R81 ;  /* 0x00000051c4567220 */ /* 0x000fe20000410000 */
[----:B-1----:R-:W-:Y:S01]  /*2c40*/  PRMT R91, R95, 0x5410, R92 ;  /* 0x000054105f5b7816 */ /* 0x002fe2000000005c */
[----:B------:R-:W0:Y:S01]  /*2c50*/  F2F.F16.F32 R94, R94 ;  /* 0x0000005e005e7304 */ /* 0x000e220000200800 */
[----:B------:R-:W-:-:S04]  /*2c60*/  IMAD.WIDE.U32 R80, R82, 0x10000, RZ ;  /* 0x0001000052507825 */ /* 0x000fc800078e00ff */
[----:B------:R-:W-:Y:S01]  /*2c70*/  FMUL.FTZ R93, R198, R93 ;  /* 0x0000005dc65d7220 */ /* 0x000fe20000410000 */
[----:B------:R-:W-:Y:S01]  /*2c80*/  FMUL.FTZ R219, R208, UR7 ;  /* 0x00000007d0db7c20 */ /* 0x000fe20008410000 */
[----:B------:R-:W-:Y:S01]  /*2c90*/  FMUL.FTZ R87, R210, R87 ;  /* 0x00000057d2577220 */ /* 0x000fe20000410000 */
[----:B------:R-:W-:Y:S02]  /*2ca0*/  HADD2.F32 R92, -RZ, R248.H0_H0 ;  /* 0x200000f8ff5c7230 */ /* 0x000fe40000004100 */
[----:B------:R-:W-:Y:S01]  /*2cb0*/  FMUL.FTZ R212, R212, UR10 ;  /* 0x0000000ad4d47c20 */ /* 0x000fe20008410000 */
[----:B------:R-:W-:Y:S01]  /*2cc0*/  FFMA.FTZ R194, R194, UR4, R188 ;  /* 0x00000004c2c27c23 */ /* 0x000fe200080100bc */
[----:B------:R-:W1:Y:S01]  /*2cd0*/  F2F.F16.F32 R85, R85 ;  /* 0x0000005500557304 */ /* 0x000e620000200800 */
[----:B------:R-:W-:Y:S01]  /*2ce0*/  LOP3.LUT R83, R83, R81, RZ, 0xfc, !PT ;  /* 0x0000005153537212 */ /* 0x000fe200078efcff */
[----:B--2---:R-:W-:Y:S01]  /*2cf0*/  FMUL.FTZ R98, R219, R92 ;  /* 0x0000005cdb627220 */ /* 0x004fe20000410000 */
[----:B------:R-:W-:-:S02]  /*2d00*/  HADD2.F32 R81, -RZ, R118.H0_H0 ;  /* 0x20000076ff517230 */ /* 0x000fc40000004100 */
[----:B------:R-:W-:Y:S01]  /*2d10*/  FMUL.FTZ R222, R212, UR7 ;  /* 0x00000007d4de7c20 */ /* 0x000fe20008410000 */
[----:B------:R-:W-:Y:S01]  /*2d20*/  FADD.FTZ R191, R193, -R194 ;  /* 0x800000c2c1bf7221 */ /* 0x000fe20000010000 */
[----:B------:R-:W-:Y:S01]  /*2d30*/  FMUL.FTZ R193, R90, UR10 ;  /* 0x0000000a5ac17c20 */ /* 0x000fe20008410000 */
[----:B0-----:R-:W-:Y:S01]  /*2d40*/  PRMT R195, R94, 0x5410, R197 ;  /* 0x000054105ec37816 */ /* 0x001fe200000000c5 */
[----:B------:R-:W0:Y:S01]  /*2d50*/  F2F.F16.F32 R84, R84 ;  /* 0x0000005400547304 */ /* 0x000e220000200800 */
[----:B------:R-:W2:Y:S01]  /*2d60*/  LDC.64 R94, c[0x0][0x468] ;  /* 0x00011a00ff5e7b82 */ /* 0x000ea20000000a00 */
[----:B------:R-:W-:Y:S01]  /*2d70*/  FMUL.FTZ R90, R222, R81 ;  /* 0x00000051de5a7220 */ /* 0x000fe20000410000 */
[----:B------:R-:W-:Y:S02]  /*2d80*/  HADD2.F32 R194, -RZ, R247.H1_H1 ;  /* 0x300000f7ffc27230 */ /* 0x000fe40000004100 */
[----:B------:R-:W-:Y:S01]  /*2d90*/  FMUL.FTZ R193, R193, UR7 ;  /* 0x00000007c1c17c20 */ /* 0x000fe20008410000 */
[----:B------:R-:W-:Y:S01]  /*2da0*/  FMUL.FTZ R89, R89, UR10 ;  /* 0x0000000a59597c20 */ /* 0x000fe20008410000 */
[----:B------:R-:W-:Y:S01]  /*2db0*/  FMUL.FTZ R200, R200, UR10 ;  /* 0x0000000ac8c87c20 */ /* 0x000fe20008410000 */
[----:B-1----:R-:W-:Y:S01]  /*2dc0*/  LOP3.LUT R82, R80, R85, RZ, 0xfc, !PT ;  /* 0x0000005550527212 */ /* 0x002fe200078efcff */
[----:B------:R1:W-:Y:S01]  /*2dd0*/  F2F.F16.F32 R101, R93 ;  /* 0x0000005d00657304 */ /* 0x0003e20000200800 */
[----:B0-----:R-:W-:-:S07]  /*2de0*/  IMAD.WIDE.U32 R80, R84, 0x10000, RZ ;  /* 0x0001000054507825 */ /* 0x001fce00078e00ff */
[----:B------:R-:W0:Y:S01]  /*2df0*/  F2F.F16.F32 R87, R87 ;  /* 0x0000005700577304 */ /* 0x000e220000200800 */
[----:B-1----:R-:W1:Y:S01]  /*2e00*/  LDC.64 R92, c[0x0][0x390] ;  /* 0x0000e400ff5c7b82 */ /* 0x002e620000000a00 */
[----:B------:R-:W-:Y:S01]  /*2e10*/  LOP3.LUT R85, R205, R81, RZ, 0xfc, !PT ;  /* 0x00000051cd557212 */ /* 0x000fe200078efcff */
[----:B------:R-:W-:-:S05]  /*2e20*/  HADD2.F32 R205, -RZ, R121.H0_H0 ;  /* 0x20000079ffcd7230 */ /* 0x000fca0000004100 */
[----:B------:R3:W4:Y:S01]  /*2e30*/  F2F.F16.F32 R202, R98 ;  /* 0x0000006200ca7304 */ /* 0x0007220000200800 */
[----:B0-----:R-:W-:-:S07]  /*2e40*/  LOP3.LUT R84, R80, R87, RZ, 0xfc, !PT ;  /* 0x0000005750547212 */ /* 0x001fce00078efcff */
[----:B------:R-:W0:Y:S01]  /*2e50*/  F2F.F16.F32 R86, R86 ;  /* 0x0000005600567304 */ /* 0x000e220000200800 */
[----:B---3--:R-:W-:Y:S01]  /*2e60*/  FMUL.FTZ R98, R193, R194 ;  /* 0x000000c2c1627220 */ /* 0x008fe20000410000 */
[----:B------:R-:W-:Y:S01]  /*2e70*/  FMUL.FTZ R194, R89, UR7 ;  /* 0x0000000759c27c20 */ /* 0x000fe20008410000 */
[----:B------:R-:W-:Y:S01]  /*2e80*/  FMUL.FTZ R216, R191, UR10 ;  /* 0x0000000abfd87c20 */ /* 0x000fe20008410000 */
[----:B------:R-:W-:Y:S02]  /*2e90*/  FMUL.FTZ R199, R199, UR10 ;  /* 0x0000000ac7c77c20 */ /* 0x000fe40008410000 */
[----:B------:R-:W-:Y:S01]  /*2ea0*/  FMUL.FTZ R208, R194, R205 ;  /* 0x000000cdc2d07220 */ /* 0x000fe20000410000 */
[----:B----4-:R-:W-:Y:S01]  /*2eb0*/  IMAD.WIDE.U32 R80, R202, 0x10000, RZ ;  /* 0x00010000ca507825 */ /* 0x010fe200078e00ff */
[----:B------:R3:W4:Y:S03]  /*2ec0*/  F2F.F16.F32 R197, R90 ;  /* 0x0000005a00c57304 */ /* 0x0007260000200800 */
[----:B------:R-:W-:Y:S01]  /*2ed0*/  HADD2.F32 R202, -RZ, R120.H0_H0 ;  /* 0x20000078ffca7230 */ /* 0x000fe20000004100 */
[----:B------:R-:W-:Y:S01]  /*2ee0*/  LOP3.LUT R89, R195, R81, RZ, 0xfc, !PT ;  /* 0x00000051c3597212 */ /* 0x000fe200078efcff */
[----:B------:R-:W-:-:S02]  /*2ef0*/  HADD2.F32 R205, -RZ, R247.H0_H0 ;  /* 0x200000f7ffcd7230 */ /* 0x000fc40000004100 */
[----:B0-----:R-:W-:Y:S01]  /*2f00*/  IMAD.WIDE.U32 R86, R86, 0x10000, RZ ;  /* 0x0001000056567825 */ /* 0x001fe200078e00ff */
[----:B------:R-:W-:Y:S03]  /*2f10*/  F2F.F16.F32 R98, R98 ;  /* 0x0000006200627304 */ /* 0x000fe60000200800 */
[----:B---3--:R-:W-:Y:S01]  /*2f20*/  FMUL.FTZ R90, R88, UR10 ;  /* 0x0000000a585a7c20 */ /* 0x008fe20008410000 */
[----:B------:R-:W-:-:S03]  /*2f30*/  LOP3.LUT R87, R91, R87, RZ, 0xfc, !PT ;  /* 0x000000575b577212 */ /* 0x000fc600078efcff */
[----:B------:R-:W-:Y:S01]  /*2f40*/  FMUL.FTZ R195, R90, UR7 ;  /* 0x000000075ac37c20 */ /* 0x000fe20008410000 */
[----:B--2---:R-:W-:Y:S01]  /*2f50*/  IMAD.WIDE.U32 R90, R192, 0x8, R94 ;  /* 0x00000008c05a7825 */ /* 0x004fe200078e005e */
[----:B----4-:R-:W-:Y:S02]  /*2f60*/  LOP3.LUT R88, R80, R197, RZ, 0xfc, !PT ;  /* 0x000000c550587212 */ /* 0x010fe400078efcff */
[----:B------:R-:W-:Y:S01]  /*2f70*/  LOP3.LUT R86, R86, R101, RZ, 0xfc, !PT ;  /* 0x0000006556567212 */ /* 0x000fe200078efcff */
[----:B-1----:R-:W-:-:S04]  /*2f80*/  IMAD.WIDE.U32 R80, R192, 0x8, R92 ;  /* 0x00000008c0507825 */ /* 0x002fc800078e005c */
[----:B------:R-:W-:Y:S01]  /*2f90*/  FMUL.FTZ R101, R195, R202 ;  /* 0x000000cac3657220 */ /* 0x000fe20000410000 */
[----:B------:R-:W0:Y:S01]  /*2fa0*/  F2F.F16.F32 R197, R208 ;  /* 0x000000d000c57304 */ /* 0x000e220000200800 */
[----:B------:R-:W2:Y:S01]  /*2fb0*/  LDG.E.64 R80, desc[UR18][R80.64] ;  /* 0x0000001250507981 */ /* 0x000ea2000c1e1b00 */
[----:B------:R-:W-:Y:S01]  /*2fc0*/  FMUL.FTZ R212, R200, UR7 ;  /* 0x00000007c8d47c20 */ /* 0x000fe20008410000 */
[----:B------:R-:W-:Y:S01]  /*2fd0*/  FMUL.FTZ R99, R99, UR10 ;  /* 0x0000000a63637c20 */ /* 0x000fe20008410000 */
[----:B------:R-:W-:Y:S01]  /*2fe0*/  HADD2.F32 R209, -RZ, R246.H1_H1 ;  /* 0x300000f6ffd17230 */ /* 0x000fe20000004100 */
[----:B------:R1:W-:Y:S01]  /*2ff0*/  STG.E.64 desc[UR18][R90.64], R82 ;  /* 0x000000525a007986 */ /* 0x0003e2000c101b12 */
[----:B------:R-:W-:Y:S02]  /*3000*/  HADD2.F32 R202, -RZ, R123.H0_H0 ;  /* 0x2000007bffca7230 */ /* 0x000fe40000004100 */
[----:B------:R-:W-:Y:S01]  /*3010*/  FMUL.FTZ R217, R199, UR7 ;  /* 0x00000007c7d97c20 */ /* 0x000fe20008410000 */
[----:B------:R-:W-:Y:S01]  /*3020*/  FMUL.FTZ R200, R212, R205 ;  /* 0x000000cdd4c87220 */ /* 0x000fe20000410000 */
[----:B------:R-:W-:Y:S01]  /*3030*/  FMUL.FTZ R216, R216, UR7 ;  /* 0x00000007d8d87c20 */ /* 0x000fe20008410000 */
[----:B------:R-:W-:Y:S01]  /*3040*/  FMUL.FTZ R100, R100, UR10 ;  /* 0x0000000a64647c20 */ /* 0x000fe20008410000 */
[----:B------:R-:W-:Y:S01]  /*3050*/  F2F.F16.F32 R101, R101 ;  /* 0x0000006500657304 */ /* 0x000fe20000200800 */
[----:B-1----:R-:W-:-:S04]  /*3060*/  IMAD.WIDE.U32 R82, R190, 0x8, R92 ;  /* 0x00000008be527825 */ /* 0x002fc800078e005c */
[----:B------:R-:W-:-:S03]  /*3070*/  FMUL.FTZ R199, R217, R202 ;  /* 0x000000cad9c77220 */ /* 0x000fc60000410000 */
[----:B------:R-:W-:Y:S01]  /*3080*/  F2F.F16.F32 R200, R200 ;  /* 0x000000c800c87304 */ /* 0x000fe20000200800 */
[--C-:B------:R-:W-:Y:S01]  /*3090*/  IMAD.WIDE.U32 R190, R190, 0x8, R94.reuse ;  /* 0x00000008bebe7825 */ /* 0x100fe200078e005e */
[----:B------:R-:W3:Y:S03]  /*30a0*/  LDG.E.64 R82, desc[UR18][R82.64] ;  /* 0x0000001252527981 */ /* 0x000ee6000c1e1b00 */
[----:B------:R-:W-:Y:S01]  /*30b0*/  FMUL.FTZ R192, R216, R209 ;  /* 0x000000d1d8c07220 */ /* 0x000fe20000410000 */
[C---:B------:R-:W-:Y:S01]  /*30c0*/  IMAD.WIDE.U32 R90, R189.reuse, 0x8, R94 ;  /* 0x00000008bd5a7825 */ /* 0x040fe200078e005e */
[----:B------:R1:W-:Y:S03]  /*30d0*/  STG.E.64 desc[UR18][R190.64], R84 ;  /* 0x00000054be007986 */ /* 0x0003e6000c101b12 */
[----:B------:R-:W-:Y:S01]  /*30e0*/  HADD2.F32 R202, -RZ, R246.H0_H0 ;  /* 0x200000f6ffca7230 */ /* 0x000fe20000004100 */
[----:B------:R-:W-:Y:S01]  /*30f0*/  F2F.F16.F32 R192, R192 ;  /* 0x000000c000c07304 */ /* 0x000fe20000200800 */
[----:B-1----:R-:W-:-:S04]  /*3100*/  IMAD.WIDE.U32 R84, R189, 0x8, R92 ;  /* 0x00000008bd547825 */ /* 0x002fc800078e005c */
[----:B------:R-:W-:Y:S01]  /*3110*/  FMUL.FTZ R189, R99, UR7 ;  /* 0x0000000763bd7c20 */ /* 0x000fe20008410000 */
[----:B------:R-:W-:Y:S01]  /*3120*/  HADD2.F32 R190, -RZ, R122.H0_H0 ;  /* 0x2000007affbe7230 */ /* 0x000fe20000004100 */
[----:B------:R-:W4:Y:S02]  /*3130*/  LDG.E.64 R84, desc[UR18][R84.64] ;  /* 0x0000001254547981 */ /* 0x000f24000c1e1b00 */
[----:B------:R-:W-:Y:S01]  /*3140*/  FMUL.FTZ R202, R189, R202 ;  /* 0x000000cabdca7220 */ /* 0x000fe20000410000 */
[----:B------:R-:W1:Y:S01]  /*3150*/  F2F.F16.F32 R199, R199 ;  /* 0x000000c700c77304 */ /* 0x000e620000200800 */
[----:B------:R1:W-:Y:S01]  /*3160*/  STG.E.64 desc[UR18][R90.64], R86 ;  /* 0x000000565a007986 */ /* 0x0003e2000c101b12 */
[----:B0-----:R-:W-:-:S06]  /*3170*/  PRMT R191, R197, 0x5410, R98 ;  /* 0x00005410c5bf7816 */ /* 0x001fcc0000000062 */
[----:B------:R-:W0:Y:S01]  /*3180*/  F2F.F16.F32 R202, R202 ;  /* 0x000000ca00ca7304 */ /* 0x000e220000200800 */
[----:B-1----:R-:W-:-:S04]  /*3190*/  IMAD.WIDE.U32 R86, R187, 0x8, R92 ;  /* 0x00000008bb567825 */ /* 0x002fc800078e005c */
[----:B------:R-:W-:-:S04]  /*31a0*/  IMAD.WIDE.U32 R90, R187, 0x8, R94 ;  /* 0x00000008bb5a7825 */ /* 0x000fc800078e005e */
[----:B------:R-:W-:Y:S01]  /*31b0*/  FMUL.FTZ R187, R100, UR7 ;  /* 0x0000000764bb7c20 */ /* 0x000fe20008410000 */
[----:B------:R-:W4:Y:S01]  /*31c0*/  LDG.E.64 R86, desc[UR18][R86.64] ;  /* 0x0000001256567981 */ /* 0x000f22000c1e1b00 */
[----:B------:R-:W-:-:S04]  /*31d0*/  IMAD.WIDE.U32 R98, R185, 0x8, R92 ;  /* 0x00000008b9627825 */ /* 0x000fc800078e005c */
[----:B------:R-:W-:Y:S01]  /*31e0*/  FMUL.FTZ R197, R187, R190 ;  /* 0x000000bebbc57220 */ /* 0x000fe20000410000 */
[----:B------:R1:W-:Y:S05]  /*31f0*/  STG.E.64 desc[UR18][R90.64], R88 ;  /* 0x000000585a007986 */ /* 0x0003ea000c101b12 */
[----:B------:R-:W0:Y:S01]  /*3200*/  F2F.F16.F32 R197, R197 ;  /* 0x000000c500c57304 */ /* 0x000e220000200800 */
[----:B------:R-:W-:Y:S01]  /*3210*/  PRMT R199, R199, 0x5410, R192 ;  /* 0x00005410c7c77816 */ /* 0x000fe200000000c0 */
[----:B-1----:R-:W-:Y:S01]  /*3220*/  IMAD.WIDE.U32 R90, R200, 0x10000, RZ ;  /* 0x00010000c85a7825 */ /* 0x002fe200078e00ff */
[----:B------:R0:W4:Y:S04]  /*3230*/  LDG.E.64 R88, desc[UR18][R98.64] ;  /* 0x0000001262587981 */ /* 0x000128000c1e1b00 */
[----:B------:R-:W-:Y:S01]  /*3240*/  LOP3.LUT R91, R191, R91, RZ, 0xfc, !PT ;  /* 0x0000005bbf5b7212 */ /* 0x000fe200078efcff */
[----:B------:R-:W-:Y:S01]  /*3250*/  IMAD.WIDE.U32 R190, R185, 0x8, R94 ;  /* 0x00000008b9be7825 */ /* 0x000fe200078e005e */
[----:B------:R-:W-:-:S03]  /*3260*/  LOP3.LUT R90, R90, R101, RZ, 0xfc, !PT ;  /* 0x000000655a5a7212 */ /* 0x000fc600078efcff */
[----:B------:R-:W-:Y:S02]  /*3270*/  IMAD.WIDE.U32 R100, R184, 0x8, R92 ;  /* 0x00000008b8647825 */ /* 0x000fe400078e005c */
[----:B------:R1:W-:Y:S02]  /*3280*/  STG.E.64 desc[UR18][R190.64], R90 ;  /* 0x0000005abe007986 */ /* 0x0003e4000c101b12 */
[----:B0-----:R-:W-:-:S04]  /*3290*/  IMAD.WIDE.U32 R98, R202, 0x10000, RZ ;  /* 0x00010000ca627825 */ /* 0x001fc800078e00ff */
[----:B------:R-:W-:Y:S01]  /*32a0*/  IMAD.WIDE.U32 R184, R184, 0x8, R94 ;  /* 0x00000008b8b87825 */ /* 0x000fe200078e005e */
[----:B------:R-:W-:Y:S02]  /*32b0*/  LOP3.LUT R99, R199, R99, RZ, 0xfc, !PT ;  /* 0x00000063c7637212 */ /* 0x000fe400078efcff */
[----:B------:R-:W-:Y:S01]  /*32c0*/  LOP3.LUT R98, R98, R197, RZ, 0xfc, !PT ;  /* 0x000000c562627212 */ /* 0x000fe200078efcff */
[----:B------:R-:W-:Y:S01]  /*32d0*/  IMAD.WIDE.U32 R92, R162, 0x8, R92 ;  /* 0x00000008a25c7825 */ /* 0x000fe200078e005c */
[----:B-1----:R0:W4:Y:S04]  /*32e0*/  LDG.E.64 R90, desc[UR18][R100.64] ;  /* 0x00000012645a7981 */ /* 0x002128000c1e1b00 */
[----:B------:R1:W-:Y:S04]  /*32f0*/  STG.E.64 desc[UR18][R184.64], R98 ;  /* 0x00000062b8007986 */ /* 0x0003e8000c101b12 */
[----:B------:R-:W4:Y:S01]  /*3300*/  LDG.E.64 R92, desc[UR18][R92.64] ;  /* 0x000000125c5c7981 */ /* 0x000f22000c1e1b00 */
[----:B------:R-:W-:Y:S01]  /*3310*/  FFMA.FTZ R186, R186, UR4, R188 ;  /* 0x00000004baba7c23 */ /* 0x000fe200080100bc */
[----:B0-----:R-:W-:-:S02]  /*3320*/  HADD2.F32 R101, -RZ, R125.H0_H0 ;  /* 0x2000007dff657230 */ /* 0x001fc40000004100 */
[----:B------:R-:W-:Y:S01]  /*3330*/  FFMA.FTZ R105, R105, UR4, R188 ;  /* 0x0000000469697c23 */ /* 0x000fe200080100bc */
[----:B------:R-:W-:Y:S01]  /*3340*/  FADD.FTZ R186, R107, -R186 ;  /* 0x800000ba6bba7221 */ /* 0x000fe20000010000 */
[--C-:B------:R-:W-:Y:S02]  /*3350*/  FFMA.FTZ R107, R106, UR4, R188.reuse ;  /* 0x000000046a6b7c23 */ /* 0x100fe400080100bc */
[----:B------:R-:W-:Y:S01]  /*3360*/  FADD.FTZ R105, R102, -R105 ;  /* 0x8000006966697221 */ /* 0x000fe20000010000 */
[----:B------:R-:W-:Y:S01]  /*3370*/  FFMA.FTZ R188, R103, UR4, R188 ;  /* 0x0000000467bc7c23 */ /* 0x000fe200080100bc */
[----:B------:R-:W-:Y:S01]  /*3380*/  FMUL.FTZ R186, R186, UR10 ;  /* 0x0000000ababa7c20 */ /* 0x000fe20008410000 */
[----:B------:R-:W-:Y:S01]  /*3390*/  FADD.FTZ R107, R104, -R107 ;  /* 0x8000006b686b7221 */ /* 0x000fe20000010000 */
[----:B-1----:R-:W-:Y:S02]  /*33a0*/  HADD2.F32 R98, -RZ, R245.H1_H1 ;  /* 0x300000f5ff627230 */ /* 0x002fe40000004100 */
[----:B------:R-:W-:Y:S01]  /*33b0*/  FMUL.FTZ R103, R105, UR10 ;  /* 0x0000000a69677c20 */ /* 0x000fe20008410000 */
[----:B------:R-:W-:Y:S01]  /*33c0*/  FMUL.FTZ R100, R186, UR7 ;  /* 0x00000007ba647c20 */ /* 0x000fe20008410000 */
[----:B------:R-:W-:Y:S01]  /*33d0*/  FMUL.FTZ R107, R107, UR10 ;  /* 0x0000000a6b6b7c20 */ /* 0x000fe20008410000 */
[----:B------:R-:W-:Y:S01]  /*33e0*/  FADD.FTZ R188, R97, -R188 ;  /* 0x800000bc61bc7221 */ /* 0x000fe20000010000 */
[----:B------:R-:W-:Y:S01]  /*33f0*/  FMUL.FTZ R103, R103, UR7 ;  /* 0x0000000767677c20 */ /* 0x000fe20008410000 */
[----:B------:R-:W-:Y:S01]  /*3400*/  FMUL.FTZ R99, R100, R101 ;  /* 0x0000006564637220 */ /* 0x000fe20000410000 */
[----:B------:R-:W-:Y:S01]  /*3410*/  FMUL.FTZ R101, R107, UR7 ;  /* 0x000000076b657c20 */ /* 0x000fe20008410000 */
[----:B------:R-:W-:-:S02]  /*3420*/  FMUL.FTZ R97, R188, UR10 ;  /* 0x0000000abc617c20 */ /* 0x000fc40008410000 */
[----:B------:R-:W-:Y:S01]  /*3430*/  F2F.F16.F32 R102, R99 ;  /* 0x0000006300667304 */ /* 0x000fe20000200800 */
[----:B------:R-:W-:Y:S01]  /*3440*/  FMUL.FTZ R107, R101, R98 ;  /* 0x00000062656b7220 */ /* 0x000fe20000410000 */
[----:B------:R-:W-:Y:S02]  /*3450*/  HADD2.F32 R98, -RZ, R245.H0_H0 ;  /* 0x200000f5ff627230 */ /* 0x000fe40000004100 */
[----:B------:R-:W-:-:S03]  /*3460*/  FMUL.FTZ R97, R97, UR7 ;  /* 0x0000000761617c20 */ /* 0x000fc60008410000 */
[----:B------:R-:W-:Y:S01]  /*3470*/  FMUL.FTZ R106, R103, R98 ;  /* 0x00000062676a7220 */ /* 0x000fe20000410000 */
[----:B------:R-:W-:Y:S01]  /*3480*/  HADD2.F32 R98, -RZ, R124.H0_H0 ;  /* 0x2000007cff627230 */ /* 0x000fe20000004100 */
[----:B------:R-:W0:Y:S04]  /*3490*/  F2F.F16.F32 R107, R107 ;  /* 0x0000006b006b7304 */ /* 0x000e280000200800 */
[----:B------:R-:W-:-:S04]  /*34a0*/  FMUL.FTZ R104, R97, R98 ;  /* 0x0000006261687220 */ /* 0x000fc80000410000 */
[----:B------:R-:W1:Y:S01]  /*34b0*/  F2F.F16.F32 R99, R106 ;  /* 0x0000006a00637304 */ /* 0x000e620000200800 */
[----:B0-----:R-:W-:-:S07]  /*34c0*/  PRMT R185, R102, 0x5410, R107 ;  /* 0x0000541066b97816 */ /* 0x001fce000000006b */
[----:B------:R-:W0:Y:S01]  /*34d0*/  F2F.F16.F32 R105, R104 ;  /* 0x0000006800697304 */ /* 0x000e220000200800 */
[----:B-1----:R-:W-:Y:S01]  /*34e0*/  IMAD.WIDE.U32 R98, R99, 0x10000, RZ ;  /* 0x0001000063627825 */ /* 0x002fe200078e00ff */
[----:B--2---:R-:W-:-:S03]  /*34f0*/  SHF.R.U32.HI R184, RZ, 0x10, R81 ;  /* 0x00000010ffb87819 */ /* 0x004fc60000011651 */
[----:B------:R-:W-:Y:S01]  /*3500*/  HADD2.F32 R102, -RZ, R81.H0_H0 ;  /* 0x20000051ff667230 */ /* 0x000fe20000004100 */
[----:B------:R-:W-:Y:S01]  /*3510*/  SHF.R.U64 R107, R80, 0x10, R81 ;  /* 0x00000010506b7819 */ /* 0x000fe20000001251 */
[----:B------:R-:W-:Y:S01]  /*3520*/  HADD2.F32 R209, -RZ, R80.H0_H0 ;  /* 0x20000050ffd17230 */ /* 0x000fe20000004100 */
[----:B------:R-:W-:Y:S02]  /*3530*/  LOP3.LUT R81, R185, R99, RZ, 0xfc, !PT ;  /* 0x00000063b9517212 */ /* 0x000fe400078efcff */
[----:B0-----:R-:W-:Y:S01]  /*3540*/  LOP3.LUT R80, R98, R105, RZ, 0xfc, !PT ;  /* 0x0000006962507212 */ /* 0x001fe200078efcff */
[----:B------:R-:W-:Y:S02]  /*3550*/  HADD2.F32 R98, -RZ, R184.H0_H0 ;  /* 0x200000b8ff627230 */ /* 0x000fe40000004100 */
[----:B------:R-:W-:Y:S01]  /*3560*/  FMUL.FTZ R213, R221, R102 ;  /* 0x00000066ddd57220 */ /* 0x000fe20000410000 */
[----:B------:R-:W-:Y:S02]  /*3570*/  HADD2.F32 R99, -RZ, R107.H0_H0 ;  /* 0x2000006bff637230 */ /* 0x000fe40000004100 */
[----:B------:R-:W-:Y:S01]  /*3580*/  FMUL.FTZ R209, R220, R209 ;  /* 0x000000d1dcd17220 */ /* 0x000fe20000410000 */
[----:B------:R-:W-:-:S02]  /*3590*/  FMUL.FTZ R211, R227, R98 ;  /* 0x00000062e3d37220 */ /* 0x000fc40000410000 */
[----:B------:R-:W-:Y:S01]  /*35a0*/  FMUL.FTZ R208, R218, R99 ;  /* 0x00000063dad07220 */ /* 0x000fe20000410000 */
[----:B------:R-:W-:-:S05]  /*35b0*/  IMAD.WIDE.U32 R98, R162, 0x8, R94 ;  /* 0x00000008a2627825 */ /* 0x000fca00078e005e */
[----:B------:R0:W-:Y:S01]  /*35c0*/  STG.E.64 desc[UR18][R98.64], R80 ;  /* 0x0000005062007986 */ /* 0x0001e2000c101b12 */
[--C-:B---3--:R-:W-:Y:S01]  /*35d0*/  SHF.R.U32.HI R105, RZ, 0x10, R83.reuse ;  /* 0x00000010ff697819 */ /* 0x108fe20000011653 */
[----:B------:R-:W-:Y:S01]  /*35e0*/  HADD2.F32 R102, -RZ, R83.H0_H0 ;  /* 0x20000053ff667230 */ /* 0x000fe20000004100 */
[----:B------:R-:W-:Y:S01]  /*35f0*/  SHF.R.U64 R83, R82, 0x10, R83 ;  /* 0x0000001052537819 */ /* 0x000fe20000001253 */
[----:B------:R-:W-:Y:S02]  /*3600*/  HADD2.F32 R199, -RZ, R82.H0_H0 ;  /* 0x20000052ffc77230 */ /* 0x000fe40000004100 */
[----:B------:R-:W-:Y:S02]  /*3610*/  HADD2.F32 R105, -RZ, R105.H0_H0 ;  /* 0x20000069ff697230 */ /* 0x000fe40000004100 */
[----:B------:R-:W-:Y:S01]  /*3620*/  FMUL.FTZ R205, R215, R102 ;  /* 0x00000066d7cd7220 */ /* 0x000fe20000410000 */
[----:B------:R-:W-:Y:S02]  /*3630*/  HADD2.F32 R83, -RZ, R83.H0_H0 ;  /* 0x20000053ff537230 */ /* 0x000fe40000004100 */
[----:B------:R-:W-:Y:S01]  /*3640*/  FMUL.FTZ R199, R210, R199 ;  /* 0x000000c7d2c77220 */ /* 0x000fe20000410000 */
[----:B------:R-:W-:-:S02]  /*3650*/  FMUL.FTZ R202, R214, R105 ;  /* 0x00000069d6ca7220 */ /* 0x000fc40000410000 */
[----:B------:R-:W-:Y:S01]  /*3660*/  FMUL.FTZ R200, R206, R83 ;  /* 0x00000053cec87220 */ /* 0x000fe20000410000 */
[----:B----4-:R-:W-:Y:S01]  /*3670*/  HADD2.F32 R82, -RZ, R85.H0_H0 ;  /* 0x20000055ff527230 */ /* 0x010fe20000004100 */
[--C-:B------:R-:W-:Y:S01]  /*3680*/  SHF.R.U32.HI R94, RZ, 0x10, R85.reuse ;  /* 0x00000010ff5e7819 */ /* 0x100fe20000011655 */
[----:B------:R-:W-:Y:S01]  /*3690*/  HADD2.F32 R95, -RZ, R84.H0_H0 ;  /* 0x20000054ff5f7230 */ /* 0x000fe20000004100 */
[----:B------:R-:W-:Y:S02]  /*36a0*/  SHF.R.U64 R84, R84, 0x10, R85 ;  /* 0x0000001054547819 */ /* 0x000fe40000001255 */
[----:B------:R-:W-:Y:S01]  /*36b0*/  FMUL.FTZ R197, R201, R82 ;  /* 0x00000052c9c57220 */ /* 0x000fe20000410000 */
[----:B------:R-:W-:Y:S02]  /*36c0*/  HADD2.F32 R85, -RZ, R94.H0_H0 ;  /* 0x2000005eff557230 */ /* 0x000fe40000004100 */
[----:B------:R-:W-:Y:S01]  /*36d0*/  FMUL.FTZ R192, R198, R95 ;  /* 0x0000005fc6c07220 */ /* 0x000fe20000410000 */
[----:B------:R-:W-:-:S02]  /*36e0*/  HADD2.F32 R201, -RZ, R84.H0_H0 ;  /* 0x20000054ffc97230 */ /* 0x000fc40000004100 */
[----:B------:R-:W-:-:S03]  /*36f0*/  FMUL.FTZ R198, R204, R85 ;  /* 0x00000055ccc67220 */ /* 0x000fc60000410000 */
[----:B------:R-:W-:Y:S01]  /*3700*/  FMUL.FTZ R201, R196, R201 ;  /* 0x000000c9c4c97220 */ /* 0x000fe20000410000 */
[----:B------:R-:W-:Y:S01]  /*3710*/  HADD2.F32 R82, -RZ, R87.H0_H0 ;  /* 0x20000057ff527230 */ /* 0x000fe20000004100 */
        /* <DEDUP_REMOVED lines=26> */
[--C-:B------:R-:W-:Y:S01]  /*38c0*/  SHF.R.U64 R82, R92, 0x10, R93.reuse ;  /* 0x000000105c527819 */ /* 0x100fe2000000125d */
[----:B0-----:R-:W-:Y:S01]  /*38d0*/  HADD2.F32 R80, -RZ, R90.H0_H0 ;  /* 0x2000005aff507230 */ /* 0x001fe20000004100 */
[----:B------:R-:W-:Y:S01]  /*38e0*/  SHF.R.U32.HI R84, RZ, 0x10, R93 ;  /* 0x00000010ff547819 */ /* 0x000fe2000001165d */
[----:B------:R-:W-:-:S02]  /*38f0*/  HADD2.F32 R92, -RZ, R92.H0_H0 ;  /* 0x2000005cff5c7230 */ /* 0x000fc40000004100 */
[----:B------:R-:W-:Y:S01]  /*3900*/  FMUL.FTZ R216, R216, R85 ;  /* 0x00000055d8d87220 */ /* 0x000fe20000410000 */
[----:B------:R-:W-:Y:S02]  /*3910*/  HADD2.F32 R93, -RZ, R93.H0_H0 ;  /* 0x2000005dff5d7230 */ /* 0x000fe40000004100 */
[----:B------:R-:W-:Y:S01]  /*3920*/  FMUL.FTZ R80, R189, R80 ;  /* 0x00000050bd507220 */ /* 0x000fe20000410000 */
[----:B------:R-:W-:Y:S02]  /*3930*/  HADD2.F32 R82, -RZ, R82.H0_H0 ;  /* 0x20000052ff527230 */ /* 0x000fe40000004100 */
[----:B------:R-:W-:Y:S01]  /*3940*/  FMUL.FTZ R81, R97, R92 ;  /* 0x0000005c61517220 */ /* 0x000fe20000410000 */
[----:B------:R-:W-:Y:S02]  /*3950*/  HADD2.F32 R84, -RZ, R84.H0_H0 ;  /* 0x20000054ff547230 */ /* 0x000fe40000004100 */
[----:B------:R-:W-:Y:S01]  /*3960*/  FMUL.FTZ R93, R100, R93 ;  /* 0x0000005d645d7220 */ /* 0x000fe20000410000 */
[----:B------:R-:W-:-:S02]  /*3970*/  FMUL.FTZ R82, R103, R82 ;  /* 0x0000005267527220 */ /* 0x000fc40000410000 */
[----:B------:R-:W-:Y:S01]  /*3980*/  FMUL.FTZ R84, R101, R84 ;  /* 0x0000005465547220 */ /* 0x000fe20000410000 */
[----:B------:R-:W-:Y:S06]  /*3990*/  BRA `(.L_x_8875) ;  /* 0x0000003c00bc7947 */ /* 0x000fec0003800000 */
.L_x_8874:
[--C-:B------:R-:W-:Y:S01]  /*39a0*/  FFMA.FTZ R81, R98, UR4, R188.reuse ;  /* 0x0000000462517c23 */ /* 0x100fe200080100bc */
[--C-:B------:R-:W-:Y:S01]  /*39b0*/  FFMA.FTZ R82, R235, UR4, R188.reuse ;  /* 0x00000004eb527c23 */ /* 0x100fe200080100bc */
[--C-:B------:R-:W-:Y:S01]  /*39c0*/  FFMA.FTZ R83, R234, UR4, R188.reuse ;  /* 0x00000004ea537c23 */ /* 0x100fe200080100bc */
[----:B------:R-:W-:Y:S01]  /*39d0*/  FFMA.FTZ R84, R233, UR4, R188 ;  /* 0x00000004e9547c23 */ /* 0x000fe200080100bc */
[----:B------:R-:W-:Y:S01]  /*39e0*/  FADD.FTZ R80, R232, -R81 ;  /* 0x80000051e8507221 */ /* 0x000fe20000010000 */
[----:B------:R-:W-:Y:S01]  /*39f0*/  FADD.FTZ R81, R231, -R82 ;  /* 0x80000052e7517221 */ /* 0x000fe20000010000 */
[--C-:B------:R-:W-:Y:S01]  /*3a00*/  FFMA.FTZ R85, R228, UR4, R188.reuse ;  /* 0x00000004e4557c23 */ /* 0x100fe200080100bc */
[--C-:B------:R-:W-:Y:S01]  /*3a10*/  FFMA.FTZ R86, R227, UR4, R188.reuse ;  /* 0x00000004e3567c23 */ /* 0x100fe200080100bc */
[----:B------:R-:W-:Y:S01]  /*3a20*/  FADD.FTZ R82, R230, -R83 ;  /* 0x80000053e6527221 */ /* 0x000fe20000010000 */
[--C-:B------:R-:W-:Y:S01]  /*3a30*/  FFMA.FTZ R89, R224, UR4, R188.reuse ;  /* 0x00000004e0597c23 */ /* 0x100fe200080100bc */
[----:B------:R-:W-:Y:S01]  /*3a40*/  FFMA.FTZ R87, R226, UR4, R188 ;  /* 0x00000004e2577c23 */ /* 0x000fe200080100bc */
[----:B------:R-:W-:Y:S01]  /*3a50*/  FADD.FTZ R83, R229, -R84 ;  /* 0x80000054e5537221 */ /* 0x000fe20000010000 */
[----:B------:R-:W-:Y:S01]  /*3a60*/  FFMA.FTZ R88, R225, UR4, R188 ;  /* 0x00000004e1587c23 */ /* 0x000fe200080100bc */
[----:B------:R-:W-:Y:S01]  /*3a70*/  FADD.FTZ R84, R222, -R85 ;  /* 0x80000055de547221 */ /* 0x000fe20000010000 */
[----:B------:R-:W-:Y:S01]  /*3a80*/  FADD.FTZ R85, R221, -R86 ;  /* 0x80000056dd557221 */ /* 0x000fe20000010000 */
[----:B------:R-:W-:Y:S01]  /*3a90*/  FADD.FTZ R218, R218, -R89 ;  /* 0x80000059dada7221 */ /* 0x000fe20000010000 */
[----:B------:R-:W-:Y:S01]  /*3aa0*/  FMUL.FTZ R82, R82, UR10 ;  /* 0x0000000a52527c20 */ /* 0x000fe20008410000 */
[--C-:B------:R-:W-:Y:S01]  /*3ab0*/  FFMA.FTZ R90, R223, UR4, R188.reuse ;  /* 0x00000004df5a7c23 */ /* 0x100fe200080100bc */
[----:B------:R-:W-:Y:S01]  /*3ac0*/  FADD.FTZ R86, R220, -R87 ;  /* 0x80000057dc567221 */ /* 0x000fe20000010000 */
[----:B------:R-:W-:Y:S01]  /*3ad0*/  FFMA.FTZ R89, R213, UR4, R188 ;  /* 0x00000004d5597c23 */ /* 0x000fe200080100bc */
[----:B------:R-:W-:Y:S01]  /*3ae0*/  FADD.FTZ R87, R219, -R88 ;  /* 0x80000058db577221 */ /* 0x000fe20000010000 */
[----:B------:R-:W-:-:S02]  /*3af0*/  HADD2.F32 R88, -RZ, R113.H0_H0 ;  /* 0x20000071ff587230 */ /* 0x000fc40000004100 */
[----:B------:R-:W-:Y:S01]  /*3b00*/  FFMA.FTZ R94, R209, UR4, R188 ;  /* 0x00000004d15e7c23 */ /* 0x000fe200080100bc */
[----:B------:R-:W-:Y:S01]  /*3b10*/  FMUL.FTZ R213, R82, UR7 ;  /* 0x0000000752d57c20 */ /* 0x000fe20008410000 */
[----:B------:R-:W-:Y:S01]  /*3b20*/  FADD.FTZ R90, R217, -R90 ;  /* 0x8000005ad95a7221 */ /* 0x000fe20000010000 */
[----:B------:R-:W-:Y:S01]  /*3b30*/  FADD.FTZ R98, R216, -R89 ;  /* 0x80000059d8627221 */ /* 0x000fe20000010000 */
[----:B------:R-:W-:Y:S01]  /*3b40*/  FMUL.FTZ R83, R83, UR10 ;  /* 0x0000000a53537c20 */ /* 0x000fe20008410000 */
[----:B------:R-:W0:Y:S01]  /*3b50*/  LDC.64 R216, c[0x0][0x390] ;  /* 0x0000e400ffd87b82 */ /* 0x000e220000000a00 */
[----:B------:R-:W-:Y:S01]  /*3b60*/  FFMA.FTZ R89, R211, UR4, R188 ;  /* 0x00000004d3597c23 */ /* 0x000fe200080100bc */
[----:B------:R-:W-:Y:S01]  /*3b70*/  FADD.FTZ R93, R207, -R94 ;  /* 0x8000005ecf5d7221 */ /* 0x000fe20000010000 */
[----:B------:R-:W-:Y:S01]  /*3b80*/  FFMA.FTZ R95, R206, UR4, R188 ;  /* 0x00000004ce5f7c23 */ /* 0x000fe200080100bc */
[----:B------:R-:W-:Y:S01]  /*3b90*/  FMUL.FTZ R91, R213, R88 ;  /* 0x00000058d55b7220 */ /* 0x000fe20000410000 */
[----:B------:R-:W-:-:S02]  /*3ba0*/  HADD2.F32 R88, -RZ, R251.H1_H1 ;  /* 0x300000fbff587230 */ /* 0x000fc40000004100 */
[----:B------:R-:W-:Y:S01]  /*3bb0*/  FMUL.FTZ R211, R83, UR7 ;  /* 0x0000000753d37c20 */ /* 0x000fe20008410000 */
[----:B------:R-:W-:Y:S01]  /*3bc0*/  FADD.FTZ R212, R212, -R89 ;  /* 0x80000059d4d47221 */ /* 0x000fe20000010000 */
[----:B------:R-:W1:Y:S01]  /*3bd0*/  LDC.64 R206, c[0x0][0x478] ;  /* 0x00011e00ffce7b82 */ /* 0x000e620000000a00 */
[--C-:B------:R-:W-:Y:S01]  /*3be0*/  FFMA.FTZ R89, R210, UR4, R188.reuse ;  /* 0x00000004d2597c23 */ /* 0x100fe200080100bc */
[----:B------:R-:W-:Y:S01]  /*3bf0*/  FMUL.FTZ R80, R80, UR10 ;  /* 0x0000000a50507c20 */ /* 0x000fe20008410000 */
[----:B------:R-:W-:Y:S01]  /*3c00*/  FFMA.FTZ R214, R214, UR4, R188 ;  /* 0x00000004d6d67c23 */ /* 0x000fe200080100bc */
[----:B------:R-:W-:Y:S01]  /*3c10*/  FMUL.FTZ R220, R211, R88 ;  /* 0x00000058d3dc7220 */ /* 0x000fe20000410000 */
[----:B------:R-:W-:Y:S01]  /*3c20*/  FMUL.FTZ R81, R81, UR10 ;  /* 0x0000000a51517c20 */ /* 0x000fe20008410000 */
[----:B------:R-:W-:Y:S02]  /*3c30*/  HADD2.F32 R88, -RZ, R112.H0_H0 ;  /* 0x20000070ff587230 */ /* 0x000fe40000004100 */
[----:B------:R-:W-:Y:S01]  /*3c40*/  FMUL.FTZ R86, R86, UR10 ;  /* 0x0000000a56567c20 */ /* 0x000fe20008410000 */
[----:B------:R-:W-:Y:S01]  /*3c50*/  FMUL.FTZ R209, R80, UR7 ;  /* 0x0000000750d17c20 */ /* 0x000fe20008410000 */
[----:B------:R-:W-:Y:S01]  /*3c60*/  FADD.FTZ R92, R208, -R89 ;  /* 0x80000059d05c7221 */ /* 0x000fe20000010000 */
[----:B------:R-:W-:-:S02]  /*3c70*/  HADD2.F32 R89, -RZ, R251.H0_H0 ;  /* 0x200000fbff597230 */ /* 0x000fc40000004100 */
[----:B------:R-:W-:Y:S01]  /*3c80*/  FADD.FTZ R219, R215, -R214 ;  /* 0x800000d6d7db7221 */ /* 0x000fe20000010000 */
[----:B------:R-:W-:Y:S01]  /*3c90*/  FMUL.FTZ R208, R81, UR7 ;  /* 0x0000000751d07c20 */ /* 0x000fe20008410000 */
[--C-:B------:R-:W-:Y:S01]  /*3ca0*/  FFMA.FTZ R210, R205, UR4, R188.reuse ;  /* 0x00000004cdd27c23 */ /* 0x100fe200080100bc */
[----:B------:R-:W-:Y:S02]  /*3cb0*/  HADD2.F32 R94, -RZ, R115.H0_H0 ;  /* 0x20000073ff5e7230 */ /* 0x000fe40000004100 */
[----:B------:R-:W-:Y:S01]  /*3cc0*/  FMUL.FTZ R205, R86, UR7 ;  /* 0x0000000756cd7c20 */ /* 0x000fe20008410000 */
[----:B------:R-:W-:Y:S01]  /*3cd0*/  FFMA.FTZ R215, R202, UR4, R188 ;  /* 0x00000004cad77c23 */ /* 0x000fe200080100bc */
[----:B------:R-:W-:Y:S01]  /*3ce0*/  FMUL.FTZ R88, R209, R88 ;  /* 0x00000058d1587220 */ /* 0x000fe20000410000 */
[----:B------:R-:W-:Y:S01]  /*3cf0*/  FMUL.FTZ R87, R87, UR10 ;  /* 0x0000000a57577c20 */ /* 0x000fe20008410000 */
[----:B------:R-:W-:Y:S01]  /*3d00*/  FMUL.FTZ R89, R208, R89 ;  /* 0x00000059d0597220 */ /* 0x000fe20000410000 */
[----:B------:R-:W-:Y:S01]  /*3d10*/  FADD.FTZ R204, R204, -R95 ;  /* 0x8000005fcccc7221 */ /* 0x000fe20000010000 */
[----:B------:R-:W-:Y:S01]  /*3d20*/  FADD.FTZ R203, R203, -R210 ;  /* 0x800000d2cbcb7221 */ /* 0x000fe20000010000 */
[----:B------:R-:W-:Y:S01]  /*3d30*/  FMUL.FTZ R210, R205, R94 ;  /* 0x0000005ecdd27220 */ /* 0x000fe20000410000 */
[----:B------:R-:W-:Y:S01]  /*3d40*/  HADD2.F32 R95, -RZ, R250.H1_H1 ;  /* 0x300000faff5f7230 */ /* 0x000fe20000004100 */
[----:B------:R2:W-:Y:S01]  /*3d50*/  F2F.F16.F32 R223, R88 ;  /* 0x0000005800df7304 */ /* 0x0005e20000200800 */
[----:B------:R-:W-:Y:S01]  /*3d60*/  FMUL.FTZ R202, R87, UR7 ;  /* 0x0000000757ca7c20 */ /* 0x000fe20008410000 */
[----:B------:R-:W-:Y:S01]  /*3d70*/  FADD.FTZ R94, R200, -R215 ;  /* 0x800000d7c85e7221 */ /* 0x000fe20000010000 */
[----:B------:R-:W-:Y:S01]  /*3d80*/  FMUL.FTZ R84, R84, UR10 ;  /* 0x0000000a54547c20 */ /* 0x000fe20008410000 */
[----:B------:R-:W3:Y:S01]  /*3d90*/  LDC.64 R214, c[0x0][0x468] ;  /* 0x00011a00ffd67b82 */ /* 0x000ee20000000a00 */
[----:B------:R-:W-:Y:S01]  /*3da0*/  FMUL.FTZ R221, R202, R95 ;  /* 0x0000005fcadd7220 */ /* 0x000fe20000410000 */
[----:B-1----:R-:W-:-:S04]  /*3db0*/  IMAD.WIDE.U32 R224, R192, 0x10, R206 ;  /* 0x00000010c0e07825 */ /* 0x002fc800078e00ce */
[----:B------:R-:W-:Y:S01]  /*3dc0*/  FMUL.FTZ R85, R85, UR10 ;  /* 0x0000000a55557c20 */ /* 0x000fe20008410000 */
[----:B------:R0:W1:Y:S01]  /*3dd0*/  F2F.F16.F32 R226, R89 ;  /* 0x0000005900e27304 */ /* 0x0000620000200800 */
[----:B--2---:R-:W-:Y:S01]  /*3de0*/  FFMA.FTZ R88, R201, UR4, R188 ;  /* 0x00000004c9587c23 */ /* 0x004fe200080100bc */
[----:B------:R-:W-:Y:S02]  /*3df0*/  HADD2.F32 R200, -RZ, R114.H0_H0 ;  /* 0x20000072ffc87230 */ /* 0x000fe40000004100 */
[----:B------:R-:W-:Y:S02]  /*3e00*/  HADD2.F32 R201, -RZ, R250.H0_H0 ;  /* 0x200000faffc97230 */ /* 0x000fe40000004100 */
[----:B------:R-:W-:Y:S01]  /*3e10*/  FADD.FTZ R95, R199, -R88 ;  /* 0x80000058c75f7221 */ /* 0x000fe20000010000 */
[----:B------:R-:W-:Y:S01]  /*3e20*/  FMUL.FTZ R199, R84, UR7 ;  /* 0x0000000754c77c20 */ /* 0x000fe20008410000 */
[----:B------:R-:W-:Y:S01]  /*3e30*/  F2F.F16.F32 R91, R91 ;  /* 0x0000005b005b7304 */ /* 0x000fe20000200800 */
[----:B0-----:R-:W-:-:S04]  /*3e40*/  IMAD.WIDE.U32 R88, R192, 0x8, R216 ;  /* 0x00000008c0587825 */ /* 0x001fc800078e00d8 */
[----:B------:R-:W-:Y:S01]  /*3e50*/  FMUL.FTZ R222, R199, R200 ;  /* 0x000000c8c7de7220 */ /* 0x000fe20000410000 */
[----:B------:R-:W-:Y:S01]  /*3e60*/  FMUL.FTZ R200, R85, UR7 ;  /* 0x0000000755c87c20 */ /* 0x000fe20008410000 */
[----:B------:R-:W2:Y:S01]  /*3e70*/  LDG.E.64 R88, desc[UR18][R88.64] ;  /* 0x0000001258587981 */ /* 0x000ea2000c1e1b00 */
[----:B------:R-:W0:Y:S03]  /*3e80*/  F2F.F16.F32 R220, R220 ;  /* 0x000000dc00dc7304 */ /* 0x000e260000200800 */
[----:B------:R4:W-:Y:S01]  /*3e90*/  STG.E.128 desc[UR18][R224.64], R80 ;  /* 0x00000050e0007986 */ /* 0x0009e2000c101d12 */
[----:B------:R-:W-:Y:S01]  /*3ea0*/  FMUL.FTZ R201, R200, R201 ;  /* 0x000000c9c8c97220 */ /* 0x000fe20000410000 */
[----:B------:R-:W-:Y:S02]  /*3eb0*/  HADD2.F32 R228, -RZ, R117.H0_H0 ;  /* 0x20000075ffe47230 */ /* 0x000fe40000004100 */
[----:B------:R-:W-:Y:S01]  /*3ec0*/  HADD2.F32 R229, -RZ, R249.H1_H1 ;  /* 0x300000f9ffe57230 */ /* 0x000fe20000004100 */
[----:B------:R3:W-:Y:S08]  /*3ed0*/  F2F.F16.F32 R227, R201 ;  /* 0x000000c900e37304 */ /* 0x0007f00000200800 */
[----:B------:R-:W-:Y:S01]  /*3ee0*/  F2F.F16.F32 R210, R210 ;  /* 0x000000d200d27304 */ /* 0x000fe20000200800 */
[----:B----4-:R-:W-:Y:S01]  /*3ef0*/  FMUL.FTZ R82, R219, UR10 ;  /* 0x0000000adb527c20 */ /* 0x010fe20008410000 */
[----:B------:R-:W-:Y:S01]  /*3f00*/  FFMA.FTZ R219, R197, UR4, R188 ;  /* 0x00000004c5db7c23 */ /* 0x000fe200080100bc */
[----:B------:R-:W-:Y:S01]  /*3f10*/  FMUL.FTZ R83, R98, UR10 ;  /* 0x0000000a62537c20 */ /* 0x000fe20008410000 */
[----:B-1----:R-:W-:-:S04]  /*3f20*/  IMAD.WIDE.U32 R80, R226, 0x10000, RZ ;  /* 0x00010000e2507825 */ /* 0x002fc800078e00ff */
[----:B------:R-:W-:Y:S01]  /*3f30*/  FMUL.FTZ R197, R82, UR7 ;  /* 0x0000000752c57c20 */ /* 0x000fe20008410000 */
[----:B------:R-:W-:Y:S01]  /*3f40*/  FADD.FTZ R219, R198, -R219 ;  /* 0x800000dbc6db7221 */ /* 0x000fe20000010000 */
[----:B------:R-:W-:Y:S01]  /*3f50*/  FMUL.FTZ R198, R83, UR7 ;  /* 0x0000000753c67c20 */ /* 0x000fe20008410000 */
[----:B0-----:R-:W-:Y:S01]  /*3f60*/  PRMT R91, R91, 0x5410, R220 ;  /* 0x000054105b5b7816 */ /* 0x001fe200000000dc */
[----:B------:R-:W0:Y:S01]  /*3f70*/  F2F.F16.F32 R221, R221 ;  /* 0x000000dd00dd7304 */ /* 0x000e220000200800 */
[----:B------:R-:W-:Y:S01]  /*3f80*/  LOP3.LUT R224, R80, R223, RZ, 0xfc, !PT ;  /* 0x000000df50e07212 */ /* 0x000fe200078efcff */
[----:B------:R-:W-:Y:S01]  /*3f90*/  FMUL.FTZ R80, R218, UR10 ;  /* 0x0000000ada507c20 */ /* 0x000fe20008410000 */
[----:B------:R-:W-:Y:S01]  /*3fa0*/  FMUL.FTZ R98, R197, R228 ;  /* 0x000000e4c5627220 */ /* 0x000fe20000410000 */
[----:B------:R-:W-:Y:S01]  /*3fb0*/  FMUL.FTZ R218, R198, R229 ;  /* 0x000000e5c6da7220 */ /* 0x000fe20000410000 */
[----:B------:R-:W-:Y:S01]  /*3fc0*/  LOP3.LUT R225, R91, R81, RZ, 0xfc, !PT ;  /* 0x000000515be17212 */ /* 0x000fe200078efcff */
[----:B---3--:R-:W-:-:S04]  /*3fd0*/  IMAD.WIDE.U32 R228, R192, 0x8, R214 ;  /* 0x00000008c0e47825 */ /* 0x008fc800078e00d6 */
[----:B------:R-:W-:Y:S01]  /*3fe0*/  FMUL.FTZ R81, R90, UR10 ;  /* 0x0000000a5a517c20 */ /* 0x000fe20008410000 */
[----:B------:R-:W1:Y:S01]  /*3ff0*/  F2F.F16.F32 R222, R222 ;  /* 0x000000de00de7304 */ /* 0x000e620000200800 */
[----:B------:R-:W-:Y:S01]  /*4000*/  FMUL.FTZ R192, R80, UR7 ;  /* 0x0000000750c07c20 */ /* 0x000fe20008410000 */
[----:B------:R-:W-:Y:S01]  /*4010*/  HADD2.F32 R91, -RZ, R116.H0_H0 ;  /* 0x20000074ff5b7230 */ /* 0x000fe20000004100 */
[----:B------:R3:W-:Y:S01]  /*4020*/  STG.E.64 desc[UR18][R228.64], R224 ;  /* 0x000000e0e4007986 */ /* 0x0007e2000c101b12 */
[----:B------:R-:W-:Y:S02]  /*4030*/  HADD2.F32 R226, -RZ, R249.H0_H0 ;  /* 0x200000f9ffe27230 */ /* 0x000fe40000004100 */
[----:B------:R-:W-:Y:S01]  /*4040*/  FMUL.FTZ R201, R81, UR7 ;  /* 0x0000000751c97c20 */ /* 0x000fe20008410000 */
[----:B------:R-:W-:-:S03]  /*4050*/  FMUL.FTZ R220, R192, R91 ;  /* 0x0000005bc0dc7220 */ /* 0x000fc60000410000 */
[----:B------:R-:W-:Y:S01]  /*4060*/  FMUL.FTZ R226, R201, R226 ;  /* 0x000000e2c9e27220 */ /* 0x000fe20000410000 */
[----:B---3--:R-:W-:-:S04]  /*4070*/  IMAD.WIDE.U32 R224, R190, 0x8, R216 ;  /* 0x00000008bee07825 */ /* 0x008fc800078e00d8 */
[----:B------:R-:W-:Y:S01]  /*4080*/  IMAD.WIDE.U32 R228, R190, 0x10, R206 ;  /* 0x00000010bee47825 */ /* 0x000fe200078e00ce */
[----:B------:R3:W4:Y:S01]  /*4090*/  LDG.E.64 R90, desc[UR18][R224.64] ;  /* 0x00000012e05a7981 */ /* 0x000722000c1e1b00 */
[----:B0-----:R-:W-:-:S03]  /*40a0*/  PRMT R221, R210, 0x5410, R221 ;  /* 0x00005410d2dd7816 */ /* 0x001fc600000000dd */
[----:B------:R0:W-:Y:S01]  /*40b0*/  STG.E.128 desc[UR18][R228.64], R84 ;  /* 0x00000054e4007986 */ /* 0x0001e2000c101d12 */
[----:B------:R-:W-:Y:S01]  /*40c0*/  F2F.F16.F32 R98, R98 ;  /* 0x0000006200627304 */ /* 0x000fe20000200800 */
[----:B------:R-:W-:-:S07]  /*40d0*/  FFMA.FTZ R230, R196, UR4, R188 ;  /* 0x00000004c4e67c23 */ /* 0x000fce00080100bc */
[----:B---3--:R3:W1:Y:S01]  /*40e0*/  F2F.F16.F32 R225, R226 ;  /* 0x000000e200e17304 */ /* 0x0086620000200800 */
[----:B0-----:R-:W-:-:S04]  /*40f0*/  IMAD.WIDE.U32 R84, R227, 0x10000, RZ ;  /* 0x00010000e3547825 */ /* 0x001fc800078e00ff */
[----:B------:R-:W-:-:S03]  /*4100*/  FMUL.FTZ R86, R93, UR10 ;  /* 0x0000000a5d567c20 */ /* 0x000fc60008410000 */
[----:B------:R-:W0:Y:S01]  /*4110*/  F2F.F16.F32 R218, R218 ;  /* 0x000000da00da7304 */ /* 0x000e220000200800 */
[----:B------:R-:W-:Y:S02]  /*4120*/  HADD2.F32 R93, -RZ, R119.H0_H0 ;  /* 0x20000077ff5d7230 */ /* 0x000fe40000004100 */
[----:B------:R-:W-:Y:S01]  /*4130*/  FMUL.FTZ R196, R86, UR7 ;  /* 0x0000000756c47c20 */ /* 0x000fe20008410000 */
[----:B------:R-:W-:Y:S01]  /*4140*/  LOP3.LUT R223, R221, R85, RZ, 0xfc, !PT ;  /* 0x00000055dddf7212 */ /* 0x000fe200078efcff */
[----:B---3--:R-:W-:Y:S01]  /*4150*/  IMAD.WIDE.U32 R226, R190, 0x8, R214 ;  /* 0x00000008bee27825 */ /* 0x008fe200078e00d6 */
[----:B-1----:R-:W-:-:S03]  /*4160*/  LOP3.LUT R222, R84, R222, RZ, 0xfc, !PT ;  /* 0x000000de54de7212 */ /* 0x002fc600078efcff */
[----:B------:R-:W-:Y:S01]  /*4170*/  FMUL.FTZ R84, R212, UR10 ;  /* 0x0000000ad4547c20 */ /* 0x000fe20008410000 */
[----:B------:R-:W1:Y:S01]  /*4180*/  F2F.F16.F32 R220, R220 ;  /* 0x000000dc00dc7304 */ /* 0x000e620000200800 */
[----:B------:R-:W-:Y:S01]  /*4190*/  FMUL.FTZ R87, R204, UR10 ;  /* 0x0000000acc577c20 */ /* 0x000fe20008410000 */
[----:B------:R-:W-:Y:S01]  /*41a0*/  FMUL.FTZ R204, R196, R93 ;  /* 0x0000005dc4cc7220 */ /* 0x000fe20000410000 */
[----:B------:R-:W-:Y:S01]  /*41b0*/  HADD2.F32 R93, -RZ, R118.H0_H0 ;  /* 0x20000076ff5d7230 */ /* 0x000fe20000004100 */
[----:B------:R3:W-:Y:S01]  /*41c0*/  STG.E.64 desc[UR18][R226.64], R222 ;  /* 0x000000dee2007986 */ /* 0x0007e2000c101b12 */
[----:B------:R-:W-:Y:S01]  /*41d0*/  FMUL.FTZ R190, R84, UR7 ;  /* 0x0000000754be7c20 */ /* 0x000fe20008410000 */
[----:B------:R-:W-:Y:S01]  /*41e0*/  FMUL.FTZ R85, R92, UR10 ;  /* 0x0000000a5c557c20 */ /* 0x000fe20008410000 */
[----:B------:R-:W-:Y:S02]  /*41f0*/  FADD.FTZ R224, R195, -R230 ;  /* 0x800000e6c3e07221 */ /* 0x000fe40000010000 */
[----:B------:R-:W-:Y:S01]  /*4200*/  FMUL.FTZ R221, R190, R93 ;  /* 0x0000005dbedd7220 */ /* 0x000fe20000410000 */
[----:B------:R-:W-:-:S02]  /*4210*/  HADD2.F32 R228, -RZ, R248.H1_H1 ;  /* 0x300000f8ffe47230 */ /* 0x000fc40000004100 */
[----:B------:R-:W-:Y:S01]  /*4220*/  FMUL.FTZ R195, R87, UR7 ;  /* 0x0000000757c37c20 */ /* 0x000fe20008410000 */
[----:B---3--:R-:W-:-:S04]  /*4230*/  IMAD.WIDE.U32 R222, R189, 0x8, R216 ;  /* 0x00000008bdde7825 */ /* 0x008fc800078e00d8 */
[----:B------:R-:W-:Y:S01]  /*4240*/  IMAD.WIDE.U32 R226, R189, 0x10, R206 ;  /* 0x00000010bde27825 */ /* 0x000fe200078e00ce */
[----:B------:R3:W4:Y:S04]  /*4250*/  LDG.E.64 R92, desc[UR18][R222.64] ;  /* 0x00000012de5c7981 */ /* 0x000728000c1e1b00 */
[----:B------:R0:W-:Y:S01]  /*4260*/  STG.E.128 desc[UR18][R226.64], R80 ;  /* 0x00000050e2007986 */ /* 0x0001e2000c101d12 */
[----:B------:R-:W-:Y:S01]  /*4270*/  FMUL.FTZ R212, R195, R228 ;  /* 0x000000e4c3d47220 */ /* 0x000fe20000410000 */
[----:B------:R-:W-:Y:S01]  /*4280*/  FFMA.FTZ R228, R194, UR4, R188 ;  /* 0x00000004c2e47c23 */ /* 0x000fe200080100bc */
[----:B------:R3:W-:Y:S01]  /*4290*/  F2F.F16.F32 R210, R204 ;  /* 0x000000cc00d27304 */ /* 0x0007e20000200800 */
[----:B------:R-:W-:Y:S02]  /*42a0*/  HADD2.F32 R229, -RZ, R248.H0_H0 ;  /* 0x200000f8ffe57230 */ /* 0x000fe40000004100 */
[----:B0-----:R-:W-:Y:S01]  /*42b0*/  FMUL.FTZ R83, R219, UR10 ;  /* 0x0000000adb537c20 */ /* 0x001fe20008410000 */
[----:B------:R-:W-:Y:S01]  /*42c0*/  IMAD.WIDE.U32 R80, R225, 0x10000, RZ ;  /* 0x00010000e1507825 */ /* 0x000fe200078e00ff */
[----:B------:R-:W-:-:S03]  /*42d0*/  PRMT R219, R98, 0x5410, R218 ;  /* 0x0000541062db7816 */ /* 0x000fc600000000da */
[----:B------:R-:W-:Y:S01]  /*42e0*/  FMUL.FTZ R82, R95, UR10 ;  /* 0x0000000a5f527c20 */ /* 0x000fe20008410000 */
[----:B------:R-:W-:Y:S01]  /*42f0*/  HADD2.F32 R95, -RZ, R121.H0_H0 ;  /* 0x20000079ff5f7230 */ /* 0x000fe20000004100 */
[----:B------:R-:W-:Y:S01]  /*4300*/  LOP3.LUT R219, R219, R81, RZ, 0xfc, !PT ;  /* 0x00000051dbdb7212 */ /* 0x000fe200078efcff */
[----:B------:R-:W-:Y:S01]  /*4310*/  IMAD.WIDE.U32 R226, R189, 0x8, R214 ;  /* 0x00000008bde27825 */ /* 0x000fe200078e00d6 */
[----:B-1----:R-:W-:-:S03]  /*4320*/  LOP3.LUT R218, R80, R220, RZ, 0xfc, !PT ;  /* 0x000000dc50da7212 */ /* 0x002fc600078efcff */
[----:B------:R-:W-:Y:S01]  /*4330*/  FMUL.FTZ R194, R82, UR7 ;  /* 0x0000000752c27c20 */ /* 0x000fe20008410000 */
[----:B---3--:R-:W-:Y:S01]  /*4340*/  FMUL.FTZ R204, R85, UR7 ;  /* 0x0000000755cc7c20 */ /* 0x008fe20008410000 */
[----:B------:R-:W-:Y:S02]  /*4350*/  FMUL.FTZ R81, R94, UR10 ;  /* 0x0000000a5e517c20 */ /* 0x000fe40008410000 */
[----:B------:R-:W-:Y:S01]  /*4360*/  FMUL.FTZ R95, R194, R95 ;  /* 0x0000005fc25f7220 */ /* 0x000fe20000410000 */
[----:B------:R0:W-:Y:S01]  /*4370*/  STG.E.64 desc[UR18][R226.64], R218 ;  /* 0x000000dae2007986 */ /* 0x0001e2000c101b12 */
[----:B------:R-:W-:Y:S01]  /*4380*/  FMUL.FTZ R229, R204, R229 ;  /* 0x000000e5cce57220 */ /* 0x000fe20000410000 */
[----:B------:R-:W-:Y:S01]  /*4390*/  FMUL.FTZ R80, R203, UR10 ;  /* 0x0000000acb507c20 */ /* 0x000fe20008410000 */
[--C-:B------:R-:W-:Y:S01]  /*43a0*/  HADD2.F32 R230, -RZ, R247.reuse.H0_H0 ;  /* 0x200000f7ffe67230 */ /* 0x100fe20000004100 */
[----:B------:R1:W-:Y:S01]  /*43b0*/  F2F.F16.F32 R223, R95 ;  /* 0x0000005f00df7304 */ /* 0x0003e20000200800 */
[----:B------:R-:W-:Y:S01]  /*43c0*/  FMUL.FTZ R203, R81, UR7 ;  /* 0x0000000751cb7c20 */ /* 0x000fe20008410000 */
[----:B------:R-:W-:Y:S01]  /*43d0*/  FADD.FTZ R228, R193, -R228 ;  /* 0x800000e4c1e47221 */ /* 0x000fe20000010000 */
[----:B------:R-:W-:-:S02]  /*43e0*/  HADD2.F32 R98, -RZ, R247.H1_H1 ;  /* 0x300000f7ff627230 */ /* 0x000fc40000004100 */
[----:B------:R-:W-:Y:S01]  /*43f0*/  FMUL.FTZ R193, R83, UR7 ;  /* 0x0000000753c17c20 */ /* 0x000fe20008410000 */
[----:B0-----:R-:W-:-:S04]  /*4400*/  IMAD.WIDE.U32 R218, R187, 0x8, R216 ;  /* 0x00000008bbda7825 */ /* 0x001fc800078e00d8 */
[----:B------:R-:W-:Y:S01]  /*4410*/  IMAD.WIDE.U32 R226, R187, 0x10, R206 ;  /* 0x00000010bbe27825 */ /* 0x000fe200078e00ce */
[----:B------:R-:W0:Y:S01]  /*4420*/  F2F.F16.F32 R212, R212 ;  /* 0x000000d400d47304 */ /* 0x000e220000200800 */
[----:B-1----:R1:W3:Y:S04]  /*4430*/  LDG.E.64 R94, desc[UR18][R218.64] ;  /* 0x00000012da5e7981 */ /* 0x0022e8000c1e1b00 */
[----:B------:R1:W-:Y:S03]  /*4440*/  STG.E.128 desc[UR18][R226.64], R84 ;  /* 0x00000054e2007986 */ /* 0x0003e6000c101d12 */
[----:B------:R0:W0:Y:S01]  /*4450*/  F2F.F16.F32 R222, R229 ;  /* 0x000000e500de7304 */ /* 0x0000220000200800 */
[----:B------:R-:W-:Y:S01]  /*4460*/  FMUL.FTZ R220, R193, R98 ;  /* 0x00000062c1dc7220 */ /* 0x000fe20000410000 */
[----:B------:R-:W-:-:S02]  /*4470*/  HADD2.F32 R98, -RZ, R120.H0_H0 ;  /* 0x20000078ff627230 */ /* 0x000fc40000004100 */
[----:B------:R-:W-:Y:S01]  /*4480*/  FMUL.FTZ R189, R80, UR7 ;  /* 0x0000000750bd7c20 */ /* 0x000fe20008410000 */
[--C-:B------:R-:W-:Y:S01]  /*4490*/  FFMA.FTZ R99, R99, UR4, R188.reuse ;  /* 0x0000000463637c23 */ /* 0x100fe200080100bc */
[----:B-1----:R-:W-:Y:S01]  /*44a0*/  FMUL.FTZ R86, R224, UR10 ;  /* 0x0000000ae0567c20 */ /* 0x002fe20008410000 */
[----:B------:R-:W-:Y:S01]  /*44b0*/  FMUL.FTZ R224, R203, R230 ;  /* 0x000000e6cbe07220 */ /* 0x000fe20000410000 */
[----:B------:R-:W-:Y:S01]  /*44c0*/  FFMA.FTZ R230, R191, UR4, R188 ;  /* 0x00000004bfe67c23 */ /* 0x000fe200080100bc */
[----:B------:R-:W-:-:S03]  /*44d0*/  FMUL.FTZ R87, R228, UR10 ;  /* 0x0000000ae4577c20 */ /* 0x000fc60008410000 */
[----:B------:R-:W-:Y:S01]  /*44e0*/  FADD.FTZ R230, R101, -R230 ;  /* 0x800000e665e67221 */ /* 0x000fe20000010000 */
[--C-:B------:R-:W-:Y:S02]  /*44f0*/  HADD2.F32 R101, -RZ, R246.reuse.H1_H1 ;  /* 0x300000f6ff657230 */ /* 0x100fe40000004100 */
[----:B------:R-:W-:Y:S01]  /*4500*/  FMUL.FTZ R218, R87, UR7 ;  /* 0x0000000757da7c20 */ /* 0x000fe20008410000 */
[----:B------:R-:W-:Y:S01]  /*4510*/  FMUL.FTZ R98, R189, R98 ;  /* 0x00000062bd627220 */ /* 0x000fe20000410000 */
[----:B------:R-:W-:Y:S01]  /*4520*/  FMUL.FTZ R85, R230, UR10 ;  /* 0x0000000ae6557c20 */ /* 0x000fe20008410000 */
[----:B------:R-:W-:Y:S01]  /*4530*/  FADD.FTZ R84, R100, -R99 ;  /* 0x8000006364547221 */ /* 0x000fe20000010000 */
[----:B0-----:R-:W-:Y:S01]  /*4540*/  FMUL.FTZ R229, R218, R101 ;  /* 0x00000065dae57220 */ /* 0x001fe20000410000 */
[----:B------:R0:W-:Y:S01]  /*4550*/  F2F.F16.F32 R225, R98 ;  /* 0x0000006200e17304 */ /* 0x0001e20000200800 */
[----:B------:R-:W-:Y:S01]  /*4560*/  PRMT R101, R210, 0x5410, R212 ;  /* 0x00005410d2657816 */ /* 0x000fe200000000d4 */
[----:B------:R-:W-:-:S02]  /*4570*/  HADD2.F32 R227, -RZ, R246.H0_H0 ;  /* 0x200000f6ffe37230 */ /* 0x000fc40000004100 */
[----:B------:R-:W-:Y:S01]  /*4580*/  FMUL.FTZ R210, R85, UR7 ;  /* 0x0000000755d27c20 */ /* 0x000fe20008410000 */
[----:B------:R-:W-:Y:S02]  /*4590*/  HADD2.F32 R232, -RZ, R123.H0_H0 ;  /* 0x2000007bffe87230 */ /* 0x000fe40000004100 */
[----:B------:R-:W-:Y:S01]  /*45a0*/  FMUL.FTZ R191, R86, UR7 ;  /* 0x0000000756bf7c20 */ /* 0x000fe20008410000 */
[----:B------:R-:W1:Y:S01]  /*45b0*/  F2F.F16.F32 R221, R221 ;  /* 0x000000dd00dd7304 */ /* 0x000e620000200800 */
[----:B0-----:R-:W-:-:S04]  /*45c0*/  IMAD.WIDE.U32 R98, R222, 0x10000, RZ ;  /* 0x00010000de627825 */ /* 0x001fc800078e00ff */
[----:B------:R-:W-:Y:S01]  /*45d0*/  FMUL.FTZ R84, R84, UR10 ;  /* 0x0000000a54547c20 */ /* 0x000fe20008410000 */
[----:B------:R-:W-:Y:S01]  /*45e0*/  FMUL.FTZ R212, R210, R227 ;  /* 0x000000e3d2d47220 */ /* 0x000fe20000410000 */
[----:B------:R-:W-:Y:S01]  /*45f0*/  FMUL.FTZ R232, R191, R232 ;  /* 0x000000e8bfe87220 */ /* 0x000fe20000410000 */
[----:B------:R-:W-:Y:S01]  /*4600*/  HADD2.F32 R228, -RZ, R122.H0_H0 ;  /* 0x2000007affe47230 */ /* 0x000fe20000004100 */
[----:B------:R-:W-:Y:S01]  /*4610*/  LOP3.LUT R99, R101, R99, RZ, 0xfc, !PT ;  /* 0x0000006365637212 */ /* 0x000fe200078efcff */
[----:B------:R-:W0:Y:S01]  /*4620*/  F2F.F16.F32 R220, R220 ;  /* 0x000000dc00dc7304 */ /* 0x000e220000200800 */
[----:B------:R-:W-:-:S04]  /*4630*/  IMAD.WIDE.U32 R100, R187, 0x8, R214 ;  /* 0x00000008bb647825 */ /* 0x000fc800078e00d6 */
[----:B------:R-:W-:-:S03]  /*4640*/  FMUL.FTZ R187, R84, UR7 ;  /* 0x0000000754bb7c20 */ /* 0x000fc60008410000 */
[----:B------:R-:W0:Y:S01]  /*4650*/  F2F.F16.F32 R224, R224 ;  /* 0x000000e000e07304 */ /* 0x000e220000200800 */
[----:B------:R-:W-:Y:S01]  /*4660*/  FMUL.FTZ R228, R187, R228 ;  /* 0x000000e4bbe47220 */ /* 0x000fe20000410000 */
[----:B-1----:R-:W-:-:S06]  /*4670*/  LOP3.LUT R98, R98, R221, RZ, 0xfc, !PT ;  /* 0x000000dd62627212 */ /* 0x002fcc00078efcff */
[----:B------:R-:W-:Y:S01]  /*4680*/  F2F.F16.F32 R212, R212 ;  /* 0x000000d400d47304 */ /* 0x000fe20000200800 */
[----:B------:R-:W-:-:S07]  /*4690*/  IMAD.WIDE.U32 R226, R185, 0x8, R216 ;  /* 0x00000008b9e27825 */ /* 0x000fce00078e00d8 */
[----:B------:R-:W-:Y:S01]  /*46a0*/  F2F.F16.F32 R219, R232 ;  /* 0x000000e800db7304 */ /* 0x000fe20000200800 */
[----:B0-----:R-:W-:-:S07]  /*46b0*/  PRMT R223, R223, 0x5410, R220 ;  /* 0x00005410dfdf7816 */ /* 0x001fce00000000dc */
[----:B------:R-:W0:Y:S01]  /*46c0*/  F2F.F16.F32 R222, R229 ;  /* 0x000000e500de7304 */ /* 0x000e220000200800 */
[----:B------:R-:W-:Y:S01]  /*46d0*/  IMAD.WIDE.U32 R220, R185, 0x10, R206 ;  /* 0x00000010b9dc7825 */ /* 0x000fe200078e00ce */
[----:B------:R1:W-:Y:S06]  /*46e0*/  STG.E.64 desc[UR18][R100.64], R98 ;  /* 0x0000006264007986 */ /* 0x0003ec000c101b12 */
[----:B------:R-:W2:Y:S01]  /*46f0*/  F2F.F16.F32 R229, R228 ;  /* 0x000000e400e57304 */ /* 0x000ea20000200800 */
[----:B-1----:R-:W-:Y:S01]  /*4700*/  IMAD.WIDE.U32 R100, R224, 0x10000, RZ ;  /* 0x00010000e0647825 */ /* 0x002fe200078e00ff */
[----:B------:R-:W3:Y:S01]  /*4710*/  LDG.E.64 R98, desc[UR18][R226.64] ;  /* 0x00000012e2627981 */ /* 0x000ee2000c1e1b00 */
[----:B0-----:R-:W-:-:S03]  /*4720*/  PRMT R219, R219, 0x5410, R222 ;  /* 0x00005410dbdb7816 */ /* 0x001fc600000000de */
[----:B------:R0:W-:Y:S01]  /*4730*/  STG.E.128 desc[UR18][R220.64], R80 ;  /* 0x00000050dc007986 */ /* 0x0001e2000c101d12 */
[----:B------:R-:W-:Y:S01]  /*4740*/  LOP3.LUT R100, R100, R225, RZ, 0xfc, !PT ;  /* 0x000000e164647212 */ /* 0x000fe200078efcff */
[----:B------:R-:W-:Y:S01]  /*4750*/  IMAD.WIDE.U32 R224, R185, 0x8, R214 ;  /* 0x00000008b9e07825 */ /* 0x000fe200078e00d6 */
[----:B------:R-:W-:-:S03]  /*4760*/  LOP3.LUT R101, R223, R101, RZ, 0xfc, !PT ;  /* 0x00000065df657212 */ /* 0x000fc600078efcff */
[--C-:B------:R-:W-:Y:S02]  /*4770*/  IMAD.WIDE.U32 R222, R184, 0x8, R216.reuse ;  /* 0x00000008b8de7825 */ /* 0x100fe400078e00d8 */
[----:B------:R1:W-:Y:S02]  /*4780*/  STG.E.64 desc[UR18][R224.64], R100 ;  /* 0x00000064e0007986 */ /* 0x0003e4000c101b12 */
[----:B------:R-:W-:-:S04]  /*4790*/  IMAD.WIDE.U32 R216, R162, 0x8, R216 ;  /* 0x00000008a2d87825 */ /* 0x000fc800078e00d8 */
[----:B0-----:R-:W-:-:S04]  /*47a0*/  IMAD.WIDE.U32 R80, R212, 0x10000, RZ ;  /* 0x00010000d4507825 */ /* 0x001fc800078e00ff */
[----:B------:R-:W-:Y:S01]  /*47b0*/  IMAD.WIDE.U32 R82, R184, 0x10, R206 ;  /* 0x00000010b8527825 */ /* 0x000fe200078e00ce */
[----:B------:R-:W-:Y:S01]  /*47c0*/  LOP3.LUT R81, R219, R81, RZ, 0xfc, !PT ;  /* 0x00000051db517212 */ /* 0x000fe200078efcff */
[----:B-1----:R-:W3:Y:S01]  /*47d0*/  LDG.E.64 R100, desc[UR18][R222.64] ;  /* 0x00000012de647981 */ /* 0x002ee2000c1e1b00 */
[----:B--2---:R-:W-:Y:S01]  /*47e0*/  LOP3.LUT R80, R80, R229, RZ, 0xfc, !PT ;  /* 0x000000e550507212 */ /* 0x004fe200078efcff */
[----:B------:R-:W-:Y:S02]  /*47f0*/  IMAD.WIDE.U32 R184, R184, 0x8, R214 ;  /* 0x00000008b8b87825 */ /* 0x000fe400078e00d6 */
[----:B------:R0:W-:Y:S04]  /*4800*/  STG.E.128 desc[UR18][R82.64], R84 ;  /* 0x0000005452007986 */ /* 0x0001e8000c101d12 */
[----:B------:R1:W-:Y:S04]  /*4810*/  STG.E.64 desc[UR18][R184.64], R80 ;  /* 0x00000050b8007986 */ /* 0x0003e8000c101b12 */
[----:B0-----:R0:W2:Y:S01]  /*4820*/  LDG.E.64 R84, desc[UR18][R216.64] ;  /* 0x00000012d8547981 */ /* 0x0010a2000c1e1b00 */
[----:B------:R-:W-:-:S04]  /*4830*/  FFMA.FTZ R186, R186, UR4, R188 ;  /* 0x00000004baba7c23 */ /* 0x000fc800080100bc */
[----:B------:R-:W-:Y:S01]  /*4840*/  FADD.FTZ R186, R107, -R186 ;  /* 0x800000ba6bba7221 */ /* 0x000fe20000010000 */
[--C-:B------:R-:W-:Y:S01]  /*4850*/  FFMA.FTZ R107, R106, UR4, R188.reuse ;  /* 0x000000046a6b7c23 */ /* 0x100fe200080100bc */
[----:B------:R-:W-:-:S03]  /*4860*/  FFMA.FTZ R105, R105, UR4, R188 ;  /* 0x0000000469697c23 */ /* 0x000fc600080100bc */
[----:B------:R-:W-:Y:S01]  /*4870*/  FADD.FTZ R106, R104, -R107 ;  /* 0x8000006b686a7221 */ /* 0x000fe20000010000 */
[----:B------:R-:W-:-:S03]  /*4880*/  FMUL.FTZ R82, R186, UR10 ;  /* 0x0000000aba527c20 */ /* 0x000fc60008410000 */
[----:B------:R-:W-:Y:S01]  /*4890*/  FMUL.FTZ R83, R106, UR10 ;  /* 0x0000000a6a537c20 */ /* 0x000fe20008410000 */
[----:B------:R-:W-:Y:S02]  /*48a0*/  HADD2.F32 R107, -RZ, R125.H0_H0 ;  /* 0x2000007dff6b7230 */ /* 0x000fe40000004100 */
[----:B-1----:R-:W-:Y:S01]  /*48b0*/  FADD.FTZ R81, R102, -R105 ;  /* 0x8000006966517221 */ /* 0x002fe20000010000 */
[----:B------:R-:W-:Y:S02]  /*48c0*/  HADD2.F32 R80, -RZ, R245.H1_H1 ;  /* 0x300000f5ff507230 */ /* 0x000fe40000004100 */
[----:B------:R-:W-:Y:S01]  /*48d0*/  FMUL.FTZ R104, R82, UR7 ;  /* 0x0000000752687c20 */ /* 0x000fe20008410000 */
[----:B------:R-:W-:-:S03]  /*48e0*/  FMUL.FTZ R105, R83, UR7 ;  /* 0x0000000753697c20 */ /* 0x000fc60008410000 */
[----:B------:R-:W-:Y:S01]  /*48f0*/  FMUL.FTZ R107, R104, R107 ;  /* 0x0000006b686b7220 */ /* 0x000fe20000410000 */
[----:B------:R-:W-:-:S05]  /*4900*/  FMUL.FTZ R102, R105, R80 ;  /* 0x0000005069667220 */ /* 0x000fca0000410000 */
[----:B------:R-:W-:Y:S08]  /*4910*/  F2F.F16.F32 R107, R107 ;  /* 0x0000006b006b7304 */ /* 0x000ff00000200800 */
[----:B------:R-:W0:Y:S01]  /*4920*/  F2F.F16.F32 R102, R102 ;  /* 0x0000006600667304 */ /* 0x000e220000200800 */
[----:B------:R-:W-:Y:S01]  /*4930*/  SHF.R.U32.HI R106, RZ, 0x10, R89 ;  /* 0x00000010ff6a7819 */ /* 0x000fe20000011659 */
[----:B------:R-:W-:Y:S01]  /*4940*/  FFMA.FTZ R188, R103, UR4, R188 ;  /* 0x0000000467bc7c23 */ /* 0x000fe200080100bc */
[----:B------:R-:W-:Y:S01]  /*4950*/  FMUL.FTZ R81, R81, UR10 ;  /* 0x0000000a51517c20 */ /* 0x000fe20008410000 */
[----:B0-----:R-:W-:-:S02]  /*4960*/  PRMT R217, R107, 0x5410, R102 ;  /* 0x000054106bd97816 */ /* 0x001fc40000000066 */
[----:B------:R-:W-:Y:S01]  /*4970*/  SHF.R.U64 R107, R88, 0x10, R89 ;  /* 0x00000010586b7819 */ /* 0x000fe20000001259 */
[----:B------:R-:W-:Y:S02]  /*4980*/  HADD2.F32 R102, -RZ, R89.H0_H0 ;  /* 0x20000059ff667230 */ /* 0x000fe40000004100 */
[----:B------:R-:W-:Y:S02]  /*4990*/  HADD2.F32 R88, -RZ, R88.H0_H0 ;  /* 0x20000058ff587230 */ /* 0x000fe40000004100 */
[----:B------:R-:W-:Y:S02]  /*49a0*/  HADD2.F32 R89, -RZ, R107.H0_H0 ;  /* 0x2000006bff597230 */ /* 0x000fe40000004100 */
[----:B------:R-:W-:Y:S01]  /*49b0*/  FADD.FTZ R80, R97, -R188 ;  /* 0x800000bc61507221 */ /* 0x000fe20000010000 */
[----:B------:R-:W-:Y:S02]  /*49c0*/  HADD2.F32 R86, -RZ, R245.H0_H0 ;  /* 0x200000f5ff567230 */ /* 0x000fe40000004100 */
[----:B------:R-:W-:Y:S01]  /*49d0*/  FMUL.FTZ R209, R209, R88 ;  /* 0x00000058d1d17220 */ /* 0x000fe20000410000 */
[----:B------:R-:W-:Y:S01]  /*49e0*/  FMUL.FTZ R208, R208, R89 ;  /* 0x00000059d0d07220 */ /* 0x000fe20000410000 */
[----:B----4-:R-:W-:Y:S01]  /*49f0*/  SHF.R.U64 R89, R90, 0x10, R91 ;  /* 0x000000105a597819 */ /* 0x010fe2000000125b */
[----:B------:R-:W-:-:S02]  /*4a00*/  HADD2.F32 R88, -RZ, R91.H0_H0 ;  /* 0x2000005bff587230 */ /* 0x000fc40000004100 */
[----:B------:R-:W-:Y:S01]  /*4a10*/  FMUL.FTZ R97, R81, UR7 ;  /* 0x0000000751617c20 */ /* 0x000fe20008410000 */
[----:B------:R-:W-:Y:S01]  /*4a20*/  FMUL.FTZ R80, R80, UR10 ;  /* 0x0000000a50507c20 */ /* 0x000fe20008410000 */
[----:B------:R-:W-:Y:S01]  /*4a30*/  HADD2.F32 R90, -RZ, R90.H0_H0 ;  /* 0x2000005aff5a7230 */ /* 0x000fe20000004100 */
[----:B------:R-:W-:Y:S01]  /*4a40*/  SHF.R.U32.HI R91, RZ, 0x10, R91 ;  /* 0x00000010ff5b7819 */ /* 0x000fe2000001165b */
[----:B------:R-:W-:Y:S02]  /*4a50*/  HADD2.F32 R89, -RZ, R89.H0_H0 ;  /* 0x20000059ff597230 */ /* 0x000fe40000004100 */
[----:B------:R-:W-:Y:S01]  /*4a60*/  FMUL.FTZ R186, R97, R86 ;  /* 0x0000005661ba7220 */ /* 0x000fe20000410000 */
[----:B------:R-:W-:Y:S01]  /*4a70*/  FMUL.FTZ R205, R205, R88 ;  /* 0x00000058cdcd7220 */ /* 0x000fe20000410000 */
[----:B------:R-:W-:Y:S02]  /*4a80*/  HADD2.F32 R86, -RZ, R124.H0_H0 ;  /* 0x2000007cff567230 */ /* 0x000fe40000004100 */
[----:B------:R-:W-:Y:S01]  /*4a90*/  FMUL.FTZ R103, R80, UR7 ;  /* 0x0000000750677c20 */ /* 0x000fe20008410000 */
[----:B------:R-:W-:Y:S01]  /*4aa0*/  FMUL.FTZ R199, R199, R90 ;  /* 0x0000005ac7c77220 */ /* 0x000fe20000410000 */
[----:B------:R-:W-:Y:S01]  /*4ab0*/  FMUL.FTZ R200, R200, R89 ;  /* 0x00000059c8c87220 */ /* 0x000fe20000410000 */
[----:B------:R-:W0:Y:S01]  /*4ac0*/  F2F.F16.F32 R87, R186 ;  /* 0x000000ba00577304 */ /* 0x000e220000200800 */
[----:B------:R-:W-:-:S02]  /*4ad0*/  HADD2.F32 R89, -RZ, R91.H0_H0 ;  /* 0x2000005bff597230 */ /* 0x000fc40000004100 */
[----:B------:R-:W-:-:S03]  /*4ae0*/  FMUL.FTZ R184, R103, R86 ;  /* 0x0000005667b87220 */ /* 0x000fc60000410000 */
[----:B------:R-:W-:Y:S02]  /*4af0*/  FMUL.FTZ R202, R202, R89 ;  /* 0x00000059caca7220 */ /* 0x000fe40000410000 */
[----:B------:R-:W1:Y:S01]  /*4b00*/  F2F.F16.F32 R185, R184 ;  /* 0x000000b800b97304 */ /* 0x000e620000200800 */
[--C-:B------:R-:W-:Y:S01]  /*4b10*/  SHF.R.U64 R88, R92, 0x10, R93.reuse ;  /* 0x000000105c587819 */ /* 0x100fe2000000125d */
[----:B------:R-:W-:Y:S01]  /*4b20*/  HADD2.F32 R90, -RZ, R93.H0_H0 ;  /* 0x2000005dff5a7230 */ /* 0x000fe20000004100 */
[----:B------:R-:W-:-:S03]  /*4b30*/  SHF.R.U32.HI R93, RZ, 0x10, R93 ;  /* 0x00000010ff5d7819 */ /* 0x000fc6000001165d */
[----:B------:R-:W-:Y:S02]  /*4b40*/  HADD2.F32 R88, -RZ, R88.H0_H0 ;  /* 0x20000058ff587230 */ /* 0x000fe40000004100 */
[----:B------:R-:W-:-:S03]  /*4b50*/  HADD2.F32 R89, -RZ, R93.H0_H0 ;  /* 0x2000005dff597230 */ /* 0x000fc60000004100 */
[----:B------:R-:W-:Y:S02]  /*4b60*/  FMUL.FTZ R201, R201, R88 ;  /* 0x00000058c9c97220 */ /* 0x000fe40000410000 */
[----:B------:R-:W-:Y:S01]  /*4b70*/  FMUL.FTZ R198, R198, R89 ;  /* 0x00000059c6c67220 */ /* 0x000fe20000410000 */
[----:B------:R-:W-:Y:S02]  /*4b80*/  HADD2.F32 R91, -RZ, R92.H0_H0 ;  /* 0x2000005cff5b7230 */ /* 0x000fe40000004100 */
[----:B0-----:R-:W-:-:S04]  /*4b90*/  IMAD.WIDE.U32 R86, R87, 0x10000, RZ ;  /* 0x0001000057567825 */ /* 0x001fc800078e00ff */
[----:B------:R-:W-:Y:S02]  /*4ba0*/  HADD2.F32 R106, -RZ, R106.H0_H0 ;  /* 0x2000006aff6a7230 */ /* 0x000fe40000004100 */
[----:B------:R-:W-:-:S04]  /*4bb0*/  IMAD.WIDE.U32 R206, R162, 0x10, R206 ;  /* 0x00000010a2ce7825 */ /* 0x000fc800078e00ce */
[----:B------:R-:W-:Y:S01]  /*4bc0*/  FMUL.FTZ R192, R192, R91 ;  /* 0x0000005bc0c07220 */ /* 0x000fe20000410000 */
[----:B------:R-:W-:Y:S01]  /*4bd0*/  LOP3.LUT R87, R217, R87, RZ, 0xfc, !PT ;  /* 0x00000057d9577212 */ /* 0x000fe200078efcff */
[----:B------:R-:W-:Y:S01]  /*4be0*/  FMUL.FTZ R213, R213, R102 ;  /* 0x00000066d5d57220 */ /* 0x000fe20000410000 */
[----:B-1----:R-:W-:Y:S01]  /*4bf0*/  LOP3.LUT R86, R86, R185, RZ, 0xfc, !PT ;  /* 0x000000b956567212 */ /* 0x002fe200078efcff */
[----:B------:R-:W-:Y:S01]  /*4c00*/  FMUL.FTZ R211, R211, R106 ;  /* 0x0000006ad3d37220 */ /* 0x000fe20000410000 */
[----:B------:R-:W-:Y:S01]  /*4c10*/  IMAD.WIDE.U32 R214, R162, 0x8, R214 ;  /* 0x00000008a2d67825 */ /* 0x000fe200078e00d6 */
[----:B------:R0:W-:Y:S04]  /*4c20*/  STG.E.128 desc[UR18][R206.64], R80 ;  /* 0x00000050ce007986 */ /* 0x0001e8000c101d12 */
[----:B------:R1:W-:Y:S01]  /*4c30*/  STG.E.64 desc[UR18][R214.64], R86 ;  /* 0x00000056d6007986 */ /* 0x0003e2000c101b12 */
[----:B---3--:R-:W-:-:S05]  /*4c40*/  SHF.R.U64 R88, R94, 0x10, R95 ;  /* 0x000000105e587819 */ /* 0x008fca000000125f */
[----:B------:R-:W-:Y:S02]  /*4c50*/  HADD2.F32 R89, -RZ, R88.H0_H0 ;  /* 0x20000058ff597230 */ /* 0x000fe40000004100 */
[----:B------:R-:W-:-:S03]  /*4c60*/  HADD2.F32 R91, -RZ, R94.H0_H0 ;  /* 0x2000005eff5b7230 */ /* 0x000fc60000004100 */
[----:B------:R-:W-:Y:S01]  /*4c70*/  FMUL.FTZ R204, R204, R89 ;  /* 0x00000059cccc7220 */ /* 0x000fe20000410000 */
[----:B------:R-:W-:Y:S01]  /*4c80*/  SHF.R.U32.HI R94, RZ, 0x10, R95 ;  /* 0x00000010ff5e7819 */ /* 0x000fe2000001165f */
[----:B------:R-:W-:Y:S02]  /*4c90*/  HADD2.F32 R93, -RZ, R95.H0_H0 ;  /* 0x2000005fff5d7230 */ /* 0x000fe40000004100 */
[----:B------:R-:W-:Y:S02]  /*4ca0*/  FMUL.FTZ R190, R190, R91 ;  /* 0x0000005bbebe7220 */ /* 0x000fe40000410000 */
[----:B------:R-:W-:Y:S02]  /*4cb0*/  HADD2.F32 R94, -RZ, R94.H0_H0 ;  /* 0x2000005eff5e7230 */ /* 0x000fe40000004100 */
[----:B------:R-:W-:Y:S01]  /*4cc0*/  FMUL.FTZ R196, R196, R93 ;  /* 0x0000005dc4c47220 */ /* 0x000fe20000410000 */
[----:B------:R-:W-:Y:S02]  /*4cd0*/  FMUL.FTZ R197, R197, R90 ;  /* 0x0000005ac5c57220 */ /* 0x000fe40000410000 */
[----:B------:R-:W-:Y:S01]  /*4ce0*/  FMUL.FTZ R94, R195, R94 ;  /* 0x0000005ec35e7220 */ /* 0x000fe20000410000 */
[----:B------:R-:W-:-:S02]  /*4cf0*/  SHF.R.U64 R102, R98, 0x10, R99 ;  /* 0x0000001062667819 */ /* 0x000fc40000001263 */
[----:B------:R-:W-:Y:S01]  /*4d00*/  SHF.R.U32.HI R106, RZ, 0x10, R99 ;  /* 0x00000010ff6a7819 */ /* 0x000fe20000011663 */
        /* <DEDUP_REMOVED lines=11> */
[----:B------:R-:W-:-:S02]  /*4dc0*/  HADD2.F32 R100, -RZ, R100.H0_H0 ;  /* 0x20000064ff647230 */ /* 0x000fc40000004100 */
[----:B------:R-:W-:Y:S02]  /*4dd0*/  HADD2.F32 R89, -RZ, R89.H0_H0 ;  /* 0x20000059ff597230 */ /* 0x000fe40000004100 */
[----:B0-----:R-:W-:Y:S02]  /*4de0*/  HADD2.F32 R81, -RZ, R101.H0_H0 ;  /* 0x20000065ff517230 */ /* 0x001fe40000004100 */
[----:B------:R-:W-:Y:S01]  /*4df0*/  FMUL.FTZ R187, R187, R100 ;  /* 0x00000064bbbb7220 */ /* 0x000fe20000410000 */
[----:B------:R-:W-:Y:S01]  /*4e00*/  FMUL.FTZ R191, R191, R88 ;  /* 0x00000058bfbf7220 */ /* 0x000fe20000410000 */
[----:B------:R-:W-:Y:S01]  /*4e10*/  FMUL.FTZ R80, R210, R89 ;  /* 0x00000059d2507220 */ /* 0x000fe20000410000 */
[----:B------:R-:W-:Y:S01]  /*4e20*/  FMUL.FTZ R216, R218, R81 ;  /* 0x00000051dad87220 */ /* 0x000fe20000410000 */
[--C-:B--2---:R-:W-:Y:S02]  /*4e30*/  SHF.R.U64 R82, R84, 0x10, R85.reuse ;  /* 0x0000001054527819 */ /* 0x104fe40000001255 */
[----:B------:R-:W-:Y:S01]  /*4e40*/  SHF.R.U32.HI R83, RZ, 0x10, R85 ;  /* 0x00000010ff537819 */ /* 0x000fe20000011655 */
[----:B------:R-:W-:-:S02]  /*4e50*/  HADD2.F32 R84, -RZ, R84.H0_H0 ;  /* 0x20000054ff547230 */ /* 0x000fc40000004100 */
[----:B------:R-:W-:Y:S02]  /*4e60*/  HADD2.F32 R85, -RZ, R85.H0_H0 ;  /* 0x20000055ff557230 */ /* 0x000fe40000004100 */
[----:B------:R-:W-:Y:S02]  /*4e70*/  HADD2.F32 R82, -RZ, R82.H0_H0 ;  /* 0x20000052ff527230 */ /* 0x000fe40000004100 */
[----:B-1----:R-:W-:Y:S02]  /*4e80*/  HADD2.F32 R86, -RZ, R83.H0_H0 ;  /* 0x20000053ff567230 */ /* 0x002fe40000004100 */
[----:B------:R-:W-:Y:S01]  /*4e90*/  FMUL.FTZ R81, R103, R84 ;  /* 0x0000005467517220 */ /* 0x000fe20000410000 */
[----:B------:R-:W-:Y:S01]  /*4ea0*/  FMUL.FTZ R93, R104, R85 ;  /* 0x00000055685d7220 */ /* 0x000fe20000410000 */
[----:B------:R-:W-:Y:S01]  /*4eb0*/  FMUL.FTZ R82, R97, R82 ;  /* 0x0000005261527220 */ /* 0x000fe20000410000 */
[----:B------:R-:W-:Y:S01]  /*4ec0*/  FMUL.FTZ R84, R105, R86 ;  /* 0x0000005669547220 */ /* 0x000fe20000410000 */
[----:B------:R-:W-:Y:S06]  /*4ed0*/  BRA `(.L_x_8875) ;  /* 0x00000028006c7947 */ /* 0x000fec0003800000 */
.L_x_8873:
        /* <DEDUP_REMOVED lines=12> */
[----:B------:R-:W-:Y:S01]  /*4fa0*/  FFMA.FTZ R83, R224, UR4, R188 ;  /* 0x00000004e0537c23 */ /* 0x000fe200080100bc */
[----:B------:R-:W-:Y:S01]  /*4fb0*/  FFMA.FTZ R82, R82, UR10, R53 ;  /* 0x0000000a52527c23 */ /* 0x000fe20008010035 */
[----:B------:R-:W-:Y:S01]  /*4fc0*/  FADD.FTZ R88, R219, -R88 ;  /* 0x80000058db587221 */ /* 0x000fe20000010000 */
[----:B------:R-:W-:-:S02]  /*4fd0*/  HADD2.F32 R91, -RZ, R251.H0_H0 ;  /* 0x200000fbff5b7230 */ /* 0x000fc40000004100 */
[----:B------:R-:W-:Y:S01]  /*4fe0*/  FADD.FTZ R83, R218, -R83 ;  /* 0x80000053da537221 */ /* 0x000fe20000010000 */
[----:B------:R-:W-:Y:S01]  /*4ff0*/  FMUL.FTZ R218, R82, UR7 ;  /* 0x0000000752da7c20 */ /* 0x000fe20008410000 */
[--C-:B------:R-:W-:Y:S01]  /*5000*/  FFMA.FTZ R87, R228, UR4, R188.reuse ;  /* 0x00000004e4577c23 */ /* 0x100fe200080100bc */
[--C-:B------:R-:W-:Y:S01]  /*5010*/  FFMA.FTZ R90, R214, UR4, R188.reuse ;  /* 0x00000004d65a7c23 */ /* 0x100fe200080100bc */
[----:B------:R-:W-:Y:S01]  /*5020*/  FADD.FTZ R89, R220, -R89 ;  /* 0x80000059dc597221 */ /* 0x000fe20000010000 */
[----:B------:R-:W-:Y:S01]  /*5030*/  FFMA.FTZ R214, R88, UR10, R59 ;  /* 0x0000000a58d67c23 */ /* 0x000fe2000801003b */
[----:B------:R-:W-:Y:S01]  /*5040*/  FFMA.FTZ R80, R233, UR4, R188 ;  /* 0x00000004e9507c23 */ /* 0x000fe200080100bc */
[----:B------:R-:W-:Y:S01]  /*5050*/  FMUL.FTZ R82, R91, R218 ;  /* 0x000000da5b527220 */ /* 0x000fe20000410000 */
[----:B------:R-:W-:Y:S01]  /*5060*/  FADD.FTZ R87, R222, -R87 ;  /* 0x80000057de577221 */ /* 0x000fe20000010000 */
[----:B------:R-:W-:Y:S02]  /*5070*/  HADD2.F32 R91, -RZ, R250.H1_H1 ;  /* 0x300000faff5b7230 */ /* 0x000fe40000004100 */
[----:B------:R-:W-:Y:S01]  /*5080*/  FMUL.FTZ R214, R214, UR7 ;  /* 0x00000007d6d67c20 */ /* 0x000fe20008410000 */
[----:B------:R-:W-:Y:S01]  /*5090*/  FFMA.FTZ R89, R89, UR10, R58 ;  /* 0x0000000a59597c23 */ /* 0x000fe2000801003a */
[----:B------:R-:W-:Y:S01]  /*50a0*/  FADD.FTZ R80, R229, -R80 ;  /* 0x80000050e5507221 */ /* 0x000fe20000010000 */
[----:B------:R-:W-:Y:S01]  /*50b0*/  FADD.FTZ R95, R215, -R90 ;  /* 0x8000005ad75f7221 */ /* 0x000fe20000010000 */
[----:B------:R-:W-:-:S02]  /*50c0*/  HADD2.F32 R90, -RZ, R115.H0_H0 ;  /* 0x20000073ff5a7230 */ /* 0x000fc40000004100 */
[----:B------:R-:W-:Y:S01]  /*50d0*/  FFMA.FTZ R87, R87, UR10, R56 ;  /* 0x0000000a57577c23 */ /* 0x000fe20008010038 */
[----:B------:R-:W-:Y:S01]  /*50e0*/  FMUL.FTZ R88, R91, R214 ;  /* 0x000000d65b587220 */ /* 0x000fe20000410000 */
[----:B------:R-:W-:Y:S01]  /*50f0*/  FMUL.FTZ R215, R89, UR7 ;  /* 0x0000000759d77c20 */ /* 0x000fe20008410000 */
[----:B------:R-:W-:Y:S01]  /*5100*/  FFMA.FTZ R80, R80, UR10, R55 ;  /* 0x0000000a50507c23 */ /* 0x000fe20008010037 */
[--C-:B------:R-:W-:Y:S01]  /*5110*/  FFMA.FTZ R91, R211, UR4, R188.reuse ;  /* 0x00000004d35b7c23 */ /* 0x100fe200080100bc */
[--C-:B------:R-:W-:Y:S01]  /*5120*/  FFMA.FTZ R211, R210, UR4, R188.reuse ;  /* 0x00000004d2d37c23 */ /* 0x100fe200080100bc */
[----:B------:R-:W-:Y:S02]  /*5130*/  HADD2.F32 R89, -RZ, R114.H0_H0 ;  /* 0x20000072ff597230 */ /* 0x000fe40000004100 */
[----:B------:R-:W-:Y:S01]  /*5140*/  FMUL.FTZ R210, R87, UR7 ;  /* 0x0000000757d27c20 */ /* 0x000fe20008410000 */
[----:B------:R-:W-:Y:S02]  /*5150*/  HADD2.F32 R84, -RZ, R251.H1_H1 ;  /* 0x300000fbff547230 */ /* 0x000fe40000004100 */
[----:B------:R-:W-:Y:S01]  /*5160*/  FMUL.FTZ R93, R90, R215 ;  /* 0x000000d75a5d7220 */ /* 0x000fe20000410000 */
[----:B------:R-:W-:Y:S01]  /*5170*/  FMUL.FTZ R227, R80, UR7 ;  /* 0x0000000750e37c20 */ /* 0x000fe20008410000 */
[--C-:B------:R-:W-:Y:S01]  /*5180*/  FFMA.FTZ R90, R209, UR4, R188.reuse ;  /* 0x00000004d15a7c23 */ /* 0x100fe200080100bc */
[----:B------:R-:W-:Y:S01]  /*5190*/  FFMA.FTZ R86, R86, UR10, R57 ;  /* 0x0000000a56567c23 */ /* 0x000fe20008010039 */
[--C-:B------:R-:W-:Y:S01]  /*51a0*/  FFMA.FTZ R81, R98, UR4, R188.reuse ;  /* 0x0000000462517c23 */ /* 0x100fe200080100bc */
[----:B------:R-:W-:Y:S01]  /*51b0*/  FFMA.FTZ R209, R206, UR4, R188 ;  /* 0x00000004ced17c23 */ /* 0x000fe200080100bc */
[----:B------:R-:W-:Y:S01]  /*51c0*/  FMUL.FTZ R87, R89, R210 ;  /* 0x000000d259577220 */ /* 0x000fe20000410000 */
[----:B------:R-:W-:-:S02]  /*51d0*/  HADD2.F32 R89, -RZ, R250.H0_H0 ;  /* 0x200000faff597230 */ /* 0x000fc40000004100 */
[----:B------:R-:W-:Y:S01]  /*51e0*/  FMUL.FTZ R80, R84, R227 ;  /* 0x000000e354507220 */ /* 0x000fe20000410000 */
[----:B------:R-:W-:Y:S01]  /*51f0*/  FADD.FTZ R207, R207, -R90 ;  /* 0x8000005acfcf7221 */ /* 0x000fe20000010000 */
[----:B------:R-:W-:Y:S01]  /*5200*/  FMUL.FTZ R206, R86, UR7 ;  /* 0x0000000756ce7c20 */ /* 0x000fe20008410000 */
[----:B------:R-:W-:Y:S01]  /*5210*/  FADD.FTZ R81, R232, -R81 ;  /* 0x80000051e8517221 */ /* 0x000fe20000010000 */
[----:B------:R-:W-:Y:S02]  /*5220*/  HADD2.F32 R84, -RZ, R113.H0_H0 ;  /* 0x20000071ff547230 */ /* 0x000fe40000004100 */
[----:B------:R-:W-:Y:S01]  /*5230*/  FADD.FTZ R98, R204, -R209 ;  /* 0x800000d1cc627221 */ /* 0x000fe20000010000 */
[--C-:B------:R-:W-:Y:S01]  /*5240*/  FFMA.FTZ R90, R205, UR4, R188.reuse ;  /* 0x00000004cd5a7c23 */ /* 0x100fe200080100bc */
[----:B------:R-:W-:Y:S01]  /*5250*/  FMUL.FTZ R221, R221, UR7 ;  /* 0x00000007dddd7c20 */ /* 0x000fe20008410000 */
[----:B------:R-:W-:Y:S01]  /*5260*/  FFMA.FTZ R209, R202, UR4, R188 ;  /* 0x00000004cad17c23 */ /* 0x000fe200080100bc */
[----:B------:R-:W-:Y:S01]  /*5270*/  FMUL.FTZ R86, R89, R206 ;  /* 0x000000ce59567220 */ /* 0x000fe20000410000 */
[----:B------:R-:W-:Y:S01]  /*5280*/  FFMA.FTZ R95, R95, UR10, R62 ;  /* 0x0000000a5f5f7c23 */ /* 0x000fe2000801003e */
[----:B------:R-:W-:Y:S01]  /*5290*/  FFMA.FTZ R220, R81, UR10, R52 ;  /* 0x0000000a51dc7c23 */ /* 0x000fe20008010034 */
[----:B------:R-:W-:Y:S01]  /*52a0*/  FFMA.FTZ R213, R213, UR4, R188 ;  /* 0x00000004d5d57c23 */ /* 0x000fe200080100bc */
[----:B------:R-:W-:Y:S01]  /*52b0*/  FADD.FTZ R89, R203, -R90 ;  /* 0x8000005acb597221 */ /* 0x000fe20000010000 */
[----:B------:R-:W-:Y:S01]  /*52c0*/  FMUL.FTZ R81, R84, R221 ;  /* 0x000000dd54517220 */ /* 0x000fe20000410000 */
[----:B------:R-:W-:Y:S01]  /*52d0*/  FADD.FTZ R90, R200, -R209 ;  /* 0x800000d1c85a7221 */ /* 0x000fe20000010000 */
[----:B------:R-:W-:Y:S01]  /*52e0*/  FFMA.FTZ R200, R201, UR4, R188 ;  /* 0x00000004c9c87c23 */ /* 0x000fe200080100bc */
[----:B------:R-:W-:-:S02]  /*52f0*/  HADD2.F32 R94, -RZ, R117.H0_H0 ;  /* 0x20000075ff5e7230 */ /* 0x000fc40000004100 */
[----:B------:R-:W-:Y:S01]  /*5300*/  FMUL.FTZ R201, R95, UR7 ;  /* 0x000000075fc97c20 */ /* 0x000fe20008410000 */
[----:B------:R-:W-:Y:S01]  /*5310*/  FADD.FTZ R216, R216, -R213 ;  /* 0x800000d5d8d87221 */ /* 0x000fe20000010000 */
[----:B------:R-:W-:Y:S01]  /*5320*/  FFMA.FTZ R197, R197, UR4, R188 ;  /* 0x00000004c5c57c23 */ /* 0x000fe200080100bc */
[----:B------:R-:W-:Y:S01]  /*5330*/  FFMA.FTZ R203, R98, UR10, R67 ;  /* 0x0000000a62cb7c23 */ /* 0x000fe20008010043 */
[----:B------:R-:W-:Y:S01]  /*5340*/  FFMA.FTZ R207, R207, UR10, R66 ;  /* 0x0000000acfcf7c23 */ /* 0x000fe20008010042 */
[----:B------:R-:W-:Y:S01]  /*5350*/  F2F.F16.F32 R80, R80 ;  /* 0x0000005000507304 */ /* 0x000fe20000200800 */
[----:B------:R-:W-:Y:S01]  /*5360*/  FMUL.FTZ R95, R94, R201 ;  /* 0x000000c95e5f7220 */ /* 0x000fe20000410000 */
[----:B------:R-:W-:Y:S02]  /*5370*/  HADD2.F32 R98, -RZ, R248.H1_H1 ;  /* 0x300000f8ff627230 */ /* 0x000fe40000004100 */
[----:B------:R-:W-:Y:S01]  /*5380*/  FFMA.FTZ R204, R216, UR10, R63 ;  /* 0x0000000ad8cc7c23 */ /* 0x000fe2000801003f */
[----:B------:R-:W-:Y:S01]  /*5390*/  FMUL.FTZ R203, R203, UR7 ;  /* 0x00000007cbcb7c20 */ /* 0x000fe20008410000 */
[----:B------:R-:W-:Y:S01]  /*53a0*/  FADD.FTZ R94, R198, -R197 ;  /* 0x800000c5c65e7221 */ /* 0x000fe20000010000 */
[----:B------:R-:W-:-:S02]  /*53b0*/  HADD2.F32 R198, -RZ, R119.H0_H0 ;  /* 0x20000077ffc67230 */ /* 0x000fc40000004100 */
[----:B------:R-:W-:Y:S01]  /*53c0*/  FMUL.FTZ R207, R207, UR7 ;  /* 0x00000007cfcf7c20 */ /* 0x000fe20008410000 */
[----:B------:R-:W0:Y:S01]  /*53d0*/  F2F.F16.F32 R81, R81 ;  /* 0x0000005100517304 */ /* 0x000e220000200800 */
[----:B------:R-:W-:Y:S02]  /*53e0*/  HADD2.F32 R205, -RZ, R249.H1_H1 ;  /* 0x300000f9ffcd7230 */ /* 0x000fe40000004100 */
[----:B------:R-:W-:Y:S01]  /*53f0*/  FFMA.FTZ R84, R223, UR4, R188 ;  /* 0x00000004df547c23 */ /* 0x000fe200080100bc */
[----:B------:R-:W-:Y:S01]  /*5400*/  FMUL.FTZ R204, R204, UR7 ;  /* 0x00000007cccc7c20 */ /* 0x000fe20008410000 */
[----:B------:R-:W-:Y:S01]  /*5410*/  FMUL.FTZ R197, R98, R203 ;  /* 0x000000cb62c57220 */ /* 0x000fe20000410000 */
[----:B------:R-:W-:Y:S01]  /*5420*/  FFMA.FTZ R83, R83, UR10, R60 ;  /* 0x0000000a53537c23 */ /* 0x000fe2000801003c */
[----:B------:R-:W-:Y:S01]  /*5430*/  FFMA.FTZ R98, R191, UR4, R188 ;  /* 0x00000004bf627c23 */ /* 0x000fe200080100bc */
[----:B------:R-:W-:Y:S01]  /*5440*/  FMUL.FTZ R191, R198, R207 ;  /* 0x000000cfc6bf7220 */ /* 0x000fe20000410000 */
[----:B------:R-:W1:Y:S01]  /*5450*/  F2F.F16.F32 R82, R82 ;  /* 0x0000005200527304 */ /* 0x000e620000200800 */
[----:B------:R-:W-:Y:S01]  /*5460*/  FADD.FTZ R84, R217, -R84 ;  /* 0x80000054d9547221 */ /* 0x000fe20000010000 */
[----:B------:R-:W-:Y:S01]  /*5470*/  FMUL.FTZ R92, R205, R204 ;  /* 0x000000cccd5c7220 */ /* 0x000fe20000410000 */
[----:B------:R-:W-:Y:S01]  /*5480*/  FADD.FTZ R199, R199, -R200 ;  /* 0x800000c8c7c77221 */ /* 0x000fe20000010000 */
[--C-:B------:R-:W-:Y:S01]  /*5490*/  FFMA.FTZ R202, R194, UR4, R188.reuse ;  /* 0x00000004c2ca7c23 */ /* 0x100fe200080100bc */
[----:B------:R-:W-:Y:S01]  /*54a0*/  FMUL.FTZ R198, R83, UR7 ;  /* 0x0000000753c67c20 */ /* 0x000fe20008410000 */
[--C-:B------:R-:W-:Y:S01]  /*54b0*/  FFMA.FTZ R99, R99, UR4, R188.reuse ;  /* 0x0000000463637c23 */ /* 0x100fe200080100bc */
[----:B------:R-:W-:Y:S01]  /*54c0*/  FFMA.FTZ R196, R196, UR4, R188 ;  /* 0x00000004c4c47c23 */ /* 0x000fe200080100bc */
[----:B------:R-:W-:Y:S01]  /*54d0*/  F2F.F16.F32 R88, R88 ;  /* 0x0000005800587304 */ /* 0x000fe20000200800 */
[----:B------:R-:W-:-:S02]  /*54e0*/  HADD2.F32 R85, -RZ, R112.H0_H0 ;  /* 0x20000070ff557230 */ /* 0x000fc40000004100 */
[----:B------:R-:W-:Y:S01]  /*54f0*/  FFMA.FTZ R84, R84, UR10, R61 ;  /* 0x0000000a54547c23 */ /* 0x000fe2000801003d */
[----:B------:R-:W-:Y:S01]  /*5500*/  FMUL.FTZ R220, R220, UR7 ;  /* 0x00000007dcdc7c20 */ /* 0x000fe20008410000 */
[----:B------:R-:W-:Y:S01]  /*5510*/  FADD.FTZ R202, R193, -R202 ;  /* 0x800000cac1ca7221 */ /* 0x000fe20000010000 */
[----:B------:R-:W-:Y:S01]  /*5520*/  FADD.FTZ R100, R100, -R99 ;  /* 0x8000006364647221 */ /* 0x000fe20000010000 */
[----:B0-----:R-:W-:Y:S01]  /*5530*/  PRMT R193, R81, 0x5410, R80 ;  /* 0x0000541051c17816 */ /* 0x001fe20000000050 */
[----:B------:R-:W-:Y:S01]  /*5540*/  FADD.FTZ R99, R195, -R196 ;  /* 0x800000c4c3637221 */ /* 0x000fe20000010000 */
[----:B------:R-:W0:Y:S01]  /*5550*/  F2F.F16.F32 R93, R93 ;  /* 0x0000005d005d7304 */ /* 0x000e220000200800 */
[----:B------:R-:W-:Y:S02]  /*5560*/  HADD2.F32 R81, -RZ, R249.H0_H0 ;  /* 0x200000f9ff517230 */ /* 0x000fe40000004100 */
[----:B------:R-:W-:Y:S01]  /*5570*/  FMUL.FTZ R196, R84, UR7 ;  /* 0x0000000754c47c20 */ /* 0x000fe20008410000 */
[----:B------:R-:W-:Y:S01]  /*5580*/  FMUL.FTZ R85, R85, R220 ;  /* 0x000000dc55557220 */ /* 0x000fe20000410000 */
[----:B------:R-:W-:Y:S01]  /*5590*/  FADD.FTZ R208, R208, -R211 ;  /* 0x800000d3d0d07221 */ /* 0x000fe20000010000 */
[----:B------:R-:W-:Y:S01]  /*55a0*/  FADD.FTZ R91, R212, -R91 ;  /* 0x8000005bd45b7221 */ /* 0x000fe20000010000 */
[----:B------:R-:W-:Y:S01]  /*55b0*/  FMUL.FTZ R84, R81, R196 ;  /* 0x000000c451547220 */ /* 0x000fe20000410000 */
[----:B-1----:R-:W-:Y:S01]  /*55c0*/  IMAD.WIDE.U32 R80, R82, 0x10000, RZ ;  /* 0x0001000052507825 */ /* 0x002fe200078e00ff */
[----:B------:R0:W-:Y:S03]  /*55d0*/  F2F.F16.F32 R200, R197 ;  /* 0x000000c500c87304 */ /* 0x0001e60000200800 */
[----:B------:R-:W-:Y:S01]  /*55e0*/  FFMA.FTZ R208, R208, UR10, R65 ;  /* 0x0000000ad0d07c23 */ /* 0x000fe20008010041 */
[----:B------:R-:W-:Y:S01]  /*55f0*/  FADD.FTZ R98, R101, -R98 ;  /* 0x8000006265627221 */ /* 0x000fe20000010000 */
[----:B------:R-:W-:Y:S01]  /*5600*/  FFMA.FTZ R91, R91, UR10, R64 ;  /* 0x0000000a5b5b7c23 */ /* 0x000fe20008010040 */
[----:B------:R-:W-:-:S02]  /*5610*/  HADD2.F32 R101, -RZ, R116.H0_H0 ;  /* 0x20000074ff657230 */ /* 0x000fc40000004100 */
[----:B------:R-:W-:Y:S01]  /*5620*/  FMUL.FTZ R212, R208, UR7 ;  /* 0x00000007d0d47c20 */ /* 0x000fe20008410000 */
[----:B------:R-:W-:Y:S01]  /*5630*/  FFMA.FTZ R216, R90, UR10, R69 ;  /* 0x0000000a5ad87c23 */ /* 0x000fe20008010045 */
[----:B------:R-:W-:Y:S01]  /*5640*/  FMUL.FTZ R222, R91, UR7 ;  /* 0x000000075bde7c20 */ /* 0x000fe20008410000 */
[----:B------:R-:W1:Y:S01]  /*5650*/  F2F.F16.F32 R83, R191 ;  /* 0x000000bf00537304 */ /* 0x000e620000200800 */
[----:B0-----:R-:W-:Y:S01]  /*5660*/  PRMT R197, R93, 0x5410, R88 ;  /* 0x000054105dc57816 */ /* 0x001fe20000000058 */
[----:B------:R-:W-:Y:S02]  /*5670*/  HADD2.F32 R93, -RZ, R248.H0_H0 ;  /* 0x200000f8ff5d7230 */ /* 0x000fe40000004100 */
[----:B------:R-:W-:-:S04]  /*5680*/  FMUL.FTZ R101, R101, R198 ;  /* 0x000000c665657220 */ /* 0x000fc80000410000 */
[----:B------:R-:W-:Y:S01]  /*5690*/  F2F.F16.F32 R92, R92 ;  /* 0x0000005c005c7304 */ /* 0x000fe20000200800 */
[----:B------:R-:W-:-:S07]  /*56a0*/  FMUL.FTZ R194, R93, R212 ;  /* 0x000000d45dc27220 */ /* 0x000fce0000410000 */
[----:B------:R-:W0:Y:S01]  /*56b0*/  F2F.F16.F32 R95, R95 ;  /* 0x0000005f005f7304 */ /* 0x000e220000200800 */
[----:B-1----:R-:W-:-:S07]  /*56c0*/  PRMT R195, R83, 0x5410, R200 ;  /* 0x0000541053c37816 */ /* 0x002fce00000000c8 */
[----:B------:R-:W1:Y:S01]  /*56d0*/  F2F.F16.F32 R85, R85 ;  /* 0x0000005500557304 */ /* 0x000e620000200800 */
[----:B------:R-:W-:Y:S01]  /*56e0*/  LOP3.LUT R83, R193, R81, RZ, 0xfc, !PT ;  /* 0x00000051c1537212 */ /* 0x000fe200078efcff */
[----:B------:R-:W-:Y:S02]  /*56f0*/  HADD2.F32 R81, -RZ, R118.H0_H0 ;  /* 0x20000076ff517230 */ /* 0x000fe40000004100 */
[----:B------:R-:W-:-:S04]  /*5700*/  FFMA.FTZ R193, R94, UR10, R71 ;  /* 0x0000000a5ec17c23 */ /* 0x000fc80008010047 */
[----:B------:R-:W2:Y:S01]  /*5710*/  F2F.F16.F32 R86, R86 ;  /* 0x0000005600567304 */ /* 0x000ea20000200800 */
[----:B0-----:R-:W-:Y:S01]  /*5720*/  PRMT R191, R95, 0x5410, R92 ;  /* 0x000054105fbf7816 */ /* 0x001fe2000000005c */
[----:B------:R-:W-:Y:S01]  /*5730*/  FMUL.FTZ R91, R81, R222 ;  /* 0x000000de515b7220 */ /* 0x000fe20000410000 */
[----:B------:R-:W0:Y:S01]  /*5740*/  LDC.64 R92, c[0x0][0x390] ;  /* 0x0000e400ff5c7b82 */ /* 0x000e220000000a00 */
[----:B------:R-:W-:-:S04]  /*5750*/  FMUL.FTZ R193, R193, UR7 ;  /* 0x00000007c1c17c20 */ /* 0x000fc80008410000 */
[----:B------:R-:W3:Y:S01]  /*5760*/  F2F.F16.F32 R87, R87 ;  /* 0x0000005700577304 */ /* 0x000ee20000200800 */
[----:B-1----:R-:W-:Y:S01]  /*5770*/  LOP3.LUT R82, R80, R85, RZ, 0xfc, !PT ;  /* 0x0000005550527212 */ /* 0x002fe200078efcff */
[----:B------:R-:W-:Y:S01]  /*5780*/  FFMA.FTZ R202, R202, UR10, R75 ;  /* 0x0000000acaca7c23 */ /* 0x000fe2000801004b */
[----:B------:R-:W1:Y:S01]  /*5790*/  LDC.64 R94, c[0x0][0x468] ;  /* 0x00011a00ff5e7b82 */ /* 0x000e620000000a00 */
[----:B------:R-:W-:Y:S01]  /*57a0*/  FFMA.FTZ R99, R99, UR10, R74 ;  /* 0x0000000a63637c23 */ /* 0x000fe2000801004a */
[----:B------:R-:W-:Y:S01]  /*57b0*/  FFMA.FTZ R98, R98, UR10, R73 ;  /* 0x0000000a62627c23 */ /* 0x000fe20008010049 */
[----:B------:R-:W-:Y:S02]  /*57c0*/  HADD2.F32 R208, -RZ, R120.H0_H0 ;  /* 0x20000078ffd07230 */ /* 0x000fe40000004100 */
[----:B------:R3:W4:Y:S01]  /*57d0*/  F2F.F16.F32 R88, R84 ;  /* 0x0000005400587304 */ /* 0x0007220000200800 */
[----:B--2---:R-:W-:-:S04]  /*57e0*/  IMAD.WIDE.U32 R80, R86, 0x10000, RZ ;  /* 0x0001000056507825 */ /* 0x004fc800078e00ff */
[----:B------:R-:W-:Y:S01]  /*57f0*/  HADD2.F32 R86, -RZ, R247.H1_H1 ;  /* 0x300000f7ff567230 */ /* 0x000fe20000004100 */
[----:B------:R-:W-:Y:S02]  /*5800*/  LOP3.LUT R85, R197, R81, RZ, 0xfc, !PT ;  /* 0x00000051c5557212 */ /* 0x000fe400078efcff */
[----:B------:R2:W2:Y:S01]  /*5810*/  F2F.F16.F32 R200, R194 ;  /* 0x000000c200c87304 */ /* 0x0004a20000200800 */
[----:B---3--:R-:W-:Y:S01]  /*5820*/  LOP3.LUT R84, R80, R87, RZ, 0xfc, !PT ;  /* 0x0000005750547212 */ /* 0x008fe200078efcff */
[----:B------:R-:W-:Y:S01]  /*5830*/  FMUL.FTZ R197, R86, R193 ;  /* 0x000000c156c57220 */ /* 0x000fe20000410000 */
[----:B----4-:R-:W-:-:S05]  /*5840*/  IMAD.WIDE.U32 R86, R88, 0x10000, RZ ;  /* 0x0001000058567825 */ /* 0x010fca00078e00ff */
[----:B------:R-:W3:Y:S01]  /*5850*/  F2F.F16.F32 R101, R101 ;  /* 0x0000006500657304 */ /* 0x000ee20000200800 */
[----:B--2---:R-:W-:Y:S01]  /*5860*/  FFMA.FTZ R194, R199, UR10, R70 ;  /* 0x0000000ac7c27c23 */ /* 0x004fe20008010046 */
[----:B------:R-:W-:Y:S01]  /*5870*/  HADD2.F32 R199, -RZ, R121.H0_H0 ;  /* 0x20000079ffc77230 */ /* 0x000fe20000004100 */
[----:B------:R-:W-:Y:S02]  /*5880*/  LOP3.LUT R87, R191, R87, RZ, 0xfc, !PT ;  /* 0x00000057bf577212 */ /* 0x000fe400078efcff */
[----:B------:R-:W-:Y:S01]  /*5890*/  FMUL.FTZ R194, R194, UR7 ;  /* 0x00000007c2c27c20 */ /* 0x000fe20008410000 */
[----:B------:R-:W-:Y:S02]  /*58a0*/  IMAD.WIDE.U32 R80, R200, 0x10000, RZ ;  /* 0x00010000c8507825 */ /* 0x000fe400078e00ff */
[----:B------:R-:W2:Y:S02]  /*58b0*/  F2F.F16.F32 R91, R91 ;  /* 0x0000005b005b7304 */ /* 0x000ea40000200800 */
[----:B------:R-:W-:Y:S01]  /*58c0*/  FMUL.FTZ R200, R199, R194 ;  /* 0x000000c2c7c87220 */ /* 0x000fe20000410000 */
[----:B------:R-:W-:Y:S01]  /*58d0*/  FMUL.FTZ R217, R202, UR7 ;  /* 0x00000007cad97c20 */ /* 0x000fe20008410000 */
[----:B------:R-:W-:Y:S01]  /*58e0*/  HADD2.F32 R199, -RZ, R247.H0_H0 ;  /* 0x200000f7ffc77230 */ /* 0x000fe20000004100 */
[----:B---3--:R-:W-:Y:S01]  /*58f0*/  LOP3.LUT R86, R86, R101, RZ, 0xfc, !PT ;  /* 0x0000006556567212 */ /* 0x008fe200078efcff */
[----:B------:R-:W-:Y:S01]  /*5900*/  FFMA.FTZ R101, R89, UR10, R68 ;  /* 0x0000000a59657c23 */ /* 0x000fe20008010044 */
[----:B------:R-:W-:Y:S01]  /*5910*/  LOP3.LUT R89, R195, R81, RZ, 0xfc, !PT ;  /* 0x00000051c3597212 */ /* 0x000fe200078efcff */
[----:B------:R-:W-:Y:S01]  /*5920*/  F2F.F16.F32 R197, R197 ;  /* 0x000000c500c57304 */ /* 0x000fe20000200800 */
[----:B--2---:R-:W-:Y:S01]  /*5930*/  LOP3.LUT R88, R80, R91, RZ, 0xfc, !PT ;  /* 0x0000005b50587212 */ /* 0x004fe200078efcff */
[----:B0-----:R-:W-:-:S04]  /*5940*/  IMAD.WIDE.U32 R80, R192, 0x8, R92 ;  /* 0x00000008c0507825 */ /* 0x001fc800078e005c */
[----:B------:R-:W-:Y:S02]  /*5950*/  FMUL.FTZ R216, R216, UR7 ;  /* 0x00000007d8d87c20 */ /* 0x000fe40008410000 */
[----:B------:R-:W0:Y:S01]  /*5960*/  F2F.F16.F32 R200, R200 ;  /* 0x000000c800c87304 */ /* 0x000e220000200800 */
[----:B------:R-:W-:Y:S01]  /*5970*/  FMUL.FTZ R219, R99, UR7 ;  /* 0x0000000763db7c20 */ /* 0x000fe20008410000 */
[----:B-1----:R-:W-:-:S04]  /*5980*/  IMAD.WIDE.U32 R90, R192, 0x8, R94 ;  /* 0x00000008c05a7825 */ /* 0x002fc800078e005e */
[----:B------:R-:W-:Y:S01]  /*5990*/  FMUL.FTZ R195, R101, UR7 ;  /* 0x0000000765c37c20 */ /* 0x000fe20008410000 */
[----:B------:R-:W2:Y:S01]  /*59a0*/  LDG.E.64 R80, desc[UR18][R80.64] ;  /* 0x0000001250507981 */ /* 0x000ea2000c1e1b00 */
[----:B------:R-:W-:Y:S02]  /*59b0*/  HADD2.F32 R202, -RZ, R123.H0_H0 ;  /* 0x2000007bffca7230 */ /* 0x000fe40000004100 */
[----:B------:R-:W-:Y:S01]  /*59c0*/  FMUL.FTZ R199, R199, R216 ;  /* 0x000000d8c7c77220 */ /* 0x000fe20000410000 */
[----:B------:R1:W-:Y:S01]  /*59d0*/  STG.E.64 desc[UR18][R90.64], R82 ;  /* 0x000000525a007986 */ /* 0x0003e2000c101b12 */
[----:B------:R-:W-:Y:S02]  /*59e0*/  HADD2.F32 R192, -RZ, R246.H1_H1 ;  /* 0x300000f6ffc07230 */ /* 0x000fe40000004100 */
[----:B------:R-:W-:Y:S01]  /*59f0*/  FFMA.FTZ R100, R100, UR10, R72 ;  /* 0x0000000a64647c23 */ /* 0x000fe20008010048 */
[----:B------:R-:W-:Y:S01]  /*5a00*/  FMUL.FTZ R205, R202, R219 ;  /* 0x000000dbcacd7220 */ /* 0x000fe20000410000 */
[----:B------:R-:W-:Y:S01]  /*5a10*/  FMUL.FTZ R101, R208, R195 ;  /* 0x000000c3d0657220 */ /* 0x000fe20000410000 */
[----:B-1----:R-:W-:-:S04]  /*5a20*/  IMAD.WIDE.U32 R82, R190, 0x8, R92 ;  /* 0x00000008be527825 */ /* 0x002fc800078e005c */
[--C-:B------:R-:W-:Y:S02]  /*5a30*/  IMAD.WIDE.U32 R190, R190, 0x8, R94.reuse ;  /* 0x00000008bebe7825 */ /* 0x100fe400078e005e */
[----:B------:R-:W3:Y:S04]  /*5a40*/  LDG.E.64 R82, desc[UR18][R82.64] ;  /* 0x0000001252527981 */ /* 0x000ee8000c1e1b00 */
[----:B------:R1:W-:Y:S01]  /*5a50*/  STG.E.64 desc[UR18][R190.64], R84 ;  /* 0x00000054be007986 */ /* 0x0003e2000c101b12 */
[----:B------:R-:W-:-:S04]  /*5a60*/  IMAD.WIDE.U32 R90, R189, 0x8, R94 ;  /* 0x00000008bd5a7825 */ /* 0x000fc800078e005e */
[----:B------:R-:W-:Y:S01]  /*5a70*/  HADD2.F32 R202, -RZ, R246.H0_H0 ;  /* 0x200000f6ffca7230 */ /* 0x000fe20000004100 */
[----:B------:R-:W4:Y:S01]  /*5a80*/  F2F.F16.F32 R199, R199 ;  /* 0x000000c700c77304 */ /* 0x000f220000200800 */
[----:B-1----:R-:W-:-:S04]  /*5a90*/  IMAD.WIDE.U32 R84, R189, 0x8, R92 ;  /* 0x00000008bd547825 */ /* 0x002fc800078e005c */
[----:B------:R-:W-:Y:S01]  /*5aa0*/  FMUL.FTZ R189, R98, UR7 ;  /* 0x0000000762bd7c20 */ /* 0x000fe20008410000 */
[----:B------:R-:W-:Y:S01]  /*5ab0*/  FMUL.FTZ R192, R192, R217 ;  /* 0x000000d9c0c07220 */ /* 0x000fe20000410000 */
[----:B------:R-:W-:Y:S01]  /*5ac0*/  HADD2.F32 R190, -RZ, R122.H0_H0 ;  /* 0x2000007affbe7230 */ /* 0x000fe20000004100 */
[----:B------:R-:W3:Y:S01]  /*5ad0*/  LDG.E.64 R84, desc[UR18][R84.64] ;  /* 0x0000001254547981 */ /* 0x000ee2000c1e1b00 */
[----:B------:R-:W-:Y:S01]  /*5ae0*/  FMUL.FTZ R202, R202, R189 ;  /* 0x000000bdcaca7220 */ /* 0x000fe20000410000 */
[C---:B------:R-:W-:Y:S02]  /*5af0*/  IMAD.WIDE.U32 R98, R187.reuse, 0x8, R94 ;  /* 0x00000008bb627825 */ /* 0x040fe400078e005e */
[----:B------:R1:W-:Y:S01]  /*5b00*/  STG.E.64 desc[UR18][R90.64], R86 ;  /* 0x000000565a007986 */ /* 0x0003e2000c101b12 */
[----:B0-----:R-:W-:Y:S01]  /*5b10*/  PRMT R191, R200, 0x5410, R197 ;  /* 0x00005410c8bf7816 */ /* 0x001fe200000000c5 */
[----:B------:R-:W-:Y:S01]  /*5b20*/  F2F.F16.F32 R101, R101 ;  /* 0x0000006500657304 */ /* 0x000fe20000200800 */
[----:B-1----:R-:W-:-:S04]  /*5b30*/  IMAD.WIDE.U32 R86, R187, 0x8, R92 ;  /* 0x00000008bb567825 */ /* 0x002fc800078e005c */
[----:B------:R-:W-:-:S03]  /*5b40*/  FMUL.FTZ R187, R100, UR7 ;  /* 0x0000000764bb7c20 */ /* 0x000fc60008410000 */
[----:B------:R-:W-:Y:S01]  /*5b50*/  F2F.F16.F32 R202, R202 ;  /* 0x000000ca00ca7304 */ /* 0x000fe20000200800 */
[----:B------:R-:W-:Y:S01]  /*5b60*/  FMUL.FTZ R197, R190, R187 ;  /* 0x000000bbbec57220 */ /* 0x000fe20000410000 */
[----:B------:R-:W3:Y:S06]  /*5b70*/  LDG.E.64 R86, desc[UR18][R86.64] ;  /* 0x0000001256567981 */ /* 0x000eec000c1e1b00 */
[----:B------:R-:W-:Y:S01]  /*5b80*/  F2F.F16.F32 R192, R192 ;  /* 0x000000c000c07304 */ /* 0x000fe20000200800 */
[----:B------:R-:W-:Y:S01]  /*5b90*/  IMAD.WIDE.U32 R90, R185, 0x8, R92 ;  /* 0x00000008b95a7825 */ /* 0x000fe200078e005c */
[----:B------:R4:W-:Y:S06]  /*5ba0*/  STG.E.64 desc[UR18][R98.64], R88 ;  /* 0x0000005862007986 */ /* 0x0009ec000c101b12 */
[----:B------:R-:W0:Y:S08]  /*5bb0*/  F2F.F16.F32 R205, R205 ;  /* 0x000000cd00cd7304 */ /* 0x000e300000200800 */
[----:B------:R-:W1:Y:S01]  /*5bc0*/  F2F.F16.F32 R197, R197 ;  /* 0x000000c500c57304 */ /* 0x000e620000200800 */
[----:B----4-:R-:W-:Y:S01]  /*5bd0*/  IMAD.WIDE.U32 R98, R199, 0x10000, RZ ;  /* 0x00010000c7627825 */ /* 0x010fe200078e00ff */
[----:B------:R4:W3:Y:S01]  /*5be0*/  LDG.E.64 R88, desc[UR18][R90.64] ;  /* 0x000000125a587981 */ /* 0x0008e2000c1e1b00 */
[----:B0-----:R-:W-:-:S03]  /*5bf0*/  PRMT R205, R205, 0x5410, R192 ;  /* 0x00005410cdcd7816 */ /* 0x001fc600000000c0 */
[----:B----4-:R-:W-:Y:S01]  /*5c00*/  LOP3.LUT R91, R191, R99, RZ, 0xfc, !PT ;  /* 0x00000063bf5b7212 */ /* 0x010fe200078efcff */
[----:B------:R-:W-:Y:S01]  /*5c10*/  IMAD.WIDE.U32 R190, R185, 0x8, R94 ;  /* 0x00000008b9be7825 */ /* 0x000fe200078e005e */
[----:B------:R-:W-:-:S03]  /*5c20*/  LOP3.LUT R90, R98, R101, RZ, 0xfc, !PT ;  /* 0x00000065625a7212 */ /* 0x000fc600078efcff */
[----:B------:R-:W-:-:S04]  /*5c30*/  IMAD.WIDE.U32 R100, R184, 0x8, R92 ;  /* 0x00000008b8647825 */ /* 0x000fc800078e005c */
[----:B------:R-:W-:Y:S01]  /*5c40*/  IMAD.WIDE.U32 R98, R202, 0x10000, RZ ;  /* 0x00010000ca627825 */ /* 0x000fe200078e00ff */
[----:B------:R0:W-:Y:S03]  /*5c50*/  STG.E.64 desc[UR18][R190.64], R90 ;  /* 0x0000005abe007986 */ /* 0x0001e6000c101b12 */
[----:B------:R-:W-:Y:S01]  /*5c60*/  IMAD.WIDE.U32 R184, R184, 0x8, R94 ;  /* 0x00000008b8b87825 */ /* 0x000fe200078e005e */
[----:B------:R-:W-:Y:S02]  /*5c70*/  LOP3.LUT R99, R205, R99, RZ, 0xfc, !PT ;  /* 0x00000063cd637212 */ /* 0x000fe400078efcff */
[----:B-1----:R-:W-:Y:S01]  /*5c80*/  LOP3.LUT R98, R98, R197, RZ, 0xfc, !PT ;  /* 0x000000c562627212 */ /* 0x002fe200078efcff */
[----:B------:R-:W-:Y:S01]  /*5c90*/  IMAD.WIDE.U32 R92, R162, 0x8, R92 ;  /* 0x00000008a25c7825 */ /* 0x000fe200078e005c */
[----:B0-----:R0:W4:Y:S04]  /*5ca0*/  LDG.E.64 R90, desc[UR18][R100.64] ;  /* 0x00000012645a7981 */ /* 0x001128000c1e1b00 */
[----:B------:R1:W-:Y:S04]  /*5cb0*/  STG.E.64 desc[UR18][R184.64], R98 ;  /* 0x00000062b8007986 */ /* 0x0003e8000c101b12 */
[----:B------:R-:W4:Y:S01]  /*5cc0*/  LDG.E.64 R92, desc[UR18][R92.64] ;  /* 0x000000125c5c7981 */ /* 0x000f22000c1e1b00 */
[--C-:B------:R-:W-:Y:S01]  /*5cd0*/  FFMA.FTZ R186, R186, UR4, R188.reuse ;  /* 0x00000004baba7c23 */ /* 0x100fe200080100bc */
[--C-:B------:R-:W-:Y:S01]  /*5ce0*/  FFMA.FTZ R197, R106, UR4, R188.reuse ;  /* 0x000000046ac57c23 */ /* 0x100fe200080100bc */
[----:B------:R-:W-:-:S02]  /*5cf0*/  FFMA.FTZ R105, R105, UR4, R188 ;  /* 0x0000000469697c23 */ /* 0x000fc400080100bc */
[----:B------:R-:W-:Y:S01]  /*5d00*/  FADD.FTZ R107, R107, -R186 ;  /* 0x800000ba6b6b7221 */ /* 0x000fe20000010000 */
[----:B0-----:R-:W-:Y:S01]  /*5d10*/  FADD.FTZ R100, R104, -R197 ;  /* 0x800000c568647221 */ /* 0x001fe20000010000 */
[----:B------:R-:W-:Y:S02]  /*5d20*/  FFMA.FTZ R188, R103, UR4, R188 ;  /* 0x0000000467bc7c23 */ /* 0x000fe400080100bc */
[----:B------:R-:W-:Y:S01]  /*5d30*/  FFMA.FTZ R106, R107, UR10, R78 ;  /* 0x0000000a6b6a7c23 */ /* 0x000fe2000801004e */
[----:B-1----:R-:W-:Y:S01]  /*5d40*/  FADD.FTZ R98, R102, -R105 ;  /* 0x8000006966627221 */ /* 0x002fe20000010000 */
[----:B------:R-:W-:Y:S01]  /*5d50*/  FFMA.FTZ R100, R100, UR10, R79 ;  /* 0x0000000a64647c23 */ /* 0x000fe2000801004f */
[----:B------:R-:W-:Y:S02]  /*5d60*/  HADD2.F32 R104, -RZ, R125.H0_H0 ;  /* 0x2000007dff687230 */ /* 0x000fe40000004100 */
[----:B------:R-:W-:Y:S01]  /*5d70*/  FMUL.FTZ R101, R106, UR7 ;  /* 0x000000076a657c20 */ /* 0x000fe20008410000 */
[----:B------:R-:W-:-:S02]  /*5d80*/  HADD2.F32 R105, -RZ, R245.H1_H1 ;  /* 0x300000f5ff697230 */ /* 0x000fc40000004100 */
[----:B------:R-:W-:Y:S01]  /*5d90*/  FFMA.FTZ R98, R98, UR10, R77 ;  /* 0x0000000a62627c23 */ /* 0x000fe2000801004d */
[----:B------:R-:W-:Y:S01]  /*5da0*/  FMUL.FTZ R100, R100, UR7 ;  /* 0x0000000764647c20 */ /* 0x000fe20008410000 */
[----:B------:R-:W-:Y:S01]  /*5db0*/  FADD.FTZ R103, R97, -R188 ;  /* 0x800000bc61677221 */ /* 0x000fe20000010000 */
[----:B------:R-:W-:Y:S02]  /*5dc0*/  HADD2.F32 R106, -RZ, R245.H0_H0 ;  /* 0x200000f5ff6a7230 */ /* 0x000fe40000004100 */
[----:B------:R-:W-:Y:S01]  /*5dd0*/  FMUL.FTZ R97, R98, UR7 ;  /* 0x0000000762617c20 */ /* 0x000fe20008410000 */
[----:B------:R-:W-:Y:S01]  /*5de0*/  FMUL.FTZ R99, R104, R101 ;  /* 0x0000006568637220 */ /* 0x000fe20000410000 */
[----:B------:R-:W-:Y:S01]  /*5df0*/  FMUL.FTZ R102, R105, R100 ;  /* 0x0000006469667220 */ /* 0x000fe20000410000 */
[----:B------:R-:W-:Y:S01]  /*5e00*/  FFMA.FTZ R103, R103, UR10, R76 ;  /* 0x0000000a67677c23 */ /* 0x000fe2000801004c */
[----:B------:R-:W-:Y:S01]  /*5e10*/  FMUL.FTZ R106, R106, R97 ;  /* 0x000000616a6a7220 */ /* 0x000fe20000410000 */
[----:B------:R-:W-:-:S02]  /*5e20*/  HADD2.F32 R104, -RZ, R124.H0_H0 ;  /* 0x2000007cff687230 */ /* 0x000fc40000004100 */
[----:B------:R-:W-:Y:S01]  /*5e30*/  FMUL.FTZ R103, R103, UR7 ;  /* 0x0000000767677c20 */ /* 0x000fe20008410000 */
[----:B------:R-:W-:Y:S03]  /*5e40*/  F2F.F16.F32 R99, R99 ;  /* 0x0000006300637304 */ /* 0x000fe60000200800 */
[----:B------:R-:W-:-:S05]  /*5e50*/  FMUL.FTZ R104, R104, R103 ;  /* 0x0000006768687220 */ /* 0x000fca0000410000 */
[----:B------:R-:W0:Y:S08]  /*5e60*/  F2F.F16.F32 R102, R102 ;  /* 0x0000006600667304 */ /* 0x000e300000200800 */
[----:B------:R-:W1:Y:S08]  /*5e70*/  F2F.F16.F32 R98, R106 ;  /* 0x0000006a00627304 */ /* 0x000e700000200800 */
[----:B------:R-:W2:Y:S01]  /*5e80*/  F2F.F16.F32 R105, R104 ;  /* 0x0000006800697304 */ /* 0x000ea20000200800 */
[----:B0-----:R-:W-:Y:S01]  /*5e90*/  PRMT R107, R99, 0x5410, R102 ;  /* 0x00005410636b7816 */ /* 0x001fe20000000066 */
[----:B-1----:R-:W-:-:S04]  /*5ea0*/  IMAD.WIDE.U32 R98, R98, 0x10000, RZ ;  /* 0x0001000062627825 */ /* 0x002fc800078e00ff */
[----:B--2---:R-:W-:Y:S01]  /*5eb0*/  HADD2.F32 R102, -RZ, R81.H0_H0 ;  /* 0x20000051ff667230 */ /* 0x004fe20000004100 */
[--C-:B------:R-:W-:Y:S01]  /*5ec0*/  SHF.R.U32.HI R184, RZ, 0x10, R81.reuse ;  /* 0x00000010ffb87819 */ /* 0x100fe20000011651 */
[----:B------:R-:W-:Y:S01]  /*5ed0*/  HADD2.F32 R209, -RZ, R80.H0_H0 ;  /* 0x20000050ffd17230 */ /* 0x000fe20000004100 */
[----:B------:R-:W-:Y:S02]  /*5ee0*/  SHF.R.U64 R185, R80, 0x10, R81 ;  /* 0x0000001050b97819 */ /* 0x000fe40000001251 */
[----:B------:R-:W-:Y:S01]  /*5ef0*/  LOP3.LUT R80, R98, R105, RZ, 0xfc, !PT ;  /* 0x0000006962507212 */ /* 0x000fe200078efcff */
[----:B------:R-:W-:Y:S01]  /*5f00*/  FMUL.FTZ R213, R221, R102 ;  /* 0x00000066ddd57220 */ /* 0x000fe20000410000 */
[----:B------:R-:W-:Y:S01]  /*5f10*/  LOP3.LUT R81, R107, R99, RZ, 0xfc, !PT ;  /* 0x000000636b517212 */ /* 0x000fe200078efcff */
[----:B------:R-:W-:Y:S02]  /*5f20*/  HADD2.F32 R98, -RZ, R184.H0_H0 ;  /* 0x200000b8ff627230 */ /* 0x000fe40000004100 */
[----:B------:R-:W-:-:S03]  /*5f30*/  HADD2.F32 R99, -RZ, R185.H0_H0 ;  /* 0x200000b9ff637230 */ /* 0x000fc60000004100 */
[----:B------:R-:W-:Y:S02]  /*5f40*/  FMUL.FTZ R211, R227, R98 ;  /* 0x00000062e3d37220 */ /* 0x000fe40000410000 */
[----:B------:R-:W-:Y:S01]  /*5f50*/  FMUL.FTZ R208, R218, R99 ;  /* 0x00000063dad07220 */ /* 0x000fe20000410000 */
[--C-:B---3--:R-:W-:Y:S01]  /*5f60*/  SHF.R.U32.HI R105, RZ, 0x10, R83.reuse ;  /* 0x00000010ff697819 */ /* 0x108fe20000011653 */
[----:B------:R-:W-:Y:S01]  /*5f70*/  HADD2.F32 R102, -RZ, R83.H0_H0 ;  /* 0x20000053ff667230 */ /* 0x000fe20000004100 */
[----:B------:R-:W-:Y:S01]  /*5f80*/  SHF.R.U64 R83, R82, 0x10, R83 ;  /* 0x0000001052537819 */ /* 0x000fe20000001253 */
[----:B------:R-:W-:-:S04]  /*5f90*/  HADD2.F32 R199, -RZ, R82.H0_H0 ;  /* 0x20000052ffc77230 */ /* 0x000fc80000004100 */
[----:B------:R-:W-:Y:S02]  /*5fa0*/  HADD2.F32 R83, -RZ, R83.H0_H0 ;  /* 0x20000053ff537230 */ /* 0x000fe40000004100 */
[----:B------:R-:W-:-:S04]  /*5fb0*/  IMAD.WIDE.U32 R98, R162, 0x8, R94 ;  /* 0x00000008a2627825 */ /* 0x000fc800078e005e */
[----:B------:R-:W-:Y:S01]  /*5fc0*/  FMUL.FTZ R200, R206, R83 ;  /* 0x00000053cec87220 */ /* 0x000fe20000410000 */
[----:B------:R-:W-:Y:S02]  /*5fd0*/  HADD2.F32 R82, -RZ, R85.H0_H0 ;  /* 0x20000055ff527230 */ /* 0x000fe40000004100 */
[----:B------:R-:W-:Y:S01]  /*5fe0*/  HADD2.F32 R95, -RZ, R84.H0_H0 ;  /* 0x20000054ff5f7230 */ /* 0x000fe20000004100 */
[--C-:B------:R-:W-:Y:S02]  /*5ff0*/  SHF.R.U64 R84, R84, 0x10, R85.reuse ;  /* 0x0000001054547819 */ /* 0x100fe40000001255 */
[----:B------:R-:W-:Y:S01]  /*6000*/  SHF.R.U32.HI R94, RZ, 0x10, R85 ;  /* 0x00000010ff5e7819 */ /* 0x000fe20000011655 */
[----:B------:R-:W-:Y:S02]  /*6010*/  FMUL.FTZ R197, R201, R82 ;  /* 0x00000052c9c57220 */ /* 0x000fe40000410000 */
[----:B------:R-:W-:Y:S02]  /*6020*/  HADD2.F32 R201, -RZ, R84.H0_H0 ;  /* 0x20000054ffc97230 */ /* 0x000fe40000004100 */
[----:B------:R-:W-:-:S02]  /*6030*/  HADD2.F32 R85, -RZ, R94.H0_H0 ;  /* 0x2000005eff557230 */ /* 0x000fc40000004100 */
[----:B------:R-:W-:Y:S01]  /*6040*/  FMUL.FTZ R192, R198, R95 ;  /* 0x0000005fc6c07220 */ /* 0x000fe20000410000 */
[----:B------:R-:W-:Y:S01]  /*6050*/  FMUL.FTZ R201, R196, R201 ;  /* 0x000000c9c4c97220 */ /* 0x000fe20000410000 */
[----:B------:R-:W-:Y:S01]  /*6060*/  HADD2.F32 R83, -RZ, R86.H0_H0 ;  /* 0x20000056ff537230 */ /* 0x000fe20000004100 */
[----:B------:R-:W-:Y:S01]  /*6070*/  SHF.R.U64 R86, R86, 0x10, R87 ;  /* 0x0000001056567819 */ /* 0x000fe20000001257 */
[----:B------:R-:W-:-:S03]  /*6080*/  HADD2.F32 R82, -RZ, R87.H0_H0 ;  /* 0x20000057ff527230 */ /* 0x000fc60000004100 */
[----:B------:R-:W-:Y:S01]  /*6090*/  FMUL.FTZ R190, R222, R83 ;  /* 0x00000053debe7220 */ /* 0x000fe20000410000 */
[----:B------:R-:W-:Y:S02]  /*60a0*/  HADD2.F32 R83, -RZ, R86.H0_H0 ;  /* 0x20000056ff537230 */ /* 0x000fe40000004100 */
[----:B------:R-:W-:Y:S01]  /*60b0*/  FMUL.FTZ R198, R204, R85 ;  /* 0x00000055ccc67220 */ /* 0x000fe20000410000 */
[----:B------:R-:W-:Y:S02]  /*60c0*/  FMUL.FTZ R196, R207, R82 ;  /* 0x00000052cfc47220 */ /* 0x000fe40000410000 */
[----:B------:R-:W-:Y:S01]  /*60d0*/  FMUL.FTZ R204, R212, R83 ;  /* 0x00000053d4cc7220 */ /* 0x000fe20000410000 */
[----:B------:R-:W-:Y:S01]  /*60e0*/  FMUL.FTZ R205, R215, R102 ;  /* 0x00000066d7cd7220 */ /* 0x000fe20000410000 */
[----:B------:R-:W-:Y:S01]  /*60f0*/  HADD2.F32 R82, -RZ, R88.H0_H0 ;  /* 0x20000058ff527230 */ /* 0x000fe20000004100 */
[----:B------:R-:W-:-:S04]  /*6100*/  SHF.R.U64 R83, R88, 0x10, R89 ;  /* 0x0000001058537819 */ /* 0x000fc80000001259 */
[----:B------:R-:W-:Y:S01]  /*6110*/  FMUL.FTZ R195, R195, R82 ;  /* 0x00000052c3c37220 */ /* 0x000fe20000410000 */
[----:B------:R-:W-:Y:S01]  /*6120*/  HADD2.F32 R83, -RZ, R83.H0_H0 ;  /* 0x20000053ff537230 */ /* 0x000fe20000004100 */
[----:B------:R-:W-:Y:S02]  /*6130*/  SHF.R.U32.HI R94, RZ, 0x10, R87 ;  /* 0x00000010ff5e7819 */ /* 0x000fe40000011657 */
[----:B------:R-:W-:Y:S02]  /*6140*/  SHF.R.U32.HI R106, RZ, 0x10, R89 ;  /* 0x00000010ff6a7819 */ /* 0x000fe40000011659 */
[----:B------:R-:W-:Y:S01]  /*6150*/  FMUL.FTZ R102, R216, R83 ;  /* 0x00000053d8667220 */ /* 0x000fe20000410000 */
[----:B------:R0:W-:Y:S01]  /*6160*/  STG.E.64 desc[UR18][R98.64], R80 ;  /* 0x0000005062007986 */ /* 0x0001e2000c101b12 */
[----:B------:R-:W-:Y:S02]  /*6170*/  HADD2.F32 R105, -RZ, R105.H0_H0 ;  /* 0x20000069ff697230 */ /* 0x000fe40000004100 */
[----:B------:R-:W-:-:S02]  /*6180*/  HADD2.F32 R94, -RZ, R94.H0_H0 ;  /* 0x2000005eff5e7230 */ /* 0x000fc40000004100 */
[----:B------:R-:W-:Y:S02]  /*6190*/  HADD2.F32 R85, -RZ, R89.H0_H0 ;  /* 0x20000059ff557230 */ /* 0x000fe40000004100 */
[----:B------:R-:W-:Y:S02]  /*61a0*/  HADD2.F32 R106, -RZ, R106.H0_H0 ;  /* 0x2000006aff6a7230 */ /* 0x000fe40000004100 */
[----:B----4-:R-:W-:Y:S02]  /*61b0*/  HADD2.F32 R82, -RZ, R90.H0_H0 ;  /* 0x2000005aff527230 */ /* 0x010fe40000004100 */
[----:B------:R-:W-:Y:S01]  /*61c0*/  HADD2.F32 R84, -RZ, R91.H0_H0 ;  /* 0x2000005bff547230 */ /* 0x000fe20000004100 */
[--C-:B------:R-:W-:Y:S02]  /*61d0*/  SHF.R.U32.HI R86, RZ, 0x10, R91.reuse ;  /* 0x00000010ff567819 */ /* 0x100fe4000001165b */
[----:B------:R-:W-:Y:S01]  /*61e0*/  FMUL.FTZ R187, R187, R82 ;  /* 0x00000052bbbb7220 */ /* 0x000fe20000410000 */
[----:B------:R-:W-:-:S02]  /*61f0*/  SHF.R.U64 R90, R90, 0x10, R91 ;  /* 0x000000105a5a7819 */ /* 0x000fc4000000125b */
[--C-:B------:R-:W-:Y:S02]  /*6200*/  SHF.R.U64 R82, R92, 0x10, R93.reuse ;  /* 0x000000105c527819 */ /* 0x100fe4000000125d */
[----:B------:R-:W-:Y:S01]  /*6210*/  SHF.R.U32.HI R83, RZ, 0x10, R93 ;  /* 0x00000010ff537819 */ /* 0x000fe2000001165d */
[----:B------:R-:W-:Y:S01]  /*6220*/  FMUL.FTZ R191, R219, R84 ;  /* 0x00000054dbbf7220 */ /* 0x000fe20000410000 */
[----:B------:R-:W-:Y:S02]  /*6230*/  HADD2.F32 R84, -RZ, R93.H0_H0 ;  /* 0x2000005dff547230 */ /* 0x000fe40000004100 */
[----:B------:R-:W-:Y:S02]  /*6240*/  HADD2.F32 R86, -RZ, R86.H0_H0 ;  /* 0x20000056ff567230 */ /* 0x000fe40000004100 */
[----:B0-----:R-:W-:Y:S02]  /*6250*/  HADD2.F32 R80, -RZ, R90.H0_H0 ;  /* 0x2000005aff507230 */ /* 0x001fe40000004100 */
[----:B------:R-:W-:-:S02]  /*6260*/  HADD2.F32 R92, -RZ, R92.H0_H0 ;  /* 0x2000005cff5c7230 */ /* 0x000fc40000004100 */
        /* <DEDUP_REMOVED lines=15> */
.L_x_8876:
[--C-:B------:R-:W-:Y:S01]  /*6360*/  FFMA.FTZ R83, R234, UR4, R188.reuse ;  /* 0x00000004ea537c23 */ /* 0x100fe200080100bc */
[--C-:B------:R-:W-:Y:S01]  /*6370*/  FFMA.FTZ R80, R233, UR4, R188.reuse ;  /* 0x00000004e9507c23 */ /* 0x100fe200080100bc */
[--C-:B------:R-:W-:Y:S01]  /*6380*/  FFMA.FTZ R85, R228, UR4, R188.reuse ;  /* 0x00000004e4557c23 */ /* 0x100fe200080100bc */
[--C-:B------:R-:W-:Y:S01]  /*6390*/  FFMA.FTZ R82, R227, UR4, R188.reuse ;  /* 0x00000004e3527c23 */ /* 0x100fe200080100bc */
[----:B------:R-:W-:Y:S01]  /*63a0*/  FADD.FTZ R83, R230, -R83 ;  /* 0x80000053e6537221 */ /* 0x000fe20000010000 */
[----:B------:R-:W-:Y:S01]  /*63b0*/  FFMA.FTZ R214, R214, UR4, R188 ;  /* 0x00000004d6d67c23 */ /* 0x000fe200080100bc */
[----:B------:R-:W-:Y:S01]  /*63c0*/  FADD.FTZ R90, R229, -R80 ;  /* 0x80000050e55a7221 */ /* 0x000fe20000010000 */
[----:B------:R-:W-:Y:S01]  /*63d0*/  FADD.FTZ R84, R222, -R85 ;  /* 0x80000055de547221 */ /* 0x000fe20000010000 */
[--C-:B------:R-:W-:Y:S01]  /*63e0*/  FFMA.FTZ R88, R225, UR4, R188.reuse ;  /* 0x00000004e1587c23 */ /* 0x100fe200080100bc */
[--C-:B------:R-:W-:Y:S01]  /*63f0*/  FFMA.FTZ R89, R224, UR4, R188.reuse ;  /* 0x00000004e0597c23 */ /* 0x100fe200080100bc */
[----:B------:R-:W-:Y:S01]  /*6400*/  FFMA.FTZ R80, R223, UR4, R188 ;  /* 0x00000004df507c23 */ /* 0x000fe200080100bc */
[----:B------:R-:W-:Y:S01]  /*6410*/  FADD.FTZ R85, R221, -R82 ;  /* 0x80000052dd557221 */ /* 0x000fe20000010000 */
[----:B------:R-:W-:Y:S01]  /*6420*/  FFMA.FTZ R94, R209, UR4, R188 ;  /* 0x00000004d15e7c23 */ /* 0x000fe200080100bc */
[----:B-----5:R-:W-:Y:S01]  /*6430*/  FFMA.FTZ R82, R83, UR10, R54 ;  /* 0x0000000a53527c23 */ /* 0x020fe20008010036 */
[----:B------:R-:W-:Y:S01]  /*6440*/  FFMA.FTZ R81, R98, UR4, R188 ;  /* 0x0000000462517c23 */ /* 0x000fe200080100bc */
[----:B------:R-:W-:Y:S01]  /*6450*/  FADD.FTZ R221, R215, -R214 ;  /* 0x800000d6d7dd7221 */ /* 0x000fe20000010000 */
[----:B------:R-:W-:Y:S01]  /*6460*/  FFMA.FTZ R86, R235, UR4, R188 ;  /* 0x00000004eb567c23 */ /* 0x000fe200080100bc */
[----:B------:R-:W-:Y:S01]  /*6470*/  FADD.FTZ R88, R219, -R88 ;  /* 0x80000058db587221 */ /* 0x000fe20000010000 */
[----:B------:R-:W-:Y:S01]  /*6480*/  FADD.FTZ R218, R218, -R89 ;  /* 0x80000059dada7221 */ /* 0x000fe20000010000 */
[----:B------:R-:W-:Y:S01]  /*6490*/  FADD.FTZ R217, R217, -R80 ;  /* 0x80000050d9d97221 */ /* 0x000fe20000010000 */
[----:B------:R-:W0:Y:S01]  /*64a0*/  LDC.64 R214, c[0x0][0x390] ;  /* 0x0000e400ffd67b82 */ /* 0x000e220000000a00 */
[----:B------:R-:W-:Y:S01]  /*64b0*/  FFMA.FTZ R219, R213, UR4, R188 ;  /* 0x00000004d5db7c23 */ /* 0x000fe200080100bc */
[----:B------:R-:W-:-:S02]  /*64c0*/  HADD2.F32 R80, -RZ, R113.H0_H0 ;  /* 0x20000071ff507230 */ /* 0x000fc40000004100 */
[----:B------:R-:W-:Y:S01]  /*64d0*/  FFMA.FTZ R83, R90, UR10, R55 ;  /* 0x0000000a5a537c23 */ /* 0x000fe20008010037 */
[----:B------:R-:W-:Y:S01]  /*64e0*/  FFMA.FTZ R89, R211, UR4, R188 ;  /* 0x00000004d3597c23 */ /* 0x000fe200080100bc */
[----:B------:R-:W-:Y:S01]  /*64f0*/  FADD.FTZ R93, R207, -R94 ;  /* 0x8000005ecf5d7221 */ /* 0x000fe20000010000 */
[----:B------:R-:W-:Y:S01]  /*6500*/  FFMA.FTZ R91, R206, UR4, R188 ;  /* 0x00000004ce5b7c23 */ /* 0x000fe200080100bc */
[----:B------:R-:W-:Y:S01]  /*6510*/  FMUL.FTZ R213, R82, UR7 ;  /* 0x0000000752d57c20 */ /* 0x000fe20008410000 */
[----:B------:R-:W1:Y:S01]  /*6520*/  LDC.64 R206, c[0x0][0x478] ;  /* 0x00011e00ffce7b82 */ /* 0x000e620000000a00 */
[----:B------:R-:W-:Y:S01]  /*6530*/  FADD.FTZ R81, R232, -R81 ;  /* 0x80000051e8517221 */ /* 0x000fe20000010000 */
[----:B------:R-:W-:Y:S01]  /*6540*/  FADD.FTZ R86, R231, -R86 ;  /* 0x80000056e7567221 */ /* 0x000fe20000010000 */
[----:B------:R-:W-:Y:S02]  /*6550*/  HADD2.F32 R90, -RZ, R251.H1_H1 ;  /* 0x300000fbff5a7230 */ /* 0x000fe40000004100 */
[----:B------:R-:W-:Y:S01]  /*6560*/  FADD.FTZ R219, R216, -R219 ;  /* 0x800000dbd8db7221 */ /* 0x000fe20000010000 */
[----:B------:R-:W-:Y:S01]  /*6570*/  FMUL.FTZ R211, R83, UR7 ;  /* 0x0000000753d37c20 */ /* 0x000fe20008410000 */
[----:B------:R-:W-:Y:S01]  /*6580*/  FADD.FTZ R212, R212, -R89 ;  /* 0x80000059d4d47221 */ /* 0x000fe20000010000 */
[----:B------:R-:W-:Y:S01]  /*6590*/  FMUL.FTZ R216, R80, R213 ;  /* 0x000000d550d87220 */ /* 0x000fe20000410000 */
[----:B------:R-:W-:Y:S01]  /*65a0*/  FFMA.FTZ R89, R210, UR4, R188 ;  /* 0x00000004d2597c23 */ /* 0x000fe200080100bc */
[----:B------:R-:W-:Y:S01]  /*65b0*/  FFMA.FTZ R80, R81, UR10, R52 ;  /* 0x0000000a51507c23 */ /* 0x000fe20008010034 */
[----:B------:R-:W-:Y:S01]  /*65c0*/  FFMA.FTZ R87, R226, UR4, R188 ;  /* 0x00000004e2577c23 */ /* 0x000fe200080100bc */
[----:B------:R-:W-:Y:S01]  /*65d0*/  FFMA.FTZ R81, R86, UR10, R53 ;  /* 0x0000000a56517c23 */ /* 0x000fe20008010035 */
[----:B------:R-:W-:Y:S01]  /*65e0*/  FMUL.FTZ R222, R90, R211 ;  /* 0x000000d35ade7220 */ /* 0x000fe20000410000 */
[----:B------:R-:W-:-:S02]  /*65f0*/  HADD2.F32 R90, -RZ, R112.H0_H0 ;  /* 0x20000070ff5a7230 */ /* 0x000fc40000004100 */
[----:B------:R-:W-:Y:S01]  /*6600*/  FADD.FTZ R92, R208, -R89 ;  /* 0x80000059d05c7221 */ /* 0x000fe20000010000 */
[----:B------:R-:W-:Y:S01]  /*6610*/  FMUL.FTZ R209, R80, UR7 ;  /* 0x0000000750d17c20 */ /* 0x000fe20008410000 */
[----:B------:R-:W-:Y:S02]  /*6620*/  HADD2.F32 R89, -RZ, R251.H0_H0 ;  /* 0x200000fbff597230 */ /* 0x000fe40000004100 */
[----:B------:R-:W-:Y:S01]  /*6630*/  FADD.FTZ R87, R220, -R87 ;  /* 0x80000057dc577221 */ /* 0x000fe20000010000 */
[----:B------:R-:W-:Y:S01]  /*6640*/  FMUL.FTZ R208, R81, UR7 ;  /* 0x0000000751d07c20 */ /* 0x000fe20008410000 */
[----:B------:R-:W-:Y:S01]  /*6650*/  FFMA.FTZ R95, R202, UR4, R188 ;  /* 0x00000004ca5f7c23 */ /* 0x000fe200080100bc */
[----:B------:R-:W-:Y:S01]  /*6660*/  FMUL.FTZ R90, R90, R209 ;  /* 0x000000d15a5a7220 */ /* 0x000fe20000410000 */
[----:B------:R-:W-:Y:S01]  /*6670*/  FFMA.FTZ R86, R87, UR10, R58 ;  /* 0x0000000a57567c23 */ /* 0x000fe2000801003a */
[----:B------:R-:W-:Y:S01]  /*6680*/  FMUL.FTZ R89, R89, R208 ;  /* 0x000000d059597220 */ /* 0x000fe20000410000 */
[----:B------:R-:W-:Y:S01]  /*6690*/  FFMA.FTZ R220, R201, UR4, R188 ;  /* 0x00000004c9dc7c23 */ /* 0x000fe200080100bc */
[----:B------:R-:W-:Y:S01]  /*66a0*/  FFMA.FTZ R87, R88, UR10, R59 ;  /* 0x0000000a58577c23 */ /* 0x000fe2000801003b */
[----:B------:R-:W-:Y:S01]  /*66b0*/  FFMA.FTZ R84, R84, UR10, R56 ;  /* 0x0000000a54547c23 */ /* 0x000fe20008010038 */
[----:B------:R-:W-:Y:S01]  /*66c0*/  FADD.FTZ R95, R200, -R95 ;  /* 0x8000005fc85f7221 */ /* 0x000fe20000010000 */
[----:B------:R2:W-:Y:S01]  /*66d0*/  F2F.F16.F32 R224, R90 ;  /* 0x0000005a00e07304 */ /* 0x0005e20000200800 */
[----:B------:R-:W-:Y:S01]  /*66e0*/  FADD.FTZ R98, R204, -R91 ;  /* 0x8000005bcc627221 */ /* 0x000fe20000010000 */
[----:B------:R-:W3:Y:S01]  /*66f0*/  LDC.64 R200, c[0x0][0x468] ;  /* 0x00011a00ffc87b82 */ /* 0x000ee20000000a00 */
[----:B------:R-:W-:-:S02]  /*6700*/  HADD2.F32 R91, -RZ, R250.H1_H1 ;  /* 0x300000faff5b7230 */ /* 0x000fc40000004100 */
[----:B------:R-:W-:Y:S01]  /*6710*/  FADD.FTZ R220, R199, -R220 ;  /* 0x800000dcc7dc7221 */ /* 0x000fe20000010000 */
[----:B------:R-:W-:Y:S01]  /*6720*/  FMUL.FTZ R202, R87, UR7 ;  /* 0x0000000757ca7c20 */ /* 0x000fe20008410000 */
[----:B------:R-:W-:Y:S01]  /*6730*/  FMUL.FTZ R199, R84, UR7 ;  /* 0x0000000754c77c20 */ /* 0x000fe20008410000 */
[----:B------:R-:W-:Y:S01]  /*6740*/  FFMA.FTZ R94, R205, UR4, R188 ;  /* 0x00000004cd5e7c23 */ /* 0x000fe200080100bc */
[----:B------:R0:W4:Y:S01]  /*6750*/  F2F.F16.F32 R226, R89 ;  /* 0x0000005900e27304 */ /* 0x0001220000200800 */
[----:B--2---:R-:W-:Y:S02]  /*6760*/  HADD2.F32 R90, -RZ, R114.H0_H0 ;  /* 0x20000072ff5a7230 */ /* 0x004fe40000004100 */
[----:B------:R-:W-:Y:S01]  /*6770*/  FMUL.FTZ R223, R91, R202 ;  /* 0x000000ca5bdf7220 */ /* 0x000fe20000410000 */
[----:B------:R-:W-:Y:S01]  /*6780*/  FFMA.FTZ R85, R85, UR10, R57 ;  /* 0x0000000a55557c23 */ /* 0x000fe20008010039 */
[----:B------:R-:W-:Y:S02]  /*6790*/  HADD2.F32 R210, -RZ, R115.H0_H0 ;  /* 0x20000073ffd27230 */ /* 0x000fe40000004100 */
[----:B------:R-:W-:Y:S01]  /*67a0*/  FMUL.FTZ R205, R86, UR7 ;  /* 0x0000000756cd7c20 */ /* 0x000fe20008410000 */
[----:B------:R-:W-:Y:S01]  /*67b0*/  FMUL.FTZ R225, R90, R199 ;  /* 0x000000c75ae17220 */ /* 0x000fe20000410000 */
[C---:B-1----:R-:W-:Y:S01]  /*67c0*/  IMAD.WIDE.U32 R90, R192.reuse, 0x10, R206 ;  /* 0x00000010c05a7825 */ /* 0x042fe200078e00ce */
[----:B------:R-:W-:Y:S03]  /*67d0*/  F2F.F16.F32 R216, R216 ;  /* 0x000000d800d87304 */ /* 0x000fe60000200800 */
[----:B------:R-:W-:Y:S01]  /*67e0*/  FADD.FTZ R94, R203, -R94 ;  /* 0x8000005ecb5e7221 */ /* 0x000fe20000010000 */
[----:B------:R-:W-:Y:S01]  /*67f0*/  FMUL.FTZ R203, R85, UR7 ;  /* 0x0000000755cb7c20 */ /* 0x000fe20008410000 */
[----:B0-----:R-:W-:-:S04]  /*6800*/  IMAD.WIDE.U32 R88, R192, 0x8, R214 ;  /* 0x00000008c0587825 */ /* 0x001fc800078e00d6 */
[----:B------:R-:W-:Y:S01]  /*6810*/  FMUL.FTZ R210, R210, R205 ;  /* 0x000000cdd2d27220 */ /* 0x000fe20000410000 */
[----:B------:R-:W-:Y:S01]  /*6820*/  HADD2.F32 R204, -RZ, R250.H0_H0 ;  /* 0x200000faffcc7230 */ /* 0x000fe20000004100 */
[----:B------:R-:W0:Y:S01]  /*6830*/  F2F.F16.F32 R222, R222 ;  /* 0x000000de00de7304 */ /* 0x000e220000200800 */
[----:B------:R-:W2:Y:S04]  /*6840*/  LDG.E.64 R88, desc[UR18][R88.64] ;  /* 0x0000001258587981 */ /* 0x000ea8000c1e1b00 */
[----:B------:R1:W-:Y:S01]  /*6850*/  STG.E.128 desc[UR18][R90.64], R80 ;  /* 0x000000505a007986 */ /* 0x0003e2000c101d12 */
[----:B------:R-:W-:Y:S02]  /*6860*/  HADD2.F32 R228, -RZ, R117.H0_H0 ;  /* 0x20000075ffe47230 */ /* 0x000fe40000004100 */
[----:B------:R-:W-:Y:S01]  /*6870*/  FMUL.FTZ R204, R204, R203 ;  /* 0x000000cbcccc7220 */ /* 0x000fe20000410000 */
[----:B------:R-:W-:Y:S01]  /*6880*/  HADD2.F32 R229, -RZ, R249.H1_H1 ;  /* 0x300000f9ffe57230 */ /* 0x000fe20000004100 */
[----:B------:R-:W-:Y:S08]  /*6890*/  F2F.F16.F32 R210, R210 ;  /* 0x000000d200d27304 */ /* 0x000ff00000200800 */
[----:B------:R-:W3:Y:S01]  /*68a0*/  F2F.F16.F32 R223, R223 ;  /* 0x000000df00df7304 */ /* 0x000ee20000200800 */
[----:B-1----:R-:W-:Y:S01]  /*68b0*/  FFMA.FTZ R82, R221, UR10, R62 ;  /* 0x0000000add527c23 */ /* 0x002fe2000801003e */
[----:B------:R-:W-:Y:S01]  /*68c0*/  FFMA.FTZ R221, R197, UR4, R188 ;  /* 0x00000004c5dd7c23 */ /* 0x000fe200080100bc */
[----:B------:R-:W-:Y:S01]  /*68d0*/  FFMA.FTZ R83, R219, UR10, R63 ;  /* 0x0000000adb537c23 */ /* 0x000fe2000801003f */
[----:B----4-:R-:W-:-:S04]  /*68e0*/  IMAD.WIDE.U32 R80, R226, 0x10000, RZ ;  /* 0x00010000e2507825 */ /* 0x010fc800078e00ff */
[----:B------:R-:W-:Y:S01]  /*68f0*/  FMUL.FTZ R197, R82, UR7 ;  /* 0x0000000752c57c20 */ /* 0x000fe20008410000 */
[----:B------:R-:W-:Y:S01]  /*6900*/  FADD.FTZ R221, R198, -R221 ;  /* 0x800000ddc6dd7221 */ /* 0x000fe20000010000 */
[----:B------:R-:W-:Y:S01]  /*6910*/  FMUL.FTZ R198, R83, UR7 ;  /* 0x0000000753c67c20 */ /* 0x000fe20008410000 */
[----:B0-----:R-:W-:Y:S01]  /*6920*/  PRMT R91, R216, 0x5410, R222 ;  /* 0x00005410d85b7816 */ /* 0x001fe200000000de */
[----:B------:R-:W-:Y:S01]  /*6930*/  F2F.F16.F32 R225, R225 ;  /* 0x000000e100e17304 */ /* 0x000fe20000200800 */
[----:B------:R-:W-:Y:S01]  /*6940*/  LOP3.LUT R90, R80, R224, RZ, 0xfc, !PT ;  /* 0x000000e0505a7212 */ /* 0x000fe200078efcff */
[----:B------:R-:W-:Y:S01]  /*6950*/  FFMA.FTZ R80, R218, UR10, R60 ;  /* 0x0000000ada507c23 */ /* 0x000fe2000801003c */
[----:B------:R-:W-:Y:S01]  /*6960*/  FMUL.FTZ R219, R228, R197 ;  /* 0x000000c5e4db7220 */ /* 0x000fe20000410000 */
[----:B------:R-:W-:Y:S01]  /*6970*/  FMUL.FTZ R218, R229, R198 ;  /* 0x000000c6e5da7220 */ /* 0x000fe20000410000 */
[----:B------:R-:W-:Y:S01]  /*6980*/  LOP3.LUT R91, R91, R81, RZ, 0xfc, !PT ;  /* 0x000000515b5b7212 */ /* 0x000fe200078efcff */
[----:B---3--:R-:W-:-:S02]  /*6990*/  IMAD.WIDE.U32 R228, R192, 0x8, R200 ;  /* 0x00000008c0e47825 */ /* 0x008fc400078e00c8 */
[----:B------:R0:W1:Y:S02]  /*69a0*/  F2F.F16.F32 R227, R204 ;  /* 0x000000cc00e37304 */ /* 0x0000640000200800 */
[----:B------:R-:W-:Y:S01]  /*69b0*/  FFMA.FTZ R81, R217, UR10, R61 ;  /* 0x0000000ad9517c23 */ /* 0x000fe2000801003d */
[----:B------:R3:W-:Y:S01]  /*69c0*/  STG.E.64 desc[UR18][R228.64], R90 ;  /* 0x0000005ae4007986 */ /* 0x0007e2000c101b12 */
[----:B------:R-:W-:-:S04]  /*69d0*/  IMAD.WIDE.U32 R216, R190, 0x10, R206 ;  /* 0x00000010bed87825 */ /* 0x000fc800078e00ce */
[----:B------:R-:W-:Y:S01]  /*69e0*/  FMUL.FTZ R192, R80, UR7 ;  /* 0x0000000750c07c20 */ /* 0x000fe20008410000 */
[----:B------:R-:W-:Y:S02]  /*69f0*/  HADD2.F32 R231, -RZ, R116.H0_H0 ;  /* 0x20000074ffe77230 */ /* 0x000fe40000004100 */
[----:B---3--:R-:W-:-:S04]  /*6a00*/  IMAD.WIDE.U32 R90, R190, 0x8, R214 ;  /* 0x00000008be5a7825 */ /* 0x008fc800078e00d6 */
[----:B------:R-:W-:Y:S01]  /*6a10*/  FMUL.FTZ R222, R231, R192 ;  /* 0x000000c0e7de7220 */ /* 0x000fe20000410000 */
[----:B------:R-:W-:Y:S01]  /*6a20*/  PRMT R223, R210, 0x5410, R223 ;  /* 0x00005410d2df7816 */ /* 0x000fe200000000df */
[----:B------:R-:W3:Y:S01]  /*6a30*/  LDG.E.64 R90, desc[UR18][R90.64] ;  /* 0x000000125a5a7981 */ /* 0x000ee2000c1e1b00 */
[----:B------:R-:W-:-:S03]  /*6a40*/  HADD2.F32 R231, -RZ, R249.H0_H0 ;  /* 0x200000f9ffe77230 */ /* 0x000fc60000004100 */
[----:B------:R1:W-:Y:S01]  /*6a50*/  STG.E.128 desc[UR18][R216.64], R84 ;  /* 0x00000054d8007986 */ /* 0x0003e2000c101d12 */
[----:B0-----:R-:W-:Y:S01]  /*6a60*/  FMUL.FTZ R204, R81, UR7 ;  /* 0x0000000751cc7c20 */ /* 0x001fe20008410000 */
[----:B------:R-:W-:Y:S01]  /*6a70*/  FFMA.FTZ R224, R196, UR4, R188 ;  /* 0x00000004c4e07c23 */ /* 0x000fe200080100bc */
[----:B------:R-:W-:-:S04]  /*6a80*/  IMAD.WIDE.U32 R228, R190, 0x8, R200 ;  /* 0x00000008bee47825 */ /* 0x000fc800078e00c8 */
[----:B------:R-:W-:Y:S01]  /*6a90*/  FMUL.FTZ R226, R231, R204 ;  /* 0x000000cce7e27220 */ /* 0x000fe20000410000 */
[----:B-1----:R-:W-:-:S04]  /*6aa0*/  IMAD.WIDE.U32 R84, R227, 0x10000, RZ ;  /* 0x00010000e3547825 */ /* 0x002fc800078e00ff */
[----:B------:R-:W-:Y:S01]  /*6ab0*/  FFMA.FTZ R86, R93, UR10, R66 ;  /* 0x0000000a5d567c23 */ /* 0x000fe20008010042 */
[----:B------:R-:W-:-:S03]  /*6ac0*/  HADD2.F32 R93, -RZ, R119.H0_H0 ;  /* 0x20000077ff5d7230 */ /* 0x000fc60000004100 */
[----:B------:R-:W-:Y:S01]  /*6ad0*/  FMUL.FTZ R196, R86, UR7 ;  /* 0x0000000756c47c20 */ /* 0x000fe20008410000 */
[----:B------:R-:W-:Y:S02]  /*6ae0*/  LOP3.LUT R217, R223, R85, RZ, 0xfc, !PT ;  /* 0x00000055dfd97212 */ /* 0x000fe400078efcff */
[----:B------:R-:W-:Y:S01]  /*6af0*/  LOP3.LUT R216, R84, R225, RZ, 0xfc, !PT ;  /* 0x000000e154d87212 */ /* 0x000fe200078efcff */
[----:B------:R-:W-:Y:S01]  /*6b00*/  FFMA.FTZ R84, R212, UR10, R64 ;  /* 0x0000000ad4547c23 */ /* 0x000fe20008010040 */
[----:B------:R-:W-:Y:S01]  /*6b10*/  FFMA.FTZ R87, R98, UR10, R67 ;  /* 0x0000000a62577c23 */ /* 0x000fe20008010043 */
[----:B------:R-:W-:Y:S01]  /*6b20*/  FMUL.FTZ R98, R93, R196 ;  /* 0x000000c45d627220 */ /* 0x000fe20000410000 */
[----:B------:R-:W-:Y:S01]  /*6b30*/  HADD2.F32 R93, -RZ, R118.H0_H0 ;  /* 0x20000076ff5d7230 */ /* 0x000fe20000004100 */
[----:B------:R0:W-:Y:S01]  /*6b40*/  STG.E.64 desc[UR18][R228.64], R216 ;  /* 0x000000d8e4007986 */ /* 0x0001e2000c101b12 */
[----:B------:R-:W-:Y:S01]  /*6b50*/  FMUL.FTZ R190, R84, UR7 ;  /* 0x0000000754be7c20 */ /* 0x000fe20008410000 */
[----:B------:R-:W-:Y:S01]  /*6b60*/  F2F.F16.F32 R226, R226 ;  /* 0x000000e200e27304 */ /* 0x000fe20000200800 */
[----:B------:R-:W-:Y:S01]  /*6b70*/  FADD.FTZ R224, R195, -R224 ;  /* 0x800000e0c3e07221 */ /* 0x000fe20000010000 */
[----:B------:R-:W-:-:S02]  /*6b80*/  HADD2.F32 R210, -RZ, R248.H1_H1 ;  /* 0x300000f8ffd27230 */ /* 0x000fc40000004100 */
[----:B------:R-:W-:Y:S01]  /*6b90*/  FMUL.FTZ R195, R87, UR7 ;  /* 0x0000000757c37c20 */ /* 0x000fe20008410000 */
[----:B------:R-:W-:Y:S01]  /*6ba0*/  FFMA.FTZ R85, R92, UR10, R65 ;  /* 0x0000000a5c557c23 */ /* 0x000fe20008010041 */
[----:B------:R-:W-:Y:S02]  /*6bb0*/  FMUL.FTZ R223, R93, R190 ;  /* 0x000000be5ddf7220 */ /* 0x000fe40000410000 */
[----:B------:R-:W-:Y:S01]  /*6bc0*/  F2F.F16.F32 R219, R219 ;  /* 0x000000db00db7304 */ /* 0x000fe20000200800 */
[----:B0-----:R-:W-:-:S04]  /*6bd0*/  IMAD.WIDE.U32 R228, R189, 0x8, R214 ;  /* 0x00000008bde47825 */ /* 0x001fc800078e00d6 */
[----:B------:R-:W-:-:S03]  /*6be0*/  IMAD.WIDE.U32 R216, R189, 0x10, R206 ;  /* 0x00000010bdd87825 */ /* 0x000fc600078e00ce */
[----:B------:R-:W0:Y:S01]  /*6bf0*/  F2F.F16.F32 R218, R218 ;  /* 0x000000da00da7304 */ /* 0x000e220000200800 */
[----:B------:R1:W4:Y:S01]  /*6c00*/  LDG.E.64 R92, desc[UR18][R228.64] ;  /* 0x00000012e45c7981 */ /* 0x000322000c1e1b00 */
[----:B------:R-:W-:Y:S01]  /*6c10*/  FMUL.FTZ R212, R210, R195 ;  /* 0x000000c3d2d47220 */ /* 0x000fe20000410000 */
[----:B------:R-:W-:Y:S02]  /*6c20*/  HADD2.F32 R225, -RZ, R248.H0_H0 ;  /* 0x200000f8ffe17230 */ /* 0x000fe40000004100 */
[----:B------:R1:W-:Y:S03]  /*6c30*/  STG.E.128 desc[UR18][R216.64], R80 ;  /* 0x00000050d8007986 */ /* 0x0003e6000c101d12 */
[----:B------:R-:W0:Y:S01]  /*6c40*/  F2F.F16.F32 R222, R222 ;  /* 0x000000de00de7304 */ /* 0x000e220000200800 */
[----:B------:R-:W-:Y:S01]  /*6c50*/  FMUL.FTZ R210, R85, UR7 ;  /* 0x0000000755d27c20 */ /* 0x000fe20008410000 */
[----:B------:R-:W-:Y:S01]  /*6c60*/  FFMA.FTZ R230, R194, UR4, R188 ;  /* 0x00000004c2e67c23 */ /* 0x000fe200080100bc */
[----:B------:R-:W-:-:S02]  /*6c70*/  HADD2.F32 R227, -RZ, R121.H0_H0 ;  /* 0x20000079ffe37230 */ /* 0x000fc40000004100 */
[----:B-1----:R-:W-:Y:S01]  /*6c80*/  FFMA.FTZ R82, R220, UR10, R70 ;  /* 0x0000000adc527c23 */ /* 0x002fe20008010046 */
[----:B------:R-:W-:-:S03]  /*6c90*/  FMUL.FTZ R220, R225, R210 ;  /* 0x000000d2e1dc7220 */ /* 0x000fc60000410000 */
[----:B------:R-:W-:Y:S01]  /*6ca0*/  FMUL.FTZ R194, R82, UR7 ;  /* 0x0000000752c27c20 */ /* 0x000fe20008410000 */
[----:B------:R-:W-:Y:S01]  /*6cb0*/  FADD.FTZ R225, R193, -R230 ;  /* 0x800000e6c1e17221 */ /* 0x000fe20000010000 */
[----:B0-----:R-:W-:Y:S02]  /*6cc0*/  PRMT R217, R219, 0x5410, R218 ;  /* 0x00005410dbd97816 */ /* 0x001fe400000000da */
[----:B------:R-:W-:Y:S01]  /*6cd0*/  FMUL.FTZ R230, R227, R194 ;  /* 0x000000c2e3e67220 */ /* 0x000fe20000410000 */
[----:B------:R-:W-:-:S04]  /*6ce0*/  IMAD.WIDE.U32 R226, R226, 0x10000, RZ ;  /* 0x00010000e2e27825 */ /* 0x000fc800078e00ff */
[----:B------:R-:W-:Y:S01]  /*6cf0*/  FFMA.FTZ R80, R94, UR10, R68 ;  /* 0x0000000a5e507c23 */ /* 0x000fe20008010044 */
[----:B------:R-:W-:Y:S02]  /*6d00*/  LOP3.LUT R217, R217, R227, RZ, 0xfc, !PT ;  /* 0x000000e3d9d97212 */ /* 0x000fe400078efcff */
[----:B------:R-:W-:Y:S01]  /*6d10*/  LOP3.LUT R216, R226, R222, RZ, 0xfc, !PT ;  /* 0x000000dee2d87212 */ /* 0x000fe200078efcff */
[----:B------:R-:W-:-:S04]  /*6d20*/  IMAD.WIDE.U32 R226, R189, 0x8, R200 ;  /* 0x00000008bde27825 */ /* 0x000fc800078e00c8 */
[----:B------:R-:W-:Y:S01]  /*6d30*/  FMUL.FTZ R189, R80, UR7 ;  /* 0x0000000750bd7c20 */ /* 0x000fe20008410000 */
[----:B------:R-:W-:Y:S01]  /*6d40*/  HADD2.F32 R94, -RZ, R120.H0_H0 ;  /* 0x20000078ff5e7230 */ /* 0x000fe20000004100 */
[----:B------:R0:W-:Y:S01]  /*6d50*/  STG.E.64 desc[UR18][R226.64], R216 ;  /* 0x000000d8e2007986 */ /* 0x0001e2000c101b12 */
[----:B------:R-:W-:Y:S01]  /*6d60*/  F2F.F16.F32 R98, R98 ;  /* 0x0000006200627304 */ /* 0x000fe20000200800 */
[----:B------:R-:W-:Y:S01]  /*6d70*/  FFMA.FTZ R81, R95, UR10, R69 ;  /* 0x0000000a5f517c23 */ /* 0x000fe20008010045 */
[----:B------:R-:W-:Y:S01]  /*6d80*/  FFMA.FTZ R83, R221, UR10, R71 ;  /* 0x0000000add537c23 */ /* 0x000fe20008010047 */
[----:B------:R-:W-:Y:S01]  /*6d90*/  FMUL.FTZ R222, R94, R189 ;  /* 0x000000bd5ede7220 */ /* 0x000fe20000410000 */
[----:B------:R-:W-:-:S04]  /*6da0*/  HADD2.F32 R218, -RZ, R247.H1_H1 ;  /* 0x300000f7ffda7230 */ /* 0x000fc80000004100 */
[----:B------:R-:W1:Y:S01]  /*6db0*/  F2F.F16.F32 R212, R212 ;  /* 0x000000d400d47304 */ /* 0x000e620000200800 */
[----:B0-----:R-:W-:-:S04]  /*6dc0*/  IMAD.WIDE.U32 R226, R187, 0x8, R214 ;  /* 0x00000008bbe27825 */ /* 0x001fc800078e00d6 */
[----:B------:R-:W-:-:S03]  /*6dd0*/  IMAD.WIDE.U32 R216, R187, 0x10, R206 ;  /* 0x00000010bbd87825 */ /* 0x000fc600078e00ce */
[----:B------:R-:W0:Y:S01]  /*6de0*/  F2F.F16.F32 R220, R220 ;  /* 0x000000dc00dc7304 */ /* 0x000e220000200800 */
[----:B------:R1:W4:Y:S01]  /*6df0*/  LDG.E.64 R94, desc[UR18][R226.64] ;  /* 0x00000012e25e7981 */ /* 0x000322000c1e1b00 */
[----:B------:R-:W-:-:S03]  /*6e00*/  FMUL.FTZ R193, R83, UR7 ;  /* 0x0000000753c17c20 */ /* 0x000fc60008410000 */
[----:B------:R1:W-:Y:S03]  /*6e10*/  STG.E.128 desc[UR18][R216.64], R84 ;  /* 0x00000054d8007986 */ /* 0x0003e6000c101d12 */
[----:B------:R-:W0:Y:S01]  /*6e20*/  F2F.F16.F32 R223, R223 ;  /* 0x000000df00df7304 */ /* 0x000e220000200800 */
[----:B------:R-:W-:Y:S01]  /*6e30*/  FMUL.FTZ R221, R218, R193 ;  /* 0x000000c1dadd7220 */ /* 0x000fe20000410000 */
[----:B------:R-:W-:Y:S02]  /*6e40*/  HADD2.F32 R229, -RZ, R247.H0_H0 ;  /* 0x200000f7ffe57230 */ /* 0x000fe40000004100 */
[----:B------:R-:W-:Y:S01]  /*6e50*/  FMUL.FTZ R218, R81, UR7 ;  /* 0x0000000751da7c20 */ /* 0x000fe20008410000 */
[----:B------:R-:W-:-:S03]  /*6e60*/  FFMA.FTZ R99, R99, UR4, R188 ;  /* 0x0000000463637c23 */ /* 0x000fc600080100bc */
[----:B------:R0:W-:Y:S01]  /*6e70*/  F2F.F16.F32 R219, R230 ;  /* 0x000000e600db7304 */ /* 0x0001e20000200800 */
[----:B-1----:R-:W-:Y:S01]  /*6e80*/  FFMA.FTZ R86, R224, UR10, R74 ;  /* 0x0000000ae0567c23 */ /* 0x002fe2000801004a */
[----:B------:R-:W-:Y:S01]  /*6e90*/  FFMA.FTZ R224, R191, UR4, R188 ;  /* 0x00000004bfe07c23 */ /* 0x000fe200080100bc */
[----:B------:R-:W-:Y:S01]  /*6ea0*/  FFMA.FTZ R87, R225, UR10, R75 ;  /* 0x0000000ae1577c23 */ /* 0x000fe2000801004b */
[----:B0-----:R-:W-:Y:S02]  /*6eb0*/  HADD2.F32 R230, -RZ, R123.H0_H0 ;  /* 0x2000007bffe67230 */ /* 0x001fe40000004100 */
[----:B------:R-:W-:Y:S01]  /*6ec0*/  FADD.FTZ R224, R101, -R224 ;  /* 0x800000e065e07221 */ /* 0x000fe20000010000 */
[--C-:B------:R-:W-:Y:S02]  /*6ed0*/  HADD2.F32 R101, -RZ, R246.reuse.H1_H1 ;  /* 0x300000f6ff657230 */ /* 0x100fe40000004100 */
[----:B------:R-:W-:Y:S01]  /*6ee0*/  FMUL.FTZ R191, R86, UR7 ;  /* 0x0000000756bf7c20 */ /* 0x000fe20008410000 */
[----:B------:R-:W-:Y:S01]  /*6ef0*/  FMUL.FTZ R216, R87, UR7 ;  /* 0x0000000757d87c20 */ /* 0x000fe20008410000 */
[----:B------:R-:W-:Y:S01]  /*6f00*/  FFMA.FTZ R85, R224, UR10, R73 ;  /* 0x0000000ae0557c23 */ /* 0x000fe20008010049 */
[----:B------:R-:W-:Y:S01]  /*6f10*/  FMUL.FTZ R228, R229, R218 ;  /* 0x000000dae5e47220 */ /* 0x000fe20000410000 */
[----:B------:R-:W-:Y:S01]  /*6f20*/  FADD.FTZ R225, R100, -R99 ;  /* 0x8000006364e17221 */ /* 0x000fe20000010000 */
[----:B------:R-:W0:Y:S01]  /*6f30*/  F2F.F16.F32 R221, R221 ;  /* 0x000000dd00dd7304 */ /* 0x000e220000200800 */
[----:B------:R-:W-:Y:S01]  /*6f40*/  FMUL.FTZ R230, R230, R191 ;  /* 0x000000bfe6e67220 */ /* 0x000fe20000410000 */
[----:B------:R-:W-:Y:S01]  /*6f50*/  FMUL.FTZ R229, R101, R216 ;  /* 0x000000d865e57220 */ /* 0x000fe20000410000 */
[----:B------:R-:W-:Y:S01]  /*6f60*/  PRMT R99, R98, 0x5410, R212 ;  /* 0x0000541062637816 */ /* 0x000fe200000000d4 */
[----:B------:R-:W-:-:S02]  /*6f70*/  HADD2.F32 R227, -RZ, R246.H0_H0 ;  /* 0x200000f6ffe37230 */ /* 0x000fc40000004100 */
[----:B------:R-:W-:Y:S01]  /*6f80*/  FMUL.FTZ R212, R85, UR7 ;  /* 0x0000000755d47c20 */ /* 0x000fe20008410000 */
[----:B------:R-:W-:-:S04]  /*6f90*/  IMAD.WIDE.U32 R100, R220, 0x10000, RZ ;  /* 0x00010000dc647825 */ /* 0x000fc800078e00ff */
[----:B------:R-:W-:Y:S01]  /*6fa0*/  FFMA.FTZ R84, R225, UR10, R72 ;  /* 0x0000000ae1547c23 */ /* 0x000fe20008010048 */
[----:B------:R1:W-:Y:S01]  /*6fb0*/  F2F.F16.F32 R217, R230 ;  /* 0x000000e600d97304 */ /* 0x0003e20000200800 */
[----:B------:R-:W-:Y:S01]  /*6fc0*/  FMUL.FTZ R226, R227, R212 ;  /* 0x000000d4e3e27220 */ /* 0x000fe20000410000 */
[----:B------:R-:W-:Y:S02]  /*6fd0*/  LOP3.LUT R99, R99, R101, RZ, 0xfc, !PT ;  /* 0x0000006563637212 */ /* 0x000fe400078efcff */
[----:B------:R-:W-:-:S04]  /*6fe0*/  LOP3.LUT R98, R100, R223, RZ, 0xfc, !PT ;  /* 0x000000df64627212 */ /* 0x000fc800078efcff */
[----:B------:R-:W0:Y:S01]  /*6ff0*/  F2F.F16.F32 R220, R229 ;  /* 0x000000e500dc7304 */ /* 0x000e220000200800 */
[----:B-1----:R-:W-:Y:S02]  /*7000*/  HADD2.F32 R230, -RZ, R122.H0_H0 ;  /* 0x2000007affe67230 */ /* 0x002fe40000004100 */
[----:B------:R-:W-:-:S04]  /*7010*/  IMAD.WIDE.U32 R100, R187, 0x8, R200 ;  /* 0x00000008bb647825 */ /* 0x000fc800078e00c8 */
[----:B------:R-:W-:Y:S01]  /*7020*/  FMUL.FTZ R187, R84, UR7 ;  /* 0x0000000754bb7c20 */ /* 0x000fe20008410000 */
[----:B------:R-:W1:Y:S03]  /*7030*/  F2F.F16.F32 R228, R228 ;  /* 0x000000e400e47304 */ /* 0x000e660000200800 */
[----:B------:R-:W-:Y:S01]  /*7040*/  FMUL.FTZ R230, R230, R187 ;  /* 0x000000bbe6e67220 */ /* 0x000fe20000410000 */
[----:B0-----:R-:W-:-:S04]  /*7050*/  PRMT R223, R219, 0x5410, R221 ;  /* 0x00005410dbdf7816 */ /* 0x001fc800000000dd */
[----:B------:R-:W-:Y:S01]  /*7060*/  F2F.F16.F32 R226, R226 ;  /* 0x000000e200e27304 */ /* 0x000fe20000200800 */
[----:B------:R-:W-:Y:S01]  /*7070*/  IMAD.WIDE.U32 R224, R185, 0x8, R214 ;  /* 0x00000008b9e07825 */ /* 0x000fe200078e00d6 */
[----:B------:R-:W-:-:S06]  /*7080*/  PRMT R217, R217, 0x5410, R220 ;  /* 0x00005410d9d97816 */ /* 0x000fcc00000000dc */
[----:B------:R-:W0:Y:S01]  /*7090*/  F2F.F16.F32 R222, R222 ;  /* 0x000000de00de7304 */ /* 0x000e220000200800 */
[----:B------:R-:W-:Y:S01]  /*70a0*/  IMAD.WIDE.U32 R220, R185, 0x10, R206 ;  /* 0x00000010b9dc7825 */ /* 0x000fe200078e00ce */
[----:B------:R1:W-:Y:S06]  /*70b0*/  STG.E.64 desc[UR18][R100.64], R98 ;  /* 0x0000006264007986 */ /* 0x0003ec000c101b12 */
[----:B------:R-:W2:Y:S01]  /*70c0*/  F2F.F16.F32 R219, R230 ;  /* 0x000000e600db7304 */ /* 0x000ea20000200800 */
[----:B-1----:R-:W-:Y:S01]  /*70d0*/  IMAD.WIDE.U32 R100, R228, 0x10000, RZ ;  /* 0x00010000e4647825 */ /* 0x002fe200078e00ff */
[----:B------:R1:W4:Y:S04]  /*70e0*/  LDG.E.64 R98, desc[UR18][R224.64] ;  /* 0x00000012e0627981 */ /* 0x000328000c1e1b00 */
[----:B------:R2:W-:Y:S01]  /*70f0*/  STG.E.128 desc[UR18][R220.64], R80 ;  /* 0x00000050dc007986 */ /* 0x0005e2000c101d12 */
[----:B------:R-:W-:-:S02]  /*7100*/  LOP3.LUT R101, R223, R101, RZ, 0xfc, !PT ;  /* 0x00000065df657212 */ /* 0x000fc400078efcff */
[----:B0-----:R-:W-:Y:S01]  /*7110*/  LOP3.LUT R100, R100, R222, RZ, 0xfc, !PT ;  /* 0x000000de64647212 */ /* 0x001fe200078efcff */
[----:B------:R-:W-:-:S04]  /*7120*/  IMAD.WIDE.U32 R222, R184, 0x8, R214 ;  /* 0x00000008b8de7825 */ /* 0x000fc800078e00d6 */
[----:B-1----:R-:W-:-:S04]  /*7130*/  IMAD.WIDE.U32 R224, R185, 0x8, R200 ;  /* 0x00000008b9e07825 */ /* 0x002fc800078e00c8 */
[----:B------:R-:W-:-:S04]  /*7140*/  IMAD.WIDE.U32 R214, R162, 0x8, R214 ;  /* 0x00000008a2d67825 */ /* 0x000fc800078e00d6 */
[----:B--2---:R-:W-:Y:S01]  /*7150*/  IMAD.WIDE.U32 R80, R226, 0x10000, RZ ;  /* 0x00010000e2507825 */ /* 0x004fe200078e00ff */
[----:B------:R0:W-:Y:S03]  /*7160*/  STG.E.64 desc[UR18][R224.64], R100 ;  /* 0x00000064e0007986 */ /* 0x0001e6000c101b12 */
[----:B------:R-:W-:Y:S01]  /*7170*/  IMAD.WIDE.U32 R82, R184, 0x10, R206 ;  /* 0x00000010b8527825 */ /* 0x000fe200078e00ce */
[----:B------:R-:W-:Y:S02]  /*7180*/  LOP3.LUT R81, R217, R81, RZ, 0xfc, !PT ;  /* 0x00000051d9517212 */ /* 0x000fe400078efcff */
[----:B------:R-:W-:Y:S01]  /*7190*/  LOP3.LUT R80, R80, R219, RZ, 0xfc, !PT ;  /* 0x000000db50507212 */ /* 0x000fe200078efcff */
[----:B------:R-:W-:Y:S01]  /*71a0*/  IMAD.WIDE.U32 R184, R184, 0x8, R200 ;  /* 0x00000008b8b87825 */ /* 0x000fe200078e00c8 */
[----:B0-----:R-:W2:Y:S04]  /*71b0*/  LDG.E.64 R100, desc[UR18][R222.64] ;  /* 0x00000012de647981 */ /* 0x001ea8000c1e1b00 */
[----:B------:R0:W-:Y:S04]  /*71c0*/  STG.E.128 desc[UR18][R82.64], R84 ;  /* 0x0000005452007986 */ /* 0x0001e8000c101d12 */
[----:B------:R1:W-:Y:S04]  /*71d0*/  STG.E.64 desc[UR18][R184.64], R80 ;  /* 0x00000050b8007986 */ /* 0x0003e8000c101b12 */
[----:B0-----:R0:W2:Y:S01]  /*71e0*/  LDG.E.64 R84, desc[UR18][R214.64] ;  /* 0x00000012d6547981 */ /* 0x0010a2000c1e1b00 */
[--C-:B------:R-:W-:Y:S01]  /*71f0*/  FFMA.FTZ R186, R186, UR4, R188.reuse ;  /* 0x00000004baba7c23 */ /* 0x100fe200080100bc */
[----:B------:R-:W-:-:S03]  /*7200*/  FFMA.FTZ R217, R106, UR4, R188 ;  /* 0x000000046ad97c23 */ /* 0x000fc600080100bc */
[----:B------:R-:W-:Y:S01]  /*7210*/  FADD.FTZ R107, R107, -R186 ;  /* 0x800000ba6b6b7221 */ /* 0x000fe20000010000 */
[----:B------:R-:W-:Y:S01]  /*7220*/  FADD.FTZ R106, R104, -R217 ;  /* 0x800000d9686a7221 */ /* 0x000fe20000010000 */
[----:B------:R-:W-:Y:S02]  /*7230*/  FFMA.FTZ R105, R105, UR4, R188 ;  /* 0x0000000469697c23 */ /* 0x000fe400080100bc */
[----:B------:R-:W-:Y:S01]  /*7240*/  FFMA.FTZ R82, R107, UR10, R78 ;  /* 0x0000000a6b527c23 */ /* 0x000fe2000801004e */
[----:B------:R-:W-:Y:S01]  /*7250*/  FFMA.FTZ R83, R106, UR10, R79 ;  /* 0x0000000a6a537c23 */ /* 0x000fe2000801004f */
[----:B------:R-:W-:Y:S02]  /*7260*/  HADD2.F32 R107, -RZ, R125.H0_H0 ;  /* 0x2000007dff6b7230 */ /* 0x000fe40000004100 */
[----:B------:R-:W-:Y:S01]  /*7270*/  FADD.FTZ R102, R102, -R105 ;  /* 0x8000006966667221 */ /* 0x000fe20000010000 */
[----:B-1----:R-:W-:Y:S02]  /*7280*/  HADD2.F32 R80, -RZ, R245.H1_H1 ;  /* 0x300000f5ff507230 */ /* 0x002fe40000004100 */
[----:B------:R-:W-:Y:S01]  /*7290*/  FMUL.FTZ R104, R82, UR7 ;  /* 0x0000000752687c20 */ /* 0x000fe20008410000 */
[----:B------:R-:W-:Y:S01]  /*72a0*/  FMUL.FTZ R105, R83, UR7 ;  /* 0x0000000753697c20 */ /* 0x000fe20008410000 */
[----:B------:R-:W-:-:S02]  /*72b0*/  FFMA.FTZ R81, R102, UR10, R77 ;  /* 0x0000000a66517c23 */ /* 0x000fc4000801004d */
[----:B------:R-:W-:Y:S01]  /*72c0*/  FMUL.FTZ R107, R107, R104 ;  /* 0x000000686b6b7220 */ /* 0x000fe20000410000 */
[----:B------:R-:W-:-:S05]  /*72d0*/  FMUL.FTZ R102, R80, R105 ;  /* 0x0000006950667220 */ /* 0x000fca0000410000 */
[----:B------:R-:W-:Y:S08]  /*72e0*/  F2F.F16.F32 R107, R107 ;  /* 0x0000006b006b7304 */ /* 0x000ff00000200800 */
[----:B------:R-:W0:Y:S01]  /*72f0*/  F2F.F16.F32 R102, R102 ;  /* 0x0000006600667304 */ /* 0x000e220000200800 */
[----:B------:R-:W-:Y:S01]  /*7300*/  SHF.R.U32.HI R106, RZ, 0x10, R89 ;  /* 0x00000010ff6a7819 */ /* 0x000fe20000011659 */
[----:B------:R-:W-:-:S04]  /*7310*/  FFMA.FTZ R188, R103, UR4, R188 ;  /* 0x0000000467bc7c23 */ /* 0x000fc800080100bc */
[----:B------:R-:W-:Y:S01]  /*7320*/  HADD2.F32 R106, -RZ, R106.H0_H0 ;  /* 0x2000006aff6a7230 */ /* 0x000fe20000004100 */
[----:B0-----:R-:W-:Y:S01]  /*7330*/  PRMT R215, R107, 0x5410, R102 ;  /* 0x000054106bd77816 */ /* 0x001fe20000000066 */
[----:B------:R-:W-:Y:S01]  /*7340*/  HADD2.F32 R102, -RZ, R89.H0_H0 ;  /* 0x20000059ff667230 */ /* 0x000fe20000004100 */
[----:B------:R-:W-:Y:S01]  /*7350*/  SHF.R.U64 R107, R88, 0x10, R89 ;  /* 0x00000010586b7819 */ /* 0x000fe20000001259 */
[----:B------:R-:W-:Y:S02]  /*7360*/  HADD2.F32 R88, -RZ, R88.H0_H0 ;  /* 0x20000058ff587230 */ /* 0x000fe40000004100 */
[----:B------:R-:W-:Y:S01]  /*7370*/  FMUL.FTZ R211, R211, R106 ;  /* 0x0000006ad3d37220 */ /* 0x000fe20000410000 */
[----:B------:R-:W-:Y:S01]  /*7380*/  FMUL.FTZ R213, R213, R102 ;  /* 0x00000066d5d57220 */ /* 0x000fe20000410000 */
[----:B------:R-:W-:Y:S01]  /*7390*/  HADD2.F32 R89, -RZ, R107.H0_H0 ;  /* 0x2000006bff597230 */ /* 0x000fe20000004100 */
[----:B---3--:R-:W-:Y:S01]  /*73a0*/  SHF.R.U64 R102, R90, 0x10, R91 ;  /* 0x000000105a667819 */ /* 0x008fe2000000125b */
[----:B------:R-:W-:-:S02]  /*73b0*/  HADD2.F32 R90, -RZ, R90.H0_H0 ;  /* 0x2000005aff5a7230 */ /* 0x000fc40000004100 */
[----:B------:R-:W-:Y:S01]  /*73c0*/  FADD.FTZ R87, R97, -R188 ;  /* 0x800000bc61577221 */ /* 0x000fe20000010000 */
[----:B------:R-:W-:Y:S01]  /*73d0*/  HADD2.F32 R106, -RZ, R91.H0_H0 ;  /* 0x2000005bff6a7230 */ /* 0x000fe20000004100 */
[----:B------:R-:W-:Y:S01]  /*73e0*/  SHF.R.U32.HI R91, RZ, 0x10, R91 ;  /* 0x00000010ff5b7819 */ /* 0x000fe2000001165b */
[----:B------:R-:W-:Y:S02]  /*73f0*/  HADD2.F32 R86, -RZ, R245.H0_H0 ;  /* 0x200000f5ff567230 */ /* 0x000fe40000004100 */
[----:B------:R-:W-:Y:S01]  /*7400*/  FMUL.FTZ R97, R81, UR7 ;  /* 0x0000000751617c20 */ /* 0x000fe20008410000 */
[----:B------:R-:W-:Y:S01]  /*7410*/  FMUL.FTZ R209, R209, R88 ;  /* 0x00000058d1d17220 */ /* 0x000fe20000410000 */
[----:B------:R-:W-:Y:S01]  /*7420*/  FMUL.FTZ R208, R208, R89 ;  /* 0x00000059d0d07220 */ /* 0x000fe20000410000 */
[----:B------:R-:W-:Y:S01]  /*7430*/  FFMA.FTZ R80, R87, UR10, R76 ;  /* 0x0000000a57507c23 */ /* 0x000fe2000801004c */
[----:B------:R-:W-:-:S04]  /*7440*/  IMAD.WIDE.U32 R88, R162, 0x8, R200 ;  /* 0x00000008a2587825 */ /* 0x000fc800078e00c8 */
[----:B------:R-:W-:Y:S01]  /*7450*/  FMUL.FTZ R199, R199, R90 ;  /* 0x0000005ac7c77220 */ /* 0x000fe20000410000 */
[----:B------:R-:W-:Y:S01]  /*7460*/  FMUL.FTZ R186, R86, R97 ;  /* 0x0000006156ba7220 */ /* 0x000fe20000410000 */
[----:B------:R-:W-:Y:S02]  /*7470*/  HADD2.F32 R91, -RZ, R91.H0_H0 ;  /* 0x2000005bff5b7230 */ /* 0x000fe40000004100 */
[----:B------:R-:W-:Y:S01]  /*7480*/  FMUL.FTZ R103, R80, UR7 ;  /* 0x0000000750677c20 */ /* 0x000fe20008410000 */
[----:B------:R-:W-:Y:S01]  /*7490*/  HADD2.F32 R86, -RZ, R124.H0_H0 ;  /* 0x2000007cff567230 */ /* 0x000fe20000004100 */
[----:B------:R-:W0:Y:S01]  /*74a0*/  F2F.F16.F32 R87, R186 ;  /* 0x000000ba00577304 */ /* 0x000e220000200800 */
[----:B------:R-:W-:-:S03]  /*74b0*/  FMUL.FTZ R202, R202, R91 ;  /* 0x0000005bcaca7220 */ /* 0x000fc60000410000 */
[----:B------:R-:W-:Y:S01]  /*74c0*/  FMUL.FTZ R184, R86, R103 ;  /* 0x0000006756b87220 */ /* 0x000fe20000410000 */
[--C-:B----4-:R-:W-:Y:S01]  /*74d0*/  SHF.R.U64 R201, R92, 0x10, R93.reuse ;  /* 0x000000105cc97819 */ /* 0x110fe2000000125d */
[----:B------:R-:W-:Y:S01]  /*74e0*/  HADD2.F32 R90, -RZ, R93.H0_H0 ;  /* 0x2000005dff5a7230 */ /* 0x000fe20000004100 */
[----:B------:R-:W-:-:S04]  /*74f0*/  SHF.R.U32.HI R93, RZ, 0x10, R93 ;  /* 0x00000010ff5d7819 */ /* 0x000fc8000001165d */
[----:B------:R-:W-:Y:S01]  /*7500*/  FMUL.FTZ R197, R197, R90 ;  /* 0x0000005ac5c57220 */ /* 0x000fe20000410000 */
[----:B------:R-:W-:Y:S01]  /*7510*/  HADD2.F32 R91, -RZ, R93.H0_H0 ;  /* 0x2000005dff5b7230 */ /* 0x000fe20000004100 */
[----:B------:R-:W1:Y:S01]  /*7520*/  F2F.F16.F32 R185, R184 ;  /* 0x000000b800b97304 */ /* 0x000e620000200800 */
[----:B------:R-:W-:-:S03]  /*7530*/  HADD2.F32 R201, -RZ, R201.H0_H0 ;  /* 0x200000c9ffc97230 */ /* 0x000fc60000004100 */
[----:B------:R-:W-:Y:S01]  /*7540*/  FMUL.FTZ R198, R198, R91 ;  /* 0x0000005bc6c67220 */ /* 0x000fe20000410000 */
[----:B------:R-:W-:Y:S02]  /*7550*/  HADD2.F32 R102, -RZ, R102.H0_H0 ;  /* 0x20000066ff667230 */ /* 0x000fe40000004100 */
[----:B------:R-:W-:Y:S01]  /*7560*/  FMUL.FTZ R201, R204, R201 ;  /* 0x000000c9ccc97220 */ /* 0x000fe20000410000 */
[----:B0-----:R-:W-:-:S04]  /*7570*/  IMAD.WIDE.U32 R86, R87, 0x10000, RZ ;  /* 0x0001000057567825 */ /* 0x001fc800078e00ff */
[----:B------:R-:W-:Y:S01]  /*7580*/  FMUL.FTZ R200, R203, R102 ;  /* 0x00000066cbc87220 */ /* 0x000fe20000410000 */
[----:B------:R-:W-:Y:S01]  /*7590*/  IMAD.WIDE.U32 R206, R162, 0x10, R206 ;  /* 0x00000010a2ce7825 */ /* 0x000fe200078e00ce */
[----:B------:R-:W-:-:S03]  /*75a0*/  LOP3.LUT R87, R215, R87, RZ, 0xfc, !PT ;  /* 0x00000057d7577212 */ /* 0x000fc600078efcff */
[----:B------:R-:W-:Y:S01]  /*75b0*/  FMUL.FTZ R205, R205, R106 ;  /* 0x0000006acdcd7220 */ /* 0x000fe20000410000 */
[----:B-1----:R-:W-:Y:S01]  /*75c0*/  LOP3.LUT R86, R86, R185, RZ, 0xfc, !PT ;  /* 0x000000b956567212 */ /* 0x002fe200078efcff */
[----:B------:R-:W-:Y:S01]  /*75d0*/  HADD2.F32 R107, -RZ, R92.H0_H0 ;  /* 0x2000005cff6b7230 */ /* 0x000fe20000004100 */
[----:B------:R0:W-:Y:S04]  /*75e0*/  STG.E.128 desc[UR18][R206.64], R80 ;  /* 0x00000050ce007986 */ /* 0x0001e8000c101d12 */
[----:B------:R-:W-:Y:S01]  /*75f0*/  FMUL.FTZ R192, R192, R107 ;  /* 0x0000006bc0c07220 */ /* 0x000fe20000410000 */
[----:B------:R1:W-:Y:S01]  /*7600*/  STG.E.64 desc[UR18][R88.64], R86 ;  /* 0x0000005658007986 */ /* 0x0003e2000c101b12 */
[----:B------:R-:W-:-:S05]  /*7610*/  SHF.R.U64 R90, R94, 0x10, R95 ;  /* 0x000000105e5a7819 */ /* 0x000fca000000125f */
[----:B------:R-:W-:-:S05]  /*7620*/  HADD2.F32 R91, -RZ, R90.H0_H0 ;  /* 0x2000005aff5b7230 */ /* 0x000fca0000004100 */
[----:B------:R-:W-:Y:S01]  /*7630*/  FMUL.FTZ R204, R210, R91 ;  /* 0x0000005bd2cc7220 */ /* 0x000fe20000410000 */
[----:B------:R-:W-:Y:S01]  /*7640*/  HADD2.F32 R93, -RZ, R94.H0_H0 ;  /* 0x2000005eff5d7230 */ /* 0x000fe20000004100 */
[----:B------:R-:W-:Y:S01]  /*7650*/  SHF.R.U32.HI R94, RZ, 0x10, R95 ;  /* 0x00000010ff5e7819 */ /* 0x000fe2000001165f */
[----:B------:R-:W-:-:S03]  /*7660*/  HADD2.F32 R107, -RZ, R95.H0_H0 ;  /* 0x2000005fff6b7230 */ /* 0x000fc60000004100 */
[----:B------:R-:W-:Y:S01]  /*7670*/  FMUL.FTZ R190, R190, R93 ;  /* 0x0000005dbebe7220 */ /* 0x000fe20000410000 */
[----:B------:R-:W-:Y:S02]  /*7680*/  HADD2.F32 R94, -RZ, R94.H0_H0 ;  /* 0x2000005eff5e7230 */ /* 0x000fe40000004100 */
[----:B------:R-:W-:-:S03]  /*7690*/  FMUL.FTZ R196, R196, R107 ;  /* 0x0000006bc4c47220 */ /* 0x000fc60000410000 */
[----:B------:R-:W-:Y:S01]  /*76a0*/  FMUL.FTZ R94, R195, R94 ;  /* 0x0000005ec35e7220 */ /* 0x000fe20000410000 */
[----:B------:R-:W-:-:S05]  /*76b0*/  SHF.R.U64 R90, R98, 0x10, R99 ;  /* 0x00000010625a7819 */ /* 0x000fca0000001263 */
[----:B------:R-:W-:Y:S01]  /*76c0*/  HADD2.F32 R91, -RZ, R90.H0_H0 ;  /* 0x2000005aff5b7230 */ /* 0x000fe20000004100 */
[----:B------:R-:W-:-:S04]  /*76d0*/  SHF.R.U32.HI R106, RZ, 0x10, R99 ;  /* 0x00000010ff6a7819 */ /* 0x000fc80000011663 */
[----:B------:R-:W-:Y:S01]  /*76e0*/  FMUL.FTZ R102, R218, R91 ;  /* 0x0000005bda667220 */ /* 0x000fe20000410000 */
[----:B------:R-:W-:Y:S02]  /*76f0*/  HADD2.F32 R93, -RZ, R99.H0_H0 ;  /* 0x20000063ff5d7230 */ /* 0x000fe40000004100 */
[----:B------:R-:W-:Y:S02]  /*7700*/  HADD2.F32 R98, -RZ, R98.H0_H0 ;  /* 0x20000062ff627230 */ /* 0x000fe40000004100 */
[----:B------:R-:W-:Y:S02]  /*7710*/  HADD2.F32 R106, -RZ, R106.H0_H0 ;  /* 0x2000006aff6a7230 */ /* 0x000fe40000004100 */
[----:B------:R-:W-:Y:S01]  /*7720*/  FMUL.FTZ R194, R194, R93 ;  /* 0x0000005dc2c27220 */ /* 0x000fe20000410000 */
[----:B------:R-:W-:Y:S02]  /*7730*/  FMUL.FTZ R195, R189, R98 ;  /* 0x00000062bdc37220 */ /* 0x000fe40000410000 */
[----:B------:R-:W-:Y:S01]  /*7740*/  FMUL.FTZ R106, R193, R106 ;  /* 0x0000006ac16a7220 */ /* 0x000fe20000410000 */
[--C-:B--2---:R-:W-:Y:S01]  /*7750*/  SHF.R.U64 R91, R100, 0x10, R101.reuse ;  /* 0x00000010645b7819 */ /* 0x104fe20000001265 */
        /* <DEDUP_REMOVED lines=18> */
[----:B------:R-:W-:-:S07]  /*7880*/  FMUL.FTZ R84, R105, R86 ;  /* 0x0000005669547220 */ /* 0x000fce0000410000 */
.L_x_8875:
        /* <DEDUP_REMOVED lines=110> */
.L_x_8870:
        /* <DEDUP_REMOVED lines=31> */
.L_x_8878:
        /* <DEDUP_REMOVED lines=10> */
.L_x_14411:


//--------------------- .text._ZN10layer_norm13ln_bwd_kernelINS_13Kernel_traitsI6__halfS2_fS2_fjLj7168ELj1ELj1ELj8ELj8ENS_18Kernel_traits_baseILj7168ES2_S2_fS2_fjLj256EEEEELb0ELb1ELb1ELb0EEEvNS_9BwdParamsE --------------------------
	.section	.text._ZN10layer_norm13ln_bwd_kernelINS_13Kernel_traitsI6__halfS2_fS2_fjLj7168ELj1ELj1ELj8ELj8ENS_18Kernel_traits_baseILj7168ES2_S2_fS2_fjLj256EEEEELb0ELb1ELb1ELb0EEEvNS_9BwdParamsE,"ax",@progbits
	.align	128
        .global         _ZN10layer_norm13ln_bwd_kernelINS_13Kernel_traitsI6__halfS2_fS2_fjLj7168ELj1ELj1ELj8ELj8ENS_18Kernel_traits_baseILj7168ES2_S2_fS2_fjLj256EEEEELb0ELb1ELb1ELb0EEEvNS_9BwdParamsE
        .type           _ZN10layer_norm13ln_bwd_kernelINS_13Kernel_traitsI6__halfS2_fS2_fjLj7168ELj1ELj1ELj8ELj8ENS_18Kernel_traits_baseILj7168ES2_S2_fS2_fjLj256EEEEELb0ELb1ELb1ELb0EEEvNS_9BwdParamsE,@function
        .size           _ZN10layer_norm13ln_bwd_kernelINS_13Kernel_traitsI6__halfS2_fS2_fjLj7168ELj1ELj1ELj8ELj8ENS_18Kernel_traits_baseILj7168ES2_S2_fS2_fjLj256EEEEELb0ELb1ELb1ELb0EEEvNS_9BwdParamsE,(.L_x_14412 - _ZN10layer_norm13ln_bwd_kernelINS_13Kernel_traitsI6__halfS2_fS2_fjLj7168ELj1ELj1ELj8ELj8ENS_18Kernel_traits_baseILj7168ES2_S2_fS2_fjLj256EEEEELb0ELb1ELb1ELb0EEEvNS_9BwdParamsE)
        .other          _ZN10layer_norm13ln_bwd_kernelINS_13Kernel_traitsI6__halfS2_fS2_fjLj7168ELj1ELj1ELj8ELj8ENS_18Kernel_traits_baseILj7168ES2_S2_fS2_fjLj256EEEEELb0ELb1ELb1ELb0EEEvNS_9BwdParamsE,@"STO_CUDA_ENTRY STV_DEFAULT"
_ZN10layer_norm13ln_bwd_kernelINS_13Kernel_traitsI6__halfS2_fS2_fjLj7168ELj1ELj1ELj8ELj8ENS_18Kernel_traits_baseILj7168ES2_S2_fS2_fjLj256EEEEELb0ELb1ELb1ELb0EEEvNS_9BwdParamsE:
.text._ZN10layer_norm13ln_bwd_kernelINS_13Kernel_traitsI6__halfS2_fS2_fjLj7168ELj1ELj1ELj8ELj8ENS_18Kernel_traits_baseILj7168ES2_S2_fS2_fjLj256EEEEELb0ELb1ELb1ELb0EEEvNS_9BwdParamsE:
        /* <DEDUP_REMOVED lines=113> */
[----:B-----5:R-:W-:Y:S02]  /*0710*/  MOV R212, R4 ;  /* 0x0000000400d47202 */ /* 0x020fe40000000f00 */
[----:B------:R-:W-:Y:S02]  /*0720*/  CS2R R88, SRZ ;  /* 0x0000000000587805 */ /* 0x000fe4000001ff00 */
[----:B------:R-:W-:Y:S02]  /*0730*/  MOV R214, R6 ;  /* 0x0000000600d67202 */ /* 0x000fe40000000f00 */
        /* <DEDUP_REMOVED lines=61> */
[----:B------:R-:W-:Y:S01]  /*0b10*/  SHF.R.U64 R6, R6, 0x10, R7 ;  /* 0x0000001006067819 */ /* 0x000fe20000001207 */
[----:B------:R-:W-:Y:S01]  /*0b20*/  UPLOP3.LUT UP1, UPT, UPT, UPT, UPT, 0x40, 0x4 ;  /* 0x000000000004789c */ /* 0x000fe20003f2e870 */
[----:B------:R-:W-:Y:S01]  /*0b30*/  MOV R215, R7 ;  /* 0x0000000700d77202 */ /* 0x000fe20000000f00 */
[----:B------:R-:W0:Y:S01]  /*0b40*/  LDCU UR30, c[0x0][0x40c] ;  /* 0x00008180ff1e77ac */ /* 0x000e220008000800 */
[----:B------:R-:W-:-:S02]  /*0b50*/  MOV R216, R92 ;  /* 0x0000005c00d87202 */ /* 0x000fc40000000f00 */
[--C-:B------:R-:W-:Y:S01]  /*0b60*/  SHF.R.U64 R22, R92, 0x10, R93.reuse ;  /* 0x000000105c167819 */ /* 0x100fe2000000125d */
[----:B------:R-:W1:Y:S01]  /*0b70*/  LDCU UR8, c[0x0][0x388] ;  /* 0x00007100ff0877ac */ /* 0x000e620008000800 */
[----:B------:R-:W-:Y:S02]  /*0b80*/  MOV R218, R93 ;  /* 0x0000005d00da7202 */ /* 0x000fe40000000f00 */
[----:B------:R-:W-:Y:S01]  /*0b90*/  SHF.R.U32.HI R23, RZ, 0x10, R93 ;  /* 0x00000010ff177819 */ /* 0x000fe2000001165d */
[----:B------:R-:W2:Y:S01]  /*0ba0*/  LDCU.U8 UR28, c[0x0][0x410] ;  /* 0x00008200ff1c77ac */ /* 0x000ea20008000000 */
[----:B------:R-:W-:Y:S02]  /*0bb0*/  MOV R219, R94 ;  /* 0x0000005e00db7202 */ /* 0x000fe40000000f00 */
[----:B------:R-:W-:Y:S01]  /*0bc0*/  SHF.R.U64 R24, R94, 0x10, R95 ;  /* 0x000000105e187819 */ /* 0x000fe2000000125f */
[----:B------:R-:W3:Y:S01]  /*0bd0*/  LDCU.64 UR16, c[0x0][0x3c8] ;  /* 0x00007900ff1077ac */ /* 0x000ee20008000a00 */
[----:B------:R-:W-:-:S02]  /*0be0*/  MOV R220, R95 ;  /* 0x0000005f00dc7202 */ /* 0x000fc40000000f00 */
[----:B------:R-:W-:Y:S01]  /*0bf0*/  SHF.R.U32.HI R25, RZ, 0x10, R95 ;  /* 0x00000010ff197819 */ /* 0x000fe2000001165f */
[----:B------:R-:W4:Y:S01]  /*0c00*/  LDCU.64 UR18, c[0x0][0x3c0] ;  /* 0x00007800ff1277ac */ /* 0x000f220008000a00 */
[----:B------:R-:W-:Y:S02]  /*0c10*/  MOV R221, R96 ;  /* 0x0000006000dd7202 */ /* 0x000fe40000000f00 */
[--C-:B------:R-:W-:Y:S01]  /*0c20*/  SHF.R.U64 R26, R96, 0x10, R97.reuse ;  /* 0x00000010601a7819 */ /* 0x100fe20000001261 */
[----:B------:R-:W0:Y:S01]  /*0c30*/  LDCU UR29, c[0x0][0x400] ;  /* 0x00008000ff1d77ac */ /* 0x000e220008000800 */
[----:B------:R-:W-:Y:S02]  /*0c40*/  MOV R222, R97 ;  /* 0x0000006100de7202 */ /* 0x000fe40000000f00 */
[----:B------:R-:W-:Y:S01]  /*0c50*/  SHF.R.U32.HI R27, RZ, 0x10, R97 ;  /* 0x00000010ff1b7819 */ /* 0x000fe20000011661 */
[----:B------:R-:W0:Y:S01]  /*0c60*/  LDCU.64 UR20, c[0x0][0x438] ;  /* 0x00008700ff1477ac */ /* 0x000e220008000a00 */
[----:B------:R-:W-:-:S02]  /*0c70*/  MOV R136, R100 ;  /* 0x0000006400887202 */ /* 0x000fc40000000f00 */
[--C-:B------:R-:W-:Y:S01]  /*0c80*/  SHF.R.U64 R137, R100, 0x10, R101.reuse ;  /* 0x0000001064897819 */ /* 0x100fe20000001265 */
[----:B------:R-:W0:Y:S01]  /*0c90*/  LDCU.64 UR4, c[0x0][0x478] ;  /* 0x00008f00ff0477ac */ /* 0x000e220008000a00 */
[----:B------:R-:W-:Y:S02]  /*0ca0*/  MOV R138, R101 ;  /* 0x00000065008a7202 */ /* 0x000fe40000000f00 */
[----:B------:R-:W-:Y:S01]  /*0cb0*/  SHF.R.U32.HI R139, RZ, 0x10, R101 ;  /* 0x00000010ff8b7819 */ /* 0x000fe20000011665 */
[----:B------:R-:W0:Y:S01]  /*0cc0*/  LDCU.128 UR12, c[0x0][0x3f0] ;  /* 0x00007e00ff0c77ac */ /* 0x000e220008000c00 */
[----:B------:R-:W-:Y:S02]  /*0cd0*/  MOV R196, R104 ;  /* 0x0000006800c47202 */ /* 0x000fe40000000f00 */
[----:B------:R-:W-:Y:S01]  /*0ce0*/  SHF.R.U64 R0, R104, 0x10, R105 ;  /* 0x0000001068007819 */ /* 0x000fe20000001269 */
[----:B------:R-:W0:Y:S01]  /*0cf0*/  LDCU.64 UR22, c[0x0][0x380] ;  /* 0x00007000ff1677ac */ /* 0x000e220008000a00 */
[----:B------:R-:W-:-:S02]  /*0d00*/  MOV R197, R105 ;  /* 0x0000006900c57202 */ /* 0x000fc40000000f00 */
[----:B------:R-:W-:Y:S02]  /*0d10*/  SHF.R.U32.HI R3, RZ, 0x10, R105 ;  /* 0x00000010ff037819 */ /* 0x000fe40000011669 */
[----:B------:R-:W-:Y:S02]  /*0d20*/  SHF.R.U32.HI R5, RZ, 0x10, R5 ;  /* 0x00000010ff057819 */ /* 0x000fe40000011605 */
[----:B------:R-:W-:Y:S02]  /*0d30*/  SHF.R.U32.HI R7, RZ, 0x10, R7 ;  /* 0x00000010ff077819 */ /* 0x000fe40000011607 */
        /* <DEDUP_REMOVED lines=39> */
[----:B01234-:R-:W-:-:S07]  /*0fb0*/  PRMT R215, R215, 0x5410, R7 ;  /* 0x00005410d7d77816 */ /* 0x01ffce0000000007 */
.L_x_9036:
[----:B------:R-:W-:Y:S02]  /*0fc0*/  UIMAD.WIDE UR6, UR24, 0x4, UR14 ;  /* 0x00000004180678a5 */ /* 0x000fe4000f8e020e */
[----:B------:R-:W-:-:S04]  /*0fd0*/  UIMAD.WIDE UR26, UR24, 0x4, UR12 ;  /* 0x00000004181a78a5 */ /* 0x000fc8000f8e020c */
[----:B------:R-:W-:Y:S02]  /*0fe0*/  MOV R124, UR6 ;  /* 0x00000006007c7c02 */ /* 0x000fe40008000f00 */
[----:B------:R-:W-:Y:S01]  /*0ff0*/  MOV R125, UR7 ;  /* 0x00000007007d7c02 */ /* 0x000fe20008000f00 */
[----:B------:R-:W-:-:S04]  /*1000*/  UIMAD.WIDE UR6, UR24, 0x4, UR16 ;  /* 0x00000004180678a5 */ /* 0x000fc8000f8e0210 */
[----:B--2---:R-:W2:Y:S01]  /*1010*/  LDG.E R124, desc[UR10][R124.64] ;  /* 0x0000000a7c7c7981 */ /* 0x004ea2000c1e1900 */
[----:B-1-3--:R-:W-:Y:S02]  /*1020*/  MOV R122, UR26 ;  /* 0x0000001a007a7c02 */ /* 0x00afe40008000f00 */
[----:B0-----:R-:W-:Y:S02]  /*1030*/  MOV R120, UR6 ;  /* 0x0000000600787c02 */ /* 0x001fe40008000f00 */
        /* <DEDUP_REMOVED lines=15> */
[----:B------:R-:W-:Y:S01]  /*1130*/  UIADD3 UR7, UPT, UPT, UR27, -0x1, URZ ;  /* 0xffffffff1b077890 */ /* 0x000fe2000fffe0ff */
[C---:B------:R-:W-:Y:S01]  /*1140*/  ISETP.GE.U32.AND P0, PT, R2.reuse, 0x100, PT ;  /* 0x000001000200780c */ /* 0x040fe20003f06070 */
[----:B------:R-:W-:Y:S01]  /*1150*/  UIMAD UR6, UR24, UR8, URZ ;  /* 0x00000008180672a4 */ /* 0x000fe2000f8e02ff */
[----:B------:R-:W1:Y:S01]  /*1160*/  S2R R0, SR_TID.X ;  /* 0x0000000000007919 */ /* 0x000e620000002100 */
[----:B------:R-:W-:Y:S01]  /*1170*/  ISETP.NE.AND P6, PT, RZ, UR28, PT ;  /* 0x0000001cff007c0c */ /* 0x000fe2000bfc5270 */
[----:B------:R-:W-:Y:S01]  /*1180*/  BSSY.RECONVERGENT B1, `(.L_x_8882) ;  /* 0x0000049000017945 */ /* 0x000fe20003800200 */
[----:B------:R-:W-:Y:S01]  /*1190*/  MOV R122, UR7 ;  /* 0x00000007007a7c02 */ /* 0x000fe20008000f00 */
[----:B------:R-:W-:Y:S01]  /*11a0*/  USHF.R.S32.HI UR7, URZ, 0x1f, UR6 ;  /* 0x0000001fff077899 */ /* 0x000fe20008011406 */
[----:B------:R-:W-:Y:S02]  /*11b0*/  ISETP.GE.U32.AND P1, PT, R2, 0x200, PT ;  /* 0x000002000200780c */ /* 0x000fe40003f26070 */
[----:B------:R-:W-:-:S02]  /*11c0*/  CS2R R134, SRZ ;  /* 0x0000000000867805 */ /* 0x000fc4000001ff00 */
[----:B------:R-:W-:Y:S01]  /*11d0*/  ISETP.GE.U32.AND P2, PT, R2, 0x300, PT ;  /* 0x000003000200780c */ /* 0x000fe20003f46070 */
[----:B------:R-:W-:Y:S01]  /*11e0*/  ULEA.HI UR7, UR7, UR6, URZ, 0x2 ;  /* 0x0000000607077291 */ /* 0x000fe2000f8f10ff */
[----:B0-----:R-:W-:Y:S01]  /*11f0*/  IMAD R121, R122, UR8, RZ ;  /* 0x000000087a797c24 */ /* 0x001fe2000f8e02ff */
[C---:B------:R-:W-:Y:S02]  /*1200*/  ISETP.GE.U32.AND P3, PT, R2.reuse, 0x400, PT ;  /* 0x000004000200780c */ /* 0x040fe40003f66070 */
[----:B------:R-:W-:Y:S02]  /*1210*/  ISETP.GE.U32.AND P4, PT, R2, 0x500, PT ;  /* 0x000005000200780c */ /* 0x000fe40003f86070 */
[----:B------:R-:W-:Y:S02]  /*1220*/  SHF.R.S32.HI R122, RZ, 0x1f, R121 ;  /* 0x0000001fff7a7819 */ /* 0x000fe40000011479 */
[----:B------:R-:W-:Y:S02]  /*1230*/  MOV R195, UR7 ;  /* 0x0000000700c37c02 */ /* 0x000fe40008000f00 */
[----:B------:R-:W-:-:S02]  /*1240*/  LEA.HI R121, R122, R121, RZ, 0x2 ;  /* 0x000000797a797211 */ /* 0x000fc400078f10ff */
[----:B------:R-:W-:Y:S02]  /*1250*/  ISETP.GE.U32.AND P5, PT, R2, 0x600, PT ;  /* 0x000006000200780c */ /* 0x000fe40003fa6070 */
        /* <DEDUP_REMOVED lines=31> */
[----:B------:R-:W-:Y:S01]  /*1450*/  FMUL.FTZ R142, R121, UR26 ;  /* 0x0000001a798e7c20 */ /* 0x000fe20008410000 */
[----:B------:R-:W-:Y:S02]  /*1460*/  HADD2.F32 R121, -RZ, R130.H0_H0 ;  /* 0x20000082ff797230 */ /* 0x000fe40000004100 */
[----:B------:R-:W-:Y:S01]  /*1470*/  FMUL.FTZ R140, R140, R133 ;  /* 0x000000858c8c7220 */ /* 0x000fe20000410000 */
[----:B------:R-:W-:Y:S01]  /*1480*/  FMUL.FTZ R143, R122, UR26 ;  /* 0x0000001a7a8f7c20 */ /* 0x000fe20008410000 */
[----:B------:R-:W-:Y:S01]  /*1490*/  FMUL.FTZ R3, R3, UR26 ;  /* 0x0000001a03037c20 */ /* 0x000fe20008410000 */
        /* <DEDUP_REMOVED lines=10> */
[----:B------:R-:W-:Y:S01]  /*1540*/  FMUL.FTZ R146, R123, UR26 ;  /* 0x0000001a7b927c20 */ /* 0x000fe20008410000 */
[----:B------:R-:W-:-:S02]  /*1550*/  HADD2.F32 R132, -RZ, R132.H0_H0 ;  /* 0x20000084ff847230 */ /* 0x000fc40000004100 */
[----:B------:R-:W-:Y:S01]  /*1560*/  FADD.FTZ R123, R120, R141 ;  /* 0x0000008d787b7221 */ /* 0x000fe20000010000 */
[----:B------:R-:W-:Y:S02]  /*1570*/  FFMA.FTZ R120, R142, R141, R121 ;  /* 0x0000008d8e787223 */ /* 0x000fe40000010079 */
        /* <DEDUP_REMOVED lines=9> */
.L_x_8883:
[----:B------:R-:W-:Y:S05]  /*1610*/  BSYNC.RECONVERGENT B1 ;  /* 0x0000000000017941 */ /* 0x000fea0003800200 */
.L_x_8882:
        /* <DEDUP_REMOVED lines=21> */
[----:B------:R-:W-:Y:S02]  /*1770*/  MOV R130, R125 ;  /* 0x0000007d00827202 */ /* 0x000fe40000000f00 */
[----:B------:R-:W-:Y:S01]  /*1780*/  SHF.R.U32.HI R132, RZ, 0x10, R125 ;  /* 0x00000010ff847819 */ /* 0x000fe2000001167d */
        /* <DEDUP_REMOVED lines=32> */
.L_x_8885:
[----:B------:R-:W-:Y:S05]  /*1990*/  BSYNC.RECONVERGENT B1 ;  /* 0x0000000000017941 */ /* 0x000fea0003800200 */
.L_x_8884:
        /* <DEDUP_REMOVED lines=55> */
.L_x_8887:
[----:B------:R-:W-:Y:S05]  /*1d10*/  BSYNC.RECONVERGENT B1 ;  /* 0x0000000000017941 */ /* 0x000fea0003800200 */
.L_x_8886:
        /* <DEDUP_REMOVED lines=55> */
.L_x_8889:
[----:B------:R-:W-:Y:S05]  /*2090*/  BSYNC.RECONVERGENT B1 ;  /* 0x0000000000017941 */ /* 0x000fea0003800200 */
.L_x_8888:
        /* <DEDUP_REMOVED lines=55> */
.L_x_8891:
[----:B------:R-:W-:Y:S05]  /*2410*/  BSYNC.RECONVERGENT B1 ;  /* 0x0000000000017941 */ /* 0x000fea0003800200 */
.L_x_8890:
        /* <DEDUP_REMOVED lines=55> */
.L_x_8893:
[----:B------:R-:W-:Y:S05]  /*2790*/  BSYNC.RECONVERGENT B1 ;  /* 0x0000000000017941 */ /* 0x000fea0003800200 */
.L_x_8892:
        /* <DEDUP_REMOVED lines=17> */
[----:B------:R-:W-:-:S03]  /*28b0*/  SHF.R.U64 R132, R124, 0x10, R125 ;  /* 0x000000107c847819 */ /* 0x000fc6000000127d */
[----:B------:R-:W-:Y:S02]  /*28c0*/  HADD2.F32 R131, -RZ, R131.H0_H0 ;  /* 0x20000083ff837230 */ /* 0x000fe40000004100 */
[C---:B----4-:R-:W-:Y:S01]  /*28d0*/  FADD.FTZ R120, -R128.reuse, R120 ;  /* 0x0000007880787221 */ /* 0x050fe20000010100 */
[----:B------:R-:W-:Y:S01]  /*28e0*/  FADD.FTZ R121, -R128, R121 ;  /* 0x0000007980797221 */ /* 0x000fe20000010100 */
[----:B------:R-:W-:Y:S02]  /*28f0*/  MOV R129, R125 ;  /* 0x0000007d00817202 */ /* 0x000fe40000000f00 */
[----:B------:R-:W-:Y:S01]  /*2900*/  FMUL.FTZ R187, R120, UR26 ;  /* 0x0000001a78bb7c20 */ /* 0x000fe20008410000 */
[----:B------:R-:W-:Y:S02]  /*2910*/  HADD2.F32 R120, -RZ, R132.H0_H0 ;  /* 0x20000084ff787230 */ /* 0x000fe40000004100 */
[----:B------:R-:W-:Y:S01]  /*2920*/  FMUL.FTZ R190, R121, UR26 ;  /* 0x0000001a79be7c20 */ /* 0x000fe20008410000 */
[----:B------:R-:W-:Y:S01]  /*2930*/  FMUL.FTZ R188, R188, R131 ;  /* 0x00000083bcbc7220 */ /* 0x000fe20000410000 */
[----:B------:R-:W-:Y:S01]  /*2940*/  SHF.R.U32.HI R130, RZ, 0x10, R125 ;  /* 0x00000010ff827819 */ /* 0x000fe2000001167d */
[----:B------:R-:W-:-:S02]  /*2950*/  HADD2.F32 R129, -RZ, R129.H0_H0 ;  /* 0x20000081ff817230 */ /* 0x000fc40000004100 */
[-C--:B------:R-:W-:Y:S01]  /*2960*/  FMUL.FTZ R189, R189, R120.reuse ;  /* 0x00000078bdbd7220 */ /* 0x080fe20000410000 */
[----:B------:R-:W-:Y:S01]  /*2970*/  FADD.FTZ R37, R37, R120 ;  /* 0x0000007825257221 */ /* 0x000fe20000010000 */
[----:B------:R-:W-:Y:S01]  /*2980*/  FFMA.FTZ R65, R190, R120, R65 ;  /* 0x00000078be417223 */ /* 0x000fe20000010041 */
[----:B------:R-:W-:Y:S01]  /*2990*/  FADD.FTZ R120, R135, R188 ;  /* 0x000000bc87787221 */ /* 0x000fe20000010000 */
[----:B------:R-:W-:Y:S01]  /*29a0*/  FADD.FTZ R122, -R128, R122 ;  /* 0x0000007a807a7221 */ /* 0x000fe20000010100 */
[----:B------:R-:W-:Y:S01]  /*29b0*/  FFMA.FTZ R121, R187, R188, R134 ;  /* 0x000000bcbb797223 */ /* 0x000fe20000010086 */
[----:B------:R-:W-:Y:S02]  /*29c0*/  HADD2.F32 R130, -RZ, R130.H0_H0 ;  /* 0x20000082ff827230 */ /* 0x000fe40000004100 */
[----:B------:R-:W-:Y:S01]  /*29d0*/  FADD.FTZ R125, R120, R189 ;  /* 0x000000bd787d7221 */ /* 0x000fe20000010000 */
[----:B------:R-:W-:Y:S01]  /*29e0*/  FADD.FTZ R123, -R128, R123 ;  /* 0x0000007b807b7221 */ /* 0x000fe20000010100 */
        /* <DEDUP_REMOVED lines=16> */
.L_x_8881:
        /* <DEDUP_REMOVED lines=23> */
[----:B------:R0:W5:Y:S02]  /*2c60*/  @P0 LDG.E.128 R4, desc[UR10][R120.64] ;  /* 0x0000000a78040981 */ /* 0x000164000c1e1d00 */
[----:B------:R-:W4:Y:S01]  /*2c70*/  @P4 LDC.64 R122, c[0x0][0x438] ;  /* 0x00010e00ff7a4b82 */ /* 0x000f220000000a00 */
[C---:B-1----:R-:W-:Y:S01]  /*2c80*/  @P1 IMAD.WIDE.U32 R126, R217.reuse, 0x10, R126 ;  /* 0x00000010d97e1825 */ /* 0x042fe200078e007e */
[----:B------:R-:W-:-:S04]  /*2c90*/  @P1 IADD3 R217, PT, PT, R217, 0x100, RZ ;  /* 0x00000100d9d91810 */ /* 0x000fc80007ffe0ff */
[----:B------:R0:W5:Y:S02]  /*2ca0*/  @P1 LDG.E.128 R92, desc[UR10][R126.64] ;  /* 0x0000000a7e5c1981 */ /* 0x000164000c1e1d00 */
[----:B------:R-:W1:Y:S01]  /*2cb0*/  @P5 LDC.64 R124, c[0x0][0x438] ;  /* 0x00010e00ff7c5b82 */ /* 0x000e620000000a00 */
[C---:B--2---:R-:W-:Y:S01]  /*2cc0*/  @P2 IMAD.WIDE.U32 R130, R217.reuse, 0x10, R130 ;  /* 0x00000010d9822825 */ /* 0x044fe200078e0082 */
[----:B------:R-:W-:-:S04]  /*2cd0*/  @P2 IADD3 R217, PT, PT, R217, 0x100, RZ ;  /* 0x00000100d9d92810 */ /* 0x000fc80007ffe0ff */
[----:B------:R0:W5:Y:S02]  /*2ce0*/  @P2 LDG.E.128 R96, desc[UR10][R130.64] ;  /* 0x0000000a82602981 */ /* 0x000164000c1e1d00 */
[----:B------:R-:W2:Y:S01]  /*2cf0*/  @P6 LDC.64 R128, c[0x0][0x438] ;  /* 0x00010e00ff806b82 */ /* 0x000ea20000000a00 */
[C---:B---3--:R-:W-:Y:S01]  /*2d00*/  @P3 IMAD.WIDE.U32 R132, R217.reuse, 0x10, R132 ;  /* 0x00000010d9843825 */ /* 0x048fe200078e0084 */
[----:B------:R-:W-:-:S04]  /*2d10*/  @P3 IADD3 R217, PT, PT, R217, 0x100, RZ ;  /* 0x00000100d9d93810 */ /* 0x000fc80007ffe0ff */
[----:B------:R0:W5:Y:S01]  /*2d20*/  @P3 LDG.E.128 R100, desc[UR10][R132.64] ;  /* 0x0000000a84643981 */ /* 0x000162000c1e1d00 */
[C---:B----4-:R-:W-:Y:S01]  /*2d30*/  @P4 IMAD.WIDE.U32 R122, R217.reuse, 0x10, R122 ;  /* 0x00000010d97a4825 */ /* 0x050fe200078e007a */
[----:B------:R-:W-:-:S04]  /*2d40*/  @P4 IADD3 R217, PT, PT, R217, 0x100, RZ ;  /* 0x00000100d9d94810 */ /* 0x000fc80007ffe0ff */
[----:B------:R0:W5:Y:S01]  /*2d50*/  @P4 LDG.E.128 R104, desc[UR10][R122.64] ;  /* 0x0000000a7a684981 */ /* 0x000162000c1e1d00 */
[C---:B-1----:R-:W-:Y:S01]  /*2d60*/  @P5 IMAD.WIDE.U32 R124, R217.reuse, 0x10, R124 ;  /* 0x00000010d97c5825 */ /* 0x042fe200078e007c */
[----:B------:R-:W-:-:S04]  /*2d70*/  @P5 IADD3 R217, PT, PT, R217, 0x100, RZ ;  /* 0x00000100d9d95810 */ /* 0x000fc80007ffe0ff */
[----:B------:R0:W5:Y:S01]  /*2d80*/  @P5 LDG.E.128 R108, desc[UR10][R124.64] ;  /* 0x0000000a7c6c5981 */ /* 0x000162000c1e1d00 */
[----:B--2---:R-:W-:-:S05]  /*2d90*/  @P6 IMAD.WIDE.U32 R128, R217, 0x10, R128 ;  /* 0x00000010d9806825 */ /* 0x004fca00078e0080 */
[----:B------:R0:W5:Y:S02]  /*2da0*/  @P6 LDG.E.128 R112, desc[UR10][R128.64] ;  /* 0x0000000a80706981 */ /* 0x000164000c1e1d00 */
.L_x_8894:
[----:B------:R-:W-:Y:S05]  /*2db0*/  BSYNC.RECONVERGENT B0 ;  /* 0x0000000000007941 */ /* 0x000fea0003800200 */
.L_x_8880:
        /* <DEDUP_REMOVED lines=31> */
.L_x_8896:
[----:B------:R-:W-:Y:S05]  /*2fb0*/  BSYNC.RECONVERGENT B0 ;  /* 0x0000000000007941 */ /* 0x000fea0003800200 */
.L_x_8895:
        /* <DEDUP_REMOVED lines=32> */
[----:B------:R-:W-:Y:S01]  /*31c0*/  HFMA2 R125, -RZ, RZ, 0, 0 ;  /* 0x00000000ff7d7431 */ /* 0x000fe200000001ff */
[----:B------:R-:W-:Y:S01]  /*31d0*/  P2R R124, PR, RZ, 0x4 ;  /* 0x00000004ff7c7803 */ /* 0x000fe20000000000 */
        /* <DEDUP_REMOVED lines=26> */
.L_x_8899:
        /* <DEDUP_REMOVED lines=17> */
.L_x_8902:
        /* <DEDUP_REMOVED lines=13> */
.L_x_8903:
        /* <DEDUP_REMOVED lines=13> */
.L_x_8904:
        /* <DEDUP_REMOVED lines=14> */
.L_x_8901:
        /* <DEDUP_REMOVED lines=15> */
[----:B------:R-:W-:Y:S01]  /*3800*/  FSEL R117, R120, RZ, P1 ;  /* 0x000000ff78757208 */ /* 0x000fe20000800000 */
[----:B------:R-:W-:Y:S06]  /*3810*/  BRA.U !UP3, `(.L_x_8906) ;  /* 0x000000010b307547 */ /* 0x000fec000b800000 */
        /* <DEDUP_REMOVED lines=12> */
.L_x_8906:
        /* <DEDUP_REMOVED lines=13> */
.L_x_8907:
        /* <DEDUP_REMOVED lines=13> */
.L_x_8908:
        /* <DEDUP_REMOVED lines=10> */
.L_x_8900:
[----:B------:R-:W-:-:S04]  /*3b20*/  UISETP.NE.U32.AND UP0, UPT, UR4, URZ, UPT ;  /* 0x000000ff0400728c */ /* 0x000fc8000bf05070 */
[----:B------:R-:W-:-:S09]  /*3b30*/  UISETP.NE.AND.EX UP0, UPT, UR5, URZ, UPT, UP0 ;  /* 0x000000ff0500728c */ /* 0x000fd2000bf05300 */
[----:B------:R-:W-:Y:S05]  /*3b40*/  BRA.U UP0, `(.L_x_8909) ;  /* 0x0000000100f47547 */ /* 0x000fea000b800000 */
[----:B------:R-:W-:Y:S05]  /*3b50*/  BRA.U !UP3, `(.L_x_8910) ;  /* 0x000000010b387547 */ /* 0x000fea000b800000 */
[----:B------:R-:W-:Y:S01]  /*3b60*/  PLOP3.LUT P0, PT, PT, PT, UP2, 0x80, 0x8 ;  /* 0x000000000008781c */ /* 0x000fe20003f0f028 */
[----:B------:R-:W-:Y:S01]  /*3b70*/  HADD2.F32 R122, -RZ, R208.H0_H0 ;  /* 0x200000d0ff7a7230 */ /* 0x000fe20000004100 */
[----:B------:R-:W-:Y:S01]  /*3b80*/  PLOP3.LUT P1, PT, PT, PT, UP2, 0x80, 0x8 ;  /* 0x000000000008781c */ /* 0x000fe20003f2f028 */
[----:B------:R-:W-:Y:S01]  /*3b90*/  HADD2.F32 R123, -RZ, R223.H0_H0 ;  /* 0x200000dfff7b7230 */ /* 0x000fe20000004100 */
[----:B------:R-:W-:Y:S02]  /*3ba0*/  PLOP3.LUT P2, PT, PT, PT, UP2, 0x80, 0x8 ;  /* 0x000000000008781c */ /* 0x000fe40003f4f028 */
[----:B-----5:R-:W-:-:S07]  /*3bb0*/  MOV R120, R4 ;  /* 0x0000000400787202 */ /* 0x020fce0000000f00 */
[----:B------:R-:W-:-:S04]  /*3bc0*/  @P0 FFMA.FTZ R121, R3, UR6, R126 ;  /* 0x0000000603790c23 */ /* 0x000fc8000801007e */
[----:B------:R-:W-:-:S04]  /*3bd0*/  @P1 FADD.FTZ R121, R140, -R121 ;  /* 0x800000798c791221 */ /* 0x000fc80000010000 */
[----:B------:R-:W-:-:S04]  /*3be0*/  @P2 FFMA.FTZ R120, R121, UR26, R4 ;  /* 0x0000001a79782c23 */ /* 0x000fc80008010004 */
[----:B------:R-:W-:-:S04]  /*3bf0*/  FMUL.FTZ R121, R120, UR30 ;  /* 0x0000001e78797c20 */ /* 0x000fc80008410000 */
[-C--:B------:R-:W-:Y:S01]  /*3c00*/  FMUL.FTZ R120, R122, R121.reuse ;  /* 0x000000797a787220 */ /* 0x080fe20000410000 */
[----:B------:R-:W-:-:S04]  /*3c10*/  FFMA.FTZ R32, R123, R121, R32 ;  /* 0x000000797b207223 */ /* 0x000fc80000010020 */
[----:B------:R-:W-:-:S04]  /*3c20*/  F2FP.F16.F32.PACK_AB R120, RZ, R120 ;  /* 0x00000078ff78723e */ /* 0x000fc800000000ff */
[----:B------:R-:W-:-:S07]  /*3c30*/  PRMT R136, R120, 0x7610, R136 ;  /* 0x0000761078887816 */ /* 0x000fce0000000088 */
.L_x_8910:
[----:B------:R-:W-:Y:S05]  /*3c40*/  BRA.U !UP3, `(.L_x_8911) ;  /* 0x000000010b387547 */ /* 0x000fea000b800000 */
[----:B------:R-:W-:Y:S01]  /*3c50*/  PLOP3.LUT P0, PT, PT, PT, UP2, 0x80, 0x8 ;  /* 0x000000000008781c */ /* 0x000fe20003f0f028 */
[----:B------:R-:W-:Y:S01]  /*3c60*/  HADD2.F32 R121, -RZ, R208.H1_H1 ;  /* 0x300000d0ff797230 */ /* 0x000fe20000004100 */
[----:B------:R-:W-:Y:S02]  /*3c70*/  PLOP3.LUT P1, PT, PT, PT, UP2, 0x80, 0x8 ;  /* 0x000000000008781c */ /* 0x000fe40003f2f028 */
[----:B------:R-:W-:Y:S02]  /*3c80*/  PLOP3.LUT P2, PT, PT, PT, UP2, 0x80, 0x8 ;  /* 0x000000000008781c */ /* 0x000fe40003f4f028 */
[----:B-----5:R-:W-:-:S07]  /*3c90*/  MOV R120, R5 ;  /* 0x0000000500787202 */ /* 0x020fce0000000f00 */
[----:B------:R-:W-:-:S04]  /*3ca0*/  @P0 FFMA.FTZ R122, R142, UR6, R126 ;  /* 0x000000068e7a0c23 */ /* 0x000fc8000801007e */
[----:B------:R-:W-:-:S04]  /*3cb0*/  @P1 FADD.FTZ R122, R141, -R122 ;  /* 0x8000007a8d7a1221 */ /* 0x000fc80000010000 */
[----:B------:R-:W-:Y:S01]  /*3cc0*/  @P2 FFMA.FTZ R120, R122, UR26, R5 ;  /* 0x0000001a7a782c23 */ /* 0x000fe20008010005 */
[----:B------:R-:W-:-:S03]  /*3cd0*/  HADD2.F32 R122, -RZ, R225.H0_H0 ;  /* 0x200000e1ff7a7230 */ /* 0x000fc60000004100 */
[----:B------:R-:W-:-:S04]  /*3ce0*/  FMUL.FTZ R120, R120, UR30 ;  /* 0x0000001e78787c20 */ /* 0x000fc80008410000 */
[-C--:B------:R-:W-:Y:S01]  /*3cf0*/  FMUL.FTZ R121, R121, R120.reuse ;  /* 0x0000007879797220 */ /* 0x080fe20000410000 */
[----:B------:R-:W-:-:S04]  /*3d00*/  FFMA.FTZ R33, R122, R120, R33 ;  /* 0x000000787a217223 */ /* 0x000fc80000010021 */
[----:B------:R-:W-:-:S04]  /*3d10*/  F2FP.F16.F32.PACK_AB R121, RZ, R121 ;  /* 0x00000079ff79723e */ /* 0x000fc800000000ff */
[----:B------:R-:W-:-:S07]  /*3d20*/  PRMT R137, R121, 0x7610, R137 ;  /* 0x0000761079897816 */ /* 0x000fce0000000089 */
.L_x_8911:
[----:B------:R-:W-:Y:S05]  /*3d30*/  BRA.U !UP3, `(.L_x_8912) ;  /* 0x000000010b387547 */ /* 0x000fea000b800000 */
[----:B------:R-:W-:Y:S01]  /*3d40*/  PLOP3.LUT P0, PT, PT, PT, UP2, 0x80, 0x8 ;  /* 0x000000000008781c */ /* 0x000fe20003f0f028 */
[----:B------:R-:W-:Y:S01]  /*3d50*/  HADD2.F32 R122, -RZ, R209.H0_H0 ;  /* 0x200000d1ff7a7230 */ /* 0x000fe20000004100 */
[----:B------:R-:W-:Y:S01]  /*3d60*/  PLOP3.LUT P1, PT, PT, PT, UP2, 0x80, 0x8 ;  /* 0x000000000008781c */ /* 0x000fe20003f2f028 */
[----:B------:R-:W-:Y:S01]  /*3d70*/  HADD2.F32 R123, -RZ, R223.H1_H1 ;  /* 0x300000dfff7b7230 */ /* 0x000fe20000004100 */
        /* <DEDUP_REMOVED lines=10> */
.L_x_8912:
        /* <DEDUP_REMOVED lines=16> */
.L_x_8909:
[----:B------:R-:W-:Y:S02]  /*3f20*/  PLOP3.LUT P3, PT, PT, PT, UP2, 0x80, 0x8 ;  /* 0x000000000008781c */ /* 0x000fe40003f6f028 */
[----:B------:R-:W-:Y:S02]  /*3f30*/  PLOP3.LUT P5, PT, PT, PT, UP2, 0x80, 0x8 ;  /* 0x000000000008781c */ /* 0x000fe40003faf028 */
[----:B------:R-:W-:Y:S02]  /*3f40*/  PLOP3.LUT P4, PT, PT, PT, UP2, 0x80, 0x8 ;  /* 0x000000000008781c */ /* 0x000fe40003f8f028 */
[----:B------:R-:W-:Y:S02]  /*3f50*/  PLOP3.LUT P0, PT, PT, PT, UP2, 0x80, 0x8 ;  /* 0x000000000008781c */ /* 0x000fe40003f0f028 */
[----:B------:R-:W-:Y:S02]  /*3f60*/  PLOP3.LUT P1, PT, PT, PT, UP2, 0x80, 0x8 ;  /* 0x000000000008781c */ /* 0x000fe40003f2f028 */
[----:B------:R-:W-:-:S02]  /*3f70*/  PLOP3.LUT P2, PT, PT, PT, UP2, 0x80, 0x8 ;  /* 0x000000000008781c */ /* 0x000fc40003f4f028 */
[----:B-----5:R-:W-:Y:S01]  /*3f80*/  MOV R118, R6 ;  /* 0x0000000600767202 */ /* 0x020fe20000000f00 */
[--C-:B------:R-:W-:Y:S01]  /*3f90*/  @P3 FFMA.FTZ R121, R3, UR6, R126.reuse ;  /* 0x0000000603793c23 */ /* 0x100fe2000801007e */
[----:B------:R-:W-:Y:S01]  /*3fa0*/  PLOP3.LUT P3, PT, PT, PT, UP2, 0x80, 0x8 ;  /* 0x000000000008781c */ /* 0x000fe20003f6f028 */
[--C-:B------:R-:W-:Y:S01]  /*3fb0*/  @P5 FFMA.FTZ R117, R143, UR6, R126.reuse ;  /* 0x000000068f755c23 */ /* 0x100fe2000801007e */
[----:B------:R-:W-:Y:S01]  /*3fc0*/  PLOP3.LUT P5, PT, PT, PT, UP2, 0x80, 0x8 ;  /* 0x000000000008781c */ /* 0x000fe20003faf028 */
[----:B------:R-:W-:Y:S01]  /*3fd0*/  @P4 FFMA.FTZ R116, R142, UR6, R126 ;  /* 0x000000068e744c23 */ /* 0x000fe2000801007e */
[----:B------:R-:W-:Y:S01]  /*3fe0*/  PLOP3.LUT P4, PT, PT, PT, UP2, 0x80, 0x8 ;  /* 0x000000000008781c */ /* 0x000fe20003f8f028 */
[----:B------:R-:W-:Y:S01]  /*3ff0*/  @P0 FADD.FTZ R117, R144, -R117 ;  /* 0x8000007590750221 */ /* 0x000fe20000010000 */
[----:B------:R-:W-:Y:S01]  /*4000*/  PLOP3.LUT P0, PT, PT, PT, UP2, 0x80, 0x8 ;  /* 0x000000000008781c */ /* 0x000fe20003f0f028 */
[----:B------:R-:W-:Y:S01]  /*4010*/  @P1 FADD.FTZ R120, R141, -R116 ;  /* 0x800000748d781221 */ /* 0x000fe20000010000 */
[----:B------:R-:W-:Y:S01]  /*4020*/  PLOP3.LUT P1, PT, PT, PT, UP2, 0x80, 0x8 ;  /* 0x000000000008781c */ /* 0x000fe20003f2f028 */
[----:B------:R-:W-:Y:S01]  /*4030*/  @P2 FFMA.FTZ R118, R117, UR26, R6 ;  /* 0x0000001a75762c23 */ /* 0x000fe20008010006 */
[----:B------:R-:W-:-:S02]  /*4040*/  PLOP3.LUT P2, PT, PT, PT, UP2, 0x80, 0x8 ;  /* 0x000000000008781c */ /* 0x000fc40003f4f028 */
[----:B------:R-:W-:Y:S01]  /*4050*/  MOV R117, R5 ;  /* 0x0000000500757202 */ /* 0x000fe20000000f00 */
[----:B------:R-:W-:Y:S01]  /*4060*/  @P3 FFMA.FTZ R116, R146, UR6, R126 ;  /* 0x0000000692743c23 */ /* 0x000fe2000801007e */
[----:B------:R-:W-:-:S03]  /*4070*/  MOV R119, R7 ;  /* 0x0000000700777202 */ /* 0x000fc60000000f00 */
[----:B------:R-:W-:Y:S01]  /*4080*/  @P5 FADD.FTZ R122, R145, -R116 ;  /* 0x80000074917a5221 */ /* 0x000fe20000010000 */
[----:B------:R-:W-:Y:S01]  /*4090*/  @P4 FADD.FTZ R121, R140, -R121 ;  /* 0x800000798c794221 */ /* 0x000fe20000010000 */
[----:B------:R-:W-:Y:S02]  /*40a0*/  MOV R116, R4 ;  /* 0x0000000400747202 */ /* 0x000fe40000000f00 */
[----:B------:R-:W-:Y:S01]  /*40b0*/  @P1 FFMA.FTZ R117, R120, UR26, R5 ;  /* 0x0000001a78751c23 */ /* 0x000fe20008010005 */
[----:B------:R-:W-:Y:S01]  /*40c0*/  @P0 FFMA.FTZ R119, R122, UR26, R7 ;  /* 0x0000001a7a770c23 */ /* 0x000fe20008010007 */
[----:B------:R-:W-:Y:S01]  /*40d0*/  @P2 FFMA.FTZ R116, R121, UR26, R4 ;  /* 0x0000001a79742c23 */ /* 0x000fe20008010004 */
        /* <DEDUP_REMOVED lines=8> */
.L_x_8913:
[----:B------:R-:W-:Y:S05]  /*4160*/  BRA.U !UP3, `(.L_x_8914) ;  /* 0x000000010b1c7547 */ /* 0x000fea000b800000 */
[----:B------:R-:W-:Y:S02]  /*4170*/  HADD2.F32 R121, -RZ, R208.H1_H1 ;  /* 0x300000d0ff797230 */ /* 0x000fe40000004100 */
[----:B------:R-:W-:Y:S01]  /*4180*/  FMUL.FTZ R120, R117, UR30 ;  /* 0x0000001e75787c20 */ /* 0x000fe20008410000 */
[----:B------:R-:W-:-:S03]  /*4190*/  HADD2.F32 R122, -RZ, R225.H0_H0 ;  /* 0x200000e1ff7a7230 */ /* 0x000fc60000004100 */
[-C--:B------:R-:W-:Y:S02]  /*41a0*/  FMUL.FTZ R121, R121, R120.reuse ;  /* 0x0000007879797220 */ /* 0x080fe40000410000 */
[----:B------:R-:W-:-:S03]  /*41b0*/  FFMA.FTZ R33, R122, R120, R33 ;  /* 0x000000787a217223 */ /* 0x000fc60000010021 */
[----:B------:R-:W-:-:S04]  /*41c0*/  F2FP.F16.F32.PACK_AB R121, RZ, R121 ;  /* 0x00000079ff79723e */ /* 0x000fc800000000ff */
[----:B------:R-:W-:-:S07]  /*41d0*/  PRMT R137, R121, 0x7610, R137 ;  /* 0x0000761079897816 */ /* 0x000fce0000000089 */
.L_x_8914:
[----:B------:R-:W-:Y:S05]  /*41e0*/  BRA.U !UP3, `(.L_x_8915) ;  /* 0x000000010b1c7547 */ /* 0x000fea000b800000 */
[----:B------:R-:W-:Y:S02]  /*41f0*/  HADD2.F32 R120, -RZ, R209.H0_H0 ;  /* 0x200000d1ff787230 */ /* 0x000fe40000004100 */
[----:B------:R-:W-:Y:S01]  /*4200*/  FMUL.FTZ R121, R118, UR30 ;  /* 0x0000001e76797c20 */ /* 0x000fe20008410000 */
[----:B------:R-:W-:-:S03]  /*4210*/  HADD2.F32 R123, -RZ, R223.H1_H1 ;  /* 0x300000dfff7b7230 */ /* 0x000fc60000004100 */
[-C--:B------:R-:W-:Y:S02]  /*4220*/  FMUL.FTZ R120, R120, R121.reuse ;  /* 0x0000007978787220 */ /* 0x080fe40000410000 */
[----:B------:R-:W-:-:S03]  /*4230*/  FFMA.FTZ R34, R123, R121, R34 ;  /* 0x000000797b227223 */ /* 0x000fc60000010022 */
[----:B------:R-:W-:-:S04]  /*4240*/  F2FP.F16.F32.PACK_AB R120, RZ, R120 ;  /* 0x00000078ff78723e */ /* 0x000fc800000000ff */
[----:B------:R-:W-:-:S07]  /*4250*/  PRMT R138, R120, 0x7610, R138 ;  /* 0x00007610788a7816 */ /* 0x000fce000000008a */
.L_x_8915:
        /* <DEDUP_REMOVED lines=8> */
.L_x_8905:
        /* <DEDUP_REMOVED lines=14> */
.L_x_8916:
[----:B------:R-:W-:Y:S02]  /*43c0*/  IADD3 R195, PT, PT, R195, 0x100, RZ ;  /* 0x00000100c3c37810 */ /* 0x000fe40007ffe0ff */
[----:B------:R-:W-:-:S07]  /*43d0*/  IADD3 R125, PT, PT, R125, 0x100, RZ ;  /* 0x000001007d7d7810 */ /* 0x000fce0007ffe0ff */
.L_x_8898:
[----:B------:R-:W-:Y:S05]  /*43e0*/  BSYNC.RECONVERGENT B0 ;  /* 0x0000000000007941 */ /* 0x000fea0003800200 */
.L_x_8897:
        /* <DEDUP_REMOVED lines=13> */
.L_x_8919:
        /* <DEDUP_REMOVED lines=13> */
[----:B-1----:R-:W-:Y:S01]  /*4590*/  @P2 FADD.FTZ R121, R148, -R117 ;  /* 0x8000007594792221 */ /* 0x002fe20000010000 */
[--C-:B------:R-:W-:Y:S01]  /*45a0*/  @P3 FFMA.FTZ R116, R150, UR6, R126.reuse ;  /* 0x0000000696743c23 */ /* 0x100fe2000801007e */
[----:B------:R-:W-:Y:S01]  /*45b0*/  PLOP3.LUT P3, PT, PT, PT, UP2, 0x80, 0x8 ;  /* 0x000000000008781c */ /* 0x000fe20003f6f028 */
[----:B------:R-:W-:Y:S01]  /*45c0*/  @P5 FFMA.FTZ R117, R151, UR6, R126 ;  /* 0x0000000697755c23 */ /* 0x000fe2000801007e */
[----:B------:R-:W-:Y:S02]  /*45d0*/  PLOP3.LUT P2, PT, PT, PT, UP2, 0x80, 0x8 ;  /* 0x000000000008781c */ /* 0x000fe40003f4f028 */
[----:B------:R-:W-:-:S04]  /*45e0*/  PLOP3.LUT P5, PT, PT, PT, UP2, 0x80, 0x8 ;  /* 0x000000000008781c */ /* 0x000fc80003faf028 */
[----:B------:R-:W-:Y:S01]  /*45f0*/  @P4 FADD.FTZ R117, R152, -R117 ;  /* 0x8000007598754221 */ /* 0x000fe20000010000 */
[----:B------:R-:W-:-:S04]  /*4600*/  PLOP3.LUT P4, PT, PT, PT, UP2, 0x80, 0x8 ;  /* 0x000000000008781c */ /* 0x000fc80003f8f028 */
[----:B------:R-:W-:Y:S01]  /*4610*/  @P3 FADD.FTZ R120, R149, -R116 ;  /* 0x8000007495783221 */ /* 0x000fe20000010000 */
[----:B------:R-:W-:Y:S01]  /*4620*/  PLOP3.LUT P3, PT, PT, PT, UP2, 0x80, 0x8 ;  /* 0x000000000008781c */ /* 0x000fe20003f6f028 */
[----:B------:R-:W-:Y:S01]  /*4630*/  @P2 FFMA.FTZ R118, R117, UR26, R94 ;  /* 0x0000001a75762c23 */ /* 0x000fe2000801005e */
[----:B------:R-:W-:Y:S01]  /*4640*/  PLOP3.LUT P2, PT, PT, PT, UP2, 0x80, 0x8 ;  /* 0x000000000008781c */ /* 0x000fe20003f4f028 */
[----:B------:R-:W-:Y:S01]  /*4650*/  @P5 FFMA.FTZ R116, R154, UR6, R126 ;  /* 0x000000069a745c23 */ /* 0x000fe2000801007e */
[----:B------:R-:W-:Y:S02]  /*4660*/  PLOP3.LUT P5, PT, PT, PT, UP2, 0x80, 0x8 ;  /* 0x000000000008781c */ /* 0x000fe40003faf028 */
[----:B------:R-:W-:Y:S02]  /*4670*/  MOV R117, R93 ;  /* 0x0000005d00757202 */ /* 0x000fe40000000f00 */
[----:B------:R-:W-:Y:S01]  /*4680*/  @P4 FADD.FTZ R122, R153, -R116 ;  /* 0x80000074997a4221 */ /* 0x000fe20000010000 */
[----:B------:R-:W-:-:S04]  /*4690*/  MOV R116, R92 ;  /* 0x0000005c00747202 */ /* 0x000fc80000000f00 */
[----:B------:R-:W-:Y:S02]  /*46a0*/  @P3 FFMA.FTZ R117, R120, UR26, R93 ;  /* 0x0000001a78753c23 */ /* 0x000fe4000801005d */
[----:B------:R-:W-:Y:S02]  /*46b0*/  @P2 FFMA.FTZ R119, R122, UR26, R95 ;  /* 0x0000001a7a772c23 */ /* 0x000fe4000801005f */
        /* <DEDUP_REMOVED lines=9> */
.L_x_8922:
[----:B------:R-:W-:Y:S05]  /*4750*/  BRA.U !UP3, `(.L_x_8923) ;  /* 0x000000010b1c7547 */ /* 0x000fea000b800000 */
[----:B------:R-:W-:Y:S02]  /*4760*/  HADD2.F32 R121, -RZ, R210.H1_H1 ;  /* 0x300000d2ff797230 */ /* 0x000fe40000004100 */
[----:B------:R-:W-:Y:S01]  /*4770*/  FMUL.FTZ R120, R117, UR30 ;  /* 0x0000001e75787c20 */ /* 0x000fe20008410000 */
[----:B------:R-:W-:-:S03]  /*4780*/  HADD2.F32 R122, -RZ, R225.H0_H0 ;  /* 0x200000e1ff7a7230 */ /* 0x000fc60000004100 */
[----:B------:R-:W-:Y:S02]  /*4790*/  FMUL.FTZ R121, R120, R121 ;  /* 0x0000007978797220 */ /* 0x000fe40000410000 */
[----:B------:R-:W-:-:S03]  /*47a0*/  FFMA.FTZ R29, R122, R120, R29 ;  /* 0x000000787a1d7223 */ /* 0x000fc6000001001d */
[----:B------:R-:W-:-:S04]  /*47b0*/  F2FP.F16.F32.PACK_AB R121, RZ, R121 ;  /* 0x00000079ff79723e */ /* 0x000fc800000000ff */
[----:B------:R-:W-:-:S07]  /*47c0*/  PRMT R137, R121, 0x7610, R137 ;  /* 0x0000761079897816 */ /* 0x000fce0000000089 */
.L_x_8923:
[----:B------:R-:W-:Y:S05]  /*47d0*/  BRA.U !UP3, `(.L_x_8924) ;  /* 0x000000010b1c7547 */ /* 0x000fea000b800000 */
[----:B------:R-:W-:Y:S02]  /*47e0*/  HADD2.F32 R120, -RZ, R211.H0_H0 ;  /* 0x200000d3ff787230 */ /* 0x000fe40000004100 */
[----:B------:R-:W-:Y:S01]  /*47f0*/  FMUL.FTZ R121, R118, UR30 ;  /* 0x0000001e76797c20 */ /* 0x000fe20008410000 */
[----:B------:R-:W-:-:S03]  /*4800*/  HADD2.F32 R123, -RZ, R223.H1_H1 ;  /* 0x300000dfff7b7230 */ /* 0x000fc60000004100 */
[----:B------:R-:W-:Y:S02]  /*4810*/  FMUL.FTZ R120, R121, R120 ;  /* 0x0000007879787220 */ /* 0x000fe40000410000 */
[----:B------:R-:W-:-:S03]  /*4820*/  FFMA.FTZ R30, R123, R121, R30 ;  /* 0x000000797b1e7223 */ /* 0x000fc6000001001e */
[----:B------:R-:W-:-:S04]  /*4830*/  F2FP.F16.F32.PACK_AB R120, RZ, R120 ;  /* 0x00000078ff78723e */ /* 0x000fc800000000ff */
[----:B------:R-:W-:-:S07]  /*4840*/  PRMT R138, R120, 0x7610, R138 ;  /* 0x00007610788a7816 */ /* 0x000fce000000008a */
.L_x_8924:
[----:B------:R-:W-:Y:S05]  /*4850*/  BRA.U !UP3, `(.L_x_8925) ;  /* 0x000000090bf87547 */ /* 0x000fea000b800000 */
        /* <DEDUP_REMOVED lines=8> */
.L_x_8921:
[----:B------:R-:W-:Y:S05]  /*48e0*/  BRA.U !UP3, `(.L_x_8926) ;  /* 0x000000010b387547 */ /* 0x000fea000b800000 */
[----:B------:R-:W-:Y:S01]  /*48f0*/  PLOP3.LUT P2, PT, PT, PT, UP2, 0x80, 0x8 ;  /* 0x000000000008781c */ /* 0x000fe20003f4f028 */
[----:B-1----:R-:W-:Y:S01]  /*4900*/  HADD2.F32 R122, -RZ, R210.H0_H0 ;  /* 0x200000d2ff7a7230 */ /* 0x002fe20000004100 */
[----:B------:R-:W-:Y:S01]  /*4910*/  PLOP3.LUT P3, PT, PT, PT, UP2, 0x80, 0x8 ;  /* 0x000000000008781c */ /* 0x000fe20003f6f028 */
[----:B------:R-:W-:Y:S01]  /*4920*/  HADD2.F32 R123, -RZ, R223.H0_H0 ;  /* 0x200000dfff7b7230 */ /* 0x000fe20000004100 */
[----:B------:R-:W-:Y:S02]  /*4930*/  PLOP3.LUT P4, PT, PT, PT, UP2, 0x80, 0x8 ;  /* 0x000000000008781c */ /* 0x000fe40003f8f028 */
[----:B0----5:R-:W-:-:S07]  /*4940*/  MOV R120, R92 ;  /* 0x0000005c00787202 */ /* 0x021fce0000000f00 */
        /* <DEDUP_REMOVED lines=8> */
.L_x_8926:
[----:B------:R-:W-:Y:S05]  /*49d0*/  BRA.U !UP3, `(.L_x_8927) ;  /* 0x000000010b387547 */ /* 0x000fea000b800000 */
[----:B------:R-:W-:Y:S01]  /*49e0*/  PLOP3.LUT P2, PT, PT, PT, UP2, 0x80, 0x8 ;  /* 0x000000000008781c */ /* 0x000fe20003f4f028 */
[----:B01----:R-:W-:Y:S01]  /*49f0*/  HADD2.F32 R121, -RZ, R210.H1_H1 ;  /* 0x300000d2ff797230 */ /* 0x003fe20000004100 */
        /* <DEDUP_REMOVED lines=12> */
.L_x_8927:
[----:B------:R-:W-:Y:S05]  /*4ac0*/  BRA.U !UP3, `(.L_x_8928) ;  /* 0x000000010b387547 */ /* 0x000fea000b800000 */
[----:B------:R-:W-:Y:S01]  /*4ad0*/  PLOP3.LUT P2, PT, PT, PT, UP2, 0x80, 0x8 ;  /* 0x000000000008781c */ /* 0x000fe20003f4f028 */
[----:B-1----:R-:W-:Y:S01]  /*4ae0*/  HADD2.F32 R122, -RZ, R211.H0_H0 ;  /* 0x200000d3ff7a7230 */ /* 0x002fe20000004100 */
[----:B------:R-:W-:Y:S01]  /*4af0*/  PLOP3.LUT P3, PT, PT, PT, UP2, 0x80, 0x8 ;  /* 0x000000000008781c */ /* 0x000fe20003f6f028 */
[----:B------:R-:W-:Y:S01]  /*4b00*/  HADD2.F32 R123, -RZ, R223.H1_H1 ;  /* 0x300000dfff7b7230 */ /* 0x000fe20000004100 */
        /* <DEDUP_REMOVED lines=10> */
.L_x_8928:
        /* <DEDUP_REMOVED lines=16> */
.L_x_8920:
        /* <DEDUP_REMOVED lines=19> */
[----:B------:R-:W-:Y:S01]  /*4de0*/  FSEL R117, R120, RZ, P3 ;  /* 0x000000ff78757208 */ /* 0x000fe20001800000 */
[----:B------:R-:W-:Y:S06]  /*4df0*/  BRA.U !UP3, `(.L_x_8930) ;  /* 0x000000010b307547 */ /* 0x000fec000b800000 */
[----:B------:R-:W-:Y:S01]  /*4e00*/  FFMA.FTZ R121, R147, UR6, R126 ;  /* 0x0000000693797c23 */ /* 0x000fe2000801007e */
        /* <DEDUP_REMOVED lines=11> */
.L_x_8930:
[----:B------:R-:W-:Y:S05]  /*4ec0*/  BRA.U !UP3, `(.L_x_8931) ;  /* 0x000000010b307547 */ /* 0x000fea000b800000 */
[----:B------:R-:W-:Y:S01]  /*4ed0*/  FFMA.FTZ R120, R150, UR6, R126 ;  /* 0x0000000696787c23 */ /* 0x000fe2000801007e */
[----:B------:R-:W-:Y:S01]  /*4ee0*/  ISETP.LT.AND P2, PT, RZ, UR27, PT ;  /* 0x0000001bff007c0c */ /* 0x000fe2000bf41270 */
[----:B------:R-:W-:Y:S02]  /*4ef0*/  HADD2.F32 R121, -RZ, R210.H1_H1 ;  /* 0x300000d2ff797230 */ /* 0x000fe40000004100 */
        /* <DEDUP_REMOVED lines=9> */
.L_x_8931:
[----:B------:R-:W-:Y:S05]  /*4f90*/  BRA.U !UP3, `(.L_x_8932) ;  /* 0x000000010b307547 */ /* 0x000fea000b800000 */
[----:B------:R-:W-:Y:S01]  /*4fa0*/  FFMA.FTZ R121, R151, UR6, R126 ;  /* 0x0000000697797c23 */ /* 0x000fe2000801007e */
[----:B------:R-:W-:Y:S01]  /*4fb0*/  ISETP.LT.AND P2, PT, RZ, UR27, PT ;  /* 0x0000001bff007c0c */ /* 0x000fe2000bf41270 */
[----:B------:R-:W-:Y:S02]  /*4fc0*/  HADD2.F32 R122, -RZ, R211.H0_H0 ;  /* 0x200000d3ff7a7230 */ /* 0x000fe40000004100 */
        /* <DEDUP_REMOVED lines=9> */
.L_x_8932:
        /* <DEDUP_REMOVED lines=10> */
.L_x_8929:
[----:B------:R-:W-:Y:S05]  /*5100*/  BRA.U !UP3, `(.L_x_8933) ;  /* 0x000000010b307547 */ /* 0x000fea000b800000 */
        /* <DEDUP_REMOVED lines=12> */
.L_x_8933:
        /* <DEDUP_REMOVED lines=13> */
.L_x_8934:
        /* <DEDUP_REMOVED lines=13> */
.L_x_8935:
[----:B------:R-:W-:Y:S05]  /*5370*/  BRA.U !UP3, `(.L_x_8925) ;  /* 0x000000010b307547 */ /* 0x000fea000b800000 */
[----:B------:R-:W-:Y:S01]  /*5380*/  FFMA.FTZ R120, R154, UR6, R126 ;  /* 0x000000069a787c23 */ /* 0x000fe2000801007e */
        /* <DEDUP_REMOVED lines=11> */
.L_x_8925:
[----:B01----:R-:W0:Y:S02]  /*5440*/  @P1 LDC.64 R120, c[0x0][0x478] ;  /* 0x00011e00ff781b82 */ /* 0x003e240000000a00 */
        /* <DEDUP_REMOVED lines=11> */
.L_x_8936:
[----:B------:R-:W-:Y:S02]  /*5500*/  IADD3 R195, PT, PT, R195, 0x100, RZ ;  /* 0x00000100c3c37810 */ /* 0x000fe40007ffe0ff */
[----:B------:R-:W-:-:S07]  /*5510*/  IADD3 R125, PT, PT, R125, 0x100, RZ ;  /* 0x000001007d7d7810 */ /* 0x000fce0007ffe0ff */
.L_x_8918:
[----:B------:R-:W-:Y:S05]  /*5520*/  BSYNC.RECONVERGENT B0 ;  /* 0x0000000000007941 */ /* 0x000fea0003800200 */
.L_x_8917:
        /* <DEDUP_REMOVED lines=13> */
.L_x_8939:
        /* <DEDUP_REMOVED lines=8> */
[----:B0----5:R-:W-:-:S07]  /*5680*/  MOV R118, R98 ;  /* 0x0000006200767202 */ /* 0x021fce0000000f00 */
[----:B------:R-:W-:Y:S01]  /*5690*/  @P3 FFMA.FTZ R117, R155, UR6, R126 ;  /* 0x000000069b753c23 */ /* 0x000fe2000801007e */
[----:B------:R-:W-:-:S03]  /*56a0*/  PLOP3.LUT P3, PT, PT, PT, UP2, 0x80, 0x8 ;  /* 0x000000000008781c */ /* 0x000fc60003f6f028 */
[----:B-1----:R-:W-:Y:S01]  /*56b0*/  @P5 FADD.FTZ R121, R156, -R117 ;  /* 0x800000759c795221 */ /* 0x002fe20000010000 */
[----:B------:R-:W-:Y:S01]  /*56c0*/  @P4 FFMA.FTZ R116, R158, UR6, R126 ;  /* 0x000000069e744c23 */ /* 0x000fe2000801007e */
[----:B------:R-:W-:Y:S02]  /*56d0*/  PLOP3.LUT P5, PT, PT, PT, UP2, 0x80, 0x8 ;  /* 0x000000000008781c */ /* 0x000fe40003faf028 */
[----:B------:R-:W-:Y:S02]  /*56e0*/  PLOP3.LUT P4, PT, PT, PT, UP2, 0x80, 0x8 ;  /* 0x000000000008781c */ /* 0x000fe40003f8f028 */
[----:B------:R-:W-:-:S04]  /*56f0*/  MOV R117, R97 ;  /* 0x0000006100757202 */ /* 0x000fc80000000f00 */
[----:B------:R-:W-:Y:S01]  /*5700*/  @P3 FADD.FTZ R116, R157, -R116 ;  /* 0x800000749d743221 */ /* 0x000fe20000010000 */
[----:B------:R-:W-:-:S04]  /*5710*/  PLOP3.LUT P3, PT, PT, PT, UP2, 0x80, 0x8 ;  /* 0x000000000008781c */ /* 0x000fc80003f6f028 */
[----:B------:R-:W-:Y:S01]  /*5720*/  @P5 FFMA.FTZ R117, R116, UR26, R97 ;  /* 0x0000001a74755c23 */ /* 0x000fe20008010061 */
[----:B------:R-:W-:Y:S01]  /*5730*/  PLOP3.LUT P5, PT, PT, PT, UP2, 0x80, 0x8 ;  /* 0x000000000008781c */ /* 0x000fe20003faf028 */
[----:B------:R-:W-:Y:S01]  /*5740*/  @P4 FFMA.FTZ R119, R159, UR6, R126 ;  /* 0x000000069f774c23 */ /* 0x000fe2000801007e */
[----:B------:R-:W-:-:S06]  /*5750*/  PLOP3.LUT P4, PT, PT, PT, UP2, 0x80, 0x8 ;  /* 0x000000000008781c */ /* 0x000fcc0003f8f028 */
[----:B------:R-:W-:Y:S01]  /*5760*/  @P3 FADD.FTZ R119, R160, -R119 ;  /* 0x80000077a0773221 */ /* 0x000fe20000010000 */
[----:B------:R-:W-:-:S04]  /*5770*/  PLOP3.LUT P3, PT, PT, PT, UP2, 0x80, 0x8 ;  /* 0x000000000008781c */ /* 0x000fc80003f6f028 */
[----:B------:R-:W-:Y:S01]  /*5780*/  @P5 FFMA.FTZ R118, R119, UR26, R98 ;  /* 0x0000001a77765c23 */ /* 0x000fe20008010062 */
[----:B------:R-:W-:Y:S01]  /*5790*/  PLOP3.LUT P5, PT, PT, PT, UP2, 0x80, 0x8 ;  /* 0x000000000008781c */ /* 0x000fe20003faf028 */
[----:B------:R-:W-:Y:S01]  /*57a0*/  @P4 FFMA.FTZ R116, R162, UR6, R126 ;  /* 0x00000006a2744c23 */ /* 0x000fe2000801007e */
[----:B------:R-:W-:Y:S02]  /*57b0*/  PLOP3.LUT P4, PT, PT, PT, UP2, 0x80, 0x8 ;  /* 0x000000000008781c */ /* 0x000fe40003f8f028 */
[----:B------:R-:W-:-:S04]  /*57c0*/  MOV R119, R99 ;  /* 0x0000006300777202 */ /* 0x000fc80000000f00 */
[----:B------:R-:W-:Y:S01]  /*57d0*/  @P3 FADD.FTZ R120, R161, -R116 ;  /* 0x80000074a1783221 */ /* 0x000fe20000010000 */
[----:B------:R-:W-:-:S04]  /*57e0*/  MOV R116, R96 ;  /* 0x0000006000747202 */ /* 0x000fc80000000f00 */
        /* <DEDUP_REMOVED lines=10> */
.L_x_8942:
        /* <DEDUP_REMOVED lines=8> */
.L_x_8943:
        /* <DEDUP_REMOVED lines=8> */
.L_x_8944:
        /* <DEDUP_REMOVED lines=9> */
.L_x_8941:
        /* <DEDUP_REMOVED lines=15> */
.L_x_8946:
        /* <DEDUP_REMOVED lines=15> */
.L_x_8947:
        /* <DEDUP_REMOVED lines=15> */
.L_x_8948:
        /* <DEDUP_REMOVED lines=16> */
.L_x_8940:
        /* <DEDUP_REMOVED lines=33> */
.L_x_8950:
        /* <DEDUP_REMOVED lines=13> */
.L_x_8951:
        /* <DEDUP_REMOVED lines=13> */
.L_x_8952:
        /* <DEDUP_REMOVED lines=10> */
.L_x_8949:
        /* <DEDUP_REMOVED lines=13> */
.L_x_8953:
        /* <DEDUP_REMOVED lines=13> */
.L_x_8954:
        /* <DEDUP_REMOVED lines=13> */
.L_x_8955:
        /* <DEDUP_REMOVED lines=13> */
.L_x_8945:
        /* <DEDUP_REMOVED lines=12> */
.L_x_8956:
[----:B------:R-:W-:Y:S02]  /*6640*/  IADD3 R195, PT, PT, R195, 0x100, RZ ;  /* 0x00000100c3c37810 */ /* 0x000fe40007ffe0ff */
[----:B------:R-:W-:-:S07]  /*6650*/  IADD3 R125, PT, PT, R125, 0x100, RZ ;  /* 0x000001007d7d7810 */ /* 0x000fce0007ffe0ff */
.L_x_8938:
[----:B------:R-:W-:Y:S05]  /*6660*/  BSYNC.RECONVERGENT B0 ;  /* 0x0000000000007941 */ /* 0x000fea0003800200 */
.L_x_8937:
        /* <DEDUP_REMOVED lines=13> */
.L_x_8959:
        /* <DEDUP_REMOVED lines=29> */
[----:B------:R-:W-:Y:S02]  /*6910*/  PLOP3.LUT P4, PT, PT, PT, UP2, 0x80, 0x8 ;  /* 0x000000000008781c */ /* 0x000fe40003f8f028 */
[----:B------:R-:W-:-:S07]  /*6920*/  MOV R116, R100 ;  /* 0x0000006400747202 */ /* 0x000fce0000000f00 */
[----:B------:R-:W-:-:S04]  /*6930*/  @P5 FFMA.FTZ R119, R120, UR26, R103 ;  /* 0x0000001a78775c23 */ /* 0x000fc80008010067 */
        /* <DEDUP_REMOVED lines=9> */
.L_x_8962:
        /* <DEDUP_REMOVED lines=8> */
.L_x_8963:
        /* <DEDUP_REMOVED lines=8> */
.L_x_8964:
        /* <DEDUP_REMOVED lines=9> */
.L_x_8961:
[----:B------:R-:W-:Y:S05]  /*6b60*/  BRA.U !UP3, `(.L_x_8966) ;  /* 0x000000010b387547 */ /* 0x000fea000b800000 */
[----:B------:R-:W-:Y:S01]  /*6b70*/  PLOP3.LUT P5, PT, PT, PT, UP2, 0x80, 0x8 ;  /* 0x000000000008781c */ /* 0x000fe20003faf028 */
[----:B-1----:R-:W-:Y:S01]  /*6b80*/  HADD2.F32 R122, -RZ, R214.H0_H0 ;  /* 0x200000d6ff7a7230 */ /* 0x002fe20000004100 */
[----:B------:R-:W-:Y:S01]  /*6b90*/  PLOP3.LUT P4, PT, PT, PT, UP2, 0x80, 0x8 ;  /* 0x000000000008781c */ /* 0x000fe20003f8f028 */
[----:B------:R-:W-:Y:S01]  /*6ba0*/  HADD2.F32 R123, -RZ, R223.H0_H0 ;  /* 0x200000dfff7b7230 */ /* 0x000fe20000004100 */
[----:B0----5:R-:W-:-:S09]  /*6bb0*/  MOV R120, R100 ;  /* 0x0000006400787202 */ /* 0x021fd20000000f00 */
[----:B------:R-:W-:Y:S01]  /*6bc0*/  @P5 FFMA.FTZ R121, R163, UR6, R126 ;  /* 0x00000006a3795c23 */ /* 0x000fe2000801007e */
[----:B------:R-:W-:-:S03]  /*6bd0*/  PLOP3.LUT P5, PT, PT, PT, UP2, 0x80, 0x8 ;  /* 0x000000000008781c */ /* 0x000fc60003faf028 */
[----:B------:R-:W-:-:S10]  /*6be0*/  @P4 FADD.FTZ R121, R164, -R121 ;  /* 0x80000079a4794221 */ /* 0x000fd40000010000 */
[----:B------:R-:W-:-:S04]  /*6bf0*/  @P5 FFMA.FTZ R120, R121, UR26, R100 ;  /* 0x0000001a79785c23 */ /* 0x000fc80008010064 */
[----:B------:R-:W-:-:S04]  /*6c00*/  FMUL.FTZ R121, R120, UR30 ;  /* 0x0000001e78797c20 */ /* 0x000fc80008410000 */
[-C--:B------:R-:W-:Y:S01]  /*6c10*/  FMUL.FTZ R120, R122, R121.reuse ;  /* 0x000000797a787220 */ /* 0x080fe20000410000 */
[----:B------:R-:W-:-:S04]  /*6c20*/  FFMA.FTZ R20, R123, R121, R20 ;  /* 0x000000797b147223 */ /* 0x000fc80000010014 */
[----:B------:R-:W-:-:S04]  /*6c30*/  F2FP.F16.F32.PACK_AB R120, RZ, R120 ;  /* 0x00000078ff78723e */ /* 0x000fc800000000ff */
[----:B------:R-:W-:-:S07]  /*6c40*/  PRMT R136, R120, 0x7610, R136 ;  /* 0x0000761078887816 */ /* 0x000fce0000000088 */
.L_x_8966:
[----:B------:R-:W-:Y:S05]  /*6c50*/  BRA.U !UP3, `(.L_x_8967) ;  /* 0x000000010b387547 */ /* 0x000fea000b800000 */
[----:B------:R-:W-:Y:S01]  /*6c60*/  PLOP3.LUT P5, PT, PT, PT, UP2, 0x80, 0x8 ;  /* 0x000000000008781c */ /* 0x000fe20003faf028 */
[----:B01----:R-:W-:Y:S01]  /*6c70*/  HADD2.F32 R121, -RZ, R214.H1_H1 ;  /* 0x300000d6ff797230 */ /* 0x003fe20000004100 */
[----:B------:R-:W-:Y:S02]  /*6c80*/  PLOP3.LUT P4, PT, PT, PT, UP2, 0x80, 0x8 ;  /* 0x000000000008781c */ /* 0x000fe40003f8f028 */
[----:B-----5:R-:W-:-:S09]  /*6c90*/  MOV R120, R101 ;  /* 0x0000006500787202 */ /* 0x020fd20000000f00 */
[----:B------:R-:W-:Y:S01]  /*6ca0*/  @P5 FFMA.FTZ R122, R166, UR6, R126 ;  /* 0x00000006a67a5c23 */ /* 0x000fe2000801007e */
[----:B------:R-:W-:-:S03]  /*6cb0*/  PLOP3.LUT P5, PT, PT, PT, UP2, 0x80, 0x8 ;  /* 0x000000000008781c */ /* 0x000fc60003faf028 */
[----:B------:R-:W-:-:S10]  /*6cc0*/  @P4 FADD.FTZ R122, R165, -R122 ;  /* 0x8000007aa57a4221 */ /* 0x000fd40000010000 */
[----:B------:R-:W-:Y:S01]  /*6cd0*/  @P5 FFMA.FTZ R120, R122, UR26, R101 ;  /* 0x0000001a7a785c23 */ /* 0x000fe20008010065 */
[----:B------:R-:W-:-:S03]  /*6ce0*/  HADD2.F32 R122, -RZ, R225.H0_H0 ;  /* 0x200000e1ff7a7230 */ /* 0x000fc60000004100 */
[----:B------:R-:W-:-:S04]  /*6cf0*/  FMUL.FTZ R120, R120, UR30 ;  /* 0x0000001e78787c20 */ /* 0x000fc80008410000 */
[-C--:B------:R-:W-:Y:S01]  /*6d00*/  FMUL.FTZ R121, R121, R120.reuse ;  /* 0x0000007879797220 */ /* 0x080fe20000410000 */
[----:B------:R-:W-:-:S04]  /*6d10*/  FFMA.FTZ R21, R122, R120, R21 ;  /* 0x000000787a157223 */ /* 0x000fc80000010015 */
[----:B------:R-:W-:-:S04]  /*6d20*/  F2FP.F16.F32.PACK_AB R121, RZ, R121 ;  /* 0x00000079ff79723e */ /* 0x000fc800000000ff */
[----:B------:R-:W-:-:S07]  /*6d30*/  PRMT R137, R121, 0x7610, R137 ;  /* 0x0000761079897816 */ /* 0x000fce0000000089 */
.L_x_8967:
[----:B------:R-:W-:Y:S05]  /*6d40*/  BRA.U !UP3, `(.L_x_8968) ;  /* 0x000000010b387547 */ /* 0x000fea000b800000 */
[----:B------:R-:W-:Y:S01]  /*6d50*/  PLOP3.LUT P5, PT, PT, PT, UP2, 0x80, 0x8 ;  /* 0x000000000008781c */ /* 0x000fe20003faf028 */
[----:B-1----:R-:W-:Y:S01]  /*6d60*/  HADD2.F32 R122, -RZ, R215.H0_H0 ;  /* 0x200000d7ff7a7230 */ /* 0x002fe20000004100 */
[----:B------:R-:W-:Y:S01]  /*6d70*/  PLOP3.LUT P4, PT, PT, PT, UP2, 0x80, 0x8 ;  /* 0x000000000008781c */ /* 0x000fe20003f8f028 */
[----:B------:R-:W-:Y:S01]  /*6d80*/  HADD2.F32 R123, -RZ, R223.H1_H1 ;  /* 0x300000dfff7b7230 */ /* 0x000fe20000004100 */
        /* <DEDUP_REMOVED lines=10> */
.L_x_8968:
        /* <DEDUP_REMOVED lines=16> */
.L_x_8960:
        /* <DEDUP_REMOVED lines=33> */
.L_x_8970:
        /* <DEDUP_REMOVED lines=13> */
.L_x_8971:
        /* <DEDUP_REMOVED lines=13> */
.L_x_8972:
        /* <DEDUP_REMOVED lines=10> */
.L_x_8969:
        /* <DEDUP_REMOVED lines=13> */
.L_x_8973:
        /* <DEDUP_REMOVED lines=13> */
.L_x_8974:
        /* <DEDUP_REMOVED lines=13> */
.L_x_8975:
        /* <DEDUP_REMOVED lines=13> */
.L_x_8965:
        /* <DEDUP_REMOVED lines=12> */
.L_x_8976:
[----:B------:R-:W-:Y:S02]  /*7780*/  IADD3 R195, PT, PT, R195, 0x100, RZ ;  /* 0x00000100c3c37810 */ /* 0x000fe40007ffe0ff */
[----:B------:R-:W-:-:S07]  /*7790*/  IADD3 R125, PT, PT, R125, 0x100, RZ ;  /* 0x000001007d7d7810 */ /* 0x000fce0007ffe0ff */
.L_x_8958:
[----:B------:R-:W-:Y:S05]  /*77a0*/  BSYNC.RECONVERGENT B0 ;  /* 0x0000000000007941 */ /* 0x000fea0003800200 */
.L_x_8957:
        /* <DEDUP_REMOVED lines=13> */
.L_x_8979:
        /* <DEDUP_REMOVED lines=41> */
.L_x_8982:
        /* <DEDUP_REMOVED lines=8> */
.L_x_8983:
        /* <DEDUP_REMOVED lines=8> */
.L_x_8984:
        /* <DEDUP_REMOVED lines=9> */
.L_x_8981:
[----:B------:R-:W-:Y:S05]  /*7ca0*/  BRA.U !UP3, `(.L_x_8986) ;  /* 0x000000010b387547 */ /* 0x000fea000b800000 */
[----:B------:R-:W-:Y:S01]  /*7cb0*/  PLOP3.LUT P5, PT, PT, PT, UP2, 0x80, 0x8 ;  /* 0x000000000008781c */ /* 0x000fe20003faf028 */
[----:B-1----:R-:W-:Y:S01]  /*7cc0*/  HADD2.F32 R122, -RZ, R216.H0_H0 ;  /* 0x200000d8ff7a7230 */ /* 0x002fe20000004100 */
[----:B0----5:R-:W-:Y:S01]  /*7cd0*/  MOV R120, R104 ;  /* 0x0000006800787202 */ /* 0x021fe20000000f00 */
[----:B------:R-:W-:-:S10]  /*7ce0*/  HADD2.F32 R123, -RZ, R223.H0_H0 ;  /* 0x200000dfff7b7230 */ /* 0x000fd40000004100 */
[----:B------:R-:W-:Y:S01]  /*7cf0*/  @P5 FFMA.FTZ R121, R171, UR6, R126 ;  /* 0x00000006ab795c23 */ /* 0x000fe2000801007e */
[----:B------:R-:W-:-:S13]  /*7d00*/  PLOP3.LUT P5, PT, PT, PT, UP2, 0x80, 0x8 ;  /* 0x000000000008781c */ /* 0x000fda0003faf028 */
[----:B------:R-:W-:Y:S01]  /*7d10*/  @P5 FADD.FTZ R121, R172, -R121 ;  /* 0x80000079ac795221 */ /* 0x000fe20000010000 */
[----:B------:R-:W-:-:S13]  /*7d20*/  PLOP3.LUT P5, PT, PT, PT, UP2, 0x80, 0x8 ;  /* 0x000000000008781c */ /* 0x000fda0003faf028 */
[----:B------:R-:W-:-:S04]  /*7d30*/  @P5 FFMA.FTZ R120, R121, UR26, R104 ;  /* 0x0000001a79785c23 */ /* 0x000fc80008010068 */
[----:B------:R-:W-:-:S04]  /*7d40*/  FMUL.FTZ R121, R120, UR30 ;  /* 0x0000001e78797c20 */ /* 0x000fc80008410000 */
[-C--:B------:R-:W-:Y:S01]  /*7d50*/  FMUL.FTZ R120, R122, R121.reuse ;  /* 0x000000797a787220 */ /* 0x080fe20000410000 */
[----:B------:R-:W-:-:S04]  /*7d60*/  FFMA.FTZ R16, R123, R121, R16 ;  /* 0x000000797b107223 */ /* 0x000fc80000010010 */
[----:B------:R-:W-:-:S04]  /*7d70*/  F2FP.F16.F32.PACK_AB R120, RZ, R120 ;  /* 0x00000078ff78723e */ /* 0x000fc800000000ff */
[----:B------:R-:W-:-:S07]  /*7d80*/  PRMT R136, R120, 0x7610, R136 ;  /* 0x0000761078887816 */ /* 0x000fce0000000088 */
.L_x_8986:
[----:B------:R-:W-:Y:S05]  /*7d90*/  BRA.U !UP3, `(.L_x_8987) ;  /* 0x000000010b387547 */ /* 0x000fea000b800000 */
[----:B------:R-:W-:Y:S01]  /*7da0*/  PLOP3.LUT P5, PT, PT, PT, UP2, 0x80, 0x8 ;  /* 0x000000000008781c */ /* 0x000fe20003faf028 */
[----:B01----:R-:W-:-:S12]  /*7db0*/  HADD2.F32 R121, -RZ, R216.H1_H1 ;  /* 0x300000d8ff797230 */ /* 0x003fd80000004100 */
[----:B------:R-:W-:Y:S01]  /*7dc0*/  @P5 FFMA.FTZ R120, R174, UR6, R126 ;  /* 0x00000006ae785c23 */ /* 0x000fe2000801007e */
[----:B------:R-:W-:-:S13]  /*7dd0*/  PLOP3.LUT P5, PT, PT, PT, UP2, 0x80, 0x8 ;  /* 0x000000000008781c */ /* 0x000fda0003faf028 */
[----:B------:R-:W-:Y:S01]  /*7de0*/  @P5 FADD.FTZ R122, R173, -R120 ;  /* 0x80000078ad7a5221 */ /* 0x000fe20000010000 */
[----:B------:R-:W-:Y:S02]  /*7df0*/  PLOP3.LUT P5, PT, PT, PT, UP2, 0x80, 0x8 ;  /* 0x000000000008781c */ /* 0x000fe40003faf028 */
[----:B-----5:R-:W-:-:S11]  /*7e00*/  MOV R120, R105 ;  /* 0x0000006900787202 */ /* 0x020fd60000000f00 */
[----:B------:R-:W-:Y:S01]  /*7e10*/  @P5 FFMA.FTZ R120, R122, UR26, R105 ;  /* 0x0000001a7a785c23 */ /* 0x000fe20008010069 */
[----:B------:R-:W-:-:S03]  /*7e20*/  HADD2.F32 R122, -RZ, R225.H0_H0 ;  /* 0x200000e1ff7a7230 */ /* 0x000fc60000004100 */
[----:B------:R-:W-:-:S04]  /*7e30*/  FMUL.FTZ R120, R120, UR30 ;  /* 0x0000001e78787c20 */ /* 0x000fc80008410000 */
[-C--:B------:R-:W-:Y:S01]  /*7e40*/  FMUL.FTZ R121, R121, R120.reuse ;  /* 0x0000007879797220 */ /* 0x080fe20000410000 */
[----:B------:R-:W-:-:S04]  /*7e50*/  FFMA.FTZ R17, R122, R120, R17 ;  /* 0x000000787a117223 */ /* 0x000fc80000010011 */
[----:B------:R-:W-:-:S04]  /*7e60*/  F2FP.F16.F32.PACK_AB R121, RZ, R121 ;  /* 0x00000079ff79723e */ /* 0x000fc800000000ff */
[----:B------:R-:W-:-:S07]  /*7e70*/  PRMT R137, R121, 0x7610, R137 ;  /* 0x0000761079897816 */ /* 0x000fce0000000089 */
.L_x_8987:
[----:B------:R-:W-:Y:S05]  /*7e80*/  BRA.U !UP3, `(.L_x_8988) ;  /* 0x000000010b387547 */ /* 0x000fea000b800000 */
[----:B------:R-:W-:Y:S01]  /*7e90*/  PLOP3.LUT P5, PT, PT, PT, UP2, 0x80, 0x8 ;  /* 0x000000000008781c */ /* 0x000fe20003faf028 */
[----:B-1----:R-:W-:Y:S01]  /*7ea0*/  HADD2.F32 R122, -RZ, R218.H0_H0 ;  /* 0x200000daff7a7230 */ /* 0x002fe20000004100 */
[----:B0----5:R-:W-:Y:S01]  /*7eb0*/  MOV R120, R106 ;  /* 0x0000006a00787202 */ /* 0x021fe20000000f00 */
[----:B------:R-:W-:-:S10]  /*7ec0*/  HADD2.F32 R123, -RZ, R223.H1_H1 ;  /* 0x300000dfff7b7230 */ /* 0x000fd40000004100 */
        /* <DEDUP_REMOVED lines=10> */
.L_x_8988:
        /* <DEDUP_REMOVED lines=16> */
.L_x_8980:
        /* <DEDUP_REMOVED lines=34> */
.L_x_8990:
        /* <DEDUP_REMOVED lines=13> */
.L_x_8991:
        /* <DEDUP_REMOVED lines=13> */
.L_x_8992:
[----:B------:R-:W-:Y:S05]  /*8430*/  BRA.U !UP3, `(.L_x_8985) ;  /* 0x000000010bf07547 */ /* 0x000fea000b800000 */
        /* <DEDUP_REMOVED lines=8> */
.L_x_8989:
        /* <DEDUP_REMOVED lines=13> */
.L_x_8993:
        /* <DEDUP_REMOVED lines=13> */
.L_x_8994:
        /* <DEDUP_REMOVED lines=13> */
.L_x_8995:
        /* <DEDUP_REMOVED lines=13> */
.L_x_8985:
        /* <DEDUP_REMOVED lines=12> */
.L_x_8996:
[----:B------:R-:W-:Y:S02]  /*88c0*/  IADD3 R195, PT, PT, R195, 0x100, RZ ;  /* 0x00000100c3c37810 */ /* 0x000fe40007ffe0ff */
[----:B------:R-:W-:-:S07]  /*88d0*/  IADD3 R125, PT, PT, R125, 0x100, RZ ;  /* 0x000001007d7d7810 */ /* 0x000fce0007ffe0ff */
.L_x_8978:
[----:B------:R-:W-:Y:S05]  /*88e0*/  BSYNC.RECONVERGENT B0 ;  /* 0x0000000000007941 */ /* 0x000fea0003800200 */
.L_x_8977:
        /* <DEDUP_REMOVED lines=13> */
.L_x_8999:
[----:B------:R-:W-:Y:S05]  /*89c0*/  BRA.U !UP0, `(.L_x_9000) ;  /* 0x0000000508f87547 */ /* 0x000fea000b800000 */
[----:B------:R-:W-:-:S04]  /*89d0*/  UISETP.NE.U32.AND UP0, UPT, UR4, URZ, UPT ;  /* 0x000000ff0400728c */ /* 0x000fc8000bf05070 */
[----:B------:R-:W-:-:S06]  /*89e0*/  UISETP.NE.AND.EX UP0, UPT, UR5, URZ, UPT, UP0 ;  /* 0x000000ff0500728c */ /* 0x000fcc000bf05300 */
[----:B------:R-:W-:-:S13]  /*89f0*/  PLOP3.LUT P5, PT, PT, PT, UP0, 0x80, 0x8 ;  /* 0x000000000008781c */ /* 0x000fda0003faf008 */
[----:B------:R-:W-:Y:S05]  /*8a00*/  @!P5 BRA `(.L_x_9001) ;  /* 0x0000000000f4d947 */ /* 0x000fea0003800000 */
[----:B------:R-:W-:-:S13]  /*8a10*/  PLOP3.LUT P6, PT, PT, PT, UP2, 0x80, 0x8 ;  /* 0x000000000008781c */ /* 0x000fda0003fcf028 */
[----:B0-----:R-:W-:Y:S01]  /*8a20*/  @P6 FFMA.FTZ R117, R179, UR6, R126 ;  /* 0x00000006b3756c23 */ /* 0x001fe2000801007e */
[----:B------:R-:W-:-:S13]  /*8a30*/  PLOP3.LUT P6, PT, PT, PT, UP2, 0x80, 0x8 ;  /* 0x000000000008781c */ /* 0x000fda0003fcf028 */
[----:B------:R-:W-:Y:S01]  /*8a40*/  @P6 FFMA.FTZ R116, R182, UR6, R126 ;  /* 0x00000006b6746c23 */ /* 0x000fe2000801007e */
[----:B------:R-:W-:-:S13]  /*8a50*/  PLOP3.LUT P6, PT, PT, PT, UP2, 0x80, 0x8 ;  /* 0x000000000008781c */ /* 0x000fda0003fcf028 */
[----:B------:R-:W-:Y:S01]  /*8a60*/  @P6 FFMA.FTZ R119, R183, UR6, R126 ;  /* 0x00000006b7776c23 */ /* 0x000fe2000801007e */
[----:B------:R-:W-:-:S13]  /*8a70*/  PLOP3.LUT P6, PT, PT, PT, UP2, 0x80, 0x8 ;  /* 0x000000000008781c */ /* 0x000fda0003fcf028 */
[----:B------:R-:W-:Y:S01]  /*8a80*/  @P6 FADD.FTZ R117, R180, -R117 ;  /* 0x80000075b4756221 */ /* 0x000fe20000010000 */
[----:B------:R-:W-:-:S13]  /*8a90*/  PLOP3.LUT P6, PT, PT, PT, UP2, 0x80, 0x8 ;  /* 0x000000000008781c */ /* 0x000fda0003fcf028 */
[----:B------:R-:W-:Y:S01]  /*8aa0*/  @P6 FADD.FTZ R118, R181, -R116 ;  /* 0x80000074b5766221 */ /* 0x000fe20000010000 */
[----:B------:R-:W-:Y:S02]  /*8ab0*/  PLOP3.LUT P6, PT, PT, PT, UP2, 0x80, 0x8 ;  /* 0x000000000008781c */ /* 0x000fe40003fcf028 */
[----:B-----5:R-:W-:-:S11]  /*8ac0*/  MOV R116, R108 ;  /* 0x0000006c00747202 */ /* 0x020fd60000000f00 */
[----:B------:R-:W-:Y:S01]  /*8ad0*/  @P6 FADD.FTZ R119, R184, -R119 ;  /* 0x80000077b8776221 */ /* 0x000fe20000010000 */
[----:B------:R-:W-:-:S13]  /*8ae0*/  PLOP3.LUT P6, PT, PT, PT, UP2, 0x80, 0x8 ;  /* 0x000000000008781c */ /* 0x000fda0003fcf028 */
[----:B------:R-:W-:Y:S01]  /*8af0*/  @P6 FFMA.FTZ R116, R117, UR26, R108 ;  /* 0x0000001a75746c23 */ /* 0x000fe2000801006c */
[----:B------:R-:W-:Y:S02]  /*8b00*/  PLOP3.LUT P6, PT, PT, PT, UP2, 0x80, 0x8 ;  /* 0x000000000008781c */ /* 0x000fe40003fcf028 */
[----:B------:R-:W-:-:S11]  /*8b10*/  MOV R117, R109 ;  /* 0x0000006d00757202 */ /* 0x000fd60000000f00 */
[----:B------:R-:W-:Y:S01]  /*8b20*/  @P6 FFMA.FTZ R117, R118, UR26, R109 ;  /* 0x0000001a76756c23 */ /* 0x000fe2000801006d */
[----:B------:R-:W-:Y:S02]  /*8b30*/  PLOP3.LUT P6, PT, PT, PT, UP2, 0x80, 0x8 ;  /* 0x000000000008781c */ /* 0x000fe40003fcf028 */
[----:B------:R-:W-:-:S11]  /*8b40*/  MOV R118, R110 ;  /* 0x0000006e00767202 */ /* 0x000fd60000000f00 */
        /* <DEDUP_REMOVED lines=16> */
.L_x_9002:
        /* <DEDUP_REMOVED lines=8> */
.L_x_9003:
        /* <DEDUP_REMOVED lines=8> */
.L_x_9004:
        /* <DEDUP_REMOVED lines=9> */
.L_x_9001:
        /* <DEDUP_REMOVED lines=15> */
.L_x_9006:
        /* <DEDUP_REMOVED lines=15> */
.L_x_9007:
        /* <DEDUP_REMOVED lines=15> */
.L_x_9008:
        /* <DEDUP_REMOVED lines=16> */
.L_x_9000:
        /* <DEDUP_REMOVED lines=34> */
.L_x_9010:
        /* <DEDUP_REMOVED lines=13> */
.L_x_9011:
        /* <DEDUP_REMOVED lines=13> */
.L_x_9012:
        /* <DEDUP_REMOVED lines=9> */
.L_x_9009:
        /* <DEDUP_REMOVED lines=13> */
.L_x_9013:
        /* <DEDUP_REMOVED lines=13> */
.L_x_9014:
        /* <DEDUP_REMOVED lines=13> */
.L_x_9015:
        /* <DEDUP_REMOVED lines=13> */
.L_x_9005:
        /* <DEDUP_REMOVED lines=12> */
.L_x_9016:
[----:B------:R-:W-:Y:S02]  /*9a00*/  IADD3 R195, PT, PT, R195, 0x100, RZ ;  /* 0x00000100c3c37810 */ /* 0x000fe40007ffe0ff */
[----:B------:R-:W-:-:S07]  /*9a10*/  IADD3 R125, PT, PT, R125, 0x100, RZ ;  /* 0x000001007d7d7810 */ /* 0x000fce0007ffe0ff */
.L_x_8998:
[----:B------:R-:W-:Y:S05]  /*9a20*/  BSYNC.RECONVERGENT B0 ;  /* 0x0000000000007941 */ /* 0x000fea0003800200 */
.L_x_8997:
[----:B------:R-:W-:Y:S01]  /*9a30*/  ISETP.GE.U32.AND P5, PT, R2, 0x700, PT ;  /* 0x000007000200780c */ /* 0x000fe20003fa6070 */
[----:B------:R-:W-:Y:S03]  /*9a40*/  BSSY.RECONVERGENT B0, `(.L_x_9017) ;  /* 0x0000112000007945 */ /* 0x000fe60003800200 */
[----:B------:R-:W-:-:S09]  /*9a50*/  P2R R127, PR, RZ, 0x20 ;  /* 0x00000020ff7f7803 */ /* 0x000fd20000000000 */
        /* <DEDUP_REMOVED lines=11> */
.L_x_9019:
        /* <DEDUP_REMOVED lines=34> */
[----:B-1----:R-:W-:Y:S02]  /*9d30*/  HADD2.F32 R120, -RZ, R221.H0_H0 ;  /* 0x200000ddff787230 */ /* 0x002fe40000004100 */
[----:B------:R-:W-:Y:S01]  /*9d40*/  FMUL.FTZ R121, R116, UR30 ;  /* 0x0000001e74797c20 */ /* 0x000fe20008410000 */
[----:B------:R-:W-:-:S03]  /*9d50*/  HADD2.F32 R123, -RZ, R223.H0_H0 ;  /* 0x200000dfff7b7230 */ /* 0x000fc60000004100 */
[----:B------:R-:W-:Y:S02]  /*9d60*/  FMUL.FTZ R120, R121, R120 ;  /* 0x0000007879787220 */ /* 0x000fe40000410000 */
[----:B------:R-:W-:-:S03]  /*9d70*/  FFMA.FTZ R8, R123, R121, R8 ;  /* 0x000000797b087223 */ /* 0x000fc60000010008 */
[----:B------:R-:W-:-:S04]  /*9d80*/  F2FP.F16.F32.PACK_AB R120, RZ, R120 ;  /* 0x00000078ff78723e */ /* 0x000fc800000000ff */
[----:B------:R-:W-:-:S07]  /*9d90*/  PRMT R136, R120, 0x7610, R136 ;  /* 0x0000761078887816 */ /* 0x000fce0000000088 */
.L_x_9022:
[----:B------:R-:W-:Y:S05]  /*9da0*/  BRA.U !UP3, `(.L_x_9023) ;  /* 0x000000010b1c7547 */ /* 0x000fea000b800000 */
[----:B-1----:R-:W-:Y:S02]  /*9db0*/  HADD2.F32 R121, -RZ, R221.H1_H1 ;  /* 0x300000ddff797230 */ /* 0x002fe40000004100 */
[----:B------:R-:W-:Y:S01]  /*9dc0*/  FMUL.FTZ R120, R117, UR30 ;  /* 0x0000001e75787c20 */ /* 0x000fe20008410000 */
[----:B------:R-:W-:-:S03]  /*9dd0*/  HADD2.F32 R122, -RZ, R225.H0_H0 ;  /* 0x200000e1ff7a7230 */ /* 0x000fc60000004100 */
[----:B------:R-:W-:Y:S02]  /*9de0*/  FMUL.FTZ R121, R120, R121 ;  /* 0x0000007978797220 */ /* 0x000fe40000410000 */
[----:B------:R-:W-:-:S03]  /*9df0*/  FFMA.FTZ R9, R122, R120, R9 ;  /* 0x000000787a097223 */ /* 0x000fc60000010009 */
[----:B------:R-:W-:-:S04]  /*9e00*/  F2FP.F16.F32.PACK_AB R121, RZ, R121 ;  /* 0x00000079ff79723e */ /* 0x000fc800000000ff */
[----:B------:R-:W-:-:S07]  /*9e10*/  PRMT R137, R121, 0x7610, R137 ;  /* 0x0000761079897816 */ /* 0x000fce0000000089 */
.L_x_9023:
[----:B------:R-:W-:Y:S05]  /*9e20*/  BRA.U !UP3, `(.L_x_9024) ;  /* 0x000000010b1c7547 */ /* 0x000fea000b800000 */
[----:B-1----:R-:W-:Y:S02]  /*9e30*/  HADD2.F32 R120, -RZ, R222.H0_H0 ;  /* 0x200000deff787230 */ /* 0x002fe40000004100 */
[----:B------:R-:W-:Y:S01]  /*9e40*/  FMUL.FTZ R121, R118, UR30 ;  /* 0x0000001e76797c20 */ /* 0x000fe20008410000 */
[----:B------:R-:W-:-:S03]  /*9e50*/  HADD2.F32 R123, -RZ, R223.H1_H1 ;  /* 0x300000dfff7b7230 */ /* 0x000fc60000004100 */
[----:B------:R-:W-:Y:S02]  /*9e60*/  FMUL.FTZ R120, R121, R120 ;  /* 0x0000007879787220 */ /* 0x000fe40000410000 */
[----:B------:R-:W-:-:S03]  /*9e70*/  FFMA.FTZ R10, R123, R121, R10 ;  /* 0x000000797b0a7223 */ /* 0x000fc6000001000a */
[----:B------:R-:W-:-:S04]  /*9e80*/  F2FP.F16.F32.PACK_AB R120, RZ, R120 ;  /* 0x00000078ff78723e */ /* 0x000fc800000000ff */
[----:B------:R-:W-:-:S07]  /*9e90*/  PRMT R138, R120, 0x7610, R138 ;  /* 0x00007610788a7816 */ /* 0x000fce000000008a */
.L_x_9024:
[----:B------:R-:W-:Y:S05]  /*9ea0*/  BRA.U !UP3, `(.L_x_9025) ;  /* 0x000000090bfc7547 */ /* 0x000fea000b800000 */
[----:B-1----:R-:W-:Y:S02]  /*9eb0*/  HADD2.F32 R121, -RZ, R222.H1_H1 ;  /* 0x300000deff797230 */ /* 0x002fe40000004100 */
[----:B------:R-:W-:Y:S01]  /*9ec0*/  FMUL.FTZ R120, R119, UR30 ;  /* 0x0000001e77787c20 */ /* 0x000fe20008410000 */
[----:B------:R-:W-:-:S03]  /*9ed0*/  HADD2.F32 R122, -RZ, R225.H1_H1 ;  /* 0x300000e1ff7a7230 */ /* 0x000fc60000004100 */
[----:B------:R-:W-:Y:S02]  /*9ee0*/  FMUL.FTZ R121, R120, R121 ;  /* 0x0000007978797220 */ /* 0x000fe40000410000 */
[----:B------:R-:W-:-:S03]  /*9ef0*/  FFMA.FTZ R11, R122, R120, R11 ;  /* 0x000000787a0b7223 */ /* 0x000fc6000001000b */
[----:B------:R-:W-:-:S04]  /*9f00*/  F2FP.F16.F32.PACK_AB R121, RZ, R121 ;  /* 0x00000079ff79723e */ /* 0x000fc800000000ff */
[----:B------:R-:W-:Y:S01]  /*9f10*/  PRMT R139, R121, 0x7610, R139 ;  /* 0x00007610798b7816 */ /* 0x000fe2000000008b */
[----:B------:R-:W-:Y:S06]  /*9f20*/  BRA `(.L_x_9025) ;  /* 0x0000000800dc7947 */ /* 0x000fec0003800000 */
.L_x_9021:
        /* <DEDUP_REMOVED lines=15> */
.L_x_9026:
        /* <DEDUP_REMOVED lines=15> */
.L_x_9027:
        /* <DEDUP_REMOVED lines=15> */
.L_x_9028:
[----:B------:R-:W-:Y:S05]  /*a200*/  BRA.U !UP3, `(.L_x_9025) ;  /* 0x000000090b247547 */ /* 0x000fea000b800000 */
[----:B------:R-:W-:Y:S01]  /*a210*/  PLOP3.LUT P6, PT, PT, PT, UP2, 0x80, 0x8 ;  /* 0x000000000008781c */ /* 0x000fe20003fcf028 */
[----:B01----:R-:W-:Y:S01]  /*a220*/  HADD2.F32 R121, -RZ, R222.H1_H1 ;  /* 0x300000deff797230 */ /* 0x003fe20000004100 */
[----:B-----5:R-:W-:Y:S01]  /*a230*/  MOV R120, R115 ;  /* 0x0000007300787202 */ /* 0x020fe20000000f00 */
        /* <DEDUP_REMOVED lines=10> */
[----:B------:R-:W-:Y:S01]  /*a2e0*/  PRMT R139, R121, 0x7610, R139 ;  /* 0x00007610798b7816 */ /* 0x000fe2000000008b */
[----:B------:R-:W-:Y:S06]  /*a2f0*/  BRA `(.L_x_9025) ;  /* 0x0000000400e87947 */ /* 0x000fec0003800000 */
.L_x_9020:
        /* <DEDUP_REMOVED lines=34> */
.L_x_9030:
        /* <DEDUP_REMOVED lines=13> */
.L_x_9031:
        /* <DEDUP_REMOVED lines=13> */
.L_x_9032:
        /* <DEDUP_REMOVED lines=9> */
.L_x_9029:
        /* <DEDUP_REMOVED lines=13> */
.L_x_9033:
        /* <DEDUP_REMOVED lines=13> */
.L_x_9034:
        /* <DEDUP_REMOVED lines=13> */
.L_x_9035:
[----:B------:R-:W-:Y:S05]  /*a9c0*/  BRA.U !UP3, `(.L_x_9025) ;  /* 0x000000010b347547 */ /* 0x000fea000b800000 */
[----:B------:R-:W-:Y:S01]  /*a9d0*/  FFMA.FTZ R126, R194, UR6, R126 ;  /* 0x00000006c27e7c23 */ /* 0x000fe2000801007e */
[----:B------:R-:W-:Y:S01]  /*a9e0*/  UISETP.GT.AND UP0, UPT, UR27, URZ, UPT ;  /* 0x000000ff1b00728c */ /* 0x000fe2000bf04270 */
[----:B------:R-:W-:Y:S02]  /*a9f0*/  HADD2.F32 R121, -RZ, R222.H1_H1 ;  /* 0x300000deff797230 */ /* 0x000fe40000004100 */
        /* <DEDUP_REMOVED lines=10> */
.L_x_9025:
[----:B01----:R-:W0:Y:S02]  /*aaa0*/  @P5 LDC.64 R120, c[0x0][0x478] ;  /* 0x00011e00ff785b82 */ /* 0x003e240000000a00 */
[----:B0-----:R-:W-:-:S05]  /*aab0*/  @P5 IMAD.WIDE.U32 R120, R195, 0x10, R120 ;  /* 0x00000010c3785825 */ /* 0x001fca00078e0078 */
[----:B------:R2:W-:Y:S01]  /*aac0*/  @P5 STG.E.128 desc[UR10][R120.64], R116 ;  /* 0x0000007478005986 */ /* 0x0005e2000c101d0a */
[----:B------:R-:W-:Y:S05]  /*aad0*/  BRA.U !UP3, `(.L_x_9018) ;  /* 0x000000010b207547 */ /* 0x000fea000b800000 */
        /* <DEDUP_REMOVED lines=8> */
.L_x_9018:
[----:B------:R-:W-:Y:S05]  /*ab60*/  BSYNC.RECONVERGENT B0 ;  /* 0x0000000000007941 */ /* 0x000fea0003800200 */
.L_x_9017:
[----:B------:R-:W-:Y:S02]  /*ab70*/  UIADD3 UR24, UPT, UPT, UR24, UR22, URZ ;  /* 0x0000001618187290 */ /* 0x000fe4000fffe0ff */
[----:B------:R-:W-:Y:S02]  /*ab80*/  UPLOP3.LUT UP1, UPT, UPT, UPT, UP1, 0x40, 0x4 ;  /* 0x000000000004789c */ /* 0x000fe40003f2e810 */
[----:B------:R-:W-:-:S09]  /*ab90*/  UISETP.GE.AND UP0, UPT, UR24, UR23, UPT ;  /* 0x000000171800728c */ /* 0x000fd2000bf06270 */
[----:B------:R-:W-:Y:S05]  /*aba0*/  BRA.U !UP0, `(.L_x_9036) ;  /* 0xffffff6508047547 */ /* 0x000fea000b83ffff */
.L_x_8879:
[----:B------:R-:W4:Y:S01]  /*abb0*/  S2UR UR4, SR_CTAID.X ;  /* 0x00000000000479c3 */ /* 0x000f220000002500 */
[----:B------:R-:W-:Y:S01]  /*abc0*/  ISETP.NE.AND P5, PT, R124, RZ, PT ;  /* 0x000000ff7c00720c */ /* 0x000fe20003fa5270 */
[----:B------:R-:W-:Y:S01]  /*abd0*/  BSSY.RECONVERGENT B0, `(.L_x_9037) ;  /* 0x000000f000007945 */ /* 0x000fe20003800200 */
[----:B----4-:R-:W-:-:S06]  /*abe0*/  UIMAD UR4, UR4, UR8, URZ ;  /* 0x00000008040472a4 */ /* 0x010fcc000f8e02ff */
[----:B-----5:R-:W-:-:S04]  /*abf0*/  MOV R93, UR4 ;  /* 0x00000004005d7c02 */ /* 0x020fc80008000f00 */
[----:B------:R-:W-:Y:S01]  /*ac00*/  LEA.HI R93, R93, R0, RZ, 0x1e ;  /* 0x000000005d5d7211 */ /* 0x000fe200078ff0ff */
[----:B------:R-:W-:Y:S06]  /*ac10*/  @!P5 BRA `(.L_x_9038) ;  /* 0x000000000028d947 */ /* 0x000fec0003800000 */
[----:B------:R-:W4:Y:S08]  /*ac20*/  LDC.64 R2, c[0x0][0x440] ;  /* 0x00011000ff027b82 */ /* 0x000f300000000a00 */
[----:B------:R-:W5:Y:S08]  /*ac30*/  LDC.64 R4, c[0x0][0x448] ;  /* 0x00011200ff047b82 */ /* 0x000f700000000a00 */
[----:B------:R-:W0:Y:S01]  /*ac40*/  LDC.64 R6, c[0x0][0x460] ;  /* 0x00011800ff067b82 */ /* 0x000e220000000a00 */
[----:B----4-:R-:W-:-:S05]  /*ac50*/  IMAD.WIDE.U32 R2, R93, 0x10, R2 ;  /* 0x000000105d027825 */ /* 0x010fca00078e0002 */
[----:B------:R4:W-:Y:S01]  /*ac60*/  STG.E.128 desc[UR10][R2.64], R60 ;  /* 0x0000003c02007986 */ /* 0x0009e2000c101d0a */
[----:B-----5:R-:W-:-:S05]  /*ac70*/  IMAD.WIDE.U32 R4, R93, 0x10, R4 ;  /* 0x000000105d047825 */ /* 0x020fca00078e0004 */
[----:B------:R4:W-:Y:S01]  /*ac80*/  STG.E.128 desc[UR10][R4.64], R88 ;  /* 0x0000005804007986 */ /* 0x0009e2000c101d0a */
[C---:B0-----:R-:W-:Y:S01]  /*ac90*/  IMAD.WIDE.U32 R6, R93.reuse, 0x10, R6 ;  /* 0x000000105d067825 */ /* 0x041fe200078e0006 */
[----:B------:R-:W-:-:S04]  /*aca0*/  IADD3 R93, PT, PT, R93, 0x100, RZ ;  /* 0x000001005d5d7810 */ /* 0x000fc80007ffe0ff */
[----:B------:R4:W-:Y:S03]  /*acb0*/  STG.E.128 desc[UR10][R6.64], R32 ;  /* 0x0000002006007986 */ /* 0x0009e6000c101d0a */
.L_x_9038:
[----:B------:R-:W-:Y:S05]  /*acc0*/  BSYNC.RECONVERGENT B0 ;  /* 0x0000000000007941 */ /* 0x000fea0003800200 */
.L_x_9037:
[----:B------:R-:W-:Y:S04]  /*acd0*/  BSSY.RECONVERGENT B0, `(.L_x_9039) ;  /* 0x000000c000007945 */ /* 0x000fe80003800200 */
[----:B------:R-:W-:Y:S05]  /*ace0*/  @!P0 BRA `(.L_x_9040) ;  /* 0x0000000000288947 */ /* 0x000fea0003800000 */
[----:B----4-:R-:W4:Y:S08]  /*acf0*/  LDC.64 R2, c[0x0][0x440] ;  /* 0x00011000ff027b82 */ /* 0x010f300000000a00 */
        /* <DEDUP_REMOVED lines=9> */
.L_x_9040:
[----:B------:R-:W-:Y:S05]  /*ad90*/  BSYNC.RECONVERGENT B0 ;  /* 0x0000000000007941 */ /* 0x000fea0003800200 */
.L_x_9039:
        /* <DEDUP_REMOVED lines=12> */
.L_x_9042:
[----:B------:R-:W-:Y:S05]  /*ae60*/  BSYNC.RECONVERGENT B0 ;  /* 0x0000000000007941 */ /* 0x000fea0003800200 */
.L_x_9041:
        /* <DEDUP_REMOVED lines=12> */
.L_x_9044:
[----:B------:R-:W-:Y:S05]  /*af30*/  BSYNC.RECONVERGENT B0 ;  /* 0x0000000000007941 */ /* 0x000fea0003800200 */
.L_x_9043:
        /* <DEDUP_REMOVED lines=12> */
.L_x_9046:
[----:B------:R-:W-:Y:S05]  /*b000*/  BSYNC.RECONVERGENT B0 ;  /* 0x0000000000007941 */ /* 0x000fea0003800200 */
.L_x_9045:
        /* <DEDUP_REMOVED lines=12> */
.L_x_9048:
[----:B------:R-:W-:Y:S05]  /*b0d0*/  BSYNC.RECONVERGENT B0 ;  /* 0x0000000000007941 */ /* 0x000fea0003800200 */
.L_x_9047:
[----:B------:R-:W-:-:S13]  /*b0e0*/  ISETP.NE.AND P0, PT, R127, RZ, PT ;  /* 0x000000ff7f00720c */ /* 0x000fda0003f05270 */
[----:B------:R-:W-:Y:S05]  /*b0f0*/  @!P0 EXIT ;  /* 0x000000000000894d */ /* 0x000fea0003800000 */
[----:B----4-:R-:W4:Y:S08]  /*b100*/  LDC.64 R2, c[0x0][0x440] ;  /* 0x00011000ff027b82 */ /* 0x010f300000000a00 */
[----:B------:R-:W5:Y:S08]  /*b110*/  LDC.64 R4, c[0x0][0x448] ;  /* 0x00011200ff047b82 */ /* 0x000f700000000a00 */
[----:B------:R-:W0:Y:S01]  /*b120*/  LDC.64 R6, c[0x0][0x460] ;  /* 0x00011800ff067b82 */ /* 0x000e220000000a00 */
[----:B----4-:R-:W-:-:S05]  /*b130*/  IMAD.WIDE.U32 R2, R93, 0x10, R2 ;  /* 0x000000105d027825 */ /* 0x010fca00078e0002 */
[----:B------:R-:W-:Y:S01]  /*b140*/  STG.E.128 desc[UR10][R2.64], R36 ;  /* 0x0000002402007986 */ /* 0x000fe2000c101d0a */
[----:B-----5:R-:W-:-:S05]  /*b150*/  IMAD.WIDE.U32 R4, R93, 0x10, R4 ;  /* 0x000000105d047825 */ /* 0x020fca00078e0004 */
[----:B------:R-:W-:Y:S01]  /*b160*/  STG.E.128 desc[UR10][R4.64], R64 ;  /* 0x0000004004007986 */ /* 0x000fe2000c101d0a */
[----:B0-----:R-:W-:-:S05]  /*b170*/  IMAD.WIDE.U32 R6, R93, 0x10, R6 ;  /* 0x000000105d067825 */ /* 0x001fca00078e0006 */
[----:B------:R-:W-:Y:S01]  /*b180*/  STG.E.128 desc[UR10][R6.64], R8 ;  /* 0x0000000806007986 */ /* 0x000fe2000c101d0a */
[----:B------:R-:W-:Y:S05]  /*b190*/  EXIT ;  /* 0x000000000000794d */ /* 0x000fea0003800000 */
.L_x_9049:
        /* <DEDUP_REMOVED lines=14> */
.L_x_14412:


//--------------------- .text._ZN10layer_norm13ln_bwd_kernelINS_13Kernel_traitsI6__halfS2_fS2_fjLj7168ELj1ELj1ELj8ELj8ENS_18Kernel_traits_baseILj7168ES2_S2_fS2_fjLj256EEEEELb0ELb1ELb1ELb1EEEvNS_9BwdParamsE --------------------------
	.section	.text._ZN10layer_norm13ln_bwd_kernelINS_13Kernel_traitsI6__halfS2_fS2_fjLj7168ELj1ELj1ELj8ELj8ENS_18Kernel_traits_baseILj7168ES2_S2_fS2_fjLj256EEEEELb0ELb1ELb1ELb1EEEvNS_9BwdParamsE,"ax",@progbits
	.align	128
        .global         _ZN10layer_norm13ln_bwd_kernelINS_13Kernel_traitsI6__halfS2_fS2_fjLj7168ELj1ELj1ELj8ELj8ENS_18Kernel_traits_baseILj7168ES2_S2_fS2_fjLj256EEEEELb0ELb1ELb1ELb1EEEvNS_9BwdParamsE
        .type           _ZN10layer_norm13ln_bwd_kernelINS_13Kernel_traitsI6__halfS2_fS2_fjLj7168ELj1ELj1ELj8ELj8ENS_18Kernel_traits_baseILj7168ES2_S2_fS2_fjLj256EEEEELb0ELb1ELb1ELb1EEEvNS_9BwdParamsE,@function
        .size           _ZN10layer_norm13ln_bwd_kernelINS_13Kernel_traitsI6__halfS2_fS2_fjLj7168ELj1ELj1ELj8ELj8ENS_18Kernel_traits_baseILj7168ES2_S2_fS2_fjLj256EEEEELb0ELb1ELb1ELb1EEEvNS_9BwdParamsE,(.L_x_14413 - _ZN10layer_norm13ln_bwd_kernelINS_13Kernel_traitsI6__halfS2_fS2_fjLj7168ELj1ELj1ELj8ELj8ENS_18Kernel_traits_baseILj7168ES2_S2_fS2_fjLj256EEEEELb0ELb1ELb1ELb1EEEvNS_9BwdParamsE)
        .other          _ZN10layer_norm13ln_bwd_kernelINS_13Kernel_traitsI6__halfS2_fS2_fjLj7168ELj1ELj1ELj8ELj8ENS_18Kernel_traits_baseILj7168ES2_S2_fS2_fjLj256EEEEELb0ELb1ELb1ELb1EEEvNS_9BwdParamsE,@"STO_CUDA_ENTRY STV_DEFAULT"
_ZN10layer_norm13ln_bwd_kernelINS_13Kernel_traitsI6__halfS2_fS2_fjLj7168ELj1ELj1ELj8ELj8ENS_18Kernel_traits_baseILj7168ES2_S2_fS2_fjLj256EEEEELb0ELb1ELb1ELb1EEEvNS_9BwdParamsE:
.text._ZN10layer_norm13ln_bwd_kernelINS_13Kernel_traitsI6__halfS2_fS2_fjLj7168ELj1ELj1ELj8ELj8ENS_18Kernel_traits_baseILj7168ES2_S2_fS2_fjLj256EEEEELb0ELb1ELb1ELb1EEEvNS_9BwdParamsE:
        /* <DEDUP_REMOVED lines=71> */
[----:B------:R0:W4:Y:S04]  /*0470*/  LDG.E.64 R182, desc[UR12][R2.64+0x800] ;  /* 0x0008000c02b67981 */ /* 0x000128000c1e1b00 */
[----:B------:R1:W5:Y:S01]  /*0480*/  LDG.E.64 R178, desc[UR12][R4.64] ;  /* 0x0000000c04b27981 */ /* 0x000362000c1e1b00 */
[----:B------:R-:W-:Y:S01]  /*0490*/  HFMA2 R142, -RZ, RZ, 0, 0 ;  /* 0x00000000ff8e7431 */ /* 0x000fe200000001ff */
[----:B------:R-:W-:Y:S01]  /*04a0*/  UPLOP3.LUT UP1, UPT, UPT, UPT, UPT, 0x40, 0x4 ;  /* 0x000000000004789c */ /* 0x000fe20003f2e870 */
[----:B--2---:R-:W-:-:S02]  /*04b0*/  SHF.R.U64 R228, R200, 0x10, R201 ;  /* 0x00000010c8e47819 */ /* 0x004fc400000012c9 */
[----:B------:R-:W-:Y:S02]  /*04c0*/  SHF.R.U32.HI R0, RZ, 0x10, R201 ;  /* 0x00000010ff007819 */ /* 0x000fe400000116c9 */
[--C-:B---3--:R-:W-:Y:S02]  /*04d0*/  SHF.R.U64 R229, R198, 0x10, R199.reuse ;  /* 0x00000010c6e57819 */ /* 0x108fe400000012c7 */
[----:B------:R-:W-:Y:S02]  /*04e0*/  PRMT R228, R228, 0x5410, R0 ;  /* 0x00005410e4e47816 */ /* 0x000fe40000000000 */
[----:B------:R-:W-:Y:S02]  /*04f0*/  SHF.R.U32.HI R0, RZ, 0x10, R199 ;  /* 0x00000010ff007819 */ /* 0x000fe400000116c7 */
[----:B----4-:R-:W-:Y:S02]  /*0500*/  SHF.R.U64 R231, R194, 0x10, R195 ;  /* 0x00000010c2e77819 */ /* 0x010fe400000012c3 */
[----:B------:R-:W-:-:S02]  /*0510*/  PRMT R229, R229, 0x5410, R0 ;  /* 0x00005410e5e57816 */ /* 0x000fc40000000000 */
[----:B------:R-:W-:Y:S02]  /*0520*/  SHF.R.U32.HI R0, RZ, 0x10, R195 ;  /* 0x00000010ff007819 */ /* 0x000fe400000116c3 */
[--C-:B------:R-:W-:Y:S02]  /*0530*/  SHF.R.U64 R235, R190, 0x10, R191.reuse ;  /* 0x00000010beeb7819 */ /* 0x100fe400000012bf */
[----:B------:R-:W-:Y:S02]  /*0540*/  PRMT R231, R231, 0x5410, R0 ;  /* 0x00005410e7e77816 */ /* 0x000fe40000000000 */
[----:B------:R-:W-:Y:S02]  /*0550*/  SHF.R.U32.HI R0, RZ, 0x10, R191 ;  /* 0x00000010ff007819 */ /* 0x000fe400000116bf */
[----:B------:R-:W-:Y:S02]  /*0560*/  SHF.R.U64 R237, R188, 0x10, R189 ;  /* 0x00000010bced7819 */ /* 0x000fe400000012bd */
[----:B------:R-:W-:-:S02]  /*0570*/  PRMT R235, R235, 0x5410, R0 ;  /* 0x00005410ebeb7816 */ /* 0x000fc40000000000 */
[----:B------:R-:W-:Y:S02]  /*0580*/  SHF.R.U32.HI R0, RZ, 0x10, R189 ;  /* 0x00000010ff007819 */ /* 0x000fe400000116bd */
[--C-:B------:R-:W-:Y:S02]  /*0590*/  SHF.R.U64 R241, R186, 0x10, R187.reuse ;  /* 0x00000010baf17819 */ /* 0x100fe400000012bb */
[----:B------:R-:W-:Y:S02]  /*05a0*/  PRMT R237, R237, 0x5410, R0 ;  /* 0x00005410eded7816 */ /* 0x000fe40000000000 */
[----:B------:R-:W-:Y:S02]  /*05b0*/  SHF.R.U32.HI R0, RZ, 0x10, R187 ;  /* 0x00000010ff007819 */ /* 0x000fe400000116bb */
[--C-:B------:R-:W-:Y:S02]  /*05c0*/  SHF.R.U64 R230, R196, 0x10, R197.reuse ;  /* 0x00000010c4e67819 */ /* 0x100fe400000012c5 */
[----:B0-----:R-:W-:-:S02]  /*05d0*/  SHF.R.U32.HI R2, RZ, 0x10, R197 ;  /* 0x00000010ff027819 */ /* 0x001fc400000116c5 */
[----:B------:R-:W-:Y:S02]  /*05e0*/  PRMT R241, R241, 0x5410, R0 ;  /* 0x00005410f1f17816 */ /* 0x000fe40000000000 */
[----:B------:R-:W-:Y:S02]  /*05f0*/  PRMT R230, R230, 0x5410, R2 ;  /* 0x00005410e6e67816 */ /* 0x000fe40000000002 */
[--C-:B------:R-:W-:Y:S02]  /*0600*/  SHF.R.U64 R243, R184, 0x10, R185.reuse ;  /* 0x00000010b8f37819 */ /* 0x100fe400000012b9 */
[----:B------:R-:W-:Y:S02]  /*0610*/  SHF.R.U32.HI R0, RZ, 0x10, R185 ;  /* 0x00000010ff007819 */ /* 0x000fe400000116b9 */
[--C-:B------:R-:W-:Y:S02]  /*0620*/  SHF.R.U64 R233, R192, 0x10, R193.reuse ;  /* 0x00000010c0e97819 */ /* 0x100fe400000012c1 */
[----:B------:R-:W-:-:S02]  /*0630*/  SHF.R.U32.HI R2, RZ, 0x10, R193 ;  /* 0x00000010ff027819 */ /* 0x000fc400000116c1 */
[----:B------:R-:W-:Y:S02]  /*0640*/  PRMT R243, R243, 0x5410, R0 ;  /* 0x00005410f3f37816 */ /* 0x000fe40000000000 */
[----:B------:R-:W-:Y:S02]  /*0650*/  PRMT R233, R233, 0x5410, R2 ;  /* 0x00005410e9e97816 */ /* 0x000fe40000000002 */
        /* <DEDUP_REMOVED lines=14> */
[----:B-1----:R-:W-:-:S07]  /*0740*/  MOV R0, UR4 ;  /* 0x0000000400007c02 */ /* 0x002fce0008000f00 */
.L_x_9180:
        /* <DEDUP_REMOVED lines=16> */
[----:B------:R-:W-:Y:S01]  /*0850*/  IMAD R4, R0, UR14, RZ ;  /* 0x0000000e00047c24 */ /* 0x000fe2000f8e02ff */
[----:B------:R-:W-:-:S03]  /*0860*/  SHF.R.S32.HI R8, RZ, 0x1f, R0 ;  /* 0x0000001fff087819 */ /* 0x000fc60000011400 */
[----:B------:R-:W-:Y:S01]  /*0870*/  IMAD R6, R5, UR14, RZ ;  /* 0x0000000e05067c24 */ /* 0x000fe2000f8e02ff */
[----:B------:R-:W-:Y:S01]  /*0880*/  SHF.R.S32.HI R5, RZ, 0x1f, R4 ;  /* 0x0000001fff057819 */ /* 0x000fe20000011404 */
[----:B------:R-:W2:Y:S03]  /*0890*/  LDC.64 R28, c[0x0][0x3a8] ;  /* 0x0000ea00ff1c7b82 */ /* 0x000ea60000000a00 */
[----:B------:R-:W-:Y:S02]  /*08a0*/  SHF.R.S32.HI R7, RZ, 0x1f, R6 ;  /* 0x0000001fff077819 */ /* 0x000fe40000011406 */
[----:B------:R-:W-:Y:S02]  /*08b0*/  LEA.HI R5, R5, R4, RZ, 0x2 ;  /* 0x0000000405057211 */ /* 0x000fe400078f10ff */
[----:B------:R-:W-:Y:S01]  /*08c0*/  LEA.HI R7, R7, R6, RZ, 0x2 ;  /* 0x0000000607077211 */ /* 0x000fe200078f10ff */
[----:B------:R-:W3:Y:S01]  /*08d0*/  LDC.64 R2, c[0x0][0x428] ;  /* 0x00010a00ff027b82 */ /* 0x000ee20000000a00 */
[----:B-1----:R-:W-:-:S04]  /*08e0*/  LEA R12, P0, R0, R12, 0x2 ;  /* 0x0000000c000c7211 */ /* 0x002fc800078010ff */
[----:B------:R-:W-:Y:S02]  /*08f0*/  LEA.HI.X R13, R0, R13, R8, 0x2, P0 ;  /* 0x0000000d000d7211 */ /* 0x000fe400000f1408 */
[-C--:B0-----:R-:W-:Y:S02]  /*0900*/  LEA.HI.SX32 R215, R5, R10.reuse, 0x1e ;  /* 0x0000000a05d77211 */ /* 0x081fe400078ff2ff */
[----:B------:R-:W-:Y:S01]  /*0910*/  LEA.HI.SX32 R25, R7, R10, 0x1e ;  /* 0x0000000a07197211 */ /* 0x000fe200078ff2ff */
[----:B------:R0:W4:Y:S01]  /*0920*/  LDG.E R220, desc[UR12][R12.64] ;  /* 0x0000000c0cdc7981 */ /* 0x000122000c1e1900 */
        /* <DEDUP_REMOVED lines=11> */
[----:B------:R-:W-:Y:S01]  /*09e0*/  IADD3 R25, PT, PT, R25, 0x600, RZ ;  /* 0x0000060019197810 */ /* 0x000fe20007ffe0ff */
        /* <DEDUP_REMOVED lines=14> */
[--C-:B0-----:R-:W-:Y:S02]  /*0ad0*/  IMAD.WIDE.U32 R12, R211, 0x10, R28.reuse ;  /* 0x00000010d30c7825 */ /* 0x101fe400078e001c */
[----:B------:R-:W3:Y:S01]  /*0ae0*/  LDG.E.64 R2, desc[UR12][R2.64] ;  /* 0x0000000c02027981 */ /* 0x000ee2000c1e1b00 */
[----:B------:R-:W-:Y:S01]  /*0af0*/  IADD3 R207, PT, PT, R215, 0x400, RZ ;  /* 0x00000400d7cf7810 */ /* 0x000fe20007ffe0ff */
[----:B------:R-:W-:-:S02]  /*0b00*/  IMAD.WIDE.U32 R16, R209, 0x10, R28 ;  /* 0x00000010d1107825 */ /* 0x000fc400078e001c */
[----:B------:R-:W3:Y:S01]  /*0b10*/  LDG.E.128 R12, desc[UR12][R12.64] ;  /* 0x0000000c0c0c7981 */ /* 0x000ee2000c1e1d00 */
[----:B------:R-:W-:Y:S01]  /*0b20*/  IADD3 R177, PT, PT, R215, 0x500, RZ ;  /* 0x00000500d7b17810 */ /* 0x000fe20007ffe0ff */
[--C-:B------:R-:W-:Y:S02]  /*0b30*/  IMAD.WIDE.U32 R20, R207, 0x10, R28.reuse ;  /* 0x00000010cf147825 */ /* 0x100fe400078e001c */
[----:B------:R-:W3:Y:S01]  /*0b40*/  LDG.E.128 R16, desc[UR12][R16.64] ;  /* 0x0000000c10107981 */ /* 0x000ee2000c1e1d00 */
[----:B------:R-:W-:Y:S01]  /*0b50*/  IADD3 R149, PT, PT, R215, 0x600, RZ ;  /* 0x00000600d7957810 */ /* 0x000fe20007ffe0ff */
[--C-:B------:R-:W-:Y:S02]  /*0b60*/  IMAD.WIDE.U32 R24, R177, 0x10, R28.reuse ;  /* 0x00000010b1187825 */ /* 0x100fe400078e001c */
[----:B------:R-:W3:Y:S02]  /*0b70*/  LDG.E.128 R20, desc[UR12][R20.64] ;  /* 0x0000000c14147981 */ /* 0x000ee4000c1e1d00 */
[----:B------:R-:W-:-:S02]  /*0b80*/  IMAD.WIDE.U32 R28, R149, 0x10, R28 ;  /* 0x00000010951c7825 */ /* 0x000fc400078e001c */
        /* <DEDUP_REMOVED lines=25> */
[----:B------:R-:W5:Y:S04]  /*0d20*/  @P0 LDG.E.128 R40, desc[UR12][R166.64] ;  /* 0x0000000ca6280981 */ /* 0x000f68000c1e1d00 */
[----:B------:R1:W5:Y:S01]  /*0d30*/  @P0 LDG.E.128 R32, desc[UR12][R162.64] ;  /* 0x0000000ca2200981 */ /* 0x000362000c1e1d00 */
[----:B----4-:R-:W-:-:S05]  /*0d40*/  FSEL R220, R220, RZ, !P1 ;  /* 0x000000ffdcdc7208 */ /* 0x010fca0004800000 */
[C---:B--2---:R-:W-:Y:S01]  /*0d50*/  FADD.FTZ R244, -R220.reuse, R6 ;  /* 0x00000006dcf47221 */ /* 0x044fe20000010100 */
[C---:B------:R-:W-:Y:S01]  /*0d60*/  FADD.FTZ R250, -R220.reuse, R5 ;  /* 0x00000005dcfa7221 */ /* 0x040fe20000010100 */
[----:B---3--:R-:W-:Y:S01]  /*0d70*/  MOV R6, R160 ;  /* 0x000000a000067202 */ /* 0x008fe20000000f00 */
[----:B------:R-:W-:Y:S01]  /*0d80*/  FADD.FTZ R246, -R220, R7 ;  /* 0x00000007dcf67221 */ /* 0x000fe20000010100 */
[----:B------:R-:W-:Y:S01]  /*0d90*/  SHF.R.U64 R5, R160, 0x10, R161 ;  /* 0x00000010a0057819 */ /* 0x000fe200000012a1 */
[C---:B------:R-:W-:Y:S01]  /*0da0*/  FADD.FTZ R234, -R220.reuse, R10 ;  /* 0x0000000adcea7221 */ /* 0x040fe20000010100 */
[C---:B------:R-:W-:Y:S01]  /*0db0*/  FADD.FTZ R240, -R220.reuse, R8 ;  /* 0x00000008dcf07221 */ /* 0x040fe20000010100 */
[----:B------:R-:W-:Y:S01]  /*0dc0*/  FADD.FTZ R242, -R220, R9 ;  /* 0x00000009dcf27221 */ /* 0x000fe20000010100 */
[----:B------:R-:W-:Y:S01]  /*0dd0*/  SHF.R.U64 R10, R178, 0x10, R179 ;  /* 0x00000010b20a7819 */ /* 0x000fe200000012b3 */
[----:B------:R-:W-:Y:S01]  /*0de0*/  HADD2.F32 R8, -RZ, R178.H0_H0 ;  /* 0x200000b2ff087230 */ /* 0x000fe20000004100 */
[----:B------:R-:W-:Y:S01]  /*0df0*/  MOV R7, R161 ;  /* 0x000000a100077202 */ /* 0x000fe20000000f00 */
[----:B------:R-:W-:Y:S01]  /*0e00*/  HADD2.F32 R9, -RZ, R6.H0_H0 ;  /* 0x20000006ff097230 */ /* 0x000fe20000004100 */
[----:B------:R-:W-:Y:S01]  /*0e10*/  SHF.R.U32.HI R211, RZ, 0x10, R161 ;  /* 0x00000010ffd37819 */ /* 0x000fe200000116a1 */
[----:B------:R-:W-:Y:S01]  /*0e20*/  FADD.FTZ R4, -R220, R4 ;  /* 0x00000004dc047221 */ /* 0x000fe20000010100 */
[----:B------:R-:W-:-:S02]  /*0e30*/  SHF.R.U64 R213, R158, 0x10, R159 ;  /* 0x000000109ed57819 */ /* 0x000fc4000000129f */
[----:B------:R-:W-:Y:S02]  /*0e40*/  MOV R209, R159 ;  /* 0x0000009f00d17202 */ /* 0x000fe40000000f00 */
[----:B------:R-:W-:Y:S02]  /*0e50*/  SHF.R.U32.HI R177, RZ, 0x10, R159 ;  /* 0x00000010ffb17819 */ /* 0x000fe4000001169f */
[--C-:B------:R-:W-:Y:S02]  /*0e60*/  SHF.R.U64 R207, R156, 0x10, R157.reuse ;  /* 0x000000109ccf7819 */ /* 0x100fe4000000129d */
[----:B0-----:R-:W-:Y:S02]  /*0e70*/  MOV R173, R157 ;  /* 0x0000009d00ad7202 */ /* 0x001fe40000000f00 */
[----:B-1----:R-:W-:Y:S02]  /*0e80*/  SHF.R.U32.HI R165, RZ, 0x10, R157 ;  /* 0x00000010ffa57819 */ /* 0x002fe4000001169d */
[----:B------:R-:W-:-:S02]  /*0e90*/  MOV R175, R154 ;  /* 0x0000009a00af7202 */ /* 0x000fc40000000f00 */
[--C-:B------:R-:W-:Y:S02]  /*0ea0*/  SHF.R.U64 R171, R154, 0x10, R155.reuse ;  /* 0x000000109aab7819 */ /* 0x100fe4000000129b */
[----:B------:R-:W-:Y:S02]  /*0eb0*/  MOV R161, R155 ;  /* 0x0000009b00a17202 */ /* 0x000fe40000000f00 */
[----:B------:R-:W-:Y:S02]  /*0ec0*/  SHF.R.U32.HI R163, RZ, 0x10, R155 ;  /* 0x00000010ffa37819 */ /* 0x000fe4000001169b */
[----:B------:R-:W-:Y:S02]  /*0ed0*/  MOV R167, R152 ;  /* 0x0000009800a77202 */ /* 0x000fe40000000f00 */
[----:B------:R-:W-:Y:S02]  /*0ee0*/  SHF.R.U64 R169, R152, 0x10, R153 ;  /* 0x0000001098a97819 */ /* 0x000fe40000001299 */
[----:B------:R-:W-:-:S02]  /*0ef0*/  MOV R157, R153 ;  /* 0x00000099009d7202 */ /* 0x000fc40000000f00 */
[----:B------:R-:W-:Y:S01]  /*0f00*/  SHF.R.U32.HI R159, RZ, 0x10, R153 ;  /* 0x00000010ff9f7819 */ /* 0x000fe20000011699 */
[----:B------:R-:W-:Y:S01]  /*0f10*/  FADD.FTZ R236, -R220, R11 ;  /* 0x0000000bdcec7221 */ /* 0x000fe20000010100 */
[----:B------:R-:W-:Y:S02]  /*0f20*/  MOV R155, R150 ;  /* 0x00000096009b7202 */ /* 0x000fe40000000f00 */
[--C-:B------:R-:W-:Y:S02]  /*0f30*/  SHF.R.U64 R154, R150, 0x10, R151.reuse ;  /* 0x00000010969a7819 */ /* 0x100fe40000001297 */
[----:B------:R-:W-:Y:S02]  /*0f40*/  MOV R152, R151 ;  /* 0x0000009700987202 */ /* 0x000fe40000000f00 */
[----:B------:R-:W-:Y:S01]  /*0f50*/  SHF.R.U32.HI R153, RZ, 0x10, R151 ;  /* 0x00000010ff997819 */ /* 0x000fe20000011697 */
[----:B------:R-:W-:Y:S01]  /*0f60*/  HADD2.F32 R10, -RZ, R10.H0_H0 ;  /* 0x2000000aff0a7230 */ /* 0x000fe20000004100 */
[----:B------:R-:W-:Y:S01]  /*0f70*/  MOV R151, R2 ;  /* 0x0000000200977202 */ /* 0x000fe20000000f00 */
[----:B------:R-:W-:Y:S01]  /*0f80*/  HADD2.F32 R11, -RZ, R5.H0_H0 ;  /* 0x20000005ff0b7230 */ /* 0x000fe20000004100 */
[----:B------:R-:W-:Y:S01]  /*0f90*/  SHF.R.U64 R150, R2, 0x10, R3 ;  /* 0x0000001002967819 */ /* 0x000fe20000001203 */
[----:B------:R-:W-:Y:S01]  /*0fa0*/  FMUL.FTZ R6, R8, R9 ;  /* 0x0000000908067220 */ /* 0x000fe20000410000 */
[----:B------:R-:W-:-:S02]  /*0fb0*/  MOV R149, R3 ;  /* 0x0000000300957202 */ /* 0x000fc40000000f00 */
[----:B------:R-:W-:Y:S01]  /*0fc0*/  SHF.R.U32.HI R2, RZ, 0x10, R3 ;  /* 0x00000010ff027819 */ /* 0x000fe20000011603 */
[C---:B-----5:R-:W-:Y:S01]  /*0fd0*/  FMUL.FTZ R3, R225.reuse, R4 ;  /* 0x00000004e1037220 */ /* 0x060fe20000410000 */
[----:B------:R-:W-:Y:S01]  /*0fe0*/  FMUL.FTZ R4, R225, R250 ;  /* 0x000000fae1047220 */ /* 0x000fe20000410000 */
[----:B------:R-:W-:Y:S01]  /*0ff0*/  SHF.R.U32.HI R8, RZ, 0x10, R179 ;  /* 0x00000010ff087819 */ /* 0x000fe200000116b3 */
[----:B------:R-:W-:Y:S01]  /*1000*/  FADD.FTZ R124, R124, R9 ;  /* 0x000000097c7c7221 */ /* 0x000fe20000010000 */
[----:B------:R-:W-:Y:S01]  /*1010*/  FFMA.FTZ R60, R3, R9, R60 ;  /* 0x00000009033c7223 */ /* 0x000fe2000001003c */
[-C--:B------:R-:W-:Y:S01]  /*1020*/  FMUL.FTZ R5, R10, R11.reuse ;  /* 0x0000000b0a057220 */ /* 0x080fe20000410000 */
[----:B------:R-:W-:Y:S01]  /*1030*/  FADD.FTZ R218, -R220, R12 ;  /* 0x0000000cdcda7221 */ /* 0x000fe20000010100 */
[----:B------:R-:W-:Y:S01]  /*1040*/  FFMA.FTZ R61, R4, R11, R61 ;  /* 0x0000000b043d7223 */ /* 0x000fe2000001003d */
[----:B------:R-:W-:Y:S01]  /*1050*/  FADD.FTZ R125, R125, R11 ;  /* 0x0000000b7d7d7221 */ /* 0x000fe20000010000 */
[----:B------:R-:W-:Y:S01]  /*1060*/  HADD2.F32 R10, -RZ, R179.H0_H0 ;  /* 0x200000b3ff0a7230 */ /* 0x000fe20000004100 */
[----:B------:R-:W-:Y:S01]  /*1070*/  MOV R248, R158 ;  /* 0x0000009e00f87202 */ /* 0x000fe20000000f00 */
[----:B------:R-:W-:-:S02]  /*1080*/  HADD2.F32 R9, -RZ, R7.H0_H0 ;  /* 0x20000007ff097230 */ /* 0x000fc40000004100 */
[C---:B------:R-:W-:Y:S01]  /*1090*/  FMUL.FTZ R7, R225.reuse, R244 ;  /* 0x000000f4e1077220 */ /* 0x040fe20000410000 */
[----:B------:R-:W-:Y:S02]  /*10a0*/  HADD2.F32 R11, -RZ, R8.H0_H0 ;  /* 0x20000008ff0b7230 */ /* 0x000fe40000004100 */
[----:B------:R-:W-:Y:S02]  /*10b0*/  HADD2.F32 R12, -RZ, R211.H0_H0 ;  /* 0x200000d3ff0c7230 */ /* 0x000fe40000004100 */
        /* <DEDUP_REMOVED lines=8> */
[----:B------:R-:W-:Y:S01]  /*1140*/  FMUL.FTZ R9, R11, R12 ;  /* 0x0000000c0b097220 */ /* 0x000fe20000410000 */
        /* <DEDUP_REMOVED lines=8> */
[----:B------:R-:W-:Y:S01]  /*11d0*/  MOV R238, R156 ;  /* 0x0000009c00ee7202 */ /* 0x000fe20000000f00 */
        /* <DEDUP_REMOVED lines=8> */
[----:B------:R-:W-:-:S02]  /*1260*/  HADD2.F32 R17, -RZ, R222.H1_H1 ;  /* 0x300000deff117230 */ /* 0x000fc40000004100 */
[----:B------:R-:W-:Y:S01]  /*1270*/  FMUL.FTZ R16, R225, R236 ;  /* 0x000000ece1107220 */ /* 0x000fe20000410000 */
[----:B------:R-:W-:Y:S02]  /*1280*/  HADD2.F32 R20, -RZ, R177.H0_H0 ;  /* 0x200000b1ff147230 */ /* 0x000fe40000004100 */
[C---:B------:R-:W-:Y:S01]  /*1290*/  FADD.FTZ R170, -R220.reuse, R21 ;  /* 0x00000015dcaa7221 */ /* 0x040fe20000010100 */
[C---:B------:R-:W-:Y:S01]  /*12a0*/  FADD.FTZ R158, -R220.reuse, R22 ;  /* 0x00000016dc9e7221 */ /* 0x040fe20000010100 */
[C---:B------:R-:W-:Y:S01]  /*12b0*/  FADD.FTZ R164, -R220.reuse, R19 ;  /* 0x00000013dca47221 */ /* 0x040fe20000010100 */
[C---:B------:R-:W-:Y:S01]  /*12c0*/  FADD.FTZ R174, -R220.reuse, R23 ;  /* 0x00000017dcae7221 */ /* 0x040fe20000010100 */
[----:B------:R-:W-:Y:S01]  /*12d0*/  FADD.FTZ R176, -R220, R24 ;  /* 0x00000018dcb07221 */ /* 0x000fe20000010100 */
[----:B------:R-:W-:Y:S02]  /*12e0*/  HADD2.F32 R22, -RZ, R202.H0_H0 ;  /* 0x200000caff167230 */ /* 0x000fe40000004100 */
[----:B------:R-:W-:Y:S01]  /*12f0*/  FMUL.FTZ R17, R17, R20 ;  /* 0x0000001411117220 */ /* 0x000fe20000410000 */
[----:B------:R-:W-:-:S02]  /*1300*/  HADD2.F32 R21, -RZ, R238.H0_H0 ;  /* 0x200000eeff157230 */ /* 0x000fc40000004100 */
[----:B------:R-:W-:Y:S01]  /*1310*/  FFMA.FTZ R67, R16, R20, R67 ;  /* 0x0000001410437223 */ /* 0x000fe20000010043 */
[----:B------:R-:W-:Y:S01]  /*1320*/  FADD.FTZ R123, R123, R20 ;  /* 0x000000147b7b7221 */ /* 0x000fe20000010000 */
[----:B------:R-:W-:Y:S02]  /*1330*/  HADD2.F32 R23, -RZ, R223.H1_H1 ;  /* 0x300000dfff177230 */ /* 0x000fe40000004100 */
[C---:B------:R-:W-:Y:S01]  /*1340*/  FMUL.FTZ R19, R225.reuse, R218 ;  /* 0x000000dae1137220 */ /* 0x040fe20000410000 */
[----:B------:R-:W-:Y:S02]  /*1350*/  HADD2.F32 R24, -RZ, R207.H0_H0 ;  /* 0x200000cfff187230 */ /* 0x000fe40000004100 */
[----:B------:R-:W-:Y:S01]  /*1360*/  FMUL.FTZ R20, R225, R232 ;  /* 0x000000e8e1147220 */ /* 0x000fe20000410000 */
        /* <DEDUP_REMOVED lines=9> */
[C---:B------:R-:W-:Y:S01]  /*1400*/  FMUL.FTZ R24, R225.reuse, R214 ;  /* 0x000000d6e1187220 */ /* 0x040fe20000410000 */
[----:B------:R-:W-:Y:S02]  /*1410*/  HADD2.F32 R28, -RZ, R165.H0_H0 ;  /* 0x200000a5ff1c7230 */ /* 0x000fe40000004100 */
[C---:B------:R-:W-:Y:S01]  /*1420*/  FADD.FTZ R212, -R220.reuse, R27 ;  /* 0x0000001bdcd47221 */ /* 0x040fe20000010100 */
[----:B------:R-:W-:Y:S01]  /*1430*/  FADD.FTZ R216, -R220, R29 ;  /* 0x0000001ddcd87221 */ /* 0x000fe20000010100 */
[----:B------:R-:W-:Y:S01]  /*1440*/  FMUL.FTZ R27, R225, R166 ;  /* 0x000000a6e11b7220 */ /* 0x000fe20000410000 */
[----:B------:R-:W-:Y:S02]  /*1450*/  HADD2.F32 R29, -RZ, R228.H0_H0 ;  /* 0x200000e4ff1d7230 */ /* 0x000fe40000004100 */
[-C--:B------:R-:W-:Y:S01]  /*1460*/  FMUL.FTZ R25, R25, R28.reuse ;  /* 0x0000001c19197220 */ /* 0x080fe20000410000 */
[----:B------:R-:W-:Y:S01]  /*1470*/  FFMA.FTZ R71, R24, R28, R71 ;  /* 0x0000001c18477223 */ /* 0x000fe20000010047 */
[----:B------:R-:W-:Y:S01]  /*1480*/  FADD.FTZ R119, R119, R28 ;  /* 0x0000001c77777221 */ /* 0x000fe20000010000 */
[----:B------:R-:W-:-:S02]  /*1490*/  HADD2.F32 R166, -RZ, R171.H0_H0 ;  /* 0x200000abffa67230 */ /* 0x000fc40000004100 */
[C---:B------:R-:W-:Y:S01]  /*14a0*/  FADD.FTZ R162, -R220.reuse, R18 ;  /* 0x00000012dca27221 */ /* 0x040fe20000010100 */
[----:B------:R-:W-:Y:S01]  /*14b0*/  FMUL.FTZ R28, R225, R172 ;  /* 0x000000ace11c7220 */ /* 0x000fe20000410000 */
[C---:B------:R-:W-:Y:S01]  /*14c0*/  FADD.FTZ R206, -R220.reuse, R26 ;  /* 0x0000001adcce7221 */ /* 0x040fe20000010100 */
[C---:B------:R-:W-:Y:S01]  /*14d0*/  FADD.FTZ R156, -R220.reuse, R30 ;  /* 0x0000001edc9c7221 */ /* 0x040fe20000010100 */
[----:B------:R-:W-:Y:S01]  /*14e0*/  FADD.FTZ R220, -R220, R31 ;  /* 0x0000001fdcdc7221 */ /* 0x000fe20000010100 */
[-C--:B------:R-:W-:Y:S01]  /*14f0*/  FMUL.FTZ R29, R29, R166.reuse ;  /* 0x000000a61d1d7220 */ /* 0x080fe20000410000 */
[----:B------:R-:W-:Y:S01]  /*1500*/  FFMA.FTZ R141, R28, R166, R141 ;  /* 0x000000a61c8d7223 */ /* 0x000fe2000001008d */
[----:B------:R-:W-:Y:S01]  /*1510*/  FADD.FTZ R113, R113, R166 ;  /* 0x000000a671717221 */ /* 0x000fe20000010000 */
[C---:B------:R-:W-:Y:S01]  /*1520*/  FMUL.FTZ R31, R225.reuse, R162 ;  /* 0x000000a2e11f7220 */ /* 0x040fe20000410000 */
[----:B------:R-:W-:Y:S02]  /*1530*/  HADD2.F32 R166, -RZ, R201.H0_H0 ;  /* 0x200000c9ffa67230 */ /* 0x000fe40000004100 */
[----:B------:R-:W-:Y:S01]  /*1540*/  FMUL.FTZ R164, R225, R164 ;  /* 0x000000a4e1a47220 */ /* 0x000fe20000410000 */
[----:B------:R-:W-:-:S02]  /*1550*/  HADD2.F32 R161, -RZ, R161.H0_H0 ;  /* 0x200000a1ffa17230 */ /* 0x000fc40000004100 */
[----:B------:R-:W-:Y:S02]  /*1560*/  HADD2.F32 R165, -RZ, R228.H1_H1 ;  /* 0x300000e4ffa57230 */ /* 0x000fe40000004100 */
[----:B------:R-:W-:Y:S02]  /*1570*/  HADD2.F32 R162, -RZ, R163.H0_H0 ;  /* 0x200000a3ffa27230 */ /* 0x000fe40000004100 */
[-C--:B------:R-:W-:Y:S01]  /*1580*/  FMUL.FTZ R166, R166, R161.reuse ;  /* 0x000000a1a6a67220 */ /* 0x080fe20000410000 */
[----:B------:R-:W-:Y:S01]  /*1590*/  FFMA.FTZ R142, R31, R161, R142 ;  /* 0x000000a11f8e7223 */ /* 0x000fe2000001008e */
[----:B------:R-:W-:Y:S01]  /*15a0*/  FADD.FTZ R114, R114, R161 ;  /* 0x000000a172727221 */ /* 0x000fe20000010000 */
[----:B------:R-:W-:Y:S02]  /*15b0*/  HADD2.F32 R161, -RZ, R198.H0_H0 ;  /* 0x200000c6ffa17230 */ /* 0x000fe40000004100 */
[-C--:B------:R-:W-:Y:S01]  /*15c0*/  FMUL.FTZ R165, R165, R162.reuse ;  /* 0x000000a2a5a57220 */ /* 0x080fe20000410000 */
[----:B------:R-:W-:Y:S01]  /*15d0*/  FFMA.FTZ R143, R164, R162, R143 ;  /* 0x000000a2a48f7223 */ /* 0x000fe2000001008f */
[----:B------:R-:W-:Y:S01]  /*15e0*/  FADD.FTZ R115, R115, R162 ;  /* 0x000000a273737221 */ /* 0x000fe20000010000 */
[----:B------:R-:W-:-:S02]  /*15f0*/  HADD2.F32 R162, -RZ, R167.H0_H0 ;  /* 0x200000a7ffa27230 */ /* 0x000fc40000004100 */
[C---:B------:R-:W-:Y:S01]  /*1600*/  FMUL.FTZ R167, R225.reuse, R168 ;  /* 0x000000a8e1a77220 */ /* 0x040fe20000410000 */
[C---:B------:R-:W-:Y:S01]  /*1610*/  FMUL.FTZ R168, R225.reuse, R170 ;  /* 0x000000aae1a87220 */ /* 0x040fe20000410000 */
[----:B------:R-:W-:Y:S01]  /*1620*/  FMUL.FTZ R171, R225, R158 ;  /* 0x0000009ee1ab7220 */ /* 0x000fe20000410000 */
[----:B------:R-:W-:Y:S02]  /*1630*/  HADD2.F32 R163, -RZ, R229.H0_H0 ;  /* 0x200000e5ffa37230 */ /* 0x000fe40000004100 */
[----:B------:R-:W-:Y:S01]  /*1640*/  FMUL.FTZ R170, R161, R162 ;  /* 0x000000a2a1aa7220 */ /* 0x000fe20000410000 */
[----:B------:R-:W-:Y:S02]  /*1650*/  HADD2.F32 R172, -RZ, R169.H0_H0 ;  /* 0x200000a9ffac7230 */ /* 0x000fe40000004100 */
[----:B------:R-:W-:Y:S01]  /*1660*/  FADD.FTZ R158, RZ, R6 ;  /* 0x00000006ff9e7221 */ /* 0x000fe20000010000 */
[----:B------:R-:W-:Y:S02]  /*1670*/  HADD2.F32 R161, -RZ, R157.H0_H0 ;  /* 0x2000009dffa17230 */ /* 0x000fe40000004100 */
[----:B------:R-:W-:Y:S01]  /*1680*/  FFMA.FTZ R157, R3, R6, RZ ;  /* 0x00000006039d7223 */ /* 0x000fe200000100ff */
[----:B------:R-:W-:-:S02]  /*1690*/  HADD2.F32 R26, -RZ, R203.H0_H0 ;  /* 0x200000cbff1a7230 */ /* 0x000fc40000004100 */
[----:B------:R-:W-:Y:S01]  /*16a0*/  FMUL.FTZ R23, R225, R210 ;  /* 0x000000d2e1177220 */ /* 0x000fe20000410000 */
[----:B------:R-:W-:Y:S02]  /*16b0*/  HADD2.F32 R173, -RZ, R173.H0_H0 ;  /* 0x200000adffad7230 */ /* 0x000fe40000004100 */
[----:B------:R-:W-:Y:S01]  /*16c0*/  FFMA.FTZ R136, R167, R162, R136 ;  /* 0x000000a2a7887223 */ /* 0x000fe20000010088 */
[----:B------:R-:W-:Y:S01]  /*16d0*/  FADD.FTZ R108, R108, R162 ;  /* 0x000000a26c6c7221 */ /* 0x000fe20000010000 */
[----:B------:R-:W-:Y:S02]  /*16e0*/  HADD2.F32 R162, -RZ, R159.H0_H0 ;  /* 0x2000009fffa27230 */ /* 0x000fe40000004100 */
[----:B------:R-:W-:Y:S01]  /*16f0*/  FADD.FTZ R159, R5, R158 ;  /* 0x0000009e059f7221 */ /* 0x000fe20000010000 */
[-C--:B------:R-:W-:Y:S01]  /*1700*/  FMUL.FTZ R169, R163, R172.reuse ;  /* 0x000000aca3a97220 */ /* 0x080fe20000410000 */
[----:B------:R-:W-:Y:S01]  /*1710*/  FFMA.FTZ R137, R168, R172, R137 ;  /* 0x000000aca8897223 */ /* 0x000fe20000010089 */
[----:B------:R-:W-:Y:S01]  /*1720*/  FADD.FTZ R109, R109, R172 ;  /* 0x000000ac6d6d7221 */ /* 0x000fe20000010000 */
[----:B------:R-:W-:Y:S01]  /*1730*/  FFMA.FTZ R158, R4, R5, R157 ;  /* 0x00000005049e7223 */ /* 0x000fe2000001009d */
[-C--:B------:R-:W-:Y:S01]  /*1740*/  FMUL.FTZ R26, R26, R173.reuse ;  /* 0x000000ad1a1a7220 */ /* 0x080fe20000410000 */
[----:B------:R-:W-:Y:S01]  /*1750*/  FFMA.FTZ R70, R23, R173, R70 ;  /* 0x000000ad17467223 */ /* 0x000fe20000010046 */
[----:B------:R-:W-:Y:S01]  /*1760*/  FADD.FTZ R118, R118, R173 ;  /* 0x000000ad76767221 */ /* 0x000fe20000010000 */
[----:B------:R-:W-:-:S02]  /*1770*/  HADD2.F32 R172, -RZ, R199.H0_H0 ;  /* 0x200000c7ffac7230 */ /* 0x000fc40000004100 */
[----:B------:R-:W-:Y:S01]  /*1780*/  FMUL.FTZ R174, R225, R174 ;  /* 0x000000aee1ae7220 */ /* 0x000fe20000410000 */
[----:B------:R-:W-:Y:S02]  /*1790*/  HADD2.F32 R173, -RZ, R229.H1_H1 ;  /* 0x300000e5ffad7230 */ /* 0x000fe40000004100 */
[----:B------:R-:W-:Y:S01]  /*17a0*/  FADD.FTZ R210, R10, R159 ;  /* 0x0000009f0ad27221 */ /* 0x000fe20000010000 */
[----:B------:R-:W-:Y:S01]  /*17b0*/  FFMA.FTZ R157, R7, R10, R158 ;  /* 0x0000000a079d7223 */ /* 0x000fe2000001009e */
[-C--:B------:R-:W-:Y:S01]  /*17c0*/  FMUL.FTZ R172, R172, R161.reuse ;  /* 0x000000a1acac7220 */ /* 0x080fe20000410000 */
[----:B------:R-:W-:Y:S01]  /*17d0*/  FFMA.FTZ R138, R171, R161, R138 ;  /* 0x000000a1ab8a7223 */ /* 0x000fe2000001008a */
[----:B------:R-:W-:Y:S01]  /*17e0*/  FADD.FTZ R110, R110, R161 ;  /* 0x000000a16e6e7221 */ /* 0x000fe20000010000 */
[-C--:B------:R-:W-:Y:S01]  /*17f0*/  FMUL.FTZ R173, R173, R162.reuse ;  /* 0x000000a2adad7220 */ /* 0x080fe20000410000 */
[----:B------:R-:W-:Y:S01]  /*1800*/  FFMA.FTZ R139, R174, R162, R139 ;  /* 0x000000a2ae8b7223 */ /* 0x000fe2000001008b */
[----:B------:R-:W-:Y:S01]  /*1810*/  FADD.FTZ R111, R111, R162 ;  /* 0x000000a26f6f7221 */ /* 0x000fe20000010000 */
[----:B------:R-:W-:Y:S01]  /*1820*/  FADD.FTZ R161, R9, R210 ;  /* 0x000000d209a17221 */ /* 0x000fe20000010000 */
[----:B------:R-:W-:Y:S01]  /*1830*/  FFMA.FTZ R162, R8, R9, R157 ;  /* 0x0000000908a27223 */ /* 0x000fe2000001009d */
[----:B------:R-:W-:-:S02]  /*1840*/  HADD2.F32 R18, -RZ, R205.H0_H0 ;  /* 0x200000cdff127230 */ /* 0x000fc40000004100 */
[----:B------:R-:W-:Y:S02]  /*1850*/  HADD2.F32 R209, -RZ, R209.H0_H0 ;  /* 0x200000d1ffd17230 */ /* 0x000fe40000004100 */
[----:B------:R-:W-:Y:S01]  /*1860*/  FADD.FTZ R158, R14, R161 ;  /* 0x000000a10e9e7221 */ /* 0x000fe20000010000 */
[----:B------:R-:W-:Y:S01]  /*1870*/  FFMA.FTZ R157, R11, R14, R162 ;  /* 0x0000000e0b9d7223 */ /* 0x000fe200000100a2 */
[----:B------:R-:W-:Y:S02]  /*1880*/  HADD2.F32 R161, -RZ, R155.H0_H0 ;  /* 0x2000009bffa17230 */ /* 0x000fe40000004100 */
        /* <DEDUP_REMOVED lines=8> */
[----:B------:R-:W-:Y:S02]  /*1910*/  HADD2.F32 R177, -RZ, R230.H0_H0 ;  /* 0x200000e6ffb17230 */ /* 0x000fe40000004100 */
[----:B------:R-:W-:Y:S01]  /*1920*/  FMUL.FTZ R208, R225, R208 ;  /* 0x000000d0e1d07220 */ /* 0x000fe20000410000 */
[----:B------:R-:W-:Y:S02]  /*1930*/  HADD2.F32 R154, -RZ, R154.H0_H0 ;  /* 0x2000009aff9a7230 */ /* 0x000fe40000004100 */
[----:B------:R-:W-:Y:S01]  /*1940*/  FADD.FTZ R158, R22, R157 ;  /* 0x0000009d169e7221 */ /* 0x000fe20000010000 */
[----:B------:R-:W-:Y:S01]  /*1950*/  FFMA.FTZ R155, R19, R22, R162 ;  /* 0x00000016139b7223 */ /* 0x000fe200000100a2 */
[----:B------:R-:W-:Y:S02]  /*1960*/  HADD2.F32 R30, -RZ, R200.H0_H0 ;  /* 0x200000c8ff1e7230 */ /* 0x000fe40000004100 */
[----:B------:R-:W-:-:S02]  /*1970*/  HADD2.F32 R175, -RZ, R175.H0_H0 ;  /* 0x200000afffaf7230 */ /* 0x000fc40000004100 */
[-C--:B------:R-:W-:Y:S01]  /*1980*/  FMUL.FTZ R177, R177, R154.reuse ;  /* 0x0000009ab1b17220 */ /* 0x080fe20000410000 */
[----:B------:R-:W-:Y:S01]  /*1990*/  FADD.FTZ R105, R105, R154 ;  /* 0x0000009a69697221 */ /* 0x000fe20000010000 */
[----:B------:R-:W-:Y:S01]  /*19a0*/  FFMA.FTZ R133, R208, R154, R133 ;  /* 0x0000009ad0857223 */ /* 0x000fe20000010085 */
        /* <DEDUP_REMOVED lines=12> */
[----:B------:R-:W-:-:S02]  /*1a70*/  HADD2.F32 R157, -RZ, R152.H0_H0 ;  /* 0x20000098ff9d7230 */ /* 0x000fc40000004100 */
[----:B------:R-:W-:Y:S02]  /*1a80*/  HADD2.F32 R154, -RZ, R153.H0_H0 ;  /* 0x20000099ff9a7230 */ /* 0x000fe40000004100 */
[----:B------:R-:W-:Y:S01]  /*1a90*/  FADD.FTZ R152, R30, R159 ;  /* 0x0000009f1e987221 */ /* 0x000fe20000010000 */
[----:B------:R-:W-:-:S03]  /*1aa0*/  FFMA.FTZ R153, R27, R30, R158 ;  /* 0x0000001e1b997223 */ /* 0x000fc6000001009e */
[----:B------:R-:W-:Y:S01]  /*1ab0*/  FADD.FTZ R155, R29, R152 ;  /* 0x000000981d9b7221 */ /* 0x000fe20000010000 */
[----:B------:R-:W-:Y:S01]  /*1ac0*/  FFMA.FTZ R152, R28, R29, R153 ;  /* 0x0000001d1c987223 */ /* 0x000fe20000010099 */
[----:B------:R-:W-:Y:S02]  /*1ad0*/  HADD2.F32 R211, -RZ, R230.H1_H1 ;  /* 0x300000e6ffd37230 */ /* 0x000fe40000004100 */
        /* <DEDUP_REMOVED lines=17> */
[----:B------:R-:W-:Y:S01]  /*1bf0*/  FFMA.FTZ R152, R174, R173, R151 ;  /* 0x000000adae987223 */ /* 0x000fe20000010097 */
[----:B------:R-:W-:Y:S02]  /*1c00*/  HADD2.F32 R210, -RZ, R197.H0_H0 ;  /* 0x200000c5ffd27230 */ /* 0x000fe40000004100 */
        /* <DEDUP_REMOVED lines=13> */
[----:B------:R-:W-:Y:S02]  /*1ce0*/  HADD2.F32 R153, -RZ, R149.H0_H0 ;  /* 0x20000095ff997230 */ /* 0x000fe40000004100 */
        /* <DEDUP_REMOVED lines=9> */
[----:B------:R-:W-:Y:S02]  /*1d80*/  HADD2.F32 R219, -RZ, R231.H1_H1 ;  /* 0x300000e7ffdb7230 */ /* 0x000fe40000004100 */
[----:B------:R-:W-:Y:S01]  /*1d90*/  FADD.FTZ R151, R2, R215 ;  /* 0x000000d702977221 */ /* 0x000fe20000010000 */
[----:B------:R-:W-:Y:S01]  /*1da0*/  FMUL.FTZ R217, R225, R156 ;  /* 0x0000009ce1d97220 */ /* 0x000fe20000410000 */
        /* <DEDUP_REMOVED lines=21> */
.L_x_9051:
        /* <DEDUP_REMOVED lines=29> */
.L_x_9052:
        /* <DEDUP_REMOVED lines=18> */
[----:B0-----:R-:W-:Y:S02]  /*21f0*/  FADD.FTZ R156, R150, R153 ;  /* 0x00000099969c7221 */ /* 0x001fe40000010000 */
[----:B------:R-:W0:Y:S01]  /*2200*/  @P3 LDC.64 R150, c[0x0][0x390] ;  /* 0x0000e400ff963b82 */ /* 0x000e220000000a00 */
[----:B-1----:R-:W-:Y:S02]  /*2210*/  FADD.FTZ R154, R155, R152 ;  /* 0x000000989b9a7221 */ /* 0x002fe40000010000 */
[----:B------:R-:W1:Y:S01]  /*2220*/  SHFL.DOWN PT, R153, R156, 0x2, 0x1f ;  /* 0x08401f009c997f89 */ /* 0x000e6200000e0000 */
[----:B------:R-:W-:-:S03]  /*2230*/  @P3 SHF.R.S32.HI R155, RZ, 0x1f, R158 ;  /* 0x0000001fff9b3819 */ /* 0x000fc6000001149e */
[----:B------:R-:W2:Y:S01]  /*2240*/  SHFL.DOWN PT, R157, R154, 0x2, 0x1f ;  /* 0x08401f009a9d7f89 */ /* 0x000ea200000e0000 */
[----:B------:R-:W-:-:S04]  /*2250*/  @P3 LEA.HI R155, R155, R158, RZ, 0x2 ;  /* 0x0000009e9b9b3211 */ /* 0x000fc800078f10ff */
[----:B------:R-:W-:-:S05]  /*2260*/  @P3 LEA.HI.SX32 R227, R155, R2, 0x1e ;  /* 0x000000029be33211 */ /* 0x000fca00078ff2ff */
[----:B0-----:R-:W-:-:S04]  /*2270*/  @P3 IMAD.WIDE.U32 R206, R227, 0x8, R150 ;  /* 0x00000008e3ce3825 */ /* 0x001fc800078e0096 */
[----:B-1----:R-:W-:Y:S01]  /*2280*/  FADD.FTZ R153, R156, R153 ;  /* 0x000000999c997221 */ /* 0x002fe20000010000 */
[----:B--2---:R-:W-:-:S04]  /*2290*/  FADD.FTZ R152, R154, R157 ;  /* 0x0000009d9a987221 */ /* 0x004fc80000010000 */
        /* <DEDUP_REMOVED lines=13> */
.L_x_9054:
[----:B------:R-:W-:Y:S05]  /*2370*/  BSYNC.RECONVERGENT B0 ;  /* 0x0000000000007941 */ /* 0x000fea0003800200 */
.L_x_9053:
        /* <DEDUP_REMOVED lines=43> */
[--C-:B--2---:R-:W-:Y:S02]  /*2630*/  @P3 SHF.R.U64 R149, R206, 0x10, R207.reuse ;  /* 0x00000010ce953819 */ /* 0x104fe400000012cf */
        /* <DEDUP_REMOVED lines=24> */
.L_x_9057:
        /* <DEDUP_REMOVED lines=13> */
.L_x_9058:
        /* <DEDUP_REMOVED lines=8> */
[----:B------:R-:W-:-:S03]  /*2910*/  HADD2.F32 R148, -RZ, R252.H1_H1 ;  /* 0x300000fcff947230 */ /* 0x000fc60000004100 */
[C---:B------:R-:W-:Y:S02]  /*2920*/  FMUL.FTZ R150, R149.reuse, R150 ;  /* 0x0000009695967220 */ /* 0x040fe40000410000 */
[----:B------:R-:W-:-:S03]  /*2930*/  FFMA.FTZ R98, R149, R148, R98 ;  /* 0x0000009495627223 */ /* 0x000fc60000010062 */
[----:B------:R-:W-:-:S04]  /*2940*/  F2FP.F16.F32.PACK_AB R150, RZ, R150 ;  /* 0x00000096ff96723e */ /* 0x000fc800000000ff */
[----:B------:R-:W-:-:S07]  /*2950*/  PRMT R223, R150, 0x7610, R223 ;  /* 0x0000761096df7816 */ /* 0x000fce00000000df */
.L_x_9059:
        /* <DEDUP_REMOVED lines=9> */
[----:B------:R-:W-:-:S04]  /*29f0*/  HADD2.F32 R149, -RZ, R252.H0_H0 ;  /* 0x200000fcff957230 */ /* 0x000fc80000004100 */
[----:B------:R-:W-:Y:S01]  /*2a00*/  F2FP.F16.F32.PACK_AB R150, RZ, R150 ;  /* 0x00000096ff96723e */ /* 0x000fe200000000ff */
[----:B------:R-:W-:-:S03]  /*2a10*/  FFMA.FTZ R99, R148, R149, R99 ;  /* 0x0000009594637223 */ /* 0x000fc60000010063 */
[----:B------:R-:W-:Y:S01]  /*2a20*/  PRMT R224, R150, 0x7610, R224 ;  /* 0x0000761096e07816 */ /* 0x000fe200000000e0 */
[----:B------:R-:W-:Y:S06]  /*2a30*/  BRA `(.L_x_9060) ;  /* 0x00000008009c7947 */ /* 0x000fec0003800000 */
.L_x_9056:
        /* <DEDUP_REMOVED lines=14> */
[----:B------:R-:W-:Y:S02]  /*2b20*/  FSEL R146, R146, RZ, P1 ;  /* 0x000000ff92927208 */ /* 0x000fe40000800000 */
[----:B------:R-:W-:Y:S01]  /*2b30*/  FSEL R145, R148, RZ, P1 ;  /* 0x000000ff94917208 */ /* 0x000fe20000800000 */
[----:B------:R-:W-:Y:S06]  /*2b40*/  @!P3 BRA `(.L_x_9061) ;  /* 0x000000000030b947 */ /* 0x000fec0003800000 */
        /* <DEDUP_REMOVED lines=12> */
.L_x_9061:
        /* <DEDUP_REMOVED lines=13> */
.L_x_9062:
        /* <DEDUP_REMOVED lines=13> */
.L_x_9063:
[----:B------:R-:W-:Y:S01]  /*2db0*/  FSEL R144, R144, RZ, P1 ;  /* 0x000000ff90907208 */ /* 0x000fe20000800000 */
[----:B------:R-:W-:Y:S06]  /*2dc0*/  @!P3 BRA `(.L_x_9060) ;  /* 0x0000000400b8b947 */ /* 0x000fec0003800000 */
[----:B------:R-:W-:Y:S02]  /*2dd0*/  HADD2.F32 R149, -RZ, R249.H1_H1 ;  /* 0x300000f9ff957230 */ /* 0x000fe40000004100 */
[----:B------:R-:W-:Y:S01]  /*2de0*/  FMUL.FTZ R148, R147, UR16 ;  /* 0x0000001093947c20 */ /* 0x000fe20008410000 */
[----:B------:R-:W-:-:S03]  /*2df0*/  HADD2.F32 R150, -RZ, R252.H0_H0 ;  /* 0x200000fcff967230 */ /* 0x000fc60000004100 */
[-C--:B------:R-:W-:Y:S02]  /*2e00*/  FMUL.FTZ R149, R149, R148.reuse ;  /* 0x0000009495957220 */ /* 0x080fe40000410000 */
[----:B------:R-:W-:-:S03]  /*2e10*/  FFMA.FTZ R99, R150, R148, R99 ;  /* 0x0000009496637223 */ /* 0x000fc60000010063 */
[----:B------:R-:W-:-:S04]  /*2e20*/  F2FP.F16.F32.PACK_AB R149, RZ, R149 ;  /* 0x00000095ff95723e */ /* 0x000fc800000000ff */
[----:B------:R-:W-:Y:S01]  /*2e30*/  PRMT R224, R149, 0x7610, R224 ;  /* 0x0000761095e07816 */ /* 0x000fe200000000e0 */
[----:B------:R-:W-:Y:S06]  /*2e40*/  BRA `(.L_x_9060) ;  /* 0x0000000400987947 */ /* 0x000fec0003800000 */
.L_x_9055:
[----:B------:R-:W-:Y:S01]  /*2e50*/  UMOV UR4, UR8 ;  /* 0x0000000800047c82 */ /* 0x000fe20008000000 */
[----:B------:R-:W-:Y:S01]  /*2e60*/  UMOV UR5, UR9 ;  /* 0x0000000900057c82 */ /* 0x000fe20008000000 */
[----:B------:R-:W-:-:S04]  /*2e70*/  UISETP.NE.U32.AND UP0, UPT, UR4, URZ, UPT ;  /* 0x000000ff0400728c */ /* 0x000fc8000bf05070 */
[----:B------:R-:W-:-:S09]  /*2e80*/  UISETP.NE.AND.EX UP0, UPT, UR5, URZ, UPT, UP0 ;  /* 0x000000ff0500728c */ /* 0x000fd2000bf05300 */
[----:B------:R-:W-:Y:S05]  /*2e90*/  BRA.U UP0, `(.L_x_9064) ;  /* 0x0000000100c47547 */ /* 0x000fea000b800000 */
[----:B------:R-:W-:Y:S05]  /*2ea0*/  @!P3 BRA `(.L_x_9065) ;  /* 0x00000000002cb947 */ /* 0x000fea0003800000 */
[----:B------:R-:W-:Y:S01]  /*2eb0*/  @P2 FFMA.FTZ R149, R3, R154, R153 ;  /* 0x0000009a03952223 */ /* 0x000fe20000010099 */
[----:B------:R-:W-:Y:S01]  /*2ec0*/  MOV R148, R56 ;  /* 0x0000003800947202 */ /* 0x000fe20000000f00 */
        /* <DEDUP_REMOVED lines=9> */
.L_x_9065:
[----:B------:R-:W-:Y:S05]  /*2f60*/  @!P3 BRA `(.L_x_9066) ;  /* 0x00000000002cb947 */ /* 0x000fea0003800000 */
[----:B------:R-:W-:Y:S01]  /*2f70*/  @P2 FFMA.FTZ R150, R4, R154, R153 ;  /* 0x0000009a04962223 */ /* 0x000fe20000010099 */
[----:B------:R-:W-:Y:S01]  /*2f80*/  MOV R148, R57 ;  /* 0x0000003900947202 */ /* 0x000fe20000000f00 */
        /* <DEDUP_REMOVED lines=9> */
.L_x_9066:
[----:B------:R-:W-:Y:S05]  /*3020*/  @!P3 BRA `(.L_x_9067) ;  /* 0x00000000002cb947 */ /* 0x000fea0003800000 */
[----:B------:R-:W-:Y:S01]  /*3030*/  @P2 FFMA.FTZ R149, R7, R154, R153 ;  /* 0x0000009a07952223 */ /* 0x000fe20000010099 */
[----:B------:R-:W-:Y:S01]  /*3040*/  MOV R148, R58 ;  /* 0x0000003a00947202 */ /* 0x000fe20000000f00 */
[----:B------:R-:W-:Y:S02]  /*3050*/  HADD2.F32 R150, -RZ, R181.H0_H0 ;  /* 0x200000b5ff967230 */ /* 0x000fe40000004100 */
[----:B------:R-:W-:Y:S01]  /*3060*/  @P2 FADD.FTZ R149, R10, -R149 ;  /* 0x800000950a952221 */ /* 0x000fe20000010000 */
[----:B------:R-:W-:-:S03]  /*3070*/  HADD2.F32 R151, -RZ, R252.H1_H1 ;  /* 0x300000fcff977230 */ /* 0x000fc60000004100 */
[----:B------:R-:W-:-:S04]  /*3080*/  @P2 FFMA.FTZ R148, R225, R149, R58 ;  /* 0x00000095e1942223 */ /* 0x000fc8000001003a */
[----:B------:R-:W-:-:S04]  /*3090*/  FMUL.FTZ R149, R148, UR16 ;  /* 0x0000001094957c20 */ /* 0x000fc80008410000 */
[-C--:B------:R-:W-:Y:S01]  /*30a0*/  FMUL.FTZ R148, R150, R149.reuse ;  /* 0x0000009596947220 */ /* 0x080fe20000410000 */
[----:B------:R-:W-:-:S04]  /*30b0*/  FFMA.FTZ R98, R151, R149, R98 ;  /* 0x0000009597627223 */ /* 0x000fc80000010062 */
[----:B------:R-:W-:-:S04]  /*30c0*/  F2FP.F16.F32.PACK_AB R148, RZ, R148 ;  /* 0x00000094ff94723e */ /* 0x000fc800000000ff */
[----:B------:R-:W-:-:S07]  /*30d0*/  PRMT R223, R148, 0x7610, R223 ;  /* 0x0000761094df7816 */ /* 0x000fce00000000df */
.L_x_9067:
[----:B------:R-:W-:Y:S05]  /*30e0*/  @!P3 BRA `(.L_x_9060) ;  /* 0x0000000000f0b947 */ /* 0x000fea0003800000 */
[----:B------:R-:W-:Y:S01]  /*30f0*/  @P2 FFMA.FTZ R150, R8, R154, R153 ;  /* 0x0000009a08962223 */ /* 0x000fe20000010099 */
[----:B------:R-:W-:Y:S01]  /*3100*/  MOV R148, R59 ;  /* 0x0000003b00947202 */ /* 0x000fe20000000f00 */
[----:B------:R-:W-:Y:S02]  /*3110*/  HADD2.F32 R149, -RZ, R249.H1_H1 ;  /* 0x300000f9ff957230 */ /* 0x000fe40000004100 */
[----:B------:R-:W-:-:S04]  /*3120*/  @P2 FADD.FTZ R150, R9, -R150 ;  /* 0x8000009609962221 */ /* 0x000fc80000010000 */
[----:B------:R-:W-:Y:S01]  /*3130*/  @P2 FFMA.FTZ R148, R225, R150, R59 ;  /* 0x00000096e1942223 */ /* 0x000fe2000001003b */
[----:B------:R-:W-:-:S03]  /*3140*/  HADD2.F32 R150, -RZ, R252.H0_H0 ;  /* 0x200000fcff967230 */ /* 0x000fc60000004100 */
[----:B------:R-:W-:-:S04]  /*3150*/  FMUL.FTZ R148, R148, UR16 ;  /* 0x0000001094947c20 */ /* 0x000fc80008410000 */
[-C--:B------:R-:W-:Y:S01]  /*3160*/  FMUL.FTZ R149, R149, R148.reuse ;  /* 0x0000009495957220 */ /* 0x080fe20000410000 */
[----:B------:R-:W-:-:S04]  /*3170*/  FFMA.FTZ R99, R150, R148, R99 ;  /* 0x0000009496637223 */ /* 0x000fc80000010063 */
[----:B------:R-:W-:-:S04]  /*3180*/  F2FP.F16.F32.PACK_AB R149, RZ, R149 ;  /* 0x00000095ff95723e */ /* 0x000fc800000000ff */
[----:B------:R-:W-:Y:S01]  /*3190*/  PRMT R224, R149, 0x7610, R224 ;  /* 0x0000761095e07816 */ /* 0x000fe200000000e0 */
[----:B------:R-:W-:Y:S06]  /*31a0*/  BRA `(.L_x_9060) ;  /* 0x0000000000c07947 */ /* 0x000fec0003800000 */
.L_x_9064:
        /* <DEDUP_REMOVED lines=11> */
[C---:B------:R-:W-:Y:S01]  /*3260*/  @P2 FFMA.FTZ R145, R225.reuse, R148, R57 ;  /* 0x00000094e1912223 */ /* 0x040fe20000010039 */
[----:B------:R-:W-:Y:S01]  /*3270*/  MOV R147, R59 ;  /* 0x0000003b00937202 */ /* 0x000fe20000000f00 */
[C---:B------:R-:W-:Y:S01]  /*3280*/  @P2 FFMA.FTZ R147, R225.reuse, R150, R59 ;  /* 0x00000096e1932223 */ /* 0x040fe2000001003b */
[----:B------:R-:W-:Y:S01]  /*3290*/  MOV R144, R56 ;  /* 0x0000003800907202 */ /* 0x000fe20000000f00 */
[----:B------:R-:W-:Y:S01]  /*32a0*/  @P2 FFMA.FTZ R144, R225, R149, R56 ;  /* 0x00000095e1902223 */ /* 0x000fe20000010038 */
        /* <DEDUP_REMOVED lines=8> */
.L_x_9068:
        /* <DEDUP_REMOVED lines=8> */
.L_x_9069:
        /* <DEDUP_REMOVED lines=8> */
.L_x_9070:
[----:B------:R-:W-:Y:S05]  /*3430*/  @!P3 BRA `(.L_x_9060) ;  /* 0x00000000001cb947 */ /* 0x000fea0003800000 */
[----:B------:R-:W-:Y:S02]  /*3440*/  HADD2.F32 R149, -RZ, R249.H1_H1 ;  /* 0x300000f9ff957230 */ /* 0x000fe40000004100 */
[----:B------:R-:W-:Y:S01]  /*3450*/  FMUL.FTZ R148, R147, UR16 ;  /* 0x0000001093947c20 */ /* 0x000fe20008410000 */
[----:B------:R-:W-:-:S03]  /*3460*/  HADD2.F32 R150, -RZ, R252.H0_H0 ;  /* 0x200000fcff967230 */ /* 0x000fc60000004100 */
[-C--:B------:R-:W-:Y:S02]  /*3470*/  FMUL.FTZ R149, R149, R148.reuse ;  /* 0x0000009495957220 */ /* 0x080fe40000410000 */
[----:B------:R-:W-:-:S03]  /*3480*/  FFMA.FTZ R99, R150, R148, R99 ;  /* 0x0000009496637223 */ /* 0x000fc60000010063 */
[----:B------:R-:W-:-:S04]  /*3490*/  F2FP.F16.F32.PACK_AB R149, RZ, R149 ;  /* 0x00000095ff95723e */ /* 0x000fc800000000ff */
[----:B------:R-:W-:-:S07]  /*34a0*/  PRMT R224, R149, 0x7610, R224 ;  /* 0x0000761095e07816 */ /* 0x000fce00000000e0 */
.L_x_9060:
        /* <DEDUP_REMOVED lines=14> */
.L_x_9071:
        /* <DEDUP_REMOVED lines=9> */
.L_x_9072:
[----:B------:R-:W-:Y:S05]  /*3620*/  @!P0 BRA `(.L_x_9073) ;  /* 0x00000004008c8947 */ /* 0x000fea0003800000 */
        /* <DEDUP_REMOVED lines=25> */
.L_x_9075:
        /* <DEDUP_REMOVED lines=8> */
.L_x_9076:
        /* <DEDUP_REMOVED lines=8> */
.L_x_9077:
[----:B------:R-:W-:Y:S05]  /*38c0*/  @!P3 BRA `(.L_x_9078) ;  /* 0x0000000800bcb947 */ /* 0x000fea0003800000 */
[----:B------:R-:W-:Y:S02]  /*38d0*/  HADD2.F32 R149, -RZ, R245.H1_H1 ;  /* 0x300000f5ff957230 */ /* 0x000fe40000004100 */
[----:B------:R-:W-:Y:S01]  /*38e0*/  FMUL.FTZ R148, R147, UR16 ;  /* 0x0000001093947c20 */ /* 0x000fe20008410000 */
[----:B------:R-:W-:-:S03]  /*38f0*/  HADD2.F32 R150, -RZ, R252.H0_H0 ;  /* 0x200000fcff967230 */ /* 0x000fc60000004100 */
[----:B------:R-:W-:Y:S02]  /*3900*/  FMUL.FTZ R149, R148, R149 ;  /* 0x0000009594957220 */ /* 0x000fe40000410000 */
[----:B------:R-:W-:-:S03]  /*3910*/  FFMA.FTZ R95, R150, R148, R95 ;  /* 0x00000094965f7223 */ /* 0x000fc6000001005f */
[----:B------:R-:W-:-:S04]  /*3920*/  F2FP.F16.F32.PACK_AB R149, RZ, R149 ;  /* 0x00000095ff95723e */ /* 0x000fc800000000ff */
[----:B------:R-:W-:Y:S01]  /*3930*/  PRMT R224, R149, 0x7610, R224 ;  /* 0x0000761095e07816 */ /* 0x000fe200000000e0 */
[----:B------:R-:W-:Y:S06]  /*3940*/  BRA `(.L_x_9078) ;  /* 0x00000008009c7947 */ /* 0x000fec0003800000 */
.L_x_9074:
[----:B------:R-:W-:Y:S05]  /*3950*/  @!P3 BRA `(.L_x_9079) ;  /* 0x00000000002cb947 */ /* 0x000fea0003800000 */
[----:B01----:R-:W-:Y:S01]  /*3960*/  @P2 FFMA.FTZ R149, R11, R154, R153 ;  /* 0x0000009a0b952223 */ /* 0x003fe20000010099 */
        /* <DEDUP_REMOVED lines=10> */
.L_x_9079:
[----:B------:R-:W-:Y:S05]  /*3a10*/  @!P3 BRA `(.L_x_9080) ;  /* 0x00000000002cb947 */ /* 0x000fea0003800000 */
[----:B-1----:R-:W-:Y:S01]  /*3a20*/  @P2 FFMA.FTZ R150, R12, R154, R153 ;  /* 0x0000009a0c962223 */ /* 0x002fe20000010099 */
[----:B0-----:R-:W-:Y:S01]  /*3a30*/  MOV R148, R53 ;  /* 0x0000003500947202 */ /* 0x001fe20000000f00 */
        /* <DEDUP_REMOVED lines=9> */
.L_x_9080:
[----:B------:R-:W-:Y:S05]  /*3ad0*/  @!P3 BRA `(.L_x_9081) ;  /* 0x00000000002cb947 */ /* 0x000fea0003800000 */
[----:B01----:R-:W-:Y:S01]  /*3ae0*/  @P2 FFMA.FTZ R149, R15, R154, R153 ;  /* 0x0000009a0f952223 */ /* 0x003fe20000010099 */
        /* <DEDUP_REMOVED lines=10> */
.L_x_9081:
[----:B------:R-:W-:Y:S05]  /*3b90*/  @!P3 BRA `(.L_x_9078) ;  /* 0x000000080008b947 */ /* 0x000fea0003800000 */
[----:B-1----:R-:W-:Y:S01]  /*3ba0*/  @P2 FFMA.FTZ R150, R16, R154, R153 ;  /* 0x0000009a10962223 */ /* 0x002fe20000010099 */
[----:B0-----:R-:W-:Y:S01]  /*3bb0*/  MOV R148, R55 ;  /* 0x0000003700947202 */ /* 0x001fe20000000f00 */
        /* <DEDUP_REMOVED lines=10> */
.L_x_9073:
[----:B------:R-:W-:Y:S05]  /*3c60*/  @!P1 BRA `(.L_x_9082) ;  /* 0x0000000400049947 */ /* 0x000fea0003800000 */
[-CC-:B0-----:R-:W-:Y:S01]  /*3c70*/  FFMA.FTZ R144, R16, R154.reuse, R153.reuse ;  /* 0x0000009a10907223 */ /* 0x181fe20000010099 */
[-CC-:B------:R-:W-:Y:S01]  /*3c80*/  FFMA.FTZ R145, R15, R154.reuse, R153.reuse ;  /* 0x0000009a0f917223 */ /* 0x180fe20000010099 */
[-CC-:B------:R-:W-:Y:S01]  /*3c90*/  FFMA.FTZ R146, R12, R154.reuse, R153.reuse ;  /* 0x0000009a0c927223 */ /* 0x180fe20000010099 */
[----:B------:R-:W-:Y:S01]  /*3ca0*/  FFMA.FTZ R147, R11, R154, R153 ;  /* 0x0000009a0b937223 */ /* 0x000fe20000010099 */
[----:B------:R-:W-:Y:S01]  /*3cb0*/  FADD.FTZ R156, R17, -R144 ;  /* 0x80000090119c7221 */ /* 0x000fe20000010000 */
[----:B------:R-:W-:Y:S01]  /*3cc0*/  FADD.FTZ R144, R18, -R145 ;  /* 0x8000009112907221 */ /* 0x000fe20000010000 */
[----:B-1----:R-:W-:Y:S01]  /*3cd0*/  FADD.FTZ R148, R13, -R146 ;  /* 0x800000920d947221 */ /* 0x002fe20000010000 */
        /* <DEDUP_REMOVED lines=22> */
.L_x_9083:
[----:B------:R-:W-:Y:S05]  /*3e40*/  @!P3 BRA `(.L_x_9084) ;  /* 0x000000000030b947 */ /* 0x000fea0003800000 */
[----:B------:R-:W-:Y:S01]  /*3e50*/  FFMA.FTZ R148, R12, R154, R153 ;  /* 0x0000009a0c947223 */ /* 0x000fe20000010099 */
        /* <DEDUP_REMOVED lines=11> */
.L_x_9084:
        /* <DEDUP_REMOVED lines=13> */
.L_x_9085:
        /* <DEDUP_REMOVED lines=10> */
.L_x_9082:
        /* <DEDUP_REMOVED lines=13> */
.L_x_9086:
        /* <DEDUP_REMOVED lines=13> */
.L_x_9087:
        /* <DEDUP_REMOVED lines=13> */
.L_x_9088:
[----:B------:R-:W-:Y:S05]  /*42f0*/  @!P3 BRA `(.L_x_9078) ;  /* 0x000000000030b947 */ /* 0x000fea0003800000 */
[----:B01----:R-:W-:Y:S01]  /*4300*/  FFMA.FTZ R148, R16, R154, R153 ;  /* 0x0000009a10947223 */ /* 0x003fe20000010099 */
[----:B------:R-:W-:Y:S01]  /*4310*/  ISETP.GT.AND P4, PT, R226, RZ, PT ;  /* 0x000000ffe200720c */ /* 0x000fe20003f84270 */
[----:B------:R-:W-:Y:S02]  /*4320*/  HADD2.F32 R149, -RZ, R245.H1_H1 ;  /* 0x300000f5ff957230 */ /* 0x000fe40000004100 */
        /* <DEDUP_REMOVED lines=9> */
.L_x_9078:
        /* <DEDUP_REMOVED lines=14> */
.L_x_9089:
        /* <DEDUP_REMOVED lines=9> */
.L_x_9090:
        /* <DEDUP_REMOVED lines=26> */
.L_x_9093:
        /* <DEDUP_REMOVED lines=8> */
.L_x_9094:
        /* <DEDUP_REMOVED lines=8> */
.L_x_9095:
        /* <DEDUP_REMOVED lines=9> */
.L_x_9092:
        /* <DEDUP_REMOVED lines=12> */
.L_x_9097:
        /* <DEDUP_REMOVED lines=12> */
.L_x_9098:
        /* <DEDUP_REMOVED lines=12> */
.L_x_9099:
        /* <DEDUP_REMOVED lines=13> */
.L_x_9091:
        /* <DEDUP_REMOVED lines=30> */
.L_x_9101:
        /* <DEDUP_REMOVED lines=13> */
.L_x_9102:
        /* <DEDUP_REMOVED lines=13> */
.L_x_9103:
        /* <DEDUP_REMOVED lines=10> */
.L_x_9100:
        /* <DEDUP_REMOVED lines=13> */
.L_x_9104:
        /* <DEDUP_REMOVED lines=13> */
.L_x_9105:
        /* <DEDUP_REMOVED lines=13> */
.L_x_9106:
        /* <DEDUP_REMOVED lines=13> */
.L_x_9096:
        /* <DEDUP_REMOVED lines=14> */
.L_x_9107:
        /* <DEDUP_REMOVED lines=9> */
.L_x_9108:
        /* <DEDUP_REMOVED lines=26> */
.L_x_9111:
        /* <DEDUP_REMOVED lines=8> */
.L_x_9112:
        /* <DEDUP_REMOVED lines=8> */
.L_x_9113:
        /* <DEDUP_REMOVED lines=9> */
.L_x_9110:
        /* <DEDUP_REMOVED lines=12> */
.L_x_9115:
        /* <DEDUP_REMOVED lines=12> */
.L_x_9116:
        /* <DEDUP_REMOVED lines=12> */
.L_x_9117:
        /* <DEDUP_REMOVED lines=13> */
.L_x_9109:
        /* <DEDUP_REMOVED lines=30> */
.L_x_9119:
        /* <DEDUP_REMOVED lines=13> */
.L_x_9120:
        /* <DEDUP_REMOVED lines=13> */
.L_x_9121:
        /* <DEDUP_REMOVED lines=10> */
.L_x_9118:
        /* <DEDUP_REMOVED lines=13> */
.L_x_9122:
        /* <DEDUP_REMOVED lines=13> */
.L_x_9123:
        /* <DEDUP_REMOVED lines=13> */
.L_x_9124:
        /* <DEDUP_REMOVED lines=13> */
.L_x_9114:
        /* <DEDUP_REMOVED lines=14> */
.L_x_9125:
        /* <DEDUP_REMOVED lines=9> */
.L_x_9126:
        /* <DEDUP_REMOVED lines=26> */
.L_x_9129:
        /* <DEDUP_REMOVED lines=8> */
.L_x_9130:
        /* <DEDUP_REMOVED lines=8> */
.L_x_9131:
        /* <DEDUP_REMOVED lines=9> */
.L_x_9128:
        /* <DEDUP_REMOVED lines=12> */
.L_x_9133:
        /* <DEDUP_REMOVED lines=12> */
.L_x_9134:
        /* <DEDUP_REMOVED lines=12> */
.L_x_9135:
        /* <DEDUP_REMOVED lines=13> */
.L_x_9127:
        /* <DEDUP_REMOVED lines=30> */
.L_x_9137:
        /* <DEDUP_REMOVED lines=13> */
.L_x_9138:
        /* <DEDUP_REMOVED lines=13> */
.L_x_9139:
        /* <DEDUP_REMOVED lines=10> */
.L_x_9136:
        /* <DEDUP_REMOVED lines=13> */
.L_x_9140:
        /* <DEDUP_REMOVED lines=13> */
.L_x_9141:
        /* <DEDUP_REMOVED lines=13> */
.L_x_9142:
        /* <DEDUP_REMOVED lines=13> */
.L_x_9132:
        /* <DEDUP_REMOVED lines=14> */
.L_x_9143:
        /* <DEDUP_REMOVED lines=9> */
.L_x_9144:
        /* <DEDUP_REMOVED lines=26> */
.L_x_9147:
        /* <DEDUP_REMOVED lines=8> */
.L_x_9148:
        /* <DEDUP_REMOVED lines=8> */
.L_x_9149:
        /* <DEDUP_REMOVED lines=9> */
.L_x_9146:
        /* <DEDUP_REMOVED lines=12> */
.L_x_9151:
        /* <DEDUP_REMOVED lines=12> */
.L_x_9152:
        /* <DEDUP_REMOVED lines=12> */
.L_x_9153:
        /* <DEDUP_REMOVED lines=13> */
.L_x_9145:
        /* <DEDUP_REMOVED lines=30> */
.L_x_9155:
        /* <DEDUP_REMOVED lines=13> */
.L_x_9156:
        /* <DEDUP_REMOVED lines=13> */
.L_x_9157:
        /* <DEDUP_REMOVED lines=10> */
.L_x_9154:
        /* <DEDUP_REMOVED lines=13> */
.L_x_9158:
        /* <DEDUP_REMOVED lines=13> */
.L_x_9159:
        /* <DEDUP_REMOVED lines=13> */
.L_x_9160:
        /* <DEDUP_REMOVED lines=13> */
.L_x_9150:
[----:B01----:R-:W0:Y:S01]  /*8000*/  @P1 LDC.64 R148, c[0x0][0x478] ;  /* 0x00011e00ff941b82 */ /* 0x003e220000000a00 */
[----:B------:R-:W-:Y:S02]  /*8010*/  @P1 IADD3 R151, PT, PT, R152, 0x500, RZ ;  /* 0x0000050098971810 */ /* 0x000fe40007ffe0ff */
        /* <DEDUP_REMOVED lines=13> */
.L_x_9161:
[----:B------:R-:W-:Y:S05]  /*80f0*/  @!P3 BRA `(.L_x_9162) ;  /* 0x00000000001cb947 */ /* 0x000fea0003800000 */
[----:B01----:R-:W0:Y:S02]  /*8100*/  LDC.64 R148, c[0x0][0x390] ;  /* 0x0000e400ff947b82 */ /* 0x003e240000000a00 */
[----:B0-----:R-:W-:-:S06]  /*8110*/  IMAD.WIDE.U32 R148, R155, 0x8, R148 ;  /* 0x000000089b947825 */ /* 0x001fcc00078e0094 */
[----:B------:R-:W2:Y:S02]  /*8120*/  LDG.E.64 R148, desc[UR12][R148.64] ;  /* 0x0000000c94947981 */ /* 0x000ea4000c1e1b00 */
[C-C-:B--2---:R-:W-:Y:S02]  /*8130*/  SHF.R.U64 R150, R148.reuse, 0x10, R149.reuse ;  /* 0x0000001094967819 */ /* 0x144fe40000001295 */
[--C-:B------:R-:W-:Y:S02]  /*8140*/  SHF.R.U32.HI R252, RZ, 0x10, R149.reuse ;  /* 0x00000010fffc7819 */ /* 0x100fe40000011695 */
[----:B------:R-:W-:Y:S02]  /*8150*/  PRMT R251, R148, 0x5410, R150 ;  /* 0x0000541094fb7816 */ /* 0x000fe40000000096 */
[----:B------:R-:W-:-:S07]  /*8160*/  PRMT R252, R252, 0x5410, R149 ;  /* 0x00005410fcfc7816 */ /* 0x000fce0000000095 */
.L_x_9162:
        /* <DEDUP_REMOVED lines=26> */
.L_x_9165:
        /* <DEDUP_REMOVED lines=8> */
.L_x_9166:
        /* <DEDUP_REMOVED lines=8> */
.L_x_9167:
        /* <DEDUP_REMOVED lines=9> */
.L_x_9164:
        /* <DEDUP_REMOVED lines=12> */
.L_x_9169:
        /* <DEDUP_REMOVED lines=12> */
.L_x_9170:
        /* <DEDUP_REMOVED lines=12> */
.L_x_9171:
[----:B------:R-:W-:Y:S05]  /*86e0*/  @!P3 BRA `(.L_x_9168) ;  /* 0x00000008000cb947 */ /* 0x000fea0003800000 */
[----:B------:R-:W-:Y:S01]  /*86f0*/  @P2 FFMA.FTZ R154, R220, R154, R153 ;  /* 0x0000009adc9a2223 */ /* 0x000fe20000010099 */
[----:B01----:R-:W-:Y:S01]  /*8700*/  MOV R148, R35 ;  /* 0x0000002300947202 */ /* 0x003fe20000000f00 */
[----:B------:R-:W-:Y:S02]  /*8710*/  HADD2.F32 R149, -RZ, R233.H1_H1 ;  /* 0x300000e9ff957230 */ /* 0x000fe40000004100 */
[----:B------:R-:W-:Y:S01]  /*8720*/  @P2 FADD.FTZ R154, R219, -R154 ;  /* 0x8000009adb9a2221 */ /* 0x000fe20000010000 */
[----:B------:R-:W-:-:S03]  /*8730*/  HADD2.F32 R150, -RZ, R252.H0_H0 ;  /* 0x200000fcff967230 */ /* 0x000fc60000004100 */
[----:B------:R-:W-:-:S04]  /*8740*/  @P2 FFMA.FTZ R148, R225, R154, R35 ;  /* 0x0000009ae1942223 */ /* 0x000fc80000010023 */
[----:B------:R-:W-:-:S04]  /*8750*/  FMUL.FTZ R148, R148, UR16 ;  /* 0x0000001094947c20 */ /* 0x000fc80008410000 */
[-C--:B------:R-:W-:Y:S01]  /*8760*/  FMUL.FTZ R149, R149, R148.reuse ;  /* 0x0000009495957220 */ /* 0x080fe20000410000 */
[----:B------:R-:W-:-:S04]  /*8770*/  FFMA.FTZ R75, R150, R148, R75 ;  /* 0x00000094964b7223 */ /* 0x000fc8000001004b */
[----:B------:R-:W-:-:S04]  /*8780*/  F2FP.F16.F32.PACK_AB R149, RZ, R149 ;  /* 0x00000095ff95723e */ /* 0x000fc800000000ff */
[----:B------:R-:W-:Y:S01]  /*8790*/  PRMT R224, R149, 0x7610, R224 ;  /* 0x0000761095e07816 */ /* 0x000fe200000000e0 */
[----:B------:R-:W-:Y:S06]  /*87a0*/  BRA `(.L_x_9168) ;  /* 0x0000000400dc7947 */ /* 0x000fec0003800000 */
.L_x_9163:
        /* <DEDUP_REMOVED lines=27> */
.L_x_9173:
        /* <DEDUP_REMOVED lines=13> */
.L_x_9174:
[----:B------:R-:W-:Y:S05]  /*8a30*/  @!P3 BRA `(.L_x_9175) ;  /* 0x000000000030b947 */ /* 0x000fea0003800000 */
[----:B------:R-:W-:Y:S01]  /*8a40*/  FFMA.FTZ R153, R217, R154, R153 ;  /* 0x0000009ad9997223 */ /* 0x000fe20000010099 */
[----:B------:R-:W-:Y:S01]  /*8a50*/  ISETP.GT.AND P0, PT, R226, RZ, PT ;  /* 0x000000ffe200720c */ /* 0x000fe20003f04270 */
[----:B------:R-:W-:Y:S02]  /*8a60*/  HADD2.F32 R149, -RZ, R252.H1_H1 ;  /* 0x300000fcff957230 */ /* 0x000fe40000004100 */
[----:B------:R-:W-:-:S04]  /*8a70*/  FADD.FTZ R148, R218, -R153 ;  /* 0x80000099da947221 */ /* 0x000fc80000010000 */
[----:B------:R-:W-:Y:S01]  /*8a80*/  FMUL.FTZ R225, R225, R148 ;  /* 0x00000094e1e17220 */ /* 0x000fe20000410000 */
[----:B------:R-:W-:-:S04]  /*8a90*/  HADD2.F32 R148, -RZ, R193.H0_H0 ;  /* 0x200000c1ff947230 */ /* 0x000fc80000004100 */
[----:B------:R-:W-:-:S05]  /*8aa0*/  FSEL R225, R225, RZ, P0 ;  /* 0x000000ffe1e17208 */ /* 0x000fca0000000000 */
[----:B------:R-:W-:-:S04]  /*8ab0*/  FMUL.FTZ R225, R225, UR16 ;  /* 0x00000010e1e17c20 */ /* 0x000fc80008410000 */
[-C--:B------:R-:W-:Y:S01]  /*8ac0*/  FMUL.FTZ R148, R148, R225.reuse ;  /* 0x000000e194947220 */ /* 0x080fe20000410000 */
[----:B------:R-:W-:-:S04]  /*8ad0*/  FFMA.FTZ R74, R149, R225, R74 ;  /* 0x000000e1954a7223 */ /* 0x000fc8000001004a */
[----:B------:R-:W-:-:S04]  /*8ae0*/  F2FP.F16.F32.PACK_AB R148, RZ, R148 ;  /* 0x00000094ff94723e */ /* 0x000fc800000000ff */
[----:B------:R-:W-:-:S07]  /*8af0*/  PRMT R223, R148, 0x7610, R223 ;  /* 0x0000761094df7816 */ /* 0x000fce00000000df */
.L_x_9175:
[----:B------:R-:W-:Y:S02]  /*8b00*/  FSEL R148, R146, RZ, P2 ;  /* 0x000000ff92947208 */ /* 0x000fe40001000000 */
[----:B------:R-:W-:Y:S02]  /*8b10*/  FSEL R146, R147, RZ, P2 ;  /* 0x000000ff93927208 */ /* 0x000fe40001000000 */
[----:B------:R-:W-:Y:S02]  /*8b20*/  FSEL R145, R145, RZ, P2 ;  /* 0x000000ff91917208 */ /* 0x000fe40001000000 */
[----:B------:R-:W-:Y:S02]  /*8b30*/  FSEL R144, R144, RZ, P2 ;  /* 0x000000ff90907208 */ /* 0x000fe40001000000 */
[----:B------:R-:W-:Y:S01]  /*8b40*/  MOV R147, R148 ;  /* 0x0000009400937202 */ /* 0x000fe20000000f00 */
        /* <DEDUP_REMOVED lines=9> */
.L_x_9172:
        /* <DEDUP_REMOVED lines=13> */
.L_x_9176:
        /* <DEDUP_REMOVED lines=13> */
.L_x_9177:
        /* <DEDUP_REMOVED lines=13> */
.L_x_9178:
[----:B------:R-:W-:Y:S05]  /*8e50*/  @!P3 BRA `(.L_x_9168) ;  /* 0x000000000030b947 */ /* 0x000fea0003800000 */
[----:B------:R-:W-:Y:S01]  /*8e60*/  FFMA.FTZ R154, R220, R154, R153 ;  /* 0x0000009adc9a7223 */ /* 0x000fe20000010099 */
[----:B------:R-:W-:Y:S01]  /*8e70*/  ISETP.GT.AND P0, PT, R226, RZ, PT ;  /* 0x000000ffe200720c */ /* 0x000fe20003f04270 */
[----:B01----:R-:W-:Y:S02]  /*8e80*/  HADD2.F32 R149, -RZ, R233.H1_H1 ;  /* 0x300000e9ff957230 */ /* 0x003fe40000004100 */
        /* <DEDUP_REMOVED lines=9> */
.L_x_9168:
        /* <DEDUP_REMOVED lines=13> */
.L_x_9179:
[----:B01----:R-:W0:Y:S01]  /*8ff0*/  LDC.64 R148, c[0x0][0x380] ;  /* 0x0000e000ff947b82 */ /* 0x003e220000000a00 */
[----:B------:R-:W-:Y:S01]  /*9000*/  UPLOP3.LUT UP1, UPT, UPT, UPT, UP1, 0x40, 0x4 ;  /* 0x000000000004789c */ /* 0x000fe20003f2e810 */
[----:B0-----:R-:W-:-:S04]  /*9010*/  IADD3 R0, PT, PT, R0, R148, RZ ;  /* 0x0000009400007210 */ /* 0x001fc80007ffe0ff */
[----:B------:R-:W-:-:S13]  /*9020*/  ISETP.GE.AND P0, PT, R0, R149, PT ;  /* 0x000000950000720c */ /* 0x000fda0003f06270 */
[----:B------:R-:W-:Y:S05]  /*9030*/  @!P0 BRA `(.L_x_9180) ;  /* 0xffffff7400c48947 */ /* 0x000fea000383ffff */
.L_x_9050:
        /* <DEDUP_REMOVED lines=32> */
.L_x_9181:
        /* <DEDUP_REMOVED lines=12> */
.L_x_14413:


//--------------------- .text._ZN10layer_norm13ln_bwd_kernelINS_13Kernel_traitsI6__halfS2_fS2_fjLj7168ELj1ELj1ELj8ELj8ENS_18Kernel_traits_baseILj7168ES2_S2_fS2_fjLj256EEEEELb1ELb0ELb0ELb0EEEvNS_9BwdParamsE --------------------------
	.section	.text._ZN10layer_norm13ln_bwd_kernelINS_13Kernel_traitsI6__halfS2_fS2_fjLj7168ELj1ELj1ELj8ELj8ENS_18Kernel_traits_baseILj7168ES2_S2_fS2_fjLj256EEEEELb1ELb0ELb0ELb0EEEvNS_9BwdParamsE,"ax",@progbits
	.align	128
        .global         _ZN10layer_norm13ln_bwd_kernelINS_13Kernel_traitsI6__halfS2_fS2_fjLj7168ELj1ELj1ELj8ELj8ENS_18Kernel_traits_baseILj7168ES2_S2_fS2_fjLj256EEEEELb1ELb0ELb0ELb0EEEvNS_9BwdParamsE
        .type           _ZN10layer_norm13ln_bwd_kernelINS_13Kernel_traitsI6__halfS2_fS2_fjLj7168ELj1ELj1ELj8ELj8ENS_18Kernel_traits_baseILj7168ES2_S2_fS2_fjLj256EEEEELb1ELb0ELb0ELb0EEEvNS_9BwdParamsE,@function
        .size           _ZN10layer_norm13ln_bwd_kernelINS_13Kernel_traitsI6__halfS2_fS2_fjLj7168ELj1ELj1ELj8ELj8ENS_18Kernel_traits_baseILj7168ES2_S2_fS2_fjLj256EEEEELb1ELb0ELb0ELb0EEEvNS_9BwdParamsE,(.L_x_14414 - _ZN10layer_norm13ln_bwd_kernelINS_13Kernel_traitsI6__halfS2_fS2_fjLj7168ELj1ELj1ELj8ELj8ENS_18Kernel_traits_baseILj7168ES2_S2_fS2_fjLj256EEEEELb1ELb0ELb0ELb0EEEvNS_9BwdParamsE)
        .other          _ZN10layer_norm13ln_bwd_kernelINS_13Kernel_traitsI6__halfS2_fS2_fjLj7168ELj1ELj1ELj8ELj8ENS_18Kernel_traits_baseILj7168ES2_S2_fS2_fjLj256EEEEELb1ELb0ELb0ELb0EEEvNS_9BwdParamsE,@"STO_CUDA_ENTRY STV_DEFAULT"
_ZN10layer_norm13ln_bwd_kernelINS_13Kernel_traitsI6__halfS2_fS2_fjLj7168ELj1ELj1ELj8ELj8ENS_18Kernel_traits_baseILj7168ES2_S2_fS2_fjLj256EEEEELb1ELb0ELb0ELb0EEEvNS_9BwdParamsE:
.text._ZN10layer_norm13ln_bwd_kernelINS_13Kernel_traitsI6__halfS2_fS2_fjLj7168ELj1ELj1ELj8ELj8ENS_18Kernel_traits_baseILj7168ES2_S2_fS2_fjLj256EEEEELb1ELb0ELb0ELb0EEEvNS_9BwdParamsE:
        /* <DEDUP_REMOVED lines=158> */
.L_x_9252:
        /* <DEDUP_REMOVED lines=16> */
[C---:B------:R-:W-:Y:S02]  /*0ae0*/  ISETP.GE.U32.AND P0, PT, R112.reuse, 0x200, PT ;  /* 0x000002007000780c */ /* 0x040fe40003f06070 */
        /* <DEDUP_REMOVED lines=25> */
[--C-:B------:R-:W-:Y:S02]  /*0c80*/  HADD2.F32 R118, -RZ, R116.reuse.H0_H0 ;  /* 0x20000074ff767230 */ /* 0x100fe40000004100 */
[----:B------:R-:W-:Y:S02]  /*0c90*/  HADD2.F32 R119, -RZ, R116.H1_H1 ;  /* 0x30000074ff777230 */ /* 0x000fe40000004100 */
[--C-:B------:R-:W-:Y:S02]  /*0ca0*/  HADD2.F32 R122, -RZ, R173.reuse.H0_H0 ;  /* 0x200000adff7a7230 */ /* 0x100fe40000004100 */
[----:B------:R-:W-:Y:S01]  /*0cb0*/  HADD2.F32 R123, -RZ, R173.H1_H1 ;  /* 0x300000adff7b7230 */ /* 0x000fe20000004100 */
[----:B---3--:R-:W-:Y:S02]  /*0cc0*/  MOV R3, R92 ;  /* 0x0000005c00037202 */ /* 0x008fe40000000f00 */
[----:B------:R-:W-:Y:S01]  /*0cd0*/  SHF.R.U64 R100, R92, 0x10, R93 ;  /* 0x000000105c647819 */ /* 0x000fe2000000125d */
[C---:B----4-:R-:W-:Y:S01]  /*0ce0*/  FADD.FTZ R88, -R98.reuse, R88 ;  /* 0x0000005862587221 */ /* 0x050fe20000010100 */
[----:B------:R-:W-:Y:S01]  /*0cf0*/  FADD.FTZ R120, -R98, R89 ;  /* 0x0000005962787221 */ /* 0x000fe20000010100 */
[----:B------:R-:W-:-:S02]  /*0d00*/  HADD2.F32 R89, -RZ, R3.H0_H0 ;  /* 0x20000003ff597230 */ /* 0x000fc40000004100 */
[C---:B-----5:R-:W-:Y:S01]  /*0d10*/  FMUL.FTZ R3, R117.reuse, R88 ;  /* 0x0000005875037220 */ /* 0x060fe20000410000 */
[----:B------:R-:W-:Y:S01]  /*0d20*/  HADD2.F32 R88, -RZ, R100.H0_H0 ;  /* 0x20000064ff587230 */ /* 0x000fe20000004100 */
[----:B------:R-:W-:Y:S01]  /*0d30*/  MOV R99, R93 ;  /* 0x0000005d00637202 */ /* 0x000fe20000000f00 */
[----:B------:R-:W-:Y:S01]  /*0d40*/  FMUL.FTZ R120, R117, R120 ;  /* 0x0000007875787220 */ /* 0x000fe20000410000 */
[-C--:B------:R-:W-:Y:S01]  /*0d50*/  FMUL.FTZ R118, R118, R89.reuse ;  /* 0x0000005976767220 */ /* 0x080fe20000410000 */
[----:B------:R-:W-:Y:S01]  /*0d60*/  SHF.R.U32.HI R92, RZ, 0x10, R93 ;  /* 0x00000010ff5c7819 */ /* 0x000fe2000001165d */
[-C--:B------:R-:W-:Y:S01]  /*0d70*/  FMUL.FTZ R119, R119, R88.reuse ;  /* 0x0000005877777220 */ /* 0x080fe20000410000 */
[----:B------:R-:W-:Y:S01]  /*0d80*/  FADD.FTZ R29, R29, R88 ;  /* 0x000000581d1d7221 */ /* 0x000fe20000010000 */
[----:B------:R-:W-:Y:S01]  /*0d90*/  FFMA.FTZ R57, R120, R88, R57 ;  /* 0x0000005878397223 */ /* 0x000fe20000010039 */
[----:B------:R-:W-:Y:S01]  /*0da0*/  FADD.FTZ R28, R28, R89 ;  /* 0x000000591c1c7221 */ /* 0x000fe20000010000 */
[----:B------:R-:W-:Y:S01]  /*0db0*/  FFMA.FTZ R56, R3, R89, R56 ;  /* 0x0000005903387223 */ /* 0x000fe20000010038 */
[----:B------:R-:W-:-:S02]  /*0dc0*/  HADD2.F32 R99, -RZ, R99.H0_H0 ;  /* 0x20000063ff637230 */ /* 0x000fc40000004100 */
[----:B------:R-:W-:Y:S01]  /*0dd0*/  FADD.FTZ R88, RZ, R118 ;  /* 0x00000076ff587221 */ /* 0x000fe20000010000 */
[C---:B------:R-:W-:Y:S01]  /*0de0*/  FADD.FTZ R90, -R98.reuse, R90 ;  /* 0x0000005a625a7221 */ /* 0x040fe20000010100 */
[----:B------:R-:W-:Y:S01]  /*0df0*/  FFMA.FTZ R89, R3, R118, RZ ;  /* 0x0000007603597223 */ /* 0x000fe200000100ff */
[----:B------:R-:W-:Y:S01]  /*0e00*/  FADD.FTZ R124, -R98, R91 ;  /* 0x0000005b627c7221 */ /* 0x000fe20000010100 */
[----:B------:R-:W-:Y:S02]  /*0e10*/  HADD2.F32 R92, -RZ, R92.H0_H0 ;  /* 0x2000005cff5c7230 */ /* 0x000fe40000004100 */
[----:B------:R-:W-:Y:S01]  /*0e20*/  FADD.FTZ R91, R88, R119 ;  /* 0x00000077585b7221 */ /* 0x000fe20000010000 */
[C---:B------:R-:W-:Y:S01]  /*0e30*/  FMUL.FTZ R121, R117.reuse, R90 ;  /* 0x0000005a75797220 */ /* 0x040fe20000410000 */
        /* <DEDUP_REMOVED lines=12> */
[----:B-1----:R-:W-:-:S07]  /*0f00*/  FFMA.FTZ R100, R124, R123, R88 ;  /* 0x0000007b7c647223 */ /* 0x002fce0000010058 */
.L_x_9184:
[----:B------:R-:W-:Y:S05]  /*0f10*/  BSYNC.RECONVERGENT B0 ;  /* 0x0000000000007941 */ /* 0x000fea0003800200 */
.L_x_9183:
        /* <DEDUP_REMOVED lines=20> */
[----:B------:R-:W-:Y:S02]  /*1060*/  IADD3 R99, PT, PT, R99, 0x100, RZ ;  /* 0x0000010063637810 */ /* 0x000fe40007ffe0ff */
[----:B---3--:R-:W-:-:S02]  /*1070*/  MOV R102, R92 ;  /* 0x0000005c00667202 */ /* 0x008fc40000000f00 */
[----:B------:R-:W-:Y:S01]  /*1080*/  SHF.R.U64 R129, R92, 0x10, R93 ;  /* 0x000000105c817819 */ /* 0x000fe2000000125d */
[C---:B----4-:R-:W-:Y:S01]  /*1090*/  FADD.FTZ R88, -R98.reuse, R88 ;  /* 0x0000005862587221 */ /* 0x050fe20000010100 */
[----:B------:R-:W-:Y:S01]  /*10a0*/  FADD.FTZ R128, -R98, R89 ;  /* 0x0000005962807221 */ /* 0x000fe20000010100 */
[----:B------:R-:W-:Y:S02]  /*10b0*/  HADD2.F32 R89, -RZ, R102.H0_H0 ;  /* 0x20000066ff597230 */ /* 0x000fe40000004100 */
        /* <DEDUP_REMOVED lines=12> */
[----:B------:R-:W-:Y:S01]  /*1180*/  FADD.FTZ R88, R101, R126 ;  /* 0x0000007e65587221 */ /* 0x000fe20000010000 */
[C---:B------:R-:W-:Y:S01]  /*1190*/  FADD.FTZ R90, -R98.reuse, R90 ;  /* 0x0000005a625a7221 */ /* 0x040fe20000010100 */
[----:B------:R-:W-:Y:S01]  /*11a0*/  FFMA.FTZ R89, R125, R126, R100 ;  /* 0x0000007e7d597223 */ /* 0x000fe20000010064 */
        /* <DEDUP_REMOVED lines=16> */
.L_x_9186:
[----:B------:R-:W-:Y:S05]  /*12b0*/  BSYNC.RECONVERGENT B0 ;  /* 0x0000000000007941 */ /* 0x000fea0003800200 */
.L_x_9185:
        /* <DEDUP_REMOVED lines=12> */
[--C-:B------:R-:W-:Y:S02]  /*1380*/  HADD2.F32 R134, -RZ, R176.reuse.H0_H0 ;  /* 0x200000b0ff867230 */ /* 0x100fe40000004100 */
[----:B------:R-:W-:Y:S02]  /*1390*/  HADD2.F32 R135, -RZ, R176.H1_H1 ;  /* 0x300000b0ff877230 */ /* 0x000fe40000004100 */
[----:B--2---:R-:W-:-:S04]  /*13a0*/  IMAD.WIDE.U32 R96, R99, 0x4, R96 ;  /* 0x0000000463607825 */ /* 0x004fc800078e0060 */
[--C-:B------:R-:W-:Y:S01]  /*13b0*/  HADD2.F32 R138, -RZ, R177.reuse.H0_H0 ;  /* 0x200000b1ff8a7230 */ /* 0x100fe20000004100 */
[----:B------:R1:W5:Y:S01]  /*13c0*/  LDG.E R106, desc[UR8][R96.64] ;  /* 0x00000008606a7981 */ /* 0x000362000c1e1900 */
[----:B------:R-:W-:Y:S02]  /*13d0*/  HADD2.F32 R139, -RZ, R177.H1_H1 ;  /* 0x300000b1ff8b7230 */ /* 0x000fe40000004100 */
[----:B0-----:R-:W-:-:S05]  /*13e0*/  @P3 IMAD.WIDE.U32 R92, R99, 0x10, R92 ;  /* 0x00000010635c3825 */ /* 0x001fca00078e005c */
[----:B------:R0:W5:Y:S01]  /*13f0*/  @P3 LDG.E.128 R68, desc[UR8][R92.64] ;  /* 0x000000085c443981 */ /* 0x000162000c1e1d00 */
[----:B------:R-:W-:Y:S02]  /*1400*/  IADD3 R99, PT, PT, R99, 0x100, RZ ;  /* 0x0000010063637810 */ /* 0x000fe40007ffe0ff */
[----:B---3--:R-:W-:Y:S02]  /*1410*/  MOV R102, R94 ;  /* 0x0000005e00667202 */ /* 0x008fe40000000f00 */
        /* <DEDUP_REMOVED lines=19> */
[----:B-1----:R-:W-:Y:S01]  /*1550*/  FADD.FTZ R96, -R98, R91 ;  /* 0x0000005b62607221 */ /* 0x002fe20000010100 */
[----:B0-----:R-:W-:Y:S02]  /*1560*/  HADD2.F32 R92, -RZ, R94.H0_H0 ;  /* 0x2000005eff5c7230 */ /* 0x001fe40000004100 */
        /* <DEDUP_REMOVED lines=14> */
.L_x_9188:
[----:B------:R-:W-:Y:S05]  /*1650*/  BSYNC.RECONVERGENT B0 ;  /* 0x0000000000007941 */ /* 0x000fea0003800200 */
.L_x_9187:
        /* <DEDUP_REMOVED lines=57> */
.L_x_9190:
[----:B------:R-:W-:Y:S05]  /*19f0*/  BSYNC.RECONVERGENT B0 ;  /* 0x0000000000007941 */ /* 0x000fea0003800200 */
.L_x_9189:
        /* <DEDUP_REMOVED lines=15> */
[----:B0-----:R-:W-:-:S04]  /*1af0*/  @P4 IMAD.WIDE.U32 R96, R99, 0x10, R96 ;  /* 0x0000001063604825 */ /* 0x001fc800078e0060 */
[--C-:B------:R-:W-:Y:S01]  /*1b00*/  HADD2.F32 R150, -RZ, R180.reuse.H0_H0 ;  /* 0x200000b4ff967230 */ /* 0x100fe20000004100 */
[----:B------:R0:W5:Y:S01]  /*1b10*/  @P4 LDG.E.128 R76, desc[UR8][R96.64] ;  /* 0x00000008604c4981 */ /* 0x000162000c1e1d00 */
[----:B------:R-:W-:Y:S02]  /*1b20*/  HADD2.F32 R151, -RZ, R180.H1_H1 ;  /* 0x300000b4ff977230 */ /* 0x000fe40000004100 */
[--C-:B------:R-:W-:Y:S02]  /*1b30*/  HADD2.F32 R154, -RZ, R181.reuse.H0_H0 ;  /* 0x200000b5ff9a7230 */ /* 0x100fe40000004100 */
[----:B------:R-:W-:Y:S01]  /*1b40*/  HADD2.F32 R155, -RZ, R181.H1_H1 ;  /* 0x300000b5ff9b7230 */ /* 0x000fe20000004100 */
[----:B------:R-:W-:Y:S02]  /*1b50*/  IADD3 R99, PT, PT, R99, 0x100, RZ ;  /* 0x0000010063637810 */ /* 0x000fe40007ffe0ff */
[----:B---3--:R-:W-:Y:S02]  /*1b60*/  MOV R102, R92 ;  /* 0x0000005c00667202 */ /* 0x008fe40000000f00 */
[----:B------:R-:W-:-:S02]  /*1b70*/  SHF.R.U64 R103, R92, 0x10, R93 ;  /* 0x000000105c677819 */ /* 0x000fc4000000125d */
[----:B0-----:R-:W-:Y:S01]  /*1b80*/  MOV R96, R93 ;  /* 0x0000005d00607202 */ /* 0x001fe20000000f00 */
[C---:B----4-:R-:W-:Y:S01]  /*1b90*/  FADD.FTZ R152, -R98.reuse, R88 ;  /* 0x0000005862987221 */ /* 0x050fe20000010100 */
[C---:B------:R-:W-:Y:S01]  /*1ba0*/  FADD.FTZ R92, -R98.reuse, R89 ;  /* 0x00000059625c7221 */ /* 0x040fe20000010100 */
[----:B------:R-:W-:Y:S02]  /*1bb0*/  HADD2.F32 R89, -RZ, R102.H0_H0 ;  /* 0x20000066ff597230 */ /* 0x000fe40000004100 */
[----:B------:R-:W-:Y:S01]  /*1bc0*/  FADD.FTZ R90, -R98, R90 ;  /* 0x0000005a625a7221 */ /* 0x000fe20000010100 */
[C---:B-----5:R-:W-:Y:S01]  /*1bd0*/  FMUL.FTZ R149, R117.reuse, R152 ;  /* 0x0000009875957220 */ /* 0x060fe20000410000 */
[----:B------:R-:W-:Y:S02]  /*1be0*/  HADD2.F32 R88, -RZ, R103.H0_H0 ;  /* 0x20000067ff587230 */ /* 0x000fe40000004100 */
[----:B------:R-:W-:Y:S01]  /*1bf0*/  FMUL.FTZ R152, R117, R92 ;  /* 0x0000005c75987220 */ /* 0x000fe20000410000 */
[-C--:B------:R-:W-:Y:S01]  /*1c00*/  FMUL.FTZ R150, R150, R89.reuse ;  /* 0x0000005996967220 */ /* 0x080fe20000410000 */
[----:B------:R-:W-:Y:S01]  /*1c10*/  FADD.FTZ R156, -R98, R91 ;  /* 0x0000005b629c7221 */ /* 0x000fe20000010100 */
[----:B------:R-:W-:Y:S01]  /*1c20*/  HADD2.F32 R91, -RZ, R96.H0_H0 ;  /* 0x20000060ff5b7230 */ /* 0x000fe20000004100 */
[----:B------:R-:W-:Y:S01]  /*1c30*/  SHF.R.U32.HI R97, RZ, 0x10, R93 ;  /* 0x00000010ff617819 */ /* 0x000fe2000001165d */
        /* <DEDUP_REMOVED lines=22> */
.L_x_9192:
[----:B------:R-:W-:Y:S05]  /*1da0*/  BSYNC.RECONVERGENT B0 ;  /* 0x0000000000007941 */ /* 0x000fea0003800200 */
.L_x_9191:
        /* <DEDUP_REMOVED lines=58> */
.L_x_9194:
[----:B------:R-:W-:Y:S05]  /*2150*/  BSYNC.RECONVERGENT B0 ;  /* 0x0000000000007941 */ /* 0x000fea0003800200 */
.L_x_9193:
        /* <DEDUP_REMOVED lines=17> */
[--C-:B------:R-:W-:Y:S02]  /*2270*/  HADD2.F32 R166, -RZ, R184.reuse.H0_H0 ;  /* 0x200000b8ffa67230 */ /* 0x100fe40000004100 */
[----:B------:R-:W-:Y:S02]  /*2280*/  HADD2.F32 R167, -RZ, R184.H1_H1 ;  /* 0x300000b8ffa77230 */ /* 0x000fe40000004100 */
[--C-:B------:R-:W-:Y:S02]  /*2290*/  HADD2.F32 R170, -RZ, R185.reuse.H0_H0 ;  /* 0x200000b9ffaa7230 */ /* 0x100fe40000004100 */
[----:B------:R-:W-:Y:S01]  /*22a0*/  HADD2.F32 R171, -RZ, R185.H1_H1 ;  /* 0x300000b9ffab7230 */ /* 0x000fe20000004100 */
[----:B---3--:R-:W-:Y:S02]  /*22b0*/  MOV R99, R92 ;  /* 0x0000005c00637202 */ /* 0x008fe40000000f00 */
[----:B------:R-:W-:-:S03]  /*22c0*/  SHF.R.U64 R103, R92, 0x10, R93 ;  /* 0x000000105c677819 */ /* 0x000fc6000000125d */
[----:B------:R-:W-:Y:S01]  /*22d0*/  HADD2.F32 R99, -RZ, R99.H0_H0 ;  /* 0x20000063ff637230 */ /* 0x000fe20000004100 */
[----:B0-----:R-:W-:-:S04]  /*22e0*/  MOV R97, R93 ;  /* 0x0000005d00617202 */ /* 0x001fc80000000f00 */
[----:B------:R-:W-:Y:S01]  /*22f0*/  FMUL.FTZ R166, R166, R99 ;  /* 0x00000063a6a67220 */ /* 0x000fe20000410000 */
[----:B------:R-:W-:Y:S01]  /*2300*/  SHF.R.U32.HI R102, RZ, 0x10, R93 ;  /* 0x00000010ff667819 */ /* 0x000fe2000001165d */
[----:B------:R-:W-:Y:S02]  /*2310*/  HADD2.F32 R97, -RZ, R97.H0_H0 ;  /* 0x20000061ff617230 */ /* 0x000fe40000004100 */
[C---:B--2---:R-:W-:Y:S01]  /*2320*/  FADD.FTZ R168, -R98.reuse, R89 ;  /* 0x0000005962a87221 */ /* 0x044fe20000010100 */
[----:B------:R-:W-:Y:S01]  /*2330*/  FADD.FTZ R96, -R98, R88 ;  /* 0x0000005862607221 */ /* 0x000fe20000010100 */
[----:B------:R-:W-:Y:S02]  /*2340*/  HADD2.F32 R88, -RZ, R103.H0_H0 ;  /* 0x20000067ff587230 */ /* 0x000fe40000004100 */
[C---:B-----5:R-:W-:Y:S01]  /*2350*/  FMUL.FTZ R168, R117.reuse, R168 ;  /* 0x000000a875a87220 */ /* 0x060fe20000410000 */
        /* <DEDUP_REMOVED lines=8> */
[----:B------:R-:W-:-:S02]  /*23e0*/  HADD2.F32 R92, -RZ, R102.H0_H0 ;  /* 0x20000066ff5c7230 */ /* 0x000fc40000004100 */
        /* <DEDUP_REMOVED lines=16> */
.L_x_9196:
[----:B------:R-:W-:Y:S05]  /*24f0*/  BSYNC.RECONVERGENT B0 ;  /* 0x0000000000007941 */ /* 0x000fea0003800200 */
.L_x_9195:
        /* <DEDUP_REMOVED lines=31> */
.L_x_9198:
[----:B------:R-:W-:Y:S05]  /*26f0*/  BSYNC.RECONVERGENT B0 ;  /* 0x0000000000007941 */ /* 0x000fea0003800200 */
.L_x_9197:
        /* <DEDUP_REMOVED lines=91> */
.L_x_9203:
[----:B------:R-:W-:Y:S05]  /*2cb0*/  BSYNC.RECONVERGENT B1 ;  /* 0x0000000000017941 */ /* 0x000fea0003800200 */
.L_x_9202:
[----:B------:R-:W-:Y:S04]  /*2cc0*/  BSSY.RECONVERGENT B1, `(.L_x_9204) ;  /* 0x000002a000017945 */ /* 0x000fe80003800200 */
[----:B------:R-:W-:Y:S05]  /*2cd0*/  @!P0 BRA `(.L_x_9205) ;  /* 0x0000000000a08947 */ /* 0x000fea0003800000 */
[-CC-:B0-----:R-:W-:Y:S01]  /*2ce0*/  FFMA.FTZ R89, R129, R95.reuse, R92.reuse ;  /* 0x0000005f81597223 */ /* 0x181fe2000001005c */
[----:B------:R-:W-:Y:S01]  /*2cf0*/  LOP3.LUT P6, RZ, R107, 0xff0000, RZ, 0xc0, !PT ;  /* 0x00ff00006bff7812 */ /* 0x000fe200078cc0ff */
[----:B------:R-:W0:Y:S02]  /*2d00*/  LDC.64 R90, c[0x0][0x468] ;  /* 0x00011a00ff5a7b82 */ /* 0x000e240000000a00 */
        /* <DEDUP_REMOVED lines=9> */
[----:B------:R-:W-:Y:S01]  /*2da0*/  F2F.F16.F32 R98, R98 ;  /* 0x0000006200627304 */ /* 0x000fe20000200800 */
[C---:B0-----:R-:W-:Y:S01]  /*2db0*/  IMAD.WIDE.U32 R90, R109.reuse, 0x8, R90 ;  /* 0x000000086d5a7825 */ /* 0x041fe200078e005a */
[----:B------:R-:W-:-:S03]  /*2dc0*/  IADD3 R109, PT, PT, R109, 0x100, RZ ;  /* 0x000001006d6d7810 */ /* 0x000fc60007ffe0ff */
        /* <DEDUP_REMOVED lines=19> */
[----:B------:R-:W-:-:S04]  /*2f00*/  FSEL R96, R88, RZ, P6 ;  /* 0x000000ff58607208 */ /* 0x000fc80003000000 */
[----:B------:R-:W0:Y:S02]  /*2f10*/  F2F.F16.F32 R88, R96 ;  /* 0x0000006000587304 */ /* 0x000e240000200800 */
[----:B0-----:R-:W-:-:S05]  /*2f20*/  IMAD.WIDE.U32 R88, R88, 0x10000, RZ ;  /* 0x0001000058587825 */ /* 0x001fca00078e00ff */
[----:B------:R-:W-:Y:S02]  /*2f30*/  LOP3.LUT R89, R101, R89, RZ, 0xfc, !PT ;  /* 0x0000005965597212 */ /* 0x000fe400078efcff */
[----:B------:R-:W-:-:S05]  /*2f40*/  LOP3.LUT R88, R88, R97, RZ, 0xfc, !PT ;  /* 0x0000006158587212 */ /* 0x000fca00078efcff */
[----:B------:R1:W-:Y:S02]  /*2f50*/  STG.E.64 desc[UR8][R90.64], R88 ;  /* 0x000000585a007986 */ /* 0x0003e4000c101b08 */
.L_x_9205:
[----:B------:R-:W-:Y:S05]  /*2f60*/  BSYNC.RECONVERGENT B1 ;  /* 0x0000000000017941 */ /* 0x000fea0003800200 */
.L_x_9204:
[----:B------:R-:W-:Y:S04]  /*2f70*/  BSSY.RECONVERGENT B1, `(.L_x_9206) ;  /* 0x000002a000017945 */ /* 0x000fe80003800200 */
[----:B------:R-:W-:Y:S05]  /*2f80*/  @!P1 BRA `(.L_x_9207) ;  /* 0x0000000000a09947 */ /* 0x000fea0003800000 */
[-CC-:B01----:R-:W-:Y:S01]  /*2f90*/  FFMA.FTZ R89, R137, R95.reuse, R92.reuse ;  /* 0x0000005f89597223 */ /* 0x183fe2000001005c */
        /* <DEDUP_REMOVED lines=39> */
.L_x_9207:
[----:B------:R-:W-:Y:S05]  /*3210*/  BSYNC.RECONVERGENT B1 ;  /* 0x0000000000017941 */ /* 0x000fea0003800200 */
.L_x_9206:
[----:B------:R-:W-:Y:S04]  /*3220*/  BSSY.RECONVERGENT B1, `(.L_x_9208) ;  /* 0x000002a000017945 */ /* 0x000fe80003800200 */
[----:B------:R-:W-:Y:S05]  /*3230*/  @!P2 BRA `(.L_x_9209) ;  /* 0x0000000000a0a947 */ /* 0x000fea0003800000 */
[-CC-:B012---:R-:W-:Y:S01]  /*3240*/  FFMA.FTZ R89, R145, R95.reuse, R92.reuse ;  /* 0x0000005f91597223 */ /* 0x187fe2000001005c */
        /* <DEDUP_REMOVED lines=39> */
.L_x_9209:
[----:B------:R-:W-:Y:S05]  /*34c0*/  BSYNC.RECONVERGENT B1 ;  /* 0x0000000000017941 */ /* 0x000fea0003800200 */
.L_x_9208:
[----:B------:R-:W-:Y:S04]  /*34d0*/  BSSY.RECONVERGENT B1, `(.L_x_9210) ;  /* 0x000002a000017945 */ /* 0x000fe80003800200 */
[----:B------:R-:W-:Y:S05]  /*34e0*/  @!P3 BRA `(.L_x_9211) ;  /* 0x0000000000a0b947 */ /* 0x000fea0003800000 */
[-CC-:B0123--:R-:W-:Y:S01]  /*34f0*/  FFMA.FTZ R89, R153, R95.reuse, R92.reuse ;  /* 0x0000005f99597223 */ /* 0x18ffe2000001005c */
        /* <DEDUP_REMOVED lines=39> */
.L_x_9211:
[----:B------:R-:W-:Y:S05]  /*3770*/  BSYNC.RECONVERGENT B1 ;  /* 0x0000000000017941 */ /* 0x000fea0003800200 */
.L_x_9210:
[----:B------:R-:W-:Y:S04]  /*3780*/  BSSY.RECONVERGENT B1, `(.L_x_9212) ;  /* 0x000002a000017945 */ /* 0x000fe80003800200 */
[----:B------:R-:W-:Y:S05]  /*3790*/  @!P4 BRA `(.L_x_9213) ;  /* 0x0000000000a0c947 */ /* 0x000fea0003800000 */
[-CC-:B01234-:R-:W-:Y:S01]  /*37a0*/  FFMA.FTZ R89, R161, R95.reuse, R92.reuse ;  /* 0x0000005fa1597223 */ /* 0x19ffe2000001005c */
        /* <DEDUP_REMOVED lines=39> */
.L_x_9213:
[----:B------:R-:W-:Y:S05]  /*3a20*/  BSYNC.RECONVERGENT B1 ;  /* 0x0000000000017941 */ /* 0x000fea0003800200 */
.L_x_9212:
        /* <DEDUP_REMOVED lines=29> */
[----:B------:R-:W-:Y:S01]  /*3c00*/  LOP3.LUT P6, RZ, R0, 0xff00, RZ, 0xc0, !PT ;  /* 0x0000ff0000ff7812 */ /* 0x000fe200078cc0ff */
[----:B------:R-:W1:Y:S01]  /*3c10*/  LDC.64 R88, c[0x0][0x468] ;  /* 0x00011a00ff587b82 */ /* 0x000e620000000a00 */
[----:B------:R-:W-:Y:S01]  /*3c20*/  F2F.F16.F32 R93, R94 ;  /* 0x0000005e005d7304 */ /* 0x000fe20000200800 */
[----:B0-----:R-:W-:Y:S02]  /*3c30*/  PRMT R95, R96, 0x5410, R97 ;  /* 0x00005410605f7816 */ /* 0x001fe40000000061 */
[----:B------:R-:W-:-:S05]  /*3c40*/  FSEL R92, R92, RZ, P6 ;  /* 0x000000ff5c5c7208 */ /* 0x000fca0003000000 */
[----:B------:R-:W0:Y:S02]  /*3c50*/  F2F.F16.F32 R90, R92 ;  /* 0x0000005c005a7304 */ /* 0x000e240000200800 */
[----:B0-----:R-:W-:-:S04]  /*3c60*/  IMAD.WIDE.U32 R90, R90, 0x10000, RZ ;  /* 0x000100005a5a7825 */ /* 0x001fc800078e00ff */
[----:B-1----:R-:W-:Y:S01]  /*3c70*/  IMAD.WIDE.U32 R88, R109, 0x8, R88 ;  /* 0x000000086d587825 */ /* 0x002fe200078e0058 */
[----:B------:R-:W-:Y:S02]  /*3c80*/  LOP3.LUT R91, R95, R91, RZ, 0xfc, !PT ;  /* 0x0000005b5f5b7212 */ /* 0x000fe400078efcff */
[----:B------:R-:W-:-:S05]  /*3c90*/  LOP3.LUT R90, R90, R93, RZ, 0xfc, !PT ;  /* 0x0000005d5a5a7212 */ /* 0x000fca00078efcff */
[----:B------:R0:W-:Y:S01]  /*3ca0*/  STG.E.64 desc[UR8][R88.64], R90 ;  /* 0x0000005a58007986 */ /* 0x0001e2000c101b08 */
[----:B------:R-:W-:Y:S05]  /*3cb0*/  BRA `(.L_x_9214) ;  /* 0x0000003800c07947 */ /* 0x000fea0003800000 */
.L_x_9201:
[----:B------:R-:W-:Y:S01]  /*3cc0*/  ISETP.GT.U32.AND P6, PT, R112, 0xff, PT ;  /* 0x000000ff7000780c */ /* 0x000fe20003fc4070 */
[----:B------:R-:W-:-:S12]  /*3cd0*/  BSSY.RECONVERGENT B1, `(.L_x_9215) ;  /* 0x000002d000017945 */ /* 0x000fd80003800200 */
[----:B------:R-:W-:Y:S05]  /*3ce0*/  @!P6 BRA `(.L_x_9216) ;  /* 0x0000000000ace947 */ /* 0x000fea0003800000 */
[-CC-:B------:R-:W-:Y:S01]  /*3cf0*/  FFMA.FTZ R89, R3, R95.reuse, R92.reuse ;  /* 0x0000005f03597223 */ /* 0x180fe2000001005c */
[-CC-:B------:R-:W-:Y:S01]  /*3d00*/  FFMA.FTZ R90, R120, R95.reuse, R92.reuse ;  /* 0x0000005f785a7223 */ /* 0x180fe2000001005c */
[----:B------:R-:W-:Y:S01]  /*3d10*/  LOP3.LUT P6, RZ, R108, 0xff, RZ, 0xc0, !PT ;  /* 0x000000ff6cff7812 */ /* 0x000fe200078cc0ff */
[-C--:B------:R-:W-:Y:S01]  /*3d20*/  FFMA.FTZ R91, R121, R95.reuse, R92 ;  /* 0x0000005f795b7223 */ /* 0x080fe2000001005c */
[----:B------:R-:W-:Y:S01]  /*3d30*/  FADD.FTZ R88, R118, -R89 ;  /* 0x8000005976587221 */ /* 0x000fe20000010000 */
[----:B------:R-:W-:Y:S01]  /*3d40*/  FADD.FTZ R90, R119, -R90 ;  /* 0x8000005a775a7221 */ /* 0x000fe20000010000 */
[----:B------:R-:W-:Y:S01]  /*3d50*/  FFMA.FTZ R96, R124, R95, R92 ;  /* 0x0000005f7c607223 */ /* 0x000fe2000001005c */
[----:B------:R-:W0:Y:S01]  /*3d60*/  LDC.64 R98, c[0x0][0x468] ;  /* 0x00011a00ff627b82 */ /* 0x000e220000000a00 */
[----:B------:R-:W-:Y:S02]  /*3d70*/  FMUL.FTZ R88, R117, R88 ;  /* 0x0000005875587220 */ /* 0x000fe40000410000 */
[----:B------:R-:W-:-:S02]  /*3d80*/  FADD.FTZ R96, R123, -R96 ;  /* 0x800000607b607221 */ /* 0x000fc40000010000 */
[----:B------:R-:W-:-:S04]  /*3d90*/  FMUL.FTZ R89, R88, R93 ;  /* 0x0000005d58597220 */ /* 0x000fc80000410000 */
[----:B------:R-:W-:-:S05]  /*3da0*/  FMUL.FTZ R89, R89, UR13 ;  /* 0x0000000d59597c20 */ /* 0x000fca0008410000 */
[----:B------:R-:W-:Y:S01]  /*3db0*/  FSEL R94, R89, RZ, P6 ;  /* 0x000000ff595e7208 */ /* 0x000fe20003000000 */
[----:B------:R-:W-:Y:S01]  /*3dc0*/  FMUL.FTZ R89, R117, R90 ;  /* 0x0000005a75597220 */ /* 0x000fe20000410000 */
[----:B------:R-:W-:Y:S02]  /*3dd0*/  LOP3.LUT P6, RZ, R108, 0xff00, RZ, 0xc0, !PT ;  /* 0x0000ff006cff7812 */ /* 0x000fe400078cc0ff */
[----:B------:R-:W-:Y:S01]  /*3de0*/  F2F.F16.F32 R103, R94 ;  /* 0x0000005e00677304 */ /* 0x000fe20000200800 */
[----:B------:R-:W-:-:S04]  /*3df0*/  FMUL.FTZ R90, R89, R93 ;  /* 0x0000005d595a7220 */ /* 0x000fc80000410000 */
[----:B------:R-:W-:Y:S01]  /*3e00*/  FMUL.FTZ R90, R90, UR13 ;  /* 0x0000000d5a5a7c20 */ /* 0x000fe20008410000 */
[----:B0-----:R-:W-:-:S04]  /*3e10*/  IMAD.WIDE.U32 R98, R109, 0x8, R98 ;  /* 0x000000086d627825 */ /* 0x001fc800078e0062 */
[----:B------:R-:W-:Y:S01]  /*3e20*/  FSEL R102, R90, RZ, P6 ;  /* 0x000000ff5a667208 */ /* 0x000fe20003000000 */
[----:B------:R-:W-:Y:S01]  /*3e30*/  FADD.FTZ R90, R122, -R91 ;  /* 0x8000005b7a5a7221 */ /* 0x000fe20000010000 */
[----:B------:R-:W-:Y:S02]  /*3e40*/  LOP3.LUT P6, RZ, R108, 0xff0000, RZ, 0xc0, !PT ;  /* 0x00ff00006cff7812 */ /* 0x000fe400078cc0ff */
[----:B------:R-:W0:Y:S01]  /*3e50*/  F2F.F16.F32 R100, R102 ;  /* 0x0000006600647304 */ /* 0x000e220000200800 */
[----:B------:R-:W-:-:S04]  /*3e60*/  FMUL.FTZ R90, R117, R90 ;  /* 0x0000005a755a7220 */ /* 0x000fc80000410000 */
[----:B------:R-:W-:-:S04]  /*3e70*/  FMUL.FTZ R91, R90, R93 ;  /* 0x0000005d5a5b7220 */ /* 0x000fc80000410000 */
[----:B------:R-:W-:-:S05]  /*3e80*/  FMUL.FTZ R91, R91, UR13 ;  /* 0x0000000d5b5b7c20 */ /* 0x000fca0008410000 */
[----:B------:R-:W-:Y:S01]  /*3e90*/  FSEL R186, R91, RZ, P6 ;  /* 0x000000ff5bba7208 */ /* 0x000fe20003000000 */
[----:B------:R-:W-:Y:S01]  /*3ea0*/  FMUL.FTZ R91, R117, R96 ;  /* 0x00000060755b7220 */ /* 0x000fe20000410000 */
[----:B------:R-:W-:Y:S01]  /*3eb0*/  ISETP.GE.U32.AND P6, PT, R108, 0x1000000, PT ;  /* 0x010000006c00780c */ /* 0x000fe20003fc6070 */
[----:B0-----:R-:W-:-:S04]  /*3ec0*/  IMAD.WIDE.U32 R100, R100, 0x10000, RZ ;  /* 0x0001000064647825 */ /* 0x001fc800078e00ff */
[----:B------:R-:W-:Y:S01]  /*3ed0*/  FMUL.FTZ R96, R91, R93 ;  /* 0x0000005d5b607220 */ /* 0x000fe20000410000 */
[----:B------:R-:W-:Y:S01]  /*3ee0*/  F2F.F16.F32 R186, R186 ;  /* 0x000000ba00ba7304 */ /* 0x000fe20000200800 */
[----:B------:R-:W-:Y:S02]  /*3ef0*/  LOP3.LUT R100, R100, R103, RZ, 0xfc, !PT ;  /* 0x0000006764647212 */ /* 0x000fe400078efcff */
[----:B------:R-:W-:-:S05]  /*3f00*/  FMUL.FTZ R96, R96, UR13 ;  /* 0x0000000d60607c20 */ /* 0x000fca0008410000 */
[----:B------:R-:W-:Y:S02]  /*3f10*/  FSEL R187, R96, RZ, P6 ;  /* 0x000000ff60bb7208 */ /* 0x000fe40003000000 */
[----:B------:R-:W0:Y:S04]  /*3f20*/  LDC.64 R96, c[0x0][0x478] ;  /* 0x00011e00ff607b82 */ /* 0x000e280000000a00 */
[----:B------:R-:W1:Y:S02]  /*3f30*/  F2F.F16.F32 R187, R187 ;  /* 0x000000bb00bb7304 */ /* 0x000e640000200800 */
[----:B-1----:R-:W-:-:S04]  /*3f40*/  PRMT R189, R186, 0x5410, R187 ;  /* 0x00005410babd7816 */ /* 0x002fc800000000bb */
[----:B------:R-:W-:Y:S01]  /*3f50*/  LOP3.LUT R101, R189, R101, RZ, 0xfc, !PT ;  /* 0x00000065bd657212 */ /* 0x000fe200078efcff */
[C---:B0-----:R-:W-:Y:S01]  /*3f60*/  IMAD.WIDE.U32 R96, R109.reuse, 0x10, R96 ;  /* 0x000000106d607825 */ /* 0x041fe200078e0060 */
[----:B------:R-:W-:-:S04]  /*3f70*/  IADD3 R109, PT, PT, R109, 0x100, RZ ;  /* 0x000001006d6d7810 */ /* 0x000fc80007ffe0ff */
[----:B------:R0:W-:Y:S04]  /*3f80*/  STG.E.128 desc[UR8][R96.64], R88 ;  /* 0x0000005860007986 */ /* 0x0001e8000c101d08 */
[----:B------:R0:W-:Y:S02]  /*3f90*/  STG.E.64 desc[UR8][R98.64], R100 ;  /* 0x0000006462007986 */ /* 0x0001e4000c101b08 */
.L_x_9216:
[----:B------:R-:W-:Y:S05]  /*3fa0*/  BSYNC.RECONVERGENT B1 ;  /* 0x0000000000017941 */ /* 0x000fea0003800200 */
.L_x_9215:
[----:B------:R-:W-:Y:S04]  /*3fb0*/  BSSY.RECONVERGENT B1, `(.L_x_9217) ;  /* 0x000002d000017945 */ /* 0x000fe80003800200 */
[----:B------:R-:W-:Y:S05]  /*3fc0*/  @!P0 BRA `(.L_x_9218) ;  /* 0x0000000000ac8947 */ /* 0x000fea0003800000 */
[-CC-:B0-----:R-:W-:Y:S01]  /*3fd0*/  FFMA.FTZ R89, R125, R95.reuse, R92.reuse ;  /* 0x0000005f7d597223 */ /* 0x181fe2000001005c */
        /* <DEDUP_REMOVED lines=42> */
.L_x_9218:
[----:B------:R-:W-:Y:S05]  /*4280*/  BSYNC.RECONVERGENT B1 ;  /* 0x0000000000017941 */ /* 0x000fea0003800200 */
.L_x_9217:
[----:B------:R-:W-:Y:S04]  /*4290*/  BSSY.RECONVERGENT B1, `(.L_x_9219) ;  /* 0x000002d000017945 */ /* 0x000fe80003800200 */
[----:B------:R-:W-:Y:S05]  /*42a0*/  @!P1 BRA `(.L_x_9220) ;  /* 0x0000000000ac9947 */ /* 0x000fea0003800000 */
[-CC-:B01----:R-:W-:Y:S01]  /*42b0*/  FFMA.FTZ R89, R133, R95.reuse, R92.reuse ;  /* 0x0000005f85597223 */ /* 0x183fe2000001005c */
        /* <DEDUP_REMOVED lines=42> */
.L_x_9220:
[----:B------:R-:W-:Y:S05]  /*4560*/  BSYNC.RECONVERGENT B1 ;  /* 0x0000000000017941 */ /* 0x000fea0003800200 */
.L_x_9219:
[----:B------:R-:W-:Y:S04]  /*4570*/  BSSY.RECONVERGENT B1, `(.L_x_9221) ;  /* 0x000002d000017945 */ /* 0x000fe80003800200 */
[----:B------:R-:W-:Y:S05]  /*4580*/  @!P2 BRA `(.L_x_9222) ;  /* 0x0000000000aca947 */ /* 0x000fea0003800000 */
[-CC-:B012---:R-:W-:Y:S01]  /*4590*/  FFMA.FTZ R89, R141, R95.reuse, R92.reuse ;  /* 0x0000005f8d597223 */ /* 0x187fe2000001005c */
        /* <DEDUP_REMOVED lines=42> */
.L_x_9222:
[----:B------:R-:W-:Y:S05]  /*4840*/  BSYNC.RECONVERGENT B1 ;  /* 0x0000000000017941 */ /* 0x000fea0003800200 */
.L_x_9221:
[----:B------:R-:W-:Y:S04]  /*4850*/  BSSY.RECONVERGENT B1, `(.L_x_9223) ;  /* 0x000002d000017945 */ /* 0x000fe80003800200 */
[----:B------:R-:W-:Y:S05]  /*4860*/  @!P3 BRA `(.L_x_9224) ;  /* 0x0000000000acb947 */ /* 0x000fea0003800000 */
[-CC-:B0123--:R-:W-:Y:S01]  /*4870*/  FFMA.FTZ R89, R149, R95.reuse, R92.reuse ;  /* 0x0000005f95597223 */ /* 0x18ffe2000001005c */
        /* <DEDUP_REMOVED lines=42> */
.L_x_9224:
[----:B------:R-:W-:Y:S05]  /*4b20*/  BSYNC.RECONVERGENT B1 ;  /* 0x0000000000017941 */ /* 0x000fea0003800200 */
.L_x_9223:
[----:B------:R-:W-:Y:S04]  /*4b30*/  BSSY.RECONVERGENT B1, `(.L_x_9225) ;  /* 0x000002d000017945 */ /* 0x000fe80003800200 */
[----:B------:R-:W-:Y:S05]  /*4b40*/  @!P4 BRA `(.L_x_9226) ;  /* 0x0000000000acc947 */ /* 0x000fea0003800000 */
[-CC-:B01234-:R-:W-:Y:S01]  /*4b50*/  FFMA.FTZ R89, R157, R95.reuse, R92.reuse ;  /* 0x0000005f9d597223 */ /* 0x19ffe2000001005c */
        /* <DEDUP_REMOVED lines=42> */
.L_x_9226:
[----:B------:R-:W-:Y:S05]  /*4e00*/  BSYNC.RECONVERGENT B1 ;  /* 0x0000000000017941 */ /* 0x000fea0003800200 */
.L_x_9225:
[----:B------:R-:W-:Y:S05]  /*4e10*/  @!P5 BRA `(.L_x_9214) ;  /* 0x000000280068d947 */ /* 0x000fea0003800000 */
[-CC-:B01234-:R-:W-:Y:S01]  /*4e20*/  FFMA.FTZ R88, R172, R95.reuse, R92.reuse ;  /* 0x0000005fac587223 */ /* 0x19ffe2000001005c */
[----:B------:R-:W-:Y:S01]  /*4e30*/  ISETP.GE.U32.AND P6, PT, R0, 0x1000000, PT ;  /* 0x010000000000780c */ /* 0x000fe20003fc6070 */
[-CC-:B------:R-:W-:Y:S01]  /*4e40*/  FFMA.FTZ R89, R165, R95.reuse, R92.reuse ;  /* 0x0000005fa5597223 */ /* 0x180fe2000001005c */
[-C--:B------:R-:W-:Y:S01]  /*4e50*/  FFMA.FTZ R90, R168, R95.reuse, R92 ;  /* 0x0000005fa85a7223 */ /* 0x080fe2000001005c */
[----:B------:R-:W-:Y:S01]  /*4e60*/  FADD.FTZ R88, R171, -R88 ;  /* 0x80000058ab587221 */ /* 0x000fe20000010000 */
[----:B------:R-:W-:Y:S01]  /*4e70*/  FFMA.FTZ R95, R169, R95, R92 ;  /* 0x0000005fa95f7223 */ /* 0x000fe2000001005c */
[----:B------:R-:W0:Y:S01]  /*4e80*/  LDC.64 R96, c[0x0][0x478] ;  /* 0x00011e00ff607b82 */ /* 0x000e220000000a00 */
[----:B------:R-:W-:Y:S01]  /*4e90*/  FADD.FTZ R90, R167, -R90 ;  /* 0x8000005aa75a7221 */ /* 0x000fe20000010000 */
[----:B------:R-:W-:-:S04]  /*4ea0*/  FMUL.FTZ R91, R117, R88 ;  /* 0x00000058755b7220 */ /* 0x000fc80000410000 */
[----:B------:R-:W-:-:S04]  /*4eb0*/  FMUL.FTZ R88, R91, R93 ;  /* 0x0000005d5b587220 */ /* 0x000fc80000410000 */
[----:B------:R-:W-:-:S05]  /*4ec0*/  FMUL.FTZ R88, R88, UR13 ;  /* 0x0000000d58587c20 */ /* 0x000fca0008410000 */
[----:B------:R-:W-:Y:S01]  /*4ed0*/  FSEL R102, R88, RZ, P6 ;  /* 0x000000ff58667208 */ /* 0x000fe20003000000 */
[----:B------:R-:W-:Y:S01]  /*4ee0*/  FADD.FTZ R88, R166, -R89 ;  /* 0x80000059a6587221 */ /* 0x000fe20000010000 */
[----:B------:R-:W-:-:S03]  /*4ef0*/  LOP3.LUT P6, RZ, R0, 0xff, RZ, 0xc0, !PT ;  /* 0x000000ff00ff7812 */ /* 0x000fc600078cc0ff */
[----:B------:R-:W-:Y:S01]  /*4f00*/  FMUL.FTZ R88, R117, R88 ;  /* 0x0000005875587220 */ /* 0x000fe20000410000 */
[----:B------:R-:W-:Y:S03]  /*4f10*/  F2F.F16.F32 R102, R102 ;  /* 0x0000006600667304 */ /* 0x000fe60000200800 */
[----:B------:R-:W-:Y:S01]  /*4f20*/  FMUL.FTZ R89, R88, R93 ;  /* 0x0000005d58597220 */ /* 0x000fe20000410000 */
[----:B0-----:R-:W-:-:S04]  /*4f30*/  IMAD.WIDE.U32 R96, R109, 0x10, R96 ;  /* 0x000000106d607825 */ /* 0x001fc800078e0060 */
[----:B------:R-:W-:-:S05]  /*4f40*/  FMUL.FTZ R89, R89, UR13 ;  /* 0x0000000d59597c20 */ /* 0x000fca0008410000 */
[----:B------:R-:W-:Y:S01]  /*4f50*/  FSEL R98, R89, RZ, P6 ;  /* 0x000000ff59627208 */ /* 0x000fe20003000000 */
[----:B------:R-:W-:Y:S01]  /*4f60*/  FMUL.FTZ R89, R117, R90 ;  /* 0x0000005a75597220 */ /* 0x000fe20000410000 */
[----:B------:R-:W-:Y:S02]  /*4f70*/  LOP3.LUT P6, RZ, R0, 0xff00, RZ, 0xc0, !PT ;  /* 0x0000ff0000ff7812 */ /* 0x000fe400078cc0ff */
[----:B------:R-:W-:Y:S01]  /*4f80*/  F2F.F16.F32 R99, R98 ;  /* 0x0000006200637304 */ /* 0x000fe20000200800 */
[----:B------:R-:W-:-:S04]  /*4f90*/  FMUL.FTZ R90, R89, R93 ;  /* 0x0000005d595a7220 */ /* 0x000fc80000410000 */
[----:B------:R-:W-:-:S05]  /*4fa0*/  FMUL.FTZ R90, R90, UR13 ;  /* 0x0000000d5a5a7c20 */ /* 0x000fca0008410000 */
[----:B------:R-:W-:Y:S01]  /*4fb0*/  FSEL R100, R90, RZ, P6 ;  /* 0x000000ff5a647208 */ /* 0x000fe20003000000 */
[----:B------:R-:W-:Y:S01]  /*4fc0*/  FADD.FTZ R90, R170, -R95 ;  /* 0x8000005faa5a7221 */ /* 0x000fe20000010000 */
[----:B------:R-:W-:Y:S01]  /*4fd0*/  LOP3.LUT P6, RZ, R0, 0xff0000, RZ, 0xc0, !PT ;  /* 0x00ff000000ff7812 */ /* 0x000fe200078cc0ff */
[----:B------:R-:W0:Y:S01]  /*4fe0*/  LDC.64 R94, c[0x0][0x468] ;  /* 0x00011a00ff5e7b82 */ /* 0x000e220000000a00 */
[----:B------:R-:W1:Y:S01]  /*4ff0*/  F2F.F16.F32 R92, R100 ;  /* 0x00000064005c7304 */ /* 0x000e620000200800 */
[----:B------:R-:W-:-:S04]  /*5000*/  FMUL.FTZ R90, R117, R90 ;  /* 0x0000005a755a7220 */ /* 0x000fc80000410000 */
[----:B------:R-:W-:Y:S01]  /*5010*/  FMUL.FTZ R93, R90, R93 ;  /* 0x0000005d5a5d7220 */ /* 0x000fe20000410000 */
[----:B------:R2:W-:Y:S03]  /*5020*/  STG.E.128 desc[UR8][R96.64], R88 ;  /* 0x0000005860007986 */ /* 0x0005e6000c101d08 */
[----:B------:R-:W-:-:S05]  /*5030*/  FMUL.FTZ R93, R93, UR13 ;  /* 0x0000000d5d5d7c20 */ /* 0x000fca0008410000 */
[----:B------:R-:W-:Y:S01]  /*5040*/  FSEL R101, R93, RZ, P6 ;  /* 0x000000ff5d657208 */ /* 0x000fe20003000000 */
[----:B-1----:R-:W-:-:S05]  /*5050*/  IMAD.WIDE.U32 R92, R92, 0x10000, RZ ;  /* 0x000100005c5c7825 */ /* 0x002fca00078e00ff */
[----:B------:R-:W1:Y:S01]  /*5060*/  F2F.F16.F32 R101, R101 ;  /* 0x0000006500657304 */ /* 0x000e620000200800 */
[----:B------:R-:W-:Y:S01]  /*5070*/  LOP3.LUT R92, R92, R99, RZ, 0xfc, !PT ;  /* 0x000000635c5c7212 */ /* 0x000fe200078efcff */
[----:B0-----:R-:W-:Y:S01]  /*5080*/  IMAD.WIDE.U32 R94, R109, 0x8, R94 ;  /* 0x000000086d5e7825 */ /* 0x001fe200078e005e */
[----:B-1----:R-:W-:-:S04]  /*5090*/  PRMT R103, R101, 0x5410, R102 ;  /* 0x0000541065677816 */ /* 0x002fc80000000066 */
[----:B------:R-:W-:-:S05]  /*50a0*/  LOP3.LUT R93, R103, R93, RZ, 0xfc, !PT ;  /* 0x0000005d675d7212 */ /* 0x000fca00078efcff */
[----:B------:R2:W-:Y:S01]  /*50b0*/  STG.E.64 desc[UR8][R94.64], R92 ;  /* 0x0000005c5e007986 */ /* 0x0005e2000c101b08 */
[----:B------:R-:W-:Y:S05]  /*50c0*/  BRA `(.L_x_9214) ;  /* 0x0000002400bc7947 */ /* 0x000fea0003800000 */
.L_x_9200:
        /* <DEDUP_REMOVED lines=11> */
[----:B------:R-:W-:-:S04]  /*5180*/  FFMA.FTZ R88, R117, R88, R62 ;  /* 0x0000005875587223 */ /* 0x000fc8000001003e */
        /* <DEDUP_REMOVED lines=9> */
[----:B------:R-:W-:-:S04]  /*5220*/  FFMA.FTZ R88, R117, R88, R63 ;  /* 0x0000005875587223 */ /* 0x000fc8000001003f */
[----:B------:R-:W-:-:S04]  /*5230*/  FMUL.FTZ R88, R88, R93 ;  /* 0x0000005d58587220 */ /* 0x000fc80000410000 */
[----:B------:R-:W-:-:S05]  /*5240*/  FMUL.FTZ R88, R88, UR13 ;  /* 0x0000000d58587c20 */ /* 0x000fca0008410000 */
[----:B------:R-:W-:Y:S01]  /*5250*/  FSEL R99, R88, RZ, P6 ;  /* 0x000000ff58637208 */ /* 0x000fe20003000000 */
[----:B------:R-:W-:Y:S01]  /*5260*/  FADD.FTZ R88, R118, -R89 ;  /* 0x8000005976587221 */ /* 0x000fe20000010000 */
[----:B------:R-:W-:-:S03]  /*5270*/  LOP3.LUT P6, RZ, R108, 0xff, RZ, 0xc0, !PT ;  /* 0x000000ff6cff7812 */ /* 0x000fc600078cc0ff */
[----:B------:R-:W-:Y:S01]  /*5280*/  FFMA.FTZ R88, R117, R88, R60 ;  /* 0x0000005875587223 */ /* 0x000fe2000001003c */
        /* <DEDUP_REMOVED lines=9> */
[----:B------:R-:W-:-:S04]  /*5320*/  FFMA.FTZ R88, R117, R88, R61 ;  /* 0x0000005875587223 */ /* 0x000fc8000001003d */
        /* <DEDUP_REMOVED lines=8> */
.L_x_9229:
[----:B------:R-:W-:Y:S05]  /*53b0*/  BSYNC.RECONVERGENT B1 ;  /* 0x0000000000017941 */ /* 0x000fea0003800200 */
.L_x_9228:
[----:B------:R-:W-:Y:S04]  /*53c0*/  BSSY.RECONVERGENT B1, `(.L_x_9230) ;  /* 0x000002a000017945 */ /* 0x000fe80003800200 */
[----:B------:R-:W-:Y:S05]  /*53d0*/  @!P0 BRA `(.L_x_9231) ;  /* 0x0000000000a08947 */ /* 0x000fea0003800000 */
[-CC-:B0-----:R-:W-:Y:S01]  /*53e0*/  FFMA.FTZ R89, R129, R95.reuse, R92.reuse ;  /* 0x0000005f81597223 */ /* 0x181fe2000001005c */
        /* <DEDUP_REMOVED lines=39> */
.L_x_9231:
[----:B------:R-:W-:Y:S05]  /*5660*/  BSYNC.RECONVERGENT B1 ;  /* 0x0000000000017941 */ /* 0x000fea0003800200 */
.L_x_9230:
[----:B------:R-:W-:Y:S04]  /*5670*/  BSSY.RECONVERGENT B1, `(.L_x_9232) ;  /* 0x000002a000017945 */ /* 0x000fe80003800200 */
[----:B------:R-:W-:Y:S05]  /*5680*/  @!P1 BRA `(.L_x_9233) ;  /* 0x0000000000a09947 */ /* 0x000fea0003800000 */
[-CC-:B01----:R-:W-:Y:S01]  /*5690*/  FFMA.FTZ R89, R137, R95.reuse, R92.reuse ;  /* 0x0000005f89597223 */ /* 0x183fe2000001005c */
        /* <DEDUP_REMOVED lines=39> */
.L_x_9233:
[----:B------:R-:W-:Y:S05]  /*5910*/  BSYNC.RECONVERGENT B1 ;  /* 0x0000000000017941 */ /* 0x000fea0003800200 */
.L_x_9232:
[----:B------:R-:W-:Y:S04]  /*5920*/  BSSY.RECONVERGENT B1, `(.L_x_9234) ;  /* 0x000002a000017945 */ /* 0x000fe80003800200 */
[----:B------:R-:W-:Y:S05]  /*5930*/  @!P2 BRA `(.L_x_9235) ;  /* 0x0000000000a0a947 */ /* 0x000fea0003800000 */
[-CC-:B012---:R-:W-:Y:S01]  /*5940*/  FFMA.FTZ R89, R145, R95.reuse, R92.reuse ;  /* 0x0000005f91597223 */ /* 0x187fe2000001005c */
        /* <DEDUP_REMOVED lines=39> */
.L_x_9235:
[----:B------:R-:W-:Y:S05]  /*5bc0*/  BSYNC.RECONVERGENT B1 ;  /* 0x0000000000017941 */ /* 0x000fea0003800200 */
.L_x_9234:
[----:B------:R-:W-:Y:S04]  /*5bd0*/  BSSY.RECONVERGENT B1, `(.L_x_9236) ;  /* 0x000002a000017945 */ /* 0x000fe80003800200 */
[----:B------:R-:W-:Y:S05]  /*5be0*/  @!P3 BRA `(.L_x_9237) ;  /* 0x0000000000a0b947 */ /* 0x000fea0003800000 */
[-CC-:B0123--:R-:W-:Y:S01]  /*5bf0*/  FFMA.FTZ R89, R153, R95.reuse, R92.reuse ;  /* 0x0000005f99597223 */ /* 0x18ffe2000001005c */
        /* <DEDUP_REMOVED lines=39> */
.L_x_9237:
[----:B------:R-:W-:Y:S05]  /*5e70*/  BSYNC.RECONVERGENT B1 ;  /* 0x0000000000017941 */ /* 0x000fea0003800200 */
.L_x_9236:
[----:B------:R-:W-:Y:S04]  /*5e80*/  BSSY.RECONVERGENT B1, `(.L_x_9238) ;  /* 0x000002a000017945 */ /* 0x000fe80003800200 */
[----:B------:R-:W-:Y:S05]  /*5e90*/  @!P4 BRA `(.L_x_9239) ;  /* 0x0000000000a0c947 */ /* 0x000fea0003800000 */
[-CC-:B01234-:R-:W-:Y:S01]  /*5ea0*/  FFMA.FTZ R89, R161, R95.reuse, R92.reuse ;  /* 0x0000005fa1597223 */ /* 0x19ffe2000001005c */
        /* <DEDUP_REMOVED lines=39> */
.L_x_9239:
[----:B------:R-:W-:Y:S05]  /*6120*/  BSYNC.RECONVERGENT B1 ;  /* 0x0000000000017941 */ /* 0x000fea0003800200 */
.L_x_9238:
[----:B------:R-:W-:Y:S05]  /*6130*/  @!P5 BRA `(.L_x_9214) ;  /* 0x0000001400a0d947 */ /* 0x000fea0003800000 */
[-CC-:B01234-:R-:W-:Y:S01]  /*6140*/  FFMA.FTZ R88, R172, R95.reuse, R92.reuse ;  /* 0x0000005fac587223 */ /* 0x19ffe2000001005c */
[----:B------:R-:W-:Y:S01]  /*6150*/  ISETP.GE.U32.AND P6, PT, R0, 0x1000000, PT ;  /* 0x010000000000780c */ /* 0x000fe20003fc6070 */
[----:B------:R-:W-:Y:S02]  /*6160*/  FFMA.FTZ R89, R169, R95, R92 ;  /* 0x0000005fa9597223 */ /* 0x000fe4000001005c */
[----:B------:R-:W-:-:S04]  /*6170*/  FADD.FTZ R88, R171, -R88 ;  /* 0x80000058ab587221 */ /* 0x000fc80000010000 */
[----:B------:R-:W-:-:S04]  /*6180*/  FFMA.FTZ R88, R117, R88, R87 ;  /* 0x0000005875587223 */ /* 0x000fc80000010057 */
[----:B------:R-:W-:-:S04]  /*6190*/  FMUL.FTZ R88, R88, R93 ;  /* 0x0000005d58587220 */ /* 0x000fc80000410000 */
[----:B------:R-:W-:-:S05]  /*61a0*/  FMUL.FTZ R88, R88, UR13 ;  /* 0x0000000d58587c20 */ /* 0x000fca0008410000 */
[----:B------:R-:W-:Y:S01]  /*61b0*/  FSEL R97, R88, RZ, P6 ;  /* 0x000000ff58617208 */ /* 0x000fe20003000000 */
[----:B------:R-:W-:Y:S01]  /*61c0*/  FADD.FTZ R88, R170, -R89 ;  /* 0x80000059aa587221 */ /* 0x000fe20000010000 */
[----:B------:R-:W-:Y:S01]  /*61d0*/  LOP3.LUT P6, RZ, R0, 0xff0000, RZ, 0xc0, !PT ;  /* 0x00ff000000ff7812 */ /* 0x000fe200078cc0ff */
[-CC-:B------:R-:W-:Y:S01]  /*61e0*/  FFMA.FTZ R89, R165, R95.reuse, R92.reuse ;  /* 0x0000005fa5597223 */ /* 0x180fe2000001005c */
[----:B------:R-:W-:Y:S01]  /*61f0*/  FFMA.FTZ R92, R168, R95, R92 ;  /* 0x0000005fa85c7223 */ /* 0x000fe2000001005c */
[----:B------:R-:W-:Y:S01]  /*6200*/  FFMA.FTZ R88, R117, R88, R86 ;  /* 0x0000005875587223 */ /* 0x000fe20000010056 */
[----:B------:R-:W-:Y:S03]  /*6210*/  F2F.F16.F32 R97, R97 ;  /* 0x0000006100617304 */ /* 0x000fe60000200800 */
        /* <DEDUP_REMOVED lines=10> */
[----:B------:R-:W-:Y:S01]  /*62c0*/  FADD.FTZ R88, R167, -R92 ;  /* 0x8000005ca7587221 */ /* 0x000fe20000010000 */
[----:B------:R-:W-:Y:S02]  /*62d0*/  LOP3.LUT P6, RZ, R0, 0xff00, RZ, 0xc0, !PT ;  /* 0x0000ff0000ff7812 */ /* 0x000fe400078cc0ff */
[----:B0-----:R-:W-:Y:S01]  /*62e0*/  PRMT R95, R96, 0x5410, R97 ;  /* 0x00005410605f7816 */ /* 0x001fe20000000061 */
[----:B------:R-:W-:-:S04]  /*62f0*/  FFMA.FTZ R88, R117, R88, R85 ;  /* 0x0000005875587223 */ /* 0x000fc80000010055 */
[----:B------:R-:W-:Y:S02]  /*6300*/  FMUL.FTZ R88, R88, R93 ;  /* 0x0000005d58587220 */ /* 0x000fe40000410000 */
[----:B------:R-:W-:Y:S02]  /*6310*/  F2F.F16.F32 R93, R94 ;  /* 0x0000005e005d7304 */ /* 0x000fe40000200800 */
        /* <DEDUP_REMOVED lines=10> */
.L_x_9227:
[----:B------:R-:W-:Y:S01]  /*63c0*/  ISETP.NE.AND P6, PT, R115, RZ, PT ;  /* 0x000000ff7300720c */ /* 0x000fe20003fc5270 */
        /* <DEDUP_REMOVED lines=10> */
[----:B------:R-:W-:Y:S02]  /*6470*/  FFMA.FTZ R88, R117, R88, R60 ;  /* 0x0000005875587223 */ /* 0x000fe4000001003c */
[----:B------:R-:W-:-:S02]  /*6480*/  FADD.FTZ R96, R123, -R96 ;  /* 0x800000607b607221 */ /* 0x000fc40000010000 */
[----:B------:R-:W-:-:S04]  /*6490*/  FMUL.FTZ R89, R88, R93 ;  /* 0x0000005d58597220 */ /* 0x000fc80000410000 */
[----:B------:R-:W-:-:S05]  /*64a0*/  FMUL.FTZ R89, R89, UR13 ;  /* 0x0000000d59597c20 */ /* 0x000fca0008410000 */
[----:B------:R-:W-:Y:S01]  /*64b0*/  FSEL R94, R89, RZ, P6 ;  /* 0x000000ff595e7208 */ /* 0x000fe20003000000 */
[----:B------:R-:W-:Y:S01]  /*64c0*/  FFMA.FTZ R89, R117, R90, R61 ;  /* 0x0000005a75597223 */ /* 0x000fe2000001003d */
        /* <DEDUP_REMOVED lines=9> */
[----:B------:R-:W-:-:S04]  /*6560*/  FFMA.FTZ R90, R117, R90, R62 ;  /* 0x0000005a755a7223 */ /* 0x000fc8000001003e */
[----:B------:R-:W-:-:S04]  /*6570*/  FMUL.FTZ R91, R90, R93 ;  /* 0x0000005d5a5b7220 */ /* 0x000fc80000410000 */
[----:B------:R-:W-:-:S05]  /*6580*/  FMUL.FTZ R91, R91, UR13 ;  /* 0x0000000d5b5b7c20 */ /* 0x000fca0008410000 */
[----:B------:R-:W-:Y:S01]  /*6590*/  FSEL R186, R91, RZ, P6 ;  /* 0x000000ff5bba7208 */ /* 0x000fe20003000000 */
[----:B------:R-:W-:Y:S01]  /*65a0*/  FFMA.FTZ R91, R117, R96, R63 ;  /* 0x00000060755b7223 */ /* 0x000fe2000001003f */
        /* <DEDUP_REMOVED lines=15> */
.L_x_9241:
[----:B------:R-:W-:Y:S05]  /*66a0*/  BSYNC.RECONVERGENT B1 ;  /* 0x0000000000017941 */ /* 0x000fea0003800200 */
.L_x_9240:
        /* <DEDUP_REMOVED lines=45> */
.L_x_9243:
[----:B------:R-:W-:Y:S05]  /*6980*/  BSYNC.RECONVERGENT B1 ;  /* 0x0000000000017941 */ /* 0x000fea0003800200 */
.L_x_9242:
        /* <DEDUP_REMOVED lines=45> */
.L_x_9245:
[----:B------:R-:W-:Y:S05]  /*6c60*/  BSYNC.RECONVERGENT B1 ;  /* 0x0000000000017941 */ /* 0x000fea0003800200 */
.L_x_9244:
        /* <DEDUP_REMOVED lines=45> */
.L_x_9247:
[----:B------:R-:W-:Y:S05]  /*6f40*/  BSYNC.RECONVERGENT B1 ;  /* 0x0000000000017941 */ /* 0x000fea0003800200 */
.L_x_9246:
        /* <DEDUP_REMOVED lines=45> */
.L_x_9249:
[----:B------:R-:W-:Y:S05]  /*7220*/  BSYNC.RECONVERGENT B1 ;  /* 0x0000000000017941 */ /* 0x000fea0003800200 */
.L_x_9248:
        /* <DEDUP_REMOVED lines=45> */
.L_x_9251:
[----:B------:R-:W-:Y:S05]  /*7500*/  BSYNC.RECONVERGENT B1 ;  /* 0x0000000000017941 */ /* 0x000fea0003800200 */
.L_x_9250:
        /* <DEDUP_REMOVED lines=9> */
[----:B------:R-:W-:-:S04]  /*75a0*/  FFMA.FTZ R91, R117, R88, R87 ;  /* 0x00000058755b7223 */ /* 0x000fc80000010057 */
[----:B------:R-:W-:-:S04]  /*75b0*/  FMUL.FTZ R88, R91, R93 ;  /* 0x0000005d5b587220 */ /* 0x000fc80000410000 */
[----:B------:R-:W-:-:S05]  /*75c0*/  FMUL.FTZ R88, R88, UR13 ;  /* 0x0000000d58587c20 */ /* 0x000fca0008410000 */
[----:B------:R-:W-:Y:S01]  /*75d0*/  FSEL R102, R88, RZ, P6 ;  /* 0x000000ff58667208 */ /* 0x000fe20003000000 */
[----:B------:R-:W-:Y:S01]  /*75e0*/  FADD.FTZ R88, R166, -R89 ;  /* 0x80000059a6587221 */ /* 0x000fe20000010000 */
[----:B------:R-:W-:-:S03]  /*75f0*/  LOP3.LUT P6, RZ, R0, 0xff, RZ, 0xc0, !PT ;  /* 0x000000ff00ff7812 */ /* 0x000fc600078cc0ff */
[----:B------:R-:W-:Y:S01]  /*7600*/  FFMA.FTZ R88, R117, R88, R84 ;  /* 0x0000005875587223 */ /* 0x000fe20000010054 */
[----:B------:R-:W-:Y:S03]  /*7610*/  F2F.F16.F32 R102, R102 ;  /* 0x0000006600667304 */ /* 0x000fe60000200800 */
[----:B------:R-:W-:Y:S01]  /*7620*/  FMUL.FTZ R89, R88, R93 ;  /* 0x0000005d58597220 */ /* 0x000fe20000410000 */
[----:B0-----:R-:W-:-:S04]  /*7630*/  IMAD.WIDE.U32 R96, R109, 0x10, R96 ;  /* 0x000000106d607825 */ /* 0x001fc800078e0060 */
[----:B------:R-:W-:-:S05]  /*7640*/  FMUL.FTZ R89, R89, UR13 ;  /* 0x0000000d59597c20 */ /* 0x000fca0008410000 */
[----:B------:R-:W-:Y:S01]  /*7650*/  FSEL R98, R89, RZ, P6 ;  /* 0x000000ff59627208 */ /* 0x000fe20003000000 */
[----:B------:R-:W-:Y:S01]  /*7660*/  FFMA.FTZ R89, R117, R90, R85 ;  /* 0x0000005a75597223 */ /* 0x000fe20000010055 */
        /* <DEDUP_REMOVED lines=9> */
[----:B------:R-:W-:-:S04]  /*7700*/  FFMA.FTZ R90, R117, R90, R86 ;  /* 0x0000005a755a7223 */ /* 0x000fc80000010056 */
        /* <DEDUP_REMOVED lines=10> */
[----:B------:R2:W-:Y:S02]  /*77b0*/  STG.E.64 desc[UR8][R94.64], R92 ;  /* 0x0000005c5e007986 */ /* 0x0005e4000c101b08 */
.L_x_9214:
[----:B------:R-:W-:Y:S05]  /*77c0*/  BSYNC.RECONVERGENT B0 ;  /* 0x0000000000007941 */ /* 0x000fea0003800200 */
.L_x_9199:
[----:B01234-:R-:W0:Y:S01]  /*77d0*/  LDC.64 R88, c[0x0][0x380] ;  /* 0x0000e000ff587b82 */ /* 0x01fe220000000a00 */
[----:B------:R-:W-:Y:S01]  /*77e0*/  UPLOP3.LUT UP1, UPT, UPT, UPT, UP1, 0x40, 0x4 ;  /* 0x000000000004789c */ /* 0x000fe20003f2e810 */
[----:B0-----:R-:W-:-:S04]  /*77f0*/  IADD3 R111, PT, PT, R111, R88, RZ ;  /* 0x000000586f6f7210 */ /* 0x001fc80007ffe0ff */
[----:B------:R-:W-:-:S13]  /*7800*/  ISETP.GE.AND P6, PT, R111, R89, PT ;  /* 0x000000596f00720c */ /* 0x000fda0003fc6270 */
[----:B------:R-:W-:Y:S05]  /*7810*/  @!P6 BRA `(.L_x_9252) ;  /* 0xffffff900070e947 */ /* 0x000fea000383ffff */
.L_x_9182:
        /* <DEDUP_REMOVED lines=54> */
.L_x_9253:
        /* <DEDUP_REMOVED lines=16> */
.L_x_14414:


//--------------------- .text._ZN10layer_norm13ln_bwd_kernelINS_13Kernel_traitsI6__halfS2_fS2_fjLj7168ELj1ELj1ELj8ELj8ENS_18Kernel_traits_baseILj7168ES2_S2_fS2_fjLj256EEEEELb1ELb0ELb0ELb1EEEvNS_9BwdParamsE --------------------------
	.section	.text._ZN10layer_norm13ln_bwd_kernelINS_13Kernel_traitsI6__halfS2_fS2_fjLj7168ELj1ELj1ELj8ELj8ENS_18Kernel_traits_baseILj7168ES2_S2_fS2_fjLj256EEEEELb1ELb0ELb0ELb1EEEvNS_9BwdParamsE,"ax",@progbits
	.align	128
        .global         _ZN10layer_norm13ln_bwd_kernelINS_13Kernel_traitsI6__halfS2_fS2_fjLj7168ELj1ELj1ELj8ELj8ENS_18Kernel_traits_baseILj7168ES2_S2_fS2_fjLj256EEEEELb1ELb0ELb0ELb1EEEvNS_9BwdParamsE
        .type           _ZN10layer_norm13ln_bwd_kernelINS_13Kernel_traitsI6__halfS2_fS2_fjLj7168ELj1ELj1ELj8ELj8ENS_18Kernel_traits_baseILj7168ES2_S2_fS2_fjLj256EEEEELb1ELb0ELb0ELb1EEEvNS_9BwdParamsE,@function
        .size           _ZN10layer_norm13ln_bwd_kernelINS_13Kernel_traitsI6__halfS2_fS2_fjLj7168ELj1ELj1ELj8ELj8ENS_18Kernel_traits_baseILj7168ES2_S2_fS2_fjLj256EEEEELb1ELb0ELb0ELb1EEEvNS_9BwdParamsE,(.L_x_14415 - _ZN10layer_norm13ln_bwd_kernelINS_13Kernel_traitsI6__halfS2_fS2_fjLj7168ELj1ELj1ELj8ELj8ENS_18Kernel_traits_baseILj7168ES2_S2_fS2_fjLj256EEEEELb1ELb0ELb0ELb1EEEvNS_9BwdParamsE)
        .other          _ZN10layer_norm13ln_bwd_kernelINS_13Kernel_traitsI6__halfS2_fS2_fjLj7168ELj1ELj1ELj8ELj8ENS_18Kernel_traits_baseILj7168ES2_S2_fS2_fjLj256EEEEELb1ELb0ELb0ELb1EEEvNS_9BwdParamsE,@"STO_CUDA_ENTRY STV_DEFAULT"
_ZN10layer_norm13ln_bwd_kernelINS_13Kernel_traitsI6__halfS2_fS2_fjLj7168ELj1ELj1ELj8ELj8ENS_18Kernel_traits_baseILj7168ES2_S2_fS2_fjLj256EEEEELb1ELb0ELb0ELb1EEEvNS_9BwdParamsE:
.text._ZN10layer_norm13ln_bwd_kernelINS_13Kernel_traitsI6__halfS2_fS2_fjLj7168ELj1ELj1ELj8ELj8ENS_18Kernel_traits_baseILj7168ES2_S2_fS2_fjLj256EEEEELb1ELb0ELb0ELb1EEEvNS_9BwdParamsE:
        /* <DEDUP_REMOVED lines=124> */
[----:B0-2---:R-:W-:-:S07]  /*07c0*/  HADD2.F32 R175, -RZ, R175.H0_H0 ;  /* 0x200000afffaf7230 */ /* 0x005fce0000004100 */
.L_x_9259:
        /* <DEDUP_REMOVED lines=103> */
[----:B------:R-:W-:Y:S01]  /*0e40*/  FMUL.FTZ R207, R153, R156 ;  /* 0x0000009c99cf7220 */ /* 0x000fe20000410000 */
[----:B------:R0:W2:Y:S01]  /*0e50*/  @P1 LDG.E.U16 R97, desc[UR4][R96.64] ;  /* 0x0000000460611981 */ /* 0x0000a2000c1e1500 */
[----:B------:R-:W-:-:S04]  /*0e60*/  IMAD.WIDE.U32 R80, R179, 0x4, R80 ;  /* 0x00000004b3507825 */ /* 0x000fc800078e0050 */
[----:B---3--:R-:W-:Y:S01]  /*0e70*/  @P0 IMAD.WIDE.U32 R82, R167, 0x10, R82 ;  /* 0x00000010a7520825 */ /* 0x008fe200078e0052 */
[----:B------:R3:W5:Y:S01]  /*0e80*/  LDG.E R101, desc[UR4][R80.64] ;  /* 0x0000000450657981 */ /* 0x000762000c1e1900 */
[----:B------:R-:W-:Y:S02]  /*0e90*/  SHF.R.U32.HI R151, RZ, 0x10, R151 ;  /* 0x00000010ff977819 */ /* 0x000fe40000011697 */
[----:B0-----:R-:W-:Y:S01]  /*0ea0*/  FMUL.FTZ R96, R153, R154 ;  /* 0x0000009a99607220 */ /* 0x001fe20000410000 */
[----:B------:R0:W5:Y:S01]  /*0eb0*/  @P0 LDG.E.128 R52, desc[UR4][R84.64] ;  /* 0x0000000454340981 */ /* 0x000162000c1e1d00 */
[----:B----4-:R-:W-:-:S03]  /*0ec0*/  @P0 IMAD.WIDE.U32 R88, R179, 0x10, R88 ;  /* 0x00000010b3580825 */ /* 0x010fc600078e0058 */
[----:B------:R4:W5:Y:S01]  /*0ed0*/  @P0 LDG.E.128 R56, desc[UR4][R82.64] ;  /* 0x0000000452380981 */ /* 0x000962000c1e1d00 */
[----:B---3--:R-:W-:Y:S02]  /*0ee0*/  HADD2.F32 R80, -RZ, R157.H0_H0 ;  /* 0x2000009dff507230 */ /* 0x008fe40000004100 */
[----:B------:R-:W-:Y:S01]  /*0ef0*/  HADD2.F32 R81, -RZ, R150.H0_H0 ;  /* 0x20000096ff517230 */ /* 0x000fe20000004100 */
[----:B------:R-:W-:Y:S01]  /*0f00*/  MOV R161, R148 ;  /* 0x0000009400a17202 */ /* 0x000fe20000000f00 */
[----:B0-----:R-:W-:Y:S02]  /*0f10*/  HADD2.F32 R84, -RZ, R155.H0_H0 ;  /* 0x2000009bff547230 */ /* 0x001fe40000004100 */
[----:B------:R-:W-:Y:S01]  /*0f20*/  FMUL.FTZ R213, R13, R80 ;  /* 0x000000500dd57220 */ /* 0x000fe20000410000 */
[----:B------:R-:W-:-:S04]  /*0f30*/  @P0 IMAD.WIDE.U32 R86, R171, 0x10, R86 ;  /* 0x00000010ab560825 */ /* 0x000fc800078e0056 */
[----:B------:R-:W-:Y:S01]  /*0f40*/  FMUL.FTZ R154, R174, R81 ;  /* 0x00000051ae9a7220 */ /* 0x000fe20000410000 */
[----:B------:R0:W5:Y:S01]  /*0f50*/  @P0 LDG.E.128 R76, desc[UR4][R88.64] ;  /* 0x00000004584c0981 */ /* 0x000162000c1e1d00 */
[----:B----4-:R-:W-:Y:S01]  /*0f60*/  FADD.FTZ R83, RZ, R213 ;  /* 0x000000d5ff537221 */ /* 0x010fe20000010000 */
[----:B------:R-:W-:Y:S01]  /*0f70*/  FFMA.FTZ R82, R96, R213, RZ ;  /* 0x000000d560527223 */ /* 0x000fe200000100ff */
[----:B------:R-:W-:Y:S02]  /*0f80*/  HADD2.F32 R85, -RZ, R151.H0_H0 ;  /* 0x20000097ff557230 */ /* 0x000fe40000004100 */
[----:B------:R-:W-:Y:S01]  /*0f90*/  FMUL.FTZ R209, R14, R84 ;  /* 0x000000540ed17220 */ /* 0x000fe20000410000 */
[----:B------:R-:W-:-:S04]  /*0fa0*/  @P0 IMAD.WIDE.U32 R90, R177, 0x10, R90 ;  /* 0x00000010b15a0825 */ /* 0x000fc800078e005a */
[----:B------:R-:W-:Y:S01]  /*0fb0*/  FMUL.FTZ R158, R153, R158 ;  /* 0x0000009e999e7220 */ /* 0x000fe20000410000 */
[----:B------:R-:W-:Y:S01]  /*0fc0*/  SHF.R.U64 R148, R148, 0x10, R149 ;  /* 0x0000001094947819 */ /* 0x000fe20000001295 */
[----:B------:R3:W5:Y:S01]  /*0fd0*/  @P0 LDG.E.128 R64, desc[UR4][R86.64] ;  /* 0x0000000456400981 */ /* 0x000762000c1e1d00 */
[----:B0-----:R-:W-:Y:S01]  /*0fe0*/  FADD.FTZ R88, R154, R83 ;  /* 0x000000539a587221 */ /* 0x001fe20000010000 */
[----:B------:R-:W-:Y:S01]  /*0ff0*/  FFMA.FTZ R83, R207, R154, R82 ;  /* 0x0000009acf537223 */ /* 0x000fe20000010052 */
[----:B------:R-:W-:Y:S01]  /*1000*/  FMUL.FTZ R150, R175, R85 ;  /* 0x00000055af967220 */ /* 0x000fe20000410000 */
[----:B------:R-:W-:Y:S01]  /*1010*/  FMUL.FTZ R211, R153, R160 ;  /* 0x000000a099d37220 */ /* 0x000fe20000410000 */
[----:B------:R-:W-:Y:S01]  /*1020*/  MOV R159, R149 ;  /* 0x00000095009f7202 */ /* 0x000fe20000000f00 */
[----:B------:R-:W-:Y:S01]  /*1030*/  FFMA.FTZ R82, R158, R209, R83 ;  /* 0x000000d19e527223 */ /* 0x000fe20000010053 */
[----:B------:R0:W5:Y:S01]  /*1040*/  @P0 LDG.E.128 R72, desc[UR4][R90.64] ;  /* 0x000000045a480981 */ /* 0x000162000c1e1d00 */
[----:B---3--:R-:W-:-:S02]  /*1050*/  HADD2.F32 R86, -RZ, R161.H0_H0 ;  /* 0x200000a1ff567230 */ /* 0x008fc40000004100 */
[----:B------:R-:W-:Y:S01]  /*1060*/  FADD.FTZ R87, R209, R88 ;  /* 0x00000058d1577221 */ /* 0x000fe20000010000 */
[----:B-1----:R-:W-:-:S04]  /*1070*/  @P0 IMAD.WIDE.U32 R92, R183, 0x10, R92 ;  /* 0x00000010b75c0825 */ /* 0x002fc800078e005c */
[----:B------:R-:W-:Y:S01]  /*1080*/  FMUL.FTZ R152, R153, R152 ;  /* 0x0000009899987220 */ /* 0x000fe20000410000 */
[----:B------:R-:W-:Y:S01]  /*1090*/  FFMA.FTZ R83, R211, R150, R82 ;  /* 0x00000096d3537223 */ /* 0x000fe20000010052 */
[----:B------:R-:W-:Y:S01]  /*10a0*/  FMUL.FTZ R219, R11, R86 ;  /* 0x000000560bdb7220 */ /* 0x000fe20000410000 */
[----:B------:R-:W-:Y:S01]  /*10b0*/  FADD.FTZ R88, R150, R87 ;  /* 0x0000005796587221 */ /* 0x000fe20000010000 */
[----:B------:R-:W-:Y:S01]  /*10c0*/  SHF.R.U32.HI R149, RZ, 0x10, R149 ;  /* 0x00000010ff957819 */ /* 0x000fe20000011695 */
[----:B0-----:R-:W-:Y:S02]  /*10d0*/  HADD2.F32 R91, -RZ, R148.H0_H0 ;  /* 0x20000094ff5b7230 */ /* 0x001fe40000004100 */
[----:B------:R-:W-:Y:S01]  /*10e0*/  FMUL.FTZ R205, R153, R162 ;  /* 0x000000a299cd7220 */ /* 0x000fe20000410000 */
[----:B------:R-:W-:Y:S02]  /*10f0*/  HADD2.F32 R90, -RZ, R159.H0_H0 ;  /* 0x2000009fff5a7230 */ /* 0x000fe40000004100 */
[----:B------:R-:W-:Y:S01]  /*1100*/  FADD.FTZ R87, R219, R88 ;  /* 0x00000058db577221 */ /* 0x000fe20000010000 */
[----:B------:R-:W-:-:S02]  /*1110*/  HADD2.F32 R216, -RZ, R180.H0_H0 ;  /* 0x200000b4ffd87230 */ /* 0x000fc40000004100 */
[----:B------:R-:W-:Y:S01]  /*1120*/  FMUL.FTZ R180, R172, R91 ;  /* 0x0000005bacb47220 */ /* 0x000fe20000410000 */
        /* <DEDUP_REMOVED lines=11> */
[----:B0-----:R-:W-:Y:S02]  /*11e0*/  HADD2.F32 R92, -RZ, R149.H0_H0 ;  /* 0x20000095ff5c7230 */ /* 0x001fe40000004100 */
[----:B------:R-:W-:Y:S01]  /*11f0*/  FADD.FTZ R87, R217, R88 ;  /* 0x00000058d9577221 */ /* 0x000fe20000010000 */
[----:B------:R-:W-:Y:S01]  /*1200*/  FFMA.FTZ R82, R164, R217, R83 ;  /* 0x000000d9a4527223 */ /* 0x000fe20000010053 */
[----:B------:R-:W-:Y:S02]  /*1210*/  HADD2.F32 R93, -RZ, R163.H0_H0 ;  /* 0x200000a3ff5d7230 */ /* 0x000fe40000004100 */
        /* <DEDUP_REMOVED lines=8> */
[----:B------:R1:W5:Y:S01]  /*12a0*/  LDG.E R106, desc[UR4][R106.64] ;  /* 0x000000046a6a7981 */ /* 0x000362000c1e1900 */
[----:B0-----:R-:W-:-:S02]  /*12b0*/  HADD2.F32 R94, -RZ, R165.H0_H0 ;  /* 0x200000a5ff5e7230 */ /* 0x001fc40000004100 */
[----:B------:R-:W-:Y:S01]  /*12c0*/  FFMA.FTZ R82, R168, R215, R83 ;  /* 0x000000d7a8527223 */ /* 0x000fe20000010053 */
[----:B------:R-:W-:Y:S01]  /*12d0*/  MOV R187, R140 ;  /* 0x0000008c00bb7202 */ /* 0x000fe20000000f00 */
[----:B------:R-:W-:Y:S01]  /*12e0*/  HADD2.F32 R182, -RZ, R182.H0_H0 ;  /* 0x200000b6ffb67230 */ /* 0x000fe20000004100 */
[----:B------:R-:W-:Y:S01]  /*12f0*/  SHF.R.U64 R185, R140, 0x10, R141 ;  /* 0x000000108cb97819 */ /* 0x000fe2000000128d */
[----:B------:R-:W-:Y:S01]  /*1300*/  FADD.FTZ R88, R170, R87 ;  /* 0x00000057aa587221 */ /* 0x000fe20000010000 */
[----:B------:R0:W5:Y:S01]  /*1310*/  LDG.E R140, desc[UR4][R98.64] ;  /* 0x00000004628c7981 */ /* 0x000162000c1e1900 */
[----:B-1----:R-:W-:Y:S01]  /*1320*/  FMUL.FTZ R107, R153, R194 ;  /* 0x000000c2996b7220 */ /* 0x002fe20000410000 */
[----:B------:R-:W-:Y:S02]  /*1330*/  HADD2.F32 R194, -RZ, R191.H0_H0 ;  /* 0x200000bfffc27230 */ /* 0x000fe40000004100 */
[----:B------:R-:W-:Y:S01]  /*1340*/  FMUL.FTZ R191, R10, R94 ;  /* 0x0000005e0abf7220 */ /* 0x000fe20000410000 */
[----:B------:R-:W-:Y:S01]  /*1350*/  FFMA.FTZ R83, R157, R170, R82 ;  /* 0x000000aa9d537223 */ /* 0x000fe20000010052 */
[----:B------:R-:W-:Y:S01]  /*1360*/  MOV R189, R141 ;  /* 0x0000008d00bd7202 */ /* 0x000fe20000000f00 */
[----:B------:R-:W-:Y:S01]  /*1370*/  FMUL.FTZ R151, R153, R186 ;  /* 0x000000ba99977220 */ /* 0x000fe20000410000 */
[----:B------:R-:W-:-:S02]  /*1380*/  HADD2.F32 R186, -RZ, R187.H0_H0 ;  /* 0x200000bbffba7230 */ /* 0x000fc40000004100 */
[C---:B------:R-:W-:Y:S01]  /*1390*/  FMUL.FTZ R184, R153.reuse, R184 ;  /* 0x000000b899b87220 */ /* 0x040fe20000410000 */
[----:B0-----:R-:W-:Y:S01]  /*13a0*/  FMUL.FTZ R98, R153, R176 ;  /* 0x000000b099627220 */ /* 0x001fe20000410000 */
[----:B------:R-:W-:Y:S01]  /*13b0*/  FMUL.FTZ R166, R137, R182 ;  /* 0x000000b689a67220 */ /* 0x000fe20000410000 */
[----:B------:R-:W-:Y:S01]  /*13c0*/  FADD.FTZ R87, R191, R88 ;  /* 0x00000058bf577221 */ /* 0x000fe20000010000 */
[----:B------:R-:W-:Y:S01]  /*13d0*/  FMUL.FTZ R149, R153, R190 ;  /* 0x000000be99957220 */ /* 0x000fe20000410000 */
[----:B------:R-:W-:Y:S01]  /*13e0*/  FFMA.FTZ R82, R98, R191, R83 ;  /* 0x000000bf62527223 */ /* 0x000fe20000010053 */
[----:B------:R-:W-:Y:S02]  /*13f0*/  HADD2.F32 R221, -RZ, R185.H0_H0 ;  /* 0x200000b9ffdd7230 */ /* 0x000fe40000004100 */
[----:B------:R-:W-:Y:S01]  /*1400*/  FADD.FTZ R88, R166, R87 ;  /* 0x00000057a6587221 */ /* 0x000fe20000010000 */
[----:B------:R-:W-:Y:S02]  /*1410*/  HADD2.F32 R190, -RZ, R189.H0_H0 ;  /* 0x200000bdffbe7230 */ /* 0x000fe40000004100 */
[----:B------:R-:W-:Y:S01]  /*1420*/  FMUL.FTZ R189, R7, R186 ;  /* 0x000000ba07bd7220 */ /* 0x000fe20000410000 */
[----:B------:R-:W-:Y:S01]  /*1430*/  FFMA.FTZ R83, R155, R166, R82 ;  /* 0x000000a69b537223 */ /* 0x000fe20000010052 */
[----:B------:R-:W-:Y:S01]  /*1440*/  SHF.R.U32.HI R141, RZ, 0x10, R141 ;  /* 0x00000010ff8d7819 */ /* 0x000fe2000001168d */
[----:B------:R-:W-:Y:S01]  /*1450*/  FMUL.FTZ R162, R134, R221 ;  /* 0x000000dd86a27220 */ /* 0x000fe20000410000 */
[----:B------:R-:W-:Y:S01]  /*1460*/  FADD.FTZ R87, R189, R88 ;  /* 0x00000058bd577221 */ /* 0x000fe20000010000 */
[----:B------:R-:W-:Y:S01]  /*1470*/  FFMA.FTZ R82, R184, R189, R83 ;  /* 0x000000bdb8527223 */ /* 0x000fe20000010053 */
[----:B------:R-:W-:Y:S01]  /*1480*/  FMUL.FTZ R187, R8, R190 ;  /* 0x000000be08bb7220 */ /* 0x000fe20000410000 */
[----:B------:R-:W-:-:S02]  /*1490*/  HADD2.F32 R218, -RZ, R141.H0_H0 ;  /* 0x2000008dffda7230 */ /* 0x000fc40000004100 */
[----:B------:R-:W-:Y:S01]  /*14a0*/  FADD.FTZ R88, R162, R87 ;  /* 0x00000057a2587221 */ /* 0x000fe20000010000 */
[----:B------:R-:W-:Y:S01]  /*14b0*/  FMUL.FTZ R188, R153, R188 ;  /* 0x000000bc99bc7220 */ /* 0x000fe20000410000 */
[----:B------:R-:W-:Y:S01]  /*14c0*/  FFMA.FTZ R83, R151, R162, R82 ;  /* 0x000000a297537223 */ /* 0x000fe20000010052 */
[----:B------:R-:W-:Y:S01]  /*14d0*/  SHF.R.U64 R142, R142, 0x10, R143 ;  /* 0x000000108e8e7819 */ /* 0x000fe2000000128f */
[----:B------:R-:W-:Y:S01]  /*14e0*/  FMUL.FTZ R160, R135, R218 ;  /* 0x000000da87a07220 */ /* 0x000fe20000410000 */
[----:B------:R-:W-:Y:S01]  /*14f0*/  FADD.FTZ R87, R187, R88 ;  /* 0x00000058bb577221 */ /* 0x000fe20000010000 */
[----:B------:R-:W-:Y:S01]  /*1500*/  FFMA.FTZ R82, R188, R187, R83 ;  /* 0x000000bbbc527223 */ /* 0x000fe20000010053 */
[----:B------:R-:W-:Y:S01]  /*1510*/  MOV R193, R143 ;  /* 0x0000008f00c17202 */ /* 0x000fe20000000f00 */
        /* <DEDUP_REMOVED lines=10> */
[----:B------:R-:W-:Y:S01]  /*15c0*/  MOV R195, R144 ;  /* 0x0000009000c37202 */ /* 0x000fe20000000f00 */
[C---:B------:R-:W-:Y:S01]  /*15d0*/  FMUL.FTZ R99, R153.reuse, R198 ;  /* 0x000000c699637220 */ /* 0x040fe20000410000 */
[----:B------:R-:W-:Y:S02]  /*15e0*/  HADD2.F32 R198, -RZ, R143.H0_H0 ;  /* 0x2000008fffc67230 */ /* 0x000fe40000004100 */
[----:B------:R-:W-:Y:S01]  /*15f0*/  FADD.FTZ R88, R148, R83 ;  /* 0x0000005394587221 */ /* 0x000fe20000010000 */
        /* <DEDUP_REMOVED lines=9> */
[----:B------:R-:W-:Y:S01]  /*1690*/  FMUL.FTZ R200, R153, R200 ;  /* 0x000000c899c87220 */ /* 0x000fe20000410000 */
[----:B------:R-:W-:-:S02]  /*16a0*/  SHF.R.U32.HI R199, RZ, 0x10, R145 ;  /* 0x00000010ffc77819 */ /* 0x000fc40000011691 */
[----:B------:R-:W-:Y:S01]  /*16b0*/  MOV R201, R146 ;  /* 0x0000009200c97202 */ /* 0x000fe20000000f00 */
[----:B0-----:R-:W-:Y:S01]  /*16c0*/  FMUL.FTZ R103, R153, R202 ;  /* 0x000000ca99677220 */ /* 0x001fe20000410000 */
[----:B------:R-:W-:Y:S02]  /*16d0*/  HADD2.F32 R202, -RZ, R195.H0_H0 ;  /* 0x200000c3ffca7230 */ /* 0x000fe40000004100 */
[----:B------:R-:W-:Y:S01]  /*16e0*/  FADD.FTZ R88, R156, R87 ;  /* 0x000000579c587221 */ /* 0x000fe20000010000 */
[----:B------:R-:W-:Y:S02]  /*16f0*/  HADD2.F32 R195, -RZ, R144.H0_H0 ;  /* 0x20000090ffc37230 */ /* 0x000fe40000004100 */
[----:B------:R-:W-:Y:S01]  /*1700*/  FFMA.FTZ R83, R99, R156, R82 ;  /* 0x0000009c63537223 */ /* 0x000fe20000010052 */
[----:B------:R-:W-:Y:S01]  /*1710*/  FMUL.FTZ R204, R153, R204 ;  /* 0x000000cc99cc7220 */ /* 0x000fe20000410000 */
[----:B------:R-:W-:Y:S01]  /*1720*/  FMUL.FTZ R161, R3, R202 ;  /* 0x000000ca03a17220 */ /* 0x000fe20000410000 */
[----:B------:R-:W-:-:S02]  /*1730*/  HADD2.F32 R197, -RZ, R197.H0_H0 ;  /* 0x200000c5ffc57230 */ /* 0x000fc40000004100 */
[----:B------:R-:W-:Y:S01]  /*1740*/  FMUL.FTZ R141, R130, R195 ;  /* 0x000000c3828d7220 */ /* 0x000fe20000410000 */
[----:B------:R0:W5:Y:S01]  /*1750*/  LDG.E R104, desc[UR4][R104.64] ;  /* 0x0000000468687981 */ /* 0x000162000c1e1900 */
[----:B------:R-:W-:Y:S01]  /*1760*/  FADD.FTZ R88, R161, R88 ;  /* 0x00000058a1587221 */ /* 0x000fe20000010000 */
        /* <DEDUP_REMOVED lines=8> */
[----:B------:R-:W-:Y:S01]  /*17f0*/  FMUL.FTZ R144, R131, R199 ;  /* 0x000000c783907220 */ /* 0x000fe20000410000 */
[----:B------:R-:W-:Y:S01]  /*1800*/  FADD.FTZ R87, R165, R88 ;  /* 0x00000058a5577221 */ /* 0x000fe20000010000 */
[----:B------:R-:W-:Y:S01]  /*1810*/  FFMA.FTZ R82, R204, R165, R83 ;  /* 0x000000a5cc527223 */ /* 0x000fe20000010053 */
[----:B------:R-:W-:Y:S01]  /*1820*/  MOV R145, R147 ;  /* 0x0000009300917202 */ /* 0x000fe20000000f00 */
[----:B------:R-:W-:Y:S01]  /*1830*/  HADD2.F32 R225, -RZ, R146.H0_H0 ;  /* 0x20000092ffe17230 */ /* 0x000fe20000004100 */
[----:B------:R-:W-:Y:S01]  /*1840*/  SHF.R.U32.HI R147, RZ, 0x10, R147 ;  /* 0x00000010ff937819 */ /* 0x000fe20000011693 */
[----:B------:R-:W-:Y:S01]  /*1850*/  FMUL.FTZ R208, R153, R208 ;  /* 0x000000d099d07220 */ /* 0x000fe20000410000 */
[----:B0-----:R-:W-:Y:S01]  /*1860*/  FMUL.FTZ R105, R0, R201 ;  /* 0x000000c900697220 */ /* 0x001fe20000410000 */
[----:B------:R-:W-:Y:S01]  /*1870*/  FADD.FTZ R88, R144, R87 ;  /* 0x0000005790587221 */ /* 0x000fe20000010000 */
[----:B------:R-:W-:Y:S01]  /*1880*/  FFMA.FTZ R83, R143, R144, R82 ;  /* 0x000000908f537223 */ /* 0x000fe20000010052 */
[----:B------:R0:W5:Y:S01]  /*1890*/  LDG.E R138, desc[UR4][R138.64] ;  /* 0x000000048a8a7981 */ /* 0x000162000c1e1900 */
[----:B------:R-:W-:-:S02]  /*18a0*/  HADD2.F32 R146, -RZ, R145.H0_H0 ;  /* 0x20000091ff927230 */ /* 0x000fc40000004100 */
[----:B------:R-:W-:Y:S01]  /*18b0*/  FADD.FTZ R88, R105, R88 ;  /* 0x0000005869587221 */ /* 0x000fe20000010000 */
[----:B------:R-:W-:Y:S02]  /*18c0*/  HADD2.F32 R206, -RZ, R147.H0_H0 ;  /* 0x20000093ffce7230 */ /* 0x000fe40000004100 */
        /* <DEDUP_REMOVED lines=98> */
[----:B------:R-:W-:Y:S01]  /*1ef0*/  FADD.FTZ R17, R146, R17 ;  /* 0x0000001192117221 */ /* 0x000fe20000010000 */
[----:B------:R-:W-:Y:S01]  /*1f00*/  FFMA.FTZ R45, R212, R146, R45 ;  /* 0x00000092d42d7223 */ /* 0x000fe2000001002d */
[----:B------:R-:W-:Y:S02]  /*1f10*/  HFMA2 R146, -RZ, RZ, 1.875, 0 ;  /* 0x3f800000ff927431 */ /* 0x000fe400000001ff */
        /* <DEDUP_REMOVED lines=34> */
[----:B--2---:R-:W-:-:S02]  /*2140*/  @P1 HADD2.F32 R146, -RZ, R97.H0_H0 ;  /* 0x20000061ff921230 */ /* 0x004fc40000004100 */
        /* <DEDUP_REMOVED lines=52> */
[----:B------:R0:W-:Y:S01]  /*2490*/  F2F.F16.F32 R86, R85 ;  /* 0x0000005500567304 */ /* 0x0001e20000200800 */
        /* <DEDUP_REMOVED lines=29> */
[----:B------:R0:W-:Y:S01]  /*2670*/  F2F.F16.F32 R90, R89 ;  /* 0x00000059005a7304 */ /* 0x0001e20000200800 */
        /* <DEDUP_REMOVED lines=46> */
[----:B------:R0:W-:Y:S01]  /*2960*/  F2F.F16.F32 R96, R97 ;  /* 0x0000006100607304 */ /* 0x0001e20000200800 */
        /* <DEDUP_REMOVED lines=25> */
[----:B------:R0:W-:Y:S01]  /*2b00*/  F2F.F16.F32 R98, R97 ;  /* 0x0000006100627304 */ /* 0x0001e20000200800 */
        /* <DEDUP_REMOVED lines=9> */
[----:B------:R-:W-:Y:S01]  /*2ba0*/  F2F.F16.F32 R81, R81 ;  /* 0x0000005100517304 */ /* 0x000fe20000200800 */
[----:B------:R-:W-:Y:S01]  /*2bb0*/  FMUL.FTZ R143, R153, R204 ;  /* 0x000000cc998f7220 */ /* 0x000fe20000410000 */
[----:B------:R-:W-:Y:S01]  /*2bc0*/  LOP3.LUT P3, RZ, R101, 0xff0000, RZ, 0xc0, !PT ;  /* 0x00ff000065ff7812 */ /* 0x000fe2000786c0ff */
[----:B------:R-:W-:Y:S01]  /*2bd0*/  FMUL.FTZ R97, R97, R146 ;  /* 0x0000009261617220 */ /* 0x000fe20000410000 */
[----:B------:R-:W-:Y:S01]  /*2be0*/  FMUL.FTZ R149, R153, R148 ;  /* 0x0000009499957220 */ /* 0x000fe20000410000 */
[----:B------:R-:W-:Y:S01]  /*2bf0*/  FADD.FTZ R100, R141, -R100 ;  /* 0x800000648d647221 */ /* 0x000fe20000010000 */
[----:B------:R-:W-:Y:S01]  /*2c00*/  FADD.FTZ R208, R105, -R208 ;  /* 0x800000d069d07221 */ /* 0x000fe20000010000 */
[----:B------:R-:W-:Y:S01]  /*2c10*/  FMUL.FTZ R97, R97, UR14 ;  /* 0x0000000e61617c20 */ /* 0x000fe20008410000 */
[----:B------:R-:W0:Y:S01]  /*2c20*/  F2F.F16.F32 R84, R84 ;  /* 0x0000005400547304 */ /* 0x000e220000200800 */
[----:B------:R-:W-:Y:S01]  /*2c30*/  FADD.FTZ R182, R139, -R182 ;  /* 0x800000b68bb67221 */ /* 0x000fe20000010000 */
[----:B------:R-:W-:Y:S01]  /*2c40*/  FSEL R99, R99, RZ, P0 ;  /* 0x000000ff63637208 */ /* 0x000fe20000000000 */
[----:B------:R-:W-:Y:S01]  /*2c50*/  FMUL.FTZ R107, R107, UR14 ;  /* 0x0000000e6b6b7c20 */ /* 0x000fe20008410000 */
[----:B------:R-:W-:Y:S01]  /*2c60*/  FMUL.FTZ R145, R153, R102 ;  /* 0x0000006699917220 */ /* 0x000fe20000410000 */
[C---:B------:R-:W-:Y:S01]  /*2c70*/  LOP3.LUT P0, RZ, R140.reuse, 0xff, RZ, 0xc0, !PT ;  /* 0x000000ff8cff7812 */ /* 0x040fe2000780c0ff */
[-C--:B------:R-:W-:Y:S01]  /*2c80*/  FMUL.FTZ R143, R143, R146.reuse ;  /* 0x000000928f8f7220 */ /* 0x080fe20000410000 */
[----:B------:R-:W-:Y:S01]  /*2c90*/  FSEL R104, R97, RZ, P3 ;  /* 0x000000ff61687208 */ /* 0x000fe20001800000 */
[----:B------:R-:W1:Y:S01]  /*2ca0*/  F2F.F16.F32 R85, R85 ;  /* 0x0000005500557304 */ /* 0x000e620000200800 */
[----:B------:R-:W-:Y:S01]  /*2cb0*/  FMUL.FTZ R149, R149, R146 ;  /* 0x0000009295957220 */ /* 0x000fe20000410000 */
[----:B------:R-:W-:Y:S01]  /*2cc0*/  FMUL.FTZ R97, R153, R100 ;  /* 0x0000006499617220 */ /* 0x000fe20000410000 */
[----:B------:R-:W-:Y:S01]  /*2cd0*/  FSEL R107, R107, RZ, P0 ;  /* 0x000000ff6b6b7208 */ /* 0x000fe20000000000 */
[----:B------:R-:W-:Y:S01]  /*2ce0*/  FMUL.FTZ R143, R143, UR14 ;  /* 0x0000000e8f8f7c20 */ /* 0x000fe20008410000 */
[-C--:B------:R-:W-:Y:S01]  /*2cf0*/  FMUL.FTZ R145, R145, R146.reuse ;  /* 0x0000009291917220 */ /* 0x080fe20000410000 */
[----:B------:R-:W-:Y:S01]  /*2d00*/  FMUL.FTZ R149, R149, UR14 ;  /* 0x0000000e95957c20 */ /* 0x000fe20008410000 */
[----:B------:R-:W-:Y:S01]  /*2d10*/  LOP3.LUT P0, RZ, R140, 0xff0000, RZ, 0xc0, !PT ;  /* 0x00ff00008cff7812 */ /* 0x000fe2000780c0ff */
[----:B------:R-:W2:Y:S01]  /*2d20*/  F2F.F16.F32 R80, R80 ;  /* 0x0000005000507304 */ /* 0x000ea20000200800 */
[----:B------:R-:W-:Y:S01]  /*2d30*/  FMUL.FTZ R97, R97, R146 ;  /* 0x0000009261617220 */ /* 0x000fe20000410000 */
[----:B------:R-:W-:Y:S01]  /*2d40*/  LOP3.LUT P4, RZ, R138, 0xff00, RZ, 0xc0, !PT ;  /* 0x0000ff008aff7812 */ /* 0x000fe2000788c0ff */
[----:B------:R-:W-:Y:S01]  /*2d50*/  FMUL.FTZ R145, R145, UR14 ;  /* 0x0000000e91917c20 */ /* 0x000fe20008410000 */
[----:B------:R-:W-:Y:S01]  /*2d60*/  FSEL R143, R143, RZ, P0 ;  /* 0x000000ff8f8f7208 */ /* 0x000fe20000000000 */
[----:B------:R-:W-:Y:S01]  /*2d70*/  FMUL.FTZ R97, R97, UR14 ;  /* 0x0000000e61617c20 */ /* 0x000fe20008410000 */
[----:B------:R-:W-:-:S02]  /*2d80*/  ISETP.GE.U32.AND P3, PT, R101, 0x1000000, PT ;  /* 0x010000006500780c */ /* 0x000fc40003f66070 */
[----:B------:R3:W-:Y:S01]  /*2d90*/  F2F.F16.F32 R102, R103 ;  /* 0x0000006700667304 */ /* 0x0007e20000200800 */
[----:B------:R-:W-:Y:S02]  /*2da0*/  FSEL R149, R149, RZ, P4 ;  /* 0x000000ff95957208 */ /* 0x000fe40002000000 */
[----:B------:R-:W-:Y:S02]  /*2db0*/  LOP3.LUT P0, RZ, R140, 0xff00, RZ, 0xc0, !PT ;  /* 0x0000ff008cff7812 */ /* 0x000fe4000780c0ff */
[----:B------:R-:W-:Y:S02]  /*2dc0*/  LOP3.LUT P4, RZ, R101, 0xff00, RZ, 0xc0, !PT ;  /* 0x0000ff0065ff7812 */ /* 0x000fe4000788c0ff */
[----:B0-----:R-:W-:Y:S01]  /*2dd0*/  PRMT R141, R81, 0x5410, R84 ;  /* 0x00005410518d7816 */ /* 0x001fe20000000054 */
[----:B------:R-:W-:Y:S01]  /*2de0*/  F2F.F16.F32 R89, R89 ;  /* 0x0000005900597304 */ /* 0x000fe20000200800 */
[C---:B---3--:R-:W-:Y:S01]  /*2df0*/  FMUL.FTZ R103, R153.reuse, R208 ;  /* 0x000000d099677220 */ /* 0x048fe20000410000 */
[----:B------:R-:W-:Y:S01]  /*2e00*/  FMUL.FTZ R153, R153, R182 ;  /* 0x000000b699997220 */ /* 0x000fe20000410000 */
[----:B-1----:R-:W-:Y:S01]  /*2e10*/  PRMT R139, R85, 0x5410, R90 ;  /* 0x00005410558b7816 */ /* 0x002fe2000000005a */
[----:B--2---:R-:W-:-:S04]  /*2e20*/  IMAD.WIDE.U32 R84, R80, 0x10000, RZ ;  /* 0x0001000050547825 */ /* 0x004fc800078e00ff */
[-C--:B------:R-:W-:Y:S01]  /*2e30*/  FMUL.FTZ R103, R103, R146.reuse ;  /* 0x0000009267677220 */ /* 0x080fe20000410000 */
[----:B------:R-:W-:Y:S01]  /*2e40*/  FMUL.FTZ R153, R153, R146 ;  /* 0x0000009299997220 */ /* 0x000fe20000410000 */
[----:B------:R-:W-:Y:S01]  /*2e50*/  FSEL R145, R145, RZ, P3 ;  /* 0x000000ff91917208 */ /* 0x000fe20001800000 */
[----:B------:R-:W0:Y:S01]  /*2e60*/  F2F.F16.F32 R92, R92 ;  /* 0x0000005c005c7304 */ /* 0x000e220000200800 */
[----:B------:R-:W-:Y:S01]  /*2e70*/  FMUL.FTZ R103, R103, UR14 ;  /* 0x0000000e67677c20 */ /* 0x000fe20008410000 */
[----:B------:R-:W-:Y:S01]  /*2e80*/  FMUL.FTZ R153, R153, UR14 ;  /* 0x0000000e99997c20 */ /* 0x000fe20008410000 */
[----:B------:R-:W1:Y:S01]  /*2e90*/  LDC.64 R80, c[0x0][0x468] ;  /* 0x00011a00ff507b82 */ /* 0x000e620000000a00 */
[----:B------:R-:W-:Y:S02]  /*2ea0*/  LOP3.LUT P3, RZ, R101, 0xff, RZ, 0xc0, !PT ;  /* 0x000000ff65ff7812 */ /* 0x000fe4000786c0ff */
[----:B------:R-:W-:Y:S02]  /*2eb0*/  FSEL R97, R97, RZ, P0 ;  /* 0x000000ff61617208 */ /* 0x000fe40000000000 */
[----:B------:R-:W2:Y:S01]  /*2ec0*/  F2F.F16.F32 R95, R95 ;  /* 0x0000005f005f7304 */ /* 0x000ea20000200800 */
[----:B------:R-:W-:-:S02]  /*2ed0*/  FSEL R153, R153, RZ, P4 ;  /* 0x000000ff99997208 */ /* 0x000fc40002000000 */
[----:B------:R-:W-:Y:S02]  /*2ee0*/  FSEL R103, R103, RZ, P3 ;  /* 0x000000ff67677208 */ /* 0x000fe40001800000 */
[----:B0-----:R-:W-:-:S03]  /*2ef0*/  PRMT R105, R89, 0x5410, R92 ;  /* 0x0000541059697816 */ /* 0x001fc6000000005c */
[----:B------:R-:W-:Y:S01]  /*2f00*/  F2F.F16.F32 R83, R83 ;  /* 0x0000005300537304 */ /* 0x000fe20000200800 */
[----:B--2---:R-:W-:-:S07]  /*2f10*/  PRMT R89, R95, 0x5410, R96 ;  /* 0x000054105f597816 */ /* 0x004fce0000000060 */
        /* <DEDUP_REMOVED lines=11> */
[----:B------:R-:W-:-:S07]  /*2fd0*/  LOP3.LUT R89, R89, R93, RZ, 0xfc, !PT ;  /* 0x0000005d59597212 */ /* 0x000fce00078efcff */
[----:B------:R3:W4:Y:S08]  /*2fe0*/  F2F.F16.F32 R100, R97 ;  /* 0x0000006100647304 */ /* 0x0007300000200800 */
[----:B------:R-:W1:Y:S01]  /*2ff0*/  F2F.F16.F32 R143, R143 ;  /* 0x0000008f008f7304 */ /* 0x000e620000200800 */
[----:B---3--:R-:W-:Y:S01]  /*3000*/  IMAD.WIDE.U32 R96, R83, 0x10000, RZ ;  /* 0x0001000053607825 */ /* 0x008fe200078e00ff */
[----:B------:R-:W-:-:S04]  /*3010*/  LOP3.LUT R83, R141, R85, RZ, 0xfc, !PT ;  /* 0x000000558d537212 */ /* 0x000fc800078efcff */
[----:B------:R-:W-:Y:S02]  /*3020*/  LOP3.LUT R85, R139, R97, RZ, 0xfc, !PT ;  /* 0x000000618b557212 */ /* 0x000fe400078efcff */
[----:B------:R-:W3:Y:S01]  /*3030*/  F2F.F16.F32 R101, R153 ;  /* 0x0000009900657304 */ /* 0x000ee20000200800 */
[----:B------:R-:W-:Y:S01]  /*3040*/  LOP3.LUT R84, R96, R86, RZ, 0xfc, !PT ;  /* 0x0000005660547212 */ /* 0x000fe200078efcff */
[----:B0-----:R-:W-:Y:S01]  /*3050*/  IMAD.WIDE.U32 R96, R149, 0x10000, RZ ;  /* 0x0001000095607825 */ /* 0x001fe200078e00ff */
[----:B--2---:R-:W-:-:S03]  /*3060*/  LOP3.LUT R86, R98, R88, RZ, 0xfc, !PT ;  /* 0x0000005862567212 */ /* 0x004fc600078efcff */
[----:B----4-:R-:W-:Y:S01]  /*3070*/  IMAD.WIDE.U32 R98, R100, 0x10000, RZ ;  /* 0x0001000064627825 */ /* 0x010fe200078e00ff */
[----:B-1----:R-:W-:Y:S01]  /*3080*/  PRMT R143, R143, 0x5410, R102 ;  /* 0x000054108f8f7816 */ /* 0x002fe20000000066 */
[----:B------:R-:W0:Y:S03]  /*3090*/  F2F.F16.F32 R91, R91 ;  /* 0x0000005b005b7304 */ /* 0x000e260000200800 */
[----:B------:R-:W-:Y:S01]  /*30a0*/  LOP3.LUT R93, R143, R99, RZ, 0xfc, !PT ;  /* 0x000000638f5d7212 */ /* 0x000fe200078efcff */
[----:B---3--:R-:W-:-:S04]  /*30b0*/  IMAD.WIDE.U32 R100, R101, 0x10000, RZ ;  /* 0x0001000065647825 */ /* 0x008fc800078e00ff */
[----:B------:R-:W-:Y:S01]  /*30c0*/  F2F.F16.F32 R104, R104 ;  /* 0x0000006800687304 */ /* 0x000fe20000200800 */
[----:B0-----:R-:W-:-:S07]  /*30d0*/  LOP3.LUT R88, R92, R91, RZ, 0xfc, !PT ;  /* 0x0000005b5c587212 */ /* 0x001fce00078efcff */
        /* <DEDUP_REMOVED lines=25> */
.L_x_9256:
        /* <DEDUP_REMOVED lines=74> */
[----:B------:R0:W-:Y:S01]  /*3710*/  F2F.F16.F32 R104, R90 ;  /* 0x0000005a00687304 */ /* 0x0001e20000200800 */
[----:B------:R-:W-:Y:S01]  /*3720*/  FMUL.FTZ R93, R93, UR14 ;  /* 0x0000000e5d5d7c20 */ /* 0x000fe20008410000 */
[-C--:B------:R-:W-:Y:S01]  /*3730*/  FFMA.FTZ R97, R151, R193.reuse, R182 ;  /* 0x000000c197617223 */ /* 0x080fe200000100b6 */
[----:B------:R-:W-:Y:S01]  /*3740*/  FADD.FTZ R184, R189, -R184 ;  /* 0x800000b8bdb87221 */ /* 0x000fe20000010000 */
[----:B------:R-:W-:Y:S01]  /*3750*/  FSEL R92, R92, RZ, P6 ;  /* 0x000000ff5c5c7208 */ /* 0x000fe20003000000 */
[-CC-:B------:R-:W-:Y:S01]  /*3760*/  FFMA.FTZ R188, R188, R193.reuse, R182.reuse ;  /* 0x000000c1bcbc7223 */ /* 0x180fe200000100b6 */
[----:B------:R-:W-:Y:S01]  /*3770*/  FSEL R93, R93, RZ, P0 ;  /* 0x000000ff5d5d7208 */ /* 0x000fe20000000000 */
[----:B------:R-:W-:Y:S01]  /*3780*/  FADD.FTZ R162, R162, -R97 ;  /* 0x80000061a2a27221 */ /* 0x000fe20000010000 */
[----:B------:R1:W-:Y:S01]  /*3790*/  F2F.F16.F32 R155, R91 ;  /* 0x0000005b009b7304 */ /* 0x0003e20000200800 */
[----:B0-----:R-:W-:Y:S01]  /*37a0*/  FMUL.FTZ R90, R153, R98 ;  /* 0x00000062995a7220 */ /* 0x001fe20000410000 */
[-C--:B------:R-:W-:Y:S01]  /*37b0*/  FFMA.FTZ R149, R149, R193.reuse, R182 ;  /* 0x000000c195957223 */ /* 0x080fe200000100b6 */
[----:B------:R-:W-:Y:S01]  /*37c0*/  FADD.FTZ R188, R187, -R188 ;  /* 0x800000bcbbbc7221 */ /* 0x000fe20000010000 */
[----:B------:R-:W-:Y:S01]  /*37d0*/  LOP3.LUT P5, RZ, R106, 0xff, RZ, 0xc0, !PT ;  /* 0x000000ff6aff7812 */ /* 0x000fe200078ac0ff */
[----:B------:R-:W-:Y:S01]  /*37e0*/  FMUL.FTZ R94, R90, R146 ;  /* 0x000000925a5e7220 */ /* 0x000fe20000410000 */
[----:B------:R-:W-:Y:S01]  /*37f0*/  LOP3.LUT P6, RZ, R106, 0xff00, RZ, 0xc0, !PT ;  /* 0x0000ff006aff7812 */ /* 0x000fe200078cc0ff */
[----:B------:R-:W-:Y:S01]  /*3800*/  FADD.FTZ R160, R160, -R149 ;  /* 0x80000095a0a07221 */ /* 0x000fe20000010000 */
[----:B------:R0:W-:Y:S01]  /*3810*/  F2F.F16.F32 R157, R92 ;  /* 0x0000005c009d7304 */ /* 0x0001e20000200800 */
[----:B-1----:R-:W-:Y:S01]  /*3820*/  FMUL.FTZ R91, R153, R166 ;  /* 0x000000a6995b7220 */ /* 0x002fe20000410000 */
[----:B------:R-:W-:Y:S01]  /*3830*/  FMUL.FTZ R94, R94, UR14 ;  /* 0x0000000e5e5e7c20 */ /* 0x000fe20008410000 */
[-CC-:B------:R-:W-:Y:S01]  /*3840*/  FFMA.FTZ R192, R192, R193.reuse, R182.reuse ;  /* 0x000000c1c0c07223 */ /* 0x180fe200000100b6 */
[-CC-:B------:R-:W-:Y:S01]  /*3850*/  FFMA.FTZ R107, R107, R193.reuse, R182.reuse ;  /* 0x000000c16b6b7223 */ /* 0x180fe200000100b6 */
[----:B------:R-:W-:Y:S01]  /*3860*/  FMUL.FTZ R95, R91, R146 ;  /* 0x000000925b5f7220 */ /* 0x000fe20000410000 */
[-C--:B------:R-:W-:Y:S01]  /*3870*/  FFMA.FTZ R99, R99, R193.reuse, R182 ;  /* 0x000000c163637223 */ /* 0x080fe200000100b6 */
[----:B------:R-:W-:Y:S01]  /*3880*/  FSEL R94, R94, RZ, P3 ;  /* 0x000000ff5e5e7208 */ /* 0x000fe20001800000 */
[----:B------:R1:W-:Y:S01]  /*3890*/  F2F.F16.F32 R164, R93 ;  /* 0x0000005d00a47304 */ /* 0x0003e20000200800 */
[----:B0-----:R-:W-:Y:S01]  /*38a0*/  FMUL.FTZ R92, R153, R184 ;  /* 0x000000b8995c7220 */ /* 0x001fe20000410000 */
[----:B------:R-:W-:Y:S01]  /*38b0*/  FMUL.FTZ R95, R95, UR14 ;  /* 0x0000000e5f5f7c20 */ /* 0x000fe20008410000 */
[----:B------:R-:W-:Y:S01]  /*38c0*/  FADD.FTZ R192, R185, -R192 ;  /* 0x800000c0b9c07221 */ /* 0x000fe20000010000 */
[----:B------:R-:W-:Y:S01]  /*38d0*/  FADD.FTZ R148, R148, -R107 ;  /* 0x8000006b94947221 */ /* 0x000fe20000010000 */
[----:B------:R-:W-:Y:S01]  /*38e0*/  FMUL.FTZ R96, R92, R146 ;  /* 0x000000925c607220 */ /* 0x000fe20000410000 */
[----:B------:R-:W-:Y:S01]  /*38f0*/  LOP3.LUT P0, RZ, R106, 0xff0000, RZ, 0xc0, !PT ;  /* 0x00ff00006aff7812 */ /* 0x000fe2000780c0ff */
[-C--:B------:R-:W-:Y:S01]  /*3900*/  FFMA.FTZ R196, R196, R193.reuse, R182 ;  /* 0x000000c1c4c47223 */ /* 0x080fe200000100b6 */
[----:B------:R0:W-:Y:S01]  /*3910*/  F2F.F16.F32 R151, R94 ;  /* 0x0000005e00977304 */ /* 0x0001e20000200800 */
[----:B-1----:R-:W-:Y:S01]  /*3920*/  FMUL.FTZ R93, R153, R162 ;  /* 0x000000a2995d7220 */ /* 0x002fe20000410000 */
[----:B------:R-:W-:Y:S01]  /*3930*/  FSEL R95, R95, RZ, P4 ;  /* 0x000000ff5f5f7208 */ /* 0x000fe20002000000 */
[----:B------:R-:W-:Y:S01]  /*3940*/  FMUL.FTZ R96, R96, UR14 ;  /* 0x0000000e60607c20 */ /* 0x000fe20008410000 */
[----:B------:R-:W-:Y:S01]  /*3950*/  ISETP.GE.U32.AND P3, PT, R106, 0x1000000, PT ;  /* 0x010000006a00780c */ /* 0x000fe20003f66070 */
[----:B------:R-:W-:Y:S01]  /*3960*/  FMUL.FTZ R97, R93, R146 ;  /* 0x000000925d617220 */ /* 0x000fe20000410000 */
[----:B------:R-:W-:Y:S01]  /*3970*/  FADD.FTZ R106, R156, -R99 ;  /* 0x800000639c6a7221 */ /* 0x000fe20000010000 */
[----:B------:R-:W-:Y:S01]  /*3980*/  FADD.FTZ R196, R159, -R196 ;  /* 0x800000c49fc47221 */ /* 0x000fe20000010000 */
[----:B------:R1:W2:Y:S01]  /*3990*/  F2F.F16.F32 R154, R95 ;  /* 0x0000005f009a7304 */ /* 0x0002a20000200800 */
[----:B------:R-:W-:Y:S01]  /*39a0*/  FMUL.FTZ R97, R97, UR14 ;  /* 0x0000000e61617c20 */ /* 0x000fe20008410000 */
[----:B0-----:R-:W-:Y:S01]  /*39b0*/  FMUL.FTZ R94, R153, R188 ;  /* 0x000000bc995e7220 */ /* 0x001fe20000410000 */
[----:B------:R-:W-:Y:S01]  /*39c0*/  FSEL R96, R96, RZ, P5 ;  /* 0x000000ff60607208 */ /* 0x000fe20002800000 */
[-C--:B------:R-:W-:Y:S01]  /*39d0*/  FFMA.FTZ R200, R200, R193.reuse, R182 ;  /* 0x000000c1c8c87223 */ /* 0x080fe200000100b6 */
[----:B------:R-:W-:Y:S01]  /*39e0*/  LOP3.LUT P4, RZ, R138, 0xff, RZ, 0xc0, !PT ;  /* 0x000000ff8aff7812 */ /* 0x000fe2000788c0ff */
[----:B------:R-:W-:Y:S01]  /*39f0*/  FMUL.FTZ R98, R94, R146 ;  /* 0x000000925e627220 */ /* 0x000fe20000410000 */
[----:B------:R-:W-:Y:S01]  /*3a00*/  FSEL R97, R97, RZ, P6 ;  /* 0x000000ff61617208 */ /* 0x000fe20003000000 */
[----:B------:R0:W-:Y:S01]  /*3a10*/  F2F.F16.F32 R187, R96 ;  /* 0x0000006000bb7304 */ /* 0x0001e20000200800 */
[----:B-1----:R-:W-:Y:S01]  /*3a20*/  FMUL.FTZ R95, R153, R160 ;  /* 0x000000a0995f7220 */ /* 0x002fe20000410000 */
[----:B------:R-:W-:Y:S01]  /*3a30*/  FMUL.FTZ R98, R98, UR14 ;  /* 0x0000000e62627c20 */ /* 0x000fe20008410000 */
[C---:B------:R-:W-:Y:S01]  /*3a40*/  LOP3.LUT P6, RZ, R138.reuse, 0xff00, RZ, 0xc0, !PT ;  /* 0x0000ff008aff7812 */ /* 0x040fe200078cc0ff */
[----:B------:R-:W-:Y:S01]  /*3a50*/  FADD.FTZ R200, R161, -R200 ;  /* 0x800000c8a1c87221 */ /* 0x000fe20000010000 */
[----:B------:R-:W-:Y:S01]  /*3a60*/  FMUL.FTZ R100, R95, R146 ;  /* 0x000000925f647220 */ /* 0x000fe20000410000 */
[----:B------:R-:W-:Y:S01]  /*3a70*/  LOP3.LUT P5, RZ, R138, 0xff0000, RZ, 0xc0, !PT ;  /* 0x00ff00008aff7812 */ /* 0x000fe200078ac0ff */
[-CC-:B------:R-:W-:Y:S01]  /*3a80*/  FFMA.FTZ R204, R204, R193.reuse, R182.reuse ;  /* 0x000000c1cccc7223 */ /* 0x180fe200000100b6 */
[----:B------:R1:W-:Y:S01]  /*3a90*/  F2F.F16.F32 R149, R97 ;  /* 0x0000006100957304 */ /* 0x0003e20000200800 */
[----:B0-----:R-:W-:Y:S01]  /*3aa0*/  FMUL.FTZ R96, R153, R192 ;  /* 0x000000c099607220 */ /* 0x001fe20000410000 */
[----:B------:R-:W-:Y:S01]  /*3ab0*/  FMUL.FTZ R100, R100, UR14 ;  /* 0x0000000e64647c20 */ /* 0x000fe20008410000 */
[----:B------:R-:W-:Y:S01]  /*3ac0*/  FSEL R98, R98, RZ, P0 ;  /* 0x000000ff62627208 */ /* 0x000fe20000000000 */
[-C--:B------:R-:W-:Y:S01]  /*3ad0*/  FFMA.FTZ R160, R103, R193.reuse, R182 ;  /* 0x000000c167a07223 */ /* 0x080fe200000100b6 */
[----:B------:R-:W-:Y:S01]  /*3ae0*/  FMUL.FTZ R102, R96, R146 ;  /* 0x0000009260667220 */ /* 0x000fe20000410000 */
[----:B------:R-:W-:Y:S01]  /*3af0*/  ISETP.GE.U32.AND P0, PT, R138, 0x1000000, PT ;  /* 0x010000008a00780c */ /* 0x000fe20003f06070 */
[----:B------:R-:W-:Y:S01]  /*3b00*/  FADD.FTZ R204, R165, -R204 ;  /* 0x800000cca5cc7221 */ /* 0x000fe20000010000 */
[----:B------:R0:W-:Y:S01]  /*3b10*/  F2F.F16.F32 R138, R98 ;  /* 0x00000062008a7304 */ /* 0x0001e20000200800 */
[----:B-1----:R-:W-:Y:S01]  /*3b20*/  FMUL.FTZ R97, R153, R148 ;  /* 0x0000009499617220 */ /* 0x002fe20000410000 */
[----:B------:R-:W-:Y:S01]  /*3b30*/  FSEL R100, R100, RZ, P3 ;  /* 0x000000ff64647208 */ /* 0x000fe20001800000 */
[----:B------:R-:W-:Y:S01]  /*3b40*/  FMUL.FTZ R102, R102, UR14 ;  /* 0x0000000e66667c20 */ /* 0x000fe20008410000 */
[-CC-:B------:R-:W-:Y:S01]  /*3b50*/  FFMA.FTZ R161, R143, R193.reuse, R182.reuse ;  /* 0x000000c18fa17223 */ /* 0x180fe200000100b6 */
[----:B------:R-:W-:Y:S01]  /*3b60*/  FMUL.FTZ R99, R97, R146 ;  /* 0x0000009261637220 */ /* 0x000fe20000410000 */
[-CC-:B------:R-:W-:Y:S01]  /*3b70*/  FFMA.FTZ R166, R147, R193.reuse, R182.reuse ;  /* 0x000000c193a67223 */ /* 0x180fe200000100b6 */
[-CC-:B------:R-:W-:Y:S01]  /*3b80*/  FFMA.FTZ R208, R208, R193.reuse, R182.reuse ;  /* 0x000000c1d0d07223 */ /* 0x180fe200000100b6 */
[----:B------:R1:W3:Y:S01]  /*3b90*/  F2F.F16.F32 R185, R100 ;  /* 0x0000006400b97304 */ /* 0x0002e20000200800 */
[----:B------:R-:W-:Y:S01]  /*3ba0*/  FMUL.FTZ R99, R99, UR14 ;  /* 0x0000000e63637c20 */ /* 0x000fe20008410000 */
[----:B0-----:R-:W-:Y:S01]  /*3bb0*/  FMUL.FTZ R98, R153, R196 ;  /* 0x000000c499627220 */ /* 0x001fe20000410000 */
[----:B------:R-:W-:Y:S01]  /*3bc0*/  FSEL R102, R102, RZ, P4 ;  /* 0x000000ff66667208 */ /* 0x000fe20002000000 */
[-CC-:B------:R-:W-:Y:S01]  /*3bd0*/  FFMA.FTZ R147, R212, R193.reuse, R182.reuse ;  /* 0x000000c1d4937223 */ /* 0x180fe200000100b6 */
[----:B------:R-:W-:Y:S01]  /*3be0*/  FADD.FTZ R162, R144, -R161 ;  /* 0x800000a190a27221 */ /* 0x000fe20000010000 */
[----:B------:R-:W-:Y:S01]  /*3bf0*/  FSEL R156, R99, RZ, P6 ;  /* 0x000000ff639c7208 */ /* 0x000fe20003000000 */
[----:B------:R-:W-:Y:S01]  /*3c00*/  FMUL.FTZ R99, R153, R106 ;  /* 0x0000006a99637220 */ /* 0x000fe20000410000 */
[----:B------:R0:W-:Y:S01]  /*3c10*/  F2F.F16.F32 R159, R102 ;  /* 0x00000066009f7304 */ /* 0x0001e20000200800 */
[-C--:B-1----:R-:W-:Y:S01]  /*3c20*/  FMUL.FTZ R100, R98, R146.reuse ;  /* 0x0000009262647220 */ /* 0x082fe20000410000 */
[----:B------:R-:W-:Y:S01]  /*3c30*/  FFMA.FTZ R182, R163, R193, R182 ;  /* 0x000000c1a3b67223 */ /* 0x000fe200000100b6 */
[----:B------:R-:W-:Y:S01]  /*3c40*/  LOP3.LUT P3, RZ, R140, 0xff, RZ, 0xc0, !PT ;  /* 0x000000ff8cff7812 */ /* 0x000fe2000786c0ff */
[----:B------:R-:W-:Y:S01]  /*3c50*/  FADD.FTZ R160, R141, -R160 ;  /* 0x800000a08da07221 */ /* 0x000fe20000010000 */
[----:B------:R-:W-:Y:S01]  /*3c60*/  FMUL.FTZ R100, R100, UR14 ;  /* 0x0000000e64647c20 */ /* 0x000fe20008410000 */
[----:B------:R-:W-:Y:S01]  /*3c70*/  FADD.FTZ R182, R145, -R182 ;  /* 0x800000b691b67221 */ /* 0x000fe20000010000 */
[----:B------:R-:W-:Y:S01]  /*3c80*/  FADD.FTZ R142, R142, -R147 ;  /* 0x800000938e8e7221 */ /* 0x000fe20000010000 */
[----:B------:R-:W-:Y:S01]  /*3c90*/  F2F.F16.F32 R152, R152 ;  /* 0x0000009800987304 */ /* 0x000fe20000200800 */
[----:B0-----:R-:W-:Y:S01]  /*3ca0*/  FMUL.FTZ R102, R99, R146 ;  /* 0x0000009263667220 */ /* 0x001fe20000410000 */
[----:B------:R-:W-:Y:S01]  /*3cb0*/  FSEL R103, R100, RZ, P5 ;  /* 0x000000ff64677208 */ /* 0x000fe20002800000 */
[----:B------:R-:W-:Y:S01]  /*3cc0*/  FMUL.FTZ R100, R153, R200 ;  /* 0x000000c899647220 */ /* 0x000fe20000410000 */
[C---:B------:R-:W-:Y:S01]  /*3cd0*/  ISETP.GE.U32.AND P5, PT, R101.reuse, 0x1000000, PT ;  /* 0x010000006500780c */ /* 0x040fe20003fa6070 */
[----:B------:R-:W-:Y:S01]  /*3ce0*/  FMUL.FTZ R102, R102, UR14 ;  /* 0x0000000e66667c20 */ /* 0x000fe20008410000 */
[----:B------:R-:W-:Y:S01]  /*3cf0*/  LOP3.LUT P4, RZ, R101, 0xff00, RZ, 0xc0, !PT ;  /* 0x0000ff0065ff7812 */ /* 0x000fe2000788c0ff */
[----:B------:R-:W-:Y:S01]  /*3d00*/  FMUL.FTZ R107, R100, R146 ;  /* 0x00000092646b7220 */ /* 0x000fe20000410000 */
[----:B------:R0:W-:Y:S01]  /*3d10*/  F2F.F16.F32 R143, R103 ;  /* 0x00000067008f7304 */ /* 0x0001e20000200800 */
[----:B------:R-:W-:Y:S01]  /*3d20*/  FADD.FTZ R166, R139, -R166 ;  /* 0x800000a68ba67221 */ /* 0x000fe20000010000 */
[----:B------:R-:W-:Y:S01]  /*3d30*/  FSEL R106, R102, RZ, P0 ;  /* 0x000000ff666a7208 */ /* 0x000fe20000000000 */
[----:B------:R-:W-:Y:S01]  /*3d40*/  FMUL.FTZ R102, R153, R204 ;  /* 0x000000cc99667220 */ /* 0x000fe20000410000 */
[----:B------:R-:W-:Y:S01]  /*3d50*/  FMUL.FTZ R107, R107, UR14 ;  /* 0x0000000e6b6b7c20 */ /* 0x000fe20008410000 */
[----:B------:R-:W-:Y:S01]  /*3d60*/  LOP3.LUT P0, RZ, R140, 0xff00, RZ, 0xc0, !PT ;  /* 0x0000ff008cff7812 */ /* 0x000fe2000780c0ff */
[----:B------:R-:W-:Y:S01]  /*3d70*/  FADD.FTZ R208, R105, -R208 ;  /* 0x800000d069d07221 */ /* 0x000fe20000010000 */
[----:B------:R-:W-:Y:S01]  /*3d80*/  FMUL.FTZ R144, R102, R146 ;  /* 0x0000009266907220 */ /* 0x000fe20000410000 */
[----:B------:R1:W4:Y:S01]  /*3d90*/  F2F.F16.F32 R148, R106 ;  /* 0x0000006a00947304 */ /* 0x0003220000200800 */
[----:B0-----:R-:W-:Y:S01]  /*3da0*/  FMUL.FTZ R103, R153, R162 ;  /* 0x000000a299677220 */ /* 0x001fe20000410000 */
[----:B------:R-:W-:Y:S01]  /*3db0*/  FSEL R161, R107, RZ, P3 ;  /* 0x000000ff6ba17208 */ /* 0x000fe20001800000 */
[----:B------:R-:W-:Y:S01]  /*3dc0*/  FMUL.FTZ R144, R144, UR14 ;  /* 0x0000000e90907c20 */ /* 0x000fe20008410000 */
[----:B------:R-:W-:Y:S01]  /*3dd0*/  LOP3.LUT P3, RZ, R140, 0xff0000, RZ, 0xc0, !PT ;  /* 0x00ff00008cff7812 */ /* 0x000fe2000786c0ff */
[C---:B------:R-:W-:Y:S01]  /*3de0*/  FMUL.FTZ R107, R153.reuse, R182 ;  /* 0x000000b6996b7220 */ /* 0x040fe20000410000 */
[----:B------:R-:W-:Y:S01]  /*3df0*/  FMUL.FTZ R105, R153, R166 ;  /* 0x000000a699697220 */ /* 0x000fe20000410000 */
[----:B--2---:R-:W-:Y:S01]  /*3e00*/  PRMT R147, R151, 0x5410, R154 ;  /* 0x0000541097937816 */ /* 0x004fe2000000009a */
[----:B------:R-:W0:Y:S01]  /*3e10*/  F2F.F16.F32 R199, R199 ;  /* 0x000000c700c77304 */ /* 0x000e220000200800 */
[-C--:B-1----:R-:W-:Y:S01]  /*3e20*/  FMUL.FTZ R106, R103, R146.reuse ;  /* 0x00000092676a7220 */ /* 0x082fe20000410000 */
[----:B------:R-:W-:Y:S01]  /*3e30*/  FSEL R144, R144, RZ, P3 ;  /* 0x000000ff90907208 */ /* 0x000fe20001800000 */
[----:B------:R-:W-:Y:S01]  /*3e40*/  FMUL.FTZ R141, R107, R146 ;  /* 0x000000926b8d7220 */ /* 0x000fe20000410000 */
[----:B------:R-:W-:Y:S01]  /*3e50*/  ISETP.GE.U32.AND P3, PT, R140, 0x1000000, PT ;  /* 0x010000008c00780c */ /* 0x000fe20003f66070 */
[----:B------:R-:W-:Y:S01]  /*3e60*/  FMUL.FTZ R106, R106, UR14 ;  /* 0x0000000e6a6a7c20 */ /* 0x000fe20008410000 */
[----:B---3--:R-:W-:Y:S01]  /*3e70*/  PRMT R185, R138, 0x5410, R185 ;  /* 0x000054108ab97816 */ /* 0x008fe200000000b9 */
[----:B------:R-:W-:Y:S01]  /*3e80*/  FMUL.FTZ R145, R141, UR14 ;  /* 0x0000000e8d917c20 */ /* 0x000fe20008410000 */
[----:B------:R1:W-:Y:S01]  /*3e90*/  F2F.F16.F32 R162, R144 ;  /* 0x0000009000a27304 */ /* 0x0003e20000200800 */
[----:B----4-:R-:W-:-:S02]  /*3ea0*/  PRMT R163, R143, 0x5410, R148 ;  /* 0x000054108fa37816 */ /* 0x010fc40000000094 */
[----:B------:R-:W-:Y:S01]  /*3eb0*/  FSEL R140, R106, RZ, P3 ;  /* 0x000000ff6a8c7208 */ /* 0x000fe20001800000 */
[----:B------:R-:W-:Y:S01]  /*3ec0*/  FMUL.FTZ R106, R153, R142 ;  /* 0x0000008e996a7220 */ /* 0x000fe20000410000 */
[----:B------:R-:W-:Y:S02]  /*3ed0*/  LOP3.LUT P3, RZ, R101, 0xff, RZ, 0xc0, !PT ;  /* 0x000000ff65ff7812 */ /* 0x000fe4000786c0ff */
[----:B0-----:R-:W-:Y:S01]  /*3ee0*/  PRMT R199, R152, 0x5410, R199 ;  /* 0x0000541098c77816 */ /* 0x001fe200000000c7 */
[----:B------:R-:W-:Y:S01]  /*3ef0*/  FMUL.FTZ R142, R106, R146 ;  /* 0x000000926a8e7220 */ /* 0x000fe20000410000 */
[----:B-1----:R-:W-:Y:S01]  /*3f00*/  FSEL R144, R145, RZ, P5 ;  /* 0x000000ff91907208 */ /* 0x002fe20002800000 */
[----:B------:R-:W-:Y:S01]  /*3f10*/  F2F.F16.F32 R150, R150 ;  /* 0x0000009600967304 */ /* 0x000fe20000200800 */
        /* <DEDUP_REMOVED lines=10> */
[----:B------:R-:W1:Y:S01]  /*3fc0*/  F2F.F16.F32 R158, R158 ;  /* 0x0000009e009e7304 */ /* 0x000e620000200800 */
[----:B------:R-:W-:Y:S01]  /*3fd0*/  FMUL.FTZ R146, R104, R146 ;  /* 0x0000009268927220 */ /* 0x000fe20000410000 */
[----:B------:R-:W-:-:S02]  /*3fe0*/  FMUL.FTZ R142, R142, UR14 ;  /* 0x0000000e8e8e7c20 */ /* 0x000fc40008410000 */
[----:B------:R-:W2:Y:S01]  /*3ff0*/  LDC.64 R152, c[0x0][0x468] ;  /* 0x00011a00ff987b82 */ /* 0x000ea20000000a00 */
[----:B------:R-:W-:Y:S02]  /*4000*/  FMUL.FTZ R146, R146, UR14 ;  /* 0x0000000e92927c20 */ /* 0x000fe40008410000 */
[----:B------:R-:W-:Y:S01]  /*4010*/  FSEL R166, R142, RZ, P4 ;  /* 0x000000ff8ea67208 */ /* 0x000fe20002000000 */
[----:B------:R3:W4:Y:S01]  /*4020*/  F2F.F16.F32 R141, R140 ;  /* 0x0000008c008d7304 */ /* 0x0007220000200800 */
[----:B-1----:R-:W-:-:S07]  /*4030*/  IMAD.WIDE.U32 R142, R158, 0x10000, RZ ;  /* 0x000100009e8e7825 */ /* 0x002fce00078e00ff */
[----:B------:R-:W-:Y:S01]  /*4040*/  F2F.F16.F32 R189, R144 ;  /* 0x0000009000bd7304 */ /* 0x000fe20000200800 */
[----:B---3--:R-:W-:Y:S01]  /*4050*/  FSEL R140, R139, RZ, P0 ;  /* 0x000000ff8b8c7208 */ /* 0x008fe20000000000 */
[----:B------:R-:W-:Y:S01]  /*4060*/  IMAD.WIDE.U32 R138, R150, 0x10000, RZ ;  /* 0x00010000968a7825 */ /* 0x000fe200078e00ff */
[----:B----4-:R-:W-:-:S05]  /*4070*/  PRMT R165, R162, 0x5410, R141 ;  /* 0x00005410a2a57816 */ /* 0x010fca000000008d */
[----:B------:R-:W1:Y:S01]  /*4080*/  F2F.F16.F32 R160, R160 ;  /* 0x000000a000a07304 */ /* 0x000e620000200800 */
[----:B------:R-:W-:-:S07]  /*4090*/  LOP3.LUT R151, R199, R139, RZ, 0xfc, !PT ;  /* 0x0000008bc7977212 */ /* 0x000fce00078efcff */
[----:B------:R-:W3:Y:S01]  /*40a0*/  F2F.F16.F32 R195, R195 ;  /* 0x000000c300c37304 */ /* 0x000ee20000200800 */
[----:B-1----:R-:W-:-:S07]  /*40b0*/  PRMT R191, R160, 0x5410, R189 ;  /* 0x00005410a0bf7816 */ /* 0x002fce00000000bd */
[----:B------:R1:W4:Y:S01]  /*40c0*/  F2F.F16.F32 R144, R140 ;  /* 0x0000008c00907304 */ /* 0x0003220000200800 */
[----:B------:R-:W-:Y:S02]  /*40d0*/  FSEL R160, R146, RZ, P3 ;  /* 0x000000ff92a07208 */ /* 0x000fe40001800000 */
[----:B---3--:R-:W-:-:S05]  /*40e0*/  LOP3.LUT R150, R138, R195, RZ, 0xfc, !PT ;  /* 0x000000c38a967212 */ /* 0x008fca00078efcff */
[----:B------:R-:W3:Y:S01]  /*40f0*/  F2F.F16.F32 R197, R197 ;  /* 0x000000c500c57304 */ /* 0x000ee20000200800 */
[----:B-1----:R-:W-:Y:S01]  /*4100*/  IMAD.WIDE.U32 R140, R149, 0x10000, RZ ;  /* 0x00010000958c7825 */ /* 0x002fe200078e00ff */
[----:B------:R-:W-:-:S03]  /*4110*/  LOP3.LUT R149, R145, R143, RZ, 0xfc, !PT ;  /* 0x0000008f91957212 */ /* 0x000fc600078efcff */
[----:B------:R-:W-:Y:S01]  /*4120*/  IMAD.WIDE.U32 R138, R164, 0x10000, RZ ;  /* 0x00010000a48a7825 */ /* 0x000fe200078e00ff */
[----:B------:R-:W-:Y:S02]  /*4130*/  LOP3.LUT R141, R185, R141, RZ, 0xfc, !PT ;  /* 0x0000008db98d7212 */ /* 0x000fe400078efcff */
[----:B------:R-:W1:Y:S01]  /*4140*/  F2F.F16.F32 R156, R156 ;  /* 0x0000009c009c7304 */ /* 0x000e620000200800 */
[----:B----4-:R-:W-:Y:S01]  /*4150*/  IMAD.WIDE.U32 R144, R144, 0x10000, RZ ;  /* 0x0001000090907825 */ /* 0x010fe200078e00ff */
[----:B------:R-:W-:Y:S02]  /*4160*/  LOP3.LUT R139, R147, R139, RZ, 0xfc, !PT ;  /* 0x0000008b938b7212 */ /* 0x000fe400078efcff */
[----:B------:R-:W-:Y:S01]  /*4170*/  LOP3.LUT R138, R138, R157, RZ, 0xfc, !PT ;  /* 0x0000009d8a8a7212 */ /* 0x000fe200078efcff */
[----:B0-----:R-:W-:Y:S01]  /*4180*/  IMAD.WIDE.U32 R184, R181, 0x10, R154 ;  /* 0x00000010b5b87825 */ /* 0x001fe200078e009a */
[----:B------:R-:W-:Y:S02]  /*4190*/  LOP3.LUT R145, R165, R145, RZ, 0xfc, !PT ;  /* 0x00000091a5917212 */ /* 0x000fe400078efcff */
[----:B------:R-:W0:Y:S01]  /*41a0*/  F2F.F16.F32 R166, R166 ;  /* 0x000000a600a67304 */ /* 0x000e220000200800 */
[----:B---3--:R-:W-:Y:S01]  /*41b0*/  LOP3.LUT R148, R142, R197, RZ, 0xfc, !PT ;  /* 0x000000c58e947212 */ /* 0x008fe200078efcff */
[----:B--2---:R-:W-:Y:S01]  /*41c0*/  IMAD.WIDE.U32 R180, R181, 0x8, R152 ;  /* 0x00000008b5b47825 */ /* 0x004fe200078e0098 */
[----:B------:R2:W-:Y:S01]  /*41d0*/  STG.E.128 desc[UR4][R184.64], R80 ;  /* 0x00000050b8007986 */ /* 0x0005e2000c101d04 */
[----:B------:R-:W-:-:S02]  /*41e0*/  LOP3.LUT R140, R140, R187, RZ, 0xfc, !PT ;  /* 0x000000bb8c8c7212 */ /* 0x000fc400078efcff */
[--C-:B------:R-:W-:Y:S01]  /*41f0*/  IMAD.WIDE.U32 R164, R167, 0x10, R154.reuse ;  /* 0x00000010a7a47825 */ /* 0x100fe200078e009a */
[----:B------:R3:W-:Y:S01]  /*4200*/  STG.E.64 desc[UR4][R180.64], R150 ;  /* 0x00000096b4007986 */ /* 0x0007e2000c101b04 */
[----:B------:R-:W4:Y:S02]  /*4210*/  F2F.F16.F32 R161, R161 ;  /* 0x000000a100a17304 */ /* 0x000f240000200800 */
[----:B-1----:R-:W-:Y:S01]  /*4220*/  IMAD.WIDE.U32 R142, R156, 0x10000, RZ ;  /* 0x000100009c8e7825 */ /* 0x002fe200078e00ff */
[----:B------:R3:W-:Y:S03]  /*4230*/  STG.E.128 desc[UR4][R164.64], R84 ;  /* 0x00000054a4007986 */ /* 0x0007e6000c101d04 */
[----:B------:R-:W-:Y:S01]  /*4240*/  IMAD.WIDE.U32 R156, R177, 0x10, R154 ;  /* 0x00000010b19c7825 */ /* 0x000fe200078e009a */
[----:B------:R-:W-:Y:S01]  /*4250*/  LOP3.LUT R143, R163, R143, RZ, 0xfc, !PT ;  /* 0x0000008fa38f7212 */ /* 0x000fe200078efcff */
[----:B------:R-:W1:Y:S01]  /*4260*/  F2F.F16.F32 R189, R160 ;  /* 0x000000a000bd7304 */ /* 0x000e620000200800 */
        /* <DEDUP_REMOVED lines=27> */
.L_x_9255:
        /* <DEDUP_REMOVED lines=55> */
[----:B------:R0:W-:Y:S01]  /*4790*/  F2F.F16.F32 R90, R87 ;  /* 0x00000057005a7304 */ /* 0x0001e20000200800 */
        /* <DEDUP_REMOVED lines=65> */
[----:B------:R-:W-:Y:S01]  /*4bb0*/  F2F.F16.F32 R96, R94 ;  /* 0x0000005e00607304 */ /* 0x000fe20000200800 */
[----:B------:R-:W-:Y:S01]  /*4bc0*/  LOP3.LUT P5, RZ, R104, 0xff0000, RZ, 0xc0, !PT ;  /* 0x00ff000068ff7812 */ /* 0x000fe200078ac0ff */
[-C--:B------:R-:W-:Y:S01]  /*4bd0*/  FMUL.FTZ R93, R93, R146.reuse ;  /* 0x000000925d5d7220 */ /* 0x080fe20000410000 */
[----:B------:R-:W-:Y:S01]  /*4be0*/  FSEL R97, R97, RZ, P3 ;  /* 0x000000ff61617208 */ /* 0x000fe20001800000 */
[----:B------:R-:W-:Y:S01]  /*4bf0*/  FFMA.FTZ R149, R153, R149, R70 ;  /* 0x0000009599957223 */ /* 0x000fe20000010046 */
[----:B------:R-:W-:Y:S01]  /*4c00*/  FADD.FTZ R200, R161, -R200 ;  /* 0x800000c8a1c87221 */ /* 0x000fe20000010000 */
[----:B------:R-:W-:Y:S01]  /*4c10*/  FSEL R89, R89, RZ, P5 ;  /* 0x000000ff59597208 */ /* 0x000fe20002800000 */
[----:B------:R-:W-:Y:S01]  /*4c20*/  FMUL.FTZ R93, R93, UR14 ;  /* 0x0000000e5d5d7c20 */ /* 0x000fe20008410000 */
[----:B------:R0:W-:Y:S01]  /*4c30*/  F2F.F16.F32 R94, R95 ;  /* 0x0000005f005e7304 */ /* 0x0001e20000200800 */
[----:B------:R-:W-:Y:S01]  /*4c40*/  LOP3.LUT P5, RZ, R106, 0xff0000, RZ, 0xc0, !PT ;  /* 0x00ff00006aff7812 */ /* 0x000fe200078ac0ff */
[----:B------:R-:W-:Y:S01]  /*4c50*/  FMUL.FTZ R149, R149, R146 ;  /* 0x0000009295957220 */ /* 0x000fe20000410000 */
[-CC-:B------:R-:W-:Y:S01]  /*4c60*/  FFMA.FTZ R143, R143, R193.reuse, R182.reuse ;  /* 0x000000c18f8f7223 */ /* 0x180fe200000100b6 */
[-CC-:B------:R-:W-:Y:S01]  /*4c70*/  FFMA.FTZ R151, R212, R193.reuse, R182.reuse ;  /* 0x000000c1d4977223 */ /* 0x180fe200000100b6 */
[----:B------:R-:W-:Y:S01]  /*4c80*/  FSEL R93, R93, RZ, P5 ;  /* 0x000000ff5d5d7208 */ /* 0x000fe20002800000 */
[----:B------:R-:W-:Y:S01]  /*4c90*/  FMUL.FTZ R149, R149, UR14 ;  /* 0x0000000e95957c20 */ /* 0x000fe20008410000 */
[C---:B------:R-:W-:Y:S01]  /*4ca0*/  LOP3.LUT P0, RZ, R138.reuse, 0xff0000, RZ, 0xc0, !PT ;  /* 0x00ff00008aff7812 */ /* 0x040fe2000780c0ff */
[----:B------:R1:W-:Y:S01]  /*4cb0*/  F2F.F16.F32 R99, R97 ;  /* 0x0000006100637304 */ /* 0x0003e20000200800 */
        /* <DEDUP_REMOVED lines=18> */
[----:B------:R0:W-:Y:S01]  /*4de0*/  F2F.F16.F32 R98, R95 ;  /* 0x0000005f00627304 */ /* 0x0001e20000200800 */
[----:B------:R-:W-:Y:S01]  /*4df0*/  FFMA.FTZ R143, R153, R204, R74 ;  /* 0x000000cc998f7223 */ /* 0x000fe2000001004a */
[-CC-:B------:R-:W-:Y:S01]  /*4e00*/  FFMA.FTZ R102, R103, R193.reuse, R182.reuse ;  /* 0x000000c167667223 */ /* 0x180fe200000100b6 */
[----:B------:R-:W-:Y:S01]  /*4e10*/  FSEL R97, R97, RZ, P0 ;  /* 0x000000ff61617208 */ /* 0x000fe20000000000 */
[----:B------:R-:W-:Y:S01]  /*4e20*/  FMUL.FTZ R151, R151, UR14 ;  /* 0x0000000e97977c20 */ /* 0x000fe20008410000 */
[----:B------:R-:W-:Y:S01]  /*4e30*/  ISETP.GE.U32.AND P3, PT, R140, 0x1000000, PT ;  /* 0x010000008c00780c */ /* 0x000fe20003f66070 */
[-C--:B------:R-:W-:Y:S01]  /*4e40*/  FFMA.FTZ R107, R107, R193.reuse, R182 ;  /* 0x000000c16b6b7223 */ /* 0x080fe200000100b6 */
[----:B------:R-:W-:Y:S01]  /*4e50*/  FMUL.FTZ R143, R143, R146 ;  /* 0x000000928f8f7220 */ /* 0x000fe20000410000 */
[----:B------:R1:W-:Y:S01]  /*4e60*/  F2F.F16.F32 R103, R97 ;  /* 0x0000006100677304 */ /* 0x0003e20000200800 */
        /* <DEDUP_REMOVED lines=13> */
[----:B------:R-:W-:Y:S01]  /*4f40*/  F2F.F16.F32 R89, R89 ;  /* 0x0000005900597304 */ /* 0x000fe20000200800 */
[----:B------:R-:W-:Y:S01]  /*4f50*/  FSEL R102, R95, RZ, P3 ;  /* 0x000000ff5f667208 */ /* 0x000fe20001800000 */
[----:B------:R-:W-:Y:S01]  /*4f60*/  FFMA.FTZ R107, R153, R148, R69 ;  /* 0x00000094996b7223 */ /* 0x000fe20000010045 */
[----:B------:R-:W-:Y:S01]  /*4f70*/  FMUL.FTZ R97, R97, UR14 ;  /* 0x0000000e61617c20 */ /* 0x000fe20008410000 */
[----:B------:R-:W-:Y:S01]  /*4f80*/  ISETP.GE.U32.AND P3, PT, R101, 0x1000000, PT ;  /* 0x010000006500780c */ /* 0x000fe20003f66070 */
[----:B------:R-:W-:Y:S01]  /*4f90*/  FADD.FTZ R208, R105, -R208 ;  /* 0x800000d069d07221 */ /* 0x000fe20000010000 */
[----:B------:R-:W-:Y:S01]  /*4fa0*/  FSEL R143, R143, RZ, P0 ;  /* 0x000000ff8f8f7208 */ /* 0x000fe20000000000 */
[----:B------:R-:W-:Y:S01]  /*4fb0*/  FADD.FTZ R182, R139, -R182 ;  /* 0x800000b68bb67221 */ /* 0x000fe20000010000 */
[----:B------:R-:W0:Y:S01]  /*4fc0*/  F2F.F16.F32 R92, R92 ;  /* 0x0000005c005c7304 */ /* 0x000e220000200800 */
[----:B------:R-:W-:Y:S01]  /*4fd0*/  FFMA.FTZ R95, R153, R104, R73 ;  /* 0x00000068995f7223 */ /* 0x000fe20000010049 */
[----:B------:R-:W-:Y:S01]  /*4fe0*/  FMUL.FTZ R107, R107, R146 ;  /* 0x000000926b6b7220 */ /* 0x000fe20000410000 */
[----:B------:R-:W-:Y:S01]  /*4ff0*/  FSEL R104, R97, RZ, P3 ;  /* 0x000000ff61687208 */ /* 0x000fe20001800000 */
[C---:B------:R-:W-:Y:S01]  /*5000*/  FFMA.FTZ R97, R153.reuse, R208, R76 ;  /* 0x000000d099617223 */ /* 0x040fe2000001004c */
[----:B------:R-:W-:Y:S01]  /*5010*/  FFMA.FTZ R153, R153, R182, R77 ;  /* 0x000000b699997223 */ /* 0x000fe2000001004d */
[----:B------:R-:W-:Y:S01]  /*5020*/  FMUL.FTZ R107, R107, UR14 ;  /* 0x0000000e6b6b7c20 */ /* 0x000fe20008410000 */
[-C--:B------:R-:W-:Y:S01]  /*5030*/  FMUL.FTZ R95, R95, R146.reuse ;  /* 0x000000925f5f7220 */ /* 0x080fe20000410000 */
[----:B------:R-:W1:Y:S01]  /*5040*/  F2F.F16.F32 R93, R93 ;  /* 0x0000005d005d7304 */ /* 0x000e620000200800 */
[----:B------:R-:W-:Y:S01]  /*5050*/  LOP3.LUT P4, RZ, R138, 0xff00, RZ, 0xc0, !PT ;  /* 0x0000ff008aff7812 */ /* 0x000fe2000788c0ff */
[-C--:B------:R-:W-:Y:S01]  /*5060*/  FMUL.FTZ R153, R153, R146.reuse ;  /* 0x0000009299997220 */ /* 0x080fe20000410000 */
[----:B------:R-:W-:Y:S01]  /*5070*/  FMUL.FTZ R95, R95, UR14 ;  /* 0x0000000e5f5f7c20 */ /* 0x000fe20008410000 */
[----:B------:R-:W-:Y:S01]  /*5080*/  LOP3.LUT P0, RZ, R140, 0xff00, RZ, 0xc0, !PT ;  /* 0x0000ff008cff7812 */ /* 0x000fe2000780c0ff */
[----:B------:R-:W-:Y:S01]  /*5090*/  FMUL.FTZ R146, R97, R146 ;  /* 0x0000009261927220 */ /* 0x000fe20000410000 */
[----:B------:R-:W-:Y:S01]  /*50a0*/  FSEL R107, R107, RZ, P4 ;  /* 0x000000ff6b6b7208 */ /* 0x000fe20002000000 */
[----:B------:R-:W-:Y:S01]  /*50b0*/  FMUL.FTZ R153, R153, UR14 ;  /* 0x0000000e99997c20 */ /* 0x000fe20008410000 */
[----:B------:R-:W2:Y:S01]  /*50c0*/  F2F.F16.F32 R80, R80 ;  /* 0x0000005000507304 */ /* 0x000ea20000200800 */
[C---:B------:R-:W-:Y:S01]  /*50d0*/  LOP3.LUT P3, RZ, R101.reuse, 0xff, RZ, 0xc0, !PT ;  /* 0x000000ff65ff7812 */ /* 0x040fe2000786c0ff */
[----:B------:R-:W-:Y:S01]  /*50e0*/  FMUL.FTZ R146, R146, UR14 ;  /* 0x0000000e92927c20 */ /* 0x000fe20008410000 */
[----:B------:R-:W-:-:S02]  /*50f0*/  LOP3.LUT P4, RZ, R101, 0xff00, RZ, 0xc0, !PT ;  /* 0x0000ff0065ff7812 */ /* 0x000fc4000788c0ff */
[----:B0-----:R-:W-:Y:S02]  /*5100*/  PRMT R101, R89, 0x5410, R92 ;  /* 0x0000541059657816 */ /* 0x001fe4000000005c */
[----:B-1----:R-:W-:Y:S01]  /*5110*/  PRMT R89, R93, 0x5410, R94 ;  /* 0x000054105d597816 */ /* 0x002fe2000000005e */
[----:B------:R-:W-:Y:S01]  /*5120*/  F2F.F16.F32 R81, R81 ;  /* 0x0000005100517304 */ /* 0x000fe20000200800 */
[----:B------:R-:W-:Y:S02]  /*5130*/  FSEL R95, R95, RZ, P0 ;  /* 0x000000ff5f5f7208 */ /* 0x000fe40000000000 */
[----:B------:R-:W-:Y:S02]  /*5140*/  FSEL R153, R153, RZ, P4 ;  /* 0x000000ff99997208 */ /* 0x000fe40002000000 */
[----:B------:R-:W-:Y:S01]  /*5150*/  FSEL R146, R146, RZ, P3 ;  /* 0x000000ff92927208 */ /* 0x000fe20001800000 */
[----:B--2---:R-:W-:Y:S02]  /*5160*/  IMAD.WIDE.U32 R92, R80, 0x10000, RZ ;  /* 0x00010000505c7825 */ /* 0x004fe400078e00ff */
[----:B------:R-:W0:Y:S08]  /*5170*/  F2F.F16.F32 R86, R86 ;  /* 0x0000005600567304 */ /* 0x000e300000200800 */
[----:B------:R-:W-:Y:S01]  /*5180*/  F2F.F16.F32 R143, R143 ;  /* 0x0000008f008f7304 */ /* 0x000fe20000200800 */
[----:B0-----:R-:W-:-:S07]  /*5190*/  PRMT R141, R81, 0x5410, R86 ;  /* 0x00005410518d7816 */ /* 0x001fce0000000056 */
[----:B------:R-:W0:Y:S01]  /*51a0*/  F2F.F16.F32 R100, R151 ;  /* 0x0000009700647304 */ /* 0x000e220000200800 */
[----:B------:R-:W1:Y:S07]  /*51b0*/  LDC.64 R80, c[0x0][0x468] ;  /* 0x00011a00ff507b82 */ /* 0x000e6e0000000a00 */
[----:B------:R-:W-:Y:S01]  /*51c0*/  F2F.F16.F32 R102, R102 ;  /* 0x0000006600667304 */ /* 0x000fe20000200800 */
[----:B0-----:R-:W-:-:S07]  /*51d0*/  PRMT R143, R143, 0x5410, R100 ;  /* 0x000054108f8f7816 */ /* 0x001fce0000000064 */
[----:B------:R-:W0:Y:S08]  /*51e0*/  F2F.F16.F32 R105, R104 ;  /* 0x0000006800697304 */ /* 0x000e300000200800 */
[----:B------:R-:W-:Y:S01]  /*51f0*/  F2F.F16.F32 R83, R83 ;  /* 0x0000005300537304 */ /* 0x000fe20000200800 */
[----:B0-----:R-:W-:-:S07]  /*5200*/  PRMT R139, R102, 0x5410, R105 ;  /* 0x00005410668b7816 */ /* 0x001fce0000000069 */
        /* <DEDUP_REMOVED lines=8> */
[----:B------:R0:W3:Y:S08]  /*5290*/  F2F.F16.F32 R97, R95 ;  /* 0x0000005f00617304 */ /* 0x0000f00000200800 */
[----:B------:R-:W4:Y:S01]  /*52a0*/  F2F.F16.F32 R107, R107 ;  /* 0x0000006b006b7304 */ /* 0x000f220000200800 */
[----:B0-----:R-:W-:Y:S01]  /*52b0*/  IMAD.WIDE.U32 R94, R83, 0x10000, RZ ;  /* 0x00010000535e7825 */ /* 0x001fe200078e00ff */
[----:B------:R-:W-:-:S03]  /*52c0*/  LOP3.LUT R83, R141, R93, RZ, 0xfc, !PT ;  /* 0x0000005d8d537212 */ /* 0x000fc600078efcff */
[----:B------:R-:W-:Y:S01]  /*52d0*/  IMAD.WIDE.U32 R92, R96, 0x10000, RZ ;  /* 0x00010000605c7825 */ /* 0x000fe200078e00ff */
[----:B------:R-:W-:Y:S02]  /*52e0*/  LOP3.LUT R85, R85, R95, RZ, 0xfc, !PT ;  /* 0x0000005f55557212 */ /* 0x000fe400078efcff */
[----:B------:R-:W0:Y:S01]  /*52f0*/  F2F.F16.F32 R149, R149 ;  /* 0x0000009500957304 */ /* 0x000e220000200800 */
[----:B--2---:R-:W-:Y:S01]  /*5300*/  LOP3.LUT R84, R94, R84, RZ, 0xfc, !PT ;  /* 0x000000545e547212 */ /* 0x004fe200078efcff */
[----:B---3--:R-:W-:Y:S01]  /*5310*/  IMAD.WIDE.U32 R96, R97, 0x10000, RZ ;  /* 0x0001000061607825 */ /* 0x008fe200078e00ff */
[----:B------:R-:W-:-:S03]  /*5320*/  LOP3.LUT R89, R89, R93, RZ, 0xfc, !PT ;  /* 0x0000005d59597212 */ /* 0x000fc600078efcff */
[----:B----4-:R-:W-:Y:S02]  /*5330*/  IMAD.WIDE.U32 R94, R107, 0x10000, RZ ;  /* 0x000100006b5e7825 */ /* 0x010fe400078e00ff */
[----:B------:R-:W2:Y:S01]  /*5340*/  F2F.F16.F32 R100, R153 ;  /* 0x0000009900647304 */ /* 0x000ea20000200800 */
[----:B------:R-:W-:Y:S01]  /*5350*/  LOP3.LUT R93, R143, R97, RZ, 0xfc, !PT ;  /* 0x000000618f5d7212 */ /* 0x000fe200078efcff */
[----:B-1----:R-:W-:Y:S01]  /*5360*/  IMAD.WIDE.U32 R106, R177, 0x8, R80 ;  /* 0x00000008b16a7825 */ /* 0x002fe200078e0050 */
[----:B------:R-:W-:Y:S02]  /*5370*/  LOP3.LUT R90, R94, R99, RZ, 0xfc, !PT ;  /* 0x000000635e5a7212 */ /* 0x000fe400078efcff */
[----:B0-----:R-:W-:-:S03]  /*5380*/  PRMT R149, R149, 0x5410, R98 ;  /* 0x0000541095957816 */ /* 0x001fc60000000062 */
[----:B------:R-:W0:Y:S01]  /*5390*/  F2F.F16.F32 R88, R88 ;  /* 0x0000005800587304 */ /* 0x000e220000200800 */
[----:B------:R-:W-:-:S04]  /*53a0*/  IMAD.WIDE.U32 R98, R167, 0x8, R80 ;  /* 0x00000008a7627825 */ /* 0x000fc800078e0050 */
[----:B--2---:R-:W-:-:S03]  /*53b0*/  IMAD.WIDE.U32 R100, R100, 0x10000, RZ ;  /* 0x0001000064647825 */ /* 0x004fc600078e00ff */
[----:B------:R-:W1:Y:S01]  /*53c0*/  F2F.F16.F32 R91, R91 ;  /* 0x0000005b005b7304 */ /* 0x000e620000200800 */
[----:B0-----:R-:W-:-:S07]  /*53d0*/  LOP3.LUT R86, R86, R88, RZ, 0xfc, !PT ;  /* 0x0000005856567212 */ /* 0x001fce00078efcff */
[----:B------:R-:W0:Y:S01]  /*53e0*/  F2F.F16.F32 R105, R146 ;  /* 0x0000009200697304 */ /* 0x000e220000200800 */
        /* <DEDUP_REMOVED lines=18> */
.L_x_9258:
        /* <DEDUP_REMOVED lines=68> */
[----:B------:R0:W-:Y:S01]  /*5950*/  F2F.F16.F32 R104, R90 ;  /* 0x0000005a00687304 */ /* 0x0001e20000200800 */
        /* <DEDUP_REMOVED lines=25> */
[----:B------:R0:W-:Y:S01]  /*5af0*/  F2F.F16.F32 R151, R94 ;  /* 0x0000005e00977304 */ /* 0x0001e20000200800 */
[----:B------:R-:W-:Y:S01]  /*5b00*/  FADD.FTZ R162, R162, -R93 ;  /* 0x8000005da2a27221 */ /* 0x000fe20000010000 */
[----:B------:R-:W-:Y:S01]  /*5b10*/  LOP3.LUT P6, RZ, R106, 0xff00, RZ, 0xc0, !PT ;  /* 0x0000ff006aff7812 */ /* 0x000fe200078cc0ff */
[----:B------:R-:W-:Y:S01]  /*5b20*/  FMUL.FTZ R96, R96, UR14 ;  /* 0x0000000e60607c20 */ /* 0x000fe20008410000 */
[----:B------:R-:W-:Y:S01]  /*5b30*/  FSEL R95, R95, RZ, P4 ;  /* 0x000000ff5f5f7208 */ /* 0x000fe20002000000 */
[----:B------:R-:W-:Y:S01]  /*5b40*/  FFMA.FTZ R93, R153, R162, R65 ;  /* 0x000000a2995d7223 */ /* 0x000fe20000010041 */
[-CC-:B------:R-:W-:Y:S01]  /*5b50*/  FFMA.FTZ R192, R192, R193.reuse, R182.reuse ;  /* 0x000000c1c0c07223 */ /* 0x180fe200000100b6 */
[-C--:B------:R-:W-:Y:S01]  /*5b60*/  FFMA.FTZ R107, R107, R193.reuse, R182 ;  /* 0x000000c16b6b7223 */ /* 0x080fe200000100b6 */
[----:B------:R1:W-:Y:S01]  /*5b70*/  F2F.F16.F32 R162, R95 ;  /* 0x0000005f00a27304 */ /* 0x0003e20000200800 */
[----:B------:R-:W-:Y:S01]  /*5b80*/  FMUL.FTZ R97, R93, R146 ;  /* 0x000000925d617220 */ /* 0x000fe20000410000 */
[----:B0-----:R-:W-:Y:S01]  /*5b90*/  FFMA.FTZ R94, R153, R188, R66 ;  /* 0x000000bc995e7223 */ /* 0x001fe20000010042 */
[----:B------:R-:W-:Y:S01]  /*5ba0*/  FSEL R96, R96, RZ, P5 ;  /* 0x000000ff60607208 */ /* 0x000fe20002800000 */
[----:B------:R-:W-:Y:S01]  /*5bb0*/  FADD.FTZ R192, R185, -R192 ;  /* 0x800000c0b9c07221 */ /* 0x000fe20000010000 */
[----:B------:R-:W-:Y:S01]  /*5bc0*/  FMUL.FTZ R97, R97, UR14 ;  /* 0x0000000e61617c20 */ /* 0x000fe20008410000 */
[----:B------:R-:W-:Y:S01]  /*5bd0*/  FMUL.FTZ R98, R94, R146 ;  /* 0x000000925e627220 */ /* 0x000fe20000410000 */
[----:B------:R-:W-:Y:S01]  /*5be0*/  FADD.FTZ R148, R148, -R107 ;  /* 0x8000006b94947221 */ /* 0x000fe20000010000 */
[----:B------:R0:W-:Y:S01]  /*5bf0*/  F2F.F16.F32 R187, R96 ;  /* 0x0000006000bb7304 */ /* 0x0001e20000200800 */
[----:B-1----:R-:W-:Y:S01]  /*5c00*/  FFMA.FTZ R95, R153, R160, R67 ;  /* 0x000000a0995f7223 */ /* 0x002fe20000010043 */
[----:B------:R-:W-:Y:S01]  /*5c10*/  FSEL R97, R97, RZ, P6 ;  /* 0x000000ff61617208 */ /* 0x000fe20003000000 */
[----:B------:R-:W-:Y:S01]  /*5c20*/  FMUL.FTZ R98, R98, UR14 ;  /* 0x0000000e62627c20 */ /* 0x000fe20008410000 */
[-CC-:B------:R-:W-:Y:S01]  /*5c30*/  FFMA.FTZ R99, R99, R193.reuse, R182.reuse ;  /* 0x000000c163637223 */ /* 0x180fe200000100b6 */
[----:B------:R-:W-:Y:S01]  /*5c40*/  FMUL.FTZ R100, R95, R146 ;  /* 0x000000925f647220 */ /* 0x000fe20000410000 */
[----:B------:R-:W-:Y:S01]  /*5c50*/  LOP3.LUT P0, RZ, R106, 0xff0000, RZ, 0xc0, !PT ;  /* 0x00ff00006aff7812 */ /* 0x000fe2000780c0ff */
[-C--:B------:R-:W-:Y:S01]  /*5c60*/  FFMA.FTZ R196, R196, R193.reuse, R182 ;  /* 0x000000c1c4c47223 */ /* 0x080fe200000100b6 */
[----:B------:R1:W-:Y:S01]  /*5c70*/  F2F.F16.F32 R149, R97 ;  /* 0x0000006100957304 */ /* 0x0003e20000200800 */
        /* <DEDUP_REMOVED lines=15> */
[----:B------:R0:W-:Y:S01]  /*5d70*/  F2F.F16.F32 R138, R98 ;  /* 0x00000062008a7304 */ /* 0x0001e20000200800 */
[----:B------:R-:W-:Y:S01]  /*5d80*/  FSEL R100, R100, RZ, P3 ;  /* 0x000000ff64647208 */ /* 0x000fe20001800000 */
[----:B------:R-:W-:Y:S01]  /*5d90*/  FMUL.FTZ R99, R99, UR14 ;  /* 0x0000000e63637c20 */ /* 0x000fe20008410000 */
[----:B------:R-:W-:Y:S01]  /*5da0*/  FSEL R102, R102, RZ, P4 ;  /* 0x000000ff66667208 */ /* 0x000fe20002000000 */
[----:B------:R-:W-:Y:S01]  /*5db0*/  FADD.FTZ R200, R161, -R200 ;  /* 0x800000c8a1c87221 */ /* 0x000fe20000010000 */
[-CC-:B------:R-:W-:Y:S01]  /*5dc0*/  FFMA.FTZ R204, R204, R193.reuse, R182.reuse ;  /* 0x000000c1cccc7223 */ /* 0x180fe200000100b6 */
[-C--:B------:R-:W-:Y:S01]  /*5dd0*/  FFMA.FTZ R160, R103, R193.reuse, R182 ;  /* 0x000000c167a07223 */ /* 0x080fe200000100b6 */
[----:B------:R-:W-:Y:S01]  /*5de0*/  FSEL R156, R99, RZ, P6 ;  /* 0x000000ff639c7208 */ /* 0x000fe20003000000 */
[----:B------:R1:W2:Y:S01]  /*5df0*/  F2F.F16.F32 R185, R100 ;  /* 0x0000006400b97304 */ /* 0x0002a20000200800 */
[C---:B0-----:R-:W-:Y:S01]  /*5e00*/  FFMA.FTZ R98, R153.reuse, R196, R70 ;  /* 0x000000c499627223 */ /* 0x041fe20000010046 */
[----:B------:R-:W-:Y:S01]  /*5e10*/  FFMA.FTZ R99, R153, R106, R71 ;  /* 0x0000006a99637223 */ /* 0x000fe20000010047 */
[----:B------:R-:W-:Y:S01]  /*5e20*/  FADD.FTZ R204, R165, -R204 ;  /* 0x800000cca5cc7221 */ /* 0x000fe20000010000 */
[-CC-:B------:R-:W-:Y:S01]  /*5e30*/  FFMA.FTZ R161, R143, R193.reuse, R182.reuse ;  /* 0x000000c18fa17223 */ /* 0x180fe200000100b6 */
[----:B------:R-:W-:Y:S01]  /*5e40*/  LOP3.LUT P3, RZ, R140, 0xff, RZ, 0xc0, !PT ;  /* 0x000000ff8cff7812 */ /* 0x000fe2000786c0ff */
[-CC-:B------:R-:W-:Y:S01]  /*5e50*/  FFMA.FTZ R166, R147, R193.reuse, R182.reuse ;  /* 0x000000c193a67223 */ /* 0x180fe200000100b6 */
[-CC-:B------:R-:W-:Y:S01]  /*5e60*/  FFMA.FTZ R208, R208, R193.reuse, R182.reuse ;  /* 0x000000c1d0d07223 */ /* 0x180fe200000100b6 */
[----:B------:R0:W-:Y:S01]  /*5e70*/  F2F.F16.F32 R159, R102 ;  /* 0x00000066009f7304 */ /* 0x0001e20000200800 */
        /* <DEDUP_REMOVED lines=13> */
[----:B------:R0:W-:Y:S01]  /*5f50*/  F2F.F16.F32 R143, R103 ;  /* 0x00000067008f7304 */ /* 0x0001e20000200800 */
[----:B------:R-:W-:Y:S01]  /*5f60*/  FMUL.FTZ R107, R100, R146 ;  /* 0x00000092646b7220 */ /* 0x000fe20000410000 */
[----:B------:R-:W-:Y:S01]  /*5f70*/  FADD.FTZ R166, R139, -R166 ;  /* 0x800000a68ba67221 */ /* 0x000fe20000010000 */
[----:B------:R-:W-:Y:S01]  /*5f80*/  FADD.FTZ R208, R105, -R208 ;  /* 0x800000d069d07221 */ /* 0x000fe20000010000 */
[----:B------:R-:W-:Y:S01]  /*5f90*/  FSEL R106, R102, RZ, P0 ;  /* 0x000000ff666a7208 */ /* 0x000fe20000000000 */
[----:B------:R-:W-:Y:S01]  /*5fa0*/  FFMA.FTZ R102, R153, R204, R74 ;  /* 0x000000cc99667223 */ /* 0x000fe2000001004a */
[----:B------:R-:W-:Y:S01]  /*5fb0*/  FMUL.FTZ R107, R107, UR14 ;  /* 0x0000000e6b6b7c20 */ /* 0x000fe20008410000 */
[----:B------:R-:W-:Y:S01]  /*5fc0*/  LOP3.LUT P0, RZ, R140, 0xff00, RZ, 0xc0, !PT ;  /* 0x0000ff008cff7812 */ /* 0x000fe2000780c0ff */
[----:B------:R1:W-:Y:S01]  /*5fd0*/  F2F.F16.F32 R148, R106 ;  /* 0x0000006a00947304 */ /* 0x0003e20000200800 */
        /* <DEDUP_REMOVED lines=10> */
[----:B------:R-:W0:Y:S01]  /*6080*/  F2F.F16.F32 R157, R157 ;  /* 0x0000009d009d7304 */ /* 0x000e220000200800 */
        /* <DEDUP_REMOVED lines=9> */
[----:B------:R-:W-:Y:S01]  /*6120*/  F2F.F16.F32 R150, R150 ;  /* 0x0000009600967304 */ /* 0x000fe20000200800 */
[C---:B------:R-:W-:Y:S01]  /*6130*/  LOP3.LUT P5, RZ, R101.reuse, 0xff0000, RZ, 0xc0, !PT ;  /* 0x00ff000065ff7812 */ /* 0x040fe200078ac0ff */
[----:B------:R-:W-:Y:S01]  /*6140*/  FMUL.FTZ R142, R106, R146 ;  /* 0x000000926a8e7220 */ /* 0x000fe20000410000 */
[----:B------:R-:W-:Y:S01]  /*6150*/  LOP3.LUT P3, RZ, R101, 0xff, RZ, 0xc0, !PT ;  /* 0x000000ff65ff7812 */ /* 0x000fe2000786c0ff */
[C---:B------:R-:W-:Y:S01]  /*6160*/  FFMA.FTZ R101, R153.reuse, R160, R73 ;  /* 0x000000a099657223 */ /* 0x040fe20000010049 */
[----:B0-----:R-:W-:Y:S01]  /*6170*/  PRMT R157, R104, 0x5410, R157 ;  /* 0x00005410689d7816 */ /* 0x001fe2000000009d */
[----:B------:R-:W-:Y:S01]  /*6180*/  FMUL.FTZ R142, R142, UR14 ;  /* 0x0000000e8e8e7c20 */ /* 0x000fe20008410000 */
[----:B------:R-:W-:Y:S01]  /*6190*/  FFMA.FTZ R104, R153, R208, R76 ;  /* 0x000000d099687223 */ /* 0x000fe2000001004c */
[----:B------:R-:W-:Y:S01]  /*61a0*/  F2F.F16.F32 R152, R152 ;  /* 0x0000009800987304 */ /* 0x000fe20000200800 */
[----:B------:R-:W-:Y:S01]  /*61b0*/  FMUL.FTZ R139, R101, R146 ;  /* 0x00000092658b7220 */ /* 0x000fe20000410000 */
[----:B------:R-:W-:-:S02]  /*61c0*/  PRMT R147, R151, 0x5410, R162 ;  /* 0x0000541097937816 */ /* 0x000fc400000000a2 */
[----:B------:R-:W-:Y:S01]  /*61d0*/  FSEL R145, R142, RZ, P5 ;  /* 0x000000ff8e917208 */ /* 0x000fe20002800000 */
[-C--:B------:R-:W-:Y:S01]  /*61e0*/  FMUL.FTZ R142, R105, R146.reuse ;  /* 0x00000092698e7220 */ /* 0x080fe20000410000 */
[----:B------:R-:W-:Y:S01]  /*61f0*/  FMUL.FTZ R139, R139, UR14 ;  /* 0x0000000e8b8b7c20 */ /* 0x000fe20008410000 */
[----:B------:R-:W-:Y:S01]  /*6200*/  FMUL.FTZ R146, R104, R146 ;  /* 0x0000009268927220 */ /* 0x000fe20000410000 */
[----:B------:R-:W0:Y:S01]  /*6210*/  F2F.F16.F32 R199, R199 ;  /* 0x000000c700c77304 */ /* 0x000e220000200800 */
[----:B------:R-:W-:Y:S02]  /*6220*/  FMUL.FTZ R142, R142, UR14 ;  /* 0x0000000e8e8e7c20 */ /* 0x000fe40008410000 */
[----:B------:R-:W-:-:S05]  /*6230*/  FMUL.FTZ R146, R146, UR14 ;  /* 0x0000000e92927c20 */ /* 0x000fca0008410000 */
[----:B------:R2:W-:Y:S01]  /*6240*/  F2F.F16.F32 R168, R163 ;  /* 0x000000a300a87304 */ /* 0x0005e20000200800 */
[----:B------:R-:W-:Y:S02]  /*6250*/  FSEL R162, R146, RZ, P3 ;  /* 0x000000ff92a27208 */ /* 0x000fe40001800000 */
[----:B0-----:R-:W-:-:S05]  /*6260*/  PRMT R199, R152, 0x5410, R199 ;  /* 0x0000541098c77816 */ /* 0x001fca00000000c7 */
[----:B------:R-:W-:Y:S01]  /*6270*/  F2F.F16.F32 R144, R144 ;  /* 0x0000009000907304 */ /* 0x000fe20000200800 */
[----:B--2---:R-:W-:Y:S02]  /*6280*/  PRMT R163, R143, 0x5410, R148 ;  /* 0x000054108fa37816 */ /* 0x004fe40000000094 */
[----:B------:R-:W-:Y:S02]  /*6290*/  FSEL R148, R142, RZ, P4 ;  /* 0x000000ff8e947208 */ /* 0x000fe40002000000 */
[----:B------:R-:W0:Y:S03]  /*62a0*/  LDC.64 R142, c[0x0][0x468] ;  /* 0x00011a00ff8e7b82 */ /* 0x000e260000000a00 */
[----:B------:R2:W3:Y:S08]  /*62b0*/  F2F.F16.F32 R141, R140 ;  /* 0x0000008c008d7304 */ /* 0x0004f00000200800 */
[----:B------:R-:W4:Y:S01]  /*62c0*/  F2F.F16.F32 R195, R195 ;  /* 0x000000c300c37304 */ /* 0x000f220000200800 */
[----:B--2---:R-:W-:Y:S01]  /*62d0*/  FSEL R140, R139, RZ, P0 ;  /* 0x000000ff8b8c7208 */ /* 0x004fe20000000000 */
[----:B------:R-:W-:Y:S01]  /*62e0*/  IMAD.WIDE.U32 R138, R150, 0x10000, RZ ;  /* 0x00010000968a7825 */ /* 0x000fe200078e00ff */
[----:B---3--:R-:W-:-:S05]  /*62f0*/  PRMT R189, R144, 0x5410, R141 ;  /* 0x0000541090bd7816 */ /* 0x008fca000000008d */
[----:B------:R-:W-:Y:S01]  /*6300*/  F2F.F16.F32 R158, R158 ;  /* 0x0000009e009e7304 */ /* 0x000fe20000200800 */
[----:B------:R-:W-:Y:S02]  /*6310*/  LOP3.LUT R153, R199, R139, RZ, 0xfc, !PT ;  /* 0x0000008bc7997212 */ /* 0x000fe400078efcff */
[----:B----4-:R-:W-:-:S05]  /*6320*/  LOP3.LUT R152, R138, R195, RZ, 0xfc, !PT ;  /* 0x000000c38a987212 */ /* 0x010fca00078efcff */
[----:B------:R-:W2:Y:S01]  /*6330*/  F2F.F16.F32 R145, R145 ;  /* 0x0000009100917304 */ /* 0x000ea20000200800 */
[----:B------:R-:W-:-:S03]  /*6340*/  IMAD.WIDE.U32 R138, R149, 0x10000, RZ ;  /* 0x00010000958a7825 */ /* 0x000fc600078e00ff */
[----:B------:R-:W-:-:S04]  /*6350*/  LOP3.LUT R146, R138, R187, RZ, 0xfc, !PT ;  /* 0x000000bb8a927212 */ /* 0x000fc800078efcff */
[----:B------:R-:W3:Y:S01]  /*6360*/  F2F.F16.F32 R154, R154 ;  /* 0x0000009a009a7304 */ /* 0x000ee20000200800 */
[----:B--2---:R-:W-:-:S07]  /*6370*/  PRMT R193, R145, 0x5410, R168 ;  /* 0x0000541091c17816 */ /* 0x004fce00000000a8 */
[----:B------:R-:W2:Y:S01]  /*6380*/  F2F.F16.F32 R197, R197 ;  /* 0x000000c500c57304 */ /* 0x000ea20000200800 */
[----:B---3--:R-:W-:-:S07]  /*6390*/  IMAD.WIDE.U32 R144, R154, 0x10000, RZ ;  /* 0x000100009a907825 */ /* 0x008fce00078e00ff */
[----:B------:R-:W3:Y:S01]  /*63a0*/  F2F.F16.F32 R156, R156 ;  /* 0x0000009c009c7304 */ /* 0x000ee20000200800 */
[----:B------:R-:W-:Y:S02]  /*63b0*/  LOP3.LUT R151, R157, R145, RZ, 0xfc, !PT ;  /* 0x000000919d977212 */ /* 0x000fe400078efcff */
[----:B--2---:R-:W-:-:S05]  /*63c0*/  LOP3.LUT R150, R144, R197, RZ, 0xfc, !PT ;  /* 0x000000c590967212 */ /* 0x004fca00078efcff */
[----:B------:R-:W2:Y:S01]  /*63d0*/  F2F.F16.F32 R155, R155 ;  /* 0x0000009b009b7304 */ /* 0x000ea20000200800 */
[----:B---3--:R-:W-:-:S07]  /*63e0*/  IMAD.WIDE.U32 R144, R156, 0x10000, RZ ;  /* 0x000100009c907825 */ /* 0x008fce00078e00ff */
[----:B------:R3:W4:Y:S01]  /*63f0*/  F2F.F16.F32 R160, R140 ;  /* 0x0000008c00a07304 */ /* 0x0007220000200800 */
[----:B-1----:R-:W-:Y:S01]  /*6400*/  IMAD.WIDE.U32 R156, R169, 0x10, R164 ;  /* 0x00000010a99c7825 */ /* 0x002fe200078e00a4 */
[----:B------:R-:W-:Y:S02]  /*6410*/  LOP3.LUT R144, R144, R159, RZ, 0xfc, !PT ;  /* 0x0000009f90907212 */ /* 0x000fe400078efcff */
[----:B------:R-:W-:Y:S01]  /*6420*/  LOP3.LUT R145, R163, R145, RZ, 0xfc, !PT ;  /* 0x00000091a3917212 */ /* 0x000fe200078efcff */
[----:B0-----:R-:W-:-:S03]  /*6430*/  IMAD.WIDE.U32 R168, R169, 0x8, R142 ;  /* 0x00000008a9a87825 */ /* 0x001fc600078e008e */
[----:B------:R2:W0:Y:S01]  /*6440*/  F2F.F16.F32 R166, R148 ;  /* 0x0000009400a67304 */ /* 0x0004220000200800 */
[----:B---3--:R-:W-:-:S04]  /*6450*/  IMAD.WIDE.U32 R140, R158, 0x10000, RZ ;  /* 0x000100009e8c7825 */ /* 0x008fc800078e00ff */
[----:B------:R-:W-:-:S03]  /*6460*/  IMAD.WIDE.U32 R158, R171, 0x10, R164 ;  /* 0x00000010ab9e7825 */ /* 0x000fc600078e00a4 */
[----:B------:R-:W1:Y:S01]  /*6470*/  F2F.F16.F32 R161, R161 ;  /* 0x000000a100a17304 */ /* 0x000e620000200800 */
[----:B------:R-:W-:Y:S02]  /*6480*/  LOP3.LUT R149, R147, R141, RZ, 0xfc, !PT ;  /* 0x0000008d93957212 */ /* 0x000fe400078efcff */
[----:B------:R-:W-:Y:S01]  /*6490*/  LOP3.LUT R147, R185, R139, RZ, 0xfc, !PT ;  /* 0x0000008bb9937212 */ /* 0x000fe200078efcff */
[----:B------:R-:W-:Y:S01]  /*64a0*/  IMAD.WIDE.U32 R184, R181, 0x10, R164 ;  /* 0x00000010b5b87825 */ /* 0x000fe200078e00a4 */
[----:B--2---:R-:W-:-:S03]  /*64b0*/  LOP3.LUT R148, R140, R155, RZ, 0xfc, !PT ;  /* 0x0000009b8c947212 */ /* 0x004fc600078efcff */
[----:B------:R-:W2:Y:S01]  /*64c0*/  F2F.F16.F32 R191, R162 ;  /* 0x000000a200bf7304 */ /* 0x000ea20000200800 */
        /* <DEDUP_REMOVED lines=30> */
.L_x_9257:
        /* <DEDUP_REMOVED lines=61> */
.L_x_9254:
        /* <DEDUP_REMOVED lines=23> */
.L_x_9260:
        /* <DEDUP_REMOVED lines=9> */
.L_x_14415:


//--------------------- .text._ZN10layer_norm22ln_bwd_finalize_kernelINS_22Kernel_traits_finalizeILj7168E6__halfS2_fS2_fjLb0ELj1024ELj4ENS_18Kernel_traits_baseILj7168ES2_S2_fS2_fjLj1024EEEEELb0ELb0EEEvNS_9BwdParamsE --------------------------
	.section	.text._ZN10layer_norm22ln_bwd_finalize_kernelINS_22Kernel_traits_finalizeILj7168E6__halfS2_fS2_fjLb0ELj1024ELj4ENS_18Kernel_traits_baseILj7168ES2_S2_fS2_fjLj1024EEEEELb0ELb0EEEvNS_9BwdParamsE,"ax",@progbits
	.align	128
        .global         _ZN10layer_norm22ln_bwd_finalize_kernelINS_22Kernel_traits_finalizeILj7168E6__halfS2_fS2_fjLb0ELj1024ELj4ENS_18Kernel_traits_baseILj7168ES2_S2_fS2_fjLj1024EEEEELb0ELb0EEEvNS_9BwdParamsE
        .type           _ZN10layer_norm22ln_bwd_finalize_kernelINS_22Kernel_traits_finalizeILj7168E6__halfS2_fS2_fjLb0ELj1024ELj4ENS_18Kernel_traits_baseILj7168ES2_S2_fS2_fjLj1024EEEEELb0ELb0EEEvNS_9BwdParamsE,@function
        .size           _ZN10layer_norm22ln_bwd_finalize_kernelINS_22Kernel_traits_finalizeILj7168E6__halfS2_fS2_fjLb0ELj1024ELj4ENS_18Kernel_traits_baseILj7168ES2_S2_fS2_fjLj1024EEEEELb0ELb0EEEvNS_9BwdParamsE,(.L_x_14416 - _ZN10layer_norm22ln_bwd_finalize_kernelINS_22Kernel_traits_finalizeILj7168E6__halfS2_fS2_fjLb0ELj1024ELj4ENS_18Kernel_traits_baseILj7168ES2_S2_fS2_fjLj1024EEEEELb0ELb0EEEvNS_9BwdParamsE)
        .other          _ZN10layer_norm22ln_bwd_finalize_kernelINS_22Kernel_traits_finalizeILj7168E6__halfS2_fS2_fjLb0ELj1024ELj4ENS_18Kernel_traits_baseILj7168ES2_S2_fS2_fjLj1024EEEEELb0ELb0EEEvNS_9BwdParamsE,@"STO_CUDA_ENTRY STV_DEFAULT"
_ZN10layer_norm22ln_bwd_finalize_kernelINS_22Kernel_traits_finalizeILj7168E6__halfS2_fS2_fjLb0ELj1024ELj4ENS_18Kernel_traits_baseILj7168ES2_S2_fS2_fjLj1024EEEEELb0ELb0EEEvNS_9BwdParamsE:
.text._ZN10layer_norm22ln_bwd_finalize_kernelINS_22Kernel_traits_finalizeILj7168E6__halfS2_fS2_fjLb0ELj1024ELj4ENS_18Kernel_traits_baseILj7168ES2_S2_fS2_fjLj1024EEEEELb0ELb0EEEvNS_9BwdParamsE:
        /* <DEDUP_REMOVED lines=78> */
.L_x_9265:
        /* <DEDUP_REMOVED lines=118> */
.L_x_9264:
[----:B------:R-:W-:Y:S05]  /*0c40*/  BSYNC.RECONVERGENT B1 ;  /* 0x0000000000017941 */ /* 0x000fea0003800200 */
.L_x_9263:
        /* <DEDUP_REMOVED lines=68> */
.L_x_9267:
[----:B------:R-:W-:Y:S05]  /*1090*/  BSYNC.RECONVERGENT B1 ;  /* 0x0000000000017941 */ /* 0x000fea0003800200 */
.L_x_9266:
        /* <DEDUP_REMOVED lines=37> */
.L_x_9269:
[----:B------:R-:W-:Y:S05]  /*12f0*/  BSYNC.RECONVERGENT B1 ;  /* 0x0000000000017941 */ /* 0x000fea0003800200 */
.L_x_9268:
[----:B------:R-:W-:Y:S05]  /*1300*/  @!P1 BRA `(.L_x_9262) ;  /* 0x00000000003c9947 */ /* 0x000fea0003800000 */
[----:B------:R-:W0:Y:S01]  /*1310*/  LDC.64 R8, c[0x0][0x440] ;  /* 0x00011000ff087b82 */ /* 0x000e220000000a00 */
[----:B------:R-:W-:Y:S01]  /*1320*/  IMAD R2, R2, R54, R7 ;  /* 0x0000003602027224 */ /* 0x000fe200078e0207 */
[----:B------:R-:W-:-:S04]  /*1330*/  IADD3 R0, PT, PT, -R0, RZ, RZ ;  /* 0x000000ff00007210 */ /* 0x000fc80007ffe1ff */
[----:B------:R-:W-:Y:S02]  /*1340*/  IADD3 R13, PT, PT, R57, R2, RZ ;  /* 0x00000002390d7210 */ /* 0x000fe40007ffe0ff */
[----:B------:R-:W1:Y:S05]  /*1350*/  LDC.64 R10, c[0x0][0x448] ;  /* 0x00011200ff0a7b82 */ /* 0x000e6a0000000a00 */
.L_x_9270:
        /* <DEDUP_REMOVED lines=10> */
.L_x_9262:
[----:B------:R-:W-:Y:S05]  /*1400*/  BSYNC.RECONVERGENT B0 ;  /* 0x0000000000007941 */ /* 0x000fea0003800200 */
.L_x_9261:
        /* <DEDUP_REMOVED lines=62> */
.L_x_9271:
        /* <DEDUP_REMOVED lines=9> */
.L_x_14416:


//--------------------- .text._ZN10layer_norm13ln_bwd_kernelINS_13Kernel_traitsI6__halfS2_fS2_fjLj7168ELj1ELj1ELj8ELj8ENS_18Kernel_traits_baseILj7168ES2_S2_fS2_fjLj256EEEEELb1ELb0ELb1ELb0EEEvNS_9BwdParamsE --------------------------
	.section	.text._ZN10layer_norm13ln_bwd_kernelINS_13Kernel_traitsI6__halfS2_fS2_fjLj7168ELj1ELj1ELj8ELj8ENS_18Kernel_traits_baseILj7168ES2_S2_fS2_fjLj256EEEEELb1ELb0ELb1ELb0EEEvNS_9BwdParamsE,"ax",@progbits
	.align	128
        .global         _ZN10layer_norm13ln_bwd_kernelINS_13Kernel_traitsI6__halfS2_fS2_fjLj7168ELj1ELj1ELj8ELj8ENS_18Kernel_traits_baseILj7168ES2_S2_fS2_fjLj256EEEEELb1ELb0ELb1ELb0EEEvNS_9BwdParamsE
        .type           _ZN10layer_norm13ln_bwd_kernelINS_13Kernel_traitsI6__halfS2_fS2_fjLj7168ELj1ELj1ELj8ELj8ENS_18Kernel_traits_baseILj7168ES2_S2_fS2_fjLj256EEEEELb1ELb0ELb1ELb0EEEvNS_9BwdParamsE,@function
        .size           _ZN10layer_norm13ln_bwd_kernelINS_13Kernel_traitsI6__halfS2_fS2_fjLj7168ELj1ELj1ELj8ELj8ENS_18Kernel_traits_baseILj7168ES2_S2_fS2_fjLj256EEEEELb1ELb0ELb1ELb0EEEvNS_9BwdParamsE,(.L_x_14417 - _ZN10layer_norm13ln_bwd_kernelINS_13Kernel_traitsI6__halfS2_fS2_fjLj7168ELj1ELj1ELj8ELj8ENS_18Kernel_traits_baseILj7168ES2_S2_fS2_fjLj256EEEEELb1ELb0ELb1ELb0EEEvNS_9BwdParamsE)
        .other          _ZN10layer_norm13ln_bwd_kernelINS_13Kernel_traitsI6__halfS2_fS2_fjLj7168ELj1ELj1ELj8ELj8ENS_18Kernel_traits_baseILj7168ES2_S2_fS2_fjLj256EEEEELb1ELb0ELb1ELb0EEEvNS_9BwdParamsE,@"STO_CUDA_ENTRY STV_DEFAULT"
_ZN10layer_norm13ln_bwd_kernelINS_13Kernel_traitsI6__halfS2_fS2_fjLj7168ELj1ELj1ELj8ELj8ENS_18Kernel_traits_baseILj7168ES2_S2_fS2_fjLj256EEEEELb1ELb0ELb1ELb0EEEvNS_9BwdParamsE:
.text._ZN10layer_norm13ln_bwd_kernelINS_13Kernel_traitsI6__halfS2_fS2_fjLj7168ELj1ELj1ELj8ELj8ENS_18Kernel_traits_baseILj7168ES2_S2_fS2_fjLj256EEEEELb1ELb0ELb1ELb0EEEvNS_9BwdParamsE:
        /* <DEDUP_REMOVED lines=30> */
[----:B--2---:R-:W5:Y:S02]  /*01e0*/  @P6 LDG.E.64 R4, desc[UR10][R2.64] ;  /* 0x0000000a02046981 */ /* 0x004f64000c1e1b00 */
[----:B------:R-:W0:Y:S01]  /*01f0*/  @P1 LDC.64 R32, c[0x0][0x3d0] ;  /* 0x0000f400ff201b82 */ /* 0x000e220000000a00 */
[C---:B-1----:R-:W-:Y:S01]  /*0200*/  @P5 IMAD.WIDE.U32 R26, R37.reuse, 0x8, R12 ;  /* 0x00000008251a5825 */ /* 0x042fe200078e000c */
[----:B------:R-:W-:-:S04]  /*0210*/  @P5 IADD3 R37, PT, PT, R37, 0x100, RZ ;  /* 0x0000010025255810 */ /* 0x000fc80007ffe0ff */
[----:B------:R-:W5:Y:S02]  /*0220*/  @P5 LDG.E.64 R6, desc[UR10][R26.64] ;  /* 0x0000000a1a065981 */ /* 0x000f64000c1e1b00 */
[----:B------:R-:W1:Y:S01]  /*0230*/  @P2 LDC.64 R34, c[0x0][0x3d0] ;  /* 0x0000f400ff222b82 */ /* 0x000e620000000a00 */
[C---:B----4-:R-:W-:Y:S01]  /*0240*/  @P4 IMAD.WIDE.U32 R28, R37.reuse, 0x8, R28 ;  /* 0x00000008251c4825 */ /* 0x050fe200078e001c */
[----:B------:R-:W-:-:S04]  /*0250*/  @P4 IADD3 R37, PT, PT, R37, 0x100, RZ ;  /* 0x0000010025254810 */ /* 0x000fc80007ffe0ff */
[----:B------:R-:W5:Y:S01]  /*0260*/  @P4 LDG.E.64 R8, desc[UR10][R28.64] ;  /* 0x0000000a1c084981 */ /* 0x000f62000c1e1b00 */
[C---:B---3--:R-:W-:Y:S01]  /*0270*/  @P0 IMAD.WIDE.U32 R30, R37.reuse, 0x8, R30 ;  /* 0x00000008251e0825 */ /* 0x048fe200078e001e */
[----:B------:R-:W-:Y:S01]  /*0280*/  @P0 IADD3 R37, PT, PT, R37, 0x100, RZ ;  /* 0x0000010025250810 */ /* 0x000fe20007ffe0ff */
[----:B------:R-:W2:Y:S03]  /*0290*/  @P3 LDC.64 R12, c[0x0][0x3d0] ;  /* 0x0000f400ff0c3b82 */ /* 0x000ea60000000a00 */
[----:B------:R-:W5:Y:S01]  /*02a0*/  @P0 LDG.E.64 R10, desc[UR10][R30.64] ;  /* 0x0000000a1e0a0981 */ /* 0x000f62000c1e1b00 */
[C---:B0-----:R-:W-:Y:S01]  /*02b0*/  @P1 IMAD.WIDE.U32 R32, R37.reuse, 0x8, R32 ;  /* 0x0000000825201825 */ /* 0x041fe200078e0020 */
[----:B------:R-:W-:-:S04]  /*02c0*/  @P1 IADD3 R37, PT, PT, R37, 0x100, RZ ;  /* 0x0000010025251810 */ /* 0x000fc80007ffe0ff */
[----:B------:R-:W5:Y:S01]  /*02d0*/  @P1 LDG.E.64 R18, desc[UR10][R32.64] ;  /* 0x0000000a20121981 */ /* 0x000f62000c1e1b00 */
[C---:B-1----:R-:W-:Y:S01]  /*02e0*/  @P2 IMAD.WIDE.U32 R34, R37.reuse, 0x8, R34 ;  /* 0x0000000825222825 */ /* 0x042fe200078e0022 */
[----:B------:R-:W0:Y:S01]  /*02f0*/  S2UR UR4, SR_CTAID.X ;  /* 0x00000000000479c3 */ /* 0x000e220000002500 */
[----:B------:R-:W-:-:S03]  /*0300*/  @P2 IADD3 R37, PT, PT, R37, 0x100, RZ ;  /* 0x0000010025252810 */ /* 0x000fc60007ffe0ff */
[----:B------:R-:W5:Y:S02]  /*0310*/  @P2 LDG.E.64 R20, desc[UR10][R34.64] ;  /* 0x0000000a22142981 */ /* 0x000f64000c1e1b00 */
[----:B--2---:R-:W-:-:S05]  /*0320*/  @P3 IMAD.WIDE.U32 R12, R37, 0x8, R12 ;  /* 0x00000008250c3825 */ /* 0x004fca00078e000c */
[----:B------:R0:W5:Y:S02]  /*0330*/  @P3 LDG.E.64 R24, desc[UR10][R12.64] ;  /* 0x0000000a0c183981 */ /* 0x000164000c1e1b00 */
        /* <DEDUP_REMOVED lines=107> */
.L_x_9381:
[----:B0-----:R-:W0:Y:S08]  /*09f0*/  LDC.64 R10, c[0x0][0x3f8] ;  /* 0x0000fe00ff0a7b82 */ /* 0x001e300000000a00 */
[----:B-123--:R-:W1:Y:S08]  /*0a00*/  LDC.64 R128, c[0x0][0x3c8] ;  /* 0x0000f200ff807b82 */ /* 0x00ee700000000a00 */
        /* <DEDUP_REMOVED lines=11> */
[----:B------:R-:W-:Y:S02]  /*0ac0*/  IMAD.WIDE R22, R13, 0x4, R16 ;  /* 0x000000040d167825 */ /* 0x000fe400078e0210 */
[----:B------:R-:W0:Y:S03]  /*0ad0*/  LDC R16, c[0x0][0x388] ;  /* 0x0000e200ff107b82 */ /* 0x000e260000000800 */
        /* <DEDUP_REMOVED lines=12> */
[----:B------:R-:W-:Y:S02]  /*0ba0*/  @P4 IADD3 R9, PT, PT, R10, -0x1, RZ ;  /* 0xffffffff0a094810 */ /* 0x000fe40007ffe0ff */
[----:B-1----:R-:W-:-:S03]  /*0bb0*/  P2R R23, PR, RZ, 0x4 ;  /* 0x00000004ff177803 */ /* 0x002fc60000000000 */
[-C--:B0-----:R-:W-:Y:S02]  /*0bc0*/  @P4 IMAD R128, R9, R16.reuse, RZ ;  /* 0x0000001009804224 */ /* 0x081fe400078e02ff */
[-C--:B------:R-:W-:Y:S02]  /*0bd0*/  IMAD R9, R13, R16.reuse, RZ ;  /* 0x000000100d097224 */ /* 0x080fe400078e02ff */
[----:B------:R-:W-:Y:S01]  /*0be0*/  IMAD R17, R17, R16, RZ ;  /* 0x0000001011117224 */ /* 0x000fe200078e02ff */
[----:B------:R-:W-:Y:S02]  /*0bf0*/  @P4 SHF.R.S32.HI R129, RZ, 0x1f, R128 ;  /* 0x0000001fff814819 */ /* 0x000fe40000011480 */
[----:B------:R-:W-:Y:S02]  /*0c00*/  SHF.R.S32.HI R22, RZ, 0x1f, R9 ;  /* 0x0000001fff167819 */ /* 0x000fe40000011409 */
[----:B------:R-:W-:Y:S02]  /*0c10*/  @P4 LEA.HI R132, R129, R128, RZ, 0x2 ;  /* 0x0000008081844211 */ /* 0x000fe400078f10ff */
[----:B------:R-:W-:-:S02]  /*0c20*/  SHF.R.S32.HI R130, RZ, 0x1f, R17 ;  /* 0x0000001fff827819 */ /* 0x000fc40000011411 */
[----:B------:R-:W-:Y:S02]  /*0c30*/  LEA.HI R128, R22, R9, RZ, 0x2 ;  /* 0x0000000916807211 */ /* 0x000fe400078f10ff */
[----:B------:R-:W-:Y:S02]  /*0c40*/  LEA.HI R130, R130, R17, RZ, 0x2 ;  /* 0x0000001182827211 */ /* 0x000fe400078f10ff */
[-C--:B---3--:R-:W-:Y:S02]  /*0c50*/  LEA.HI.SX32 R9, R128, R15.reuse, 0x1e ;  /* 0x0000000f80097211 */ /* 0x088fe400078ff2ff */
[----:B------:R-:W-:Y:S02]  /*0c60*/  @P4 LEA.HI.SX32 R139, R132, R15, 0x1e ;  /* 0x0000000f848b4211 */ /* 0x000fe400078ff2ff */
[----:B------:R-:W-:Y:S02]  /*0c70*/  P2R R17, PR, RZ, 0x40 ;  /* 0x00000040ff117803 */ /* 0x000fe40000000000 */
[----:B------:R-:W-:-:S02]  /*0c80*/  P2R R22, PR, RZ, 0x20 ;  /* 0x00000020ff167803 */ /* 0x000fc40000000000 */
        /* <DEDUP_REMOVED lines=22> */
[----:B------:R-:W-:Y:S01]  /*0df0*/  SHF.R.U64 R135, R28, 0x10, R29 ;  /* 0x000000101c877819 */ /* 0x000fe2000000121d */
[----:B------:R-:W-:-:S02]  /*0e00*/  HADD2.F32 R28, -RZ, R18.H1_H1 ;  /* 0x30000012ff1c7230 */ /* 0x000fc40000004100 */
[C---:B----4-:R-:W-:Y:S01]  /*0e10*/  FADD.FTZ R24, -R138.reuse, R24 ;  /* 0x000000188a187221 */ /* 0x050fe20000010100 */
[C---:B------:R-:W-:Y:S01]  /*0e20*/  FADD.FTZ R30, -R138.reuse, R25 ;  /* 0x000000198a1e7221 */ /* 0x040fe20000010100 */
[----:B------:R-:W-:Y:S02]  /*0e30*/  HADD2.F32 R25, -RZ, R3.H0_H0 ;  /* 0x20000003ff197230 */ /* 0x000fe40000004100 */
[C---:B-1----:R-:W-:Y:S01]  /*0e40*/  FADD.FTZ R130, -R138.reuse, R27 ;  /* 0x0000001b8a827221 */ /* 0x042fe20000010100 */
[----:B------:R-:W-:Y:S01]  /*0e50*/  FADD.FTZ R132, -R138, R26 ;  /* 0x0000001a8a847221 */ /* 0x000fe20000010100 */
[----:B------:R-:W-:Y:S02]  /*0e60*/  HADD2.F32 R27, -RZ, R19.H1_H1 ;  /* 0x30000013ff1b7230 */ /* 0x000fe40000004100 */
[C---:B------:R-:W-:Y:S01]  /*0e70*/  FMUL.FTZ R3, R11.reuse, R24 ;  /* 0x000000180b037220 */ /* 0x040fe20000410000 */
[----:B0-----:R-:W-:Y:S01]  /*0e80*/  HADD2.F32 R128, -RZ, R135.H0_H0 ;  /* 0x20000087ff807230 */ /* 0x001fe20000004100 */
[----:B------:R-:W-:Y:S01]  /*0e90*/  MOV R133, R29 ;  /* 0x0000001d00857202 */ /* 0x000fe20000000f00 */
[----:B------:R-:W-:Y:S01]  /*0ea0*/  FMUL.FTZ R26, R11, R30 ;  /* 0x0000001e0b1a7220 */ /* 0x000fe20000410000 */
[-C--:B------:R-:W-:Y:S01]  /*0eb0*/  FMUL.FTZ R24, R28, R25.reuse ;  /* 0x000000191c187220 */ /* 0x080fe20000410000 */
[----:B------:R-:W-:Y:S01]  /*0ec0*/  FADD.FTZ R72, R72, R25 ;  /* 0x0000001948487221 */ /* 0x000fe20000010000 */
[----:B------:R-:W-:Y:S01]  /*0ed0*/  FFMA.FTZ R100, R3, R25, R100 ;  /* 0x0000001903647223 */ /* 0x000fe20000010064 */
[----:B------:R-:W-:Y:S01]  /*0ee0*/  SHF.R.U32.HI R134, RZ, 0x10, R29 ;  /* 0x00000010ff867819 */ /* 0x000fe2000001161d */
[-C--:B------:R-:W-:Y:S01]  /*0ef0*/  FMUL.FTZ R25, R27, R128.reuse ;  /* 0x000000801b197220 */ /* 0x080fe20000410000 */
[----:B------:R-:W-:Y:S01]  /*0f00*/  FADD.FTZ R73, R73, R128 ;  /* 0x0000008049497221 */ /* 0x000fe20000010000 */
[----:B------:R-:W-:Y:S01]  /*0f10*/  FFMA.FTZ R101, R26, R128, R101 ;  /* 0x000000801a657223 */ /* 0x000fe20000010065 */
[----:B------:R-:W-:-:S02]  /*0f20*/  HADD2.F32 R28, -RZ, R20.H1_H1 ;  /* 0x30000014ff1c7230 */ /* 0x000fc40000004100 */
[----:B------:R-:W-:Y:S01]  /*0f30*/  FADD.FTZ R128, RZ, R24 ;  /* 0x00000018ff807221 */ /* 0x000fe20000010000 */
[----:B------:R-:W-:Y:S02]  /*0f40*/  HADD2.F32 R133, -RZ, R133.H0_H0 ;  /* 0x20000085ff857230 */ /* 0x000fe40000004100 */
[----:B------:R-:W-:Y:S01]  /*0f50*/  FFMA.FTZ R129, R3, R24, RZ ;  /* 0x0000001803817223 */ /* 0x000fe200000100ff */
[C---:B------:R-:W-:Y:S01]  /*0f60*/  FMUL.FTZ R27, R11.reuse, R132 ;  /* 0x000000840b1b7220 */ /* 0x040fe20000410000 */
[----:B------:R-:W-:Y:S02]  /*0f70*/  HADD2.F32 R29, -RZ, R21.H1_H1 ;  /* 0x30000015ff1d7230 */ /* 0x000fe40000004100 */
[----:B------:R-:W-:Y:S01]  /*0f80*/  FADD.FTZ R131, R128, R25 ;  /* 0x0000001980837221 */ /* 0x000fe20000010000 */
[----:B------:R-:W-:Y:S02]  /*0f90*/  HADD2.F32 R132, -RZ, R134.H0_H0 ;  /* 0x20000086ff847230 */ /* 0x000fe40000004100 */
        /* <DEDUP_REMOVED lines=12> */
.L_x_9276:
[----:B----4-:R-:W-:Y:S05]  /*1060*/  BSYNC.RECONVERGENT B1 ;  /* 0x0000000000017941 */ /* 0x010fea0003800200 */
.L_x_9275:
        /* <DEDUP_REMOVED lines=12> */
[----:B------:R-:W-:Y:S02]  /*1130*/  HADD2.F32 R38, -RZ, R196.H0_H0 ;  /* 0x200000c4ff267230 */ /* 0x000fe40000004100 */
[----:B--2---:R-:W-:-:S05]  /*1140*/  IMAD.WIDE.U32 R130, R139, 0x4, R130 ;  /* 0x000000048b827825 */ /* 0x004fca00078e0082 */
[----:B------:R1:W5:Y:S01]  /*1150*/  LDG.E R7, desc[UR10][R130.64] ;  /* 0x0000000a82077981 */ /* 0x000362000c1e1900 */
[----:B0-----:R-:W-:-:S05]  /*1160*/  @P1 IMAD.WIDE.U32 R36, R143, 0x10, R36 ;  /* 0x000000108f241825 */ /* 0x001fca00078e0024 */
[----:B------:R0:W5:Y:S01]  /*1170*/  @P1 LDG.E.128 R40, desc[UR10][R36.64] ;  /* 0x0000000a24281981 */ /* 0x000162000c1e1d00 */
[--C-:B-1----:R-:W-:Y:S02]  /*1180*/  HADD2.F32 R130, -RZ, R198.reuse.H1_H1 ;  /* 0x300000c6ff827230 */ /* 0x102fe40000004100 */
[----:B0-----:R-:W-:Y:S01]  /*1190*/  HADD2.F32 R37, -RZ, R198.H0_H0 ;  /* 0x200000c6ff257230 */ /* 0x001fe20000004100 */
[----:B------:R-:W-:Y:S02]  /*11a0*/  IADD3 R139, PT, PT, R139, 0x100, RZ ;  /* 0x000001008b8b7810 */ /* 0x000fe40007ffe0ff */
[----:B------:R-:W-:Y:S02]  /*11b0*/  IADD3 R142, PT, PT, R142, 0x100, RZ ;  /* 0x000001008e8e7810 */ /* 0x000fe40007ffe0ff */
[----:B------:R-:W-:Y:S02]  /*11c0*/  IADD3 R143, PT, PT, R143, 0x100, RZ ;  /* 0x000001008f8f7810 */ /* 0x000fe40007ffe0ff */
[----:B---3--:R-:W-:-:S02]  /*11d0*/  MOV R31, R128 ;  /* 0x00000080001f7202 */ /* 0x008fc40000000f00 */
[----:B------:R-:W-:Y:S01]  /*11e0*/  SHF.R.U64 R128, R128, 0x10, R129 ;  /* 0x0000001080807819 */ /* 0x000fe20000001281 */
[C---:B----4-:R-:W-:Y:S01]  /*11f0*/  FADD.FTZ R134, -R138.reuse, R33 ;  /* 0x000000218a867221 */ /* 0x050fe20000010100 */
[C---:B------:R-:W-:Y:S01]  /*1200*/  FADD.FTZ R32, -R138.reuse, R32 ;  /* 0x000000208a207221 */ /* 0x040fe20000010100 */
[----:B------:R-:W-:Y:S02]  /*1210*/  HADD2.F32 R33, -RZ, R31.H0_H0 ;  /* 0x2000001fff217230 */ /* 0x000fe40000004100 */
[----:B------:R-:W-:Y:S01]  /*1220*/  FADD.FTZ R172, -R138, R35 ;  /* 0x000000238aac7221 */ /* 0x000fe20000010100 */
[----:B------:R-:W-:Y:S01]  /*1230*/  MOV R132, R129 ;  /* 0x0000008100847202 */ /* 0x000fe20000000f00 */
[----:B------:R-:W-:Y:S02]  /*1240*/  HADD2.F32 R35, -RZ, R196.H1_H1 ;  /* 0x300000c4ff237230 */ /* 0x000fe40000004100 */
[----:B------:R-:W-:Y:S01]  /*1250*/  FMUL.FTZ R31, R11, R32 ;  /* 0x000000200b1f7220 */ /* 0x000fe20000410000 */
[----:B------:R-:W-:-:S02]  /*1260*/  HADD2.F32 R36, -RZ, R128.H0_H0 ;  /* 0x20000080ff247230 */ /* 0x000fc40000004100 */
[-C--:B------:R-:W-:Y:S01]  /*1270*/  FMUL.FTZ R32, R38, R33.reuse ;  /* 0x0000002126207220 */ /* 0x080fe20000410000 */
[----:B------:R-:W-:Y:S01]  /*1280*/  SHF.R.U32.HI R133, RZ, 0x10, R129 ;  /* 0x00000010ff857819 */ /* 0x000fe20000011681 */
[----:B------:R-:W-:Y:S01]  /*1290*/  FADD.FTZ R136, -R138, R34 ;  /* 0x000000228a887221 */ /* 0x000fe20000010100 */
[----:B------:R-:W-:Y:S01]  /*12a0*/  FADD.FTZ R68, R68, R33 ;  /* 0x0000002144447221 */ /* 0x000fe20000010000 */
[----:B------:R-:W-:Y:S01]  /*12b0*/  FFMA.FTZ R96, R31, R33, R96 ;  /* 0x000000211f607223 */ /* 0x000fe20000010060 */
[----:B------:R-:W-:Y:S01]  /*12c0*/  FMUL.FTZ R34, R11, R134 ;  /* 0x000000860b227220 */ /* 0x000fe20000410000 */
[----:B------:R-:W-:Y:S02]  /*12d0*/  HADD2.F32 R132, -RZ, R132.H0_H0 ;  /* 0x20000084ff847230 */ /* 0x000fe40000004100 */
[----:B------:R-:W-:Y:S01]  /*12e0*/  FMUL.FTZ R33, R35, R36 ;  /* 0x0000002423217220 */ /* 0x000fe20000410000 */
[----:B------:R-:W-:Y:S01]  /*12f0*/  FADD.FTZ R128, R141, R32 ;  /* 0x000000208d807221 */ /* 0x000fe20000010000 */
[----:B------:R-:W-:Y:S01]  /*1300*/  FFMA.FTZ R129, R31, R32, R140 ;  /* 0x000000201f817223 */ /* 0x000fe2000001008c */
[----:B------:R-:W-:-:S02]  /*1310*/  HADD2.F32 R133, -RZ, R133.H0_H0 ;  /* 0x20000085ff857230 */ /* 0x000fc40000004100 */
[----:B------:R-:W-:Y:S01]  /*1320*/  FADD.FTZ R69, R69, R36 ;  /* 0x0000002445457221 */ /* 0x000fe20000010000 */
[----:B------:R-:W-:Y:S01]  /*1330*/  FFMA.FTZ R97, R34, R36, R97 ;  /* 0x0000002422617223 */ /* 0x000fe20000010061 */
[----:B------:R-:W-:Y:S01]  /*1340*/  FADD.FTZ R131, R128, R33 ;  /* 0x0000002180837221 */ /* 0x000fe20000010000 */
[----:B------:R-:W-:Y:S01]  /*1350*/  FMUL.FTZ R35, R11, R136 ;  /* 0x000000880b237220 */ /* 0x000fe20000410000 */
[----:B------:R-:W-:Y:S01]  /*1360*/  FMUL.FTZ R36, R37, R132 ;  /* 0x0000008425247220 */ /* 0x000fe20000410000 */
[----:B------:R-:W-:Y:S01]  /*1370*/  FFMA.FTZ R128, R34, R33, R129 ;  /* 0x0000002122807223 */ /* 0x000fe20000010081 */
        /* <DEDUP_REMOVED lines=10> */
.L_x_9278:
[----:B------:R-:W-:Y:S05]  /*1420*/  BSYNC.RECONVERGENT B1 ;  /* 0x0000000000017941 */ /* 0x000fea0003800200 */
.L_x_9277:
        /* <DEDUP_REMOVED lines=14> */
[----:B------:R-:W-:Y:S02]  /*1510*/  HADD2.F32 R144, -RZ, R199.H0_H0 ;  /* 0x200000c7ff907230 */ /* 0x000fe40000004100 */
[----:B--2---:R-:W-:-:S04]  /*1520*/  IMAD.WIDE.U32 R136, R139, 0x4, R136 ;  /* 0x000000048b887825 */ /* 0x004fc800078e0088 */
[----:B------:R-:W-:Y:S01]  /*1530*/  HADD2.F32 R145, -RZ, R199.H1_H1 ;  /* 0x300000c7ff917230 */ /* 0x000fe20000004100 */
[----:B------:R0:W5:Y:S01]  /*1540*/  LDG.E R6, desc[UR10][R136.64] ;  /* 0x0000000a88067981 */ /* 0x000162000c1e1900 */
[--C-:B------:R-:W-:Y:S02]  /*1550*/  HADD2.F32 R148, -RZ, R200.reuse.H0_H0 ;  /* 0x200000c8ff947230 */ /* 0x100fe40000004100 */
[----:B------:R-:W-:Y:S01]  /*1560*/  HADD2.F32 R149, -RZ, R200.H1_H1 ;  /* 0x300000c8ff957230 */ /* 0x000fe20000004100 */
[----:B------:R-:W-:Y:S02]  /*1570*/  IADD3 R139, PT, PT, R139, 0x100, RZ ;  /* 0x000001008b8b7810 */ /* 0x000fe40007ffe0ff */
[----:B------:R-:W-:Y:S02]  /*1580*/  IADD3 R142, PT, PT, R142, 0x100, RZ ;  /* 0x000001008e8e7810 */ /* 0x000fe40007ffe0ff */
[----:B------:R-:W-:Y:S02]  /*1590*/  IADD3 R143, PT, PT, R143, 0x100, RZ ;  /* 0x000001008f8f7810 */ /* 0x000fe40007ffe0ff */
[----:B---3--:R-:W-:-:S02]  /*15a0*/  MOV R39, R134 ;  /* 0x0000008600277202 */ /* 0x008fc40000000f00 */
[----:B------:R-:W-:Y:S02]  /*15b0*/  SHF.R.U64 R146, R134, 0x10, R135 ;  /* 0x0000001086927819 */ /* 0x000fe40000001287 */
[----:B------:R-:W-:Y:S01]  /*15c0*/  MOV R147, R135 ;  /* 0x0000008700937202 */ /* 0x000fe20000000f00 */
[C---:B----4-:R-:W-:Y:S01]  /*15d0*/  FADD.FTZ R128, -R138.reuse, R128 ;  /* 0x000000808a807221 */ /* 0x050fe20000010100 */
[C---:B------:R-:W-:Y:S01]  /*15e0*/  FADD.FTZ R150, -R138.reuse, R129 ;  /* 0x000000818a967221 */ /* 0x040fe20000010100 */
[----:B------:R-:W-:Y:S02]  /*15f0*/  HADD2.F32 R129, -RZ, R39.H0_H0 ;  /* 0x20000027ff817230 */ /* 0x000fe40000004100 */
[----:B------:R-:W-:Y:S01]  /*1600*/  FMUL.FTZ R39, R11, R128 ;  /* 0x000000800b277220 */ /* 0x000fe20000410000 */
[----:B------:R-:W-:Y:S01]  /*1610*/  FADD.FTZ R130, -R138, R130 ;  /* 0x000000828a827221 */ /* 0x000fe20000010100 */
[----:B------:R-:W-:Y:S02]  /*1620*/  HADD2.F32 R128, -RZ, R146.H0_H0 ;  /* 0x20000092ff807230 */ /* 0x000fe40000004100 */
[-C--:B------:R-:W-:Y:S01]  /*1630*/  FMUL.FTZ R144, R144, R129.reuse ;  /* 0x0000008190907220 */ /* 0x080fe20000410000 */
[----:B------:R-:W-:Y:S01]  /*1640*/  FADD.FTZ R64, R64, R129 ;  /* 0x0000008140407221 */ /* 0x000fe20000010000 */
[----:B------:R-:W-:Y:S01]  /*1650*/  FFMA.FTZ R92, R39, R129, R92 ;  /* 0x00000081275c7223 */ /* 0x000fe2000001005c */
[----:B------:R-:W-:Y:S01]  /*1660*/  FMUL.FTZ R146, R11, R150 ;  /* 0x000000960b927220 */ /* 0x000fe20000410000 */
[----:B------:R-:W-:-:S02]  /*1670*/  HADD2.F32 R129, -RZ, R147.H0_H0 ;  /* 0x20000093ff817230 */ /* 0x000fc40000004100 */
        /* <DEDUP_REMOVED lines=22> */
.L_x_9280:
[----:B------:R-:W-:Y:S05]  /*17e0*/  BSYNC.RECONVERGENT B1 ;  /* 0x0000000000017941 */ /* 0x000fea0003800200 */
.L_x_9279:
        /* <DEDUP_REMOVED lines=23> */
[----:B---3--:R-:W-:Y:S01]  /*1960*/  MOV R151, R134 ;  /* 0x0000008600977202 */ /* 0x008fe20000000f00 */
[--C-:B------:R-:W-:Y:S01]  /*1970*/  IMAD.MOV.U32 R155, RZ, RZ, R135.reuse ;  /* 0x000000ffff9b7224 */ /* 0x100fe200078e0087 */
[----:B------:R-:W-:Y:S01]  /*1980*/  SHF.R.U64 R154, R134, 0x10, R135 ;  /* 0x00000010869a7819 */ /* 0x000fe20000001287 */
[C---:B----4-:R-:W-:Y:S01]  /*1990*/  FADD.FTZ R128, -R138.reuse, R128 ;  /* 0x000000808a807221 */ /* 0x050fe20000010100 */
[----:B------:R-:W-:Y:S01]  /*19a0*/  FADD.FTZ R158, -R138, R129 ;  /* 0x000000818a9e7221 */ /* 0x000fe20000010100 */
[----:B------:R-:W-:-:S02]  /*19b0*/  HADD2.F32 R129, -RZ, R151.H0_H0 ;  /* 0x20000097ff817230 */ /* 0x000fc40000004100 */
[----:B------:R-:W-:Y:S01]  /*19c0*/  FMUL.FTZ R151, R11, R128 ;  /* 0x000000800b977220 */ /* 0x000fe20000410000 */
[----:B------:R-:W-:Y:S01]  /*19d0*/  FADD.FTZ R130, -R138, R130 ;  /* 0x000000828a827221 */ /* 0x000fe20000010100 */
[----:B------:R-:W-:Y:S02]  /*19e0*/  HADD2.F32 R128, -RZ, R154.H0_H0 ;  /* 0x2000009aff807230 */ /* 0x000fe40000004100 */
[-C--:B------:R-:W-:Y:S01]  /*19f0*/  FMUL.FTZ R152, R152, R129.reuse ;  /* 0x0000008198987220 */ /* 0x080fe20000410000 */
[----:B------:R-:W-:Y:S01]  /*1a00*/  FADD.FTZ R60, R60, R129 ;  /* 0x000000813c3c7221 */ /* 0x000fe20000010000 */
[----:B------:R-:W-:Y:S01]  /*1a10*/  FFMA.FTZ R88, R151, R129, R88 ;  /* 0x0000008197587223 */ /* 0x000fe20000010058 */
[C---:B------:R-:W-:Y:S01]  /*1a20*/  FMUL.FTZ R154, R11.reuse, R158 ;  /* 0x0000009e0b9a7220 */ /* 0x040fe20000410000 */
[----:B------:R-:W-:Y:S02]  /*1a30*/  HADD2.F32 R129, -RZ, R155.H0_H0 ;  /* 0x2000009bff817230 */ /* 0x000fe40000004100 */
        /* <DEDUP_REMOVED lines=22> */
.L_x_9282:
[----:B------:R-:W-:Y:S05]  /*1ba0*/  BSYNC.RECONVERGENT B1 ;  /* 0x0000000000017941 */ /* 0x000fea0003800200 */
.L_x_9281:
        /* <DEDUP_REMOVED lines=19> */
[----:B------:R-:W-:Y:S01]  /*1ce0*/  HADD2.F32 R165, -RZ, R204.H1_H1 ;  /* 0x300000ccffa57230 */ /* 0x000fe20000004100 */
[----:B------:R-:W-:Y:S02]  /*1cf0*/  IADD3 R139, PT, PT, R139, 0x100, RZ ;  /* 0x000001008b8b7810 */ /* 0x000fe40007ffe0ff */
[----:B------:R-:W-:Y:S02]  /*1d00*/  IADD3 R142, PT, PT, R142, 0x100, RZ ;  /* 0x000001008e8e7810 */ /* 0x000fe40007ffe0ff */
[----:B------:R-:W-:Y:S02]  /*1d10*/  IADD3 R143, PT, PT, R143, 0x100, RZ ;  /* 0x000001008f8f7810 */ /* 0x000fe40007ffe0ff */
[----:B---3--:R-:W-:-:S02]  /*1d20*/  MOV R159, R132 ;  /* 0x00000084009f7202 */ /* 0x008fc40000000f00 */
[----:B------:R-:W-:Y:S02]  /*1d30*/  SHF.R.U64 R162, R132, 0x10, R133 ;  /* 0x0000001084a27819 */ /* 0x000fe40000001285 */
[----:B0-----:R-:W-:Y:S01]  /*1d40*/  MOV R136, R133 ;  /* 0x0000008500887202 */ /* 0x001fe20000000f00 */
        /* <DEDUP_REMOVED lines=9> */
[----:B------:R-:W-:-:S02]  /*1de0*/  HADD2.F32 R164, -RZ, R204.H0_H0 ;  /* 0x200000ccffa47230 */ /* 0x000fc40000004100 */
[C---:B------:R-:W-:Y:S01]  /*1df0*/  FMUL.FTZ R162, R11.reuse, R132 ;  /* 0x000000840ba27220 */ /* 0x040fe20000410000 */
[----:B------:R-:W-:Y:S02]  /*1e00*/  HADD2.F32 R129, -RZ, R136.H0_H0 ;  /* 0x20000088ff817230 */ /* 0x000fe40000004100 */
        /* <DEDUP_REMOVED lines=22> */
.L_x_9284:
[----:B------:R-:W-:Y:S05]  /*1f70*/  BSYNC.RECONVERGENT B1 ;  /* 0x0000000000017941 */ /* 0x000fea0003800200 */
.L_x_9283:
        /* <DEDUP_REMOVED lines=22> */
[----:B------:R-:W-:Y:S02]  /*20e0*/  IADD3 R142, PT, PT, R142, 0x100, RZ ;  /* 0x000001008e8e7810 */ /* 0x000fe40007ffe0ff */
[----:B------:R-:W-:-:S02]  /*20f0*/  IADD3 R143, PT, PT, R143, 0x100, RZ ;  /* 0x000001008f8f7810 */ /* 0x000fc40007ffe0ff */
[----:B---3--:R-:W-:Y:S02]  /*2100*/  MOV R167, R132 ;  /* 0x0000008400a77202 */ /* 0x008fe40000000f00 */
[----:B------:R-:W-:Y:S02]  /*2110*/  SHF.R.U64 R170, R132, 0x10, R133 ;  /* 0x0000001084aa7819 */ /* 0x000fe40000001285 */
[----:B0-----:R-:W-:Y:S01]  /*2120*/  MOV R136, R133 ;  /* 0x0000008500887202 */ /* 0x001fe20000000f00 */
[C---:B----4-:R-:W-:Y:S01]  /*2130*/  FADD.FTZ R172, -R138.reuse, R128 ;  /* 0x000000808aac7221 */ /* 0x050fe20000010100 */
[C---:B------:R-:W-:Y:S01]  /*2140*/  FADD.FTZ R132, -R138.reuse, R129 ;  /* 0x000000818a847221 */ /* 0x040fe20000010100 */
[----:B------:R-:W-:Y:S02]  /*2150*/  HADD2.F32 R129, -RZ, R167.H0_H0 ;  /* 0x200000a7ff817230 */ /* 0x000fe40000004100 */
[----:B------:R-:W-:Y:S01]  /*2160*/  FMUL.FTZ R167, R11, R172 ;  /* 0x000000ac0ba77220 */ /* 0x000fe20000410000 */
[----:B------:R-:W-:Y:S01]  /*2170*/  FADD.FTZ R130, -R138, R130 ;  /* 0x000000828a827221 */ /* 0x000fe20000010100 */
[----:B------:R-:W-:-:S02]  /*2180*/  HADD2.F32 R128, -RZ, R170.H0_H0 ;  /* 0x200000aaff807230 */ /* 0x000fc40000004100 */
        /* <DEDUP_REMOVED lines=27> */
.L_x_9286:
[----:B------:R-:W-:Y:S05]  /*2340*/  BSYNC.RECONVERGENT B1 ;  /* 0x0000000000017941 */ /* 0x000fea0003800200 */
.L_x_9285:
        /* <DEDUP_REMOVED lines=58> */
.L_x_9274:
        /* <DEDUP_REMOVED lines=60> */
.L_x_9288:
        /* <DEDUP_REMOVED lines=21> */
[C---:B-1----:R-:W-:Y:S01]  /*2c00*/  @P4 IMAD.WIDE.U32 R130, R211.reuse, 0x10, R130 ;  /* 0x00000010d3824825 */ /* 0x042fe200078e0082 */
[----:B------:R-:W-:-:S04]  /*2c10*/  @P4 IADD3 R211, PT, PT, R211, 0x100, RZ ;  /* 0x00000100d3d34810 */ /* 0x000fc80007ffe0ff */
[----:B------:R-:W5:Y:S02]  /*2c20*/  @P4 LDG.E.128 R44, desc[UR10][R130.64] ;  /* 0x0000000a822c4981 */ /* 0x000f64000c1e1d00 */
[----:B------:R-:W1:Y:S01]  /*2c30*/  @P6 LDC.64 R172, c[0x0][0x438] ;  /* 0x00010e00ffac6b82 */ /* 0x000e620000000a00 */
[C---:B--2---:R-:W-:Y:S01]  /*2c40*/  @P3 IMAD.WIDE.U32 R140, R197.reuse, 0x4, R140 ;  /* 0x00000004c58c3825 */ /* 0x044fe200078e008c */
[----:B------:R-:W-:-:S06]  /*2c50*/  @P3 IADD3 R197, PT, PT, R197, 0x100, RZ ;  /* 0x00000100c5c53810 */ /* 0x000fcc0007ffe0ff */
[----:B------:R-:W2:Y:S01]  /*2c60*/  @P0 LDC.64 R180, c[0x0][0x3b0] ;  /* 0x0000ec00ffb40b82 */ /* 0x000ea20000000a00 */
[C---:B---3--:R-:W-:Y:S01]  /*2c70*/  @P3 IMAD.WIDE.U32 R138, R211.reuse, 0x10, R138 ;  /* 0x00000010d38a3825 */ /* 0x048fe200078e008a */
[----:B------:R-:W-:Y:S01]  /*2c80*/  @P3 IADD3 R211, PT, PT, R211, 0x100, RZ ;  /* 0x00000100d3d33810 */ /* 0x000fe20007ffe0ff */
[----:B------:R3:W5:Y:S05]  /*2c90*/  @P3 LDG.E R7, desc[UR10][R140.64] ;  /* 0x0000000a8c073981 */ /* 0x00076a000c1e1900 */
[----:B------:R-:W4:Y:S01]  /*2ca0*/  @P0 LDC.64 R178, c[0x0][0x438] ;  /* 0x00010e00ffb20b82 */ /* 0x000f220000000a00 */
[C---:B0-----:R-:W-:Y:S01]  /*2cb0*/  @P6 IMAD.WIDE.U32 R176, R197.reuse, 0x4, R176 ;  /* 0x00000004c5b06825 */ /* 0x041fe200078e00b0 */
[----:B------:R-:W-:Y:S01]  /*2cc0*/  @P6 IADD3 R197, PT, PT, R197, 0x100, RZ ;  /* 0x00000100c5c56810 */ /* 0x000fe20007ffe0ff */
[----:B------:R0:W5:Y:S04]  /*2cd0*/  @P3 LDG.E.128 R40, desc[UR10][R138.64] ;  /* 0x0000000a8a283981 */ /* 0x000168000c1e1d00 */
[----:B------:R0:W5:Y:S01]  /*2ce0*/  @P6 LDG.E R6, desc[UR10][R176.64] ;  /* 0x0000000ab0066981 */ /* 0x000162000c1e1900 */
[----:B------:R-:W3:Y:S01]  /*2cf0*/  @P1 LDC.64 R134, c[0x0][0x3b0] ;  /* 0x0000ec00ff861b82 */ /* 0x000ee20000000a00 */
[C---:B-1----:R-:W-:Y:S01]  /*2d00*/  @P6 IMAD.WIDE.U32 R172, R211.reuse, 0x10, R172 ;  /* 0x00000010d3ac6825 */ /* 0x042fe200078e00ac */
[----:B------:R-:W-:-:S04]  /*2d10*/  @P6 IADD3 R211, PT, PT, R211, 0x100, RZ ;  /* 0x00000100d3d36810 */ /* 0x000fc80007ffe0ff */
[----:B------:R0:W5:Y:S02]  /*2d20*/  @P6 LDG.E.128 R104, desc[UR10][R172.64] ;  /* 0x0000000aac686981 */ /* 0x000164000c1e1d00 */
[----:B------:R-:W1:Y:S01]  /*2d30*/  @P1 LDC.64 R182, c[0x0][0x438] ;  /* 0x00010e00ffb61b82 */ /* 0x000e620000000a00 */
[C---:B--2---:R-:W-:Y:S01]  /*2d40*/  @P0 IMAD.WIDE.U32 R180, R197.reuse, 0x4, R180 ;  /* 0x00000004c5b40825 */ /* 0x044fe200078e00b4 */
[----:B------:R-:W-:-:S04]  /*2d50*/  @P0 IADD3 R197, PT, PT, R197, 0x100, RZ ;  /* 0x00000100c5c50810 */ /* 0x000fc80007ffe0ff */
[----:B------:R0:W5:Y:S02]  /*2d60*/  @P0 LDG.E R5, desc[UR10][R180.64] ;  /* 0x0000000ab4050981 */ /* 0x000164000c1e1900 */
[----:B------:R-:W2:Y:S01]  /*2d70*/  @P2 LDC.64 R128, c[0x0][0x438] ;  /* 0x00010e00ff802b82 */ /* 0x000ea20000000a00 */
[C---:B----4-:R-:W-:Y:S01]  /*2d80*/  @P0 IMAD.WIDE.U32 R178, R211.reuse, 0x10, R178 ;  /* 0x00000010d3b20825 */ /* 0x050fe200078e00b2 */
[----:B------:R-:W-:-:S04]  /*2d90*/  @P0 IADD3 R211, PT, PT, R211, 0x100, RZ ;  /* 0x00000100d3d30810 */ /* 0x000fc80007ffe0ff */
[----:B------:R0:W5:Y:S02]  /*2da0*/  @P0 LDG.E.128 R108, desc[UR10][R178.64] ;  /* 0x0000000ab26c0981 */ /* 0x000164000c1e1d00 */
[----:B------:R-:W4:Y:S01]  /*2db0*/  @P2 LDC.64 R136, c[0x0][0x3b0] ;  /* 0x0000ec00ff882b82 */ /* 0x000f220000000a00 */
[C---:B---3--:R-:W-:Y:S01]  /*2dc0*/  @P1 IMAD.WIDE.U32 R134, R197.reuse, 0x4, R134 ;  /* 0x00000004c5861825 */ /* 0x048fe200078e0086 */
        /* <DEDUP_REMOVED lines=20> */
.L_x_9287:
[----:B------:R-:W-:Y:S05]  /*2f10*/  BSYNC.RECONVERGENT B0 ;  /* 0x0000000000007941 */ /* 0x000fea0003800200 */
.L_x_9273:
        /* <DEDUP_REMOVED lines=31> */
.L_x_9290:
[----:B------:R-:W-:Y:S05]  /*3110*/  BSYNC.RECONVERGENT B0 ;  /* 0x0000000000007941 */ /* 0x000fea0003800200 */
.L_x_9289:
[----:B------:R-:W1:Y:S08]  /*3120*/  S2UR UR5, SR_CgaCtaId ;  /* 0x00000000000579c3 */ /* 0x000e700000008800 */
[----:B------:R-:W-:Y:S01]  /*3130*/  BAR.SYNC.DEFER_BLOCKING 0x0 ;  /* 0x0000000000007b1d */ /* 0x000fe20000010000 */
[----:B------:R-:W-:Y:S02]  /*3140*/  ISETP.NE.AND P6, PT, R17, RZ, PT ;  /* 0x000000ff1100720c */ /* 0x000fe40003fc5270 */
[----:B------:R-:W-:-:S03]  /*3150*/  ISETP.NE.AND P5, PT, RZ, UR9, PT ;  /* 0x00000009ff007c0c */ /* 0x000fc6000bfa5270 */
        /* <DEDUP_REMOVED lines=18> */
[----:B------:R-:W-:Y:S02]  /*3280*/  @P4 IADD3 R129, PT, PT, R10, -0x1, RZ ;  /* 0xffffffff0a814810 */ /* 0x000fe40007ffe0ff */
[----:B-1----:R-:W-:Y:S01]  /*3290*/  FADD.FTZ R173, R173, R132 ;  /* 0x00000084adad7221 */ /* 0x002fe20000010000 */
[----:B------:R-:W-:Y:S02]  /*32a0*/  FADD.FTZ R130, R131, R130 ;  /* 0x0000008283827221 */ /* 0x000fe40000010000 */
        /* <DEDUP_REMOVED lines=8> */
[----:B------:R-:W-:Y:S01]  /*3330*/  @P4 LEA.HI R132, R10, R129, RZ, 0x2 ;  /* 0x000000810a844211 */ /* 0x000fe200078f10ff */
[----:B------:R-:W-:Y:S02]  /*3340*/  HFMA2 R10, -RZ, RZ, 0, 0 ;  /* 0x00000000ff0a7431 */ /* 0x000fe400000001ff */
[----:B---3--:R-:W-:Y:S01]  /*3350*/  FADD.FTZ R173, R173, R140 ;  /* 0x0000008cadad7221 */ /* 0x008fe20000010000 */
[----:B------:R-:W-:-:S03]  /*3360*/  FADD.FTZ R130, R139, R130 ;  /* 0x000000828b827221 */ /* 0x000fc60000010000 */
[----:B------:R-:W-:Y:S01]  /*3370*/  FADD.FTZ R128, R142, R173 ;  /* 0x000000ad8e807221 */ /* 0x000fe20000010000 */
[----:B------:R-:W-:Y:S01]  /*3380*/  FADD.FTZ R130, R130, R141 ;  /* 0x0000008d82827221 */ /* 0x000fe20000010000 */
[----:B------:R-:W-:Y:S02]  /*3390*/  @P4 LEA.HI.SX32 R10, R132, R15, 0x1e ;  /* 0x0000000f840a4211 */ /* 0x000fe400078ff2ff */
[----:B------:R-:W-:Y:S01]  /*33a0*/  FMUL.FTZ R128, R128, UR14 ;  /* 0x0000000e80807c20 */ /* 0x000fe20008410000 */
[----:B------:R-:W-:-:S04]  /*33b0*/  FADD.FTZ R129, R143, R130 ;  /* 0x000000828f817221 */ /* 0x000fc80000010000 */
[----:B------:R-:W-:Y:S01]  /*33c0*/  FSEL R128, R128, RZ, !P5 ;  /* 0x000000ff80807208 */ /* 0x000fe20006800000 */
[----:B------:R-:W-:Y:S01]  /*33d0*/  FMUL.FTZ R129, R129, UR14 ;  /* 0x0000000e81817c20 */ /* 0x000fe20008410000 */
        /* <DEDUP_REMOVED lines=21> */
.L_x_9295:
        /* <DEDUP_REMOVED lines=12> */
.L_x_9296:
        /* <DEDUP_REMOVED lines=12> */
.L_x_9297:
        /* <DEDUP_REMOVED lines=13> */
.L_x_9294:
        /* <DEDUP_REMOVED lines=29> */
.L_x_9299:
        /* <DEDUP_REMOVED lines=12> */
.L_x_9300:
        /* <DEDUP_REMOVED lines=12> */
.L_x_9301:
[----:B------:R-:W-:Y:S05]  /*3ad0*/  @!P4 BRA `(.L_x_9298) ;  /* 0x000000040098c947 */ /* 0x000fea0003800000 */
[----:B------:R-:W-:Y:S01]  /*3ae0*/  FMUL.FTZ R130, R127, UR17 ;  /* 0x000000117f827c20 */ /* 0x000fe20008410000 */
[----:B-----5:R-:W-:-:S03]  /*3af0*/  ISETP.GE.U32.AND P5, PT, R8, 0x1000000, PT ;  /* 0x010000000800780c */ /* 0x020fc60003fa6070 */
[----:B------:R-:W-:-:S05]  /*3b00*/  FMUL.FTZ R130, R130, UR16 ;  /* 0x0000001082827c20 */ /* 0x000fca0008410000 */
[----:B------:R-:W-:-:S04]  /*3b10*/  FSEL R130, R130, RZ, P5 ;  /* 0x000000ff82827208 */ /* 0x000fc80002800000 */
[----:B------:R-:W-:-:S04]  /*3b20*/  F2FP.F16.F32.PACK_AB R130, RZ, R130 ;  /* 0x00000082ff82723e */ /* 0x000fc800000000ff */
[----:B------:R-:W-:Y:S01]  /*3b30*/  PRMT R21, R130, 0x7610, R21 ;  /* 0x0000761082157816 */ /* 0x000fe20000000015 */
[----:B------:R-:W-:Y:S06]  /*3b40*/  BRA `(.L_x_9298) ;  /* 0x00000004007c7947 */ /* 0x000fec0003800000 */
.L_x_9293:
        /* <DEDUP_REMOVED lines=22> */
[----:B------:R-:W-:-:S04]  /*3cb0*/  @P4 F2FP.F16.F32.PACK_AB R132, RZ, R132 ;  /* 0x00000084ff84423e */ /* 0x000fc800000000ff */
        /* <DEDUP_REMOVED lines=24> */
[----:B------:R-:W-:-:S04]  /*3e40*/  F2FP.F16.F32.PACK_AB R130, RZ, R130 ;  /* 0x00000082ff82723e */ /* 0x000fc800000000ff */
[----:B------:R-:W-:Y:S01]  /*3e50*/  PRMT R21, R130, 0x7610, R21 ;  /* 0x0000761082157816 */ /* 0x000fe20000000015 */
[----:B------:R-:W-:Y:S06]  /*3e60*/  BRA `(.L_x_9298) ;  /* 0x0000000000b47947 */ /* 0x000fec0003800000 */
.L_x_9302:
[----:B------:R-:W0:Y:S01]  /*3e70*/  @P4 LDC.64 R124, c[0x0][0x408] ;  /* 0x00010200ff7c4b82 */ /* 0x000e220000000a00 */
[--C-:B------:R-:W-:Y:S01]  /*3e80*/  @P3 FFMA.FTZ R126, R30, R129, R128.reuse ;  /* 0x000000811e7e3223 */ /* 0x100fe20000010080 */
[----:B-----5:R-:W-:Y:S01]  /*3e90*/  MOV R134, R47 ;  /* 0x0000002f00867202 */ /* 0x020fe20000000f00 */
[-C--:B------:R-:W-:Y:S01]  /*3ea0*/  @P3 FFMA.FTZ R130, R26, R129.reuse, R128 ;  /* 0x000000811a823223 */ /* 0x080fe20000010080 */
[----:B------:R-:W-:Y:S01]  /*3eb0*/  @P4 ISETP.GE.U32.AND P5, PT, R8, 0x1000000, PT ;  /* 0x010000000800480c */ /* 0x000fe20003fa6070 */
[----:B------:R-:W-:Y:S01]  /*3ec0*/  @P3 FADD.FTZ R126, R29, -R126 ;  /* 0x8000007e1d7e3221 */ /* 0x000fe20000010000 */
[----:B------:R-:W-:Y:S01]  /*3ed0*/  @P3 FFMA.FTZ R135, R27, R129, R128 ;  /* 0x000000811b873223 */ /* 0x000fe20000010080 */
[----:B------:R-:W-:Y:S02]  /*3ee0*/  @P3 FADD.FTZ R130, R25, -R130 ;  /* 0x8000008219823221 */ /* 0x000fe40000010000 */
[----:B------:R-:W-:Y:S01]  /*3ef0*/  @P3 FFMA.FTZ R134, R11, R126, R47 ;  /* 0x0000007e0b863223 */ /* 0x000fe2000001002f */
[----:B------:R-:W-:Y:S01]  /*3f00*/  @P3 FADD.FTZ R135, R28, -R135 ;  /* 0x800000871c873221 */ /* 0x000fe20000010000 */
[----:B------:R-:W1:Y:S02]  /*3f10*/  @P4 LDC.64 R126, c[0x0][0x408] ;  /* 0x00010200ff7e4b82 */ /* 0x000e640000000a00 */
[----:B0-----:R-:W-:-:S04]  /*3f20*/  @P4 FMUL.FTZ R125, R134, R125 ;  /* 0x0000007d867d4220 */ /* 0x001fc80000410000 */
[----:B------:R-:W-:Y:S01]  /*3f30*/  @P4 FMUL.FTZ R124, R125, R124 ;  /* 0x0000007c7d7c4220 */ /* 0x000fe20000410000 */
[----:B------:R-:W-:-:S04]  /*3f40*/  @P3 FFMA.FTZ R125, R3, R129, R128 ;  /* 0x00000081037d3223 */ /* 0x000fc80000010080 */
[----:B------:R-:W-:Y:S01]  /*3f50*/  @P3 FADD.FTZ R125, R24, -R125 ;  /* 0x8000007d187d3221 */ /* 0x000fe20000010000 */
[----:B------:R-:W-:Y:S02]  /*3f60*/  @P4 FSEL R133, R124, RZ, P5 ;  /* 0x000000ff7c854208 */ /* 0x000fe40002800000 */
[----:B------:R-:W-:Y:S01]  /*3f70*/  MOV R124, R44 ;  /* 0x0000002c007c7202 */ /* 0x000fe20000000f00 */
[C---:B------:R-:W-:Y:S01]  /*3f80*/  @P3 FFMA.FTZ R124, R11.reuse, R125, R44 ;  /* 0x0000007d0b7c3223 */ /* 0x040fe2000001002c */
[----:B------:R-:W-:Y:S02]  /*3f90*/  @P4 LOP3.LUT P5, RZ, R8, 0xff, RZ, 0xc0, !PT ;  /* 0x000000ff08ff4812 */ /* 0x000fe400078ac0ff */
[----:B------:R-:W-:Y:S01]  /*3fa0*/  MOV R125, R45 ;  /* 0x0000002d007d7202 */ /* 0x000fe20000000f00 */
[----:B-1----:R-:W-:Y:S01]  /*3fb0*/  @P4 FMUL.FTZ R127, R124, R127 ;  /* 0x0000007f7c7f4220 */ /* 0x002fe20000410000 */
[----:B------:R-:W-:Y:S01]  /*3fc0*/  @P3 FFMA.FTZ R125, R11, R130, R45 ;  /* 0x000000820b7d3223 */ /* 0x000fe2000001002d */
[----:B------:R-:W-:Y:S01]  /*3fd0*/  @P4 F2FP.F16.F32.PACK_AB R133, RZ, R133 ;  /* 0x00000085ff85423e */ /* 0x000fe200000000ff */
[----:B------:R-:W0:Y:S01]  /*3fe0*/  @P4 LDC.64 R130, c[0x0][0x408] ;  /* 0x00010200ff824b82 */ /* 0x000e220000000a00 */
[----:B------:R-:W-:-:S02]  /*3ff0*/  @P4 FMUL.FTZ R126, R127, R126 ;  /* 0x0000007e7f7e4220 */ /* 0x000fc40000410000 */
[----:B------:R-:W-:-:S03]  /*4000*/  @P4 PRMT R21, R133, 0x7610, R21 ;  /* 0x0000761085154816 */ /* 0x000fc60000000015 */
[----:B------:R-:W-:Y:S02]  /*4010*/  @P4 FSEL R132, R126, RZ, P5 ;  /* 0x000000ff7e844208 */ /* 0x000fe40002800000 */
[----:B------:R-:W1:Y:S01]  /*4020*/  @P4 LDC.64 R126, c[0x0][0x408] ;  /* 0x00010200ff7e4b82 */ /* 0x000e620000000a00 */
[----:B------:R-:W-:Y:S02]  /*4030*/  @P4 LOP3.LUT P5, RZ, R8, 0xff00, RZ, 0xc0, !PT ;  /* 0x0000ff0008ff4812 */ /* 0x000fe400078ac0ff */
[----:B------:R-:W-:-:S04]  /*4040*/  @P4 F2FP.F16.F32.PACK_AB R132, RZ, R132 ;  /* 0x00000084ff84423e */ /* 0x000fc800000000ff */
[----:B------:R-:W-:Y:S01]  /*4050*/  @P4 PRMT R18, R132, 0x7610, R18 ;  /* 0x0000761084124816 */ /* 0x000fe20000000012 */
[----:B-1----:R-:W-:-:S04]  /*4060*/  @P4 FMUL.FTZ R127, R125, R127 ;  /* 0x0000007f7d7f4220 */ /* 0x002fc80000410000 */
[----:B------:R-:W-:-:S05]  /*4070*/  @P4 FMUL.FTZ R126, R127, R126 ;  /* 0x0000007e7f7e4220 */ /* 0x000fca0000410000 */
[----:B------:R-:W-:Y:S02]  /*4080*/  @P4 FSEL R127, R126, RZ, P5 ;  /* 0x000000ff7e7f4208 */ /* 0x000fe40002800000 */
[----:B------:R-:W-:Y:S01]  /*4090*/  MOV R126, R46 ;  /* 0x0000002e007e7202 */ /* 0x000fe20000000f00 */
[----:B------:R-:W-:Y:S01]  /*40a0*/  @P3 FFMA.FTZ R126, R11, R135, R46 ;  /* 0x000000870b7e3223 */ /* 0x000fe2000001002e */
[----:B------:R-:W-:Y:S02]  /*40b0*/  @P4 LOP3.LUT P5, RZ, R8, 0xff0000, RZ, 0xc0, !PT ;  /* 0x00ff000008ff4812 */ /* 0x000fe400078ac0ff */
[----:B------:R-:W-:Y:S01]  /*40c0*/  @P4 F2FP.F16.F32.PACK_AB R127, RZ, R127 ;  /* 0x0000007fff7f423e */ /* 0x000fe200000000ff */
[----:B0-----:R-:W-:-:S03]  /*40d0*/  @P4 FMUL.FTZ R131, R126, R131 ;  /* 0x000000837e834220 */ /* 0x001fc60000410000 */
[----:B------:R-:W-:Y:S01]  /*40e0*/  @P4 PRMT R19, R127, 0x7610, R19 ;  /* 0x000076107f134816 */ /* 0x000fe20000000013 */
[----:B------:R-:W-:Y:S01]  /*40f0*/  @P4 FMUL.FTZ R130, R131, R130 ;  /* 0x0000008283824220 */ /* 0x000fe20000410000 */
[----:B------:R-:W-:-:S04]  /*4100*/  MOV R127, R134 ;  /* 0x00000086007f7202 */ /* 0x000fc80000000f00 */
[----:B------:R-:W-:-:S04]  /*4110*/  @P4 FSEL R130, R130, RZ, P5 ;  /* 0x000000ff82824208 */ /* 0x000fc80002800000 */
[----:B------:R-:W-:-:S04]  /*4120*/  @P4 F2FP.F16.F32.PACK_AB R130, RZ, R130 ;  /* 0x00000082ff82423e */ /* 0x000fc800000000ff */
[----:B------:R-:W-:-:S07]  /*4130*/  @P4 PRMT R20, R130, 0x7610, R20 ;  /* 0x0000761082144816 */ /* 0x000fce0000000014 */
.L_x_9298:
        /* <DEDUP_REMOVED lines=14> */
.L_x_9303:
[----:B------:R-:W-:Y:S02]  /*4220*/  IADD3 R9, PT, PT, R9, 0x100, RZ ;  /* 0x0000010009097810 */ /* 0x000fe40007ffe0ff */
[----:B------:R-:W-:-:S07]  /*4230*/  IADD3 R10, PT, PT, R10, 0x100, RZ ;  /* 0x000001000a0a7810 */ /* 0x000fce0007ffe0ff */
.L_x_9292:
[----:B------:R-:W-:Y:S05]  /*4240*/  BSYNC.RECONVERGENT B0 ;  /* 0x0000000000007941 */ /* 0x000fea0003800200 */
.L_x_9291:
        /* <DEDUP_REMOVED lines=34> */
[----:B------:R-:W-:Y:S02]  /*4470*/  @P4 FSEL R127, R126, RZ, P6 ;  /* 0x000000ff7e7f4208 */ /* 0x000fe40003000000 */
[----:B------:R-:W-:Y:S01]  /*4480*/  MOV R126, R42 ;  /* 0x0000002a007e7202 */ /* 0x000fe20000000f00 */
[----:B------:R-:W-:Y:S01]  /*4490*/  @P3 FFMA.FTZ R126, R11, R133, R42 ;  /* 0x000000850b7e3223 */ /* 0x000fe2000001002a */
[----:B------:R-:W-:Y:S02]  /*44a0*/  @P4 LOP3.LUT P6, RZ, R7, 0xff0000, RZ, 0xc0, !PT ;  /* 0x00ff000007ff4812 */ /* 0x000fe400078cc0ff */
[----:B------:R-:W-:Y:S01]  /*44b0*/  @P4 F2FP.F16.F32.PACK_AB R127, RZ, R127 ;  /* 0x0000007fff7f423e */ /* 0x000fe200000000ff */
[----:B-1----:R-:W-:-:S03]  /*44c0*/  @P4 FMUL.FTZ R131, R126, R131 ;  /* 0x000000837e834220 */ /* 0x002fc60000410000 */
[----:B------:R-:W-:Y:S01]  /*44d0*/  @P4 PRMT R19, R127, 0x7610, R19 ;  /* 0x000076107f134816 */ /* 0x000fe20000000013 */
[----:B------:R-:W-:Y:S01]  /*44e0*/  @P4 FMUL.FTZ R130, R131, R130 ;  /* 0x0000008283824220 */ /* 0x000fe20000410000 */
[----:B------:R-:W-:Y:S01]  /*44f0*/  MOV R131, R43 ;  /* 0x0000002b00837202 */ /* 0x000fe20000000f00 */
[----:B------:R-:W-:-:S03]  /*4500*/  @P3 FFMA.FTZ R131, R11, R134, R43 ;  /* 0x000000860b833223 */ /* 0x000fc6000001002b */
[----:B------:R-:W-:Y:S02]  /*4510*/  @P4 FSEL R130, R130, RZ, P6 ;  /* 0x000000ff82824208 */ /* 0x000fe40003000000 */
[----:B------:R-:W-:Y:S02]  /*4520*/  MOV R127, R131 ;  /* 0x00000083007f7202 */ /* 0x000fe40000000f00 */
[----:B------:R-:W-:-:S04]  /*4530*/  @P4 F2FP.F16.F32.PACK_AB R130, RZ, R130 ;  /* 0x00000082ff82423e */ /* 0x000fc800000000ff */
        /* <DEDUP_REMOVED lines=9> */
.L_x_9307:
        /* <DEDUP_REMOVED lines=45> */
.L_x_9306:
        /* <DEDUP_REMOVED lines=33> */
.L_x_9310:
        /* <DEDUP_REMOVED lines=12> */
.L_x_9311:
        /* <DEDUP_REMOVED lines=12> */
.L_x_9312:
[----:B------:R-:W-:Y:S01]  /*4c30*/  MOV R124, R130 ;  /* 0x00000082007c7202 */ /* 0x000fe20000000f00 */
[----:B------:R-:W-:Y:S06]  /*4c40*/  @!P4 BRA `(.L_x_9308) ;  /* 0x0000000000e0c947 */ /* 0x000fec0003800000 */
[----:B------:R-:W-:Y:S01]  /*4c50*/  FMUL.FTZ R124, R127, UR17 ;  /* 0x000000117f7c7c20 */ /* 0x000fe20008410000 */
[----:B-----5:R-:W-:-:S03]  /*4c60*/  ISETP.GE.U32.AND P6, PT, R7, 0x1000000, PT ;  /* 0x010000000700780c */ /* 0x020fc60003fc6070 */
[----:B------:R-:W-:-:S05]  /*4c70*/  FMUL.FTZ R124, R124, UR16 ;  /* 0x000000107c7c7c20 */ /* 0x000fca0008410000 */
[----:B------:R-:W-:-:S04]  /*4c80*/  FSEL R124, R124, RZ, P6 ;  /* 0x000000ff7c7c7208 */ /* 0x000fc80003000000 */
[----:B------:R-:W-:Y:S02]  /*4c90*/  F2FP.F16.F32.PACK_AB R131, RZ, R124 ;  /* 0x0000007cff83723e */ /* 0x000fe400000000ff */
[----:B------:R-:W-:Y:S02]  /*4ca0*/  MOV R124, R130 ;  /* 0x00000082007c7202 */ /* 0x000fe40000000f00 */
[----:B------:R-:W-:Y:S01]  /*4cb0*/  PRMT R21, R131, 0x7610, R21 ;  /* 0x0000761083157816 */ /* 0x000fe20000000015 */
[----:B------:R-:W-:Y:S06]  /*4cc0*/  BRA `(.L_x_9308) ;  /* 0x0000000000c07947 */ /* 0x000fec0003800000 */
.L_x_9309:
        /* <DEDUP_REMOVED lines=12> */
.L_x_9313:
        /* <DEDUP_REMOVED lines=12> */
.L_x_9314:
        /* <DEDUP_REMOVED lines=12> */
.L_x_9315:
        /* <DEDUP_REMOVED lines=12> */
.L_x_9308:
        /* <DEDUP_REMOVED lines=12> */
.L_x_9316:
[----:B------:R-:W-:Y:S02]  /*5090*/  IADD3 R9, PT, PT, R9, 0x100, RZ ;  /* 0x0000010009097810 */ /* 0x000fe40007ffe0ff */
[----:B------:R-:W-:-:S07]  /*50a0*/  IADD3 R10, PT, PT, R10, 0x100, RZ ;  /* 0x000001000a0a7810 */ /* 0x000fce0007ffe0ff */
.L_x_9305:
[----:B------:R-:W-:Y:S05]  /*50b0*/  BSYNC.RECONVERGENT B0 ;  /* 0x0000000000007941 */ /* 0x000fea0003800200 */
.L_x_9304:
        /* <DEDUP_REMOVED lines=42> */
[--C-:B------:R-:W-:Y:S02]  /*5360*/  IMAD.MOV.U32 R131, RZ, RZ, R107.reuse ;  /* 0x000000ffff837224 */ /* 0x100fe400078e006b */
[----:B------:R-:W-:Y:S02]  /*5370*/  @P3 FFMA.FTZ R131, R11, R134, R107 ;  /* 0x000000860b833223 */ /* 0x000fe4000001006b */
[----:B------:R-:W-:-:S03]  /*5380*/  @P4 FSEL R130, R130, RZ, P6 ;  /* 0x000000ff82824208 */ /* 0x000fc60003000000 */
        /* <DEDUP_REMOVED lines=11> */
.L_x_9320:
        /* <DEDUP_REMOVED lines=45> */
.L_x_9319:
        /* <DEDUP_REMOVED lines=33> */
.L_x_9323:
        /* <DEDUP_REMOVED lines=12> */
.L_x_9324:
        /* <DEDUP_REMOVED lines=12> */
.L_x_9325:
        /* <DEDUP_REMOVED lines=10> */
.L_x_9322:
        /* <DEDUP_REMOVED lines=12> */
.L_x_9326:
        /* <DEDUP_REMOVED lines=12> */
.L_x_9327:
        /* <DEDUP_REMOVED lines=12> */
.L_x_9328:
        /* <DEDUP_REMOVED lines=12> */
.L_x_9321:
        /* <DEDUP_REMOVED lines=12> */
.L_x_9329:
[----:B------:R-:W-:Y:S02]  /*5f00*/  IADD3 R9, PT, PT, R9, 0x100, RZ ;  /* 0x0000010009097810 */ /* 0x000fe40007ffe0ff */
[----:B------:R-:W-:-:S07]  /*5f10*/  IADD3 R10, PT, PT, R10, 0x100, RZ ;  /* 0x000001000a0a7810 */ /* 0x000fce0007ffe0ff */
.L_x_9318:
[----:B------:R-:W-:Y:S05]  /*5f20*/  BSYNC.RECONVERGENT B0 ;  /* 0x0000000000007941 */ /* 0x000fea0003800200 */
.L_x_9317:
        /* <DEDUP_REMOVED lines=55> */
.L_x_9333:
        /* <DEDUP_REMOVED lines=45> */
.L_x_9332:
        /* <DEDUP_REMOVED lines=33> */
.L_x_9336:
        /* <DEDUP_REMOVED lines=12> */
.L_x_9337:
        /* <DEDUP_REMOVED lines=12> */
.L_x_9338:
        /* <DEDUP_REMOVED lines=10> */
.L_x_9335:
        /* <DEDUP_REMOVED lines=12> */
.L_x_9339:
        /* <DEDUP_REMOVED lines=12> */
.L_x_9340:
        /* <DEDUP_REMOVED lines=12> */
.L_x_9341:
        /* <DEDUP_REMOVED lines=12> */
.L_x_9334:
        /* <DEDUP_REMOVED lines=12> */
.L_x_9342:
[----:B------:R-:W-:Y:S02]  /*6d60*/  IADD3 R9, PT, PT, R9, 0x100, RZ ;  /* 0x0000010009097810 */ /* 0x000fe40007ffe0ff */
[----:B------:R-:W-:-:S07]  /*6d70*/  IADD3 R10, PT, PT, R10, 0x100, RZ ;  /* 0x000001000a0a7810 */ /* 0x000fce0007ffe0ff */
.L_x_9331:
[----:B------:R-:W-:Y:S05]  /*6d80*/  BSYNC.RECONVERGENT B0 ;  /* 0x0000000000007941 */ /* 0x000fea0003800200 */
.L_x_9330:
        /* <DEDUP_REMOVED lines=55> */
.L_x_9346:
        /* <DEDUP_REMOVED lines=45> */
.L_x_9345:
        /* <DEDUP_REMOVED lines=33> */
.L_x_9349:
        /* <DEDUP_REMOVED lines=12> */
.L_x_9350:
        /* <DEDUP_REMOVED lines=12> */
.L_x_9351:
[----:B------:R-:W-:Y:S01]  /*7760*/  MOV R124, R130 ;  /* 0x00000082007c7202 */ /* 0x000fe20000000f00 */
[----:B------:R-:W-:Y:S06]  /*7770*/  @!P4 BRA `(.L_x_9347) ;  /* 0x0000000000e0c947 */ /* 0x000fec0003800000 */
[----:B------:R-:W-:Y:S01]  /*7780*/  FMUL.FTZ R124, R127, UR17 ;  /* 0x000000117f7c7c20 */ /* 0x000fe20008410000 */
[----:B-----5:R-:W-:-:S03]  /*7790*/  ISETP.GE.U32.AND P6, PT, R4, 0x1000000, PT ;  /* 0x010000000400780c */ /* 0x020fc60003fc6070 */
[----:B------:R-:W-:-:S05]  /*77a0*/  FMUL.FTZ R124, R124, UR16 ;  /* 0x000000107c7c7c20 */ /* 0x000fca0008410000 */
[----:B------:R-:W-:-:S04]  /*77b0*/  FSEL R124, R124, RZ, P6 ;  /* 0x000000ff7c7c7208 */ /* 0x000fc80003000000 */
[----:B------:R-:W-:Y:S01]  /*77c0*/  F2FP.F16.F32.PACK_AB R131, RZ, R124 ;  /* 0x0000007cff83723e */ /* 0x000fe200000000ff */
[----:B------:R-:W-:-:S03]  /*77d0*/  IMAD.MOV.U32 R124, RZ, RZ, R130 ;  /* 0x000000ffff7c7224 */ /* 0x000fc600078e0082 */
[----:B------:R-:W-:Y:S01]  /*77e0*/  PRMT R21, R131, 0x7610, R21 ;  /* 0x0000761083157816 */ /* 0x000fe20000000015 */
[----:B------:R-:W-:Y:S06]  /*77f0*/  BRA `(.L_x_9347) ;  /* 0x0000000000c07947 */ /* 0x000fec0003800000 */
.L_x_9348:
        /* <DEDUP_REMOVED lines=12> */
.L_x_9352:
        /* <DEDUP_REMOVED lines=12> */
.L_x_9353:
        /* <DEDUP_REMOVED lines=12> */
.L_x_9354:
        /* <DEDUP_REMOVED lines=12> */
.L_x_9347:
        /* <DEDUP_REMOVED lines=12> */
.L_x_9355:
[----:B------:R-:W-:Y:S02]  /*7bc0*/  IADD3 R9, PT, PT, R9, 0x100, RZ ;  /* 0x0000010009097810 */ /* 0x000fe40007ffe0ff */
[----:B------:R-:W-:-:S07]  /*7bd0*/  IADD3 R10, PT, PT, R10, 0x100, RZ ;  /* 0x000001000a0a7810 */ /* 0x000fce0007ffe0ff */
.L_x_9344:
[----:B------:R-:W-:Y:S05]  /*7be0*/  BSYNC.RECONVERGENT B0 ;  /* 0x0000000000007941 */ /* 0x000fea0003800200 */
.L_x_9343:
        /* <DEDUP_REMOVED lines=55> */
.L_x_9359:
        /* <DEDUP_REMOVED lines=45> */
.L_x_9358:
        /* <DEDUP_REMOVED lines=33> */
.L_x_9362:
        /* <DEDUP_REMOVED lines=12> */
.L_x_9363:
        /* <DEDUP_REMOVED lines=12> */
.L_x_9364:
        /* <DEDUP_REMOVED lines=10> */
.L_x_9361:
        /* <DEDUP_REMOVED lines=12> */
.L_x_9365:
        /* <DEDUP_REMOVED lines=12> */
.L_x_9366:
        /* <DEDUP_REMOVED lines=12> */
.L_x_9367:
        /* <DEDUP_REMOVED lines=12> */
.L_x_9360:
        /* <DEDUP_REMOVED lines=12> */
.L_x_9368:
[----:B------:R-:W-:Y:S02]  /*8a20*/  IADD3 R9, PT, PT, R9, 0x100, RZ ;  /* 0x0000010009097810 */ /* 0x000fe40007ffe0ff */
[----:B------:R-:W-:-:S07]  /*8a30*/  IADD3 R10, PT, PT, R10, 0x100, RZ ;  /* 0x000001000a0a7810 */ /* 0x000fce0007ffe0ff */
.L_x_9357:
[----:B------:R-:W-:Y:S05]  /*8a40*/  BSYNC.RECONVERGENT B0 ;  /* 0x0000000000007941 */ /* 0x000fea0003800200 */
.L_x_9356:
        /* <DEDUP_REMOVED lines=25> */
[----:B------:R-:W-:-:S03]  /*8be0*/  MOV R128, R123 ;  /* 0x0000007b00807202 */ /* 0x000fc60000000f00 */
        /* <DEDUP_REMOVED lines=18> */
[----:B------:R-:W-:-:S04]  /*8d10*/  MOV R127, R128 ;  /* 0x00000080007f7202 */ /* 0x000fc80000000f00 */
[----:B------:R-:W-:-:S04]  /*8d20*/  @P4 FSEL R130, R130, RZ, P6 ;  /* 0x000000ff82824208 */ /* 0x000fc80003000000 */
        /* <DEDUP_REMOVED lines=10> */
.L_x_9372:
[----:B01----:R-:W0:Y:S01]  /*8dd0*/  @P4 LDC.64 R130, c[0x0][0x408] ;  /* 0x00010200ff824b82 */ /* 0x003e220000000a00 */
        /* <DEDUP_REMOVED lines=8> */
[----:B------:R-:W-:Y:S01]  /*8e60*/  @P3 FFMA.FTZ R133, R191, R129, R128 ;  /* 0x00000081bf853223 */ /* 0x000fe20000010080 */
[----:B------:R-:W-:Y:S01]  /*8e70*/  @P3 FFMA.FTZ R132, R11, R134, R121 ;  /* 0x000000860b843223 */ /* 0x000fe20000010079 */
[----:B------:R-:W-:-:S02]  /*8e80*/  MOV R134, R122 ;  /* 0x0000007a00867202 */ /* 0x000fc40000000f00 */
[----:B------:R-:W-:-:S04]  /*8e90*/  @P3 FADD.FTZ R133, R192, -R133 ;  /* 0x80000085c0853221 */ /* 0x000fc80000010000 */
        /* <DEDUP_REMOVED lines=32> */
.L_x_9371:
        /* <DEDUP_REMOVED lines=33> */
.L_x_9375:
        /* <DEDUP_REMOVED lines=12> */
.L_x_9376:
        /* <DEDUP_REMOVED lines=12> */
.L_x_9377:
[----:B------:R-:W-:Y:S01]  /*9430*/  MOV R127, R130 ;  /* 0x00000082007f7202 */ /* 0x000fe20000000f00 */
[----:B------:R-:W-:Y:S06]  /*9440*/  @!P4 BRA `(.L_x_9373) ;  /* 0x0000000000dcc947 */ /* 0x000fec0003800000 */
[----:B------:R-:W-:Y:S01]  /*9450*/  FMUL.FTZ R11, R130, UR17 ;  /* 0x00000011820b7c20 */ /* 0x000fe20008410000 */
[----:B-----5:R-:W-:-:S03]  /*9460*/  ISETP.GE.U32.AND P3, PT, R0, 0x1000000, PT ;  /* 0x010000000000780c */ /* 0x020fc60003f66070 */
[----:B------:R-:W-:-:S05]  /*9470*/  FMUL.FTZ R11, R11, UR16 ;  /* 0x000000100b0b7c20 */ /* 0x000fca0008410000 */
[----:B------:R-:W-:-:S04]  /*9480*/  FSEL R11, R11, RZ, P3 ;  /* 0x000000ff0b0b7208 */ /* 0x000fc80001800000 */
[----:B------:R-:W-:-:S04]  /*9490*/  F2FP.F16.F32.PACK_AB R11, RZ, R11 ;  /* 0x0000000bff0b723e */ /* 0x000fc800000000ff */
[----:B------:R-:W-:Y:S01]  /*94a0*/  PRMT R21, R11, 0x7610, R21 ;  /* 0x000076100b157816 */ /* 0x000fe20000000015 */
[----:B------:R-:W-:Y:S06]  /*94b0*/  BRA `(.L_x_9373) ;  /* 0x0000000000c07947 */ /* 0x000fec0003800000 */
.L_x_9374:
        /* <DEDUP_REMOVED lines=23> */
.L_x_9378:
        /* <DEDUP_REMOVED lines=12> */
.L_x_9379:
        /* <DEDUP_REMOVED lines=12> */
.L_x_9380:
[----:B------:R-:W-:-:S07]  /*97b0*/  @P4 PRMT R21, R132, 0x7610, R21 ;  /* 0x0000761084154816 */ /* 0x000fce0000000015 */
.L_x_9373:
        /* <DEDUP_REMOVED lines=12> */
.L_x_9370:
[----:B------:R-:W-:Y:S05]  /*9880*/  BSYNC.RECONVERGENT B0 ;  /* 0x0000000000007941 */ /* 0x000fea0003800200 */
.L_x_9369:
[----:B------:R-:W4:Y:S01]  /*9890*/  LDC.64 R10, c[0x0][0x380] ;  /* 0x0000e000ff0a7b82 */ /* 0x000f220000000a00 */
[----:B------:R-:W-:Y:S01]  /*98a0*/  UPLOP3.LUT UP1, UPT, UPT, UPT, UP1, 0x40, 0x4 ;  /* 0x000000000004789c */ /* 0x000fe20003f2e810 */
[----:B----4-:R-:W-:-:S04]  /*98b0*/  IADD3 R13, PT, PT, R13, R10, RZ ;  /* 0x0000000a0d0d7210 */ /* 0x010fc80007ffe0ff */
[----:B------:R-:W-:-:S13]  /*98c0*/  ISETP.GE.AND P3, PT, R13, R11, PT ;  /* 0x0000000b0d00720c */ /* 0x000fda0003f66270 */
[----:B------:R-:W-:Y:S05]  /*98d0*/  @!P3 BRA `(.L_x_9381) ;  /* 0xffffff700044b947 */ /* 0x000fea000383ffff */
.L_x_9272:
[----:B------:R-:W4:Y:S01]  /*98e0*/  S2UR UR4, SR_CTAID.X ;  /* 0x00000000000479c3 */ /* 0x000f220000002500 */
[----:B------:R-:W-:Y:S02]  /*98f0*/  ISETP.NE.AND P6, PT, R17, RZ, PT ;  /* 0x000000ff1100720c */ /* 0x000fe40003fc5270 */
[----:B------:R-:W-:Y:S02]  /*9900*/  ISETP.NE.AND P5, PT, R22, RZ, PT ;  /* 0x000000ff1600720c */ /* 0x000fe40003fa5270 */
[----:B------:R-:W-:Y:S02]  /*9910*/  ISETP.NE.AND P4, PT, R23, RZ, PT ;  /* 0x000000ff1700720c */ /* 0x000fe40003f85270 */
[----:B------:R-:W-:Y:S01]  /*9920*/  ISETP.NE.AND P3, PT, R195, RZ, PT ;  /* 0x000000ffc300720c */ /* 0x000fe20003f65270 */
[----:B-----5:R-:W0:Y:S08]  /*9930*/  LDC.64 R2, c[0x0][0x440] ;  /* 0x00011000ff027b82 */ /* 0x020e300000000a00 */
[----:B------:R-:W1:Y:S08]  /*9940*/  LDC.64 R4, c[0x0][0x448] ;  /* 0x00011200ff047b82 */ /* 0x000e700000000a00 */
[----:B------:R-:W2:Y:S01]  /*9950*/  LDC.64 R6, c[0x0][0x440] ;  /* 0x00011000ff067b82 */ /* 0x000ea20000000a00 */
[----:B----4-:R-:W-:-:S05]  /*9960*/  IMAD R16, R16, UR4, RZ ;  /* 0x0000000410107c24 */ /* 0x010fca000f8e02ff */
[----:B------:R-:W-:Y:S02]  /*9970*/  LEA.HI R27, R16, R15, RZ, 0x1e ;  /* 0x0000000f101b7211 */ /* 0x000fe400078ff0ff */
[----:B------:R-:W4:Y:S03]  /*9980*/  LDC.64 R8, c[0x0][0x448] ;  /* 0x00011200ff087b82 */ /* 0x000f260000000a00 */
[----:B0-----:R-:W-:-:S05]  /*9990*/  @P6 IMAD.WIDE.U32 R2, R27, 0x10, R2 ;  /* 0x000000101b026825 */ /* 0x001fca00078e0002 */
[----:B------:R-:W0:Y:S01]  /*99a0*/  LDC.64 R10, c[0x0][0x440] ;  /* 0x00011000ff0a7b82 */ /* 0x000e220000000a00 */
[C---:B-1----:R-:W-:Y:S01]  /*99b0*/  @P6 IMAD.WIDE.U32 R4, R27.reuse, 0x10, R4 ;  /* 0x000000101b046825 */ /* 0x042fe200078e0004 */
[----:B------:R-:W-:Y:S01]  /*99c0*/  @P6 IADD3 R27, PT, PT, R27, 0x100, RZ ;  /* 0x000001001b1b6810 */ /* 0x000fe20007ffe0ff */
[----:B------:R1:W-:Y:S04]  /*99d0*/  @P6 STG.E.128 desc[UR10][R2.64], R72 ;  /* 0x0000004802006986 */ /* 0x0003e8000c101d0a */
[----:B------:R1:W-:Y:S01]  /*99e0*/  @P6 STG.E.128 desc[UR10][R4.64], R100 ;  /* 0x0000006404006986 */ /* 0x0003e2000c101d0a */
[----:B------:R-:W3:Y:S01]  /*99f0*/  LDC.64 R12, c[0x0][0x448] ;  /* 0x00011200ff0c7b82 */ /* 0x000ee20000000a00 */
[----:B--2---:R-:W-:-:S05]  /*9a00*/  @P5 IMAD.WIDE.U32 R6, R27, 0x10, R6 ;  /* 0x000000101b065825 */ /* 0x004fca00078e0006 */
[----:B------:R1:W-:Y:S02]  /*9a10*/  @P5 STG.E.128 desc[UR10][R6.64], R68 ;  /* 0x0000004406005986 */ /* 0x0003e4000c101d0a */
[----:B------:R-:W2:Y:S01]  /*9a20*/  LDC.64 R14, c[0x0][0x440] ;  /* 0x00011000ff0e7b82 */ /* 0x000ea20000000a00 */
[C---:B----4-:R-:W-:Y:S01]  /*9a30*/  @P5 IMAD.WIDE.U32 R8, R27.reuse, 0x10, R8 ;  /* 0x000000101b085825 */ /* 0x050fe200078e0008 */
[----:B------:R-:W-:-:S04]  /*9a40*/  @P5 IADD3 R27, PT, PT, R27, 0x100, RZ ;  /* 0x000001001b1b5810 */ /* 0x000fc80007ffe0ff */
[----:B------:R1:W-:Y:S02]  /*9a50*/  @P5 STG.E.128 desc[UR10][R8.64], R96 ;  /* 0x0000006008005986 */ /* 0x0003e4000c101d0a */
[----:B------:R-:W4:Y:S01]  /*9a60*/  LDC.64 R16, c[0x0][0x448] ;  /* 0x00011200ff107b82 */ /* 0x000f220000000a00 */
[----:B0-----:R-:W-:-:S05]  /*9a70*/  @P4 IMAD.WIDE.U32 R10, R27, 0x10, R10 ;  /* 0x000000101b0a4825 */ /* 0x001fca00078e000a */
[----:B------:R1:W-:Y:S02]  /*9a80*/  @P4 STG.E.128 desc[UR10][R10.64], R64 ;  /* 0x000000400a004986 */ /* 0x0003e4000c101d0a */
[----:B------:R-:W0:Y:S01]  /*9a90*/  LDC.64 R18, c[0x0][0x440] ;  /* 0x00011000ff127b82 */ /* 0x000e220000000a00 */
[C---:B---3--:R-:W-:Y:S01]  /*9aa0*/  @P4 IMAD.WIDE.U32 R12, R27.reuse, 0x10, R12 ;  /* 0x000000101b0c4825 */ /* 0x048fe200078e000c */
[----:B------:R-:W-:-:S04]  /*9ab0*/  @P4 IADD3 R27, PT, PT, R27, 0x100, RZ ;  /* 0x000001001b1b4810 */ /* 0x000fc80007ffe0ff */
[----:B------:R1:W-:Y:S02]  /*9ac0*/  @P4 STG.E.128 desc[UR10][R12.64], R92 ;  /* 0x0000005c0c004986 */ /* 0x0003e4000c101d0a */
        /* <DEDUP_REMOVED lines=9> */
[----:B------:R1:W-:Y:S01]  /*9b60*/  @P1 STG.E.128 desc[UR10][R18.64], R56 ;  /* 0x0000003812001986 */ /* 0x0003e2000c101d0a */
[C---:B---3--:R-:W-:Y:S01]  /*9b70*/  @P1 IMAD.WIDE.U32 R20, R27.reuse, 0x10, R20 ;  /* 0x000000101b141825 */ /* 0x048fe200078e0014 */
[----:B------:R-:W-:-:S04]  /*9b80*/  @P1 IADD3 R27, PT, PT, R27, 0x100, RZ ;  /* 0x000001001b1b1810 */ /* 0x000fc80007ffe0ff */
[----:B------:R1:W-:Y:S01]  /*9b90*/  @P1 STG.E.128 desc[UR10][R20.64], R84 ;  /* 0x0000005414001986 */ /* 0x0003e2000c101d0a */
[----:B--2---:R-:W-:-:S05]  /*9ba0*/  @P2 IMAD.WIDE.U32 R22, R27, 0x10, R22 ;  /* 0x000000101b162825 */ /* 0x004fca00078e0016 */
[----:B------:R1:W-:Y:S01]  /*9bb0*/  @P2 STG.E.128 desc[UR10][R22.64], R52 ;  /* 0x0000003416002986 */ /* 0x0003e2000c101d0a */
[----:B----4-:R-:W-:-:S05]  /*9bc0*/  @P2 IMAD.WIDE.U32 R24, R27, 0x10, R24 ;  /* 0x000000101b182825 */ /* 0x010fca00078e0018 */
        /* <DEDUP_REMOVED lines=10> */
.L_x_9382:
        /* <DEDUP_REMOVED lines=9> */
.L_x_14417:


//--------------------- .text._ZN10layer_norm22ln_bwd_finalize_kernelINS_22Kernel_traits_finalizeILj7168E6__halfS2_fS2_fjLb0ELj1024ELj4ENS_18Kernel_traits_baseILj7168ES2_S2_fS2_fjLj1024EEEEELb0ELb1EEEvNS_9BwdParamsE --------------------------
	.section	.text._ZN10layer_norm22ln_bwd_finalize_kernelINS_22Kernel_traits_finalizeILj7168E6__halfS2_fS2_fjLb0ELj1024ELj4ENS_18Kernel_traits_baseILj7168ES2_S2_fS2_fjLj1024EEEEELb0ELb1EEEvNS_9BwdParamsE,"ax",@progbits
	.align	128
        .global         _ZN10layer_norm22ln_bwd_finalize_kernelINS_22Kernel_traits_finalizeILj7168E6__halfS2_fS2_fjLb0ELj1024ELj4ENS_18Kernel_traits_baseILj7168ES2_S2_fS2_fjLj1024EEEEELb0ELb1EEEvNS_9BwdParamsE
        .type           _ZN10layer_norm22ln_bwd_finalize_kernelINS_22Kernel_traits_finalizeILj7168E6__halfS2_fS2_fjLb0ELj1024ELj4ENS_18Kernel_traits_baseILj7168ES2_S2_fS2_fjLj1024EEEEELb0ELb1EEEvNS_9BwdParamsE,@function
        .size           _ZN10layer_norm22ln_bwd_finalize_kernelINS_22Kernel_traits_finalizeILj7168E6__halfS2_fS2_fjLb0ELj1024ELj4ENS_18Kernel_traits_baseILj7168ES2_S2_fS2_fjLj1024EEEEELb0ELb1EEEvNS_9BwdParamsE,(.L_x_14418 - _ZN10layer_norm22ln_bwd_finalize_kernelINS_22Kernel_traits_finalizeILj7168E6__halfS2_fS2_fjLb0ELj1024ELj4ENS_18Kernel_traits_baseILj7168ES2_S2_fS2_fjLj1024EEEEELb0ELb1EEEvNS_9BwdParamsE)
        .other          _ZN10layer_norm22ln_bwd_finalize_kernelINS_22Kernel_traits_finalizeILj7168E6__halfS2_fS2_fjLb0ELj1024ELj4ENS_18Kernel_traits_baseILj7168ES2_S2_fS2_fjLj1024EEEEELb0ELb1EEEvNS_9BwdParamsE,@"STO_CUDA_ENTRY STV_DEFAULT"
_ZN10layer_norm22ln_bwd_finalize_kernelINS_22Kernel_traits_finalizeILj7168E6__halfS2_fS2_fjLb0ELj1024ELj4ENS_18Kernel_traits_baseILj7168ES2_S2_fS2_fjLj1024EEEEELb0ELb1EEEvNS_9BwdParamsE:
.text._ZN10layer_norm22ln_bwd_finalize_kernelINS_22Kernel_traits_finalizeILj7168E6__halfS2_fS2_fjLb0ELj1024ELj4ENS_18Kernel_traits_baseILj7168ES2_S2_fS2_fjLj1024EEEEELb0ELb1EEEvNS_9BwdParamsE:
        /* <DEDUP_REMOVED lines=77> */
.L_x_9387:
        /* <DEDUP_REMOVED lines=118> */
.L_x_9386:
[----:B------:R-:W-:Y:S05]  /*0c30*/  BSYNC.RECONVERGENT B1 ;  /* 0x0000000000017941 */ /* 0x000fea0003800200 */
.L_x_9385:
        /* <DEDUP_REMOVED lines=69> */
.L_x_9389:
[----:B------:R-:W-:Y:S05]  /*1090*/  BSYNC.RECONVERGENT B1 ;  /* 0x0000000000017941 */ /* 0x000fea0003800200 */
.L_x_9388:
        /* <DEDUP_REMOVED lines=38> */
.L_x_9391:
[----:B------:R-:W-:Y:S05]  /*1300*/  BSYNC.RECONVERGENT B1 ;  /* 0x0000000000017941 */ /* 0x000fea0003800200 */
.L_x_9390:
[----:B------:R-:W-:Y:S05]  /*1310*/  @!P1 BRA `(.L_x_9384) ;  /* 0x0000000000409947 */ /* 0x000fea0003800000 */
[----:B------:R-:W0:Y:S01]  /*1320*/  LDC R12, c[0x0][0x388] ;  /* 0x0000e200ff0c7b82 */ /* 0x000e220000000800 */
[----:B------:R-:W-:-:S07]  /*1330*/  IADD3 R0, PT, PT, -R0, RZ, RZ ;  /* 0x000000ff00007210 */ /* 0x000fce0007ffe1ff */
[----:B------:R-:W1:Y:S08]  /*1340*/  LDC.64 R8, c[0x0][0x440] ;  /* 0x00011000ff087b82 */ /* 0x000e700000000a00 */
[----:B------:R-:W2:Y:S01]  /*1350*/  LDC.64 R10, c[0x0][0x448] ;  /* 0x00011200ff0a7b82 */ /* 0x000ea20000000a00 */
[----:B0-----:R-:W-:-:S05]  /*1360*/  IMAD R2, R2, R12, R5 ;  /* 0x0000000c02027224 */ /* 0x001fca00078e0205 */
[----:B------:R-:W-:-:S07]  /*1370*/  IADD3 R13, PT, PT, R57, R2, RZ ;  /* 0x00000002390d7210 */ /* 0x000fce0007ffe0ff */
.L_x_9392:
        /* <DEDUP_REMOVED lines=10> */
.L_x_9384:
[----:B------:R-:W-:Y:S05]  /*1420*/  BSYNC.RECONVERGENT B0 ;  /* 0x0000000000007941 */ /* 0x000fea0003800200 */
.L_x_9383:
        /* <DEDUP_REMOVED lines=59> */
.L_x_9393:
        /* <DEDUP_REMOVED lines=10> */
.L_x_14418:


//--------------------- .text._ZN10layer_norm13ln_bwd_kernelINS_13Kernel_traitsI6__halfS2_fS2_fjLj7168ELj1ELj1ELj8ELj8ENS_18Kernel_traits_baseILj7168ES2_S2_fS2_fjLj256EEEEELb1ELb0ELb1ELb1EEEvNS_9BwdParamsE --------------------------
	.section	.text._ZN10layer_norm13ln_bwd_kernelINS_13Kernel_traitsI6__halfS2_fS2_fjLj7168ELj1ELj1ELj8ELj8ENS_18Kernel_traits_baseILj7168ES2_S2_fS2_fjLj256EEEEELb1ELb0ELb1ELb1EEEvNS_9BwdParamsE,"ax",@progbits
	.align	128
        .global         _ZN10layer_norm13ln_bwd_kernelINS_13Kernel_traitsI6__halfS2_fS2_fjLj7168ELj1ELj1ELj8ELj8ENS_18Kernel_traits_baseILj7168ES2_S2_fS2_fjLj256EEEEELb1ELb0ELb1ELb1EEEvNS_9BwdParamsE
        .type           _ZN10layer_norm13ln_bwd_kernelINS_13Kernel_traitsI6__halfS2_fS2_fjLj7168ELj1ELj1ELj8ELj8ENS_18Kernel_traits_baseILj7168ES2_S2_fS2_fjLj256EEEEELb1ELb0ELb1ELb1EEEvNS_9BwdParamsE,@function
        .size           _ZN10layer_norm13ln_bwd_kernelINS_13Kernel_traitsI6__halfS2_fS2_fjLj7168ELj1ELj1ELj8ELj8ENS_18Kernel_traits_baseILj7168ES2_S2_fS2_fjLj256EEEEELb1ELb0ELb1ELb1EEEvNS_9BwdParamsE,(.L_x_14419 - _ZN10layer_norm13ln_bwd_kernelINS_13Kernel_traitsI6__halfS2_fS2_fjLj7168ELj1ELj1ELj8ELj8ENS_18Kernel_traits_baseILj7168ES2_S2_fS2_fjLj256EEEEELb1ELb0ELb1ELb1EEEvNS_9BwdParamsE)
        .other          _ZN10layer_norm13ln_bwd_kernelINS_13Kernel_traitsI6__halfS2_fS2_fjLj7168ELj1ELj1ELj8ELj8ENS_18Kernel_traits_baseILj7168ES2_S2_fS2_fjLj256EEEEELb1ELb0ELb1ELb1EEEvNS_9BwdParamsE,@"STO_CUDA_ENTRY STV_DEFAULT"
_ZN10layer_norm13ln_bwd_kernelINS_13Kernel_traitsI6__halfS2_fS2_fjLj7168ELj1ELj1ELj8ELj8ENS_18Kernel_traits_baseILj7168ES2_S2_fS2_fjLj256EEEEELb1ELb0ELb1ELb1EEEvNS_9BwdParamsE:
.text._ZN10layer_norm13ln_bwd_kernelINS_13Kernel_traitsI6__halfS2_fS2_fjLj7168ELj1ELj1ELj8ELj8ENS_18Kernel_traits_baseILj7168ES2_S2_fS2_fjLj256EEEEELb1ELb0ELb1ELb1EEEvNS_9BwdParamsE:
        /* <DEDUP_REMOVED lines=53> */
.L_x_9478:
        /* <DEDUP_REMOVED lines=25> */
[----:B------:R-:W-:Y:S02]  /*04e0*/  LEA.HI R96, R96, R3, RZ, 0x2 ;  /* 0x0000000360607211 */ /* 0x000fe400078f10ff */
[-C--:B-1----:R-:W-:Y:S01]  /*04f0*/  LEA.HI.SX32 R97, R98, R153.reuse, 0x1e ;  /* 0x0000009962617211 */ /* 0x082fe200078ff2ff */
[----:B------:R1:W4:Y:S01]  /*0500*/  LDG.E R3, desc[UR12][R92.64] ;  /* 0x0000000c5c037981 */ /* 0x000322000c1e1900 */
[----:B------:R-:W-:-:S02]  /*0510*/  LEA.HI.SX32 R152, R96, R153, 0x1e ;  /* 0x0000009960987211 */ /* 0x000fc400078ff2ff */
[C---:B------:R-:W-:Y:S02]  /*0520*/  IADD3 R149, PT, PT, R97.reuse, 0x100, RZ ;  /* 0x0000010061957810 */ /* 0x040fe40007ffe0ff */
[C---:B------:R-:W-:Y:S02]  /*0530*/  IADD3 R151, PT, PT, R97.reuse, 0x200, RZ ;  /* 0x0000020061977810 */ /* 0x040fe40007ffe0ff */
[C---:B------:R-:W-:Y:S02]  /*0540*/  IADD3 R145, PT, PT, R97.reuse, 0x300, RZ ;  /* 0x0000030061917810 */ /* 0x040fe40007ffe0ff */
[C---:B------:R-:W-:Y:S02]  /*0550*/  IADD3 R143, PT, PT, R97.reuse, 0x400, RZ ;  /* 0x00000400618f7810 */ /* 0x040fe40007ffe0ff */
[----:B------:R-:W-:Y:S01]  /*0560*/  IADD3 R141, PT, PT, R97, 0x500, RZ ;  /* 0x00000500618d7810 */ /* 0x000fe20007ffe0ff */
[C---:B--2---:R-:W-:Y:S01]  /*0570*/  IMAD.WIDE.U32 R128, R152.reuse, 0x10, R94 ;  /* 0x0000001098807825 */ /* 0x044fe200078e005e */
[----:B------:R-:W-:-:S02]  /*0580*/  IADD3 R197, PT, PT, R152, 0x400, RZ ;  /* 0x0000040098c57810 */ /* 0x000fc40007ffe0ff */
[C---:B-1----:R-:W-:Y:S01]  /*0590*/  IADD3 R93, PT, PT, R97.reuse, 0x600, RZ ;  /* 0x00000600615d7810 */ /* 0x042fe20007ffe0ff */
        /* <DEDUP_REMOVED lines=8> */
[----:B------:R-:W3:Y:S02]  /*0620*/  LDG.E.64 R148, desc[UR12][R148.64] ;  /* 0x0000000c94947981 */ /* 0x000ee4000c1e1b00 */
[--C-:B------:R-:W-:Y:S01]  /*0630*/  IMAD.WIDE.U32 R144, R145, 0x8, R126.reuse ;  /* 0x0000000891907825 */ /* 0x100fe200078e007e */
[C---:B------:R-:W-:Y:S01]  /*0640*/  IADD3 R195, PT, PT, R152.reuse, 0x300, RZ ;  /* 0x0000030098c37810 */ /* 0x040fe20007ffe0ff */
[----:B------:R-:W3:Y:S02]  /*0650*/  LDG.E.64 R150, desc[UR12][R150.64] ;  /* 0x0000000c96967981 */ /* 0x000ee4000c1e1b00 */
        /* <DEDUP_REMOVED lines=8> */
[----:B------:R-:W3:Y:S02]  /*06e0*/  LDG.E.128 R100, desc[UR12][R100.64] ;  /* 0x0000000c64647981 */ /* 0x000ee4000c1e1d00 */
[----:B------:R-:W-:-:S02]  /*06f0*/  IMAD.WIDE.U32 R92, R201, 0x10, R94 ;  /* 0x00000010c95c7825 */ /* 0x000fc400078e005e */
[----:B------:R-:W3:Y:S02]  /*0700*/  LDG.E.64 R126, desc[UR12][R126.64] ;  /* 0x0000000c7e7e7981 */ /* 0x000ee4000c1e1b00 */
[----:B------:R-:W-:-:S04]  /*0710*/  IMAD.WIDE.U32 R132, R185, 0x10, R94 ;  /* 0x00000010b9847825 */ /* 0x000fc800078e005e */
[--C-:B------:R-:W-:Y:S02]  /*0720*/  IMAD.WIDE.U32 R136, R193, 0x10, R94.reuse ;  /* 0x00000010c1887825 */ /* 0x100fe400078e005e */
[----:B------:R-:W3:Y:S02]  /*0730*/  LDG.E.128 R132, desc[UR12][R132.64] ;  /* 0x0000000c84847981 */ /* 0x000ee4000c1e1d00 */
[--C-:B------:R-:W-:Y:S02]  /*0740*/  IMAD.WIDE.U32 R104, R195, 0x10, R94.reuse ;  /* 0x00000010c3687825 */ /* 0x100fe400078e005e */
[----:B------:R-:W3:Y:S02]  /*0750*/  LDG.E.128 R136, desc[UR12][R136.64] ;  /* 0x0000000c88887981 */ /* 0x000ee4000c1e1d00 */
[----:B------:R-:W-:Y:S02]  /*0760*/  IMAD.WIDE.U32 R96, R199, 0x10, R94 ;  /* 0x00000010c7607825 */ /* 0x000fe400078e005e */
[----:B------:R-:W3:Y:S04]  /*0770*/  LDG.E.128 R92, desc[UR12][R92.64] ;  /* 0x0000000c5c5c7981 */ /* 0x000ee8000c1e1d00 */
[----:B------:R-:W3:Y:S04]  /*0780*/  LDG.E.128 R96, desc[UR12][R96.64] ;  /* 0x0000000c60607981 */ /* 0x000ee8000c1e1d00 */
[----:B------:R-:W3:Y:S01]  /*0790*/  LDG.E.128 R104, desc[UR12][R104.64] ;  /* 0x0000000c68687981 */ /* 0x000ee2000c1e1d00 */
[----:B------:R-:W-:-:S02]  /*07a0*/  MOV R189, UR7 ;  /* 0x0000000700bd7c02 */ /* 0x000fc40008000f00 */
[----:B------:R-:W-:-:S04]  /*07b0*/  ISETP.NE.U32.AND P0, PT, RZ, UR6, PT ;  /* 0x00000006ff007c0c */ /* 0x000fc8000bf05070 */
[----:B------:R-:W-:Y:S02]  /*07c0*/  ISETP.NE.AND.EX P0, PT, R189, RZ, PT, P0 ;  /* 0x000000ffbd00720c */ /* 0x000fe40003f05300 */
[----:B------:R-:W-:-:S05]  /*07d0*/  @P2 IADD3 R123, PT, PT, R191, -0x1, RZ ;  /* 0xffffffffbf7b2810 */ /* 0x000fca0007ffe0ff */
[----:B------:R-:W-:-:S06]  /*07e0*/  @P2 IMAD R123, R123, R125, RZ ;  /* 0x0000007d7b7b2224 */ /* 0x000fcc00078e02ff */
[----:B------:R-:W1:Y:S01]  /*07f0*/  @P0 LDC.64 R154, c[0x0][0x438] ;  /* 0x00010e00ff9a0b82 */ /* 0x000e620000000a00 */
[----:B------:R-:W-:-:S07]  /*0800*/  @P2 SHF.R.S32.HI R124, RZ, 0x1f, R123 ;  /* 0x0000001fff7c2819 */ /* 0x000fce000001147b */
[----:B------:R-:W1:Y:S01]  /*0810*/  @P0 LDC.64 R158, c[0x0][0x438] ;  /* 0x00010e00ff9e0b82 */ /* 0x000e620000000a00 */
[----:B------:R-:W-:-:S07]  /*0820*/  @P2 LEA.HI R124, R124, R123, RZ, 0x2 ;  /* 0x0000007b7c7c2211 */ /* 0x000fce00078f10ff */
[----:B------:R-:W1:Y:S08]  /*0830*/  @P0 LDC.64 R162, c[0x0][0x438] ;  /* 0x00010e00ffa20b82 */ /* 0x000e700000000a00 */
[----:B------:R-:W1:Y:S08]  /*0840*/  @P0 LDC.64 R166, c[0x0][0x438] ;  /* 0x00010e00ffa60b82 */ /* 0x000e700000000a00 */
[----:B------:R-:W1:Y:S08]  /*0850*/  @P0 LDC.64 R176, c[0x0][0x438] ;  /* 0x00010e00ffb00b82 */ /* 0x000e700000000a00 */
[----:B------:R-:W1:Y:S01]  /*0860*/  @P0 LDC.64 R178, c[0x0][0x438] ;  /* 0x00010e00ffb20b82 */ /* 0x000e620000000a00 */
[----:B------:R-:W-:-:S02]  /*0870*/  MOV R123, RZ ;  /* 0x000000ff007b7202 */ /* 0x000fc40000000f00 */
[----:B------:R-:W-:-:S05]  /*0880*/  @P2 LEA.HI.SX32 R123, R124, R153, 0x1e ;  /* 0x000000997c7b2211 */ /* 0x000fca00078ff2ff */
[----:B------:R-:W1:Y:S01]  /*0890*/  @P0 LDC.64 R174, c[0x0][0x438] ;  /* 0x00010e00ffae0b82 */ /* 0x000e620000000a00 */
[C---:B------:R-:W-:Y:S02]  /*08a0*/  IADD3 R157, PT, PT, R123.reuse, 0x100, RZ ;  /* 0x000001007b9d7810 */ /* 0x040fe40007ffe0ff */
[----:B------:R-:W-:Y:S02]  /*08b0*/  IADD3 R161, PT, PT, R123, 0x200, RZ ;  /* 0x000002007ba17810 */ /* 0x000fe40007ffe0ff */
[----:B------:R-:W-:Y:S01]  /*08c0*/  ISETP.NE.AND P1, PT, RZ, UR11, PT ;  /* 0x0000000bff007c0c */ /* 0x000fe2000bf25270 */
[--C-:B0-----:R-:W-:Y:S01]  /*08d0*/  IMAD.WIDE.U32 R156, R157, 0x4, R172.reuse ;  /* 0x000000049d9c7825 */ /* 0x101fe200078e00ac */
[C---:B------:R-:W-:Y:S02]  /*08e0*/  IADD3 R165, PT, PT, R123.reuse, 0x300, RZ ;  /* 0x000003007ba57810 */ /* 0x040fe40007ffe0ff */
[----:B------:R-:W-:Y:S01]  /*08f0*/  IADD3 R169, PT, PT, R123, 0x400, RZ ;  /* 0x000004007ba97810 */ /* 0x000fe20007ffe0ff */
[--C-:B------:R-:W-:Y:S01]  /*0900*/  IMAD.WIDE.U32 R160, R161, 0x4, R172.reuse ;  /* 0x00000004a1a07825 */ /* 0x100fe200078e00ac */
[C---:B------:R-:W-:Y:S01]  /*0910*/  IADD3 R171, PT, PT, R123.reuse, 0x500, RZ ;  /* 0x000005007bab7810 */ /* 0x040fe20007ffe0ff */
[----:B------:R0:W5:Y:S02]  /*0920*/  LDG.E R188, desc[UR12][R156.64] ;  /* 0x0000000c9cbc7981 */ /* 0x000164000c1e1900 */
[C---:B------:R-:W-:Y:S01]  /*0930*/  IMAD.WIDE.U32 R124, R123.reuse, 0x4, R172 ;  /* 0x000000047b7c7825 */ /* 0x040fe200078e00ac */
[----:B------:R-:W-:Y:S01]  /*0940*/  IADD3 R123, PT, PT, R123, 0x600, RZ ;  /* 0x000006007b7b7810 */ /* 0x000fe20007ffe0ff */
[----:B------:R0:W5:Y:S02]  /*0950*/  LDG.E R187, desc[UR12][R160.64] ;  /* 0x0000000ca0bb7981 */ /* 0x000164000c1e1900 */
[----:B-1----:R-:W-:-:S02]  /*0960*/  @P0 IMAD.WIDE.U32 R152, R152, 0x10, R154 ;  /* 0x0000001098980825 */ /* 0x002fc400078e009a */
[----:B------:R-:W5:Y:S02]  /*0970*/  LDG.E R190, desc[UR12][R124.64] ;  /* 0x0000000c7cbe7981 */ /* 0x000f64000c1e1900 */
[----:B------:R-:W-:Y:S02]  /*0980*/  @P0 IMAD.WIDE.U32 R154, R185, 0x10, R158 ;  /* 0x00000010b99a0825 */ /* 0x000fe400078e009e */
[----:B------:R-:W5:Y:S02]  /*0990*/  @P0 LDG.E.128 R28, desc[UR12][R152.64] ;  /* 0x0000000c981c0981 */ /* 0x000f64000c1e1d00 */
[----:B------:R-:W-:Y:S02]  /*09a0*/  @P0 IMAD.WIDE.U32 R158, R193, 0x10, R162 ;  /* 0x00000010c19e0825 */ /* 0x000fe400078e00a2 */
[----:B------:R-:W5:Y:S02]  /*09b0*/  @P0 LDG.E.128 R24, desc[UR12][R154.64] ;  /* 0x0000000c9a180981 */ /* 0x000f64000c1e1d00 */
[----:B------:R-:W-:-:S02]  /*09c0*/  IMAD.WIDE.U32 R164, R165, 0x4, R172 ;  /* 0x00000004a5a47825 */ /* 0x000fc400078e00ac */
[----:B------:R-:W5:Y:S02]  /*09d0*/  @P0 LDG.E.128 R20, desc[UR12][R158.64] ;  /* 0x0000000c9e140981 */ /* 0x000f64000c1e1d00 */
[----:B------:R-:W-:-:S04]  /*09e0*/  IMAD.WIDE.U32 R168, R169, 0x4, R172 ;  /* 0x00000004a9a87825 */ /* 0x000fc800078e00ac */
[----:B------:R-:W-:Y:S01]  /*09f0*/  IMAD.WIDE.U32 R170, R171, 0x4, R172 ;  /* 0x00000004abaa7825 */ /* 0x000fe200078e00ac */
[----:B------:R-:W5:Y:S03]  /*0a00*/  LDG.E R124, desc[UR12][R168.64] ;  /* 0x0000000ca87c7981 */ /* 0x000f66000c1e1900 */
[----:B------:R-:W-:Y:S01]  /*0a10*/  @P0 IMAD.WIDE.U32 R162, R195, 0x10, R166 ;  /* 0x00000010c3a20825 */ /* 0x000fe200078e00a6 */
[----:B------:R1:W5:Y:S03]  /*0a20*/  LDG.E R125, desc[UR12][R170.64] ;  /* 0x0000000caa7d7981 */ /* 0x000366000c1e1900 */
[----:B0-----:R-:W-:Y:S01]  /*0a30*/  @P0 IMAD.WIDE.U32 R156, R199, 0x10, R176 ;  /* 0x00000010c79c0825 */ /* 0x001fe200078e00b0 */
[----:B------:R-:W5:Y:S03]  /*0a40*/  @P0 LDG.E.128 R16, desc[UR12][R162.64] ;  /* 0x0000000ca2100981 */ /* 0x000f66000c1e1d00 */
[----:B------:R-:W-:Y:S01]  /*0a50*/  @P0 IMAD.WIDE.U32 R160, R201, 0x10, R178 ;  /* 0x00000010c9a00825 */ /* 0x000fe200078e00b2 */
[----:B------:R0:W5:Y:S03]  /*0a60*/  @P0 LDG.E.128 R8, desc[UR12][R156.64] ;  /* 0x0000000c9c080981 */ /* 0x000166000c1e1d00 */
[----:B------:R-:W-:Y:S01]  /*0a70*/  IMAD.WIDE.U32 R172, R123, 0x4, R172 ;  /* 0x000000047bac7825 */ /* 0x000fe200078e00ac */
[----:B------:R0:W5:Y:S03]  /*0a80*/  @P0 LDG.E.128 R4, desc[UR12][R160.64] ;  /* 0x0000000ca0040981 */ /* 0x000166000c1e1d00 */
[----:B------:R-:W-:Y:S01]  /*0a90*/  @P0 IMAD.WIDE.U32 R166, R197, 0x10, R174 ;  /* 0x00000010c5a60825 */ /* 0x000fe200078e00ae */
[----:B------:R0:W5:Y:S04]  /*0aa0*/  LDG.E R186, desc[UR12][R172.64] ;  /* 0x0000000cacba7981 */ /* 0x000168000c1e1900 */
[----:B------:R0:W5:Y:S04]  /*0ab0*/  LDG.E R123, desc[UR12][R164.64] ;  /* 0x0000000ca47b7981 */ /* 0x000168000c1e1900 */
[----:B------:R0:W5:Y:S01]  /*0ac0*/  @P0 LDG.E.128 R12, desc[UR12][R166.64] ;  /* 0x0000000ca60c0981 */ /* 0x000162000c1e1d00 */
[----:B----4-:R-:W-:-:S05]  /*0ad0*/  FSEL R180, R3, RZ, !P1 ;  /* 0x000000ff03b47208 */ /* 0x010fca0004800000 */
[C---:B--2---:R-:W-:Y:S01]  /*0ae0*/  FADD.FTZ R3, -R180.reuse, R128 ;  /* 0x00000080b4037221 */ /* 0x044fe20000010100 */
[----:B---3--:R-:W-:Y:S01]  /*0af0*/  MOV R128, R146 ;  /* 0x0000009200807202 */ /* 0x008fe20000000f00 */
[----:B------:R-:W-:Y:S01]  /*0b00*/  FADD.FTZ R175, -R180, R131 ;  /* 0x00000083b4af7221 */ /* 0x000fe20000010100 */
[----:B------:R-:W-:Y:S01]  /*0b10*/  SHF.R.U64 R178, R146, 0x10, R147 ;  /* 0x0000001092b27819 */ /* 0x000fe20000001293 */
[----:B------:R-:W-:Y:S01]  /*0b20*/  FMUL.FTZ R3, R122, R3 ;  /* 0x000000037a037220 */ /* 0x000fe20000410000 */
[----:B------:R-:W-:Y:S01]  /*0b30*/  MOV R131, R147 ;  /* 0x0000009300837202 */ /* 0x000fe20000000f00 */
[C---:B-1----:R-:W-:Y:S01]  /*0b40*/  FADD.FTZ R171, -R180.reuse, R130 ;  /* 0x00000082b4ab7221 */ /* 0x042fe20000010100 */
[----:B------:R-:W-:Y:S01]  /*0b50*/  FADD.FTZ R129, -R180, R129 ;  /* 0x00000081b4817221 */ /* 0x000fe20000010100 */
[----:B------:R-:W-:Y:S01]  /*0b60*/  HADD2.F32 R130, -RZ, R121.H0_H0 ;  /* 0x20000079ff827230 */ /* 0x000fe20000004100 */
[----:B------:R-:W-:Y:S01]  /*0b70*/  SHF.R.U32.HI R176, RZ, 0x10, R147 ;  /* 0x00000010ffb07819 */ /* 0x000fe20000011693 */
[----:B------:R-:W-:Y:S01]  /*0b80*/  HADD2.F32 R131, -RZ, R131.H0_H0 ;  /* 0x20000083ff837230 */ /* 0x000fe20000004100 */
[----:B------:R-:W-:Y:S01]  /*0b90*/  SHF.R.U64 R174, R148, 0x10, R149 ;  /* 0x0000001094ae7819 */ /* 0x000fe20000001295 */
[C---:B0-----:R-:W-:Y:S01]  /*0ba0*/  FADD.FTZ R157, -R180.reuse, R100 ;  /* 0x00000064b49d7221 */ /* 0x041fe20000010100 */
[C---:B------:R-:W-:Y:S01]  /*0bb0*/  FADD.FTZ R159, -R180.reuse, R101 ;  /* 0x00000065b49f7221 */ /* 0x040fe20000010100 */
[C---:B------:R-:W-:Y:S01]  /*0bc0*/  FADD.FTZ R161, -R180.reuse, R102 ;  /* 0x00000066b4a17221 */ /* 0x040fe20000010100 */
[----:B------:R-:W-:Y:S01]  /*0bd0*/  FADD.FTZ R163, -R180, R103 ;  /* 0x00000067b4a37221 */ /* 0x000fe20000010100 */
[----:B------:R-:W-:-:S02]  /*0be0*/  MOV R103, R126 ;  /* 0x0000007e00677202 */ /* 0x000fc40000000f00 */
[--C-:B------:R-:W-:Y:S01]  /*0bf0*/  SHF.R.U64 R101, R126, 0x10, R127.reuse ;  /* 0x000000107e657819 */ /* 0x100fe2000000127f */
[----:B------:R-:W-:Y:S01]  /*0c00*/  HADD2.F32 R126, -RZ, R120.H0_H0 ;  /* 0x20000078ff7e7230 */ /* 0x000fe20000004100 */
[----:B------:R-:W-:Y:S02]  /*0c10*/  MOV R100, R127 ;  /* 0x0000007f00647202 */ /* 0x000fe40000000f00 */
[----:B------:R-:W-:Y:S01]  /*0c20*/  SHF.R.U32.HI R102, RZ, 0x10, R127 ;  /* 0x00000010ff667819 */ /* 0x000fe2000001167f */
[----:B------:R-:W-:Y:S02]  /*0c30*/  HADD2.F32 R127, -RZ, R128.H0_H0 ;  /* 0x20000080ff7f7230 */ /* 0x000fe40000004100 */
[----:B------:R-:W-:Y:S01]  /*0c40*/  FADD.FTZ R173, -R180, R92 ;  /* 0x0000005cb4ad7221 */ /* 0x000fe20000010100 */
[----:B------:R-:W-:Y:S01]  /*0c50*/  SHF.R.U64 R92, R120, 0x10, R121 ;  /* 0x00000010785c7819 */ /* 0x000fe20000001279 */
[----:B------:R-:W-:Y:S01]  /*0c60*/  FADD.FTZ R177, -R180, R94 ;  /* 0x0000005eb4b17221 */ /* 0x000fe20000010100 */
[-C--:B------:R-:W-:Y:S01]  /*0c70*/  FMUL.FTZ R126, R126, R127.reuse ;  /* 0x0000007f7e7e7220 */ /* 0x080fe20000410000 */
[----:B------:R-:W-:Y:S01]  /*0c80*/  FADD.FTZ R165, -R180, R96 ;  /* 0x00000060b4a57221 */ /* 0x000fe20000010100 */
[----:B------:R-:W-:Y:S01]  /*0c90*/  FFMA.FTZ R32, R3, R127, R32 ;  /* 0x0000007f03207223 */ /* 0x000fe20000010020 */
[----:B------:R-:W-:Y:S01]  /*0ca0*/  FADD.FTZ R60, R60, R127 ;  /* 0x0000007f3c3c7221 */ /* 0x000fe20000010000 */
[----:B------:R-:W-:Y:S01]  /*0cb0*/  HADD2.F32 R92, -RZ, R92.H0_H0 ;  /* 0x2000005cff5c7230 */ /* 0x000fe20000004100 */
[----:B------:R-:W-:Y:S01]  /*0cc0*/  SHF.R.U32.HI R96, RZ, 0x10, R121 ;  /* 0x00000010ff607819 */ /* 0x000fe20000011679 */
[----:B------:R-:W-:-:S02]  /*0cd0*/  HADD2.F32 R94, -RZ, R178.H0_H0 ;  /* 0x200000b2ff5e7230 */ /* 0x000fc40000004100 */
[C---:B------:R-:W-:Y:S01]  /*0ce0*/  FMUL.FTZ R127, R122.reuse, R171 ;  /* 0x000000ab7a7f7220 */ /* 0x040fe20000410000 */
[----:B------:R-:W-:Y:S01]  /*0cf0*/  FMUL.FTZ R128, R122, R129 ;  /* 0x000000817a807220 */ /* 0x000fe20000410000 */
[-C--:B------:R-:W-:Y:S01]  /*0d00*/  FMUL.FTZ R130, R130, R131.reuse ;  /* 0x0000008382827220 */ /* 0x080fe20000410000 */
[----:B------:R-:W-:Y:S01]  /*0d10*/  FADD.FTZ R62, R62, R131 ;  /* 0x000000833e3e7221 */ /* 0x000fe20000010000 */
[----:B------:R-:W-:Y:S01]  /*0d20*/  FMUL.FTZ R129, R92, R94 ;  /* 0x0000005e5c817220 */ /* 0x000fe20000410000 */
[----:B------:R-:W-:Y:S01]  /*0d30*/  FFMA.FTZ R34, R127, R131, R34 ;  /* 0x000000837f227223 */ /* 0x000fe20000010022 */
[C---:B------:R-:W-:Y:S01]  /*0d40*/  FADD.FTZ R167, -R180.reuse, R132 ;  /* 0x00000084b4a77221 */ /* 0x040fe20000010100 */
[C---:B------:R-:W-:Y:S01]  /*0d50*/  FADD.FTZ R197, -R180.reuse, R137 ;  /* 0x00000089b4c57221 */ /* 0x040fe20000010100 */
[----:B------:R-:W-:Y:S02]  /*0d60*/  HADD2.F32 R131, -RZ, R96.H0_H0 ;  /* 0x20000060ff837230 */ /* 0x000fe40000004100 */
[----:B------:R-:W-:Y:S01]  /*0d70*/  FADD.FTZ R179, -R180, R133 ;  /* 0x00000085b4b37221 */ /* 0x000fe20000010100 */
[----:B------:R-:W-:Y:S01]  /*0d80*/  HADD2.F32 R92, -RZ, R176.H0_H0 ;  /* 0x200000b0ff5c7230 */ /* 0x000fe20000004100 */
[----:B------:R-:W-:Y:S01]  /*0d90*/  SHF.R.U64 R137, R118, 0x10, R119 ;  /* 0x0000001076897819 */ /* 0x000fe20000001277 */
[----:B------:R-:W-:Y:S01]  /*0da0*/  FMUL.FTZ R132, R122, R175 ;  /* 0x000000af7a847220 */ /* 0x000fe20000410000 */
[----:B------:R-:W-:-:S02]  /*0db0*/  MOV R133, R148 ;  /* 0x0000009400857202 */ /* 0x000fc40000000f00 */
[----:B------:R-:W-:Y:S01]  /*0dc0*/  MOV R148, R150 ;  /* 0x0000009600947202 */ /* 0x000fe20000000f00 */
[C---:B------:R-:W-:Y:S01]  /*0dd0*/  FADD.FTZ R153, -R180.reuse, R106 ;  /* 0x0000006ab4997221 */ /* 0x040fe20000010100 */
[----:B------:R-:W-:Y:S01]  /*0de0*/  MOV R146, R149 ;  /* 0x0000009500927202 */ /* 0x000fe20000000f00 */
[-C--:B------:R-:W-:Y:S01]  /*0df0*/  FMUL.FTZ R131, R131, R92.reuse ;  /* 0x0000005c83837220 */ /* 0x080fe20000410000 */
[----:B------:R-:W-:Y:S01]  /*0e00*/  SHF.R.U32.HI R172, RZ, 0x10, R149 ;  /* 0x00000010ffac7819 */ /* 0x000fe20000011695 */
[----:B------:R-:W-:Y:S01]  /*0e10*/  FADD.FTZ R149, -R180, R104 ;  /* 0x00000068b4957221 */ /* 0x000fe20000010100 */
[----:B------:R-:W-:Y:S01]  /*0e20*/  SHF.R.U64 R150, R150, 0x10, R151 ;  /* 0x0000001096967819 */ /* 0x000fe20000001297 */
[----:B------:R-:W-:Y:S01]  /*0e30*/  FFMA.FTZ R35, R132, R92, R35 ;  /* 0x0000005c84237223 */ /* 0x000fe20000010023 */
[----:B------:R-:W-:Y:S01]  /*0e40*/  MOV R166, R151 ;  /* 0x0000009700a67202 */ /* 0x000fe20000000f00 */
[----:B------:R-:W-:Y:S01]  /*0e50*/  FADD.FTZ R63, R63, R92 ;  /* 0x0000005c3f3f7221 */ /* 0x000fe20000010000 */
[----:B------:R-:W-:Y:S01]  /*0e60*/  SHF.R.U32.HI R170, RZ, 0x10, R151 ;  /* 0x00000010ffaa7819 */ /* 0x000fe20000011697 */
[C---:B------:R-:W-:Y:S01]  /*0e70*/  FADD.FTZ R151, -R180.reuse, R105 ;  /* 0x00000069b4977221 */ /* 0x040fe20000010100 */
[----:B------:R-:W-:Y:S01]  /*0e80*/  FADD.FTZ R195, -R180, R136 ;  /* 0x00000088b4c37221 */ /* 0x000fe20000010100 */
[--C-:B------:R-:W-:Y:S01]  /*0e90*/  SHF.R.U64 R105, R140, 0x10, R141.reuse ;  /* 0x000000108c697819 */ /* 0x100fe2000000128d */
[----:B------:R-:W-:Y:S01]  /*0ea0*/  HADD2.F32 R137, -RZ, R137.H0_H0 ;  /* 0x20000089ff897230 */ /* 0x000fe20000004100 */
[----:B------:R-:W-:Y:S01]  /*0eb0*/  MOV R104, R141 ;  /* 0x0000008d00687202 */ /* 0x000fe20000000f00 */
[----:B------:R-:W-:Y:S01]  /*0ec0*/  HADD2.F32 R92, -RZ, R174.H0_H0 ;  /* 0x200000aeff5c7230 */ /* 0x000fe20000004100 */
[----:B------:R-:W-:Y:S01]  /*0ed0*/  SHF.R.U32.HI R106, RZ, 0x10, R141 ;  /* 0x00000010ff6a7819 */ /* 0x000fe2000001168d */
[----:B------:R-:W-:Y:S01]  /*0ee0*/  FMUL.FTZ R136, R122, R179 ;  /* 0x000000b37a887220 */ /* 0x000fe20000410000 */
[----:B------:R-:W-:Y:S01]  /*0ef0*/  SHF.R.U32.HI R141, RZ, 0x10, R119 ;  /* 0x00000010ff8d7819 */ /* 0x000fe20000011677 */
[C---:B------:R-:W-:Y:S01]  /*0f00*/  FADD.FTZ R193, -R180.reuse, R135 ;  /* 0x00000087b4c17221 */ /* 0x040fe20000010100 */
[----:B------:R-:W-:Y:S01]  /*0f10*/  FADD.FTZ R155, -R180, R107 ;  /* 0x0000006bb49b7221 */ /* 0x000fe20000010100 */
[-C--:B------:R-:W-:Y:S01]  /*0f20*/  FMUL.FTZ R137, R137, R92.reuse ;  /* 0x0000005c89897220 */ /* 0x080fe20000410000 */
[----:B------:R-:W-:Y:S01]  /*0f30*/  FFMA.FTZ R85, R136, R92, R85 ;  /* 0x0000005c88557223 */ /* 0x000fe20000010055 */
[----:B------:R-:W-:Y:S01]  /*0f40*/  FADD.FTZ R57, R57, R92 ;  /* 0x0000005c39397221 */ /* 0x000fe20000010000 */
[--C-:B------:R-:W-:Y:S01]  /*0f50*/  SHF.R.U64 R152, R144, 0x10, R145.reuse ;  /* 0x0000001090987819 */ /* 0x100fe20000001291 */
[----:B------:R-:W-:Y:S01]  /*0f60*/  HADD2.F32 R141, -RZ, R141.H0_H0 ;  /* 0x2000008dff8d7230 */ /* 0x000fe20000004100 */
[----:B------:R-:W-:Y:S01]  /*0f70*/  MOV R154, R145 ;  /* 0x00000091009a7202 */ /* 0x000fe20000000f00 */
[----:B------:R-:W-:Y:S01]  /*0f80*/  HADD2.F32 R92, -RZ, R172.H0_H0 ;  /* 0x200000acff5c7230 */ /* 0x000fe20000004100 */
[----:B------:R-:W-:-:S02]  /*0f90*/  SHF.R.U32.HI R156, RZ, 0x10, R145 ;  /* 0x00000010ff9c7819 */ /* 0x000fc40000011691 */
[----:B------:R-:W-:Y:S01]  /*0fa0*/  MOV R107, R140 ;  /* 0x0000008c006b7202 */ /* 0x000fe20000000f00 */
[----:B------:R-:W-:Y:S01]  /*0fb0*/  FMUL.FTZ R140, R122, R193 ;  /* 0x000000c17a8c7220 */ /* 0x000fe20000410000 */
[----:B------:R-:W-:Y:S01]  /*0fc0*/  SHF.R.U64 R145, R116, 0x10, R117 ;  /* 0x0000001074917819 */ /* 0x000fe20000001275 */
[----:B------:R-:W-:Y:S01]  /*0fd0*/  FADD.FTZ R185, -R180, R134 ;  /* 0x00000086b4b97221 */ /* 0x000fe20000010100 */
[----:B------:R-:W-:Y:S02]  /*0fe0*/  HADD2.F32 R134, -RZ, R118.H0_H0 ;  /* 0x20000076ff867230 */ /* 0x000fe40000004100 */
[----:B------:R-:W-:Y:S02]  /*0ff0*/  HADD2.F32 R135, -RZ, R133.H0_H0 ;  /* 0x20000085ff877230 */ /* 0x000fe40000004100 */
[----:B------:R-:W-:Y:S01]  /*1000*/  FMUL.FTZ R133, R122, R167 ;  /* 0x000000a77a857220 */ /* 0x000fe20000410000 */
[-C--:B------:R-:W-:Y:S01]  /*1010*/  FMUL.FTZ R141, R141, R92.reuse ;  /* 0x0000005c8d8d7220 */ /* 0x080fe20000410000 */
[----:B------:R-:W-:Y:S01]  /*1020*/  FFMA.FTZ R87, R140, R92, R87 ;  /* 0x0000005c8c577223 */ /* 0x000fe20000010057 */
[----:B------:R-:W-:Y:S01]  /*1030*/  FADD.FTZ R59, R59, R92 ;  /* 0x0000005c3b3b7221 */ /* 0x000fe20000010000 */
[----:B------:R-:W-:Y:S01]  /*1040*/  MOV R168, R144 ;  /* 0x0000009000a87202 */ /* 0x000fe20000000f00 */
[----:B------:R-:W-:-:S02]  /*1050*/  HADD2.F32 R145, -RZ, R145.H0_H0 ;  /* 0x20000091ff917230 */ /* 0x000fc40000004100 */
[C---:B------:R-:W-:Y:S01]  /*1060*/  FADD.FTZ R199, -R180.reuse, R138 ;  /* 0x0000008ab4c77221 */ /* 0x040fe20000010100 */
[----:B------:R-:W-:Y:S02]  /*1070*/  HADD2.F32 R92, -RZ, R150.H0_H0 ;  /* 0x20000096ff5c7230 */ /* 0x000fe40000004100 */
[----:B------:R-:W-:Y:S01]  /*1080*/  FADD.FTZ R147, -R180, R139 ;  /* 0x0000008bb4937221 */ /* 0x000fe20000010100 */
[----:B------:R-:W-:Y:S01]  /*1090*/  FMUL.FTZ R144, R122, R197 ;  /* 0x000000c57a907220 */ /* 0x000fe20000410000 */
[-C--:B------:R-:W-:Y:S01]  /*10a0*/  FMUL.FTZ R134, R134, R135.reuse ;  /* 0x0000008786867220 */ /* 0x080fe20000410000 */
[----:B------:R-:W-:Y:S01]  /*10b0*/  FFMA.FTZ R84, R133, R135, R84 ;  /* 0x0000008785547223 */ /* 0x000fe20000010054 */
[----:B------:R-:W-:Y:S01]  /*10c0*/  FADD.FTZ R56, R56, R135 ;  /* 0x0000008738387221 */ /* 0x000fe20000010000 */
[----:B------:R-:W-:Y:S02]  /*10d0*/  HADD2.F32 R138, -RZ, R119.H0_H0 ;  /* 0x20000077ff8a7230 */ /* 0x000fe40000004100 */
[----:B------:R-:W-:Y:S01]  /*10e0*/  FMUL.FTZ R135, R122, R185 ;  /* 0x000000b97a877220 */ /* 0x000fe20000410000 */
[----:B------:R-:W-:-:S02]  /*10f0*/  HADD2.F32 R139, -RZ, R146.H0_H0 ;  /* 0x20000092ff8b7230 */ /* 0x000fc40000004100 */
[-C--:B------:R-:W-:Y:S01]  /*1100*/  FMUL.FTZ R145, R145, R92.reuse ;  /* 0x0000005c91917220 */ /* 0x080fe20000410000 */
[----:B------:R-:W-:Y:S01]  /*1110*/  FFMA.FTZ R81, R144, R92, R81 ;  /* 0x0000005c90517223 */ /* 0x000fe20000010051 */
[----:B------:R-:W-:Y:S01]  /*1120*/  FADD.FTZ R53, R53, R92 ;  /* 0x0000005c35357221 */ /* 0x000fe20000010000 */
[----:B------:R-:W-:Y:S01]  /*1130*/  MOV R158, R142 ;  /* 0x0000008e009e7202 */ /* 0x000fe20000000f00 */
[-C--:B------:R-:W-:Y:S01]  /*1140*/  FMUL.FTZ R138, R138, R139.reuse ;  /* 0x0000008b8a8a7220 */ /* 0x080fe20000410000 */
[----:B------:R-:W-:Y:S01]  /*1150*/  SHF.R.U64 R160, R142, 0x10, R143 ;  /* 0x000000108ea07819 */ /* 0x000fe2000000128f */
[----:B------:R-:W-:Y:S01]  /*1160*/  FFMA.FTZ R86, R135, R139, R86 ;  /* 0x0000008b87567223 */ /* 0x000fe20000010056 */
[----:B------:R-:W-:Y:S01]  /*1170*/  MOV R164, R143 ;  /* 0x0000008f00a47202 */ /* 0x000fe20000000f00 */
[----:B------:R-:W-:Y:S01]  /*1180*/  FADD.FTZ R58, R58, R139 ;  /* 0x0000008b3a3a7221 */ /* 0x000fe20000010000 */
[----:B------:R-:W-:Y:S01]  /*1190*/  SHF.R.U32.HI R162, RZ, 0x10, R143 ;  /* 0x00000010ffa27819 */ /* 0x000fe2000001168f */
[----:B------:R-:W-:Y:S01]  /*11a0*/  HADD2.F32 R142, -RZ, R116.H0_H0 ;  /* 0x20000074ff8e7230 */ /* 0x000fe20000004100 */
[----:B------:R-:W-:Y:S01]  /*11b0*/  SHF.R.U32.HI R92, RZ, 0x10, R117 ;  /* 0x00000010ff5c7819 */ /* 0x000fe20000011675 */
[----:B------:R-:W-:-:S02]  /*11c0*/  HADD2.F32 R143, -RZ, R148.H0_H0 ;  /* 0x20000094ff8f7230 */ /* 0x000fc40000004100 */
[----:B------:R-:W-:Y:S01]  /*11d0*/  FMUL.FTZ R139, R122, R195 ;  /* 0x000000c37a8b7220 */ /* 0x000fe20000410000 */
[----:B------:R-:W-:Y:S01]  /*11e0*/  FFMA.FTZ R33, R128, R94, R33 ;  /* 0x0000005e80217223 */ /* 0x000fe20000010021 */
[----:B------:R-:W-:Y:S01]  /*11f0*/  FADD.FTZ R61, R61, R94 ;  /* 0x0000005e3d3d7221 */ /* 0x000fe20000010000 */
[----:B------:R-:W-:Y:S02]  /*1200*/  HADD2.F32 R92, -RZ, R92.H0_H0 ;  /* 0x2000005cff5c7230 */ /* 0x000fe40000004100 */
[-C--:B------:R-:W-:Y:S01]  /*1210*/  FMUL.FTZ R142, R142, R143.reuse ;  /* 0x0000008f8e8e7220 */ /* 0x080fe20000410000 */
[----:B------:R-:W-:Y:S02]  /*1220*/  HADD2.F32 R94, -RZ, R170.H0_H0 ;  /* 0x200000aaff5e7230 */ /* 0x000fe40000004100 */
[----:B------:R-:W-:Y:S01]  /*1230*/  FFMA.FTZ R80, R139, R143, R80 ;  /* 0x0000008f8b507223 */ /* 0x000fe20000010050 */
[----:B------:R-:W-:Y:S01]  /*1240*/  FADD.FTZ R52, R52, R143 ;  /* 0x0000008f34347221 */ /* 0x000fe20000010000 */
[----:B------:R-:W-:Y:S01]  /*1250*/  HADD2.F32 R146, -RZ, R117.H0_H0 ;  /* 0x20000075ff927230 */ /* 0x000fe20000004100 */
[----:B------:R-:W-:Y:S01]  /*1260*/  SHF.R.U64 R96, R114, 0x10, R115 ;  /* 0x0000001072607819 */ /* 0x000fe20000001273 */
[----:B------:R-:W-:-:S02]  /*1270*/  HADD2.F32 R167, -RZ, R166.H0_H0 ;  /* 0x200000a6ffa77230 */ /* 0x000fc40000004100 */
[C---:B------:R-:W-:Y:S01]  /*1280*/  FMUL.FTZ R148, R122.reuse, R147 ;  /* 0x000000937a947220 */ /* 0x040fe20000410000 */
[C---:B------:R-:W-:Y:S01]  /*1290*/  FMUL.FTZ R143, R122.reuse, R199 ;  /* 0x000000c77a8f7220 */ /* 0x040fe20000410000 */
[----:B------:R-:W-:Y:S01]  /*12a0*/  FMUL.FTZ R147, R122, R149 ;  /* 0x000000957a937220 */ /* 0x000fe20000410000 */
[-C--:B------:R-:W-:Y:S01]  /*12b0*/  FMUL.FTZ R149, R92, R94.reuse ;  /* 0x0000005e5c957220 */ /* 0x080fe20000410000 */
[----:B------:R-:W-:Y:S01]  /*12c0*/  FFMA.FTZ R83, R148, R94, R83 ;  /* 0x0000005e94537223 */ /* 0x000fe20000010053 */
[----:B------:R-:W-:Y:S01]  /*12d0*/  FADD.FTZ R55, R55, R94 ;  /* 0x0000005e37377221 */ /* 0x000fe20000010000 */
[-C--:B------:R-:W-:Y:S01]  /*12e0*/  FMUL.FTZ R146, R146, R167.reuse ;  /* 0x000000a792927220 */ /* 0x080fe20000410000 */
[----:B------:R-:W-:Y:S01]  /*12f0*/  FFMA.FTZ R82, R143, R167, R82 ;  /* 0x000000a78f527223 */ /* 0x000fe20000010052 */
[----:B------:R-:W-:Y:S01]  /*1300*/  FADD.FTZ R54, R54, R167 ;  /* 0x000000a736367221 */ /* 0x000fe20000010000 */
[----:B------:R-:W-:Y:S02]  /*1310*/  HADD2.F32 R92, -RZ, R96.H0_H0 ;  /* 0x20000060ff5c7230 */ /* 0x000fe40000004100 */
[----:B------:R-:W-:-:S02]  /*1320*/  HADD2.F32 R94, -RZ, R152.H0_H0 ;  /* 0x20000098ff5e7230 */ /* 0x000fc40000004100 */
[----:B------:R-:W-:Y:S02]  /*1330*/  HADD2.F32 R150, -RZ, R114.H0_H0 ;  /* 0x20000072ff967230 */ /* 0x000fe40000004100 */
[----:B------:R-:W-:Y:S02]  /*1340*/  HADD2.F32 R167, -RZ, R168.H0_H0 ;  /* 0x200000a8ffa77230 */ /* 0x000fe40000004100 */
[C---:B------:R-:W-:Y:S01]  /*1350*/  FMUL.FTZ R152, R122.reuse, R151 ;  /* 0x000000977a987220 */ /* 0x040fe20000410000 */
[----:B------:R-:W-:Y:S01]  /*1360*/  FMUL.FTZ R151, R122, R153 ;  /* 0x000000997a977220 */ /* 0x000fe20000410000 */
[----:B------:R-:W-:Y:S01]  /*1370*/  FMUL.FTZ R153, R92, R94 ;  /* 0x0000005e5c997220 */ /* 0x000fe20000410000 */
[----:B------:R-:W-:Y:S01]  /*1380*/  SHF.R.U32.HI R92, RZ, 0x10, R115 ;  /* 0x00000010ff5c7819 */ /* 0x000fe20000011673 */
[-C--:B------:R-:W-:Y:S01]  /*1390*/  FMUL.FTZ R150, R150, R167.reuse ;  /* 0x000000a796967220 */ /* 0x080fe20000410000 */
[----:B------:R-:W-:Y:S01]  /*13a0*/  FFMA.FTZ R76, R147, R167, R76 ;  /* 0x000000a7934c7223 */ /* 0x000fe2000001004c */
[----:B------:R-:W-:Y:S01]  /*13b0*/  FADD.FTZ R48, R48, R167 ;  /* 0x000000a730307221 */ /* 0x000fe20000010000 */
[----:B------:R-:W-:-:S02]  /*13c0*/  HADD2.F32 R96, -RZ, R115.H0_H0 ;  /* 0x20000073ff607230 */ /* 0x000fc40000004100 */
[----:B------:R-:W-:Y:S02]  /*13d0*/  HADD2.F32 R167, -RZ, R154.H0_H0 ;  /* 0x2000009affa77230 */ /* 0x000fe40000004100 */
[----:B------:R-:W-:Y:S01]  /*13e0*/  FFMA.FTZ R77, R152, R94, R77 ;  /* 0x0000005e984d7223 */ /* 0x000fe2000001004d */
[----:B------:R-:W-:Y:S01]  /*13f0*/  FADD.FTZ R49, R49, R94 ;  /* 0x0000005e31317221 */ /* 0x000fe20000010000 */
[----:B------:R-:W-:Y:S01]  /*1400*/  FADD.FTZ R169, -R180, R98 ;  /* 0x00000062b4a97221 */ /* 0x000fe20000010100 */
[----:B------:R-:W-:Y:S02]  /*1410*/  HADD2.F32 R92, -RZ, R92.H0_H0 ;  /* 0x2000005cff5c7230 */ /* 0x000fe40000004100 */
[-C--:B------:R-:W-:Y:S01]  /*1420*/  FMUL.FTZ R154, R96, R167.reuse ;  /* 0x000000a7609a7220 */ /* 0x080fe20000410000 */
[----:B------:R-:W-:Y:S02]  /*1430*/  HADD2.F32 R94, -RZ, R156.H0_H0 ;  /* 0x2000009cff5e7230 */ /* 0x000fe40000004100 */
[----:B------:R-:W-:Y:S01]  /*1440*/  FFMA.FTZ R78, R151, R167, R78 ;  /* 0x000000a7974e7223 */ /* 0x000fe2000001004e */
[----:B------:R-:W-:Y:S01]  /*1450*/  FADD.FTZ R50, R50, R167 ;  /* 0x000000a732327221 */ /* 0x000fe20000010000 */
[----:B------:R-:W-:Y:S01]  /*1460*/  SHF.R.U64 R98, R112, 0x10, R113 ;  /* 0x0000001070627819 */ /* 0x000fe20000001271 */
[----:B------:R-:W-:Y:S01]  /*1470*/  FMUL.FTZ R156, R122, R155 ;  /* 0x0000009b7a9c7220 */ /* 0x000fe20000410000 */
[----:B------:R-:W-:-:S02]  /*1480*/  HADD2.F32 R96, -RZ, R112.H0_H0 ;  /* 0x20000070ff607230 */ /* 0x000fc40000004100 */
[----:B------:R-:W-:Y:S01]  /*1490*/  FMUL.FTZ R155, R122, R157 ;  /* 0x0000009d7a9b7220 */ /* 0x000fe20000410000 */
[----:B------:R-:W-:Y:S02]  /*14a0*/  HADD2.F32 R167, -RZ, R158.H0_H0 ;  /* 0x2000009effa77230 */ /* 0x000fe40000004100 */
[-C--:B------:R-:W-:Y:S01]  /*14b0*/  FMUL.FTZ R157, R92, R94.reuse ;  /* 0x0000005e5c9d7220 */ /* 0x080fe20000410000 */
[----:B------:R-:W-:Y:S01]  /*14c0*/  FFMA.FTZ R79, R156, R94, R79 ;  /* 0x0000005e9c4f7223 */ /* 0x000fe2000001004f */
[----:B------:R-:W-:Y:S01]  /*14d0*/  FADD.FTZ R51, R51, R94 ;  /* 0x0000005e33337221 */ /* 0x000fe20000010000 */
[----:B------:R-:W-:Y:S02]  /*14e0*/  HADD2.F32 R92, -RZ, R98.H0_H0 ;  /* 0x20000062ff5c7230 */ /* 0x000fe40000004100 */
[-C--:B------:R-:W-:Y:S01]  /*14f0*/  FMUL.FTZ R158, R96, R167.reuse ;  /* 0x000000a7609e7220 */ /* 0x080fe20000410000 */
[----:B------:R-:W-:Y:S02]  /*1500*/  HADD2.F32 R94, -RZ, R160.H0_H0 ;  /* 0x200000a0ff5e7230 */ /* 0x000fe40000004100 */
[----:B------:R-:W-:Y:S01]  /*1510*/  FFMA.FTZ R72, R155, R167, R72 ;  /* 0x000000a79b487223 */ /* 0x000fe20000010048 */
[----:B------:R-:W-:Y:S01]  /*1520*/  FADD.FTZ R44, R44, R167 ;  /* 0x000000a72c2c7221 */ /* 0x000fe20000010000 */
[----:B------:R-:W-:Y:S01]  /*1530*/  FMUL.FTZ R160, R122, R159 ;  /* 0x0000009f7aa07220 */ /* 0x000fe20000410000 */
[----:B------:R-:W-:Y:S01]  /*1540*/  HADD2.F32 R96, -RZ, R113.H0_H0 ;  /* 0x20000071ff607230 */ /* 0x000fe20000004100 */
[----:B------:R-:W-:Y:S01]  /*1550*/  SHF.R.U32.HI R98, RZ, 0x10, R113 ;  /* 0x00000010ff627819 */ /* 0x000fe20000011671 */
[----:B------:R-:W-:-:S02]  /*1560*/  HADD2.F32 R167, -RZ, R164.H0_H0 ;  /* 0x200000a4ffa77230 */ /* 0x000fc40000004100 */
[----:B------:R-:W-:Y:S01]  /*1570*/  FMUL.FTZ R161, R122, R161 ;  /* 0x000000a17aa17220 */ /* 0x000fe20000410000 */
        /* <DEDUP_REMOVED lines=8> */
[----:B------:R-:W-:Y:S01]  /*1600*/  FADD.FTZ R96, RZ, R126 ;  /* 0x0000007eff607221 */ /* 0x000fe20000010000 */
[----:B------:R-:W-:Y:S01]  /*1610*/  FFMA.FTZ R167, R3, R126, RZ ;  /* 0x0000007e03a77223 */ /* 0x000fe200000100ff */
[----:B------:R-:W-:Y:S01]  /*1620*/  FMUL.FTZ R164, R122, R163 ;  /* 0x000000a37aa47220 */ /* 0x000fe20000410000 */
[-C--:B------:R-:W-:Y:S01]  /*1630*/  FMUL.FTZ R163, R92, R94.reuse ;  /* 0x0000005e5ca37220 */ /* 0x080fe20000410000 */
[----:B------:R-:W-:Y:S01]  /*1640*/  FADD.FTZ R171, R129, R96 ;  /* 0x0000006081ab7221 */ /* 0x000fe20000010000 */
[----:B------:R-:W-:Y:S01]  /*1650*/  FFMA.FTZ R92, R128, R129, R167 ;  /* 0x00000081805c7223 */ /* 0x000fe200000100a7 */
[----:B------:R-:W-:Y:S01]  /*1660*/  FFMA.FTZ R75, R164, R94, R75 ;  /* 0x0000005ea44b7223 */ /* 0x000fe2000001004b */
[----:B------:R-:W-:Y:S01]  /*1670*/  FADD.FTZ R47, R47, R94 ;  /* 0x0000005e2f2f7221 */ /* 0x000fe20000010000 */
[----:B------:R-:W-:-:S02]  /*1680*/  HADD2.F32 R167, -RZ, R107.H0_H0 ;  /* 0x2000006bffa77230 */ /* 0x000fc40000004100 */
[----:B------:R-:W-:Y:S01]  /*1690*/  FADD.FTZ R94, R130, R171 ;  /* 0x000000ab825e7221 */ /* 0x000fe20000010000 */
[----:B------:R-:W-:-:S03]  /*16a0*/  FFMA.FTZ R107, R127, R130, R92 ;  /* 0x000000827f6b7223 */ /* 0x000fc6000001005c */
[----:B------:R-:W-:Y:S01]  /*16b0*/  FADD.FTZ R171, R131, R94 ;  /* 0x0000005e83ab7221 */ /* 0x000fe20000010000 */
[----:B------:R-:W-:Y:S01]  /*16c0*/  FFMA.FTZ R92, R132, R131, R107 ;  /* 0x00000083845c7223 */ /* 0x000fe2000001006b */
[----:B------:R-:W-:Y:S02]  /*16d0*/  HADD2.F32 R166, -RZ, R110.H0_H0 ;  /* 0x2000006effa67230 */ /* 0x000fe40000004100 */
[----:B------:R-:W-:Y:S01]  /*16e0*/  FADD.FTZ R94, R134, R171 ;  /* 0x000000ab865e7221 */ /* 0x000fe20000010000 */
[----:B------:R-:W-:Y:S01]  /*16f0*/  FFMA.FTZ R107, R133, R134, R92 ;  /* 0x00000086856b7223 */ /* 0x000fe2000001005c */
[----:B------:R-:W-:Y:S01]  /*1700*/  SHF.R.U64 R96, R110, 0x10, R111 ;  /* 0x000000106e607819 */ /* 0x000fe2000000126f */
[----:B------:R-:W-:Y:S01]  /*1710*/  FMUL.FTZ R165, R122, R165 ;  /* 0x000000a57aa57220 */ /* 0x000fe20000410000 */
[----:B------:R-:W-:Y:S01]  /*1720*/  FADD.FTZ R171, R137, R94 ;  /* 0x0000005e89ab7221 */ /* 0x000fe20000010000 */
[----:B------:R-:W-:Y:S01]  /*1730*/  FFMA.FTZ R92, R136, R137, R107 ;  /* 0x00000089885c7223 */ /* 0x000fe2000001006b */
[-C--:B------:R-:W-:Y:S01]  /*1740*/  FMUL.FTZ R166, R166, R167.reuse ;  /* 0x000000a7a6a67220 */ /* 0x080fe20000410000 */
[----:B------:R-:W-:Y:S01]  /*1750*/  FADD.FTZ R40, R40, R167 ;  /* 0x000000a728287221 */ /* 0x000fe20000010000 */
[----:B------:R-:W-:Y:S01]  /*1760*/  FFMA.FTZ R68, R165, R167, R68 ;  /* 0x000000a7a5447223 */ /* 0x000fe20000010044 */
[----:B------:R-:W-:Y:S01]  /*1770*/  FADD.FTZ R97, -R180, R97 ;  /* 0x00000061b4617221 */ /* 0x000fe20000010100 */
        /* <DEDUP_REMOVED lines=37> */
[----:B------:R-:W-:Y:S01]  /*19d0*/  SHF.R.U32.HI R98, RZ, 0x10, R111 ;  /* 0x00000010ff627819 */ /* 0x000fe2000001166f */
[----:B------:R-:W-:Y:S02]  /*19e0*/  HADD2.F32 R170, -RZ, R111.H0_H0 ;  /* 0x2000006fffaa7230 */ /* 0x000fe40000004100 */
[----:B------:R-:W-:Y:S01]  /*19f0*/  FMUL.FTZ R176, R122, R93 ;  /* 0x0000005d7ab07220 */ /* 0x000fe20000410000 */
[----:B------:R-:W-:-:S02]  /*1a00*/  HADD2.F32 R105, -RZ, R104.H0_H0 ;  /* 0x20000068ff697230 */ /* 0x000fc40000004100 */
[----:B------:R-:W-:Y:S01]  /*1a10*/  FADD.FTZ R92, R166, R99 ;  /* 0x00000063a65c7221 */ /* 0x000fe20000010000 */
[----:B------:R-:W-:Y:S01]  /*1a20*/  FFMA.FTZ R93, R165, R166, R94 ;  /* 0x000000a6a55d7223 */ /* 0x000fe2000001005e */
[----:B------:R-:W-:Y:S02]  /*1a30*/  HADD2.F32 R171, -RZ, R98.H0_H0 ;  /* 0x20000062ffab7230 */ /* 0x000fe40000004100 */
[----:B------:R-:W-:Y:S02]  /*1a40*/  HADD2.F32 R106, -RZ, R106.H0_H0 ;  /* 0x2000006aff6a7230 */ /* 0x000fe40000004100 */
[----:B------:R-:W-:Y:S01]  /*1a50*/  FMUL.FTZ R170, R170, R105 ;  /* 0x00000069aaaa7220 */ /* 0x000fe20000410000 */
[----:B------:R-:W-:Y:S01]  /*1a60*/  FADD.FTZ R97, R167, R92 ;  /* 0x0000005ca7617221 */ /* 0x000fe20000010000 */
[----:B------:R-:W-:Y:S01]  /*1a70*/  FMUL.FTZ R169, R122, R169 ;  /* 0x000000a97aa97220 */ /* 0x000fe20000410000 */
[----:B------:R-:W-:Y:S01]  /*1a80*/  FFMA.FTZ R92, R168, R167, R93 ;  /* 0x000000a7a85c7223 */ /* 0x000fe2000001005d */
[----:B------:R-:W-:Y:S01]  /*1a90*/  SHF.R.U64 R175, R108, 0x10, R109 ;  /* 0x000000106caf7819 */ /* 0x000fe2000000126d */
[----:B------:R-:W-:-:S02]  /*1aa0*/  HADD2.F32 R174, -RZ, R108.H0_H0 ;  /* 0x2000006cffae7230 */ /* 0x000fc40000004100 */
[----:B------:R-:W-:Y:S01]  /*1ab0*/  FMUL.FTZ R171, R171, R106 ;  /* 0x0000006aabab7220 */ /* 0x000fe20000410000 */
[----:B------:R-:W-:Y:S02]  /*1ac0*/  HADD2.F32 R103, -RZ, R103.H0_H0 ;  /* 0x20000067ff677230 */ /* 0x000fe40000004100 */
        /* <DEDUP_REMOVED lines=8> */
[----:B------:R-:W-:Y:S01]  /*1b50*/  SHF.R.U32.HI R179, RZ, 0x10, R109 ;  /* 0x00000010ffb37819 */ /* 0x000fe2000001166d */
[----:B------:R-:W-:Y:S01]  /*1b60*/  FMUL.FTZ R175, R175, R96 ;  /* 0x00000060afaf7220 */ /* 0x000fe20000410000 */
[----:B------:R-:W-:-:S02]  /*1b70*/  HADD2.F32 R178, -RZ, R109.H0_H0 ;  /* 0x2000006dffb27230 */ /* 0x000fc40000004100 */
[----:B------:R-:W-:Y:S01]  /*1b80*/  FADD.FTZ R92, R174, R97 ;  /* 0x00000061ae5c7221 */ /* 0x000fe20000010000 */
[----:B------:R-:W-:Y:S02]  /*1b90*/  HADD2.F32 R99, -RZ, R100.H0_H0 ;  /* 0x20000064ff637230 */ /* 0x000fe40000004100 */
[----:B------:R-:W-:Y:S01]  /*1ba0*/  FFMA.FTZ R93, R173, R174, R94 ;  /* 0x000000aead5d7223 */ /* 0x000fe2000001005e */
[----:B------:R-:W-:Y:S02]  /*1bb0*/  HADD2.F32 R179, -RZ, R179.H0_H0 ;  /* 0x200000b3ffb37230 */ /* 0x000fe40000004100 */
[----:B------:R-:W-:Y:S01]  /*1bc0*/  FADD.FTZ R97, R92, R175 ;  /* 0x000000af5c617221 */ /* 0x000fe20000010000 */
[----:B------:R-:W-:Y:S02]  /*1bd0*/  HADD2.F32 R102, -RZ, R102.H0_H0 ;  /* 0x20000066ff667230 */ /* 0x000fe40000004100 */
[----:B------:R-:W-:Y:S01]  /*1be0*/  FADD.FTZ R95, -R180, R95 ;  /* 0x0000005fb45f7221 */ /* 0x000fe20000010100 */
        /* <DEDUP_REMOVED lines=22> */
.L_x_9395:
        /* <DEDUP_REMOVED lines=12> */
.L_x_9397:
        /* <DEDUP_REMOVED lines=24> */
.L_x_9398:
        /* <DEDUP_REMOVED lines=47> */
.L_x_9396:
        /* <DEDUP_REMOVED lines=32> */
.L_x_9400:
[----:B------:R-:W-:Y:S05]  /*2480*/  BSYNC.RECONVERGENT B0 ;  /* 0x0000000000007941 */ /* 0x000fea0003800200 */
.L_x_9399:
        /* <DEDUP_REMOVED lines=67> */
.L_x_9403:
        /* <DEDUP_REMOVED lines=12> */
.L_x_9404:
        /* <DEDUP_REMOVED lines=12> */
.L_x_9405:
        /* <DEDUP_REMOVED lines=13> */
.L_x_9402:
        /* <DEDUP_REMOVED lines=29> */
.L_x_9407:
        /* <DEDUP_REMOVED lines=12> */
.L_x_9408:
        /* <DEDUP_REMOVED lines=12> */
.L_x_9409:
        /* <DEDUP_REMOVED lines=8> */
.L_x_9401:
        /* <DEDUP_REMOVED lines=50> */
.L_x_9410:
        /* <DEDUP_REMOVED lines=34> */
[----:B------:R-:W-:Y:S01]  /*3420*/  @P2 F2FP.F16.F32.PACK_AB R94, RZ, R94 ;  /* 0x0000005eff5e223e */ /* 0x000fe200000000ff */
[----:B---3--:R-:W-:-:S03]  /*3430*/  @P2 FMUL.FTZ R99, R90, R99 ;  /* 0x000000635a632220 */ /* 0x008fc60000410000 */
[----:B------:R-:W-:Y:S02]  /*3440*/  @P2 FSEL R96, R96, RZ, P1 ;  /* 0x000000ff60602208 */ /* 0x000fe40000800000 */
[----:B------:R-:W-:Y:S01]  /*3450*/  @P2 PRMT R181, R94, 0x7610, R181 ;  /* 0x000076105eb52816 */ /* 0x000fe200000000b5 */
[----:B------:R-:W-:Y:S01]  /*3460*/  @P2 FMUL.FTZ R98, R99, R98 ;  /* 0x0000006263622220 */ /* 0x000fe20000410000 */
[----:B------:R-:W-:-:S04]  /*3470*/  @P2 F2FP.F16.F32.PACK_AB R96, RZ, R96 ;  /* 0x00000060ff60223e */ /* 0x000fc800000000ff */
[----:B------:R-:W-:Y:S02]  /*3480*/  @P2 FSEL R98, R98, RZ, P4 ;  /* 0x000000ff62622208 */ /* 0x000fe40002000000 */
[----:B------:R-:W-:Y:S02]  /*3490*/  @P2 PRMT R182, R96, 0x7610, R182 ;  /* 0x0000761060b62816 */ /* 0x000fe400000000b6 */
[----:B------:R-:W-:-:S04]  /*34a0*/  @P2 F2FP.F16.F32.PACK_AB R98, RZ, R98 ;  /* 0x00000062ff62223e */ /* 0x000fc800000000ff */
[----:B------:R-:W-:-:S07]  /*34b0*/  @P2 PRMT R183, R98, 0x7610, R183 ;  /* 0x0000761062b72816 */ /* 0x000fce00000000b7 */
.L_x_9406:
        /* <DEDUP_REMOVED lines=16> */
.L_x_9411:
        /* <DEDUP_REMOVED lines=47> */
.L_x_9413:
        /* <DEDUP_REMOVED lines=45> */
.L_x_9412:
        /* <DEDUP_REMOVED lines=30> */
.L_x_9416:
        /* <DEDUP_REMOVED lines=12> */
.L_x_9417:
        /* <DEDUP_REMOVED lines=12> */
.L_x_9418:
[----:B------:R-:W-:Y:S01]  /*3ee0*/  MOV R88, R92 ;  /* 0x0000005c00587202 */ /* 0x000fe20000000f00 */
[----:B------:R-:W-:Y:S06]  /*3ef0*/  @!P2 BRA `(.L_x_9414) ;  /* 0x0000000000e0a947 */ /* 0x000fec0003800000 */
[----:B------:R-:W-:Y:S01]  /*3f00*/  FMUL.FTZ R88, R91, UR17 ;  /* 0x000000115b587c20 */ /* 0x000fe20008410000 */
[----:B-----5:R-:W-:-:S03]  /*3f10*/  ISETP.GE.U32.AND P4, PT, R188, 0x1000000, PT ;  /* 0x01000000bc00780c */ /* 0x020fc60003f86070 */
[----:B------:R-:W-:-:S05]  /*3f20*/  FMUL.FTZ R88, R88, UR16 ;  /* 0x0000001058587c20 */ /* 0x000fca0008410000 */
[----:B------:R-:W-:-:S04]  /*3f30*/  FSEL R88, R88, RZ, P4 ;  /* 0x000000ff58587208 */ /* 0x000fc80002000000 */
[----:B------:R-:W-:-:S04]  /*3f40*/  F2FP.F16.F32.PACK_AB R88, RZ, R88 ;  /* 0x00000058ff58723e */ /* 0x000fc800000000ff */
[----:B------:R-:W-:Y:S02]  /*3f50*/  PRMT R184, R88, 0x7610, R184 ;  /* 0x0000761058b87816 */ /* 0x000fe400000000b8 */
[----:B------:R-:W-:Y:S01]  /*3f60*/  MOV R88, R92 ;  /* 0x0000005c00587202 */ /* 0x000fe20000000f00 */
[----:B------:R-:W-:Y:S06]  /*3f70*/  BRA `(.L_x_9414) ;  /* 0x0000000000c07947 */ /* 0x000fec0003800000 */
.L_x_9415:
        /* <DEDUP_REMOVED lines=12> */
.L_x_9419:
        /* <DEDUP_REMOVED lines=12> */
.L_x_9420:
        /* <DEDUP_REMOVED lines=12> */
.L_x_9421:
        /* <DEDUP_REMOVED lines=12> */
.L_x_9414:
        /* <DEDUP_REMOVED lines=14> */
.L_x_9422:
        /* <DEDUP_REMOVED lines=47> */
.L_x_9424:
        /* <DEDUP_REMOVED lines=45> */
.L_x_9423:
        /* <DEDUP_REMOVED lines=30> */
.L_x_9427:
        /* <DEDUP_REMOVED lines=12> */
.L_x_9428:
        /* <DEDUP_REMOVED lines=12> */
.L_x_9429:
[----:B------:R-:W-:Y:S01]  /*4c80*/  MOV R88, R92 ;  /* 0x0000005c00587202 */ /* 0x000fe20000000f00 */
[----:B------:R-:W-:Y:S06]  /*4c90*/  @!P2 BRA `(.L_x_9425) ;  /* 0x0000000000dca947 */ /* 0x000fec0003800000 */
[----:B------:R-:W-:Y:S01]  /*4ca0*/  FMUL.FTZ R88, R91, UR17 ;  /* 0x000000115b587c20 */ /* 0x000fe20008410000 */
[----:B-----5:R-:W-:-:S03]  /*4cb0*/  ISETP.GE.U32.AND P4, PT, R187, 0x1000000, PT ;  /* 0x01000000bb00780c */ /* 0x020fc60003f86070 */
[----:B------:R-:W-:-:S05]  /*4cc0*/  FMUL.FTZ R88, R88, UR16 ;  /* 0x0000001058587c20 */ /* 0x000fca0008410000 */
[----:B------:R-:W-:-:S04]  /*4cd0*/  FSEL R88, R88, RZ, P4 ;  /* 0x000000ff58587208 */ /* 0x000fc80002000000 */
[----:B------:R-:W-:Y:S02]  /*4ce0*/  F2FP.F16.F32.PACK_AB R184, RZ, R88 ;  /* 0x00000058ffb8723e */ /* 0x000fe400000000ff */
[----:B------:R-:W-:Y:S01]  /*4cf0*/  MOV R88, R92 ;  /* 0x0000005c00587202 */ /* 0x000fe20000000f00 */
[----:B------:R-:W-:Y:S06]  /*4d00*/  BRA `(.L_x_9425) ;  /* 0x0000000000c07947 */ /* 0x000fec0003800000 */
.L_x_9426:
        /* <DEDUP_REMOVED lines=12> */
.L_x_9430:
        /* <DEDUP_REMOVED lines=12> */
.L_x_9431:
        /* <DEDUP_REMOVED lines=12> */
.L_x_9432:
        /* <DEDUP_REMOVED lines=12> */
.L_x_9425:
        /* <DEDUP_REMOVED lines=14> */
.L_x_9433:
        /* <DEDUP_REMOVED lines=47> */
.L_x_9435:
        /* <DEDUP_REMOVED lines=45> */
.L_x_9434:
        /* <DEDUP_REMOVED lines=30> */
.L_x_9438:
        /* <DEDUP_REMOVED lines=12> */
.L_x_9439:
        /* <DEDUP_REMOVED lines=12> */
.L_x_9440:
        /* <DEDUP_REMOVED lines=10> */
.L_x_9437:
        /* <DEDUP_REMOVED lines=12> */
.L_x_9441:
        /* <DEDUP_REMOVED lines=12> */
.L_x_9442:
        /* <DEDUP_REMOVED lines=12> */
.L_x_9443:
        /* <DEDUP_REMOVED lines=12> */
.L_x_9436:
        /* <DEDUP_REMOVED lines=14> */
.L_x_9444:
        /* <DEDUP_REMOVED lines=47> */
.L_x_9446:
        /* <DEDUP_REMOVED lines=23> */
[----:B------:R-:W-:Y:S01]  /*62f0*/  @P2 F2FP.F16.F32.PACK_AB R96, RZ, R96 ;  /* 0x00000060ff60223e */ /* 0x000fe200000000ff */
[----:B0-----:R-:W-:Y:S01]  /*6300*/  @P2 FMUL.FTZ R93, R104, R93 ;  /* 0x0000005d685d2220 */ /* 0x001fe20000410000 */
        /* <DEDUP_REMOVED lines=20> */
.L_x_9445:
        /* <DEDUP_REMOVED lines=30> */
.L_x_9449:
        /* <DEDUP_REMOVED lines=12> */
.L_x_9450:
        /* <DEDUP_REMOVED lines=12> */
.L_x_9451:
        /* <DEDUP_REMOVED lines=9> */
.L_x_9448:
        /* <DEDUP_REMOVED lines=12> */
.L_x_9452:
        /* <DEDUP_REMOVED lines=12> */
.L_x_9453:
        /* <DEDUP_REMOVED lines=12> */
.L_x_9454:
        /* <DEDUP_REMOVED lines=12> */
.L_x_9447:
        /* <DEDUP_REMOVED lines=14> */
.L_x_9455:
        /* <DEDUP_REMOVED lines=47> */
.L_x_9457:
        /* <DEDUP_REMOVED lines=45> */
.L_x_9456:
        /* <DEDUP_REMOVED lines=30> */
.L_x_9460:
        /* <DEDUP_REMOVED lines=12> */
.L_x_9461:
        /* <DEDUP_REMOVED lines=12> */
.L_x_9462:
        /* <DEDUP_REMOVED lines=9> */
.L_x_9459:
        /* <DEDUP_REMOVED lines=12> */
.L_x_9463:
        /* <DEDUP_REMOVED lines=12> */
.L_x_9464:
        /* <DEDUP_REMOVED lines=12> */
.L_x_9465:
        /* <DEDUP_REMOVED lines=12> */
.L_x_9458:
        /* <DEDUP_REMOVED lines=14> */
.L_x_9466:
        /* <DEDUP_REMOVED lines=47> */
.L_x_9468:
        /* <DEDUP_REMOVED lines=45> */
.L_x_9467:
        /* <DEDUP_REMOVED lines=26> */
.L_x_9471:
        /* <DEDUP_REMOVED lines=12> */
.L_x_9472:
        /* <DEDUP_REMOVED lines=12> */
.L_x_9473:
        /* <DEDUP_REMOVED lines=12> */
.L_x_9470:
        /* <DEDUP_REMOVED lines=23> */
.L_x_9474:
        /* <DEDUP_REMOVED lines=12> */
.L_x_9475:
        /* <DEDUP_REMOVED lines=12> */
.L_x_9476:
[----:B------:R-:W-:-:S07]  /*8640*/  @P2 PRMT R184, R94, 0x7610, R184 ;  /* 0x000076105eb82816 */ /* 0x000fce00000000b8 */
.L_x_9469:
        /* <DEDUP_REMOVED lines=14> */
.L_x_9477:
[----:B01----:R-:W0:Y:S01]  /*8730*/  LDC.64 R92, c[0x0][0x380] ;  /* 0x0000e000ff5c7b82 */ /* 0x003e220000000a00 */
[----:B------:R-:W-:Y:S01]  /*8740*/  UPLOP3.LUT UP1, UPT, UPT, UPT, UP1, 0x40, 0x4 ;  /* 0x000000000004789c */ /* 0x000fe20003f2e810 */
[----:B0-----:R-:W-:-:S04]  /*8750*/  IADD3 R0, PT, PT, R0, R92, RZ ;  /* 0x0000005c00007210 */ /* 0x001fc80007ffe0ff */
[----:B------:R-:W-:-:S13]  /*8760*/  ISETP.GE.AND P0, PT, R0, R93, PT ;  /* 0x0000005d0000720c */ /* 0x000fda0003f06270 */
[----:B------:R-:W-:Y:S05]  /*8770*/  @!P0 BRA `(.L_x_9478) ;  /* 0xffffff7800f48947 */ /* 0x000fea000383ffff */
.L_x_9394:
        /* <DEDUP_REMOVED lines=23> */
.L_x_9479:
        /* <DEDUP_REMOVED lines=9> */
.L_x_14419:


//--------------------- .text._ZN10layer_norm13ln_bwd_kernelINS_13Kernel_traitsI6__halfS2_fS2_fjLj7168ELj1ELj1ELj8ELj8ENS_18Kernel_traits_baseILj7168ES2_S2_fS2_fjLj256EEEEELb1ELb1ELb0ELb0EEEvNS_9BwdParamsE --------------------------
	.section	.text._ZN10layer_norm13ln_bwd_kernelINS_13Kernel_traitsI6__halfS2_fS2_fjLj7168ELj1ELj1ELj8ELj8ENS_18Kernel_traits_baseILj7168ES2_S2_fS2_fjLj256EEEEELb1ELb1ELb0ELb0EEEvNS_9BwdParamsE,"ax",@progbits
	.align	128
        .global         _ZN10layer_norm13ln_bwd_kernelINS_13Kernel_traitsI6__halfS2_fS2_fjLj7168ELj1ELj1ELj8ELj8ENS_18Kernel_traits_baseILj7168ES2_S2_fS2_fjLj256EEEEELb1ELb1ELb0ELb0EEEvNS_9BwdParamsE
        .type           _ZN10layer_norm13ln_bwd_kernelINS_13Kernel_traitsI6__halfS2_fS2_fjLj7168ELj1ELj1ELj8ELj8ENS_18Kernel_traits_baseILj7168ES2_S2_fS2_fjLj256EEEEELb1ELb1ELb0ELb0EEEvNS_9BwdParamsE,@function
        .size           _ZN10layer_norm13ln_bwd_kernelINS_13Kernel_traitsI6__halfS2_fS2_fjLj7168ELj1ELj1ELj8ELj8ENS_18Kernel_traits_baseILj7168ES2_S2_fS2_fjLj256EEEEELb1ELb1ELb0ELb0EEEvNS_9BwdParamsE,(.L_x_14420 - _ZN10layer_norm13ln_bwd_kernelINS_13Kernel_traitsI6__halfS2_fS2_fjLj7168ELj1ELj1ELj8ELj8ENS_18Kernel_traits_baseILj7168ES2_S2_fS2_fjLj256EEEEELb1ELb1ELb0ELb0EEEvNS_9BwdParamsE)
        .other          _ZN10layer_norm13ln_bwd_kernelINS_13Kernel_traitsI6__halfS2_fS2_fjLj7168ELj1ELj1ELj8ELj8ENS_18Kernel_traits_baseILj7168ES2_S2_fS2_fjLj256EEEEELb1ELb1ELb0ELb0EEEvNS_9BwdParamsE,@"STO_CUDA_ENTRY STV_DEFAULT"
_ZN10layer_norm13ln_bwd_kernelINS_13Kernel_traitsI6__halfS2_fS2_fjLj7168ELj1ELj1ELj8ELj8ENS_18Kernel_traits_baseILj7168ES2_S2_fS2_fjLj256EEEEELb1ELb1ELb0ELb0EEEvNS_9BwdParamsE:
.text._ZN10layer_norm13ln_bwd_kernelINS_13Kernel_traitsI6__halfS2_fS2_fjLj7168ELj1ELj1ELj8ELj8ENS_18Kernel_traits_baseILj7168ES2_S2_fS2_fjLj256EEEEELb1ELb1ELb0ELb0EEEvNS_9BwdParamsE:
        /* <DEDUP_REMOVED lines=130> */
[----:B------:R-:W-:Y:S01]  /*0820*/  SHF.R.U64 R146, R104, 0x10, R105 ;  /* 0x0000001068927819 */ /* 0x000fe20000001269 */
[----:B0-----:R-:W-:Y:S01]  /*0830*/  UISETP.NE.U32.AND UP0, UPT, UR4, URZ, UPT ;  /* 0x000000ff0400728c */ /* 0x001fe2000bf05070 */
        /* <DEDUP_REMOVED lines=43> */
[----:B------:R-:W-:Y:S01]  /*0af0*/  UISETP.NE.AND.EX UP0, UPT, UR5, URZ, UPT, UP0 ;  /* 0x000000ff0500728c */ /* 0x000fe2000bf05300 */
[----:B------:R-:W-:Y:S01]  /*0b00*/  MOV R217, R96 ;  /* 0x0000006000d97202 */ /* 0x000fe20000000f00 */
[----:B------:R-:W-:Y:S01]  /*0b10*/  UPLOP3.LUT UP2, UPT, UPT, UPT, UPT, 0x40, 0x4 ;  /* 0x000000000004789c */ /* 0x000fe20003f4e870 */
[----:B------:R-:W-:Y:S01]  /*0b20*/  SHF.R.U64 R19, R96, 0x10, R97 ;  /* 0x0000001060137819 */ /* 0x000fe20000001261 */
[----:B------:R-:W0:Y:S01]  /*0b30*/  LDCU UR25, c[0x0][0x408] ;  /* 0x00008100ff1977ac */ /* 0x000e220008000800 */
[----:B------:R-:W-:-:S02]  /*0b40*/  MOV R218, R97 ;  /* 0x0000006100da7202 */ /* 0x000fc40000000f00 */
[----:B------:R-:W-:Y:S01]  /*0b50*/  SHF.R.U32.HI R20, RZ, 0x10, R97 ;  /* 0x00000010ff147819 */ /* 0x000fe20000011661 */
[----:B------:R-:W1:Y:S01]  /*0b60*/  LDCU UR6, c[0x0][0x388] ;  /* 0x00007100ff0677ac */ /* 0x000e620008000800 */
[----:B------:R-:W-:Y:S02]  /*0b70*/  SHF.R.U64 R2, R2, 0x10, R3 ;  /* 0x0000001002027819 */ /* 0x000fe40000001203 */
[----:B------:R-:W-:Y:S01]  /*0b80*/  MOV R220, R3 ;  /* 0x0000000300dc7202 */ /* 0x000fe20000000f00 */
[----:B------:R-:W2:Y:S01]  /*0b90*/  LDCU.U8 UR16, c[0x0][0x410] ;  /* 0x00008200ff1077ac */ /* 0x000ea20008000000 */
[----:B------:R-:W-:Y:S02]  /*0ba0*/  MOV R221, R88 ;  /* 0x0000005800dd7202 */ /* 0x000fe40000000f00 */
[----:B------:R-:W-:Y:S01]  /*0bb0*/  SHF.R.U64 R21, R88, 0x10, R89 ;  /* 0x0000001058157819 */ /* 0x000fe20000001259 */
[----:B------:R-:W3:Y:S01]  /*0bc0*/  LDCU UR17, c[0x0][0x400] ;  /* 0x00008000ff1177ac */ /* 0x000ee20008000800 */
[----:B------:R-:W-:-:S02]  /*0bd0*/  MOV R222, R89 ;  /* 0x0000005900de7202 */ /* 0x000fc40000000f00 */
[----:B------:R-:W-:Y:S01]  /*0be0*/  SHF.R.U32.HI R22, RZ, 0x10, R89 ;  /* 0x00000010ff167819 */ /* 0x000fe20000011659 */
[----:B------:R-:W4:Y:S01]  /*0bf0*/  LDCU.64 UR18, c[0x0][0x438] ;  /* 0x00008700ff1277ac */ /* 0x000f220008000a00 */
[----:B------:R-:W-:Y:S02]  /*0c00*/  MOV R223, R90 ;  /* 0x0000005a00df7202 */ /* 0x000fe40000000f00 */
[--C-:B------:R-:W-:Y:S01]  /*0c10*/  SHF.R.U64 R23, R90, 0x10, R91.reuse ;  /* 0x000000105a177819 */ /* 0x100fe2000000125b */
[----:B------:R-:W0:Y:S01]  /*0c20*/  LDCU.64 UR20, c[0x0][0x478] ;  /* 0x00008f00ff1477ac */ /* 0x000e220008000a00 */
[----:B------:R-:W-:Y:S02]  /*0c30*/  MOV R224, R91 ;  /* 0x0000005b00e07202 */ /* 0x000fe40000000f00 */
[----:B------:R-:W-:Y:S01]  /*0c40*/  SHF.R.U32.HI R24, RZ, 0x10, R91 ;  /* 0x00000010ff187819 */ /* 0x000fe2000001165b */
[----:B------:R-:W0:Y:S01]  /*0c50*/  LDCU.128 UR8, c[0x0][0x3c0] ;  /* 0x00007800ff0877ac */ /* 0x000e220008000c00 */
[----:B------:R-:W-:-:S02]  /*0c60*/  MOV R226, R92 ;  /* 0x0000005c00e27202 */ /* 0x000fc40000000f00 */
[--C-:B------:R-:W-:Y:S01]  /*0c70*/  SHF.R.U64 R25, R92, 0x10, R93.reuse ;  /* 0x000000105c197819 */ /* 0x100fe2000000125d */
[----:B------:R-:W0:Y:S01]  /*0c80*/  LDCU.64 UR22, c[0x0][0x380] ;  /* 0x00007000ff1677ac */ /* 0x000e220008000a00 */
[----:B------:R-:W-:Y:S02]  /*0c90*/  MOV R227, R93 ;  /* 0x0000005d00e37202 */ /* 0x000fe40000000f00 */
[----:B------:R-:W-:Y:S02]  /*0ca0*/  SHF.R.U32.HI R26, RZ, 0x10, R93 ;  /* 0x00000010ff1a7819 */ /* 0x000fe4000001165d */
[----:B------:R-:W-:Y:S02]  /*0cb0*/  MOV R228, R94 ;  /* 0x0000005e00e47202 */ /* 0x000fe40000000f00 */
[----:B------:R-:W-:Y:S02]  /*0cc0*/  SHF.R.U64 R27, R94, 0x10, R95 ;  /* 0x000000105e1b7819 */ /* 0x000fe4000000125f */
[----:B------:R-:W-:-:S02]  /*0cd0*/  MOV R229, R95 ;  /* 0x0000005f00e57202 */ /* 0x000fc40000000f00 */
[----:B------:R-:W-:Y:S02]  /*0ce0*/  SHF.R.U32.HI R28, RZ, 0x10, R95 ;  /* 0x00000010ff1c7819 */ /* 0x000fe4000001165f */
[----:B------:R-:W-:Y:S02]  /*0cf0*/  SHF.R.U64 R150, R98, 0x10, R99 ;  /* 0x0000001062967819 */ /* 0x000fe40000001263 */
        /* <DEDUP_REMOVED lines=39> */
[----:B------:R-:W-:-:S02]  /*0f70*/  CS2R R28, SRZ ;  /* 0x00000000001c7805 */ /* 0x000fc4000001ff00 */
[----:B------:R-:W-:Y:S02]  /*0f80*/  PRMT R150, R0, 0x5410, R150 ;  /* 0x0000541000967816 */ /* 0x000fe40000000096 */
[----:B------:R-:W-:Y:S02]  /*0f90*/  PRMT R219, R219, 0x5410, R2 ;  /* 0x00005410dbdb7816 */ /* 0x000fe40000000002 */
[----:B01234-:R-:W-:-:S07]  /*0fa0*/  PRMT R220, R220, 0x5410, R3 ;  /* 0x00005410dcdc7816 */ /* 0x01ffce0000000003 */
.L_x_9601:
[----:B0-----:R-:W0:Y:S01]  /*0fb0*/  @UP0 LDCU.64 UR4, c[0x0][0x3e0] ;  /* 0x00007c00ff0407ac */ /* 0x001e220008000a00 */
[----:B------:R-:W-:Y:S01]  /*0fc0*/  PLOP3.LUT P0, PT, PT, PT, UP0, 0x80, 0x8 ;  /* 0x000000000008781c */ /* 0x000fe20003f0f008 */
[----:B------:R-:W-:Y:S02]  /*0fd0*/  UIMAD.WIDE UR12, UR7, 0x4, UR10 ;  /* 0x00000004070c78a5 */ /* 0x000fe4000f8e020a */
[----:B0-----:R-:W-:-:S06]  /*0fe0*/  @UP0 UIMAD.WIDE UR4, UR7, 0x2, UR4 ;  /* 0x00000002070408a5 */ /* 0x001fcc000f8e0204 */
[----:B-1234-:R-:W-:Y:S02]  /*0ff0*/  MOV R124, UR4 ;  /* 0x00000004007c7c02 */ /* 0x01efe40008000f00 */
[----:B------:R-:W-:Y:S01]  /*1000*/  MOV R125, UR5 ;  /* 0x00000005007d7c02 */ /* 0x000fe20008000f00 */
[----:B------:R-:W-:-:S04]  /*1010*/  UIMAD.WIDE UR4, UR7, 0x4, UR8 ;  /* 0x00000004070478a5 */ /* 0x000fc8000f8e0208 */
[----:B------:R0:W2:Y:S01]  /*1020*/  @P0 LDG.E.U16 R124, desc[UR14][R124.64] ;  /* 0x0000000e7c7c0981 */ /* 0x0000a2000c1e1500 */
[----:B------:R-:W-:Y:S02]  /*1030*/  MOV R120, UR12 ;  /* 0x0000000c00787c02 */ /* 0x000fe40008000f00 */
[----:B------:R-:W-:Y:S02]  /*1040*/  MOV R121, UR13 ;  /* 0x0000000d00797c02 */ /* 0x000fe40008000f00 */
[----:B------:R-:W-:Y:S02]  /*1050*/  MOV R122, UR4 ;  /* 0x00000004007a7c02 */ /* 0x000fe40008000f00 */
[----:B------:R-:W-:Y:S01]  /*1060*/  MOV R123, UR5 ;  /* 0x00000005007b7c02 */ /* 0x000fe20008000f00 */
[----:B------:R-:W3:Y:S04]  /*1070*/  LDG.E R120, desc[UR14][R120.64] ;  /* 0x0000000e78787981 */ /* 0x000ee8000c1e1900 */
[----:B------:R-:W4:Y:S01]  /*1080*/  LDG.E R122, desc[UR14][R122.64] ;  /* 0x0000000e7a7a7981 */ /* 0x000f22000c1e1900 */
[----:B------:R-:W-:Y:S01]  /*1090*/  PLOP3.LUT P0, PT, PT, PT, UP0, 0x80, 0x8 ;  /* 0x000000000008781c */ /* 0x000fe20003f0f008 */
[----:B------:R-:W-:Y:S01]  /*10a0*/  UIMAD UR4, UR7, UR6, URZ ;  /* 0x00000006070472a4 */ /* 0x000fe2000f8e02ff */
[----:B------:R-:W-:Y:S01]  /*10b0*/  PLOP3.LUT P1, PT, PT, PT, UP0, 0x80, 0x8 ;  /* 0x000000000008781c */ /* 0x000fe20003f2f008 */
[----:B------:R-:W1:Y:S01]  /*10c0*/  S2R R143, SR_TID.X ;  /* 0x00000000008f7919 */ /* 0x000e620000002100 */
[C---:B------:R-:W-:Y:S01]  /*10d0*/  ISETP.GE.U32.AND P4, PT, R142.reuse, 0x100, PT ;  /* 0x000001008e00780c */ /* 0x040fe20003f86070 */
[----:B------:R-:W-:Y:S01]  /*10e0*/  USHF.R.S32.HI UR5, URZ, 0x1f, UR4 ;  /* 0x0000001fff057899 */ /* 0x000fe20008011404 */
[----:B------:R-:W-:Y:S01]  /*10f0*/  ISETP.NE.AND P5, PT, RZ, UR16, PT ;  /* 0x00000010ff007c0c */ /* 0x000fe2000bfa5270 */
[----:B------:R-:W-:Y:S01]  /*1100*/  UMOV UR12, 0x3f800000 ;  /* 0x3f800000000c7882 */ /* 0x000fe20000000000 */
[----:B------:R-:W-:Y:S01]  /*1110*/  BSSY.RECONVERGENT B0, `(.L_x_9481) ;  /* 0x0000048000007945 */ /* 0x000fe20003800200 */
[----:B------:R-:W-:Y:S01]  /*1120*/  ULEA.HI UR5, UR5, UR4, URZ, 0x2 ;  /* 0x0000000405057291 */ /* 0x000fe2000f8f10ff */
[----:B0-----:R-:W-:Y:S01]  /*1130*/  HFMA2 R125, -RZ, RZ, 0, 0 ;  /* 0x00000000ff7d7431 */ /* 0x001fe200000001ff */
[----:B------:R-:W-:-:S02]  /*1140*/  ISETP.GE.U32.AND P2, PT, R142, 0x400, PT ;  /* 0x000004008e00780c */ /* 0x000fc40003f46070 */
[----:B------:R-:W-:Y:S02]  /*1150*/  P2R R144, PR, RZ, 0x10 ;  /* 0x00000010ff907803 */ /* 0x000fe40000000000 */
[C---:B------:R-:W-:Y:S02]  /*1160*/  ISETP.GE.U32.AND P3, PT, R142.reuse, 0x500, PT ;  /* 0x000005008e00780c */ /* 0x040fe40003f66070 */
[----:B------:R-:W-:Y:S01]  /*1170*/  MOV R126, RZ ;  /* 0x000000ff007e7202 */ /* 0x000fe20000000f00 */
[----:B--2---:R-:W-:Y:S01]  /*1180*/  @P0 HADD2.F32 R124, -RZ, R124.H0_H0 ;  /* 0x2000007cff7c0230 */ /* 0x004fe20000004100 */
[----:B------:R-:W-:-:S04]  /*1190*/  ISETP.GE.U32.AND P0, PT, R142, 0x200, PT ;  /* 0x000002008e00780c */ /* 0x000fc80003f06070 */
[----:B------:R-:W-:Y:S02]  /*11a0*/  @P1 R2UR UR12, R124 ;  /* 0x000000007c0c12ca */ /* 0x000fe400000e0000 */
[----:B------:R-:W-:Y:S02]  /*11b0*/  MOV R124, UR5 ;  /* 0x00000005007c7c02 */ /* 0x000fe40008000f00 */
[----:B---3--:R-:W-:Y:S02]  /*11c0*/  R2UR UR24, R120 ;  /* 0x00000000781872ca */ /* 0x008fe400000e0000 */
[----:B-1----:R-:W-:Y:S02]  /*11d0*/  LEA.HI.SX32 R141, R124, R143, 0x1e ;  /* 0x0000008f7c8d7211 */ /* 0x002fe400078ff2ff */
[----:B------:R-:W-:Y:S02]  /*11e0*/  ISETP.GE.U32.AND P1, PT, R142, 0x300, PT ;  /* 0x000003008e00780c */ /* 0x000fe40003f26070 */
[----:B----4-:R-:W-:-:S02]  /*11f0*/  FSEL R124, R122, RZ, !P5 ;  /* 0x000000ff7a7c7208 */ /* 0x010fc40006800000 */
[----:B------:R-:W-:Y:S01]  /*1200*/  MOV R127, R141 ;  /* 0x0000008d007f7202 */ /* 0x000fe20000000f00 */
[----:B-----5:R-:W-:Y:S08]  /*1210*/  @!P4 BRA `(.L_x_9482) ;  /* 0x0000000000dcc947 */ /* 0x020ff00003800000 */
        /* <DEDUP_REMOVED lines=14> */
[----:B------:R-:W-:Y:S02]  /*1300*/  HADD2.F32 R152, -RZ, R151.H0_H0 ;  /* 0x20000097ff987230 */ /* 0x000fe40000004100 */
[--C-:B------:R-:W-:Y:S02]  /*1310*/  HADD2.F32 R153, -RZ, R150.reuse.H1_H1 ;  /* 0x30000096ff997230 */ /* 0x100fe40000004100 */
[----:B------:R-:W-:Y:S02]  /*1320*/  HADD2.F32 R156, -RZ, R150.H0_H0 ;  /* 0x20000096ff9c7230 */ /* 0x000fe40000004100 */
[----:B------:R-:W-:Y:S01]  /*1330*/  HADD2.F32 R157, -RZ, R149.H1_H1 ;  /* 0x30000095ff9d7230 */ /* 0x000fe20000004100 */
[----:B---3--:R-:W-:Y:S02]  /*1340*/  MOV R132, R126 ;  /* 0x0000007e00847202 */ /* 0x008fe40000000f00 */
[----:B------:R-:W-:Y:S01]  /*1350*/  SHF.R.U64 R133, R126, 0x10, R127 ;  /* 0x000000107e857819 */ /* 0x000fe2000000127f */
[----:B----4-:R-:W-:-:S02]  /*1360*/  FADD.FTZ R154, -R124, R121 ;  /* 0x000000797c9a7221 */ /* 0x010fc40000010100 */
[----:B------:R-:W-:Y:S02]  /*1370*/  HADD2.F32 R121, -RZ, R132.H0_H0 ;  /* 0x20000084ff797230 */ /* 0x000fe40000004100 */
[----:B------:R-:W-:Y:S01]  /*1380*/  FADD.FTZ R3, -R124, R120 ;  /* 0x000000787c037221 */ /* 0x000fe20000010100 */
[----:B------:R-:W-:Y:S01]  /*1390*/  HADD2.F32 R120, -RZ, R133.H0_H0 ;  /* 0x20000085ff787230 */ /* 0x000fe20000004100 */
[----:B------:R-:W-:Y:S01]  /*13a0*/  MOV R125, R127 ;  /* 0x0000007f007d7202 */ /* 0x000fe20000000f00 */
[----:B------:R-:W-:Y:S01]  /*13b0*/  FMUL.FTZ R154, R154, UR24 ;  /* 0x000000189a9a7c20 */ /* 0x000fe20008410000 */
[----:B------:R-:W-:Y:S01]  /*13c0*/  FMUL.FTZ R3, R3, UR24 ;  /* 0x0000001803037c20 */ /* 0x000fe20008410000 */
[-C--:B------:R-:W-:Y:S01]  /*13d0*/  FMUL.FTZ R152, R152, R121.reuse ;  /* 0x0000007998987220 */ /* 0x080fe20000410000 */
[----:B------:R-:W-:Y:S01]  /*13e0*/  SHF.R.U32.HI R126, RZ, 0x10, R127 ;  /* 0x00000010ff7e7819 */ /* 0x000fe2000001167f */
[----:B------:R-:W-:Y:S01]  /*13f0*/  FADD.FTZ R123, -R124, R123 ;  /* 0x0000007b7c7b7221 */ /* 0x000fe20000010100 */
[-C--:B------:R-:W-:Y:S01]  /*1400*/  FMUL.FTZ R153, R153, R120.reuse ;  /* 0x0000007899997220 */ /* 0x080fe20000410000 */
[----:B------:R-:W-:Y:S01]  /*1410*/  FADD.FTZ R57, R57, R120 ;  /* 0x0000007839397221 */ /* 0x000fe20000010000 */
[----:B------:R-:W-:Y:S01]  /*1420*/  FFMA.FTZ R85, R154, R120, R85 ;  /* 0x000000789a557223 */ /* 0x000fe20000010055 */
[----:B------:R-:W-:Y:S01]  /*1430*/  FADD.FTZ R56, R56, R121 ;  /* 0x0000007938387221 */ /* 0x000fe20000010000 */
[----:B------:R-:W-:Y:S01]  /*1440*/  FFMA.FTZ R84, R3, R121, R84 ;  /* 0x0000007903547223 */ /* 0x000fe20000010054 */
[----:B------:R-:W-:-:S02]  /*1450*/  HADD2.F32 R125, -RZ, R125.H0_H0 ;  /* 0x2000007dff7d7230 */ /* 0x000fc40000004100 */
[----:B------:R-:W-:Y:S01]  /*1460*/  FADD.FTZ R120, RZ, R152 ;  /* 0x00000098ff787221 */ /* 0x000fe20000010000 */
[----:B------:R-:W-:Y:S01]  /*1470*/  FADD.FTZ R122, -R124, R122 ;  /* 0x0000007a7c7a7221 */ /* 0x000fe20000010100 */
        /* <DEDUP_REMOVED lines=17> */
.L_x_9482:
[----:B------:R-:W-:Y:S05]  /*1590*/  BSYNC.RECONVERGENT B0 ;  /* 0x0000000000007941 */ /* 0x000fea0003800200 */
.L_x_9481:
        /* <DEDUP_REMOVED lines=20> */
[----:B------:R-:W-:Y:S02]  /*16e0*/  IADD3 R127, PT, PT, R127, 0x100, RZ ;  /* 0x000001007f7f7810 */ /* 0x000fe40007ffe0ff */
[----:B---3--:R-:W-:-:S02]  /*16f0*/  MOV R159, R128 ;  /* 0x00000080009f7202 */ /* 0x008fc40000000f00 */
[----:B------:R-:W-:Y:S01]  /*1700*/  SHF.R.U64 R135, R128, 0x10, R129 ;  /* 0x0000001080877819 */ /* 0x000fe20000001281 */
[C---:B----4-:R-:W-:Y:S01]  /*1710*/  FADD.FTZ R120, -R124.reuse, R120 ;  /* 0x000000787c787221 */ /* 0x050fe20000010100 */
[----:B------:R-:W-:Y:S01]  /*1720*/  FADD.FTZ R162, -R124, R121 ;  /* 0x000000797ca27221 */ /* 0x000fe20000010100 */
[----:B------:R-:W-:Y:S02]  /*1730*/  HADD2.F32 R121, -RZ, R159.H0_H0 ;  /* 0x2000009fff797230 */ /* 0x000fe40000004100 */
[----:B------:R-:W-:Y:S01]  /*1740*/  FMUL.FTZ R159, R120, UR24 ;  /* 0x00000018789f7c20 */ /* 0x000fe20008410000 */
[----:B------:R-:W-:Y:S01]  /*1750*/  HADD2.F32 R120, -RZ, R135.H0_H0 ;  /* 0x20000087ff787230 */ /* 0x000fe20000004100 */
[----:B------:R-:W-:Y:S01]  /*1760*/  MOV R134, R129 ;  /* 0x0000008100867202 */ /* 0x000fe20000000f00 */
        /* <DEDUP_REMOVED lines=28> */
.L_x_9484:
[----:B------:R-:W-:Y:S05]  /*1930*/  BSYNC.RECONVERGENT B0 ;  /* 0x0000000000007941 */ /* 0x000fea0003800200 */
.L_x_9483:
        /* <DEDUP_REMOVED lines=14> */
[----:B------:R-:W-:Y:S02]  /*1a20*/  HADD2.F32 R168, -RZ, R147.H0_H0 ;  /* 0x20000093ffa87230 */ /* 0x000fe40000004100 */
[--C-:B------:R-:W-:Y:S02]  /*1a30*/  HADD2.F32 R169, -RZ, R146.reuse.H1_H1 ;  /* 0x30000092ffa97230 */ /* 0x100fe40000004100 */
[----:B------:R-:W-:Y:S02]  /*1a40*/  HADD2.F32 R172, -RZ, R146.H0_H0 ;  /* 0x20000092ffac7230 */ /* 0x000fe40000004100 */
        /* <DEDUP_REMOVED lines=21> */
[----:B0-----:R-:W-:-:S02]  /*1ba0*/  HADD2.F32 R129, -RZ, R134.H0_H0 ;  /* 0x20000086ff817230 */ /* 0x001fc40000004100 */
        /* <DEDUP_REMOVED lines=18> */
.L_x_9486:
[----:B------:R-:W-:Y:S05]  /*1cd0*/  BSYNC.RECONVERGENT B0 ;  /* 0x0000000000007941 */ /* 0x000fea0003800200 */
.L_x_9485:
        /* <DEDUP_REMOVED lines=15> */
[----:B------:R-:W-:Y:S02]  /*1dd0*/  HADD2.F32 R177, -RZ, R151.H1_H1 ;  /* 0x30000097ffb17230 */ /* 0x000fe40000004100 */
[--C-:B------:R-:W-:Y:S02]  /*1de0*/  HADD2.F32 R180, -RZ, R207.reuse.H0_H0 ;  /* 0x200000cfffb47230 */ /* 0x100fe40000004100 */
        /* <DEDUP_REMOVED lines=40> */
.L_x_9488:
[----:B------:R-:W-:Y:S05]  /*2070*/  BSYNC.RECONVERGENT B0 ;  /* 0x0000000000007941 */ /* 0x000fea0003800200 */
.L_x_9487:
        /* <DEDUP_REMOVED lines=57> */
.L_x_9490:
[----:B------:R-:W-:Y:S05]  /*2410*/  BSYNC.RECONVERGENT B0 ;  /* 0x0000000000007941 */ /* 0x000fea0003800200 */
.L_x_9489:
        /* <DEDUP_REMOVED lines=15> */
[----:B------:R-:W-:Y:S02]  /*2510*/  HADD2.F32 R192, -RZ, R210.H0_H0 ;  /* 0x200000d2ffc07230 */ /* 0x000fe40000004100 */
[----:B0-----:R-:W-:-:S04]  /*2520*/  @P6 IMAD.WIDE.U32 R132, R127, 0x10, R132 ;  /* 0x000000107f846825 */ /* 0x001fc800078e0084 */
[----:B------:R-:W-:Y:S01]  /*2530*/  HADD2.F32 R193, -RZ, R210.H1_H1 ;  /* 0x300000d2ffc17230 */ /* 0x000fe20000004100 */
[----:B------:R0:W5:Y:S01]  /*2540*/  @P6 LDG.E.128 R108, desc[UR14][R132.64] ;  /* 0x0000000e846c6981 */ /* 0x000162000c1e1d00 */
[--C-:B------:R-:W-:Y:S02]  /*2550*/  HADD2.F32 R196, -RZ, R211.reuse.H0_H0 ;  /* 0x200000d3ffc47230 */ /* 0x100fe40000004100 */
[----:B------:R-:W-:Y:S01]  /*2560*/  HADD2.F32 R197, -RZ, R211.H1_H1 ;  /* 0x300000d3ffc57230 */ /* 0x000fe20000004100 */
[----:B------:R-:W-:Y:S02]  /*2570*/  IADD3 R127, PT, PT, R127, 0x100, RZ ;  /* 0x000001007f7f7810 */ /* 0x000fe40007ffe0ff */
[----:B---3--:R-:W-:Y:S02]  /*2580*/  MOV R135, R128 ;  /* 0x0000008000877202 */ /* 0x008fe40000000f00 */
[----:B------:R-:W-:-:S03]  /*2590*/  SHF.R.U64 R134, R128, 0x10, R129 ;  /* 0x0000001080867819 */ /* 0x000fc60000001281 */
[----:B------:R-:W-:Y:S01]  /*25a0*/  HADD2.F32 R135, -RZ, R135.H0_H0 ;  /* 0x20000087ff877230 */ /* 0x000fe20000004100 */
[----:B0-----:R-:W-:Y:S01]  /*25b0*/  MOV R133, R129 ;  /* 0x0000008100857202 */ /* 0x001fe20000000f00 */
[----:B----4-:R-:W-:Y:S01]  /*25c0*/  FADD.FTZ R191, -R124, R120 ;  /* 0x000000787cbf7221 */ /* 0x010fe20000010100 */
[----:B------:R-:W-:Y:S02]  /*25d0*/  HADD2.F32 R134, -RZ, R134.H0_H0 ;  /* 0x20000086ff867230 */ /* 0x000fe40000004100 */
[----:B------:R-:W-:Y:S01]  /*25e0*/  FMUL.FTZ R192, R192, R135 ;  /* 0x00000087c0c07220 */ /* 0x000fe20000410000 */
[C---:B------:R-:W-:Y:S01]  /*25f0*/  FADD.FTZ R194, -R124.reuse, R121 ;  /* 0x000000797cc27221 */ /* 0x040fe20000010100 */
[----:B------:R-:W-:Y:S01]  /*2600*/  FMUL.FTZ R191, R191, UR24 ;  /* 0x00000018bfbf7c20 */ /* 0x000fe20008410000 */
[----:B------:R-:W-:Y:S01]  /*2610*/  SHF.R.U32.HI R132, RZ, 0x10, R129 ;  /* 0x00000010ff847819 */ /* 0x000fe20000011681 */
[----:B------:R-:W-:Y:S01]  /*2620*/  FADD.FTZ R123, -R124, R123 ;  /* 0x0000007b7c7b7221 */ /* 0x000fe20000010100 */
[----:B------:R-:W-:-:S02]  /*2630*/  HADD2.F32 R133, -RZ, R133.H0_H0 ;  /* 0x20000085ff857230 */ /* 0x000fc40000004100 */
[----:B------:R-:W-:Y:S01]  /*2640*/  FMUL.FTZ R193, R193, R134 ;  /* 0x00000086c1c17220 */ /* 0x000fe20000410000 */
[----:B------:R-:W-:Y:S01]  /*2650*/  FADD.FTZ R120, R125, R192 ;  /* 0x000000c07d787221 */ /* 0x000fe20000010000 */
[----:B------:R-:W-:Y:S01]  /*2660*/  FADD.FTZ R122, -R124, R122 ;  /* 0x0000007a7c7a7221 */ /* 0x000fe20000010100 */
[----:B------:R-:W-:Y:S01]  /*2670*/  FMUL.FTZ R194, R194, UR24 ;  /* 0x00000018c2c27c20 */ /* 0x000fe20008410000 */
        /* <DEDUP_REMOVED lines=20> */
.L_x_9492:
[----:B------:R-:W-:Y:S05]  /*27c0*/  BSYNC.RECONVERGENT B0 ;  /* 0x0000000000007941 */ /* 0x000fea0003800200 */
.L_x_9491:
        /* <DEDUP_REMOVED lines=23> */
[----:B0-----:R-:W-:-:S02]  /*2940*/  SHF.R.U64 R133, R128, 0x10, R129 ;  /* 0x0000001080857819 */ /* 0x001fc40000001281 */
[----:B------:R-:W-:Y:S02]  /*2950*/  MOV R127, R129 ;  /* 0x00000081007f7202 */ /* 0x000fe40000000f00 */
[----:B------:R-:W-:-:S03]  /*2960*/  SHF.R.U32.HI R132, RZ, 0x10, R129 ;  /* 0x00000010ff847819 */ /* 0x000fc60000011681 */
[----:B------:R-:W-:Y:S02]  /*2970*/  HADD2.F32 R127, -RZ, R127.H0_H0 ;  /* 0x2000007fff7f7230 */ /* 0x000fe40000004100 */
[C---:B--2---:R-:W-:Y:S01]  /*2980*/  FADD.FTZ R202, -R124.reuse, R121 ;  /* 0x000000797cca7221 */ /* 0x044fe20000010100 */
[----:B------:R-:W-:Y:S02]  /*2990*/  HADD2.F32 R121, -RZ, R134.H0_H0 ;  /* 0x20000086ff797230 */ /* 0x000fe40000004100 */
[----:B------:R-:W-:Y:S01]  /*29a0*/  FADD.FTZ R199, -R124, R120 ;  /* 0x000000787cc77221 */ /* 0x000fe20000010100 */
[----:B------:R-:W-:Y:S02]  /*29b0*/  HADD2.F32 R120, -RZ, R133.H0_H0 ;  /* 0x20000085ff787230 */ /* 0x000fe40000004100 */
[----:B------:R-:W-:Y:S01]  /*29c0*/  FMUL.FTZ R202, R202, UR24 ;  /* 0x00000018caca7c20 */ /* 0x000fe20008410000 */
[----:B------:R-:W-:Y:S01]  /*29d0*/  FMUL.FTZ R199, R199, UR24 ;  /* 0x00000018c7c77c20 */ /* 0x000fe20008410000 */
[-C--:B------:R-:W-:Y:S01]  /*29e0*/  FMUL.FTZ R200, R200, R121.reuse ;  /* 0x00000079c8c87220 */ /* 0x080fe20000410000 */
[-C--:B------:R-:W-:Y:S01]  /*29f0*/  FMUL.FTZ R201, R201, R120.reuse ;  /* 0x00000078c9c97220 */ /* 0x080fe20000410000 */
[----:B------:R-:W-:Y:S01]  /*2a00*/  FADD.FTZ R33, R33, R120 ;  /* 0x0000007821217221 */ /* 0x000fe20000010000 */
[----:B------:R-:W-:Y:S01]  /*2a10*/  FFMA.FTZ R61, R202, R120, R61 ;  /* 0x00000078ca3d7223 */ /* 0x000fe2000001003d */
[----:B------:R-:W-:Y:S01]  /*2a20*/  FADD.FTZ R32, R32, R121 ;  /* 0x0000007920207221 */ /* 0x000fe20000010000 */
[----:B------:R-:W-:Y:S01]  /*2a30*/  FFMA.FTZ R60, R199, R121, R60 ;  /* 0x00000079c73c7223 */ /* 0x000fe2000001003c */
[----:B------:R-:W-:Y:S01]  /*2a40*/  FADD.FTZ R120, R125, R200 ;  /* 0x000000c87d787221 */ /* 0x000fe20000010000 */
[----:B------:R-:W-:Y:S01]  /*2a50*/  FADD.FTZ R122, -R124, R122 ;  /* 0x0000007a7c7a7221 */ /* 0x000fe20000010100 */
[----:B------:R-:W-:Y:S01]  /*2a60*/  FFMA.FTZ R121, R199, R200, R126 ;  /* 0x000000c8c7797223 */ /* 0x000fe2000001007e */
[----:B------:R-:W-:-:S02]  /*2a70*/  HADD2.F32 R132, -RZ, R132.H0_H0 ;  /* 0x20000084ff847230 */ /* 0x000fc40000004100 */
        /* <DEDUP_REMOVED lines=15> */
.L_x_9494:
[----:B------:R-:W-:Y:S05]  /*2b70*/  BSYNC.RECONVERGENT B0 ;  /* 0x0000000000007941 */ /* 0x000fea0003800200 */
.L_x_9493:
        /* <DEDUP_REMOVED lines=31> */
.L_x_9496:
[----:B------:R-:W-:Y:S05]  /*2d70*/  BSYNC.RECONVERGENT B0 ;  /* 0x0000000000007941 */ /* 0x000fea0003800200 */
.L_x_9495:
        /* <DEDUP_REMOVED lines=51> */
[----:B-----5:R-:W-:-:S13]  /*30b0*/  LOP3.LUT P6, RZ, R140, 0xff, RZ, 0xc0, !PT ;  /* 0x000000ff8cff7812 */ /* 0x020fda00078cc0ff */
[----:B------:R-:W0:Y:S01]  /*30c0*/  @P6 LDC R122, c[0x0][0x408] ;  /* 0x00010200ff7a6b82 */ /* 0x000e220000000800 */
[C-C-:B------:R-:W-:Y:S01]  /*30d0*/  @P6 FFMA.FTZ R125, R3.reuse, UR4, R225.reuse ;  /* 0x00000004037d6c23 */ /* 0x140fe200080100e1 */
[----:B------:R-:W-:Y:S01]  /*30e0*/  @P6 FFMA.FTZ R127, R3, UR4, R225 ;  /* 0x00000004037f6c23 */ /* 0x000fe200080100e1 */
[----:B------:R-:W-:Y:S02]  /*30f0*/  @P6 HADD2.F32 R120, -RZ, R120.H0_H0 ;  /* 0x20000078ff786230 */ /* 0x000fe40000004100 */
[C---:B------:R-:W-:Y:S01]  /*3100*/  @P6 FADD.FTZ R125, R152.reuse, -R125 ;  /* 0x8000007d987d6221 */ /* 0x040fe20000010000 */
[----:B------:R-:W-:Y:S02]  /*3110*/  @P6 FADD.FTZ R127, R152, -R127 ;  /* 0x8000007f987f6221 */ /* 0x000fe40000010000 */
[----:B------:R-:W1:Y:S01]  /*3120*/  @P6 LDC R124, c[0x0][0x408] ;  /* 0x00010200ff7c6b82 */ /* 0x000e620000000800 */
[----:B------:R-:W-:Y:S01]  /*3130*/  @P6 FMUL.FTZ R125, R125, UR24 ;  /* 0x000000187d7d6c20 */ /* 0x000fe20008410000 */
[----:B------:R-:W-:Y:S01]  /*3140*/  @P6 FMUL.FTZ R126, R127, UR24 ;  /* 0x000000187f7e6c20 */ /* 0x000fe20008410000 */
[----:B------:R-:W-:-:S02]  /*3150*/  HFMA2 R127, -RZ, RZ, 0, 0 ;  /* 0x00000000ff7f7431 */ /* 0x000fc400000001ff */
[----:B------:R-:W-:Y:S01]  /*3160*/  @P6 FMUL.FTZ R125, R125, UR12 ;  /* 0x0000000c7d7d6c20 */ /* 0x000fe20008410000 */
[----:B------:R-:W-:Y:S01]  /*3170*/  @P6 FMUL.FTZ R129, R126, UR12 ;  /* 0x0000000c7e816c20 */ /* 0x000fe20008410000 */
[----:B------:R-:W-:Y:S02]  /*3180*/  @P6 HADD2.F32 R126, -RZ, R214.H0_H0 ;  /* 0x200000d6ff7e6230 */ /* 0x000fe40000004100 */
[----:B0-----:R-:W-:Y:S01]  /*3190*/  @P6 FMUL.FTZ R125, R125, R122 ;  /* 0x0000007a7d7d6220 */ /* 0x001fe20000410000 */
[----:B------:R-:W-:-:S03]  /*31a0*/  MOV R122, RZ ;  /* 0x000000ff007a7202 */ /* 0x000fc60000000f00 */
[----:B------:R-:W-:Y:S01]  /*31b0*/  @P6 FMUL.FTZ R127, R120, R125 ;  /* 0x0000007d787f6220 */ /* 0x000fe20000410000 */
[----:B-1----:R-:W-:-:S03]  /*31c0*/  @P6 FMUL.FTZ R129, R129, R124 ;  /* 0x0000007c81816220 */ /* 0x002fc60000410000 */
[----:B------:R-:W-:Y:S01]  /*31d0*/  FADD.FTZ R28, R28, R127 ;  /* 0x0000007f1c1c7221 */ /* 0x000fe20000010000 */
[----:B------:R-:W-:Y:S01]  /*31e0*/  @P6 FMUL.FTZ R122, R129, R126 ;  /* 0x0000007e817a6220 */ /* 0x000fe20000410000 */
[----:B------:R-:W-:-:S04]  /*31f0*/  LOP3.LUT P6, RZ, R140, 0xff00, RZ, 0xc0, !PT ;  /* 0x0000ff008cff7812 */ /* 0x000fc800078cc0ff */
[----:B------:R-:W-:-:S04]  /*3200*/  F2FP.F16.F32.PACK_AB R122, RZ, R122 ;  /* 0x0000007aff7a723e */ /* 0x000fc800000000ff */
[----:B------:R-:W-:-:S05]  /*3210*/  PRMT R127, R122, 0x7610, R127 ;  /* 0x000076107a7f7816 */ /* 0x000fca000000007f */
[----:B------:R-:W0:Y:S01]  /*3220*/  @P6 LDC R126, c[0x0][0x408] ;  /* 0x00010200ff7e6b82 */ /* 0x000e220000000800 */
[C-C-:B------:R-:W-:Y:S01]  /*3230*/  @P6 FFMA.FTZ R120, R154.reuse, UR4, R225.reuse ;  /* 0x000000049a786c23 */ /* 0x140fe200080100e1 */
[----:B------:R-:W-:-:S03]  /*3240*/  @P6 FFMA.FTZ R124, R154, UR4, R225 ;  /* 0x000000049a7c6c23 */ /* 0x000fc600080100e1 */
[C---:B------:R-:W-:Y:S01]  /*3250*/  @P6 FADD.FTZ R120, R153.reuse, -R120 ;  /* 0x8000007899786221 */ /* 0x040fe20000010000 */
[----:B------:R-:W-:Y:S02]  /*3260*/  @P6 FADD.FTZ R124, R153, -R124 ;  /* 0x8000007c997c6221 */ /* 0x000fe40000010000 */
[----:B------:R-:W1:Y:S01]  /*3270*/  @P6 LDC R125, c[0x0][0x408] ;  /* 0x00010200ff7d6b82 */ /* 0x000e620000000800 */
[----:B------:R-:W-:Y:S01]  /*3280*/  @P6 FMUL.FTZ R120, R120, UR24 ;  /* 0x0000001878786c20 */ /* 0x000fe20008410000 */
[----:B------:R-:W-:Y:S01]  /*3290*/  @P6 FMUL.FTZ R128, R124, UR24 ;  /* 0x000000187c806c20 */ /* 0x000fe20008410000 */
[----:B------:R-:W-:Y:S02]  /*32a0*/  HFMA2 R124, -RZ, RZ, 0, 0 ;  /* 0x00000000ff7c7431 */ /* 0x000fe400000001ff */
[----:B------:R-:W-:Y:S01]  /*32b0*/  @P6 FMUL.FTZ R129, R120, UR12 ;  /* 0x0000000c78816c20 */ /* 0x000fe20008410000 */
[----:B------:R-:W-:Y:S01]  /*32c0*/  @P6 FMUL.FTZ R128, R128, UR12 ;  /* 0x0000000c80806c20 */ /* 0x000fe20008410000 */
[----:B------:R-:W-:-:S02]  /*32d0*/  MOV R120, RZ ;  /* 0x000000ff00787202 */ /* 0x000fc40000000f00 */
[----:B0-----:R-:W-:Y:S01]  /*32e0*/  @P6 FMUL.FTZ R126, R129, R126 ;  /* 0x0000007e817e6220 */ /* 0x001fe20000410000 */
[----:B------:R-:W-:Y:S02]  /*32f0*/  @P6 HADD2.F32 R129, -RZ, R123.H0_H0 ;  /* 0x2000007bff816230 */ /* 0x000fe40000004100 */
[----:B------:R-:W-:-:S03]  /*3300*/  @P6 HADD2.F32 R123, -RZ, R214.H1_H1 ;  /* 0x300000d6ff7b6230 */ /* 0x000fc60000004100 */
        /* <DEDUP_REMOVED lines=15> */
[----:B------:R-:W-:-:S03]  /*3400*/  @P6 FMUL.FTZ R129, R129, UR24 ;  /* 0x0000001881816c20 */ /* 0x000fc60008410000 */
[----:B------:R-:W-:Y:S01]  /*3410*/  @P6 FMUL.FTZ R128, R123, UR12 ;  /* 0x0000000c7b806c20 */ /* 0x000fe20008410000 */
[----:B------:R-:W-:Y:S01]  /*3420*/  @P6 FMUL.FTZ R129, R129, UR12 ;  /* 0x0000000c81816c20 */ /* 0x000fe20008410000 */
[----:B------:R-:W-:Y:S02]  /*3430*/  MOV R123, RZ ;  /* 0x000000ff007b7202 */ /* 0x000fe40000000f00 */
[----:B0-----:R-:W-:Y:S01]  /*3440*/  @P6 FMUL.FTZ R125, R128, R125 ;  /* 0x0000007d807d6220 */ /* 0x001fe20000410000 */
[----:B------:R-:W-:Y:S02]  /*3450*/  @P6 HADD2.F32 R128, -RZ, R121.H0_H0 ;  /* 0x20000079ff806230 */ /* 0x000fe40000004100 */
[----:B------:R-:W-:Y:S02]  /*3460*/  HFMA2 R121, -RZ, RZ, 0, 0 ;  /* 0x00000000ff797431 */ /* 0x000fe400000001ff */
[----:B-1----:R-:W-:Y:S01]  /*3470*/  @P6 FMUL.FTZ R129, R129, R126 ;  /* 0x0000007e81816220 */ /* 0x002fe20000410000 */
[----:B------:R-:W-:Y:S01]  /*3480*/  @P6 FMUL.FTZ R121, R128, R125 ;  /* 0x0000007d80796220 */ /* 0x000fe20000410000 */
[----:B------:R-:W-:-:S02]  /*3490*/  MOV R125, RZ ;  /* 0x000000ff007d7202 */ /* 0x000fc40000000f00 */
[----:B------:R-:W-:Y:S01]  /*34a0*/  @P6 FMUL.FTZ R123, R129, R130 ;  /* 0x00000082817b6220 */ /* 0x000fe20000410000 */
[----:B------:R-:W-:Y:S01]  /*34b0*/  ISETP.GE.U32.AND P6, PT, R140, 0x1000000, PT ;  /* 0x010000008c00780c */ /* 0x000fe20003fc6070 */
[----:B------:R-:W-:-:S03]  /*34c0*/  FADD.FTZ R30, R30, R121 ;  /* 0x000000791e1e7221 */ /* 0x000fc60000010000 */
[----:B------:R-:W-:-:S09]  /*34d0*/  F2FP.F16.F32.PACK_AB R123, RZ, R123 ;  /* 0x0000007bff7b723e */ /* 0x000fd200000000ff */
[----:B------:R-:W0:Y:S01]  /*34e0*/  @P6 LDC R128, c[0x0][0x408] ;  /* 0x00010200ff806b82 */ /* 0x000e220000000800 */
[C-C-:B------:R-:W-:Y:S01]  /*34f0*/  @P6 FFMA.FTZ R130, R158.reuse, UR4, R225.reuse ;  /* 0x000000049e826c23 */ /* 0x140fe200080100e1 */
[----:B------:R-:W-:-:S03]  /*3500*/  @P6 FFMA.FTZ R126, R158, UR4, R225 ;  /* 0x000000049e7e6c23 */ /* 0x000fc600080100e1 */
[C---:B------:R-:W-:Y:S01]  /*3510*/  @P6 FADD.FTZ R131, R157.reuse, -R130 ;  /* 0x800000829d836221 */ /* 0x040fe20000010000 */
[----:B------:R-:W-:Y:S01]  /*3520*/  @P6 FADD.FTZ R126, R157, -R126 ;  /* 0x8000007e9d7e6221 */ /* 0x000fe20000010000 */
[----:B------:R-:W-:Y:S01]  /*3530*/  @P6 HADD2.F32 R130, -RZ, R132.H0_H0 ;  /* 0x20000084ff826230 */ /* 0x000fe20000004100 */
[----:B------:R-:W1:Y:S01]  /*3540*/  @P6 LDC R129, c[0x0][0x408] ;  /* 0x00010200ff816b82 */ /* 0x000e620000000800 */
[----:B------:R-:W-:Y:S01]  /*3550*/  @P6 FMUL.FTZ R131, R131, UR24 ;  /* 0x0000001883836c20 */ /* 0x000fe20008410000 */
[----:B------:R-:W-:Y:S01]  /*3560*/  @P6 FMUL.FTZ R126, R126, UR24 ;  /* 0x000000187e7e6c20 */ /* 0x000fe20008410000 */
[----:B------:R-:W-:Y:S02]  /*3570*/  @P6 HADD2.F32 R132, -RZ, R215.H1_H1 ;  /* 0x300000d7ff846230 */ /* 0x000fe40000004100 */
[----:B------:R-:W-:Y:S01]  /*3580*/  @P6 FMUL.FTZ R131, R131, UR12 ;  /* 0x0000000c83836c20 */ /* 0x000fe20008410000 */
[----:B------:R-:W-:-:S03]  /*3590*/  @P6 FMUL.FTZ R126, R126, UR12 ;  /* 0x0000000c7e7e6c20 */ /* 0x000fc60008410000 */
[----:B0-----:R-:W-:-:S04]  /*35a0*/  @P6 FMUL.FTZ R131, R131, R128 ;  /* 0x0000008083836220 */ /* 0x001fc80000410000 */
[----:B------:R-:W-:Y:S01]  /*35b0*/  @P6 FMUL.FTZ R125, R131, R132 ;  /* 0x00000084837d6220 */ /* 0x000fe20000410000 */
[----:B-1----:R-:W-:Y:S01]  /*35c0*/  @P6 FMUL.FTZ R129, R126, R129 ;  /* 0x000000817e816220 */ /* 0x002fe20000410000 */
[----:B------:R-:W-:-:S03]  /*35d0*/  HFMA2 R126, -RZ, RZ, 0, 0 ;  /* 0x00000000ff7e7431 */ /* 0x000fc600000001ff */
[----:B------:R-:W-:Y:S01]  /*35e0*/  F2FP.F16.F32.PACK_AB R125, RZ, R125 ;  /* 0x0000007dff7d723e */ /* 0x000fe200000000ff */
[----:B------:R-:W-:-:S03]  /*35f0*/  @P6 FMUL.FTZ R126, R130, R129 ;  /* 0x00000081827e6220 */ /* 0x000fc60000410000 */
[----:B------:R-:W-:Y:S01]  /*3600*/  PRMT R129, R125, 0x7610, R129 ;  /* 0x000076107d817816 */ /* 0x000fe20000000081 */
[--C-:B------:R-:W-:Y:S01]  /*3610*/  FADD.FTZ R31, R31, R126.reuse ;  /* 0x0000007e1f1f7221 */ /* 0x100fe20000010000 */
[----:B------:R-:W-:Y:S01]  /*3620*/  PRMT R126, R123, 0x7610, R126 ;  /* 0x000076107b7e7816 */ /* 0x000fe2000000007e */
[----:B------:R-:W-:Y:S06]  /*3630*/  BRA `(.L_x_9502) ;  /* 0x0000000400307947 */ /* 0x000fec0003800000 */
.L_x_9501:
[----:B-----5:R-:W-:Y:S01]  /*3640*/  LOP3.LUT P6, RZ, R140, 0xff, RZ, 0xc0, !PT ;  /* 0x000000ff8cff7812 */ /* 0x020fe200078cc0ff */
[----:B------:R-:W-:Y:S01]  /*3650*/  FFMA.FTZ R119, R3, UR4, R225 ;  /* 0x0000000403777c23 */ /* 0x000fe200080100e1 */
[----:B------:R-:W-:Y:S01]  /*3660*/  HFMA2 R127, -RZ, RZ, 0, 0 ;  /* 0x00000000ff7f7431 */ /* 0x000fe200000001ff */
[----:B------:R-:W-:Y:S02]  /*3670*/  MOV R122, RZ ;  /* 0x000000ff007a7202 */ /* 0x000fe40000000f00 */
[----:B------:R-:W-:-:S04]  /*3680*/  FADD.FTZ R119, R152, -R119 ;  /* 0x8000007798777221 */ /* 0x000fc80000010000 */
[----:B------:R-:W-:-:S04]  /*3690*/  FMUL.FTZ R116, R119, UR24 ;  /* 0x0000001877747c20 */ /* 0x000fc80008410000 */
[----:B------:R-:W0:Y:S01]  /*36a0*/  @P6 LDC R125, c[0x0][0x408] ;  /* 0x00010200ff7d6b82 */ /* 0x000e220000000800 */
[C---:B------:R-:W-:Y:S01]  /*36b0*/  @P6 FMUL.FTZ R118, R116.reuse, UR12 ;  /* 0x0000000c74766c20 */ /* 0x040fe20008410000 */
[----:B------:R-:W-:Y:S01]  /*36c0*/  @P6 FMUL.FTZ R124, R116, UR12 ;  /* 0x0000000c747c6c20 */ /* 0x000fe20008410000 */
[----:B------:R-:W-:-:S05]  /*36d0*/  @P6 HADD2.F32 R120, -RZ, R120.H0_H0 ;  /* 0x20000078ff786230 */ /* 0x000fca0000004100 */
[----:B------:R-:W1:Y:S01]  /*36e0*/  @P6 LDC R117, c[0x0][0x408] ;  /* 0x00010200ff756b82 */ /* 0x000e620000000800 */
[----:B0-----:R-:W-:Y:S01]  /*36f0*/  @P6 FMUL.FTZ R125, R118, R125 ;  /* 0x0000007d767d6220 */ /* 0x001fe20000410000 */
[----:B------:R-:W-:-:S03]  /*3700*/  @P6 HADD2.F32 R118, -RZ, R214.H0_H0 ;  /* 0x200000d6ff766230 */ /* 0x000fc60000004100 */
[----:B------:R-:W-:Y:S01]  /*3710*/  @P6 FMUL.FTZ R127, R120, R125 ;  /* 0x0000007d787f6220 */ /* 0x000fe20000410000 */
[----:B------:R-:W-:Y:S01]  /*3720*/  FFMA.FTZ R120, R154, UR4, R225 ;  /* 0x000000049a787c23 */ /* 0x000fe200080100e1 */
[----:B-1----:R-:W-:-:S03]  /*3730*/  @P6 FMUL.FTZ R117, R124, R117 ;  /* 0x000000757c756220 */ /* 0x002fc60000410000 */
[----:B------:R-:W-:Y:S01]  /*3740*/  FADD.FTZ R120, R153, -R120 ;  /* 0x8000007899787221 */ /* 0x000fe20000010000 */
[----:B------:R-:W-:Y:S01]  /*3750*/  FADD.FTZ R28, R28, R127 ;  /* 0x0000007f1c1c7221 */ /* 0x000fe20000010000 */
[----:B------:R-:W-:Y:S01]  /*3760*/  @P6 FMUL.FTZ R122, R117, R118 ;  /* 0x00000076757a6220 */ /* 0x000fe20000410000 */
[----:B------:R-:W-:Y:S01]  /*3770*/  LOP3.LUT P6, RZ, R140, 0xff00, RZ, 0xc0, !PT ;  /* 0x0000ff008cff7812 */ /* 0x000fe200078cc0ff */
[----:B------:R-:W-:Y:S01]  /*3780*/  FMUL.FTZ R117, R120, UR24 ;  /* 0x0000001878757c20 */ /* 0x000fe20008410000 */
[----:B------:R-:W-:Y:S02]  /*3790*/  MOV R120, RZ ;  /* 0x000000ff00787202 */ /* 0x000fe40000000f00 */
[----:B------:R-:W-:-:S04]  /*37a0*/  F2FP.F16.F32.PACK_AB R122, RZ, R122 ;  /* 0x0000007aff7a723e */ /* 0x000fc800000000ff */
[----:B------:R-:W-:-:S05]  /*37b0*/  PRMT R127, R122, 0x7610, R127 ;  /* 0x000076107a7f7816 */ /* 0x000fca000000007f */
[----:B------:R-:W0:Y:S01]  /*37c0*/  @P6 LDC R124, c[0x0][0x408] ;  /* 0x00010200ff7c6b82 */ /* 0x000e220000000800 */
[C---:B------:R-:W-:Y:S01]  /*37d0*/  @P6 FMUL.FTZ R119, R117.reuse, UR12 ;  /* 0x0000000c75776c20 */ /* 0x040fe20008410000 */
[----:B------:R-:W-:Y:S01]  /*37e0*/  @P6 FMUL.FTZ R125, R117, UR12 ;  /* 0x0000000c757d6c20 */ /* 0x000fe20008410000 */
[----:B------:R-:W-:-:S05]  /*37f0*/  @P6 HADD2.F32 R123, -RZ, R123.H0_H0 ;  /* 0x2000007bff7b6230 */ /* 0x000fca0000004100 */
[----:B------:R-:W1:Y:S01]  /*3800*/  @P6 LDC R118, c[0x0][0x408] ;  /* 0x00010200ff766b82 */ /* 0x000e620000000800 */
[----:B0-----:R-:W-:Y:S01]  /*3810*/  @P6 FMUL.FTZ R126, R119, R124 ;  /* 0x0000007c777e6220 */ /* 0x001fe20000410000 */
[----:B------:R-:W-:Y:S02]  /*3820*/  HFMA2 R124, -RZ, RZ, 0, 0 ;  /* 0x00000000ff7c7431 */ /* 0x000fe400000001ff */
[----:B------:R-:W-:Y:S02]  /*3830*/  @P6 HADD2.F32 R119, -RZ, R214.H1_H1 ;  /* 0x300000d6ff776230 */ /* 0x000fe40000004100 */
[----:B------:R-:W-:Y:S01]  /*3840*/  @P6 FMUL.FTZ R124, R123, R126 ;  /* 0x0000007e7b7c6220 */ /* 0x000fe20000410000 */
[----:B-1----:R-:W-:Y:S01]  /*3850*/  @P6 FMUL.FTZ R118, R125, R118 ;  /* 0x000000767d766220 */ /* 0x002fe20000410000 */
[----:B------:R-:W-:Y:S02]  /*3860*/  FFMA.FTZ R123, R155, UR4, R225 ;  /* 0x000000049b7b7c23 */ /* 0x000fe400080100e1 */
[----:B------:R-:W-:Y:S01]  /*3870*/  FADD.FTZ R29, R29, R124 ;  /* 0x0000007c1d1d7221 */ /* 0x000fe20000010000 */
[----:B------:R-:W-:Y:S01]  /*3880*/  @P6 FMUL.FTZ R120, R118, R119 ;  /* 0x0000007776786220 */ /* 0x000fe20000410000 */
[----:B------:R-:W-:Y:S01]  /*3890*/  LOP3.LUT P6, RZ, R140, 0xff0000, RZ, 0xc0, !PT ;  /* 0x00ff00008cff7812 */ /* 0x000fe200078cc0ff */
[----:B------:R-:W-:-:S03]  /*38a0*/  FADD.FTZ R123, R156, -R123 ;  /* 0x8000007b9c7b7221 */ /* 0x000fc60000010000 */
[----:B------:R-:W-:Y:S01]  /*38b0*/  F2FP.F16.F32.PACK_AB R120, RZ, R120 ;  /* 0x00000078ff78723e */ /* 0x000fe200000000ff */
[----:B------:R-:W-:Y:S01]  /*38c0*/  FMUL.FTZ R118, R123, UR24 ;  /* 0x000000187b767c20 */ /* 0x000fe20008410000 */
[----:B------:R-:W-:Y:S02]  /*38d0*/  MOV R123, RZ ;  /* 0x000000ff007b7202 */ /* 0x000fe40000000f00 */
[----:B------:R-:W-:-:S05]  /*38e0*/  PRMT R122, R120, 0x7610, R122 ;  /* 0x00007610787a7816 */ /* 0x000fca000000007a */
[----:B------:R-:W0:Y:S01]  /*38f0*/  @P6 LDC R126, c[0x0][0x408] ;  /* 0x00010200ff7e6b82 */ /* 0x000e220000000800 */
[C---:B------:R-:W-:Y:S01]  /*3900*/  @P6 FMUL.FTZ R125, R118.reuse, UR12 ;  /* 0x0000000c767d6c20 */ /* 0x040fe20008410000 */
[----:B------:R-:W-:Y:S01]  /*3910*/  @P6 FMUL.FTZ R130, R118, UR12 ;  /* 0x0000000c76826c20 */ /* 0x000fe20008410000 */
[----:B------:R-:W-:Y:S02]  /*3920*/  @P6 HADD2.F32 R128, -RZ, R121.H0_H0 ;  /* 0x20000079ff806230 */ /* 0x000fe40000004100 */
[----:B------:R-:W-:-:S03]  /*3930*/  HFMA2 R121, -RZ, RZ, 0, 0 ;  /* 0x00000000ff797431 */ /* 0x000fc600000001ff */
[----:B------:R-:W1:Y:S01]  /*3940*/  @P6 LDC R119, c[0x0][0x408] ;  /* 0x00010200ff776b82 */ /* 0x000e620000000800 */
[----:B0-----:R-:W-:Y:S01]  /*3950*/  @P6 FMUL.FTZ R125, R125, R126 ;  /* 0x0000007e7d7d6220 */ /* 0x001fe20000410000 */
[----:B------:R-:W-:-:S03]  /*3960*/  @P6 HADD2.F32 R126, -RZ, R215.H0_H0 ;  /* 0x200000d7ff7e6230 */ /* 0x000fc60000004100 */
[----:B------:R-:W-:Y:S01]  /*3970*/  @P6 FMUL.FTZ R121, R128, R125 ;  /* 0x0000007d80796220 */ /* 0x000fe20000410000 */
[----:B------:R-:W-:Y:S01]  /*3980*/  MOV R125, RZ ;  /* 0x000000ff007d7202 */ /* 0x000fe20000000f00 */
[----:B-1----:R-:W-:Y:S02]  /*3990*/  @P6 FMUL.FTZ R119, R130, R119 ;  /* 0x0000007782776220 */ /* 0x002fe40000410000 */
[----:B------:R-:W-:Y:S02]  /*39a0*/  FADD.FTZ R30, R30, R121 ;  /* 0x000000791e1e7221 */ /* 0x000fe40000010000 */
[----:B------:R-:W-:Y:S01]  /*39b0*/  @P6 FMUL.FTZ R123, R119, R126 ;  /* 0x0000007e777b6220 */ /* 0x000fe20000410000 */
[----:B------:R-:W-:Y:S01]  /*39c0*/  ISETP.GE.U32.AND P6, PT, R140, 0x1000000, PT ;  /* 0x010000008c00780c */ /* 0x000fe20003fc6070 */
[----:B------:R-:W-:-:S03]  /*39d0*/  FFMA.FTZ R126, R158, UR4, R225 ;  /* 0x000000049e7e7c23 */ /* 0x000fc600080100e1 */
[----:B------:R-:W-:Y:S01]  /*39e0*/  F2FP.F16.F32.PACK_AB R123, RZ, R123 ;  /* 0x0000007bff7b723e */ /* 0x000fe200000000ff */
[----:B------:R-:W-:-:S04]  /*39f0*/  FADD.FTZ R126, R157, -R126 ;  /* 0x8000007e9d7e7221 */ /* 0x000fc80000010000 */
[----:B------:R-:W-:-:S04]  /*3a00*/  FMUL.FTZ R119, R126, UR24 ;  /* 0x000000187e777c20 */ /* 0x000fc80008410000 */
[----:B------:R-:W0:Y:S01]  /*3a10*/  @P6 LDC R128, c[0x0][0x408] ;  /* 0x00010200ff806b82 */ /* 0x000e220000000800 */
[C---:B------:R-:W-:Y:S01]  /*3a20*/  @P6 FMUL.FTZ R131, R119.reuse, UR12 ;  /* 0x0000000c77836c20 */ /* 0x040fe20008410000 */
[----:B------:R-:W-:Y:S01]  /*3a30*/  @P6 FMUL.FTZ R126, R119, UR12 ;  /* 0x0000000c777e6c20 */ /* 0x000fe20008410000 */
[----:B------:R-:W-:Y:S02]  /*3a40*/  @P6 HADD2.F32 R130, -RZ, R132.H0_H0 ;  /* 0x20000084ff826230 */ /* 0x000fe40000004100 */
[----:B------:R-:W-:-:S03]  /*3a50*/  @P6 HADD2.F32 R132, -RZ, R215.H1_H1 ;  /* 0x300000d7ff846230 */ /* 0x000fc60000004100 */
[----:B------:R-:W1:Y:S01]  /*3a60*/  @P6 LDC R129, c[0x0][0x408] ;  /* 0x00010200ff816b82 */ /* 0x000e620000000800 */
        /* <DEDUP_REMOVED lines=8> */
[----:B------:R-:W-:-:S07]  /*3af0*/  PRMT R126, R123, 0x7610, R126 ;  /* 0x000076107b7e7816 */ /* 0x000fce000000007e */
.L_x_9502:
[----:B------:R-:W0:Y:S01]  /*3b00*/  @P5 LDC.64 R120, c[0x0][0x478] ;  /* 0x00011e00ff785b82 */ /* 0x000e220000000a00 */
[----:B------:R-:W-:Y:S02]  /*3b10*/  LOP3.LUT R122, R122, 0xffff, RZ, 0xc0, !PT ;  /* 0x0000ffff7a7a7812 */ /* 0x000fe400078ec0ff */
[----:B------:R-:W-:-:S03]  /*3b20*/  PRMT R129, R126, 0x5410, R129 ;  /* 0x000054107e817816 */ /* 0x000fc60000000081 */
[----:B------:R-:W-:-:S05]  /*3b30*/  IMAD.WIDE.U32 R122, R122, 0x10000, RZ ;  /* 0x000100007a7a7825 */ /* 0x000fca00078e00ff */
[----:B------:R-:W-:Y:S02]  /*3b40*/  LOP3.LUT R123, R129, R123, RZ, 0xfc, !PT ;  /* 0x0000007b817b7212 */ /* 0x000fe400078efcff */
[----:B------:R-:W-:Y:S01]  /*3b50*/  LOP3.LUT R122, R122, 0xffff, R127, 0xf8, !PT ;  /* 0x0000ffff7a7a7812 */ /* 0x000fe200078ef87f */
[C---:B0-----:R-:W-:Y:S02]  /*3b60*/  @P5 IMAD.WIDE.U32 R124, R141.reuse, 0x10, R120 ;  /* 0x000000108d7c5825 */ /* 0x041fe400078e0078 */
[----:B------:R-:W0:Y:S03]  /*3b70*/  LDC.64 R120, c[0x0][0x468] ;  /* 0x00011a00ff787b82 */ /* 0x000e260000000a00 */
[----:B------:R1:W-:Y:S01]  /*3b80*/  @P5 STG.E.128 desc[UR14][R124.64], R116 ;  /* 0x000000747c005986 */ /* 0x0003e2000c101d0e */
[C---:B0-----:R-:W-:Y:S01]  /*3b90*/  IMAD.WIDE.U32 R120, R141.reuse, 0x8, R120 ;  /* 0x000000088d787825 */ /* 0x041fe200078e0078 */
[----:B------:R-:W-:-:S04]  /*3ba0*/  IADD3 R141, PT, PT, R141, 0x100, RZ ;  /* 0x000001008d8d7810 */ /* 0x000fc80007ffe0ff */
[----:B------:R1:W-:Y:S03]  /*3bb0*/  STG.E.64 desc[UR14][R120.64], R122 ;  /* 0x0000007a78007986 */ /* 0x0003e6000c101b0e */
.L_x_9500:
[----:B------:R-:W-:Y:S05]  /*3bc0*/  BSYNC.RECONVERGENT B1 ;  /* 0x0000000000017941 */ /* 0x000fea0003800200 */
.L_x_9499:
        /* <DEDUP_REMOVED lines=27> */
[----:B------:R-:W-:Y:S02]  /*3d80*/  HFMA2 R124, -RZ, RZ, 0, 0 ;  /* 0x00000000ff7c7431 */ /* 0x000fe400000001ff */
        /* <DEDUP_REMOVED lines=13> */
[----:B------:R-:W-:-:S03]  /*3e60*/  @P6 HADD2.F32 R119, -RZ, R217.H1_H1 ;  /* 0x300000d9ff776230 */ /* 0x000fc60000004100 */
        /* <DEDUP_REMOVED lines=45> */
.L_x_9505:
        /* <DEDUP_REMOVED lines=88> */
.L_x_9506:
[----:B------:R-:W0:Y:S01]  /*46c0*/  @P5 LDC.64 R124, c[0x0][0x478] ;  /* 0x00011e00ff7c5b82 */ /* 0x000e220000000a00 */
[----:B------:R-:W-:Y:S02]  /*46d0*/  LOP3.LUT R122, R122, 0xffff, RZ, 0xc0, !PT ;  /* 0x0000ffff7a7a7812 */ /* 0x000fe400078ec0ff */
[----:B------:R-:W-:-:S03]  /*46e0*/  PRMT R129, R126, 0x5410, R129 ;  /* 0x000054107e817816 */ /* 0x000fc60000000081 */
[----:B------:R-:W-:Y:S02]  /*46f0*/  IMAD.WIDE.U32 R122, R122, 0x10000, RZ ;  /* 0x000100007a7a7825 */ /* 0x000fe400078e00ff */
[----:B------:R-:W1:Y:S03]  /*4700*/  LDC.64 R120, c[0x0][0x468] ;  /* 0x00011a00ff787b82 */ /* 0x000e660000000a00 */
[----:B------:R-:W-:Y:S02]  /*4710*/  LOP3.LUT R123, R129, R123, RZ, 0xfc, !PT ;  /* 0x0000007b817b7212 */ /* 0x000fe400078efcff */
[----:B------:R-:W-:Y:S01]  /*4720*/  LOP3.LUT R122, R122, 0xffff, R127, 0xf8, !PT ;  /* 0x0000ffff7a7a7812 */ /* 0x000fe200078ef87f */
[----:B0-----:R-:W-:-:S05]  /*4730*/  @P5 IMAD.WIDE.U32 R124, R141, 0x10, R124 ;  /* 0x000000108d7c5825 */ /* 0x001fca00078e007c */
[----:B------:R0:W-:Y:S01]  /*4740*/  @P5 STG.E.128 desc[UR14][R124.64], R116 ;  /* 0x000000747c005986 */ /* 0x0001e2000c101d0e */
[C---:B-1----:R-:W-:Y:S01]  /*4750*/  IMAD.WIDE.U32 R120, R141.reuse, 0x8, R120 ;  /* 0x000000088d787825 */ /* 0x042fe200078e0078 */
[----:B------:R-:W-:-:S04]  /*4760*/  IADD3 R141, PT, PT, R141, 0x100, RZ ;  /* 0x000001008d8d7810 */ /* 0x000fc80007ffe0ff */
[----:B------:R0:W-:Y:S03]  /*4770*/  STG.E.64 desc[UR14][R120.64], R122 ;  /* 0x0000007a78007986 */ /* 0x0001e6000c101b0e */
.L_x_9504:
[----:B------:R-:W-:Y:S05]  /*4780*/  BSYNC.RECONVERGENT B1 ;  /* 0x0000000000017941 */ /* 0x000fea0003800200 */
.L_x_9503:
[----:B------:R-:W-:Y:S04]  /*4790*/  BSSY.RECONVERGENT B1, `(.L_x_9507) ;  /* 0x00000bb000017945 */ /* 0x000fe80003800200 */
[----:B------:R-:W-:Y:S05]  /*47a0*/  @!P1 BRA `(.L_x_9508) ;  /* 0x0000000800e49947 */ /* 0x000fea0003800000 */
[----:B01----:R-:W0:Y:S02]  /*47b0*/  LDC.64 R120, c[0x0][0x390] ;  /* 0x0000e400ff787b82 */ /* 0x003e240000000a00 */
        /* <DEDUP_REMOVED lines=84> */
.L_x_9509:
        /* <DEDUP_REMOVED lines=88> */
.L_x_9510:
        /* <DEDUP_REMOVED lines=12> */
.L_x_9508:
[----:B------:R-:W-:Y:S05]  /*5340*/  BSYNC.RECONVERGENT B1 ;  /* 0x0000000000017941 */ /* 0x000fea0003800200 */
.L_x_9507:
[----:B------:R-:W-:Y:S04]  /*5350*/  BSSY.RECONVERGENT B1, `(.L_x_9511) ;  /* 0x00000bb000017945 */ /* 0x000fe80003800200 */
[----:B------:R-:W-:Y:S05]  /*5360*/  @!P2 BRA `(.L_x_9512) ;  /* 0x0000000800e4a947 */ /* 0x000fea0003800000 */
[----:B012---:R-:W0:Y:S02]  /*5370*/  LDC.64 R120, c[0x0][0x390] ;  /* 0x0000e400ff787b82 */ /* 0x007e240000000a00 */
        /* <DEDUP_REMOVED lines=84> */
.L_x_9513:
        /* <DEDUP_REMOVED lines=88> */
.L_x_9514:
        /* <DEDUP_REMOVED lines=12> */
.L_x_9512:
[----:B------:R-:W-:Y:S05]  /*5f00*/  BSYNC.RECONVERGENT B1 ;  /* 0x0000000000017941 */ /* 0x000fea0003800200 */
.L_x_9511:
[----:B------:R-:W-:Y:S04]  /*5f10*/  BSSY.RECONVERGENT B1, `(.L_x_9515) ;  /* 0x00000bb000017945 */ /* 0x000fe80003800200 */
[----:B------:R-:W-:Y:S05]  /*5f20*/  @!P3 BRA `(.L_x_9516) ;  /* 0x0000000800e4b947 */ /* 0x000fea0003800000 */
[----:B0123--:R-:W0:Y:S02]  /*5f30*/  LDC.64 R120, c[0x0][0x390] ;  /* 0x0000e400ff787b82 */ /* 0x00fe240000000a00 */
        /* <DEDUP_REMOVED lines=84> */
.L_x_9517:
        /* <DEDUP_REMOVED lines=88> */
.L_x_9518:
        /* <DEDUP_REMOVED lines=12> */
.L_x_9516:
[----:B------:R-:W-:Y:S05]  /*6ac0*/  BSYNC.RECONVERGENT B1 ;  /* 0x0000000000017941 */ /* 0x000fea0003800200 */
.L_x_9515:
[----:B------:R-:W-:Y:S04]  /*6ad0*/  BSSY.RECONVERGENT B1, `(.L_x_9519) ;  /* 0x00000bb000017945 */ /* 0x000fe80003800200 */
[----:B------:R-:W-:Y:S05]  /*6ae0*/  @!P4 BRA `(.L_x_9520) ;  /* 0x0000000800e4c947 */ /* 0x000fea0003800000 */
[----:B01234-:R-:W0:Y:S02]  /*6af0*/  LDC.64 R120, c[0x0][0x390] ;  /* 0x0000e400ff787b82 */ /* 0x01fe240000000a00 */
        /* <DEDUP_REMOVED lines=84> */
.L_x_9521:
        /* <DEDUP_REMOVED lines=88> */
.L_x_9522:
        /* <DEDUP_REMOVED lines=12> */
.L_x_9520:
[----:B------:R-:W-:Y:S05]  /*7680*/  BSYNC.RECONVERGENT B1 ;  /* 0x0000000000017941 */ /* 0x000fea0003800200 */
.L_x_9519:
[----:B------:R-:W-:-:S13]  /*7690*/  ISETP.NE.AND P5, PT, R216, RZ, PT ;  /* 0x000000ffd800720c */ /* 0x000fda0003fa5270 */
        /* <DEDUP_REMOVED lines=10> */
[----:B-----5:R-:W-:Y:S01]  /*7740*/  ISETP.GE.U32.AND P6, PT, R0, 0x1000000, PT ;  /* 0x010000000000780c */ /* 0x020fe20003fc6070 */
[----:B------:R-:W-:Y:S01]  /*7750*/  HFMA2 R124, -RZ, RZ, 0, 0 ;  /* 0x00000000ff7c7431 */ /* 0x000fe200000001ff */
[----:B------:R-:W-:Y:S01]  /*7760*/  MOV R122, RZ ;  /* 0x000000ff007a7202 */ /* 0x000fe20000000f00 */
[----:B------:R-:W-:Y:S01]  /*7770*/  FADD.FTZ R116, R205, -R116 ;  /* 0x80000074cd747221 */ /* 0x000fe20000010000 */
[----:B------:R-:W-:-:S03]  /*7780*/  HFMA2 R127, -RZ, RZ, 0, 0 ;  /* 0x00000000ff7f7431 */ /* 0x000fc600000001ff */
[----:B------:R-:W-:-:S04]  /*7790*/  FMUL.FTZ R119, R116, UR24 ;  /* 0x0000001874777c20 */ /* 0x000fc80008410000 */
[----:B------:R-:W-:Y:S02]  /*77a0*/  FMUL.FTZ R116, R119, UR12 ;  /* 0x0000000c77747c20 */ /* 0x000fe40008410000 */
[----:B------:R-:W-:Y:S02]  /*77b0*/  @P6 HADD2.F32 R123, -RZ, R123.H0_H0 ;  /* 0x2000007bff7b6230 */ /* 0x000fe40000004100 */
[----:B------:R-:W-:Y:S02]  /*77c0*/  @P6 HADD2.F32 R117, -RZ, R229.H1_H1 ;  /* 0x300000e5ff756230 */ /* 0x000fe40000004100 */
[----:B------:R-:W-:-:S04]  /*77d0*/  FMUL.FTZ R116, R116, UR25 ;  /* 0x0000001974747c20 */ /* 0x000fc80008410000 */
[C---:B------:R-:W-:Y:S01]  /*77e0*/  @P6 FMUL.FTZ R124, R116.reuse, R123 ;  /* 0x0000007b747c6220 */ /* 0x040fe20000410000 */
[----:B------:R-:W-:Y:S01]  /*77f0*/  @P6 FMUL.FTZ R122, R116, R117 ;  /* 0x00000075747a6220 */ /* 0x000fe20000410000 */
[----:B------:R-:W-:Y:S01]  /*7800*/  LOP3.LUT P6, RZ, R0, 0xff, RZ, 0xc0, !PT ;  /* 0x000000ff00ff7812 */ /* 0x000fe200078cc0ff */
[----:B------:R-:W-:Y:S01]  /*7810*/  FFMA.FTZ R123, R199, UR4, R225 ;  /* 0x00000004c77b7c23 */ /* 0x000fe200080100e1 */
[----:B------:R-:W-:Y:S02]  /*7820*/  FADD.FTZ R7, R7, R124 ;  /* 0x0000007c07077221 */ /* 0x000fe40000010000 */
[----:B------:R-:W-:Y:S01]  /*7830*/  F2FP.F16.F32.PACK_AB R122, RZ, R122 ;  /* 0x0000007aff7a723e */ /* 0x000fe200000000ff */
[----:B------:R-:W-:-:S04]  /*7840*/  FADD.FTZ R123, R200, -R123 ;  /* 0x8000007bc87b7221 */ /* 0x000fc80000010000 */
[----:B------:R-:W-:Y:S01]  /*7850*/  FMUL.FTZ R116, R123, UR24 ;  /* 0x000000187b747c20 */ /* 0x000fe20008410000 */
[----:B------:R-:W-:-:S03]  /*7860*/  MOV R123, RZ ;  /* 0x000000ff007b7202 */ /* 0x000fc60000000f00 */
[----:B------:R-:W0:Y:S01]  /*7870*/  @P6 LDC R117, c[0x0][0x408] ;  /* 0x00010200ff756b82 */ /* 0x000e220000000800 */
[C---:B------:R-:W-:Y:S01]  /*7880*/  @P6 FMUL.FTZ R118, R116.reuse, UR12 ;  /* 0x0000000c74766c20 */ /* 0x040fe20008410000 */
[----:B------:R-:W-:Y:S01]  /*7890*/  @P6 FMUL.FTZ R128, R116, UR12 ;  /* 0x0000000c74806c20 */ /* 0x000fe20008410000 */
[----:B------:R-:W-:Y:S02]  /*78a0*/  @P6 HADD2.F32 R120, -RZ, R120.H0_H0 ;  /* 0x20000078ff786230 */ /* 0x000fe40000004100 */
[----:B------:R-:W-:Y:S02]  /*78b0*/  @P6 HADD2.F32 R126, -RZ, R228.H0_H0 ;  /* 0x200000e4ff7e6230 */ /* 0x000fe40000004100 */
[----:B------:R-:W-:Y:S01]  /*78c0*/  @P6 FMUL.FTZ R125, R118, UR25 ;  /* 0x00000019767d6c20 */ /* 0x000fe20008410000 */
[--C-:B------:R-:W-:Y:S01]  /*78d0*/  FFMA.FTZ R118, R202, UR4, R225.reuse ;  /* 0x00000004ca767c23 */ /* 0x100fe200080100e1 */
[----:B------:R-:W-:Y:S02]  /*78e0*/  FFMA.FTZ R225, R203, UR4, R225 ;  /* 0x00000004cbe17c23 */ /* 0x000fe400080100e1 */
[----:B------:R-:W-:Y:S01]  /*78f0*/  @P6 FMUL.FTZ R127, R120, R125 ;  /* 0x0000007d787f6220 */ /* 0x000fe20000410000 */
[----:B------:R-:W-:Y:S01]  /*7900*/  FADD.FTZ R118, R201, -R118 ;  /* 0x80000076c9767221 */ /* 0x000fe20000010000 */
[----:B------:R-:W-:-:S02]  /*7910*/  HFMA2 R120, -RZ, RZ, 0, 0 ;  /* 0x00000000ff787431 */ /* 0x000fc400000001ff */
[----:B------:R-:W-:Y:S01]  /*7920*/  FADD.FTZ R225, R204, -R225 ;  /* 0x800000e1cce17221 */ /* 0x000fe20000010000 */
[----:B------:R-:W-:Y:S01]  /*7930*/  FADD.FTZ R4, R4, R127 ;  /* 0x0000007f04047221 */ /* 0x000fe20000010000 */
[----:B0-----:R-:W-:-:S04]  /*7940*/  @P6 FMUL.FTZ R117, R128, R117 ;  /* 0x0000007580756220 */ /* 0x001fc80000410000 */
[----:B------:R-:W-:Y:S01]  /*7950*/  @P6 FMUL.FTZ R123, R117, R126 ;  /* 0x0000007e757b6220 */ /* 0x000fe20000410000 */
[----:B------:R-:W-:Y:S01]  /*7960*/  LOP3.LUT P6, RZ, R0, 0xff00, RZ, 0xc0, !PT ;  /* 0x0000ff0000ff7812 */ /* 0x000fe200078cc0ff */
[----:B------:R-:W-:-:S03]  /*7970*/  FMUL.FTZ R117, R118, UR24 ;  /* 0x0000001876757c20 */ /* 0x000fc60008410000 */
[----:B------:R-:W-:-:S04]  /*7980*/  F2FP.F16.F32.PACK_AB R123, RZ, R123 ;  /* 0x0000007bff7b723e */ /* 0x000fc800000000ff */
[----:B------:R-:W-:-:S05]  /*7990*/  PRMT R127, R123, 0x7610, R127 ;  /* 0x000076107b7f7816 */ /* 0x000fca000000007f */
[----:B------:R-:W0:Y:S01]  /*79a0*/  @P6 LDC R125, c[0x0][0x408] ;  /* 0x00010200ff7d6b82 */ /* 0x000e220000000800 */
[C---:B------:R-:W-:Y:S01]  /*79b0*/  @P6 FMUL.FTZ R118, R117.reuse, UR12 ;  /* 0x0000000c75766c20 */ /* 0x040fe20008410000 */
[----:B------:R-:W-:Y:S01]  /*79c0*/  @P6 FMUL.FTZ R131, R117, UR12 ;  /* 0x0000000c75836c20 */ /* 0x000fe20008410000 */
[----:B------:R-:W-:Y:S02]  /*79d0*/  @P6 HADD2.F32 R129, -RZ, R129.H0_H0 ;  /* 0x20000081ff816230 */ /* 0x000fe40000004100 */
[----:B------:R-:W-:-:S03]  /*79e0*/  @P6 HADD2.F32 R128, -RZ, R228.H1_H1 ;  /* 0x300000e4ff806230 */ /* 0x000fc60000004100 */
[----:B------:R-:W1:Y:S01]  /*79f0*/  @P6 LDC R126, c[0x0][0x408] ;  /* 0x00010200ff7e6b82 */ /* 0x000e620000000800 */
[----:B0-----:R-:W-:Y:S01]  /*7a00*/  @P6 FMUL.FTZ R118, R118, R125 ;  /* 0x0000007d76766220 */ /* 0x001fe20000410000 */
[----:B------:R-:W-:-:S03]  /*7a10*/  MOV R125, RZ ;  /* 0x000000ff007d7202 */ /* 0x000fc60000000f00 */
[----:B------:R-:W-:Y:S01]  /*7a20*/  @P6 FMUL.FTZ R120, R129, R118 ;  /* 0x0000007681786220 */ /* 0x000fe20000410000 */
[----:B------:R-:W-:Y:S01]  /*7a30*/  FMUL.FTZ R118, R225, UR24 ;  /* 0x00000018e1767c20 */ /* 0x000fe20008410000 */
[----:B-1----:R-:W-:Y:S02]  /*7a40*/  @P6 FMUL.FTZ R131, R131, R126 ;  /* 0x0000007e83836220 */ /* 0x002fe40000410000 */
[----:B------:R-:W-:Y:S02]  /*7a50*/  FADD.FTZ R5, R5, R120 ;  /* 0x0000007805057221 */ /* 0x000fe40000010000 */
[----:B------:R-:W-:Y:S01]  /*7a60*/  @P6 FMUL.FTZ R125, R131, R128 ;  /* 0x00000080837d6220 */ /* 0x000fe20000410000 */
[----:B------:R-:W-:-:S04]  /*7a70*/  LOP3.LUT P6, RZ, R0, 0xff0000, RZ, 0xc0, !PT ;  /* 0x00ff000000ff7812 */ /* 0x000fc800078cc0ff */
[----:B------:R-:W-:-:S09]  /*7a80*/  F2FP.F16.F32.PACK_AB R125, RZ, R125 ;  /* 0x0000007dff7d723e */ /* 0x000fd200000000ff */
[----:B------:R-:W0:Y:S01]  /*7a90*/  @P6 LDC R126, c[0x0][0x408] ;  /* 0x00010200ff7e6b82 */ /* 0x000e220000000800 */
[C---:B------:R-:W-:Y:S01]  /*7aa0*/  @P6 FMUL.FTZ R131, R118.reuse, UR12 ;  /* 0x0000000c76836c20 */ /* 0x040fe20008410000 */
[----:B------:R-:W-:Y:S01]  /*7ab0*/  @P6 FMUL.FTZ R128, R118, UR12 ;  /* 0x0000000c76806c20 */ /* 0x000fe20008410000 */
[----:B------:R-:W-:Y:S02]  /*7ac0*/  @P6 HADD2.F32 R130, -RZ, R229.H0_H0 ;  /* 0x200000e5ff826230 */ /* 0x000fe40000004100 */
[----:B------:R-:W-:Y:S02]  /*7ad0*/  @P6 HADD2.F32 R132, -RZ, R121.H0_H0 ;  /* 0x20000079ff846230 */ /* 0x000fe40000004100 */
[----:B------:R-:W-:Y:S01]  /*7ae0*/  HFMA2 R121, -RZ, RZ, 0, 0 ;  /* 0x00000000ff797431 */ /* 0x000fe200000001ff */
[----:B------:R-:W1:Y:S01]  /*7af0*/  @P6 LDC R129, c[0x0][0x408] ;  /* 0x00010200ff816b82 */ /* 0x000e620000000800 */
[----:B0-----:R-:W-:Y:S01]  /*7b00*/  @P6 FMUL.FTZ R131, R131, R126 ;  /* 0x0000007e83836220 */ /* 0x001fe20000410000 */
[----:B------:R-:W-:-:S02]  /*7b10*/  PRMT R126, R122, 0x7610, R126 ;  /* 0x000076107a7e7816 */ /* 0x000fc4000000007e */
[----:B------:R-:W-:Y:S01]  /*7b20*/  PRMT R122, R125, 0x7610, R122 ;  /* 0x000076107d7a7816 */ /* 0x000fe2000000007a */
[----:B-1----:R-:W-:Y:S01]  /*7b30*/  @P6 FMUL.FTZ R129, R128, R129 ;  /* 0x0000008180816220 */ /* 0x002fe20000410000 */
[----:B------:R-:W-:Y:S01]  /*7b40*/  MOV R128, RZ ;  /* 0x000000ff00807202 */ /* 0x000fe20000000f00 */
[----:B------:R-:W-:Y:S02]  /*7b50*/  @P6 FMUL.FTZ R128, R131, R130 ;  /* 0x0000008283806220 */ /* 0x000fe40000410000 */
[----:B------:R-:W-:-:S03]  /*7b60*/  @P6 FMUL.FTZ R121, R132, R129 ;  /* 0x0000008184796220 */ /* 0x000fc60000410000 */
[----:B------:R-:W-:Y:S01]  /*7b70*/  F2FP.F16.F32.PACK_AB R128, RZ, R128 ;  /* 0x00000080ff80723e */ /* 0x000fe200000000ff */
[----:B------:R-:W-:-:S03]  /*7b80*/  FADD.FTZ R6, R6, R121 ;  /* 0x0000007906067221 */ /* 0x000fc60000010000 */
[----:B------:R-:W-:Y:S01]  /*7b90*/  PRMT R129, R128, 0x7610, R129 ;  /* 0x0000761080817816 */ /* 0x000fe20000000081 */
[----:B------:R-:W-:Y:S06]  /*7ba0*/  BRA `(.L_x_9525) ;  /* 0x00000004003c7947 */ /* 0x000fec0003800000 */
.L_x_9524:
[----:B------:R-:W-:Y:S01]  /*7bb0*/  FFMA.FTZ R122, R206, UR4, R225 ;  /* 0x00000004ce7a7c23 */ /* 0x000fe200080100e1 */
[----:B-----5:R-:W-:Y:S01]  /*7bc0*/  ISETP.GE.U32.AND P6, PT, R0, 0x1000000, PT ;  /* 0x010000000000780c */ /* 0x020fe20003fc6070 */
[----:B------:R-:W-:Y:S02]  /*7bd0*/  HFMA2 R126, -RZ, RZ, 0, 0 ;  /* 0x00000000ff7e7431 */ /* 0x000fe400000001ff */
[----:B------:R-:W-:Y:S01]  /*7be0*/  FADD.FTZ R122, R205, -R122 ;  /* 0x8000007acd7a7221 */ /* 0x000fe20000010000 */
[----:B------:R-:W-:-:S03]  /*7bf0*/  HFMA2 R133, -RZ, RZ, 0, 0 ;  /* 0x00000000ff857431 */ /* 0x000fc600000001ff */
[----:B------:R-:W-:Y:S01]  /*7c00*/  FMUL.FTZ R124, R122, UR24 ;  /* 0x000000187a7c7c20 */ /* 0x000fe20008410000 */
[----:B------:R-:W-:-:S03]  /*7c10*/  MOV R122, RZ ;  /* 0x000000ff007a7202 */ /* 0x000fc60000000f00 */
[----:B------:R-:W-:Y:S02]  /*7c20*/  FMUL.FTZ R124, R124, UR12 ;  /* 0x0000000c7c7c7c20 */ /* 0x000fe40008410000 */
[----:B------:R-:W-:Y:S02]  /*7c30*/  @P6 HADD2.F32 R123, -RZ, R123.H0_H0 ;  /* 0x2000007bff7b6230 */ /* 0x000fe40000004100 */
[----:B------:R-:W-:Y:S02]  /*7c40*/  @P6 HADD2.F32 R125, -RZ, R229.H1_H1 ;  /* 0x300000e5ff7d6230 */ /* 0x000fe40000004100 */
[----:B------:R-:W-:-:S04]  /*7c50*/  FMUL.FTZ R124, R124, UR25 ;  /* 0x000000197c7c7c20 */ /* 0x000fc80008410000 */
[-C--:B------:R-:W-:Y:S01]  /*7c60*/  @P6 FMUL.FTZ R126, R123, R124.reuse ;  /* 0x0000007c7b7e6220 */ /* 0x080fe20000410000 */
[----:B------:R-:W-:Y:S01]  /*7c70*/  @P6 FMUL.FTZ R122, R125, R124 ;  /* 0x0000007c7d7a6220 */ /* 0x000fe20000410000 */
[----:B------:R-:W-:Y:S02]  /*7c80*/  LOP3.LUT P6, RZ, R0, 0xff, RZ, 0xc0, !PT ;  /* 0x000000ff00ff7812 */ /* 0x000fe400078cc0ff */
[----:B------:R-:W-:Y:S02]  /*7c90*/  FADD.FTZ R7, R7, R126 ;  /* 0x0000007e07077221 */ /* 0x000fe40000010000 */
[----:B------:R-:W-:-:S04]  /*7ca0*/  F2FP.F16.F32.PACK_AB R122, RZ, R122 ;  /* 0x0000007aff7a723e */ /* 0x000fc800000000ff */
[----:B------:R-:W-:-:S05]  /*7cb0*/  PRMT R126, R122, 0x7610, R126 ;  /* 0x000076107a7e7816 */ /* 0x000fca000000007e */
[----:B------:R-:W0:Y:S01]  /*7cc0*/  @P6 LDC R127, c[0x0][0x408] ;  /* 0x00010200ff7f6b82 */ /* 0x000e220000000800 */
[C-C-:B------:R-:W-:Y:S01]  /*7cd0*/  @P6 FFMA.FTZ R123, R199.reuse, UR4, R225.reuse ;  /* 0x00000004c77b6c23 */ /* 0x140fe200080100e1 */
[----:B------:R-:W-:Y:S01]  /*7ce0*/  @P6 FFMA.FTZ R125, R199, UR4, R225 ;  /* 0x00000004c77d6c23 */ /* 0x000fe200080100e1 */
[----:B------:R-:W-:Y:S02]  /*7cf0*/  @P6 HADD2.F32 R130, -RZ, R120.H0_H0 ;  /* 0x20000078ff826230 */ /* 0x000fe40000004100 */
[C---:B------:R-:W-:Y:S01]  /*7d00*/  @P6 FADD.FTZ R123, R200.reuse, -R123 ;  /* 0x8000007bc87b6221 */ /* 0x040fe20000010000 */
[----:B------:R-:W-:Y:S01]  /*7d10*/  @P6 FADD.FTZ R124, R200, -R125 ;  /* 0x8000007dc87c6221 */ /* 0x000fe20000010000 */
[----:B------:R-:W-:Y:S02]  /*7d20*/  @P6 HADD2.F32 R120, -RZ, R228.H0_H0 ;  /* 0x200000e4ff786230 */ /* 0x000fe40000004100 */
[----:B------:R-:W-:Y:S01]  /*7d30*/  @P6 FMUL.FTZ R125, R123, UR24 ;  /* 0x000000187b7d6c20 */ /* 0x000fe20008410000 */
[----:B------:R-:W-:Y:S01]  /*7d40*/  @P6 FMUL.FTZ R128, R124, UR24 ;  /* 0x000000187c806c20 */ /* 0x000fe20008410000 */
[----:B------:R-:W-:Y:S01]  /*7d50*/  HFMA2 R123, -RZ, RZ, 0, 0 ;  /* 0x00000000ff7b7431 */ /* 0x000fe200000001ff */
[----:B------:R-:W-:Y:S01]  /*7d60*/  MOV R124, RZ ;  /* 0x000000ff007c7202 */ /* 0x000fe20000000f00 */
[----:B------:R-:W-:Y:S01]  /*7d70*/  @P6 FMUL.FTZ R125, R125, UR12 ;  /* 0x0000000c7d7d6c20 */ /* 0x000fe20008410000 */
[----:B------:R-:W-:-:S03]  /*7d80*/  @P6 FMUL.FTZ R128, R128, UR12 ;  /* 0x0000000c80806c20 */ /* 0x000fc60008410000 */
[----:B------:R-:W-:-:S04]  /*7d90*/  @P6 FMUL.FTZ R125, R125, UR25 ;  /* 0x000000197d7d6c20 */ /* 0x000fc80008410000 */
[----:B------:R-:W-:Y:S01]  /*7da0*/  @P6 FMUL.FTZ R123, R130, R125 ;  /* 0x0000007d827b6220 */ /* 0x000fe20000410000 */
[----:B0-----:R-:W-:-:S03]  /*7db0*/  @P6 FMUL.FTZ R127, R128, R127 ;  /* 0x0000007f807f6220 */ /* 0x001fc60000410000 */
[----:B------:R-:W-:Y:S01]  /*7dc0*/  FADD.FTZ R4, R4, R123 ;  /* 0x0000007b04047221 */ /* 0x000fe20000010000 */
[----:B------:R-:W-:Y:S01]  /*7dd0*/  @P6 FMUL.FTZ R124, R120, R127 ;  /* 0x0000007f787c6220 */ /* 0x000fe20000410000 */
[----:B------:R-:W-:-:S04]  /*7de0*/  LOP3.LUT P6, RZ, R0, 0xff00, RZ, 0xc0, !PT ;  /* 0x0000ff0000ff7812 */ /* 0x000fc800078cc0ff */
[----:B------:R-:W-:-:S09]  /*7df0*/  F2FP.F16.F32.PACK_AB R124, RZ, R124 ;  /* 0x0000007cff7c723e */ /* 0x000fd200000000ff */
[----:B------:R-:W0:Y:S01]  /*7e00*/  @P6 LDC R132, c[0x0][0x408] ;  /* 0x00010200ff846b82 */ /* 0x000e220000000800 */
[C-C-:B------:R-:W-:Y:S01]  /*7e10*/  @P6 FFMA.FTZ R120, R202.reuse, UR4, R225.reuse ;  /* 0x00000004ca786c23 */ /* 0x140fe200080100e1 */
[----:B------:R-:W-:Y:S01]  /*7e20*/  @P6 FFMA.FTZ R128, R202, UR4, R225 ;  /* 0x00000004ca806c23 */ /* 0x000fe200080100e1 */
[----:B------:R-:W-:Y:S02]  /*7e30*/  @P6 HADD2.F32 R129, -RZ, R129.H0_H0 ;  /* 0x20000081ff816230 */ /* 0x000fe40000004100 */
[C---:B------:R-:W-:Y:S01]  /*7e40*/  @P6 FADD.FTZ R120, R201.reuse, -R120 ;  /* 0x80000078c9786221 */ /* 0x040fe20000010000 */
[----:B------:R-:W-:Y:S01]  /*7e50*/  @P6 FADD.FTZ R128, R201, -R128 ;  /* 0x80000080c9806221 */ /* 0x000fe20000010000 */
[----:B------:R-:W-:Y:S01]  /*7e60*/  @P6 HADD2.F32 R130, -RZ, R228.H1_H1 ;  /* 0x300000e4ff826230 */ /* 0x000fe20000004100 */
[----:B------:R-:W1:Y:S01]  /*7e70*/  @P6 LDC R127, c[0x0][0x408] ;  /* 0x00010200ff7f6b82 */ /* 0x000e620000000800 */
[----:B------:R-:W-:Y:S01]  /*7e80*/  @P6 FMUL.FTZ R120, R120, UR24 ;  /* 0x0000001878786c20 */ /* 0x000fe20008410000 */
[----:B------:R-:W-:-:S03]  /*7e90*/  @P6 FMUL.FTZ R128, R128, UR24 ;  /* 0x0000001880806c20 */ /* 0x000fc60008410000 */
[----:B------:R-:W-:Y:S01]  /*7ea0*/  @P6 FMUL.FTZ R125, R120, UR12 ;  /* 0x0000000c787d6c20 */ /* 0x000fe20008410000 */
[----:B------:R-:W-:Y:S01]  /*7eb0*/  @P6 FMUL.FTZ R128, R128, UR12 ;  /* 0x0000000c80806c20 */ /* 0x000fe20008410000 */
[----:B------:R-:W-:Y:S02]  /*7ec0*/  HFMA2 R120, -RZ, RZ, 0, 0 ;  /* 0x00000000ff787431 */ /* 0x000fe400000001ff */
        /* <DEDUP_REMOVED lines=15> */
[----:B------:R-:W-:Y:S01]  /*7fc0*/  @P6 HADD2.F32 R121, -RZ, R121.H0_H0 ;  /* 0x20000079ff796230 */ /* 0x000fe20000004100 */
[----:B------:R-:W1:Y:S01]  /*7fd0*/  @P6 LDC R128, c[0x0][0x408] ;  /* 0x00010200ff806b82 */ /* 0x000e620000000800 */
[----:B------:R-:W-:Y:S01]  /*7fe0*/  @P6 FMUL.FTZ R129, R129, UR24 ;  /* 0x0000001881816c20 */ /* 0x000fe20008410000 */
[----:B------:R-:W-:-:S03]  /*7ff0*/  @P6 FMUL.FTZ R130, R130, UR24 ;  /* 0x0000001882826c20 */ /* 0x000fc60008410000 */
[----:B------:R-:W-:Y:S01]  /*8000*/  @P6 FMUL.FTZ R129, R129, UR12 ;  /* 0x0000000c81816c20 */ /* 0x000fe20008410000 */
[----:B------:R-:W-:-:S04]  /*8010*/  @P6 FMUL.FTZ R130, R130, UR12 ;  /* 0x0000000c82826c20 */ /* 0x000fc80008410000 */
[----:B0-----:R-:W-:Y:S01]  /*8020*/  @P6 FMUL.FTZ R130, R130, R127 ;  /* 0x0000007f82826220 */ /* 0x001fe20000410000 */
[----:B------:R-:W-:Y:S01]  /*8030*/  PRMT R127, R124, 0x7610, R127 ;  /* 0x000076107c7f7816 */ /* 0x000fe2000000007f */
[----:B-1----:R-:W-:Y:S01]  /*8040*/  @P6 FMUL.FTZ R128, R129, R128 ;  /* 0x0000008081806220 */ /* 0x002fe20000410000 */
[----:B------:R-:W-:Y:S01]  /*8050*/  MOV R129, RZ ;  /* 0x000000ff00817202 */ /* 0x000fe20000000f00 */
[----:B------:R-:W-:Y:S02]  /*8060*/  @P6 FMUL.FTZ R129, R131, R130 ;  /* 0x0000008283816220 */ /* 0x000fe40000410000 */
[----:B------:R-:W-:-:S03]  /*8070*/  @P6 FMUL.FTZ R133, R121, R128 ;  /* 0x0000008079856220 */ /* 0x000fc60000410000 */
[----:B------:R-:W-:Y:S01]  /*8080*/  F2FP.F16.F32.PACK_AB R129, RZ, R129 ;  /* 0x00000081ff81723e */ /* 0x000fe200000000ff */
[----:B------:R-:W-:-:S07]  /*8090*/  FADD.FTZ R6, R6, R133 ;  /* 0x0000008506067221 */ /* 0x000fce0000010000 */
.L_x_9525:
        /* <DEDUP_REMOVED lines=9> */
[----:B0-----:R-:W-:-:S05]  /*8130*/  IMAD.WIDE.U32 R120, R141, 0x8, R120 ;  /* 0x000000088d787825 */ /* 0x001fca00078e0078 */
[----:B------:R1:W-:Y:S01]  /*8140*/  STG.E.64 desc[UR14][R120.64], R122 ;  /* 0x0000007a78007986 */ /* 0x0003e2000c101b0e */
[----:B------:R-:W-:Y:S05]  /*8150*/  BRA `(.L_x_9523) ;  /* 0x0000005c00847947 */ /* 0x000fea0003800000 */
.L_x_9498:
        /* <DEDUP_REMOVED lines=9> */
[C---:B-----5:R-:W-:Y:S01]  /*81f0*/  LOP3.LUT P5, RZ, R140.reuse, 0xff, RZ, 0xc0, !PT ;  /* 0x000000ff8cff7812 */ /* 0x060fe200078ac0ff */
[----:B------:R-:W-:Y:S01]  /*8200*/  BSSY.RECONVERGENT B2, `(.L_x_9529) ;  /* 0x000004f000027945 */ /* 0x000fe20003800200 */
[----:B------:R-:W-:-:S11]  /*8210*/  LOP3.LUT P6, RZ, R140, 0xff00, RZ, 0xc0, !PT ;  /* 0x0000ff008cff7812 */ /* 0x000fd600078cc0ff */
[----:B------:R-:W0:Y:S01]  /*8220*/  @P5 LDC R120, c[0x0][0x408] ;  /* 0x00010200ff785b82 */ /* 0x000e220000000800 */
[C-C-:B------:R-:W-:Y:S01]  /*8230*/  @P5 FFMA.FTZ R121, R3.reuse, UR4, R225.reuse ;  /* 0x0000000403795c23 */ /* 0x140fe200080100e1 */
[----:B------:R-:W-:Y:S01]  /*8240*/  @P5 FFMA.FTZ R123, R3, UR4, R225 ;  /* 0x00000004037b5c23 */ /* 0x000fe200080100e1 */
[----:B------:R-:W-:Y:S02]  /*8250*/  @P6 HADD2.F32 R129, -RZ, R214.H1_H1 ;  /* 0x300000d6ff816230 */ /* 0x000fe40000004100 */
[C---:B------:R-:W-:Y:S01]  /*8260*/  @P5 FADD.FTZ R121, R152.reuse, -R121 ;  /* 0x8000007998795221 */ /* 0x040fe20000010000 */
[----:B------:R-:W-:Y:S02]  /*8270*/  @P5 FADD.FTZ R123, R152, -R123 ;  /* 0x8000007b987b5221 */ /* 0x000fe40000010000 */
[----:B------:R-:W1:Y:S01]  /*8280*/  @P5 LDC R122, c[0x0][0x408] ;  /* 0x00010200ff7a5b82 */ /* 0x000e620000000800 */
[--C-:B------:R-:W-:Y:S01]  /*8290*/  @P5 FFMA.FTZ R121, R121, UR24, R88.reuse ;  /* 0x0000001879795c23 */ /* 0x100fe20008010058 */
[----:B------:R-:W-:-:S03]  /*82a0*/  @P5 FFMA.FTZ R125, R123, UR24, R88 ;  /* 0x000000187b7d5c23 */ /* 0x000fc60008010058 */
[----:B------:R-:W-:Y:S01]  /*82b0*/  @P5 FMUL.FTZ R121, R121, UR12 ;  /* 0x0000000c79795c20 */ /* 0x000fe20008410000 */
[----:B------:R-:W-:Y:S01]  /*82c0*/  @P5 FMUL.FTZ R127, R125, UR12 ;  /* 0x0000000c7d7f5c20 */ /* 0x000fe20008410000 */
[----:B------:R-:W-:Y:S02]  /*82d0*/  @P5 HADD2.F32 R125, -RZ, R214.H0_H0 ;  /* 0x200000d6ff7d5230 */ /* 0x000fe40000004100 */
[----:B0-----:R-:W-:Y:S01]  /*82e0*/  @P5 FMUL.FTZ R123, R121, R120 ;  /* 0x00000078797b5220 */ /* 0x001fe20000410000 */
[----:B------:R-:W-:Y:S01]  /*82f0*/  CS2R R120, SRZ ;  /* 0x0000000000787805 */ /* 0x000fe2000001ff00 */
[----:B-1----:R-:W-:-:S04]  /*8300*/  @P5 FMUL.FTZ R122, R127, R122 ;  /* 0x0000007a7f7a5220 */ /* 0x002fc80000410000 */
[----:B------:R-:W-:-:S06]  /*8310*/  @P5 FMUL.FTZ R120, R125, R122 ;  /* 0x0000007a7d785220 */ /* 0x000fcc0000410000 */
[----:B------:R-:W-:Y:S01]  /*8320*/  F2F.F16.F32 R120, R120 ;  /* 0x0000007800787304 */ /* 0x000fe20000200800 */
[----:B--2---:R-:W-:-:S05]  /*8330*/  @P5 MOV R124, R130 ;  /* 0x00000082007c5202 */ /* 0x004fca0000000f00 */
[----:B------:R-:W-:-:S05]  /*8340*/  @P5 HADD2.F32 R124, -RZ, R124.H0_H0 ;  /* 0x2000007cff7c5230 */ /* 0x000fca0000004100 */
[----:B------:R-:W-:Y:S01]  /*8350*/  @P5 FMUL.FTZ R121, R124, R123 ;  /* 0x0000007b7c795220 */ /* 0x000fe20000410000 */
[----:B------:R-:W-:-:S13]  /*8360*/  LOP3.LUT P5, RZ, R140, 0xff0000, RZ, 0xc0, !PT ;  /* 0x00ff00008cff7812 */ /* 0x000fda00078ac0ff */
[----:B------:R-:W0:Y:S01]  /*8370*/  @P5 LDC R125, c[0x0][0x408] ;  /* 0x00010200ff7d5b82 */ /* 0x000e220000000800 */
[C-C-:B------:R-:W-:Y:S01]  /*8380*/  @P5 FFMA.FTZ R123, R155.reuse, UR4, R225.reuse ;  /* 0x000000049b7b5c23 */ /* 0x140fe200080100e1 */
[----:B------:R-:W-:Y:S01]  /*8390*/  @P5 FFMA.FTZ R127, R155, UR4, R225 ;  /* 0x000000049b7f5c23 */ /* 0x000fe200080100e1 */
[----:B------:R-:W-:Y:S02]  /*83a0*/  @P5 MOV R126, R131 ;  /* 0x00000083007e5202 */ /* 0x000fe40000000f00 */
[C---:B------:R-:W-:Y:S01]  /*83b0*/  @P5 FADD.FTZ R123, R156.reuse, -R123 ;  /* 0x8000007b9c7b5221 */ /* 0x040fe20000010000 */
[----:B------:R-:W-:Y:S02]  /*83c0*/  @P5 FADD.FTZ R127, R156, -R127 ;  /* 0x8000007f9c7f5221 */ /* 0x000fe40000010000 */
[----:B------:R-:W1:Y:S01]  /*83d0*/  @P5 LDC R124, c[0x0][0x408] ;  /* 0x00010200ff7c5b82 */ /* 0x000e620000000800 */
[--C-:B------:R-:W-:Y:S01]  /*83e0*/  @P5 FFMA.FTZ R122, R123, UR24, R90.reuse ;  /* 0x000000187b7a5c23 */ /* 0x100fe2000801005a */
[----:B------:R-:W-:Y:S01]  /*83f0*/  @P5 FFMA.FTZ R127, R127, UR24, R90 ;  /* 0x000000187f7f5c23 */ /* 0x000fe2000801005a */
[----:B------:R-:W-:-:S02]  /*8400*/  @P5 HADD2.F32 R128, -RZ, R126.H0_H0 ;  /* 0x2000007eff805230 */ /* 0x000fc40000004100 */
[----:B------:R-:W-:Y:S01]  /*8410*/  @P5 FMUL.FTZ R122, R122, UR12 ;  /* 0x0000000c7a7a5c20 */ /* 0x000fe20008410000 */
[----:B------:R-:W-:Y:S01]  /*8420*/  @P5 FMUL.FTZ R127, R127, UR12 ;  /* 0x0000000c7f7f5c20 */ /* 0x000fe20008410000 */
[----:B------:R-:W-:Y:S02]  /*8430*/  @P5 HADD2.F32 R126, -RZ, R215.H0_H0 ;  /* 0x200000d7ff7e5230 */ /* 0x000fe40000004100 */
[----:B0-----:R-:W-:Y:S01]  /*8440*/  @P5 FMUL.FTZ R125, R122, R125 ;  /* 0x0000007d7a7d5220 */ /* 0x001fe20000410000 */
[----:B------:R-:W-:-:S03]  /*8450*/  CS2R R122, SRZ ;  /* 0x00000000007a7805 */ /* 0x000fc6000001ff00 */
[----:B------:R-:W-:Y:S01]  /*8460*/  @P5 FMUL.FTZ R123, R128, R125 ;  /* 0x0000007d807b5220 */ /* 0x000fe20000410000 */
[----:B-1----:R-:W-:Y:S02]  /*8470*/  @P5 FMUL.FTZ R127, R127, R124 ;  /* 0x0000007c7f7f5220 */ /* 0x002fe40000410000 */
[----:B------:R-:W0:Y:S02]  /*8480*/  @P6 LDC R124, c[0x0][0x408] ;  /* 0x00010200ff7c6b82 */ /* 0x000e240000000800 */
[----:B------:R-:W-:Y:S01]  /*8490*/  @P5 FMUL.FTZ R122, R126, R127 ;  /* 0x0000007f7e7a5220 */ /* 0x000fe20000410000 */
[----:B------:R-:W-:Y:S01]  /*84a0*/  ISETP.GE.U32.AND P5, PT, R140, 0x1000000, PT ;  /* 0x010000008c00780c */ /* 0x000fe20003fa6070 */
[----:B------:R-:W-:-:S04]  /*84b0*/  @P6 FFMA.FTZ R126, R154, UR4, R225 ;  /* 0x000000049a7e6c23 */ /* 0x000fc800080100e1 */
[----:B------:R-:W-:Y:S01]  /*84c0*/  @P6 FADD.FTZ R126, R153, -R126 ;  /* 0x8000007e997e6221 */ /* 0x000fe20000010000 */
[----:B------:R-:W-:Y:S03]  /*84d0*/  F2F.F16.F32 R122, R122 ;  /* 0x0000007a007a7304 */ /* 0x000fe60000200800 */
[----:B------:R-:W-:-:S04]  /*84e0*/  @P6 FFMA.FTZ R127, R126, UR24, R89 ;  /* 0x000000187e7f6c23 */ /* 0x000fc80008010059 */
[----:B------:R-:W1:Y:S01]  /*84f0*/  @P5 LDC R125, c[0x0][0x408] ;  /* 0x00010200ff7d5b82 */ /* 0x000e620000000800 */
[----:B------:R-:W-:Y:S01]  /*8500*/  @P5 FFMA.FTZ R128, R158, UR4, R225 ;  /* 0x000000049e805c23 */ /* 0x000fe200080100e1 */
[----:B------:R-:W-:-:S03]  /*8510*/  @P6 FMUL.FTZ R127, R127, UR12 ;  /* 0x0000000c7f7f6c20 */ /* 0x000fc60008410000 */
[----:B------:R-:W-:Y:S01]  /*8520*/  @P5 FADD.FTZ R126, R157, -R128 ;  /* 0x800000809d7e5221 */ /* 0x000fe20000010000 */
[----:B------:R-:W-:Y:S02]  /*8530*/  HFMA2 R128, -RZ, RZ, 0, 0 ;  /* 0x00000000ff807431 */ /* 0x000fe400000001ff */
[----:B0-----:R-:W-:Y:S01]  /*8540*/  @P6 FMUL.FTZ R124, R127, R124 ;  /* 0x0000007c7f7c6220 */ /* 0x001fe20000410000 */
[----:B------:R-:W-:Y:S01]  /*8550*/  @P5 FFMA.FTZ R126, R126, UR24, R91 ;  /* 0x000000187e7e5c23 */ /* 0x000fe2000801005b */
[----:B------:R-:W-:Y:S02]  /*8560*/  @P5 HADD2.F32 R127, -RZ, R215.H1_H1 ;  /* 0x300000d7ff7f5230 */ /* 0x000fe40000004100 */
[----:B------:R-:W-:Y:S01]  /*8570*/  @P6 FMUL.FTZ R128, R129, R124 ;  /* 0x0000007c81806220 */ /* 0x000fe20000410000 */
[----:B------:R-:W-:Y:S01]  /*8580*/  @P5 FMUL.FTZ R126, R126, UR12 ;  /* 0x0000000c7e7e5c20 */ /* 0x000fe20008410000 */
[----:B------:R-:W-:-:S04]  /*8590*/  MOV R124, RZ ;  /* 0x000000ff007c7202 */ /* 0x000fc80000000f00 */
[----:B------:R-:W0:Y:S01]  /*85a0*/  F2F.F16.F32 R128, R128 ;  /* 0x0000008000807304 */ /* 0x000e220000200800 */
[----:B-1----:R-:W-:-:S04]  /*85b0*/  @P5 FMUL.FTZ R126, R126, R125 ;  /* 0x0000007d7e7e5220 */ /* 0x002fc80000410000 */
[----:B------:R-:W-:Y:S02]  /*85c0*/  @P5 FMUL.FTZ R124, R127, R126 ;  /* 0x0000007e7f7c5220 */ /* 0x000fe40000410000 */
[----:B------:R-:W1:Y:S01]  /*85d0*/  LDC.64 R126, c[0x0][0x468] ;  /* 0x00011a00ff7e7b82 */ /* 0x000e620000000a00 */
[----:B0-----:R-:W-:-:S03]  /*85e0*/  IMAD.WIDE.U32 R132, R128, 0x10000, RZ ;  /* 0x0001000080847825 */ /* 0x001fc600078e00ff */
[----:B------:R-:W0:Y:S01]  /*85f0*/  F2F.F16.F32 R124, R124 ;  /* 0x0000007c007c7304 */ /* 0x000e220000200800 */
[----:B------:R-:W-:Y:S01]  /*8600*/  LOP3.LUT R132, R132, R120, RZ, 0xfc, !PT ;  /* 0x0000007884847212 */ /* 0x000fe200078efcff */
[----:B------:R-:W-:Y:S01]  /*8610*/  HFMA2 R120, -RZ, RZ, 0, 0 ;  /* 0x00000000ff787431 */ /* 0x000fe200000001ff */
[----:B0-----:R-:W-:-:S04]  /*8620*/  SHF.L.U32 R125, R124, 0x10, RZ ;  /* 0x000000107c7d7819 */ /* 0x001fc800000006ff */
[----:B------:R-:W-:Y:S01]  /*8630*/  LOP3.LUT R133, R133, R125, R122, 0xfe, !PT ;  /* 0x0000007d85857212 */ /* 0x000fe200078efe7a */
[----:B-1----:R-:W-:-:S05]  /*8640*/  IMAD.WIDE.U32 R126, R141, 0x8, R126 ;  /* 0x000000088d7e7825 */ /* 0x002fca00078e007e */
[----:B------:R0:W-:Y:S01]  /*8650*/  STG.E.64 desc[UR14][R126.64], R132 ;  /* 0x000000847e007986 */ /* 0x0001e2000c101b0e */
[----:B------:R-:W-:Y:S05]  /*8660*/  @!P6 BRA `(.L_x_9530) ;  /* 0x000000000020e947 */ /* 0x000fea0003800000 */
[----:B------:R-:W-:Y:S01]  /*8670*/  FFMA.FTZ R120, R154, UR4, R225 ;  /* 0x000000049a787c23 */ /* 0x000fe200080100e1 */
[----:B------:R-:W-:-:S03]  /*8680*/  SHF.R.U64 R124, R130, 0x10, R131 ;  /* 0x00000010827c7819 */ /* 0x000fc60000001283 */
[----:B------:R-:W-:-:S04]  /*8690*/  FADD.FTZ R120, R153, -R120 ;  /* 0x8000007899787221 */ /* 0x000fc80000010000 */
[----:B------:R-:W-:-:S04]  /*86a0*/  FFMA.FTZ R120, R120, UR24, R89 ;  /* 0x0000001878787c23 */ /* 0x000fc80008010059 */
[----:B------:R-:W-:Y:S01]  /*86b0*/  FMUL.FTZ R122, R120, UR12 ;  /* 0x0000000c787a7c20 */ /* 0x000fe20008410000 */
[----:B------:R-:W-:-:S03]  /*86c0*/  HADD2.F32 R120, -RZ, R124.H0_H0 ;  /* 0x2000007cff787230 */ /* 0x000fc60000004100 */
[----:B------:R-:W-:-:S04]  /*86d0*/  FMUL.FTZ R125, R122, UR25 ;  /* 0x000000197a7d7c20 */ /* 0x000fc80008410000 */
[----:B------:R-:W-:-:S07]  /*86e0*/  FMUL.FTZ R120, R120, R125 ;  /* 0x0000007d78787220 */ /* 0x000fce0000410000 */
.L_x_9530:
[----:B------:R-:W-:Y:S05]  /*86f0*/  BSYNC.RECONVERGENT B2 ;  /* 0x0000000000027941 */ /* 0x000fea0003800200 */
.L_x_9529:
[----:B------:R-:W-:Y:S01]  /*8700*/  BSSY.RECONVERGENT B2, `(.L_x_9531) ;  /* 0x000000c000027945 */ /* 0x000fe20003800200 */
[----:B------:R-:W-:Y:S01]  /*8710*/  FADD.FTZ R29, R29, R120 ;  /* 0x000000781d1d7221 */ /* 0x000fe20000010000 */
[----:B------:R-:W-:Y:S02]  /*8720*/  MOV R120, RZ ;  /* 0x000000ff00787202 */ /* 0x000fe40000000f00 */
[----:B------:R-:W-:Y:S05]  /*8730*/  @!P5 BRA `(.L_x_9532) ;  /* 0x000000000020d947 */ /* 0x000fea0003800000 */
[----:B------:R-:W-:Y:S01]  /*8740*/  FFMA.FTZ R120, R158, UR4, R225 ;  /* 0x000000049e787c23 */ /* 0x000fe200080100e1 */
[----:B------:R-:W-:-:S03]  /*8750*/  SHF.R.U32.HI R130, RZ, 0x10, R131 ;  /* 0x00000010ff827819 */ /* 0x000fc60000011683 */
[----:B------:R-:W-:-:S04]  /*8760*/  FADD.FTZ R120, R157, -R120 ;  /* 0x800000789d787221 */ /* 0x000fc80000010000 */
[----:B------:R-:W-:-:S04]  /*8770*/  FFMA.FTZ R120, R120, UR24, R91 ;  /* 0x0000001878787c23 */ /* 0x000fc8000801005b */
[----:B------:R-:W-:Y:S01]  /*8780*/  FMUL.FTZ R122, R120, UR12 ;  /* 0x0000000c787a7c20 */ /* 0x000fe20008410000 */
[----:B------:R-:W-:-:S03]  /*8790*/  HADD2.F32 R120, -RZ, R130.H0_H0 ;  /* 0x20000082ff787230 */ /* 0x000fc60000004100 */
[----:B------:R-:W-:-:S04]  /*87a0*/  FMUL.FTZ R125, R122, UR25 ;  /* 0x000000197a7d7c20 */ /* 0x000fc80008410000 */
[----:B------:R-:W-:-:S07]  /*87b0*/  FMUL.FTZ R120, R120, R125 ;  /* 0x0000007d78787220 */ /* 0x000fce0000410000 */
.L_x_9532:
[----:B------:R-:W-:Y:S05]  /*87c0*/  BSYNC.RECONVERGENT B2 ;  /* 0x0000000000027941 */ /* 0x000fea0003800200 */
.L_x_9531:
[----:B------:R-:W-:Y:S01]  /*87d0*/  FADD.FTZ R28, R28, R121 ;  /* 0x000000791c1c7221 */ /* 0x000fe20000010000 */
[----:B------:R-:W-:Y:S01]  /*87e0*/  FADD.FTZ R30, R30, R123 ;  /* 0x0000007b1e1e7221 */ /* 0x000fe20000010000 */
[----:B------:R-:W-:Y:S01]  /*87f0*/  FADD.FTZ R31, R31, R120 ;  /* 0x000000781f1f7221 */ /* 0x000fe20000010000 */
[----:B------:R-:W-:-:S07]  /*8800*/  IADD3 R141, PT, PT, R141, 0x100, RZ ;  /* 0x000001008d8d7810 */ /* 0x000fce0007ffe0ff */
.L_x_9528:
[----:B------:R-:W-:Y:S05]  /*8810*/  BSYNC.RECONVERGENT B1 ;  /* 0x0000000000017941 */ /* 0x000fea0003800200 */
.L_x_9527:
[----:B------:R-:W-:Y:S04]  /*8820*/  BSSY.RECONVERGENT B1, `(.L_x_9533) ;  /* 0x0000067000017945 */ /* 0x000fe80003800200 */
[----:B------:R-:W-:Y:S05]  /*8830*/  @!P0 BRA `(.L_x_9534) ;  /* 0x0000000400948947 */ /* 0x000fea0003800000 */
[----:B------:R-:W1:Y:S02]  /*8840*/  LDC.64 R130, c[0x0][0x390] ;  /* 0x0000e400ff827b82 */ /* 0x000e640000000a00 */
[----:B-1----:R-:W-:-:S06]  /*8850*/  IMAD.WIDE.U32 R130, R141, 0x8, R130 ;  /* 0x000000088d827825 */ /* 0x002fcc00078e0082 */
[----:B------:R-:W2:Y:S01]  /*8860*/  LDG.E.64 R130, desc[UR14][R130.64] ;  /* 0x0000000e82827981 */ /* 0x000ea2000c1e1b00 */
[C---:B-----5:R-:W-:Y:S01]  /*8870*/  LOP3.LUT P5, RZ, R139.reuse, 0xff, RZ, 0xc0, !PT ;  /* 0x000000ff8bff7812 */ /* 0x060fe200078ac0ff */
[----:B------:R-:W-:Y:S01]  /*8880*/  BSSY.RECONVERGENT B2, `(.L_x_9535) ;  /* 0x000004f000027945 */ /* 0x000fe20003800200 */
[----:B------:R-:W-:-:S11]  /*8890*/  LOP3.LUT P6, RZ, R139, 0xff00, RZ, 0xc0, !PT ;  /* 0x0000ff008bff7812 */ /* 0x000fd600078cc0ff */
[----:B------:R-:W1:Y:S01]  /*88a0*/  @P5 LDC R120, c[0x0][0x408] ;  /* 0x00010200ff785b82 */ /* 0x000e620000000800 */
[C-C-:B------:R-:W-:Y:S01]  /*88b0*/  @P5 FFMA.FTZ R121, R159.reuse, UR4, R225.reuse ;  /* 0x000000049f795c23 */ /* 0x140fe200080100e1 */
[----:B------:R-:W-:Y:S01]  /*88c0*/  @P5 FFMA.FTZ R123, R159, UR4, R225 ;  /* 0x000000049f7b5c23 */ /* 0x000fe200080100e1 */
[----:B------:R-:W-:Y:S02]  /*88d0*/  @P6 HADD2.F32 R129, -RZ, R217.H1_H1 ;  /* 0x300000d9ff816230 */ /* 0x000fe40000004100 */
[C---:B------:R-:W-:Y:S01]  /*88e0*/  @P5 FADD.FTZ R121, R160.reuse, -R121 ;  /* 0x80000079a0795221 */ /* 0x040fe20000010000 */
[----:B------:R-:W-:Y:S02]  /*88f0*/  @P5 FADD.FTZ R123, R160, -R123 ;  /* 0x8000007ba07b5221 */ /* 0x000fe40000010000 */
[----:B------:R-:W3:Y:S01]  /*8900*/  @P5 LDC R122, c[0x0][0x408] ;  /* 0x00010200ff7a5b82 */ /* 0x000ee20000000800 */
[--C-:B------:R-:W-:Y:S01]  /*8910*/  @P5 FFMA.FTZ R121, R121, UR24, R92.reuse ;  /* 0x0000001879795c23 */ /* 0x100fe2000801005c */
[----:B------:R-:W-:-:S03]  /*8920*/  @P5 FFMA.FTZ R125, R123, UR24, R92 ;  /* 0x000000187b7d5c23 */ /* 0x000fc6000801005c */
[----:B------:R-:W-:Y:S01]  /*8930*/  @P5 FMUL.FTZ R121, R121, UR12 ;  /* 0x0000000c79795c20 */ /* 0x000fe20008410000 */
[----:B0-----:R-:W-:Y:S01]  /*8940*/  @P5 FMUL.FTZ R127, R125, UR12 ;  /* 0x0000000c7d7f5c20 */ /* 0x001fe20008410000 */
[----:B------:R-:W-:Y:S02]  /*8950*/  @P5 HADD2.F32 R125, -RZ, R217.H0_H0 ;  /* 0x200000d9ff7d5230 */ /* 0x000fe40000004100 */
[----:B-1----:R-:W-:Y:S01]  /*8960*/  @P5 FMUL.FTZ R123, R121, R120 ;  /* 0x00000078797b5220 */ /* 0x002fe20000410000 */
[----:B------:R-:W-:Y:S01]  /*8970*/  CS2R R120, SRZ ;  /* 0x0000000000787805 */ /* 0x000fe2000001ff00 */
[----:B---3--:R-:W-:-:S04]  /*8980*/  @P5 FMUL.FTZ R122, R127, R122 ;  /* 0x0000007a7f7a5220 */ /* 0x008fc80000410000 */
        /* <DEDUP_REMOVED lines=62> */
.L_x_9536:
[----:B------:R-:W-:Y:S05]  /*8d70*/  BSYNC.RECONVERGENT B2 ;  /* 0x0000000000027941 */ /* 0x000fea0003800200 */
.L_x_9535:
        /* <DEDUP_REMOVED lines=12> */
.L_x_9538:
[----:B------:R-:W-:Y:S05]  /*8e40*/  BSYNC.RECONVERGENT B2 ;  /* 0x0000000000027941 */ /* 0x000fea0003800200 */
.L_x_9537:
[----:B------:R-:W-:Y:S01]  /*8e50*/  FADD.FTZ R24, R24, R121 ;  /* 0x0000007918187221 */ /* 0x000fe20000010000 */
[----:B------:R-:W-:Y:S01]  /*8e60*/  FADD.FTZ R26, R26, R123 ;  /* 0x0000007b1a1a7221 */ /* 0x000fe20000010000 */
[----:B------:R-:W-:Y:S01]  /*8e70*/  FADD.FTZ R27, R27, R120 ;  /* 0x000000781b1b7221 */ /* 0x000fe20000010000 */
[----:B------:R-:W-:-:S07]  /*8e80*/  IADD3 R141, PT, PT, R141, 0x100, RZ ;  /* 0x000001008d8d7810 */ /* 0x000fce0007ffe0ff */
.L_x_9534:
[----:B------:R-:W-:Y:S05]  /*8e90*/  BSYNC.RECONVERGENT B1 ;  /* 0x0000000000017941 */ /* 0x000fea0003800200 */
.L_x_9533:
        /* <DEDUP_REMOVED lines=85> */
.L_x_9542:
[----:B------:R-:W-:Y:S05]  /*93f0*/  BSYNC.RECONVERGENT B2 ;  /* 0x0000000000027941 */ /* 0x000fea0003800200 */
.L_x_9541:
        /* <DEDUP_REMOVED lines=12> */
.L_x_9544:
[----:B------:R-:W-:Y:S05]  /*94c0*/  BSYNC.RECONVERGENT B2 ;  /* 0x0000000000027941 */ /* 0x000fea0003800200 */
.L_x_9543:
[----:B------:R-:W-:Y:S01]  /*94d0*/  FADD.FTZ R20, R20, R121 ;  /* 0x0000007914147221 */ /* 0x000fe20000010000 */
[----:B------:R-:W-:Y:S01]  /*94e0*/  FADD.FTZ R22, R22, R123 ;  /* 0x0000007b16167221 */ /* 0x000fe20000010000 */
[----:B------:R-:W-:Y:S01]  /*94f0*/  FADD.FTZ R23, R23, R120 ;  /* 0x0000007817177221 */ /* 0x000fe20000010000 */
[----:B------:R-:W-:-:S07]  /*9500*/  IADD3 R141, PT, PT, R141, 0x100, RZ ;  /* 0x000001008d8d7810 */ /* 0x000fce0007ffe0ff */
.L_x_9540:
[----:B------:R-:W-:Y:S05]  /*9510*/  BSYNC.RECONVERGENT B1 ;  /* 0x0000000000017941 */ /* 0x000fea0003800200 */
.L_x_9539:
        /* <DEDUP_REMOVED lines=85> */
.L_x_9548:
[----:B------:R-:W-:Y:S05]  /*9a70*/  BSYNC.RECONVERGENT B2 ;  /* 0x0000000000027941 */ /* 0x000fea0003800200 */
.L_x_9547:
        /* <DEDUP_REMOVED lines=12> */
.L_x_9550:
[----:B------:R-:W-:Y:S05]  /*9b40*/  BSYNC.RECONVERGENT B2 ;  /* 0x0000000000027941 */ /* 0x000fea0003800200 */
.L_x_9549:
[----:B------:R-:W-:Y:S01]  /*9b50*/  FADD.FTZ R16, R16, R121 ;  /* 0x0000007910107221 */ /* 0x000fe20000010000 */
[----:B------:R-:W-:Y:S01]  /*9b60*/  FADD.FTZ R18, R18, R123 ;  /* 0x0000007b12127221 */ /* 0x000fe20000010000 */
[----:B------:R-:W-:Y:S01]  /*9b70*/  FADD.FTZ R19, R19, R120 ;  /* 0x0000007813137221 */ /* 0x000fe20000010000 */
[----:B------:R-:W-:-:S07]  /*9b80*/  IADD3 R141, PT, PT, R141, 0x100, RZ ;  /* 0x000001008d8d7810 */ /* 0x000fce0007ffe0ff */
.L_x_9546:
[----:B------:R-:W-:Y:S05]  /*9b90*/  BSYNC.RECONVERGENT B1 ;  /* 0x0000000000017941 */ /* 0x000fea0003800200 */
.L_x_9545:
        /* <DEDUP_REMOVED lines=85> */
.L_x_9554:
[----:B------:R-:W-:Y:S05]  /*a0f0*/  BSYNC.RECONVERGENT B2 ;  /* 0x0000000000027941 */ /* 0x000fea0003800200 */
.L_x_9553:
        /* <DEDUP_REMOVED lines=12> */
.L_x_9556:
[----:B------:R-:W-:Y:S05]  /*a1c0*/  BSYNC.RECONVERGENT B2 ;  /* 0x0000000000027941 */ /* 0x000fea0003800200 */
.L_x_9555:
[----:B------:R-:W-:Y:S01]  /*a1d0*/  FADD.FTZ R12, R12, R121 ;  /* 0x000000790c0c7221 */ /* 0x000fe20000010000 */
[----:B------:R-:W-:Y:S01]  /*a1e0*/  FADD.FTZ R14, R14, R123 ;  /* 0x0000007b0e0e7221 */ /* 0x000fe20000010000 */
[----:B------:R-:W-:Y:S01]  /*a1f0*/  FADD.FTZ R15, R15, R120 ;  /* 0x000000780f0f7221 */ /* 0x000fe20000010000 */
[----:B------:R-:W-:-:S07]  /*a200*/  IADD3 R141, PT, PT, R141, 0x100, RZ ;  /* 0x000001008d8d7810 */ /* 0x000fce0007ffe0ff */
.L_x_9552:
[----:B------:R-:W-:Y:S05]  /*a210*/  BSYNC.RECONVERGENT B1 ;  /* 0x0000000000017941 */ /* 0x000fea0003800200 */
.L_x_9551:
        /* <DEDUP_REMOVED lines=85> */
.L_x_9560:
[----:B------:R-:W-:Y:S05]  /*a770*/  BSYNC.RECONVERGENT B2 ;  /* 0x0000000000027941 */ /* 0x000fea0003800200 */
.L_x_9559:
        /* <DEDUP_REMOVED lines=12> */
.L_x_9562:
[----:B------:R-:W-:Y:S05]  /*a840*/  BSYNC.RECONVERGENT B2 ;  /* 0x0000000000027941 */ /* 0x000fea0003800200 */
.L_x_9561:
[----:B------:R-:W-:Y:S01]  /*a850*/  FADD.FTZ R8, R8, R121 ;  /* 0x0000007908087221 */ /* 0x000fe20000010000 */
[----:B------:R-:W-:Y:S01]  /*a860*/  FADD.FTZ R10, R10, R123 ;  /* 0x0000007b0a0a7221 */ /* 0x000fe20000010000 */
[----:B------:R-:W-:Y:S01]  /*a870*/  FADD.FTZ R11, R11, R120 ;  /* 0x000000780b0b7221 */ /* 0x000fe20000010000 */
[----:B------:R-:W-:-:S07]  /*a880*/  IADD3 R141, PT, PT, R141, 0x100, RZ ;  /* 0x000001008d8d7810 */ /* 0x000fce0007ffe0ff */
.L_x_9558:
[----:B------:R-:W-:Y:S05]  /*a890*/  BSYNC.RECONVERGENT B1 ;  /* 0x0000000000017941 */ /* 0x000fea0003800200 */
.L_x_9557:
[----:B------:R-:W-:-:S13]  /*a8a0*/  ISETP.NE.AND P5, PT, R216, RZ, PT ;  /* 0x000000ffd800720c */ /* 0x000fda0003fa5270 */
[----:B------:R-:W-:Y:S05]  /*a8b0*/  @!P5 BRA `(.L_x_9523) ;  /* 0x0000003400acd947 */ /* 0x000fea0003800000 */
[----:B------:R-:W0:Y:S02]  /*a8c0*/  LDC.64 R120, c[0x0][0x390] ;  /* 0x0000e400ff787b82 */ /* 0x000e240000000a00 */
[----:B0-----:R-:W-:-:S06]  /*a8d0*/  IMAD.WIDE.U32 R132, R141, 0x8, R120 ;  /* 0x000000088d847825 */ /* 0x001fcc00078e0078 */
[----:B------:R-:W2:Y:S01]  /*a8e0*/  LDG.E.64 R132, desc[UR14][R132.64] ;  /* 0x0000000e84847981 */ /* 0x000ea2000c1e1b00 */
[----:B-----5:R-:W-:Y:S01]  /*a8f0*/  ISETP.GE.U32.AND P5, PT, R0, 0x1000000, PT ;  /* 0x010000000000780c */ /* 0x020fe20003fa6070 */
[----:B------:R-:W-:Y:S01]  /*a900*/  FFMA.FTZ R120, R206, UR4, R225 ;  /* 0x00000004ce787c23 */ /* 0x000fe200080100e1 */
[----:B------:R-:W-:Y:S01]  /*a910*/  MOV R124, RZ ;  /* 0x000000ff007c7202 */ /* 0x000fe20000000f00 */
[----:B------:R-:W-:Y:S02]  /*a920*/  BSSY.RECONVERGENT B1, `(.L_x_9563) ;  /* 0x0000051000017945 */ /* 0x000fe40003800200 */
[----:B------:R-:W-:-:S04]  /*a930*/  FADD.FTZ R120, R205, -R120 ;  /* 0x80000078cd787221 */ /* 0x000fc80000010000 */
[----:B------:R-:W-:-:S04]  /*a940*/  FFMA.FTZ R120, R120, UR24, R115 ;  /* 0x0000001878787c23 */ /* 0x000fc80008010073 */
[----:B------:R-:W-:Y:S01]  /*a950*/  FMUL.FTZ R121, R120, UR12 ;  /* 0x0000000c78797c20 */ /* 0x000fe20008410000 */
[----:B------:R-:W-:Y:S02]  /*a960*/  HFMA2 R120, -RZ, RZ, 0, 0 ;  /* 0x00000000ff787431 */ /* 0x000fe400000001ff */
[----:B------:R-:W-:Y:S02]  /*a970*/  @P5 HADD2.F32 R123, -RZ, R229.H1_H1 ;  /* 0x300000e5ff7b5230 */ /* 0x000fe40000004100 */
[----:B------:R-:W-:-:S04]  /*a980*/  FMUL.FTZ R126, R121, UR25 ;  /* 0x00000019797e7c20 */ /* 0x000fc80008410000 */
[----:B------:R-:W-:-:S06]  /*a990*/  @P5 FMUL.FTZ R124, R123, R126 ;  /* 0x0000007e7b7c5220 */ /* 0x000fcc0000410000 */
[----:B------:R-:W0:Y:S01]  /*a9a0*/  F2F.F16.F32 R124, R124 ;  /* 0x0000007c007c7304 */ /* 0x000e220000200800 */
[----:B--2---:R-:W-:-:S05]  /*a9b0*/  @P5 SHF.R.U32.HI R122, RZ, 0x10, R133 ;  /* 0x00000010ff7a5819 */ /* 0x004fca0000011685 */
[----:B------:R-:W-:-:S05]  /*a9c0*/  @P5 HADD2.F32 R121, -RZ, R122.H0_H0 ;  /* 0x2000007aff795230 */ /* 0x000fca0000004100 */
[----:B------:R-:W-:Y:S01]  /*a9d0*/  @P5 FMUL.FTZ R120, R126, R121 ;  /* 0x000000797e785220 */ /* 0x000fe20000410000 */
[----:B------:R-:W-:-:S13]  /*a9e0*/  LOP3.LUT P5, RZ, R0, 0xff, RZ, 0xc0, !PT ;  /* 0x000000ff00ff7812 */ /* 0x000fda00078ac0ff */
[----:B------:R-:W1:Y:S01]  /*a9f0*/  @P5 LDC R125, c[0x0][0x408] ;  /* 0x00010200ff7d5b82 */ /* 0x000e620000000800 */
[C-C-:B------:R-:W-:Y:S01]  /*aa00*/  @P5 FFMA.FTZ R123, R199.reuse, UR4, R225.reuse ;  /* 0x00000004c77b5c23 */ /* 0x140fe200080100e1 */
[----:B------:R-:W-:-:S03]  /*aa10*/  @P5 FFMA.FTZ R127, R199, UR4, R225 ;  /* 0x00000004c77f5c23 */ /* 0x000fc600080100e1 */
[C---:B------:R-:W-:Y:S01]  /*aa20*/  @P5 FADD.FTZ R123, R200.reuse, -R123 ;  /* 0x8000007bc87b5221 */ /* 0x040fe20000010000 */
[----:B------:R-:W-:Y:S02]  /*aa30*/  @P5 FADD.FTZ R127, R200, -R127 ;  /* 0x8000007fc87f5221 */ /* 0x000fe40000010000 */
[----:B------:R-:W2:Y:S01]  /*aa40*/  @P5 LDC R121, c[0x0][0x408] ;  /* 0x00010200ff795b82 */ /* 0x000ea20000000800 */
[--C-:B------:R-:W-:Y:S01]  /*aa50*/  @P5 FFMA.FTZ R122, R123, UR24, R112.reuse ;  /* 0x000000187b7a5c23 */ /* 0x100fe20008010070 */
[----:B------:R-:W-:Y:S01]  /*aa60*/  @P5 FFMA.FTZ R126, R127, UR24, R112 ;  /* 0x000000187f7e5c23 */ /* 0x000fe20008010070 */
[----:B------:R-:W-:Y:S02]  /*aa70*/  @P5 MOV R127, R132 ;  /* 0x00000084007f5202 */ /* 0x000fe40000000f00 */
[----:B------:R-:W-:Y:S01]  /*aa80*/  @P5 FMUL.FTZ R122, R122, UR12 ;  /* 0x0000000c7a7a5c20 */ /* 0x000fe20008410000 */
[----:B------:R-:W-:Y:S02]  /*aa90*/  @P5 FMUL.FTZ R126, R126, UR12 ;  /* 0x0000000c7e7e5c20 */ /* 0x000fe40008410000 */
[----:B------:R-:W-:-:S02]  /*aaa0*/  @P5 HADD2.F32 R128, -RZ, R127.H0_H0 ;  /* 0x2000007fff805230 */ /* 0x000fc40000004100 */
[----:B------:R-:W-:Y:S02]  /*aab0*/  @P5 HADD2.F32 R127, -RZ, R228.H0_H0 ;  /* 0x200000e4ff7f5230 */ /* 0x000fe40000004100 */
[----:B-1----:R-:W-:Y:S01]  /*aac0*/  @P5 FMUL.FTZ R125, R122, R125 ;  /* 0x0000007d7a7d5220 */ /* 0x002fe20000410000 */
[----:B------:R-:W-:-:S03]  /*aad0*/  CS2R R122, SRZ ;  /* 0x00000000007a7805 */ /* 0x000fc6000001ff00 */
[----:B------:R-:W-:Y:S01]  /*aae0*/  @P5 FMUL.FTZ R123, R128, R125 ;  /* 0x0000007d807b5220 */ /* 0x000fe20000410000 */
[----:B--2---:R-:W-:-:S04]  /*aaf0*/  @P5 FMUL.FTZ R126, R126, R121 ;  /* 0x000000797e7e5220 */ /* 0x004fc80000410000 */
[----:B------:R-:W-:Y:S01]  /*ab00*/  @P5 FMUL.FTZ R122, R127, R126 ;  /* 0x0000007e7f7a5220 */ /* 0x000fe20000410000 */
[----:B------:R-:W-:-:S05]  /*ab10*/  LOP3.LUT P5, RZ, R0, 0xff0000, RZ, 0xc0, !PT ;  /* 0x00ff000000ff7812 */ /* 0x000fca00078ac0ff */
[----:B------:R-:W-:Y:S08]  /*ab20*/  F2F.F16.F32 R122, R122 ;  /* 0x0000007a007a7304 */ /* 0x000ff00000200800 */
[----:B------:R-:W1:Y:S01]  /*ab30*/  @P5 LDC R126, c[0x0][0x408] ;  /* 0x00010200ff7e5b82 */ /* 0x000e620000000800 */
[C-C-:B------:R-:W-:Y:S01]  /*ab40*/  @P5 FFMA.FTZ R121, R203.reuse, UR4, R225.reuse ;  /* 0x00000004cb795c23 */ /* 0x140fe200080100e1 */
[----:B------:R-:W-:Y:S01]  /*ab50*/  @P5 FFMA.FTZ R127, R203, UR4, R225 ;  /* 0x00000004cb7f5c23 */ /* 0x000fe200080100e1 */
[----:B------:R-:W-:-:S02]  /*ab60*/  @P5 MOV R129, R133 ;  /* 0x0000008500815202 */ /* 0x000fc40000000f00 */
[C---:B------:R-:W-:Y:S01]  /*ab70*/  @P5 FADD.FTZ R121, R204.reuse, -R121 ;  /* 0x80000079cc795221 */ /* 0x040fe20000010000 */
[----:B------:R-:W-:Y:S02]  /*ab80*/  @P5 FADD.FTZ R127, R204, -R127 ;  /* 0x8000007fcc7f5221 */ /* 0x000fe40000010000 */
[----:B------:R-:W2:Y:S01]  /*ab90*/  @P5 LDC R125, c[0x0][0x408] ;  /* 0x00010200ff7d5b82 */ /* 0x000ea20000000800 */
[--C-:B------:R-:W-:Y:S01]  /*aba0*/  @P5 FFMA.FTZ R121, R121, UR24, R114.reuse ;  /* 0x0000001879795c23 */ /* 0x100fe20008010072 */
[----:B------:R-:W-:Y:S01]  /*abb0*/  @P5 FFMA.FTZ R128, R127, UR24, R114 ;  /* 0x000000187f805c23 */ /* 0x000fe20008010072 */
[----:B------:R-:W-:Y:S01]  /*abc0*/  @P5 HADD2.F32 R131, -RZ, R129.H0_H0 ;  /* 0x20000081ff835230 */ /* 0x000fe20000004100 */
[----:B------:R-:W-:Y:S01]  /*abd0*/  MOV R127, RZ ;  /* 0x000000ff007f7202 */ /* 0x000fe20000000f00 */
[----:B------:R-:W-:Y:S01]  /*abe0*/  @P5 FMUL.FTZ R121, R121, UR12 ;  /* 0x0000000c79795c20 */ /* 0x000fe20008410000 */
[----:B------:R-:W-:Y:S01]  /*abf0*/  @P5 FMUL.FTZ R128, R128, UR12 ;  /* 0x0000000c80805c20 */ /* 0x000fe20008410000 */
[----:B------:R-:W-:-:S02]  /*ac00*/  @P5 HADD2.F32 R129, -RZ, R229.H0_H0 ;  /* 0x200000e5ff815230 */ /* 0x000fc40000004100 */
[----:B-1----:R-:W-:Y:S01]  /*ac10*/  @P5 FMUL.FTZ R126, R121, R126 ;  /* 0x0000007e797e5220 */ /* 0x002fe20000410000 */
[----:B------:R-:W-:-:S03]  /*ac20*/  HFMA2 R121, -RZ, RZ, 0, 0 ;  /* 0x00000000ff797431 */ /* 0x000fc600000001ff */
[----:B------:R-:W-:Y:S01]  /*ac30*/  @P5 FMUL.FTZ R121, R131, R126 ;  /* 0x0000007e83795220 */ /* 0x000fe20000410000 */
[----:B--2---:R-:W-:Y:S01]  /*ac40*/  @P5 FMUL.FTZ R128, R128, R125 ;  /* 0x0000007d80805220 */ /* 0x004fe20000410000 */
[----:B------:R-:W-:-:S03]  /*ac50*/  HFMA2 R125, -RZ, RZ, 0, 0 ;  /* 0x00000000ff7d7431 */ /* 0x000fc600000001ff */
[----:B------:R-:W-:Y:S01]  /*ac60*/  @P5 FMUL.FTZ R127, R129, R128 ;  /* 0x00000080817f5220 */ /* 0x000fe20000410000 */
[----:B------:R-:W-:-:S05]  /*ac70*/  LOP3.LUT P5, RZ, R0, 0xff00, RZ, 0xc0, !PT ;  /* 0x0000ff0000ff7812 */ /* 0x000fca00078ac0ff */
[----:B------:R-:W-:Y:S08]  /*ac80*/  F2F.F16.F32 R127, R127 ;  /* 0x0000007f007f7304 */ /* 0x000ff00000200800 */
[----:B------:R-:W-:-:S04]  /*ac90*/  @P5 FFMA.FTZ R126, R202, UR4, R225 ;  /* 0x00000004ca7e5c23 */ /* 0x000fc800080100e1 */
[----:B------:R-:W-:-:S04]  /*aca0*/  @P5 FADD.FTZ R126, R201, -R126 ;  /* 0x8000007ec97e5221 */ /* 0x000fc80000010000 */
[----:B------:R-:W-:-:S04]  /*acb0*/  @P5 FFMA.FTZ R126, R126, UR24, R113 ;  /* 0x000000187e7e5c23 */ /* 0x000fc80008010071 */
[----:B------:R-:W-:Y:S01]  /*acc0*/  @P5 FMUL.FTZ R129, R126, UR12 ;  /* 0x0000000c7e815c20 */ /* 0x000fe20008410000 */
[----:B------:R-:W-:-:S03]  /*acd0*/  @P5 HADD2.F32 R126, -RZ, R228.H1_H1 ;  /* 0x300000e4ff7e5230 */ /* 0x000fc60000004100 */
[----:B------:R-:W-:-:S04]  /*ace0*/  @P5 FMUL.FTZ R129, R129, UR25 ;  /* 0x0000001981815c20 */ /* 0x000fc80008410000 */
[----:B------:R-:W-:Y:S01]  /*acf0*/  @P5 FMUL.FTZ R125, R126, R129 ;  /* 0x000000817e7d5220 */ /* 0x000fe20000410000 */
[----:B0-----:R-:W-:Y:S01]  /*ad00*/  SHF.L.U32 R126, R124, 0x10, RZ ;  /* 0x000000107c7e7819 */ /* 0x001fe200000006ff */
[----:B------:R-:W0:Y:S01]  /*ad10*/  LDC.64 R128, c[0x0][0x468] ;  /* 0x00011a00ff807b82 */ /* 0x000e220000000a00 */
[----:B------:R-:W-:Y:S01]  /*ad20*/  FADD.FTZ R124, R4, R123 ;  /* 0x0000007b047c7221 */ /* 0x000fe20000010000 */
[----:B------:R-:W-:Y:S02]  /*ad30*/  MOV R4, RZ ;  /* 0x000000ff00047202 */ /* 0x000fe40000000f00 */
[----:B------:R-:W1:Y:S02]  /*ad40*/  F2F.F16.F32 R125, R125 ;  /* 0x0000007d007d7304 */ /* 0x000e640000200800 */
[----:B-1----:R-:W-:-:S03]  /*ad50*/  IMAD.WIDE.U32 R130, R125, 0x10000, RZ ;  /* 0x000100007d827825 */ /* 0x002fc600078e00ff */
[----:B------:R-:W-:Y:S01]  /*ad60*/  LOP3.LUT R130, R130, R122, RZ, 0xfc, !PT ;  /* 0x0000007a82827212 */ /* 0x000fe200078efcff */
[----:B0-----:R-:W-:Y:S01]  /*ad70*/  IMAD.WIDE.U32 R128, R141, 0x8, R128 ;  /* 0x000000088d807825 */ /* 0x001fe200078e0080 */
[----:B------:R-:W-:-:S05]  /*ad80*/  LOP3.LUT R131, R131, R126, R127, 0xfe, !PT ;  /* 0x0000007e83837212 */ /* 0x000fca00078efe7f */
        /* <DEDUP_REMOVED lines=10> */
.L_x_9564:
[----:B------:R-:W-:Y:S05]  /*ae30*/  BSYNC.RECONVERGENT B1 ;  /* 0x0000000000017941 */ /* 0x000fea0003800200 */
.L_x_9563:
[----:B------:R-:W-:Y:S01]  /*ae40*/  FADD.FTZ R5, R5, R4 ;  /* 0x0000000405057221 */ /* 0x000fe20000010000 */
[----:B------:R-:W-:Y:S01]  /*ae50*/  FADD.FTZ R7, R7, R120 ;  /* 0x0000007807077221 */ /* 0x000fe20000010000 */
[----:B------:R-:W-:Y:S01]  /*ae60*/  FADD.FTZ R6, R6, R121 ;  /* 0x0000007906067221 */ /* 0x000fe20000010000 */
[----:B------:R-:W-:Y:S01]  /*ae70*/  MOV R4, R124 ;  /* 0x0000007c00047202 */ /* 0x000fe20000000f00 */
[----:B------:R-:W-:Y:S06]  /*ae80*/  BRA `(.L_x_9523) ;  /* 0x0000003000387947 */ /* 0x000fec0003800000 */
.L_x_9526:
        /* <DEDUP_REMOVED lines=8> */
[----:B------:R-:W1:Y:S08]  /*af10*/  LDC.64 R132, c[0x0][0x478] ;  /* 0x00011e00ff847b82 */ /* 0x000e700000000a00 */
[----:B------:R-:W2:Y:S01]  /*af20*/  @P5 LDC R119, c[0x0][0x408] ;  /* 0x00010200ff775b82 */ /* 0x000ea20000000800 */
[----:B0-----:R-:W-:-:S07]  /*af30*/  IMAD.WIDE.U32 R122, R141, 0x8, R122 ;  /* 0x000000088d7a7825 */ /* 0x001fce00078e007a */
[----:B------:R-:W0:Y:S01]  /*af40*/  @P5 LDC R116, c[0x0][0x408] ;  /* 0x00010200ff745b82 */ /* 0x000e220000000800 */
[----:B------:R-:W3:Y:S01]  /*af50*/  LDG.E.64 R122, desc[UR14][R122.64] ;  /* 0x0000000e7a7a7981 */ /* 0x000ee2000c1e1b00 */
[C-C-:B------:R-:W-:Y:S01]  /*af60*/  @P5 FFMA.FTZ R117, R3.reuse, UR4, R225.reuse ;  /* 0x0000000403755c23 */ /* 0x140fe200080100e1 */
[C-C-:B------:R-:W-:Y:S01]  /*af70*/  @P5 FFMA.FTZ R121, R3.reuse, UR4, R225.reuse ;  /* 0x0000000403795c23 */ /* 0x140fe200080100e1 */
[--C-:B------:R-:W-:Y:S01]  /*af80*/  FFMA.FTZ R131, R3, UR4, R225.reuse ;  /* 0x0000000403837c23 */ /* 0x100fe200080100e1 */
[----:B------:R-:W-:Y:S01]  /*af90*/  FFMA.FTZ R129, R155, UR4, R225 ;  /* 0x000000049b817c23 */ /* 0x000fe200080100e1 */
[C---:B------:R-:W-:Y:S01]  /*afa0*/  @P5 FADD.FTZ R117, R152.reuse, -R117 ;  /* 0x8000007598755221 */ /* 0x040fe20000010000 */
[C---:B------:R-:W-:Y:S01]  /*afb0*/  @P5 FADD.FTZ R121, R152.reuse, -R121 ;  /* 0x8000007998795221 */ /* 0x040fe20000010000 */
[----:B------:R-:W-:Y:S01]  /*afc0*/  FADD.FTZ R131, R152, -R131 ;  /* 0x8000008398837221 */ /* 0x000fe20000010000 */
[----:B------:R-:W-:Y:S01]  /*afd0*/  FADD.FTZ R129, R156, -R129 ;  /* 0x800000819c817221 */ /* 0x000fe20000010000 */
[--C-:B------:R-:W-:Y:S01]  /*afe0*/  @P5 FFMA.FTZ R117, R117, UR24, R88.reuse ;  /* 0x0000001875755c23 */ /* 0x100fe20008010058 */
[----:B------:R-:W-:Y:S01]  /*aff0*/  @P5 FFMA.FTZ R121, R121, UR24, R88 ;  /* 0x0000001879795c23 */ /* 0x000fe20008010058 */
[----:B-1----:R-:W-:Y:S01]  /*b000*/  IMAD.WIDE.U32 R132, R141, 0x10, R132 ;  /* 0x000000108d847825 */ /* 0x002fe200078e0084 */
[----:B------:R-:W-:Y:S03]  /*b010*/  BSSY.RECONVERGENT B2, `(.L_x_9567) ;  /* 0x000004a000027945 */ /* 0x000fe60003800200 */
[----:B------:R-:W-:Y:S01]  /*b020*/  @P5 FMUL.FTZ R118, R117, UR12 ;  /* 0x0000000c75765c20 */ /* 0x000fe20008410000 */
[----:B------:R-:W-:-:S03]  /*b030*/  @P5 FMUL.FTZ R121, R121, UR12 ;  /* 0x0000000c79795c20 */ /* 0x000fc60008410000 */
[----:B--2---:R-:W-:Y:S01]  /*b040*/  @P5 FMUL.FTZ R118, R118, R119 ;  /* 0x0000007776765220 */ /* 0x004fe20000410000 */
[----:B------:R-:W-:Y:S02]  /*b050*/  @P5 HADD2.F32 R119, -RZ, R214.H0_H0 ;  /* 0x200000d6ff775230 */ /* 0x000fe40000004100 */
[----:B0-----:R-:W-:-:S04]  /*b060*/  @P5 FMUL.FTZ R116, R121, R116 ;  /* 0x0000007479745220 */ /* 0x001fc80000410000 */
[----:B------:R-:W-:-:S06]  /*b070*/  @P5 FMUL.FTZ R124, R119, R116 ;  /* 0x00000074777c5220 */ /* 0x000fcc0000410000 */
[----:B------:R-:W-:Y:S01]  /*b080*/  F2F.F16.F32 R124, R124 ;  /* 0x0000007c007c7304 */ /* 0x000fe20000200800 */
[----:B---3--:R-:W-:-:S05]  /*b090*/  @P5 MOV R117, R122 ;  /* 0x0000007a00755202 */ /* 0x008fca0000000f00 */
[----:B------:R-:W-:-:S05]  /*b0a0*/  @P5 HADD2.F32 R117, -RZ, R117.H0_H0 ;  /* 0x20000075ff755230 */ /* 0x000fca0000004100 */
[----:B------:R-:W-:Y:S01]  /*b0b0*/  @P5 FMUL.FTZ R125, R118, R117 ;  /* 0x00000075767d5220 */ /* 0x000fe20000410000 */
[----:B------:R-:W-:-:S13]  /*b0c0*/  LOP3.LUT P5, RZ, R140, 0xff0000, RZ, 0xc0, !PT ;  /* 0x00ff00008cff7812 */ /* 0x000fda00078ac0ff */
[----:B------:R-:W0:Y:S01]  /*b0d0*/  @P5 LDC R119, c[0x0][0x408] ;  /* 0x00010200ff775b82 */ /* 0x000e220000000800 */
[C-C-:B------:R-:W-:Y:S01]  /*b0e0*/  @P5 FFMA.FTZ R117, R155.reuse, UR4, R225.reuse ;  /* 0x000000049b755c23 */ /* 0x140fe200080100e1 */
[----:B------:R-:W-:-:S03]  /*b0f0*/  @P5 FFMA.FTZ R121, R155, UR4, R225 ;  /* 0x000000049b795c23 */ /* 0x000fc600080100e1 */
[C---:B------:R-:W-:Y:S01]  /*b100*/  @P5 FADD.FTZ R117, R156.reuse, -R117 ;  /* 0x800000759c755221 */ /* 0x040fe20000010000 */
[----:B------:R-:W-:Y:S02]  /*b110*/  @P5 FADD.FTZ R121, R156, -R121 ;  /* 0x800000799c795221 */ /* 0x000fe40000010000 */
[----:B------:R-:W1:Y:S01]  /*b120*/  @P5 LDC R116, c[0x0][0x408] ;  /* 0x00010200ff745b82 */ /* 0x000e620000000800 */
[--C-:B------:R-:W-:Y:S01]  /*b130*/  @P5 FFMA.FTZ R117, R117, UR24, R90.reuse ;  /* 0x0000001875755c23 */ /* 0x100fe2000801005a */
[----:B------:R-:W-:-:S03]  /*b140*/  @P5 FFMA.FTZ R121, R121, UR24, R90 ;  /* 0x0000001879795c23 */ /* 0x000fc6000801005a */
[----:B------:R-:W-:Y:S01]  /*b150*/  @P5 FMUL.FTZ R118, R117, UR12 ;  /* 0x0000000c75765c20 */ /* 0x000fe20008410000 */
[----:B------:R-:W-:Y:S01]  /*b160*/  @P5 MOV R117, R123 ;  /* 0x0000007b00755202 */ /* 0x000fe20000000f00 */
[----:B------:R-:W-:-:S04]  /*b170*/  @P5 FMUL.FTZ R121, R121, UR12 ;  /* 0x0000000c79795c20 */ /* 0x000fc80008410000 */
[----:B------:R-:W-:Y:S02]  /*b180*/  @P5 HADD2.F32 R117, -RZ, R117.H0_H0 ;  /* 0x20000075ff755230 */ /* 0x000fe40000004100 */
[----:B0-----:R-:W-:Y:S01]  /*b190*/  @P5 FMUL.FTZ R118, R118, R119 ;  /* 0x0000007776765220 */ /* 0x001fe20000410000 */
[----:B------:R-:W-:-:S03]  /*b1a0*/  @P5 HADD2.F32 R119, -RZ, R215.H0_H0 ;  /* 0x200000d7ff775230 */ /* 0x000fc60000004100 */
[----:B------:R-:W-:Y:S01]  /*b1b0*/  @P5 FMUL.FTZ R127, R118, R117 ;  /* 0x00000075767f5220 */ /* 0x000fe20000410000 */
[----:B------:R-:W-:Y:S02]  /*b1c0*/  HFMA2 R117, -RZ, RZ, 0, 0 ;  /* 0x00000000ff757431 */ /* 0x000fe400000001ff */
[----:B-1----:R-:W-:-:S04]  /*b1d0*/  @P5 FMUL.FTZ R116, R121, R116 ;  /* 0x0000007479745220 */ /* 0x002fc80000410000 */
[----:B------:R-:W-:Y:S01]  /*b1e0*/  @P5 FMUL.FTZ R126, R119, R116 ;  /* 0x00000074777e5220 */ /* 0x000fe20000410000 */
[----:B------:R-:W-:Y:S01]  /*b1f0*/  ISETP.GE.U32.AND P5, PT, R140, 0x1000000, PT ;  /* 0x010000008c00780c */ /* 0x000fe20003fa6070 */
[----:B------:R-:W-:-:S04]  /*b200*/  FFMA.FTZ R116, R158, UR4, R225 ;  /* 0x000000049e747c23 */ /* 0x000fc800080100e1 */
[----:B------:R-:W-:Y:S01]  /*b210*/  FADD.FTZ R118, R157, -R116 ;  /* 0x800000749d767221 */ /* 0x000fe20000010000 */
[----:B------:R-:W-:Y:S01]  /*b220*/  F2F.F16.F32 R126, R126 ;  /* 0x0000007e007e7304 */ /* 0x000fe20000200800 */
[----:B------:R-:W0:Y:S02]  /*b230*/  @P6 LDC R116, c[0x0][0x408] ;  /* 0x00010200ff746b82 */ /* 0x000e240000000800 */
[----:B------:R-:W-:Y:S01]  /*b240*/  FFMA.FTZ R119, R118, UR24, R91 ;  /* 0x0000001876777c23 */ /* 0x000fe2000801005b */
[----:B------:R-:W-:-:S03]  /*b250*/  @P6 FFMA.FTZ R118, R154, UR4, R225 ;  /* 0x000000049a766c23 */ /* 0x000fc600080100e1 */
[----:B------:R-:W-:Y:S01]  /*b260*/  @P5 FMUL.FTZ R121, R119, UR12 ;  /* 0x0000000c77795c20 */ /* 0x000fe20008410000 */
[----:B------:R-:W-:Y:S01]  /*b270*/  @P6 FADD.FTZ R118, R153, -R118 ;  /* 0x8000007699766221 */ /* 0x000fe20000010000 */
[----:B------:R-:W1:Y:S01]  /*b280*/  @P5 LDC R128, c[0x0][0x408] ;  /* 0x00010200ff805b82 */ /* 0x000e620000000800 */
[----:B------:R-:W-:Y:S02]  /*b290*/  @P5 HADD2.F32 R120, -RZ, R215.H1_H1 ;  /* 0x300000d7ff785230 */ /* 0x000fe40000004100 */
[----:B------:R-:W-:Y:S01]  /*b2a0*/  @P6 FFMA.FTZ R118, R118, UR24, R89 ;  /* 0x0000001876766c23 */ /* 0x000fe20008010059 */
[----:B-1----:R-:W-:Y:S01]  /*b2b0*/  @P5 FMUL.FTZ R121, R121, R128 ;  /* 0x0000008079795220 */ /* 0x002fe20000410000 */
[----:B------:R-:W-:-:S03]  /*b2c0*/  MOV R128, RZ ;  /* 0x000000ff00807202 */ /* 0x000fc60000000f00 */
[----:B------:R-:W-:Y:S01]  /*b2d0*/  @P5 FMUL.FTZ R117, R120, R121 ;  /* 0x0000007978755220 */ /* 0x000fe20000410000 */
[----:B------:R-:W-:Y:S01]  /*b2e0*/  @P6 FMUL.FTZ R121, R118, UR12 ;  /* 0x0000000c76796c20 */ /* 0x000fe20008410000 */
[----:B------:R-:W-:-:S03]  /*b2f0*/  @P6 HADD2.F32 R118, -RZ, R214.H1_H1 ;  /* 0x300000d6ff766230 */ /* 0x000fc60000004100 */
[----:B0-----:R-:W-:Y:S01]  /*b300*/  @P6 FMUL.FTZ R121, R121, R116 ;  /* 0x0000007479796220 */ /* 0x001fe20000410000 */
[----:B------:R-:W-:Y:S03]  /*b310*/  F2F.F16.F32 R117, R117 ;  /* 0x0000007500757304 */ /* 0x000fe60000200800 */
[----:B------:R-:W-:Y:S01]  /*b320*/  @P6 FMUL.FTZ R128, R118, R121 ;  /* 0x0000007976806220 */ /* 0x000fe20000410000 */
[----:B------:R-:W-:Y:S01]  /*b330*/  FFMA.FTZ R118, R154, UR4, R225 ;  /* 0x000000049a767c23 */ /* 0x000fe200080100e1 */
[----:B------:R-:W0:Y:S03]  /*b340*/  LDC.64 R120, c[0x0][0x468] ;  /* 0x00011a00ff787b82 */ /* 0x000e260000000a00 */
[----:B------:R-:W1:Y:S01]  /*b350*/  F2F.F16.F32 R116, R128 ;  /* 0x0000008000747304 */ /* 0x000e620000200800 */
[----:B------:R-:W-:Y:S01]  /*b360*/  FADD.FTZ R118, R153, -R118 ;  /* 0x8000007699767221 */ /* 0x000fe20000010000 */
[----:B-1----:R-:W-:-:S04]  /*b370*/  IMAD.WIDE.U32 R134, R116, 0x10000, RZ ;  /* 0x0001000074867825 */ /* 0x002fc800078e00ff */
[----:B------:R-:W-:Y:S01]  /*b380*/  FFMA.FTZ R116, R131, UR24, R88 ;  /* 0x0000001883747c23 */ /* 0x000fe20008010058 */
[----:B------:R-:W-:Y:S01]  /*b390*/  SHF.L.U32 R131, R117, 0x10, RZ ;  /* 0x0000001075837819 */ /* 0x000fe200000006ff */
[----:B------:R-:W-:Y:S01]  /*b3a0*/  FFMA.FTZ R117, R118, UR24, R89 ;  /* 0x0000001876757c23 */ /* 0x000fe20008010059 */
[----:B------:R-:W-:Y:S01]  /*b3b0*/  FFMA.FTZ R118, R129, UR24, R90 ;  /* 0x0000001881767c23 */ /* 0x000fe2000801005a */
[----:B------:R-:W-:Y:S01]  /*b3c0*/  LOP3.LUT R128, R134, R124, RZ, 0xfc, !PT ;  /* 0x0000007c86807212 */ /* 0x000fe200078efcff */
[----:B0-----:R-:W-:Y:S01]  /*b3d0*/  IMAD.WIDE.U32 R120, R141, 0x8, R120 ;  /* 0x000000088d787825 */ /* 0x001fe200078e0078 */
[----:B------:R-:W-:-:S03]  /*b3e0*/  LOP3.LUT R129, R135, R131, R126, 0xfe, !PT ;  /* 0x0000008387817212 */ /* 0x000fc600078efe7e */
[----:B------:R-:W-:Y:S01]  /*b3f0*/  HFMA2 R124, -RZ, RZ, 0, 0 ;  /* 0x00000000ff7c7431 */ /* 0x000fe200000001ff */
[----:B------:R0:W-:Y:S04]  /*b400*/  STG.E.128 desc[UR14][R132.64], R116 ;  /* 0x0000007484007986 */ /* 0x0001e8000c101d0e */
[----:B------:R0:W-:Y:S01]  /*b410*/  STG.E.64 desc[UR14][R120.64], R128 ;  /* 0x0000008078007986 */ /* 0x0001e2000c101b0e */
[----:B------:R-:W-:Y:S05]  /*b420*/  @!P6 BRA `(.L_x_9568) ;  /* 0x000000000020e947 */ /* 0x000fea0003800000 */
[----:B0-----:R-:W-:Y:S01]  /*b430*/  FFMA.FTZ R120, R154, UR4, R225 ;  /* 0x000000049a787c23 */ /* 0x001fe200080100e1 */
[----:B------:R-:W-:-:S03]  /*b440*/  SHF.R.U64 R124, R122, 0x10, R123 ;  /* 0x000000107a7c7819 */ /* 0x000fc6000000127b */
[----:B------:R-:W-:Y:S02]  /*b450*/  FADD.FTZ R120, R153, -R120 ;  /* 0x8000007899787221 */ /* 0x000fe40000010000 */
[----:B------:R-:W-:Y:S02]  /*b460*/  HADD2.F32 R124, -RZ, R124.H0_H0 ;  /* 0x2000007cff7c7230 */ /* 0x000fe40000004100 */
[----:B------:R-:W-:-:S04]  /*b470*/  FFMA.FTZ R120, R120, UR24, R89 ;  /* 0x0000001878787c23 */ /* 0x000fc80008010059 */
[----:B------:R-:W-:-:S04]  /*b480*/  FMUL.FTZ R120, R120, UR12 ;  /* 0x0000000c78787c20 */ /* 0x000fc80008410000 */
[----:B------:R-:W-:-:S04]  /*b490*/  FMUL.FTZ R121, R120, UR25 ;  /* 0x0000001978797c20 */ /* 0x000fc80008410000 */
[----:B------:R-:W-:-:S07]  /*b4a0*/  FMUL.FTZ R124, R121, R124 ;  /* 0x0000007c797c7220 */ /* 0x000fce0000410000 */
.L_x_9568:
[----:B------:R-:W-:Y:S05]  /*b4b0*/  BSYNC.RECONVERGENT B2 ;  /* 0x0000000000027941 */ /* 0x000fea0003800200 */
.L_x_9567:
[----:B------:R-:W-:Y:S01]  /*b4c0*/  BSSY.RECONVERGENT B2, `(.L_x_9569) ;  /* 0x000000c000027945 */ /* 0x000fe20003800200 */
[----:B------:R-:W-:Y:S01]  /*b4d0*/  FADD.FTZ R29, R29, R124 ;  /* 0x0000007c1d1d7221 */ /* 0x000fe20000010000 */
[----:B0-----:R-:W-:Y:S02]  /*b4e0*/  MOV R120, RZ ;  /* 0x000000ff00787202 */ /* 0x001fe40000000f00 */
[----:B------:R-:W-:Y:S05]  /*b4f0*/  @!P5 BRA `(.L_x_9570) ;  /* 0x000000000020d947 */ /* 0x000fea0003800000 */
[----:B------:R-:W-:-:S04]  /*b500*/  FFMA.FTZ R120, R158, UR4, R225 ;  /* 0x000000049e787c23 */ /* 0x000fc800080100e1 */
[----:B------:R-:W-:-:S04]  /*b510*/  FADD.FTZ R120, R157, -R120 ;  /* 0x800000789d787221 */ /* 0x000fc80000010000 */
[----:B------:R-:W-:Y:S01]  /*b520*/  FFMA.FTZ R121, R120, UR24, R91 ;  /* 0x0000001878797c23 */ /* 0x000fe2000801005b */
[----:B------:R-:W-:-:S03]  /*b530*/  SHF.R.U32.HI R120, RZ, 0x10, R123 ;  /* 0x00000010ff787819 */ /* 0x000fc6000001167b */
[----:B------:R-:W-:Y:S02]  /*b540*/  FMUL.FTZ R121, R121, UR12 ;  /* 0x0000000c79797c20 */ /* 0x000fe40008410000 */
[----:B------:R-:W-:Y:S02]  /*b550*/  HADD2.F32 R120, -RZ, R120.H0_H0 ;  /* 0x20000078ff787230 */ /* 0x000fe40000004100 */
[----:B------:R-:W-:-:S04]  /*b560*/  FMUL.FTZ R121, R121, UR25 ;  /* 0x0000001979797c20 */ /* 0x000fc80008410000 */
[----:B------:R-:W-:-:S07]  /*b570*/  FMUL.FTZ R120, R121, R120 ;  /* 0x0000007879787220 */ /* 0x000fce0000410000 */
.L_x_9570:
[----:B------:R-:W-:Y:S05]  /*b580*/  BSYNC.RECONVERGENT B2 ;  /* 0x0000000000027941 */ /* 0x000fea0003800200 */
.L_x_9569:
[----:B------:R-:W-:Y:S01]  /*b590*/  FADD.FTZ R28, R28, R125 ;  /* 0x0000007d1c1c7221 */ /* 0x000fe20000010000 */
[----:B------:R-:W-:Y:S01]  /*b5a0*/  FADD.FTZ R30, R30, R127 ;  /* 0x0000007f1e1e7221 */ /* 0x000fe20000010000 */
[----:B------:R-:W-:Y:S01]  /*b5b0*/  FADD.FTZ R31, R31, R120 ;  /* 0x000000781f1f7221 */ /* 0x000fe20000010000 */
[----:B------:R-:W-:-:S07]  /*b5c0*/  IADD3 R141, PT, PT, R141, 0x100, RZ ;  /* 0x000001008d8d7810 */ /* 0x000fce0007ffe0ff */
.L_x_9566:
[----:B------:R-:W-:Y:S05]  /*b5d0*/  BSYNC.RECONVERGENT B1 ;  /* 0x0000000000017941 */ /* 0x000fea0003800200 */
.L_x_9565:
[----:B------:R-:W-:Y:S04]  /*b5e0*/  BSSY.RECONVERGENT B1, `(.L_x_9571) ;  /* 0x0000073000017945 */ /* 0x000fe80003800200 */
        /* <DEDUP_REMOVED lines=96> */
.L_x_9574:
[----:B------:R-:W-:Y:S05]  /*bbf0*/  BSYNC.RECONVERGENT B2 ;  /* 0x0000000000027941 */ /* 0x000fea0003800200 */
.L_x_9573:
        /* <DEDUP_REMOVED lines=12> */
.L_x_9576:
[----:B------:R-:W-:Y:S05]  /*bcc0*/  BSYNC.RECONVERGENT B2 ;  /* 0x0000000000027941 */ /* 0x000fea0003800200 */
.L_x_9575:
[----:B------:R-:W-:Y:S01]  /*bcd0*/  FADD.FTZ R24, R24, R125 ;  /* 0x0000007d18187221 */ /* 0x000fe20000010000 */
[----:B------:R-:W-:Y:S01]  /*bce0*/  FADD.FTZ R26, R26, R127 ;  /* 0x0000007f1a1a7221 */ /* 0x000fe20000010000 */
[----:B------:R-:W-:Y:S01]  /*bcf0*/  FADD.FTZ R27, R27, R120 ;  /* 0x000000781b1b7221 */ /* 0x000fe20000010000 */
[----:B------:R-:W-:-:S07]  /*bd00*/  IADD3 R141, PT, PT, R141, 0x100, RZ ;  /* 0x000001008d8d7810 */ /* 0x000fce0007ffe0ff */
.L_x_9572:
[----:B------:R-:W-:Y:S05]  /*bd10*/  BSYNC.RECONVERGENT B1 ;  /* 0x0000000000017941 */ /* 0x000fea0003800200 */
.L_x_9571:
        /* <DEDUP_REMOVED lines=97> */
.L_x_9580:
[----:B------:R-:W-:Y:S05]  /*c330*/  BSYNC.RECONVERGENT B2 ;  /* 0x0000000000027941 */ /* 0x000fea0003800200 */
.L_x_9579:
        /* <DEDUP_REMOVED lines=12> */
.L_x_9582:
[----:B------:R-:W-:Y:S05]  /*c400*/  BSYNC.RECONVERGENT B2 ;  /* 0x0000000000027941 */ /* 0x000fea0003800200 */
.L_x_9581:
[----:B------:R-:W-:Y:S01]  /*c410*/  FADD.FTZ R20, R20, R125 ;  /* 0x0000007d14147221 */ /* 0x000fe20000010000 */
[----:B------:R-:W-:Y:S01]  /*c420*/  FADD.FTZ R22, R22, R127 ;  /* 0x0000007f16167221 */ /* 0x000fe20000010000 */
[----:B------:R-:W-:Y:S01]  /*c430*/  FADD.FTZ R23, R23, R120 ;  /* 0x0000007817177221 */ /* 0x000fe20000010000 */
[----:B------:R-:W-:-:S07]  /*c440*/  IADD3 R141, PT, PT, R141, 0x100, RZ ;  /* 0x000001008d8d7810 */ /* 0x000fce0007ffe0ff */
.L_x_9578:
[----:B------:R-:W-:Y:S05]  /*c450*/  BSYNC.RECONVERGENT B1 ;  /* 0x0000000000017941 */ /* 0x000fea0003800200 */
.L_x_9577:
        /* <DEDUP_REMOVED lines=97> */
.L_x_9586:
[----:B------:R-:W-:Y:S05]  /*ca70*/  BSYNC.RECONVERGENT B2 ;  /* 0x0000000000027941 */ /* 0x000fea0003800200 */
.L_x_9585:
        /* <DEDUP_REMOVED lines=12> */
.L_x_9588:
[----:B------:R-:W-:Y:S05]  /*cb40*/  BSYNC.RECONVERGENT B2 ;  /* 0x0000000000027941 */ /* 0x000fea0003800200 */
.L_x_9587:
[----:B------:R-:W-:Y:S01]  /*cb50*/  FADD.FTZ R16, R16, R125 ;  /* 0x0000007d10107221 */ /* 0x000fe20000010000 */
[----:B------:R-:W-:Y:S01]  /*cb60*/  FADD.FTZ R18, R18, R127 ;  /* 0x0000007f12127221 */ /* 0x000fe20000010000 */
[----:B------:R-:W-:Y:S01]  /*cb70*/  FADD.FTZ R19, R19, R120 ;  /* 0x0000007813137221 */ /* 0x000fe20000010000 */
[----:B------:R-:W-:-:S07]  /*cb80*/  IADD3 R141, PT, PT, R141, 0x100, RZ ;  /* 0x000001008d8d7810 */ /* 0x000fce0007ffe0ff */
.L_x_9584:
[----:B------:R-:W-:Y:S05]  /*cb90*/  BSYNC.RECONVERGENT B1 ;  /* 0x0000000000017941 */ /* 0x000fea0003800200 */
.L_x_9583:
        /* <DEDUP_REMOVED lines=97> */
.L_x_9592:
[----:B------:R-:W-:Y:S05]  /*d1b0*/  BSYNC.RECONVERGENT B2 ;  /* 0x0000000000027941 */ /* 0x000fea0003800200 */
.L_x_9591:
        /* <DEDUP_REMOVED lines=12> */
.L_x_9594:
[----:B------:R-:W-:Y:S05]  /*d280*/  BSYNC.RECONVERGENT B2 ;  /* 0x0000000000027941 */ /* 0x000fea0003800200 */
.L_x_9593:
[----:B------:R-:W-:Y:S01]  /*d290*/  FADD.FTZ R12, R12, R125 ;  /* 0x0000007d0c0c7221 */ /* 0x000fe20000010000 */
[----:B------:R-:W-:Y:S01]  /*d2a0*/  FADD.FTZ R14, R14, R127 ;  /* 0x0000007f0e0e7221 */ /* 0x000fe20000010000 */
[----:B------:R-:W-:Y:S01]  /*d2b0*/  FADD.FTZ R15, R15, R120 ;  /* 0x000000780f0f7221 */ /* 0x000fe20000010000 */
[----:B------:R-:W-:-:S07]  /*d2c0*/  IADD3 R141, PT, PT, R141, 0x100, RZ ;  /* 0x000001008d8d7810 */ /* 0x000fce0007ffe0ff */
.L_x_9590:
[----:B------:R-:W-:Y:S05]  /*d2d0*/  BSYNC.RECONVERGENT B1 ;  /* 0x0000000000017941 */ /* 0x000fea0003800200 */
.L_x_9589:
        /* <DEDUP_REMOVED lines=97> */
.L_x_9598:
[----:B------:R-:W-:Y:S05]  /*d8f0*/  BSYNC.RECONVERGENT B2 ;  /* 0x0000000000027941 */ /* 0x000fea0003800200 */
.L_x_9597:
        /* <DEDUP_REMOVED lines=12> */
.L_x_9600:
[----:B------:R-:W-:Y:S05]  /*d9c0*/  BSYNC.RECONVERGENT B2 ;  /* 0x0000000000027941 */ /* 0x000fea0003800200 */
.L_x_9599:
[----:B------:R-:W-:Y:S01]  /*d9d0*/  FADD.FTZ R8, R8, R125 ;  /* 0x0000007d08087221 */ /* 0x000fe20000010000 */
[----:B------:R-:W-:Y:S01]  /*d9e0*/  FADD.FTZ R10, R10, R127 ;  /* 0x0000007f0a0a7221 */ /* 0x000fe20000010000 */
[----:B------:R-:W-:Y:S01]  /*d9f0*/  FADD.FTZ R11, R11, R120 ;  /* 0x000000780b0b7221 */ /* 0x000fe20000010000 */
[----:B------:R-:W-:-:S07]  /*da00*/  IADD3 R141, PT, PT, R141, 0x100, RZ ;  /* 0x000001008d8d7810 */ /* 0x000fce0007ffe0ff */
.L_x_9596:
[----:B------:R-:W-:Y:S05]  /*da10*/  BSYNC.RECONVERGENT B1 ;  /* 0x0000000000017941 */ /* 0x000fea0003800200 */
.L_x_9595:
[----:B------:R-:W-:-:S13]  /*da20*/  ISETP.NE.AND P5, PT, R216, RZ, PT ;  /* 0x000000ffd800720c */ /* 0x000fda0003fa5270 */
[----:B------:R-:W-:Y:S05]  /*da30*/  @!P5 BRA `(.L_x_9523) ;  /* 0x00000004004cd947 */ /* 0x000fea0003800000 */
[----:B------:R-:W0:Y:S02]  /*da40*/  LDC.64 R116, c[0x0][0x390] ;  /* 0x0000e400ff747b82 */ /* 0x000e240000000a00 */
[----:B0-----:R-:W-:-:S05]  /*da50*/  IMAD.WIDE.U32 R116, R141, 0x8, R116 ;  /* 0x000000088d747825 */ /* 0x001fca00078e0074 */
[----:B------:R-:W2:Y:S01]  /*da60*/  LDG.E.64 R130, desc[UR14][R116.64] ;  /* 0x0000000e74827981 */ /* 0x000ea2000c1e1b00 */
[----:B-----5:R-:W-:Y:S01]  /*da70*/  ISETP.GE.U32.AND P5, PT, R0, 0x1000000, PT ;  /* 0x010000000000780c */ /* 0x020fe20003fa6070 */
[----:B------:R-:W-:Y:S01]  /*da80*/  FFMA.FTZ R118, R206, UR4, R225 ;  /* 0x00000004ce767c23 */ /* 0x000fe200080100e1 */
[----:B------:R-:W-:Y:S01]  /*da90*/  HFMA2 R120, -RZ, RZ, 0, 0 ;  /* 0x00000000ff787431 */ /* 0x000fe200000001ff */
[----:B------:R-:W-:Y:S02]  /*daa0*/  MOV R125, RZ ;  /* 0x000000ff007d7202 */ /* 0x000fe40000000f00 */
[----:B------:R-:W-:-:S04]  /*dab0*/  FADD.FTZ R118, R205, -R118 ;  /* 0x80000076cd767221 */ /* 0x000fc80000010000 */
[----:B------:R-:W-:-:S04]  /*dac0*/  FFMA.FTZ R119, R118, UR24, R115 ;  /* 0x0000001876777c23 */ /* 0x000fc80008010073 */
[----:B------:R-:W-:Y:S01]  /*dad0*/  FMUL.FTZ R118, R119, UR12 ;  /* 0x0000000c77767c20 */ /* 0x000fe20008410000 */
[----:B------:R-:W-:-:S03]  /*dae0*/  @P5 HADD2.F32 R122, -RZ, R229.H1_H1 ;  /* 0x300000e5ff7a5230 */ /* 0x000fc60000004100 */
[----:B------:R-:W-:-:S04]  /*daf0*/  FMUL.FTZ R123, R118, UR25 ;  /* 0x00000019767b7c20 */ /* 0x000fc80008410000 */
[----:B------:R-:W-:-:S06]  /*db00*/  @P5 FMUL.FTZ R125, R122, R123 ;  /* 0x0000007b7a7d5220 */ /* 0x000fcc0000410000 */
[----:B------:R-:W0:Y:S02]  /*db10*/  F2F.F16.F32 R125, R125 ;  /* 0x0000007d007d7304 */ /* 0x000e240000200800 */
[----:B0-----:R-:W-:Y:S02]  /*db20*/  SHF.L.U32 R133, R125, 0x10, RZ ;  /* 0x000000107d857819 */ /* 0x001fe400000006ff */
[----:B--2---:R-:W-:-:S05]  /*db30*/  @P5 SHF.R.U32.HI R121, RZ, 0x10, R131 ;  /* 0x00000010ff795819 */ /* 0x004fca0000011683 */
[----:B------:R-:W-:Y:S02]  /*db40*/  @P5 HADD2.F32 R116, -RZ, R121.H0_H0 ;  /* 0x20000079ff745230 */ /* 0x000fe40000004100 */
[----:B------:R-:W-:-:S03]  /*db50*/  FFMA.FTZ R121, R199, UR4, R225 ;  /* 0x00000004c7797c23 */ /* 0x000fc600080100e1 */
[----:B------:R-:W-:Y:S01]  /*db60*/  @P5 FMUL.FTZ R120, R123, R116 ;  /* 0x000000747b785220 */ /* 0x000fe20000410000 */
[----:B------:R-:W-:Y:S01]  /*db70*/  LOP3.LUT P5, RZ, R0, 0xff, RZ, 0xc0, !PT ;  /* 0x000000ff00ff7812 */ /* 0x000fe200078ac0ff */
[----:B------:R-:W-:Y:S01]  /*db80*/  FADD.FTZ R121, R200, -R121 ;  /* 0x80000079c8797221 */ /* 0x000fe20000010000 */
[----:B------:R-:W-:Y:S02]  /*db90*/  HFMA2 R123, -RZ, RZ, 0, 0 ;  /* 0x00000000ff7b7431 */ /* 0x000fe400000001ff */
[----:B------:R-:W-:Y:S01]  /*dba0*/  FADD.FTZ R7, R7, R120 ;  /* 0x0000007807077221 */ /* 0x000fe20000010000 */
[----:B------:R-:W-:Y:S01]  /*dbb0*/  FFMA.FTZ R116, R121, UR24, R112 ;  /* 0x0000001879747c23 */ /* 0x000fe20008010070 */
[----:B------:R-:W-:-:S07]  /*dbc0*/  HFMA2 R121, -RZ, RZ, 0, 0 ;  /* 0x00000000ff797431 */ /* 0x000fce00000001ff */
[----:B------:R-:W0:Y:S01]  /*dbd0*/  @P5 LDC R117, c[0x0][0x408] ;  /* 0x00010200ff755b82 */ /* 0x000e220000000800 */
[----:B------:R-:W-:Y:S01]  /*dbe0*/  @P5 MOV R122, R130 ;  /* 0x00000082007a5202 */ /* 0x000fe20000000f00 */
[C---:B------:R-:W-:Y:S01]  /*dbf0*/  @P5 FMUL.FTZ R124, R116.reuse, UR12 ;  /* 0x0000000c747c5c20 */ /* 0x040fe20008410000 */
[----:B------:R-:W-:Y:S01]  /*dc00*/  @P5 FMUL.FTZ R126, R116, UR12 ;  /* 0x0000000c747e5c20 */ /* 0x000fe20008410000 */
[----:B------:R-:W-:Y:S02]  /*dc10*/  @P5 HADD2.F32 R118, -RZ, R228.H0_H0 ;  /* 0x200000e4ff765230 */ /* 0x000fe40000004100 */
[----:B------:R-:W-:Y:S02]  /*dc20*/  @P5 HADD2.F32 R122, -RZ, R122.H0_H0 ;  /* 0x2000007aff7a5230 */ /* 0x000fe40000004100 */
[----:B------:R-:W-:Y:S01]  /*dc30*/  @P5 FMUL.FTZ R127, R124, UR25 ;  /* 0x000000197c7f5c20 */ /* 0x000fe20008410000 */
[----:B------:R-:W-:-:S03]  /*dc40*/  HFMA2 R124, -RZ, RZ, 0, 0 ;  /* 0x00000000ff7c7431 */ /* 0x000fc600000001ff */
[----:B------:R-:W-:Y:S01]  /*dc50*/  @P5 FMUL.FTZ R121, R122, R127 ;  /* 0x0000007f7a795220 */ /* 0x000fe20000410000 */
[--C-:B------:R-:W-:Y:S01]  /*dc60*/  FFMA.FTZ R122, R202, UR4, R225.reuse ;  /* 0x00000004ca7a7c23 */ /* 0x100fe200080100e1 */
[----:B------:R-:W-:Y:S02]  /*dc70*/  FFMA.FTZ R225, R203, UR4, R225 ;  /* 0x00000004cbe17c23 */ /* 0x000fe400080100e1 */
[----:B------:R-:W-:Y:S01]  /*dc80*/  FADD.FTZ R4, R4, R121 ;  /* 0x0000007904047221 */ /* 0x000fe20000010000 */
[----:B------:R-:W-:Y:S01]  /*dc90*/  FADD.FTZ R122, R201, -R122 ;  /* 0x8000007ac97a7221 */ /* 0x000fe20000010000 */
[----:B------:R-:W-:Y:S01]  /*dca0*/  FADD.FTZ R225, R204, -R225 ;  /* 0x800000e1cce17221 */ /* 0x000fe20000010000 */
[----:B0-----:R-:W-:-:S04]  /*dcb0*/  @P5 FMUL.FTZ R117, R126, R117 ;  /* 0x000000757e755220 */ /* 0x001fc80000410000 */
[----:B------:R-:W-:Y:S01]  /*dcc0*/  @P5 FMUL.FTZ R123, R118, R117 ;  /* 0x00000075767b5220 */ /* 0x000fe20000410000 */
[----:B------:R-:W-:Y:S01]  /*dcd0*/  LOP3.LUT P5, RZ, R0, 0xff00, RZ, 0xc0, !PT ;  /* 0x0000ff0000ff7812 */ /* 0x000fe200078ac0ff */
[----:B------:R-:W-:Y:S01]  /*dce0*/  FFMA.FTZ R117, R122, UR24, R113 ;  /* 0x000000187a757c23 */ /* 0x000fe20008010071 */
[----:B------:R-:W-:-:S03]  /*dcf0*/  MOV R122, RZ ;  /* 0x000000ff007a7202 */ /* 0x000fc60000000f00 */
[----:B------:R-:W-:Y:S08]  /*dd00*/  F2F.F16.F32 R123, R123 ;  /* 0x0000007b007b7304 */ /* 0x000ff00000200800 */
[----:B------:R-:W0:Y:S01]  /*dd10*/  @P5 LDC R127, c[0x0][0x408] ;  /* 0x00010200ff7f5b82 */ /* 0x000e220000000800 */
[----:B------:R-:W-:Y:S01]  /*dd20*/  @P5 FMUL.FTZ R126, R117, UR12 ;  /* 0x0000000c757e5c20 */ /* 0x000fe20008410000 */
[----:B------:R-:W-:Y:S01]  /*dd30*/  @P5 SHF.R.U64 R129, R130, 0x10, R131 ;  /* 0x0000001082815819 */ /* 0x000fe20000001283 */
[----:B------:R-:W-:-:S04]  /*dd40*/  @P5 HADD2.F32 R128, -RZ, R228.H1_H1 ;  /* 0x300000e4ff805230 */ /* 0x000fc80000004100 */
[----:B------:R-:W-:Y:S01]  /*dd50*/  @P5 HADD2.F32 R129, -RZ, R129.H0_H0 ;  /* 0x20000081ff815230 */ /* 0x000fe20000004100 */
[----:B------:R-:W1:Y:S01]  /*dd60*/  @P5 LDC R118, c[0x0][0x408] ;  /* 0x00010200ff765b82 */ /* 0x000e620000000800 */
[----:B0-----:R-:W-:Y:S01]  /*dd70*/  @P5 FMUL.FTZ R126, R126, R127 ;  /* 0x0000007f7e7e5220 */ /* 0x001fe20000410000 */
[----:B------:R-:W-:-:S03]  /*dd80*/  @P5 FMUL.FTZ R127, R117, UR12 ;  /* 0x0000000c757f5c20 */ /* 0x000fc60008410000 */
[----:B------:R-:W-:Y:S01]  /*dd90*/  @P5 FMUL.FTZ R122, R129, R126 ;  /* 0x0000007e817a5220 */ /* 0x000fe20000410000 */
[----:B-1----:R-:W-:Y:S01]  /*dda0*/  @P5 FMUL.FTZ R127, R127, R118 ;  /* 0x000000767f7f5220 */ /* 0x002fe20000410000 */
[----:B------:R-:W-:Y:S02]  /*ddb0*/  FFMA.FTZ R118, R225, UR24, R114 ;  /* 0x00000018e1767c23 */ /* 0x000fe40008010072 */
[----:B------:R-:W-:Y:S01]  /*ddc0*/  FADD.FTZ R5, R5, R122 ;  /* 0x0000007a05057221 */ /* 0x000fe20000010000 */
[----:B------:R-:W-:Y:S01]  /*ddd0*/  @P5 FMUL.FTZ R124, R128, R127 ;  /* 0x0000007f807c5220 */ /* 0x000fe20000410000 */
[----:B------:R-:W-:-:S05]  /*dde0*/  LOP3.LUT P5, RZ, R0, 0xff0000, RZ, 0xc0, !PT ;  /* 0x00ff000000ff7812 */ /* 0x000fca00078ac0ff */
[----:B------:R-:W0:Y:S08]  /*ddf0*/  F2F.F16.F32 R124, R124 ;  /* 0x0000007c007c7304 */ /* 0x000e300000200800 */
[----:B------:R-:W1:Y:S01]  /*de00*/  @P5 LDC R126, c[0x0][0x408] ;  /* 0x00010200ff7e5b82 */ /* 0x000e620000000800 */
[----:B------:R-:W-:Y:S01]  /*de10*/  @P5 MOV R132, R131 ;  /* 0x0000008300845202 */ /* 0x000fe20000000f00 */
[C---:B------:R-:W-:Y:S01]  /*de20*/  @P5 FMUL.FTZ R131, R118.reuse, UR12 ;  /* 0x0000000c76835c20 */ /* 0x040fe20008410000 */
[----:B------:R-:W-:-:S03]  /*de30*/  @P5 FMUL.FTZ R128, R118, UR12 ;  /* 0x0000000c76805c20 */ /* 0x000fc60008410000 */
[----:B------:R-:W-:Y:S02]  /*de40*/  @P5 HADD2.F32 R130, -RZ, R132.H0_H0 ;  /* 0x20000084ff825230 */ /* 0x000fe40000004100 */
[----:B------:R-:W2:Y:S01]  /*de50*/  @P5 LDC R127, c[0x0][0x408] ;  /* 0x00010200ff7f5b82 */ /* 0x000ea20000000800 */
[----:B------:R-:W-:Y:S02]  /*de60*/  @P5 HADD2.F32 R132, -RZ, R229.H0_H0 ;  /* 0x200000e5ff845230 */ /* 0x000fe40000004100 */
[----:B0-----:R-:W-:-:S04]  /*de70*/  IMAD.WIDE.U32 R134, R124, 0x10000, RZ ;  /* 0x000100007c867825 */ /* 0x001fc800078e00ff */
[----:B-1----:R-:W-:Y:S01]  /*de80*/  @P5 FMUL.FTZ R131, R131, R126 ;  /* 0x0000007e83835220 */ /* 0x002fe20000410000 */
[----:B--2---:R-:W-:Y:S01]  /*de90*/  @P5 FMUL.FTZ R127, R128, R127 ;  /* 0x0000007f807f5220 */ /* 0x004fe20000410000 */
[----:B------:R-:W-:Y:S02]  /*dea0*/  CS2R R128, SRZ ;  /* 0x0000000000807805 */ /* 0x000fe4000001ff00 */
[----:B------:R-:W-:Y:S01]  /*deb0*/  @P5 FMUL.FTZ R128, R132, R131 ;  /* 0x0000008384805220 */ /* 0x000fe20000410000 */
[----:B------:R-:W-:Y:S01]  /*dec0*/  @P5 FMUL.FTZ R129, R130, R127 ;  /* 0x0000007f82815220 */ /* 0x000fe20000410000 */
[----:B------:R-:W-:Y:S01]  /*ded0*/  LOP3.LUT R132, R134, R123, RZ, 0xfc, !PT ;  /* 0x0000007b86847212 */ /* 0x000fe200078efcff */
[----:B------:R-:W0:Y:S02]  /*dee0*/  LDC.64 R130, c[0x0][0x478] ;  /* 0x00011e00ff827b82 */ /* 0x000e240000000a00 */
[----:B------:R-:W-:Y:S01]  /*def0*/  FADD.FTZ R6, R6, R129 ;  /* 0x0000008106067221 */ /* 0x000fe20000010000 */
[----:B------:R-:W1:Y:S05]  /*df00*/  F2F.F16.F32 R128, R128 ;  /* 0x0000008000807304 */ /* 0x000e6a0000200800 */
[----:B------:R-:W2:Y:S01]  /*df10*/  LDC.64 R126, c[0x0][0x468] ;  /* 0x00011a00ff7e7b82 */ /* 0x000ea20000000a00 */
[----:B-1----:R-:W-:Y:S01]  /*df20*/  LOP3.LUT R133, R135, R133, R128, 0xfe, !PT ;  /* 0x0000008587857212 */ /* 0x002fe200078efe80 */
[----:B0-----:R-:W-:-:S05]  /*df30*/  IMAD.WIDE.U32 R130, R141, 0x10, R130 ;  /* 0x000000108d827825 */ /* 0x001fca00078e0082 */
[----:B------:R0:W-:Y:S01]  /*df40*/  STG.E.128 desc[UR14][R130.64], R116 ;  /* 0x0000007482007986 */ /* 0x0001e2000c101d0e */
[----:B--2---:R-:W-:-:S05]  /*df50*/  IMAD.WIDE.U32 R126, R141, 0x8, R126 ;  /* 0x000000088d7e7825 */ /* 0x004fca00078e007e */
[----:B------:R0:W-:Y:S02]  /*df60*/  STG.E.64 desc[UR14][R126.64], R132 ;  /* 0x000000847e007986 */ /* 0x0001e4000c101b0e */
.L_x_9523:
[----:B------:R-:W-:Y:S05]  /*df70*/  BSYNC.RECONVERGENT B0 ;  /* 0x0000000000007941 */ /* 0x000fea0003800200 */
.L_x_9497:
[----:B------:R-:W-:Y:S02]  /*df80*/  UIADD3 UR7, UPT, UPT, UR7, UR22, URZ ;  /* 0x0000001607077290 */ /* 0x000fe4000fffe0ff */
[----:B------:R-:W-:Y:S02]  /*df90*/  UPLOP3.LUT UP2, UPT, UPT, UPT, UP2, 0x40, 0x4 ;  /* 0x000000000004789c */ /* 0x000fe40003f4e820 */
[----:B------:R-:W-:-:S09]  /*dfa0*/  UISETP.GE.AND UP1, UPT, UR7, UR23, UPT ;  /* 0x000000170700728c */ /* 0x000fd2000bf26270 */
[----:B------:R-:W-:Y:S05]  /*dfb0*/  BRA.U !UP1, `(.L_x_9601) ;  /* 0xffffff2d09fc7547 */ /* 0x000fea000b83ffff */
.L_x_9480:
        /* <DEDUP_REMOVED lines=17> */
.L_x_9603:
[----:B------:R-:W-:Y:S05]  /*e0d0*/  BSYNC.RECONVERGENT B0 ;  /* 0x0000000000007941 */ /* 0x000fea0003800200 */
.L_x_9602:
        /* <DEDUP_REMOVED lines=12> */
.L_x_9605:
[----:B------:R-:W-:Y:S05]  /*e1a0*/  BSYNC.RECONVERGENT B0 ;  /* 0x0000000000007941 */ /* 0x000fea0003800200 */
.L_x_9604:
        /* <DEDUP_REMOVED lines=12> */
.L_x_9607:
[----:B------:R-:W-:Y:S05]  /*e270*/  BSYNC.RECONVERGENT B0 ;  /* 0x0000000000007941 */ /* 0x000fea0003800200 */
.L_x_9606:
        /* <DEDUP_REMOVED lines=12> */
.L_x_9609:
[----:B------:R-:W-:Y:S05]  /*e340*/  BSYNC.RECONVERGENT B0 ;  /* 0x0000000000007941 */ /* 0x000fea0003800200 */
.L_x_9608:
        /* <DEDUP_REMOVED lines=12> */
.L_x_9611:
[----:B------:R-:W-:Y:S05]  /*e410*/  BSYNC.RECONVERGENT B0 ;  /* 0x0000000000007941 */ /* 0x000fea0003800200 */
.L_x_9610:
        /* <DEDUP_REMOVED lines=12> */
.L_x_9613:
[----:B------:R-:W-:Y:S05]  /*e4e0*/  BSYNC.RECONVERGENT B0 ;  /* 0x0000000000007941 */ /* 0x000fea0003800200 */
.L_x_9612:
        /* <DEDUP_REMOVED lines=12> */
.L_x_9614:
        /* <DEDUP_REMOVED lines=13> */
.L_x_14420:


//--------------------- .text._ZN10layer_norm13ln_bwd_kernelINS_13Kernel_traitsI6__halfS2_fS2_fjLj7168ELj1ELj1ELj8ELj8ENS_18Kernel_traits_baseILj7168ES2_S2_fS2_fjLj256EEEEELb1ELb1ELb0ELb1EEEvNS_9BwdParamsE --------------------------
	.section	.text._ZN10layer_norm13ln_bwd_kernelINS_13Kernel_traitsI6__halfS2_fS2_fjLj7168ELj1ELj1ELj8ELj8ENS_18Kernel_traits_baseILj7168ES2_S2_fS2_fjLj256EEEEELb1ELb1ELb0ELb1EEEvNS_9BwdParamsE,"ax",@progbits
	.align	128
        .global         _ZN10layer_norm13ln_bwd_kernelINS_13Kernel_traitsI6__halfS2_fS2_fjLj7168ELj1ELj1ELj8ELj8ENS_18Kernel_traits_baseILj7168ES2_S2_fS2_fjLj256EEEEELb1ELb1ELb0ELb1EEEvNS_9BwdParamsE
        .type           _ZN10layer_norm13ln_bwd_kernelINS_13Kernel_traitsI6__halfS2_fS2_fjLj7168ELj1ELj1ELj8ELj8ENS_18Kernel_traits_baseILj7168ES2_S2_fS2_fjLj256EEEEELb1ELb1ELb0ELb1EEEvNS_9BwdParamsE,@function
        .size           _ZN10layer_norm13ln_bwd_kernelINS_13Kernel_traitsI6__halfS2_fS2_fjLj7168ELj1ELj1ELj8ELj8ENS_18Kernel_traits_baseILj7168ES2_S2_fS2_fjLj256EEEEELb1ELb1ELb0ELb1EEEvNS_9BwdParamsE,(.L_x_14421 - _ZN10layer_norm13ln_bwd_kernelINS_13Kernel_traitsI6__halfS2_fS2_fjLj7168ELj1ELj1ELj8ELj8ENS_18Kernel_traits_baseILj7168ES2_S2_fS2_fjLj256EEEEELb1ELb1ELb0ELb1EEEvNS_9BwdParamsE)
        .other          _ZN10layer_norm13ln_bwd_kernelINS_13Kernel_traitsI6__halfS2_fS2_fjLj7168ELj1ELj1ELj8ELj8ENS_18Kernel_traits_baseILj7168ES2_S2_fS2_fjLj256EEEEELb1ELb1ELb0ELb1EEEvNS_9BwdParamsE,@"STO_CUDA_ENTRY STV_DEFAULT"
_ZN10layer_norm13ln_bwd_kernelINS_13Kernel_traitsI6__halfS2_fS2_fjLj7168ELj1ELj1ELj8ELj8ENS_18Kernel_traits_baseILj7168ES2_S2_fS2_fjLj256EEEEELb1ELb1ELb0ELb1EEEvNS_9BwdParamsE:
.text._ZN10layer_norm13ln_bwd_kernelINS_13Kernel_traitsI6__halfS2_fS2_fjLj7168ELj1ELj1ELj8ELj8ENS_18Kernel_traits_baseILj7168ES2_S2_fS2_fjLj256EEEEELb1ELb1ELb0ELb1EEEvNS_9BwdParamsE:
        /* <DEDUP_REMOVED lines=59> */
[----:B------:R-:W-:Y:S02]  /*03b0*/  CS2R R188, SRZ ;  /* 0x0000000000bc7805 */ /* 0x000fe4000001ff00 */
[----:B------:R-:W-:Y:S02]  /*03c0*/  CS2R R186, SRZ ;  /* 0x0000000000ba7805 */ /* 0x000fe4000001ff00 */
[----:B------:R-:W-:Y:S02]  /*03d0*/  MOV R185, RZ ;  /* 0x000000ff00b97202 */ /* 0x000fe40000000f00 */
[----:B------:R-:W-:Y:S02]  /*03e0*/  CS2R R182, SRZ ;  /* 0x0000000000b67805 */ /* 0x000fe4000001ff00 */
[----:B------:R-:W-:-:S02]  /*03f0*/  CS2R R206, SRZ ;  /* 0x0000000000ce7805 */ /* 0x000fc4000001ff00 */
[----:B------:R-:W-:Y:S02]  /*0400*/  CS2R R204, SRZ ;  /* 0x0000000000cc7805 */ /* 0x000fe4000001ff00 */
[----:B------:R-:W-:Y:S01]  /*0410*/  CS2R R208, SRZ ;  /* 0x0000000000d07805 */ /* 0x000fe2000001ff00 */
[----:B-1----:R-:W-:Y:S01]  /*0420*/  IMAD.WIDE.U32 R6, R252, 0x8, R6 ;  /* 0x00000008fc067825 */ /* 0x002fe200078e0006 */
[----:B------:R-:W-:Y:S02]  /*0430*/  MOV R201, RZ ;  /* 0x000000ff00c97202 */ /* 0x000fe40000000f00 */
[----:B------:R-:W-:Y:S02]  /*0440*/  CS2R R210, SRZ ;  /* 0x0000000000d27805 */ /* 0x000fe4000001ff00 */
[----:B------:R-:W-:Y:S02]  /*0450*/  CS2R R216, SRZ ;  /* 0x0000000000d87805 */ /* 0x000fe4000001ff00 */
[----:B------:R-:W-:Y:S01]  /*0460*/  CS2R R214, SRZ ;  /* 0x0000000000d67805 */ /* 0x000fe2000001ff00 */
[----:B0-----:R-:W5:Y:S01]  /*0470*/  LDG.E.64 R70, desc[UR16][R6.64+0x3000] ;  /* 0x0030001006467981 */ /* 0x001f62000c1e1b00 */
[----:B------:R-:W-:-:S02]  /*0480*/  CS2R R218, SRZ ;  /* 0x0000000000da7805 */ /* 0x000fc4000001ff00 */
[----:B------:R-:W-:Y:S02]  /*0490*/  CS2R R180, SRZ ;  /* 0x0000000000b47805 */ /* 0x000fe4000001ff00 */
[----:B------:R-:W-:Y:S01]  /*04a0*/  CS2R R222, SRZ ;  /* 0x0000000000de7805 */ /* 0x000fe2000001ff00 */
[----:B------:R-:W4:Y:S01]  /*04b0*/  LDG.E.64 R66, desc[UR16][R6.64+0x2000] ;  /* 0x0020001006427981 */ /* 0x000f22000c1e1b00 */
[----:B---3--:R-:W-:Y:S01]  /*04c0*/  IMAD.WIDE.U32 R4, R252, 0x8, R4 ;  /* 0x00000008fc047825 */ /* 0x008fe200078e0004 */
[----:B------:R-:W-:Y:S02]  /*04d0*/  CS2R R220, SRZ ;  /* 0x0000000000dc7805 */ /* 0x000fe4000001ff00 */
[----:B------:R-:W-:Y:S01]  /*04e0*/  MOV R172, RZ ;  /* 0x000000ff00ac7202 */ /* 0x000fe20000000f00 */
        /* <DEDUP_REMOVED lines=33> */
[----:B------:R-:W0:Y:S03]  /*0700*/  LDCU UR20, c[0x0][0x388] ;  /* 0x00007100ff1477ac */ /* 0x000e260008000800 */
[----:B------:R1:W3:Y:S01]  /*0710*/  LDG.E.64 R20, desc[UR16][R4.64] ;  /* 0x0000001004147981 */ /* 0x0002e2000c1e1b00 */
[----:B------:R-:W0:Y:S03]  /*0720*/  LDCU.U8 UR7, c[0x0][0x410] ;  /* 0x00008200ff0777ac */ /* 0x000e260008000000 */
[----:B------:R-:W3:Y:S01]  /*0730*/  LDG.E.64 R68, desc[UR16][R6.64+0x2800] ;  /* 0x0028001006447981 */ /* 0x000ee2000c1e1b00 */
[----:B------:R-:W0:Y:S03]  /*0740*/  LDCU UR21, c[0x0][0x400] ;  /* 0x00008000ff1577ac */ /* 0x000e260008000800 */
[----:B------:R0:W3:Y:S01]  /*0750*/  LDG.E.64 R60, desc[UR16][R6.64+0x800] ;  /* 0x00080010063c7981 */ /* 0x0000e2000c1e1b00 */
[----:B--2---:R-:W-:Y:S01]  /*0760*/  UISETP.NE.U32.AND UP0, UPT, UR4, URZ, UPT ;  /* 0x000000ff0400728c */ /* 0x004fe2000bf05070 */
[----:B------:R-:W2:Y:S03]  /*0770*/  LDCU.64 UR22, c[0x0][0x478] ;  /* 0x00008f00ff1677ac */ /* 0x000ea60008000a00 */
[----:B------:R-:W-:Y:S01]  /*0780*/  UISETP.NE.AND.EX UP0, UPT, UR5, URZ, UPT, UP0 ;  /* 0x000000ff0500728c */ /* 0x000fe2000bf05300 */
[----:B------:R-:W0:Y:S01]  /*0790*/  LDCU.128 UR8, c[0x0][0x3c0] ;  /* 0x00007800ff0877ac */ /* 0x000e220008000c00 */
[----:B------:R-:W0:Y:S01]  /*07a0*/  LDCU.64 UR18, c[0x0][0x438] ;  /* 0x00008700ff1277ac */ /* 0x000e220008000a00 */
[----:B------:R-:W0:Y:S01]  /*07b0*/  LDCU.64 UR24, c[0x0][0x380] ;  /* 0x00007000ff1877ac */ /* 0x000e220008000a00 */
[----:B-----5:R-:W-:-:S02]  /*07c0*/  SHF.R.U64 R121, R70, 0x10, R71 ;  /* 0x0000001046797819 */ /* 0x020fc40000001247 */
[----:B------:R-:W-:Y:S02]  /*07d0*/  SHF.R.U32.HI R0, RZ, 0x10, R71 ;  /* 0x00000010ff007819 */ /* 0x000fe40000011647 */
[--C-:B----4-:R-:W-:Y:S02]  /*07e0*/  SHF.R.U64 R165, R66, 0x10, R67.reuse ;  /* 0x0000001042a57819 */ /* 0x110fe40000001243 */
[----:B------:R-:W-:Y:S02]  /*07f0*/  PRMT R121, R121, 0x5410, R0 ;  /* 0x0000541079797816 */ /* 0x000fe40000000000 */
[----:B------:R-:W-:Y:S02]  /*0800*/  SHF.R.U32.HI R0, RZ, 0x10, R67 ;  /* 0x00000010ff007819 */ /* 0x000fe40000011643 */
[----:B---3--:R-:W-:Y:S02]  /*0810*/  SHF.R.U64 R168, R62, 0x10, R63 ;  /* 0x000000103ea87819 */ /* 0x008fe4000000123f */
[----:B------:R-:W-:-:S02]  /*0820*/  PRMT R165, R165, 0x5410, R0 ;  /* 0x00005410a5a57816 */ /* 0x000fc40000000000 */
[----:B------:R-:W-:Y:S02]  /*0830*/  SHF.R.U32.HI R0, RZ, 0x10, R63 ;  /* 0x00000010ff007819 */ /* 0x000fe4000001163f */
[--C-:B------:R-:W-:Y:S02]  /*0840*/  SHF.R.U64 R167, R64, 0x10, R65.reuse ;  /* 0x0000001040a77819 */ /* 0x100fe40000001241 */
[----:B-1----:R-:W-:Y:S02]  /*0850*/  SHF.R.U32.HI R4, RZ, 0x10, R65 ;  /* 0x00000010ff047819 */ /* 0x002fe40000011641 */
        /* <DEDUP_REMOVED lines=19> */
[----:B0-----:R-:W-:Y:S02]  /*0990*/  SHF.R.U32.HI R6, RZ, 0x10, R69 ;  /* 0x00000010ff067819 */ /* 0x001fe40000011645 */
[----:B------:R-:W-:-:S02]  /*09a0*/  SHF.R.U64 R169, R60, 0x10, R61 ;  /* 0x000000103ca97819 */ /* 0x000fc4000000123d */
        /* <DEDUP_REMOVED lines=32> */
[----:B--2---:R-:W-:-:S07]  /*0bb0*/  HADD2.F32 R248, -RZ, R248.H0_H0 ;  /* 0x200000f8fff87230 */ /* 0x004fce0000004100 */
.L_x_9620:
[----:B------:R-:W-:Y:S01]  /*0bc0*/  UIMAD UR4, UR6, UR20, URZ ;  /* 0x00000014060472a4 */ /* 0x000fe2000f8e02ff */
[----:B------:R-:W0:Y:S01]  /*0bd0*/  LDC.64 R138, c[0x0][0x428] ;  /* 0x00010a00ff8a7b82 */ /* 0x000e220000000a00 */
[----:B------:R-:W-:Y:S02]  /*0be0*/  UIMAD.WIDE UR14, UR6, 0x4, UR10 ;  /* 0x00000004060e78a5 */ /* 0x000fe4000f8e020a */
[----:B------:R-:W-:Y:S02]  /*0bf0*/  USHF.R.S32.HI UR5, URZ, 0x1f, UR4 ;  /* 0x0000001fff057899 */ /* 0x000fe40008011404 */
[----:B------:R-:W-:Y:S02]  /*0c00*/  UIMAD.WIDE UR12, UR6, 0x4, UR8 ;  /* 0x00000004060c78a5 */ /* 0x000fe4000f8e0208 */
[----:B------:R-:W-:Y:S01]  /*0c10*/  ULEA.HI UR5, UR5, UR4, URZ, 0x2 ;  /* 0x0000000405057291 */ /* 0x000fe2000f8f10ff */
[----:B------:R-:W1:Y:S01]  /*0c20*/  LDC.64 R56, c[0x0][0x3a8] ;  /* 0x0000ea00ff387b82 */ /* 0x000e620000000a00 */
[----:B------:R-:W-:-:S02]  /*0c30*/  MOV R34, UR14 ;  /* 0x0000000e00227c02 */ /* 0x000fc40008000f00 */
[----:B------:R-:W-:Y:S02]  /*0c40*/  MOV R35, UR15 ;  /* 0x0000000f00237c02 */ /* 0x000fe40008000f00 */
[----:B------:R-:W-:Y:S02]  /*0c50*/  MOV R123, UR5 ;  /* 0x00000005007b7c02 */ /* 0x000fe40008000f00 */
[----:B------:R-:W-:Y:S01]  /*0c60*/  MOV R32, UR12 ;  /* 0x0000000c00207c02 */ /* 0x000fe20008000f00 */
[----:B------:R-:W2:Y:S01]  /*0c70*/  LDG.E R140, desc[UR16][R34.64] ;  /* 0x00000010228c7981 */ /* 0x000ea2000c1e1900 */
[----:B------:R-:W-:Y:S01]  /*0c80*/  LEA.HI.SX32 R123, R123, R252, 0x1e ;  /* 0x000000fc7b7b7211 */ /* 0x000fe200078ff2ff */
[----:B------:R-:W3:Y:S01]  /*0c90*/  @UP0 LDCU.64 UR4, c[0x0][0x3e0] ;  /* 0x00007c00ff0407ac */ /* 0x000ee20008000a00 */
[----:B------:R-:W-:Y:S02]  /*0ca0*/  MOV R33, UR13 ;  /* 0x0000000d00217c02 */ /* 0x000fe40008000f00 */
[----:B------:R-:W-:-:S02]  /*0cb0*/  IADD3 R158, PT, PT, R123, 0x100, RZ ;  /* 0x000001007b9e7810 */ /* 0x000fc40007ffe0ff */
[C---:B------:R-:W-:Y:S01]  /*0cc0*/  IADD3 R149, PT, PT, R123.reuse, 0x200, RZ ;  /* 0x000002007b957810 */ /* 0x040fe20007ffe0ff */
[----:B------:R4:W3:Y:S01]  /*0cd0*/  LDG.E R146, desc[UR16][R32.64] ;  /* 0x0000001020927981 */ /* 0x0008e2000c1e1900 */
[C---:B------:R-:W-:Y:S01]  /*0ce0*/  IADD3 R137, PT, PT, R123.reuse, 0x300, RZ ;  /* 0x000003007b897810 */ /* 0x040fe20007ffe0ff */
[C---:B0-----:R-:W-:Y:S01]  /*0cf0*/  IMAD.WIDE.U32 R124, R123.reuse, 0x8, R138 ;  /* 0x000000087b7c7825 */ /* 0x041fe200078e008a */
[C---:B------:R-:W-:Y:S02]  /*0d00*/  IADD3 R136, PT, PT, R123.reuse, 0x400, RZ ;  /* 0x000004007b887810 */ /* 0x040fe40007ffe0ff */
[C---:B------:R-:W-:Y:S02]  /*0d10*/  IADD3 R122, PT, PT, R123.reuse, 0x500, RZ ;  /* 0x000005007b7a7810 */ /* 0x040fe40007ffe0ff */
[C---:B------:R-:W-:Y:S01]  /*0d20*/  IADD3 R120, PT, PT, R123.reuse, 0x600, RZ ;  /* 0x000006007b787810 */ /* 0x040fe20007ffe0ff */
[--C-:B-1----:R-:W-:Y:S01]  /*0d30*/  IMAD.WIDE.U32 R36, R158, 0x10, R56.reuse ;  /* 0x000000109e247825 */ /* 0x102fe200078e0038 */
[----:B------:R-:W3:Y:S03]  /*0d40*/  LDG.E.64 R124, desc[UR16][R124.64] ;  /* 0x000000107c7c7981 */ /* 0x000ee6000c1e1b00 */
[----:B----4-:R-:W-:-:S02]  /*0d50*/  IMAD.WIDE.U32 R32, R123, 0x10, R56 ;  /* 0x000000107b207825 */ /* 0x010fc400078e0038 */
[----:B------:R-:W4:Y:S02]  /*0d60*/  LDG.E.128 R36, desc[UR16][R36.64] ;  /* 0x0000001024247981 */ /* 0x000f24000c1e1d00 */
[--C-:B------:R-:W-:Y:S02]  /*0d70*/  IMAD.WIDE.U32 R126, R158, 0x8, R138.reuse ;  /* 0x000000089e7e7825 */ /* 0x100fe400078e008a */
[----:B------:R-:W4:Y:S02]  /*0d80*/  LDG.E.128 R32, desc[UR16][R32.64] ;  /* 0x0000001020207981 */ /* 0x000f24000c1e1d00 */
[C---:B------:R-:W-:Y:S02]  /*0d90*/  IMAD.WIDE.U32 R128, R149.reuse, 0x8, R138 ;  /* 0x0000000895807825 */ /* 0x040fe400078e008a */
[----:B------:R-:W4:Y:S02]  /*0da0*/  LDG.E.64 R126, desc[UR16][R126.64] ;  /* 0x000000107e7e7981 */ /* 0x000f24000c1e1b00 */
[----:B------:R-:W-:-:S02]  /*0db0*/  IMAD.WIDE.U32 R40, R149, 0x10, R56 ;  /* 0x0000001095287825 */ /* 0x000fc400078e0038 */
[----:B------:R-:W4:Y:S02]  /*0dc0*/  LDG.E.64 R128, desc[UR16][R128.64] ;  /* 0x0000001080807981 */ /* 0x000f24000c1e1b00 */
[--C-:B------:R-:W-:Y:S02]  /*0dd0*/  IMAD.WIDE.U32 R44, R137, 0x10, R56.reuse ;  /* 0x00000010892c7825 */ /* 0x100fe400078e0038 */
        /* <DEDUP_REMOVED lines=8> */
[----:B------:R-:W-:-:S04]  /*0e60*/  IMAD.WIDE.U32 R132, R136, 0x8, R138 ;  /* 0x0000000888847825 */ /* 0x000fc800078e008a */
[--C-:B------:R-:W-:Y:S02]  /*0e70*/  IMAD.WIDE.U32 R130, R137, 0x8, R138.reuse ;  /* 0x0000000889827825 */ /* 0x100fe400078e008a */
[----:B------:R-:W4:Y:S04]  /*0e80*/  LDG.E.64 R132, desc[UR16][R132.64] ;  /* 0x0000001084847981 */ /* 0x000f28000c1e1b00 */
[----:B------:R-:W4:Y:S01]  /*0e90*/  LDG.E.64 R130, desc[UR16][R130.64] ;  /* 0x0000001082827981 */ /* 0x000f22000c1e1b00 */
[----:B------:R-:W-:-:S04]  /*0ea0*/  IMAD.WIDE.U32 R134, R122, 0x8, R138 ;  /* 0x000000087a867825 */ /* 0x000fc800078e008a */
[----:B------:R-:W-:Y:S02]  /*0eb0*/  IMAD.WIDE.U32 R138, R120, 0x8, R138 ;  /* 0x00000008788a7825 */ /* 0x000fe400078e008a */
[----:B------:R-:W4:Y:S04]  /*0ec0*/  LDG.E.64 R134, desc[UR16][R134.64] ;  /* 0x0000001086867981 */ /* 0x000f28000c1e1b00 */
[----:B------:R-:W4:Y:S01]  /*0ed0*/  LDG.E.64 R138, desc[UR16][R138.64] ;  /* 0x000000108a8a7981 */ /* 0x000f22000c1e1b00 */
[----:B------:R-:W0:Y:S01]  /*0ee0*/  S2R R252, SR_TID.X ;  /* 0x0000000000fc7919 */ /* 0x000e220000002100 */
[----:B------:R-:W1:Y:S01]  /*0ef0*/  S2R R142, SR_CgaCtaId ;  /* 0x00000000008e7919 */ /* 0x000e620000008800 */
[----:B------:R-:W-:Y:S02]  /*0f00*/  PLOP3.LUT P0, PT, PT, PT, PT, 0x80, 0x8 ;  /* 0x000000000008781c */ /* 0x000fe40003f0f070 */
[----:B------:R-:W-:-:S02]  /*0f10*/  MOV R175, 0x400 ;  /* 0x0000040000af7802 */ /* 0x000fc40000000f00 */
[----:B------:R-:W-:Y:S02]  /*0f20*/  ISETP.NE.AND P3, PT, RZ, UR7, PT ;  /* 0x00000007ff007c0c */ /* 0x000fe4000bf65270 */
[----:B0-----:R-:W-:Y:S02]  /*0f30*/  LOP3.LUT P2, RZ, R252, 0x1f, RZ, 0xc0, !PT ;  /* 0x0000001ffcff7812 */ /* 0x001fe4000784c0ff */
[----:B-1----:R-:W-:-:S11]  /*0f40*/  LEA R175, R142, R175, 0x18 ;  /* 0x000000af8eaf7211 */ /* 0x002fd600078ec0ff */
[----:B------:R-:W-:Y:S02]  /*0f50*/  @!P2 PLOP3.LUT P0, PT, P1, PT, PT, 0x80, 0x8 ;  /* 0x000000000008a81c */ /* 0x000fe40000f0f070 */
[----:B------:R-:W-:Y:S02]  /*0f60*/  IADD3 R184, PT, PT, R175, 0x7040, RZ ;  /* 0x00007040afb87810 */ /* 0x000fe40007ffe0ff */
[----:B------:R-:W-:Y:S02]  /*0f70*/  @!P2 SHF.R.U32.HI R142, RZ, 0x2, R252 ;  /* 0x00000002ff8ea819 */ /* 0x000fe400000116fc */
[----:B------:R-:W-:Y:S02]  /*0f80*/  @!P2 MOV R141, R184 ;  /* 0x000000b8008da202 */ /* 0x000fe40000000f00 */
[----:B------:R-:W-:-:S05]  /*0f90*/  @!P2 LOP3.LUT R142, R142, 0x38, RZ, 0xc0, !PT ;  /* 0x000000388e8ea812 */ /* 0x000fca00078ec0ff */
[----:B------:R-:W-:-:S04]  /*0fa0*/  @!P0 IADD3 R141, PT, PT, R175, 0x7000, RZ ;  /* 0x00007000af8d8810 */ /* 0x000fc80007ffe0ff */
[----:B------:R-:W-:Y:S02]  /*0fb0*/  @!P2 IADD3 R159, PT, PT, R142, R141, RZ ;  /* 0x0000008d8e9fa210 */ /* 0x000fe40007ffe0ff */
[----:B--2---:R-:W-:Y:S02]  /*0fc0*/  R2UR UR12, R140 ;  /* 0x000000008c0c72ca */ /* 0x004fe400000e0000 */
[----:B---3--:R-:W-:Y:S02]  /*0fd0*/  FSEL R146, R146, RZ, !P3 ;  /* 0x000000ff92927208 */ /* 0x008fe40005800000 */
[----:B------:R-:W-:Y:S02]  /*0fe0*/  MOV R147, R124 ;  /* 0x0000007c00937202 */ /* 0x000fe40000000f00 */
[----:B------:R-:W-:Y:S01]  /*0ff0*/  SHF.R.U64 R143, R124, 0x10, R125 ;  /* 0x000000107c8f7819 */ /* 0x000fe2000000127d */
[C---:B----4-:R-:W-:Y:S01]  /*1000*/  FADD.FTZ R162, -R146.reuse, R37 ;  /* 0x0000002592a27221 */ /* 0x050fe20000010100 */
[C---:B------:R-:W-:Y:S01]  /*1010*/  FADD.FTZ R124, -R146.reuse, R36 ;  /* 0x00000024927c7221 */ /* 0x040fe20000010100 */
[C---:B------:R-:W-:Y:S01]  /*1020*/  FADD.FTZ R173, -R146.reuse, R35 ;  /* 0x0000002392ad7221 */ /* 0x040fe20000010100 */
[C---:B------:R-:W-:Y:S01]  /*1030*/  FADD.FTZ R148, -R146.reuse, R32 ;  /* 0x0000002092947221 */ /* 0x040fe20000010100 */
[----:B------:R-:W-:Y:S01]  /*1040*/  FADD.FTZ R176, -R146, R34 ;  /* 0x0000002292b07221 */ /* 0x000fe20000010100 */
[----:B------:R-:W-:-:S02]  /*1050*/  MOV R37, R126 ;  /* 0x0000007e00257202 */ /* 0x000fc40000000f00 */
[----:B------:R-:W-:Y:S01]  /*1060*/  SHF.R.U64 R35, R126, 0x10, R127 ;  /* 0x000000107e237819 */ /* 0x000fe2000000127f */
[----:B------:R-:W-:Y:S01]  /*1070*/  FADD.FTZ R178, -R146, R33 ;  /* 0x0000002192b27221 */ /* 0x000fe20000010100 */
[----:B------:R-:W-:Y:S02]  /*1080*/  MOV R36, R127 ;  /* 0x0000007f00247202 */ /* 0x000fe40000000f00 */
[----:B------:R-:W-:Y:S02]  /*1090*/  SHF.R.U32.HI R141, RZ, 0x10, R127 ;  /* 0x00000010ff8d7819 */ /* 0x000fe4000001167f */
[----:B------:R-:W-:Y:S02]  /*10a0*/  MOV R144, R128 ;  /* 0x0000008000907202 */ /* 0x000fe40000000f00 */
[----:B------:R-:W-:Y:S02]  /*10b0*/  SHF.R.U64 R145, R128, 0x10, R129 ;  /* 0x0000001080917819 */ /* 0x000fe40000001281 */
[----:B------:R-:W-:-:S02]  /*10c0*/  MOV R126, R129 ;  /* 0x00000081007e7202 */ /* 0x000fc40000000f00 */
[----:B------:R-:W-:Y:S01]  /*10d0*/  SHF.R.U32.HI R150, RZ, 0x10, R129 ;  /* 0x00000010ff967819 */ /* 0x000fe20000011681 */
        /* <DEDUP_REMOVED lines=26> */
[----:B------:R-:W-:-:S03]  /*1280*/  HADD2.F32 R143, -RZ, R143.H0_H0 ;  /* 0x2000008fff8f7230 */ /* 0x000fc60000004100 */
[-C--:B------:R-:W-:Y:S01]  /*1290*/  FFMA.FTZ R119, R146, R166.reuse, R119 ;  /* 0x000000a692777223 */ /* 0x080fe20000010077 */
[----:B------:R-:W-:Y:S01]  /*12a0*/  FADD.FTZ R91, R166, R91 ;  /* 0x0000005ba65b7221 */ /* 0x000fe20000010000 */
[----:B------:R-:W-:Y:S01]  /*12b0*/  FMUL.FTZ R166, R251, R166 ;  /* 0x000000a6fba67220 */ /* 0x000fe20000410000 */
[----:B------:R-:W-:Y:S02]  /*12c0*/  HADD2.F32 R142, -RZ, R142.H0_H0 ;  /* 0x2000008eff8e7230 */ /* 0x000fe40000004100 */
[----:B------:R-:W-:Y:S01]  /*12d0*/  FMUL.FTZ R179, R250, R143 ;  /* 0x0000008ffab37220 */ /* 0x000fe20000410000 */
[----:B------:R-:W-:Y:S01]  /*12e0*/  FADD.FTZ R58, RZ, R166 ;  /* 0x000000a6ff3a7221 */ /* 0x000fe20000010000 */
[----:B------:R-:W-:Y:S01]  /*12f0*/  HADD2.F32 R161, -RZ, R161.H0_H0 ;  /* 0x200000a1ffa17230 */ /* 0x000fe20000004100 */
[--C-:B------:R-:W-:Y:S01]  /*1300*/  SHF.R.U64 R40, R132, 0x10, R133.reuse ;  /* 0x0000001084287819 */ /* 0x100fe20000001285 */
[----:B------:R-:W-:Y:S01]  /*1310*/  FMUL.FTZ R177, R249, R142 ;  /* 0x0000008ef9b17220 */ /* 0x000fe20000410000 */
[----:B------:R-:W-:Y:S01]  /*1320*/  MOV R41, R133 ;  /* 0x0000008500297202 */ /* 0x000fe20000000f00 */
[----:B------:R-:W-:Y:S01]  /*1330*/  FADD.FTZ R58, R179, R58 ;  /* 0x0000003ab33a7221 */ /* 0x000fe20000010000 */
[----:B------:R-:W-:Y:S01]  /*1340*/  SHF.R.U32.HI R42, RZ, 0x10, R133 ;  /* 0x00000010ff2a7819 */ /* 0x000fe20000011685 */
[----:B------:R-:W-:Y:S01]  /*1350*/  FMUL.FTZ R133, R140, UR12 ;  /* 0x0000000c8c857c20 */ /* 0x000fe20008410000 */
[----:B------:R-:W-:Y:S01]  /*1360*/  MOV R200, R132 ;  /* 0x0000008400c87202 */ /* 0x000fe20000000f00 */
[----:B------:R-:W-:-:S02]  /*1370*/  HADD2.F32 R140, -RZ, R37.H0_H0 ;  /* 0x20000025ff8c7230 */ /* 0x000fc40000004100 */
[----:B------:R-:W-:Y:S01]  /*1380*/  FMUL.FTZ R132, R124, UR12 ;  /* 0x0000000c7c847c20 */ /* 0x000fe20008410000 */
[----:B------:R-:W-:Y:S02]  /*1390*/  HADD2.F32 R56, -RZ, R144.H0_H0 ;  /* 0x20000090ff387230 */ /* 0x000fe40000004100 */
[----:B------:R-:W-:Y:S01]  /*13a0*/  FMUL.FTZ R144, R47, UR12 ;  /* 0x0000000c2f907c20 */ /* 0x000fe20008410000 */
[----:B------:R-:W-:Y:S01]  /*13b0*/  FMUL.FTZ R174, R248, R161 ;  /* 0x000000a1f8ae7220 */ /* 0x000fe20000410000 */
[----:B------:R-:W-:Y:S01]  /*13c0*/  FADD.FTZ R47, R177, R58 ;  /* 0x0000003ab12f7221 */ /* 0x000fe20000010000 */
[----:B------:R-:W-:Y:S01]  /*13d0*/  SHF.R.U64 R44, R130, 0x10, R131 ;  /* 0x00000010822c7819 */ /* 0x000fe20000001283 */
[----:B------:R-:W-:Y:S02]  /*13e0*/  HADD2.F32 R35, -RZ, R35.H0_H0 ;  /* 0x20000023ff237230 */ /* 0x000fe40000004100 */
[-C--:B------:R-:W-:Y:S01]  /*13f0*/  FFMA.FTZ R115, R132, R140.reuse, R115 ;  /* 0x0000008c84737223 */ /* 0x080fe20000010073 */
[----:B------:R-:W-:Y:S01]  /*1400*/  FADD.FTZ R87, R140, R87 ;  /* 0x000000578c577221 */ /* 0x000fe20000010000 */
[----:B------:R-:W-:Y:S01]  /*1410*/  FMUL.FTZ R140, R247, R140 ;  /* 0x0000008cf78c7220 */ /* 0x000fe20000410000 */
[----:B------:R-:W-:Y:S01]  /*1420*/  FADD.FTZ R47, R174, R47 ;  /* 0x0000002fae2f7221 */ /* 0x000fe20000010000 */
[----:B------:R-:W-:Y:S01]  /*1430*/  FMUL.FTZ R173, R173, UR12 ;  /* 0x0000000cadad7c20 */ /* 0x000fe20008410000 */
[----:B------:R-:W-:-:S02]  /*1440*/  HADD2.F32 R54, -RZ, R36.H0_H0 ;  /* 0x20000024ff367230 */ /* 0x000fc40000004100 */
[----:B------:R-:W-:Y:S01]  /*1450*/  FMUL.FTZ R163, R246, R35 ;  /* 0x00000023f6a37220 */ /* 0x000fe20000410000 */
[----:B------:R-:W-:Y:S02]  /*1460*/  HADD2.F32 R37, -RZ, R44.H0_H0 ;  /* 0x2000002cff257230 */ /* 0x000fe40000004100 */
[----:B------:R-:W-:Y:S01]  /*1470*/  FADD.FTZ R44, R140, R47 ;  /* 0x0000002f8c2c7221 */ /* 0x000fe20000010000 */
[----:B------:R-:W-:Y:S01]  /*1480*/  MOV R45, R130 ;  /* 0x00000082002d7202 */ /* 0x000fe20000000f00 */
[----:B------:R-:W-:Y:S02]  /*1490*/  HADD2.F32 R141, -RZ, R141.H0_H0 ;  /* 0x2000008dff8d7230 */ /* 0x000fe40000004100 */
[----:B------:R-:W-:Y:S01]  /*14a0*/  FFMA.FTZ R116, R173, R161, R116 ;  /* 0x000000a1ad747223 */ /* 0x000fe20000010074 */
[----:B------:R-:W-:Y:S01]  /*14b0*/  FADD.FTZ R88, R161, R88 ;  /* 0x00000058a1587221 */ /* 0x000fe20000010000 */
[----:B------:R-:W-:Y:S01]  /*14c0*/  FMUL.FTZ R161, R245, R54 ;  /* 0x00000036f5a17220 */ /* 0x000fe20000410000 */
[----:B------:R-:W-:Y:S01]  /*14d0*/  FADD.FTZ R44, R163, R44 ;  /* 0x0000002ca32c7221 */ /* 0x000fe20000010000 */
[----:B------:R-:W-:-:S02]  /*14e0*/  HADD2.F32 R36, -RZ, R45.H0_H0 ;  /* 0x2000002dff247230 */ /* 0x000fc40000004100 */
[----:B------:R-:W-:Y:S01]  /*14f0*/  FMUL.FTZ R178, R178, UR12 ;  /* 0x0000000cb2b27c20 */ /* 0x000fe20008410000 */
[----:B------:R-:W-:Y:S01]  /*1500*/  FMUL.FTZ R162, R162, UR12 ;  /* 0x0000000ca2a27c20 */ /* 0x000fe20008410000 */
[----:B------:R-:W-:Y:S01]  /*1510*/  FFMA.FTZ R45, R146, R166, RZ ;  /* 0x000000a6922d7223 */ /* 0x000fe200000100ff */
[-C--:B------:R-:W-:Y:S01]  /*1520*/  FFMA.FTZ R112, R133, R141.reuse, R112 ;  /* 0x0000008d85707223 */ /* 0x080fe20000010070 */
[----:B------:R-:W-:Y:S01]  /*1530*/  FADD.FTZ R84, R141, R84 ;  /* 0x000000548d547221 */ /* 0x000fe20000010000 */
[----:B------:R-:W-:Y:S01]  /*1540*/  FMUL.FTZ R141, R244, R141 ;  /* 0x0000008df48d7220 */ /* 0x000fe20000410000 */
[----:B------:R-:W-:Y:S01]  /*1550*/  FADD.FTZ R44, R161, R44 ;  /* 0x0000002ca12c7221 */ /* 0x000fe20000010000 */
[--C-:B------:R-:W-:Y:S01]  /*1560*/  SHF.R.U64 R194, R138, 0x10, R139.reuse ;  /* 0x000000108ac27819 */ /* 0x100fe2000000128b */
[----:B------:R-:W-:Y:S01]  /*1570*/  FMUL.FTZ R176, R176, UR12 ;  /* 0x0000000cb0b07c20 */ /* 0x000fe20008410000 */
[----:B------:R-:W-:Y:S01]  /*1580*/  MOV R195, R139 ;  /* 0x0000008b00c37202 */ /* 0x000fe20000000f00 */
[----:B------:R-:W-:Y:S01]  /*1590*/  FMUL.FTZ R160, R160, UR12 ;  /* 0x0000000ca0a07c20 */ /* 0x000fe20008410000 */
[----:B------:R-:W-:Y:S01]  /*15a0*/  SHF.R.U32.HI R196, RZ, 0x10, R139 ;  /* 0x00000010ffc47819 */ /* 0x000fe2000001168b */
[----:B------:R-:W-:-:S02]  /*15b0*/  HADD2.F32 R53, -RZ, R145.H0_H0 ;  /* 0x20000091ff357230 */ /* 0x000fc40000004100 */
[----:B------:R-:W-:Y:S01]  /*15c0*/  FMUL.FTZ R139, R156, UR12 ;  /* 0x0000000c9c8b7c20 */ /* 0x000fe20008410000 */
[----:B------:R-:W-:Y:S01]  /*15d0*/  FFMA.FTZ R114, R162, R35, R114 ;  /* 0x00000023a2727223 */ /* 0x000fe20000010072 */
[----:B------:R-:W-:Y:S01]  /*15e0*/  FADD.FTZ R86, R35, R86 ;  /* 0x0000005623567221 */ /* 0x000fe20000010000 */
[----:B------:R-:W-:Y:S01]  /*15f0*/  FFMA.FTZ R45, R178, R179, R45 ;  /* 0x000000b3b22d7223 */ /* 0x000fe2000001002d */
[----:B------:R-:W-:Y:S01]  /*1600*/  FMUL.FTZ R156, R243, R56 ;  /* 0x00000038f39c7220 */ /* 0x000fe20000410000 */
[----:B------:R-:W-:Y:S01]  /*1610*/  FADD.FTZ R35, R141, R44 ;  /* 0x0000002c8d237221 */ /* 0x000fe20000010000 */
[----:B------:R-:W-:Y:S02]  /*1620*/  HADD2.F32 R46, -RZ, R126.H0_H0 ;  /* 0x2000007eff2e7230 */ /* 0x000fe40000004100 */
[----:B------:R-:W-:Y:S01]  /*1630*/  FMUL.FTZ R145, R153, UR12 ;  /* 0x0000000c99917c20 */ /* 0x000fe20008410000 */
[----:B------:R-:W-:Y:S01]  /*1640*/  FFMA.FTZ R113, R160, R54, R113 ;  /* 0x00000036a0717223 */ /* 0x000fe20000010071 */
[----:B------:R-:W-:Y:S01]  /*1650*/  FADD.FTZ R85, R54, R85 ;  /* 0x0000005536557221 */ /* 0x000fe20000010000 */
[----:B------:R-:W-:Y:S01]  /*1660*/  FFMA.FTZ R44, R176, R177, R45 ;  /* 0x000000b1b02c7223 */ /* 0x000fe2000001002d */
[----:B------:R-:W-:Y:S01]  /*1670*/  FMUL.FTZ R153, R242, R53 ;  /* 0x00000035f2997220 */ /* 0x000fe20000410000 */
[----:B------:R-:W-:Y:S01]  /*1680*/  FADD.FTZ R54, R156, R35 ;  /* 0x000000239c367221 */ /* 0x000fe20000010000 */
[----:B------:R-:W-:-:S02]  /*1690*/  HADD2.F32 R55, -RZ, R150.H0_H0 ;  /* 0x20000096ff377230 */ /* 0x000fc40000004100 */
[----:B------:R-:W-:Y:S01]  /*16a0*/  FFMA.FTZ R35, R173, R174, R44 ;  /* 0x000000aead237223 */ /* 0x000fe2000001002c */
[----:B------:R-:W-:Y:S01]  /*16b0*/  FMUL.FTZ R150, R241, R46 ;  /* 0x0000002ef1967220 */ /* 0x000fe20000410000 */
[----:B------:R-:W-:Y:S01]  /*16c0*/  FADD.FTZ R45, R153, R54 ;  /* 0x00000036992d7221 */ /* 0x000fe20000010000 */
[----:B------:R-:W-:Y:S01]  /*16d0*/  FMUL.FTZ R147, R151, UR12 ;  /* 0x0000000c97937c20 */ /* 0x000fe20008410000 */
[----:B------:R-:W-:Y:S01]  /*16e0*/  FFMA.FTZ R35, R132, R140, R35 ;  /* 0x0000008c84237223 */ /* 0x000fe20000010023 */
[----:B------:R-:W-:Y:S01]  /*16f0*/  FMUL.FTZ R151, R240, R55 ;  /* 0x00000037f0977220 */ /* 0x000fe20000410000 */
[----:B------:R-:W-:Y:S01]  /*1700*/  FADD.FTZ R44, R150, R45 ;  /* 0x0000002d962c7221 */ /* 0x000fe20000010000 */
[----:B------:R-:W-:Y:S01]  /*1710*/  MOV R38, R131 ;  /* 0x0000008300267202 */ /* 0x000fe20000000f00 */
[----:B------:R-:W-:Y:S01]  /*1720*/  FFMA.FTZ R35, R162, R163, R35 ;  /* 0x000000a3a2237223 */ /* 0x000fe20000010023 */
[----:B------:R-:W-:Y:S01]  /*1730*/  FMUL.FTZ R148, R239, R36 ;  /* 0x00000024ef947220 */ /* 0x000fe20000410000 */
[----:B------:R-:W-:Y:S01]  /*1740*/  FADD.FTZ R45, R151, R44 ;  /* 0x0000002c972d7221 */ /* 0x000fe20000010000 */
[----:B------:R-:W-:Y:S01]  /*1750*/  SHF.R.U32.HI R39, RZ, 0x10, R131 ;  /* 0x00000010ff277819 */ /* 0x000fe20000011683 */
[----:B------:R-:W-:Y:S01]  /*1760*/  FFMA.FTZ R118, R178, R143, R118 ;  /* 0x0000008fb2767223 */ /* 0x000fe20000010076 */
[----:B------:R-:W-:Y:S01]  /*1770*/  MOV R43, R134 ;  /* 0x00000086002b7202 */ /* 0x000fe20000000f00 */
[----:B------:R-:W-:Y:S01]  /*1780*/  FADD.FTZ R90, R143, R90 ;  /* 0x0000005a8f5a7221 */ /* 0x000fe20000010000 */
[----:B------:R-:W-:Y:S01]  /*1790*/  SHF.R.U64 R190, R134, 0x10, R135 ;  /* 0x0000001086be7819 */ /* 0x000fe20000001287 */
[----:B------:R-:W-:-:S02]  /*17a0*/  HADD2.F32 R38, -RZ, R38.H0_H0 ;  /* 0x20000026ff267230 */ /* 0x000fc40000004100 */
[----:B------:R-:W-:Y:S01]  /*17b0*/  FMUL.FTZ R134, R48, UR12 ;  /* 0x0000000c30867c20 */ /* 0x000fe20008410000 */
[----:B------:R-:W-:Y:S01]  /*17c0*/  FFMA.FTZ R44, R160, R161, R35 ;  /* 0x000000a1a02c7223 */ /* 0x000fe20000010023 */
[----:B------:R-:W-:Y:S01]  /*17d0*/  FADD.FTZ R48, R148, R45 ;  /* 0x0000002d94307221 */ /* 0x000fe20000010000 */
[----:B------:R-:W-:Y:S01]  /*17e0*/  FMUL.FTZ R143, R238, R37 ;  /* 0x00000025ee8f7220 */ /* 0x000fe20000410000 */
[----:B------:R-:W-:Y:S01]  /*17f0*/  MOV R193, R138 ;  /* 0x0000008a00c17202 */ /* 0x000fe20000000f00 */
[----:B------:R-:W-:Y:S01]  /*1800*/  FMUL.FTZ R157, R157, UR12 ;  /* 0x0000000c9d9d7c20 */ /* 0x000fe20008410000 */
[----:B------:R-:W-:Y:S02]  /*1810*/  HADD2.F32 R39, -RZ, R39.H0_H0 ;  /* 0x20000027ff277230 */ /* 0x000fe40000004100 */
[----:B------:R-:W-:Y:S01]  /*1820*/  FFMA.FTZ R44, R133, R141, R44 ;  /* 0x0000008d852c7223 */ /* 0x000fe2000001002c */
[----:B------:R-:W-:Y:S01]  /*1830*/  FADD.FTZ R35, R143, R48 ;  /* 0x000000308f237221 */ /* 0x000fe20000010000 */
[----:B------:R-:W-:Y:S01]  /*1840*/  FMUL.FTZ R138, R237, R38 ;  /* 0x00000026ed8a7220 */ /* 0x000fe20000410000 */
[----:B------:R-:W-:Y:S01]  /*1850*/  FFMA.FTZ R117, R176, R142, R117 ;  /* 0x0000008eb0757223 */ /* 0x000fe20000010075 */
[----:B------:R-:W-:Y:S01]  /*1860*/  FADD.FTZ R89, R142, R89 ;  /* 0x000000598e597221 */ /* 0x000fe20000010000 */
[----:B------:R-:W-:Y:S01]  /*1870*/  FMUL.FTZ R155, R155, UR12 ;  /* 0x0000000c9b9b7c20 */ /* 0x000fe20008410000 */
[----:B------:R-:W-:-:S02]  /*1880*/  HADD2.F32 R200, -RZ, R200.H0_H0 ;  /* 0x200000c8ffc87230 */ /* 0x000fc40000004100 */
[----:B------:R-:W-:Y:S01]  /*1890*/  FFMA.FTZ R44, R157, R156, R44 ;  /* 0x0000009c9d2c7223 */ /* 0x000fe2000001002c */
[----:B------:R-:W-:Y:S01]  /*18a0*/  FADD.FTZ R45, R138, R35 ;  /* 0x000000238a2d7221 */ /* 0x000fe20000010000 */
[----:B------:R-:W-:Y:S01]  /*18b0*/  FMUL.FTZ R142, R236, R39 ;  /* 0x00000027ec8e7220 */ /* 0x000fe20000410000 */
[----:B------:R-:W-:Y:S01]  /*18c0*/  MOV R191, R135 ;  /* 0x0000008700bf7202 */ /* 0x000fe20000000f00 */
[----:B------:R-:W-:Y:S01]  /*18d0*/  FMUL.FTZ R152, R152, UR12 ;  /* 0x0000000c98987c20 */ /* 0x000fe20008410000 */
[----:B------:R-:W-:Y:S01]  /*18e0*/  SHF.R.U32.HI R192, RZ, 0x10, R135 ;  /* 0x00000010ffc07819 */ /* 0x000fe20000011687 */
[----:B------:R-:W-:Y:S02]  /*18f0*/  HADD2.F32 R40, -RZ, R40.H0_H0 ;  /* 0x20000028ff287230 */ /* 0x000fe40000004100 */
[----:B------:R-:W-:Y:S01]  /*1900*/  FFMA.FTZ R35, R155, R153, R44 ;  /* 0x000000999b237223 */ /* 0x000fe2000001002c */
[----:B------:R-:W-:Y:S01]  /*1910*/  FADD.FTZ R44, R142, R45 ;  /* 0x0000002d8e2c7221 */ /* 0x000fe20000010000 */
[----:B------:R-:W-:Y:S01]  /*1920*/  FMUL.FTZ R135, R235, R200 ;  /* 0x000000c8eb877220 */ /* 0x000fe20000410000 */
[----:B------:R-:W-:Y:S01]  /*1930*/  FMUL.FTZ R154, R154, UR12 ;  /* 0x0000000c9a9a7c20 */ /* 0x000fe20008410000 */
[----:B------:R-:W-:-:S02]  /*1940*/  HADD2.F32 R41, -RZ, R41.H0_H0 ;  /* 0x20000029ff297230 */ /* 0x000fc40000004100 */
[----:B------:R-:W-:Y:S01]  /*1950*/  FFMA.FTZ R35, R152, R150, R35 ;  /* 0x0000009698237223 */ /* 0x000fe20000010023 */
[----:B------:R-:W-:Y:S01]  /*1960*/  FADD.FTZ R45, R135, R44 ;  /* 0x0000002c872d7221 */ /* 0x000fe20000010000 */
[----:B------:R-:W-:Y:S01]  /*1970*/  FMUL.FTZ R130, R234, R40 ;  /* 0x00000028ea827220 */ /* 0x000fe20000410000 */
[----:B------:R-:W-:Y:S01]  /*1980*/  FFMA.FTZ R111, R157, R56, R111 ;  /* 0x000000389d6f7223 */ /* 0x000fe2000001006f */
[----:B------:R-:W-:Y:S01]  /*1990*/  FADD.FTZ R83, R56, R83 ;  /* 0x0000005338537221 */ /* 0x000fe20000010000 */
[----:B------:R-:W-:Y:S01]  /*19a0*/  FMUL.FTZ R56, R34, UR12 ;  /* 0x0000000c22387c20 */ /* 0x000fe20008410000 */
[----:B------:R-:W-:Y:S02]  /*19b0*/  HADD2.F32 R42, -RZ, R42.H0_H0 ;  /* 0x2000002aff2a7230 */ /* 0x000fe40000004100 */
[----:B------:R-:W-:Y:S01]  /*19c0*/  FFMA.FTZ R34, R154, R151, R35 ;  /* 0x000000979a227223 */ /* 0x000fe20000010023 */
[----:B------:R-:W-:Y:S01]  /*19d0*/  FADD.FTZ R45, R45, R130 ;  /* 0x000000822d2d7221 */ /* 0x000fe20000010000 */
[----:B------:R-:W-:Y:S01]  /*19e0*/  FMUL.FTZ R126, R233, R41 ;  /* 0x00000029e97e7220 */ /* 0x000fe20000410000 */
[----:B------:R-:W-:-:S02]  /*19f0*/  HADD2.F32 R43, -RZ, R43.H0_H0 ;  /* 0x2000002bff2b7230 */ /* 0x000fc40000004100 */
[----:B------:R-:W-:Y:S01]  /*1a00*/  FFMA.FTZ R34, R147, R148, R34 ;  /* 0x0000009493227223 */ /* 0x000fe20000010022 */
[----:B------:R-:W-:Y:S01]  /*1a10*/  FMUL.FTZ R131, R232, R42 ;  /* 0x0000002ae8837220 */ /* 0x000fe20000410000 */
[----:B------:R-:W-:Y:S01]  /*1a20*/  FADD.FTZ R44, R45, R126 ;  /* 0x0000007e2d2c7221 */ /* 0x000fe20000010000 */
[----:B------:R-:W-:Y:S01]  /*1a30*/  FFMA.FTZ R110, R155, R53, R110 ;  /* 0x000000359b6e7223 */ /* 0x000fe2000001006e */
[----:B------:R-:W-:Y:S01]  /*1a40*/  FADD.FTZ R82, R53, R82 ;  /* 0x0000005235527221 */ /* 0x000fe20000010000 */
        /* <DEDUP_REMOVED lines=8> */
[----:B------:R-:W-:Y:S02]  /*1ad0*/  HADD2.F32 R192, -RZ, R192.H0_H0 ;  /* 0x200000c0ffc07230 */ /* 0x000fe40000004100 */
[----:B------:R-:W-:Y:S01]  /*1ae0*/  FFMA.FTZ R45, R144, R142, R35 ;  /* 0x0000008e902d7223 */ /* 0x000fe20000010023 */
[----:B------:R-:W-:Y:S01]  /*1af0*/  FMUL.FTZ R124, R229, R191 ;  /* 0x000000bfe57c7220 */ /* 0x000fe20000410000 */
[----:B------:R-:W-:Y:S01]  /*1b00*/  FADD.FTZ R35, R34, R59 ;  /* 0x0000003b22237221 */ /* 0x000fe20000010000 */
[----:B------:R-:W-:Y:S02]  /*1b10*/  HADD2.F32 R193, -RZ, R193.H0_H0 ;  /* 0x200000c1ffc17230 */ /* 0x000fe40000004100 */
[----:B------:R-:W-:Y:S01]  /*1b20*/  FMUL.FTZ R54, R228, R192 ;  /* 0x000000c0e4367220 */ /* 0x000fe20000410000 */
[----:B------:R-:W-:Y:S01]  /*1b30*/  FMUL.FTZ R127, R127, UR12 ;  /* 0x0000000c7f7f7c20 */ /* 0x000fe20008410000 */
[----:B------:R-:W-:Y:S01]  /*1b40*/  FADD.FTZ R35, R35, R124 ;  /* 0x0000007c23237221 */ /* 0x000fe20000010000 */
[----:B------:R-:W-:Y:S01]  /*1b50*/  FFMA.FTZ R34, R134, R135, R45 ;  /* 0x0000008786227223 */ /* 0x000fe2000001002d */
[----:B------:R-:W-:-:S02]  /*1b60*/  HADD2.F32 R194, -RZ, R194.H0_H0 ;  /* 0x200000c2ffc27230 */ /* 0x000fc40000004100 */
[----:B------:R-:W-:Y:S01]  /*1b70*/  FMUL.FTZ R44, R227, R193 ;  /* 0x000000c1e32c7220 */ /* 0x000fe20000410000 */
[----:B------:R-:W-:Y:S01]  /*1b80*/  FADD.FTZ R35, R35, R54 ;  /* 0x0000003623237221 */ /* 0x000fe20000010000 */
        /* <DEDUP_REMOVED lines=10> */
[----:B------:R-:W-:Y:S01]  /*1c30*/  FFMA.FTZ R34, R129, R131, R34 ;  /* 0x0000008381227223 */ /* 0x000fe20000010022 */
[----:B------:R-:W-:Y:S01]  /*1c40*/  FMUL.FTZ R125, R125, UR12 ;  /* 0x0000000c7d7d7c20 */ /* 0x000fe20008410000 */
[----:B------:R-:W-:Y:S01]  /*1c50*/  FMUL.FTZ R48, R224, R196 ;  /* 0x000000c4e0307220 */ /* 0x000fe20000410000 */
[----:B------:R-:W-:Y:S01]  /*1c60*/  FADD.FTZ R35, R35, R45 ;  /* 0x0000002d23237221 */ /* 0x000fe20000010000 */
        /* <DEDUP_REMOVED lines=32> */
[----:B------:R-:W-:-:S04]  /*1e70*/  ISETP.NE.U32.AND P0, PT, RZ, UR18, PT ;  /* 0x00000012ff007c0c */ /* 0x000fc8000bf05070 */
[----:B------:R-:W-:Y:S01]  /*1e80*/  ISETP.NE.AND.EX P0, PT, RZ, UR19, PT, P0 ;  /* 0x00000013ff007c0c */ /* 0x000fe2000bf05300 */
[----:B0-----:R-:W-:Y:S02]  /*1e90*/  FADD.FTZ R32, R32, R34 ;  /* 0x0000002220207221 */ /* 0x001fe40000010000 */
[----:B------:R-:W0:Y:S02]  /*1ea0*/  SHFL.DOWN PT, R34, R33, 0x1, 0x1f ;  /* 0x08201f0021227f89 */ /* 0x000e2400000e0000 */
[----:B0-----:R-:W-:-:S08]  /*1eb0*/  FADD.FTZ R33, R33, R34 ;  /* 0x0000002221217221 */ /* 0x001fd00000010000 */
[----:B------:R-:W0:Y:S01]  /*1ec0*/  @P0 LDC.64 R34, c[0x0][0x438] ;  /* 0x00010e00ff220b82 */ /* 0x000e220000000a00 */
[----:B------:R1:W-:Y:S07]  /*1ed0*/  @!P2 STS.64 [R159], R32 ;  /* 0x000000209f00a388 */ /* 0x0003ee0000000a00 */
        /* <DEDUP_REMOVED lines=15> */
[----:B0-----:R-:W0:Y:S01]  /*1fd0*/  LDC.64 R34, c[0x0][0x3b0] ;  /* 0x0000ec00ff227b82 */ /* 0x001e220000000a00 */
[----:B------:R-:W-:Y:S01]  /*1fe0*/  PLOP3.LUT P2, PT, PT, PT, UP0, 0x80, 0x8 ;  /* 0x000000000008781c */ /* 0x000fe20003f4f008 */
[----:B-1----:R-:W-:Y:S01]  /*1ff0*/  @P0 IMAD.WIDE.U32 R32, R122, 0x10, R32 ;  /* 0x000000107a200825 */ /* 0x002fe200078e0020 */
[----:B------:R-:W-:-:S04]  /*2000*/  @UP0 UIMAD.WIDE UR4, UR6, 0x2, UR4 ;  /* 0x00000002060408a5 */ /* 0x000fc8000f8e0204 */
[----:B------:R0:W5:Y:S02]  /*2010*/  @P0 LDG.E.128 R24, desc[UR16][R32.64] ;  /* 0x0000001020180981 */ /* 0x000164000c1e1d00 */
[----:B0-----:R-:W-:Y:S01]  /*2020*/  IMAD.WIDE.U32 R32, R158, 0x4, R34 ;  /* 0x000000049e207825 */ /* 0x001fe200078e0022 */
[----:B------:R-:W-:Y:S02]  /*2030*/  MOV R34, UR4 ;  /* 0x0000000400227c02 */ /* 0x000fe40008000f00 */
[----:B------:R-:W-:Y:S02]  /*2040*/  MOV R35, UR5 ;  /* 0x0000000500237c02 */ /* 0x000fe40008000f00 */
[----:B------:R0:W5:Y:S04]  /*2050*/  LDG.E R159, desc[UR16][R32.64] ;  /* 0x00000010209f7981 */ /* 0x000168000c1e1900 */
[----:B------:R1:W2:Y:S01]  /*2060*/  @P2 LDG.E.U16 R213, desc[UR16][R34.64] ;  /* 0x0000001022d52981 */ /* 0x0002a2000c1e1500 */
[----:B0-----:R-:W1:Y:S02]  /*2070*/  LDC.64 R32, c[0x0][0x3b0] ;  /* 0x0000ec00ff207b82 */ /* 0x001e640000000a00 */
[----:B-1----:R-:W-:-:S05]  /*2080*/  IMAD.WIDE.U32 R34, R149, 0x4, R32 ;  /* 0x0000000495227825 */ /* 0x002fca00078e0020 */
[----:B------:R0:W5:Y:S02]  /*2090*/  LDG.E R158, desc[UR16][R34.64] ;  /* 0x00000010229e7981 */ /* 0x000164000c1e1900 */
[----:B0-----:R-:W0:Y:S01]  /*20a0*/  LDC.64 R34, c[0x0][0x3b0] ;  /* 0x0000ec00ff227b82 */ /* 0x001e220000000a00 */
[----:B------:R-:W-:-:S05]  /*20b0*/  IMAD.WIDE.U32 R32, R137, 0x4, R32 ;  /* 0x0000000489207825 */ /* 0x000fca00078e0020 */
[----:B------:R0:W5:Y:S02]  /*20c0*/  LDG.E R149, desc[UR16][R32.64] ;  /* 0x0000001020957981 */ /* 0x000164000c1e1900 */
[----:B0-----:R-:W-:-:S05]  /*20d0*/  IMAD.WIDE.U32 R32, R123, 0x4, R34 ;  /* 0x000000047b207825 */ /* 0x001fca00078e0022 */
[----:B------:R0:W5:Y:S02]  /*20e0*/  LDG.E R203, desc[UR16][R32.64] ;  /* 0x0000001020cb7981 */ /* 0x000164000c1e1900 */
[----:B0-----:R-:W0:Y:S01]  /*20f0*/  LDC.64 R32, c[0x0][0x3b0] ;  /* 0x0000ec00ff207b82 */ /* 0x001e220000000a00 */
[----:B------:R-:W-:-:S04]  /*2100*/  IMAD.WIDE.U32 R136, R136, 0x4, R34 ;  /* 0x0000000488887825 */ /* 0x000fc800078e0022 */
[----:B------:R-:W-:Y:S01]  /*2110*/  FFMA.FTZ R109, R152, R46, R109 ;  /* 0x0000002e986d7223 */ /* 0x000fe2000001006d */
[----:B------:R-:W-:Y:S01]  /*2120*/  FADD.FTZ R81, R46, R81 ;  /* 0x000000512e517221 */ /* 0x000fe20000010000 */
[----:B------:R-:W-:Y:S01]  /*2130*/  FFMA.FTZ R108, R154, R55, R108 ;  /* 0x000000379a6c7223 */ /* 0x000fe2000001006c */
[----:B------:R-:W-:Y:S01]  /*2140*/  FADD.FTZ R80, R55, R80 ;  /* 0x0000005037507221 */ /* 0x000fe20000010000 */
[----:B------:R-:W5:Y:S01]  /*2150*/  LDG.E R136, desc[UR16][R136.64] ;  /* 0x0000001088887981 */ /* 0x000f62000c1e1900 */
[----:B0-----:R-:W-:-:S04]  /*2160*/  IMAD.WIDE.U32 R34, R122, 0x4, R32 ;  /* 0x000000047a227825 */ /* 0x001fc800078e0020 */
[C---:B------:R-:W-:Y:S01]  /*2170*/  IMAD.WIDE.U32 R32, R120.reuse, 0x4, R32 ;  /* 0x0000000478207825 */ /* 0x040fe200078e0020 */
[----:B------:R-:W5:Y:S04]  /*2180*/  LDG.E R55, desc[UR16][R34.64] ;  /* 0x0000001022377981 */ /* 0x000f68000c1e1900 */
[----:B------:R0:W5:Y:S02]  /*2190*/  LDG.E R46, desc[UR16][R32.64] ;  /* 0x00000010202e7981 */ /* 0x000164000c1e1900 */
[----:B0-----:R-:W0:Y:S02]  /*21a0*/  @P0 LDC.64 R32, c[0x0][0x438] ;  /* 0x00010e00ff200b82 */ /* 0x001e240000000a00 */
[----:B0-----:R-:W-:-:S05]  /*21b0*/  @P0 IMAD.WIDE.U32 R32, R120, 0x10, R32 ;  /* 0x0000001078200825 */ /* 0x001fca00078e0020 */
[----:B------:R0:W5:Y:S01]  /*21c0*/  @P0 LDG.E.128 R28, desc[UR16][R32.64] ;  /* 0x00000010201c0981 */ /* 0x000162000c1e1d00 */
[----:B------:R-:W-:Y:S01]  /*21d0*/  @!P1 IADD3 R184, PT, PT, R175, 0x7000, RZ ;  /* 0x00007000afb89810 */ /* 0x000fe20007ffe0ff */
        /* <DEDUP_REMOVED lines=8> */
[----:B------:R-:W-:Y:S01]  /*2260*/  BAR.SYNC.DEFER_BLOCKING 0x0 ;  /* 0x0000000000007b1d */ /* 0x000fe20000010000 */
[----:B0-----:R-:W-:-:S02]  /*2270*/  IADD3 R32, PT, PT, R175, 0x7050, RZ ;  /* 0x00007050af207810 */ /* 0x001fc40007ffe0ff */
[----:B------:R-:W-:-:S03]  /*2280*/  @!P1 IADD3 R32, PT, PT, R175, 0x7010, RZ ;  /* 0x00007010af209810 */ /* 0x000fc60007ffe0ff */
[----:B------:R-:W0:Y:S04]  /*2290*/  LDS.128 R36, [R184] ;  /* 0x00000000b8247984 */ /* 0x000e280000000c00 */
[----:B------:R-:W1:Y:S01]  /*22a0*/  LDS.128 R32, [R32] ;  /* 0x0000000020207984 */ /* 0x000e620000000c00 */
[----:B------:R-:W-:Y:S01]  /*22b0*/  FFMA.FTZ R101, R128, R41, R101 ;  /* 0x0000002980657223 */ /* 0x000fe20000010065 */
[----:B------:R-:W-:Y:S01]  /*22c0*/  FADD.FTZ R73, R41, R73 ;  /* 0x0000004929497221 */ /* 0x000fe20000010000 */
[C---:B------:R-:W-:Y:S02]  /*22d0*/  IADD3 R41, PT, PT, R175.reuse, 0x7060, RZ ;  /* 0x00007060af297810 */ /* 0x040fe40007ffe0ff */
[----:B------:R-:W-:Y:S01]  /*22e0*/  @!P1 IADD3 R41, PT, PT, R175, 0x7020, RZ ;  /* 0x00007020af299810 */ /* 0x000fe20007ffe0ff */
[----:B------:R-:W-:Y:S01]  /*22f0*/  FFMA.FTZ R102, R127, R40, R102 ;  /* 0x000000287f667223 */ /* 0x000fe20000010066 */
[----:B------:R-:W-:Y:S01]  /*2300*/  FADD.FTZ R74, R40, R74 ;  /* 0x0000004a284a7221 */ /* 0x000fe20000010000 */
[----:B------:R-:W-:-:S02]  /*2310*/  IADD3 R40, PT, PT, R175, 0x7070, RZ ;  /* 0x00007070af287810 */ /* 0x000fc40007ffe0ff */
[----:B------:R-:W-:Y:S01]  /*2320*/  @!P1 IADD3 R40, PT, PT, R175, 0x7030, RZ ;  /* 0x00007030af289810 */ /* 0x000fe20007ffe0ff */
[----:B------:R-:W-:Y:S01]  /*2330*/  FFMA.FTZ R100, R129, R42, R100 ;  /* 0x0000002a81647223 */ /* 0x000fe20000010064 */
[----:B------:R-:W-:Y:S01]  /*2340*/  FADD.FTZ R72, R42, R72 ;  /* 0x000000482a487221 */ /* 0x000fe20000010000 */
[----:B------:R-:W-:Y:S01]  /*2350*/  FFMA.FTZ R99, R56, R43, R99 ;  /* 0x0000002b38637223 */ /* 0x000fe20000010063 */
[----:B------:R-:W-:Y:S01]  /*2360*/  FADD.FTZ R0, R43, R0 ;  /* 0x000000002b007221 */ /* 0x000fe20000010000 */
[----:B0-----:R-:W-:Y:S01]  /*2370*/  FADD.FTZ R37, RZ, R37 ;  /* 0x00000025ff257221 */ /* 0x001fe20000010000 */
[----:B------:R-:W-:-:S03]  /*2380*/  FADD.FTZ R36, RZ, R36 ;  /* 0x00000024ff247221 */ /* 0x000fc60000010000 */
[----:B------:R-:W-:Y:S01]  /*2390*/  FADD.FTZ R37, R39, R37 ;  /* 0x0000002527257221 */ /* 0x000fe20000010000 */
[----:B------:R-:W-:-:S03]  /*23a0*/  FADD.FTZ R137, R38, R36 ;  /* 0x0000002426897221 */ /* 0x000fc60000010000 */
[----:B-1----:R-:W-:Y:S02]  /*23b0*/  FADD.FTZ R33, R37, R33 ;  /* 0x0000002125217221 */ /* 0x002fe40000010000 */
[----:B------:R-:W0:Y:S04]  /*23c0*/  LDS.128 R36, [R41] ;  /* 0x0000000029247984 */ /* 0x000e280000000c00 */
[----:B------:R-:W1:Y:S01]  /*23d0*/  LDS.128 R40, [R40] ;  /* 0x0000000028287984 */ /* 0x000e620000000c00 */
[----:B------:R-:W-:Y:S01]  /*23e0*/  FADD.FTZ R33, R35, R33 ;  /* 0x0000002123217221 */ /* 0x000fe20000010000 */
[----:B------:R-:W-:Y:S01]  /*23f0*/  FADD.FTZ R32, R137, R32 ;  /* 0x0000002089207221 */ /* 0x000fe20000010000 */
[----:B------:R-:W-:-:S04]  /*2400*/  UISETP.NE.U32.AND UP1, UPT, UR18, URZ, UPT ;  /* 0x000000ff1200728c */ /* 0x000fc8000bf25070 */
[----:B------:R-:W-:Y:S01]  /*2410*/  UISETP.NE.AND.EX UP1, UPT, UR19, URZ, UPT, UP1 ;  /* 0x000000ff1300728c */ /* 0x000fe2000bf25310 */
[----:B0-----:R-:W-:Y:S01]  /*2420*/  FADD.FTZ R184, R33, R37 ;  /* 0x0000002521b87221 */ /* 0x001fe20000010000 */
[----:B------:R-:W-:-:S03]  /*2430*/  FADD.FTZ R33, R34, R32 ;  /* 0x0000002022217221 */ /* 0x000fc60000010000 */
[----:B------:R-:W-:Y:S01]  /*2440*/  FADD.FTZ R184, R39, R184 ;  /* 0x000000b827b87221 */ /* 0x000fe20000010000 */
[----:B------:R-:W-:-:S03]  /*2450*/  FADD.FTZ R33, R33, R36 ;  /* 0x0000002421217221 */ /* 0x000fc60000010000 */
[----:B-1----:R-:W-:Y:S01]  /*2460*/  FADD.FTZ R184, R184, R41 ;  /* 0x00000029b8b87221 */ /* 0x002fe20000010000 */
[----:B------:R-:W-:-:S03]  /*2470*/  FADD.FTZ R33, R38, R33 ;  /* 0x0000002126217221 */ /* 0x000fc60000010000 */
[----:B------:R-:W-:Y:S01]  /*2480*/  FADD.FTZ R43, R43, R184 ;  /* 0x000000b82b2b7221 */ /* 0x000fe20000010000 */
[----:B------:R-:W-:-:S03]  /*2490*/  FADD.FTZ R33, R33, R40 ;  /* 0x0000002821217221 */ /* 0x000fc60000010000 */
[----:B------:R-:W-:Y:S01]  /*24a0*/  FMUL.FTZ R43, R43, UR21 ;  /* 0x000000152b2b7c20 */ /* 0x000fe20008410000 */
[----:B--2---:R-:W-:Y:S02]  /*24b0*/  @P2 HADD2.F32 R213, -RZ, R213.H0_H0 ;  /* 0x200000d5ffd52230 */ /* 0x004fe40000004100 */
[----:B------:R-:W-:Y:S02]  /*24c0*/  FADD.FTZ R33, R42, R33 ;  /* 0x000000212a217221 */ /* 0x000fe40000010000 */
[----:B------:R-:W-:Y:S02]  /*24d0*/  R2UR UR13, R43 ;  /* 0x000000002b0d72ca */ /* 0x000fe400000e0000 */
[----:B------:R-:W-:Y:S01]  /*24e0*/  @P2 R2UR UR5, R213 ;  /* 0x00000000d50522ca */ /* 0x000fe200000e0000 */
        /* <DEDUP_REMOVED lines=27> */
[C---:B-----5:R-:W-:Y:S01]  /*26a0*/  LOP3.LUT P0, RZ, R203.reuse, 0xff00, RZ, 0xc0, !PT ;  /* 0x0000ff00cbff7812 */ /* 0x060fe2000780c0ff */
[--C-:B------:R-:W-:Y:S01]  /*26b0*/  FFMA.FTZ R178, R178, UR13, R137.reuse ;  /* 0x0000000db2b27c23 */ /* 0x100fe20008010089 */
[C---:B------:R-:W-:Y:S01]  /*26c0*/  LOP3.LUT P2, RZ, R203.reuse, 0xff0000, RZ, 0xc0, !PT ;  /* 0x00ff0000cbff7812 */ /* 0x040fe2000784c0ff */
[--C-:B------:R-:W-:Y:S01]  /*26d0*/  FFMA.FTZ R176, R176, UR13, R137.reuse ;  /* 0x0000000db0b07c23 */ /* 0x100fe20008010089 */
[----:B------:R-:W-:Y:S01]  /*26e0*/  ISETP.GE.U32.AND P3, PT, R203, 0x1000000, PT ;  /* 0x01000000cb00780c */ /* 0x000fe20003f66070 */
[----:B------:R-:W-:Y:S01]  /*26f0*/  FADD.FTZ R37, R179, -R178 ;  /* 0x800000b2b3257221 */ /* 0x000fe20000010000 */
[----:B------:R-:W-:Y:S01]  /*2700*/  LOP3.LUT P4, RZ, R203, 0xff, RZ, 0xc0, !PT ;  /* 0x000000ffcbff7812 */ /* 0x000fe2000788c0ff */
[----:B------:R-:W-:Y:S01]  /*2710*/  FADD.FTZ R38, R177, -R176 ;  /* 0x800000b0b1267221 */ /* 0x000fe20000010000 */
[----:B------:R-:W-:Y:S01]  /*2720*/  FFMA.FTZ R173, R173, UR13, R137 ;  /* 0x0000000dadad7c23 */ /* 0x000fe20008010089 */
[----:B------:R-:W-:Y:S01]  /*2730*/  FMUL.FTZ R37, R37, UR12 ;  /* 0x0000000c25257c20 */ /* 0x000fe20008410000 */
[----:B------:R-:W-:-:S02]  /*2740*/  HFMA2 R43, -RZ, RZ, 0, 0 ;  /* 0x00000000ff2b7431 */ /* 0x000fc400000001ff */
[----:B------:R-:W-:Y:S01]  /*2750*/  FMUL.FTZ R38, R38, UR12 ;  /* 0x0000000c26267c20 */ /* 0x000fe20008410000 */
[----:B------:R-:W-:Y:S01]  /*2760*/  FADD.FTZ R39, R174, -R173 ;  /* 0x800000adae277221 */ /* 0x000fe20000010000 */
[----:B------:R-:W0:Y:S01]  /*2770*/  @P0 LDC R33, c[0x0][0x408] ;  /* 0x00010200ff210b82 */ /* 0x000e220000000800 */
[----:B------:R-:W-:Y:S01]  /*2780*/  @P0 FMUL.FTZ R32, R37, UR4 ;  /* 0x0000000425200c20 */ /* 0x000fe20008410000 */
[----:B------:R-:W-:Y:S01]  /*2790*/  LOP3.LUT P6, RZ, R159, 0xff00, RZ, 0xc0, !PT ;  /* 0x0000ff009fff7812 */ /* 0x000fe200078cc0ff */
[----:B------:R-:W-:Y:S01]  /*27a0*/  FMUL.FTZ R39, R39, UR12 ;  /* 0x0000000c27277c20 */ /* 0x000fe20008410000 */
[--C-:B------:R-:W-:Y:S01]  /*27b0*/  FFMA.FTZ R162, R162, UR13, R137.reuse ;  /* 0x0000000da2a27c23 */ /* 0x100fe20008010089 */
[----:B------:R-:W-:Y:S02]  /*27c0*/  FFMA.FTZ R160, R160, UR13, R137 ;  /* 0x0000000da0a07c23 */ /* 0x000fe40008010089 */
[----:B------:R-:W-:Y:S01]  /*27d0*/  @P3 FMUL.FTZ R35, R39, UR4 ;  /* 0x0000000427233c20 */ /* 0x000fe20008410000 */
[----:B------:R-:W1:Y:S08]  /*27e0*/  @P2 LDC R36, c[0x0][0x408] ;  /* 0x00010200ff242b82 */ /* 0x000e700000000800 */
[----:B------:R-:W3:Y:S01]  /*27f0*/  @P3 LDC R176, c[0x0][0x408] ;  /* 0x00010200ffb03b82 */ /* 0x000ee20000000800 */
[----:B0-----:R-:W-:Y:S01]  /*2800*/  @P0 FMUL.FTZ R34, R32, R33 ;  /* 0x0000002120220220 */ /* 0x001fe20000410000 */
[----:B------:R-:W-:-:S02]  /*2810*/  HFMA2 R32, -RZ, RZ, 0, 0 ;  /* 0x00000000ff207431 */ /* 0x000fc400000001ff */
[----:B------:R-:W-:-:S04]  /*2820*/  @P0 HADD2.F32 R33, -RZ, R170.H0_H0 ;  /* 0x200000aaff210230 */ /* 0x000fc80000004100 */
[----:B------:R-:W0:Y:S01]  /*2830*/  @P4 LDC R42, c[0x0][0x408] ;  /* 0x00010200ff2a4b82 */ /* 0x000e220000000800 */
[----:B------:R-:W-:Y:S01]  /*2840*/  @P0 FMUL.FTZ R32, R34, R33 ;  /* 0x0000002122200220 */ /* 0x000fe20000410000 */
[----:B------:R-:W-:Y:S01]  /*2850*/  @P2 FMUL.FTZ R33, R38, UR4 ;  /* 0x0000000426212c20 */ /* 0x000fe20008410000 */
[----:B------:R-:W-:-:S05]  /*2860*/  MOV R34, RZ ;  /* 0x000000ff00227202 */ /* 0x000fca0000000f00 */
[----:B------:R-:W4:Y:S01]  /*2870*/  LDC.64 R174, c[0x0][0x478] ;  /* 0x00011e00ffae7b82 */ /* 0x000f220000000a00 */
[----:B-1----:R-:W-:Y:S01]  /*2880*/  @P2 FMUL.FTZ R36, R33, R36 ;  /* 0x0000002421242220 */ /* 0x002fe20000410000 */
[----:B------:R-:W-:Y:S01]  /*2890*/  @P2 HADD2.F32 R33, -RZ, R3.H0_H0 ;  /* 0x20000003ff212230 */ /* 0x000fe20000004100 */
[----:B------:R-:W1:Y:S01]  /*28a0*/  F2F.F16.F32 R32, R32 ;  /* 0x0000002000207304 */ /* 0x000e620000200800 */
[----:B---3--:R-:W-:Y:S01]  /*28b0*/  @P3 FMUL.FTZ R176, R35, R176 ;  /* 0x000000b023b03220 */ /* 0x008fe20000410000 */
[----:B------:R-:W-:Y:S02]  /*28c0*/  @P3 HADD2.F32 R35, -RZ, R170.H1_H1 ;  /* 0x300000aaff233230 */ /* 0x000fe40000004100 */
[----:B------:R-:W-:Y:S01]  /*28d0*/  @P2 FMUL.FTZ R34, R36, R33 ;  /* 0x0000002124222220 */ /* 0x000fe20000410000 */
[----:B------:R-:W-:Y:S01]  /*28e0*/  FFMA.FTZ R33, R146, UR13, R137 ;  /* 0x0000000d92217c23 */ /* 0x000fe20008010089 */
[----:B------:R-:W3:Y:S01]  /*28f0*/  @P2 LDC R179, c[0x0][0x408] ;  /* 0x00010200ffb32b82 */ /* 0x000ee20000000800 */
[----:B------:R-:W-:-:S02]  /*2900*/  @P3 FMUL.FTZ R43, R176, R35 ;  /* 0x00000023b02b3220 */ /* 0x000fc40000410000 */
[----:B------:R-:W-:Y:S01]  /*2910*/  FADD.FTZ R33, R166, -R33 ;  /* 0x80000021a6217221 */ /* 0x000fe20000010000 */
[----:B------:R-:W-:Y:S03]  /*2920*/  F2F.F16.F32 R34, R34 ;  /* 0x0000002200227304 */ /* 0x000fe60000200800 */
[----:B------:R-:W-:Y:S01]  /*2930*/  FMUL.FTZ R36, R33, UR12 ;  /* 0x0000000c21247c20 */ /* 0x000fe20008410000 */
[----:B------:R-:W3:Y:S03]  /*2940*/  LDC.64 R176, c[0x0][0x468] ;  /* 0x00011a00ffb07b82 */ /* 0x000ee60000000a00 */
[----:B------:R-:W-:Y:S01]  /*2950*/  @P4 FMUL.FTZ R33, R36, UR4 ;  /* 0x0000000424214c20 */ /* 0x000fe20008410000 */
[----:B------:R-:W1:Y:S03]  /*2960*/  F2F.F16.F32 R43, R43 ;  /* 0x0000002b002b7304 */ /* 0x000e660000200800 */
[----:B0-----:R-:W-:Y:S01]  /*2970*/  @P4 FMUL.FTZ R146, R33, R42 ;  /* 0x0000002a21924220 */ /* 0x001fe20000410000 */
[----:B------:R-:W-:Y:S01]  /*2980*/  @P4 HADD2.F32 R33, -RZ, R2.H0_H0 ;  /* 0x20000002ff214230 */ /* 0x000fe20000004100 */
[----:B------:R-:W-:-:S04]  /*2990*/  MOV R42, RZ ;  /* 0x000000ff002a7202 */ /* 0x000fc80000000f00 */
[----:B------:R-:W-:Y:S01]  /*29a0*/  @P4 FMUL.FTZ R42, R146, R33 ;  /* 0x00000021922a4220 */ /* 0x000fe20000410000 */
[----:B-1----:R-:W-:-:S03]  /*29b0*/  IMAD.WIDE.U32 R32, R32, 0x10000, RZ ;  /* 0x0001000020207825 */ /* 0x002fc600078e00ff */
[----:B------:R0:W1:Y:S01]  /*29c0*/  F2F.F16.F32 R173, R42 ;  /* 0x0000002a00ad7304 */ /* 0x0000620000200800 */
[----:B------:R-:W-:-:S04]  /*29d0*/  SHF.L.U32 R35, R43, 0x10, RZ ;  /* 0x000000102b237819 */ /* 0x000fc800000006ff */
[----:B------:R-:W-:Y:S01]  /*29e0*/  LOP3.LUT R33, R33, R35, R34, 0xfe, !PT ;  /* 0x0000002321217212 */ /* 0x000fe200078efe22 */
[----:B----4-:R-:W-:-:S04]  /*29f0*/  IMAD.WIDE.U32 R34, R123, 0x10, R174 ;  /* 0x000000107b227825 */ /* 0x010fc800078e00ae */
[----:B0-----:R-:W-:Y:S01]  /*2a00*/  @P0 FMUL.FTZ R42, R37, UR4 ;  /* 0x00000004252a0c20 */ /* 0x001fe20008410000 */
[----:B------:R0:W-:Y:S01]  /*2a10*/  STG.E.128 desc[UR16][R34.64], R36 ;  /* 0x0000002422007986 */ /* 0x0001e2000c101d10 */
[----:B-1----:R-:W-:Y:S02]  /*2a20*/  LOP3.LUT R32, R32, R173, RZ, 0xfc, !PT ;  /* 0x000000ad20207212 */ /* 0x002fe400078efcff */
[----:B------:R-:W1:Y:S08]  /*2a30*/  @P0 LDC R173, c[0x0][0x408] ;  /* 0x00010200ffad0b82 */ /* 0x000e700000000800 */
[----:B0-----:R-:W0:Y:S01]  /*2a40*/  @P6 LDC R37, c[0x0][0x408] ;  /* 0x00010200ff256b82 */ /* 0x001e220000000800 */
[----:B---3--:R-:W-:-:S04]  /*2a50*/  IMAD.WIDE.U32 R34, R123, 0x8, R176 ;  /* 0x000000087b227825 */ /* 0x008fc800078e00b0 */
[----:B------:R-:W-:Y:S01]  /*2a60*/  @P2 FMUL.FTZ R38, R38, UR4 ;  /* 0x0000000426262c20 */ /* 0x000fe20008410000 */
[----:B------:R3:W-:Y:S01]  /*2a70*/  STG.E.64 desc[UR16][R34.64], R32 ;  /* 0x0000002022007986 */ /* 0x0007e2000c101b10 */
[----:B-1----:R-:W-:Y:S01]  /*2a80*/  @P0 FMUL.FTZ R43, R42, R173 ;  /* 0x000000ad2a2b0220 */ /* 0x002fe20000410000 */
[----:B---3--:R-:W-:Y:S01]  /*2a90*/  FADD.FTZ R33, R163, -R162 ;  /* 0x800000a2a3217221 */ /* 0x008fe20000010000 */
[----:B------:R-:W-:Y:S01]  /*2aa0*/  @P2 FMUL.FTZ R35, R38, R179 ;  /* 0x000000b326232220 */ /* 0x000fe20000410000 */
[----:B------:R-:W-:Y:S01]  /*2ab0*/  CS2R R162, SRZ ;  /* 0x0000000000a27805 */ /* 0x000fe2000001ff00 */
[----:B------:R-:W-:Y:S02]  /*2ac0*/  HFMA2 R38, -RZ, RZ, 0, 0 ;  /* 0x00000000ff267431 */ /* 0x000fe400000001ff */
[----:B------:R-:W-:Y:S01]  /*2ad0*/  FMUL.FTZ R33, R33, UR12 ;  /* 0x0000000c21217c20 */ /* 0x000fe20008410000 */
[----:B------:R-:W-:-:S04]  /*2ae0*/  FADD.FTZ R34, R161, -R160 ;  /* 0x800000a0a1227221 */ /* 0x000fc80000010000 */
[----:B------:R-:W-:Y:S01]  /*2af0*/  FMUL.FTZ R34, R34, UR12 ;  /* 0x0000000c22227c20 */ /* 0x000fe20008410000 */
[----:B------:R-:W-:Y:S02]  /*2b00*/  LOP3.LUT P5, RZ, R159, 0xff, RZ, 0xc0, !PT ;  /* 0x000000ff9fff7812 */ /* 0x000fe400078ac0ff */
[----:B------:R-:W-:Y:S02]  /*2b10*/  CS2R R160, SRZ ;  /* 0x0000000000a07805 */ /* 0x000fe4000001ff00 */
[----:B--2---:R-:W-:-:S09]  /*2b20*/  @P0 SHF.R.U64 R146, R40, 0x10, R41 ;  /* 0x0000001028920819 */ /* 0x004fd20000001229 */
[----:B------:R-:W1:Y:S01]  /*2b30*/  @P5 LDC R178, c[0x0][0x408] ;  /* 0x00010200ffb25b82 */ /* 0x000e620000000800 */
[----:B------:R-:W-:Y:S01]  /*2b40*/  @P2 MOV R32, R41 ;  /* 0x0000002900202202 */ /* 0x000fe20000000f00 */
[----:B------:R-:W-:Y:S02]  /*2b50*/  @P0 HADD2.F32 R42, -RZ, R146.H0_H0 ;  /* 0x20000092ff2a0230 */ /* 0x000fe40000004100 */
[----:B------:R-:W-:Y:S02]  /*2b60*/  HFMA2 R146, -RZ, RZ, 0, 0 ;  /* 0x00000000ff927431 */ /* 0x000fe400000001ff */
[----:B------:R-:W-:-:S05]  /*2b70*/  @P2 HADD2.F32 R32, -RZ, R32.H0_H0 ;  /* 0x20000020ff202230 */ /* 0x000fca0000004100 */
[----:B------:R-:W-:Y:S01]  /*2b80*/  @P2 FMUL.FTZ R162, R32, R35 ;  /* 0x0000002320a22220 */ /* 0x000fe20000410000 */
[----:B------:R-:W-:Y:S01]  /*2b90*/  @P6 FMUL.FTZ R32, R33, UR4 ;  /* 0x0000000421206c20 */ /* 0x000fe20008410000 */
[----:B------:R-:W-:Y:S01]  /*2ba0*/  @P0 FMUL.FTZ R146, R42, R43 ;  /* 0x0000002b2a920220 */ /* 0x000fe20000410000 */
[C---:B------:R-:W-:Y:S02]  /*2bb0*/  LOP3.LUT P0, RZ, R159.reuse, 0xff0000, RZ, 0xc0, !PT ;  /* 0x00ff00009fff7812 */ /* 0x040fe4000780c0ff */
[----:B0-----:R-:W-:Y:S01]  /*2bc0*/  @P6 FMUL.FTZ R37, R32, R37 ;  /* 0x0000002520256220 */ /* 0x001fe20000410000 */
[----:B------:R-:W-:Y:S01]  /*2bd0*/  @P6 HADD2.F32 R32, -RZ, R169.H0_H0 ;  /* 0x200000a9ff206230 */ /* 0x000fe20000004100 */
[----:B------:R-:W-:-:S04]  /*2be0*/  ISETP.GE.U32.AND P2, PT, R159, 0x1000000, PT ;  /* 0x010000009f00780c */ /* 0x000fc80003f46070 */
[----:B------:R-:W-:Y:S01]  /*2bf0*/  @P6 FMUL.FTZ R38, R37, R32 ;  /* 0x0000002025266220 */ /* 0x000fe20000410000 */
[----:B------:R-:W-:-:S04]  /*2c00*/  IADD3 R37, PT, PT, R123, 0x100, RZ ;  /* 0x000001007b257810 */ /* 0x000fc80007ffe0ff */
[----:B------:R-:W0:Y:S01]  /*2c10*/  @P0 LDC R35, c[0x0][0x408] ;  /* 0x00010200ff230b82 */ /* 0x000e220000000800 */
[----:B------:R-:W-:-:S06]  /*2c20*/  IMAD.WIDE.U32 R42, R37, 0x8, R190 ;  /* 0x00000008252a7825 */ /* 0x000fcc00078e00be */
[----:B------:R-:W2:Y:S01]  /*2c30*/  LDG.E.64 R42, desc[UR16][R42.64] ;  /* 0x000000102a2a7981 */ /* 0x000ea2000c1e1b00 */
[----:B------:R-:W-:Y:S01]  /*2c40*/  @P0 FMUL.FTZ R32, R34, UR4 ;  /* 0x0000000422200c20 */ /* 0x000fe20008410000 */
[----:B------:R-:W3:Y:S01]  /*2c50*/  @P2 LDC R159, c[0x0][0x408] ;  /* 0x00010200ff9f2b82 */ /* 0x000ee20000000800 */
[----:B------:R-:W4:Y:S02]  /*2c60*/  F2F.F16.F32 R38, R38 ;  /* 0x0000002600267304 */ /* 0x000f240000200800 */
[----:B0-----:R-:W-:Y:S01]  /*2c70*/  @P0 FMUL.FTZ R35, R32, R35 ;  /* 0x0000002320230220 */ /* 0x001fe20000410000 */
[----:B------:R-:W-:-:S05]  /*2c80*/  @P0 HADD2.F32 R32, -RZ, R61.H0_H0 ;  /* 0x2000003dff200230 */ /* 0x000fca0000004100 */
[----:B------:R-:W-:Y:S01]  /*2c90*/  @P0 FMUL.FTZ R160, R35, R32 ;  /* 0x0000002023a00220 */ /* 0x000fe20000410000 */
[--C-:B------:R-:W-:Y:S01]  /*2ca0*/  FFMA.FTZ R32, R133, UR13, R137.reuse ;  /* 0x0000000d85207c23 */ /* 0x100fe20008010089 */
[----:B------:R-:W-:Y:S01]  /*2cb0*/  FFMA.FTZ R35, R132, UR13, R137 ;  /* 0x0000000d84237c23 */ /* 0x000fe20008010089 */
[----:B------:R-:W0:Y:S02]  /*2cc0*/  @P5 LDC R133, c[0x0][0x408] ;  /* 0x00010200ff855b82 */ /* 0x000e240000000800 */
[----:B------:R-:W-:Y:S01]  /*2cd0*/  FADD.FTZ R32, R141, -R32 ;  /* 0x800000208d207221 */ /* 0x000fe20000010000 */
[----:B------:R-:W-:Y:S01]  /*2ce0*/  FADD.FTZ R140, R140, -R35 ;  /* 0x800000238c8c7221 */ /* 0x000fe20000010000 */
[----:B------:R-:W-:Y:S02]  /*2cf0*/  F2F.F16.F32 R160, R160 ;  /* 0x000000a000a07304 */ /* 0x000fe40000200800 */
[----:B------:R-:W-:-:S04]  /*2d00*/  FMUL.FTZ R35, R32, UR12 ;  /* 0x0000000c20237c20 */ /* 0x000fc80008410000 */
[----:B------:R-:W-:-:S04]  /*2d10*/  @P2 FMUL.FTZ R32, R35, UR4 ;  /* 0x0000000423202c20 */ /* 0x000fc80008410000 */
[----:B---3--:R-:W-:Y:S01]  /*2d20*/  @P2 FMUL.FTZ R159, R32, R159 ;  /* 0x0000009f209f2220 */ /* 0x008fe20000410000 */
[----:B------:R-:W-:-:S05]  /*2d30*/  @P2 HADD2.F32 R32, -RZ, R169.H1_H1 ;  /* 0x300000a9ff202230 */ /* 0x000fca0000004100 */
[----:B------:R-:W-:Y:S01]  /*2d40*/  @P2 FMUL.FTZ R163, R159, R32 ;  /* 0x000000209fa32220 */ /* 0x000fe20000410000 */
[----:B------:R-:W-:Y:S01]  /*2d50*/  FMUL.FTZ R32, R140, UR12 ;  /* 0x0000000c8c207c20 */ /* 0x000fe20008410000 */
[----:B------:R-:W-:-:S03]  /*2d60*/  IADD3 R159, PT, PT, R123, 0x200, RZ ;  /* 0x000002007b9f7810 */ /* 0x000fc60007ffe0ff */
[----:B------:R-:W-:Y:S01]  /*2d70*/  @P5 FMUL.FTZ R132, R32, UR4 ;  /* 0x0000000420845c20 */ /* 0x000fe20008410000 */
[----:B------:R-:W3:Y:S03]  /*2d80*/  F2F.F16.F32 R163, R163 ;  /* 0x000000a300a37304 */ /* 0x000ee60000200800 */
[----:B0-----:R-:W-:Y:S01]  /*2d90*/  @P5 FMUL.FTZ R133, R132, R133 ;  /* 0x0000008584855220 */ /* 0x001fe20000410000 */
[----:B------:R-:W-:-:S05]  /*2da0*/  @P5 HADD2.F32 R132, -RZ, R60.H0_H0 ;  /* 0x2000003cff845230 */ /* 0x000fca0000004100 */
[----:B------:R-:W-:Y:S01]  /*2db0*/  @P5 FMUL.FTZ R161, R133, R132 ;  /* 0x0000008485a15220 */ /* 0x000fe20000410000 */
[----:B----4-:R-:W-:-:S05]  /*2dc0*/  IMAD.WIDE.U32 R132, R38, 0x10000, RZ ;  /* 0x0001000026847825 */ /* 0x010fca00078e00ff */
[----:B------:R-:W0:Y:S01]  /*2dd0*/  F2F.F16.F32 R161, R161 ;  /* 0x000000a100a17304 */ /* 0x000e220000200800 */
[----:B---3--:R-:W-:-:S04]  /*2de0*/  SHF.L.U32 R141, R163, 0x10, RZ ;  /* 0x00000010a38d7819 */ /* 0x008fc800000006ff */
[----:B------:R-:W-:Y:S01]  /*2df0*/  LOP3.LUT R133, R133, R141, R160, 0xfe, !PT ;  /* 0x0000008d85857212 */ /* 0x000fe200078efea0 */
[C---:B------:R-:W-:Y:S01]  /*2e00*/  IMAD.WIDE.U32 R140, R37.reuse, 0x10, R174 ;  /* 0x00000010258c7825 */ /* 0x040fe200078e00ae */
[----:B------:R-:W3:Y:S04]  /*2e10*/  @P3 LDC R160, c[0x0][0x408] ;  /* 0x00010200ffa03b82 */ /* 0x000ee80000000800 */
[----:B------:R4:W-:Y:S01]  /*2e20*/  STG.E.128 desc[UR16][R140.64], R32 ;  /* 0x000000208c007986 */ /* 0x0009e2000c101d10 */
[----:B0-----:R-:W-:Y:S01]  /*2e30*/  LOP3.LUT R132, R132, R161, RZ, 0xfc, !PT ;  /* 0x000000a184847212 */ /* 0x001fe200078efcff */
[----:B----4-:R-:W-:-:S05]  /*2e40*/  IMAD.WIDE.U32 R140, R37, 0x8, R176 ;  /* 0x00000008258c7825 */ /* 0x010fca00078e00b0 */
[----:B------:R0:W-:Y:S02]  /*2e50*/  STG.E.64 desc[UR16][R140.64], R132 ;  /* 0x000000848c007986 */ /* 0x0001e4000c101b10 */
[----:B0-----:R-:W-:-:S06]  /*2e60*/  IMAD.WIDE.U32 R132, R159, 0x8, R190 ;  /* 0x000000089f847825 */ /* 0x001fcc00078e00be */
[----:B------:R-:W4:Y:S01]  /*2e70*/  LDG.E.64 R132, desc[UR16][R132.64] ;  /* 0x0000001084847981 */ /* 0x000f22000c1e1b00 */
[----:B------:R-:W-:Y:S01]  /*2e80*/  @P4 FMUL.FTZ R36, R36, UR4 ;  /* 0x0000000424244c20 */ /* 0x000fe20008410000 */
[----:B------:R-:W-:Y:S01]  /*2e90*/  @P3 SHF.R.U32.HI R38, RZ, 0x10, R41 ;  /* 0x00000010ff263819 */ /* 0x000fe20000011629 */
[----:B------:R-:W-:Y:S01]  /*2ea0*/  @P3 FMUL.FTZ R39, R39, UR4 ;  /* 0x0000000427273c20 */ /* 0x000fe20008410000 */
[----:B------:R-:W-:Y:S02]  /*2eb0*/  @P4 HADD2.F32 R40, -RZ, R40.H0_H0 ;  /* 0x20000028ff284230 */ /* 0x000fe40000004100 */
[----:B------:R-:W-:Y:S01]  /*2ec0*/  @P4 FMUL.FTZ R37, R36, UR26 ;  /* 0x0000001a24254c20 */ /* 0x000fe20008410000 */
[----:B------:R-:W0:Y:S01]  /*2ed0*/  @P6 LDC R41, c[0x0][0x408] ;  /* 0x00010200ff296b82 */ /* 0x000e220000000800 */
[----:B------:R-:W-:Y:S02]  /*2ee0*/  @P3 HADD2.F32 R36, -RZ, R38.H0_H0 ;  /* 0x20000026ff243230 */ /* 0x000fe40000004100 */
[----:B---3--:R-:W-:Y:S01]  /*2ef0*/  @P3 FMUL.FTZ R39, R39, R160 ;  /* 0x000000a027273220 */ /* 0x008fe20000410000 */
[----:B------:R-:W-:Y:S01]  /*2f00*/  MOV R166, RZ ;  /* 0x000000ff00a67202 */ /* 0x000fe20000000f00 */
[----:B------:R-:W-:Y:S01]  /*2f10*/  @P4 FMUL.FTZ R166, R40, R37 ;  /* 0x0000002528a64220 */ /* 0x000fe20000410000 */
[----:B------:R-:W-:-:S02]  /*2f20*/  CS2R R140, SRZ ;  /* 0x00000000008c7805 */ /* 0x000fc4000001ff00 */
[----:B------:R-:W-:Y:S01]  /*2f30*/  LOP3.LUT P4, RZ, R158, 0xff, RZ, 0xc0, !PT ;  /* 0x000000ff9eff7812 */ /* 0x000fe2000788c0ff */
[----:B------:R-:W-:Y:S01]  /*2f40*/  @P3 FMUL.FTZ R140, R36, R39 ;  /* 0x00000027248c3220 */ /* 0x000fe20000410000 */
[----:B------:R-:W-:Y:S01]  /*2f50*/  @P5 FMUL.FTZ R37, R32, UR4 ;  /* 0x0000000420255c20 */ /* 0x000fe20008410000 */
[----:B------:R-:W-:Y:S01]  /*2f60*/  LOP3.LUT P3, RZ, R158, 0xff00, RZ, 0xc0, !PT ;  /* 0x0000ff009eff7812 */ /* 0x000fe2000786c0ff */
[--C-:B------:R-:W-:Y:S01]  /*2f70*/  FFMA.FTZ R157, R157, UR13, R137.reuse ;  /* 0x0000000d9d9d7c23 */ /* 0x100fe20008010089 */
[--C-:B------:R-:W-:Y:S01]  /*2f80*/  FFMA.FTZ R38, R155, UR13, R137.reuse ;  /* 0x0000000d9b267c23 */ /* 0x100fe20008010089 */
[----:B-1----:R-:W-:Y:S01]  /*2f90*/  @P5 FMUL.FTZ R37, R37, R178 ;  /* 0x000000b225255220 */ /* 0x002fe20000410000 */
[----:B------:R-:W-:Y:S01]  /*2fa0*/  FFMA.FTZ R154, R154, UR13, R137 ;  /* 0x0000000d9a9a7c23 */ /* 0x000fe20008010089 */
[----:B------:R-:W-:Y:S01]  /*2fb0*/  FADD.FTZ R157, R156, -R157 ;  /* 0x8000009d9c9d7221 */ /* 0x000fe20000010000 */
[----:B------:R-:W-:Y:S01]  /*2fc0*/  FADD.FTZ R153, R153, -R38 ;  /* 0x8000002699997221 */ /* 0x000fe20000010000 */
[----:B------:R-:W1:Y:S01]  /*2fd0*/  @P0 LDC R155, c[0x0][0x408] ;  /* 0x00010200ff9b0b82 */ /* 0x000e620000000800 */
[----:B------:R-:W-:Y:S01]  /*2fe0*/  FADD.FTZ R154, R151, -R154 ;  /* 0x8000009a979a7221 */ /* 0x000fe20000010000 */
[----:B------:R-:W-:-:S02]  /*2ff0*/  HFMA2 R151, -RZ, RZ, 0, 0 ;  /* 0x00000000ff977431 */ /* 0x000fc400000001ff */
[----:B------:R-:W-:Y:S02]  /*3000*/  @P4 HADD2.F32 R38, -RZ, R62.H0_H0 ;  /* 0x2000003eff264230 */ /* 0x000fe40000004100 */
[----:B------:R-:W-:Y:S01]  /*3010*/  @P0 FMUL.FTZ R34, R34, UR4 ;  /* 0x0000000422220c20 */ /* 0x000fe20008410000 */
[----:B------:R-:W-:-:S03]  /*3020*/  @P2 FMUL.FTZ R156, R35, UR4 ;  /* 0x00000004239c2c20 */ /* 0x000fc60008410000 */
[----:B-1----:R-:W-:Y:S01]  /*3030*/  @P0 FMUL.FTZ R155, R34, R155 ;  /* 0x0000009b229b0220 */ /* 0x002fe20000410000 */
[----:B------:R-:W-:-:S04]  /*3040*/  FFMA.FTZ R147, R147, UR13, R137 ;  /* 0x0000000d93937c23 */ /* 0x000fc80008010089 */
[----:B------:R-:W-:Y:S01]  /*3050*/  FADD.FTZ R147, R148, -R147 ;  /* 0x8000009394937221 */ /* 0x000fe20000010000 */
[----:B--2---:R-:W-:-:S05]  /*3060*/  @P5 MOV R36, R42 ;  /* 0x0000002a00245202 */ /* 0x004fca0000000f00 */
[----:B------:R-:W-:Y:S01]  /*3070*/  @P5 HADD2.F32 R32, -RZ, R36.H0_H0 ;  /* 0x20000024ff205230 */ /* 0x000fe20000004100 */
[----:B------:R-:W-:Y:S01]  /*3080*/  @P6 SHF.R.U64 R36, R42, 0x10, R43 ;  /* 0x000000102a246819 */ /* 0x000fe2000000122b */
[----:B------:R-:W-:-:S03]  /*3090*/  HFMA2 R42, -RZ, RZ, 0, 0 ;  /* 0x00000000ff2a7431 */ /* 0x000fc600000001ff */
[----:B------:R-:W-:Y:S01]  /*30a0*/  @P5 FMUL.FTZ R141, R32, R37 ;  /* 0x00000025208d5220 */ /* 0x000fe20000410000 */
[----:B------:R-:W-:Y:S01]  /*30b0*/  @P6 FMUL.FTZ R32, R33, UR4 ;  /* 0x0000000421206c20 */ /* 0x000fe20008410000 */
[----:B------:R-:W1:Y:S01]  /*30c0*/  @P4 LDC R37, c[0x0][0x408] ;  /* 0x00010200ff254b82 */ /* 0x000e620000000800 */
[----:B------:R-:W-:Y:S01]  /*30d0*/  ISETP.GE.U32.AND P5, PT, R158, 0x1000000, PT ;  /* 0x010000009e00780c */ /* 0x000fe20003fa6070 */
[----:B------:R-:W-:Y:S02]  /*30e0*/  @P6 HADD2.F32 R33, -RZ, R36.H0_H0 ;  /* 0x20000024ff216230 */ /* 0x000fe40000004100 */
[----:B0-----:R-:W-:Y:S01]  /*30f0*/  @P6 FMUL.FTZ R36, R32, R41 ;  /* 0x0000002920246220 */ /* 0x001fe20000410000 */
[----:B------:R-:W-:-:S03]  /*3100*/  MOV R41, RZ ;  /* 0x000000ff00297202 */ /* 0x000fc60000000f00 */
[----:B------:R-:W-:Y:S01]  /*3110*/  @P6 FMUL.FTZ R42, R33, R36 ;  /* 0x00000024212a6220 */ /* 0x000fe20000410000 */
[----:B------:R-:W0:Y:S01]  /*3120*/  @P3 LDC R32, c[0x0][0x408] ;  /* 0x00010200ff203b82 */ /* 0x000e220000000800 */
[----:B------:R-:W-:Y:S01]  /*3130*/  LOP3.LUT P6, RZ, R158, 0xff0000, RZ, 0xc0, !PT ;  /* 0x00ff00009eff7812 */ /* 0x000fe200078cc0ff */
[----:B------:R-:W-:-:S04]  /*3140*/  FMUL.FTZ R36, R157, UR12 ;  /* 0x0000000c9d247c20 */ /* 0x000fc80008410000 */
[----:B------:R-:W-:Y:S02]  /*3150*/  @P4 FMUL.FTZ R40, R36, UR4 ;  /* 0x0000000424284c20 */ /* 0x000fe40008410000 */
[----:B------:R-:W2:Y:S02]  /*3160*/  @P5 LDC R33, c[0x0][0x408] ;  /* 0x00010200ff215b82 */ /* 0x000ea40000000800 */
[----:B-1----:R-:W-:Y:S01]  /*3170*/  @P4 FMUL.FTZ R39, R40, R37 ;  /* 0x0000002528274220 */ /* 0x002fe20000410000 */
[----:B------:R-:W-:-:S05]  /*3180*/  FMUL.FTZ R37, R153, UR12 ;  /* 0x0000000c99257c20 */ /* 0x000fca0008410000 */
[----:B------:R-:W1:Y:S01]  /*3190*/  @P6 LDC R40, c[0x0][0x408] ;  /* 0x00010200ff286b82 */ /* 0x000e620000000800 */
[----:B------:R-:W-:Y:S01]  /*31a0*/  @P4 FMUL.FTZ R41, R39, R38 ;  /* 0x0000002627294220 */ /* 0x000fe20000410000 */
[----:B------:R-:W-:Y:S01]  /*31b0*/  FFMA.FTZ R39, R152, UR13, R137 ;  /* 0x0000000d98277c23 */ /* 0x000fe20008010089 */
[----:B------:R-:W-:Y:S01]  /*31c0*/  @P3 FMUL.FTZ R153, R37, UR4 ;  /* 0x0000000425993c20 */ /* 0x000fe20008410000 */
[--C-:B------:R-:W-:Y:S02]  /*31d0*/  @P3 HADD2.F32 R38, -RZ, R168.reuse.H0_H0 ;  /* 0x200000a8ff263230 */ /* 0x100fe40000004100 */
[----:B------:R-:W-:Y:S01]  /*31e0*/  FADD.FTZ R150, R150, -R39 ;  /* 0x8000002796967221 */ /* 0x000fe20000010000 */
[----:B------:R-:W-:Y:S01]  /*31f0*/  FMUL.FTZ R39, R154, UR12 ;  /* 0x0000000c9a277c20 */ /* 0x000fe20008410000 */
[----:B0-----:R-:W-:Y:S01]  /*3200*/  @P3 FMUL.FTZ R153, R153, R32 ;  /* 0x0000002099993220 */ /* 0x001fe20000410000 */
[----:B------:R-:W-:Y:S01]  /*3210*/  @P5 HADD2.F32 R32, -RZ, R168.H1_H1 ;  /* 0x300000a8ff205230 */ /* 0x000fe20000004100 */
[----:B------:R-:W-:Y:S01]  /*3220*/  F2F.F16.F32 R41, R41 ;  /* 0x0000002900297304 */ /* 0x000fe20000200800 */
[----:B------:R-:W-:Y:S01]  /*3230*/  @P5 FMUL.FTZ R152, R39, UR4 ;  /* 0x0000000427985c20 */ /* 0x000fe20008410000 */
[----:B------:R-:W-:Y:S01]  /*3240*/  @P3 FMUL.FTZ R151, R153, R38 ;  /* 0x0000002699973220 */ /* 0x000fe20000410000 */
[----:B------:R-:W-:Y:S01]  /*3250*/  FMUL.FTZ R38, R150, UR12 ;  /* 0x0000000c96267c20 */ /* 0x000fe20008410000 */
[----:B------:R-:W-:Y:S01]  /*3260*/  MOV R153, RZ ;  /* 0x000000ff00997202 */ /* 0x000fe20000000f00 */
[----:B--2---:R-:W-:Y:S01]  /*3270*/  @P5 FMUL.FTZ R161, R152, R33 ;  /* 0x0000002198a15220 */ /* 0x004fe20000410000 */
[----:B------:R-:W-:-:S02]  /*3280*/  HFMA2 R152, -RZ, RZ, 0, 0 ;  /* 0x00000000ff987431 */ /* 0x000fc400000001ff */
[----:B------:R-:W-:Y:S01]  /*3290*/  @P6 FMUL.FTZ R157, R38, UR4 ;  /* 0x00000004269d6c20 */ /* 0x000fe20008410000 */
[----:B------:R0:W2:Y:S01]  /*32a0*/  F2F.F16.F32 R33, R151 ;  /* 0x0000009700217304 */ /* 0x0000a20000200800 */
[----:B------:R-:W-:Y:S01]  /*32b0*/  @P5 FMUL.FTZ R153, R161, R32 ;  /* 0x00000020a1995220 */ /* 0x000fe20000410000 */
[----:B------:R-:W-:Y:S01]  /*32c0*/  @P6 HADD2.F32 R32, -RZ, R63.H0_H0 ;  /* 0x2000003fff206230 */ /* 0x000fe20000004100 */
[----:B------:R-:W3:Y:S01]  /*32d0*/  @P3 LDC R158, c[0x0][0x408] ;  /* 0x00010200ff9e3b82 */ /* 0x000ee20000000800 */
[----:B------:R-:W-:Y:S02]  /*32e0*/  HFMA2 R150, -RZ, RZ, 0, 0 ;  /* 0x00000000ff967431 */ /* 0x000fe400000001ff */
[----:B-1----:R-:W-:Y:S01]  /*32f0*/  @P6 FMUL.FTZ R157, R157, R40 ;  /* 0x000000289d9d6220 */ /* 0x002fe20000410000 */
[----:B------:R-:W-:Y:S01]  /*3300*/  @P2 SHF.R.U32.HI R154, RZ, 0x10, R43 ;  /* 0x00000010ff9a2819 */ /* 0x000fe2000001162b */
[----:B------:R-:W1:Y:S02]  /*3310*/  F2F.F16.F32 R153, R153 ;  /* 0x0000009900997304 */ /* 0x000e640000200800 */
[----:B------:R-:W-:Y:S01]  /*3320*/  @P6 FMUL.FTZ R152, R157, R32 ;  /* 0x000000209d986220 */ /* 0x000fe20000410000 */
[----:B------:R-:W-:Y:S01]  /*3330*/  @P0 MOV R32, R43 ;  /* 0x0000002b00200202 */ /* 0x000fe20000000f00 */
[----:B0-----:R-:W0:Y:S04]  /*3340*/  @P2 LDC R151, c[0x0][0x408] ;  /* 0x00010200ff972b82 */ /* 0x001e280000000800 */
[----:B------:R-:W-:Y:S01]  /*3350*/  @P0 HADD2.F32 R34, -RZ, R32.H0_H0 ;  /* 0x20000020ff220230 */ /* 0x000fe20000004100 */
[----:B------:R-:W3:Y:S01]  /*3360*/  F2F.F16.F32 R152, R152 ;  /* 0x0000009800987304 */ /* 0x000ee20000200800 */
[----:B--2---:R-:W-:-:S04]  /*3370*/  IMAD.WIDE.U32 R32, R33, 0x10000, RZ ;  /* 0x0001000021207825 */ /* 0x004fc800078e00ff */
[----:B------:R-:W-:Y:S01]  /*3380*/  @P0 FMUL.FTZ R150, R34, R155 ;  /* 0x0000009b22960220 */ /* 0x000fe20000410000 */
[----:B------:R-:W-:Y:S01]  /*3390*/  IMAD.WIDE.U32 R34, R159, 0x8, R176 ;  /* 0x000000089f227825 */ /* 0x000fe200078e00b0 */
[----:B------:R-:W-:Y:S02]  /*33a0*/  LOP3.LUT R40, R32, R41, RZ, 0xfc, !PT ;  /* 0x0000002920287212 */ /* 0x000fe400078efcff */
[----:B-1----:R-:W-:Y:S02]  /*33b0*/  SHF.L.U32 R157, R153, 0x10, RZ ;  /* 0x00000010999d7819 */ /* 0x002fe400000006ff */
[----:B------:R-:W1:Y:S01]  /*33c0*/  @P4 LDC R153, c[0x0][0x408] ;  /* 0x00010200ff994b82 */ /* 0x000e620000000800 */
[----:B------:R-:W-:Y:S02]  /*33d0*/  LOP3.LUT P0, RZ, R149, 0xff, RZ, 0xc0, !PT ;  /* 0x000000ff95ff7812 */ /* 0x000fe4000780c0ff */
[----:B---3--:R-:W-:Y:S01]  /*33e0*/  LOP3.LUT R41, R33, R157, R152, 0xfe, !PT ;  /* 0x0000009d21297212 */ /* 0x008fe200078efe98 */
[----:B------:R-:W-:Y:S01]  /*33f0*/  IMAD.WIDE.U32 R32, R159, 0x10, R174 ;  /* 0x000000109f207825 */ /* 0x000fe200078e00ae */
[----:B------:R-:W-:-:S04]  /*3400*/  IADD3 R152, PT, PT, R123, 0x300, RZ ;  /* 0x000003007b987810 */ /* 0x000fc80007ffe0ff */
[----:B------:R2:W-:Y:S01]  /*3410*/  STG.E.128 desc[UR16][R32.64], R36 ;  /* 0x0000002420007986 */ /* 0x0005e2000c101d10 */
[----:B------:R-:W-:Y:S02]  /*3420*/  @P2 HADD2.F32 R154, -RZ, R154.H0_H0 ;  /* 0x2000009aff9a2230 */ /* 0x000fe40000004100 */
[----:B0-----:R-:W-:Y:S01]  /*3430*/  @P2 FMUL.FTZ R151, R156, R151 ;  /* 0x000000979c972220 */ /* 0x001fe20000410000 */
[----:B------:R-:W-:Y:S01]  /*3440*/  MOV R43, RZ ;  /* 0x000000ff002b7202 */ /* 0x000fe20000000f00 */
[----:B------:R0:W-:Y:S01]  /*3450*/  STG.E.64 desc[UR16][R34.64], R40 ;  /* 0x0000002822007986 */ /* 0x0001e2000c101b10 */
[----:B------:R-:W-:Y:S01]  /*3460*/  @P4 FMUL.FTZ R156, R36, UR4 ;  /* 0x00000004249c4c20 */ /* 0x000fe20008410000 */
[----:B------:R-:W-:Y:S01]  /*3470*/  @P2 FMUL.FTZ R43, R154, R151 ;  /* 0x000000979a2b2220 */ /* 0x000fe20000410000 */
[----:B------:R-:W-:Y:S01]  /*3480*/  LOP3.LUT P2, RZ, R149, 0xff00, RZ, 0xc0, !PT ;  /* 0x0000ff0095ff7812 */ /* 0x000fe2000784c0ff */
[----:B------:R-:W-:Y:S01]  /*3490*/  HFMA2 R151, -RZ, RZ, 0, 0 ;  /* 0x00000000ff977431 */ /* 0x000fe200000001ff */
[----:B------:R-:W3:Y:S01]  /*34a0*/  @P0 LDC R154, c[0x0][0x408] ;  /* 0x00010200ff9a0b82 */ /* 0x000ee20000000800 */
[----:B--2---:R-:W-:-:S05]  /*34b0*/  IMAD.WIDE.U32 R32, R152, 0x8, R190 ;  /* 0x0000000898207825 */ /* 0x004fca00078e00be */
[----:B0-----:R0:W2:Y:S01]  /*34c0*/  LDG.E.64 R40, desc[UR16][R32.64] ;  /* 0x0000001020287981 */ /* 0x0010a2000c1e1b00 */
[----:B-1----:R-:W-:Y:S01]  /*34d0*/  @P4 FMUL.FTZ R153, R156, R153 ;  /* 0x000000999c994220 */ /* 0x002fe20000410000 */
[----:B------:R-:W-:Y:S01]  /*34e0*/  @P3 FMUL.FTZ R37, R37, UR4 ;  /* 0x0000000425253c20 */ /* 0x000fe20008410000 */
[----:B------:R-:W-:Y:S01]  /*34f0*/  FFMA.FTZ R139, R139, UR13, R137 ;  /* 0x0000000d8b8b7c23 */ /* 0x000fe20008010089 */
[----:B----4-:R-:W-:Y:S01]  /*3500*/  @P4 MOV R155, R132 ;  /* 0x00000084009b4202 */ /* 0x010fe20000000f00 */
[----:B------:R-:W1:Y:S01]  /*3510*/  @P0 LDC R156, c[0x0][0x408] ;  /* 0x00010200ff9c0b82 */ /* 0x000e620000000800 */
[----:B------:R-:W-:Y:S01]  /*3520*/  @P3 FMUL.FTZ R37, R37, R158 ;  /* 0x0000009e25253220 */ /* 0x000fe20000410000 */
[----:B------:R-:W-:Y:S02]  /*3530*/  FADD.FTZ R139, R138, -R139 ;  /* 0x8000008b8a8b7221 */ /* 0x000fe40000010000 */
[----:B------:R-:W-:Y:S01]  /*3540*/  @P4 HADD2.F32 R34, -RZ, R155.H0_H0 ;  /* 0x2000009bff224230 */ /* 0x000fe20000004100 */
[----:B0-----:R-:W-:-:S02]  /*3550*/  @P3 SHF.R.U64 R32, R132, 0x10, R133 ;  /* 0x0000001084203819 */ /* 0x001fc40000001285 */
[----:B------:R-:W-:Y:S02]  /*3560*/  MOV R132, RZ ;  /* 0x000000ff00847202 */ /* 0x000fe40000000f00 */
[----:B------:R-:W-:Y:S01]  /*3570*/  @P4 FMUL.FTZ R151, R34, R153 ;  /* 0x0000009922974220 */ /* 0x000fe20000410000 */
[----:B------:R-:W-:Y:S01]  /*3580*/  @P3 HADD2.F32 R32, -RZ, R32.H0_H0 ;  /* 0x20000020ff203230 */ /* 0x000fe20000004100 */
[----:B------:R-:W-:Y:S01]  /*3590*/  ISETP.GE.U32.AND P4, PT, R149, 0x1000000, PT ;  /* 0x010000009500780c */ /* 0x000fe20003f86070 */
[----:B------:R-:W0:Y:S01]  /*35a0*/  @P2 LDC R153, c[0x0][0x408] ;  /* 0x00010200ff992b82 */ /* 0x000e220000000800 */
[----:B------:R-:W-:Y:S02]  /*35b0*/  FFMA.FTZ R34, R145, UR13, R137 ;  /* 0x0000000d91227c23 */ /* 0x000fe40008010089 */
[----:B------:R-:W-:Y:S01]  /*35c0*/  @P3 FMUL.FTZ R132, R32, R37 ;  /* 0x0000002520843220 */ /* 0x000fe20000410000 */
[----:B------:R-:W-:Y:S01]  /*35d0*/  LOP3.LUT P3, RZ, R149, 0xff0000, RZ, 0xc0, !PT ;  /* 0x00ff000095ff7812 */ /* 0x000fe2000786c0ff */
[----:B------:R-:W-:Y:S01]  /*35e0*/  FMUL.FTZ R32, R147, UR12 ;  /* 0x0000000c93207c20 */ /* 0x000fe20008410000 */
[----:B------:R-:W-:Y:S01]  /*35f0*/  FADD.FTZ R33, R143, -R34 ;  /* 0x800000228f217221 */ /* 0x000fe20000010000 */
[----:B------:R-:W-:-:S02]  /*3600*/  HFMA2 R143, -RZ, RZ, 0, 0 ;  /* 0x00000000ff8f7431 */ /* 0x000fc400000001ff */
[----:B------:R-:W-:Y:S02]  /*3610*/  @P0 HADD2.F32 R34, -RZ, R64.H0_H0 ;  /* 0x20000040ff220230 */ /* 0x000fe40000004100 */
[----:B------:R-:W-:Y:S01]  /*3620*/  @P0 FMUL.FTZ R35, R32, UR4 ;  /* 0x0000000420230c20 */ /* 0x000fe20008410000 */
[----:B------:R-:W-:Y:S01]  /*3630*/  FMUL.FTZ R33, R33, UR12 ;  /* 0x0000000c21217c20 */ /* 0x000fe20008410000 */
[----:B------:R-:W-:Y:S01]  /*3640*/  CS2R R148, SRZ ;  /* 0x0000000000947805 */ /* 0x000fe2000001ff00 */
[----:B------:R-:W4:Y:S01]  /*3650*/  @P4 LDC R36, c[0x0][0x408] ;  /* 0x00010200ff244b82 */ /* 0x000f220000000800 */
[----:B---3--:R-:W-:Y:S01]  /*3660*/  @P0 FMUL.FTZ R145, R35, R154 ;  /* 0x0000009a23910220 */ /* 0x008fe20000410000 */
[----:B------:R-:W-:Y:S01]  /*3670*/  FFMA.FTZ R35, R144, UR13, R137 ;  /* 0x0000000d90237c23 */ /* 0x000fe20008010089 */
[----:B------:R-:W-:Y:S01]  /*3680*/  @P2 FMUL.FTZ R144, R33, UR4 ;  /* 0x0000000421902c20 */ /* 0x000fe20008410000 */
[--C-:B------:R-:W-:Y:S02]  /*3690*/  @P4 HADD2.F32 R138, -RZ, R167.reuse.H1_H1 ;  /* 0x300000a7ff8a4230 */ /* 0x100fe40000004100 */
[----:B------:R-:W-:Y:S01]  /*36a0*/  @P0 FMUL.FTZ R143, R145, R34 ;  /* 0x00000022918f0220 */ /* 0x000fe20000410000 */
[----:B------:R-:W-:Y:S01]  /*36b0*/  FADD.FTZ R35, R142, -R35 ;  /* 0x800000238e237221 */ /* 0x000fe20000010000 */
[----:B------:R-:W-:Y:S01]  /*36c0*/  @P2 HADD2.F32 R34, -RZ, R167.H0_H0 ;  /* 0x200000a7ff222230 */ /* 0x000fe20000004100 */
[----:B------:R-:W3:Y:S01]  /*36d0*/  @P3 LDC R37, c[0x0][0x408] ;  /* 0x00010200ff253b82 */ /* 0x000ee20000000800 */
[----:B------:R-:W-:Y:S01]  /*36e0*/  MOV R142, RZ ;  /* 0x000000ff008e7202 */ /* 0x000fe20000000f00 */
[----:B------:R-:W-:Y:S01]  /*36f0*/  FMUL.FTZ R35, R35, UR12 ;  /* 0x0000000c23237c20 */ /* 0x000fe20008410000 */
[----:B------:R-:W-:Y:S01]  /*3700*/  F2F.F16.F32 R145, R143 ;  /* 0x0000008f00917304 */ /* 0x000fe20000200800 */
[----:B0-----:R-:W-:-:S02]  /*3710*/  @P2 FMUL.FTZ R153, R144, R153 ;  /* 0x0000009990992220 */ /* 0x001fc40000410000 */
[----:B------:R-:W-:Y:S02]  /*3720*/  @P4 FMUL.FTZ R147, R35, UR4 ;  /* 0x0000000423934c20 */ /* 0x000fe40008410000 */
[----:B------:R-:W-:Y:S01]  /*3730*/  @P2 FMUL.FTZ R142, R153, R34 ;  /* 0x00000022998e2220 */ /* 0x000fe20000410000 */
[----:B------:R-:W-:Y:S01]  /*3740*/  FMUL.FTZ R34, R139, UR12 ;  /* 0x0000000c8b227c20 */ /* 0x000fe20008410000 */
[----:B------:R-:W0:Y:S02]  /*3750*/  @P5 LDC R154, c[0x0][0x408] ;  /* 0x00010200ff9a5b82 */ /* 0x000e240000000800 */
[----:B------:R-:W1:Y:S01]  /*3760*/  F2F.F16.F32 R139, R142 ;  /* 0x0000008e008b7304 */ /* 0x000e620000200800 */
[----:B------:R-:W-:Y:S01]  /*3770*/  @P3 FMUL.FTZ R144, R34, UR4 ;  /* 0x0000000422903c20 */ /* 0x000fe20008410000 */
[----:B----4-:R-:W-:Y:S01]  /*3780*/  @P4 FMUL.FTZ R147, R147, R36 ;  /* 0x0000002493934220 */ /* 0x010fe20000410000 */
[----:B------:R-:W-:-:S03]  /*3790*/  @P3 HADD2.F32 R36, -RZ, R65.H0_H0 ;  /* 0x20000041ff243230 */ /* 0x000fc60000004100 */
[----:B------:R-:W-:Y:S01]  /*37a0*/  @P4 FMUL.FTZ R149, R147, R138 ;  /* 0x0000008a93954220 */ /* 0x000fe20000410000 */
[----:B------:R-:W-:Y:S01]  /*37b0*/  IADD3 R147, PT, PT, R123, 0x400, RZ ;  /* 0x000004007b937810 */ /* 0x000fe20007ffe0ff */
[----:B---3--:R-:W-:-:S04]  /*37c0*/  @P3 FMUL.FTZ R37, R144, R37 ;  /* 0x0000002590253220 */ /* 0x008fc80000410000 */
[----:B------:R-:W3:Y:S01]  /*37d0*/  F2F.F16.F32 R149, R149 ;  /* 0x0000009500957304 */ /* 0x000ee20000200800 */
[----:B-1----:R-:W-:-:S04]  /*37e0*/  IMAD.WIDE.U32 R138, R139, 0x10000, RZ ;  /* 0x000100008b8a7825 */ /* 0x002fc800078e00ff */
[----:B------:R-:W-:Y:S01]  /*37f0*/  @P3 FMUL.FTZ R148, R37, R36 ;  /* 0x0000002425943220 */ /* 0x000fe20000410000 */
[----:B------:R-:W-:Y:S01]  /*3800*/  IMAD.WIDE.U32 R36, R152, 0x10, R174 ;  /* 0x0000001098247825 */ /* 0x000fe200078e00ae */
[----:B------:R-:W-:-:S04]  /*3810*/  LOP3.LUT R138, R138, R145, RZ, 0xfc, !PT ;  /* 0x000000918a8a7212 */ /* 0x000fc800078efcff */
[----:B------:R-:W1:Y:S01]  /*3820*/  F2F.F16.F32 R148, R148 ;  /* 0x0000009400947304 */ /* 0x000e620000200800 */
[----:B------:R-:W-:Y:S01]  /*3830*/  IMAD.WIDE.U32 R144, R147, 0x8, R190 ;  /* 0x0000000893907825 */ /* 0x000fe200078e00be */
[----:B------:R-:W-:Y:S01]  /*3840*/  STG.E.128 desc[UR16][R36.64], R32 ;  /* 0x0000002024007986 */ /* 0x000fe2000c101d10 */
[----:B---3--:R-:W-:-:S04]  /*3850*/  SHF.L.U32 R143, R149, 0x10, RZ ;  /* 0x00000010958f7819 */ /* 0x008fc800000006ff */
[----:B-1----:R-:W-:Y:S01]  /*3860*/  LOP3.LUT R139, R139, R143, R148, 0xfe, !PT ;  /* 0x0000008f8b8b7212 */ /* 0x002fe200078efe94 */
[----:B------:R-:W-:Y:S02]  /*3870*/  IMAD.WIDE.U32 R142, R152, 0x8, R176 ;  /* 0x00000008988e7825 */ /* 0x000fe400078e00b0 */
[----:B------:R-:W1:Y:S03]  /*3880*/  @P6 LDC R152, c[0x0][0x408] ;  /* 0x00010200ff986b82 */ /* 0x000e660000000800 */
[----:B------:R3:W-:Y:S04]  /*3890*/  STG.E.64 desc[UR16][R142.64], R138 ;  /* 0x0000008a8e007986 */ /* 0x0007e8000c101b10 */
[----:B---3--:R3:W4:Y:S01]  /*38a0*/  LDG.E.64 R138, desc[UR16][R144.64] ;  /* 0x00000010908a7981 */ /* 0x008722000c1e1b00 */
[----:B------:R-:W-:Y:S01]  /*38b0*/  @P6 MOV R148, R133 ;  /* 0x0000008500946202 */ /* 0x000fe20000000f00 */
[----:B------:R-:W-:Y:S01]  /*38c0*/  @P6 FMUL.FTZ R149, R38, UR4 ;  /* 0x0000000426956c20 */ /* 0x000fe20008410000 */
[----:B------:R-:W-:Y:S01]  /*38d0*/  HFMA2 R123, -RZ, RZ, 0, 0 ;  /* 0x00000000ff7b7431 */ /* 0x000fe200000001ff */
[----:B------:R-:W-:Y:S01]  /*38e0*/  @P5 SHF.R.U32.HI R36, RZ, 0x10, R133 ;  /* 0x00000010ff245819 */ /* 0x000fe20000011685 */
[----:B------:R-:W-:Y:S01]  /*38f0*/  @P0 FMUL.FTZ R37, R32, UR4 ;  /* 0x0000000420250c20 */ /* 0x000fe20008410000 */
[----:B------:R-:W-:-:S02]  /*3900*/  @P6 HADD2.F32 R38, -RZ, R148.H0_H0 ;  /* 0x20000094ff266230 */ /* 0x000fc40000004100 */
[----:B-1----:R-:W-:Y:S01]  /*3910*/  @P6 FMUL.FTZ R149, R149, R152 ;  /* 0x0000009895956220 */ /* 0x002fe20000410000 */
[----:B------:R-:W1:Y:S01]  /*3920*/  @P2 LDC R148, c[0x0][0x408] ;  /* 0x00010200ff942b82 */ /* 0x000e620000000800 */
[----:B------:R-:W-:Y:S01]  /*3930*/  @P5 FMUL.FTZ R39, R39, UR4 ;  /* 0x0000000427275c20 */ /* 0x000fe20008410000 */
[----:B------:R-:W-:Y:S02]  /*3940*/  @P5 HADD2.F32 R36, -RZ, R36.H0_H0 ;  /* 0x20000024ff245230 */ /* 0x000fe40000004100 */
[----:B------:R-:W-:Y:S01]  /*3950*/  @P6 FMUL.FTZ R123, R38, R149 ;  /* 0x00000095267b6220 */ /* 0x000fe20000410000 */
[----:B------:R-:W-:Y:S01]  /*3960*/  LOP3.LUT P6, RZ, R136, 0xff, RZ, 0xc0, !PT ;  /* 0x000000ff88ff7812 */ /* 0x000fe200078cc0ff */
[----:B0-----:R-:W-:Y:S01]  /*3970*/  @P5 FMUL.FTZ R39, R39, R154 ;  /* 0x0000009a27275220 */ /* 0x001fe20000410000 */
[----:B------:R-:W-:Y:S01]  /*3980*/  @P0 FMUL.FTZ R37, R37, R156 ;  /* 0x0000009c25250220 */ /* 0x000fe20000410000 */
[----:B------:R-:W-:Y:S02]  /*3990*/  MOV R133, RZ ;  /* 0x000000ff00857202 */ /* 0x000fe40000000f00 */
[----:B------:R-:W-:Y:S01]  /*39a0*/  CS2R R142, SRZ ;  /* 0x00000000008e7805 */ /* 0x000fe2000001ff00 */
[----:B------:R-:W-:Y:S01]  /*39b0*/  @P5 FMUL.FTZ R133, R36, R39 ;  /* 0x0000002724855220 */ /* 0x000fe20000410000 */
[----:B------:R-:W-:Y:S01]  /*39c0*/  LOP3.LUT P5, RZ, R136, 0xff00, RZ, 0xc0, !PT ;  /* 0x0000ff0088ff7812 */ /* 0x000fe200078ac0ff */
[----:B------:R-:W-:Y:S01]  /*39d0*/  @P2 FMUL.FTZ R33, R33, UR4 ;  /* 0x0000000421212c20 */ /* 0x000fe20008410000 */
[--C-:B------:R-:W-:Y:S01]  /*39e0*/  FFMA.FTZ R134, R134, UR13, R137.reuse ;  /* 0x0000000d86867c23 */ /* 0x100fe20008010089 */
[----:B------:R-:W-:Y:S01]  /*39f0*/  FFMA.FTZ R127, R127, UR13, R137 ;  /* 0x0000000d7f7f7c23 */ /* 0x000fe20008010089 */
[----:B------:R-:W-:Y:S01]  /*3a00*/  @P3 FMUL.FTZ R34, R34, UR4 ;  /* 0x0000000422223c20 */ /* 0x000fe20008410000 */
[----:B------:R-:W-:Y:S01]  /*3a10*/  @P4 FMUL.FTZ R35, R35, UR4 ;  /* 0x0000000423234c20 */ /* 0x000fe20008410000 */
[----:B------:R-:W-:Y:S01]  /*3a20*/  FADD.FTZ R36, R135, -R134 ;  /* 0x8000008687247221 */ /* 0x000fe20000010000 */
[----:B------:R-:W0:Y:S03]  /*3a30*/  @P6 LDC R38, c[0x0][0x408] ;  /* 0x00010200ff266b82 */ /* 0x000e260000000800 */
[----:B------:R-:W-:Y:S01]  /*3a40*/  FMUL.FTZ R36, R36, UR12 ;  /* 0x0000000c24247c20 */ /* 0x000fe20008410000 */
[----:B-1----:R-:W-:-:S04]  /*3a50*/  @P2 FMUL.FTZ R33, R33, R148 ;  /* 0x0000009421212220 */ /* 0x002fc80000410000 */
[----:B---3--:R-:W1:Y:S01]  /*3a60*/  @P5 LDC R145, c[0x0][0x408] ;  /* 0x00010200ff915b82 */ /* 0x008e620000000800 */
[--C-:B------:R-:W-:Y:S01]  /*3a70*/  FFMA.FTZ R57, R57, UR13, R137.reuse ;  /* 0x0000000d39397c23 */ /* 0x100fe20008010089 */
[----:B------:R-:W-:Y:S01]  /*3a80*/  FFMA.FTZ R56, R56, UR13, R137 ;  /* 0x0000000d38387c23 */ /* 0x000fe20008010089 */
[----:B--2---:R-:W-:-:S05]  /*3a90*/  @P0 MOV R32, R40 ;  /* 0x0000002800200202 */ /* 0x004fca0000000f00 */
[----:B------:R-:W-:-:S05]  /*3aa0*/  @P0 HADD2.F32 R32, -RZ, R32.H0_H0 ;  /* 0x20000020ff200230 */ /* 0x000fca0000004100 */
[----:B------:R-:W-:Y:S01]  /*3ab0*/  @P0 FMUL.FTZ R142, R32, R37 ;  /* 0x00000025208e0220 */ /* 0x000fe20000410000 */
[----:B------:R-:W-:Y:S01]  /*3ac0*/  @P2 SHF.R.U64 R32, R40, 0x10, R41 ;  /* 0x0000001028202819 */ /* 0x000fe20000001229 */
[----:B------:R-:W-:Y:S01]  /*3ad0*/  FADD.FTZ R37, R130, -R127 ;  /* 0x8000007f82257221 */ /* 0x000fe20000010000 */
[----:B------:R-:W-:Y:S01]  /*3ae0*/  ISETP.GE.U32.AND P0, PT, R136, 0x1000000, PT ;  /* 0x010000008800780c */ /* 0x000fe20003f06070 */
[----:B------:R-:W-:Y:S01]  /*3af0*/  HFMA2 R127, -RZ, RZ, 0, 0 ;  /* 0x00000000ff7f7431 */ /* 0x000fe200000001ff */
[----:B------:R-:W2:Y:S01]  /*3b00*/  @P4 LDC R130, c[0x0][0x408] ;  /* 0x00010200ff824b82 */ /* 0x000ea20000000800 */
[----:B------:R-:W-:Y:S02]  /*3b10*/  @P2 HADD2.F32 R32, -RZ, R32.H0_H0 ;  /* 0x20000020ff202230 */ /* 0x000fe40000004100 */
[----:B------:R-:W-:-:S03]  /*3b20*/  FMUL.FTZ R37, R37, UR12 ;  /* 0x0000000c25257c20 */ /* 0x000fc60008410000 */
[----:B------:R-:W-:Y:S01]  /*3b30*/  @P2 FMUL.FTZ R143, R32, R33 ;  /* 0x00000021208f2220 */ /* 0x000fe20000410000 */
[----:B------:R-:W-:Y:S01]  /*3b40*/  LOP3.LUT P2, RZ, R136, 0xff0000, RZ, 0xc0, !PT ;  /* 0x00ff000088ff7812 */ /* 0x000fe2000784c0ff */
[--C-:B------:R-:W-:Y:S01]  /*3b50*/  FFMA.FTZ R32, R129, UR13, R137.reuse ;  /* 0x0000000d81207c23 */ /* 0x100fe20008010089 */
[----:B------:R-:W-:Y:S01]  /*3b60*/  @P6 FMUL.FTZ R33, R36, UR4 ;  /* 0x0000000424216c20 */ /* 0x000fe20008410000 */
[----:B------:R-:W-:Y:S01]  /*3b70*/  @P5 FMUL.FTZ R40, R37, UR4 ;  /* 0x0000000425285c20 */ /* 0x000fe20008410000 */
[----:B------:R-:W3:Y:S01]  /*3b80*/  @P0 LDC R135, c[0x0][0x408] ;  /* 0x00010200ff870b82 */ /* 0x000ee20000000800 */
[----:B------:R-:W-:Y:S01]  /*3b90*/  FADD.FTZ R39, R131, -R32 ;  /* 0x8000002083277221 */ /* 0x000fe20000010000 */
[----:B0-----:R-:W-:Y:S01]  /*3ba0*/  @P6 FMUL.FTZ R131, R33, R38 ;  /* 0x0000002621836220 */ /* 0x001fe20000410000 */
[----:B------:R-:W-:Y:S02]  /*3bb0*/  @P6 HADD2.F32 R32, -RZ, R66.H0_H0 ;  /* 0x20000042ff206230 */ /* 0x000fe40000004100 */
[----:B------:R-:W-:Y:S01]  /*3bc0*/  FFMA.FTZ R129, R128, UR13, R137 ;  /* 0x0000000d80817c23 */ /* 0x000fe20008010089 */
[----:B------:R-:W-:Y:S01]  /*3bd0*/  FMUL.FTZ R39, R39, UR12 ;  /* 0x0000000c27277c20 */ /* 0x000fe20008410000 */
[----:B------:R-:W-:-:S02]  /*3be0*/  @P5 HADD2.F32 R38, -RZ, R165.H0_H0 ;  /* 0x200000a5ff265230 */ /* 0x000fc40000004100 */
[----:B-1----:R-:W-:Y:S01]  /*3bf0*/  @P5 FMUL.FTZ R145, R40, R145 ;  /* 0x0000009128915220 */ /* 0x002fe20000410000 */
[----:B------:R-:W-:Y:S01]  /*3c00*/  @P6 FMUL.FTZ R127, R131, R32 ;  /* 0x00000020837f6220 */ /* 0x000fe20000410000 */
[----:B------:R-:W0:Y:S01]  /*3c10*/  @P2 LDC R134, c[0x0][0x408] ;  /* 0x00010200ff862b82 */ /* 0x000e220000000800 */
[----:B------:R-:W-:Y:S01]  /*3c20*/  FADD.FTZ R129, R126, -R129 ;  /* 0x800000817e817221 */ /* 0x000fe20000010000 */
[----:B------:R-:W-:Y:S01]  /*3c30*/  @P0 FMUL.FTZ R32, R39, UR4 ;  /* 0x0000000427200c20 */ /* 0x000fe20008410000 */
[----:B------:R-:W-:Y:S01]  /*3c40*/  MOV R33, RZ ;  /* 0x000000ff00217202 */ /* 0x000fe20000000f00 */
[----:B------:R-:W-:Y:S01]  /*3c50*/  @P5 FMUL.FTZ R33, R145, R38 ;  /* 0x0000002691215220 */ /* 0x000fe20000410000 */
[----:B------:R-:W-:Y:S02]  /*3c60*/  HFMA2 R126, -RZ, RZ, 0, 0 ;  /* 0x00000000ff7e7431 */ /* 0x000fe400000001ff */
[----:B------:R-:W-:Y:S01]  /*3c70*/  FMUL.FTZ R38, R129, UR12 ;  /* 0x0000000c81267c20 */ /* 0x000fe20008410000 */
[--C-:B------:R-:W-:Y:S01]  /*3c80*/  FFMA.FTZ R40, R125, UR13, R137.reuse ;  /* 0x0000000d7d287c23 */ /* 0x100fe20008010089 */
[----:B------:R-:W1:Y:S01]  /*3c90*/  @P3 LDC R131, c[0x0][0x408] ;  /* 0x00010200ff833b82 */ /* 0x000e620000000800 */
[----:B------:R1:W1:Y:S01]  /*3ca0*/  F2F.F16.F32 R128, R33 ;  /* 0x0000002100807304 */ /* 0x0002620000200800 */
[----:B------:R-:W-:Y:S01]  /*3cb0*/  @P2 FMUL.FTZ R129, R38, UR4 ;  /* 0x0000000426812c20 */ /* 0x000fe20008410000 */
[----:B------:R-:W-:Y:S01]  /*3cc0*/  FADD.FTZ R59, R59, -R40 ;  /* 0x800000283b3b7221 */ /* 0x000fe20000010000 */
[----:B------:R-:W-:Y:S01]  /*3cd0*/  FFMA.FTZ R125, R58, UR13, R137 ;  /* 0x0000000d3a7d7c23 */ /* 0x000fe20008010089 */
[----:B------:R-:W-:Y:S01]  /*3ce0*/  MOV R40, RZ ;  /* 0x000000ff00287202 */ /* 0x000fe20000000f00 */
[----:B--2---:R-:W-:Y:S01]  /*3cf0*/  @P4 FMUL.FTZ R35, R35, R130 ;  /* 0x0000008223234220 */ /* 0x004fe20000410000 */
[----:B---3--:R-:W-:Y:S01]  /*3d00*/  @P0 FMUL.FTZ R135, R32, R135 ;  /* 0x0000008720870220 */ /* 0x008fe20000410000 */
[----:B------:R-:W-:Y:S01]  /*3d10*/  @P0 HADD2.F32 R32, -RZ, R165.H1_H1 ;  /* 0x300000a5ff200230 */ /* 0x000fe20000004100 */
[----:B------:R-:W2:Y:S01]  /*3d20*/  @P5 LDC R145, c[0x0][0x408] ;  /* 0x00010200ff915b82 */ /* 0x000ea20000000800 */
[----:B------:R-:W-:Y:S01]  /*3d30*/  F2F.F16.F32 R127, R127 ;  /* 0x0000007f007f7304 */ /* 0x000fe20000200800 */
[----:B------:R-:W-:Y:S01]  /*3d40*/  FADD.FTZ R124, R124, -R125 ;  /* 0x8000007d7c7c7221 */ /* 0x000fe20000010000 */
[----:B------:R-:W-:-:S02]  /*3d50*/  HFMA2 R125, -RZ, RZ, 0, 0 ;  /* 0x00000000ff7d7431 */ /* 0x000fc400000001ff */
[----:B------:R-:W-:Y:S01]  /*3d60*/  @P0 FMUL.FTZ R126, R135, R32 ;  /* 0x00000020877e0220 */ /* 0x000fe20000410000 */
[----:B------:R-:W-:Y:S02]  /*3d70*/  @P2 HADD2.F32 R32, -RZ, R67.H0_H0 ;  /* 0x20000043ff202230 */ /* 0x000fe40000004100 */
[----:B0-----:R-:W-:Y:S01]  /*3d80*/  @P2 FMUL.FTZ R129, R129, R134 ;  /* 0x0000008681812220 */ /* 0x001fe20000410000 */
[----:B------:R-:W0:Y:S01]  /*3d90*/  @P6 LDC R135, c[0x0][0x408] ;  /* 0x00010200ff876b82 */ /* 0x000e220000000800 */
[----:B------:R3:W3:Y:S02]  /*3da0*/  F2F.F16.F32 R58, R126 ;  /* 0x0000007e003a7304 */ /* 0x0006e40000200800 */
[----:B------:R-:W-:Y:S01]  /*3db0*/  @P2 FMUL.FTZ R40, R129, R32 ;  /* 0x0000002081282220 */ /* 0x000fe20000410000 */
[----:B------:R-:W-:Y:S02]  /*3dc0*/  @P3 MOV R32, R41 ;  /* 0x0000002900203202 */ /* 0x000fe40000000f00 */
[----:B------:R-:W-:Y:S01]  /*3dd0*/  @P4 SHF.R.U32.HI R41, RZ, 0x10, R41 ;  /* 0x00000010ff294819 */ /* 0x000fe20000011629 */
[----:B-1----:R-:W-:-:S02]  /*3de0*/  @P3 FMUL.FTZ R33, R34, R131 ;  /* 0x0000008322213220 */ /* 0x002fc40000410000 */
[----:B------:R1:W1:Y:S01]  /*3df0*/  F2F.F16.F32 R129, R40 ;  /* 0x0000002800817304 */ /* 0x0002620000200800 */
[----:B------:R-:W-:Y:S01]  /*3e00*/  @P3 HADD2.F32 R32, -RZ, R32.H0_H0 ;  /* 0x20000020ff203230 */ /* 0x000fe20000004100 */
[----:B---3--:R-:W-:Y:S01]  /*3e10*/  MOV R126, RZ ;  /* 0x000000ff007e7202 */ /* 0x008fe20000000f00 */
[----:B------:R-:W-:-:S03]  /*3e20*/  @P4 HADD2.F32 R34, -RZ, R41.H0_H0 ;  /* 0x20000029ff224230 */ /* 0x000fc60000004100 */
[----:B------:R-:W-:Y:S01]  /*3e30*/  @P3 FMUL.FTZ R125, R32, R33 ;  /* 0x00000021207d3220 */ /* 0x000fe20000410000 */
[----:B------:R-:W-:-:S04]  /*3e40*/  IMAD.WIDE.U32 R32, R128, 0x10000, RZ ;  /* 0x0001000080207825 */ /* 0x000fc800078e00ff */
[----:B------:R-:W-:Y:S01]  /*3e50*/  @P4 FMUL.FTZ R126, R34, R35 ;  /* 0x00000023227e4220 */ /* 0x000fe20000410000 */
[----:B------:R-:W-:Y:S01]  /*3e60*/  SHF.L.U32 R35, R58, 0x10, RZ ;  /* 0x000000103a237819 */ /* 0x000fe200000006ff */
[----:B------:R-:W-:Y:S01]  /*3e70*/  @P5 FMUL.FTZ R130, R37, UR4 ;  /* 0x0000000425825c20 */ /* 0x000fe20008410000 */
[----:B-1----:R-:W-:Y:S01]  /*3e80*/  IMAD.WIDE.U32 R40, R147, 0x10, R174 ;  /* 0x0000001093287825 */ /* 0x002fe200078e00ae */
[----:B------:R-:W-:-:S03]  /*3e90*/  LOP3.LUT P3, RZ, R55, 0xff00, RZ, 0xc0, !PT ;  /* 0x0000ff0037ff7812 */ /* 0x000fc6000786c0ff */
[----:B------:R-:W-:Y:S01]  /*3ea0*/  @P6 FMUL.FTZ R58, R36, UR4 ;  /* 0x00000004243a6c20 */ /* 0x000fe20008410000 */
[----:B------:R-:W-:Y:S02]  /*3eb0*/  LOP3.LUT R32, R32, R127, RZ, 0xfc, !PT ;  /* 0x0000007f20207212 */ /* 0x000fe400078efcff */
[----:B------:R-:W-:Y:S01]  /*3ec0*/  LOP3.LUT R33, R33, R35, R129, 0xfe, !PT ;  /* 0x0000002321217212 */ /* 0x000fe200078efe81 */
[----:B------:R-:W-:Y:S01]  /*3ed0*/  IMAD.WIDE.U32 R34, R147, 0x8, R176 ;  /* 0x0000000893227825 */ /* 0x000fe200078e00b0 */
[----:B------:R1:W-:Y:S01]  /*3ee0*/  STG.E.128 desc[UR16][R40.64], R36 ;  /* 0x0000002428007986 */ /* 0x0003e2000c101d10 */
[----:B------:R-:W-:Y:S02]  /*3ef0*/  LOP3.LUT P4, RZ, R55, 0xff0000, RZ, 0xc0, !PT ;  /* 0x00ff000037ff7812 */ /* 0x000fe4000788c0ff */
[----:B0-----:R-:W-:Y:S01]  /*3f00*/  @P6 FMUL.FTZ R129, R58, R135 ;  /* 0x000000873a816220 */ /* 0x001fe20000410000 */
[----:B------:R0:W-:Y:S01]  /*3f10*/  STG.E.64 desc[UR16][R34.64], R32 ;  /* 0x0000002022007986 */ /* 0x0001e2000c101b10 */
[----:B------:R-:W-:-:S02]  /*3f20*/  MOV R128, RZ ;  /* 0x000000ff00807202 */ /* 0x000fc40000000f00 */
[----:B----4-:R-:W-:Y:S01]  /*3f30*/  @P5 SHF.R.U64 R131, R138, 0x10, R139 ;  /* 0x000000108a835819 */ /* 0x010fe2000000128b */
[----:B-1----:R-:W-:-:S04]  /*3f40*/  IMAD.WIDE.U32 R40, R122, 0x8, R190 ;  /* 0x000000087a287825 */ /* 0x002fc800078e00be */
[----:B0-----:R-:W-:Y:S01]  /*3f50*/  FMUL.FTZ R33, R59, UR12 ;  /* 0x0000000c3b217c20 */ /* 0x001fe20008410000 */
[----:B--2---:R-:W-:Y:S01]  /*3f60*/  @P5 FMUL.FTZ R37, R130, R145 ;  /* 0x0000009182255220 */ /* 0x004fe20000410000 */
[----:B------:R-:W-:Y:S01]  /*3f70*/  @P6 MOV R58, R138 ;  /* 0x0000008a003a6202 */ /* 0x000fe20000000f00 */
[----:B------:R-:W-:Y:S02]  /*3f80*/  @P5 HADD2.F32 R36, -RZ, R131.H0_H0 ;  /* 0x20000083ff245230 */ /* 0x000fe40000004100 */
[----:B------:R-:W-:Y:S01]  /*3f90*/  @P3 FMUL.FTZ R34, R33, UR4 ;  /* 0x0000000421223c20 */ /* 0x000fe20008410000 */
[----:B------:R-:W2:Y:S01]  /*3fa0*/  LDG.E.64 R40, desc[UR16][R40.64] ;  /* 0x0000001028287981 */ /* 0x000ea2000c1e1b00 */
[----:B------:R-:W-:Y:S02]  /*3fb0*/  @P3 HADD2.F32 R32, -RZ, R164.H0_H0 ;  /* 0x200000a4ff203230 */ /* 0x000fe40000004100 */
[----:B------:R-:W-:Y:S02]  /*3fc0*/  HFMA2 R127, -RZ, RZ, 0, 0 ;  /* 0x00000000ff7f7431 */ /* 0x000fe400000001ff */
[----:B------:R-:W-:Y:S01]  /*3fd0*/  @P5 FMUL.FTZ R128, R36, R37 ;  /* 0x0000002524805220 */ /* 0x000fe20000410000 */
[----:B------:R-:W-:Y:S01]  /*3fe0*/  ISETP.GE.U32.AND P5, PT, R55, 0x1000000, PT ;  /* 0x010000003700780c */ /* 0x000fe20003fa6070 */
[----:B------:R-:W-:-:S02]  /*3ff0*/  HFMA2 R36, -RZ, RZ, 0, 0 ;  /* 0x00000000ff247431 */ /* 0x000fc400000001ff */
[----:B------:R-:W-:Y:S01]  /*4000*/  @P3 FMUL.FTZ R37, R34, UR26 ;  /* 0x0000001a22253c20 */ /* 0x000fe20008410000 */
[----:B------:R-:W-:Y:S01]  /*4010*/  FMUL.FTZ R34, R124, UR12 ;  /* 0x0000000c7c227c20 */ /* 0x000fe20008410000 */
[----:B------:R-:W-:Y:S02]  /*4020*/  @P6 HADD2.F32 R58, -RZ, R58.H0_H0 ;  /* 0x2000003aff3a6230 */ /* 0x000fe40000004100 */
[----:B------:R-:W-:Y:S01]  /*4030*/  FADD.FTZ R35, R54, -R57 ;  /* 0x8000003936237221 */ /* 0x000fe20000010000 */
[----:B------:R-:W-:Y:S01]  /*4040*/  MOV R54, RZ ;  /* 0x000000ff00367202 */ /* 0x000fe20000000f00 */
[----:B------:R-:W-:Y:S01]  /*4050*/  @P3 FMUL.FTZ R36, R37, R32 ;  /* 0x0000002025243220 */ /* 0x000fe20000410000 */
[----:B------:R-:W-:Y:S01]  /*4060*/  @P4 FMUL.FTZ R32, R34, UR4 ;  /* 0x0000000422204c20 */ /* 0x000fe20008410000 */
[----:B------:R-:W-:Y:S01]  /*4070*/  @P6 FMUL.FTZ R127, R58, R129 ;  /* 0x000000813a7f6220 */ /* 0x000fe20000410000 */
[----:B------:R-:W-:Y:S01]  /*4080*/  FMUL.FTZ R35, R35, UR12 ;  /* 0x0000000c23237c20 */ /* 0x000fe20008410000 */
[----:B------:R-:W-:Y:S01]  /*4090*/  LOP3.LUT P6, RZ, R55, 0xff, RZ, 0xc0, !PT ;  /* 0x000000ff37ff7812 */ /* 0x000fe200078cc0ff */
[----:B------:R-:W-:-:S02]  /*40a0*/  @P4 HADD2.F32 R37, -RZ, R69.H0_H0 ;  /* 0x20000045ff254230 */ /* 0x000fc40000004100 */
[----:B------:R-:W-:Y:S01]  /*40b0*/  @P4 FMUL.FTZ R58, R32, UR26 ;  /* 0x0000001a203a4c20 */ /* 0x000fe20008410000 */
[----:B------:R-:W-:Y:S01]  /*40c0*/  FADD.FTZ R32, R53, -R56 ;  /* 0x8000003835207221 */ /* 0x000fe20000010000 */
[----:B------:R-:W-:Y:S01]  /*40d0*/  @P5 FMUL.FTZ R53, R35, UR4 ;  /* 0x0000000423355c20 */ /* 0x000fe20008410000 */
[----:B------:R-:W-:Y:S02]  /*40e0*/  HFMA2 R129, -RZ, RZ, 0, 0 ;  /* 0x00000000ff817431 */ /* 0x000fe400000001ff */
[----:B------:R-:W-:Y:S01]  /*40f0*/  @P4 FMUL.FTZ R54, R58, R37 ;  /* 0x000000253a364220 */ /* 0x000fe20000410000 */
[----:B------:R-:W-:Y:S02]  /*4100*/  @P5 HADD2.F32 R37, -RZ, R164.H1_H1 ;  /* 0x300000a4ff255230 */ /* 0x000fe40000004100 */
[----:B------:R-:W-:Y:S01]  /*4110*/  FMUL.FTZ R32, R32, UR12 ;  /* 0x0000000c20207c20 */ /* 0x000fe20008410000 */
[----:B------:R-:W-:Y:S01]  /*4120*/  @P5 FMUL.FTZ R56, R53, UR26 ;  /* 0x0000001a35385c20 */ /* 0x000fe20008410000 */
[----:B------:R0:W1:Y:S01]  /*4130*/  F2F.F16.F32 R55, R36 ;  /* 0x0000002400377304 */ /* 0x0000620000200800 */
[----:B------:R-:W-:Y:S01]  /*4140*/  MOV R124, RZ ;  /* 0x000000ff007c7202 */ /* 0x000fe20000000f00 */
[----:B------:R-:W-:Y:S01]  /*4150*/  FMUL.FTZ R53, R32, UR4 ;  /* 0x0000000420357c20 */ /* 0x000fe20008410000 */
[----:B------:R-:W-:Y:S01]  /*4160*/  @P5 FMUL.FTZ R129, R56, R37 ;  /* 0x0000002538815220 */ /* 0x000fe20000410000 */
[----:B------:R-:W-:Y:S01]  /*4170*/  IMAD.WIDE.U32 R58, R120, 0x8, R190 ;  /* 0x00000008783a7825 */ /* 0x000fe200078e00be */
[----:B------:R-:W3:Y:S03]  /*4180*/  @P2 LDC R131, c[0x0][0x408] ;  /* 0x00010200ff832b82 */ /* 0x000ee60000000800 */
[----:B------:R-:W-:Y:S01]  /*4190*/  FMUL.FTZ R53, R53, UR26 ;  /* 0x0000001a35357c20 */ /* 0x000fe20008410000 */
[----:B------:R-:W-:Y:S01]  /*41a0*/  F2F.F16.F32 R54, R54 ;  /* 0x0000003600367304 */ /* 0x000fe20000200800 */
[----:B0-----:R-:W-:-:S03]  /*41b0*/  @P6 HADD2.F32 R36, -RZ, R68.H0_H0 ;  /* 0x20000044ff246230 */ /* 0x001fc60000004100 */
[----:B------:R-:W0:Y:S02]  /*41c0*/  @P0 LDC R130, c[0x0][0x408] ;  /* 0x00010200ff820b82 */ /* 0x000e240000000800 */
[----:B------:R-:W-:Y:S01]  /*41d0*/  @P6 FMUL.FTZ R124, R53, R36 ;  /* 0x00000024357c6220 */ /* 0x000fe20000410000 */
[----:B-1----:R-:W-:Y:S01]  /*41e0*/  IMAD.WIDE.U32 R36, R55, 0x10000, RZ ;  /* 0x0001000037247825 */ /* 0x002fe200078e00ff */
[----:B------:R-:W1:Y:S08]  /*41f0*/  F2F.F16.F32 R129, R129 ;  /* 0x0000008100817304 */ /* 0x000e700000200800 */
[----:B------:R-:W4:Y:S01]  /*4200*/  F2F.F16.F32 R57, R124 ;  /* 0x0000007c00397304 */ /* 0x000f220000200800 */
[----:B-1----:R-:W-:-:S04]  /*4210*/  SHF.L.U32 R55, R129, 0x10, RZ ;  /* 0x0000001081377819 */ /* 0x002fc800000006ff */
[----:B------:R-:W-:Y:S01]  /*4220*/  LOP3.LUT R37, R37, R55, R54, 0xfe, !PT ;  /* 0x0000003725257212 */ /* 0x000fe200078efe36 */
[----:B------:R-:W-:Y:S01]  /*4230*/  IMAD.WIDE.U32 R54, R122, 0x10, R174 ;  /* 0x000000107a367825 */ /* 0x000fe200078e00ae */
[----:B----4-:R-:W-:-:S03]  /*4240*/  LOP3.LUT R36, R36, R57, RZ, 0xfc, !PT ;  /* 0x0000003924247212 */ /* 0x010fc600078efcff */
        /* <DEDUP_REMOVED lines=8> */
[----:B------:R-:W-:Y:S01]  /*42d0*/  HFMA2 R49, -RZ, RZ, 0, 0 ;  /* 0x00000000ff317431 */ /* 0x000fe200000001ff */
[----:B------:R-:W-:Y:S01]  /*42e0*/  @P0 SHF.R.U32.HI R138, RZ, 0x10, R139 ;  /* 0x00000010ff8a0819 */ /* 0x000fe2000001168b */
[----:B------:R-:W-:Y:S01]  /*42f0*/  @P0 FMUL.FTZ R39, R39, UR4 ;  /* 0x0000000427270c20 */ /* 0x000fe20008410000 */
[----:B------:R-:W-:Y:S01]  /*4300*/  FFMA.FTZ R124, R51, UR13, R137 ;  /* 0x0000000d337c7c23 */ /* 0x000fe20008010089 */
[----:B------:R-:W-:Y:S01]  /*4310*/  FADD.FTZ R122, R47, -R122 ;  /* 0x8000007a2f7a7221 */ /* 0x000fe20000010000 */
[----:B-1----:R-:W-:-:S02]  /*4320*/  @P2 HADD2.F32 R32, -RZ, R50.H0_H0 ;  /* 0x20000032ff202230 */ /* 0x002fc40000004100 */
[----:B---3--:R-:W-:Y:S01]  /*4330*/  @P2 FMUL.FTZ R37, R38, R131 ;  /* 0x0000008326252220 */ /* 0x008fe20000410000 */
[----:B0-----:R-:W-:Y:S01]  /*4340*/  @P0 FMUL.FTZ R39, R39, R130 ;  /* 0x0000008227270220 */ /* 0x001fe20000410000 */
[----:B------:R-:W-:Y:S01]  /*4350*/  CS2R R50, SRZ ;  /* 0x0000000000327805 */ /* 0x000fe2000001ff00 */
[----:B------:R-:W-:Y:S02]  /*4360*/  HFMA2 R47, -RZ, RZ, 0, 0 ;  /* 0x00000000ff2f7431 */ /* 0x000fe400000001ff */
[----:B------:R-:W-:Y:S01]  /*4370*/  @P2 FMUL.FTZ R49, R32, R37 ;  /* 0x0000002520312220 */ /* 0x000fe20000410000 */
[----:B------:R-:W-:Y:S01]  /*4380*/  @P0 HADD2.F32 R32, -RZ, R138.H0_H0 ;  /* 0x2000008aff200230 */ /* 0x000fe20000004100 */
[----:B------:R-:W-:Y:S01]  /*4390*/  LOP3.LUT P2, RZ, R46, 0xff00, RZ, 0xc0, !PT ;  /* 0x0000ff002eff7812 */ /* 0x000fe2000784c0ff */
[----:B------:R-:W-:Y:S01]  /*43a0*/  FFMA.FTZ R137, R52, UR13, R137 ;  /* 0x0000000d34897c23 */ /* 0x000fe20008010089 */
[----:B------:R-:W-:Y:S01]  /*43b0*/  @P3 FMUL.FTZ R33, R33, UR4 ;  /* 0x0000000421213c20 */ /* 0x000fe20008410000 */
[----:B------:R-:W-:Y:S01]  /*43c0*/  FADD.FTZ R38, R45, -R124 ;  /* 0x8000007c2d267221 */ /* 0x000fe20000010000 */
[----:B------:R-:W-:Y:S01]  /*43d0*/  @P0 FMUL.FTZ R50, R32, R39 ;  /* 0x0000002720320220 */ /* 0x000fe20000410000 */
[----:B------:R-:W-:Y:S01]  /*43e0*/  ISETP.GE.U32.AND P0, PT, R46, 0x1000000, PT ;  /* 0x010000002e00780c */ /* 0x000fe20003f06070 */
[----:B------:R-:W-:Y:S01]  /*43f0*/  FADD.FTZ R137, R48, -R137 ;  /* 0x8000008930897221 */ /* 0x000fe20000010000 */
[----:B------:R-:W-:Y:S01]  /*4400*/  @P3 FMUL.FTZ R33, R33, UR26 ;  /* 0x0000001a21213c20 */ /* 0x000fe20008410000 */
[----:B------:R-:W-:Y:S01]  /*4410*/  FMUL.FTZ R38, R38, UR12 ;  /* 0x0000000c26267c20 */ /* 0x000fe20008410000 */
[----:B------:R-:W-:-:S02]  /*4420*/  HFMA2 R45, -RZ, RZ, 0, 0 ;  /* 0x00000000ff2d7431 */ /* 0x000fc400000001ff */
[----:B------:R-:W-:Y:S01]  /*4430*/  FMUL.FTZ R39, R137, UR12 ;  /* 0x0000000c89277c20 */ /* 0x000fe20008410000 */
[----:B------:R-:W-:Y:S01]  /*4440*/  MOV R52, RZ ;  /* 0x000000ff00347202 */ /* 0x000fe20000000f00 */
[----:B------:R-:W-:Y:S02]  /*4450*/  HFMA2 R54, -RZ, RZ, 0, 0 ;  /* 0x00000000ff367431 */ /* 0x000fe400000001ff */
[----:B------:R-:W-:Y:S01]  /*4460*/  @P5 FMUL.FTZ R57, R35, UR4 ;  /* 0x0000000423395c20 */ /* 0x000fe20008410000 */
[----:B------:R-:W-:Y:S01]  /*4470*/  FMUL.FTZ R48, R39, UR4 ;  /* 0x0000000427307c20 */ /* 0x000fe20008410000 */
[----:B------:R-:W-:Y:S02]  /*4480*/  HFMA2 R56, -RZ, RZ, 0, 0 ;  /* 0x00000000ff387431 */ /* 0x000fe400000001ff */
[----:B------:R-:W-:Y:S01]  /*4490*/  @P5 FMUL.FTZ R57, R57, UR26 ;  /* 0x0000001a39395c20 */ /* 0x000fe20008410000 */
[----:B------:R-:W-:Y:S01]  /*44a0*/  FMUL.FTZ R48, R48, UR26 ;  /* 0x0000001a30307c20 */ /* 0x000fe20008410000 */
[----:B--2---:R-:W-:-:S02]  /*44b0*/  @P6 MOV R36, R40 ;  /* 0x0000002800246202 */ /* 0x004fc40000000f00 */
[--C-:B------:R-:W-:Y:S02]  /*44c0*/  @P3 SHF.R.U64 R37, R40, 0x10, R41.reuse ;  /* 0x0000001028253819 */ /* 0x100fe40000001229 */
[----:B------:R-:W-:Y:S01]  /*44d0*/  @P5 SHF.R.U32.HI R124, RZ, 0x10, R41 ;  /* 0x00000010ff7c5819 */ /* 0x000fe20000011629 */
[----:B------:R-:W-:Y:S02]  /*44e0*/  @P6 HADD2.F32 R36, -RZ, R36.H0_H0 ;  /* 0x20000024ff246230 */ /* 0x000fe40000004100 */
[----:B------:R-:W-:Y:S02]  /*44f0*/  @P3 HADD2.F32 R32, -RZ, R37.H0_H0 ;  /* 0x20000025ff203230 */ /* 0x000fe40000004100 */
[----:B------:R-:W-:Y:S01]  /*4500*/  FMUL.FTZ R37, R122, UR12 ;  /* 0x0000000c7a257c20 */ /* 0x000fe20008410000 */
[----:B------:R-:W-:Y:S01]  /*4510*/  @P6 FMUL.FTZ R47, R53, R36 ;  /* 0x00000024352f6220 */ /* 0x000fe20000410000 */
[----:B------:R-:W-:Y:S02]  /*4520*/  LOP3.LUT P6, RZ, R46, 0xff0000, RZ, 0xc0, !PT ;  /* 0x00ff00002eff7812 */ /* 0x000fe400078cc0ff */
[----:B------:R-:W-:Y:S01]  /*4530*/  FMUL.FTZ R40, R37, UR4 ;  /* 0x0000000425287c20 */ /* 0x000fe20008410000 */
[----:B------:R-:W-:-:S02]  /*4540*/  @P2 HADD2.F32 R53, -RZ, R121.H0_H0 ;  /* 0x20000079ff352230 */ /* 0x000fc40000004100 */
[----:B------:R-:W-:Y:S01]  /*4550*/  @P3 FMUL.FTZ R51, R32, R33 ;  /* 0x0000002120333220 */ /* 0x000fe20000410000 */
[----:B------:R-:W-:Y:S01]  /*4560*/  MOV R33, RZ ;  /* 0x000000ff00217202 */ /* 0x000fe20000000f00 */
[----:B------:R-:W-:Y:S01]  /*4570*/  FMUL.FTZ R40, R40, UR26 ;  /* 0x0000001a28287c20 */ /* 0x000fe20008410000 */
[----:B------:R-:W-:Y:S01]  /*4580*/  LOP3.LUT P3, RZ, R46, 0xff, RZ, 0xc0, !PT ;  /* 0x000000ff2eff7812 */ /* 0x000fe2000786c0ff */
[----:B------:R-:W-:Y:S01]  /*4590*/  FMUL.FTZ R32, R38, UR4 ;  /* 0x0000000426207c20 */ /* 0x000fe20008410000 */
[----:B------:R-:W-:Y:S01]  /*45a0*/  FADD.FTZ R36, R44, -R129 ;  /* 0x800000812c247221 */ /* 0x000fe20000010000 */
[----:B------:R-:W-:Y:S01]  /*45b0*/  @P2 FMUL.FTZ R33, R40, R53 ;  /* 0x0000003528212220 */ /* 0x000fe20000410000 */
[----:B------:R-:W-:Y:S02]  /*45c0*/  @P0 HADD2.F32 R53, -RZ, R121.H1_H1 ;  /* 0x30000079ff350230 */ /* 0x000fe40000004100 */
[----:B------:R-:W-:Y:S01]  /*45d0*/  FMUL.FTZ R129, R32, UR26 ;  /* 0x0000001a20817c20 */ /* 0x000fe20008410000 */
[----:B------:R-:W-:Y:S01]  /*45e0*/  FMUL.FTZ R36, R36, UR12 ;  /* 0x0000000c24247c20 */ /* 0x000fe20008410000 */
[----:B------:R-:W-:Y:S01]  /*45f0*/  @P6 HADD2.F32 R44, -RZ, R71.H0_H0 ;  /* 0x20000047ff2c6230 */ /* 0x000fe20000004100 */
[----:B------:R0:W1:Y:S01]  /*4600*/  F2F.F16.F32 R46, R33 ;  /* 0x00000021002e7304 */ /* 0x0000620000200800 */
[----:B------:R-:W-:Y:S01]  /*4610*/  @P0 FMUL.FTZ R45, R48, R53 ;  /* 0x00000035302d0220 */ /* 0x000fe20000410000 */
[----:B------:R-:W-:-:S02]  /*4620*/  FMUL.FTZ R32, R36, UR4 ;  /* 0x0000000424207c20 */ /* 0x000fc40008410000 */
[----:B------:R-:W-:Y:S01]  /*4630*/  @P6 FMUL.FTZ R52, R129, R44 ;  /* 0x0000002c81346220 */ /* 0x000fe20000410000 */
[----:B------:R-:W-:Y:S01]  /*4640*/  @P4 MOV R44, R41 ;  /* 0x00000029002c4202 */ /* 0x000fe20000000f00 */
[----:B------:R-:W-:Y:S01]  /*4650*/  FMUL.FTZ R130, R32, UR26 ;  /* 0x0000001a20827c20 */ /* 0x000fe20008410000 */
[----:B------:R-:W-:Y:S01]  /*4660*/  HFMA2 R41, -RZ, RZ, 0, 0 ;  /* 0x00000000ff297431 */ /* 0x000fe200000001ff */
[----:B------:R-:W2:Y:S01]  /*4670*/  F2F.F16.F32 R45, R45 ;  /* 0x0000002d002d7304 */ /* 0x000ea20000200800 */
[----:B0-----:R-:W-:-:S05]  /*4680*/  @P3 HADD2.F32 R33, -RZ, R70.H0_H0 ;  /* 0x20000046ff213230 */ /* 0x001fca0000004100 */
[----:B------:R-:W-:Y:S01]  /*4690*/  @P3 FMUL.FTZ R54, R130, R33 ;  /* 0x0000002182363220 */ /* 0x000fe20000410000 */
[----:B-1----:R-:W-:Y:S01]  /*46a0*/  IMAD.WIDE.U32 R32, R46, 0x10000, RZ ;  /* 0x000100002e207825 */ /* 0x002fe200078e00ff */
[----:B------:R-:W0:Y:S03]  /*46b0*/  F2F.F16.F32 R52, R52 ;  /* 0x0000003400347304 */ /* 0x000e260000200800 */
[----:B------:R-:W-:Y:S01]  /*46c0*/  HFMA2 R46, -RZ, RZ, 0, 0 ;  /* 0x00000000ff2e7431 */ /* 0x000fe200000001ff */
[----:B--2---:R-:W-:-:S04]  /*46d0*/  SHF.L.U32 R53, R45, 0x10, RZ ;  /* 0x000000102d357819 */ /* 0x004fc800000006ff */
[----:B------:R-:W1:Y:S01]  /*46e0*/  F2F.F16.F32 R55, R54 ;  /* 0x0000003600377304 */ /* 0x000e620000200800 */
[----:B------:R-:W-:Y:S01]  /*46f0*/  @P4 FMUL.FTZ R45, R34, UR4 ;  /* 0x00000004222d4c20 */ /* 0x000fe20008410000 */
[----:B------:R-:W-:Y:S01]  /*4700*/  IMAD.WIDE.U32 R34, R120, 0x10, R174 ;  /* 0x0000001078227825 */ /* 0x000fe200078e00ae */
[----:B0-----:R-:W-:-:S03]  /*4710*/  LOP3.LUT R33, R33, R53, R52, 0xfe, !PT ;  /* 0x0000003521217212 */ /* 0x001fc600078efe34 */
[----:B------:R-:W-:Y:S02]  /*4720*/  @P4 HADD2.F32 R52, -RZ, R44.H0_H0 ;  /* 0x2000002cff344230 */ /* 0x000fe40000004100 */
[----:B------:R-:W-:Y:S01]  /*4730*/  @P4 FMUL.FTZ R53, R45, UR26 ;  /* 0x0000001a2d354c20 */ /* 0x000fe20008410000 */
[----:B------:R-:W-:Y:S01]  /*4740*/  IMAD.WIDE.U32 R44, R120, 0x8, R176 ;  /* 0x00000008782c7825 */ /* 0x000fe200078e00b0 */
[----:B------:R-:W-:Y:S03]  /*4750*/  STG.E.128 desc[UR16][R34.64], R36 ;  /* 0x0000002422007986 */ /* 0x000fe6000c101d10 */
[----:B------:R-:W-:Y:S01]  /*4760*/  @P4 FMUL.FTZ R46, R52, R53 ;  /* 0x00000035342e4220 */ /* 0x000fe20000410000 */
[----:B------:R-:W-:Y:S02]  /*4770*/  MOV R52, RZ ;  /* 0x000000ff00347202 */ /* 0x000fe40000000f00 */
[----:B-1----:R-:W-:-:S02]  /*4780*/  LOP3.LUT R32, R32, R55, RZ, 0xfc, !PT ;  /* 0x0000003720207212 */ /* 0x002fc400078efcff */
[----:B------:R-:W-:-:S03]  /*4790*/  CS2R R54, SRZ ;  /* 0x0000000000367805 */ /* 0x000fc6000001ff00 */
[----:B------:R0:W-:Y:S01]  /*47a0*/  STG.E.64 desc[UR16][R44.64], R32 ;  /* 0x000000202c007986 */ /* 0x0001e2000c101b10 */
[----:B----4-:R-:W-:Y:S02]  /*47b0*/  @P3 MOV R53, R58 ;  /* 0x0000003a00353202 */ /* 0x010fe40000000f00 */
[--C-:B------:R-:W-:Y:S02]  /*47c0*/  @P2 SHF.R.U64 R122, R58, 0x10, R59.reuse ;  /* 0x000000103a7a2819 */ /* 0x100fe4000000123b */
[----:B------:R-:W-:Y:S01]  /*47d0*/  @P6 MOV R120, R59 ;  /* 0x0000003b00786202 */ /* 0x000fe20000000f00 */
[----:B------:R-:W-:Y:S01]  /*47e0*/  @P3 HADD2.F32 R53, -RZ, R53.H0_H0 ;  /* 0x20000035ff353230 */ /* 0x000fe20000004100 */
[----:B------:R-:W-:-:S03]  /*47f0*/  @P0 SHF.R.U32.HI R58, RZ, 0x10, R59 ;  /* 0x00000010ff3a0819 */ /* 0x000fc6000001163b */
[----:B------:R-:W-:Y:S02]  /*4800*/  @P6 HADD2.F32 R120, -RZ, R120.H0_H0 ;  /* 0x20000078ff786230 */ /* 0x000fe40000004100 */
[----:B------:R-:W-:Y:S01]  /*4810*/  @P3 FMUL.FTZ R41, R130, R53 ;  /* 0x0000003582293220 */ /* 0x000fe20000410000 */
[----:B0-----:R-:W-:Y:S02]  /*4820*/  @P5 HADD2.F32 R32, -RZ, R124.H0_H0 ;  /* 0x2000007cff205230 */ /* 0x001fe40000004100 */
[----:B------:R-:W-:Y:S02]  /*4830*/  @P2 HADD2.F32 R33, -RZ, R122.H0_H0 ;  /* 0x2000007aff212230 */ /* 0x000fe40000004100 */
[----:B------:R-:W-:Y:S01]  /*4840*/  @P6 FMUL.FTZ R55, R129, R120 ;  /* 0x0000007881376220 */ /* 0x000fe20000410000 */
[----:B------:R-:W-:Y:S02]  /*4850*/  @P0 HADD2.F32 R35, -RZ, R58.H0_H0 ;  /* 0x2000003aff230230 */ /* 0x000fe40000004100 */
[----:B------:R-:W-:Y:S01]  /*4860*/  @P5 FMUL.FTZ R54, R32, R57 ;  /* 0x0000003920365220 */ /* 0x000fe20000410000 */
[----:B------:R-:W-:-:S02]  /*4870*/  @P2 FMUL.FTZ R52, R40, R33 ;  /* 0x0000002128342220 */ /* 0x000fc40000410000 */
[----:B------:R-:W-:Y:S01]  /*4880*/  @P0 FMUL.FTZ R56, R48, R35 ;  /* 0x0000002330380220 */ /* 0x000fe20000410000 */
[----:B------:R-:W-:Y:S06]  /*4890*/  BRA `(.L_x_9618) ;  /* 0x0000005800907947 */ /* 0x000fec0003800000 */
.L_x_9617:
[----:B------:R-:W0:Y:S02]  /*48a0*/  LDC.64 R190, c[0x0][0x390] ;  /* 0x0000e400ffbe7b82 */ /* 0x000e240000000a00 */
[----:B0-----:R-:W-:-:S06]  /*48b0*/  IMAD.WIDE.U32 R32, R123, 0x8, R190 ;  /* 0x000000087b207825 */ /* 0x001fcc00078e00be */
[----:B------:R-:W2:Y:S01]  /*48c0*/  LDG.E.64 R32, desc[UR16][R32.64] ;  /* 0x0000001020207981 */ /* 0x000ea2000c1e1b00 */
[--C-:B------:R-:W-:Y:S01]  /*48d0*/  FFMA.FTZ R178, R178, UR13, R137.reuse ;  /* 0x0000000db2b27c23 */ /* 0x100fe20008010089 */
[C---:B-----5:R-:W-:Y:S01]  /*48e0*/  LOP3.LUT P3, RZ, R203.reuse, 0xff00, RZ, 0xc0, !PT ;  /* 0x0000ff00cbff7812 */ /* 0x060fe2000786c0ff */
[--C-:B------:R-:W-:Y:S01]  /*48f0*/  FFMA.FTZ R176, R176, UR13, R137.reuse ;  /* 0x0000000db0b07c23 */ /* 0x100fe20008010089 */
        /* <DEDUP_REMOVED lines=8> */
[----:B------:R-:W-:Y:S01]  /*4980*/  FFMA.FTZ R37, R146, UR13, R137 ;  /* 0x0000000d92257c23 */ /* 0x000fe20008010089 */
[----:B------:R-:W-:Y:S01]  /*4990*/  FMUL.FTZ R38, R38, UR4 ;  /* 0x0000000426267c20 */ /* 0x000fe20008410000 */
[----:B------:R-:W-:Y:S01]  /*49a0*/  FMUL.FTZ R43, R173, UR12 ;  /* 0x0000000cad2b7c20 */ /* 0x000fe20008410000 */
[----:B------:R-:W-:Y:S01]  /*49b0*/  @P3 HADD2.F32 R35, -RZ, R170.H0_H0 ;  /* 0x200000aaff233230 */ /* 0x000fe20000004100 */
[----:B------:R-:W-:Y:S01]  /*49c0*/  LOP3.LUT P2, RZ, R203, 0xff, RZ, 0xc0, !PT ;  /* 0x000000ffcbff7812 */ /* 0x000fe2000784c0ff */
[----:B------:R-:W-:Y:S01]  /*49d0*/  FMUL.FTZ R38, R38, UR26 ;  /* 0x0000001a26267c20 */ /* 0x000fe20008410000 */
[----:B------:R-:W-:Y:S01]  /*49e0*/  MOV R34, RZ ;  /* 0x000000ff00227202 */ /* 0x000fe20000000f00 */
[----:B------:R-:W-:Y:S01]  /*49f0*/  FMUL.FTZ R42, R42, UR4 ;  /* 0x000000042a2a7c20 */ /* 0x000fe20008410000 */
[----:B------:R-:W-:Y:S01]  /*4a00*/  FADD.FTZ R37, R166, -R37 ;  /* 0x80000025a6257221 */ /* 0x000fe20000010000 */
[----:B------:R-:W-:Y:S01]  /*4a10*/  @P3 FMUL.FTZ R34, R38, R35 ;  /* 0x0000002326223220 */ /* 0x000fe20000410000 */
[----:B------:R-:W-:-:S02]  /*4a20*/  HFMA2 R35, -RZ, RZ, 0, 0 ;  /* 0x00000000ff237431 */ /* 0x000fc400000001ff */
[----:B------:R-:W-:Y:S01]  /*4a30*/  FMUL.FTZ R43, R43, UR4 ;  /* 0x000000042b2b7c20 */ /* 0x000fe20008410000 */
[----:B------:R-:W-:Y:S02]  /*4a40*/  @P4 HADD2.F32 R39, -RZ, R3.H0_H0 ;  /* 0x20000003ff274230 */ /* 0x000fe40000004100 */
[----:B------:R-:W-:Y:S01]  /*4a50*/  FMUL.FTZ R42, R42, UR26 ;  /* 0x0000001a2a2a7c20 */ /* 0x000fe20008410000 */
[----:B------:R-:W-:Y:S02]  /*4a60*/  @P0 HADD2.F32 R146, -RZ, R170.H1_H1 ;  /* 0x300000aaff920230 */ /* 0x000fe40000004100 */
[----:B------:R-:W-:Y:S01]  /*4a70*/  FMUL.FTZ R37, R37, UR12 ;  /* 0x0000000c25257c20 */ /* 0x000fe20008410000 */
[----:B------:R-:W-:Y:S01]  /*4a80*/  FMUL.FTZ R43, R43, UR26 ;  /* 0x0000001a2b2b7c20 */ /* 0x000fe20008410000 */
[----:B------:R-:W-:Y:S01]  /*4a90*/  @P4 FMUL.FTZ R35, R42, R39 ;  /* 0x000000272a234220 */ /* 0x000fe20000410000 */
[----:B------:R-:W-:Y:S01]  /*4aa0*/  MOV R39, RZ ;  /* 0x000000ff00277202 */ /* 0x000fe20000000f00 */
[----:B------:R-:W-:Y:S01]  /*4ab0*/  FMUL.FTZ R40, R37, UR4 ;  /* 0x0000000425287c20 */ /* 0x000fe20008410000 */
[----:B------:R-:W-:Y:S01]  /*4ac0*/  @P0 FMUL.FTZ R39, R43, R146 ;  /* 0x000000922b270220 */ /* 0x000fe20000410000 */
[----:B------:R-:W-:-:S02]  /*4ad0*/  HFMA2 R146, -RZ, RZ, 0, 0 ;  /* 0x00000000ff927431 */ /* 0x000fc400000001ff */
[----:B------:R-:W-:Y:S01]  /*4ae0*/  @P2 HADD2.F32 R37, -RZ, R2.H0_H0 ;  /* 0x20000002ff252230 */ /* 0x000fe20000004100 */
[----:B------:R-:W0:Y:S01]  /*4af0*/  LDC.64 R174, c[0x0][0x468] ;  /* 0x00011a00ffae7b82 */ /* 0x000e220000000a00 */
[----:B------:R-:W-:Y:S01]  /*4b00*/  FMUL.FTZ R40, R40, UR26 ;  /* 0x0000001a28287c20 */ /* 0x000fe20008410000 */
[----:B------:R-:W-:Y:S01]  /*4b10*/  F2F.F16.F32 R34, R34 ;  /* 0x0000002200227304 */ /* 0x000fe20000200800 */
[----:B------:R-:W-:Y:S01]  /*4b20*/  FFMA.FTZ R162, R162, UR13, R137 ;  /* 0x0000000da2a27c23 */ /* 0x000fe20008010089 */
[----:B------:R-:W-:Y:S01]  /*4b30*/  LOP3.LUT P5, RZ, R159, 0xff00, RZ, 0xc0, !PT ;  /* 0x0000ff009fff7812 */ /* 0x000fe200078ac0ff */
[----:B------:R-:W-:Y:S01]  /*4b40*/  @P2 FMUL.FTZ R146, R40, R37 ;  /* 0x0000002528922220 */ /* 0x000fe20000410000 */
[----:B------:R-:W-:-:S04]  /*4b50*/  HFMA2 R166, -RZ, RZ, 0, 0 ;  /* 0x00000000ffa67431 */ /* 0x000fc800000001ff */
[----:B------:R-:W1:Y:S08]  /*4b60*/  F2F.F16.F32 R39, R39 ;  /* 0x0000002700277304 */ /* 0x000e700000200800 */
[----:B------:R3:W4:Y:S01]  /*4b70*/  F2F.F16.F32 R36, R35 ;  /* 0x0000002300247304 */ /* 0x0007220000200800 */
[----:B-1----:R-:W-:-:S07]  /*4b80*/  SHF.L.U32 R37, R39, 0x10, RZ ;  /* 0x0000001027257819 */ /* 0x002fce00000006ff */
[----:B------:R-:W1:Y:S01]  /*4b90*/  F2F.F16.F32 R41, R146 ;  /* 0x0000009200297304 */ /* 0x000e620000200800 */
[----:B---3--:R-:W-:Y:S01]  /*4ba0*/  IMAD.WIDE.U32 R34, R34, 0x10000, RZ ;  /* 0x0001000022227825 */ /* 0x008fe200078e00ff */
[----:B------:R-:W-:-:S04]  /*4bb0*/  IADD3 R39, PT, PT, R123, 0x100, RZ ;  /* 0x000001007b277810 */ /* 0x000fc80007ffe0ff */
[----:B----4-:R-:W-:Y:S01]  /*4bc0*/  LOP3.LUT R35, R35, R37, R36, 0xfe, !PT ;  /* 0x0000002523237212 */ /* 0x010fe200078efe24 */
[----:B0-----:R-:W-:Y:S01]  /*4bd0*/  IMAD.WIDE.U32 R36, R123, 0x8, R174 ;  /* 0x000000087b247825 */ /* 0x001fe200078e00ae */
[----:B-1----:R-:W-:-:S03]  /*4be0*/  LOP3.LUT R34, R34, R41, RZ, 0xfc, !PT ;  /* 0x0000002922227212 */ /* 0x002fc600078efcff */
[----:B------:R-:W-:Y:S02]  /*4bf0*/  FADD.FTZ R162, R163, -R162 ;  /* 0x800000a2a3a27221 */ /* 0x000fe40000010000 */
[----:B------:R0:W-:Y:S01]  /*4c00*/  STG.E.64 desc[UR16][R36.64], R34 ;  /* 0x0000002224007986 */ /* 0x0001e2000c101b10 */
[----:B------:R-:W-:Y:S01]  /*4c10*/  FFMA.FTZ R160, R160, UR13, R137 ;  /* 0x0000000da0a07c23 */ /* 0x000fe20008010089 */
[----:B------:R-:W-:Y:S01]  /*4c20*/  MOV R146, RZ ;  /* 0x000000ff00927202 */ /* 0x000fe20000000f00 */
[----:B0-----:R-:W-:-:S06]  /*4c30*/  IMAD.WIDE.U32 R34, R39, 0x8, R190 ;  /* 0x0000000827227825 */ /* 0x001fcc00078e00be */
[----:B------:R-:W3:Y:S01]  /*4c40*/  LDG.E.64 R34, desc[UR16][R34.64] ;  /* 0x0000001022227981 */ /* 0x000ee2000c1e1b00 */
[----:B------:R-:W-:Y:S01]  /*4c50*/  FADD.FTZ R160, R161, -R160 ;  /* 0x800000a0a1a07221 */ /* 0x000fe20000010000 */
[----:B------:R-:W-:-:S03]  /*4c60*/  HFMA2 R36, -RZ, RZ, 0, 0 ;  /* 0x00000000ff247431 */ /* 0x000fc600000001ff */
[----:B------:R-:W-:Y:S01]  /*4c70*/  FMUL.FTZ R160, R160, UR12 ;  /* 0x0000000ca0a07c20 */ /* 0x000fe20008410000 */
[----:B------:R-:W-:Y:S02]  /*4c80*/  LOP3.LUT P6, RZ, R159, 0xff, RZ, 0xc0, !PT ;  /* 0x000000ff9fff7812 */ /* 0x000fe400078cc0ff */
[----:B--2---:R-:W-:Y:S02]  /*4c90*/  @P2 MOV R41, R32 ;  /* 0x0000002000292202 */ /* 0x004fe40000000f00 */
[----:B------:R-:W-:-:S03]  /*4ca0*/  @P3 SHF.R.U64 R32, R32, 0x10, R33 ;  /* 0x0000001020203819 */ /* 0x000fc60000001221 */
[----:B------:R-:W-:Y:S02]  /*4cb0*/  @P2 HADD2.F32 R41, -RZ, R41.H0_H0 ;  /* 0x20000029ff292230 */ /* 0x000fe40000004100 */
[----:B------:R-:W-:Y:S02]  /*4cc0*/  @P3 HADD2.F32 R37, -RZ, R32.H0_H0 ;  /* 0x20000020ff253230 */ /* 0x000fe40000004100 */
[----:B------:R-:W-:Y:S01]  /*4cd0*/  FMUL.FTZ R32, R162, UR12 ;  /* 0x0000000ca2207c20 */ /* 0x000fe20008410000 */
[----:B------:R-:W-:Y:S01]  /*4ce0*/  @P2 FMUL.FTZ R166, R40, R41 ;  /* 0x0000002928a62220 */ /* 0x000fe20000410000 */
[----:B------:R-:W-:Y:S02]  /*4cf0*/  LOP3.LUT P2, RZ, R159, 0xff0000, RZ, 0xc0, !PT ;  /* 0x00ff00009fff7812 */ /* 0x000fe4000784c0ff */
[----:B------:R-:W-:Y:S01]  /*4d00*/  FMUL.FTZ R32, R32, UR4 ;  /* 0x0000000420207c20 */ /* 0x000fe20008410000 */
[----:B------:R-:W-:Y:S01]  /*4d10*/  @P3 FMUL.FTZ R146, R38, R37 ;  /* 0x0000002526923220 */ /* 0x000fe20000410000 */
[----:B------:R-:W-:-:S02]  /*4d20*/  @P5 HADD2.F32 R37, -RZ, R169.H0_H0 ;  /* 0x200000a9ff255230 */ /* 0x000fc40000004100 */
[----:B------:R-:W-:Y:S01]  /*4d30*/  FMUL.FTZ R32, R32, UR26 ;  /* 0x0000001a20207c20 */ /* 0x000fe20008410000 */
[--C-:B------:R-:W-:Y:S01]  /*4d40*/  FFMA.FTZ R38, R133, UR13, R137.reuse ;  /* 0x0000000d85267c23 */ /* 0x100fe20008010089 */
[----:B------:R-:W-:Y:S02]  /*4d50*/  ISETP.GE.U32.AND P3, PT, R159, 0x1000000, PT ;  /* 0x010000009f00780c */ /* 0x000fe40003f66070 */
[----:B------:R-:W-:Y:S01]  /*4d60*/  @P5 FMUL.FTZ R36, R32, R37 ;  /* 0x0000002520245220 */ /* 0x000fe20000410000 */
[----:B------:R-:W-:Y:S01]  /*4d70*/  FMUL.FTZ R37, R160, UR4 ;  /* 0x00000004a0257c20 */ /* 0x000fe20008410000 */
[----:B------:R-:W-:Y:S01]  /*4d80*/  FADD.FTZ R141, R141, -R38 ;  /* 0x800000268d8d7221 */ /* 0x000fe20000010000 */
[----:B------:R-:W-:Y:S01]  /*4d90*/  FFMA.FTZ R41, R132, UR13, R137 ;  /* 0x0000000d84297c23 */ /* 0x000fe20008010089 */
[----:B------:R-:W-:Y:S02]  /*4da0*/  @P2 HADD2.F32 R133, -RZ, R61.H0_H0 ;  /* 0x2000003dff852230 */ /* 0x000fe40000004100 */
[----:B------:R-:W-:Y:S01]  /*4db0*/  FMUL.FTZ R132, R37, UR26 ;  /* 0x0000001a25847c20 */ /* 0x000fe20008410000 */
[----:B------:R-:W-:Y:S01]  /*4dc0*/  FMUL.FTZ R141, R141, UR12 ;  /* 0x0000000c8d8d7c20 */ /* 0x000fe20008410000 */
[----:B------:R-:W-:Y:S01]  /*4dd0*/  FADD.FTZ R41, R140, -R41 ;  /* 0x800000298c297221 */ /* 0x000fe20000010000 */
[----:B------:R-:W-:Y:S01]  /*4de0*/  MOV R38, RZ ;  /* 0x000000ff00267202 */ /* 0x000fe20000000f00 */
[----:B------:R-:W-:Y:S01]  /*4df0*/  @P2 FMUL.FTZ R38, R132, R133 ;  /* 0x0000008584262220 */ /* 0x000fe20000410000 */
[----:B------:R-:W-:Y:S01]  /*4e00*/  FMUL.FTZ R133, R141, UR4 ;  /* 0x000000048d857c20 */ /* 0x000fe20008410000 */
[----:B------:R-:W-:Y:S01]  /*4e10*/  FMUL.FTZ R41, R41, UR12 ;  /* 0x0000000c29297c20 */ /* 0x000fe20008410000 */
[----:B------:R-:W-:-:S02]  /*4e20*/  @P3 HADD2.F32 R40, -RZ, R169.H1_H1 ;  /* 0x300000a9ff283230 */ /* 0x000fc40000004100 */
[----:B------:R-:W-:Y:S01]  /*4e30*/  FMUL.FTZ R133, R133, UR26 ;  /* 0x0000001a85857c20 */ /* 0x000fe20008410000 */
[----:B------:R-:W-:Y:S01]  /*4e40*/  FMUL.FTZ R160, R41, UR4 ;  /* 0x0000000429a07c20 */ /* 0x000fe20008410000 */
[----:B------:R-:W-:Y:S01]  /*4e50*/  CS2R R140, SRZ ;  /* 0x00000000008c7805 */ /* 0x000fe2000001ff00 */
[----:B------:R-:W-:Y:S02]  /*4e60*/  @P6 HADD2.F32 R37, -RZ, R60.H0_H0 ;  /* 0x2000003cff256230 */ /* 0x000fe40000004100 */
[----:B------:R-:W-:Y:S01]  /*4e70*/  @P3 FMUL.FTZ R140, R133, R40 ;  /* 0x00000028858c3220 */ /* 0x000fe20000410000 */
[----:B------:R-:W-:Y:S01]  /*4e80*/  FMUL.FTZ R160, R160, UR26 ;  /* 0x0000001aa0a07c20 */ /* 0x000fe20008410000 */
[----:B------:R-:W0:Y:S03]  /*4e90*/  F2F.F16.F32 R36, R36 ;  /* 0x0000002400247304 */ /* 0x000e260000200800 */
[----:B------:R-:W-:-:S05]  /*4ea0*/  @P6 FMUL.FTZ R141, R160, R37 ;  /* 0x00000025a08d6220 */ /* 0x000fca0000410000 */
[----:B------:R-:W1:Y:S08]  /*4eb0*/  F2F.F16.F32 R140, R140 ;  /* 0x0000008c008c7304 */ /* 0x000e700000200800 */
[----:B------:R-:W2:Y:S08]  /*4ec0*/  F2F.F16.F32 R38, R38 ;  /* 0x0000002600267304 */ /* 0x000eb00000200800 */
[----:B------:R-:W4:Y:S01]  /*4ed0*/  F2F.F16.F32 R141, R141 ;  /* 0x0000008d008d7304 */ /* 0x000f220000200800 */
[----:B0-----:R-:W-:Y:S01]  /*4ee0*/  IMAD.WIDE.U32 R36, R36, 0x10000, RZ ;  /* 0x0001000024247825 */ /* 0x001fe200078e00ff */
[----:B-1----:R-:W-:-:S02]  /*4ef0*/  SHF.L.U32 R41, R140, 0x10, RZ ;  /* 0x000000108c297819 */ /* 0x002fc400000006ff */
[----:B------:R-:W-:Y:S02]  /*4f00*/  IADD3 R159, PT, PT, R123, 0x200, RZ ;  /* 0x000002007b9f7810 */ /* 0x000fe40007ffe0ff */
[----:B--2---:R-:W-:Y:S01]  /*4f10*/  LOP3.LUT R37, R37, R41, R38, 0xfe, !PT ;  /* 0x0000002925257212 */ /* 0x004fe200078efe26 */
[----:B------:R-:W-:-:S04]  /*4f20*/  IMAD.WIDE.U32 R38, R39, 0x8, R174 ;  /* 0x0000000827267825 */ /* 0x000fc800078e00ae */
[----:B------:R-:W-:Y:S01]  /*4f30*/  IMAD.WIDE.U32 R40, R159, 0x8, R190 ;  /* 0x000000089f287825 */ /* 0x000fe200078e00be */
[----:B----4-:R-:W-:-:S05]  /*4f40*/  LOP3.LUT R36, R36, R141, RZ, 0xfc, !PT ;  /* 0x0000008d24247212 */ /* 0x010fca00078efcff */
[----:B------:R0:W-:Y:S04]  /*4f50*/  STG.E.64 desc[UR16][R38.64], R36 ;  /* 0x0000002426007986 */ /* 0x0001e8000c101b10 */
[----:B------:R-:W2:Y:S01]  /*4f60*/  LDG.E.64 R40, desc[UR16][R40.64] ;  /* 0x0000001028287981 */ /* 0x000ea2000c1e1b00 */
[----:B------:R-:W-:Y:S01]  /*4f70*/  @P4 MOV R140, R33 ;  /* 0x00000021008c4202 */ /* 0x000fe20000000f00 */
[----:B------:R-:W-:Y:S01]  /*4f80*/  FFMA.FTZ R176, R155, UR13, R137 ;  /* 0x0000000d9bb07c23 */ /* 0x000fe20008010089 */
[----:B------:R-:W-:-:S03]  /*4f90*/  HFMA2 R162, -RZ, RZ, 0, 0 ;  /* 0x00000000ffa27431 */ /* 0x000fc600000001ff */
[----:B------:R-:W-:Y:S02]  /*4fa0*/  @P4 HADD2.F32 R141, -RZ, R140.H0_H0 ;  /* 0x2000008cff8d4230 */ /* 0x000fe40000004100 */
[----:B------:R-:W-:Y:S01]  /*4fb0*/  FADD.FTZ R176, R153, -R176 ;  /* 0x800000b099b07221 */ /* 0x000fe20000010000 */
[----:B------:R-:W-:Y:S02]  /*4fc0*/  @P0 SHF.R.U32.HI R153, RZ, 0x10, R33 ;  /* 0x00000010ff990819 */ /* 0x000fe40000011621 */
[----:B------:R-:W-:Y:S01]  /*4fd0*/  @P4 FMUL.FTZ R162, R42, R141 ;  /* 0x0000008d2aa24220 */ /* 0x000fe20000410000 */
[----:B------:R-:W-:Y:S02]  /*4fe0*/  LOP3.LUT P4, RZ, R158, 0xff00, RZ, 0xc0, !PT ;  /* 0x0000ff009eff7812 */ /* 0x000fe4000788c0ff */
[----:B---3--:R-:W-:Y:S02]  /*4ff0*/  @P6 MOV R33, R34 ;  /* 0x0000002200216202 */ /* 0x008fe40000000f00 */
[----:B0-----:R-:W-:Y:S01]  /*5000*/  @P5 SHF.R.U64 R37, R34, 0x10, R35 ;  /* 0x0000001022255819 */ /* 0x001fe20000001223 */
[----:B------:R-:W-:Y:S01]  /*5010*/  @P0 HADD2.F32 R34, -RZ, R153.H0_H0 ;  /* 0x20000099ff220230 */ /* 0x000fe20000004100 */
[----:B------:R-:W-:Y:S01]  /*5020*/  CS2R R140, SRZ ;  /* 0x00000000008c7805 */ /* 0x000fe2000001ff00 */
[----:B------:R-:W-:-:S02]  /*5030*/  @P6 HADD2.F32 R33, -RZ, R33.H0_H0 ;  /* 0x20000021ff216230 */ /* 0x000fc40000004100 */
[--C-:B------:R-:W-:Y:S01]  /*5040*/  FFMA.FTZ R154, R154, UR13, R137.reuse ;  /* 0x0000000d9a9a7c23 */ /* 0x100fe20008010089 */
[----:B------:R-:W-:Y:S02]  /*5050*/  HFMA2 R42, -RZ, RZ, 0, 0 ;  /* 0x00000000ff2a7431 */ /* 0x000fe400000001ff */
[----:B------:R-:W-:Y:S01]  /*5060*/  @P0 FMUL.FTZ R140, R43, R34 ;  /* 0x000000222b8c0220 */ /* 0x000fe20000410000 */
[----:B------:R-:W-:Y:S01]  /*5070*/  FMUL.FTZ R34, R176, UR12 ;  /* 0x0000000cb0227c20 */ /* 0x000fe20008410000 */
[----:B------:R-:W-:Y:S01]  /*5080*/  ISETP.GE.U32.AND P0, PT, R158, 0x1000000, PT ;  /* 0x010000009e00780c */ /* 0x000fe20003f06070 */
[----:B------:R-:W-:Y:S02]  /*5090*/  @P5 HADD2.F32 R37, -RZ, R37.H0_H0 ;  /* 0x20000025ff255230 */ /* 0x000fe40000004100 */
[--C-:B------:R-:W-:Y:S01]  /*50a0*/  FFMA.FTZ R155, R152, UR13, R137.reuse ;  /* 0x0000000d989b7c23 */ /* 0x100fe20008010089 */
[----:B------:R-:W-:Y:S01]  /*50b0*/  FADD.FTZ R154, R151, -R154 ;  /* 0x8000009a979a7221 */ /* 0x000fe20000010000 */
[----:B------:R-:W-:Y:S01]  /*50c0*/  @P6 FMUL.FTZ R141, R160, R33 ;  /* 0x00000021a08d6220 */ /* 0x000fe20000410000 */
[----:B------:R-:W-:Y:S01]  /*50d0*/  LOP3.LUT P6, RZ, R158, 0xff0000, RZ, 0xc0, !PT ;  /* 0x00ff00009eff7812 */ /* 0x000fe200078cc0ff */
[----:B------:R-:W-:Y:S01]  /*50e0*/  FMUL.FTZ R34, R34, UR4 ;  /* 0x0000000422227c20 */ /* 0x000fe20008410000 */
[----:B------:R-:W-:Y:S01]  /*50f0*/  FFMA.FTZ R157, R157, UR13, R137 ;  /* 0x0000000d9d9d7c23 */ /* 0x000fe20008010089 */
[----:B------:R-:W-:Y:S01]  /*5100*/  FADD.FTZ R155, R150, -R155 ;  /* 0x8000009b969b7221 */ /* 0x000fe20000010000 */
[----:B------:R-:W-:Y:S01]  /*5110*/  @P5 FMUL.FTZ R42, R32, R37 ;  /* 0x00000025202a5220 */ /* 0x000fe20000410000 */
[----:B------:R-:W-:Y:S01]  /*5120*/  FMUL.FTZ R152, R154, UR12 ;  /* 0x0000000c9a987c20 */ /* 0x000fe20008410000 */
[----:B------:R-:W-:Y:S01]  /*5130*/  LOP3.LUT P5, RZ, R158, 0xff, RZ, 0xc0, !PT ;  /* 0x000000ff9eff7812 */ /* 0x000fe200078ac0ff */
[----:B------:R-:W-:-:S02]  /*5140*/  @P4 HADD2.F32 R33, -RZ, R168.H0_H0 ;  /* 0x200000a8ff214230 */ /* 0x000fc40000004100 */
[----:B------:R-:W-:Y:S01]  /*5150*/  FMUL.FTZ R34, R34, UR26 ;  /* 0x0000001a22227c20 */ /* 0x000fe20008410000 */
[----:B------:R-:W-:Y:S01]  /*5160*/  FADD.FTZ R157, R156, -R157 ;  /* 0x8000009d9c9d7221 */ /* 0x000fe20000010000 */
[----:B------:R-:W-:Y:S01]  /*5170*/  FMUL.FTZ R153, R155, UR12 ;  /* 0x0000000c9b997c20 */ /* 0x000fe20008410000 */
[----:B------:R-:W-:Y:S01]  /*5180*/  FMUL.FTZ R152, R152, UR4 ;  /* 0x0000000498987c20 */ /* 0x000fe20008410000 */
[----:B------:R-:W-:Y:S01]  /*5190*/  MOV R32, RZ ;  /* 0x000000ff00207202 */ /* 0x000fe20000000f00 */
[----:B------:R-:W-:Y:S01]  /*51a0*/  @P4 FMUL.FTZ R32, R34, R33 ;  /* 0x0000002122204220 */ /* 0x000fe20000410000 */
[----:B------:R-:W-:Y:S02]  /*51b0*/  @P0 HADD2.F32 R33, -RZ, R168.H1_H1 ;  /* 0x300000a8ff210230 */ /* 0x000fe40000004100 */
[----:B------:R-:W-:Y:S01]  /*51c0*/  FMUL.FTZ R154, R157, UR12 ;  /* 0x0000000c9d9a7c20 */ /* 0x000fe20008410000 */
[----:B------:R-:W-:Y:S01]  /*51d0*/  FMUL.FTZ R153, R153, UR4 ;  /* 0x0000000499997c20 */ /* 0x000fe20008410000 */
[----:B------:R-:W-:Y:S01]  /*51e0*/  FMUL.FTZ R152, R152, UR26 ;  /* 0x0000001a98987c20 */ /* 0x000fe20008410000 */
[----:B------:R-:W-:Y:S01]  /*51f0*/  CS2R R36, SRZ ;  /* 0x0000000000247805 */ /* 0x000fe2000001ff00 */
[----:B------:R-:W-:-:S02]  /*5200*/  @P6 HADD2.F32 R38, -RZ, R63.H0_H0 ;  /* 0x2000003fff266230 */ /* 0x000fc40000004100 */
[----:B------:R-:W-:Y:S01]  /*5210*/  FMUL.FTZ R154, R154, UR4 ;  /* 0x000000049a9a7c20 */ /* 0x000fe20008410000 */
[----:B------:R-:W-:Y:S01]  /*5220*/  FMUL.FTZ R153, R153, UR26 ;  /* 0x0000001a99997c20 */ /* 0x000fe20008410000 */
[----:B------:R-:W-:Y:S01]  /*5230*/  @P0 FMUL.FTZ R37, R152, R33 ;  /* 0x0000002198250220 */ /* 0x000fe20000410000 */
[----:B------:R-:W-:Y:S02]  /*5240*/  HFMA2 R150, -RZ, RZ, 0, 0 ;  /* 0x00000000ff967431 */ /* 0x000fe400000001ff */
[----:B------:R-:W-:Y:S02]  /*5250*/  @P5 HADD2.F32 R33, -RZ, R62.H0_H0 ;  /* 0x2000003eff215230 */ /* 0x000fe40000004100 */
[----:B------:R-:W-:Y:S01]  /*5260*/  FMUL.FTZ R154, R154, UR26 ;  /* 0x0000001a9a9a7c20 */ /* 0x000fe20008410000 */
[----:B------:R-:W-:Y:S01]  /*5270*/  @P6 FMUL.FTZ R36, R153, R38 ;  /* 0x0000002699246220 */ /* 0x000fe20000410000 */
[----:B------:R-:W0:Y:S02]  /*5280*/  F2F.F16.F32 R32, R32 ;  /* 0x0000002000207304 */ /* 0x000e240000200800 */
[----:B------:R-:W-:-:S06]  /*5290*/  @P5 FMUL.FTZ R150, R154, R33 ;  /* 0x000000219a965220 */ /* 0x000fcc0000410000 */
[----:B------:R-:W1:Y:S01]  /*52a0*/  F2F.F16.F32 R37, R37 ;  /* 0x0000002500257304 */ /* 0x000e620000200800 */
[----:B------:R-:W-:-:S07]  /*52b0*/  FFMA.FTZ R38, R145, UR13, R137 ;  /* 0x0000000d91267c23 */ /* 0x000fce0008010089 */
[----:B------:R-:W3:Y:S08]  /*52c0*/  F2F.F16.F32 R36, R36 ;  /* 0x0000002400247304 */ /* 0x000ef00000200800 */
[----:B------:R-:W4:Y:S01]  /*52d0*/  F2F.F16.F32 R151, R150 ;  /* 0x0000009600977304 */ /* 0x000f220000200800 */
[----:B0-----:R-:W-:-:S04]  /*52e0*/  IMAD.WIDE.U32 R32, R32, 0x10000, RZ ;  /* 0x0001000020207825 */ /* 0x001fc800078e00ff */
[----:B------:R-:W-:Y:S01]  /*52f0*/  FADD.FTZ R145, R143, -R38 ;  /* 0x800000268f917221 */ /* 0x000fe20000010000 */
[----:B-1----:R-:W-:Y:S02]  /*5300*/  SHF.L.U32 R39, R37, 0x10, RZ ;  /* 0x0000001025277819 */ /* 0x002fe400000006ff */
[----:B------:R-:W-:Y:S02]  /*5310*/  IADD3 R143, PT, PT, R123, 0x300, RZ ;  /* 0x000003007b8f7810 */ /* 0x000fe40007ffe0ff */
[----:B---3--:R-:W-:Y:S01]  /*5320*/  LOP3.LUT R33, R33, R39, R36, 0xfe, !PT ;  /* 0x0000002721217212 */ /* 0x008fe200078efe24 */
[----:B------:R-:W-:-:S04]  /*5330*/  IMAD.WIDE.U32 R36, R159, 0x8, R174 ;  /* 0x000000089f247825 */ /* 0x000fc800078e00ae */
[----:B------:R-:W-:Y:S01]  /*5340*/  IMAD.WIDE.U32 R38, R143, 0x8, R190 ;  /* 0x000000088f267825 */ /* 0x000fe200078e00be */
[----:B----4-:R-:W-:Y:S02]  /*5350*/  LOP3.LUT R32, R32, R151, RZ, 0xfc, !PT ;  /* 0x0000009720207212 */ /* 0x010fe400078efcff */
[----:B------:R-:W-:-:S03]  /*5360*/  @P2 MOV R43, R35 ;  /* 0x00000023002b2202 */ /* 0x000fc60000000f00 */
[----:B------:R0:W-:Y:S04]  /*5370*/  STG.E.64 desc[UR16][R36.64], R32 ;  /* 0x0000002024007986 */ /* 0x0001e8000c101b10 */
[----:B------:R-:W3:Y:S01]  /*5380*/  LDG.E.64 R38, desc[UR16][R38.64] ;  /* 0x0000001026267981 */ /* 0x000ee2000c1e1b00 */
[----:B------:R-:W-:Y:S01]  /*5390*/  @P3 SHF.R.U32.HI R155, RZ, 0x10, R35 ;  /* 0x00000010ff9b3819 */ /* 0x000fe20000011623 */
[----:B------:R-:W-:Y:S02]  /*53a0*/  @P2 HADD2.F32 R43, -RZ, R43.H0_H0 ;  /* 0x2000002bff2b2230 */ /* 0x000fe40000004100 */
[----:B------:R-:W-:Y:S01]  /*53b0*/  FFMA.FTZ R157, R139, UR13, R137 ;  /* 0x0000000d8b9d7c23 */ /* 0x000fe20008010089 */
[----:B------:R-:W-:Y:S02]  /*53c0*/  CS2R R150, SRZ ;  /* 0x0000000000967805 */ /* 0x000fe4000001ff00 */
[----:B------:R-:W-:Y:S01]  /*53d0*/  @P2 FMUL.FTZ R150, R132, R43 ;  /* 0x0000002b84962220 */ /* 0x000fe20000410000 */
[----:B------:R-:W-:-:S02]  /*53e0*/  LOP3.LUT P2, RZ, R149, 0xff00, RZ, 0xc0, !PT ;  /* 0x0000ff0095ff7812 */ /* 0x000fc4000784c0ff */
[----:B------:R-:W-:Y:S01]  /*53f0*/  MOV R132, RZ ;  /* 0x000000ff00847202 */ /* 0x000fe20000000f00 */
[----:B0-----:R-:W-:Y:S01]  /*5400*/  FMUL.FTZ R32, R145, UR12 ;  /* 0x0000000c91207c20 */ /* 0x001fe20008410000 */
[----:B------:R-:W-:Y:S01]  /*5410*/  FADD.FTZ R157, R138, -R157 ;  /* 0x8000009d8a9d7221 */ /* 0x000fe20000010000 */
[----:B------:R-:W-:Y:S01]  /*5420*/  FFMA.FTZ R37, R144, UR13, R137 ;  /* 0x0000000d90257c23 */ /* 0x000fe20008010089 */
[----:B------:R-:W-:Y:S02]  /*5430*/  HFMA2 R43, -RZ, RZ, 0, 0 ;  /* 0x00000000ff2b7431 */ /* 0x000fe400000001ff */
[----:B------:R-:W-:Y:S01]  /*5440*/  FMUL.FTZ R32, R32, UR4 ;  /* 0x0000000420207c20 */ /* 0x000fe20008410000 */
[----:B------:R-:W-:Y:S01]  /*5450*/  FMUL.FTZ R138, R157, UR12 ;  /* 0x0000000c9d8a7c20 */ /* 0x000fe20008410000 */
[----:B------:R-:W-:Y:S02]  /*5460*/  FADD.FTZ R37, R142, -R37 ;  /* 0x800000258e257221 */ /* 0x000fe40000010000 */
[----:B------:R-:W-:Y:S01]  /*5470*/  FMUL.FTZ R144, R32, UR26 ;  /* 0x0000001a20907c20 */ /* 0x000fe20008410000 */
[----:B------:R-:W-:Y:S01]  /*5480*/  FMUL.FTZ R138, R138, UR4 ;  /* 0x000000048a8a7c20 */ /* 0x000fe20008410000 */
[----:B------:R-:W-:Y:S01]  /*5490*/  FFMA.FTZ R147, R147, UR13, R137 ;  /* 0x0000000d93937c23 */ /* 0x000fe20008010089 */
[----:B------:R-:W-:-:S02]  /*54a0*/  FMUL.FTZ R37, R37, UR12 ;  /* 0x0000000c25257c20 */ /* 0x000fc40008410000 */
[----:B------:R-:W-:Y:S01]  /*54b0*/  FMUL.FTZ R138, R138, UR26 ;  /* 0x0000001a8a8a7c20 */ /* 0x000fe20008410000 */
[----:B------:R-:W-:-:S04]  /*54c0*/  FADD.FTZ R147, R148, -R147 ;  /* 0x8000009394937221 */ /* 0x000fc80000010000 */
[----:B------:R-:W-:-:S04]  /*54d0*/  FMUL.FTZ R145, R147, UR12 ;  /* 0x0000000c93917c20 */ /* 0x000fc80008410000 */
[----:B------:R-:W-:Y:S01]  /*54e0*/  FMUL.FTZ R145, R145, UR4 ;  /* 0x0000000491917c20 */ /* 0x000fe20008410000 */
[----:B------:R-:W-:-:S03]  /*54f0*/  MOV R142, RZ ;  /* 0x000000ff008e7202 */ /* 0x000fc60000000f00 */
[----:B------:R-:W-:Y:S01]  /*5500*/  FMUL.FTZ R145, R145, UR26 ;  /* 0x0000001a91917c20 */ /* 0x000fe20008410000 */
[----:B--2---:R-:W-:Y:S02]  /*5510*/  @P5 MOV R35, R40 ;  /* 0x0000002800235202 */ /* 0x004fe40000000f00 */
[----:B------:R-:W-:-:S03]  /*5520*/  @P4 SHF.R.U64 R139, R40, 0x10, R41 ;  /* 0x00000010288b4819 */ /* 0x000fc60000001229 */
[----:B------:R-:W-:Y:S02]  /*5530*/  @P5 HADD2.F32 R33, -RZ, R35.H0_H0 ;  /* 0x20000023ff215230 */ /* 0x000fe40000004100 */
[----:B------:R-:W-:-:S05]  /*5540*/  @P4 HADD2.F32 R35, -RZ, R139.H0_H0 ;  /* 0x2000008bff234230 */ /* 0x000fca0000004100 */
[----:B------:R-:W-:Y:S01]  /*5550*/  @P4 FMUL.FTZ R132, R34, R35 ;  /* 0x0000002322844220 */ /* 0x000fe20000410000 */
[C---:B------:R-:W-:Y:S01]  /*5560*/  LOP3.LUT P4, RZ, R149.reuse, 0xff0000, RZ, 0xc0, !PT ;  /* 0x00ff000095ff7812 */ /* 0x040fe2000788c0ff */
[----:B------:R-:W-:Y:S01]  /*5570*/  @P5 FMUL.FTZ R151, R154, R33 ;  /* 0x000000219a975220 */ /* 0x000fe20000410000 */
[----:B------:R-:W-:Y:S02]  /*5580*/  @P3 HADD2.F32 R40, -RZ, R155.H0_H0 ;  /* 0x2000009bff283230 */ /* 0x000fe40000004100 */
[----:B------:R-:W-:Y:S01]  /*5590*/  HFMA2 R33, -RZ, RZ, 0, 0 ;  /* 0x00000000ff217431 */ /* 0x000fe200000001ff */
[----:B------:R-:W-:Y:S01]  /*55a0*/  ISETP.GE.U32.AND P5, PT, R149, 0x1000000, PT ;  /* 0x010000009500780c */ /* 0x000fe20003fa6070 */
[----:B------:R-:W-:Y:S02]  /*55b0*/  @P2 HADD2.F32 R35, -RZ, R167.H0_H0 ;  /* 0x200000a7ff232230 */ /* 0x000fe40000004100 */
[----:B------:R-:W-:Y:S01]  /*55c0*/  @P3 FMUL.FTZ R43, R133, R40 ;  /* 0x00000028852b3220 */ /* 0x000fe20000410000 */
[----:B------:R-:W-:-:S02]  /*55d0*/  LOP3.LUT P3, RZ, R149, 0xff, RZ, 0xc0, !PT ;  /* 0x000000ff95ff7812 */ /* 0x000fc4000786c0ff */
[----:B------:R-:W-:Y:S02]  /*55e0*/  @P2 FMUL.FTZ R33, R144, R35 ;  /* 0x0000002390212220 */ /* 0x000fe40000410000 */
[----:B------:R-:W-:Y:S02]  /*55f0*/  @P4 HADD2.F32 R35, -RZ, R65.H0_H0 ;  /* 0x20000041ff234230 */ /* 0x000fe40000004100 */
[----:B------:R-:W-:Y:S01]  /*5600*/  FMUL.FTZ R40, R37, UR4 ;  /* 0x0000000425287c20 */ /* 0x000fe20008410000 */
[----:B------:R-:W-:Y:S01]  /*5610*/  MOV R34, RZ ;  /* 0x000000ff00227202 */ /* 0x000fe20000000f00 */
[----:B------:R-:W-:Y:S02]  /*5620*/  HFMA2 R133, -RZ, RZ, 0, 0 ;  /* 0x00000000ff857431 */ /* 0x000fe400000001ff */
[----:B------:R-:W-:Y:S01]  /*5630*/  @P4 FMUL.FTZ R34, R138, R35 ;  /* 0x000000238a224220 */ /* 0x000fe20000410000 */
[----:B------:R-:W-:Y:S02]  /*5640*/  @P5 HADD2.F32 R35, -RZ, R167.H1_H1 ;  /* 0x300000a7ff235230 */ /* 0x000fe40000004100 */
[----:B------:R-:W-:Y:S01]  /*5650*/  FMUL.FTZ R40, R40, UR26 ;  /* 0x0000001a28287c20 */ /* 0x000fe20008410000 */
[----:B------:R-:W-:-:S03]  /*5660*/  @P3 HADD2.F32 R32, -RZ, R64.H0_H0 ;  /* 0x20000040ff203230 */ /* 0x000fc60000004100 */
[----:B------:R-:W-:Y:S01]  /*5670*/  @P5 FMUL.FTZ R133, R40, R35 ;  /* 0x0000002328855220 */ /* 0x000fe20000410000 */
[----:B------:R-:W0:Y:S01]  /*5680*/  F2F.F16.F32 R33, R33 ;  /* 0x0000002100217304 */ /* 0x000e220000200800 */
[----:B------:R-:W-:-:S07]  /*5690*/  @P3 FMUL.FTZ R142, R145, R32 ;  /* 0x00000020918e3220 */ /* 0x000fce0000410000 */
[----:B------:R-:W1:Y:S08]  /*56a0*/  F2F.F16.F32 R133, R133 ;  /* 0x0000008500857304 */ /* 0x000e700000200800 */
[----:B------:R-:W2:Y:S08]  /*56b0*/  F2F.F16.F32 R34, R34 ;  /* 0x0000002200227304 */ /* 0x000eb00000200800 */
[----:B------:R-:W4:Y:S01]  /*56c0*/  F2F.F16.F32 R37, R142 ;  /* 0x0000008e00257304 */ /* 0x000f220000200800 */
[----:B0-----:R-:W-:Y:S01]  /*56d0*/  IMAD.WIDE.U32 R32, R33, 0x10000, RZ ;  /* 0x0001000021207825 */ /* 0x001fe200078e00ff */
[----:B-1----:R-:W-:-:S02]  /*56e0*/  SHF.L.U32 R35, R133, 0x10, RZ ;  /* 0x0000001085237819 */ /* 0x002fc400000006ff */
[----:B------:R-:W-:Y:S02]  /*56f0*/  IADD3 R139, PT, PT, R123, 0x400, RZ ;  /* 0x000004007b8b7810 */ /* 0x000fe40007ffe0ff */
[----:B--2---:R-:W-:Y:S01]  /*5700*/  LOP3.LUT R33, R33, R35, R34, 0xfe, !PT ;  /* 0x0000002321217212 */ /* 0x004fe200078efe22 */
[----:B------:R-:W-:Y:S01]  /*5710*/  IMAD.WIDE.U32 R34, R143, 0x8, R174 ;  /* 0x000000088f227825 */ /* 0x000fe200078e00ae */
[----:B----4-:R-:W-:-:S03]  /*5720*/  LOP3.LUT R32, R32, R37, RZ, 0xfc, !PT ;  /* 0x0000002520207212 */ /* 0x010fc600078efcff */
[----:B------:R-:W-:Y:S02]  /*5730*/  IMAD.WIDE.U32 R36, R139, 0x8, R190 ;  /* 0x000000088b247825 */ /* 0x000fe400078e00be */
[----:B------:R3:W-:Y:S04]  /*5740*/  STG.E.64 desc[UR16][R34.64], R32 ;  /* 0x0000002022007986 */ /* 0x0007e8000c101b10 */
[----:B------:R-:W2:Y:S01]  /*5750*/  LDG.E.64 R36, desc[UR16][R36.64] ;  /* 0x0000001024247981 */ /* 0x000ea2000c1e1b00 */
[----:B------:R-:W-:Y:S01]  /*5760*/  @P6 MOV R133, R41 ;  /* 0x0000002900856202 */ /* 0x000fe20000000f00 */
[----:B------:R-:W-:-:S04]  /*5770*/  HFMA2 R123, -RZ, RZ, 0, 0 ;  /* 0x00000000ff7b7431 */ /* 0x000fc800000001ff */
[----:B------:R-:W-:Y:S01]  /*5780*/  @P6 HADD2.F32 R142, -RZ, R133.H0_H0 ;  /* 0x20000085ff8e6230 */ /* 0x000fe20000004100 */
[----:B------:R-:W-:Y:S01]  /*5790*/  @P0 SHF.R.U32.HI R41, RZ, 0x10, R41 ;  /* 0x00000010ff290819 */ /* 0x000fe20000011629 */
[----:B------:R-:W-:-:S03]  /*57a0*/  FFMA.FTZ R127, R127, UR13, R137 ;  /* 0x0000000d7f7f7c23 */ /* 0x000fc60008010089 */
[----:B------:R-:W-:Y:S01]  /*57b0*/  @P6 FMUL.FTZ R123, R153, R142 ;  /* 0x0000008e997b6220 */ /* 0x000fe20000410000 */
[----:B---3--:R-:W-:Y:S02]  /*57c0*/  @P2 SHF.R.U64 R35, R38, 0x10, R39 ;  /* 0x0000001026232819 */ /* 0x008fe40000001227 */
[----:B------:R-:W-:Y:S02]  /*57d0*/  CS2R R142, SRZ ;  /* 0x00000000008e7805 */ /* 0x000fe4000001ff00 */
[----:B------:R-:W-:Y:S01]  /*57e0*/  @P3 MOV R32, R38 ;  /* 0x0000002600203202 */ /* 0x000fe20000000f00 */
[----:B------:R-:W-:Y:S02]  /*57f0*/  @P2 HADD2.F32 R35, -RZ, R35.H0_H0 ;  /* 0x20000023ff232230 */ /* 0x000fe40000004100 */
[----:B------:R-:W-:Y:S01]  /*5800*/  FFMA.FTZ R34, R129, UR13, R137 ;  /* 0x0000000d81227c23 */ /* 0x000fe20008010089 */
[----:B------:R-:W-:Y:S01]  /*5810*/  LOP3.LUT P6, RZ, R136, 0xff00, RZ, 0xc0, !PT ;  /* 0x0000ff0088ff7812 */ /* 0x000fe200078cc0ff */
[----:B------:R-:W-:-:S02]  /*5820*/  HFMA2 R133, -RZ, RZ, 0, 0 ;  /* 0x00000000ff857431 */ /* 0x000fc400000001ff */
[----:B------:R-:W-:Y:S02]  /*5830*/  @P0 HADD2.F32 R33, -RZ, R41.H0_H0 ;  /* 0x20000029ff210230 */ /* 0x000fe40000004100 */
[----:B------:R-:W-:Y:S01]  /*5840*/  @P2 FMUL.FTZ R143, R144, R35 ;  /* 0x00000023908f2220 */ /* 0x000fe20000410000 */
[----:B------:R-:W-:Y:S01]  /*5850*/  ISETP.GE.U32.AND P2, PT, R136, 0x1000000, PT ;  /* 0x010000008800780c */ /* 0x000fe20003f46070 */
[----:B------:R-:W-:Y:S01]  /*5860*/  FADD.FTZ R127, R130, -R127 ;  /* 0x8000007f827f7221 */ /* 0x000fe20000010000 */
[----:B------:R-:W-:Y:S02]  /*5870*/  @P3 HADD2.F32 R32, -RZ, R32.H0_H0 ;  /* 0x20000020ff203230 */ /* 0x000fe40000004100 */
[----:B------:R-:W-:Y:S01]  /*5880*/  FADD.FTZ R131, R131, -R34 ;  /* 0x8000002283837221 */ /* 0x000fe20000010000 */
[--C-:B------:R-:W-:Y:S01]  /*5890*/  FFMA.FTZ R147, R128, UR13, R137.reuse ;  /* 0x0000000d80937c23 */ /* 0x100fe20008010089 */
[----:B------:R-:W-:Y:S01]  /*58a0*/  @P0 FMUL.FTZ R133, R152, R33 ;  /* 0x0000002198850220 */ /* 0x000fe20000410000 */
[----:B------:R-:W-:Y:S01]  /*58b0*/  FMUL.FTZ R38, R127, UR12 ;  /* 0x0000000c7f267c20 */ /* 0x000fe20008410000 */
[----:B------:R-:W-:Y:S01]  /*58c0*/  LOP3.LUT P0, RZ, R136, 0xff0000, RZ, 0xc0, !PT ;  /* 0x00ff000088ff7812 */ /* 0x000fe2000780c0ff */
[----:B------:R-:W-:Y:S01]  /*58d0*/  FFMA.FTZ R134, R134, UR13, R137 ;  /* 0x0000000d86867c23 */ /* 0x000fe20008010089 */
[----:B------:R-:W-:Y:S01]  /*58e0*/  FMUL.FTZ R129, R131, UR12 ;  /* 0x0000000c83817c20 */ /* 0x000fe20008410000 */
[----:B------:R-:W-:Y:S01]  /*58f0*/  @P3 FMUL.FTZ R142, R145, R32 ;  /* 0x00000020918e3220 */ /* 0x000fe20000410000 */
[----:B------:R-:W-:Y:S01]  /*5900*/  FADD.FTZ R147, R126, -R147 ;  /* 0x800000937e937221 */ /* 0x000fe20000010000 */
[----:B------:R-:W-:Y:S01]  /*5910*/  LOP3.LUT P3, RZ, R136, 0xff, RZ, 0xc0, !PT ;  /* 0x000000ff88ff7812 */ /* 0x000fe2000786c0ff */
[----:B------:R-:W-:Y:S01]  /*5920*/  FMUL.FTZ R38, R38, UR4 ;  /* 0x0000000426267c20 */ /* 0x000fe20008410000 */
[----:B------:R-:W-:Y:S01]  /*5930*/  FADD.FTZ R134, R135, -R134 ;  /* 0x8000008687867221 */ /* 0x000fe20000010000 */
[----:B------:R-:W-:Y:S01]  /*5940*/  FMUL.FTZ R129, R129, UR4 ;  /* 0x0000000481817c20 */ /* 0x000fe20008410000 */
[----:B------:R-:W-:-:S02]  /*5950*/  @P6 HADD2.F32 R33, -RZ, R165.H0_H0 ;  /* 0x200000a5ff216230 */ /* 0x000fc40000004100 */
[----:B------:R-:W-:Y:S01]  /*5960*/  FMUL.FTZ R130, R147, UR12 ;  /* 0x0000000c93827c20 */ /* 0x000fe20008410000 */
[----:B------:R-:W-:Y:S01]  /*5970*/  FMUL.FTZ R38, R38, UR26 ;  /* 0x0000001a26267c20 */ /* 0x000fe20008410000 */
[----:B------:R-:W-:Y:S02]  /*5980*/  @P2 HADD2.F32 R126, -RZ, R165.H1_H1 ;  /* 0x300000a5ff7e2230 */ /* 0x000fe40000004100 */
[----:B------:R-:W-:Y:S01]  /*5990*/  FMUL.FTZ R41, R134, UR12 ;  /* 0x0000000c86297c20 */ /* 0x000fe20008410000 */
[----:B------:R-:W-:Y:S01]  /*59a0*/  FMUL.FTZ R129, R129, UR26 ;  /* 0x0000001a81817c20 */ /* 0x000fe20008410000 */
[----:B------:R-:W-:Y:S01]  /*59b0*/  MOV R32, RZ ;  /* 0x000000ff00207202 */ /* 0x000fe20000000f00 */
[----:B------:R-:W-:Y:S01]  /*59c0*/  FMUL.FTZ R130, R130, UR4 ;  /* 0x0000000482827c20 */ /* 0x000fe20008410000 */
[----:B------:R-:W-:Y:S01]  /*59d0*/  CS2R R34, SRZ ;  /* 0x0000000000227805 */ /* 0x000fe2000001ff00 */
[----:B------:R-:W-:Y:S01]  /*59e0*/  @P6 FMUL.FTZ R32, R38, R33 ;  /* 0x0000002126206220 */ /* 0x000fe20000410000 */
[----:B------:R-:W-:Y:S01]  /*59f0*/  FMUL.FTZ R41, R41, UR4 ;  /* 0x0000000429297c20 */ /* 0x000fe20008410000 */
[----:B------:R-:W-:Y:S01]  /*5a00*/  @P2 FMUL.FTZ R35, R129, R126 ;  /* 0x0000007e81232220 */ /* 0x000fe20000410000 */
[----:B------:R-:W-:-:S02]  /*5a10*/  @P0 HADD2.F32 R33, -RZ, R67.H0_H0 ;  /* 0x20000043ff210230 */ /* 0x000fc40000004100 */
[----:B------:R-:W-:Y:S01]  /*5a20*/  FMUL.FTZ R130, R130, UR26 ;  /* 0x0000001a82827c20 */ /* 0x000fe20008410000 */
[----:B------:R-:W-:Y:S02]  /*5a30*/  HFMA2 R126, -RZ, RZ, 0, 0 ;  /* 0x00000000ff7e7431 */ /* 0x000fe400000001ff */
[----:B------:R-:W-:Y:S02]  /*5a40*/  @P3 HADD2.F32 R134, -RZ, R66.H0_H0 ;  /* 0x20000042ff863230 */ /* 0x000fe40000004100 */
[----:B------:R-:W-:Y:S01]  /*5a50*/  FMUL.FTZ R41, R41, UR26 ;  /* 0x0000001a29297c20 */ /* 0x000fe20008410000 */
[----:B------:R-:W0:Y:S01]  /*5a60*/  F2F.F16.F32 R32, R32 ;  /* 0x0000002000207304 */ /* 0x000e220000200800 */
[----:B------:R-:W-:Y:S02]  /*5a70*/  @P0 FMUL.FTZ R34, R130, R33 ;  /* 0x0000002182220220 */ /* 0x000fe40000410000 */
[----:B------:R-:W-:-:S05]  /*5a80*/  @P3 FMUL.FTZ R126, R41, R134 ;  /* 0x00000086297e3220 */ /* 0x000fca0000410000 */
[----:B------:R-:W1:Y:S08]  /*5a90*/  F2F.F16.F32 R35, R35 ;  /* 0x0000002300237304 */ /* 0x000e700000200800 */
[----:B------:R3:W4:Y:S08]  /*5aa0*/  F2F.F16.F32 R128, R34 ;  /* 0x0000002200807304 */ /* 0x0007300000200800 */
[----:B------:R-:W4:Y:S01]  /*5ab0*/  F2F.F16.F32 R131, R126 ;  /* 0x0000007e00837304 */ /* 0x000f220000200800 */
[----:B0-----:R-:W-:Y:S01]  /*5ac0*/  IMAD.WIDE.U32 R32, R32, 0x10000, RZ ;  /* 0x0001000020207825 */ /* 0x001fe200078e00ff */
[----:B-1----:R-:W-:-:S02]  /*5ad0*/  SHF.L.U32 R127, R35, 0x10, RZ ;  /* 0x00000010237f7819 */ /* 0x002fc400000006ff */
[----:B---3--:R-:W-:Y:S02]  /*5ae0*/  @P4 MOV R34, R39 ;  /* 0x0000002700224202 */ /* 0x008fe40000000f00 */
[----:B----4-:R-:W-:-:S03]  /*5af0*/  LOP3.LUT R33, R33, R127, R128, 0xfe, !PT ;  /* 0x0000007f21217212 */ /* 0x010fc600078efe80 */
[----:B------:R-:W-:Y:S02]  /*5b00*/  @P4 HADD2.F32 R127, -RZ, R34.H0_H0 ;  /* 0x20000022ff7f4230 */ /* 0x000fe40000004100 */
[----:B------:R-:W-:Y:S01]  /*5b10*/  IMAD.WIDE.U32 R34, R139, 0x8, R174 ;  /* 0x000000088b227825 */ /* 0x000fe200078e00ae */
[----:B------:R-:W-:-:S05]  /*5b20*/  LOP3.LUT R32, R32, R131, RZ, 0xfc, !PT ;  /* 0x0000008320207212 */ /* 0x000fca00078efcff */
[----:B------:R0:W-:Y:S01]  /*5b30*/  STG.E.64 desc[UR16][R34.64], R32 ;  /* 0x0000002022007986 */ /* 0x0001e2000c101b10 */
[----:B------:R-:W-:Y:S01]  /*5b40*/  FFMA.FTZ R128, R125, UR13, R137 ;  /* 0x0000000d7d807c23 */ /* 0x000fe20008010089 */
[----:B------:R-:W-:Y:S01]  /*5b50*/  @P5 SHF.R.U32.HI R39, RZ, 0x10, R39 ;  /* 0x00000010ff275819 */ /* 0x000fe20000011627 */
[----:B------:R-:W-:Y:S02]  /*5b60*/  HFMA2 R125, -RZ, RZ, 0, 0 ;  /* 0x00000000ff7d7431 */ /* 0x000fe400000001ff */
[----:B0-----:R-:W-:-:S04]  /*5b70*/  IMAD.WIDE.U32 R32, R122, 0x8, R190 ;  /* 0x000000087a207825 */ /* 0x001fc800078e00be */
[--C-:B------:R-:W-:Y:S02]  /*5b80*/  FFMA.FTZ R135, R58, UR13, R137.reuse ;  /* 0x0000000d3a877c23 */ /* 0x100fe40008010089 */
[----:B------:R-:W3:Y:S01]  /*5b90*/  LDG.E.64 R32, desc[UR16][R32.64] ;  /* 0x0000001020207981 */ /* 0x000ee2000c1e1b00 */
[----:B------:R-:W-:Y:S01]  /*5ba0*/  FADD.FTZ R131, R59, -R128 ;  /* 0x800000803b837221 */ /* 0x000fe20000010000 */
[----:B------:R-:W-:Y:S02]  /*5bb0*/  @P5 HADD2.F32 R39, -RZ, R39.H0_H0 ;  /* 0x20000027ff275230 */ /* 0x000fe40000004100 */
[----:B------:R-:W-:Y:S01]  /*5bc0*/  @P4 FMUL.FTZ R125, R138, R127 ;  /* 0x0000007f8a7d4220 */ /* 0x000fe20000410000 */
[----:B------:R-:W-:Y:S02]  /*5bd0*/  CS2R R126, SRZ ;  /* 0x00000000007e7805 */ /* 0x000fe4000001ff00 */
[----:B------:R-:W-:Y:S01]  /*5be0*/  LOP3.LUT P4, RZ, R55, 0xff00, RZ, 0xc0, !PT ;  /* 0x0000ff0037ff7812 */ /* 0x000fe2000788c0ff */
[----:B------:R-:W-:Y:S01]  /*5bf0*/  FFMA.FTZ R57, R57, UR13, R137 ;  /* 0x0000000d39397c23 */ /* 0x000fe20008010089 */
[----:B------:R-:W-:-:S02]  /*5c00*/  HFMA2 R128, -RZ, RZ, 0, 0 ;  /* 0x00000000ff807431 */ /* 0x000fc400000001ff */
[----:B------:R-:W-:Y:S01]  /*5c10*/  @P5 FMUL.FTZ R126, R40, R39 ;  /* 0x00000027287e5220 */ /* 0x000fe20000410000 */
[----:B------:R-:W-:Y:S01]  /*5c20*/  ISETP.GE.U32.AND P5, PT, R55, 0x1000000, PT ;  /* 0x010000003700780c */ /* 0x000fe20003fa6070 */
[----:B------:R-:W-:Y:S01]  /*5c30*/  FADD.FTZ R57, R54, -R57 ;  /* 0x8000003936397221 */ /* 0x000fe20000010000 */
[----:B------:R-:W-:Y:S01]  /*5c40*/  FFMA.FTZ R56, R56, UR13, R137 ;  /* 0x0000000d38387c23 */ /* 0x000fe20008010089 */
[----:B------:R-:W-:Y:S02]  /*5c50*/  FADD.FTZ R135, R124, -R135 ;  /* 0x800000877c877221 */ /* 0x000fe40000010000 */
[----:B------:R-:W-:Y:S01]  /*5c60*/  FMUL.FTZ R57, R57, UR12 ;  /* 0x0000000c39397c20 */ /* 0x000fe20008410000 */
[----:B------:R-:W-:Y:S01]  /*5c70*/  FADD.FTZ R56, R53, -R56 ;  /* 0x8000003835387221 */ /* 0x000fe20000010000 */
[----:B------:R-:W-:Y:S02]  /*5c80*/  FMUL.FTZ R135, R135, UR12 ;  /* 0x0000000c87877c20 */ /* 0x000fe40008410000 */
[----:B------:R-:W-:Y:S01]  /*5c90*/  FMUL.FTZ R53, R57, UR4 ;  /* 0x0000000439357c20 */ /* 0x000fe20008410000 */
[----:B------:R-:W-:-:S02]  /*5ca0*/  @P4 HADD2.F32 R39, -RZ, R164.H0_H0 ;  /* 0x200000a4ff274230 */ /* 0x000fc40000004100 */
[----:B------:R-:W-:Y:S01]  /*5cb0*/  FMUL.FTZ R34, R56, UR12 ;  /* 0x0000000c38227c20 */ /* 0x000fe20008410000 */
[----:B------:R-:W-:Y:S01]  /*5cc0*/  FMUL.FTZ R54, R135, UR4 ;  /* 0x0000000487367c20 */ /* 0x000fe20008410000 */
[----:B------:R-:W-:Y:S02]  /*5cd0*/  @P5 HADD2.F32 R40, -RZ, R164.H1_H1 ;  /* 0x300000a4ff285230 */ /* 0x000fe40000004100 */
[----:B------:R-:W-:Y:S01]  /*5ce0*/  FMUL.FTZ R53, R53, UR26 ;  /* 0x0000001a35357c20 */ /* 0x000fe20008410000 */
[----:B------:R-:W-:Y:S01]  /*5cf0*/  FMUL.FTZ R34, R34, UR4 ;  /* 0x0000000422227c20 */ /* 0x000fe20008410000 */
[----:B------:R-:W-:Y:S01]  /*5d00*/  FMUL.FTZ R54, R54, UR26 ;  /* 0x0000001a36367c20 */ /* 0x000fe20008410000 */
[----:B------:R-:W-:Y:S02]  /*5d10*/  HFMA2 R56, -RZ, RZ, 0, 0 ;  /* 0x00000000ff387431 */ /* 0x000fe400000001ff */
[----:B------:R-:W-:Y:S01]  /*5d20*/  FMUL.FTZ R57, R34, UR26 ;  /* 0x0000001a22397c20 */ /* 0x000fe20008410000 */
[----:B--2---:R-:W-:-:S02]  /*5d30*/  @P3 MOV R58, R36 ;  /* 0x00000024003a3202 */ /* 0x004fc40000000f00 */
[----:B------:R-:W-:-:S03]  /*5d40*/  @P6 SHF.R.U64 R59, R36, 0x10, R37 ;  /* 0x00000010243b6819 */ /* 0x000fc60000001225 */
[----:B------:R-:W-:Y:S02]  /*5d50*/  @P3 HADD2.F32 R36, -RZ, R58.H0_H0 ;  /* 0x2000003aff243230 */ /* 0x000fe40000004100 */
[----:B------:R-:W-:-:S03]  /*5d60*/  @P6 HADD2.F32 R35, -RZ, R59.H0_H0 ;  /* 0x2000003bff236230 */ /* 0x000fc60000004100 */
[----:B------:R-:W-:Y:S01]  /*5d70*/  @P3 FMUL.FTZ R127, R41, R36 ;  /* 0x00000024297f3220 */ /* 0x000fe20000410000 */
[----:B------:R-:W-:Y:S01]  /*5d80*/  FMUL.FTZ R36, R131, UR12 ;  /* 0x0000000c83247c20 */ /* 0x000fe20008410000 */
[C---:B------:R-:W-:Y:S01]  /*5d90*/  LOP3.LUT P3, RZ, R55.reuse, 0xff0000, RZ, 0xc0, !PT ;  /* 0x00ff000037ff7812 */ /* 0x040fe2000786c0ff */
[----:B------:R-:W-:Y:S01]  /*5da0*/  @P6 FMUL.FTZ R128, R38, R35 ;  /* 0x0000002326806220 */ /* 0x000fe20000410000 */
[----:B------:R-:W-:Y:S01]  /*5db0*/  LOP3.LUT P6, RZ, R55, 0xff, RZ, 0xc0, !PT ;  /* 0x000000ff37ff7812 */ /* 0x000fe200078cc0ff */
[----:B------:R-:W-:Y:S01]  /*5dc0*/  FMUL.FTZ R36, R36, UR4 ;  /* 0x0000000424247c20 */ /* 0x000fe20008410000 */
[----:B------:R-:W-:-:S03]  /*5dd0*/  MOV R35, RZ ;  /* 0x000000ff00237202 */ /* 0x000fc60000000f00 */
[----:B------:R-:W-:Y:S01]  /*5de0*/  FMUL.FTZ R36, R36, UR26 ;  /* 0x0000001a24247c20 */ /* 0x000fe20008410000 */
[----:B------:R-:W-:Y:S01]  /*5df0*/  HFMA2 R38, -RZ, RZ, 0, 0 ;  /* 0x00000000ff267431 */ /* 0x000fe200000001ff */
[----:B------:R-:W-:Y:S02]  /*5e00*/  MOV R55, RZ ;  /* 0x000000ff00377202 */ /* 0x000fe40000000f00 */
[----:B------:R-:W-:Y:S01]  /*5e10*/  @P4 FMUL.FTZ R35, R36, R39 ;  /* 0x0000002724234220 */ /* 0x000fe20000410000 */
[----:B------:R-:W-:Y:S01]  /*5e20*/  @P5 FMUL.FTZ R55, R53, R40 ;  /* 0x0000002835375220 */ /* 0x000fe20000410000 */
[----:B------:R-:W-:Y:S02]  /*5e30*/  @P3 HADD2.F32 R39, -RZ, R69.H0_H0 ;  /* 0x20000045ff273230 */ /* 0x000fe40000004100 */
[----:B------:R-:W-:Y:S02]  /*5e40*/  @P6 HADD2.F32 R40, -RZ, R68.H0_H0 ;  /* 0x20000044ff286230 */ /* 0x000fe40000004100 */
[----:B------:R-:W0:Y:S01]  /*5e50*/  F2F.F16.F32 R35, R35 ;  /* 0x0000002300237304 */ /* 0x000e220000200800 */
[----:B------:R-:W-:-:S02]  /*5e60*/  @P3 FMUL.FTZ R38, R54, R39 ;  /* 0x0000002736263220 */ /* 0x000fc40000410000 */
        /* <DEDUP_REMOVED lines=12> */
[--C-:B------:R-:W-:Y:S01]  /*5f30*/  FFMA.FTZ R50, R50, UR13, R137.reuse ;  /* 0x0000000d32327c23 */ /* 0x100fe20008010089 */
[----:B------:R-:W-:Y:S01]  /*5f40*/  @P0 MOV R55, R37 ;  /* 0x0000002500370202 */ /* 0x000fe20000000f00 */
[--C-:B------:R-:W-:Y:S01]  /*5f50*/  FFMA.FTZ R59, R49, UR13, R137.reuse ;  /* 0x0000000d313b7c23 */ /* 0x100fe20008010089 */
[--C-:B------:R-:W-:Y:S01]  /*5f60*/  FFMA.FTZ R56, R51, UR13, R137.reuse ;  /* 0x0000000d33387c23 */ /* 0x100fe20008010089 */
[----:B------:R-:W-:Y:S01]  /*5f70*/  FFMA.FTZ R137, R52, UR13, R137 ;  /* 0x0000000d34897c23 */ /* 0x000fe20008010089 */
[----:B------:R-:W-:Y:S01]  /*5f80*/  FADD.FTZ R52, R47, -R50 ;  /* 0x800000322f347221 */ /* 0x000fe20000010000 */
[----:B------:R-:W-:-:S02]  /*5f90*/  HFMA2 R47, -RZ, RZ, 0, 0 ;  /* 0x00000000ff2f7431 */ /* 0x000fc400000001ff */
[----:B------:R-:W-:Y:S02]  /*5fa0*/  @P0 HADD2.F32 R55, -RZ, R55.H0_H0 ;  /* 0x20000037ff370230 */ /* 0x000fe40000004100 */
[----:B------:R-:W-:Y:S01]  /*5fb0*/  HFMA2 R49, -RZ, RZ, 0, 0 ;  /* 0x00000000ff317431 */ /* 0x000fe200000001ff */
[----:B------:R-:W-:Y:S01]  /*5fc0*/  @P2 SHF.R.U32.HI R37, RZ, 0x10, R37 ;  /* 0x00000010ff252819 */ /* 0x000fe20000011625 */
[----:B------:R-:W-:Y:S01]  /*5fd0*/  FADD.FTZ R56, R45, -R56 ;  /* 0x800000382d387221 */ /* 0x000fe20000010000 */
[----:B------:R-:W-:Y:S01]  /*5fe0*/  @P0 FMUL.FTZ R49, R130, R55 ;  /* 0x0000003782310220 */ /* 0x000fe20000410000 */
[----:B------:R-:W-:Y:S02]  /*5ff0*/  LOP3.LUT P0, RZ, R46, 0xff00, RZ, 0xc0, !PT ;  /* 0x0000ff002eff7812 */ /* 0x000fe4000780c0ff */
[----:B------:R-:W-:Y:S01]  /*6000*/  CS2R R50, SRZ ;  /* 0x0000000000327805 */ /* 0x000fe2000001ff00 */
[----:B------:R-:W-:Y:S01]  /*6010*/  FADD.FTZ R137, R48, -R137 ;  /* 0x8000008930897221 */ /* 0x000fe20000010000 */
[----:B------:R-:W-:Y:S01]  /*6020*/  FADD.FTZ R59, R44, -R59 ;  /* 0x8000003b2c3b7221 */ /* 0x000fe20000010000 */
[----:B---3--:R-:W-:-:S05]  /*6030*/  @P6 MOV R34, R32 ;  /* 0x0000002000226202 */ /* 0x008fca0000000f00 */
[----:B------:R-:W-:Y:S01]  /*6040*/  @P6 HADD2.F32 R34, -RZ, R34.H0_H0 ;  /* 0x20000022ff226230 */ /* 0x000fe20000004100 */
[----:B------:R-:W-:Y:S01]  /*6050*/  @P4 SHF.R.U64 R35, R32, 0x10, R33 ;  /* 0x0000001020234819 */ /* 0x000fe20000001221 */
[----:B------:R-:W-:-:S03]  /*6060*/  @P2 HADD2.F32 R32, -RZ, R37.H0_H0 ;  /* 0x20000025ff202230 */ /* 0x000fc60000004100 */
[----:B------:R-:W-:Y:S01]  /*6070*/  @P6 FMUL.FTZ R47, R57, R34 ;  /* 0x00000022392f6220 */ /* 0x000fe20000410000 */
[----:B------:R-:W-:Y:S01]  /*6080*/  FMUL.FTZ R34, R56, UR12 ;  /* 0x0000000c38227c20 */ /* 0x000fe20008410000 */
[----:B------:R-:W-:Y:S01]  /*6090*/  ISETP.GE.U32.AND P6, PT, R46, 0x1000000, PT ;  /* 0x010000002e00780c */ /* 0x000fe20003fc6070 */
[----:B------:R-:W-:Y:S02]  /*60a0*/  @P2 FMUL.FTZ R50, R129, R32 ;  /* 0x0000002081322220 */ /* 0x000fe40000410000 */
[----:B------:R-:W-:Y:S01]  /*60b0*/  FMUL.FTZ R34, R34, UR4 ;  /* 0x0000000422227c20 */ /* 0x000fe20008410000 */
[----:B------:R-:W-:Y:S02]  /*60c0*/  @P4 HADD2.F32 R35, -RZ, R35.H0_H0 ;  /* 0x20000023ff234230 */ /* 0x000fe40000004100 */
[----:B------:R-:W-:Y:S01]  /*60d0*/  FMUL.FTZ R32, R52, UR12 ;  /* 0x0000000c34207c20 */ /* 0x000fe20008410000 */
[----:B------:R-:W-:Y:S01]  /*60e0*/  LOP3.LUT P2, RZ, R46, 0xff0000, RZ, 0xc0, !PT ;  /* 0x00ff00002eff7812 */ /* 0x000fe2000784c0ff */
[----:B------:R-:W-:Y:S01]  /*60f0*/  FMUL.FTZ R58, R34, UR26 ;  /* 0x0000001a223a7c20 */ /* 0x000fe20008410000 */
[----:B------:R-:W-:Y:S01]  /*6100*/  FMUL.FTZ R34, R137, UR12 ;  /* 0x0000000c89227c20 */ /* 0x000fe20008410000 */
[----:B------:R-:W-:Y:S01]  /*6110*/  FMUL.FTZ R32, R32, UR4 ;  /* 0x0000000420207c20 */ /* 0x000fe20008410000 */
[----:B------:R-:W-:Y:S01]  /*6120*/  @P4 FMUL.FTZ R51, R36, R35 ;  /* 0x0000002324334220 */ /* 0x000fe20000410000 */
[----:B------:R-:W-:Y:S01]  /*6130*/  LOP3.LUT P4, RZ, R46, 0xff, RZ, 0xc0, !PT ;  /* 0x000000ff2eff7812 */ /* 0x000fe2000788c0ff */
[----:B------:R-:W-:Y:S01]  /*6140*/  FMUL.FTZ R34, R34, UR4 ;  /* 0x0000000422227c20 */ /* 0x000fe20008410000 */
[----:B------:R-:W-:-:S02]  /*6150*/  @P0 HADD2.F32 R37, -RZ, R121.H0_H0 ;  /* 0x20000079ff250230 */ /* 0x000fc40000004100 */
[----:B------:R-:W-:Y:S01]  /*6160*/  FMUL.FTZ R32, R32, UR26 ;  /* 0x0000001a20207c20 */ /* 0x000fe20008410000 */
[----:B------:R-:W-:Y:S02]  /*6170*/  @P6 HADD2.F32 R38, -RZ, R121.H1_H1 ;  /* 0x30000079ff266230 */ /* 0x000fe40000004100 */
[----:B------:R-:W-:Y:S01]  /*6180*/  FMUL.FTZ R57, R34, UR26 ;  /* 0x0000001a22397c20 */ /* 0x000fe20008410000 */
[----:B------:R-:W-:Y:S01]  /*6190*/  MOV R35, RZ ;  /* 0x000000ff00237202 */ /* 0x000fe20000000f00 */
[----:B------:R-:W-:Y:S01]  /*61a0*/  @P0 FMUL.FTZ R35, R32, R37 ;  /* 0x0000002520230220 */ /* 0x000fe20000410000 */
[----:B------:R-:W-:Y:S02]  /*61b0*/  HFMA2 R36, -RZ, RZ, 0, 0 ;  /* 0x00000000ff247431 */ /* 0x000fe400000001ff */
[----:B------:R-:W-:Y:S01]  /*61c0*/  FMUL.FTZ R59, R59, UR12 ;  /* 0x0000000c3b3b7c20 */ /* 0x000fe20008410000 */
[----:B------:R-:W-:Y:S01]  /*61d0*/  @P2 HADD2.F32 R37, -RZ, R71.H0_H0 ;  /* 0x20000047ff252230 */ /* 0x000fe20000004100 */
[----:B------:R-:W-:Y:S01]  /*61e0*/  MOV R44, RZ ;  /* 0x000000ff002c7202 */ /* 0x000fe20000000f00 */
[----:B------:R-:W-:Y:S01]  /*61f0*/  @P6 FMUL.FTZ R44, R57, R38 ;  /* 0x00000026392c6220 */ /* 0x000fe20000410000 */
[----:B------:R-:W-:Y:S01]  /*6200*/  FMUL.FTZ R34, R59, UR4 ;  /* 0x000000043b227c20 */ /* 0x000fe20008410000 */
[----:B------:R-:W-:-:S02]  /*6210*/  HFMA2 R38, -RZ, RZ, 0, 0 ;  /* 0x00000000ff267431 */ /* 0x000fc400000001ff */
[----:B------:R-:W-:Y:S01]  /*6220*/  @P2 FMUL.FTZ R36, R58, R37 ;  /* 0x000000253a242220 */ /* 0x000fe20000410000 */
[----:B------:R-:W0:Y:S01]  /*6230*/  F2F.F16.F32 R35, R35 ;  /* 0x0000002300237304 */ /* 0x000e220000200800 */
[----:B------:R-:W-:Y:S02]  /*6240*/  @P4 HADD2.F32 R37, -RZ, R70.H0_H0 ;  /* 0x20000046ff254230 */ /* 0x000fe40000004100 */
[----:B------:R-:W-:-:S05]  /*6250*/  FMUL.FTZ R48, R34, UR26 ;  /* 0x0000001a22307c20 */ /* 0x000fca0008410000 */
[----:B------:R-:W1:Y:S01]  /*6260*/  F2F.F16.F32 R44, R44 ;  /* 0x0000002c002c7304 */ /* 0x000e620000200800 */
[----:B------:R-:W-:-:S07]  /*6270*/  @P4 FMUL.FTZ R38, R48, R37 ;  /* 0x0000002530264220 */ /* 0x000fce0000410000 */
[----:B------:R3:W4:Y:S01]  /*6280*/  F2F.F16.F32 R39, R36 ;  /* 0x0000002400277304 */ /* 0x0007220000200800 */
[----:B0-----:R-:W-:-:S07]  /*6290*/  IMAD.WIDE.U32 R34, R35, 0x10000, RZ ;  /* 0x0001000023227825 */ /* 0x001fce00078e00ff */
[----:B------:R-:W0:Y:S01]  /*62a0*/  F2F.F16.F32 R45, R38 ;  /* 0x00000026002d7304 */ /* 0x000e220000200800 */
[----:B-1----:R-:W-:Y:S02]  /*62b0*/  SHF.L.U32 R37, R44, 0x10, RZ ;  /* 0x000000102c257819 */ /* 0x002fe400000006ff */
[----:B---3--:R-:W-:Y:S01]  /*62c0*/  @P3 MOV R36, R33 ;  /* 0x0000002100243202 */ /* 0x008fe20000000f00 */
[----:B------:R-:W-:Y:S01]  /*62d0*/  HFMA2 R46, -RZ, RZ, 0, 0 ;  /* 0x00000000ff2e7431 */ /* 0x000fe200000001ff */
[----:B----4-:R-:W-:-:S03]  /*62e0*/  LOP3.LUT R35, R35, R37, R39, 0xfe, !PT ;  /* 0x0000002523237212 */ /* 0x010fc600078efe27 */
[----:B------:R-:W-:Y:S02]  /*62f0*/  @P3 HADD2.F32 R39, -RZ, R36.H0_H0 ;  /* 0x20000024ff273230 */ /* 0x000fe40000004100 */
[----:B------:R-:W-:-:S04]  /*6300*/  IMAD.WIDE.U32 R36, R120, 0x8, R174 ;  /* 0x0000000878247825 */ /* 0x000fc800078e00ae */
[----:B------:R-:W-:Y:S01]  /*6310*/  @P3 FMUL.FTZ R46, R54, R39 ;  /* 0x00000027362e3220 */ /* 0x000fe20000410000 */
[----:B0-----:R-:W-:Y:S02]  /*6320*/  LOP3.LUT R34, R34, R45, RZ, 0xfc, !PT ;  /* 0x0000002d22227212 */ /* 0x001fe400078efcff */
[----:B------:R-:W-:Y:S01]  /*6330*/  @P5 SHF.R.U32.HI R45, RZ, 0x10, R33 ;  /* 0x00000010ff2d5819 */ /* 0x000fe20000011621 */
[----:B------:R-:W-:Y:S02]  /*6340*/  HFMA2 R54, -RZ, RZ, 0, 0 ;  /* 0x00000000ff367431 */ /* 0x000fe400000001ff */
[----:B------:R0:W-:Y:S01]  /*6350*/  STG.E.64 desc[UR16][R36.64], R34 ;  /* 0x0000002224007986 */ /* 0x0001e2000c101b10 */
[----:B------:R-:W-:Y:S02]  /*6360*/  HFMA2 R52, -RZ, RZ, 0, 0 ;  /* 0x00000000ff347431 */ /* 0x000fe400000001ff */
[----:B------:R-:W-:Y:S02]  /*6370*/  @P5 HADD2.F32 R38, -RZ, R45.H0_H0 ;  /* 0x2000002dff265230 */ /* 0x000fe40000004100 */
[----:B------:R-:W-:Y:S01]  /*6380*/  HFMA2 R56, -RZ, RZ, 0, 0 ;  /* 0x00000000ff387431 */ /* 0x000fe200000001ff */
[----:B------:R-:W-:-:S02]  /*6390*/  MOV R55, RZ ;  /* 0x000000ff00377202 */ /* 0x000fc40000000f00 */
[----:B------:R-:W-:Y:S01]  /*63a0*/  @P5 FMUL.FTZ R54, R53, R38 ;  /* 0x0000002635365220 */ /* 0x000fe20000410000 */
[----:B--2---:R-:W-:Y:S02]  /*63b0*/  @P4 MOV R33, R40 ;  /* 0x0000002800214202 */ /* 0x004fe40000000f00 */
[--C-:B------:R-:W-:Y:S02]  /*63c0*/  @P0 SHF.R.U64 R44, R40, 0x10, R41.reuse ;  /* 0x00000010282c0819 */ /* 0x100fe40000001229 */
[----:B------:R-:W-:Y:S02]  /*63d0*/  @P2 MOV R39, R41 ;  /* 0x0000002900272202 */ /* 0x000fe40000000f00 */
[----:B------:R-:W-:Y:S01]  /*63e0*/  @P6 SHF.R.U32.HI R40, RZ, 0x10, R41 ;  /* 0x00000010ff286819 */ /* 0x000fe20000011629 */
[----:B------:R-:W-:Y:S02]  /*63f0*/  @P4 HADD2.F32 R33, -RZ, R33.H0_H0 ;  /* 0x20000021ff214230 */ /* 0x000fe40000004100 */
[----:B0-----:R-:W-:-:S02]  /*6400*/  @P0 HADD2.F32 R35, -RZ, R44.H0_H0 ;  /* 0x2000002cff230230 */ /* 0x001fc40000004100 */
[----:B------:R-:W-:Y:S02]  /*6410*/  @P2 HADD2.F32 R39, -RZ, R39.H0_H0 ;  /* 0x20000027ff272230 */ /* 0x000fe40000004100 */
[----:B------:R-:W-:Y:S01]  /*6420*/  @P6 HADD2.F32 R34, -RZ, R40.H0_H0 ;  /* 0x20000028ff226230 */ /* 0x000fe20000004100 */
[----:B------:R-:W-:Y:S01]  /*6430*/  MOV R41, RZ ;  /* 0x000000ff00297202 */ /* 0x000fe20000000f00 */
[----:B------:R-:W-:Y:S01]  /*6440*/  @P4 FMUL.FTZ R41, R48, R33 ;  /* 0x0000002130294220 */ /* 0x000fe20000410000 */
[----:B------:R-:W-:Y:S01]  /*6450*/  @P0 FMUL.FTZ R52, R32, R35 ;  /* 0x0000002320340220 */ /* 0x000fe20000410000 */
[----:B------:R-:W-:Y:S01]  /*6460*/  @P2 FMUL.FTZ R55, R58, R39 ;  /* 0x000000273a372220 */ /* 0x000fe20000410000 */
[----:B------:R-:W-:Y:S01]  /*6470*/  @P6 FMUL.FTZ R56, R57, R34 ;  /* 0x0000002239386220 */ /* 0x000fe20000410000 */
[----:B------:R-:W-:Y:S06]  /*6480*/  BRA `(.L_x_9618) ;  /* 0x0000003c00947947 */ /* 0x000fec0003800000 */
.L_x_9616:
[----:B------:R-:W-:-:S04]  /*6490*/  UISETP.NE.U32.AND UP1, UPT, UR22, URZ, UPT ;  /* 0x000000ff1600728c */ /* 0x000fc8000bf25070 */
[----:B------:R-:W-:-:S09]  /*64a0*/  UISETP.NE.AND.EX UP1, UPT, UR23, URZ, UPT, UP1 ;  /* 0x000000ff1700728c */ /* 0x000fd2000bf25310 */
[----:B------:R-:W-:Y:S05]  /*64b0*/  BRA.U UP1, `(.L_x_9619) ;  /* 0x0000001d01007547 */ /* 0x000fea000b800000 */
        /* <DEDUP_REMOVED lines=10> */
[C---:B------:R-:W-:Y:S01]  /*6560*/  ISETP.GE.U32.AND P0, PT, R203.reuse, 0x1000000, PT ;  /* 0x01000000cb00780c */ /* 0x040fe20003f06070 */
[----:B------:R-:W-:Y:S01]  /*6570*/  FFMA.FTZ R34, R34, UR12, R5 ;  /* 0x0000000c22227c23 */ /* 0x000fe20008010005 */
[----:B------:R-:W-:Y:S01]  /*6580*/  FADD.FTZ R174, R174, -R173 ;  /* 0x800000adaeae7221 */ /* 0x000fe20000010000 */
[----:B------:R-:W-:Y:S01]  /*6590*/  CS2R R36, SRZ ;  /* 0x0000000000247805 */ /* 0x000fe2000001ff00 */
[----:B------:R-:W-:Y:S01]  /*65a0*/  FFMA.FTZ R39, R146, UR13, R137 ;  /* 0x0000000d92277c23 */ /* 0x000fe20008010089 */
[----:B------:R-:W-:Y:S01]  /*65b0*/  FMUL.FTZ R34, R34, UR4 ;  /* 0x0000000422227c20 */ /* 0x000fe20008410000 */
[----:B------:R-:W-:Y:S01]  /*65c0*/  LOP3.LUT P2, RZ, R203, 0xff, RZ, 0xc0, !PT ;  /* 0x000000ffcbff7812 */ /* 0x000fe2000784c0ff */
[----:B------:R-:W-:-:S02]  /*65d0*/  @P3 HADD2.F32 R35, -RZ, R170.H0_H0 ;  /* 0x200000aaff233230 */ /* 0x000fc40000004100 */
[----:B------:R-:W-:Y:S01]  /*65e0*/  FADD.FTZ R41, R166, -R39 ;  /* 0x80000027a6297221 */ /* 0x000fe20000010000 */
[----:B------:R-:W-:Y:S01]  /*65f0*/  FMUL.FTZ R38, R34, UR26 ;  /* 0x0000001a22267c20 */ /* 0x000fe20008410000 */
[----:B------:R-:W-:Y:S01]  /*6600*/  FFMA.FTZ R34, R177, UR12, R6 ;  /* 0x0000000cb1227c23 */ /* 0x000fe20008010006 */
[----:B------:R-:W-:Y:S01]  /*6610*/  @P4 HADD2.F32 R43, -RZ, R3.H0_H0 ;  /* 0x20000003ff2b4230 */ /* 0x000fe20000004100 */
[----:B------:R-:W-:Y:S01]  /*6620*/  MOV R39, RZ ;  /* 0x000000ff00277202 */ /* 0x000fe20000000f00 */
[----:B------:R-:W-:Y:S01]  /*6630*/  @P3 FMUL.FTZ R36, R35, R38 ;  /* 0x0000002623243220 */ /* 0x000fe20000410000 */
[----:B------:R-:W-:Y:S01]  /*6640*/  FMUL.FTZ R34, R34, UR4 ;  /* 0x0000000422227c20 */ /* 0x000fe20008410000 */
[----:B------:R-:W-:Y:S01]  /*6650*/  FFMA.FTZ R35, R174, UR12, R7 ;  /* 0x0000000cae237c23 */ /* 0x000fe20008010007 */
[----:B------:R-:W-:Y:S02]  /*6660*/  @P0 HADD2.F32 R40, -RZ, R170.H1_H1 ;  /* 0x300000aaff280230 */ /* 0x000fe40000004100 */
[----:B------:R-:W-:-:S02]  /*6670*/  HFMA2 R146, -RZ, RZ, 0, 0 ;  /* 0x00000000ff927431 */ /* 0x000fc400000001ff */
[----:B------:R-:W-:Y:S01]  /*6680*/  FMUL.FTZ R42, R34, UR26 ;  /* 0x0000001a222a7c20 */ /* 0x000fe20008410000 */
[----:B------:R-:W0:Y:S01]  /*6690*/  LDC.64 R174, c[0x0][0x468] ;  /* 0x00011a00ffae7b82 */ /* 0x000e220000000a00 */
[----:B------:R-:W1:Y:S01]  /*66a0*/  F2F.F16.F32 R34, R36 ;  /* 0x0000002400227304 */ /* 0x000e620000200800 */
[----:B------:R-:W-:Y:S01]  /*66b0*/  FFMA.FTZ R162, R162, UR13, R137 ;  /* 0x0000000da2a27c23 */ /* 0x000fe20008010089 */
[----:B------:R-:W-:Y:S01]  /*66c0*/  @P4 FMUL.FTZ R37, R43, R42 ;  /* 0x0000002a2b254220 */ /* 0x000fe20000410000 */
[----:B------:R-:W-:Y:S01]  /*66d0*/  FMUL.FTZ R43, R35, UR4 ;  /* 0x00000004232b7c20 */ /* 0x000fe20008410000 */
[----:B------:R-:W-:Y:S01]  /*66e0*/  FFMA.FTZ R35, R41, UR12, R4 ;  /* 0x0000000c29237c23 */ /* 0x000fe20008010004 */
[----:B------:R-:W-:Y:S02]  /*66f0*/  @P2 HADD2.F32 R41, -RZ, R2.H0_H0 ;  /* 0x20000002ff292230 */ /* 0x000fe40000004100 */
[----:B------:R-:W-:Y:S02]  /*6700*/  HFMA2 R166, -RZ, RZ, 0, 0 ;  /* 0x00000000ffa67431 */ /* 0x000fe400000001ff */
[----:B------:R-:W-:Y:S01]  /*6710*/  FMUL.FTZ R43, R43, UR26 ;  /* 0x0000001a2b2b7c20 */ /* 0x000fe20008410000 */
[----:B------:R-:W-:Y:S01]  /*6720*/  FMUL.FTZ R35, R35, UR4 ;  /* 0x0000000423237c20 */ /* 0x000fe20008410000 */
[----:B------:R-:W-:Y:S02]  /*6730*/  F2F.F16.F32 R37, R37 ;  /* 0x0000002500257304 */ /* 0x000fe40000200800 */
[----:B------:R-:W-:Y:S01]  /*6740*/  @P0 FMUL.FTZ R39, R40, R43 ;  /* 0x0000002b28270220 */ /* 0x000fe20000410000 */
[----:B------:R-:W-:Y:S01]  /*6750*/  FMUL.FTZ R40, R35, UR26 ;  /* 0x0000001a23287c20 */ /* 0x000fe20008410000 */
[----:B-1----:R-:W-:-:S04]  /*6760*/  IMAD.WIDE.U32 R34, R34, 0x10000, RZ ;  /* 0x0001000022227825 */ /* 0x002fc800078e00ff */
[----:B------:R-:W-:Y:S01]  /*6770*/  @P2 FMUL.FTZ R146, R41, R40 ;  /* 0x0000002829922220 */ /* 0x000fe20000410000 */
[----:B------:R-:W1:Y:S08]  /*6780*/  F2F.F16.F32 R39, R39 ;  /* 0x0000002700277304 */ /* 0x000e700000200800 */
[----:B------:R-:W3:Y:S01]  /*6790*/  F2F.F16.F32 R173, R146 ;  /* 0x0000009200ad7304 */ /* 0x000ee20000200800 */
[----:B-1----:R-:W-:-:S02]  /*67a0*/  SHF.L.U32 R41, R39, 0x10, RZ ;  /* 0x0000001027297819 */ /* 0x002fc400000006ff */
[----:B------:R-:W-:Y:S02]  /*67b0*/  IADD3 R39, PT, PT, R123, 0x100, RZ ;  /* 0x000001007b277810 */ /* 0x000fe40007ffe0ff */
[----:B------:R-:W-:Y:S01]  /*67c0*/  LOP3.LUT R35, R35, R41, R37, 0xfe, !PT ;  /* 0x0000002923237212 */ /* 0x000fe200078efe25 */
[----:B0-----:R-:W-:Y:S01]  /*67d0*/  IMAD.WIDE.U32 R36, R123, 0x8, R174 ;  /* 0x000000087b247825 */ /* 0x001fe200078e00ae */
[----:B---3--:R-:W-:-:S05]  /*67e0*/  LOP3.LUT R34, R34, R173, RZ, 0xfc, !PT ;  /* 0x000000ad22227212 */ /* 0x008fca00078efcff */
[----:B------:R0:W-:Y:S02]  /*67f0*/  STG.E.64 desc[UR16][R36.64], R34 ;  /* 0x0000002224007986 */ /* 0x0001e4000c101b10 */
[----:B0-----:R-:W-:-:S06]  /*6800*/  IMAD.WIDE.U32 R34, R39, 0x8, R190 ;  /* 0x0000000827227825 */ /* 0x001fcc00078e00be */
[----:B------:R-:W3:Y:S01]  /*6810*/  LDG.E.64 R34, desc[UR16][R34.64] ;  /* 0x0000001022227981 */ /* 0x000ee2000c1e1b00 */
[----:B------:R-:W-:Y:S01]  /*6820*/  LOP3.LUT P5, RZ, R159, 0xff00, RZ, 0xc0, !PT ;  /* 0x0000ff009fff7812 */ /* 0x000fe200078ac0ff */
[----:B------:R-:W-:Y:S01]  /*6830*/  FADD.FTZ R162, R163, -R162 ;  /* 0x800000a2a3a27221 */ /* 0x000fe20000010000 */
[----:B------:R-:W-:Y:S01]  /*6840*/  FFMA.FTZ R160, R160, UR13, R137 ;  /* 0x0000000da0a07c23 */ /* 0x000fe20008010089 */
[----:B------:R-:W-:-:S03]  /*6850*/  MOV R146, RZ ;  /* 0x000000ff00927202 */ /* 0x000fc60000000f00 */
[----:B------:R-:W-:-:S04]  /*6860*/  FADD.FTZ R161, R161, -R160 ;  /* 0x800000a0a1a17221 */ /* 0x000fc80000010000 */
[----:B------:R-:W-:-:S04]  /*6870*/  FFMA.FTZ R36, R161, UR12, R10 ;  /* 0x0000000ca1247c23 */ /* 0x000fc8000801000a */
[----:B------:R-:W-:Y:S01]  /*6880*/  FMUL.FTZ R36, R36, UR4 ;  /* 0x0000000424247c20 */ /* 0x000fe20008410000 */
[----:B------:R-:W-:Y:S02]  /*6890*/  LOP3.LUT P6, RZ, R159, 0xff, RZ, 0xc0, !PT ;  /* 0x000000ff9fff7812 */ /* 0x000fe400078cc0ff */
[----:B--2---:R-:W-:Y:S02]  /*68a0*/  @P2 MOV R41, R32 ;  /* 0x0000002000292202 */ /* 0x004fe40000000f00 */
[----:B------:R-:W-:-:S03]  /*68b0*/  @P3 SHF.R.U64 R32, R32, 0x10, R33 ;  /* 0x0000001020203819 */ /* 0x000fc60000001221 */
[----:B------:R-:W-:Y:S02]  /*68c0*/  @P2 HADD2.F32 R41, -RZ, R41.H0_H0 ;  /* 0x20000029ff292230 */ /* 0x000fe40000004100 */
[----:B------:R-:W-:Y:S02]  /*68d0*/  @P3 HADD2.F32 R37, -RZ, R32.H0_H0 ;  /* 0x20000020ff253230 */ /* 0x000fe40000004100 */
[----:B------:R-:W-:Y:S01]  /*68e0*/  FFMA.FTZ R32, R162, UR12, R9 ;  /* 0x0000000ca2207c23 */ /* 0x000fe20008010009 */
[----:B------:R-:W-:Y:S01]  /*68f0*/  @P2 FMUL.FTZ R166, R40, R41 ;  /* 0x0000002928a62220 */ /* 0x000fe20000410000 */
[----:B------:R-:W-:Y:S02]  /*6900*/  LOP3.LUT P2, RZ, R159, 0xff0000, RZ, 0xc0, !PT ;  /* 0x00ff00009fff7812 */ /* 0x000fe4000784c0ff */
[----:B------:R-:W-:Y:S01]  /*6910*/  FMUL.FTZ R32, R32, UR4 ;  /* 0x0000000420207c20 */ /* 0x000fe20008410000 */
[----:B------:R-:W-:Y:S01]  /*6920*/  @P3 FMUL.FTZ R146, R38, R37 ;  /* 0x0000002526923220 */ /* 0x000fe20000410000 */
[----:B------:R-:W-:-:S02]  /*6930*/  HFMA2 R37, -RZ, RZ, 0, 0 ;  /* 0x00000000ff257431 */ /* 0x000fc400000001ff */
[----:B------:R-:W-:Y:S02]  /*6940*/  @P5 HADD2.F32 R41, -RZ, R169.H0_H0 ;  /* 0x200000a9ff295230 */ /* 0x000fe40000004100 */
[--C-:B------:R-:W-:Y:S01]  /*6950*/  FFMA.FTZ R38, R133, UR13, R137.reuse ;  /* 0x0000000d85267c23 */ /* 0x100fe20008010089 */
[----:B------:R-:W-:Y:S01]  /*6960*/  FMUL.FTZ R32, R32, UR26 ;  /* 0x0000001a20207c20 */ /* 0x000fe20008410000 */
[----:B------:R-:W-:Y:S02]  /*6970*/  ISETP.GE.U32.AND P3, PT, R159, 0x1000000, PT ;  /* 0x010000009f00780c */ /* 0x000fe40003f66070 */
[----:B------:R-:W-:Y:S01]  /*6980*/  FADD.FTZ R40, R141, -R38 ;  /* 0x800000268d287221 */ /* 0x000fe20000010000 */
[----:B------:R-:W-:Y:S01]  /*6990*/  @P5 FMUL.FTZ R37, R41, R32 ;  /* 0x0000002029255220 */ /* 0x000fe20000410000 */
[----:B------:R-:W-:Y:S01]  /*69a0*/  FFMA.FTZ R41, R132, UR13, R137 ;  /* 0x0000000d84297c23 */ /* 0x000fe20008010089 */
[----:B------:R-:W-:Y:S01]  /*69b0*/  FMUL.FTZ R132, R36, UR26 ;  /* 0x0000001a24847c20 */ /* 0x000fe20008410000 */
[----:B------:R-:W-:-:S02]  /*69c0*/  @P2 HADD2.F32 R133, -RZ, R61.H0_H0 ;  /* 0x2000003dff852230 */ /* 0x000fc40000004100 */
[----:B------:R-:W-:Y:S01]  /*69d0*/  FFMA.FTZ R36, R40, UR12, R11 ;  /* 0x0000000c28247c23 */ /* 0x000fe2000801000b */
[----:B------:R-:W-:Y:S01]  /*69e0*/  FADD.FTZ R41, R140, -R41 ;  /* 0x800000298c297221 */ /* 0x000fe20000010000 */
[----:B------:R-:W-:Y:S01]  /*69f0*/  MOV R38, RZ ;  /* 0x000000ff00267202 */ /* 0x000fe20000000f00 */
[----:B------:R-:W-:Y:S01]  /*6a00*/  @P2 FMUL.FTZ R38, R133, R132 ;  /* 0x0000008485262220 */ /* 0x000fe20000410000 */
[----:B------:R-:W-:Y:S01]  /*6a10*/  FMUL.FTZ R133, R36, UR4 ;  /* 0x0000000424857c20 */ /* 0x000fe20008410000 */
[----:B------:R-:W-:Y:S01]  /*6a20*/  FFMA.FTZ R36, R41, UR12, R8 ;  /* 0x0000000c29247c23 */ /* 0x000fe20008010008 */
[----:B------:R-:W-:Y:S02]  /*6a30*/  @P3 HADD2.F32 R40, -RZ, R169.H1_H1 ;  /* 0x300000a9ff283230 */ /* 0x000fe40000004100 */
[----:B------:R-:W-:Y:S01]  /*6a40*/  FMUL.FTZ R133, R133, UR26 ;  /* 0x0000001a85857c20 */ /* 0x000fe20008410000 */
[----:B------:R-:W-:Y:S01]  /*6a50*/  FMUL.FTZ R36, R36, UR4 ;  /* 0x0000000424247c20 */ /* 0x000fe20008410000 */
[----:B------:R-:W-:Y:S01]  /*6a60*/  CS2R R140, SRZ ;  /* 0x00000000008c7805 */ /* 0x000fe2000001ff00 */
[----:B------:R-:W-:-:S02]  /*6a70*/  @P6 HADD2.F32 R41, -RZ, R60.H0_H0 ;  /* 0x2000003cff296230 */ /* 0x000fc40000004100 */
        /* <DEDUP_REMOVED lines=22> */
[----:B---3--:R-:W-:Y:S02]  /*6be0*/  @P6 MOV R33, R34 ;  /* 0x0000002200216202 */ /* 0x008fe40000000f00 */
[----:B0-----:R-:W-:Y:S01]  /*6bf0*/  @P5 SHF.R.U64 R37, R34, 0x10, R35 ;  /* 0x0000001022255819 */ /* 0x001fe20000001223 */
[----:B------:R-:W-:Y:S01]  /*6c00*/  @P4 FMUL.FTZ R162, R42, R141 ;  /* 0x0000008d2aa24220 */ /* 0x000fe20000410000 */
[----:B------:R-:W-:Y:S01]  /*6c10*/  FFMA.FTZ R155, R152, UR13, R137 ;  /* 0x0000000d989b7c23 */ /* 0x000fe20008010089 */
[----:B------:R-:W-:Y:S01]  /*6c20*/  HFMA2 R42, -RZ, RZ, 0, 0 ;  /* 0x00000000ff2a7431 */ /* 0x000fe200000001ff */
[----:B------:R-:W-:Y:S01]  /*6c30*/  LOP3.LUT P4, RZ, R158, 0xff00, RZ, 0xc0, !PT ;  /* 0x0000ff009eff7812 */ /* 0x000fe2000788c0ff */
[----:B------:R-:W-:-:S02]  /*6c40*/  @P6 HADD2.F32 R33, -RZ, R33.H0_H0 ;  /* 0x20000021ff216230 */ /* 0x000fc40000004100 */
[----:B------:R-:W-:Y:S02]  /*6c50*/  @P5 HADD2.F32 R37, -RZ, R37.H0_H0 ;  /* 0x20000025ff255230 */ /* 0x000fe40000004100 */
[----:B------:R-:W-:Y:S01]  /*6c60*/  FADD.FTZ R155, R150, -R155 ;  /* 0x8000009b969b7221 */ /* 0x000fe20000010000 */
[----:B------:R-:W-:Y:S01]  /*6c70*/  CS2R R140, SRZ ;  /* 0x00000000008c7805 */ /* 0x000fe2000001ff00 */
[----:B------:R-:W-:Y:S02]  /*6c80*/  @P0 HADD2.F32 R34, -RZ, R153.H0_H0 ;  /* 0x20000099ff220230 */ /* 0x000fe40000004100 */
[----:B------:R-:W-:Y:S01]  /*6c90*/  @P6 FMUL.FTZ R141, R160, R33 ;  /* 0x00000021a08d6220 */ /* 0x000fe20000410000 */
[----:B------:R-:W-:Y:S01]  /*6ca0*/  @P5 FMUL.FTZ R42, R32, R37 ;  /* 0x00000025202a5220 */ /* 0x000fe20000410000 */
[----:B------:R-:W-:Y:S01]  /*6cb0*/  FFMA.FTZ R33, R176, UR12, R13 ;  /* 0x0000000cb0217c23 */ /* 0x000fe2000801000d */
[----:B------:R-:W-:Y:S01]  /*6cc0*/  FFMA.FTZ R32, R155, UR12, R14 ;  /* 0x0000000c9b207c23 */ /* 0x000fe2000801000e */
[----:B------:R-:W-:Y:S01]  /*6cd0*/  LOP3.LUT P6, RZ, R158, 0xff0000, RZ, 0xc0, !PT ;  /* 0x00ff00009eff7812 */ /* 0x000fe200078cc0ff */
[----:B------:R-:W-:Y:S01]  /*6ce0*/  FFMA.FTZ R154, R154, UR13, R137 ;  /* 0x0000000d9a9a7c23 */ /* 0x000fe20008010089 */
[----:B------:R-:W-:Y:S01]  /*6cf0*/  @P0 FMUL.FTZ R140, R43, R34 ;  /* 0x000000222b8c0220 */ /* 0x000fe20000410000 */
[----:B------:R-:W-:Y:S01]  /*6d00*/  ISETP.GE.U32.AND P0, PT, R158, 0x1000000, PT ;  /* 0x010000009e00780c */ /* 0x000fe20003f06070 */
[----:B------:R-:W-:Y:S01]  /*6d10*/  FMUL.FTZ R33, R33, UR4 ;  /* 0x0000000421217c20 */ /* 0x000fe20008410000 */
[----:B------:R-:W-:Y:S01]  /*6d20*/  FMUL.FTZ R32, R32, UR4 ;  /* 0x0000000420207c20 */ /* 0x000fe20008410000 */
[----:B------:R-:W-:Y:S01]  /*6d30*/  FADD.FTZ R154, R151, -R154 ;  /* 0x8000009a979a7221 */ /* 0x000fe20000010000 */
[----:B------:R-:W-:-:S02]  /*6d40*/  @P4 HADD2.F32 R37, -RZ, R168.H0_H0 ;  /* 0x200000a8ff254230 */ /* 0x000fc40000004100 */
[----:B------:R-:W-:Y:S01]  /*6d50*/  FFMA.FTZ R157, R157, UR13, R137 ;  /* 0x0000000d9d9d7c23 */ /* 0x000fe20008010089 */
[----:B------:R-:W-:Y:S01]  /*6d60*/  FMUL.FTZ R34, R33, UR26 ;  /* 0x0000001a21227c20 */ /* 0x000fe20008410000 */
[----:B------:R-:W-:Y:S01]  /*6d70*/  FMUL.FTZ R153, R32, UR26 ;  /* 0x0000001a20997c20 */ /* 0x000fe20008410000 */
[----:B------:R-:W-:Y:S01]  /*6d80*/  LOP3.LUT P5, RZ, R158, 0xff, RZ, 0xc0, !PT ;  /* 0x000000ff9eff7812 */ /* 0x000fe200078ac0ff */
[----:B------:R-:W-:Y:S01]  /*6d90*/  FFMA.FTZ R32, R154, UR12, R15 ;  /* 0x0000000c9a207c23 */ /* 0x000fe2000801000f */
[----:B------:R-:W-:Y:S01]  /*6da0*/  MOV R36, RZ ;  /* 0x000000ff00247202 */ /* 0x000fe20000000f00 */
[----:B------:R-:W-:Y:S01]  /*6db0*/  FADD.FTZ R157, R156, -R157 ;  /* 0x8000009d9c9d7221 */ /* 0x000fe20000010000 */
[----:B------:R-:W-:Y:S01]  /*6dc0*/  @P4 FMUL.FTZ R36, R37, R34 ;  /* 0x0000002225244220 */ /* 0x000fe20000410000 */
[----:B------:R-:W-:Y:S02]  /*6dd0*/  HFMA2 R37, -RZ, RZ, 0, 0 ;  /* 0x00000000ff257431 */ /* 0x000fe400000001ff */
[----:B------:R-:W-:Y:S01]  /*6de0*/  FMUL.FTZ R152, R32, UR4 ;  /* 0x0000000420987c20 */ /* 0x000fe20008410000 */
[----:B------:R-:W-:-:S02]  /*6df0*/  @P6 HADD2.F32 R38, -RZ, R63.H0_H0 ;  /* 0x2000003fff266230 */ /* 0x000fc40000004100 */
[----:B------:R-:W-:Y:S01]  /*6e00*/  FFMA.FTZ R32, R157, UR12, R12 ;  /* 0x0000000c9d207c23 */ /* 0x000fe2000801000c */
[----:B------:R-:W-:Y:S02]  /*6e10*/  @P0 HADD2.F32 R39, -RZ, R168.H1_H1 ;  /* 0x300000a8ff270230 */ /* 0x000fe40000004100 */
[----:B------:R-:W-:Y:S01]  /*6e20*/  FMUL.FTZ R152, R152, UR26 ;  /* 0x0000001a98987c20 */ /* 0x000fe20008410000 */
[----:B------:R-:W-:Y:S01]  /*6e30*/  @P6 FMUL.FTZ R37, R38, R153 ;  /* 0x0000009926256220 */ /* 0x000fe20000410000 */
[----:B------:R-:W-:Y:S01]  /*6e40*/  FMUL.FTZ R32, R32, UR4 ;  /* 0x0000000420207c20 */ /* 0x000fe20008410000 */
[----:B------:R-:W-:Y:S01]  /*6e50*/  MOV R38, RZ ;  /* 0x000000ff00267202 */ /* 0x000fe20000000f00 */
[----:B------:R-:W-:Y:S01]  /*6e60*/  @P0 FMUL.FTZ R38, R39, R152 ;  /* 0x0000009827260220 */ /* 0x000fe20000410000 */
[----:B------:R-:W-:Y:S02]  /*6e70*/  HFMA2 R150, -RZ, RZ, 0, 0 ;  /* 0x00000000ff967431 */ /* 0x000fe400000001ff */
[----:B------:R-:W-:-:S02]  /*6e80*/  @P5 HADD2.F32 R39, -RZ, R62.H0_H0 ;  /* 0x2000003eff275230 */ /* 0x000fc40000004100 */
[----:B------:R-:W-:Y:S01]  /*6e90*/  FMUL.FTZ R154, R32, UR26 ;  /* 0x0000001a209a7c20 */ /* 0x000fe20008410000 */
[----:B------:R-:W0:Y:S03]  /*6ea0*/  F2F.F16.F32 R33, R36 ;  /* 0x0000002400217304 */ /* 0x000e260000200800 */
[----:B------:R-:W-:-:S05]  /*6eb0*/  @P5 FMUL.FTZ R150, R39, R154 ;  /* 0x0000009a27965220 */ /* 0x000fca0000410000 */
[----:B------:R-:W1:Y:S01]  /*6ec0*/  F2F.F16.F32 R38, R38 ;  /* 0x0000002600267304 */ /* 0x000e620000200800 */
[----:B------:R-:W-:-:S07]  /*6ed0*/  FFMA.FTZ R156, R145, UR13, R137 ;  /* 0x0000000d919c7c23 */ /* 0x000fce0008010089 */
[----:B------:R1:W3:Y:S08]  /*6ee0*/  F2F.F16.F32 R43, R37 ;  /* 0x00000025002b7304 */ /* 0x0002f00000200800 */
[----:B------:R-:W4:Y:S01]  /*6ef0*/  F2F.F16.F32 R39, R150 ;  /* 0x0000009600277304 */ /* 0x000f220000200800 */
[----:B0-----:R-:W-:-:S04]  /*6f00*/  IMAD.WIDE.U32 R32, R33, 0x10000, RZ ;  /* 0x0001000021207825 */ /* 0x001fc800078e00ff */
[----:B------:R-:W-:Y:S01]  /*6f10*/  FADD.FTZ R156, R143, -R156 ;  /* 0x8000009c8f9c7221 */ /* 0x000fe20000010000 */
[----:B-1----:R-:W-:Y:S02]  /*6f20*/  SHF.L.U32 R37, R38, 0x10, RZ ;  /* 0x0000001026257819 */ /* 0x002fe400000006ff */
[----:B------:R-:W-:Y:S02]  /*6f30*/  IADD3 R143, PT, PT, R123, 0x300, RZ ;  /* 0x000003007b8f7810 */ /* 0x000fe40007ffe0ff */
[----:B---3--:R-:W-:Y:S01]  /*6f40*/  LOP3.LUT R33, R33, R37, R43, 0xfe, !PT ;  /* 0x0000002521217212 */ /* 0x008fe200078efe2b */
[----:B------:R-:W-:Y:S01]  /*6f50*/  IMAD.WIDE.U32 R36, R159, 0x8, R174 ;  /* 0x000000089f247825 */ /* 0x000fe200078e00ae */
[----:B----4-:R-:W-:-:S03]  /*6f60*/  LOP3.LUT R32, R32, R39, RZ, 0xfc, !PT ;  /* 0x0000002720207212 */ /* 0x010fc600078efcff */
[----:B------:R-:W-:Y:S02]  /*6f70*/  IMAD.WIDE.U32 R38, R143, 0x8, R190 ;  /* 0x000000088f267825 */ /* 0x000fe400078e00be */
[----:B------:R0:W-:Y:S04]  /*6f80*/  STG.E.64 desc[UR16][R36.64], R32 ;  /* 0x0000002024007986 */ /* 0x0001e8000c101b10 */
[----:B------:R-:W3:Y:S01]  /*6f90*/  LDG.E.64 R38, desc[UR16][R38.64] ;  /* 0x0000001026267981 */ /* 0x000ee2000c1e1b00 */
[----:B------:R-:W-:Y:S01]  /*6fa0*/  @P2 MOV R43, R35 ;  /* 0x00000023002b2202 */ /* 0x000fe20000000f00 */
[----:B------:R-:W-:Y:S01]  /*6fb0*/  FFMA.FTZ R155, R139, UR13, R137 ;  /* 0x0000000d8b9b7c23 */ /* 0x000fe20008010089 */
[----:B------:R-:W-:-:S03]  /*6fc0*/  @P3 SHF.R.U32.HI R145, RZ, 0x10, R35 ;  /* 0x00000010ff913819 */ /* 0x000fc60000011623 */
[----:B------:R-:W-:Y:S01]  /*6fd0*/  @P2 HADD2.F32 R43, -RZ, R43.H0_H0 ;  /* 0x2000002bff2b2230 */ /* 0x000fe20000004100 */
[----:B------:R-:W-:-:S04]  /*6fe0*/  CS2R R150, SRZ ;  /* 0x0000000000967805 */ /* 0x000fc8000001ff00 */
[----:B------:R-:W-:Y:S01]  /*6ff0*/  @P2 FMUL.FTZ R150, R132, R43 ;  /* 0x0000002b84962220 */ /* 0x000fe20000410000 */
[----:B------:R-:W-:Y:S01]  /*7000*/  LOP3.LUT P2, RZ, R149, 0xff00, RZ, 0xc0, !PT ;  /* 0x0000ff0095ff7812 */ /* 0x000fe2000784c0ff */
[----:B------:R-:W-:Y:S01]  /*7010*/  FADD.FTZ R155, R138, -R155 ;  /* 0x8000009b8a9b7221 */ /* 0x000fe20000010000 */
[----:B------:R-:W-:Y:S01]  /*7020*/  MOV R132, RZ ;  /* 0x000000ff00847202 */ /* 0x000fe20000000f00 */
[----:B------:R-:W-:Y:S01]  /*7030*/  FFMA.FTZ R156, R156, UR12, R17 ;  /* 0x0000000c9c9c7c23 */ /* 0x000fe20008010011 */
[----:B0-----:R-:W-:Y:S01]  /*7040*/  FFMA.FTZ R37, R144, UR13, R137 ;  /* 0x0000000d90257c23 */ /* 0x001fe20008010089 */
[----:B------:R-:W-:Y:S01]  /*7050*/  FFMA.FTZ R32, R155, UR12, R18 ;  /* 0x0000000c9b207c23 */ /* 0x000fe20008010012 */
[----:B------:R-:W-:Y:S02]  /*7060*/  HFMA2 R43, -RZ, RZ, 0, 0 ;  /* 0x00000000ff2b7431 */ /* 0x000fe400000001ff */
[----:B------:R-:W-:Y:S01]  /*7070*/  FMUL.FTZ R156, R156, UR4 ;  /* 0x000000049c9c7c20 */ /* 0x000fe20008410000 */
[----:B------:R-:W-:Y:S01]  /*7080*/  FADD.FTZ R142, R142, -R37 ;  /* 0x800000258e8e7221 */ /* 0x000fe20000010000 */
[----:B------:R-:W-:-:S02]  /*7090*/  FMUL.FTZ R32, R32, UR4 ;  /* 0x0000000420207c20 */ /* 0x000fc40008410000 */
[----:B------:R-:W-:Y:S01]  /*70a0*/  FMUL.FTZ R144, R156, UR26 ;  /* 0x0000001a9c907c20 */ /* 0x000fe20008410000 */
[----:B------:R-:W-:Y:S01]  /*70b0*/  FFMA.FTZ R147, R147, UR13, R137 ;  /* 0x0000000d93937c23 */ /* 0x000fe20008010089 */
[----:B------:R-:W-:Y:S01]  /*70c0*/  FMUL.FTZ R138, R32, UR26 ;  /* 0x0000001a208a7c20 */ /* 0x000fe20008410000 */
[----:B------:R-:W-:Y:S02]  /*70d0*/  FFMA.FTZ R32, R142, UR12, R19 ;  /* 0x0000000c8e207c23 */ /* 0x000fe40008010013 */
[----:B------:R-:W-:Y:S01]  /*70e0*/  FADD.FTZ R147, R148, -R147 ;  /* 0x8000009394937221 */ /* 0x000fe20000010000 */
[----:B------:R-:W-:Y:S02]  /*70f0*/  MOV R142, RZ ;  /* 0x000000ff008e7202 */ /* 0x000fe40000000f00 */
        /* <DEDUP_REMOVED lines=18> */
[----:B------:R-:W-:Y:S01]  /*7220*/  FFMA.FTZ R32, R147, UR12, R16 ;  /* 0x0000000c93207c23 */ /* 0x000fe20008010010 */
[----:B------:R-:W-:Y:S01]  /*7230*/  @P4 FMUL.FTZ R34, R35, R138 ;  /* 0x0000008a23224220 */ /* 0x000fe20000410000 */
[----:B------:R-:W-:-:S02]  /*7240*/  @P5 HADD2.F32 R35, -RZ, R167.H1_H1 ;  /* 0x300000a7ff235230 */ /* 0x000fc40000004100 */
[----:B------:R-:W-:Y:S01]  /*7250*/  FMUL.FTZ R40, R40, UR26 ;  /* 0x0000001a28287c20 */ /* 0x000fe20008410000 */
[----:B------:R-:W-:Y:S01]  /*7260*/  FMUL.FTZ R32, R32, UR4 ;  /* 0x0000000420207c20 */ /* 0x000fe20008410000 */
        /* <DEDUP_REMOVED lines=18> */
[----:B------:R-:W-:Y:S02]  /*7390*/  HFMA2 R123, -RZ, RZ, 0, 0 ;  /* 0x00000000ff7b7431 */ /* 0x000fe400000001ff */
[----:B------:R-:W-:-:S02]  /*73a0*/  FFMA.FTZ R127, R127, UR13, R137 ;  /* 0x0000000d7f7f7c23 */ /* 0x000fc40008010089 */
[----:B------:R-:W-:Y:S02]  /*73b0*/  @P6 HADD2.F32 R142, -RZ, R133.H0_H0 ;  /* 0x20000085ff8e6230 */ /* 0x000fe40000004100 */
[----:B------:R-:W-:Y:S01]  /*73c0*/  FADD.FTZ R130, R130, -R127 ;  /* 0x8000007f82827221 */ /* 0x000fe20000010000 */
[----:B------:R-:W-:Y:S02]  /*73d0*/  @P0 SHF.R.U32.HI R41, RZ, 0x10, R41 ;  /* 0x00000010ff290819 */ /* 0x000fe40000011629 */
[----:B------:R-:W-:Y:S01]  /*73e0*/  @P6 FMUL.FTZ R123, R153, R142 ;  /* 0x0000008e997b6220 */ /* 0x000fe20000410000 */
[----:B---3--:R-:W-:Y:S02]  /*73f0*/  @P3 MOV R32, R38 ;  /* 0x0000002600203202 */ /* 0x008fe40000000f00 */
[----:B------:R-:W-:-:S03]  /*7400*/  CS2R R142, SRZ ;  /* 0x00000000008e7805 */ /* 0x000fc6000001ff00 */
[----:B------:R-:W-:Y:S02]  /*7410*/  @P3 HADD2.F32 R32, -RZ, R32.H0_H0 ;  /* 0x20000020ff203230 */ /* 0x000fe40000004100 */
[----:B------:R-:W-:Y:S01]  /*7420*/  FFMA.FTZ R127, R128, UR13, R137 ;  /* 0x0000000d807f7c23 */ /* 0x000fe20008010089 */
[----:B------:R-:W-:Y:S02]  /*7430*/  @P2 SHF.R.U64 R35, R38, 0x10, R39 ;  /* 0x0000001026232819 */ /* 0x000fe40000001227 */
[----:B------:R-:W-:Y:S01]  /*7440*/  @P3 FMUL.FTZ R142, R145, R32 ;  /* 0x00000020918e3220 */ /* 0x000fe20000410000 */
[----:B------:R-:W-:Y:S01]  /*7450*/  FFMA.FTZ R32, R130, UR12, R21 ;  /* 0x0000000c82207c23 */ /* 0x000fe20008010015 */
[----:B------:R-:W-:Y:S01]  /*7460*/  HFMA2 R133, -RZ, RZ, 0, 0 ;  /* 0x00000000ff857431 */ /* 0x000fe200000001ff */
[----:B------:R-:W-:Y:S01]  /*7470*/  LOP3.LUT P6, RZ, R136, 0xff00, RZ, 0xc0, !PT ;  /* 0x0000ff0088ff7812 */ /* 0x000fe200078cc0ff */
[----:B------:R-:W-:Y:S02]  /*7480*/  @P0 HADD2.F32 R33, -RZ, R41.H0_H0 ;  /* 0x20000029ff210230 */ /* 0x000fe40000004100 */
[----:B------:R-:W-:Y:S01]  /*7490*/  FMUL.FTZ R32, R32, UR4 ;  /* 0x0000000420207c20 */ /* 0x000fe20008410000 */
[----:B------:R-:W-:Y:S01]  /*74a0*/  FADD.FTZ R127, R126, -R127 ;  /* 0x8000007f7e7f7221 */ /* 0x000fe20000010000 */
[----:B------:R-:W-:-:S02]  /*74b0*/  @P2 HADD2.F32 R35, -RZ, R35.H0_H0 ;  /* 0x20000023ff232230 */ /* 0x000fc40000004100 */
[----:B------:R-:W-:Y:S01]  /*74c0*/  FMUL.FTZ R38, R32, UR26 ;  /* 0x0000001a20267c20 */ /* 0x000fe20008410000 */
[----:B------:R-:W-:Y:S01]  /*74d0*/  @P0 FMUL.FTZ R133, R152, R33 ;  /* 0x0000002198850220 */ /* 0x000fe20000410000 */
[----:B------:R-:W-:Y:S01]  /*74e0*/  FFMA.FTZ R32, R127, UR12, R22 ;  /* 0x0000000c7f207c23 */ /* 0x000fe20008010016 */
[----:B------:R-:W-:Y:S01]  /*74f0*/  LOP3.LUT P0, RZ, R136, 0xff0000, RZ, 0xc0, !PT ;  /* 0x00ff000088ff7812 */ /* 0x000fe2000780c0ff */
[--C-:B------:R-:W-:Y:S01]  /*7500*/  FFMA.FTZ R34, R129, UR13, R137.reuse ;  /* 0x0000000d81227c23 */ /* 0x100fe20008010089 */
[----:B------:R-:W-:Y:S01]  /*7510*/  @P2 FMUL.FTZ R143, R144, R35 ;  /* 0x00000023908f2220 */ /* 0x000fe20000410000 */
[----:B------:R-:W-:Y:S01]  /*7520*/  ISETP.GE.U32.AND P2, PT, R136, 0x1000000, PT ;  /* 0x010000008800780c */ /* 0x000fe20003f46070 */
[----:B------:R-:W-:Y:S01]  /*7530*/  FMUL.FTZ R32, R32, UR4 ;  /* 0x0000000420207c20 */ /* 0x000fe20008410000 */
[----:B------:R-:W-:Y:S01]  /*7540*/  FADD.FTZ R126, R131, -R34 ;  /* 0x80000022837e7221 */ /* 0x000fe20000010000 */
[----:B------:R-:W-:Y:S02]  /*7550*/  @P6 HADD2.F32 R35, -RZ, R165.H0_H0 ;  /* 0x200000a5ff236230 */ /* 0x000fe40000004100 */
[----:B------:R-:W-:Y:S01]  /*7560*/  FFMA.FTZ R134, R134, UR13, R137 ;  /* 0x0000000d86867c23 */ /* 0x000fe20008010089 */
[----:B------:R-:W-:Y:S01]  /*7570*/  FMUL.FTZ R130, R32, UR26 ;  /* 0x0000001a20827c20 */ /* 0x000fe20008410000 */
[----:B------:R-:W-:Y:S01]  /*7580*/  FFMA.FTZ R32, R126, UR12, R23 ;  /* 0x0000000c7e207c23 */ /* 0x000fe20008010017 */
[----:B------:R-:W-:Y:S01]  /*7590*/  LOP3.LUT P3, RZ, R136, 0xff, RZ, 0xc0, !PT ;  /* 0x000000ff88ff7812 */ /* 0x000fe2000786c0ff */
[----:B------:R-:W-:Y:S01]  /*75a0*/  HFMA2 R34, -RZ, RZ, 0, 0 ;  /* 0x00000000ff227431 */ /* 0x000fe200000001ff */
[----:B------:R-:W-:Y:S01]  /*75b0*/  MOV R33, RZ ;  /* 0x000000ff00217202 */ /* 0x000fe20000000f00 */
[----:B------:R-:W-:Y:S01]  /*75c0*/  @P6 FMUL.FTZ R33, R35, R38 ;  /* 0x0000002623216220 */ /* 0x000fe20000410000 */
[----:B------:R-:W-:Y:S01]  /*75d0*/  FADD.FTZ R135, R135, -R134 ;  /* 0x8000008687877221 */ /* 0x000fe20000010000 */
[----:B------:R-:W-:Y:S01]  /*75e0*/  FMUL.FTZ R129, R32, UR4 ;  /* 0x0000000420817c20 */ /* 0x000fe20008410000 */
[----:B------:R-:W-:-:S02]  /*75f0*/  @P0 HADD2.F32 R35, -RZ, R67.H0_H0 ;  /* 0x20000043ff230230 */ /* 0x000fc40000004100 */
[----:B------:R-:W-:Y:S02]  /*7600*/  @P2 HADD2.F32 R126, -RZ, R165.H1_H1 ;  /* 0x300000a5ff7e2230 */ /* 0x000fe40000004100 */
[----:B------:R-:W-:Y:S01]  /*7610*/  FFMA.FTZ R32, R135, UR12, R20 ;  /* 0x0000000c87207c23 */ /* 0x000fe20008010014 */
[----:B------:R-:W-:Y:S01]  /*7620*/  FMUL.FTZ R129, R129, UR26 ;  /* 0x0000001a81817c20 */ /* 0x000fe20008410000 */
[----:B------:R-:W-:Y:S01]  /*7630*/  @P0 FMUL.FTZ R34, R35, R130 ;  /* 0x0000008223220220 */ /* 0x000fe20000410000 */
[----:B------:R-:W-:Y:S01]  /*7640*/  MOV R35, RZ ;  /* 0x000000ff00237202 */ /* 0x000fe20000000f00 */
[----:B------:R-:W-:Y:S01]  /*7650*/  FMUL.FTZ R32, R32, UR4 ;  /* 0x0000000420207c20 */ /* 0x000fe20008410000 */
[----:B------:R-:W-:Y:S01]  /*7660*/  @P2 FMUL.FTZ R35, R126, R129 ;  /* 0x000000817e232220 */ /* 0x000fe20000410000 */
[----:B------:R-:W-:Y:S02]  /*7670*/  HFMA2 R126, -RZ, RZ, 0, 0 ;  /* 0x00000000ff7e7431 */ /* 0x000fe400000001ff */
[----:B------:R-:W-:-:S02]  /*7680*/  @P3 HADD2.F32 R134, -RZ, R66.H0_H0 ;  /* 0x20000042ff863230 */ /* 0x000fc40000004100 */
[----:B------:R-:W-:Y:S01]  /*7690*/  FMUL.FTZ R41, R32, UR26 ;  /* 0x0000001a20297c20 */ /* 0x000fe20008410000 */
[----:B------:R-:W0:Y:S03]  /*76a0*/  F2F.F16.F32 R33, R33 ;  /* 0x0000002100217304 */ /* 0x000e260000200800 */
        /* <DEDUP_REMOVED lines=10> */
[----:B------:R-:W-:-:S03]  /*7750*/  LOP3.LUT R32, R32, R131, RZ, 0xfc, !PT ;  /* 0x0000008320207212 */ /* 0x000fc600078efcff */
[--C-:B------:R-:W-:Y:S02]  /*7760*/  FFMA.FTZ R128, R125, UR13, R137.reuse ;  /* 0x0000000d7d807c23 */ /* 0x100fe40008010089 */
[----:B------:R0:W-:Y:S01]  /*7770*/  STG.E.64 desc[UR16][R34.64], R32 ;  /* 0x0000002022007986 */ /* 0x0001e2000c101b10 */
[----:B------:R-:W-:Y:S02]  /*7780*/  HFMA2 R125, -RZ, RZ, 0, 0 ;  /* 0x00000000ff7d7431 */ /* 0x000fe400000001ff */
[----:B------:R-:W-:Y:S01]  /*7790*/  FADD.FTZ R134, R59, -R128 ;  /* 0x800000803b867221 */ /* 0x000fe20000010000 */
[----:B------:R-:W-:Y:S01]  /*77a0*/  FFMA.FTZ R131, R58, UR13, R137 ;  /* 0x0000000d3a837c23 */ /* 0x000fe20008010089 */
[----:B------:R-:W-:Y:S01]  /*77b0*/  @P5 SHF.R.U32.HI R39, RZ, 0x10, R39 ;  /* 0x00000010ff275819 */ /* 0x000fe20000011627 */
[----:B0-----:R-:W-:-:S04]  /*77c0*/  IMAD.WIDE.U32 R32, R122, 0x8, R190 ;  /* 0x000000087a207825 */ /* 0x001fc800078e00be */
[----:B------:R-:W-:Y:S01]  /*77d0*/  @P4 FMUL.FTZ R125, R138, R127 ;  /* 0x0000007f8a7d4220 */ /* 0x000fe20000410000 */
[----:B------:R-:W-:Y:S01]  /*77e0*/  FFMA.FTZ R34, R134, UR12, R25 ;  /* 0x0000000c86227c23 */ /* 0x000fe20008010019 */
[----:B------:R-:W3:Y:S01]  /*77f0*/  LDG.E.64 R32, desc[UR16][R32.64] ;  /* 0x0000001020207981 */ /* 0x000ee2000c1e1b00 */
[----:B------:R-:W-:Y:S02]  /*7800*/  LOP3.LUT P4, RZ, R55, 0xff00, RZ, 0xc0, !PT ;  /* 0x0000ff0037ff7812 */ /* 0x000fe4000788c0ff */
[----:B------:R-:W-:Y:S01]  /*7810*/  FMUL.FTZ R34, R34, UR4 ;  /* 0x0000000422227c20 */ /* 0x000fe20008410000 */
[----:B------:R-:W-:Y:S01]  /*7820*/  CS2R R126, SRZ ;  /* 0x00000000007e7805 */ /* 0x000fe2000001ff00 */
[----:B------:R-:W-:Y:S01]  /*7830*/  FADD.FTZ R131, R124, -R131 ;  /* 0x800000837c837221 */ /* 0x000fe20000010000 */
[----:B------:R-:W-:Y:S02]  /*7840*/  @P5 HADD2.F32 R39, -RZ, R39.H0_H0 ;  /* 0x20000027ff275230 */ /* 0x000fe40000004100 */
[----:B------:R-:W-:Y:S01]  /*7850*/  FFMA.FTZ R57, R57, UR13, R137 ;  /* 0x0000000d39397c23 */ /* 0x000fe20008010089 */
[----:B------:R-:W-:-:S02]  /*7860*/  HFMA2 R128, -RZ, RZ, 0, 0 ;  /* 0x00000000ff807431 */ /* 0x000fc400000001ff */
[----:B------:R-:W-:Y:S01]  /*7870*/  @P5 FMUL.FTZ R126, R40, R39 ;  /* 0x00000027287e5220 */ /* 0x000fe20000410000 */
[----:B------:R-:W-:Y:S01]  /*7880*/  ISETP.GE.U32.AND P5, PT, R55, 0x1000000, PT ;  /* 0x010000003700780c */ /* 0x000fe20003fa6070 */
[----:B------:R-:W-:Y:S01]  /*7890*/  FADD.FTZ R40, R54, -R57 ;  /* 0x8000003936287221 */ /* 0x000fe20000010000 */
[----:B------:R-:W-:Y:S02]  /*78a0*/  @P4 HADD2.F32 R39, -RZ, R164.H0_H0 ;  /* 0x200000a4ff274230 */ /* 0x000fe40000004100 */
[----:B------:R-:W-:Y:S01]  /*78b0*/  FFMA.FTZ R56, R56, UR13, R137 ;  /* 0x0000000d38387c23 */ /* 0x000fe20008010089 */
[----:B--2---:R-:W-:Y:S02]  /*78c0*/  @P3 MOV R58, R36 ;  /* 0x00000024003a3202 */ /* 0x004fe40000000f00 */
[----:B------:R-:W-:-:S03]  /*78d0*/  @P6 SHF.R.U64 R59, R36, 0x10, R37 ;  /* 0x00000010243b6819 */ /* 0x000fc60000001225 */
[----:B------:R-:W-:-:S05]  /*78e0*/  @P3 HADD2.F32 R36, -RZ, R58.H0_H0 ;  /* 0x2000003aff243230 */ /* 0x000fca0000004100 */
[----:B------:R-:W-:Y:S01]  /*78f0*/  @P3 FMUL.FTZ R127, R41, R36 ;  /* 0x00000024297f3220 */ /* 0x000fe20000410000 */
[----:B------:R-:W-:Y:S01]  /*7900*/  FMUL.FTZ R36, R34, UR26 ;  /* 0x0000001a22247c20 */ /* 0x000fe20008410000 */
[----:B------:R-:W-:Y:S01]  /*7910*/  FFMA.FTZ R34, R131, UR12, R26 ;  /* 0x0000000c83227c23 */ /* 0x000fe2000801001a */
[----:B------:R-:W-:-:S03]  /*7920*/  @P6 HADD2.F32 R35, -RZ, R59.H0_H0 ;  /* 0x2000003bff236230 */ /* 0x000fc60000004100 */
[----:B------:R-:W-:Y:S01]  /*7930*/  FMUL.FTZ R34, R34, UR4 ;  /* 0x0000000422227c20 */ /* 0x000fe20008410000 */
[C---:B------:R-:W-:Y:S01]  /*7940*/  LOP3.LUT P3, RZ, R55.reuse, 0xff0000, RZ, 0xc0, !PT ;  /* 0x00ff000037ff7812 */ /* 0x040fe2000786c0ff */
[----:B------:R-:W-:Y:S01]  /*7950*/  @P6 FMUL.FTZ R128, R38, R35 ;  /* 0x0000002326806220 */ /* 0x000fe20000410000 */
[----:B------:R-:W-:Y:S01]  /*7960*/  LOP3.LUT P6, RZ, R55, 0xff, RZ, 0xc0, !PT ;  /* 0x000000ff37ff7812 */ /* 0x000fe200078cc0ff */
[----:B------:R-:W-:Y:S01]  /*7970*/  FMUL.FTZ R54, R34, UR26 ;  /* 0x0000001a22367c20 */ /* 0x000fe20008410000 */
[----:B------:R-:W-:Y:S01]  /*7980*/  MOV R35, RZ ;  /* 0x000000ff00237202 */ /* 0x000fe20000000f00 */
[----:B------:R-:W-:Y:S01]  /*7990*/  FFMA.FTZ R34, R40, UR12, R27 ;  /* 0x0000000c28227c23 */ /* 0x000fe2000801001b */
[----:B------:R-:W-:Y:S01]  /*79a0*/  @P4 FMUL.FTZ R35, R39, R36 ;  /* 0x0000002427234220 */ /* 0x000fe20000410000 */
[----:B------:R-:W-:Y:S02]  /*79b0*/  FADD.FTZ R39, R53, -R56 ;  /* 0x8000003835277221 */ /* 0x000fe40000010000 */
[----:B------:R-:W-:Y:S01]  /*79c0*/  FMUL.FTZ R53, R34, UR4 ;  /* 0x0000000422357c20 */ /* 0x000fe20008410000 */
[----:B------:R-:W-:-:S02]  /*79d0*/  @P5 HADD2.F32 R40, -RZ, R164.H1_H1 ;  /* 0x300000a4ff285230 */ /* 0x000fc40000004100 */
[----:B------:R-:W-:Y:S01]  /*79e0*/  FFMA.FTZ R34, R39, UR12, R24 ;  /* 0x0000000c27227c23 */ /* 0x000fe20008010018 */
[----:B------:R-:W-:Y:S01]  /*79f0*/  FMUL.FTZ R53, R53, UR26 ;  /* 0x0000001a35357c20 */ /* 0x000fe20008410000 */
[----:B------:R-:W-:Y:S02]  /*7a00*/  HFMA2 R38, -RZ, RZ, 0, 0 ;  /* 0x00000000ff267431 */ /* 0x000fe400000001ff */
[----:B------:R-:W-:Y:S01]  /*7a10*/  FMUL.FTZ R34, R34, UR4 ;  /* 0x0000000422227c20 */ /* 0x000fe20008410000 */
[----:B------:R-:W-:Y:S01]  /*7a20*/  @P3 HADD2.F32 R41, -RZ, R69.H0_H0 ;  /* 0x20000045ff293230 */ /* 0x000fe20000004100 */
[----:B------:R-:W-:Y:S01]  /*7a30*/  MOV R55, RZ ;  /* 0x000000ff00377202 */ /* 0x000fe20000000f00 */
[----:B------:R-:W-:Y:S01]  /*7a40*/  @P5 FMUL.FTZ R55, R40, R53 ;  /* 0x0000003528375220 */ /* 0x000fe20000410000 */
[----:B------:R-:W-:Y:S02]  /*7a50*/  HFMA2 R56, -RZ, RZ, 0, 0 ;  /* 0x00000000ff387431 */ /* 0x000fe400000001ff */
[----:B------:R-:W-:-:S02]  /*7a60*/  @P6 HADD2.F32 R40, -RZ, R68.H0_H0 ;  /* 0x20000044ff286230 */ /* 0x000fc40000004100 */
[----:B------:R-:W-:Y:S01]  /*7a70*/  FMUL.FTZ R57, R34, UR26 ;  /* 0x0000001a22397c20 */ /* 0x000fe20008410000 */
[----:B------:R-:W-:Y:S01]  /*7a80*/  @P3 FMUL.FTZ R38, R41, R54 ;  /* 0x0000003629263220 */ /* 0x000fe20000410000 */
[----:B------:R-:W0:Y:S02]  /*7a90*/  F2F.F16.F32 R35, R35 ;  /* 0x0000002300237304 */ /* 0x000e240000200800 */
[----:B------:R-:W-:-:S06]  /*7aa0*/  @P6 FMUL.FTZ R56, R40, R57 ;  /* 0x0000003928386220 */ /* 0x000fcc0000410000 */
        /* <DEDUP_REMOVED lines=12> */
[----:B------:R-:W-:Y:S01]  /*7b70*/  FFMA.FTZ R59, R49, UR13, R137 ;  /* 0x0000000d313b7c23 */ /* 0x000fe20008010089 */
[----:B------:R-:W-:Y:S01]  /*7b80*/  HFMA2 R49, -RZ, RZ, 0, 0 ;  /* 0x00000000ff317431 */ /* 0x000fe200000001ff */
[----:B------:R-:W-:-:S02]  /*7b90*/  @P2 SHF.R.U32.HI R37, RZ, 0x10, R37 ;  /* 0x00000010ff252819 */ /* 0x000fc40000011625 */
[----:B------:R-:W-:Y:S02]  /*7ba0*/  @P0 HADD2.F32 R55, -RZ, R55.H0_H0 ;  /* 0x20000037ff370230 */ /* 0x000fe40000004100 */
[--C-:B------:R-:W-:Y:S01]  /*7bb0*/  FFMA.FTZ R50, R50, UR13, R137.reuse ;  /* 0x0000000d32327c23 */ /* 0x100fe20008010089 */
[--C-:B------:R-:W-:Y:S01]  /*7bc0*/  FFMA.FTZ R56, R51, UR13, R137.reuse ;  /* 0x0000000d33387c23 */ /* 0x100fe20008010089 */
[----:B------:R-:W-:Y:S01]  /*7bd0*/  FFMA.FTZ R137, R52, UR13, R137 ;  /* 0x0000000d34897c23 */ /* 0x000fe20008010089 */
[----:B------:R-:W-:Y:S01]  /*7be0*/  @P0 FMUL.FTZ R49, R130, R55 ;  /* 0x0000003782310220 */ /* 0x000fe20000410000 */
[----:B------:R-:W-:Y:S01]  /*7bf0*/  LOP3.LUT P0, RZ, R46, 0xff00, RZ, 0xc0, !PT ;  /* 0x0000ff002eff7812 */ /* 0x000fe2000780c0ff */
[----:B------:R-:W-:Y:S01]  /*7c00*/  FADD.FTZ R52, R47, -R50 ;  /* 0x800000322f347221 */ /* 0x000fe20000010000 */
[----:B------:R-:W-:Y:S01]  /*7c10*/  CS2R R50, SRZ ;  /* 0x0000000000327805 */ /* 0x000fe2000001ff00 */
[----:B------:R-:W-:Y:S02]  /*7c20*/  HFMA2 R47, -RZ, RZ, 0, 0 ;  /* 0x00000000ff2f7431 */ /* 0x000fe400000001ff */
[----:B------:R-:W-:Y:S01]  /*7c30*/  FADD.FTZ R45, R45, -R56 ;  /* 0x800000382d2d7221 */ /* 0x000fe20000010000 */
[----:B------:R-:W-:Y:S01]  /*7c40*/  FADD.FTZ R48, R48, -R137 ;  /* 0x8000008930307221 */ /* 0x000fe20000010000 */
[----:B---3--:R-:W-:-:S02]  /*7c50*/  @P6 MOV R34, R32 ;  /* 0x0000002000226202 */ /* 0x008fc40000000f00 */
[----:B------:R-:W-:Y:S01]  /*7c60*/  @P4 SHF.R.U64 R35, R32, 0x10, R33 ;  /* 0x0000001020234819 */ /* 0x000fe20000001221 */
[----:B------:R-:W-:Y:S02]  /*7c70*/  @P2 HADD2.F32 R32, -RZ, R37.H0_H0 ;  /* 0x20000025ff202230 */ /* 0x000fe40000004100 */
[----:B------:R-:W-:-:S03]  /*7c80*/  @P6 HADD2.F32 R34, -RZ, R34.H0_H0 ;  /* 0x20000022ff226230 */ /* 0x000fc60000004100 */
[----:B------:R-:W-:Y:S01]  /*7c90*/  @P2 FMUL.FTZ R50, R129, R32 ;  /* 0x0000002081322220 */ /* 0x000fe20000410000 */
[----:B------:R-:W-:Y:S01]  /*7ca0*/  FFMA.FTZ R32, R52, UR12, R29 ;  /* 0x0000000c34207c23 */ /* 0x000fe2000801001d */
[----:B------:R-:W-:Y:S01]  /*7cb0*/  LOP3.LUT P2, RZ, R46, 0xff0000, RZ, 0xc0, !PT ;  /* 0x00ff00002eff7812 */ /* 0x000fe2000784c0ff */
[----:B------:R-:W-:Y:S02]  /*7cc0*/  @P4 HADD2.F32 R35, -RZ, R35.H0_H0 ;  /* 0x20000023ff234230 */ /* 0x000fe40000004100 */
[----:B------:R-:W-:Y:S01]  /*7cd0*/  @P6 FMUL.FTZ R47, R57, R34 ;  /* 0x00000022392f6220 */ /* 0x000fe20000410000 */
[----:B------:R-:W-:Y:S01]  /*7ce0*/  FMUL.FTZ R32, R32, UR4 ;  /* 0x0000000420207c20 */ /* 0x000fe20008410000 */
[----:B------:R-:W-:Y:S01]  /*7cf0*/  FFMA.FTZ R34, R45, UR12, R30 ;  /* 0x0000000c2d227c23 */ /* 0x000fe2000801001e */
[----:B------:R-:W-:Y:S01]  /*7d00*/  @P0 HADD2.F32 R37, -RZ, R121.H0_H0 ;  /* 0x20000079ff250230 */ /* 0x000fe20000004100 */
[----:B------:R-:W-:Y:S01]  /*7d10*/  ISETP.GE.U32.AND P6, PT, R46, 0x1000000, PT ;  /* 0x010000002e00780c */ /* 0x000fe20003fc6070 */
[----:B------:R-:W-:Y:S01]  /*7d20*/  FMUL.FTZ R32, R32, UR26 ;  /* 0x0000001a20207c20 */ /* 0x000fe20008410000 */
[----:B------:R-:W-:Y:S01]  /*7d30*/  @P4 FMUL.FTZ R51, R36, R35 ;  /* 0x0000002324334220 */ /* 0x000fe20000410000 */
[----:B------:R-:W-:Y:S01]  /*7d40*/  FMUL.FTZ R34, R34, UR4 ;  /* 0x0000000422227c20 */ /* 0x000fe20008410000 */
[----:B------:R-:W-:Y:S01]  /*7d50*/  MOV R35, RZ ;  /* 0x000000ff00237202 */ /* 0x000fe20000000f00 */
[----:B------:R-:W-:Y:S01]  /*7d60*/  @P0 FMUL.FTZ R35, R37, R32 ;  /* 0x0000002025230220 */ /* 0x000fe20000410000 */
[----:B------:R-:W-:-:S02]  /*7d70*/  HFMA2 R36, -RZ, RZ, 0, 0 ;  /* 0x00000000ff247431 */ /* 0x000fc400000001ff */
[----:B------:R-:W-:Y:S02]  /*7d80*/  @P2 HADD2.F32 R37, -RZ, R71.H0_H0 ;  /* 0x20000047ff252230 */ /* 0x000fe40000004100 */
[----:B------:R-:W-:Y:S01]  /*7d90*/  FMUL.FTZ R58, R34, UR26 ;  /* 0x0000001a223a7c20 */ /* 0x000fe20008410000 */
[----:B------:R-:W-:Y:S01]  /*7da0*/  FFMA.FTZ R34, R48, UR12, R31 ;  /* 0x0000000c30227c23 */ /* 0x000fe2000801001f */
[----:B------:R-:W-:Y:S02]  /*7db0*/  LOP3.LUT P4, RZ, R46, 0xff, RZ, 0xc0, !PT ;  /* 0x000000ff2eff7812 */ /* 0x000fe4000788c0ff */
[----:B------:R-:W-:Y:S01]  /*7dc0*/  @P2 FMUL.FTZ R36, R37, R58 ;  /* 0x0000003a25242220 */ /* 0x000fe20000410000 */
[----:B------:R-:W-:Y:S01]  /*7dd0*/  FMUL.FTZ R37, R34, UR4 ;  /* 0x0000000422257c20 */ /* 0x000fe20008410000 */
[----:B------:R-:W-:Y:S01]  /*7de0*/  FADD.FTZ R59, R44, -R59 ;  /* 0x8000003b2c3b7221 */ /* 0x000fe20000010000 */
[----:B------:R-:W-:Y:S02]  /*7df0*/  @P6 HADD2.F32 R38, -RZ, R121.H1_H1 ;  /* 0x30000079ff266230 */ /* 0x000fe40000004100 */
[----:B------:R-:W-:Y:S01]  /*7e00*/  FMUL.FTZ R57, R37, UR26 ;  /* 0x0000001a25397c20 */ /* 0x000fe20008410000 */
[----:B------:R-:W-:Y:S01]  /*7e10*/  FFMA.FTZ R34, R59, UR12, R28 ;  /* 0x0000000c3b227c23 */ /* 0x000fe2000801001c */
[----:B------:R-:W-:-:S02]  /*7e20*/  MOV R44, RZ ;  /* 0x000000ff002c7202 */ /* 0x000fc40000000f00 */
[----:B------:R-:W-:Y:S01]  /*7e30*/  @P6 FMUL.FTZ R44, R38, R57 ;  /* 0x00000039262c6220 */ /* 0x000fe20000410000 */
[----:B------:R-:W-:Y:S01]  /*7e40*/  FMUL.FTZ R34, R34, UR4 ;  /* 0x0000000422227c20 */ /* 0x000fe20008410000 */
[----:B------:R-:W-:Y:S01]  /*7e50*/  HFMA2 R38, -RZ, RZ, 0, 0 ;  /* 0x00000000ff267431 */ /* 0x000fe200000001ff */
        /* <DEDUP_REMOVED lines=38> */
.L_x_9619:
        /* <DEDUP_REMOVED lines=12> */
[----:B------:R-:W-:Y:S01]  /*8180*/  FFMA.FTZ R37, R178, UR12, R5 ;  /* 0x0000000cb2257c23 */ /* 0x000fe20008010005 */
[----:B------:R-:W-:Y:S01]  /*8190*/  MOV R43, RZ ;  /* 0x000000ff002b7202 */ /* 0x000fe20000000f00 */
[----:B------:R-:W-:Y:S01]  /*81a0*/  FFMA.FTZ R38, R177, UR12, R6 ;  /* 0x0000000cb1267c23 */ /* 0x000fe20008010006 */
[----:B------:R-:W-:Y:S01]  /*81b0*/  FADD.FTZ R174, R174, -R173 ;  /* 0x800000adaeae7221 */ /* 0x000fe20000010000 */
[----:B------:R-:W0:Y:S01]  /*81c0*/  @P0 LDC R33, c[0x0][0x408] ;  /* 0x00010200ff210b82 */ /* 0x000e220000000800 */
[----:B------:R-:W-:Y:S01]  /*81d0*/  @P0 FMUL.FTZ R32, R37, UR4 ;  /* 0x0000000425200c20 */ /* 0x000fe20008410000 */
[----:B------:R-:W-:Y:S01]  /*81e0*/  LOP3.LUT P6, RZ, R159, 0xff00, RZ, 0xc0, !PT ;  /* 0x0000ff009fff7812 */ /* 0x000fe200078cc0ff */
[----:B------:R-:W-:Y:S01]  /*81f0*/  FFMA.FTZ R39, R174, UR12, R7 ;  /* 0x0000000cae277c23 */ /* 0x000fe20008010007 */
[--C-:B------:R-:W-:Y:S01]  /*8200*/  FFMA.FTZ R162, R162, UR13, R137.reuse ;  /* 0x0000000da2a27c23 */ /* 0x100fe20008010089 */
[----:B------:R-:W-:-:S02]  /*8210*/  FFMA.FTZ R160, R160, UR13, R137 ;  /* 0x0000000da0a07c23 */ /* 0x000fc40008010089 */
[----:B------:R-:W-:Y:S01]  /*8220*/  @P3 FMUL.FTZ R35, R39, UR4 ;  /* 0x0000000427233c20 */ /* 0x000fe20008410000 */
[----:B------:R-:W1:Y:S01]  /*8230*/  @P2 LDC R36, c[0x0][0x408] ;  /* 0x00010200ff242b82 */ /* 0x000e620000000800 */
[----:B------:R-:W-:-:S07]  /*8240*/  FADD.FTZ R161, R161, -R160 ;  /* 0x800000a0a1a17221 */ /* 0x000fce0000010000 */
[----:B------:R-:W3:Y:S01]  /*8250*/  @P3 LDC R176, c[0x0][0x408] ;  /* 0x00010200ffb03b82 */ /* 0x000ee20000000800 */
[----:B0-----:R-:W-:Y:S01]  /*8260*/  @P0 FMUL.FTZ R34, R32, R33 ;  /* 0x0000002120220220 */ /* 0x001fe20000410000 */
[----:B------:R-:W-:Y:S01]  /*8270*/  @P0 HADD2.F32 R33, -RZ, R170.H0_H0 ;  /* 0x200000aaff210230 */ /* 0x000fe20000004100 */
[----:B------:R-:W-:-:S05]  /*8280*/  MOV R32, RZ ;  /* 0x000000ff00207202 */ /* 0x000fca0000000f00 */
[----:B------:R-:W0:Y:S01]  /*8290*/  @P4 LDC R42, c[0x0][0x408] ;  /* 0x00010200ff2a4b82 */ /* 0x000e220000000800 */
[----:B------:R-:W-:Y:S01]  /*82a0*/  @P0 FMUL.FTZ R32, R33, R34 ;  /* 0x0000002221200220 */ /* 0x000fe20000410000 */
[----:B------:R-:W-:Y:S01]  /*82b0*/  @P2 FMUL.FTZ R33, R38, UR4 ;  /* 0x0000000426212c20 */ /* 0x000fe20008410000 */
[----:B------:R-:W-:-:S03]  /*82c0*/  HFMA2 R34, -RZ, RZ, 0, 0 ;  /* 0x00000000ff227431 */ /* 0x000fc600000001ff */
[----:B-1----:R-:W-:Y:S01]  /*82d0*/  @P2 FMUL.FTZ R36, R33, R36 ;  /* 0x0000002421242220 */ /* 0x002fe20000410000 */
[----:B------:R-:W-:Y:S01]  /*82e0*/  @P2 HADD2.F32 R33, -RZ, R3.H0_H0 ;  /* 0x20000003ff212230 */ /* 0x000fe20000004100 */
[----:B------:R-:W1:Y:S01]  /*82f0*/  F2F.F16.F32 R32, R32 ;  /* 0x0000002000207304 */ /* 0x000e620000200800 */
[----:B------:R-:W4:Y:S01]  /*8300*/  LDC.64 R174, c[0x0][0x478] ;  /* 0x00011e00ffae7b82 */ /* 0x000f220000000a00 */
[----:B---3--:R-:W-:Y:S02]  /*8310*/  @P3 FMUL.FTZ R176, R35, R176 ;  /* 0x000000b023b03220 */ /* 0x008fe40000410000 */
[----:B------:R-:W-:Y:S01]  /*8320*/  @P2 FMUL.FTZ R34, R33, R36 ;  /* 0x0000002421222220 */ /* 0x000fe20000410000 */
[----:B------:R-:W-:Y:S01]  /*8330*/  FFMA.FTZ R33, R146, UR13, R137 ;  /* 0x0000000d92217c23 */ /* 0x000fe20008010089 */
[----:B------:R-:W-:-:S03]  /*8340*/  @P3 HADD2.F32 R35, -RZ, R170.H1_H1 ;  /* 0x300000aaff233230 */ /* 0x000fc60000004100 */
[----:B------:R-:W-:Y:S01]  /*8350*/  FADD.FTZ R33, R166, -R33 ;  /* 0x80000021a6217221 */ /* 0x000fe20000010000 */
[----:B------:R-:W-:Y:S01]  /*8360*/  F2F.F16.F32 R34, R34 ;  /* 0x0000002200227304 */ /* 0x000fe20000200800 */
[----:B------:R-:W-:Y:S01]  /*8370*/  @P3 FMUL.FTZ R43, R35, R176 ;  /* 0x000000b0232b3220 */ /* 0x000fe20000410000 */
[----:B------:R-:W3:Y:S01]  /*8380*/  @P2 LDC R179, c[0x0][0x408] ;  /* 0x00010200ffb32b82 */ /* 0x000ee20000000800 */
[----:B------:R-:W-:-:S04]  /*8390*/  FFMA.FTZ R36, R33, UR12, R4 ;  /* 0x0000000c21247c23 */ /* 0x000fc80008010004 */
[----:B------:R-:W-:Y:S01]  /*83a0*/  @P4 FMUL.FTZ R33, R36, UR4 ;  /* 0x0000000424214c20 */ /* 0x000fe20008410000 */
[----:B------:R-:W1:Y:S02]  /*83b0*/  F2F.F16.F32 R43, R43 ;  /* 0x0000002b002b7304 */ /* 0x000e640000200800 */
[----:B------:R-:W3:Y:S01]  /*83c0*/  LDC.64 R176, c[0x0][0x468] ;  /* 0x00011a00ffb07b82 */ /* 0x000ee20000000a00 */
[----:B0-----:R-:W-:Y:S01]  /*83d0*/  @P4 FMUL.FTZ R146, R33, R42 ;  /* 0x0000002a21924220 */ /* 0x001fe20000410000 */
[----:B------:R-:W-:Y:S02]  /*83e0*/  HFMA2 R42, -RZ, RZ, 0, 0 ;  /* 0x00000000ff2a7431 */ /* 0x000fe400000001ff */
[----:B------:R-:W-:-:S05]  /*83f0*/  @P4 HADD2.F32 R33, -RZ, R2.H0_H0 ;  /* 0x20000002ff214230 */ /* 0x000fca0000004100 */
        /* <DEDUP_REMOVED lines=19> */
[----:B------:R-:W-:Y:S01]  /*8530*/  FFMA.FTZ R33, R34, UR12, R9 ;  /* 0x0000000c22217c23 */ /* 0x000fe20008010009 */
[----:B------:R-:W-:Y:S01]  /*8540*/  FFMA.FTZ R34, R161, UR12, R10 ;  /* 0x0000000ca1227c23 */ /* 0x000fe2000801000a */
[----:B------:R-:W-:-:S02]  /*8550*/  LOP3.LUT P5, RZ, R159, 0xff, RZ, 0xc0, !PT ;  /* 0x000000ff9fff7812 */ /* 0x000fc400078ac0ff */
[----:B------:R-:W-:Y:S02]  /*8560*/  CS2R R160, SRZ ;  /* 0x0000000000a07805 */ /* 0x000fe4000001ff00 */
[----:B--2---:R-:W-:-:S09]  /*8570*/  @P0 SHF.R.U64 R146, R40, 0x10, R41 ;  /* 0x0000001028920819 */ /* 0x004fd20000001229 */
[----:B------:R-:W1:Y:S01]  /*8580*/  @P5 LDC R178, c[0x0][0x408] ;  /* 0x00010200ffb25b82 */ /* 0x000e620000000800 */
[----:B------:R-:W-:Y:S01]  /*8590*/  @P2 MOV R32, R41 ;  /* 0x0000002900202202 */ /* 0x000fe20000000f00 */
[----:B------:R-:W-:Y:S01]  /*85a0*/  @P0 HADD2.F32 R42, -RZ, R146.H0_H0 ;  /* 0x20000092ff2a0230 */ /* 0x000fe20000004100 */
[----:B------:R-:W-:-:S03]  /*85b0*/  MOV R146, RZ ;  /* 0x000000ff00927202 */ /* 0x000fc60000000f00 */
[----:B------:R-:W-:Y:S02]  /*85c0*/  @P2 HADD2.F32 R32, -RZ, R32.H0_H0 ;  /* 0x20000020ff202230 */ /* 0x000fe40000004100 */
[----:B------:R-:W-:Y:S01]  /*85d0*/  @P0 FMUL.FTZ R146, R42, R43 ;  /* 0x0000002b2a920220 */ /* 0x000fe20000410000 */
[----:B------:R-:W-:Y:S02]  /*85e0*/  LOP3.LUT P0, RZ, R159, 0xff0000, RZ, 0xc0, !PT ;  /* 0x00ff00009fff7812 */ /* 0x000fe4000780c0ff */
[----:B------:R-:W-:Y:S01]  /*85f0*/  @P2 FMUL.FTZ R162, R32, R35 ;  /* 0x0000002320a22220 */ /* 0x000fe20000410000 */
[----:B------:R-:W-:Y:S01]  /*8600*/  @P6 FMUL.FTZ R32, R33, UR4 ;  /* 0x0000000421206c20 */ /* 0x000fe20008410000 */
[----:B------:R-:W-:-:S03]  /*8610*/  ISETP.GE.U32.AND P2, PT, R159, 0x1000000, PT ;  /* 0x010000009f00780c */ /* 0x000fc60003f46070 */
[----:B0-----:R-:W-:Y:S01]  /*8620*/  @P6 FMUL.FTZ R37, R32, R37 ;  /* 0x0000002520256220 */ /* 0x001fe20000410000 */
[----:B------:R-:W-:-:S05]  /*8630*/  @P6 HADD2.F32 R32, -RZ, R169.H0_H0 ;  /* 0x200000a9ff206230 */ /* 0x000fca0000004100 */
[----:B------:R-:W-:Y:S01]  /*8640*/  @P6 FMUL.FTZ R38, R32, R37 ;  /* 0x0000002520266220 */ /* 0x000fe20000410000 */
[----:B------:R-:W-:Y:S01]  /*8650*/  IADD3 R37, PT, PT, R123, 0x100, RZ ;  /* 0x000001007b257810 */ /* 0x000fe20007ffe0ff */
[----:B------:R-:W0:Y:S04]  /*8660*/  @P0 LDC R35, c[0x0][0x408] ;  /* 0x00010200ff230b82 */ /* 0x000e280000000800 */
[----:B------:R-:W-:-:S04]  /*8670*/  IMAD.WIDE.U32 R42, R37, 0x8, R190 ;  /* 0x00000008252a7825 */ /* 0x000fc800078e00be */
[----:B------:R-:W2:Y:S02]  /*8680*/  @P2 LDC R159, c[0x0][0x408] ;  /* 0x00010200ff9f2b82 */ /* 0x000ea40000000800 */
[----:B------:R-:W3:Y:S01]  /*8690*/  LDG.E.64 R42, desc[UR16][R42.64] ;  /* 0x000000102a2a7981 */ /* 0x000ee2000c1e1b00 */
[----:B------:R-:W-:Y:S01]  /*86a0*/  @P0 FMUL.FTZ R32, R34, UR4 ;  /* 0x0000000422200c20 */ /* 0x000fe20008410000 */
[----:B------:R-:W4:Y:S03]  /*86b0*/  F2F.F16.F32 R38, R38 ;  /* 0x0000002600267304 */ /* 0x000f260000200800 */
[----:B0-----:R-:W-:Y:S01]  /*86c0*/  @P0 FMUL.FTZ R35, R32, R35 ;  /* 0x0000002320230220 */ /* 0x001fe20000410000 */
[----:B------:R-:W-:-:S05]  /*86d0*/  @P0 HADD2.F32 R32, -RZ, R61.H0_H0 ;  /* 0x2000003dff200230 */ /* 0x000fca0000004100 */
[----:B------:R-:W-:Y:S01]  /*86e0*/  @P0 FMUL.FTZ R160, R32, R35 ;  /* 0x0000002320a00220 */ /* 0x000fe20000410000 */
[--C-:B------:R-:W-:Y:S01]  /*86f0*/  FFMA.FTZ R32, R133, UR13, R137.reuse ;  /* 0x0000000d85207c23 */ /* 0x100fe20008010089 */
[----:B------:R-:W-:-:S03]  /*8700*/  FFMA.FTZ R35, R132, UR13, R137 ;  /* 0x0000000d84237c23 */ /* 0x000fc60008010089 */
[----:B------:R-:W-:Y:S01]  /*8710*/  FADD.FTZ R32, R141, -R32 ;  /* 0x800000208d207221 */ /* 0x000fe20000010000 */
[----:B------:R-:W-:Y:S01]  /*8720*/  FADD.FTZ R133, R140, -R35 ;  /* 0x800000238c857221 */ /* 0x000fe20000010000 */
[----:B------:R-:W0:Y:S01]  /*8730*/  @P5 LDC R141, c[0x0][0x408] ;  /* 0x00010200ff8d5b82 */ /* 0x000e220000000800 */
[----:B------:R-:W-:Y:S01]  /*8740*/  F2F.F16.F32 R160, R160 ;  /* 0x000000a000a07304 */ /* 0x000fe20000200800 */
[----:B------:R-:W-:-:S04]  /*8750*/  FFMA.FTZ R35, R32, UR12, R11 ;  /* 0x0000000c20237c23 */ /* 0x000fc8000801000b */
[----:B------:R-:W-:-:S04]  /*8760*/  @P2 FMUL.FTZ R32, R35, UR4 ;  /* 0x0000000423202c20 */ /* 0x000fc80008410000 */
[----:B--2---:R-:W-:Y:S01]  /*8770*/  @P2 FMUL.FTZ R159, R32, R159 ;  /* 0x0000009f209f2220 */ /* 0x004fe20000410000 */
[----:B------:R-:W-:-:S05]  /*8780*/  @P2 HADD2.F32 R32, -RZ, R169.H1_H1 ;  /* 0x300000a9ff202230 */ /* 0x000fca0000004100 */
[----:B------:R-:W-:Y:S01]  /*8790*/  @P2 FMUL.FTZ R163, R32, R159 ;  /* 0x0000009f20a32220 */ /* 0x000fe20000410000 */
[----:B------:R-:W-:Y:S01]  /*87a0*/  FFMA.FTZ R32, R133, UR12, R8 ;  /* 0x0000000c85207c23 */ /* 0x000fe20008010008 */
[----:B------:R-:W-:-:S03]  /*87b0*/  IADD3 R159, PT, PT, R123, 0x200, RZ ;  /* 0x000002007b9f7810 */ /* 0x000fc60007ffe0ff */
[----:B------:R-:W-:Y:S01]  /*87c0*/  @P5 FMUL.FTZ R132, R32, UR4 ;  /* 0x0000000420845c20 */ /* 0x000fe20008410000 */
[----:B------:R-:W2:Y:S03]  /*87d0*/  F2F.F16.F32 R163, R163 ;  /* 0x000000a300a37304 */ /* 0x000ea60000200800 */
[----:B0-----:R-:W-:Y:S01]  /*87e0*/  @P5 FMUL.FTZ R141, R132, R141 ;  /* 0x0000008d848d5220 */ /* 0x001fe20000410000 */
[----:B------:R-:W-:-:S05]  /*87f0*/  @P5 HADD2.F32 R132, -RZ, R60.H0_H0 ;  /* 0x2000003cff845230 */ /* 0x000fca0000004100 */
[----:B------:R-:W-:Y:S01]  /*8800*/  @P5 FMUL.FTZ R161, R132, R141 ;  /* 0x0000008d84a15220 */ /* 0x000fe20000410000 */
[----:B----4-:R-:W-:-:S05]  /*8810*/  IMAD.WIDE.U32 R132, R38, 0x10000, RZ ;  /* 0x0001000026847825 */ /* 0x010fca00078e00ff */
[----:B------:R-:W0:Y:S01]  /*8820*/  F2F.F16.F32 R161, R161 ;  /* 0x000000a100a17304 */ /* 0x000e220000200800 */
[----:B--2---:R-:W-:-:S04]  /*8830*/  SHF.L.U32 R141, R163, 0x10, RZ ;  /* 0x00000010a38d7819 */ /* 0x004fc800000006ff */
[----:B------:R-:W-:Y:S01]  /*8840*/  LOP3.LUT R133, R133, R141, R160, 0xfe, !PT ;  /* 0x0000008d85857212 */ /* 0x000fe200078efea0 */
[C---:B------:R-:W-:Y:S01]  /*8850*/  IMAD.WIDE.U32 R140, R37.reuse, 0x10, R174 ;  /* 0x00000010258c7825 */ /* 0x040fe200078e00ae */
[----:B------:R-:W2:Y:S04]  /*8860*/  @P3 LDC R160, c[0x0][0x408] ;  /* 0x00010200ffa03b82 */ /* 0x000ea80000000800 */
        /* <DEDUP_REMOVED lines=11> */
[----:B------:R-:W-:Y:S01]  /*8920*/  MOV R166, RZ ;  /* 0x000000ff00a67202 */ /* 0x000fe20000000f00 */
[----:B------:R-:W-:Y:S02]  /*8930*/  @P3 HADD2.F32 R36, -RZ, R38.H0_H0 ;  /* 0x20000026ff243230 */ /* 0x000fe40000004100 */
[----:B--2---:R-:W-:Y:S01]  /*8940*/  @P3 FMUL.FTZ R39, R39, R160 ;  /* 0x000000a027273220 */ /* 0x004fe20000410000 */
[----:B------:R-:W0:Y:S01]  /*8950*/  @P6 LDC R38, c[0x0][0x408] ;  /* 0x00010200ff266b82 */ /* 0x000e220000000800 */
[----:B------:R-:W-:Y:S01]  /*8960*/  @P4 FMUL.FTZ R166, R40, R37 ;  /* 0x0000002528a64220 */ /* 0x000fe20000410000 */
[----:B------:R-:W-:-:S02]  /*8970*/  CS2R R140, SRZ ;  /* 0x00000000008c7805 */ /* 0x000fc4000001ff00 */
[----:B------:R-:W-:Y:S01]  /*8980*/  LOP3.LUT P4, RZ, R158, 0xff, RZ, 0xc0, !PT ;  /* 0x000000ff9eff7812 */ /* 0x000fe2000788c0ff */
[----:B------:R-:W-:Y:S01]  /*8990*/  @P3 FMUL.FTZ R140, R36, R39 ;  /* 0x00000027248c3220 */ /* 0x000fe20000410000 */
[----:B------:R-:W-:Y:S01]  /*89a0*/  @P5 FMUL.FTZ R37, R32, UR4 ;  /* 0x0000000420255c20 */ /* 0x000fe20008410000 */
[----:B------:R-:W-:Y:S01]  /*89b0*/  LOP3.LUT P3, RZ, R158, 0xff00, RZ, 0xc0, !PT ;  /* 0x0000ff009eff7812 */ /* 0x000fe2000786c0ff */
[----:B------:R-:W-:Y:S01]  /*89c0*/  @P6 FMUL.FTZ R33, R33, UR4 ;  /* 0x0000000421216c20 */ /* 0x000fe20008410000 */
[--C-:B------:R-:W-:Y:S01]  /*89d0*/  FFMA.FTZ R157, R157, UR13, R137.reuse ;  /* 0x0000000d9d9d7c23 */ /* 0x100fe20008010089 */
[----:B-1----:R-:W-:Y:S01]  /*89e0*/  @P5 FMUL.FTZ R37, R37, R178 ;  /* 0x000000b225255220 */ /* 0x002fe20000410000 */
[----:B------:R-:W-:Y:S01]  /*89f0*/  FFMA.FTZ R154, R154, UR13, R137 ;  /* 0x0000000d9a9a7c23 */ /* 0x000fe20008010089 */
[----:B------:R-:W-:Y:S01]  /*8a00*/  MOV R41, RZ ;  /* 0x000000ff00297202 */ /* 0x000fe20000000f00 */
[----:B------:R-:W-:Y:S01]  /*8a10*/  FADD.FTZ R157, R156, -R157 ;  /* 0x8000009d9c9d7221 */ /* 0x000fe20000010000 */
[----:B------:R-:W-:Y:S01]  /*8a20*/  @P0 FMUL.FTZ R34, R34, UR4 ;  /* 0x0000000422220c20 */ /* 0x000fe20008410000 */
[----:B------:R-:W-:-:S04]  /*8a30*/  FFMA.FTZ R147, R147, UR13, R137 ;  /* 0x0000000d93937c23 */ /* 0x000fc80008010089 */
[----:B------:R-:W-:Y:S01]  /*8a40*/  FADD.FTZ R147, R148, -R147 ;  /* 0x8000009394937221 */ /* 0x000fe20000010000 */
[----:B---3--:R-:W-:-:S05]  /*8a50*/  @P5 MOV R36, R42 ;  /* 0x0000002a00245202 */ /* 0x008fca0000000f00 */
[----:B------:R-:W-:Y:S01]  /*8a60*/  @P5 HADD2.F32 R32, -RZ, R36.H0_H0 ;  /* 0x20000024ff205230 */ /* 0x000fe20000004100 */
[----:B------:R-:W-:Y:S01]  /*8a70*/  @P6 SHF.R.U64 R36, R42, 0x10, R43 ;  /* 0x000000102a246819 */ /* 0x000fe2000000122b */
[----:B------:R-:W-:-:S03]  /*8a80*/  HFMA2 R42, -RZ, RZ, 0, 0 ;  /* 0x00000000ff2a7431 */ /* 0x000fc600000001ff */
[----:B------:R-:W-:Y:S01]  /*8a90*/  @P5 FMUL.FTZ R141, R32, R37 ;  /* 0x00000025208d5220 */ /* 0x000fe20000410000 */
[----:B------:R-:W-:Y:S01]  /*8aa0*/  ISETP.GE.U32.AND P5, PT, R158, 0x1000000, PT ;  /* 0x010000009e00780c */ /* 0x000fe20003fa6070 */
[----:B------:R-:W1:Y:S01]  /*8ab0*/  @P4 LDC R32, c[0x0][0x408] ;  /* 0x00010200ff204b82 */ /* 0x000e620000000800 */
[----:B------:R-:W-:Y:S02]  /*8ac0*/  @P6 HADD2.F32 R36, -RZ, R36.H0_H0 ;  /* 0x20000024ff246230 */ /* 0x000fe40000004100 */
[----:B0-----:R-:W-:Y:S01]  /*8ad0*/  @P6 FMUL.FTZ R37, R33, R38 ;  /* 0x0000002621256220 */ /* 0x001fe20000410000 */
[----:B------:R-:W-:-:S03]  /*8ae0*/  FFMA.FTZ R38, R155, UR13, R137 ;  /* 0x0000000d9b267c23 */ /* 0x000fc60008010089 */
[----:B------:R-:W-:Y:S01]  /*8af0*/  @P6 FMUL.FTZ R42, R36, R37 ;  /* 0x00000025242a6220 */ /* 0x000fe20000410000 */
[----:B------:R-:W-:Y:S01]  /*8b00*/  LOP3.LUT P6, RZ, R158, 0xff0000, RZ, 0xc0, !PT ;  /* 0x00ff00009eff7812 */ /* 0x000fe200078cc0ff */
[----:B------:R-:W0:Y:S01]  /*8b10*/  @P3 LDC R33, c[0x0][0x408] ;  /* 0x00010200ff213b82 */ /* 0x000e220000000800 */
[----:B------:R-:W-:Y:S01]  /*8b20*/  FFMA.FTZ R36, R157, UR12, R12 ;  /* 0x0000000c9d247c23 */ /* 0x000fe2000801000c */
[----:B------:R-:W-:Y:S01]  /*8b30*/  FADD.FTZ R156, R153, -R38 ;  /* 0x80000026999c7221 */ /* 0x000fe20000010000 */
[----:B------:R-:W-:Y:S02]  /*8b40*/  @P4 HADD2.F32 R38, -RZ, R62.H0_H0 ;  /* 0x2000003eff264230 */ /* 0x000fe40000004100 */
[----:B------:R-:W-:-:S03]  /*8b50*/  @P4 FMUL.FTZ R37, R36, UR4 ;  /* 0x0000000424254c20 */ /* 0x000fc60008410000 */
[----:B------:R-:W2:Y:S01]  /*8b60*/  @P5 LDC R40, c[0x0][0x408] ;  /* 0x00010200ff285b82 */ /* 0x000ea20000000800 */
[----:B-1----:R-:W-:Y:S01]  /*8b70*/  @P4 FMUL.FTZ R39, R37, R32 ;  /* 0x0000002025274220 */ /* 0x002fe20000410000 */
[----:B------:R-:W-:-:S06]  /*8b80*/  FFMA.FTZ R37, R156, UR12, R13 ;  /* 0x0000000c9c257c23 */ /* 0x000fcc000801000d */
[----:B------:R-:W1:Y:S01]  /*8b90*/  @P6 LDC R32, c[0x0][0x408] ;  /* 0x00010200ff206b82 */ /* 0x000e620000000800 */
[----:B------:R-:W-:Y:S01]  /*8ba0*/  FADD.FTZ R156, R151, -R154 ;  /* 0x8000009a979c7221 */ /* 0x000fe20000010000 */
[----:B------:R-:W-:Y:S01]  /*8bb0*/  @P4 FMUL.FTZ R41, R38, R39 ;  /* 0x0000002726294220 */ /* 0x000fe20000410000 */
[----:B------:R-:W-:Y:S01]  /*8bc0*/  @P3 FMUL.FTZ R154, R37, UR4 ;  /* 0x00000004259a3c20 */ /* 0x000fe20008410000 */
[----:B------:R-:W-:Y:S01]  /*8bd0*/  FFMA.FTZ R39, R152, UR13, R137 ;  /* 0x0000000d98277c23 */ /* 0x000fe20008010089 */
[----:B------:R-:W-:Y:S02]  /*8be0*/  HFMA2 R151, -RZ, RZ, 0, 0 ;  /* 0x00000000ff977431 */ /* 0x000fe400000001ff */
[--C-:B------:R-:W-:Y:S02]  /*8bf0*/  @P3 HADD2.F32 R38, -RZ, R168.reuse.H0_H0 ;  /* 0x200000a8ff263230 */ /* 0x100fe40000004100 */
[----:B0-----:R-:W-:Y:S01]  /*8c00*/  @P3 FMUL.FTZ R33, R154, R33 ;  /* 0x000000219a213220 */ /* 0x001fe20000410000 */
[----:B------:R-:W-:Y:S01]  /*8c10*/  FADD.FTZ R153, R150, -R39 ;  /* 0x8000002796997221 */ /* 0x000fe20000010000 */
[----:B------:R-:W-:Y:S01]  /*8c20*/  FFMA.FTZ R39, R156, UR12, R15 ;  /* 0x0000000c9c277c23 */ /* 0x000fe2000801000f */
[----:B------:R-:W0:Y:S01]  /*8c30*/  @P0 LDC R155, c[0x0][0x408] ;  /* 0x00010200ff9b0b82 */ /* 0x000e220000000800 */
[----:B------:R-:W-:Y:S01]  /*8c40*/  @P3 FMUL.FTZ R151, R38, R33 ;  /* 0x0000002126973220 */ /* 0x000fe20000410000 */
[----:B------:R-:W-:Y:S01]  /*8c50*/  FFMA.FTZ R38, R153, UR12, R14 ;  /* 0x0000000c99267c23 */ /* 0x000fe2000801000e */
[----:B------:R-:W-:Y:S01]  /*8c60*/  @P5 FMUL.FTZ R33, R39, UR4 ;  /* 0x0000000427215c20 */ /* 0x000fe20008410000 */
[----:B------:R-:W-:Y:S01]  /*8c70*/  @P5 HADD2.F32 R150, -RZ, R168.H1_H1 ;  /* 0x300000a8ff965230 */ /* 0x000fe20000004100 */
[----:B------:R-:W-:Y:S01]  /*8c80*/  MOV R152, RZ ;  /* 0x000000ff00987202 */ /* 0x000fe20000000f00 */
[----:B------:R-:W-:Y:S01]  /*8c90*/  @P6 FMUL.FTZ R153, R38, UR4 ;  /* 0x0000000426996c20 */ /* 0x000fe20008410000 */
[----:B--2---:R-:W-:Y:S01]  /*8ca0*/  @P5 FMUL.FTZ R157, R33, R40 ;  /* 0x00000028219d5220 */ /* 0x004fe20000410000 */
[----:B------:R-:W-:Y:S01]  /*8cb0*/  HFMA2 R40, -RZ, RZ, 0, 0 ;  /* 0x00000000ff287431 */ /* 0x000fe200000001ff */
[----:B------:R2:W3:Y:S01]  /*8cc0*/  F2F.F16.F32 R33, R151 ;  /* 0x0000009700217304 */ /* 0x0004e20000200800 */
[----:B------:R-:W4:Y:S01]  /*8cd0*/  @P3 LDC R158, c[0x0][0x408] ;  /* 0x00010200ff9e3b82 */ /* 0x000f220000000800 */
[----:B------:R-:W-:Y:S01]  /*8ce0*/  @P5 FMUL.FTZ R152, R150, R157 ;  /* 0x0000009d96985220 */ /* 0x000fe20000410000 */
[----:B------:R-:W-:-:S02]  /*8cf0*/  @P6 HADD2.F32 R150, -RZ, R63.H0_H0 ;  /* 0x2000003fff966230 */ /* 0x000fc40000004100 */
[----:B------:R-:W-:Y:S01]  /*8d00*/  @P2 FMUL.FTZ R156, R35, UR4 ;  /* 0x00000004239c2c20 */ /* 0x000fe20008410000 */
[----:B-1----:R-:W-:Y:S01]  /*8d10*/  @P6 FMUL.FTZ R153, R153, R32 ;  /* 0x0000002099996220 */ /* 0x002fe20000410000 */
[----:B------:R-:W-:Y:S01]  /*8d20*/  @P0 MOV R32, R43 ;  /* 0x0000002b00200202 */ /* 0x000fe20000000f00 */
[----:B------:R-:W1:Y:S02]  /*8d30*/  F2F.F16.F32 R152, R152 ;  /* 0x0000009800987304 */ /* 0x000e640000200800 */
[----:B------:R-:W-:Y:S01]  /*8d40*/  @P6 FMUL.FTZ R40, R150, R153 ;  /* 0x0000009996286220 */ /* 0x000fe20000410000 */
[----:B--2---:R-:W2:Y:S01]  /*8d50*/  @P2 LDC R151, c[0x0][0x408] ;  /* 0x00010200ff972b82 */ /* 0x004ea20000000800 */
[----:B------:R-:W-:Y:S02]  /*8d60*/  HFMA2 R150, -RZ, RZ, 0, 0 ;  /* 0x00000000ff967431 */ /* 0x000fe400000001ff */
[----:B0-----:R-:W-:Y:S02]  /*8d70*/  @P0 FMUL.FTZ R155, R34, R155 ;  /* 0x0000009b229b0220 */ /* 0x001fe40000410000 */
[----:B------:R-:W0:Y:S01]  /*8d80*/  F2F.F16.F32 R41, R41 ;  /* 0x0000002900297304 */ /* 0x000e220000200800 */
[----:B------:R-:W-:-:S02]  /*8d90*/  @P0 HADD2.F32 R34, -RZ, R32.H0_H0 ;  /* 0x20000020ff220230 */ /* 0x000fc40000004100 */
[----:B------:R-:W4:Y:S01]  /*8da0*/  @P4 LDC R153, c[0x0][0x408] ;  /* 0x00010200ff994b82 */ /* 0x000f220000000800 */
[----:B---3--:R-:W-:-:S04]  /*8db0*/  IMAD.WIDE.U32 R32, R33, 0x10000, RZ ;  /* 0x0001000021207825 */ /* 0x008fc800078e00ff */
[----:B------:R-:W-:Y:S01]  /*8dc0*/  @P0 FMUL.FTZ R150, R34, R155 ;  /* 0x0000009b22960220 */ /* 0x000fe20000410000 */
[----:B-1----:R-:W-:Y:S01]  /*8dd0*/  SHF.L.U32 R157, R152, 0x10, RZ ;  /* 0x00000010989d7819 */ /* 0x002fe200000006ff */
[----:B------:R0:W1:Y:S01]  /*8de0*/  F2F.F16.F32 R154, R40 ;  /* 0x00000028009a7304 */ /* 0x0000620000200800 */
[----:B------:R-:W-:Y:S01]  /*8df0*/  IADD3 R152, PT, PT, R123, 0x300, RZ ;  /* 0x000003007b987810 */ /* 0x000fe20007ffe0ff */
[----:B------:R-:W-:Y:S01]  /*8e00*/  IMAD.WIDE.U32 R34, R159, 0x8, R176 ;  /* 0x000000089f227825 */ /* 0x000fe200078e00b0 */
[----:B------:R-:W-:Y:S02]  /*8e10*/  LOP3.LUT P0, RZ, R149, 0xff, RZ, 0xc0, !PT ;  /* 0x000000ff95ff7812 */ /* 0x000fe4000780c0ff */
[----:B0-----:R-:W-:Y:S02]  /*8e20*/  LOP3.LUT R40, R32, R41, RZ, 0xfc, !PT ;  /* 0x0000002920287212 */ /* 0x001fe400078efcff */
[----:B-1----:R-:W-:Y:S01]  /*8e30*/  LOP3.LUT R41, R33, R157, R154, 0xfe, !PT ;  /* 0x0000009d21297212 */ /* 0x002fe200078efe9a */
[----:B------:R-:W-:Y:S01]  /*8e40*/  IMAD.WIDE.U32 R32, R159, 0x10, R174 ;  /* 0x000000109f207825 */ /* 0x000fe200078e00ae */
[----:B------:R-:W-:-:S03]  /*8e50*/  @P2 SHF.R.U32.HI R154, RZ, 0x10, R43 ;  /* 0x00000010ff9a2819 */ /* 0x000fc6000001162b */
[----:B--2---:R-:W-:Y:S01]  /*8e60*/  @P2 FMUL.FTZ R151, R156, R151 ;  /* 0x000000979c972220 */ /* 0x004fe20000410000 */
[----:B------:R0:W-:Y:S01]  /*8e70*/  STG.E.128 desc[UR16][R32.64], R36 ;  /* 0x0000002420007986 */ /* 0x0001e2000c101d10 */
[----:B------:R-:W-:Y:S01]  /*8e80*/  @P2 HADD2.F32 R154, -RZ, R154.H0_H0 ;  /* 0x2000009aff9a2230 */ /* 0x000fe20000004100 */
[----:B------:R-:W-:Y:S01]  /*8e90*/  MOV R43, RZ ;  /* 0x000000ff002b7202 */ /* 0x000fe20000000f00 */
[----:B------:R-:W-:Y:S01]  /*8ea0*/  @P4 FMUL.FTZ R156, R36, UR4 ;  /* 0x00000004249c4c20 */ /* 0x000fe20008410000 */
[----:B------:R1:W-:Y:S02]  /*8eb0*/  STG.E.64 desc[UR16][R34.64], R40 ;  /* 0x0000002822007986 */ /* 0x0003e4000c101b10 */
[----:B------:R-:W-:Y:S01]  /*8ec0*/  @P2 FMUL.FTZ R43, R154, R151 ;  /* 0x000000979a2b2220 */ /* 0x000fe20000410000 */
[----:B------:R-:W-:Y:S01]  /*8ed0*/  LOP3.LUT P2, RZ, R149, 0xff00, RZ, 0xc0, !PT ;  /* 0x0000ff0095ff7812 */ /* 0x000fe2000784c0ff */
[----:B------:R-:W-:Y:S02]  /*8ee0*/  HFMA2 R151, -RZ, RZ, 0, 0 ;  /* 0x00000000ff977431 */ /* 0x000fe400000001ff */
[----:B----4-:R-:W-:Y:S01]  /*8ef0*/  @P4 FMUL.FTZ R153, R156, R153 ;  /* 0x000000999c994220 */ /* 0x010fe20000410000 */
[----:B------:R-:W2:Y:S01]  /*8f00*/  @P0 LDC R154, c[0x0][0x408] ;  /* 0x00010200ff9a0b82 */ /* 0x000ea20000000800 */
[----:B0-----:R-:W-:Y:S01]  /*8f10*/  IMAD.WIDE.U32 R32, R152, 0x8, R190 ;  /* 0x0000000898207825 */ /* 0x001fe200078e00be */
[----:B------:R-:W-:-:S03]  /*8f20*/  @P4 MOV R155, R132 ;  /* 0x00000084009b4202 */ /* 0x000fc60000000f00 */
[----:B------:R-:W-:-:S04]  /*8f30*/  @P3 FMUL.FTZ R37, R37, UR4 ;  /* 0x0000000425253c20 */ /* 0x000fc80008410000 */
[----:B------:R-:W0:Y:S01]  /*8f40*/  @P2 LDC R156, c[0x0][0x408] ;  /* 0x00010200ff9c2b82 */ /* 0x000e220000000800 */
[----:B-1----:R1:W3:Y:S01]  /*8f50*/  LDG.E.64 R40, desc[UR16][R32.64] ;  /* 0x0000001020287981 */ /* 0x0022e2000c1e1b00 */
[----:B------:R-:W-:Y:S02]  /*8f60*/  @P4 HADD2.F32 R34, -RZ, R155.H0_H0 ;  /* 0x2000009bff224230 */ /* 0x000fe40000004100 */
[----:B------:R-:W-:-:S03]  /*8f70*/  @P3 FMUL.FTZ R37, R37, R158 ;  /* 0x0000009e25253220 */ /* 0x000fc60000410000 */
[----:B------:R-:W-:Y:S01]  /*8f80*/  @P4 FMUL.FTZ R151, R34, R153 ;  /* 0x0000009922974220 */ /* 0x000fe20000410000 */
[----:B------:R-:W-:Y:S01]  /*8f90*/  ISETP.GE.U32.AND P4, PT, R149, 0x1000000, PT ;  /* 0x010000009500780c */ /* 0x000fe20003f86070 */
[--C-:B------:R-:W-:Y:S01]  /*8fa0*/  FFMA.FTZ R34, R145, UR13, R137.reuse ;  /* 0x0000000d91227c23 */ /* 0x100fe20008010089 */
[----:B------:R-:W-:Y:S01]  /*8fb0*/  FFMA.FTZ R145, R144, UR13, R137 ;  /* 0x0000000d90917c23 */ /* 0x000fe20008010089 */
[----:B-1----:R-:W-:Y:S02]  /*8fc0*/  @P3 SHF.R.U64 R32, R132, 0x10, R133 ;  /* 0x0000001084203819 */ /* 0x002fe40000001285 */
[----:B------:R-:W-:Y:S01]  /*8fd0*/  MOV R132, RZ ;  /* 0x000000ff00847202 */ /* 0x000fe20000000f00 */
[----:B------:R-:W-:Y:S01]  /*8fe0*/  FADD.FTZ R148, R143, -R34 ;  /* 0x800000228f947221 */ /* 0x000fe20000010000 */
[----:B------:R-:W-:Y:S02]  /*8ff0*/  HFMA2 R143, -RZ, RZ, 0, 0 ;  /* 0x00000000ff8f7431 */ /* 0x000fe400000001ff */
[----:B------:R-:W-:-:S02]  /*9000*/  @P3 HADD2.F32 R32, -RZ, R32.H0_H0 ;  /* 0x20000020ff203230 */ /* 0x000fc40000004100 */
[----:B------:R-:W-:Y:S01]  /*9010*/  FADD.FTZ R144, R142, -R145 ;  /* 0x800000918e907221 */ /* 0x000fe20000010000 */
[----:B------:R-:W-:Y:S02]  /*9020*/  @P0 HADD2.F32 R34, -RZ, R64.H0_H0 ;  /* 0x20000040ff220230 */ /* 0x000fe40000004100 */
[----:B------:R-:W-:Y:S01]  /*9030*/  FFMA.FTZ R145, R139, UR13, R137 ;  /* 0x0000000d8b917c23 */ /* 0x000fe20008010089 */
[----:B------:R-:W-:Y:S01]  /*9040*/  MOV R142, RZ ;  /* 0x000000ff008e7202 */ /* 0x000fe20000000f00 */
[----:B------:R-:W-:Y:S01]  /*9050*/  @P3 FMUL.FTZ R132, R32, R37 ;  /* 0x0000002520843220 */ /* 0x000fe20000410000 */
[----:B------:R-:W-:Y:S01]  /*9060*/  LOP3.LUT P3, RZ, R149, 0xff0000, RZ, 0xc0, !PT ;  /* 0x00ff000095ff7812 */ /* 0x000fe2000786c0ff */
[----:B------:R-:W-:Y:S01]  /*9070*/  FFMA.FTZ R32, R147, UR12, R16 ;  /* 0x0000000c93207c23 */ /* 0x000fe20008010010 */
[----:B------:R-:W1:Y:S01]  /*9080*/  @P4 LDC R36, c[0x0][0x408] ;  /* 0x00010200ff244b82 */ /* 0x000e620000000800 */
[----:B------:R-:W-:Y:S02]  /*9090*/  FADD.FTZ R147, R138, -R145 ;  /* 0x800000918a937221 */ /* 0x000fe40000010000 */
[----:B------:R-:W-:-:S04]  /*90a0*/  @P0 FMUL.FTZ R33, R32, UR4 ;  /* 0x0000000420210c20 */ /* 0x000fc80008410000 */
[----:B--2---:R-:W-:Y:S01]  /*90b0*/  @P0 FMUL.FTZ R35, R33, R154 ;  /* 0x0000009a21230220 */ /* 0x004fe20000410000 */
[----:B------:R-:W-:Y:S01]  /*90c0*/  FFMA.FTZ R33, R148, UR12, R17 ;  /* 0x0000000c94217c23 */ /* 0x000fe20008010011 */
[----:B------:R-:W-:Y:S01]  /*90d0*/  CS2R R148, SRZ ;  /* 0x0000000000947805 */ /* 0x000fe2000001ff00 */
[----:B------:R-:W2:Y:S01]  /*90e0*/  @P5 LDC R154, c[0x0][0x408] ;  /* 0x00010200ff9a5b82 */ /* 0x000ea20000000800 */
[----:B------:R-:W-:Y:S01]  /*90f0*/  @P0 FMUL.FTZ R143, R34, R35 ;  /* 0x00000023228f0220 */ /* 0x000fe20000410000 */
[----:B------:R-:W-:Y:S01]  /*9100*/  @P2 FMUL.FTZ R35, R33, UR4 ;  /* 0x0000000421232c20 */ /* 0x000fe20008410000 */
[--C-:B------:R-:W-:Y:S02]  /*9110*/  @P2 HADD2.F32 R34, -RZ, R167.reuse.H0_H0 ;  /* 0x200000a7ff222230 */ /* 0x100fe40000004100 */
[----:B------:R-:W-:Y:S01]  /*9120*/  F2F.F16.F32 R145, R143 ;  /* 0x0000008f00917304 */ /* 0x000fe20000200800 */
[----:B0-----:R-:W-:Y:S01]  /*9130*/  @P2 FMUL.FTZ R139, R35, R156 ;  /* 0x0000009c238b2220 */ /* 0x001fe20000410000 */
[----:B------:R-:W-:Y:S01]  /*9140*/  FFMA.FTZ R35, R144, UR12, R19 ;  /* 0x0000000c90237c23 */ /* 0x000fe20008010013 */
[----:B------:R-:W0:Y:S02]  /*9150*/  @P3 LDC R37, c[0x0][0x408] ;  /* 0x00010200ff253b82 */ /* 0x000e240000000800 */
[----:B------:R-:W-:Y:S01]  /*9160*/  @P2 FMUL.FTZ R142, R34, R139 ;  /* 0x0000008b228e2220 */ /* 0x000fe20000410000 */
[----:B------:R-:W-:Y:S01]  /*9170*/  @P4 FMUL.FTZ R153, R35, UR4 ;  /* 0x0000000423994c20 */ /* 0x000fe20008410000 */
[----:B------:R-:W-:Y:S01]  /*9180*/  FFMA.FTZ R34, R147, UR12, R18 ;  /* 0x0000000c93227c23 */ /* 0x000fe20008010012 */
[----:B------:R-:W-:Y:S01]  /*9190*/  @P4 HADD2.F32 R139, -RZ, R167.H1_H1 ;  /* 0x300000a7ff8b4230 */ /* 0x000fe20000004100 */
[----:B------:R-:W4:Y:S01]  /*91a0*/  F2F.F16.F32 R138, R142 ;  /* 0x0000008e008a7304 */ /* 0x000f220000200800 */
[----:B-1----:R-:W-:Y:S01]  /*91b0*/  @P4 FMUL.FTZ R36, R153, R36 ;  /* 0x0000002499244220 */ /* 0x002fe20000410000 */
[----:B------:R-:W-:Y:S01]  /*91c0*/  @P3 FMUL.FTZ R144, R34, UR4 ;  /* 0x0000000422903c20 */ /* 0x000fe20008410000 */
[----:B------:R-:W-:Y:S01]  /*91d0*/  IADD3 R147, PT, PT, R123, 0x400, RZ ;  /* 0x000004007b937810 */ /* 0x000fe20007ffe0ff */
[----:B------:R-:W1:Y:S01]  /*91e0*/  @P0 LDC R156, c[0x0][0x408] ;  /* 0x00010200ff9c0b82 */ /* 0x000e620000000800 */
[----:B------:R-:W-:Y:S01]  /*91f0*/  @P4 FMUL.FTZ R149, R139, R36 ;  /* 0x000000248b954220 */ /* 0x000fe20000410000 */
[----:B------:R-:W-:-:S05]  /*9200*/  @P3 HADD2.F32 R36, -RZ, R65.H0_H0 ;  /* 0x20000041ff243230 */ /* 0x000fca0000004100 */
[----:B------:R-:W2:Y:S01]  /*9210*/  F2F.F16.F32 R149, R149 ;  /* 0x0000009500957304 */ /* 0x000ea20000200800 */
[----:B----4-:R-:W-:-:S04]  /*9220*/  IMAD.WIDE.U32 R138, R138, 0x10000, RZ ;  /* 0x000100008a8a7825 */ /* 0x010fc800078e00ff */
[----:B0-----:R-:W-:Y:S01]  /*9230*/  @P3 FMUL.FTZ R37, R144, R37 ;  /* 0x0000002590253220 */ /* 0x001fe20000410000 */
[----:B------:R-:W-:Y:S01]  /*9240*/  LOP3.LUT R138, R138, R145, RZ, 0xfc, !PT ;  /* 0x000000918a8a7212 */ /* 0x000fe200078efcff */
[----:B------:R-:W-:-:S04]  /*9250*/  IMAD.WIDE.U32 R144, R147, 0x8, R190 ;  /* 0x0000000893907825 */ /* 0x000fc800078e00be */
[----:B------:R-:W-:Y:S01]  /*9260*/  @P3 FMUL.FTZ R148, R36, R37 ;  /* 0x0000002524943220 */ /* 0x000fe20000410000 */
[----:B------:R-:W-:Y:S01]  /*9270*/  IMAD.WIDE.U32 R36, R152, 0x10, R174 ;  /* 0x0000001098247825 */ /* 0x000fe200078e00ae */
[----:B--2---:R-:W-:-:S04]  /*9280*/  SHF.L.U32 R143, R149, 0x10, RZ ;  /* 0x00000010958f7819 */ /* 0x004fc800000006ff */
[----:B------:R-:W0:Y:S01]  /*9290*/  F2F.F16.F32 R148, R148 ;  /* 0x0000009400947304 */ /* 0x000e220000200800 */
[----:B------:R-:W-:Y:S01]  /*92a0*/  STG.E.128 desc[UR16][R36.64], R32 ;  /* 0x0000002024007986 */ /* 0x000fe2000c101d10 */
[----:B0-----:R-:W-:Y:S01]  /*92b0*/  LOP3.LUT R139, R139, R143, R148, 0xfe, !PT ;  /* 0x0000008f8b8b7212 */ /* 0x001fe200078efe94 */
[----:B------:R-:W-:Y:S02]  /*92c0*/  IMAD.WIDE.U32 R142, R152, 0x8, R176 ;  /* 0x00000008988e7825 */ /* 0x000fe400078e00b0 */
[----:B------:R-:W0:Y:S03]  /*92d0*/  @P6 LDC R152, c[0x0][0x408] ;  /* 0x00010200ff986b82 */ /* 0x000e260000000800 */
[----:B------:R2:W-:Y:S04]  /*92e0*/  STG.E.64 desc[UR16][R142.64], R138 ;  /* 0x0000008a8e007986 */ /* 0x0005e8000c101b10 */
[----:B--2---:R2:W4:Y:S01]  /*92f0*/  LDG.E.64 R138, desc[UR16][R144.64] ;  /* 0x00000010908a7981 */ /* 0x004522000c1e1b00 */
[----:B------:R-:W-:Y:S01]  /*9300*/  @P6 MOV R148, R133 ;  /* 0x0000008500946202 */ /* 0x000fe20000000f00 */
[----:B------:R-:W-:Y:S01]  /*9310*/  @P6 FMUL.FTZ R149, R38, UR4 ;  /* 0x0000000426956c20 */ /* 0x000fe20008410000 */
[----:B------:R-:W-:-:S02]  /*9320*/  HFMA2 R123, -RZ, RZ, 0, 0 ;  /* 0x00000000ff7b7431 */ /* 0x000fc400000001ff */
[----:B------:R-:W-:Y:S01]  /*9330*/  @P0 FMUL.FTZ R37, R32, UR4 ;  /* 0x0000000420250c20 */ /* 0x000fe20008410000 */
[----:B------:R-:W-:Y:S01]  /*9340*/  @P5 SHF.R.U32.HI R36, RZ, 0x10, R133 ;  /* 0x00000010ff245819 */ /* 0x000fe20000011685 */
[----:B------:R-:W-:Y:S02]  /*9350*/  @P6 HADD2.F32 R38, -RZ, R148.H0_H0 ;  /* 0x20000094ff266230 */ /* 0x000fe40000004100 */
[----:B0-----:R-:W-:Y:S01]  /*9360*/  @P6 FMUL.FTZ R149, R149, R152 ;  /* 0x0000009895956220 */ /* 0x001fe20000410000 */
[----:B------:R-:W0:Y:S01]  /*9370*/  @P2 LDC R148, c[0x0][0x408] ;  /* 0x00010200ff942b82 */ /* 0x000e220000000800 */
[----:B------:R-:W-:Y:S01]  /*9380*/  @P5 FMUL.FTZ R39, R39, UR4 ;  /* 0x0000000427275c20 */ /* 0x000fe20008410000 */
[----:B------:R-:W-:Y:S02]  /*9390*/  @P5 HADD2.F32 R36, -RZ, R36.H0_H0 ;  /* 0x20000024ff245230 */ /* 0x000fe40000004100 */
[----:B------:R-:W-:Y:S01]  /*93a0*/  @P6 FMUL.FTZ R123, R38, R149 ;  /* 0x00000095267b6220 */ /* 0x000fe20000410000 */
[----:B------:R-:W-:Y:S01]  /*93b0*/  LOP3.LUT P6, RZ, R136, 0xff, RZ, 0xc0, !PT ;  /* 0x000000ff88ff7812 */ /* 0x000fe200078cc0ff */
[----:B-1----:R-:W-:Y:S01]  /*93c0*/  @P0 FMUL.FTZ R37, R37, R156 ;  /* 0x0000009c25250220 */ /* 0x002fe20000410000 */
[----:B------:R-:W-:Y:S01]  /*93d0*/  @P5 FMUL.FTZ R39, R39, R154 ;  /* 0x0000009a27275220 */ /* 0x000fe20000410000 */
[----:B------:R-:W-:-:S02]  /*93e0*/  CS2R R142, SRZ ;  /* 0x00000000008e7805 */ /* 0x000fc4000001ff00 */
[----:B------:R-:W-:Y:S01]  /*93f0*/  MOV R133, RZ ;  /* 0x000000ff00857202 */ /* 0x000fe20000000f00 */
[----:B------:R-:W-:Y:S01]  /*9400*/  @P2 FMUL.FTZ R33, R33, UR4 ;  /* 0x0000000421212c20 */ /* 0x000fe20008410000 */
[----:B------:R-:W-:Y:S01]  /*9410*/  @P5 FMUL.FTZ R133, R36, R39 ;  /* 0x0000002724855220 */ /* 0x000fe20000410000 */
[----:B------:R-:W-:Y:S01]  /*9420*/  LOP3.LUT P5, RZ, R136, 0xff00, RZ, 0xc0, !PT ;  /* 0x0000ff0088ff7812 */ /* 0x000fe200078ac0ff */
[--C-:B------:R-:W-:Y:S01]  /*9430*/  FFMA.FTZ R134, R134, UR13, R137.reuse ;  /* 0x0000000d86867c23 */ /* 0x100fe20008010089 */
[--C-:B------:R-:W-:Y:S01]  /*9440*/  FFMA.FTZ R127, R127, UR13, R137.reuse ;  /* 0x0000000d7f7f7c23 */ /* 0x100fe20008010089 */
[--C-:B------:R-:W-:Y:S01]  /*9450*/  FFMA.FTZ R38, R129, UR13, R137.reuse ;  /* 0x0000000d81267c23 */ /* 0x100fe20008010089 */
[----:B------:R-:W-:Y:S01]  /*9460*/  FFMA.FTZ R129, R128, UR13, R137 ;  /* 0x0000000d80817c23 */ /* 0x000fe20008010089 */
[----:B------:R-:W-:Y:S01]  /*9470*/  FADD.FTZ R135, R135, -R134 ;  /* 0x8000008687877221 */ /* 0x000fe20000010000 */
[----:B------:R-:W1:Y:S01]  /*9480*/  @P6 LDC R39, c[0x0][0x408] ;  /* 0x00010200ff276b82 */ /* 0x000e620000000800 */
[----:B------:R-:W-:Y:S01]  /*9490*/  FADD.FTZ R130, R130, -R127 ;  /* 0x8000007f82827221 */ /* 0x000fe20000010000 */
[----:B------:R-:W-:Y:S01]  /*94a0*/  FADD.FTZ R134, R131, -R38 ;  /* 0x8000002683867221 */ /* 0x000fe20000010000 */
[----:B------:R-:W-:Y:S01]  /*94b0*/  FFMA.FTZ R36, R135, UR12, R20 ;  /* 0x0000000c87247c23 */ /* 0x000fe20008010014 */
[----:B------:R-:W-:-:S02]  /*94c0*/  HFMA2 R127, -RZ, RZ, 0, 0 ;  /* 0x00000000ff7f7431 */ /* 0x000fc400000001ff */
[----:B------:R-:W-:Y:S01]  /*94d0*/  FADD.FTZ R129, R126, -R129 ;  /* 0x800000817e817221 */ /* 0x000fe20000010000 */
[----:B------:R-:W-:Y:S02]  /*94e0*/  HFMA2 R126, -RZ, RZ, 0, 0 ;  /* 0x00000000ff7e7431 */ /* 0x000fe400000001ff */
[----:B0-----:R-:W-:Y:S01]  /*94f0*/  @P2 FMUL.FTZ R33, R33, R148 ;  /* 0x0000009421212220 */ /* 0x001fe20000410000 */
[----:B--2---:R-:W0:Y:S01]  /*9500*/  @P5 LDC R145, c[0x0][0x408] ;  /* 0x00010200ff915b82 */ /* 0x004e220000000800 */
[--C-:B------:R-:W-:Y:S01]  /*9510*/  FFMA.FTZ R131, R58, UR13, R137.reuse ;  /* 0x0000000d3a837c23 */ /* 0x100fe20008010089 */
[----:B------:R-:W-:Y:S01]  /*9520*/  @P3 FMUL.FTZ R34, R34, UR4 ;  /* 0x0000000422223c20 */ /* 0x000fe20008410000 */
[----:B------:R-:W-:Y:S01]  /*9530*/  @P4 FMUL.FTZ R35, R35, UR4 ;  /* 0x0000000423234c20 */ /* 0x000fe20008410000 */
[--C-:B------:R-:W-:Y:S01]  /*9540*/  FFMA.FTZ R57, R57, UR13, R137.reuse ;  /* 0x0000000d39397c23 */ /* 0x100fe20008010089 */
[----:B------:R-:W-:-:S04]  /*9550*/  FFMA.FTZ R56, R56, UR13, R137 ;  /* 0x0000000d38387c23 */ /* 0x000fc80008010089 */
[----:B------:R-:W-:Y:S01]  /*9560*/  FADD.FTZ R53, R53, -R56 ;  /* 0x8000003835357221 */ /* 0x000fe20000010000 */
[----:B---3--:R-:W-:-:S05]  /*9570*/  @P0 MOV R32, R40 ;  /* 0x0000002800200202 */ /* 0x008fca0000000f00 */
[----:B------:R-:W-:-:S05]  /*9580*/  @P0 HADD2.F32 R32, -RZ, R32.H0_H0 ;  /* 0x20000020ff200230 */ /* 0x000fca0000004100 */
[----:B------:R-:W-:Y:S01]  /*9590*/  @P0 FMUL.FTZ R142, R32, R37 ;  /* 0x00000025208e0220 */ /* 0x000fe20000410000 */
[----:B------:R-:W-:Y:S01]  /*95a0*/  @P2 SHF.R.U64 R32, R40, 0x10, R41 ;  /* 0x0000001028202819 */ /* 0x000fe20000001229 */
[----:B------:R-:W-:Y:S01]  /*95b0*/  FFMA.FTZ R37, R130, UR12, R21 ;  /* 0x0000000c82257c23 */ /* 0x000fe20008010015 */
[----:B------:R-:W-:Y:S01]  /*95c0*/  ISETP.GE.U32.AND P0, PT, R136, 0x1000000, PT ;  /* 0x010000008800780c */ /* 0x000fe20003f06070 */
[----:B------:R-:W-:Y:S02]  /*95d0*/  @P5 HADD2.F32 R40, -RZ, R165.H0_H0 ;  /* 0x200000a5ff285230 */ /* 0x000fe40000004100 */
[----:B------:R-:W-:Y:S01]  /*95e0*/  FFMA.FTZ R130, R125, UR13, R137 ;  /* 0x0000000d7d827c23 */ /* 0x000fe20008010089 */
[----:B------:R-:W-:Y:S02]  /*95f0*/  @P2 HADD2.F32 R32, -RZ, R32.H0_H0 ;  /* 0x20000020ff202230 */ /* 0x000fe40000004100 */
[----:B------:R-:W-:Y:S01]  /*9600*/  @P5 FMUL.FTZ R128, R37, UR4 ;  /* 0x0000000425805c20 */ /* 0x000fe20008410000 */
[----:B------:R-:W-:-:S02]  /*9610*/  FADD.FTZ R130, R59, -R130 ;  /* 0x800000823b827221 */ /* 0x000fc40000010000 */
[----:B------:R-:W-:Y:S01]  /*9620*/  @P2 FMUL.FTZ R143, R32, R33 ;  /* 0x00000021208f2220 */ /* 0x000fe20000410000 */
[----:B------:R-:W-:Y:S01]  /*9630*/  LOP3.LUT P2, RZ, R136, 0xff0000, RZ, 0xc0, !PT ;  /* 0x00ff000088ff7812 */ /* 0x000fe2000784c0ff */
[----:B------:R-:W-:Y:S01]  /*9640*/  @P6 FMUL.FTZ R32, R36, UR4 ;  /* 0x0000000424206c20 */ /* 0x000fe20008410000 */
[----:B------:R-:W-:Y:S02]  /*9650*/  @P6 HADD2.F32 R33, -RZ, R66.H0_H0 ;  /* 0x20000042ff216230 */ /* 0x000fe40000004100 */
[----:B0-----:R-:W-:Y:S01]  /*9660*/  @P5 FMUL.FTZ R145, R128, R145 ;  /* 0x0000009180915220 */ /* 0x001fe20000410000 */
[----:B------:R-:W0:Y:S01]  /*9670*/  @P0 LDC R135, c[0x0][0x408] ;  /* 0x00010200ff870b82 */ /* 0x000e220000000800 */
[----:B-1----:R-:W-:Y:S01]  /*9680*/  @P6 FMUL.FTZ R38, R32, R39 ;  /* 0x0000002720266220 */ /* 0x002fe20000410000 */
[----:B------:R-:W-:Y:S01]  /*9690*/  FFMA.FTZ R39, R134, UR12, R23 ;  /* 0x0000000c86277c23 */ /* 0x000fe20008010017 */
[----:B------:R-:W-:Y:S01]  /*96a0*/  MOV R32, RZ ;  /* 0x000000ff00207202 */ /* 0x000fe20000000f00 */
[----:B------:R-:W-:Y:S01]  /*96b0*/  @P5 FMUL.FTZ R32, R40, R145 ;  /* 0x0000009128205220 */ /* 0x000fe20000410000 */
[----:B------:R-:W-:Y:S01]  /*96c0*/  @P6 FMUL.FTZ R127, R33, R38 ;  /* 0x00000026217f6220 */ /* 0x000fe20000410000 */
[----:B------:R-:W-:Y:S01]  /*96d0*/  @P0 FMUL.FTZ R38, R39, UR4 ;  /* 0x0000000427260c20 */ /* 0x000fe20008410000 */
[----:B------:R-:W-:Y:S01]  /*96e0*/  @P0 HADD2.F32 R40, -RZ, R165.H1_H1 ;  /* 0x300000a5ff280230 */ /* 0x000fe20000004100 */
[----:B------:R-:W1:Y:S01]  /*96f0*/  @P3 LDC R33, c[0x0][0x408] ;  /* 0x00010200ff213b82 */ /* 0x000e620000000800 */
[----:B------:R-:W-:Y:S01]  /*9700*/  @P2 HADD2.F32 R125, -RZ, R67.H0_H0 ;  /* 0x20000043ff7d2230 */ /* 0x000fe20000004100 */
[----:B------:R2:W3:Y:S06]  /*9710*/  F2F.F16.F32 R128, R32 ;  /* 0x0000002000807304 */ /* 0x0004ec0000200800 */
[----:B------:R-:W3:Y:S02]  /*9720*/  @P2 LDC R136, c[0x0][0x408] ;  /* 0x00010200ff882b82 */ /* 0x000ee40000000800 */
[----:B------:R-:W-:Y:S01]  /*9730*/  F2F.F16.F32 R127, R127 ;  /* 0x0000007f007f7304 */ /* 0x000fe20000200800 */
[----:B--2---:R-:W-:-:S02]  /*9740*/  @P3 MOV R32, R41 ;  /* 0x0000002900203202 */ /* 0x004fc40000000f00 */
[----:B------:R-:W-:-:S03]  /*9750*/  @P4 SHF.R.U32.HI R41, RZ, 0x10, R41 ;  /* 0x00000010ff294819 */ /* 0x000fc60000011629 */
[----:B------:R-:W2:Y:S01]  /*9760*/  @P4 LDC R134, c[0x0][0x408] ;  /* 0x00010200ff864b82 */ /* 0x000ea20000000800 */
[----:B0-----:R-:W-:Y:S01]  /*9770*/  @P0 FMUL.FTZ R135, R38, R135 ;  /* 0x0000008726870220 */ /* 0x001fe20000410000 */
[----:B------:R-:W-:Y:S01]  /*9780*/  FFMA.FTZ R38, R129, UR12, R22 ;  /* 0x0000000c81267c23 */ /* 0x000fe20008010016 */
[----:B------:R-:W-:Y:S02]  /*9790*/  @P3 HADD2.F32 R32, -RZ, R32.H0_H0 ;  /* 0x20000020ff203230 */ /* 0x000fe40000004100 */
[----:B------:R-:W-:Y:S01]  /*97a0*/  @P0 FMUL.FTZ R126, R40, R135 ;  /* 0x00000087287e0220 */ /* 0x000fe20000410000 */
[----:B------:R-:W-:Y:S01]  /*97b0*/  @P2 FMUL.FTZ R59, R38, UR4 ;  /* 0x00000004263b2c20 */ /* 0x000fe20008410000 */
[----:B------:R-:W-:Y:S01]  /*97c0*/  MOV R40, RZ ;  /* 0x000000ff00287202 */ /* 0x000fe20000000f00 */
[----:B------:R-:W0:Y:S01]  /*97d0*/  @P5 LDC R135, c[0x0][0x408] ;  /* 0x00010200ff875b82 */ /* 0x000e220000000800 */
[----:B------:R3:W2:Y:S01]  /*97e0*/  F2F.F16.F32 R58, R126 ;  /* 0x0000007e003a7304 */ /* 0x0006a20000200800 */
[----:B-1----:R-:W-:Y:S01]  /*97f0*/  @P3 FMUL.FTZ R33, R34, R33 ;  /* 0x0000002122213220 */ /* 0x002fe20000410000 */
[----:B------:R-:W-:-:S02]  /*9800*/  @P4 HADD2.F32 R34, -RZ, R41.H0_H0 ;  /* 0x20000029ff224230 */ /* 0x000fc40000004100 */
[----:B---3--:R-:W-:Y:S01]  /*9810*/  @P2 FMUL.FTZ R136, R59, R136 ;  /* 0x000000883b882220 */ /* 0x008fe20000410000 */
[----:B------:R-:W-:Y:S02]  /*9820*/  FADD.FTZ R59, R124, -R131 ;  /* 0x800000837c3b7221 */ /* 0x000fe40000010000 */
[----:B------:R-:W1:Y:S01]  /*9830*/  @P6 LDC R129, c[0x0][0x408] ;  /* 0x00010200ff816b82 */ /* 0x000e620000000800 */
[----:B------:R-:W-:Y:S01]  /*9840*/  MOV R126, RZ ;  /* 0x000000ff007e7202 */ /* 0x000fe20000000f00 */
[----:B------:R-:W-:Y:S01]  /*9850*/  @P2 FMUL.FTZ R40, R125, R136 ;  /* 0x000000887d282220 */ /* 0x000fe20000410000 */
[----:B------:R-:W-:-:S03]  /*9860*/  HFMA2 R125, -RZ, RZ, 0, 0 ;  /* 0x00000000ff7d7431 */ /* 0x000fc600000001ff */
[----:B------:R3:W3:Y:S01]  /*9870*/  F2F.F16.F32 R124, R40 ;  /* 0x00000028007c7304 */ /* 0x0006e20000200800 */
[----:B--2---:R-:W-:Y:S01]  /*9880*/  @P4 FMUL.FTZ R35, R35, R134 ;  /* 0x0000008623234220 */ /* 0x004fe20000410000 */
[----:B------:R-:W-:Y:S01]  /*9890*/  @P3 FMUL.FTZ R125, R32, R33 ;  /* 0x00000021207d3220 */ /* 0x000fe20000410000 */
[----:B------:R-:W-:-:S04]  /*98a0*/  IMAD.WIDE.U32 R32, R128, 0x10000, RZ ;  /* 0x0001000080207825 */ /* 0x000fc800078e00ff */
[----:B------:R-:W-:Y:S01]  /*98b0*/  @P4 FMUL.FTZ R126, R34, R35 ;  /* 0x00000023227e4220 */ /* 0x000fe20000410000 */
[----:B------:R-:W-:Y:S01]  /*98c0*/  SHF.L.U32 R35, R58, 0x10, RZ ;  /* 0x000000103a237819 */ /* 0x000fe200000006ff */
[----:B------:R-:W-:Y:S01]  /*98d0*/  @P6 FMUL.FTZ R58, R36, UR4 ;  /* 0x00000004243a6c20 */ /* 0x000fe20008410000 */
[----:B------:R-:W-:Y:S01]  /*98e0*/  LOP3.LUT P3, RZ, R55, 0xff00, RZ, 0xc0, !PT ;  /* 0x0000ff0037ff7812 */ /* 0x000fe2000786c0ff */
[----:B---3--:R-:W-:Y:S01]  /*98f0*/  IMAD.WIDE.U32 R40, R147, 0x10, R174 ;  /* 0x0000001093287825 */ /* 0x008fe200078e00ae */
[----:B------:R-:W-:Y:S02]  /*9900*/  LOP3.LUT R32, R32, R127, RZ, 0xfc, !PT ;  /* 0x0000007f20207212 */ /* 0x000fe400078efcff */
[----:B------:R-:W-:Y:S02]  /*9910*/  LOP3.LUT P4, RZ, R55, 0xff0000, RZ, 0xc0, !PT ;  /* 0x00ff000037ff7812 */ /* 0x000fe4000788c0ff */
[----:B------:R2:W-:Y:S01]  /*9920*/  STG.E.128 desc[UR16][R40.64], R36 ;  /* 0x0000002428007986 */ /* 0x0005e2000c101d10 */
[----:B------:R-:W-:Y:S01]  /*9930*/  LOP3.LUT R33, R33, R35, R124, 0xfe, !PT ;  /* 0x0000002321217212 */ /* 0x000fe200078efe7c */
[----:B------:R-:W-:-:S04]  /*9940*/  IMAD.WIDE.U32 R34, R147, 0x8, R176 ;  /* 0x0000000893227825 */ /* 0x000fc800078e00b0 */
[----:B------:R-:W-:Y:S01]  /*9950*/  @P5 FMUL.FTZ R124, R37, UR4 ;  /* 0x00000004257c5c20 */ /* 0x000fe20008410000 */
[----:B-1----:R-:W-:Y:S01]  /*9960*/  @P6 FMUL.FTZ R129, R58, R129 ;  /* 0x000000813a816220 */ /* 0x002fe20000410000 */
[----:B------:R1:W-:Y:S01]  /*9970*/  STG.E.64 desc[UR16][R34.64], R32 ;  /* 0x0000002022007986 */ /* 0x0003e2000c101b10 */
[----:B------:R-:W-:Y:S01]  /*9980*/  MOV R128, RZ ;  /* 0x000000ff00807202 */ /* 0x000fe20000000f00 */
[----:B------:R-:W-:Y:S02]  /*9990*/  HFMA2 R127, -RZ, RZ, 0, 0 ;  /* 0x00000000ff7f7431 */ /* 0x000fe400000001ff */
[----:B--2---:R-:W-:Y:S01]  /*99a0*/  IMAD.WIDE.U32 R40, R122, 0x8, R190 ;  /* 0x000000087a287825 */ /* 0x004fe200078e00be */
[----:B----4-:R-:W-:-:S03]  /*99b0*/  @P5 SHF.R.U64 R131, R138, 0x10, R139 ;  /* 0x000000108a835819 */ /* 0x010fc6000000128b */
[----:B-1----:R-:W-:Y:S01]  /*99c0*/  FFMA.FTZ R33, R130, UR12, R25 ;  /* 0x0000000c82217c23 */ /* 0x002fe20008010019 */
[----:B0-----:R-:W-:Y:S01]  /*99d0*/  @P5 FMUL.FTZ R37, R124, R135 ;  /* 0x000000877c255220 */ /* 0x001fe20000410000 */
[----:B------:R-:W-:Y:S01]  /*99e0*/  @P6 MOV R58, R138 ;  /* 0x0000008a003a6202 */ /* 0x000fe20000000f00 */
[----:B------:R-:W2:Y:S01]  /*99f0*/  LDG.E.64 R40, desc[UR16][R40.64] ;  /* 0x0000001028287981 */ /* 0x000ea2000c1e1b00 */
[----:B------:R-:W-:Y:S02]  /*9a00*/  @P5 HADD2.F32 R36, -RZ, R131.H0_H0 ;  /* 0x20000083ff245230 */ /* 0x000fe40000004100 */
[----:B------:R-:W-:Y:S01]  /*9a10*/  @P3 FMUL.FTZ R34, R33, UR4 ;  /* 0x0000000421223c20 */ /* 0x000fe20008410000 */
[----:B------:R-:W-:Y:S01]  /*9a20*/  @P3 HADD2.F32 R32, -RZ, R164.H0_H0 ;  /* 0x200000a4ff203230 */ /* 0x000fe20000004100 */
[----:B------:R-:W-:Y:S01]  /*9a30*/  MOV R124, RZ ;  /* 0x000000ff007c7202 */ /* 0x000fe20000000f00 */
[----:B------:R-:W-:Y:S02]  /*9a40*/  @P6 HADD2.F32 R58, -RZ, R58.H0_H0 ;  /* 0x2000003aff3a6230 */ /* 0x000fe40000004100 */
[----:B------:R-:W-:Y:S01]  /*9a50*/  @P5 FMUL.FTZ R128, R36, R37 ;  /* 0x0000002524805220 */ /* 0x000fe20000410000 */
[----:B------:R-:W-:-:S02]  /*9a60*/  HFMA2 R36, -RZ, RZ, 0, 0 ;  /* 0x00000000ff247431 */ /* 0x000fc400000001ff */
[----:B------:R-:W-:Y:S01]  /*9a70*/  @P3 FMUL.FTZ R35, R34, UR26 ;  /* 0x0000001a22233c20 */ /* 0x000fe20008410000 */
[----:B------:R-:W-:Y:S01]  /*9a80*/  ISETP.GE.U32.AND P5, PT, R55, 0x1000000, PT ;  /* 0x010000003700780c */ /* 0x000fe20003fa6070 */
[----:B------:R-:W-:Y:S01]  /*9a90*/  FFMA.FTZ R34, R59, UR12, R26 ;  /* 0x0000000c3b227c23 */ /* 0x000fe2000801001a */
[----:B------:R-:W-:Y:S01]  /*9aa0*/  @P6 FMUL.FTZ R127, R58, R129 ;  /* 0x000000813a7f6220 */ /* 0x000fe20000410000 */
[----:B------:R-:W-:Y:S01]  /*9ab0*/  FADD.FTZ R58, R54, -R57 ;  /* 0x80000039363a7221 */ /* 0x000fe20000010000 */
[----:B------:R-:W-:Y:S01]  /*9ac0*/  @P3 FMUL.FTZ R36, R32, R35 ;  /* 0x0000002320243220 */ /* 0x000fe20000410000 */
[----:B------:R-:W-:Y:S01]  /*9ad0*/  @P4 FMUL.FTZ R35, R34, UR4 ;  /* 0x0000000422234c20 */ /* 0x000fe20008410000 */
[----:B------:R-:W-:Y:S01]  /*9ae0*/  LOP3.LUT P6, RZ, R55, 0xff, RZ, 0xc0, !PT ;  /* 0x000000ff37ff7812 */ /* 0x000fe200078cc0ff */
[----:B------:R-:W-:Y:S01]  /*9af0*/  @P4 HADD2.F32 R32, -RZ, R69.H0_H0 ;  /* 0x20000045ff204230 */ /* 0x000fe20000004100 */
[----:B------:R-:W-:Y:S01]  /*9b00*/  MOV R54, RZ ;  /* 0x000000ff00367202 */ /* 0x000fe20000000f00 */
[----:B------:R-:W-:Y:S01]  /*9b10*/  @P4 FMUL.FTZ R37, R35, UR26 ;  /* 0x0000001a23254c20 */ /* 0x000fe20008410000 */
[----:B------:R-:W-:Y:S01]  /*9b20*/  FFMA.FTZ R35, R58, UR12, R27 ;  /* 0x0000000c3a237c23 */ /* 0x000fe2000801001b */
[----:B------:R-:W-:Y:S01]  /*9b30*/  HFMA2 R129, -RZ, RZ, 0, 0 ;  /* 0x00000000ff817431 */ /* 0x000fe200000001ff */
[----:B------:R-:W0:Y:S01]  /*9b40*/  F2F.F16.F32 R36, R36 ;  /* 0x0000002400247304 */ /* 0x000e220000200800 */
[----:B------:R-:W-:Y:S01]  /*9b50*/  @P4 FMUL.FTZ R54, R32, R37 ;  /* 0x0000002520364220 */ /* 0x000fe20000410000 */
[----:B------:R-:W-:Y:S01]  /*9b60*/  @P5 FMUL.FTZ R55, R35, UR4 ;  /* 0x0000000423375c20 */ /* 0x000fe20008410000 */
[----:B------:R-:W-:-:S02]  /*9b70*/  @P5 HADD2.F32 R37, -RZ, R164.H1_H1 ;  /* 0x300000a4ff255230 */ /* 0x000fc40000004100 */
[----:B------:R-:W-:Y:S01]  /*9b80*/  FFMA.FTZ R32, R53, UR12, R24 ;  /* 0x0000000c35207c23 */ /* 0x000fe20008010018 */
[----:B------:R-:W-:-:S04]  /*9b90*/  IMAD.WIDE.U32 R58, R120, 0x8, R190 ;  /* 0x00000008783a7825 */ /* 0x000fc800078e00be */
[----:B------:R-:W-:Y:S01]  /*9ba0*/  @P5 FMUL.FTZ R56, R55, UR26 ;  /* 0x0000001a37385c20 */ /* 0x000fe20008410000 */
[----:B------:R-:W-:Y:S01]  /*9bb0*/  FMUL.FTZ R53, R32, UR4 ;  /* 0x0000000420357c20 */ /* 0x000fe20008410000 */
[----:B------:R-:W-:Y:S02]  /*9bc0*/  F2F.F16.F32 R54, R54 ;  /* 0x0000003600367304 */ /* 0x000fe40000200800 */
[----:B------:R-:W-:Y:S01]  /*9bd0*/  @P5 FMUL.FTZ R129, R37, R56 ;  /* 0x0000003825815220 */ /* 0x000fe20000410000 */
[----:B------:R-:W-:Y:S02]  /*9be0*/  @P6 HADD2.F32 R56, -RZ, R68.H0_H0 ;  /* 0x20000044ff386230 */ /* 0x000fe40000004100 */
[----:B------:R-:W-:Y:S01]  /*9bf0*/  FMUL.FTZ R53, R53, UR26 ;  /* 0x0000001a35357c20 */ /* 0x000fe20008410000 */
[----:B0-----:R-:W-:-:S04]  /*9c00*/  IMAD.WIDE.U32 R36, R36, 0x10000, RZ ;  /* 0x0001000024247825 */ /* 0x001fc800078e00ff */
[----:B------:R-:W-:Y:S01]  /*9c10*/  @P6 FMUL.FTZ R124, R56, R53 ;  /* 0x00000035387c6220 */ /* 0x000fe20000410000 */
[----:B------:R-:W0:Y:S08]  /*9c20*/  F2F.F16.F32 R129, R129 ;  /* 0x0000008100817304 */ /* 0x000e300000200800 */
[----:B------:R-:W1:Y:S01]  /*9c30*/  F2F.F16.F32 R57, R124 ;  /* 0x0000007c00397304 */ /* 0x000e620000200800 */
[----:B0-----:R-:W-:-:S02]  /*9c40*/  SHF.L.U32 R55, R129, 0x10, RZ ;  /* 0x0000001081377819 */ /* 0x001fc400000006ff */
[----:B------:R-:W0:Y:S02]  /*9c50*/  @P2 LDC R129, c[0x0][0x408] ;  /* 0x00010200ff812b82 */ /* 0x000e240000000800 */
[----:B------:R-:W-:Y:S01]  /*9c60*/  LOP3.LUT R37, R37, R55, R54, 0xfe, !PT ;  /* 0x0000003725257212 */ /* 0x000fe200078efe36 */
[----:B------:R-:W-:Y:S01]  /*9c70*/  IMAD.WIDE.U32 R54, R122, 0x10, R174 ;  /* 0x000000107a367825 */ /* 0x000fe200078e00ae */
[----:B-1----:R-:W-:-:S03]  /*9c80*/  LOP3.LUT R36, R36, R57, RZ, 0xfc, !PT ;  /* 0x0000003924247212 */ /* 0x002fc600078efcff */
[----:B------:R-:W-:Y:S01]  /*9c90*/  IMAD.WIDE.U32 R56, R122, 0x8, R176 ;  /* 0x000000087a387825 */ /* 0x000fe200078e00b0 */
[----:B------:R1:W-:Y:S01]  /*9ca0*/  STG.E.128 desc[UR16][R54.64], R32 ;  /* 0x0000002036007986 */ /* 0x0003e2000c101d10 */
[----:B------:R-:W3:Y:S03]  /*9cb0*/  @P0 LDC R122, c[0x0][0x408] ;  /* 0x00010200ff7a0b82 */ /* 0x000ee60000000800 */
        /* <DEDUP_REMOVED lines=12> */
[----:B0-----:R-:W-:Y:S01]  /*9d80*/  @P2 FMUL.FTZ R37, R38, R129 ;  /* 0x0000008126252220 */ /* 0x001fe20000410000 */
[----:B------:R-:W-:Y:S01]  /*9d90*/  CS2R R50, SRZ ;  /* 0x0000000000327805 */ /* 0x000fe2000001ff00 */
[----:B------:R-:W-:Y:S02]  /*9da0*/  HFMA2 R47, -RZ, RZ, 0, 0 ;  /* 0x00000000ff2f7431 */ /* 0x000fe400000001ff */
[----:B------:R-:W-:Y:S01]  /*9db0*/  FFMA.FTZ R137, R52, UR13, R137 ;  /* 0x0000000d34897c23 */ /* 0x000fe20008010089 */
[----:B------:R-:W-:Y:S01]  /*9dc0*/  @P2 FMUL.FTZ R49, R32, R37 ;  /* 0x0000002520312220 */ /* 0x000fe20000410000 */
[----:B------:R-:W-:Y:S02]  /*9dd0*/  @P0 HADD2.F32 R32, -RZ, R138.H0_H0 ;  /* 0x2000008aff200230 */ /* 0x000fe40000004100 */
[----:B---3--:R-:W-:Y:S01]  /*9de0*/  @P0 FMUL.FTZ R39, R39, R122 ;  /* 0x0000007a27270220 */ /* 0x008fe20000410000 */
[----:B------:R-:W-:Y:S01]  /*9df0*/  LOP3.LUT P2, RZ, R46, 0xff00, RZ, 0xc0, !PT ;  /* 0x0000ff002eff7812 */ /* 0x000fe2000784c0ff */
[----:B------:R-:W-:Y:S01]  /*9e00*/  FADD.FTZ R48, R48, -R137 ;  /* 0x8000008930307221 */ /* 0x000fe20000010000 */
[----:B------:R-:W-:Y:S01]  /*9e10*/  @P3 FMUL.FTZ R33, R33, UR4 ;  /* 0x0000000421213c20 */ /* 0x000fe20008410000 */
[----:B------:R-:W-:Y:S01]  /*9e20*/  @P0 FMUL.FTZ R50, R32, R39 ;  /* 0x0000002720320220 */ /* 0x000fe20000410000 */
[----:B------:R-:W-:Y:S01]  /*9e30*/  ISETP.GE.U32.AND P0, PT, R46, 0x1000000, PT ;  /* 0x010000002e00780c */ /* 0x000fe20003f06070 */
[----:B------:R-:W-:Y:S01]  /*9e40*/  FFMA.FTZ R39, R48, UR12, R31 ;  /* 0x0000000c30277c23 */ /* 0x000fe2000801001f */
[----:B------:R-:W-:Y:S01]  /*9e50*/  @P3 FMUL.FTZ R33, R33, UR26 ;  /* 0x0000001a21213c20 */ /* 0x000fe20008410000 */
[----:B------:R-:W-:Y:S01]  /*9e60*/  FADD.FTZ R55, R45, -R130 ;  /* 0x800000822d377221 */ /* 0x000fe20000010000 */
[----:B------:R-:W-:-:S02]  /*9e70*/  HFMA2 R45, -RZ, RZ, 0, 0 ;  /* 0x00000000ff2d7431 */ /* 0x000fc400000001ff */
[----:B------:R-:W-:Y:S01]  /*9e80*/  FMUL.FTZ R48, R39, UR4 ;  /* 0x0000000427307c20 */ /* 0x000fe20008410000 */
[----:B------:R-:W-:Y:S01]  /*9e90*/  FADD.FTZ R131, R44, -R131 ;  /* 0x800000832c837221 */ /* 0x000fe20000010000 */
[----:B------:R-:W-:Y:S01]  /*9ea0*/  FFMA.FTZ R38, R55, UR12, R30 ;  /* 0x0000000c37267c23 */ /* 0x000fe2000801001e */
[----:B------:R-:W-:Y:S01]  /*9eb0*/  MOV R52, RZ ;  /* 0x000000ff00347202 */ /* 0x000fe20000000f00 */
[----:B------:R-:W-:Y:S01]  /*9ec0*/  FMUL.FTZ R48, R48, UR26 ;  /* 0x0000001a30307c20 */ /* 0x000fe20008410000 */
[----:B------:R-:W-:Y:S02]  /*9ed0*/  HFMA2 R54, -RZ, RZ, 0, 0 ;  /* 0x00000000ff367431 */ /* 0x000fe400000001ff */
[----:B------:R-:W-:Y:S01]  /*9ee0*/  @P5 FMUL.FTZ R57, R35, UR4 ;  /* 0x0000000423395c20 */ /* 0x000fe20008410000 */
[----:B------:R-:W-:-:S03]  /*9ef0*/  HFMA2 R56, -RZ, RZ, 0, 0 ;  /* 0x00000000ff387431 */ /* 0x000fc600000001ff */
[----:B------:R-:W-:Y:S01]  /*9f00*/  @P5 FMUL.FTZ R57, R57, UR26 ;  /* 0x0000001a39395c20 */ /* 0x000fe20008410000 */
[----:B--2---:R-:W-:Y:S02]  /*9f10*/  @P6 MOV R36, R40 ;  /* 0x0000002800246202 */ /* 0x004fe40000000f00 */
[----:B------:R-:W-:-:S03]  /*9f20*/  @P3 SHF.R.U64 R37, R40, 0x10, R41 ;  /* 0x0000001028253819 */ /* 0x000fc60000001229 */
[----:B------:R-:W-:Y:S02]  /*9f30*/  @P6 HADD2.F32 R36, -RZ, R36.H0_H0 ;  /* 0x20000024ff246230 */ /* 0x000fe40000004100 */
[----:B------:R-:W-:Y:S02]  /*9f40*/  @P3 HADD2.F32 R32, -RZ, R37.H0_H0 ;  /* 0x20000025ff203230 */ /* 0x000fe40000004100 */
[----:B------:R-:W-:Y:S01]  /*9f50*/  FFMA.FTZ R37, R124, UR12, R29 ;  /* 0x0000000c7c257c23 */ /* 0x000fe2000801001d */
[----:B------:R-:W-:Y:S01]  /*9f60*/  @P5 SHF.R.U32.HI R124, RZ, 0x10, R41 ;  /* 0x00000010ff7c5819 */ /* 0x000fe20000011629 */
[----:B------:R-:W-:Y:S01]  /*9f70*/  @P6 FMUL.FTZ R47, R53, R36 ;  /* 0x00000024352f6220 */ /* 0x000fe20000410000 */
[----:B------:R-:W-:Y:S01]  /*9f80*/  LOP3.LUT P6, RZ, R46, 0xff0000, RZ, 0xc0, !PT ;  /* 0x00ff00002eff7812 */ /* 0x000fe200078cc0ff */
[----:B------:R-:W-:Y:S01]  /*9f90*/  FMUL.FTZ R40, R37, UR4 ;  /* 0x0000000425287c20 */ /* 0x000fe20008410000 */
[--C-:B------:R-:W-:Y:S02]  /*9fa0*/  @P2 HADD2.F32 R53, -RZ, R121.reuse.H0_H0 ;  /* 0x20000079ff352230 */ /* 0x100fe40000004100 */
[----:B------:R-:W-:Y:S01]  /*9fb0*/  @P3 FMUL.FTZ R51, R32, R33 ;  /* 0x0000002120333220 */ /* 0x000fe20000410000 */
[----:B------:R-:W-:Y:S01]  /*9fc0*/  MOV R33, RZ ;  /* 0x000000ff00217202 */ /* 0x000fe20000000f00 */
[----:B------:R-:W-:Y:S01]  /*9fd0*/  FMUL.FTZ R40, R40, UR26 ;  /* 0x0000001a28287c20 */ /* 0x000fe20008410000 */
[----:B------:R-:W-:Y:S01]  /*9fe0*/  LOP3.LUT P3, RZ, R46, 0xff, RZ, 0xc0, !PT ;  /* 0x000000ff2eff7812 */ /* 0x000fe2000786c0ff */
[----:B------:R-:W-:Y:S01]  /*9ff0*/  FMUL.FTZ R32, R38, UR4 ;  /* 0x0000000426207c20 */ /* 0x000fe20008410000 */
[----:B------:R-:W-:Y:S01]  /*a000*/  FFMA.FTZ R36, R131, UR12, R28 ;  /* 0x0000000c83247c23 */ /* 0x000fe2000801001c */
[----:B------:R-:W-:Y:S01]  /*a010*/  @P2 FMUL.FTZ R33, R53, R40 ;  /* 0x0000002835212220 */ /* 0x000fe20000410000 */
[----:B------:R-:W-:-:S02]  /*a020*/  @P0 HADD2.F32 R53, -RZ, R121.H1_H1 ;  /* 0x30000079ff350230 */ /* 0x000fc40000004100 */
[----:B------:R-:W-:Y:S01]  /*a030*/  FMUL.FTZ R129, R32, UR26 ;  /* 0x0000001a20817c20 */ /* 0x000fe20008410000 */
[----:B------:R-:W-:Y:S01]  /*a040*/  FMUL.FTZ R32, R36, UR4 ;  /* 0x0000000424207c20 */ /* 0x000fe20008410000 */
[----:B------:R-:W-:Y:S02]  /*a050*/  @P6 HADD2.F32 R44, -RZ, R71.H0_H0 ;  /* 0x20000047ff2c6230 */ /* 0x000fe40000004100 */
[----:B------:R-:W-:Y:S02]  /*a060*/  HFMA2 R46, -RZ, RZ, 0, 0 ;  /* 0x00000000ff2e7431 */ /* 0x000fe400000001ff */
[----:B------:R-:W-:Y:S01]  /*a070*/  @P0 FMUL.FTZ R45, R53, R48 ;  /* 0x00000030352d0220 */ /* 0x000fe20000410000 */
[----:B------:R-:W0:Y:S01]  /*a080*/  F2F.F16.F32 R33, R33 ;  /* 0x0000002100217304 */ /* 0x000e220000200800 */
[----:B------:R-:W-:Y:S01]  /*a090*/  FMUL.FTZ R130, R32, UR26 ;  /* 0x0000001a20827c20 */ /* 0x000fe20008410000 */
[----:B------:R-:W-:Y:S01]  /*a0a0*/  @P6 FMUL.FTZ R52, R44, R129 ;  /* 0x000000812c346220 */ /* 0x000fe20000410000 */
[----:B------:R-:W-:Y:S01]  /*a0b0*/  @P3 HADD2.F32 R53, -RZ, R70.H0_H0 ;  /* 0x20000046ff353230 */ /* 0x000fe20000004100 */
[----:B------:R-:W-:Y:S01]  /*a0c0*/  @P4 MOV R44, R41 ;  /* 0x00000029002c4202 */ /* 0x000fe20000000f00 */
[----:B------:R-:W-:-:S03]  /*a0d0*/  HFMA2 R41, -RZ, RZ, 0, 0 ;  /* 0x00000000ff297431 */ /* 0x000fc600000001ff */
[----:B------:R-:W1:Y:S01]  /*a0e0*/  F2F.F16.F32 R45, R45 ;  /* 0x0000002d002d7304 */ /* 0x000e620000200800 */
[----:B------:R-:W-:Y:S01]  /*a0f0*/  @P3 FMUL.FTZ R54, R53, R130 ;  /* 0x0000008235363220 */ /* 0x000fe20000410000 */
[----:B0-----:R-:W-:-:S06]  /*a100*/  IMAD.WIDE.U32 R32, R33, 0x10000, RZ ;  /* 0x0001000021207825 */ /* 0x001fcc00078e00ff */
[----:B------:R-:W0:Y:S01]  /*a110*/  F2F.F16.F32 R52, R52 ;  /* 0x0000003400347304 */ /* 0x000e220000200800 */
[----:B-1----:R-:W-:-:S07]  /*a120*/  SHF.L.U32 R53, R45, 0x10, RZ ;  /* 0x000000102d357819 */ /* 0x002fce00000006ff */
[----:B------:R-:W1:Y:S01]  /*a130*/  F2F.F16.F32 R55, R54 ;  /* 0x0000003600377304 */ /* 0x000e620000200800 */
[----:B------:R-:W-:Y:S01]  /*a140*/  @P4 FMUL.FTZ R45, R34, UR4 ;  /* 0x00000004222d4c20 */ /* 0x000fe20008410000 */
[----:B------:R-:W-:Y:S01]  /*a150*/  IMAD.WIDE.U32 R34, R120, 0x10, R174 ;  /* 0x0000001078227825 */ /* 0x000fe200078e00ae */
[----:B0-----:R-:W-:-:S03]  /*a160*/  LOP3.LUT R33, R33, R53, R52, 0xfe, !PT ;  /* 0x0000003521217212 */ /* 0x001fc600078efe34 */
[----:B------:R-:W-:Y:S02]  /*a170*/  @P4 HADD2.F32 R52, -RZ, R44.H0_H0 ;  /* 0x2000002cff344230 */ /* 0x000fe40000004100 */
[----:B------:R-:W-:Y:S01]  /*a180*/  @P4 FMUL.FTZ R53, R45, UR26 ;  /* 0x0000001a2d354c20 */ /* 0x000fe20008410000 */
[----:B------:R-:W-:Y:S01]  /*a190*/  IMAD.WIDE.U32 R44, R120, 0x8, R176 ;  /* 0x00000008782c7825 */ /* 0x000fe200078e00b0 */
[----:B------:R0:W-:Y:S03]  /*a1a0*/  STG.E.128 desc[UR16][R34.64], R36 ;  /* 0x0000002422007986 */ /* 0x0001e6000c101d10 */
[----:B------:R-:W-:Y:S01]  /*a1b0*/  @P4 FMUL.FTZ R46, R52, R53 ;  /* 0x00000035342e4220 */ /* 0x000fe20000410000 */
[----:B------:R-:W-:Y:S02]  /*a1c0*/  MOV R52, RZ ;  /* 0x000000ff00347202 */ /* 0x000fe40000000f00 */
[----:B-1----:R-:W-:-:S02]  /*a1d0*/  LOP3.LUT R32, R32, R55, RZ, 0xfc, !PT ;  /* 0x0000003720207212 */ /* 0x002fc400078efcff */
[----:B------:R-:W-:Y:S02]  /*a1e0*/  CS2R R54, SRZ ;  /* 0x0000000000367805 */ /* 0x000fe4000001ff00 */
[----:B----4-:R-:W-:Y:S01]  /*a1f0*/  @P3 MOV R53, R58 ;  /* 0x0000003a00353202 */ /* 0x010fe20000000f00 */
[----:B------:R1:W-:Y:S01]  /*a200*/  STG.E.64 desc[UR16][R44.64], R32 ;  /* 0x000000202c007986 */ /* 0x0003e2000c101b10 */
[--C-:B------:R-:W-:Y:S02]  /*a210*/  @P2 SHF.R.U64 R122, R58, 0x10, R59.reuse ;  /* 0x000000103a7a2819 */ /* 0x100fe4000000123b */
[----:B------:R-:W-:Y:S01]  /*a220*/  @P6 MOV R120, R59 ;  /* 0x0000003b00786202 */ /* 0x000fe20000000f00 */
[----:B------:R-:W-:Y:S01]  /*a230*/  @P3 HADD2.F32 R53, -RZ, R53.H0_H0 ;  /* 0x20000035ff353230 */ /* 0x000fe20000004100 */
[----:B------:R-:W-:-:S03]  /*a240*/  @P0 SHF.R.U32.HI R58, RZ, 0x10, R59 ;  /* 0x00000010ff3a0819 */ /* 0x000fc6000001163b */
[----:B------:R-:W-:Y:S02]  /*a250*/  @P6 HADD2.F32 R120, -RZ, R120.H0_H0 ;  /* 0x20000078ff786230 */ /* 0x000fe40000004100 */
[----:B------:R-:W-:Y:S01]  /*a260*/  @P3 FMUL.FTZ R41, R130, R53 ;  /* 0x0000003582293220 */ /* 0x000fe20000410000 */
[----:B0-----:R-:W-:Y:S02]  /*a270*/  @P0 HADD2.F32 R35, -RZ, R58.H0_H0 ;  /* 0x2000003aff230230 */ /* 0x001fe40000004100 */
[----:B------:R-:W-:Y:S01]  /*a280*/  @P6 FMUL.FTZ R55, R129, R120 ;  /* 0x0000007881376220 */ /* 0x000fe20000410000 */
[----:B-1----:R-:W-:Y:S02]  /*a290*/  @P5 HADD2.F32 R32, -RZ, R124.H0_H0 ;  /* 0x2000007cff205230 */ /* 0x002fe40000004100 */
[----:B------:R-:W-:Y:S01]  /*a2a0*/  @P0 FMUL.FTZ R56, R48, R35 ;  /* 0x0000002330380220 */ /* 0x000fe20000410000 */
[----:B------:R-:W-:Y:S02]  /*a2b0*/  @P2 HADD2.F32 R33, -RZ, R122.H0_H0 ;  /* 0x2000007aff212230 */ /* 0x000fe40000004100 */
[----:B------:R-:W-:-:S03]  /*a2c0*/  @P5 FMUL.FTZ R54, R32, R57 ;  /* 0x0000003920365220 */ /* 0x000fc60000410000 */
[----:B------:R-:W-:-:S07]  /*a2d0*/  @P2 FMUL.FTZ R52, R40, R33 ;  /* 0x0000002128342220 */ /* 0x000fce0000410000 */
.L_x_9618:
        /* <DEDUP_REMOVED lines=107> */
[----:B------:R-:W-:-:S07]  /*a990*/  MOV R67, R92 ;  /* 0x0000005c00437202 */ /* 0x000fce0000000f00 */
.L_x_9615:
        /* <DEDUP_REMOVED lines=32> */
.L_x_9621:
        /* <DEDUP_REMOVED lines=14> */
.L_x_14421:


//--------------------- .text._ZN10layer_norm22ln_bwd_finalize_kernelINS_22Kernel_traits_finalizeILj7168E6__halfS2_fS2_fjLb1ELj1024ELj4ENS_18Kernel_traits_baseILj7168ES2_S2_fS2_fjLj1024EEEEELb1ELb0EEEvNS_9BwdParamsE --------------------------
	.section	.text._ZN10layer_norm22ln_bwd_finalize_kernelINS_22Kernel_traits_finalizeILj7168E6__halfS2_fS2_fjLb1ELj1024ELj4ENS_18Kernel_traits_baseILj7168ES2_S2_fS2_fjLj1024EEEEELb1ELb0EEEvNS_9BwdParamsE,"ax",@progbits
	.align	128
        .global         _ZN10layer_norm22ln_bwd_finalize_kernelINS_22Kernel_traits_finalizeILj7168E6__halfS2_fS2_fjLb1ELj1024ELj4ENS_18Kernel_traits_baseILj7168ES2_S2_fS2_fjLj1024EEEEELb1ELb0EEEvNS_9BwdParamsE
        .type           _ZN10layer_norm22ln_bwd_finalize_kernelINS_22Kernel_traits_finalizeILj7168E6__halfS2_fS2_fjLb1ELj1024ELj4ENS_18Kernel_traits_baseILj7168ES2_S2_fS2_fjLj1024EEEEELb1ELb0EEEvNS_9BwdParamsE,@function
        .size           _ZN10layer_norm22ln_bwd_finalize_kernelINS_22Kernel_traits_finalizeILj7168E6__halfS2_fS2_fjLb1ELj1024ELj4ENS_18Kernel_traits_baseILj7168ES2_S2_fS2_fjLj1024EEEEELb1ELb0EEEvNS_9BwdParamsE,(.L_x_14422 - _ZN10layer_norm22ln_bwd_finalize_kernelINS_22Kernel_traits_finalizeILj7168E6__halfS2_fS2_fjLb1ELj1024ELj4ENS_18Kernel_traits_baseILj7168ES2_S2_fS2_fjLj1024EEEEELb1ELb0EEEvNS_9BwdParamsE)
        .other          _ZN10layer_norm22ln_bwd_finalize_kernelINS_22Kernel_traits_finalizeILj7168E6__halfS2_fS2_fjLb1ELj1024ELj4ENS_18Kernel_traits_baseILj7168ES2_S2_fS2_fjLj1024EEEEELb1ELb0EEEvNS_9BwdParamsE,@"STO_CUDA_ENTRY STV_DEFAULT"
_ZN10layer_norm22ln_bwd_finalize_kernelINS_22Kernel_traits_finalizeILj7168E6__halfS2_fS2_fjLb1ELj1024ELj4ENS_18Kernel_traits_baseILj7168ES2_S2_fS2_fjLj1024EEEEELb1ELb0EEEvNS_9BwdParamsE:
.text._ZN10layer_norm22ln_bwd_finalize_kernelINS_22Kernel_traits_finalizeILj7168E6__halfS2_fS2_fjLb1ELj1024ELj4ENS_18Kernel_traits_baseILj7168ES2_S2_fS2_fjLj1024EEEEELb1ELb0EEEvNS_9BwdParamsE:
        /* <DEDUP_REMOVED lines=57> */
.L_x_9626:
        /* <DEDUP_REMOVED lines=87> */
.L_x_9625:
[----:B------:R-:W-:Y:S05]  /*0900*/  BSYNC.RECONVERGENT B1 ;  /* 0x0000000000017941 */ /* 0x000fea0003800200 */
.L_x_9624:
        /* <DEDUP_REMOVED lines=50> */
.L_x_9628:
[----:B------:R-:W-:Y:S05]  /*0c30*/  BSYNC.RECONVERGENT B1 ;  /* 0x0000000000017941 */ /* 0x000fea0003800200 */
.L_x_9627:
        /* <DEDUP_REMOVED lines=29> */
.L_x_9630:
[----:B------:R-:W-:Y:S05]  /*0e10*/  BSYNC.RECONVERGENT B1 ;  /* 0x0000000000017941 */ /* 0x000fea0003800200 */
.L_x_9629:
        /* <DEDUP_REMOVED lines=14> */
.L_x_9623:
[----:B------:R-:W-:Y:S05]  /*0f00*/  BSYNC.RECONVERGENT B0 ;  /* 0x0000000000007941 */ /* 0x000fea0003800200 */
.L_x_9622:
        /* <DEDUP_REMOVED lines=78> */
.L_x_9631:
        /* <DEDUP_REMOVED lines=9> */
.L_x_14422:


//--------------------- .text._ZN10layer_norm13ln_bwd_kernelINS_13Kernel_traitsI6__halfS2_fS2_fjLj7168ELj1ELj1ELj8ELj8ENS_18Kernel_traits_baseILj7168ES2_S2_fS2_fjLj256EEEEELb1ELb1ELb1ELb0EEEvNS_9BwdParamsE --------------------------
	.section	.text._ZN10layer_norm13ln_bwd_kernelINS_13Kernel_traitsI6__halfS2_fS2_fjLj7168ELj1ELj1ELj8ELj8ENS_18Kernel_traits_baseILj7168ES2_S2_fS2_fjLj256EEEEELb1ELb1ELb1ELb0EEEvNS_9BwdParamsE,"ax",@progbits
	.align	128
        .global         _ZN10layer_norm13ln_bwd_kernelINS_13Kernel_traitsI6__halfS2_fS2_fjLj7168ELj1ELj1ELj8ELj8ENS_18Kernel_traits_baseILj7168ES2_S2_fS2_fjLj256EEEEELb1ELb1ELb1ELb0EEEvNS_9BwdParamsE
        .type           _ZN10layer_norm13ln_bwd_kernelINS_13Kernel_traitsI6__halfS2_fS2_fjLj7168ELj1ELj1ELj8ELj8ENS_18Kernel_traits_baseILj7168ES2_S2_fS2_fjLj256EEEEELb1ELb1ELb1ELb0EEEvNS_9BwdParamsE,@function
        .size           _ZN10layer_norm13ln_bwd_kernelINS_13Kernel_traitsI6__halfS2_fS2_fjLj7168ELj1ELj1ELj8ELj8ENS_18Kernel_traits_baseILj7168ES2_S2_fS2_fjLj256EEEEELb1ELb1ELb1ELb0EEEvNS_9BwdParamsE,(.L_x_14423 - _ZN10layer_norm13ln_bwd_kernelINS_13Kernel_traitsI6__halfS2_fS2_fjLj7168ELj1ELj1ELj8ELj8ENS_18Kernel_traits_baseILj7168ES2_S2_fS2_fjLj256EEEEELb1ELb1ELb1ELb0EEEvNS_9BwdParamsE)
        .other          _ZN10layer_norm13ln_bwd_kernelINS_13Kernel_traitsI6__halfS2_fS2_fjLj7168ELj1ELj1ELj8ELj8ENS_18Kernel_traits_baseILj7168ES2_S2_fS2_fjLj256EEEEELb1ELb1ELb1ELb0EEEvNS_9BwdParamsE,@"STO_CUDA_ENTRY STV_DEFAULT"
_ZN10layer_norm13ln_bwd_kernelINS_13Kernel_traitsI6__halfS2_fS2_fjLj7168ELj1ELj1ELj8ELj8ENS_18Kernel_traits_baseILj7168ES2_S2_fS2_fjLj256EEEEELb1ELb1ELb1ELb0EEEvNS_9BwdParamsE:
.text._ZN10layer_norm13ln_bwd_kernelINS_13Kernel_traitsI6__halfS2_fS2_fjLj7168ELj1ELj1ELj8ELj8ENS_18Kernel_traits_baseILj7168ES2_S2_fS2_fjLj256EEEEELb1ELb1ELb1ELb0EEEvNS_9BwdParamsE:
        /* <DEDUP_REMOVED lines=29> */
[----:B--2---:R1:W5:Y:S02]  /*01d0*/  @P6 LDG.E.64 R22, desc[UR10][R20.64] ;  /* 0x0000000a14166981 */ /* 0x004364000c1e1b00 */
[----:B------:R-:W2:Y:S01]  /*01e0*/  @P4 LDC.64 R44, c[0x0][0x3d0] ;  /* 0x0000f400ff2c4b82 */ /* 0x000ea20000000a00 */
[C---:B0-----:R-:W-:Y:S01]  /*01f0*/  @P6 IMAD.WIDE.U32 R24, R3.reuse, 0x8, R24 ;  /* 0x0000000803186825 */ /* 0x041fe200078e0018 */
[----:B------:R-:W-:-:S04]  /*0200*/  @P6 LOP3.LUT R3, R3, 0x100, RZ, 0xfc, !PT ;  /* 0x0000010003036812 */ /* 0x000fc800078efcff */
[----:B------:R0:W5:Y:S02]  /*0210*/  @P6 LDG.E.64 R26, desc[UR10][R24.64] ;  /* 0x0000000a181a6981 */ /* 0x000164000c1e1b00 */
[----:B------:R-:W1:Y:S01]  /*0220*/  @P4 LDC.64 R46, c[0x0][0x3e8] ;  /* 0x0000fa00ff2e4b82 */ /* 0x000e620000000a00 */
        /* <DEDUP_REMOVED lines=21> */
[----:B---3--:R-:W-:-:S07]  /*0380*/  @P3 IMAD.WIDE.U32 R48, R3, 0x8, R48 ;  /* 0x0000000803303825 */ /* 0x008fce00078e0030 */
[----:B------:R-:W3:Y:S01]  /*0390*/  @P1 LDC.64 R56, c[0x0][0x3d0] ;  /* 0x0000f400ff381b82 */ /* 0x000ee20000000a00 */
[C---:B----4-:R-:W-:Y:S01]  /*03a0*/  @P3 IMAD.WIDE.U32 R50, R3.reuse, 0x8, R50 ;  /* 0x0000000803323825 */ /* 0x050fe200078e0032 */
[----:B------:R-:W-:Y:S01]  /*03b0*/  @P3 IADD3 R3, PT, PT, R3, 0x100, RZ ;  /* 0x0000010003033810 */ /* 0x000fe20007ffe0ff */
[----:B------:R-:W5:Y:S05]  /*03c0*/  @P3 LDG.E.64 R32, desc[UR10][R48.64] ;  /* 0x0000000a30203981 */ /* 0x000f6a000c1e1b00 */
[----:B------:R-:W4:Y:S08]  /*03d0*/  @P1 LDC.64 R58, c[0x0][0x3e8] ;  /* 0x0000fa00ff3a1b82 */ /* 0x000f300000000a00 */
[----:B------:R-:W0:Y:S08]  /*03e0*/  @P0 LDC.64 R60, c[0x0][0x3d0] ;  /* 0x0000f400ff3c0b82 */ /* 0x000e300000000a00 */
[----:B------:R-:W0:Y:S01]  /*03f0*/  @P0 LDC.64 R62, c[0x0][0x3e8] ;  /* 0x0000fa00ff3e0b82 */ /* 0x000e220000000a00 */
[C---:B--2---:R-:W-:Y:S01]  /*0400*/  @P2 IMAD.WIDE.U32 R52, R3.reuse, 0x8, R52 ;  /* 0x0000000803342825 */ /* 0x044fe200078e0034 */
[----:B------:R-:W5:Y:S03]  /*0410*/  @P3 LDG.E.64 R8, desc[UR10][R50.64] ;  /* 0x0000000a32083981 */ /* 0x000f66000c1e1b00 */
[C---:B-1----:R-:W-:Y:S01]  /*0420*/  @P2 IMAD.WIDE.U32 R54, R3.reuse, 0x8, R54 ;  /* 0x0000000803362825 */ /* 0x042fe200078e0036 */
        /* <DEDUP_REMOVED lines=45> */
[----:B------:R-:W-:Y:S01]  /*0700*/  CS2R R46, SRZ ;  /* 0x00000000002e7805 */ /* 0x000fe2000001ff00 */
[----:B--2---:R-:W-:Y:S06]  /*0710*/  BRA.U UP0, `(.L_x_9632) ;  /* 0x00000101001c7547 */ /* 0x004fec000b800000 */
        /* <DEDUP_REMOVED lines=84> */
[--C-:B------:R-:W-:Y:S01]  /*0c60*/  SHF.R.U64 R23, R36, 0x10, R37.reuse ;  /* 0x0000001024177819 */ /* 0x100fe20000001225 */
[----:B------:R-:W-:Y:S01]  /*0c70*/  UPLOP3.LUT UP1, UPT, UPT, UPT, UPT, 0x40, 0x4 ;  /* 0x000000000004789c */ /* 0x000fe20003f2e870 */
[----:B------:R-:W-:Y:S01]  /*0c80*/  MOV R216, R37 ;  /* 0x0000002500d87202 */ /* 0x000fe20000000f00 */
[----:B------:R-:W0:Y:S01]  /*0c90*/  LDCU UR8, c[0x0][0x388] ;  /* 0x00007100ff0877ac */ /* 0x000e220008000800 */
[----:B------:R-:W-:Y:S02]  /*0ca0*/  SHF.R.U32.HI R24, RZ, 0x10, R37 ;  /* 0x00000010ff187819 */ /* 0x000fe40000011625 */
[----:B------:R-:W-:Y:S01]  /*0cb0*/  MOV R217, R38 ;  /* 0x0000002600d97202 */ /* 0x000fe20000000f00 */
[----:B------:R-:W1:Y:S01]  /*0cc0*/  LDCU.U8 UR29, c[0x0][0x410] ;  /* 0x00008200ff1d77ac */ /* 0x000e620008000000 */
[--C-:B------:R-:W-:Y:S02]  /*0cd0*/  SHF.R.U64 R25, R38, 0x10, R39.reuse ;  /* 0x0000001026197819 */ /* 0x100fe40000001227 */
[----:B------:R-:W-:Y:S01]  /*0ce0*/  MOV R218, R39 ;  /* 0x0000002700da7202 */ /* 0x000fe20000000f00 */
[----:B------:R-:W2:Y:S01]  /*0cf0*/  LDCU UR30, c[0x0][0x400] ;  /* 0x00008000ff1e77ac */ /* 0x000ea20008000800 */
[----:B------:R-:W-:-:S02]  /*0d00*/  SHF.R.U32.HI R28, RZ, 0x10, R39 ;  /* 0x00000010ff1c7819 */ /* 0x000fc40000011627 */
        /* <DEDUP_REMOVED lines=43> */
.L_x_9982:
[----:B------:R-:W-:Y:S02]  /*0fc0*/  UIMAD.WIDE UR4, UR28, 0x4, UR18 ;  /* 0x000000041c0478a5 */ /* 0x000fe4000f8e0212 */
[----:B------:R-:W-:-:S04]  /*0fd0*/  UIMAD.WIDE UR6, UR28, 0x4, UR16 ;  /* 0x000000041c0678a5 */ /* 0x000fc8000f8e0210 */
[----:B------:R-:W-:Y:S02]  /*0fe0*/  MOV R152, UR4 ;  /* 0x0000000400987c02 */ /* 0x000fe40008000f00 */
[----:B------:R-:W-:Y:S01]  /*0ff0*/  MOV R153, UR5 ;  /* 0x0000000500997c02 */ /* 0x000fe20008000f00 */
[----:B------:R-:W-:-:S04]  /*1000*/  UIMAD.WIDE UR4, UR28, 0x4, UR14 ;  /* 0x000000041c0478a5 */ /* 0x000fc8000f8e020e */
[----:B--2---:R-:W2:Y:S01]  /*1010*/  LDG.E R152, desc[UR10][R152.64] ;  /* 0x0000000a98987981 */ /* 0x004ea2000c1e1900 */
[----:B01-3--:R-:W-:Y:S02]  /*1020*/  MOV R148, UR6 ;  /* 0x0000000600947c02 */ /* 0x00bfe40008000f00 */
        /* <DEDUP_REMOVED lines=16> */
[----:B------:R-:W-:Y:S01]  /*1130*/  ISETP.GE.U32.AND P6, PT, R2, 0x100, PT ;  /* 0x000001000200780c */ /* 0x000fe20003fc6070 */
[----:B------:R-:W-:Y:S01]  /*1140*/  UIADD3 UR5, UPT, UPT, UR32, -0x1, URZ ;  /* 0xffffffff20057890 */ /* 0x000fe2000fffe0ff */
[----:B------:R-:W1:Y:S01]  /*1150*/  S2R R0, SR_TID.X ;  /* 0x0000000000007919 */ /* 0x000e620000002100 */
[----:B------:R-:W-:Y:S01]  /*1160*/  HFMA2 R153, -RZ, RZ, 0, 0 ;  /* 0x00000000ff997431 */ /* 0x000fe200000001ff */
[----:B------:R-:W-:Y:S01]  /*1170*/  ISETP.NE.AND P1, PT, RZ, UR29, PT ;  /* 0x0000001dff007c0c */ /* 0x000fe2000bf25270 */
[----:B------:R-:W-:Y:S01]  /*1180*/  BSSY.RECONVERGENT B1, `(.L_x_9635) ;  /* 0x0000056000017945 */ /* 0x000fe20003800200 */
[----:B------:R-:W-:Y:S02]  /*1190*/  PLOP3.LUT P0, PT, PT, PT, UP3, 0x80, 0x8 ;  /* 0x000000000008781c */ /* 0x000fe40003f0f038 */
[----:B0-----:R-:W-:-:S02]  /*11a0*/  MOV R148, UR5 ;  /* 0x0000000500947c02 */ /* 0x001fc40008000f00 */
[----:B------:R-:W-:Y:S01]  /*11b0*/  @UP3 UIADD3 UR4, UPT, UPT, UR9, -0x1, URZ ;  /* 0xffffffff09043890 */ /* 0x000fe2000fffe0ff */
[----:B------:R-:W-:Y:S02]  /*11c0*/  ISETP.GE.U32.AND P5, PT, R2, 0x200, PT ;  /* 0x000002000200780c */ /* 0x000fe40003fa6070 */
[----:B------:R-:W-:Y:S01]  /*11d0*/  IMAD R148, R148, UR8, RZ ;  /* 0x0000000894947c24 */ /* 0x000fe2000f8e02ff */
[----:B------:R-:W-:Y:S01]  /*11e0*/  @UP3 UIMAD UR6, UR4, UR8, URZ ;  /* 0x00000008040632a4 */ /* 0x000fe2000f8e02ff */
[----:B------:R-:W-:Y:S01]  /*11f0*/  P2R R10, PR, RZ, 0x40 ;  /* 0x00000040ff0a7803 */ /* 0x000fe20000000000 */
[----:B------:R-:W-:Y:S01]  /*1200*/  UIMAD UR4, UR28, UR8, URZ ;  /* 0x000000081c0472a4 */ /* 0x000fe2000f8e02ff */
[C---:B------:R-:W-:Y:S01]  /*1210*/  ISETP.GE.U32.AND P4, PT, R2.reuse, 0x300, PT ;  /* 0x000003000200780c */ /* 0x040fe20003f86070 */
[----:B------:R-:W-:Y:S01]  /*1220*/  @UP3 USHF.R.S32.HI UR7, URZ, 0x1f, UR6 ;  /* 0x0000001fff073899 */ /* 0x000fe20008011406 */
[----:B------:R-:W-:Y:S01]  /*1230*/  SHF.R.S32.HI R149, RZ, 0x1f, R148 ;  /* 0x0000001fff957819 */ /* 0x000fe20000011494 */
[----:B------:R-:W-:Y:S01]  /*1240*/  USHF.R.S32.HI UR5, URZ, 0x1f, UR4 ;  /* 0x0000001fff057899 */ /* 0x000fe20008011404 */
[----:B------:R-:W-:Y:S01]  /*1250*/  P2R R12, PR, RZ, 0x20 ;  /* 0x00000020ff0c7803 */ /* 0x000fe20000000000 */
[----:B------:R-:W-:Y:S01]  /*1260*/  @UP3 ULEA.HI UR7, UR7, UR6, URZ, 0x2 ;  /* 0x0000000607073291 */ /* 0x000fe2000f8f10ff */
[----:B------:R-:W-:Y:S01]  /*1270*/  LEA.HI R149, R149, R148, RZ, 0x2 ;  /* 0x0000009495957211 */ /* 0x000fe200078f10ff */
[----:B------:R-:W-:Y:S01]  /*1280*/  ULEA.HI UR5, UR5, UR4, URZ, 0x2 ;  /* 0x0000000405057291 */ /* 0x000fe2000f8f10ff */
[----:B------:R-:W-:-:S02]  /*1290*/  ISETP.GE.U32.AND P3, PT, R2, 0x400, PT ;  /* 0x000004000200780c */ /* 0x000fc40003f66070 */
[----:B------:R-:W-:Y:S02]  /*12a0*/  ISETP.GE.U32.AND P2, PT, R2, 0x500, PT ;  /* 0x000005000200780c */ /* 0x000fe40003f46070 */
[----:B------:R-:W-:Y:S02]  /*12b0*/  MOV R151, UR7 ;  /* 0x0000000700977c02 */ /* 0x000fe40008000f00 */
[----:B------:R-:W-:Y:S02]  /*12c0*/  MOV R155, UR5 ;  /* 0x00000005009b7c02 */ /* 0x000fe40008000f00 */
[-C--:B-1----:R-:W-:Y:S02]  /*12d0*/  @P0 LEA.HI.SX32 R153, R151, R0.reuse, 0x1e ;  /* 0x0000000097990211 */ /* 0x082fe400078ff2ff */
[----:B------:R-:W-:Y:S02]  /*12e0*/  LEA.HI.SX32 R212, R155, R0, 0x1e ;  /* 0x000000009bd47211 */ /* 0x000fe400078ff2ff */
[----:B------:R-:W-:-:S02]  /*12f0*/  CS2R R154, SRZ ;  /* 0x00000000009a7805 */ /* 0x000fc4000001ff00 */
[----:B------:R-:W-:Y:S02]  /*1300*/  LEA.HI.SX32 R156, R149, R0, 0x1e ;  /* 0x00000000959c7211 */ /* 0x000fe400078ff2ff */
[----:B------:R-:W-:Y:S02]  /*1310*/  MOV R157, R212 ;  /* 0x000000d4009d7202 */ /* 0x000fe40000000f00 */
[----:B--2---:R-:W-:Y:S02]  /*1320*/  FSEL R152, R152, RZ, !P1 ;  /* 0x000000ff98987208 */ /* 0x004fe40004800000 */
[----:B------:R-:W-:Y:S01]  /*1330*/  ISETP.GE.U32.AND P1, PT, R2, 0x600, PT ;  /* 0x000006000200780c */ /* 0x000fe20003f26070 */
[----:B------:R-:W-:-:S12]  /*1340*/  @!P6 BRA `(.L_x_9636) ;  /* 0x0000000000e4e947 */ /* 0x000fd80003800000 */
[----:B------:R-:W0:Y:S08]  /*1350*/  LDC.64 R14, c[0x0][0x428] ;  /* 0x00010a00ff0e7b82 */ /* 0x000e300000000a00 */
        /* <DEDUP_REMOVED lines=8> */
[----:B------:R-:W-:-:S04]  /*13e0*/  ISETP.NE.U32.AND P0, PT, RZ, UR22, PT ;  /* 0x00000016ff007c0c */ /* 0x000fc8000bf05070 */
[----:B------:R-:W-:-:S13]  /*13f0*/  ISETP.NE.AND.EX P0, PT, RZ, UR23, PT, P0 ;  /* 0x00000017ff007c0c */ /* 0x000fda000bf05300 */
[----:B------:R-:W0:Y:S01]  /*1400*/  @P0 LDC.64 R154, c[0x0][0x438] ;  /* 0x00010e00ff9a0b82 */ /* 0x000e220000000a00 */
[----:B------:R-:W-:Y:S01]  /*1410*/  HADD2.F32 R199, -RZ, R11.H1_H1 ;  /* 0x3000000bffc77230 */ /* 0x000fe20000004100 */
[----:B------:R-:W-:Y:S02]  /*1420*/  IADD3 R153, PT, PT, R153, 0x100, RZ ;  /* 0x0000010099997810 */ /* 0x000fe40007ffe0ff */
[----:B------:R-:W-:Y:S01]  /*1430*/  IADD3 R156, PT, PT, R156, 0x100, RZ ;  /* 0x000001009c9c7810 */ /* 0x000fe20007ffe0ff */
[----:B0-----:R-:W-:-:S05]  /*1440*/  @P0 IMAD.WIDE.U32 R154, R157, 0x10, R154 ;  /* 0x000000109d9a0825 */ /* 0x001fca00078e009a */
[----:B------:R0:W5:Y:S01]  /*1450*/  @P0 LDG.E.128 R40, desc[UR10][R154.64] ;  /* 0x0000000a9a280981 */ /* 0x000162000c1e1d00 */
[----:B------:R-:W-:Y:S02]  /*1460*/  IADD3 R157, PT, PT, R157, 0x100, RZ ;  /* 0x000001009d9d7810 */ /* 0x000fe40007ffe0ff */
[----:B---3--:R-:W-:Y:S02]  /*1470*/  MOV R18, R14 ;  /* 0x0000000e00127202 */ /* 0x008fe40000000f00 */
[----:B------:R-:W-:Y:S02]  /*1480*/  SHF.R.U64 R14, R14, 0x10, R15 ;  /* 0x000000100e0e7819 */ /* 0x000fe4000000120f */
[----:B------:R-:W-:Y:S01]  /*1490*/  MOV R13, R15 ;  /* 0x0000000f000d7202 */ /* 0x000fe20000000f00 */
[----:B------:R-:W-:Y:S02]  /*14a0*/  HADD2.F32 R17, -RZ, R18.H0_H0 ;  /* 0x20000012ff117230 */ /* 0x000fe40000004100 */
[C---:B----4-:R-:W-:Y:S01]  /*14b0*/  FADD.FTZ R148, -R152.reuse, R148 ;  /* 0x0000009498947221 */ /* 0x050fe20000010100 */
[----:B------:R-:W-:Y:S01]  /*14c0*/  FADD.FTZ R149, -R152, R149 ;  /* 0x0000009598957221 */ /* 0x000fe20000010100 */
[----:B------:R-:W-:-:S02]  /*14d0*/  SHF.R.U32.HI R16, RZ, 0x10, R15 ;  /* 0x00000010ff107819 */ /* 0x000fc4000001160f */
[----:B------:R-:W-:Y:S01]  /*14e0*/  FMUL.FTZ R201, R148, UR31 ;  /* 0x0000001f94c97c20 */ /* 0x000fe20008410000 */
[C---:B------:R-:W-:Y:S01]  /*14f0*/  FADD.FTZ R15, -R152.reuse, R150 ;  /* 0x00000096980f7221 */ /* 0x040fe20000010100 */
[----:B------:R-:W-:Y:S01]  /*1500*/  FADD.FTZ R18, -R152, R151 ;  /* 0x0000009798127221 */ /* 0x000fe20000010100 */
[----:B------:R-:W-:Y:S02]  /*1510*/  HADD2.F32 R151, -RZ, R202.H1_H1 ;  /* 0x300000caff977230 */ /* 0x000fe40000004100 */
[-C--:B------:R-:W-:Y:S01]  /*1520*/  FMUL.FTZ R199, R199, R17.reuse ;  /* 0x00000011c7c77220 */ /* 0x080fe20000410000 */
[----:B------:R-:W-:Y:S02]  /*1530*/  HADD2.F32 R148, -RZ, R14.H0_H0 ;  /* 0x2000000eff947230 */ /* 0x000fe40000004100 */
[----:B------:R-:W-:Y:S01]  /*1540*/  FADD.FTZ R96, R96, R17 ;  /* 0x0000001160607221 */ /* 0x000fe20000010000 */
[----:B------:R-:W-:Y:S01]  /*1550*/  FFMA.FTZ R124, R201, R17, R124 ;  /* 0x00000011c97c7223 */ /* 0x000fe2000001007c */
[----:B------:R-:W-:Y:S01]  /*1560*/  FMUL.FTZ R14, R149, UR31 ;  /* 0x0000001f950e7c20 */ /* 0x000fe20008410000 */
[----:B------:R-:W-:-:S02]  /*1570*/  HADD2.F32 R17, -RZ, R203.H1_H1 ;  /* 0x300000cbff117230 */ /* 0x000fc40000004100 */
[----:B------:R-:W-:Y:S01]  /*1580*/  FMUL.FTZ R15, R15, UR31 ;  /* 0x0000001f0f0f7c20 */ /* 0x000fe20008410000 */
[----:B------:R-:W-:Y:S02]  /*1590*/  HADD2.F32 R149, -RZ, R13.H0_H0 ;  /* 0x2000000dff957230 */ /* 0x000fe40000004100 */
[-C--:B------:R-:W-:Y:S01]  /*15a0*/  FMUL.FTZ R13, R151, R148.reuse ;  /* 0x00000094970d7220 */ /* 0x080fe20000410000 */
[----:B------:R-:W-:Y:S01]  /*15b0*/  FADD.FTZ R97, R97, R148 ;  /* 0x0000009461617221 */ /* 0x000fe20000010000 */
[----:B------:R-:W-:Y:S01]  /*15c0*/  FFMA.FTZ R125, R14, R148, R125 ;  /* 0x000000940e7d7223 */ /* 0x000fe2000001007d */
[----:B------:R-:W-:Y:S02]  /*15d0*/  HADD2.F32 R148, -RZ, R204.H1_H1 ;  /* 0x300000ccff947230 */ /* 0x000fe40000004100 */
[----:B------:R-:W-:Y:S01]  /*15e0*/  FADD.FTZ R98, R98, R149 ;  /* 0x0000009562627221 */ /* 0x000fe20000010000 */
[----:B------:R-:W-:Y:S02]  /*15f0*/  HADD2.F32 R150, -RZ, R16.H0_H0 ;  /* 0x20000010ff967230 */ /* 0x000fe40000004100 */
[-C--:B------:R-:W-:Y:S01]  /*1600*/  FMUL.FTZ R16, R17, R149.reuse ;  /* 0x0000009511107220 */ /* 0x080fe20000410000 */
[----:B------:R-:W-:Y:S01]  /*1610*/  FFMA.FTZ R126, R15, R149, R126 ;  /* 0x000000950f7e7223 */ /* 0x000fe2000001007e */
[----:B0-----:R-:W-:Y:S01]  /*1620*/  FADD.FTZ R154, RZ, R199 ;  /* 0x000000c7ff9a7221 */ /* 0x001fe20000010000 */
[----:B------:R-:W-:Y:S01]  /*1630*/  FFMA.FTZ R149, R201, R199, RZ ;  /* 0x000000c7c9957223 */ /* 0x000fe200000100ff */
[----:B------:R-:W-:Y:S01]  /*1640*/  FMUL.FTZ R18, R18, UR31 ;  /* 0x0000001f12127c20 */ /* 0x000fe20008410000 */
        /* <DEDUP_REMOVED lines=9> */
.L_x_9636:
[----:B------:R-:W-:Y:S05]  /*16e0*/  BSYNC.RECONVERGENT B1 ;  /* 0x0000000000017941 */ /* 0x000fea0003800200 */
.L_x_9635:
        /* <DEDUP_REMOVED lines=13> */
[----:B------:R-:W0:Y:S02]  /*17c0*/  @P0 LDC.64 R158, c[0x0][0x438] ;  /* 0x00010e00ff9e0b82 */ /* 0x000e240000000a00 */
        /* <DEDUP_REMOVED lines=9> */
[----:B------:R-:W-:Y:S02]  /*1860*/  HADD2.F32 R151, -RZ, R26.H0_H0 ;  /* 0x2000001aff977230 */ /* 0x000fe40000004100 */
[C---:B----4-:R-:W-:Y:S01]  /*1870*/  FADD.FTZ R26, -R152.reuse, R23 ;  /* 0x00000017981a7221 */ /* 0x050fe20000010100 */
[--C-:B------:R-:W-:Y:S02]  /*1880*/  HADD2.F32 R150, -RZ, R206.reuse.H0_H0 ;  /* 0x200000ceff967230 */ /* 0x100fe40000004100 */
[C---:B------:R-:W-:Y:S01]  /*1890*/  FADD.FTZ R21, -R152.reuse, R21 ;  /* 0x0000001598157221 */ /* 0x040fe20000010100 */
[----:B------:R-:W-:Y:S02]  /*18a0*/  HADD2.F32 R23, -RZ, R206.H1_H1 ;  /* 0x300000ceff177230 */ /* 0x000fe40000004100 */
[----:B------:R-:W-:Y:S01]  /*18b0*/  FADD.FTZ R19, -R152, R20 ;  /* 0x0000001498137221 */ /* 0x000fe20000010100 */
[----:B0-----:R-:W-:-:S02]  /*18c0*/  HADD2.F32 R158, -RZ, R149.H0_H0 ;  /* 0x20000095ff9e7230 */ /* 0x001fc40000004100 */
[----:B------:R-:W-:Y:S01]  /*18d0*/  FADD.FTZ R148, -R152, R22 ;  /* 0x0000001698947221 */ /* 0x000fe20000010100 */
[----:B------:R-:W-:Y:S02]  /*18e0*/  HADD2.F32 R149, -RZ, R207.H0_H0 ;  /* 0x200000cfff957230 */ /* 0x000fe40000004100 */
[----:B------:R-:W-:Y:S01]  /*18f0*/  FMUL.FTZ R22, R21, UR31 ;  /* 0x0000001f15167c20 */ /* 0x000fe20008410000 */
[----:B------:R-:W-:Y:S02]  /*1900*/  HADD2.F32 R25, -RZ, R25.H0_H0 ;  /* 0x20000019ff197230 */ /* 0x000fe40000004100 */
[----:B------:R-:W-:Y:S01]  /*1910*/  FMUL.FTZ R19, R19, UR31 ;  /* 0x0000001f13137c20 */ /* 0x000fe20008410000 */
[----:B------:R-:W-:Y:S01]  /*1920*/  FMUL.FTZ R20, R150, R151 ;  /* 0x0000009796147220 */ /* 0x000fe20000410000 */
[----:B------:R-:W-:Y:S01]  /*1930*/  FMUL.FTZ R21, R23, R158 ;  /* 0x0000009e17157220 */ /* 0x000fe20000410000 */
[----:B------:R-:W-:Y:S01]  /*1940*/  FMUL.FTZ R23, R148, UR31 ;  /* 0x0000001f94177c20 */ /* 0x000fe20008410000 */
[----:B------:R-:W-:-:S02]  /*1950*/  HADD2.F32 R150, -RZ, R207.H1_H1 ;  /* 0x300000cfff967230 */ /* 0x000fc40000004100 */
[----:B------:R-:W-:Y:S01]  /*1960*/  FADD.FTZ R93, R93, R158 ;  /* 0x0000009e5d5d7221 */ /* 0x000fe20000010000 */
[----:B------:R-:W-:Y:S02]  /*1970*/  HADD2.F32 R148, -RZ, R24.H0_H0 ;  /* 0x20000018ff947230 */ /* 0x000fe40000004100 */
        /* <DEDUP_REMOVED lines=18> */
.L_x_9638:
[----:B------:R-:W-:Y:S05]  /*1aa0*/  BSYNC.RECONVERGENT B1 ;  /* 0x0000000000017941 */ /* 0x000fea0003800200 */
.L_x_9637:
        /* <DEDUP_REMOVED lines=14> */
[----:B--2---:R-:W-:-:S05]  /*1b90*/  IMAD.WIDE.U32 R164, R153, 0x4, R164 ;  /* 0x0000000499a47825 */ /* 0x004fca00078e00a4 */
[----:B------:R0:W5:Y:S02]  /*1ba0*/  LDG.E R5, desc[UR10][R164.64] ;  /* 0x0000000aa4057981 */ /* 0x000164000c1e1900 */
[--C-:B0-----:R-:W-:Y:S02]  /*1bb0*/  HADD2.F32 R164, -RZ, R209.reuse.H0_H0 ;  /* 0x200000d1ffa47230 */ /* 0x101fe40000004100 */
[----:B------:R-:W-:Y:S01]  /*1bc0*/  HADD2.F32 R165, -RZ, R209.H1_H1 ;  /* 0x300000d1ffa57230 */ /* 0x000fe20000004100 */
[----:B------:R-:W-:Y:S02]  /*1bd0*/  IADD3 R153, PT, PT, R153, 0x100, RZ ;  /* 0x0000010099997810 */ /* 0x000fe40007ffe0ff */
[----:B------:R-:W-:Y:S02]  /*1be0*/  IADD3 R156, PT, PT, R156, 0x100, RZ ;  /* 0x000001009c9c7810 */ /* 0x000fe40007ffe0ff */
[----:B------:R-:W-:Y:S02]  /*1bf0*/  IADD3 R157, PT, PT, R157, 0x100, RZ ;  /* 0x000001009d9d7810 */ /* 0x000fe40007ffe0ff */
[----:B---3--:R-:W-:-:S02]  /*1c00*/  MOV R160, R158 ;  /* 0x0000009e00a07202 */ /* 0x008fc40000000f00 */
[--C-:B------:R-:W-:Y:S02]  /*1c10*/  SHF.R.U64 R151, R158, 0x10, R159.reuse ;  /* 0x000000109e977819 */ /* 0x100fe4000000129f */
[----:B------:R-:W-:Y:S02]  /*1c20*/  MOV R149, R159 ;  /* 0x0000009f00957202 */ /* 0x000fe40000000f00 */
[----:B------:R-:W-:Y:S01]  /*1c30*/  SHF.R.U32.HI R148, RZ, 0x10, R159 ;  /* 0x00000010ff947819 */ /* 0x000fe2000001169f */
[----:B------:R-:W-:Y:S02]  /*1c40*/  HADD2.F32 R159, -RZ, R160.H0_H0 ;  /* 0x200000a0ff9f7230 */ /* 0x000fe40000004100 */
[C---:B----4-:R-:W-:Y:S01]  /*1c50*/  FADD.FTZ R166, -R152.reuse, R31 ;  /* 0x0000001f98a67221 */ /* 0x050fe20000010100 */
[----:B------:R-:W-:Y:S01]  /*1c60*/  FADD.FTZ R29, -R152, R29 ;  /* 0x0000001d981d7221 */ /* 0x000fe20000010100 */
[----:B------:R-:W-:Y:S02]  /*1c70*/  HADD2.F32 R31, -RZ, R208.H1_H1 ;  /* 0x300000d0ff1f7230 */ /* 0x000fe40000004100 */
[----:B------:R-:W-:-:S02]  /*1c80*/  HADD2.F32 R160, -RZ, R151.H0_H0 ;  /* 0x20000097ffa07230 */ /* 0x000fc40000004100 */
[C---:B------:R-:W-:Y:S01]  /*1c90*/  FADD.FTZ R150, -R152.reuse, R30 ;  /* 0x0000001e98967221 */ /* 0x040fe20000010100 */
[----:B------:R-:W-:Y:S02]  /*1ca0*/  HADD2.F32 R158, -RZ, R208.H0_H0 ;  /* 0x200000d0ff9e7230 */ /* 0x000fe40000004100 */
[----:B------:R-:W-:Y:S01]  /*1cb0*/  FADD.FTZ R27, -R152, R28 ;  /* 0x0000001c981b7221 */ /* 0x000fe20000010100 */
[----:B------:R-:W-:Y:S01]  /*1cc0*/  FMUL.FTZ R30, R29, UR31 ;  /* 0x0000001f1d1e7c20 */ /* 0x000fe20008410000 */
[----:B------:R-:W-:Y:S02]  /*1cd0*/  HADD2.F32 R149, -RZ, R149.H0_H0 ;  /* 0x20000095ff957230 */ /* 0x000fe40000004100 */
[----:B------:R-:W-:Y:S01]  /*1ce0*/  FMUL.FTZ R29, R31, R160 ;  /* 0x000000a01f1d7220 */ /* 0x000fe20000410000 */
[----:B------:R-:W-:Y:S01]  /*1cf0*/  FMUL.FTZ R28, R158, R159 ;  /* 0x0000009f9e1c7220 */ /* 0x000fe20000410000 */
[----:B------:R-:W-:Y:S01]  /*1d00*/  FMUL.FTZ R31, R150, UR31 ;  /* 0x0000001f961f7c20 */ /* 0x000fe20008410000 */
[----:B------:R-:W-:Y:S01]  /*1d10*/  FMUL.FTZ R27, R27, UR31 ;  /* 0x0000001f1b1b7c20 */ /* 0x000fe20008410000 */
[-C--:B------:R-:W-:Y:S01]  /*1d20*/  FMUL.FTZ R164, R164, R149.reuse ;  /* 0x00000095a4a47220 */ /* 0x080fe20000410000 */
[----:B------:R-:W-:Y:S01]  /*1d30*/  FADD.FTZ R90, R90, R149 ;  /* 0x000000955a5a7221 */ /* 0x000fe20000010000 */
[----:B------:R-:W-:Y:S01]  /*1d40*/  FFMA.FTZ R118, R31, R149, R118 ;  /* 0x000000951f767223 */ /* 0x000fe20000010076 */
        /* <DEDUP_REMOVED lines=17> */
.L_x_9640:
[----:B------:R-:W-:Y:S05]  /*1e60*/  BSYNC.RECONVERGENT B1 ;  /* 0x0000000000017941 */ /* 0x000fea0003800200 */
.L_x_9639:
        /* <DEDUP_REMOVED lines=13> */
[----:B--2---:R-:W-:-:S04]  /*1f40*/  IMAD.WIDE.U32 R172, R153, 0x4, R172 ;  /* 0x0000000499ac7825 */ /* 0x004fc800078e00ac */
[----:B------:R-:W-:Y:S01]  /*1f50*/  HADD2.F32 R169, -RZ, R210.H1_H1 ;  /* 0x300000d2ffa97230 */ /* 0x000fe20000004100 */
[----:B------:R1:W5:Y:S02]  /*1f60*/  LDG.E R6, desc[UR10][R172.64] ;  /* 0x0000000aac067981 */ /* 0x000364000c1e1900 */
[----:B-1----:R-:W-:Y:S02]  /*1f70*/  HADD2.F32 R172, -RZ, R211.H0_H0 ;  /* 0x200000d3ffac7230 */ /* 0x002fe40000004100 */
[----:B0-----:R-:W-:-:S05]  /*1f80*/  @P0 IMAD.WIDE.U32 R170, R157, 0x10, R170 ;  /* 0x000000109daa0825 */ /* 0x001fca00078e00aa */
[----:B------:R0:W5:Y:S01]  /*1f90*/  @P0 LDG.E.128 R128, desc[UR10][R170.64] ;  /* 0x0000000aaa800981 */ /* 0x000162000c1e1d00 */
[----:B------:R-:W-:Y:S01]  /*1fa0*/  HADD2.F32 R173, -RZ, R211.H1_H1 ;  /* 0x300000d3ffad7230 */ /* 0x000fe20000004100 */
[----:B------:R-:W-:Y:S02]  /*1fb0*/  IADD3 R153, PT, PT, R153, 0x100, RZ ;  /* 0x0000010099997810 */ /* 0x000fe40007ffe0ff */
[----:B------:R-:W-:Y:S02]  /*1fc0*/  IADD3 R156, PT, PT, R156, 0x100, RZ ;  /* 0x000001009c9c7810 */ /* 0x000fe40007ffe0ff */
[----:B------:R-:W-:Y:S02]  /*1fd0*/  IADD3 R157, PT, PT, R157, 0x100, RZ ;  /* 0x000001009d9d7810 */ /* 0x000fe40007ffe0ff */
[----:B---3--:R-:W-:Y:S02]  /*1fe0*/  MOV R162, R160 ;  /* 0x000000a000a27202 */ /* 0x008fe40000000f00 */
[----:B------:R-:W-:-:S02]  /*1ff0*/  SHF.R.U64 R160, R160, 0x10, R161 ;  /* 0x00000010a0a07819 */ /* 0x000fc400000012a1 */
[----:B------:R-:W-:Y:S02]  /*2000*/  MOV R159, R161 ;  /* 0x000000a1009f7202 */ /* 0x000fe40000000f00 */
[----:B------:R-:W-:Y:S01]  /*2010*/  SHF.R.U32.HI R158, RZ, 0x10, R161 ;  /* 0x00000010ff9e7819 */ /* 0x000fe200000116a1 */
[----:B------:R-:W-:Y:S02]  /*2020*/  HADD2.F32 R161, -RZ, R162.H0_H0 ;  /* 0x200000a2ffa17230 */ /* 0x000fe40000004100 */
[C---:B----4-:R-:W-:Y:S01]  /*2030*/  FADD.FTZ R148, -R152.reuse, R148 ;  /* 0x0000009498947221 */ /* 0x050fe20000010100 */
[----:B------:R-:W-:Y:S02]  /*2040*/  HADD2.F32 R160, -RZ, R160.H0_H0 ;  /* 0x200000a0ffa07230 */ /* 0x000fe40000004100 */
[----:B------:R-:W-:Y:S01]  /*2050*/  FADD.FTZ R149, -R152, R149 ;  /* 0x0000009598957221 */ /* 0x000fe20000010100 */
[----:B------:R-:W-:Y:S01]  /*2060*/  FMUL.FTZ R168, R168, R161 ;  /* 0x000000a1a8a87220 */ /* 0x000fe20000410000 */
[----:B------:R-:W-:Y:S01]  /*2070*/  FMUL.FTZ R167, R148, UR31 ;  /* 0x0000001f94a77c20 */ /* 0x000fe20008410000 */
[----:B------:R-:W-:Y:S01]  /*2080*/  FADD.FTZ R151, -R152, R151 ;  /* 0x0000009798977221 */ /* 0x000fe20000010100 */
[----:B0-----:R-:W-:Y:S01]  /*2090*/  FMUL.FTZ R170, R149, UR31 ;  /* 0x0000001f95aa7c20 */ /* 0x001fe20008410000 */
[----:B------:R-:W-:-:S02]  /*20a0*/  HADD2.F32 R159, -RZ, R159.H0_H0 ;  /* 0x2000009fff9f7230 */ /* 0x000fc40000004100 */
[----:B------:R-:W-:Y:S01]  /*20b0*/  FMUL.FTZ R169, R169, R160 ;  /* 0x000000a0a9a97220 */ /* 0x000fe20000410000 */
        /* <DEDUP_REMOVED lines=22> */
.L_x_9642:
[----:B------:R-:W-:Y:S05]  /*2220*/  BSYNC.RECONVERGENT B1 ;  /* 0x0000000000017941 */ /* 0x000fea0003800200 */
.L_x_9641:
        /* <DEDUP_REMOVED lines=59> */
.L_x_9644:
[----:B------:R-:W-:Y:S05]  /*25e0*/  BSYNC.RECONVERGENT B1 ;  /* 0x0000000000017941 */ /* 0x000fea0003800200 */
.L_x_9643:
        /* <DEDUP_REMOVED lines=59> */
.L_x_9646:
[----:B------:R-:W-:Y:S05]  /*29a0*/  BSYNC.RECONVERGENT B1 ;  /* 0x0000000000017941 */ /* 0x000fea0003800200 */
.L_x_9645:
[----:B------:R-:W-:-:S04]  /*29b0*/  ISETP.GE.U32.AND P0, PT, R2, 0x700, PT ;  /* 0x000007000200780c */ /* 0x000fc80003f06070 */
        /* <DEDUP_REMOVED lines=8> */
[----:B0-----:R-:W-:Y:S01]  /*2a40*/  IMAD.WIDE.U32 R160, R156, 0x8, R150 ;  /* 0x000000089ca07825 */ /* 0x001fe200078e0096 */
[----:B------:R0:W5:Y:S05]  /*2a50*/  @P0 LDG.E.128 R140, desc[UR10][R192.64] ;  /* 0x0000000ac08c0981 */ /* 0x00016a000c1e1d00 */
[----:B------:R-:W2:Y:S01]  /*2a60*/  LDG.E.64 R160, desc[UR10][R160.64] ;  /* 0x0000000aa0a07981 */ /* 0x000ea2000c1e1b00 */
[----:B-1----:R-:W-:Y:S02]  /*2a70*/  IMAD.WIDE.U32 R150, R157, 0x10, R148 ;  /* 0x000000109d967825 */ /* 0x002fe400078e0094 */
[----:B------:R-:W1:Y:S04]  /*2a80*/  LDC.64 R156, c[0x0][0x3b0] ;  /* 0x0000ec00ff9c7b82 */ /* 0x000e680000000a00 */
[----:B------:R-:W3:Y:S01]  /*2a90*/  LDG.E.128 R148, desc[UR10][R150.64] ;  /* 0x0000000a96947981 */ /* 0x000ee2000c1e1d00 */
[----:B-1----:R-:W-:-:S05]  /*2aa0*/  IMAD.WIDE.U32 R162, R153, 0x4, R156 ;  /* 0x0000000499a27825 */ /* 0x002fca00078e009c */
[----:B------:R1:W5:Y:S01]  /*2ab0*/  LDG.E R9, desc[UR10][R162.64] ;  /* 0x0000000aa2097981 */ /* 0x000362000c1e1900 */
[--C-:B0-----:R-:W-:Y:S02]  /*2ac0*/  HADD2.F32 R192, -RZ, R217.reuse.H0_H0 ;  /* 0x200000d9ffc07230 */ /* 0x101fe40000004100 */
[----:B------:R-:W-:Y:S02]  /*2ad0*/  HADD2.F32 R193, -RZ, R217.H1_H1 ;  /* 0x300000d9ffc17230 */ /* 0x000fe40000004100 */
[--C-:B------:R-:W-:Y:S02]  /*2ae0*/  HADD2.F32 R196, -RZ, R218.reuse.H0_H0 ;  /* 0x200000daffc47230 */ /* 0x100fe40000004100 */
[----:B------:R-:W-:Y:S01]  /*2af0*/  HADD2.F32 R197, -RZ, R218.H1_H1 ;  /* 0x300000daffc57230 */ /* 0x000fe20000004100 */
[----:B--2---:R-:W-:Y:S02]  /*2b00*/  MOV R158, R160 ;  /* 0x000000a0009e7202 */ /* 0x004fe40000000f00 */
[----:B------:R-:W-:-:S03]  /*2b10*/  SHF.R.U64 R156, R160, 0x10, R161 ;  /* 0x00000010a09c7819 */ /* 0x000fc600000012a1 */
[----:B------:R-:W-:Y:S01]  /*2b20*/  HADD2.F32 R159, -RZ, R158.H0_H0 ;  /* 0x2000009eff9f7230 */ /* 0x000fe20000004100 */
[----:B------:R-:W-:Y:S01]  /*2b30*/  MOV R157, R161 ;  /* 0x000000a1009d7202 */ /* 0x000fe20000000f00 */
[----:B------:R-:W-:Y:S01]  /*2b40*/  HADD2.F32 R156, -RZ, R156.H0_H0 ;  /* 0x2000009cff9c7230 */ /* 0x000fe20000004100 */
[----:B------:R-:W-:Y:S02]  /*2b50*/  SHF.R.U32.HI R153, RZ, 0x10, R161 ;  /* 0x00000010ff997819 */ /* 0x000fe400000116a1 */
[----:B------:R-:W-:Y:S02]  /*2b60*/  FMUL.FTZ R192, R192, R159 ;  /* 0x0000009fc0c07220 */ /* 0x000fe40000410000 */
[----:B------:R-:W-:Y:S01]  /*2b70*/  FMUL.FTZ R193, R193, R156 ;  /* 0x0000009cc1c17220 */ /* 0x000fe20000410000 */
[C---:B---3--:R-:W-:Y:S01]  /*2b80*/  FADD.FTZ R148, -R152.reuse, R148 ;  /* 0x0000009498947221 */ /* 0x048fe20000010100 */
[C---:B------:R-:W-:Y:S01]  /*2b90*/  FADD.FTZ R149, -R152.reuse, R149 ;  /* 0x0000009598957221 */ /* 0x040fe20000010100 */
[----:B------:R-:W-:-:S02]  /*2ba0*/  FADD.FTZ R150, -R152, R150 ;  /* 0x0000009698967221 */ /* 0x000fc40000010100 */
[----:B------:R-:W-:Y:S01]  /*2bb0*/  FMUL.FTZ R191, R148, UR31 ;  /* 0x0000001f94bf7c20 */ /* 0x000fe20008410000 */
[----:B------:R-:W-:Y:S01]  /*2bc0*/  FMUL.FTZ R194, R149, UR31 ;  /* 0x0000001f95c27c20 */ /* 0x000fe20008410000 */
[----:B------:R-:W-:Y:S02]  /*2bd0*/  HADD2.F32 R149, -RZ, R157.H0_H0 ;  /* 0x2000009dff957230 */ /* 0x000fe40000004100 */
[----:B------:R-:W-:Y:S01]  /*2be0*/  FMUL.FTZ R195, R150, UR31 ;  /* 0x0000001f96c37c20 */ /* 0x000fe20008410000 */
[----:B------:R-:W-:Y:S02]  /*2bf0*/  HADD2.F32 R148, -RZ, R153.H0_H0 ;  /* 0x20000099ff947230 */ /* 0x000fe40000004100 */
[----:B------:R-:W-:Y:S01]  /*2c00*/  FADD.FTZ R150, R155, R192 ;  /* 0x000000c09b967221 */ /* 0x000fe20000010000 */
[----:B------:R-:W-:Y:S01]  /*2c10*/  FFMA.FTZ R153, R191, R192, R154 ;  /* 0x000000c0bf997223 */ /* 0x000fe2000001009a */
[-C--:B------:R-:W-:Y:S01]  /*2c20*/  FMUL.FTZ R196, R196, R149.reuse ;  /* 0x00000095c4c47220 */ /* 0x080fe20000410000 */
[----:B------:R-:W-:Y:S01]  /*2c30*/  FADD.FTZ R74, R74, R149 ;  /* 0x000000954a4a7221 */ /* 0x000fe20000010000 */
[----:B------:R-:W-:Y:S01]  /*2c40*/  FFMA.FTZ R102, R195, R149, R102 ;  /* 0x00000095c3667223 */ /* 0x000fe20000010066 */
        /* <DEDUP_REMOVED lines=16> */
.L_x_9634:
        /* <DEDUP_REMOVED lines=24> */
[----:B------:R-:W-:-:S02]  /*2ed0*/  ISETP.GE.U32.AND P1, PT, R2, 0x600, PT ;  /* 0x000006000200780c */ /* 0x000fc40003f26070 */
[----:B------:R-:W-:Y:S01]  /*2ee0*/  P2R R12, PR, RZ, 0x1 ;  /* 0x00000001ff0c7803 */ /* 0x000fe20000000000 */
[----:B------:R-:W0:Y:S01]  /*2ef0*/  @P5 LDC.64 R162, c[0x0][0x3b0] ;  /* 0x0000ec00ffa25b82 */ /* 0x000e220000000a00 */
[----:B------:R-:W-:-:S07]  /*2f00*/  P2R R10, PR, RZ, 0x20 ;  /* 0x00000020ff0a7803 */ /* 0x000fce0000000000 */
        /* <DEDUP_REMOVED lines=26> */
[----:B0-----:R-:W-:Y:S05]  /*30b0*/  @!P0 BRA `(.L_x_9647) ;  /* 0x0000000400148947 */ /* 0x001fea0003800000 */
[----:B------:R-:W0:Y:S02]  /*30c0*/  LDC.64 R150, c[0x0][0x3b0] ;  /* 0x0000ec00ff967b82 */ /* 0x000e240000000a00 */
[----:B0-----:R-:W-:-:S05]  /*30d0*/  IMAD.WIDE.U32 R150, R148, 0x4, R150 ;  /* 0x0000000494967825 */ /* 0x001fca00078e0096 */
[----:B------:R0:W5:Y:S01]  /*30e0*/  LDG.E R9, desc[UR10][R150.64] ;  /* 0x0000000a96097981 */ /* 0x000162000c1e1900 */
[----:B------:R-:W-:Y:S05]  /*30f0*/  BRA `(.L_x_9647) ;  /* 0x0000000400047947 */ /* 0x000fea0003800000 */
.L_x_9648:
        /* <DEDUP_REMOVED lines=20> */
[----:B------:R-:W0:Y:S01]  /*3240*/  @P4 LDC.64 R162, c[0x0][0x438] ;  /* 0x00010e00ffa24b82 */ /* 0x000e220000000a00 */
[----:B--2---:R-:W-:-:S07]  /*3250*/  @P6 IMAD.WIDE.U32 R238, R149, 0x10, R238 ;  /* 0x0000001095ee6825 */ /* 0x004fce00078e00ee */
[----:B------:R-:W2:Y:S01]  /*3260*/  @P3 LDC.64 R242, c[0x0][0x3b0] ;  /* 0x0000ec00fff23b82 */ /* 0x000ea20000000a00 */
[----:B------:R-:W-:-:S07]  /*3270*/  @P6 IADD3 R149, PT, PT, R149, 0x100, RZ ;  /* 0x0000010095956810 */ /* 0x000fce0007ffe0ff */
[----:B------:R-:W2:Y:S01]  /*3280*/  @P3 LDC.64 R160, c[0x0][0x438] ;  /* 0x00010e00ffa03b82 */ /* 0x000ea20000000a00 */
[----:B---3--:R-:W-:Y:S01]  /*3290*/  @P4 IMAD.WIDE.U32 R152, R148, 0x4, R152 ;  /* 0x0000000494984825 */ /* 0x008fe200078e0098 */
[----:B------:R-:W5:Y:S06]  /*32a0*/  @P6 LDG.E.128 R40, desc[UR10][R238.64] ;  /* 0x0000000aee286981 */ /* 0x000f6c000c1e1d00 */
[----:B------:R-:W3:Y:S01]  /*32b0*/  @P2 LDC.64 R240, c[0x0][0x3b0] ;  /* 0x0000ec00fff02b82 */ /* 0x000ee20000000a00 */
[----:B----4-:R-:W-:-:S07]  /*32c0*/  @P5 IMAD.WIDE.U32 R236, R149, 0x10, R236 ;  /* 0x0000001095ec5825 */ /* 0x010fce00078e00ec */
[----:B------:R-:W4:Y:S01]  /*32d0*/  @P2 LDC.64 R158, c[0x0][0x438] ;  /* 0x00010e00ff9e2b82 */ /* 0x000f220000000a00 */
[----:B------:R-:W-:Y:S01]  /*32e0*/  @P5 IADD3 R149, PT, PT, R149, 0x100, RZ ;  /* 0x0000010095955810 */ /* 0x000fe20007ffe0ff */
[----:B------:R2:W5:Y:S06]  /*32f0*/  @P4 LDG.E R5, desc[UR10][R152.64] ;  /* 0x0000000a98054981 */ /* 0x00056c000c1e1900 */
[----:B------:R-:W4:Y:S01]  /*3300*/  @P1 LDC.64 R156, c[0x0][0x3b0] ;  /* 0x0000ec00ff9c1b82 */ /* 0x000f220000000a00 */
[----:B0-----:R-:W-:-:S07]  /*3310*/  @P4 IMAD.WIDE.U32 R162, R149, 0x10, R162 ;  /* 0x0000001095a24825 */ /* 0x001fce00078e00a2 */
[----:B------:R-:W0:Y:S01]  /*3320*/  @P1 LDC.64 R154, c[0x0][0x438] ;  /* 0x00010e00ff9a1b82 */ /* 0x000e220000000a00 */
[----:B------:R-:W-:Y:S01]  /*3330*/  @P4 IADD3 R148, PT, PT, R148, 0x100, RZ ;  /* 0x0000010094944810 */ /* 0x000fe20007ffe0ff */
[----:B------:R-:W5:Y:S01]  /*3340*/  @P5 LDG.E.128 R36, desc[UR10][R236.64] ;  /* 0x0000000aec245981 */ /* 0x000f62000c1e1d00 */
[----:B------:R-:W-:-:S05]  /*3350*/  @P4 IADD3 R149, PT, PT, R149, 0x100, RZ ;  /* 0x0000010095954810 */ /* 0x000fca0007ffe0ff */
[----:B-1----:R-:W1:Y:S01]  /*3360*/  @P0 LDC.64 R150, c[0x0][0x3b0] ;  /* 0x0000ec00ff960b82 */ /* 0x002e620000000a00 */
[----:B--2---:R-:W-:-:S07]  /*3370*/  @P3 IMAD.WIDE.U32 R242, R148, 0x4, R242 ;  /* 0x0000000494f23825 */ /* 0x004fce00078e00f2 */
[----:B------:R-:W2:Y:S01]  /*3380*/  @P0 LDC.64 R152, c[0x0][0x438] ;  /* 0x00010e00ff980b82 */ /* 0x000ea20000000a00 */
[C---:B------:R-:W-:Y:S01]  /*3390*/  @P3 IMAD.WIDE.U32 R160, R149.reuse, 0x10, R160 ;  /* 0x0000001095a03825 */ /* 0x040fe200078e00a0 */
[----:B------:R-:W-:Y:S01]  /*33a0*/  @P3 IADD3 R148, PT, PT, R148, 0x100, RZ ;  /* 0x0000010094943810 */ /* 0x000fe20007ffe0ff */
[----:B------:R-:W5:Y:S01]  /*33b0*/  @P3 LDG.E R6, desc[UR10][R242.64] ;  /* 0x0000000af2063981 */ /* 0x000f62000c1e1900 */
[----:B------:R-:W-:-:S03]  /*33c0*/  @P3 IADD3 R149, PT, PT, R149, 0x100, RZ ;  /* 0x0000010095953810 */ /* 0x000fc60007ffe0ff */
[C---:B---3--:R-:W-:Y:S01]  /*33d0*/  @P2 IMAD.WIDE.U32 R240, R148.reuse, 0x4, R240 ;  /* 0x0000000494f02825 */ /* 0x048fe200078e00f0 */
[----:B------:R-:W-:Y:S01]  /*33e0*/  @P2 IADD3 R148, PT, PT, R148, 0x100, RZ ;  /* 0x0000010094942810 */ /* 0x000fe20007ffe0ff */
[----:B------:R-:W5:Y:S02]  /*33f0*/  @P4 LDG.E.128 R32, desc[UR10][R162.64] ;  /* 0x0000000aa2204981 */ /* 0x000f64000c1e1d00 */
[C---:B----4-:R-:W-:Y:S01]  /*3400*/  @P2 IMAD.WIDE.U32 R158, R149.reuse, 0x10, R158 ;  /* 0x00000010959e2825 */ /* 0x050fe200078e009e */
[----:B------:R-:W-:Y:S01]  /*3410*/  @P2 IADD3 R149, PT, PT, R149, 0x100, RZ ;  /* 0x0000010095952810 */ /* 0x000fe20007ffe0ff */
[----:B------:R0:W5:Y:S02]  /*3420*/  @P2 LDG.E R7, desc[UR10][R240.64] ;  /* 0x0000000af0072981 */ /* 0x000164000c1e1900 */
[C---:B------:R-:W-:Y:S01]  /*3430*/  @P1 IMAD.WIDE.U32 R156, R148.reuse, 0x4, R156 ;  /* 0x00000004949c1825 */ /* 0x040fe200078e009c */
[----:B------:R-:W-:Y:S01]  /*3440*/  @P1 IADD3 R148, PT, PT, R148, 0x100, RZ ;  /* 0x0000010094941810 */ /* 0x000fe20007ffe0ff */
[----:B------:R3:W5:Y:S04]  /*3450*/  @P3 LDG.E.128 R128, desc[UR10][R160.64] ;  /* 0x0000000aa0803981 */ /* 0x000768000c1e1d00 */
[----:B------:R3:W5:Y:S01]  /*3460*/  @P2 LDG.E.128 R132, desc[UR10][R158.64] ;  /* 0x0000000a9e842981 */ /* 0x000762000c1e1d00 */
[C---:B0-----:R-:W-:Y:S01]  /*3470*/  @P1 IMAD.WIDE.U32 R240, R149.reuse, 0x10, R154 ;  /* 0x0000001095f01825 */ /* 0x041fe200078e009a */
[----:B------:R-:W-:-:S02]  /*3480*/  @P1 IADD3 R149, PT, PT, R149, 0x100, RZ ;  /* 0x0000010095951810 */ /* 0x000fc40007ffe0ff */
[----:B------:R3:W5:Y:S01]  /*3490*/  @P1 LDG.E R8, desc[UR10][R156.64] ;  /* 0x0000000a9c081981 */ /* 0x000762000c1e1900 */
[----:B-1----:R-:W-:-:S03]  /*34a0*/  @P0 IMAD.WIDE.U32 R150, R148, 0x4, R150 ;  /* 0x0000000494960825 */ /* 0x002fc600078e0096 */
[----:B------:R3:W5:Y:S01]  /*34b0*/  @P1 LDG.E.128 R136, desc[UR10][R240.64] ;  /* 0x0000000af0881981 */ /* 0x000762000c1e1d00 */
[----:B--2---:R-:W-:-:S03]  /*34c0*/  @P0 IMAD.WIDE.U32 R152, R149, 0x10, R152 ;  /* 0x0000001095980825 */ /* 0x004fc600078e0098 */
[----:B------:R3:W5:Y:S04]  /*34d0*/  @P0 LDG.E R9, desc[UR10][R150.64] ;  /* 0x0000000a96090981 */ /* 0x000768000c1e1900 */
[----:B------:R3:W5:Y:S01]  /*34e0*/  @P0 LDG.E.128 R140, desc[UR10][R152.64] ;  /* 0x0000000a988c0981 */ /* 0x000762000c1e1d00 */
[----:B------:R-:W-:Y:S02]  /*34f0*/  P2R R200, PR, RZ, 0x1 ;  /* 0x00000001ffc87803 */ /* 0x000fe40000000000 */
[----:B------:R-:W-:-:S07]  /*3500*/  CS2R R154, SRZ ;  /* 0x00000000009a7805 */ /* 0x000fce000001ff00 */
.L_x_9647:
[----:B------:R-:W-:Y:S05]  /*3510*/  BSYNC.RECONVERGENT B0 ;  /* 0x0000000000007941 */ /* 0x000fea0003800200 */
.L_x_9633:
[----:B0--3--:R-:W0:Y:S01]  /*3520*/  SHFL.DOWN PT, R150, R155, 0x10, 0x1f ;  /* 0x0a001f009b967f89 */ /* 0x009e2200000e0000 */
        /* <DEDUP_REMOVED lines=30> */
.L_x_9650:
[----:B------:R-:W-:Y:S05]  /*3710*/  BSYNC.RECONVERGENT B0 ;  /* 0x0000000000007941 */ /* 0x000fea0003800200 */
.L_x_9649:
[----:B------:R-:W1:Y:S01]  /*3720*/  S2UR UR5, SR_CgaCtaId ;  /* 0x00000000000579c3 */ /* 0x000e620000008800 */
[----:B------:R-:W-:-:S07]  /*3730*/  @UP3 UIADD3 UR9, UPT, UPT, UR9, -0x1, URZ ;  /* 0xffffffff09093890 */ /* 0x000fce000fffe0ff */
[----:B------:R-:W-:Y:S01]  /*3740*/  BAR.SYNC.DEFER_BLOCKING 0x0 ;  /* 0x0000000000007b1d */ /* 0x000fe20000010000 */
[----:B------:R-:W-:Y:S01]  /*3750*/  PLOP3.LUT P0, PT, PT, PT, UP3, 0x80, 0x8 ;  /* 0x000000000008781c */ /* 0x000fe20003f0f038 */
[----:B------:R-:W-:Y:S01]  /*3760*/  HFMA2 R205, -RZ, RZ, 0, 0 ;  /* 0x00000000ffcd7431 */ /* 0x000fe200000001ff */
[----:B------:R-:W-:Y:S01]  /*3770*/  @UP3 UIMAD UR9, UR9, UR8, URZ ;  /* 0x00000008090932a4 */ /* 0x000fe2000f8e02ff */
[----:B------:R-:W-:Y:S02]  /*3780*/  ISETP.NE.AND P5, PT, R10, RZ, PT ;  /* 0x000000ff0a00720c */ /* 0x000fe40003fa5270 */
        /* <DEDUP_REMOVED lines=24> */
[----:B------:R-:W-:Y:S02]  /*3910*/  MOV R150, R212 ;  /* 0x000000d400967202 */ /* 0x000fe40000000f00 */
        /* <DEDUP_REMOVED lines=27> */
.L_x_9653:
        /* <DEDUP_REMOVED lines=12> */
[----:B------:R-:W-:Y:S01]  /*3b90*/  ISETP.LT.AND P5, PT, RZ, UR32, PT ;  /* 0x00000020ff007c0c */ /* 0x000fe2000bfa1270 */
[----:B------:R-:W-:Y:S02]  /*3ba0*/  HADD2.F32 R149, -RZ, R234.H0_H0 ;  /* 0x200000eaff957230 */ /* 0x000fe40000004100 */
[----:B------:R-:W-:-:S04]  /*3bb0*/  FADD.FTZ R148, R199, -R148 ;  /* 0x80000094c7947221 */ /* 0x000fc80000010000 */
[----:B------:R-:W-:-:S05]  /*3bc0*/  FMUL.FTZ R148, R148, UR31 ;  /* 0x0000001f94947c20 */ /* 0x000fca0008410000 */
[----:B------:R-:W-:-:S05]  /*3bd0*/  FSEL R148, R148, RZ, P5 ;  /* 0x000000ff94947208 */ /* 0x000fca0002800000 */
[----:B------:R-:W-:-:S04]  /*3be0*/  FMUL.FTZ R148, R148, UR21 ;  /* 0x0000001594947c20 */ /* 0x000fc80008410000 */
[----:B------:R-:W-:-:S04]  /*3bf0*/  FMUL.FTZ R148, R148, UR20 ;  /* 0x0000001494947c20 */ /* 0x000fc80008410000 */
[----:B------:R-:W-:-:S07]  /*3c00*/  FMUL.FTZ R149, R149, R148 ;  /* 0x0000009495957220 */ /* 0x000fce0000410000 */
.L_x_9658:
[----:B------:R-:W-:Y:S05]  /*3c10*/  BSYNC.RECONVERGENT B1 ;  /* 0x0000000000017941 */ /* 0x000fea0003800200 */
.L_x_9657:
[----:B------:R-:W-:Y:S01]  /*3c20*/  BSSY.RECONVERGENT B1, `(.L_x_9659) ;  /* 0x000000d000017945 */ /* 0x000fe20003800200 */
[----:B------:R-:W-:Y:S01]  /*3c30*/  FADD.FTZ R68, R68, R149 ;  /* 0x0000009544447221 */ /* 0x000fe20000010000 */
[----:B------:R-:W-:Y:S02]  /*3c40*/  MOV R148, RZ ;  /* 0x000000ff00947202 */ /* 0x000fe40000000f00 */
        /* <DEDUP_REMOVED lines=10> */
.L_x_9660:
[----:B------:R-:W-:Y:S05]  /*3cf0*/  BSYNC.RECONVERGENT B1 ;  /* 0x0000000000017941 */ /* 0x000fea0003800200 */
.L_x_9659:
[----:B------:R-:W-:-:S04]  /*3d00*/  F2FP.F16.F32.PACK_AB R148, RZ, R148 ;  /* 0x00000094ff94723e */ /* 0x000fc800000000ff */
[----:B------:R-:W-:-:S07]  /*3d10*/  PRMT R204, R148, 0x7610, R204 ;  /* 0x0000761094cc7816 */ /* 0x000fce00000000cc */
.L_x_9656:
        /* <DEDUP_REMOVED lines=14> */
.L_x_9663:
[----:B------:R-:W-:Y:S05]  /*3e00*/  BSYNC.RECONVERGENT B1 ;  /* 0x0000000000017941 */ /* 0x000fea0003800200 */
.L_x_9662:
[----:B------:R-:W-:Y:S01]  /*3e10*/  BSSY.RECONVERGENT B1, `(.L_x_9664) ;  /* 0x000000d000017945 */ /* 0x000fe20003800200 */
[----:B------:R-:W-:Y:S01]  /*3e20*/  FADD.FTZ R69, R69, R148 ;  /* 0x0000009445457221 */ /* 0x000fe20000010000 */
[----:B------:R-:W-:Y:S02]  /*3e30*/  MOV R148, RZ ;  /* 0x000000ff00947202 */ /* 0x000fe40000000f00 */
[----:B------:R-:W-:Y:S05]  /*3e40*/  @!P0 BRA `(.L_x_9665) ;  /* 0x0000000000248947 */ /* 0x000fea0003800000 */
[----:B------:R-:W-:Y:S01]  /*3e50*/  FFMA.FTZ R148, R14, UR4, R152 ;  /* 0x000000040e947c23 */ /* 0x000fe20008010098 */
[----:B------:R-:W-:Y:S01]  /*3e60*/  ISETP.LT.AND P0, PT, RZ, UR32, PT ;  /* 0x00000020ff007c0c */ /* 0x000fe2000bf01270 */
[----:B------:R-:W-:Y:S02]  /*3e70*/  HADD2.F32 R149, -RZ, R219.H1_H1 ;  /* 0x300000dbff957230 */ /* 0x000fe40000004100 */
[----:B------:R-:W-:-:S04]  /*3e80*/  FADD.FTZ R148, R13, -R148 ;  /* 0x800000940d947221 */ /* 0x000fc80000010000 */
[----:B------:R-:W-:-:S05]  /*3e90*/  FMUL.FTZ R148, R148, UR31 ;  /* 0x0000001f94947c20 */ /* 0x000fca0008410000 */
[----:B------:R-:W-:-:S05]  /*3ea0*/  FSEL R148, R148, RZ, P0 ;  /* 0x000000ff94947208 */ /* 0x000fca0000000000 */
[----:B------:R-:W-:-:S04]  /*3eb0*/  FMUL.FTZ R148, R148, UR21 ;  /* 0x0000001594947c20 */ /* 0x000fc80008410000 */
[----:B------:R-:W-:-:S04]  /*3ec0*/  FMUL.FTZ R148, R148, UR20 ;  /* 0x0000001494947c20 */ /* 0x000fc80008410000 */
[----:B------:R-:W-:-:S07]  /*3ed0*/  FMUL.FTZ R148, R148, R149 ;  /* 0x0000009594947220 */ /* 0x000fce0000410000 */
.L_x_9665:
[----:B------:R-:W-:Y:S05]  /*3ee0*/  BSYNC.RECONVERGENT B1 ;  /* 0x0000000000017941 */ /* 0x000fea0003800200 */
.L_x_9664:
[----:B------:R-:W-:-:S04]  /*3ef0*/  F2FP.F16.F32.PACK_AB R148, RZ, R148 ;  /* 0x00000094ff94723e */ /* 0x000fc800000000ff */
[----:B------:R-:W-:-:S07]  /*3f00*/  PRMT R203, R148, 0x7610, R203 ;  /* 0x0000761094cb7816 */ /* 0x000fce00000000cb */
.L_x_9661:
[----:B------:R-:W-:Y:S05]  /*3f10*/  BRA.U !UP3, `(.L_x_9666) ;  /* 0x000000010b787547 */ /* 0x000fea000b800000 */
[----:B-----5:R-:W-:Y:S01]  /*3f20*/  LOP3.LUT P0, RZ, R3, 0xff0000, RZ, 0xc0, !PT ;  /* 0x00ff000003ff7812 */ /* 0x020fe2000780c0ff */
[----:B------:R-:W-:Y:S01]  /*3f30*/  BSSY.RECONVERGENT B1, `(.L_x_9667) ;  /* 0x000000c000017945 */ /* 0x000fe20003800200 */
[----:B------:R-:W-:-:S11]  /*3f40*/  HFMA2 R149, -RZ, RZ, 0, 0 ;  /* 0x00000000ff957431 */ /* 0x000fd600000001ff */
[----:B------:R-:W-:Y:S05]  /*3f50*/  @!P0 BRA `(.L_x_9668) ;  /* 0x0000000000248947 */ /* 0x000fea0003800000 */
[----:B------:R-:W-:Y:S01]  /*3f60*/  FFMA.FTZ R149, R15, UR4, R152 ;  /* 0x000000040f957c23 */ /* 0x000fe20008010098 */
[----:B------:R-:W-:-:S03]  /*3f70*/  ISETP.LT.AND P5, PT, RZ, UR32, PT ;  /* 0x00000020ff007c0c */ /* 0x000fc6000bfa1270 */
[----:B------:R-:W-:Y:S01]  /*3f80*/  FADD.FTZ R148, R16, -R149 ;  /* 0x8000009510947221 */ /* 0x000fe20000010000 */
[----:B------:R-:W-:-:S03]  /*3f90*/  HADD2.F32 R149, -RZ, R235.H1_H1 ;  /* 0x300000ebff957230 */ /* 0x000fc60000004100 */
[----:B------:R-:W-:-:S05]  /*3fa0*/  FMUL.FTZ R148, R148, UR31 ;  /* 0x0000001f94947c20 */ /* 0x000fca0008410000 */
[----:B------:R-:W-:-:S05]  /*3fb0*/  FSEL R148, R148, RZ, P5 ;  /* 0x000000ff94947208 */ /* 0x000fca0002800000 */
[----:B------:R-:W-:-:S04]  /*3fc0*/  FMUL.FTZ R148, R148, UR21 ;  /* 0x0000001594947c20 */ /* 0x000fc80008410000 */
[----:B------:R-:W-:-:S04]  /*3fd0*/  FMUL.FTZ R148, R148, UR20 ;  /* 0x0000001494947c20 */ /* 0x000fc80008410000 */
[----:B------:R-:W-:-:S07]  /*3fe0*/  FMUL.FTZ R149, R149, R148 ;  /* 0x0000009495957220 */ /* 0x000fce0000410000 */
.L_x_9668:
[----:B------:R-:W-:Y:S05]  /*3ff0*/  BSYNC.RECONVERGENT B1 ;  /* 0x0000000000017941 */ /* 0x000fea0003800200 */
.L_x_9667:
[----:B------:R-:W-:Y:S01]  /*4000*/  BSSY.RECONVERGENT B1, `(.L_x_9669) ;  /* 0x000000d000017945 */ /* 0x000fe20003800200 */
[----:B------:R-:W-:Y:S01]  /*4010*/  FADD.FTZ R70, R70, R149 ;  /* 0x0000009546467221 */ /* 0x000fe20000010000 */
[----:B------:R-:W-:Y:S02]  /*4020*/  MOV R148, RZ ;  /* 0x000000ff00947202 */ /* 0x000fe40000000f00 */
[----:B------:R-:W-:Y:S05]  /*4030*/  @!P0 BRA `(.L_x_9670) ;  /* 0x0000000000248947 */ /* 0x000fea0003800000 */
[----:B------:R-:W-:Y:S01]  /*4040*/  FFMA.FTZ R149, R15, UR4, R152 ;  /* 0x000000040f957c23 */ /* 0x000fe20008010098 */
[----:B------:R-:W-:-:S03]  /*4050*/  ISETP.LT.AND P0, PT, RZ, UR32, PT ;  /* 0x00000020ff007c0c */ /* 0x000fc6000bf01270 */
[----:B------:R-:W-:Y:S01]  /*4060*/  FADD.FTZ R148, R16, -R149 ;  /* 0x8000009510947221 */ /* 0x000fe20000010000 */
[----:B------:R-:W-:-:S03]  /*4070*/  HADD2.F32 R149, -RZ, R220.H0_H0 ;  /* 0x200000dcff957230 */ /* 0x000fc60000004100 */
[----:B------:R-:W-:-:S05]  /*4080*/  FMUL.FTZ R148, R148, UR31 ;  /* 0x0000001f94947c20 */ /* 0x000fca0008410000 */
[----:B------:R-:W-:-:S05]  /*4090*/  FSEL R148, R148, RZ, P0 ;  /* 0x000000ff94947208 */ /* 0x000fca0000000000 */
[----:B------:R-:W-:-:S04]  /*40a0*/  FMUL.FTZ R148, R148, UR21 ;  /* 0x0000001594947c20 */ /* 0x000fc80008410000 */
[----:B------:R-:W-:-:S04]  /*40b0*/  FMUL.FTZ R148, R148, UR20 ;  /* 0x0000001494947c20 */ /* 0x000fc80008410000 */
[----:B------:R-:W-:-:S07]  /*40c0*/  FMUL.FTZ R148, R148, R149 ;  /* 0x0000009594947220 */ /* 0x000fce0000410000 */
.L_x_9670:
[----:B------:R-:W-:Y:S05]  /*40d0*/  BSYNC.RECONVERGENT B1 ;  /* 0x0000000000017941 */ /* 0x000fea0003800200 */
.L_x_9669:
[----:B------:R-:W-:-:S04]  /*40e0*/  F2FP.F16.F32.PACK_AB R148, RZ, R148 ;  /* 0x00000094ff94723e */ /* 0x000fc800000000ff */
[----:B------:R-:W-:-:S07]  /*40f0*/  PRMT R202, R148, 0x7610, R202 ;  /* 0x0000761094ca7816 */ /* 0x000fce00000000ca */
.L_x_9666:
[----:B------:R-:W-:Y:S05]  /*4100*/  BRA.U !UP3, `(.L_x_9671) ;  /* 0x000000150b6c7547 */ /* 0x000fea000b800000 */
[----:B-----5:R-:W-:Y:S01]  /*4110*/  ISETP.GE.U32.AND P0, PT, R3, 0x1000000, PT ;  /* 0x010000000300780c */ /* 0x020fe20003f06070 */
[----:B------:R-:W-:Y:S01]  /*4120*/  BSSY.RECONVERGENT B1, `(.L_x_9672) ;  /* 0x000000c000017945 */ /* 0x000fe20003800200 */
[----:B------:R-:W-:-:S11]  /*4130*/  HFMA2 R148, -RZ, RZ, 0, 0 ;  /* 0x00000000ff947431 */ /* 0x000fd600000001ff */
        /* <DEDUP_REMOVED lines=10> */
.L_x_9673:
[----:B------:R-:W-:Y:S05]  /*41e0*/  BSYNC.RECONVERGENT B1 ;  /* 0x0000000000017941 */ /* 0x000fea0003800200 */
.L_x_9672:
        /* <DEDUP_REMOVED lines=13> */
.L_x_9675:
[----:B------:R-:W-:Y:S05]  /*42c0*/  BSYNC.RECONVERGENT B1 ;  /* 0x0000000000017941 */ /* 0x000fea0003800200 */
.L_x_9674:
[----:B------:R-:W-:-:S04]  /*42d0*/  F2FP.F16.F32.PACK_AB R148, RZ, R148 ;  /* 0x00000094ff94723e */ /* 0x000fc800000000ff */
[----:B------:R-:W-:Y:S01]  /*42e0*/  PRMT R11, R148, 0x7610, R11 ;  /* 0x00007610940b7816 */ /* 0x000fe2000000000b */
[----:B------:R-:W-:Y:S06]  /*42f0*/  BRA `(.L_x_9671) ;  /* 0x0000001000f07947 */ /* 0x000fec0003800000 */
.L_x_9655:
        /* <DEDUP_REMOVED lines=14> */
.L_x_9678:
[----:B------:R-:W-:Y:S05]  /*43e0*/  BSYNC.RECONVERGENT B1 ;  /* 0x0000000000017941 */ /* 0x000fea0003800200 */
.L_x_9677:
        /* <DEDUP_REMOVED lines=9> */
[----:B------:R-:W-:Y:S01]  /*4480*/  FMUL.FTZ R145, R144, UR21 ;  /* 0x0000001590917c20 */ /* 0x000fe20008410000 */
[----:B------:R-:W-:-:S03]  /*4490*/  HADD2.F32 R144, -RZ, R219.H0_H0 ;  /* 0x200000dbff907230 */ /* 0x000fc60000004100 */
[----:B------:R-:W-:-:S04]  /*44a0*/  FMUL.FTZ R145, R145, UR20 ;  /* 0x0000001491917c20 */ /* 0x000fc80008410000 */
[----:B------:R-:W-:-:S07]  /*44b0*/  FMUL.FTZ R144, R145, R144 ;  /* 0x0000009091907220 */ /* 0x000fce0000410000 */
.L_x_9680:
[----:B------:R-:W-:Y:S05]  /*44c0*/  BSYNC.RECONVERGENT B1 ;  /* 0x0000000000017941 */ /* 0x000fea0003800200 */
.L_x_9679:
[----:B------:R-:W-:-:S04]  /*44d0*/  F2FP.F16.F32.PACK_AB R144, RZ, R144 ;  /* 0x00000090ff90723e */ /* 0x000fc800000000ff */
[----:B------:R-:W-:-:S07]  /*44e0*/  PRMT R204, R144, 0x7610, R204 ;  /* 0x0000761090cc7816 */ /* 0x000fce00000000cc */
.L_x_9676:
        /* <DEDUP_REMOVED lines=14> */
.L_x_9683:
[----:B------:R-:W-:Y:S05]  /*45d0*/  BSYNC.RECONVERGENT B1 ;  /* 0x0000000000017941 */ /* 0x000fea0003800200 */
.L_x_9682:
        /* <DEDUP_REMOVED lines=10> */
[----:B------:R-:W-:-:S03]  /*4680*/  HADD2.F32 R144, -RZ, R219.H1_H1 ;  /* 0x300000dbff907230 */ /* 0x000fc60000004100 */
[----:B------:R-:W-:-:S04]  /*4690*/  FMUL.FTZ R145, R145, UR20 ;  /* 0x0000001491917c20 */ /* 0x000fc80008410000 */
[----:B------:R-:W-:-:S07]  /*46a0*/  FMUL.FTZ R144, R145, R144 ;  /* 0x0000009091907220 */ /* 0x000fce0000410000 */
.L_x_9685:
[----:B------:R-:W-:Y:S05]  /*46b0*/  BSYNC.RECONVERGENT B1 ;  /* 0x0000000000017941 */ /* 0x000fea0003800200 */
.L_x_9684:
[----:B------:R-:W-:-:S04]  /*46c0*/  F2FP.F16.F32.PACK_AB R144, RZ, R144 ;  /* 0x00000090ff90723e */ /* 0x000fc800000000ff */
[----:B------:R-:W-:-:S07]  /*46d0*/  PRMT R203, R144, 0x7610, R203 ;  /* 0x0000761090cb7816 */ /* 0x000fce00000000cb */
.L_x_9681:
        /* <DEDUP_REMOVED lines=14> */
.L_x_9688:
[----:B------:R-:W-:Y:S05]  /*47c0*/  BSYNC.RECONVERGENT B1 ;  /* 0x0000000000017941 */ /* 0x000fea0003800200 */
.L_x_9687:
        /* <DEDUP_REMOVED lines=13> */
.L_x_9690:
[----:B------:R-:W-:Y:S05]  /*48a0*/  BSYNC.RECONVERGENT B1 ;  /* 0x0000000000017941 */ /* 0x000fea0003800200 */
.L_x_9689:
[----:B------:R-:W-:-:S04]  /*48b0*/  F2FP.F16.F32.PACK_AB R144, RZ, R144 ;  /* 0x00000090ff90723e */ /* 0x000fc800000000ff */
[----:B------:R-:W-:-:S07]  /*48c0*/  PRMT R202, R144, 0x7610, R202 ;  /* 0x0000761090ca7816 */ /* 0x000fce00000000ca */
.L_x_9686:
        /* <DEDUP_REMOVED lines=16> */
[----:B------:R-:W-:Y:S02]  /*49d0*/  FSEL R156, R156, RZ, P0 ;  /* 0x000000ff9c9c7208 */ /* 0x000fe40000000000 */
[----:B------:R-:W-:Y:S02]  /*49e0*/  MOV R146, R148 ;  /* 0x0000009400927202 */ /* 0x000fe40000000f00 */
[----:B------:R-:W-:-:S02]  /*49f0*/  MOV R145, R149 ;  /* 0x0000009500917202 */ /* 0x000fc40000000f00 */
[----:B------:R-:W-:Y:S02]  /*4a00*/  MOV R144, R154 ;  /* 0x0000009a00907202 */ /* 0x000fe40000000f00 */
[----:B------:R-:W-:Y:S01]  /*4a10*/  MOV R147, R156 ;  /* 0x0000009c00937202 */ /* 0x000fe20000000f00 */
[----:B------:R-:W-:Y:S06]  /*4a20*/  BRA.U !UP3, `(.L_x_9671) ;  /* 0x0000000d0b247547 */ /* 0x000fec000b800000 */
[----:B-----5:R-:W-:Y:S01]  /*4a30*/  ISETP.GE.U32.AND P0, PT, R3, 0x1000000, PT ;  /* 0x010000000300780c */ /* 0x020fe20003f06070 */
[----:B------:R-:W-:Y:S01]  /*4a40*/  HFMA2 R155, -RZ, RZ, 0, 0 ;  /* 0x00000000ff9b7431 */ /* 0x000fe200000001ff */
[----:B------:R-:W-:-:S11]  /*4a50*/  MOV R158, RZ ;  /* 0x000000ff009e7202 */ /* 0x000fd60000000f00 */
[----:B------:R-:W0:Y:S08]  /*4a60*/  @P0 LDC.64 R144, c[0x0][0x408] ;  /* 0x00010200ff900b82 */ /* 0x000e300000000a00 */
[----:B------:R-:W1:Y:S01]  /*4a70*/  @P0 LDC.64 R146, c[0x0][0x408] ;  /* 0x00010200ff920b82 */ /* 0x000e620000000a00 */
[----:B0-----:R-:W-:-:S04]  /*4a80*/  @P0 FMUL.FTZ R145, R156, R145 ;  /* 0x000000919c910220 */ /* 0x001fc80000410000 */
[----:B------:R-:W-:Y:S01]  /*4a90*/  @P0 FMUL.FTZ R144, R145, R144 ;  /* 0x0000009091900220 */ /* 0x000fe20000410000 */
[----:B------:R-:W-:Y:S02]  /*4aa0*/  @P0 HADD2.F32 R145, -RZ, R234.H1_H1 ;  /* 0x300000eaff910230 */ /* 0x000fe40000004100 */
[----:B-1----:R-:W-:Y:S01]  /*4ab0*/  @P0 FMUL.FTZ R157, R156, R147 ;  /* 0x000000939c9d0220 */ /* 0x002fe20000410000 */
[----:B------:R-:W-:-:S03]  /*4ac0*/  @P0 HADD2.F32 R147, -RZ, R220.H1_H1 ;  /* 0x300000dcff930230 */ /* 0x000fc60000004100 */
[----:B------:R-:W-:Y:S02]  /*4ad0*/  @P0 FMUL.FTZ R146, R157, R146 ;  /* 0x000000929d920220 */ /* 0x000fe40000410000 */
[----:B------:R-:W-:Y:S01]  /*4ae0*/  @P0 FMUL.FTZ R155, R147, R144 ;  /* 0x00000090939b0220 */ /* 0x000fe20000410000 */
[----:B------:R-:W-:Y:S01]  /*4af0*/  MOV R147, R156 ;  /* 0x0000009c00937202 */ /* 0x000fe20000000f00 */
[----:B------:R-:W-:Y:S01]  /*4b00*/  @P0 FMUL.FTZ R158, R145, R146 ;  /* 0x00000092919e0220 */ /* 0x000fe20000410000 */
[----:B------:R-:W-:Y:S02]  /*4b10*/  MOV R146, R148 ;  /* 0x0000009400927202 */ /* 0x000fe40000000f00 */
[----:B------:R-:W-:Y:S01]  /*4b20*/  F2FP.F16.F32.PACK_AB R144, RZ, R155 ;  /* 0x0000009bff90723e */ /* 0x000fe200000000ff */
[----:B------:R-:W-:Y:S01]  /*4b30*/  FADD.FTZ R71, R71, R158 ;  /* 0x0000009e47477221 */ /* 0x000fe20000010000 */
[----:B------:R-:W-:Y:S02]  /*4b40*/  MOV R145, R149 ;  /* 0x0000009500917202 */ /* 0x000fe40000000f00 */
[----:B------:R-:W-:-:S02]  /*4b50*/  PRMT R11, R144, 0x7610, R11 ;  /* 0x00007610900b7816 */ /* 0x000fc4000000000b */
[----:B------:R-:W-:Y:S01]  /*4b60*/  MOV R144, R154 ;  /* 0x0000009a00907202 */ /* 0x000fe20000000f00 */
[----:B------:R-:W-:Y:S06]  /*4b70*/  BRA `(.L_x_9671) ;  /* 0x0000000800d07947 */ /* 0x000fec0003800000 */
.L_x_9654:
[----:B------:R-:W-:Y:S02]  /*4b80*/  MOV R151, UR24 ;  /* 0x0000001800977c02 */ /* 0x000fe40008000f00 */
[----:B------:R-:W-:Y:S02]  /*4b90*/  MOV R153, UR25 ;  /* 0x0000001900997c02 */ /* 0x000fe40008000f00 */
[----:B------:R-:W-:-:S04]  /*4ba0*/  ISETP.NE.U32.AND P0, PT, R151, RZ, PT ;  /* 0x000000ff9700720c */ /* 0x000fc80003f05070 */
[----:B------:R-:W-:-:S13]  /*4bb0*/  ISETP.NE.AND.EX P0, PT, R153, RZ, PT, P0 ;  /* 0x000000ff9900720c */ /* 0x000fda0003f05300 */
[----:B------:R-:W-:Y:S05]  /*4bc0*/  @P0 BRA `(.L_x_9691) ;  /* 0x0000000400440947 */ /* 0x000fea0003800000 */
[----:B------:R-:W-:Y:S05]  /*4bd0*/  BRA.U !UP3, `(.L_x_9692) ;  /* 0x000000010b4c7547 */ /* 0x000fea000b800000 */
[----:B------:R-:W-:Y:S01]  /*4be0*/  PLOP3.LUT P0, PT, PT, PT, UP2, 0x80, 0x8 ;  /* 0x000000000008781c */ /* 0x000fe20003f0f028 */
[----:B------:R-:W-:-:S12]  /*4bf0*/  HFMA2 R156, -RZ, RZ, 0, 0 ;  /* 0x00000000ff9c7431 */ /* 0x000fd800000001ff */
[----:B------:R-:W-:Y:S01]  /*4c00*/  @P0 FFMA.FTZ R148, R201, UR4, R152 ;  /* 0x00000004c9940c23 */ /* 0x000fe20008010098 */
[----:B------:R-:W-:-:S13]  /*4c10*/  PLOP3.LUT P0, PT, PT, PT, UP2, 0x80, 0x8 ;  /* 0x000000000008781c */ /* 0x000fda0003f0f028 */
[----:B------:R-:W-:Y:S01]  /*4c20*/  @P0 FADD.FTZ R149, R199, -R148 ;  /* 0x80000094c7950221 */ /* 0x000fe20000010000 */
[----:B------:R-:W-:Y:S02]  /*4c30*/  PLOP3.LUT P0, PT, PT, PT, UP2, 0x80, 0x8 ;  /* 0x000000000008781c */ /* 0x000fe40003f0f028 */
[----:B-----5:R-:W-:-:S11]  /*4c40*/  MOV R148, R40 ;  /* 0x0000002800947202 */ /* 0x020fd60000000f00 */
[----:B------:R-:W-:Y:S01]  /*4c50*/  @P0 FFMA.FTZ R148, R149, UR31, R40 ;  /* 0x0000001f95940c23 */ /* 0x000fe20008010028 */
[----:B------:R-:W-:Y:S02]  /*4c60*/  LOP3.LUT P0, RZ, R3, 0xff, RZ, 0xc0, !PT ;  /* 0x000000ff03ff7812 */ /* 0x000fe4000780c0ff */
[----:B------:R-:W-:Y:S01]  /*4c70*/  MOV R149, RZ ;  /* 0x000000ff00957202 */ /* 0x000fe20000000f00 */
        /* <DEDUP_REMOVED lines=9> */
.L_x_9692:
[----:B------:R-:W-:Y:S05]  /*4d10*/  BRA.U !UP3, `(.L_x_9693) ;  /* 0x000000010b4c7547 */ /* 0x000fea000b800000 */
[----:B------:R-:W-:Y:S01]  /*4d20*/  PLOP3.LUT P0, PT, PT, PT, UP2, 0x80, 0x8 ;  /* 0x000000000008781c */ /* 0x000fe20003f0f028 */
[----:B------:R-:W-:Y:S01]  /*4d30*/  HFMA2 R156, -RZ, RZ, 0, 0 ;  /* 0x00000000ff9c7431 */ /* 0x000fe200000001ff */
[----:B-----5:R-:W-:-:S11]  /*4d40*/  MOV R148, R41 ;  /* 0x0000002900947202 */ /* 0x020fd60000000f00 */
[----:B------:R-:W-:Y:S01]  /*4d50*/  @P0 FFMA.FTZ R154, R14, UR4, R152 ;  /* 0x000000040e9a0c23 */ /* 0x000fe20008010098 */
[----:B------:R-:W-:-:S13]  /*4d60*/  PLOP3.LUT P0, PT, PT, PT, UP2, 0x80, 0x8 ;  /* 0x000000000008781c */ /* 0x000fda0003f0f028 */
[----:B------:R-:W-:Y:S01]  /*4d70*/  @P0 FADD.FTZ R154, R13, -R154 ;  /* 0x8000009a0d9a0221 */ /* 0x000fe20000010000 */
[----:B------:R-:W-:-:S13]  /*4d80*/  PLOP3.LUT P0, PT, PT, PT, UP2, 0x80, 0x8 ;  /* 0x000000000008781c */ /* 0x000fda0003f0f028 */
[----:B------:R-:W-:Y:S01]  /*4d90*/  @P0 FFMA.FTZ R148, R154, UR31, R41 ;  /* 0x0000001f9a940c23 */ /* 0x000fe20008010029 */
[----:B------:R-:W-:Y:S02]  /*4da0*/  LOP3.LUT P0, RZ, R3, 0xff00, RZ, 0xc0, !PT ;  /* 0x0000ff0003ff7812 */ /* 0x000fe4000780c0ff */
[----:B------:R-:W-:Y:S01]  /*4db0*/  MOV R154, RZ ;  /* 0x000000ff009a7202 */ /* 0x000fe20000000f00 */
[----:B------:R-:W-:-:S04]  /*4dc0*/  FMUL.FTZ R155, R148, UR21 ;  /* 0x00000015949b7c20 */ /* 0x000fc80008410000 */
[----:B------:R-:W-:-:S06]  /*4dd0*/  FMUL.FTZ R155, R155, UR20 ;  /* 0x000000149b9b7c20 */ /* 0x000fcc0008410000 */
[----:B------:R-:W-:Y:S02]  /*4de0*/  @P0 HADD2.F32 R148, -RZ, R219.H1_H1 ;  /* 0x300000dbff940230 */ /* 0x000fe40000004100 */
[----:B------:R-:W-:-:S03]  /*4df0*/  @P0 HADD2.F32 R149, -RZ, R235.H0_H0 ;  /* 0x200000ebff950230 */ /* 0x000fc60000004100 */
[-C--:B------:R-:W-:Y:S02]  /*4e00*/  @P0 FMUL.FTZ R156, R148, R155.reuse ;  /* 0x0000009b949c0220 */ /* 0x080fe40000410000 */
[----:B------:R-:W-:-:S03]  /*4e10*/  @P0 FMUL.FTZ R154, R149, R155 ;  /* 0x0000009b959a0220 */ /* 0x000fc60000410000 */
[----:B------:R-:W-:Y:S01]  /*4e20*/  F2FP.F16.F32.PACK_AB R148, RZ, R156 ;  /* 0x0000009cff94723e */ /* 0x000fe200000000ff */
[----:B------:R-:W-:-:S03]  /*4e30*/  FADD.FTZ R69, R69, R154 ;  /* 0x0000009a45457221 */ /* 0x000fc60000010000 */
[----:B------:R-:W-:-:S07]  /*4e40*/  PRMT R203, R148, 0x7610, R203 ;  /* 0x0000761094cb7816 */ /* 0x000fce00000000cb */
.L_x_9693:
        /* <DEDUP_REMOVED lines=20> */
.L_x_9694:
        /* <DEDUP_REMOVED lines=9> */
[----:B------:R-:W-:Y:S02]  /*5020*/  ISETP.GE.U32.AND P0, PT, R3, 0x1000000, PT ;  /* 0x010000000300780c */ /* 0x000fe40003f06070 */
[----:B------:R-:W-:Y:S01]  /*5030*/  MOV R154, RZ ;  /* 0x000000ff009a7202 */ /* 0x000fe20000000f00 */
[----:B------:R-:W-:-:S04]  /*5040*/  FMUL.FTZ R155, R148, UR21 ;  /* 0x00000015949b7c20 */ /* 0x000fc80008410000 */
[----:B------:R-:W-:-:S06]  /*5050*/  FMUL.FTZ R155, R155, UR20 ;  /* 0x000000149b9b7c20 */ /* 0x000fcc0008410000 */
        /* <DEDUP_REMOVED lines=8> */
.L_x_9691:
[----:B------:R-:W-:Y:S02]  /*50e0*/  PLOP3.LUT P0, PT, PT, PT, UP2, 0x80, 0x8 ;  /* 0x000000000008781c */ /* 0x000fe40003f0f028 */
[----:B-----5:R-:W-:Y:S02]  /*50f0*/  MOV R154, R40 ;  /* 0x00000028009a7202 */ /* 0x020fe40000000f00 */
[----:B------:R-:W-:-:S09]  /*5100*/  MOV R156, R41 ;  /* 0x00000029009c7202 */ /* 0x000fd20000000f00 */
[----:B------:R-:W-:Y:S01]  /*5110*/  @P0 FFMA.FTZ R146, R201, UR4, R152 ;  /* 0x00000004c9920c23 */ /* 0x000fe20008010098 */
        /* <DEDUP_REMOVED lines=8> */
[----:B------:R-:W-:Y:S01]  /*51a0*/  @P0 FADD.FTZ R144, R13, -R144 ;  /* 0x800000900d900221 */ /* 0x000fe20000010000 */
        /* <DEDUP_REMOVED lines=22> */
[----:B------:R-:W-:Y:S01]  /*5310*/  MOV R145, RZ ;  /* 0x000000ff00917202 */ /* 0x000fe20000000f00 */
[----:B-1----:R-:W-:Y:S01]  /*5320*/  @P0 FMUL.FTZ R157, R154, R149 ;  /* 0x000000959a9d0220 */ /* 0x002fe20000410000 */
[----:B------:R-:W-:-:S03]  /*5330*/  @P0 HADD2.F32 R149, -RZ, R219.H0_H0 ;  /* 0x200000dbff950230 */ /* 0x000fc60000004100 */
[----:B------:R-:W-:Y:S01]  /*5340*/  @P0 FMUL.FTZ R157, R157, R148 ;  /* 0x000000949d9d0220 */ /* 0x000fe20000410000 */
[----:B------:R-:W-:Y:S02]  /*5350*/  @P0 HADD2.F32 R148, -RZ, R234.H0_H0 ;  /* 0x200000eaff940230 */ /* 0x000fe40000004100 */
[----:B------:R-:W-:-:S03]  /*5360*/  @P0 FMUL.FTZ R155, R149, R144 ;  /* 0x00000090959b0220 */ /* 0x000fc60000410000 */
[----:B------:R-:W-:Y:S02]  /*5370*/  @P0 FMUL.FTZ R145, R148, R157 ;  /* 0x0000009d94910220 */ /* 0x000fe40000410000 */
[----:B------:R-:W-:Y:S02]  /*5380*/  F2FP.F16.F32.PACK_AB R144, RZ, R155 ;  /* 0x0000009bff90723e */ /* 0x000fe400000000ff */
[----:B------:R-:W-:Y:S02]  /*5390*/  FADD.FTZ R68, R68, R145 ;  /* 0x0000009144447221 */ /* 0x000fe40000010000 */
[----:B------:R-:W-:-:S07]  /*53a0*/  PRMT R204, R144, 0x7610, R204 ;  /* 0x0000761090cc7816 */ /* 0x000fce00000000cc */
.L_x_9695:
[----:B------:R-:W-:Y:S05]  /*53b0*/  BRA.U !UP3, `(.L_x_9696) ;  /* 0x000000010b407547 */ /* 0x000fea000b800000 */
[----:B------:R-:W-:Y:S01]  /*53c0*/  LOP3.LUT P0, RZ, R3, 0xff00, RZ, 0xc0, !PT ;  /* 0x0000ff0003ff7812 */ /* 0x000fe2000780c0ff */
[----:B------:R-:W-:-:S12]  /*53d0*/  HFMA2 R155, -RZ, RZ, 0, 0 ;  /* 0x00000000ff9b7431 */ /* 0x000fd800000001ff */
[----:B------:R-:W0:Y:S08]  /*53e0*/  @P0 LDC.64 R144, c[0x0][0x408] ;  /* 0x00010200ff900b82 */ /* 0x000e300000000a00 */
[----:B------:R-:W1:Y:S01]  /*53f0*/  @P0 LDC.64 R148, c[0x0][0x408] ;  /* 0x00010200ff940b82 */ /* 0x000e620000000a00 */
[----:B0-----:R-:W-:-:S04]  /*5400*/  @P0 FMUL.FTZ R145, R156, R145 ;  /* 0x000000919c910220 */ /* 0x001fc80000410000 */
[----:B------:R-:W-:Y:S01]  /*5410*/  @P0 FMUL.FTZ R144, R145, R144 ;  /* 0x0000009091900220 */ /* 0x000fe20000410000 */
[----:B------:R-:W-:Y:S02]  /*5420*/  @P0 HADD2.F32 R145, -RZ, R235.H0_H0 ;  /* 0x200000ebff910230 */ /* 0x000fe40000004100 */
[----:B-1----:R-:W-:Y:S01]  /*5430*/  @P0 FMUL.FTZ R157, R156, R149 ;  /* 0x000000959c9d0220 */ /* 0x002fe20000410000 */
[----:B------:R-:W-:-:S03]  /*5440*/  @P0 HADD2.F32 R149, -RZ, R219.H1_H1 ;  /* 0x300000dbff950230 */ /* 0x000fc60000004100 */
[----:B------:R-:W-:Y:S01]  /*5450*/  @P0 FMUL.FTZ R158, R157, R148 ;  /* 0x000000949d9e0220 */ /* 0x000fe20000410000 */
[----:B------:R-:W-:Y:S01]  /*5460*/  MOV R148, RZ ;  /* 0x000000ff00947202 */ /* 0x000fe20000000f00 */
[----:B------:R-:W-:Y:S02]  /*5470*/  @P0 FMUL.FTZ R155, R149, R144 ;  /* 0x00000090959b0220 */ /* 0x000fe40000410000 */
[----:B------:R-:W-:-:S03]  /*5480*/  @P0 FMUL.FTZ R148, R145, R158 ;  /* 0x0000009e91940220 */ /* 0x000fc60000410000 */
[----:B------:R-:W-:Y:S01]  /*5490*/  F2FP.F16.F32.PACK_AB R144, RZ, R155 ;  /* 0x0000009bff90723e */ /* 0x000fe200000000ff */
[----:B------:R-:W-:-:S03]  /*54a0*/  FADD.FTZ R69, R69, R148 ;  /* 0x0000009445457221 */ /* 0x000fc60000010000 */
[----:B------:R-:W-:-:S07]  /*54b0*/  PRMT R203, R144, 0x7610, R203 ;  /* 0x0000761090cb7816 */ /* 0x000fce00000000cb */
.L_x_9696:
[----:B------:R-:W-:Y:S05]  /*54c0*/  BRA.U !UP3, `(.L_x_9697) ;  /* 0x000000010b407547 */ /* 0x000fea000b800000 */
        /* <DEDUP_REMOVED lines=10> */
[----:B------:R-:W-:Y:S02]  /*5570*/  @P0 HADD2.F32 R148, -RZ, R235.H1_H1 ;  /* 0x300000ebff940230 */ /* 0x000fe40000004100 */
[----:B------:R-:W-:-:S03]  /*5580*/  @P0 FMUL.FTZ R155, R149, R144 ;  /* 0x00000090959b0220 */ /* 0x000fc60000410000 */
[----:B------:R-:W-:Y:S02]  /*5590*/  @P0 FMUL.FTZ R145, R148, R157 ;  /* 0x0000009d94910220 */ /* 0x000fe40000410000 */
[----:B------:R-:W-:Y:S02]  /*55a0*/  F2FP.F16.F32.PACK_AB R144, RZ, R155 ;  /* 0x0000009bff90723e */ /* 0x000fe400000000ff */
[----:B------:R-:W-:Y:S02]  /*55b0*/  FADD.FTZ R70, R70, R145 ;  /* 0x0000009146467221 */ /* 0x000fe40000010000 */
[----:B------:R-:W-:-:S07]  /*55c0*/  PRMT R202, R144, 0x7610, R202 ;  /* 0x0000761090ca7816 */ /* 0x000fce00000000ca */
.L_x_9697:
[----:B------:R-:W-:Y:S02]  /*55d0*/  MOV R145, R156 ;  /* 0x0000009c00917202 */ /* 0x000fe40000000f00 */
[----:B------:R-:W-:Y:S01]  /*55e0*/  MOV R144, R154 ;  /* 0x0000009a00907202 */ /* 0x000fe20000000f00 */
[----:B------:R-:W-:Y:S06]  /*55f0*/  BRA.U !UP3, `(.L_x_9671) ;  /* 0x000000010b307547 */ /* 0x000fec000b800000 */
[----:B------:R-:W-:Y:S01]  /*5600*/  ISETP.GE.U32.AND P0, PT, R3, 0x1000000, PT ;  /* 0x010000000300780c */ /* 0x000fe20003f06070 */
[----:B------:R-:W-:Y:S01]  /*5610*/  FMUL.FTZ R155, R147, UR21 ;  /* 0x00000015939b7c20 */ /* 0x000fe20008410000 */
[----:B------:R-:W-:Y:S01]  /*5620*/  HFMA2 R156, -RZ, RZ, 0, 0 ;  /* 0x00000000ff9c7431 */ /* 0x000fe200000001ff */
[----:B------:R-:W-:Y:S02]  /*5630*/  MOV R154, RZ ;  /* 0x000000ff009a7202 */ /* 0x000fe40000000f00 */
        /* <DEDUP_REMOVED lines=8> */
.L_x_9671:
[----:B------:R-:W-:-:S04]  /*56c0*/  ISETP.NE.U32.AND P0, PT, R151, RZ, PT ;  /* 0x000000ff9700720c */ /* 0x000fc80003f05070 */
[----:B------:R-:W-:-:S13]  /*56d0*/  ISETP.NE.AND.EX P0, PT, R153, RZ, PT, P0 ;  /* 0x000000ff9900720c */ /* 0x000fda0003f05300 */
[----:B------:R-:W0:Y:S02]  /*56e0*/  @P0 LDC.64 R148, c[0x0][0x478] ;  /* 0x00011e00ff940b82 */ /* 0x000e240000000a00 */
[----:B0-----:R-:W-:-:S05]  /*56f0*/  @P0 IMAD.WIDE.U32 R148, R150, 0x10, R148 ;  /* 0x0000001096940825 */ /* 0x001fca00078e0094 */
[----:B------:R0:W-:Y:S01]  /*5700*/  @P0 STG.E.128 desc[UR10][R148.64], R144 ;  /* 0x0000009094000986 */ /* 0x0001e2000c101d0a */
[----:B------:R-:W-:Y:S05]  /*5710*/  BRA.U !UP3, `(.L_x_9698) ;  /* 0x000000010b207547 */ /* 0x000fea000b800000 */
[----:B------:R-:W1:Y:S01]  /*5720*/  LDC.64 R154, c[0x0][0x468] ;  /* 0x00011a00ff9a7b82 */ /* 0x000e620000000a00 */
[----:B0-----:R-:W-:-:S05]  /*5730*/  LOP3.LUT R148, R203, 0xffff, RZ, 0xc0, !PT ;  /* 0x0000ffffcb947812 */ /* 0x001fca00078ec0ff */
[----:B------:R-:W-:Y:S01]  /*5740*/  IMAD.WIDE.U32 R156, R148, 0x10000, RZ ;  /* 0x00010000949c7825 */ /* 0x000fe200078e00ff */
[----:B------:R-:W-:-:S04]  /*5750*/  PRMT R148, R202, 0x5410, R11 ;  /* 0x00005410ca947816 */ /* 0x000fc8000000000b */
[----:B------:R-:W-:Y:S02]  /*5760*/  LOP3.LUT R149, R148, R157, RZ, 0xfc, !PT ;  /* 0x0000009d94957212 */ /* 0x000fe400078efcff */
[----:B------:R-:W-:Y:S01]  /*5770*/  LOP3.LUT R148, R156, 0xffff, R204, 0xf8, !PT ;  /* 0x0000ffff9c947812 */ /* 0x000fe200078ef8cc */
[----:B-1----:R-:W-:-:S05]  /*5780*/  IMAD.WIDE.U32 R154, R205, 0x8, R154 ;  /* 0x00000008cd9a7825 */ /* 0x002fca00078e009a */
[----:B------:R1:W-:Y:S02]  /*5790*/  STG.E.64 desc[UR10][R154.64], R148 ;  /* 0x000000949a007986 */ /* 0x0003e4000c101b0a */
.L_x_9698:
[----:B------:R-:W-:Y:S02]  /*57a0*/  IADD3 R150, PT, PT, R150, 0x100, RZ ;  /* 0x0000010096967810 */ /* 0x000fe40007ffe0ff */
[----:B------:R-:W-:-:S07]  /*57b0*/  IADD3 R205, PT, PT, R205, 0x100, RZ ;  /* 0x00000100cdcd7810 */ /* 0x000fce0007ffe0ff */
.L_x_9652:
[----:B------:R-:W-:Y:S05]  /*57c0*/  BSYNC.RECONVERGENT B0 ;  /* 0x0000000000007941 */ /* 0x000fea0003800200 */
.L_x_9651:
        /* <DEDUP_REMOVED lines=13> */
.L_x_9701:
[----:B------:R-:W-:Y:S05]  /*58a0*/  BRA.U !UP0, `(.L_x_9702) ;  /* 0x0000000908d07547 */ /* 0x000fea000b800000 */
[----:B------:R-:W-:-:S04]  /*58b0*/  UISETP.NE.U32.AND UP0, UPT, UR24, URZ, UPT ;  /* 0x000000ff1800728c */ /* 0x000fc8000bf05070 */
[----:B------:R-:W-:-:S06]  /*58c0*/  UISETP.NE.AND.EX UP0, UPT, UR25, URZ, UPT, UP0 ;  /* 0x000000ff1900728c */ /* 0x000fcc000bf05300 */
[----:B------:R-:W-:-:S13]  /*58d0*/  PLOP3.LUT P0, PT, PT, PT, UP0, 0x80, 0x8 ;  /* 0x000000000008781c */ /* 0x000fda0003f0f008 */
[----:B------:R-:W-:Y:S05]  /*58e0*/  @!P0 BRA `(.L_x_9703) ;  /* 0x00000004007c8947 */ /* 0x000fea0003800000 */
[----:B------:R-:W-:Y:S02]  /*58f0*/  PLOP3.LUT P5, PT, PT, PT, UP2, 0x80, 0x8 ;  /* 0x000000000008781c */ /* 0x000fe40003faf028 */
[----:B-1---5:R-:W-:Y:S02]  /*5900*/  MOV R154, R36 ;  /* 0x00000024009a7202 */ /* 0x022fe40000000f00 */
[----:B------:R-:W-:Y:S02]  /*5910*/  MOV R156, R37 ;  /* 0x00000025009c7202 */ /* 0x000fe40000000f00 */
[----:B0-----:R-:W-:-:S07]  /*5920*/  MOV R146, R38 ;  /* 0x0000002600927202 */ /* 0x001fce0000000f00 */
        /* <DEDUP_REMOVED lines=41> */
.L_x_9704:
        /* <DEDUP_REMOVED lines=17> */
.L_x_9705:
        /* <DEDUP_REMOVED lines=17> */
.L_x_9706:
        /* <DEDUP_REMOVED lines=16> */
.L_x_9703:
[----:B------:R-:W-:Y:S05]  /*5ee0*/  BRA.U !UP3, `(.L_x_9708) ;  /* 0x000000010b4c7547 */ /* 0x000fea000b800000 */
[----:B------:R-:W-:Y:S01]  /*5ef0*/  PLOP3.LUT P5, PT, PT, PT, UP2, 0x80, 0x8 ;  /* 0x000000000008781c */ /* 0x000fe20003faf028 */
[----:B-1----:R-:W-:Y:S01]  /*5f00*/  HFMA2 R154, -RZ, RZ, 0, 0 ;  /* 0x00000000ff9a7431 */ /* 0x002fe200000001ff */
[----:B0----5:R-:W-:-:S11]  /*5f10*/  MOV R148, R36 ;  /* 0x0000002400947202 */ /* 0x021fd60000000f00 */
        /* <DEDUP_REMOVED lines=16> */
.L_x_9708:
[----:B------:R-:W-:Y:S05]  /*6020*/  BRA.U !UP3, `(.L_x_9709) ;  /* 0x000000010b4c7547 */ /* 0x000fea000b800000 */
[----:B------:R-:W-:Y:S01]  /*6030*/  PLOP3.LUT P5, PT, PT, PT, UP2, 0x80, 0x8 ;  /* 0x000000000008781c */ /* 0x000fe20003faf028 */
[----:B------:R-:W-:-:S12]  /*6040*/  HFMA2 R153, -RZ, RZ, 0, 0 ;  /* 0x00000000ff997431 */ /* 0x000fd800000001ff */
[----:B01----:R-:W-:Y:S01]  /*6050*/  @P5 FFMA.FTZ R148, R22, UR4, R152 ;  /* 0x0000000416945c23 */ /* 0x003fe20008010098 */
        /* <DEDUP_REMOVED lines=16> */
.L_x_9709:
        /* <DEDUP_REMOVED lines=20> */
.L_x_9710:
        /* <DEDUP_REMOVED lines=21> */
.L_x_9702:
[----:B------:R-:W-:-:S04]  /*63f0*/  UISETP.NE.U32.AND UP0, UPT, UR24, URZ, UPT ;  /* 0x000000ff1800728c */ /* 0x000fc8000bf05070 */
[----:B------:R-:W-:-:S06]  /*6400*/  UISETP.NE.AND.EX UP0, UPT, UR25, URZ, UPT, UP0 ;  /* 0x000000ff1900728c */ /* 0x000fcc000bf05300 */
[----:B------:R-:W-:-:S13]  /*6410*/  PLOP3.LUT P0, PT, PT, PT, UP0, 0x80, 0x8 ;  /* 0x000000000008781c */ /* 0x000fda0003f0f008 */
[----:B------:R-:W-:Y:S05]  /*6420*/  @!P0 BRA `(.L_x_9711) ;  /* 0x0000000800208947 */ /* 0x000fea0003800000 */
[----:B------:R-:W-:Y:S05]  /*6430*/  BRA.U !UP3, `(.L_x_9712) ;  /* 0x000000010b787547 */ /* 0x000fea000b800000 */
[----:B-----5:R-:W-:Y:S01]  /*6440*/  LOP3.LUT P5, RZ, R4, 0xff, RZ, 0xc0, !PT ;  /* 0x000000ff04ff7812 */ /* 0x020fe200078ac0ff */
[----:B------:R-:W-:Y:S01]  /*6450*/  BSSY.RECONVERGENT B1, `(.L_x_9713) ;  /* 0x000000c000017945 */ /* 0x000fe20003800200 */
[----:B0-----:R-:W-:-:S11]  /*6460*/  HFMA2 R145, -RZ, RZ, 0, 0 ;  /* 0x00000000ff917431 */ /* 0x001fd600000001ff */
        /* <DEDUP_REMOVED lines=10> */
.L_x_9714:
[----:B------:R-:W-:Y:S05]  /*6510*/  BSYNC.RECONVERGENT B1 ;  /* 0x0000000000017941 */ /* 0x000fea0003800200 */
.L_x_9713:
        /* <DEDUP_REMOVED lines=13> */
.L_x_9716:
[----:B------:R-:W-:Y:S05]  /*65f0*/  BSYNC.RECONVERGENT B1 ;  /* 0x0000000000017941 */ /* 0x000fea0003800200 */
.L_x_9715:
[----:B------:R-:W-:-:S04]  /*6600*/  F2FP.F16.F32.PACK_AB R144, RZ, R144 ;  /* 0x00000090ff90723e */ /* 0x000fc800000000ff */
[----:B------:R-:W-:-:S07]  /*6610*/  PRMT R204, R144, 0x7610, R204 ;  /* 0x0000761090cc7816 */ /* 0x000fce00000000cc */
.L_x_9712:
[----:B------:R-:W-:Y:S05]  /*6620*/  BRA.U !UP3, `(.L_x_9717) ;  /* 0x000000010b787547 */ /* 0x000fea000b800000 */
[----:B-----5:R-:W-:Y:S01]  /*6630*/  LOP3.LUT P5, RZ, R4, 0xff00, RZ, 0xc0, !PT ;  /* 0x0000ff0004ff7812 */ /* 0x020fe200078ac0ff */
[----:B------:R-:W-:Y:S01]  /*6640*/  BSSY.RECONVERGENT B1, `(.L_x_9718) ;  /* 0x000000c000017945 */ /* 0x000fe20003800200 */
[----:B0-----:R-:W-:-:S11]  /*6650*/  HFMA2 R144, -RZ, RZ, 0, 0 ;  /* 0x00000000ff907431 */ /* 0x001fd600000001ff */
        /* <DEDUP_REMOVED lines=10> */
.L_x_9719:
[----:B------:R-:W-:Y:S05]  /*6700*/  BSYNC.RECONVERGENT B1 ;  /* 0x0000000000017941 */ /* 0x000fea0003800200 */
.L_x_9718:
        /* <DEDUP_REMOVED lines=13> */
.L_x_9721:
[----:B------:R-:W-:Y:S05]  /*67e0*/  BSYNC.RECONVERGENT B1 ;  /* 0x0000000000017941 */ /* 0x000fea0003800200 */
.L_x_9720:
[----:B------:R-:W-:-:S04]  /*67f0*/  F2FP.F16.F32.PACK_AB R144, RZ, R144 ;  /* 0x00000090ff90723e */ /* 0x000fc800000000ff */
[----:B------:R-:W-:-:S07]  /*6800*/  PRMT R203, R144, 0x7610, R203 ;  /* 0x0000761090cb7816 */ /* 0x000fce00000000cb */
.L_x_9717:
        /* <DEDUP_REMOVED lines=14> */
.L_x_9724:
[----:B------:R-:W-:Y:S05]  /*68f0*/  BSYNC.RECONVERGENT B1 ;  /* 0x0000000000017941 */ /* 0x000fea0003800200 */
.L_x_9723:
        /* <DEDUP_REMOVED lines=13> */
.L_x_9726:
[----:B------:R-:W-:Y:S05]  /*69d0*/  BSYNC.RECONVERGENT B1 ;  /* 0x0000000000017941 */ /* 0x000fea0003800200 */
.L_x_9725:
[----:B------:R-:W-:-:S04]  /*69e0*/  F2FP.F16.F32.PACK_AB R144, RZ, R144 ;  /* 0x00000090ff90723e */ /* 0x000fc800000000ff */
[----:B------:R-:W-:-:S07]  /*69f0*/  PRMT R202, R144, 0x7610, R202 ;  /* 0x0000761090ca7816 */ /* 0x000fce00000000ca */
.L_x_9722:
[--C-:B------:R-:W-:Y:S01]  /*6a00*/  FFMA.FTZ R153, R23, UR4, R152.reuse ;  /* 0x0000000417997c23 */ /* 0x100fe20008010098 */
[--C-:B0-----:R-:W-:Y:S01]  /*6a10*/  FFMA.FTZ R144, R22, UR4, R152.reuse ;  /* 0x0000000416907c23 */ /* 0x101fe20008010098 */
[--C-:B-1----:R-:W-:Y:S01]  /*6a20*/  FFMA.FTZ R149, R19, UR4, R152.reuse ;  /* 0x0000000413957c23 */ /* 0x102fe20008010098 */
        /* <DEDUP_REMOVED lines=20> */
[----:B------:R-:W-:-:S12]  /*6b70*/  HFMA2 R154, -RZ, RZ, 0, 0 ;  /* 0x00000000ff9a7431 */ /* 0x000fd800000001ff */
[----:B------:R-:W0:Y:S08]  /*6b80*/  @P5 LDC.64 R144, c[0x0][0x408] ;  /* 0x00010200ff905b82 */ /* 0x000e300000000a00 */
[----:B------:R-:W1:Y:S01]  /*6b90*/  @P5 LDC.64 R146, c[0x0][0x408] ;  /* 0x00010200ff925b82 */ /* 0x000e620000000a00 */
[----:B0-----:R-:W-:-:S04]  /*6ba0*/  @P5 FMUL.FTZ R145, R145, R148 ;  /* 0x0000009491915220 */ /* 0x001fc80000410000 */
[----:B------:R-:W-:Y:S01]  /*6bb0*/  @P5 FMUL.FTZ R144, R145, R144 ;  /* 0x0000009091905220 */ /* 0x000fe20000410000 */
[----:B------:R-:W-:Y:S02]  /*6bc0*/  @P5 HADD2.F32 R145, -RZ, R234.H1_H1 ;  /* 0x300000eaff915230 */ /* 0x000fe40000004100 */
[----:B-1----:R-:W-:Y:S01]  /*6bd0*/  @P5 FMUL.FTZ R155, R148, R147 ;  /* 0x00000093949b5220 */ /* 0x002fe20000410000 */
[----:B------:R-:W-:-:S03]  /*6be0*/  @P5 HADD2.F32 R147, -RZ, R222.H1_H1 ;  /* 0x300000deff935230 */ /* 0x000fc60000004100 */
[----:B------:R-:W-:Y:S01]  /*6bf0*/  @P5 FMUL.FTZ R156, R155, R146 ;  /* 0x000000929b9c5220 */ /* 0x000fe20000410000 */
[----:B------:R-:W-:Y:S01]  /*6c00*/  MOV R146, RZ ;  /* 0x000000ff00927202 */ /* 0x000fe20000000f00 */
        /* <DEDUP_REMOVED lines=10> */
.L_x_9711:
[----:B------:R-:W-:Y:S05]  /*6cb0*/  BRA.U !UP3, `(.L_x_9727) ;  /* 0x000000010b787547 */ /* 0x000fea000b800000 */
[----:B-----5:R-:W-:Y:S01]  /*6cc0*/  LOP3.LUT P5, RZ, R4, 0xff, RZ, 0xc0, !PT ;  /* 0x000000ff04ff7812 */ /* 0x020fe200078ac0ff */
[----:B------:R-:W-:Y:S01]  /*6cd0*/  BSSY.RECONVERGENT B1, `(.L_x_9728) ;  /* 0x000000c000017945 */ /* 0x000fe20003800200 */
[----:B01----:R-:W-:-:S11]  /*6ce0*/  HFMA2 R149, -RZ, RZ, 0, 0 ;  /* 0x00000000ff957431 */ /* 0x003fd600000001ff */
        /* <DEDUP_REMOVED lines=10> */
.L_x_9729:
[----:B------:R-:W-:Y:S05]  /*6d90*/  BSYNC.RECONVERGENT B1 ;  /* 0x0000000000017941 */ /* 0x000fea0003800200 */
.L_x_9728:
        /* <DEDUP_REMOVED lines=13> */
.L_x_9731:
[----:B------:R-:W-:Y:S05]  /*6e70*/  BSYNC.RECONVERGENT B1 ;  /* 0x0000000000017941 */ /* 0x000fea0003800200 */
.L_x_9730:
[----:B------:R-:W-:-:S04]  /*6e80*/  F2FP.F16.F32.PACK_AB R148, RZ, R148 ;  /* 0x00000094ff94723e */ /* 0x000fc800000000ff */
[----:B------:R-:W-:-:S07]  /*6e90*/  PRMT R204, R148, 0x7610, R204 ;  /* 0x0000761094cc7816 */ /* 0x000fce00000000cc */
.L_x_9727:
[----:B------:R-:W-:Y:S05]  /*6ea0*/  BRA.U !UP3, `(.L_x_9732) ;  /* 0x000000010b787547 */ /* 0x000fea000b800000 */
[----:B-----5:R-:W-:Y:S01]  /*6eb0*/  LOP3.LUT P5, RZ, R4, 0xff00, RZ, 0xc0, !PT ;  /* 0x0000ff0004ff7812 */ /* 0x020fe200078ac0ff */
[----:B------:R-:W-:Y:S01]  /*6ec0*/  BSSY.RECONVERGENT B1, `(.L_x_9733) ;  /* 0x000000c000017945 */ /* 0x000fe20003800200 */
[----:B01----:R-:W-:-:S11]  /*6ed0*/  HFMA2 R148, -RZ, RZ, 0, 0 ;  /* 0x00000000ff947431 */ /* 0x003fd600000001ff */
        /* <DEDUP_REMOVED lines=10> */
.L_x_9734:
[----:B------:R-:W-:Y:S05]  /*6f80*/  BSYNC.RECONVERGENT B1 ;  /* 0x0000000000017941 */ /* 0x000fea0003800200 */
.L_x_9733:
        /* <DEDUP_REMOVED lines=13> */
.L_x_9736:
[----:B------:R-:W-:Y:S05]  /*7060*/  BSYNC.RECONVERGENT B1 ;  /* 0x0000000000017941 */ /* 0x000fea0003800200 */
.L_x_9735:
[----:B------:R-:W-:-:S04]  /*7070*/  F2FP.F16.F32.PACK_AB R148, RZ, R148 ;  /* 0x00000094ff94723e */ /* 0x000fc800000000ff */
[----:B------:R-:W-:-:S07]  /*7080*/  PRMT R203, R148, 0x7610, R203 ;  /* 0x0000761094cb7816 */ /* 0x000fce00000000cb */
.L_x_9732:
[----:B------:R-:W-:Y:S05]  /*7090*/  BRA.U !UP3, `(.L_x_9737) ;  /* 0x000000010b787547 */ /* 0x000fea000b800000 */
[----:B-----5:R-:W-:Y:S01]  /*70a0*/  LOP3.LUT P5, RZ, R4, 0xff0000, RZ, 0xc0, !PT ;  /* 0x00ff000004ff7812 */ /* 0x020fe200078ac0ff */
[----:B------:R-:W-:Y:S01]  /*70b0*/  BSSY.RECONVERGENT B1, `(.L_x_9738) ;  /* 0x000000c000017945 */ /* 0x000fe20003800200 */
[----:B01----:R-:W-:-:S11]  /*70c0*/  HFMA2 R149, -RZ, RZ, 0, 0 ;  /* 0x00000000ff957431 */ /* 0x003fd600000001ff */
        /* <DEDUP_REMOVED lines=10> */
.L_x_9739:
[----:B------:R-:W-:Y:S05]  /*7170*/  BSYNC.RECONVERGENT B1 ;  /* 0x0000000000017941 */ /* 0x000fea0003800200 */
.L_x_9738:
        /* <DEDUP_REMOVED lines=13> */
.L_x_9741:
[----:B------:R-:W-:Y:S05]  /*7250*/  BSYNC.RECONVERGENT B1 ;  /* 0x0000000000017941 */ /* 0x000fea0003800200 */
.L_x_9740:
[----:B------:R-:W-:-:S04]  /*7260*/  F2FP.F16.F32.PACK_AB R148, RZ, R148 ;  /* 0x00000094ff94723e */ /* 0x000fc800000000ff */
[----:B------:R-:W-:-:S07]  /*7270*/  PRMT R202, R148, 0x7610, R202 ;  /* 0x0000761094ca7816 */ /* 0x000fce00000000ca */
.L_x_9737:
        /* <DEDUP_REMOVED lines=14> */
.L_x_9743:
[----:B------:R-:W-:Y:S05]  /*7360*/  BSYNC.RECONVERGENT B1 ;  /* 0x0000000000017941 */ /* 0x000fea0003800200 */
.L_x_9742:
        /* <DEDUP_REMOVED lines=13> */
.L_x_9745:
[----:B------:R-:W-:Y:S05]  /*7440*/  BSYNC.RECONVERGENT B1 ;  /* 0x0000000000017941 */ /* 0x000fea0003800200 */
.L_x_9744:
[----:B------:R-:W-:-:S04]  /*7450*/  F2FP.F16.F32.PACK_AB R148, RZ, R148 ;  /* 0x00000094ff94723e */ /* 0x000fc800000000ff */
[----:B------:R-:W-:-:S07]  /*7460*/  PRMT R11, R148, 0x7610, R11 ;  /* 0x00007610940b7816 */ /* 0x000fce000000000b */
.L_x_9707:
[----:B01----:R-:W0:Y:S02]  /*7470*/  @P0 LDC.64 R148, c[0x0][0x478] ;  /* 0x00011e00ff940b82 */ /* 0x003e240000000a00 */
        /* <DEDUP_REMOVED lines=11> */
.L_x_9746:
[----:B------:R-:W-:Y:S02]  /*7530*/  IADD3 R150, PT, PT, R150, 0x100, RZ ;  /* 0x0000010096967810 */ /* 0x000fe40007ffe0ff */
[----:B------:R-:W-:-:S07]  /*7540*/  IADD3 R205, PT, PT, R205, 0x100, RZ ;  /* 0x00000100cdcd7810 */ /* 0x000fce0007ffe0ff */
.L_x_9700:
[----:B------:R-:W-:Y:S05]  /*7550*/  BSYNC.RECONVERGENT B0 ;  /* 0x0000000000007941 */ /* 0x000fea0003800200 */
.L_x_9699:
        /* <DEDUP_REMOVED lines=12> */
.L_x_9749:
        /* <DEDUP_REMOVED lines=50> */
.L_x_9752:
        /* <DEDUP_REMOVED lines=17> */
.L_x_9753:
        /* <DEDUP_REMOVED lines=17> */
.L_x_9754:
        /* <DEDUP_REMOVED lines=16> */
.L_x_9751:
        /* <DEDUP_REMOVED lines=20> */
.L_x_9756:
        /* <DEDUP_REMOVED lines=20> */
.L_x_9757:
        /* <DEDUP_REMOVED lines=20> */
.L_x_9758:
        /* <DEDUP_REMOVED lines=21> */
.L_x_9750:
        /* <DEDUP_REMOVED lines=18> */
.L_x_9762:
[----:B------:R-:W-:Y:S05]  /*8290*/  BSYNC.RECONVERGENT B1 ;  /* 0x0000000000017941 */ /* 0x000fea0003800200 */
.L_x_9761:
        /* <DEDUP_REMOVED lines=13> */
.L_x_9764:
[----:B------:R-:W-:Y:S05]  /*8370*/  BSYNC.RECONVERGENT B1 ;  /* 0x0000000000017941 */ /* 0x000fea0003800200 */
.L_x_9763:
[----:B------:R-:W-:-:S04]  /*8380*/  F2FP.F16.F32.PACK_AB R144, RZ, R144 ;  /* 0x00000090ff90723e */ /* 0x000fc800000000ff */
[----:B------:R-:W-:-:S07]  /*8390*/  PRMT R204, R144, 0x7610, R204 ;  /* 0x0000761090cc7816 */ /* 0x000fce00000000cc */
.L_x_9760:
        /* <DEDUP_REMOVED lines=14> */
.L_x_9767:
[----:B------:R-:W-:Y:S05]  /*8480*/  BSYNC.RECONVERGENT B1 ;  /* 0x0000000000017941 */ /* 0x000fea0003800200 */
.L_x_9766:
        /* <DEDUP_REMOVED lines=13> */
.L_x_9769:
[----:B------:R-:W-:Y:S05]  /*8560*/  BSYNC.RECONVERGENT B1 ;  /* 0x0000000000017941 */ /* 0x000fea0003800200 */
.L_x_9768:
[----:B------:R-:W-:-:S04]  /*8570*/  F2FP.F16.F32.PACK_AB R144, RZ, R144 ;  /* 0x00000090ff90723e */ /* 0x000fc800000000ff */
[----:B------:R-:W-:-:S07]  /*8580*/  PRMT R203, R144, 0x7610, R203 ;  /* 0x0000761090cb7816 */ /* 0x000fce00000000cb */
.L_x_9765:
        /* <DEDUP_REMOVED lines=14> */
.L_x_9772:
[----:B------:R-:W-:Y:S05]  /*8670*/  BSYNC.RECONVERGENT B1 ;  /* 0x0000000000017941 */ /* 0x000fea0003800200 */
.L_x_9771:
        /* <DEDUP_REMOVED lines=13> */
.L_x_9774:
[----:B------:R-:W-:Y:S05]  /*8750*/  BSYNC.RECONVERGENT B1 ;  /* 0x0000000000017941 */ /* 0x000fea0003800200 */
.L_x_9773:
[----:B------:R-:W-:-:S04]  /*8760*/  F2FP.F16.F32.PACK_AB R144, RZ, R144 ;  /* 0x00000090ff90723e */ /* 0x000fc800000000ff */
[----:B------:R-:W-:-:S07]  /*8770*/  PRMT R202, R144, 0x7610, R202 ;  /* 0x0000761090ca7816 */ /* 0x000fce00000000ca */
.L_x_9770:
        /* <DEDUP_REMOVED lines=43> */
.L_x_9759:
        /* <DEDUP_REMOVED lines=14> */
.L_x_9777:
[----:B------:R-:W-:Y:S05]  /*8b10*/  BSYNC.RECONVERGENT B1 ;  /* 0x0000000000017941 */ /* 0x000fea0003800200 */
.L_x_9776:
        /* <DEDUP_REMOVED lines=13> */
.L_x_9779:
[----:B------:R-:W-:Y:S05]  /*8bf0*/  BSYNC.RECONVERGENT B1 ;  /* 0x0000000000017941 */ /* 0x000fea0003800200 */
.L_x_9778:
[----:B------:R-:W-:-:S04]  /*8c00*/  F2FP.F16.F32.PACK_AB R148, RZ, R148 ;  /* 0x00000094ff94723e */ /* 0x000fc800000000ff */
[----:B------:R-:W-:-:S07]  /*8c10*/  PRMT R204, R148, 0x7610, R204 ;  /* 0x0000761094cc7816 */ /* 0x000fce00000000cc */
.L_x_9775:
        /* <DEDUP_REMOVED lines=14> */
.L_x_9782:
[----:B------:R-:W-:Y:S05]  /*8d00*/  BSYNC.RECONVERGENT B1 ;  /* 0x0000000000017941 */ /* 0x000fea0003800200 */
.L_x_9781:
        /* <DEDUP_REMOVED lines=13> */
.L_x_9784:
[----:B------:R-:W-:Y:S05]  /*8de0*/  BSYNC.RECONVERGENT B1 ;  /* 0x0000000000017941 */ /* 0x000fea0003800200 */
.L_x_9783:
[----:B------:R-:W-:-:S04]  /*8df0*/  F2FP.F16.F32.PACK_AB R148, RZ, R148 ;  /* 0x00000094ff94723e */ /* 0x000fc800000000ff */
[----:B------:R-:W-:-:S07]  /*8e00*/  PRMT R203, R148, 0x7610, R203 ;  /* 0x0000761094cb7816 */ /* 0x000fce00000000cb */
.L_x_9780:
        /* <DEDUP_REMOVED lines=14> */
.L_x_9787:
[----:B------:R-:W-:Y:S05]  /*8ef0*/  BSYNC.RECONVERGENT B1 ;  /* 0x0000000000017941 */ /* 0x000fea0003800200 */
.L_x_9786:
        /* <DEDUP_REMOVED lines=13> */
.L_x_9789:
[----:B------:R-:W-:Y:S05]  /*8fd0*/  BSYNC.RECONVERGENT B1 ;  /* 0x0000000000017941 */ /* 0x000fea0003800200 */
.L_x_9788:
[----:B------:R-:W-:-:S04]  /*8fe0*/  F2FP.F16.F32.PACK_AB R148, RZ, R148 ;  /* 0x00000094ff94723e */ /* 0x000fc800000000ff */
[----:B------:R-:W-:-:S07]  /*8ff0*/  PRMT R202, R148, 0x7610, R202 ;  /* 0x0000761094ca7816 */ /* 0x000fce00000000ca */
.L_x_9785:
        /* <DEDUP_REMOVED lines=14> */
.L_x_9791:
[----:B------:R-:W-:Y:S05]  /*90e0*/  BSYNC.RECONVERGENT B1 ;  /* 0x0000000000017941 */ /* 0x000fea0003800200 */
.L_x_9790:
        /* <DEDUP_REMOVED lines=13> */
.L_x_9793:
[----:B------:R-:W-:Y:S05]  /*91c0*/  BSYNC.RECONVERGENT B1 ;  /* 0x0000000000017941 */ /* 0x000fea0003800200 */
.L_x_9792:
[----:B------:R-:W-:-:S04]  /*91d0*/  F2FP.F16.F32.PACK_AB R148, RZ, R148 ;  /* 0x00000094ff94723e */ /* 0x000fc800000000ff */
[----:B------:R-:W-:-:S07]  /*91e0*/  PRMT R11, R148, 0x7610, R11 ;  /* 0x00007610940b7816 */ /* 0x000fce000000000b */
.L_x_9755:
        /* <DEDUP_REMOVED lines=12> */
.L_x_9794:
[----:B------:R-:W-:Y:S02]  /*92b0*/  IADD3 R150, PT, PT, R150, 0x100, RZ ;  /* 0x0000010096967810 */ /* 0x000fe40007ffe0ff */
[----:B------:R-:W-:-:S07]  /*92c0*/  IADD3 R205, PT, PT, R205, 0x100, RZ ;  /* 0x00000100cdcd7810 */ /* 0x000fce0007ffe0ff */
.L_x_9748:
[----:B------:R-:W-:Y:S05]  /*92d0*/  BSYNC.RECONVERGENT B0 ;  /* 0x0000000000007941 */ /* 0x000fea0003800200 */
.L_x_9747:
        /* <DEDUP_REMOVED lines=12> */
.L_x_9797:
        /* <DEDUP_REMOVED lines=50> */
.L_x_9800:
        /* <DEDUP_REMOVED lines=17> */
.L_x_9801:
        /* <DEDUP_REMOVED lines=17> */
.L_x_9802:
        /* <DEDUP_REMOVED lines=16> */
.L_x_9799:
        /* <DEDUP_REMOVED lines=20> */
.L_x_9804:
        /* <DEDUP_REMOVED lines=20> */
.L_x_9805:
        /* <DEDUP_REMOVED lines=20> */
.L_x_9806:
        /* <DEDUP_REMOVED lines=21> */
.L_x_9798:
        /* <DEDUP_REMOVED lines=18> */
.L_x_9810:
[----:B------:R-:W-:Y:S05]  /*a010*/  BSYNC.RECONVERGENT B1 ;  /* 0x0000000000017941 */ /* 0x000fea0003800200 */
.L_x_9809:
        /* <DEDUP_REMOVED lines=13> */
.L_x_9812:
[----:B------:R-:W-:Y:S05]  /*a0f0*/  BSYNC.RECONVERGENT B1 ;  /* 0x0000000000017941 */ /* 0x000fea0003800200 */
.L_x_9811:
[----:B------:R-:W-:-:S04]  /*a100*/  F2FP.F16.F32.PACK_AB R144, RZ, R144 ;  /* 0x00000090ff90723e */ /* 0x000fc800000000ff */
[----:B------:R-:W-:-:S07]  /*a110*/  PRMT R204, R144, 0x7610, R204 ;  /* 0x0000761090cc7816 */ /* 0x000fce00000000cc */
.L_x_9808:
        /* <DEDUP_REMOVED lines=14> */
.L_x_9815:
[----:B------:R-:W-:Y:S05]  /*a200*/  BSYNC.RECONVERGENT B1 ;  /* 0x0000000000017941 */ /* 0x000fea0003800200 */
.L_x_9814:
        /* <DEDUP_REMOVED lines=13> */
.L_x_9817:
[----:B------:R-:W-:Y:S05]  /*a2e0*/  BSYNC.RECONVERGENT B1 ;  /* 0x0000000000017941 */ /* 0x000fea0003800200 */
.L_x_9816:
[----:B------:R-:W-:-:S04]  /*a2f0*/  F2FP.F16.F32.PACK_AB R144, RZ, R144 ;  /* 0x00000090ff90723e */ /* 0x000fc800000000ff */
[----:B------:R-:W-:-:S07]  /*a300*/  PRMT R203, R144, 0x7610, R203 ;  /* 0x0000761090cb7816 */ /* 0x000fce00000000cb */
.L_x_9813:
        /* <DEDUP_REMOVED lines=14> */
.L_x_9820:
[----:B------:R-:W-:Y:S05]  /*a3f0*/  BSYNC.RECONVERGENT B1 ;  /* 0x0000000000017941 */ /* 0x000fea0003800200 */
.L_x_9819:
        /* <DEDUP_REMOVED lines=13> */
.L_x_9822:
[----:B------:R-:W-:Y:S05]  /*a4d0*/  BSYNC.RECONVERGENT B1 ;  /* 0x0000000000017941 */ /* 0x000fea0003800200 */
.L_x_9821:
[----:B------:R-:W-:-:S04]  /*a4e0*/  F2FP.F16.F32.PACK_AB R144, RZ, R144 ;  /* 0x00000090ff90723e */ /* 0x000fc800000000ff */
[----:B------:R-:W-:-:S07]  /*a4f0*/  PRMT R202, R144, 0x7610, R202 ;  /* 0x0000761090ca7816 */ /* 0x000fce00000000ca */
.L_x_9818:
        /* <DEDUP_REMOVED lines=43> */
.L_x_9807:
        /* <DEDUP_REMOVED lines=14> */
.L_x_9825:
[----:B------:R-:W-:Y:S05]  /*a890*/  BSYNC.RECONVERGENT B1 ;  /* 0x0000000000017941 */ /* 0x000fea0003800200 */
.L_x_9824:
        /* <DEDUP_REMOVED lines=13> */
.L_x_9827:
[----:B------:R-:W-:Y:S05]  /*a970*/  BSYNC.RECONVERGENT B1 ;  /* 0x0000000000017941 */ /* 0x000fea0003800200 */
.L_x_9826:
[----:B------:R-:W-:-:S04]  /*a980*/  F2FP.F16.F32.PACK_AB R148, RZ, R148 ;  /* 0x00000094ff94723e */ /* 0x000fc800000000ff */
[----:B------:R-:W-:-:S07]  /*a990*/  PRMT R204, R148, 0x7610, R204 ;  /* 0x0000761094cc7816 */ /* 0x000fce00000000cc */
.L_x_9823:
        /* <DEDUP_REMOVED lines=14> */
.L_x_9830:
[----:B------:R-:W-:Y:S05]  /*aa80*/  BSYNC.RECONVERGENT B1 ;  /* 0x0000000000017941 */ /* 0x000fea0003800200 */
.L_x_9829:
        /* <DEDUP_REMOVED lines=13> */
.L_x_9832:
[----:B------:R-:W-:Y:S05]  /*ab60*/  BSYNC.RECONVERGENT B1 ;  /* 0x0000000000017941 */ /* 0x000fea0003800200 */
.L_x_9831:
[----:B------:R-:W-:-:S04]  /*ab70*/  F2FP.F16.F32.PACK_AB R148, RZ, R148 ;  /* 0x00000094ff94723e */ /* 0x000fc800000000ff */
[----:B------:R-:W-:-:S07]  /*ab80*/  PRMT R203, R148, 0x7610, R203 ;  /* 0x0000761094cb7816 */ /* 0x000fce00000000cb */
.L_x_9828:
        /* <DEDUP_REMOVED lines=14> */
.L_x_9835:
[----:B------:R-:W-:Y:S05]  /*ac70*/  BSYNC.RECONVERGENT B1 ;  /* 0x0000000000017941 */ /* 0x000fea0003800200 */
.L_x_9834:
        /* <DEDUP_REMOVED lines=13> */
.L_x_9837:
[----:B------:R-:W-:Y:S05]  /*ad50*/  BSYNC.RECONVERGENT B1 ;  /* 0x0000000000017941 */ /* 0x000fea0003800200 */
.L_x_9836:
[----:B------:R-:W-:-:S04]  /*ad60*/  F2FP.F16.F32.PACK_AB R148, RZ, R148 ;  /* 0x00000094ff94723e */ /* 0x000fc800000000ff */
[----:B------:R-:W-:-:S07]  /*ad70*/  PRMT R202, R148, 0x7610, R202 ;  /* 0x0000761094ca7816 */ /* 0x000fce00000000ca */
.L_x_9833:
        /* <DEDUP_REMOVED lines=14> */
.L_x_9839:
[----:B------:R-:W-:Y:S05]  /*ae60*/  BSYNC.RECONVERGENT B1 ;  /* 0x0000000000017941 */ /* 0x000fea0003800200 */
.L_x_9838:
        /* <DEDUP_REMOVED lines=13> */
.L_x_9841:
[----:B------:R-:W-:Y:S05]  /*af40*/  BSYNC.RECONVERGENT B1 ;  /* 0x0000000000017941 */ /* 0x000fea0003800200 */
.L_x_9840:
[----:B------:R-:W-:-:S04]  /*af50*/  F2FP.F16.F32.PACK_AB R148, RZ, R148 ;  /* 0x00000094ff94723e */ /* 0x000fc800000000ff */
[----:B------:R-:W-:-:S07]  /*af60*/  PRMT R11, R148, 0x7610, R11 ;  /* 0x00007610940b7816 */ /* 0x000fce000000000b */
.L_x_9803:
        /* <DEDUP_REMOVED lines=12> */
.L_x_9842:
[----:B------:R-:W-:Y:S02]  /*b030*/  IADD3 R150, PT, PT, R150, 0x100, RZ ;  /* 0x0000010096967810 */ /* 0x000fe40007ffe0ff */
[----:B------:R-:W-:-:S07]  /*b040*/  IADD3 R205, PT, PT, R205, 0x100, RZ ;  /* 0x00000100cdcd7810 */ /* 0x000fce0007ffe0ff */
.L_x_9796:
[----:B------:R-:W-:Y:S05]  /*b050*/  BSYNC.RECONVERGENT B0 ;  /* 0x0000000000007941 */ /* 0x000fea0003800200 */
.L_x_9795:
        /* <DEDUP_REMOVED lines=12> */
.L_x_9845:
        /* <DEDUP_REMOVED lines=50> */
.L_x_9848:
        /* <DEDUP_REMOVED lines=17> */
.L_x_9849:
        /* <DEDUP_REMOVED lines=17> */
.L_x_9850:
        /* <DEDUP_REMOVED lines=16> */
.L_x_9847:
        /* <DEDUP_REMOVED lines=20> */
.L_x_9852:
        /* <DEDUP_REMOVED lines=20> */
.L_x_9853:
        /* <DEDUP_REMOVED lines=20> */
.L_x_9854:
        /* <DEDUP_REMOVED lines=21> */
.L_x_9846:
        /* <DEDUP_REMOVED lines=18> */
.L_x_9858:
[----:B------:R-:W-:Y:S05]  /*bd90*/  BSYNC.RECONVERGENT B1 ;  /* 0x0000000000017941 */ /* 0x000fea0003800200 */
.L_x_9857:
        /* <DEDUP_REMOVED lines=13> */
.L_x_9860:
[----:B------:R-:W-:Y:S05]  /*be70*/  BSYNC.RECONVERGENT B1 ;  /* 0x0000000000017941 */ /* 0x000fea0003800200 */
.L_x_9859:
[----:B------:R-:W-:-:S04]  /*be80*/  F2FP.F16.F32.PACK_AB R144, RZ, R144 ;  /* 0x00000090ff90723e */ /* 0x000fc800000000ff */
[----:B------:R-:W-:-:S07]  /*be90*/  PRMT R204, R144, 0x7610, R204 ;  /* 0x0000761090cc7816 */ /* 0x000fce00000000cc */
.L_x_9856:
        /* <DEDUP_REMOVED lines=14> */
.L_x_9863:
[----:B------:R-:W-:Y:S05]  /*bf80*/  BSYNC.RECONVERGENT B1 ;  /* 0x0000000000017941 */ /* 0x000fea0003800200 */
.L_x_9862:
        /* <DEDUP_REMOVED lines=13> */
.L_x_9865:
[----:B------:R-:W-:Y:S05]  /*c060*/  BSYNC.RECONVERGENT B1 ;  /* 0x0000000000017941 */ /* 0x000fea0003800200 */
.L_x_9864:
[----:B------:R-:W-:-:S04]  /*c070*/  F2FP.F16.F32.PACK_AB R144, RZ, R144 ;  /* 0x00000090ff90723e */ /* 0x000fc800000000ff */
[----:B------:R-:W-:-:S07]  /*c080*/  PRMT R203, R144, 0x7610, R203 ;  /* 0x0000761090cb7816 */ /* 0x000fce00000000cb */
.L_x_9861:
        /* <DEDUP_REMOVED lines=14> */
.L_x_9868:
[----:B------:R-:W-:Y:S05]  /*c170*/  BSYNC.RECONVERGENT B1 ;  /* 0x0000000000017941 */ /* 0x000fea0003800200 */
.L_x_9867:
        /* <DEDUP_REMOVED lines=13> */
.L_x_9870:
[----:B------:R-:W-:Y:S05]  /*c250*/  BSYNC.RECONVERGENT B1 ;  /* 0x0000000000017941 */ /* 0x000fea0003800200 */
.L_x_9869:
[----:B------:R-:W-:-:S04]  /*c260*/  F2FP.F16.F32.PACK_AB R144, RZ, R144 ;  /* 0x00000090ff90723e */ /* 0x000fc800000000ff */
[----:B------:R-:W-:-:S07]  /*c270*/  PRMT R202, R144, 0x7610, R202 ;  /* 0x0000761090ca7816 */ /* 0x000fce00000000ca */
.L_x_9866:
        /* <DEDUP_REMOVED lines=43> */
.L_x_9855:
        /* <DEDUP_REMOVED lines=14> */
.L_x_9873:
[----:B------:R-:W-:Y:S05]  /*c610*/  BSYNC.RECONVERGENT B1 ;  /* 0x0000000000017941 */ /* 0x000fea0003800200 */
.L_x_9872:
        /* <DEDUP_REMOVED lines=13> */
.L_x_9875:
[----:B------:R-:W-:Y:S05]  /*c6f0*/  BSYNC.RECONVERGENT B1 ;  /* 0x0000000000017941 */ /* 0x000fea0003800200 */
.L_x_9874:
[----:B------:R-:W-:-:S04]  /*c700*/  F2FP.F16.F32.PACK_AB R148, RZ, R148 ;  /* 0x00000094ff94723e */ /* 0x000fc800000000ff */
[----:B------:R-:W-:-:S07]  /*c710*/  PRMT R204, R148, 0x7610, R204 ;  /* 0x0000761094cc7816 */ /* 0x000fce00000000cc */
.L_x_9871:
        /* <DEDUP_REMOVED lines=14> */
.L_x_9878:
[----:B------:R-:W-:Y:S05]  /*c800*/  BSYNC.RECONVERGENT B1 ;  /* 0x0000000000017941 */ /* 0x000fea0003800200 */
.L_x_9877:
        /* <DEDUP_REMOVED lines=13> */
.L_x_9880:
[----:B------:R-:W-:Y:S05]  /*c8e0*/  BSYNC.RECONVERGENT B1 ;  /* 0x0000000000017941 */ /* 0x000fea0003800200 */
.L_x_9879:
[----:B------:R-:W-:-:S04]  /*c8f0*/  F2FP.F16.F32.PACK_AB R148, RZ, R148 ;  /* 0x00000094ff94723e */ /* 0x000fc800000000ff */
[----:B------:R-:W-:-:S07]  /*c900*/  PRMT R203, R148, 0x7610, R203 ;  /* 0x0000761094cb7816 */ /* 0x000fce00000000cb */
.L_x_9876:
        /* <DEDUP_REMOVED lines=14> */
.L_x_9883:
[----:B------:R-:W-:Y:S05]  /*c9f0*/  BSYNC.RECONVERGENT B1 ;  /* 0x0000000000017941 */ /* 0x000fea0003800200 */
.L_x_9882:
        /* <DEDUP_REMOVED lines=13> */
.L_x_9885:
[----:B------:R-:W-:Y:S05]  /*cad0*/  BSYNC.RECONVERGENT B1 ;  /* 0x0000000000017941 */ /* 0x000fea0003800200 */
.L_x_9884:
[----:B------:R-:W-:-:S04]  /*cae0*/  F2FP.F16.F32.PACK_AB R148, RZ, R148 ;  /* 0x00000094ff94723e */ /* 0x000fc800000000ff */
[----:B------:R-:W-:-:S07]  /*caf0*/  PRMT R202, R148, 0x7610, R202 ;  /* 0x0000761094ca7816 */ /* 0x000fce00000000ca */
.L_x_9881:
        /* <DEDUP_REMOVED lines=14> */
.L_x_9887:
[----:B------:R-:W-:Y:S05]  /*cbe0*/  BSYNC.RECONVERGENT B1 ;  /* 0x0000000000017941 */ /* 0x000fea0003800200 */
.L_x_9886:
        /* <DEDUP_REMOVED lines=13> */
.L_x_9889:
[----:B------:R-:W-:Y:S05]  /*ccc0*/  BSYNC.RECONVERGENT B1 ;  /* 0x0000000000017941 */ /* 0x000fea0003800200 */
.L_x_9888:
[----:B------:R-:W-:-:S04]  /*ccd0*/  F2FP.F16.F32.PACK_AB R148, RZ, R148 ;  /* 0x00000094ff94723e */ /* 0x000fc800000000ff */
[----:B------:R-:W-:-:S07]  /*cce0*/  PRMT R11, R148, 0x7610, R11 ;  /* 0x00007610940b7816 */ /* 0x000fce000000000b */
.L_x_9851:
        /* <DEDUP_REMOVED lines=12> */
.L_x_9890:
[----:B------:R-:W-:Y:S02]  /*cdb0*/  IADD3 R150, PT, PT, R150, 0x100, RZ ;  /* 0x0000010096967810 */ /* 0x000fe40007ffe0ff */
[----:B------:R-:W-:-:S07]  /*cdc0*/  IADD3 R205, PT, PT, R205, 0x100, RZ ;  /* 0x00000100cdcd7810 */ /* 0x000fce0007ffe0ff */
.L_x_9844:
[----:B------:R-:W-:Y:S05]  /*cdd0*/  BSYNC.RECONVERGENT B0 ;  /* 0x0000000000007941 */ /* 0x000fea0003800200 */
.L_x_9843:
        /* <DEDUP_REMOVED lines=12> */
.L_x_9893:
        /* <DEDUP_REMOVED lines=50> */
.L_x_9896:
        /* <DEDUP_REMOVED lines=17> */
.L_x_9897:
        /* <DEDUP_REMOVED lines=17> */
.L_x_9898:
        /* <DEDUP_REMOVED lines=16> */
.L_x_9895:
        /* <DEDUP_REMOVED lines=20> */
.L_x_9900:
        /* <DEDUP_REMOVED lines=20> */
.L_x_9901:
        /* <DEDUP_REMOVED lines=20> */
.L_x_9902:
        /* <DEDUP_REMOVED lines=21> */
.L_x_9894:
        /* <DEDUP_REMOVED lines=18> */
.L_x_9906:
[----:B------:R-:W-:Y:S05]  /*db10*/  BSYNC.RECONVERGENT B1 ;  /* 0x0000000000017941 */ /* 0x000fea0003800200 */
.L_x_9905:
        /* <DEDUP_REMOVED lines=13> */
.L_x_9908:
[----:B------:R-:W-:Y:S05]  /*dbf0*/  BSYNC.RECONVERGENT B1 ;  /* 0x0000000000017941 */ /* 0x000fea0003800200 */
.L_x_9907:
[----:B------:R-:W-:-:S04]  /*dc00*/  F2FP.F16.F32.PACK_AB R144, RZ, R144 ;  /* 0x00000090ff90723e */ /* 0x000fc800000000ff */
[----:B------:R-:W-:-:S07]  /*dc10*/  PRMT R204, R144, 0x7610, R204 ;  /* 0x0000761090cc7816 */ /* 0x000fce00000000cc */
.L_x_9904:
        /* <DEDUP_REMOVED lines=14> */
.L_x_9911:
[----:B------:R-:W-:Y:S05]  /*dd00*/  BSYNC.RECONVERGENT B1 ;  /* 0x0000000000017941 */ /* 0x000fea0003800200 */
.L_x_9910:
        /* <DEDUP_REMOVED lines=13> */
.L_x_9913:
[----:B------:R-:W-:Y:S05]  /*dde0*/  BSYNC.RECONVERGENT B1 ;  /* 0x0000000000017941 */ /* 0x000fea0003800200 */
.L_x_9912:
[----:B------:R-:W-:-:S04]  /*ddf0*/  F2FP.F16.F32.PACK_AB R144, RZ, R144 ;  /* 0x00000090ff90723e */ /* 0x000fc800000000ff */
[----:B------:R-:W-:-:S07]  /*de00*/  PRMT R203, R144, 0x7610, R203 ;  /* 0x0000761090cb7816 */ /* 0x000fce00000000cb */
.L_x_9909:
        /* <DEDUP_REMOVED lines=14> */
.L_x_9916:
[----:B------:R-:W-:Y:S05]  /*def0*/  BSYNC.RECONVERGENT B1 ;  /* 0x0000000000017941 */ /* 0x000fea0003800200 */
.L_x_9915:
        /* <DEDUP_REMOVED lines=13> */
.L_x_9918:
[----:B------:R-:W-:Y:S05]  /*dfd0*/  BSYNC.RECONVERGENT B1 ;  /* 0x0000000000017941 */ /* 0x000fea0003800200 */
.L_x_9917:
[----:B------:R-:W-:-:S04]  /*dfe0*/  F2FP.F16.F32.PACK_AB R144, RZ, R144 ;  /* 0x00000090ff90723e */ /* 0x000fc800000000ff */
[----:B------:R-:W-:-:S07]  /*dff0*/  PRMT R202, R144, 0x7610, R202 ;  /* 0x0000761090ca7816 */ /* 0x000fce00000000ca */
.L_x_9914:
[--C-:B------:R-:W-:Y:S01]  /*e000*/  FFMA.FTZ R151, R187, UR4, R152.reuse ;  /* 0x00000004bb977c23 */ /* 0x100fe20008010098 */
[--C-:B01----:R-:W-:Y:S01]  /*e010*/  FFMA.FTZ R148, R186, UR4, R152.reuse ;  /* 0x00000004ba947c23 */ /* 0x103fe20008010098 */
        /* <DEDUP_REMOVED lines=41> */
.L_x_9903:
        /* <DEDUP_REMOVED lines=14> */
.L_x_9921:
[----:B------:R-:W-:Y:S05]  /*e390*/  BSYNC.RECONVERGENT B1 ;  /* 0x0000000000017941 */ /* 0x000fea0003800200 */
.L_x_9920:
        /* <DEDUP_REMOVED lines=13> */
.L_x_9923:
[----:B------:R-:W-:Y:S05]  /*e470*/  BSYNC.RECONVERGENT B1 ;  /* 0x0000000000017941 */ /* 0x000fea0003800200 */
.L_x_9922:
[----:B------:R-:W-:-:S04]  /*e480*/  F2FP.F16.F32.PACK_AB R148, RZ, R148 ;  /* 0x00000094ff94723e */ /* 0x000fc800000000ff */
[----:B------:R-:W-:-:S07]  /*e490*/  PRMT R204, R148, 0x7610, R204 ;  /* 0x0000761094cc7816 */ /* 0x000fce00000000cc */
.L_x_9919:
        /* <DEDUP_REMOVED lines=14> */
.L_x_9926:
[----:B------:R-:W-:Y:S05]  /*e580*/  BSYNC.RECONVERGENT B1 ;  /* 0x0000000000017941 */ /* 0x000fea0003800200 */
.L_x_9925:
        /* <DEDUP_REMOVED lines=13> */
.L_x_9928:
[----:B------:R-:W-:Y:S05]  /*e660*/  BSYNC.RECONVERGENT B1 ;  /* 0x0000000000017941 */ /* 0x000fea0003800200 */
.L_x_9927:
[----:B------:R-:W-:-:S04]  /*e670*/  F2FP.F16.F32.PACK_AB R148, RZ, R148 ;  /* 0x00000094ff94723e */ /* 0x000fc800000000ff */
[----:B------:R-:W-:-:S07]  /*e680*/  PRMT R203, R148, 0x7610, R203 ;  /* 0x0000761094cb7816 */ /* 0x000fce00000000cb */
.L_x_9924:
        /* <DEDUP_REMOVED lines=14> */
.L_x_9931:
[----:B------:R-:W-:Y:S05]  /*e770*/  BSYNC.RECONVERGENT B1 ;  /* 0x0000000000017941 */ /* 0x000fea0003800200 */
.L_x_9930:
        /* <DEDUP_REMOVED lines=13> */
.L_x_9933:
[----:B------:R-:W-:Y:S05]  /*e850*/  BSYNC.RECONVERGENT B1 ;  /* 0x0000000000017941 */ /* 0x000fea0003800200 */
.L_x_9932:
[----:B------:R-:W-:-:S04]  /*e860*/  F2FP.F16.F32.PACK_AB R148, RZ, R148 ;  /* 0x00000094ff94723e */ /* 0x000fc800000000ff */
[----:B------:R-:W-:-:S07]  /*e870*/  PRMT R202, R148, 0x7610, R202 ;  /* 0x0000761094ca7816 */ /* 0x000fce00000000ca */
.L_x_9929:
        /* <DEDUP_REMOVED lines=14> */
.L_x_9935:
[----:B------:R-:W-:Y:S05]  /*e960*/  BSYNC.RECONVERGENT B1 ;  /* 0x0000000000017941 */ /* 0x000fea0003800200 */
.L_x_9934:
        /* <DEDUP_REMOVED lines=13> */
.L_x_9937:
[----:B------:R-:W-:Y:S05]  /*ea40*/  BSYNC.RECONVERGENT B1 ;  /* 0x0000000000017941 */ /* 0x000fea0003800200 */
.L_x_9936:
[----:B------:R-:W-:-:S04]  /*ea50*/  F2FP.F16.F32.PACK_AB R148, RZ, R148 ;  /* 0x00000094ff94723e */ /* 0x000fc800000000ff */
[----:B------:R-:W-:-:S07]  /*ea60*/  PRMT R11, R148, 0x7610, R11 ;  /* 0x00007610940b7816 */ /* 0x000fce000000000b */
.L_x_9899:
        /* <DEDUP_REMOVED lines=12> */
.L_x_9938:
[----:B------:R-:W-:Y:S02]  /*eb30*/  IADD3 R150, PT, PT, R150, 0x100, RZ ;  /* 0x0000010096967810 */ /* 0x000fe40007ffe0ff */
[----:B------:R-:W-:-:S07]  /*eb40*/  IADD3 R205, PT, PT, R205, 0x100, RZ ;  /* 0x00000100cdcd7810 */ /* 0x000fce0007ffe0ff */
.L_x_9892:
[----:B------:R-:W-:Y:S05]  /*eb50*/  BSYNC.RECONVERGENT B0 ;  /* 0x0000000000007941 */ /* 0x000fea0003800200 */
.L_x_9891:
        /* <DEDUP_REMOVED lines=13> */
.L_x_9941:
        /* <DEDUP_REMOVED lines=50> */
.L_x_9944:
        /* <DEDUP_REMOVED lines=17> */
.L_x_9945:
[----:B------:R-:W-:Y:S05]  /*f060*/  BRA.U !UP3, `(.L_x_9946) ;  /* 0x000000010b407547 */ /* 0x000fea000b800000 */
[----:B------:R-:W-:Y:S01]  /*f070*/  LOP3.LUT P5, RZ, R9, 0xff0000, RZ, 0xc0, !PT ;  /* 0x00ff000009ff7812 */ /* 0x000fe200078ac0ff */
[----:B------:R-:W-:-:S12]  /*f080*/  HFMA2 R151, -RZ, RZ, 0, 0 ;  /* 0x00000000ff977431 */ /* 0x000fd800000001ff */
[----:B------:R-:W0:Y:S08]  /*f090*/  @P5 LDC.64 R144, c[0x0][0x408] ;  /* 0x00010200ff905b82 */ /* 0x000e300000000a00 */
[----:B------:R-:W1:Y:S01]  /*f0a0*/  @P5 LDC.64 R148, c[0x0][0x408] ;  /* 0x00010200ff945b82 */ /* 0x000e620000000a00 */
[----:B0-----:R-:W-:-:S04]  /*f0b0*/  @P5 FMUL.FTZ R145, R146, R145 ;  /* 0x0000009192915220 */ /* 0x001fc80000410000 */
[----:B------:R-:W-:Y:S01]  /*f0c0*/  @P5 FMUL.FTZ R144, R145, R144 ;  /* 0x0000009091905220 */ /* 0x000fe20000410000 */
[----:B------:R-:W-:Y:S02]  /*f0d0*/  @P5 HADD2.F32 R145, -RZ, R235.H1_H1 ;  /* 0x300000ebff915230 */ /* 0x000fe40000004100 */
[----:B-1----:R-:W-:Y:S01]  /*f0e0*/  @P5 FMUL.FTZ R153, R146, R149 ;  /* 0x0000009592995220 */ /* 0x002fe20000410000 */
[----:B------:R-:W-:-:S03]  /*f0f0*/  @P5 HADD2.F32 R149, -RZ, R233.H0_H0 ;  /* 0x200000e9ff955230 */ /* 0x000fc60000004100 */
[----:B------:R-:W-:Y:S01]  /*f100*/  @P5 FMUL.FTZ R148, R153, R148 ;  /* 0x0000009499945220 */ /* 0x000fe20000410000 */
[----:B------:R-:W-:Y:S01]  /*f110*/  MOV R153, RZ ;  /* 0x000000ff00997202 */ /* 0x000fe20000000f00 */
[----:B------:R-:W-:Y:S02]  /*f120*/  @P5 FMUL.FTZ R151, R144, R149 ;  /* 0x0000009590975220 */ /* 0x000fe40000410000 */
[----:B------:R-:W-:-:S03]  /*f130*/  @P5 FMUL.FTZ R153, R145, R148 ;  /* 0x0000009491995220 */ /* 0x000fc60000410000 */
[----:B------:R-:W-:Y:S01]  /*f140*/  F2FP.F16.F32.PACK_AB R151, RZ, R151 ;  /* 0x00000097ff97723e */ /* 0x000fe200000000ff */
[----:B------:R-:W-:-:S03]  /*f150*/  FADD.FTZ R46, R46, R153 ;  /* 0x000000992e2e7221 */ /* 0x000fc60000010000 */
[----:B------:R-:W-:-:S07]  /*f160*/  PRMT R202, R151, 0x7610, R202 ;  /* 0x0000761097ca7816 */ /* 0x000fce00000000ca */
.L_x_9946:
        /* <DEDUP_REMOVED lines=16> */
.L_x_9943:
        /* <DEDUP_REMOVED lines=20> */
.L_x_9948:
        /* <DEDUP_REMOVED lines=20> */
.L_x_9949:
        /* <DEDUP_REMOVED lines=20> */
.L_x_9950:
[----:B------:R-:W-:Y:S05]  /*f630*/  BRA.U !UP3, `(.L_x_9947) ;  /* 0x000000110b107547 */ /* 0x000fea000b800000 */
[----:B------:R-:W-:Y:S01]  /*f640*/  PLOP3.LUT P5, PT, PT, PT, UP2, 0x80, 0x8 ;  /* 0x000000000008781c */ /* 0x000fe20003faf028 */
[----:B------:R-:W-:Y:S01]  /*f650*/  HFMA2 R151, -RZ, RZ, 0, 0 ;  /* 0x00000000ff977431 */ /* 0x000fe200000001ff */
[----:B01---5:R-:W-:Y:S02]  /*f660*/  MOV R148, R143 ;  /* 0x0000008f00947202 */ /* 0x023fe40000000f00 */
[----:B------:R-:W-:-:S09]  /*f670*/  MOV R154, RZ ;  /* 0x000000ff009a7202 */ /* 0x000fd20000000f00 */
[----:B------:R-:W-:Y:S01]  /*f680*/  @P5 FFMA.FTZ R152, R198, UR4, R152 ;  /* 0x00000004c6985c23 */ /* 0x000fe20008010098 */
[----:B------:R-:W-:-:S13]  /*f690*/  PLOP3.LUT P5, PT, PT, PT, UP2, 0x80, 0x8 ;  /* 0x000000000008781c */ /* 0x000fda0003faf028 */
[----:B------:R-:W-:Y:S01]  /*f6a0*/  @P5 FADD.FTZ R152, R197, -R152 ;  /* 0x80000098c5985221 */ /* 0x000fe20000010000 */
[----:B------:R-:W-:-:S13]  /*f6b0*/  PLOP3.LUT P5, PT, PT, PT, UP2, 0x80, 0x8 ;  /* 0x000000000008781c */ /* 0x000fda0003faf028 */
[----:B------:R-:W-:Y:S01]  /*f6c0*/  @P5 FFMA.FTZ R148, R152, UR31, R143 ;  /* 0x0000001f98945c23 */ /* 0x000fe2000801008f */
[----:B------:R-:W-:-:S03]  /*f6d0*/  ISETP.GE.U32.AND P5, PT, R9, 0x1000000, PT ;  /* 0x010000000900780c */ /* 0x000fc60003fa6070 */
        /* <DEDUP_REMOVED lines=10> */
.L_x_9942:
        /* <DEDUP_REMOVED lines=18> */
.L_x_9954:
[----:B------:R-:W-:Y:S05]  /*f8a0*/  BSYNC.RECONVERGENT B1 ;  /* 0x0000000000017941 */ /* 0x000fea0003800200 */
.L_x_9953:
        /* <DEDUP_REMOVED lines=13> */
.L_x_9956:
[----:B------:R-:W-:Y:S05]  /*f980*/  BSYNC.RECONVERGENT B1 ;  /* 0x0000000000017941 */ /* 0x000fea0003800200 */
.L_x_9955:
[----:B------:R-:W-:-:S04]  /*f990*/  F2FP.F16.F32.PACK_AB R144, RZ, R144 ;  /* 0x00000090ff90723e */ /* 0x000fc800000000ff */
[----:B------:R-:W-:-:S07]  /*f9a0*/  PRMT R204, R144, 0x7610, R204 ;  /* 0x0000761090cc7816 */ /* 0x000fce00000000cc */
.L_x_9952:
        /* <DEDUP_REMOVED lines=14> */
.L_x_9959:
[----:B------:R-:W-:Y:S05]  /*fa90*/  BSYNC.RECONVERGENT B1 ;  /* 0x0000000000017941 */ /* 0x000fea0003800200 */
.L_x_9958:
        /* <DEDUP_REMOVED lines=13> */
.L_x_9961:
[----:B------:R-:W-:Y:S05]  /*fb70*/  BSYNC.RECONVERGENT B1 ;  /* 0x0000000000017941 */ /* 0x000fea0003800200 */
.L_x_9960:
[----:B------:R-:W-:-:S04]  /*fb80*/  F2FP.F16.F32.PACK_AB R144, RZ, R144 ;  /* 0x00000090ff90723e */ /* 0x000fc800000000ff */
[----:B------:R-:W-:-:S07]  /*fb90*/  PRMT R203, R144, 0x7610, R203 ;  /* 0x0000761090cb7816 */ /* 0x000fce00000000cb */
.L_x_9957:
        /* <DEDUP_REMOVED lines=14> */
.L_x_9964:
[----:B------:R-:W-:Y:S05]  /*fc80*/  BSYNC.RECONVERGENT B1 ;  /* 0x0000000000017941 */ /* 0x000fea0003800200 */
.L_x_9963:
        /* <DEDUP_REMOVED lines=13> */
.L_x_9966:
[----:B------:R-:W-:Y:S05]  /*fd60*/  BSYNC.RECONVERGENT B1 ;  /* 0x0000000000017941 */ /* 0x000fea0003800200 */
.L_x_9965:
[----:B------:R-:W-:-:S04]  /*fd70*/  F2FP.F16.F32.PACK_AB R144, RZ, R144 ;  /* 0x00000090ff90723e */ /* 0x000fc800000000ff */
[----:B------:R-:W-:-:S07]  /*fd80*/  PRMT R202, R144, 0x7610, R202 ;  /* 0x0000761090ca7816 */ /* 0x000fce00000000ca */
.L_x_9962:
        /* <DEDUP_REMOVED lines=31> */
.L_x_9951:
        /* <DEDUP_REMOVED lines=14> */
.L_x_9969:
[----:B------:R-:W-:Y:S05]  /*10060*/  BSYNC.RECONVERGENT B1 ;  /* 0x0000000000017941 */ /* 0x000fea0003800200 */
.L_x_9968:
        /* <DEDUP_REMOVED lines=13> */
.L_x_9971:
[----:B------:R-:W-:Y:S05]  /*10140*/  BSYNC.RECONVERGENT B1 ;  /* 0x0000000000017941 */ /* 0x000fea0003800200 */
.L_x_9970:
[----:B------:R-:W-:-:S04]  /*10150*/  F2FP.F16.F32.PACK_AB R148, RZ, R148 ;  /* 0x00000094ff94723e */ /* 0x000fc800000000ff */
[----:B------:R-:W-:-:S07]  /*10160*/  PRMT R204, R148, 0x7610, R204 ;  /* 0x0000761094cc7816 */ /* 0x000fce00000000cc */
.L_x_9967:
        /* <DEDUP_REMOVED lines=14> */
.L_x_9974:
[----:B------:R-:W-:Y:S05]  /*10250*/  BSYNC.RECONVERGENT B1 ;  /* 0x0000000000017941 */ /* 0x000fea0003800200 */
.L_x_9973:
        /* <DEDUP_REMOVED lines=13> */
.L_x_9976:
[----:B------:R-:W-:Y:S05]  /*10330*/  BSYNC.RECONVERGENT B1 ;  /* 0x0000000000017941 */ /* 0x000fea0003800200 */
.L_x_9975:
[----:B------:R-:W-:-:S04]  /*10340*/  F2FP.F16.F32.PACK_AB R148, RZ, R148 ;  /* 0x00000094ff94723e */ /* 0x000fc800000000ff */
[----:B------:R-:W-:-:S07]  /*10350*/  PRMT R203, R148, 0x7610, R203 ;  /* 0x0000761094cb7816 */ /* 0x000fce00000000cb */
.L_x_9972:
        /* <DEDUP_REMOVED lines=14> */
.L_x_9979:
[----:B------:R-:W-:Y:S05]  /*10440*/  BSYNC.RECONVERGENT B1 ;  /* 0x0000000000017941 */ /* 0x000fea0003800200 */
.L_x_9978:
        /* <DEDUP_REMOVED lines=13> */
.L_x_9981:
[----:B------:R-:W-:Y:S05]  /*10520*/  BSYNC.RECONVERGENT B1 ;  /* 0x0000000000017941 */ /* 0x000fea0003800200 */
.L_x_9980:
[----:B------:R-:W-:-:S04]  /*10530*/  F2FP.F16.F32.PACK_AB R148, RZ, R148 ;  /* 0x00000094ff94723e */ /* 0x000fc800000000ff */
[----:B------:R-:W-:-:S07]  /*10540*/  PRMT R202, R148, 0x7610, R202 ;  /* 0x0000761094ca7816 */ /* 0x000fce00000000ca */
.L_x_9977:
[----:B------:R-:W-:Y:S05]  /*10550*/  BRA.U !UP3, `(.L_x_9947) ;  /* 0x000000010b487547 */ /* 0x000fea000b800000 */
[----:B------:R-:W-:Y:S01]  /*10560*/  FFMA.FTZ R152, R198, UR4, R152 ;  /* 0x00000004c6987c23 */ /* 0x000fe20008010098 */
[----:B------:R-:W-:Y:S01]  /*10570*/  UISETP.GT.AND UP0, UPT, UR32, URZ, UPT ;  /* 0x000000ff2000728c */ /* 0x000fe2000bf04270 */
[----:B------:R-:W-:Y:S01]  /*10580*/  HFMA2 R151, -RZ, RZ, 0, 0 ;  /* 0x00000000ff977431 */ /* 0x000fe200000001ff */
[----:B-1----:R-:W-:Y:S01]  /*10590*/  MOV R154, RZ ;  /* 0x000000ff009a7202 */ /* 0x002fe20000000f00 */
[----:B------:R-:W-:-:S03]  /*105a0*/  FADD.FTZ R152, R197, -R152 ;  /* 0x80000098c5987221 */ /* 0x000fc60000010000 */
[----:B------:R-:W-:Y:S01]  /*105b0*/  PLOP3.LUT P5, PT, PT, PT, UP0, 0x80, 0x8 ;  /* 0x000000000008781c */ /* 0x000fe20003faf008 */
[----:B------:R-:W-:-:S05]  /*105c0*/  FMUL.FTZ R152, R152, UR31 ;  /* 0x0000001f98987c20 */ /* 0x000fca0008410000 */
[----:B0-----:R-:W-:Y:S02]  /*105d0*/  FSEL R149, R152, RZ, P5 ;  /* 0x000000ff98957208 */ /* 0x001fe40002800000 */
[----:B-----5:R-:W-:-:S03]  /*105e0*/  ISETP.GE.U32.AND P5, PT, R9, 0x1000000, PT ;  /* 0x010000000900780c */ /* 0x020fc60003fa6070 */
        /* <DEDUP_REMOVED lines=8> */
[----:B------:R-:W-:-:S07]  /*10670*/  PRMT R11, R151, 0x7610, R11 ;  /* 0x00007610970b7816 */ /* 0x000fce000000000b */
.L_x_9947:
        /* <DEDUP_REMOVED lines=12> */
.L_x_9940:
[----:B------:R-:W-:Y:S05]  /*10740*/  BSYNC.RECONVERGENT B0 ;  /* 0x0000000000007941 */ /* 0x000fea0003800200 */
.L_x_9939:
[----:B------:R-:W-:Y:S02]  /*10750*/  UIADD3 UR28, UPT, UPT, UR28, UR26, URZ ;  /* 0x0000001a1c1c7290 */ /* 0x000fe4000fffe0ff */
[----:B------:R-:W-:Y:S02]  /*10760*/  UPLOP3.LUT UP1, UPT, UPT, UPT, UP1, 0x40, 0x4 ;  /* 0x000000000004789c */ /* 0x000fe40003f2e810 */
[----:B------:R-:W-:-:S09]  /*10770*/  UISETP.GE.AND UP0, UPT, UR28, UR27, UPT ;  /* 0x0000001b1c00728c */ /* 0x000fd2000bf06270 */
[----:B------:R-:W-:Y:S05]  /*10780*/  BRA.U !UP0, `(.L_x_9982) ;  /* 0xffffff09080c7547 */ /* 0x000fea000b83ffff */
.L_x_9632:
        /* <DEDUP_REMOVED lines=17> */
.L_x_9984:
[----:B------:R-:W-:Y:S05]  /*108a0*/  BSYNC.RECONVERGENT B0 ;  /* 0x0000000000007941 */ /* 0x000fea0003800200 */
.L_x_9983:
[----:B------:R-:W-:Y:S01]  /*108b0*/  ISETP.NE.AND P0, PT, R12, RZ, PT ;  /* 0x000000ff0c00720c */ /* 0x000fe20003f05270 */
[----:B------:R-:W-:-:S12]  /*108c0*/  BSSY.RECONVERGENT B0, `(.L_x_9985) ;  /* 0x000000c000007945 */ /* 0x000fd80003800200 */
        /* <DEDUP_REMOVED lines=11> */
.L_x_9986:
[----:B------:R-:W-:Y:S05]  /*10980*/  BSYNC.RECONVERGENT B0 ;  /* 0x0000000000007941 */ /* 0x000fea0003800200 */
.L_x_9985:
        /* <DEDUP_REMOVED lines=12> */
.L_x_9988:
[----:B------:R-:W-:Y:S05]  /*10a50*/  BSYNC.RECONVERGENT B0 ;  /* 0x0000000000007941 */ /* 0x000fea0003800200 */
.L_x_9987:
        /* <DEDUP_REMOVED lines=12> */
.L_x_9990:
[----:B------:R-:W-:Y:S05]  /*10b20*/  BSYNC.RECONVERGENT B0 ;  /* 0x0000000000007941 */ /* 0x000fea0003800200 */
.L_x_9989:
        /* <DEDUP_REMOVED lines=12> */
.L_x_9992:
[----:B------:R-:W-:Y:S05]  /*10bf0*/  BSYNC.RECONVERGENT B0 ;  /* 0x0000000000007941 */ /* 0x000fea0003800200 */
.L_x_9991:
        /* <DEDUP_REMOVED lines=12> */
.L_x_9994:
[----:B------:R-:W-:Y:S05]  /*10cc0*/  BSYNC.RECONVERGENT B0 ;  /* 0x0000000000007941 */ /* 0x000fea0003800200 */
.L_x_9993:
        /* <DEDUP_REMOVED lines=12> */
.L_x_9995:
        /* <DEDUP_REMOVED lines=15> */
.L_x_14423:


//--------------------- .text._ZN10layer_norm22ln_bwd_finalize_kernelINS_22Kernel_traits_finalizeILj7168E6__halfS2_fS2_fjLb1ELj1024ELj4ENS_18Kernel_traits_baseILj7168ES2_S2_fS2_fjLj1024EEEEELb1ELb1EEEvNS_9BwdParamsE --------------------------
	.section	.text._ZN10layer_norm22ln_bwd_finalize_kernelINS_22Kernel_traits_finalizeILj7168E6__halfS2_fS2_fjLb1ELj1024ELj4ENS_18Kernel_traits_baseILj7168ES2_S2_fS2_fjLj1024EEEEELb1ELb1EEEvNS_9BwdParamsE,"ax",@progbits
	.align	128
        .global         _ZN10layer_norm22ln_bwd_finalize_kernelINS_22Kernel_traits_finalizeILj7168E6__halfS2_fS2_fjLb1ELj1024ELj4ENS_18Kernel_traits_baseILj7168ES2_S2_fS2_fjLj1024EEEEELb1ELb1EEEvNS_9BwdParamsE
        .type           _ZN10layer_norm22ln_bwd_finalize_kernelINS_22Kernel_traits_finalizeILj7168E6__halfS2_fS2_fjLb1ELj1024ELj4ENS_18Kernel_traits_baseILj7168ES2_S2_fS2_fjLj1024EEEEELb1ELb1EEEvNS_9BwdParamsE,@function
        .size           _ZN10layer_norm22ln_bwd_finalize_kernelINS_22Kernel_traits_finalizeILj7168E6__halfS2_fS2_fjLb1ELj1024ELj4ENS_18Kernel_traits_baseILj7168ES2_S2_fS2_fjLj1024EEEEELb1ELb1EEEvNS_9BwdParamsE,(.L_x_14424 - _ZN10layer_norm22ln_bwd_finalize_kernelINS_22Kernel_traits_finalizeILj7168E6__halfS2_fS2_fjLb1ELj1024ELj4ENS_18Kernel_traits_baseILj7168ES2_S2_fS2_fjLj1024EEEEELb1ELb1EEEvNS_9BwdParamsE)
        .other          _ZN10layer_norm22ln_bwd_finalize_kernelINS_22Kernel_traits_finalizeILj7168E6__halfS2_fS2_fjLb1ELj1024ELj4ENS_18Kernel_traits_baseILj7168ES2_S2_fS2_fjLj1024EEEEELb1ELb1EEEvNS_9BwdParamsE,@"STO_CUDA_ENTRY STV_DEFAULT"
_ZN10layer_norm22ln_bwd_finalize_kernelINS_22Kernel_traits_finalizeILj7168E6__halfS2_fS2_fjLb1ELj1024ELj4ENS_18Kernel_traits_baseILj7168ES2_S2_fS2_fjLj1024EEEEELb1ELb1EEEvNS_9BwdParamsE:
.text._ZN10layer_norm22ln_bwd_finalize_kernelINS_22Kernel_traits_finalizeILj7168E6__halfS2_fS2_fjLb1ELj1024ELj4ENS_18Kernel_traits_baseILj7168ES2_S2_fS2_fjLj1024EEEEELb1ELb1EEEvNS_9BwdParamsE:
        /* <DEDUP_REMOVED lines=56> */
.L_x_10000:
        /* <DEDUP_REMOVED lines=87> */
.L_x_9999:
[----:B------:R-:W-:Y:S05]  /*08f0*/  BSYNC.RECONVERGENT B1 ;  /* 0x0000000000017941 */ /* 0x000fea0003800200 */
.L_x_9998:
        /* <DEDUP_REMOVED lines=51> */
.L_x_10002:
[----:B------:R-:W-:Y:S05]  /*0c30*/  BSYNC.RECONVERGENT B1 ;  /* 0x0000000000017941 */ /* 0x000fea0003800200 */
.L_x_10001:
        /* <DEDUP_REMOVED lines=30> */
.L_x_10004:
[----:B------:R-:W-:Y:S05]  /*0e20*/  BSYNC.RECONVERGENT B1 ;  /* 0x0000000000017941 */ /* 0x000fea0003800200 */
.L_x_10003:
        /* <DEDUP_REMOVED lines=15> */
.L_x_9997:
[----:B------:R-:W-:Y:S05]  /*0f20*/  BSYNC.RECONVERGENT B0 ;  /* 0x0000000000007941 */ /* 0x000fea0003800200 */
.L_x_9996:
        /* <DEDUP_REMOVED lines=75> */
.L_x_10005:
        /* <DEDUP_REMOVED lines=10> */
.L_x_14424:


//--------------------- .text._ZN10layer_norm13ln_bwd_kernelINS_13Kernel_traitsI6__halfS2_fS2_fjLj7168ELj1ELj1ELj8ELj8ENS_18Kernel_traits_baseILj7168ES2_S2_fS2_fjLj256EEEEELb1ELb1ELb1ELb1EEEvNS_9BwdParamsE --------------------------
	.section	.text._ZN10layer_norm13ln_bwd_kernelINS_13Kernel_traitsI6__halfS2_fS2_fjLj7168ELj1ELj1ELj8ELj8ENS_18Kernel_traits_baseILj7168ES2_S2_fS2_fjLj256EEEEELb1ELb1ELb1ELb1EEEvNS_9BwdParamsE,"ax",@progbits
	.align	128
        .global         _ZN10layer_norm13ln_bwd_kernelINS_13Kernel_traitsI6__halfS2_fS2_fjLj7168ELj1ELj1ELj8ELj8ENS_18Kernel_traits_baseILj7168ES2_S2_fS2_fjLj256EEEEELb1ELb1ELb1ELb1EEEvNS_9BwdParamsE
        .type           _ZN10layer_norm13ln_bwd_kernelINS_13Kernel_traitsI6__halfS2_fS2_fjLj7168ELj1ELj1ELj8ELj8ENS_18Kernel_traits_baseILj7168ES2_S2_fS2_fjLj256EEEEELb1ELb1ELb1ELb1EEEvNS_9BwdParamsE,@function
        .size           _ZN10layer_norm13ln_bwd_kernelINS_13Kernel_traitsI6__halfS2_fS2_fjLj7168ELj1ELj1ELj8ELj8ENS_18Kernel_traits_baseILj7168ES2_S2_fS2_fjLj256EEEEELb1ELb1ELb1ELb1EEEvNS_9BwdParamsE,(.L_x_14425 - _ZN10layer_norm13ln_bwd_kernelINS_13Kernel_traitsI6__halfS2_fS2_fjLj7168ELj1ELj1ELj8ELj8ENS_18Kernel_traits_baseILj7168ES2_S2_fS2_fjLj256EEEEELb1ELb1ELb1ELb1EEEvNS_9BwdParamsE)
        .other          _ZN10layer_norm13ln_bwd_kernelINS_13Kernel_traitsI6__halfS2_fS2_fjLj7168ELj1ELj1ELj8ELj8ENS_18Kernel_traits_baseILj7168ES2_S2_fS2_fjLj256EEEEELb1ELb1ELb1ELb1EEEvNS_9BwdParamsE,@"STO_CUDA_ENTRY STV_DEFAULT"
_ZN10layer_norm13ln_bwd_kernelINS_13Kernel_traitsI6__halfS2_fS2_fjLj7168ELj1ELj1ELj8ELj8ENS_18Kernel_traits_baseILj7168ES2_S2_fS2_fjLj256EEEEELb1ELb1ELb1ELb1EEEvNS_9BwdParamsE:
.text._ZN10layer_norm13ln_bwd_kernelINS_13Kernel_traitsI6__halfS2_fS2_fjLj7168ELj1ELj1ELj8ELj8ENS_18Kernel_traits_baseILj7168ES2_S2_fS2_fjLj256EEEEELb1ELb1ELb1ELb1EEEvNS_9BwdParamsE:
        /* <DEDUP_REMOVED lines=74> */
[----:B------:R-:W-:Y:S01]  /*04a0*/  MOV R220, UR4 ;  /* 0x0000000400dc7c02 */ /* 0x000fe20008000f00 */
[----:B------:R-:W-:Y:S01]  /*04b0*/  UPLOP3.LUT UP1, UPT, UPT, UPT, UPT, 0x40, 0x4 ;  /* 0x000000000004789c */ /* 0x000fe20003f2e870 */
[--C-:B--2---:R-:W-:Y:S02]  /*04c0*/  SHF.R.U64 R236, R200, 0x10, R201.reuse ;  /* 0x00000010c8ec7819 */ /* 0x104fe400000012c9 */
[----:B------:R-:W-:Y:S02]  /*04d0*/  SHF.R.U32.HI R0, RZ, 0x10, R201 ;  /* 0x00000010ff007819 */ /* 0x000fe400000116c9 */
[--C-:B---3--:R-:W-:Y:S02]  /*04e0*/  SHF.R.U64 R237, R198, 0x10, R199.reuse ;  /* 0x00000010c6ed7819 */ /* 0x108fe400000012c7 */
[----:B------:R-:W-:Y:S02]  /*04f0*/  PRMT R236, R236, 0x5410, R0 ;  /* 0x00005410ecec7816 */ /* 0x000fe40000000000 */
[----:B------:R-:W-:-:S02]  /*0500*/  SHF.R.U32.HI R0, RZ, 0x10, R199 ;  /* 0x00000010ff007819 */ /* 0x000fc400000116c7 */
[--C-:B----4-:R-:W-:Y:S02]  /*0510*/  SHF.R.U64 R226, R204, 0x10, R205.reuse ;  /* 0x00000010cce27819 */ /* 0x110fe400000012cd */
[----:B------:R-:W-:Y:S02]  /*0520*/  PRMT R237, R237, 0x5410, R0 ;  /* 0x00005410eded7816 */ /* 0x000fe40000000000 */
[----:B------:R-:W-:Y:S02]  /*0530*/  SHF.R.U32.HI R227, RZ, 0x10, R205 ;  /* 0x00000010ffe37819 */ /* 0x000fe400000116cd */
[--C-:B------:R-:W-:Y:S02]  /*0540*/  SHF.R.U64 R228, R202, 0x10, R203.reuse ;  /* 0x00000010cae47819 */ /* 0x100fe400000012cb */
[----:B------:R-:W-:Y:S02]  /*0550*/  SHF.R.U32.HI R229, RZ, 0x10, R203 ;  /* 0x00000010ffe57819 */ /* 0x000fe400000116cb */
[----:B------:R-:W-:-:S02]  /*0560*/  SHF.R.U64 R239, R196, 0x10, R197 ;  /* 0x00000010c4ef7819 */ /* 0x000fc400000012c5 */
[----:B0-----:R-:W-:Y:S02]  /*0570*/  SHF.R.U32.HI R2, RZ, 0x10, R197 ;  /* 0x00000010ff027819 */ /* 0x001fe400000116c5 */
[--C-:B------:R-:W-:Y:S02]  /*0580*/  SHF.R.U64 R243, R194, 0x10, R195.reuse ;  /* 0x00000010c2f37819 */ /* 0x100fe400000012c3 */
[----:B------:R-:W-:Y:S02]  /*0590*/  SHF.R.U32.HI R0, RZ, 0x10, R195 ;  /* 0x00000010ff007819 */ /* 0x000fe400000116c3 */
[----:B------:R-:W-:Y:S02]  /*05a0*/  PRMT R226, R226, 0x5410, R226 ;  /* 0x00005410e2e27816 */ /* 0x000fe400000000e2 */
[----:B------:R-:W-:Y:S02]  /*05b0*/  PRMT R227, R227, 0x5410, R227 ;  /* 0x00005410e3e37816 */ /* 0x000fe400000000e3 */
[----:B------:R-:W-:-:S02]  /*05c0*/  PRMT R228, R228, 0x5410, R228 ;  /* 0x00005410e4e47816 */ /* 0x000fc400000000e4 */
[----:B------:R-:W-:Y:S02]  /*05d0*/  PRMT R229, R229, 0x5410, R229 ;  /* 0x00005410e5e57816 */ /* 0x000fe400000000e5 */
[----:B------:R-:W-:Y:S02]  /*05e0*/  PRMT R239, R239, 0x5410, R2 ;  /* 0x00005410efef7816 */ /* 0x000fe40000000002 */
[----:B------:R-:W-:-:S07]  /*05f0*/  PRMT R243, R243, 0x5410, R0 ;  /* 0x00005410f3f37816 */ /* 0x000fce0000000000 */
.L_x_10330:
        /* <DEDUP_REMOVED lines=29> */
[----:B------:R-:W-:Y:S02]  /*07d0*/  IADD3 R217, PT, PT, R241, 0x300, RZ ;  /* 0x00000300f1d97810 */ /* 0x000fe40007ffe0ff */
[C---:B------:R-:W-:Y:S01]  /*07e0*/  IADD3 R155, PT, PT, R7.reuse, 0x300, RZ ;  /* 0x00000300079b7810 */ /* 0x040fe20007ffe0ff */
[C---:B--2---:R-:W-:Y:S01]  /*07f0*/  IMAD.WIDE.U32 R162, R7.reuse, 0x8, R2 ;  /* 0x0000000807a27825 */ /* 0x044fe200078e0002 */
[C---:B------:R-:W-:Y:S02]  /*0800*/  IADD3 R161, PT, PT, R7.reuse, 0x100, RZ ;  /* 0x0000010007a17810 */ /* 0x040fe40007ffe0ff */
[C---:B------:R-:W-:Y:S02]  /*0810*/  IADD3 R159, PT, PT, R7.reuse, 0x200, RZ ;  /* 0x00000200079f7810 */ /* 0x040fe40007ffe0ff */
[C---:B------:R-:W-:Y:S02]  /*0820*/  IADD3 R153, PT, PT, R7.reuse, 0x400, RZ ;  /* 0x0000040007997810 */ /* 0x040fe40007ffe0ff */
[----:B----4-:R-:W-:Y:S01]  /*0830*/  IADD3 R151, PT, PT, R7, 0x500, RZ ;  /* 0x0000050007977810 */ /* 0x010fe20007ffe0ff */
[--C-:B---3--:R-:W-:Y:S01]  /*0840*/  IMAD.WIDE.U32 R20, R217, 0x10, R4.reuse ;  /* 0x00000010d9147825 */ /* 0x108fe200078e0004 */
[----:B------:R-:W-:Y:S01]  /*0850*/  IADD3 R7, PT, PT, R7, 0x600, RZ ;  /* 0x0000060007077810 */ /* 0x000fe20007ffe0ff */
[----:B------:R-:W2:Y:S01]  /*0860*/  LDG.E.64 R162, desc[UR12][R162.64] ;  /* 0x0000000ca2a27981 */ /* 0x000ea2000c1e1b00 */
[C---:B------:R-:W-:Y:S01]  /*0870*/  IADD3 R249, PT, PT, R241.reuse, 0x200, RZ ;  /* 0x00000200f1f97810 */ /* 0x040fe20007ffe0ff */
[C---:B------:R-:W-:Y:S01]  /*0880*/  IMAD.WIDE.U32 R8, R241.reuse, 0x10, R4 ;  /* 0x00000010f1087825 */ /* 0x040fe200078e0004 */
[----:B------:R-:W-:Y:S01]  /*0890*/  IADD3 R251, PT, PT, R241, 0x100, RZ ;  /* 0x00000100f1fb7810 */ /* 0x000fe20007ffe0ff */
[----:B------:R-:W3:Y:S02]  /*08a0*/  LDG.E.128 R20, desc[UR12][R20.64] ;  /* 0x0000000c14147981 */ /* 0x000ee4000c1e1d00 */
[--C-:B------:R-:W-:Y:S01]  /*08b0*/  IMAD.WIDE.U32 R154, R155, 0x8, R2.reuse ;  /* 0x000000089b9a7825 */ /* 0x100fe200078e0002 */
[C---:B------:R-:W-:Y:S01]  /*08c0*/  IADD3 R219, PT, PT, R241.reuse, 0x400, RZ ;  /* 0x00000400f1db7810 */ /* 0x040fe20007ffe0ff */
[----:B------:R-:W4:Y:S01]  /*08d0*/  LDG.E.128 R8, desc[UR12][R8.64] ;  /* 0x0000000c08087981 */ /* 0x000f22000c1e1d00 */
[----:B------:R-:W-:Y:S01]  /*08e0*/  IADD3 R149, PT, PT, R241, 0x500, RZ ;  /* 0x00000500f1957810 */ /* 0x000fe20007ffe0ff */
[--C-:B------:R-:W-:Y:S01]  /*08f0*/  IMAD.WIDE.U32 R160, R161, 0x8, R2.reuse ;  /* 0x00000008a1a07825 */ /* 0x100fe200078e0002 */
[----:B------:R-:W-:Y:S01]  /*0900*/  IADD3 R216, PT, PT, R241, 0x600, RZ ;  /* 0x00000600f1d87810 */ /* 0x000fe20007ffe0ff */
        /* <DEDUP_REMOVED lines=12> */
[----:B------:R-:W4:Y:S02]  /*09d0*/  LDG.E.128 R16, desc[UR12][R16.64] ;  /* 0x0000000c10107981 */ /* 0x000f24000c1e1d00 */
[----:B------:R-:W-:-:S02]  /*09e0*/  IMAD.WIDE.U32 R24, R219, 0x10, R4 ;  /* 0x00000010db187825 */ /* 0x000fc400078e0004 */
[----:B------:R-:W4:Y:S02]  /*09f0*/  LDG.E.128 R12, desc[UR12][R12.64] ;  /* 0x0000000c0c0c7981 */ /* 0x000f24000c1e1d00 */
[--C-:B------:R-:W-:Y:S02]  /*0a00*/  IMAD.WIDE.U32 R28, R149, 0x10, R4.reuse ;  /* 0x00000010951c7825 */ /* 0x100fe400078e0004 */
[----:B------:R-:W4:Y:S02]  /*0a10*/  LDG.E.128 R24, desc[UR12][R24.64] ;  /* 0x0000000c18187981 */ /* 0x000f24000c1e1d00 */
[----:B------:R-:W-:Y:S02]  /*0a20*/  IMAD.WIDE.U32 R4, R216, 0x10, R4 ;  /* 0x00000010d8047825 */ /* 0x000fe400078e0004 */
[----:B------:R-:W4:Y:S04]  /*0a30*/  LDG.E.128 R28, desc[UR12][R28.64] ;  /* 0x0000000c1c1c7981 */ /* 0x000f28000c1e1d00 */
[----:B------:R-:W4:Y:S01]  /*0a40*/  LDG.E.128 R4, desc[UR12][R4.64] ;  /* 0x0000000c04047981 */ /* 0x000f22000c1e1d00 */
[----:B------:R-:W-:-:S02]  /*0a50*/  @P3 IADD3 R164, PT, PT, R148, -0x1, RZ ;  /* 0xffffffff94a43810 */ /* 0x000fc40007ffe0ff */
        /* <DEDUP_REMOVED lines=11> */
[----:B------:R-:W1:Y:S01]  /*0b10*/  @P0 LDC.64 R170, c[0x0][0x438] ;  /* 0x00010e00ffaa0b82 */ /* 0x000e620000000a00 */
[----:B------:R-:W-:-:S07]  /*0b20*/  IADD3 R213, PT, PT, R209, 0x200, RZ ;  /* 0x00000200d1d57810 */ /* 0x000fce0007ffe0ff */
[----:B------:R-:W1:Y:S08]  /*0b30*/  @P0 LDC.64 R168, c[0x0][0x438] ;  /* 0x00010e00ffa80b82 */ /* 0x000e700000000a00 */
[----:B------:R-:W1:Y:S01]  /*0b40*/  @P0 LDC.64 R172, c[0x0][0x438] ;  /* 0x00010e00ffac0b82 */ /* 0x000e620000000a00 */
[----:B------:R-:W-:Y:S01]  /*0b50*/  IADD3 R211, PT, PT, R209, 0x300, RZ ;  /* 0x00000300d1d37810 */ /* 0x000fe20007ffe0ff */
[----:B0-----:R-:W-:Y:S01]  /*0b60*/  IMAD.WIDE.U32 R212, R213, 0x4, R176 ;  /* 0x00000004d5d47825 */ /* 0x001fe200078e00b0 */
[----:B------:R-:W-:-:S05]  /*0b70*/  IADD3 R215, PT, PT, R209, 0x100, RZ ;  /* 0x00000100d1d77810 */ /* 0x000fca0007ffe0ff */
[----:B------:R-:W0:Y:S01]  /*0b80*/  @P0 LDC.64 R174, c[0x0][0x438] ;  /* 0x00010e00ffae0b82 */ /* 0x000e220000000a00 */
[----:B------:R-:W-:Y:S01]  /*0b90*/  ISETP.NE.AND P1, PT, RZ, UR14, PT ;  /* 0x0000000eff007c0c */ /* 0x000fe2000bf25270 */
[--C-:B------:R-:W-:Y:S01]  /*0ba0*/  IMAD.WIDE.U32 R206, R209, 0x4, R176.reuse ;  /* 0x00000004d1ce7825 */ /* 0x100fe200078e00b0 */
[----:B------:R-:W5:Y:S03]  /*0bb0*/  LDG.E R232, desc[UR12][R212.64] ;  /* 0x0000000cd4e87981 */ /* 0x000f66000c1e1900 */
[--C-:B------:R-:W-:Y:S01]  /*0bc0*/  IMAD.WIDE.U32 R210, R211, 0x4, R176.reuse ;  /* 0x00000004d3d27825 */ /* 0x100fe200078e00b0 */
[----:B------:R1:W5:Y:S03]  /*0bd0*/  LDG.E R235, desc[UR12][R206.64] ;  /* 0x0000000cceeb7981 */ /* 0x000366000c1e1900 */
[----:B------:R-:W-:Y:S01]  /*0be0*/  IMAD.WIDE.U32 R214, R215, 0x4, R176 ;  /* 0x00000004d7d67825 */ /* 0x000fe200078e00b0 */
[----:B------:R3:W5:Y:S03]  /*0bf0*/  LDG.E R231, desc[UR12][R210.64] ;  /* 0x0000000cd2e77981 */ /* 0x000766000c1e1900 */
[----:B-1----:R-:W-:Y:S01]  /*0c00*/  @P0 IMAD.WIDE.U32 R166, R219, 0x10, R166 ;  /* 0x00000010dba60825 */ /* 0x002fe200078e00a6 */
[----:B------:R4:W5:Y:S03]  /*0c10*/  LDG.E R233, desc[UR12][R214.64] ;  /* 0x0000000cd6e97981 */ /* 0x000966000c1e1900 */
[----:B------:R-:W-:Y:S01]  /*0c20*/  @P0 IMAD.WIDE.U32 R164, R149, 0x10, R164 ;  /* 0x0000001095a40825 */ /* 0x000fe200078e00a4 */
[C---:B------:R-:W-:Y:S01]  /*0c30*/  IADD3 R207, PT, PT, R209.reuse, 0x400, RZ ;  /* 0x00000400d1cf7810 */ /* 0x040fe20007ffe0ff */
[----:B------:R-:W5:Y:S02]  /*0c40*/  @P0 LDG.E.128 R40, desc[UR12][R166.64] ;  /* 0x0000000ca6280981 */ /* 0x000f64000c1e1d00 */
[----:B------:R-:W-:Y:S01]  /*0c50*/  @P0 IMAD.WIDE.U32 R218, R216, 0x10, R156 ;  /* 0x00000010d8da0825 */ /* 0x000fe200078e009c */
[----:B------:R-:W-:Y:S01]  /*0c60*/  IADD3 R221, PT, PT, R209, 0x500, RZ ;  /* 0x00000500d1dd7810 */ /* 0x000fe20007ffe0ff */
[----:B------:R-:W5:Y:S02]  /*0c70*/  @P0 LDG.E.128 R36, desc[UR12][R164.64] ;  /* 0x0000000ca4240981 */ /* 0x000f64000c1e1d00 */
[----:B------:R-:W-:Y:S01]  /*0c80*/  @P0 IMAD.WIDE.U32 R170, R249, 0x10, R170 ;  /* 0x00000010f9aa0825 */ /* 0x000fe200078e00aa */
[----:B------:R-:W-:Y:S01]  /*0c90*/  IADD3 R225, PT, PT, R209, 0x600, RZ ;  /* 0x00000600d1e17810 */ /* 0x000fe20007ffe0ff */
[----:B------:R1:W5:Y:S02]  /*0ca0*/  @P0 LDG.E.128 R32, desc[UR12][R218.64] ;  /* 0x0000000cda200981 */ /* 0x000364000c1e1d00 */
[----:B------:R-:W-:-:S02]  /*0cb0*/  IMAD.WIDE.U32 R208, R207, 0x4, R176 ;  /* 0x00000004cfd07825 */ /* 0x000fc400078e00b0 */
[----:B------:R1:W5:Y:S02]  /*0cc0*/  @P0 LDG.E.128 R48, desc[UR12][R170.64] ;  /* 0x0000000caa300981 */ /* 0x000364000c1e1d00 */
[----:B------:R-:W-:Y:S02]  /*0cd0*/  @P0 IMAD.WIDE.U32 R168, R217, 0x10, R168 ;  /* 0x00000010d9a80825 */ /* 0x000fe400078e00a8 */
[----:B------:R-:W5:Y:S02]  /*0ce0*/  LDG.E R230, desc[UR12][R208.64] ;  /* 0x0000000cd0e67981 */ /* 0x000f64000c1e1900 */
[----:B------:R-:W-:Y:S02]  /*0cf0*/  @P0 IMAD.WIDE.U32 R172, R251, 0x10, R172 ;  /* 0x00000010fbac0825 */ /* 0x000fe400078e00ac */
[----:B------:R-:W5:Y:S02]  /*0d00*/  @P0 LDG.E.128 R44, desc[UR12][R168.64] ;  /* 0x0000000ca82c0981 */ /* 0x000f64000c1e1d00 */
[----:B------:R-:W-:-:S02]  /*0d10*/  HADD2.F32 R217, -RZ, R180.H0_H0 ;  /* 0x200000b4ffd97230 */ /* 0x000fc40000004100 */
[--C-:B------:R-:W-:Y:S01]  /*0d20*/  IMAD.WIDE.U32 R206, R221, 0x4, R176.reuse ;  /* 0x00000004ddce7825 */ /* 0x100fe200078e00b0 */
[----:B------:R1:W5:Y:S03]  /*0d30*/  @P0 LDG.E.128 R52, desc[UR12][R172.64] ;  /* 0x0000000cac340981 */ /* 0x000366000c1e1d00 */
[----:B------:R-:W-:Y:S02]  /*0d40*/  IMAD.WIDE.U32 R176, R225, 0x4, R176 ;  /* 0x00000004e1b07825 */ /* 0x000fe400078e00b0 */
[----:B------:R-:W5:Y:S02]  /*0d50*/  LDG.E R225, desc[UR12][R206.64] ;  /* 0x0000000ccee17981 */ /* 0x000f64000c1e1900 */
[----:B0-----:R-:W-:Y:S02]  /*0d60*/  @P0 IMAD.WIDE.U32 R174, R241, 0x10, R174 ;  /* 0x00000010f1ae0825 */ /* 0x001fe400078e00ae */
[----:B------:R0:W5:Y:S04]  /*0d70*/  LDG.E R221, desc[UR12][R176.64] ;  /* 0x0000000cb0dd7981 */ /* 0x000168000c1e1900 */
[----:B------:R0:W5:Y:S01]  /*0d80*/  @P0 LDG.E.128 R56, desc[UR12][R174.64] ;  /* 0x0000000cae380981 */ /* 0x000162000c1e1d00 */
[----:B------:R-:W-:-:S02]  /*0d90*/  FSEL R212, R0, RZ, !P1 ;  /* 0x000000ff00d47208 */ /* 0x000fc40004800000 */
[----:B--2---:R-:W-:-:S03]  /*0da0*/  MOV R156, R162 ;  /* 0x000000a2009c7202 */ /* 0x004fc60000000f00 */
[C---:B---3--:R-:W-:Y:S01]  /*0db0*/  FADD.FTZ R210, -R212.reuse, R22 ;  /* 0x00000016d4d27221 */ /* 0x048fe20000010100 */
[----:B----4-:R-:W-:Y:S01]  /*0dc0*/  FADD.FTZ R214, -R212, R8 ;  /* 0x00000008d4d67221 */ /* 0x010fe20000010100 */
[----:B------:R-:W-:Y:S02]  /*0dd0*/  MOV R224, R154 ;  /* 0x0000009a00e07202 */ /* 0x000fe40000000f00 */
[----:B------:R-:W-:Y:S01]  /*0de0*/  SHF.R.U64 R22, R154, 0x10, R155 ;  /* 0x000000109a167819 */ /* 0x000fe2000000129b */
[----:B-1----:R-:W-:Y:S01]  /*0df0*/  FMUL.FTZ R219, R223, R214 ;  /* 0x000000d6dfdb7220 */ /* 0x002fe20000410000 */
[----:B------:R-:W-:Y:S01]  /*0e00*/  MOV R171, R163 ;  /* 0x000000a300ab7202 */ /* 0x000fe20000000f00 */
[----:B------:R-:W-:Y:S01]  /*0e10*/  FADD.FTZ R0, -R212, R10 ;  /* 0x0000000ad4007221 */ /* 0x000fe20000010100 */
[----:B------:R-:W-:Y:S02]  /*0e20*/  MOV R218, R152 ;  /* 0x0000009800da7202 */ /* 0x000fe40000000f00 */
[----:B------:R-:W-:-:S02]  /*0e30*/  SHF.R.U64 R165, R152, 0x10, R153 ;  /* 0x0000001098a57819 */ /* 0x000fc40000001299 */
[----:B------:R-:W-:Y:S02]  /*0e40*/  MOV R157, R150 ;  /* 0x00000096009d7202 */ /* 0x000fe40000000f00 */
[----:B------:R-:W-:Y:S02]  /*0e50*/  SHF.R.U64 R154, R150, 0x10, R151 ;  /* 0x00000010969a7819 */ /* 0x000fe40000001297 */
[----:B------:R-:W-:Y:S02]  /*0e60*/  MOV R152, R2 ;  /* 0x0000000200987202 */ /* 0x000fe40000000f00 */
[----:B------:R-:W-:Y:S01]  /*0e70*/  SHF.R.U64 R150, R2, 0x10, R3 ;  /* 0x0000001002967819 */ /* 0x000fe20000001203 */
        /* <DEDUP_REMOVED lines=14> */
[--C-:B------:R-:W-:Y:S01]  /*0f60*/  SHF.R.U64 R173, R162, 0x10, R163.reuse ;  /* 0x00000010a2ad7819 */ /* 0x100fe200000012a3 */
[----:B------:R-:W-:Y:S01]  /*0f70*/  HADD2.F32 R2, -RZ, R181.H0_H0 ;  /* 0x200000b5ff027230 */ /* 0x000fe20000004100 */
[----:B------:R-:W-:Y:S01]  /*0f80*/  SHF.R.U32.HI R9, RZ, 0x10, R163 ;  /* 0x00000010ff097819 */ /* 0x000fe200000116a3 */
[----:B------:R-:W-:Y:S01]  /*0f90*/  FADD.FTZ R208, -R212, R5 ;  /* 0x00000005d4d07221 */ /* 0x000fe20000010100 */
[----:B------:R-:W-:Y:S01]  /*0fa0*/  SHF.R.U64 R13, R160, 0x10, R161 ;  /* 0x00000010a00d7819 */ /* 0x000fe200000012a1 */
[----:B------:R-:W-:Y:S01]  /*0fb0*/  HADD2.F32 R171, -RZ, R171.H0_H0 ;  /* 0x200000abffab7230 */ /* 0x000fe20000004100 */
[----:B------:R-:W-:-:S02]  /*0fc0*/  MOV R11, R161 ;  /* 0x000000a1000b7202 */ /* 0x000fc40000000f00 */
[----:B------:R-:W-:Y:S02]  /*0fd0*/  SHF.R.U32.HI R12, RZ, 0x10, R161 ;  /* 0x00000010ff0c7819 */ /* 0x000fe400000116a1 */
[--C-:B------:R-:W-:Y:S02]  /*0fe0*/  SHF.R.U64 R17, R158, 0x10, R159.reuse ;  /* 0x000000109e117819 */ /* 0x100fe4000000129f */
[----:B------:R-:W-:Y:S02]  /*0ff0*/  MOV R19, R159 ;  /* 0x0000009f00137202 */ /* 0x000fe40000000f00 */
[----:B------:R-:W-:Y:S02]  /*1000*/  SHF.R.U32.HI R169, RZ, 0x10, R159 ;  /* 0x00000010ffa97819 */ /* 0x000fe4000001169f */
[----:B------:R-:W-:Y:S02]  /*1010*/  SHF.R.U32.HI R5, RZ, 0x10, R181 ;  /* 0x00000010ff057819 */ /* 0x000fe400000116b5 */
[----:B------:R-:W-:-:S02]  /*1020*/  SHF.R.U64 R15, R182, 0x10, R183 ;  /* 0x00000010b60f7819 */ /* 0x000fc400000012b7 */
[----:B------:R-:W-:Y:S02]  /*1030*/  MOV R248, R160 ;  /* 0x000000a000f87202 */ /* 0x000fe40000000f00 */
[----:B------:R-:W-:Y:S02]  /*1040*/  MOV R167, R155 ;  /* 0x0000009b00a77202 */ /* 0x000fe40000000f00 */
[----:B------:R-:W-:Y:S02]  /*1050*/  SHF.R.U32.HI R163, RZ, 0x10, R155 ;  /* 0x00000010ffa37819 */ /* 0x000fe4000001169b */
[----:B------:R-:W-:Y:S02]  /*1060*/  MOV R161, R153 ;  /* 0x0000009900a17202 */ /* 0x000fe40000000f00 */
[----:B------:R-:W-:Y:S02]  /*1070*/  SHF.R.U32.HI R159, RZ, 0x10, R153 ;  /* 0x00000010ff9f7819 */ /* 0x000fe40000011699 */
[----:B------:R-:W-:-:S02]  /*1080*/  MOV R153, R151 ;  /* 0x0000009700997202 */ /* 0x000fc40000000f00 */
[----:B------:R-:W-:Y:S01]  /*1090*/  SHF.R.U32.HI R155, RZ, 0x10, R151 ;  /* 0x00000010ff9b7819 */ /* 0x000fe20000011697 */
[C---:B0-----:R-:W-:Y:S01]  /*10a0*/  FADD.FTZ R176, -R212.reuse, R24 ;  /* 0x00000018d4b07221 */ /* 0x041fe20000010100 */
[----:B------:R-:W-:Y:S01]  /*10b0*/  MOV R244, R158 ;  /* 0x0000009e00f47202 */ /* 0x000fe20000000f00 */
[C---:B------:R-:W-:Y:S01]  /*10c0*/  FADD.FTZ R158, -R212.reuse, R4 ;  /* 0x00000004d49e7221 */ /* 0x040fe20000010100 */
[----:B------:R-:W-:Y:S02]  /*10d0*/  MOV R149, R3 ;  /* 0x0000000300957202 */ /* 0x000fe40000000f00 */
[----:B------:R-:W-:Y:S01]  /*10e0*/  SHF.R.U32.HI R151, RZ, 0x10, R3 ;  /* 0x00000010ff977819 */ /* 0x000fe20000011603 */
        /* <DEDUP_REMOVED lines=14> */
[----:B------:R-:W-:Y:S01]  /*11d0*/  FADD.FTZ R212, -R212, R7 ;  /* 0x00000007d4d47221 */ /* 0x000fe20000010100 */
[----:B------:R-:W-:Y:S02]  /*11e0*/  HADD2.F32 R4, -RZ, R9.H0_H0 ;  /* 0x20000009ff047230 */ /* 0x000fe40000004100 */
[C---:B------:R-:W-:Y:S01]  /*11f0*/  FMUL.FTZ R2, R223.reuse, R246 ;  /* 0x000000f6df027220 */ /* 0x040fe20000410000 */
[----:B------:R-:W-:Y:S02]  /*1200*/  HADD2.F32 R15, -RZ, R15.H0_H0 ;  /* 0x2000000fff0f7230 */ /* 0x000fe40000004100 */
[----:B------:R-:W-:Y:S02]  /*1210*/  HADD2.F32 R24, -RZ, R13.H0_H0 ;  /* 0x2000000dff187230 */ /* 0x000fe40000004100 */
[----:B------:R-:W-:Y:S01]  /*1220*/  FMUL.FTZ R7, R223, R242 ;  /* 0x000000f2df077220 */ /* 0x000fe20000410000 */
[----:B------:R-:W-:Y:S02]  /*1230*/  HADD2.F32 R6, -RZ, R182.H0_H0 ;  /* 0x200000b6ff067230 */ /* 0x000fe40000004100 */
[----:B------:R-:W-:-:S02]  /*1240*/  HADD2.F32 R9, -RZ, R248.H0_H0 ;  /* 0x200000f8ff097230 */ /* 0x000fc40000004100 */
[-C--:B------:R-:W-:Y:S01]  /*1250*/  FMUL.FTZ R5, R5, R4.reuse ;  /* 0x0000000405057220 */ /* 0x080fe20000410000 */
[----:B------:R-:W-:Y:S02]  /*1260*/  HADD2.F32 R21, -RZ, R11.H0_H0 ;  /* 0x2000000bff157230 */ /* 0x000fe40000004100 */
[----:B------:R-:W-:Y:S01]  /*1270*/  FFMA.FTZ R63, R2, R4, R63 ;  /* 0x00000004023f7223 */ /* 0x000fe2000001003f */
[----:B------:R-:W-:Y:S01]  /*1280*/  FADD.FTZ R127, R127, R4 ;  /* 0x000000047f7f7221 */ /* 0x000fe20000010000 */
[----:B------:R-:W-:Y:S01]  /*1290*/  FMUL.FTZ R11, R15, R24 ;  /* 0x000000180f0b7220 */ /* 0x000fe20000410000 */
[-C--:B------:R-:W-:Y:S01]  /*12a0*/  FMUL.FTZ R4, R6, R9.reuse ;  /* 0x0000000906047220 */ /* 0x080fe20000410000 */
[----:B------:R-:W-:Y:S01]  /*12b0*/  FFMA.FTZ R64, R7, R9, R64 ;  /* 0x0000000907407223 */ /* 0x000fe20000010040 */
[----:B------:R-:W-:Y:S01]  /*12c0*/  FADD.FTZ R120, R120, R9 ;  /* 0x0000000978787221 */ /* 0x000fe20000010000 */
[----:B------:R-:W-:Y:S01]  /*12d0*/  HADD2.F32 R13, -RZ, R183.H0_H0 ;  /* 0x200000b7ff0d7230 */ /* 0x000fe20000004100 */
[----:B------:R-:W-:Y:S01]  /*12e0*/  SHF.R.U32.HI R15, RZ, 0x10, R183 ;  /* 0x00000010ff0f7819 */ /* 0x000fe200000116b7 */
[C---:B------:R-:W-:Y:S01]  /*12f0*/  FMUL.FTZ R9, R223.reuse, R240 ;  /* 0x000000f0df097220 */ /* 0x040fe20000410000 */
[----:B------:R-:W-:Y:S01]  /*1300*/  FMUL.FTZ R6, R223, R8 ;  /* 0x00000008df067220 */ /* 0x000fe20000410000 */
[----:B------:R-:W-:Y:S01]  /*1310*/  FADD.FTZ R122, R122, R21 ;  /* 0x000000157a7a7221 */ /* 0x000fe20000010000 */
[-C--:B------:R-:W-:Y:S01]  /*1320*/  FMUL.FTZ R8, R13, R21.reuse ;  /* 0x000000150d087220 */ /* 0x080fe20000410000 */
[----:B------:R-:W-:Y:S01]  /*1330*/  FFMA.FTZ R66, R9, R21, R66 ;  /* 0x0000001509427223 */ /* 0x000fe20000010042 */
[----:B------:R-:W-:-:S02]  /*1340*/  HADD2.F32 R15, -RZ, R15.H0_H0 ;  /* 0x2000000fff0f7230 */ /* 0x000fc40000004100 */
[----:B------:R-:W-:Y:S01]  /*1350*/  FMUL.FTZ R10, R223, R10 ;  /* 0x0000000adf0a7220 */ /* 0x000fe20000410000 */
[----:B------:R-:W-:Y:S01]  /*1360*/  HADD2.F32 R12, -RZ, R12.H0_H0 ;  /* 0x2000000cff0c7230 */ /* 0x000fe20000004100 */
[----:B------:R-:W-:Y:S01]  /*1370*/  SHF.R.U64 R23, R184, 0x10, R185 ;  /* 0x00000010b8177819 */ /* 0x000fe200000012b9 */
[----:B------:R-:W-:Y:S02]  /*1380*/  HADD2.F32 R21, -RZ, R184.H0_H0 ;  /* 0x200000b8ff157230 */ /* 0x000fe40000004100 */
[----:B------:R-:W-:Y:S02]  /*1390*/  HADD2.F32 R244, -RZ, R244.H0_H0 ;  /* 0x200000f4fff47230 */ /* 0x000fe40000004100 */
[-C--:B------:R-:W-:Y:S01]  /*13a0*/  FMUL.FTZ R15, R15, R12.reuse ;  /* 0x0000000c0f0f7220 */ /* 0x080fe20000410000 */
[----:B------:R-:W-:Y:S01]  /*13b0*/  FFMA.FTZ R67, R10, R12, R67 ;  /* 0x0000000c0a437223 */ /* 0x000fe20000010043 */
[----:B------:R-:W-:Y:S01]  /*13c0*/  FADD.FTZ R123, R123, R12 ;  /* 0x0000000c7b7b7221 */ /* 0x000fe20000010000 */
[----:B------:R-:W-:Y:S01]  /*13d0*/  FFMA.FTZ R65, R6, R24, R65 ;  /* 0x0000001806417223 */ /* 0x000fe20000010041 */
[----:B------:R-:W-:Y:S01]  /*13e0*/  FADD.FTZ R121, R121, R24 ;  /* 0x0000001879797221 */ /* 0x000fe20000010000 */
[----:B------:R-:W-:Y:S01]  /*13f0*/  FMUL.FTZ R12, R21, R244 ;  /* 0x000000f4150c7220 */ /* 0x000fe20000410000 */
[----:B------:R-:W-:-:S02]  /*1400*/  HADD2.F32 R21, -RZ, R23.H0_H0 ;  /* 0x20000017ff157230 */ /* 0x000fc40000004100 */
[----:B------:R-:W-:Y:S02]  /*1410*/  HADD2.F32 R24, -RZ, R17.H0_H0 ;  /* 0x20000011ff187230 */ /* 0x000fe40000004100 */
[----:B------:R-:W-:Y:S02]  /*1420*/  HADD2.F32 R25, -RZ, R19.H0_H0 ;  /* 0x20000013ff197230 */ /* 0x000fe40000004100 */
[----:B------:R-:W-:Y:S01]  /*1430*/  FMUL.FTZ R14, R223, R14 ;  /* 0x0000000edf0e7220 */ /* 0x000fe20000410000 */
[----:B------:R-:W-:Y:S02]  /*1440*/  HADD2.F32 R23, -RZ, R185.H0_H0 ;  /* 0x200000b9ff177230 */ /* 0x000fe40000004100 */
[----:B------:R-:W-:Y:S01]  /*1450*/  FMUL.FTZ R19, R21, R24 ;  /* 0x0000001815137220 */ /* 0x000fe20000410000 */
[----:B------:R-:W-:Y:S01]  /*1460*/  SHF.R.U32.HI R21, RZ, 0x10, R185 ;  /* 0x00000010ff157819 */ /* 0x000fe200000116b9 */
[----:B------:R-:W-:Y:S01]  /*1470*/  FMUL.FTZ R17, R223, R16 ;  /* 0x00000010df117220 */ /* 0x000fe20000410000 */
[----:B------:R-:W-:Y:S01]  /*1480*/  FFMA.FTZ R69, R14, R24, R69 ;  /* 0x000000180e457223 */ /* 0x000fe20000010045 */
[----:B------:R-:W-:Y:S01]  /*1490*/  FADD.FTZ R117, R117, R24 ;  /* 0x0000001875757221 */ /* 0x000fe20000010000 */
[----:B------:R-:W-:Y:S01]  /*14a0*/  FMUL.FTZ R16, R23, R25 ;  /* 0x0000001917107220 */ /* 0x000fe20000410000 */
[----:B------:R-:W-:Y:S01]  /*14b0*/  HADD2.F32 R23, -RZ, R21.H0_H0 ;  /* 0x20000015ff177230 */ /* 0x000fe20000004100 */
[----:B------:R-:W-:Y:S01]  /*14c0*/  SHF.R.U64 R27, R186, 0x10, R187 ;  /* 0x00000010ba1b7819 */ /* 0x000fe200000012bb */
[----:B------:R-:W-:-:S02]  /*14d0*/  HADD2.F32 R24, -RZ, R169.H0_H0 ;  /* 0x200000a9ff187230 */ /* 0x000fc40000004100 */
[----:B------:R-:W-:Y:S01]  /*14e0*/  FMUL.FTZ R18, R223, R18 ;  /* 0x00000012df127220 */ /* 0x000fe20000410000 */
[----:B------:R-:W-:Y:S01]  /*14f0*/  FFMA.FTZ R70, R17, R25, R70 ;  /* 0x0000001911467223 */ /* 0x000fe20000010046 */
[----:B------:R-:W-:Y:S01]  /*1500*/  FADD.FTZ R118, R118, R25 ;  /* 0x0000001976767221 */ /* 0x000fe20000010000 */
[----:B------:R-:W-:Y:S02]  /*1510*/  HADD2.F32 R25, -RZ, R186.H0_H0 ;  /* 0x200000baff197230 */ /* 0x000fe40000004100 */
[----:B------:R-:W-:Y:S02]  /*1520*/  HADD2.F32 R224, -RZ, R224.H0_H0 ;  /* 0x200000e0ffe07230 */ /* 0x000fe40000004100 */
[-C--:B------:R-:W-:Y:S01]  /*1530*/  FMUL.FTZ R23, R23, R24.reuse ;  /* 0x0000001817177220 */ /* 0x080fe20000410000 */
[----:B------:R-:W-:Y:S01]  /*1540*/  FFMA.FTZ R71, R18, R24, R71 ;  /* 0x0000001812477223 */ /* 0x000fe20000010047 */
[----:B------:R-:W-:Y:S01]  /*1550*/  FADD.FTZ R119, R119, R24 ;  /* 0x0000001877777221 */ /* 0x000fe20000010000 */
[----:B------:R-:W-:-:S02]  /*1560*/  HADD2.F32 R27, -RZ, R27.H0_H0 ;  /* 0x2000001bff1b7230 */ /* 0x000fc40000004100 */
[C---:B------:R-:W-:Y:S01]  /*1570*/  FMUL.FTZ R21, R223.reuse, R20 ;  /* 0x00000014df157220 */ /* 0x040fe20000410000 */
[----:B------:R-:W-:Y:S02]  /*1580*/  HADD2.F32 R24, -RZ, R22.H0_H0 ;  /* 0x20000016ff187230 */ /* 0x000fe40000004100 */
[----:B------:R-:W-:Y:S01]  /*1590*/  FMUL.FTZ R22, R223, R206 ;  /* 0x000000cedf167220 */ /* 0x000fe20000410000 */
[----:B------:R-:W-:Y:S01]  /*15a0*/  HADD2.F32 R26, -RZ, R187.H0_H0 ;  /* 0x200000bbff1a7230 */ /* 0x000fe20000004100 */
[----:B------:R-:W-:Y:S01]  /*15b0*/  SHF.R.U32.HI R31, RZ, 0x10, R187 ;  /* 0x00000010ff1f7819 */ /* 0x000fe200000116bb */
[----:B------:R-:W-:Y:S02]  /*15c0*/  HADD2.F32 R167, -RZ, R167.H0_H0 ;  /* 0x200000a7ffa77230 */ /* 0x000fe40000004100 */
[----:B------:R-:W-:Y:S01]  /*15d0*/  FMUL.FTZ R20, R25, R224 ;  /* 0x000000e019147220 */ /* 0x000fe20000410000 */
        /* <DEDUP_REMOVED lines=9> */
[----:B------:R-:W-:Y:S02]  /*1670*/  HADD2.F32 R30, -RZ, R188.H0_H0 ;  /* 0x200000bcff1e7230 */ /* 0x000fe40000004100 */
[C---:B------:R-:W-:Y:S01]  /*1680*/  FMUL.FTZ R26, R223.reuse, R172 ;  /* 0x000000acdf1a7220 */ /* 0x040fe20000410000 */
[----:B------:R-:W-:Y:S01]  /*1690*/  HADD2.F32 R163, -RZ, R218.H0_H0 ;  /* 0x200000daffa37230 */ /* 0x000fe20000004100 */
[----:B------:R-:W-:Y:S01]  /*16a0*/  SHF.R.U64 R167, R188, 0x10, R189 ;  /* 0x00000010bca77819 */ /* 0x000fe200000012bd */
[----:B------:R-:W-:Y:S01]  /*16b0*/  FMUL.FTZ R29, R223, R176 ;  /* 0x000000b0df1d7220 */ /* 0x000fe20000410000 */
[----:B------:R-:W-:Y:S01]  /*16c0*/  SHF.R.U64 R214, R180, 0x10, R181 ;  /* 0x00000010b4d67819 */ /* 0x000fe200000012b5 */
        /* <DEDUP_REMOVED lines=8> */
[----:B------:R-:W-:Y:S01]  /*1750*/  HADD2.F32 R172, -RZ, R165.H0_H0 ;  /* 0x200000a5ffac7230 */ /* 0x000fe20000004100 */
[----:B------:R-:W-:Y:S01]  /*1760*/  SHF.R.U32.HI R164, RZ, 0x10, R189 ;  /* 0x00000010ffa47819 */ /* 0x000fe200000116bd */
[----:B------:R-:W-:Y:S02]  /*1770*/  HADD2.F32 R169, -RZ, R189.H0_H0 ;  /* 0x200000bdffa97230 */ /* 0x000fe40000004100 */
[----:B------:R-:W-:Y:S01]  /*1780*/  FMUL.FTZ R167, R223, R160 ;  /* 0x000000a0dfa77220 */ /* 0x000fe20000410000 */
[----:B------:R-:W-:Y:S02]  /*1790*/  HADD2.F32 R161, -RZ, R161.H0_H0 ;  /* 0x200000a1ffa17230 */ /* 0x000fe40000004100 */
[----:B------:R-:W-:Y:S02]  /*17a0*/  HADD2.F32 R214, -RZ, R214.H0_H0 ;  /* 0x200000d6ffd67230 */ /* 0x000fe40000004100 */
[----:B------:R-:W-:-:S02]  /*17b0*/  HADD2.F32 R173, -RZ, R173.H0_H0 ;  /* 0x200000adffad7230 */ /* 0x000fc40000004100 */
[----:B------:R-:W-:Y:S01]  /*17c0*/  FMUL.FTZ R165, R163, R172 ;  /* 0x000000aca3a57220 */ /* 0x000fe20000410000 */
[----:B------:R-:W-:Y:S02]  /*17d0*/  HADD2.F32 R160, -RZ, R164.H0_H0 ;  /* 0x200000a4ffa07230 */ /* 0x000fe40000004100 */
[-C--:B------:R-:W-:Y:S01]  /*17e0*/  FMUL.FTZ R164, R169, R161.reuse ;  /* 0x000000a1a9a47220 */ /* 0x080fe20000410000 */
[----:B------:R-:W-:Y:S02]  /*17f0*/  HADD2.F32 R163, -RZ, R159.H0_H0 ;  /* 0x2000009fffa37230 */ /* 0x000fe40000004100 */
[----:B------:R-:W-:Y:S01]  /*1800*/  FFMA.FTZ R138, R167, R161, R138 ;  /* 0x000000a1a78a7223 */ /* 0x000fe2000001008a */
[----:B------:R-:W-:Y:S01]  /*1810*/  FADD.FTZ R110, R110, R161 ;  /* 0x000000a16e6e7221 */ /* 0x000fe20000010000 */
[C---:B------:R-:W-:Y:S01]  /*1820*/  FMUL.FTZ R166, R223.reuse, R166 ;  /* 0x000000a6dfa67220 */ /* 0x040fe20000410000 */
[----:B------:R-:W-:Y:S01]  /*1830*/  FMUL.FTZ R214, R214, R173 ;  /* 0x000000add6d67220 */ /* 0x000fe20000410000 */
[----:B------:R-:W-:Y:S01]  /*1840*/  FADD.FTZ R161, RZ, R217 ;  /* 0x000000d9ffa17221 */ /* 0x000fe20000010000 */
[----:B------:R-:W-:Y:S01]  /*1850*/  FMUL.FTZ R216, R223, R216 ;  /* 0x000000d8dfd87220 */ /* 0x000fe20000410000 */
[----:B------:R-:W-:Y:S01]  /*1860*/  FFMA.FTZ R159, R219, R217, RZ ;  /* 0x000000d9db9f7223 */ /* 0x000fe200000100ff */
[-C--:B------:R-:W-:Y:S01]  /*1870*/  FMUL.FTZ R169, R160, R163.reuse ;  /* 0x000000a3a0a97220 */ /* 0x080fe20000410000 */
[----:B------:R-:W-:Y:S01]  /*1880*/  FFMA.FTZ R139, R166, R163, R139 ;  /* 0x000000a3a68b7223 */ /* 0x000fe2000001008b */
[----:B------:R-:W-:Y:S01]  /*1890*/  FADD.FTZ R111, R111, R163 ;  /* 0x000000a36f6f7221 */ /* 0x000fe20000010000 */
[----:B------:R-:W-:Y:S01]  /*18a0*/  FADD.FTZ R163, R214, R161 ;  /* 0x000000a1d6a37221 */ /* 0x000fe20000010000 */
[----:B------:R-:W-:Y:S01]  /*18b0*/  FFMA.FTZ R160, R216, R214, R159 ;  /* 0x000000d6d8a07223 */ /* 0x000fe2000001009f */
[----:B------:R-:W-:Y:S01]  /*18c0*/  FFMA.FTZ R137, R30, R172, R137 ;  /* 0x000000ac1e897223 */ /* 0x000fe20000010089 */
[----:B------:R-:W-:Y:S01]  /*18d0*/  FADD.FTZ R109, R109, R172 ;  /* 0x000000ac6d6d7221 */ /* 0x000fe20000010000 */
[----:B------:R-:W-:-:S02]  /*18e0*/  HADD2.F32 R161, -RZ, R157.H0_H0 ;  /* 0x2000009dffa17230 */ /* 0x000fc40000004100 */
[----:B------:R-:W-:Y:S01]  /*18f0*/  FADD.FTZ R172, R0, R163 ;  /* 0x000000a300ac7221 */ /* 0x000fe20000010000 */
[----:B------:R-:W-:Y:S01]  /*1900*/  FFMA.FTZ R157, R3, R0, R160 ;  /* 0x00000000039d7223 */ /* 0x000fe200000100a0 */
[----:B------:R-:W-:Y:S02]  /*1910*/  HADD2.F32 R159, -RZ, R190.H0_H0 ;  /* 0x200000beff9f7230 */ /* 0x000fe40000004100 */
[----:B------:R-:W-:Y:S01]  /*1920*/  FADD.FTZ R163, R5, R172 ;  /* 0x000000ac05a37221 */ /* 0x000fe20000010000 */
[----:B------:R-:W-:Y:S01]  /*1930*/  FFMA.FTZ R160, R2, R5, R157 ;  /* 0x0000000502a07223 */ /* 0x000fe2000001009d */
        /* <DEDUP_REMOVED lines=8> */
[----:B------:R-:W-:-:S02]  /*19c0*/  HADD2.F32 R172, -RZ, R154.H0_H0 ;  /* 0x2000009affac7230 */ /* 0x000fc40000004100 */
        /* <DEDUP_REMOVED lines=14> */
[--C-:B------:R-:W-:Y:S01]  /*1ab0*/  SHF.R.U64 R173, R190, 0x10, R191.reuse ;  /* 0x00000010bead7819 */ /* 0x100fe200000012bf */
[----:B------:R-:W-:Y:S02]  /*1ac0*/  HADD2.F32 R160, -RZ, R155.H0_H0 ;  /* 0x2000009bffa07230 */ /* 0x000fe40000004100 */
[----:B------:R-:W-:Y:S01]  /*1ad0*/  FADD.FTZ R155, R23, R176 ;  /* 0x000000b0179b7221 */ /* 0x000fe20000010000 */
[----:B------:R-:W-:Y:S01]  /*1ae0*/  SHF.R.U32.HI R177, RZ, 0x10, R191 ;  /* 0x00000010ffb17819 */ /* 0x000fe200000116bf */
[----:B------:R-:W-:Y:S01]  /*1af0*/  FFMA.FTZ R154, R18, R23, R153 ;  /* 0x00000017129a7223 */ /* 0x000fe20000010099 */
[----:B------:R-:W-:Y:S01]  /*1b00*/  FMUL.FTZ R175, R223, R162 ;  /* 0x000000a2dfaf7220 */ /* 0x000fe20000410000 */
[----:B------:R-:W-:-:S02]  /*1b10*/  HADD2.F32 R173, -RZ, R173.H0_H0 ;  /* 0x200000adffad7230 */ /* 0x000fc40000004100 */
[----:B------:R-:W-:Y:S01]  /*1b20*/  FADD.FTZ R162, R20, R155 ;  /* 0x0000009b14a27221 */ /* 0x000fe20000010000 */
[----:B------:R-:W-:Y:S01]  /*1b30*/  FMUL.FTZ R170, R223, R170 ;  /* 0x000000aadfaa7220 */ /* 0x000fe20000410000 */
[----:B------:R-:W-:Y:S01]  /*1b40*/  FFMA.FTZ R153, R21, R20, R154 ;  /* 0x0000001415997223 */ /* 0x000fe2000001009a */
[----:B------:R-:W-:Y:S02]  /*1b50*/  HADD2.F32 R177, -RZ, R177.H0_H0 ;  /* 0x200000b1ffb17230 */ /* 0x000fe40000004100 */
[----:B------:R-:W-:Y:S01]  /*1b60*/  FMUL.FTZ R174, R223, R174 ;  /* 0x000000aedfae7220 */ /* 0x000fe20000410000 */
[----:B------:R-:W-:Y:S01]  /*1b70*/  FADD.FTZ R155, R27, R162 ;  /* 0x000000a21b9b7221 */ /* 0x000fe20000010000 */
[-C--:B------:R-:W-:Y:S01]  /*1b80*/  FMUL.FTZ R173, R173, R172.reuse ;  /* 0x000000acadad7220 */ /* 0x080fe20000410000 */
[----:B------:R-:W-:Y:S01]  /*1b90*/  FADD.FTZ R105, R105, R172 ;  /* 0x000000ac69697221 */ /* 0x000fe20000010000 */
[----:B------:R-:W-:Y:S01]  /*1ba0*/  FFMA.FTZ R133, R170, R172, R133 ;  /* 0x000000acaa857223 */ /* 0x000fe20000010085 */
[----:B------:R-:W-:Y:S01]  /*1bb0*/  FFMA.FTZ R154, R22, R27, R153 ;  /* 0x0000001b169a7223 */ /* 0x000fe20000010099 */
[----:B------:R-:W-:-:S02]  /*1bc0*/  HADD2.F32 R172, -RZ, R191.H0_H0 ;  /* 0x200000bfffac7230 */ /* 0x000fc40000004100 */
        /* <DEDUP_REMOVED lines=11> */
[----:B------:R-:W-:Y:S01]  /*1c80*/  FADD.FTZ R152, R28, R157 ;  /* 0x0000009d1c987221 */ /* 0x000fe20000010000 */
[----:B------:R-:W-:Y:S01]  /*1c90*/  FFMA.FTZ R153, R29, R28, R154 ;  /* 0x0000001c1d997223 */ /* 0x000fe2000001009a */
[----:B------:R-:W-:Y:S02]  /*1ca0*/  HADD2.F32 R176, -RZ, R192.H0_H0 ;  /* 0x200000c0ffb07230 */ /* 0x000fe40000004100 */
        /* <DEDUP_REMOVED lines=9> */
[----:B------:R-:W-:Y:S01]  /*1d40*/  SHF.R.U64 R211, R192, 0x10, R193 ;  /* 0x00000010c0d37819 */ /* 0x000fe200000012c1 */
        /* <DEDUP_REMOVED lines=15> */
[----:B------:R-:W-:Y:S01]  /*1e40*/  FFMA.FTZ R152, R174, R177, R153 ;  /* 0x000000b1ae987223 */ /* 0x000fe20000010099 */
[----:B------:R-:W-:Y:S01]  /*1e50*/  SHF.R.U32.HI R215, RZ, 0x10, R193 ;  /* 0x00000010ffd77819 */ /* 0x000fe200000116c1 */
[----:B------:R-:W-:Y:S02]  /*1e60*/  HADD2.F32 R210, -RZ, R193.H0_H0 ;  /* 0x200000c1ffd27230 */ /* 0x000fe40000004100 */
[----:B------:R-:W-:Y:S01]  /*1e70*/  FADD.FTZ R150, R176, R149 ;  /* 0x00000095b0967221 */ /* 0x000fe20000010000 */
[----:B------:R-:W-:Y:S01]  /*1e80*/  FFMA.FTZ R149, R209, R176, R152 ;  /* 0x000000b0d1957223 */ /* 0x000fe20000010098 */
[----:B------:R-:W-:Y:S02]  /*1e90*/  HADD2.F32 R154, -RZ, R151.H0_H0 ;  /* 0x20000097ff9a7230 */ /* 0x000fe40000004100 */
[----:B------:R-:W-:Y:S01]  /*1ea0*/  FMUL.FTZ R213, R223, R156 ;  /* 0x0000009cdfd57220 */ /* 0x000fe20000410000 */
[----:B------:R-:W-:-:S02]  /*1eb0*/  HADD2.F32 R215, -RZ, R215.H0_H0 ;  /* 0x200000d7ffd77230 */ /* 0x000fc40000004100 */
[----:B------:R-:W-:Y:S01]  /*1ec0*/  FADD.FTZ R151, R150, R211 ;  /* 0x000000d396977221 */ /* 0x000fe20000010000 */
[----:B------:R-:W-:Y:S01]  /*1ed0*/  FMUL.FTZ R210, R210, R155 ;  /* 0x0000009bd2d27220 */ /* 0x000fe20000410000 */
        /* <DEDUP_REMOVED lines=18> */
.L_x_10007:
        /* <DEDUP_REMOVED lines=12> */
.L_x_10009:
        /* <DEDUP_REMOVED lines=23> */
[----:B------:R0:W5:Y:S01]  /*2230*/  LDG.E R221, desc[UR12][R150.64] ;  /* 0x0000000c96dd7981 */ /* 0x000162000c1e1900 */
[----:B------:R-:W-:Y:S05]  /*2240*/  BRA `(.L_x_10008) ;  /* 0x0000000000bc7947 */ /* 0x000fea0003800000 */
.L_x_10010:
        /* <DEDUP_REMOVED lines=18> */
[----:B------:R2:W5:Y:S02]  /*2370*/  LDG.E R232, desc[UR12][R44.64] ;  /* 0x0000000c2ce87981 */ /* 0x000564000c1e1900 */
        /* <DEDUP_REMOVED lines=28> */
.L_x_10008:
[----:B0-----:R-:W0:Y:S01]  /*2540*/  SHFL.DOWN PT, R150, R149, 0x10, 0x1f ;  /* 0x0a001f0095967f89 */ /* 0x001e2200000e0000 */
[----:B------:R-:W1:Y:S01]  /*2550*/  LDC R241, c[0x0][0x388] ;  /* 0x0000e200fff17b82 */ /* 0x000e620000000800 */
[----:B------:R-:W-:Y:S01]  /*2560*/  @P3 IADD3 R158, PT, PT, R148, -0x1, RZ ;  /* 0xffffffff949e3810 */ /* 0x000fe20007ffe0ff */
[----:B------:R-:W-:Y:S01]  /*2570*/  BSSY.RECONVERGENT B0, `(.L_x_10011) ;  /* 0x0000026000007945 */ /* 0x000fe20003800200 */
[----:B------:R-:W2:Y:S01]  /*2580*/  SHFL.DOWN PT, R151, R206, 0x10, 0x1f ;  /* 0x0a001f00ce977f89 */ /* 0x000ea200000e0000 */
[----:B------:R-:W-:Y:S01]  /*2590*/  MOV R224, RZ ;  /* 0x000000ff00e07202 */ /* 0x000fe20000000f00 */
[----:B------:R-:W3:Y:S01]  /*25a0*/  S2R R218, SR_TID.X ;  /* 0x0000000000da7919 */ /* 0x000ee20000002100 */
[----:B0-----:R-:W-:Y:S01]  /*25b0*/  FADD.FTZ R150, R150, R149 ;  /* 0x0000009596967221 */ /* 0x001fe20000010000 */
[----:B-1----:R-:W-:Y:S02]  /*25c0*/  @P3 IMAD R158, R158, R241, RZ ;  /* 0x000000f19e9e3224 */ /* 0x002fe400078e02ff */
[----:B--2---:R-:W-:-:S02]  /*25d0*/  FADD.FTZ R151, R151, R206 ;  /* 0x000000ce97977221 */ /* 0x004fc40000010000 */
[----:B------:R-:W0:Y:S01]  /*25e0*/  SHFL.DOWN PT, R153, R150, 0x8, 0x1f ;  /* 0x09001f0096997f89 */ /* 0x000e2200000e0000 */
[----:B------:R-:W-:-:S03]  /*25f0*/  @P3 SHF.R.S32.HI R157, RZ, 0x1f, R158 ;  /* 0x0000001fff9d3819 */ /* 0x000fc6000001149e */
[----:B------:R-:W1:Y:S01]  /*2600*/  SHFL.DOWN PT, R152, R151, 0x8, 0x1f ;  /* 0x09001f0097987f89 */ /* 0x000e6200000e0000 */
[----:B------:R-:W-:Y:S02]  /*2610*/  @P3 LEA.HI R157, R157, R158, RZ, 0x2 ;  /* 0x0000009e9d9d3211 */ /* 0x000fe400078f10ff */
[----:B---3--:R-:W-:Y:S02]  /*2620*/  LOP3.LUT P0, RZ, R218, 0x1f, RZ, 0xc0, !PT ;  /* 0x0000001fdaff7812 */ /* 0x008fe4000780c0ff */
[----:B------:R-:W-:Y:S01]  /*2630*/  @P3 LEA.HI.SX32 R224, R157, R218, 0x1e ;  /* 0x000000da9de03211 */ /* 0x000fe200078ff2ff */
[----:B0-----:R-:W-:Y:S01]  /*2640*/  FADD.FTZ R153, R150, R153 ;  /* 0x0000009996997221 */ /* 0x001fe20000010000 */
[----:B-1----:R-:W-:-:S04]  /*2650*/  FADD.FTZ R152, R151, R152 ;  /* 0x0000009897987221 */ /* 0x002fc80000010000 */
[----:B------:R-:W0:Y:S01]  /*2660*/  SHFL.DOWN PT, R154, R153, 0x4, 0x1f ;  /* 0x08801f00999a7f89 */ /* 0x000e2200000e0000 */
[----:B------:R-:W1:Y:S03]  /*2670*/  @P3 LDC.64 R150, c[0x0][0x390] ;  /* 0x0000e400ff963b82 */ /* 0x000e660000000a00 */
[----:B------:R-:W2:Y:S01]  /*2680*/  SHFL.DOWN PT, R155, R152, 0x4, 0x1f ;  /* 0x08801f00989b7f89 */ /* 0x000ea200000e0000 */
[----:B0-----:R-:W-:Y:S01]  /*2690*/  FADD.FTZ R154, R153, R154 ;  /* 0x0000009a999a7221 */ /* 0x001fe20000010000 */
[----:B-1----:R-:W-:-:S04]  /*26a0*/  @P3 IMAD.WIDE.U32 R206, R224, 0x8, R150 ;  /* 0x00000008e0ce3825 */ /* 0x002fc800078e0096 */
[----:B--2---:R-:W-:Y:S01]  /*26b0*/  FADD.FTZ R155, R152, R155 ;  /* 0x0000009b989b7221 */ /* 0x004fe20000010000 */
        /* <DEDUP_REMOVED lines=17> */
.L_x_10012:
[----:B------:R-:W-:Y:S05]  /*27d0*/  BSYNC.RECONVERGENT B0 ;  /* 0x0000000000007941 */ /* 0x000fea0003800200 */
.L_x_10011:
        /* <DEDUP_REMOVED lines=67> */
[----:B------:R-:W-:-:S04]  /*2c10*/  FMUL.FTZ R148, R148, UR18 ;  /* 0x0000001294947c20 */ /* 0x000fc80008410000 */
[----:B------:R-:W-:-:S07]  /*2c20*/  FMUL.FTZ R149, R149, R148 ;  /* 0x0000009495957220 */ /* 0x000fce0000410000 */
.L_x_10017:
[----:B------:R-:W-:Y:S05]  /*2c30*/  BSYNC.RECONVERGENT B0 ;  /* 0x0000000000007941 */ /* 0x000fea0003800200 */
.L_x_10016:
        /* <DEDUP_REMOVED lines=11> */
[----:B------:R-:W-:-:S04]  /*2cf0*/  FMUL.FTZ R151, R148, UR18 ;  /* 0x0000001294977c20 */ /* 0x000fc80008410000 */
[----:B------:R-:W-:-:S07]  /*2d00*/  FMUL.FTZ R96, R151, R96 ;  /* 0x0000006097607220 */ /* 0x000fce0000410000 */
.L_x_10019:
[----:B------:R-:W-:Y:S05]  /*2d10*/  BSYNC.RECONVERGENT B0 ;  /* 0x0000000000007941 */ /* 0x000fea0003800200 */
.L_x_10018:
[----:B------:R-:W-:Y:S02]  /*2d20*/  F2FP.F16.F32.PACK_AB R148, RZ, R96 ;  /* 0x00000060ff94723e */ /* 0x000fe400000000ff */
[----:B------:R-:W-:Y:S02]  /*2d30*/  MOV R96, R149 ;  /* 0x0000009500607202 */ /* 0x000fe40000000f00 */
[----:B------:R-:W-:-:S07]  /*2d40*/  PRMT R229, R148, 0x7610, R229 ;  /* 0x0000761094e57816 */ /* 0x000fce00000000e5 */
.L_x_10015:
        /* <DEDUP_REMOVED lines=14> */
.L_x_10022:
[----:B------:R-:W-:Y:S05]  /*2e30*/  BSYNC.RECONVERGENT B0 ;  /* 0x0000000000007941 */ /* 0x000fea0003800200 */
.L_x_10021:
[----:B------:R-:W-:Y:S01]  /*2e40*/  BSSY.RECONVERGENT B0, `(.L_x_10023) ;  /* 0x000000d000007945 */ /* 0x000fe20003800200 */
[----:B------:R-:W-:Y:S01]  /*2e50*/  FADD.FTZ R148, R97, R148 ;  /* 0x0000009461947221 */ /* 0x000fe20000010000 */
[----:B------:R-:W-:Y:S02]  /*2e60*/  MOV R97, RZ ;  /* 0x000000ff00617202 */ /* 0x000fe40000000f00 */
        /* <DEDUP_REMOVED lines=8> */
[----:B------:R-:W-:-:S04]  /*2ef0*/  FMUL.FTZ R150, R150, UR18 ;  /* 0x0000001296967c20 */ /* 0x000fc80008410000 */
[----:B------:R-:W-:-:S07]  /*2f00*/  FMUL.FTZ R97, R150, R97 ;  /* 0x0000006196617220 */ /* 0x000fce0000410000 */
.L_x_10024:
[----:B------:R-:W-:Y:S05]  /*2f10*/  BSYNC.RECONVERGENT B0 ;  /* 0x0000000000007941 */ /* 0x000fea0003800200 */
.L_x_10023:
[----:B------:R-:W-:Y:S02]  /*2f20*/  F2FP.F16.F32.PACK_AB R149, RZ, R97 ;  /* 0x00000061ff95723e */ /* 0x000fe400000000ff */
[----:B------:R-:W-:Y:S02]  /*2f30*/  MOV R97, R148 ;  /* 0x0000009400617202 */ /* 0x000fe40000000f00 */
[----:B------:R-:W-:-:S07]  /*2f40*/  PRMT R228, R149, 0x7610, R228 ;  /* 0x0000761095e47816 */ /* 0x000fce00000000e4 */
.L_x_10020:
[----:B------:R-:W-:Y:S05]  /*2f50*/  @!P3 BRA `(.L_x_10025) ;  /* 0x00000000007cb947 */ /* 0x000fea0003800000 */
[----:B-----5:R-:W-:Y:S01]  /*2f60*/  LOP3.LUT P0, RZ, R235, 0xff0000, RZ, 0xc0, !PT ;  /* 0x00ff0000ebff7812 */ /* 0x020fe2000780c0ff */
[----:B------:R-:W-:Y:S01]  /*2f70*/  BSSY.RECONVERGENT B0, `(.L_x_10026) ;  /* 0x000000c000007945 */ /* 0x000fe20003800200 */
[----:B------:R-:W-:-:S11]  /*2f80*/  HFMA2 R149, -RZ, RZ, 0, 0 ;  /* 0x00000000ff957431 */ /* 0x000fd600000001ff */
        /* <DEDUP_REMOVED lines=8> */
[----:B------:R-:W-:-:S04]  /*3010*/  FMUL.FTZ R148, R148, UR18 ;  /* 0x0000001294947c20 */ /* 0x000fc80008410000 */
[----:B------:R-:W-:-:S07]  /*3020*/  FMUL.FTZ R149, R149, R148 ;  /* 0x0000009495957220 */ /* 0x000fce0000410000 */
.L_x_10027:
[----:B------:R-:W-:Y:S05]  /*3030*/  BSYNC.RECONVERGENT B0 ;  /* 0x0000000000007941 */ /* 0x000fea0003800200 */
.L_x_10026:
        /* <DEDUP_REMOVED lines=13> */
.L_x_10029:
[----:B------:R-:W-:Y:S05]  /*3110*/  BSYNC.RECONVERGENT B0 ;  /* 0x0000000000007941 */ /* 0x000fea0003800200 */
.L_x_10028:
[----:B------:R-:W-:Y:S02]  /*3120*/  F2FP.F16.F32.PACK_AB R148, RZ, R98 ;  /* 0x00000062ff94723e */ /* 0x000fe400000000ff */
[----:B------:R-:W-:Y:S02]  /*3130*/  MOV R98, R149 ;  /* 0x0000009500627202 */ /* 0x000fe40000000f00 */
[----:B------:R-:W-:-:S07]  /*3140*/  PRMT R227, R148, 0x7610, R227 ;  /* 0x0000761094e37816 */ /* 0x000fce00000000e3 */
.L_x_10025:
[----:B------:R-:W-:Y:S05]  /*3150*/  @!P3 BRA `(.L_x_10030) ;  /* 0x0000001000f8b947 */ /* 0x000fea0003800000 */
[----:B-----5:R-:W-:Y:S01]  /*3160*/  ISETP.GE.U32.AND P0, PT, R235, 0x1000000, PT ;  /* 0x01000000eb00780c */ /* 0x020fe20003f06070 */
        /* <DEDUP_REMOVED lines=10> */
[----:B------:R-:W-:-:S04]  /*3210*/  FMUL.FTZ R149, R149, UR18 ;  /* 0x0000001295957c20 */ /* 0x000fc80008410000 */
[----:B------:R-:W-:-:S07]  /*3220*/  FMUL.FTZ R148, R148, R149 ;  /* 0x0000009594947220 */ /* 0x000fce0000410000 */
.L_x_10032:
[----:B------:R-:W-:Y:S05]  /*3230*/  BSYNC.RECONVERGENT B0 ;  /* 0x0000000000007941 */ /* 0x000fea0003800200 */
.L_x_10031:
[----:B------:R-:W-:Y:S01]  /*3240*/  BSSY.RECONVERGENT B0, `(.L_x_10033) ;  /* 0x000000d000007945 */ /* 0x000fe20003800200 */
[----:B------:R-:W-:Y:S01]  /*3250*/  FADD.FTZ R148, R99, R148 ;  /* 0x0000009463947221 */ /* 0x000fe20000010000 */
[----:B------:R-:W-:Y:S02]  /*3260*/  MOV R99, RZ ;  /* 0x000000ff00637202 */ /* 0x000fe40000000f00 */
        /* <DEDUP_REMOVED lines=8> */
[----:B------:R-:W-:-:S04]  /*32f0*/  FMUL.FTZ R150, R150, UR18 ;  /* 0x0000001296967c20 */ /* 0x000fc80008410000 */
[----:B------:R-:W-:-:S07]  /*3300*/  FMUL.FTZ R99, R150, R99 ;  /* 0x0000006396637220 */ /* 0x000fce0000410000 */
.L_x_10034:
[----:B------:R-:W-:Y:S05]  /*3310*/  BSYNC.RECONVERGENT B0 ;  /* 0x0000000000007941 */ /* 0x000fea0003800200 */
.L_x_10033:
[----:B------:R-:W-:Y:S02]  /*3320*/  F2FP.F16.F32.PACK_AB R149, RZ, R99 ;  /* 0x00000063ff95723e */ /* 0x000fe400000000ff */
[----:B------:R-:W-:Y:S02]  /*3330*/  MOV R99, R148 ;  /* 0x0000009400637202 */ /* 0x000fe40000000f00 */
[----:B------:R-:W-:Y:S01]  /*3340*/  PRMT R226, R149, 0x7610, R226 ;  /* 0x0000761095e27816 */ /* 0x000fe200000000e2 */
[----:B------:R-:W-:Y:S06]  /*3350*/  BRA `(.L_x_10030) ;  /* 0x0000001000787947 */ /* 0x000fec0003800000 */
.L_x_10014:
        /* <DEDUP_REMOVED lines=14> */
.L_x_10037:
[----:B------:R-:W-:Y:S05]  /*3440*/  BSYNC.RECONVERGENT B0 ;  /* 0x0000000000007941 */ /* 0x000fea0003800200 */
.L_x_10036:
        /* <DEDUP_REMOVED lines=13> */
.L_x_10039:
[----:B------:R-:W-:Y:S05]  /*3520*/  BSYNC.RECONVERGENT B0 ;  /* 0x0000000000007941 */ /* 0x000fea0003800200 */
.L_x_10038:
[----:B------:R-:W-:Y:S02]  /*3530*/  F2FP.F16.F32.PACK_AB R144, RZ, R96 ;  /* 0x00000060ff90723e */ /* 0x000fe400000000ff */
[----:B------:R-:W-:Y:S02]  /*3540*/  MOV R96, R145 ;  /* 0x0000009100607202 */ /* 0x000fe40000000f00 */
[----:B------:R-:W-:-:S07]  /*3550*/  PRMT R229, R144, 0x7610, R229 ;  /* 0x0000761090e57816 */ /* 0x000fce00000000e5 */
.L_x_10035:
        /* <DEDUP_REMOVED lines=14> */
.L_x_10042:
[----:B------:R-:W-:Y:S05]  /*3640*/  BSYNC.RECONVERGENT B0 ;  /* 0x0000000000007941 */ /* 0x000fea0003800200 */
.L_x_10041:
        /* <DEDUP_REMOVED lines=13> */
.L_x_10044:
[----:B------:R-:W-:Y:S05]  /*3720*/  BSYNC.RECONVERGENT B0 ;  /* 0x0000000000007941 */ /* 0x000fea0003800200 */
.L_x_10043:
[----:B------:R-:W-:Y:S02]  /*3730*/  F2FP.F16.F32.PACK_AB R145, RZ, R97 ;  /* 0x00000061ff91723e */ /* 0x000fe400000000ff */
[----:B------:R-:W-:Y:S02]  /*3740*/  MOV R97, R144 ;  /* 0x0000009000617202 */ /* 0x000fe40000000f00 */
[----:B------:R-:W-:-:S07]  /*3750*/  PRMT R228, R145, 0x7610, R228 ;  /* 0x0000761091e47816 */ /* 0x000fce00000000e4 */
.L_x_10040:
        /* <DEDUP_REMOVED lines=14> */
.L_x_10047:
[----:B------:R-:W-:Y:S05]  /*3840*/  BSYNC.RECONVERGENT B0 ;  /* 0x0000000000007941 */ /* 0x000fea0003800200 */
.L_x_10046:
        /* <DEDUP_REMOVED lines=13> */
.L_x_10049:
[----:B------:R-:W-:Y:S05]  /*3920*/  BSYNC.RECONVERGENT B0 ;  /* 0x0000000000007941 */ /* 0x000fea0003800200 */
.L_x_10048:
[----:B------:R-:W-:Y:S02]  /*3930*/  F2FP.F16.F32.PACK_AB R144, RZ, R98 ;  /* 0x00000062ff90723e */ /* 0x000fe400000000ff */
[----:B------:R-:W-:Y:S02]  /*3940*/  MOV R98, R145 ;  /* 0x0000009100627202 */ /* 0x000fe40000000f00 */
[----:B------:R-:W-:-:S07]  /*3950*/  PRMT R227, R144, 0x7610, R227 ;  /* 0x0000761090e37816 */ /* 0x000fce00000000e3 */
.L_x_10045:
        /* <DEDUP_REMOVED lines=22> */
[----:B------:R-:W-:-:S07]  /*3ac0*/  @P0 HADD2.F32 R155, -RZ, R243.H1_H1 ;  /* 0x300000f3ff9b0230 */ /* 0x000fce0000004100 */
[----:B------:R-:W1:Y:S01]  /*3ad0*/  @P0 LDC.64 R150, c[0x0][0x408] ;  /* 0x00010200ff960b82 */ /* 0x000e620000000a00 */
[----:B0-----:R-:W-:-:S04]  /*3ae0*/  @P0 FMUL.FTZ R149, R156, R149 ;  /* 0x000000959c950220 */ /* 0x001fc80000410000 */
[----:B------:R-:W-:Y:S01]  /*3af0*/  @P0 FMUL.FTZ R158, R149, R148 ;  /* 0x00000094959e0220 */ /* 0x000fe20000410000 */
[----:B------:R-:W-:Y:S01]  /*3b00*/  @P0 HADD2.F32 R149, -RZ, R247.H1_H1 ;  /* 0x300000f7ff950230 */ /* 0x000fe20000004100 */
[----:B------:R-:W-:Y:S01]  /*3b10*/  MOV R148, RZ ;  /* 0x000000ff00947202 */ /* 0x000fe20000000f00 */
[----:B-1----:R-:W-:Y:S01]  /*3b20*/  @P0 FMUL.FTZ R151, R156, R151 ;  /* 0x000000979c970220 */ /* 0x002fe20000410000 */
[----:B------:R-:W-:-:S03]  /*3b30*/  @P0 FMUL.FTZ R147, R155, R158 ;  /* 0x0000009e9b930220 */ /* 0x000fc60000410000 */
[----:B------:R-:W-:-:S04]  /*3b40*/  @P0 FMUL.FTZ R150, R151, R150 ;  /* 0x0000009697960220 */ /* 0x000fc80000410000 */
[----:B------:R-:W-:Y:S01]  /*3b50*/  @P0 FMUL.FTZ R148, R149, R150 ;  /* 0x0000009695940220 */ /* 0x000fe20000410000 */
[----:B------:R-:W-:Y:S02]  /*3b60*/  F2FP.F16.F32.PACK_AB R149, RZ, R147 ;  /* 0x00000093ff95723e */ /* 0x000fe400000000ff */
[----:B------:R-:W-:Y:S01]  /*3b70*/  MOV R147, R156 ;  /* 0x0000009c00937202 */ /* 0x000fe20000000f00 */
[----:B------:R-:W-:Y:S01]  /*3b80*/  FADD.FTZ R99, R99, R148 ;  /* 0x0000009463637221 */ /* 0x000fe20000010000 */
[----:B------:R-:W-:Y:S01]  /*3b90*/  PRMT R226, R149, 0x7610, R226 ;  /* 0x0000761095e27816 */ /* 0x000fe200000000e2 */
[----:B------:R-:W-:Y:S06]  /*3ba0*/  BRA `(.L_x_10030) ;  /* 0x0000000800647947 */ /* 0x000fec0003800000 */
.L_x_10013:
[----:B------:R-:W-:Y:S01]  /*3bb0*/  UMOV UR4, UR8 ;  /* 0x0000000800047c82 */ /* 0x000fe20008000000 */
[----:B------:R-:W-:Y:S01]  /*3bc0*/  UMOV UR5, UR9 ;  /* 0x0000000900057c82 */ /* 0x000fe20008000000 */
[----:B------:R-:W-:-:S04]  /*3bd0*/  UISETP.NE.U32.AND UP0, UPT, UR4, URZ, UPT ;  /* 0x000000ff0400728c */ /* 0x000fc8000bf05070 */
[----:B------:R-:W-:-:S09]  /*3be0*/  UISETP.NE.AND.EX UP0, UPT, UR5, URZ, UPT, UP0 ;  /* 0x000000ff0500728c */ /* 0x000fd2000bf05300 */
[----:B------:R-:W-:Y:S05]  /*3bf0*/  BRA.U UP0, `(.L_x_10050) ;  /* 0x00000005000c7547 */ /* 0x000fea000b800000 */
[----:B------:R-:W-:Y:S05]  /*3c00*/  @!P3 BRA `(.L_x_10051) ;  /* 0x000000000040b947 */ /* 0x000fea0003800000 */
[----:B------:R-:W-:Y:S01]  /*3c10*/  @P2 FFMA.FTZ R150, R219, R153, R154 ;  /* 0x00000099db962223 */ /* 0x000fe2000001009a */
[----:B-----5:R-:W-:Y:S02]  /*3c20*/  LOP3.LUT P0, RZ, R235, 0xff, RZ, 0xc0, !PT ;  /* 0x000000ffebff7812 */ /* 0x020fe4000780c0ff */
[----:B------:R-:W-:Y:S01]  /*3c30*/  MOV R148, R56 ;  /* 0x0000003800947202 */ /* 0x000fe20000000f00 */
[----:B------:R-:W-:Y:S01]  /*3c40*/  @P2 FADD.FTZ R150, R217, -R150 ;  /* 0x80000096d9962221 */ /* 0x000fe20000010000 */
[----:B------:R-:W-:-:S03]  /*3c50*/  MOV R149, RZ ;  /* 0x000000ff00957202 */ /* 0x000fc60000000f00 */
[----:B------:R-:W-:Y:S01]  /*3c60*/  @P2 FFMA.FTZ R148, R223, R150, R56 ;  /* 0x00000096df942223 */ /* 0x000fe20000010038 */
[----:B------:R-:W-:-:S03]  /*3c70*/  HFMA2 R150, -RZ, RZ, 0, 0 ;  /* 0x00000000ff967431 */ /* 0x000fc600000001ff */
[----:B------:R-:W-:Y:S02]  /*3c80*/  FMUL.FTZ R148, R148, UR19 ;  /* 0x0000001394947c20 */ /* 0x000fe40008410000 */
[----:B------:R-:W-:Y:S02]  /*3c90*/  @P0 HADD2.F32 R155, -RZ, R194.H0_H0 ;  /* 0x200000c2ff9b0230 */ /* 0x000fe40000004100 */
[----:B------:R-:W-:Y:S01]  /*3ca0*/  FMUL.FTZ R148, R148, UR18 ;  /* 0x0000001294947c20 */ /* 0x000fe20008410000 */
[----:B------:R-:W-:-:S03]  /*3cb0*/  @P0 HADD2.F32 R151, -RZ, R245.H0_H0 ;  /* 0x200000f5ff970230 */ /* 0x000fc60000004100 */
[-C--:B------:R-:W-:Y:S02]  /*3cc0*/  @P0 FMUL.FTZ R150, R155, R148.reuse ;  /* 0x000000949b960220 */ /* 0x080fe40000410000 */
[----:B------:R-:W-:-:S03]  /*3cd0*/  @P0 FMUL.FTZ R149, R151, R148 ;  /* 0x0000009497950220 */ /* 0x000fc60000410000 */
[----:B------:R-:W-:Y:S01]  /*3ce0*/  F2FP.F16.F32.PACK_AB R150, RZ, R150 ;  /* 0x00000096ff96723e */ /* 0x000fe200000000ff */
[----:B------:R-:W-:-:S03]  /*3cf0*/  FADD.FTZ R96, R96, R149 ;  /* 0x0000009560607221 */ /* 0x000fc60000010000 */
[----:B------:R-:W-:-:S07]  /*3d00*/  PRMT R229, R150, 0x7610, R229 ;  /* 0x0000761096e57816 */ /* 0x000fce00000000e5 */
.L_x_10051:
[----:B------:R-:W-:Y:S05]  /*3d10*/  @!P3 BRA `(.L_x_10052) ;  /* 0x00000000003cb947 */ /* 0x000fea0003800000 */
[----:B------:R-:W-:Y:S01]  /*3d20*/  @P2 FFMA.FTZ R149, R216, R153, R154 ;  /* 0x00000099d8952223 */ /* 0x000fe2000001009a */
[----:B-----5:R-:W-:Y:S02]  /*3d30*/  LOP3.LUT P0, RZ, R235, 0xff00, RZ, 0xc0, !PT ;  /* 0x0000ff00ebff7812 */ /* 0x020fe4000780c0ff */
[----:B------:R-:W-:Y:S01]  /*3d40*/  MOV R148, R57 ;  /* 0x0000003900947202 */ /* 0x000fe20000000f00 */
        /* <DEDUP_REMOVED lines=12> */
.L_x_10052:
[----:B------:R-:W-:Y:S05]  /*3e10*/  @!P3 BRA `(.L_x_10053) ;  /* 0x000000000040b947 */ /* 0x000fea0003800000 */
[----:B------:R-:W-:Y:S01]  /*3e20*/  @P2 FFMA.FTZ R149, R3, R153, R154 ;  /* 0x0000009903952223 */ /* 0x000fe2000001009a */
[----:B-----5:R-:W-:Y:S01]  /*3e30*/  LOP3.LUT P0, RZ, R235, 0xff0000, RZ, 0xc0, !PT ;  /* 0x00ff0000ebff7812 */ /* 0x020fe2000780c0ff */
[----:B------:R-:W-:Y:S01]  /*3e40*/  HFMA2 R150, -RZ, RZ, 0, 0 ;  /* 0x00000000ff967431 */ /* 0x000fe200000001ff */
[----:B------:R-:W-:Y:S01]  /*3e50*/  MOV R148, R58 ;  /* 0x0000003a00947202 */ /* 0x000fe20000000f00 */
[----:B------:R-:W-:-:S04]  /*3e60*/  @P2 FADD.FTZ R149, R0, -R149 ;  /* 0x8000009500952221 */ /* 0x000fc80000010000 */
[----:B------:R-:W-:Y:S01]  /*3e70*/  @P2 FFMA.FTZ R148, R223, R149, R58 ;  /* 0x00000095df942223 */ /* 0x000fe2000001003a */
[----:B------:R-:W-:-:S03]  /*3e80*/  MOV R149, RZ ;  /* 0x000000ff00957202 */ /* 0x000fc60000000f00 */
[----:B------:R-:W-:Y:S02]  /*3e90*/  FMUL.FTZ R148, R148, UR19 ;  /* 0x0000001394947c20 */ /* 0x000fe40008410000 */
[----:B------:R-:W-:Y:S02]  /*3ea0*/  @P0 HADD2.F32 R155, -RZ, R195.H0_H0 ;  /* 0x200000c3ff9b0230 */ /* 0x000fe40000004100 */
[----:B------:R-:W-:Y:S01]  /*3eb0*/  FMUL.FTZ R148, R148, UR18 ;  /* 0x0000001294947c20 */ /* 0x000fe20008410000 */
[----:B------:R-:W-:-:S03]  /*3ec0*/  @P0 HADD2.F32 R151, -RZ, R245.H1_H1 ;  /* 0x300000f5ff970230 */ /* 0x000fc60000004100 */
[-C--:B------:R-:W-:Y:S02]  /*3ed0*/  @P0 FMUL.FTZ R150, R155, R148.reuse ;  /* 0x000000949b960220 */ /* 0x080fe40000410000 */
[----:B------:R-:W-:-:S03]  /*3ee0*/  @P0 FMUL.FTZ R149, R151, R148 ;  /* 0x0000009497950220 */ /* 0x000fc60000410000 */
[----:B------:R-:W-:Y:S01]  /*3ef0*/  F2FP.F16.F32.PACK_AB R150, RZ, R150 ;  /* 0x00000096ff96723e */ /* 0x000fe200000000ff */
[----:B------:R-:W-:-:S03]  /*3f00*/  FADD.FTZ R98, R98, R149 ;  /* 0x0000009562627221 */ /* 0x000fc60000010000 */
[----:B------:R-:W-:-:S07]  /*3f10*/  PRMT R227, R150, 0x7610, R227 ;  /* 0x0000761096e37816 */ /* 0x000fce00000000e3 */
.L_x_10053:
[----:B------:R-:W-:Y:S05]  /*3f20*/  @!P3 BRA `(.L_x_10030) ;  /* 0x000000040084b947 */ /* 0x000fea0003800000 */
[----:B------:R-:W-:Y:S01]  /*3f30*/  @P2 FFMA.FTZ R150, R2, R153, R154 ;  /* 0x0000009902962223 */ /* 0x000fe2000001009a */
[----:B-----5:R-:W-:Y:S02]  /*3f40*/  ISETP.GE.U32.AND P0, PT, R235, 0x1000000, PT ;  /* 0x01000000eb00780c */ /* 0x020fe40003f06070 */
[----:B------:R-:W-:Y:S01]  /*3f50*/  MOV R148, R59 ;  /* 0x0000003b00947202 */ /* 0x000fe20000000f00 */
[----:B------:R-:W-:-:S04]  /*3f60*/  @P2 FADD.FTZ R150, R5, -R150 ;  /* 0x8000009605962221 */ /* 0x000fc80000010000 */
[----:B------:R-:W-:-:S04]  /*3f70*/  @P2 FFMA.FTZ R148, R223, R150, R59 ;  /* 0x00000096df942223 */ /* 0x000fc8000001003b */
[----:B------:R-:W-:Y:S02]  /*3f80*/  FMUL.FTZ R148, R148, UR19 ;  /* 0x0000001394947c20 */ /* 0x000fe40008410000 */
[----:B------:R-:W-:Y:S02]  /*3f90*/  @P0 HADD2.F32 R155, -RZ, R243.H1_H1 ;  /* 0x300000f3ff9b0230 */ /* 0x000fe40000004100 */
[----:B------:R-:W-:Y:S01]  /*3fa0*/  FMUL.FTZ R150, R148, UR18 ;  /* 0x0000001294967c20 */ /* 0x000fe20008410000 */
[----:B------:R-:W-:Y:S01]  /*3fb0*/  CS2R R148, SRZ ;  /* 0x0000000000947805 */ /* 0x000fe2000001ff00 */
[----:B------:R-:W-:Y:S02]  /*3fc0*/  @P0 HADD2.F32 R151, -RZ, R247.H1_H1 ;  /* 0x300000f7ff970230 */ /* 0x000fe40000004100 */
[----:B------:R-:W-:-:S03]  /*3fd0*/  @P0 FMUL.FTZ R149, R155, R150 ;  /* 0x000000969b950220 */ /* 0x000fc60000410000 */
[----:B------:R-:W-:Y:S02]  /*3fe0*/  @P0 FMUL.FTZ R148, R151, R150 ;  /* 0x0000009697940220 */ /* 0x000fe40000410000 */
[----:B------:R-:W-:Y:S02]  /*3ff0*/  F2FP.F16.F32.PACK_AB R149, RZ, R149 ;  /* 0x00000095ff95723e */ /* 0x000fe400000000ff */
[----:B------:R-:W-:Y:S02]  /*4000*/  FADD.FTZ R99, R99, R148 ;  /* 0x0000009463637221 */ /* 0x000fe40000010000 */
[----:B------:R-:W-:Y:S01]  /*4010*/  PRMT R226, R149, 0x7610, R226 ;  /* 0x0000761095e27816 */ /* 0x000fe200000000e2 */
[----:B------:R-:W-:Y:S06]  /*4020*/  BRA `(.L_x_10030) ;  /* 0x0000000400447947 */ /* 0x000fec0003800000 */
.L_x_10050:
[-CC-:B------:R-:W-:Y:S01]  /*4030*/  @P2 FFMA.FTZ R145, R3, R153.reuse, R154.reuse ;  /* 0x0000009903912223 */ /* 0x180fe2000001009a */
[-CC-:B------:R-:W-:Y:S01]  /*4040*/  @P2 FFMA.FTZ R144, R219, R153.reuse, R154.reuse ;  /* 0x00000099db902223 */ /* 0x180fe2000001009a */
[-CC-:B------:R-:W-:Y:S01]  /*4050*/  @P2 FFMA.FTZ R150, R2, R153.reuse, R154.reuse ;  /* 0x0000009902962223 */ /* 0x180fe2000001009a */
[----:B-----5:R-:W-:Y:S01]  /*4060*/  MOV R146, R58 ;  /* 0x0000003a00927202 */ /* 0x020fe20000000f00 */
[----:B------:R-:W-:Y:S01]  /*4070*/  @P2 FADD.FTZ R147, R0, -R145 ;  /* 0x8000009100932221 */ /* 0x000fe20000010000 */
[----:B------:R-:W-:Y:S01]  /*4080*/  @P2 FFMA.FTZ R145, R216, R153, R154 ;  /* 0x00000099d8912223 */ /* 0x000fe2000001009a */
[----:B------:R-:W-:Y:S01]  /*4090*/  @P2 FADD.FTZ R158, R5, -R150 ;  /* 0x80000096059e2221 */ /* 0x000fe20000010000 */
[----:B------:R-:W-:Y:S01]  /*40a0*/  MOV R156, R57 ;  /* 0x00000039009c7202 */ /* 0x000fe20000000f00 */
[----:B------:R-:W-:Y:S01]  /*40b0*/  @P2 FFMA.FTZ R146, R223, R147, R58 ;  /* 0x00000093df922223 */ /* 0x000fe2000001003a */
[----:B------:R-:W-:Y:S01]  /*40c0*/  @P2 FADD.FTZ R148, R214, -R145 ;  /* 0x80000091d6942221 */ /* 0x000fe20000010000 */
[----:B------:R-:W-:Y:S01]  /*40d0*/  @P2 FADD.FTZ R145, R217, -R144 ;  /* 0x80000090d9912221 */ /* 0x000fe20000010000 */
[----:B------:R-:W-:Y:S01]  /*40e0*/  MOV R147, R59 ;  /* 0x0000003b00937202 */ /* 0x000fe20000000f00 */
[C---:B------:R-:W-:Y:S01]  /*40f0*/  @P2 FFMA.FTZ R147, R223.reuse, R158, R59 ;  /* 0x0000009edf932223 */ /* 0x040fe2000001003b */
[----:B------:R-:W-:Y:S01]  /*4100*/  MOV R150, R56 ;  /* 0x0000003800967202 */ /* 0x000fe20000000f00 */
[C---:B------:R-:W-:Y:S01]  /*4110*/  @P2 FFMA.FTZ R156, R223.reuse, R148, R57 ;  /* 0x00000094df9c2223 */ /* 0x040fe20000010039 */
[----:B------:R-:W-:Y:S01]  /*4120*/  @P2 FFMA.FTZ R150, R223, R145, R56 ;  /* 0x00000091df962223 */ /* 0x000fe20000010038 */
[----:B------:R-:W-:Y:S06]  /*4130*/  @!P3 BRA `(.L_x_10054) ;  /* 0x000000000040b947 */ /* 0x000fec0003800000 */
[----:B------:R-:W-:Y:S01]  /*4140*/  LOP3.LUT P0, RZ, R235, 0xff, RZ, 0xc0, !PT ;  /* 0x000000ffebff7812 */ /* 0x000fe2000780c0ff */
[----:B------:R-:W-:-:S12]  /*4150*/  HFMA2 R151, -RZ, RZ, 0, 0 ;  /* 0x00000000ff977431 */ /* 0x000fd800000001ff */
[----:B------:R-:W0:Y:S01]  /*4160*/  @P0 LDC.64 R144, c[0x0][0x408] ;  /* 0x00010200ff900b82 */ /* 0x000e220000000a00 */
[----:B------:R-:W-:-:S07]  /*4170*/  @P0 HADD2.F32 R155, -RZ, R245.H0_H0 ;  /* 0x200000f5ff9b0230 */ /* 0x000fce0000004100 */
[----:B------:R-:W1:Y:S01]  /*4180*/  @P0 LDC.64 R148, c[0x0][0x408] ;  /* 0x00010200ff940b82 */ /* 0x000e620000000a00 */
[----:B0-----:R-:W-:-:S04]  /*4190*/  @P0 FMUL.FTZ R145, R150, R145 ;  /* 0x0000009196910220 */ /* 0x001fc80000410000 */
[----:B------:R-:W-:Y:S01]  /*41a0*/  @P0 FMUL.FTZ R145, R145, R144 ;  /* 0x0000009091910220 */ /* 0x000fe20000410000 */
[----:B------:R-:W-:Y:S02]  /*41b0*/  @P0 HADD2.F32 R144, -RZ, R194.H0_H0 ;  /* 0x200000c2ff900230 */ /* 0x000fe40000004100 */
[----:B-1----:R-:W-:-:S03]  /*41c0*/  @P0 FMUL.FTZ R149, R150, R149 ;  /* 0x0000009596950220 */ /* 0x002fc60000410000 */
[----:B------:R-:W-:Y:S01]  /*41d0*/  @P0 FMUL.FTZ R151, R144, R145 ;  /* 0x0000009190970220 */ /* 0x000fe20000410000 */
[----:B------:R-:W-:Y:S01]  /*41e0*/  MOV R145, RZ ;  /* 0x000000ff00917202 */ /* 0x000fe20000000f00 */
[----:B------:R-:W-:-:S03]  /*41f0*/  @P0 FMUL.FTZ R148, R149, R148 ;  /* 0x0000009495940220 */ /* 0x000fc60000410000 */
[----:B------:R-:W-:Y:S01]  /*4200*/  F2FP.F16.F32.PACK_AB R151, RZ, R151 ;  /* 0x00000097ff97723e */ /* 0x000fe200000000ff */
[----:B------:R-:W-:-:S03]  /*4210*/  @P0 FMUL.FTZ R145, R155, R148 ;  /* 0x000000949b910220 */ /* 0x000fc60000410000 */
[----:B------:R-:W-:Y:S01]  /*4220*/  PRMT R229, R151, 0x7610, R229 ;  /* 0x0000761097e57816 */ /* 0x000fe200000000e5 */
[----:B------:R-:W-:-:S07]  /*4230*/  FADD.FTZ R96, R96, R145 ;  /* 0x0000009160607221 */ /* 0x000fce0000010000 */
.L_x_10054:
[----:B------:R-:W-:Y:S05]  /*4240*/  @!P3 BRA `(.L_x_10055) ;  /* 0x000000000040b947 */ /* 0x000fea0003800000 */
[----:B------:R-:W-:-:S13]  /*4250*/  LOP3.LUT P0, RZ, R235, 0xff00, RZ, 0xc0, !PT ;  /* 0x0000ff00ebff7812 */ /* 0x000fda000780c0ff */
[----:B------:R-:W0:Y:S08]  /*4260*/  @P0 LDC.64 R144, c[0x0][0x408] ;  /* 0x00010200ff900b82 */ /* 0x000e300000000a00 */
[----:B------:R-:W1:Y:S01]  /*4270*/  @P0 LDC.64 R148, c[0x0][0x408] ;  /* 0x00010200ff940b82 */ /* 0x000e620000000a00 */
[----:B0-----:R-:W-:Y:S01]  /*4280*/  @P0 FMUL.FTZ R151, R156, R145 ;  /* 0x000000919c970220 */ /* 0x001fe20000410000 */
[----:B------:R-:W-:-:S03]  /*4290*/  HFMA2 R145, -RZ, RZ, 0, 0 ;  /* 0x00000000ff917431 */ /* 0x000fc600000001ff */
[----:B------:R-:W-:Y:S01]  /*42a0*/  @P0 FMUL.FTZ R151, R151, R144 ;  /* 0x0000009097970220 */ /* 0x000fe20000410000 */
[----:B------:R-:W-:Y:S02]  /*42b0*/  @P0 HADD2.F32 R144, -RZ, R243.H0_H0 ;  /* 0x200000f3ff900230 */ /* 0x000fe40000004100 */
[----:B-1----:R-:W-:-:S03]  /*42c0*/  @P0 FMUL.FTZ R149, R156, R149 ;  /* 0x000000959c950220 */ /* 0x002fc60000410000 */
[----:B------:R-:W-:Y:S01]  /*42d0*/  @P0 FMUL.FTZ R145, R144, R151 ;  /* 0x0000009790910220 */ /* 0x000fe20000410000 */
[----:B------:R-:W-:Y:S02]  /*42e0*/  @P0 HADD2.F32 R151, -RZ, R247.H0_H0 ;  /* 0x200000f7ff970230 */ /* 0x000fe40000004100 */
[----:B------:R-:W-:Y:S01]  /*42f0*/  @P0 FMUL.FTZ R148, R149, R148 ;  /* 0x0000009495940220 */ /* 0x000fe20000410000 */
[----:B------:R-:W-:Y:S02]  /*4300*/  MOV R144, RZ ;  /* 0x000000ff00907202 */ /* 0x000fe40000000f00 */
[----:B------:R-:W-:Y:S01]  /*4310*/  F2FP.F16.F32.PACK_AB R145, RZ, R145 ;  /* 0x00000091ff91723e */ /* 0x000fe200000000ff */
[----:B------:R-:W-:-:S03]  /*4320*/  @P0 FMUL.FTZ R144, R151, R148 ;  /* 0x0000009497900220 */ /* 0x000fc60000410000 */
[----:B------:R-:W-:Y:S01]  /*4330*/  PRMT R228, R145, 0x7610, R228 ;  /* 0x0000761091e47816 */ /* 0x000fe200000000e4 */
[----:B------:R-:W-:-:S07]  /*4340*/  FADD.FTZ R97, R97, R144 ;  /* 0x0000009061617221 */ /* 0x000fce0000010000 */
.L_x_10055:
[----:B------:R-:W-:Y:S05]  /*4350*/  @!P3 BRA `(.L_x_10056) ;  /* 0x000000000040b947 */ /* 0x000fea0003800000 */
[----:B------:R-:W-:Y:S01]  /*4360*/  LOP3.LUT P0, RZ, R235, 0xff0000, RZ, 0xc0, !PT ;  /* 0x00ff0000ebff7812 */ /* 0x000fe2000780c0ff */
[----:B------:R-:W-:-:S12]  /*4370*/  HFMA2 R151, -RZ, RZ, 0, 0 ;  /* 0x00000000ff977431 */ /* 0x000fd800000001ff */
[----:B------:R-:W0:Y:S01]  /*4380*/  @P0 LDC.64 R144, c[0x0][0x408] ;  /* 0x00010200ff900b82 */ /* 0x000e220000000a00 */
[----:B------:R-:W-:-:S07]  /*4390*/  @P0 HADD2.F32 R155, -RZ, R195.H0_H0 ;  /* 0x200000c3ff9b0230 */ /* 0x000fce0000004100 */
[----:B------:R-:W1:Y:S01]  /*43a0*/  @P0 LDC.64 R148, c[0x0][0x408] ;  /* 0x00010200ff940b82 */ /* 0x000e620000000a00 */
[----:B0-----:R-:W-:-:S04]  /*43b0*/  @P0 FMUL.FTZ R145, R146, R145 ;  /* 0x0000009192910220 */ /* 0x001fc80000410000 */
[----:B------:R-:W-:Y:S01]  /*43c0*/  @P0 FMUL.FTZ R144, R145, R144 ;  /* 0x0000009091900220 */ /* 0x000fe20000410000 */
[----:B------:R-:W-:Y:S01]  /*43d0*/  MOV R145, RZ ;  /* 0x000000ff00917202 */ /* 0x000fe20000000f00 */
[----:B-1----:R-:W-:Y:S02]  /*43e0*/  @P0 FMUL.FTZ R149, R146, R149 ;  /* 0x0000009592950220 */ /* 0x002fe40000410000 */
[----:B------:R-:W-:Y:S02]  /*43f0*/  @P0 FMUL.FTZ R151, R155, R144 ;  /* 0x000000909b970220 */ /* 0x000fe40000410000 */
[----:B------:R-:W-:Y:S01]  /*4400*/  @P0 FMUL.FTZ R148, R149, R148 ;  /* 0x0000009495940220 */ /* 0x000fe20000410000 */
[----:B------:R-:W-:Y:S02]  /*4410*/  @P0 HADD2.F32 R149, -RZ, R245.H1_H1 ;  /* 0x300000f5ff950230 */ /* 0x000fe40000004100 */
[----:B------:R-:W-:-:S03]  /*4420*/  F2FP.F16.F32.PACK_AB R151, RZ, R151 ;  /* 0x00000097ff97723e */ /* 0x000fc600000000ff */
[----:B------:R-:W-:Y:S01]  /*4430*/  @P0 FMUL.FTZ R145, R149, R148 ;  /* 0x0000009495910220 */ /* 0x000fe20000410000 */
[----:B------:R-:W-:-:S03]  /*4440*/  PRMT R227, R151, 0x7610, R227 ;  /* 0x0000761097e37816 */ /* 0x000fc600000000e3 */
[----:B------:R-:W-:-:S07]  /*4450*/  FADD.FTZ R98, R98, R145 ;  /* 0x0000009162627221 */ /* 0x000fce0000010000 */
.L_x_10056:
[----:B------:R-:W-:Y:S02]  /*4460*/  MOV R145, R156 ;  /* 0x0000009c00917202 */ /* 0x000fe40000000f00 */
[----:B------:R-:W-:Y:S01]  /*4470*/  MOV R144, R150 ;  /* 0x0000009600907202 */ /* 0x000fe20000000f00 */
[----:B------:R-:W-:Y:S06]  /*4480*/  @!P3 BRA `(.L_x_10030) ;  /* 0x00000000002cb947 */ /* 0x000fec0003800000 */
        /* <DEDUP_REMOVED lines=11> */
.L_x_10030:
        /* <DEDUP_REMOVED lines=16> */
.L_x_10057:
        /* <DEDUP_REMOVED lines=9> */
.L_x_10058:
        /* <DEDUP_REMOVED lines=10> */
[C---:B------:R-:W-:Y:S01]  /*4770*/  @P2 FFMA.FTZ R146, R223.reuse, R147, R54 ;  /* 0x00000093df922223 */ /* 0x040fe20000010036 */
        /* <DEDUP_REMOVED lines=19> */
[----:B------:R-:W-:Y:S02]  /*48b0*/  @P4 HADD2.F32 R149, -RZ, R245.H0_H0 ;  /* 0x200000f5ff954230 */ /* 0x000fe40000004100 */
[----:B------:R-:W-:-:S03]  /*48c0*/  F2FP.F16.F32.PACK_AB R151, RZ, R151 ;  /* 0x00000097ff97723e */ /* 0x000fc600000000ff */
[----:B------:R-:W-:Y:S01]  /*48d0*/  @P4 FMUL.FTZ R145, R149, R148 ;  /* 0x0000009495914220 */ /* 0x000fe20000410000 */
[----:B------:R-:W-:-:S03]  /*48e0*/  PRMT R229, R151, 0x7610, R229 ;  /* 0x0000761097e57816 */ /* 0x000fc600000000e5 */
[----:B------:R-:W-:-:S07]  /*48f0*/  FADD.FTZ R92, R92, R145 ;  /* 0x000000915c5c7221 */ /* 0x000fce0000010000 */
.L_x_10061:
[----:B------:R-:W-:Y:S05]  /*4900*/  @!P3 BRA `(.L_x_10062) ;  /* 0x00000000003cb947 */ /* 0x000fea0003800000 */
[----:B------:R-:W-:-:S13]  /*4910*/  LOP3.LUT P4, RZ, R233, 0xff00, RZ, 0xc0, !PT ;  /* 0x0000ff00e9ff7812 */ /* 0x000fda000788c0ff */
[----:B------:R-:W0:Y:S01]  /*4920*/  @P4 LDC.64 R144, c[0x0][0x408] ;  /* 0x00010200ff904b82 */ /* 0x000e220000000a00 */
[----:B------:R-:W-:-:S07]  /*4930*/  @P4 HADD2.F32 R151, -RZ, R239.H0_H0 ;  /* 0x200000efff974230 */ /* 0x000fce0000004100 */
[----:B------:R-:W1:Y:S01]  /*4940*/  @P4 LDC.64 R148, c[0x0][0x408] ;  /* 0x00010200ff944b82 */ /* 0x000e620000000a00 */
[----:B0-----:R-:W-:-:S04]  /*4950*/  @P4 FMUL.FTZ R155, R156, R145 ;  /* 0x000000919c9b4220 */ /* 0x001fc80000410000 */
[----:B------:R-:W-:Y:S01]  /*4960*/  @P4 FMUL.FTZ R158, R155, R144 ;  /* 0x000000909b9e4220 */ /* 0x000fe20000410000 */
[----:B------:R-:W-:Y:S01]  /*4970*/  CS2R R144, SRZ ;  /* 0x0000000000907805 */ /* 0x000fe2000001ff00 */
        /* <DEDUP_REMOVED lines=8> */
.L_x_10062:
        /* <DEDUP_REMOVED lines=17> */
.L_x_10063:
        /* <DEDUP_REMOVED lines=15> */
.L_x_10060:
        /* <DEDUP_REMOVED lines=17> */
.L_x_10065:
[----:B------:R-:W-:Y:S05]  /*4d10*/  @!P3 BRA `(.L_x_10066) ;  /* 0x00000000003cb947 */ /* 0x000fea0003800000 */
[----:B-1----:R-:W-:Y:S01]  /*4d20*/  @P2 FFMA.FTZ R150, R6, R153, R154 ;  /* 0x0000009906962223 */ /* 0x002fe2000001009a */
[----:B-----5:R-:W-:Y:S02]  /*4d30*/  LOP3.LUT P4, RZ, R233, 0xff00, RZ, 0xc0, !PT ;  /* 0x0000ff00e9ff7812 */ /* 0x020fe4000788c0ff */
[----:B0-----:R-:W-:Y:S01]  /*4d40*/  MOV R148, R53 ;  /* 0x0000003500947202 */ /* 0x001fe20000000f00 */
        /* <DEDUP_REMOVED lines=12> */
.L_x_10066:
        /* <DEDUP_REMOVED lines=17> */
.L_x_10067:
[----:B------:R-:W-:Y:S05]  /*4f20*/  @!P3 BRA `(.L_x_10064) ;  /* 0x000000100058b947 */ /* 0x000fea0003800000 */
[----:B-1----:R-:W-:Y:S01]  /*4f30*/  @P2 FFMA.FTZ R150, R10, R153, R154 ;  /* 0x000000990a962223 */ /* 0x002fe2000001009a */
[----:B-----5:R-:W-:Y:S02]  /*4f40*/  ISETP.GE.U32.AND P4, PT, R233, 0x1000000, PT ;  /* 0x01000000e900780c */ /* 0x020fe40003f86070 */
[----:B0-----:R-:W-:Y:S01]  /*4f50*/  MOV R148, R55 ;  /* 0x0000003700947202 */ /* 0x001fe20000000f00 */
        /* <DEDUP_REMOVED lines=13> */
.L_x_10059:
        /* <DEDUP_REMOVED lines=15> */
.L_x_10071:
[----:B------:R-:W-:Y:S05]  /*5120*/  BSYNC.RECONVERGENT B0 ;  /* 0x0000000000007941 */ /* 0x000fea0003800200 */
.L_x_10070:
        /* <DEDUP_REMOVED lines=13> */
.L_x_10073:
[----:B------:R-:W-:Y:S05]  /*5200*/  BSYNC.RECONVERGENT B0 ;  /* 0x0000000000007941 */ /* 0x000fea0003800200 */
.L_x_10072:
[----:B------:R-:W-:Y:S02]  /*5210*/  F2FP.F16.F32.PACK_AB R144, RZ, R92 ;  /* 0x0000005cff90723e */ /* 0x000fe400000000ff */
[----:B------:R-:W-:Y:S02]  /*5220*/  MOV R92, R145 ;  /* 0x00000091005c7202 */ /* 0x000fe40000000f00 */
[----:B------:R-:W-:-:S07]  /*5230*/  PRMT R229, R144, 0x7610, R229 ;  /* 0x0000761090e57816 */ /* 0x000fce00000000e5 */
.L_x_10069:
[----:B------:R-:W-:Y:S05]  /*5240*/  @!P3 BRA `(.L_x_10074) ;  /* 0x00000000007cb947 */ /* 0x000fea0003800000 */
[----:B-----5:R-:W-:Y:S01]  /*5250*/  LOP3.LUT P4, RZ, R233, 0xff00, RZ, 0xc0, !PT ;  /* 0x0000ff00e9ff7812 */ /* 0x020fe2000788c0ff */
[----:B------:R-:W-:Y:S01]  /*5260*/  BSSY.RECONVERGENT B0, `(.L_x_10075) ;  /* 0x000000c000007945 */ /* 0x000fe20003800200 */
[----:B0-----:R-:W-:-:S11]  /*5270*/  HFMA2 R144, -RZ, RZ, 0, 0 ;  /* 0x00000000ff907431 */ /* 0x001fd600000001ff */
        /* <DEDUP_REMOVED lines=10> */
.L_x_10076:
[----:B------:R-:W-:Y:S05]  /*5320*/  BSYNC.RECONVERGENT B0 ;  /* 0x0000000000007941 */ /* 0x000fea0003800200 */
.L_x_10075:
[----:B------:R-:W-:Y:S01]  /*5330*/  BSSY.RECONVERGENT B0, `(.L_x_10077) ;  /* 0x000000d000007945 */ /* 0x000fe20003800200 */
[----:B------:R-:W-:Y:S01]  /*5340*/  FADD.FTZ R144, R93, R144 ;  /* 0x000000905d907221 */ /* 0x000fe20000010000 */
[----:B------:R-:W-:Y:S02]  /*5350*/  MOV R93, RZ ;  /* 0x000000ff005d7202 */ /* 0x000fe40000000f00 */
        /* <DEDUP_REMOVED lines=10> */
.L_x_10078:
[----:B------:R-:W-:Y:S05]  /*5400*/  BSYNC.RECONVERGENT B0 ;  /* 0x0000000000007941 */ /* 0x000fea0003800200 */
.L_x_10077:
[----:B------:R-:W-:Y:S02]  /*5410*/  F2FP.F16.F32.PACK_AB R145, RZ, R93 ;  /* 0x0000005dff91723e */ /* 0x000fe400000000ff */
[----:B------:R-:W-:Y:S02]  /*5420*/  MOV R93, R144 ;  /* 0x00000090005d7202 */ /* 0x000fe40000000f00 */
[----:B------:R-:W-:-:S07]  /*5430*/  PRMT R228, R145, 0x7610, R228 ;  /* 0x0000761091e47816 */ /* 0x000fce00000000e4 */
.L_x_10074:
        /* <DEDUP_REMOVED lines=14> */
.L_x_10081:
[----:B------:R-:W-:Y:S05]  /*5520*/  BSYNC.RECONVERGENT B0 ;  /* 0x0000000000007941 */ /* 0x000fea0003800200 */
.L_x_10080:
        /* <DEDUP_REMOVED lines=13> */
.L_x_10083:
[----:B------:R-:W-:Y:S05]  /*5600*/  BSYNC.RECONVERGENT B0 ;  /* 0x0000000000007941 */ /* 0x000fea0003800200 */
.L_x_10082:
[----:B------:R-:W-:Y:S02]  /*5610*/  F2FP.F16.F32.PACK_AB R144, RZ, R94 ;  /* 0x0000005eff90723e */ /* 0x000fe400000000ff */
[----:B------:R-:W-:Y:S02]  /*5620*/  MOV R94, R145 ;  /* 0x00000091005e7202 */ /* 0x000fe40000000f00 */
[----:B------:R-:W-:-:S07]  /*5630*/  PRMT R227, R144, 0x7610, R227 ;  /* 0x0000761090e37816 */ /* 0x000fce00000000e3 */
.L_x_10079:
[-CC-:B0-----:R-:W-:Y:S01]  /*5640*/  FFMA.FTZ R146, R10, R153.reuse, R154.reuse ;  /* 0x000000990a927223 */ /* 0x181fe2000001009a */
[-CC-:B------:R-:W-:Y:S01]  /*5650*/  FFMA.FTZ R144, R6, R153.reuse, R154.reuse ;  /* 0x0000009906907223 */ /* 0x180fe2000001009a */
[-CC-:B------:R-:W-:Y:S01]  /*5660*/  FFMA.FTZ R145, R9, R153.reuse, R154.reuse ;  /* 0x0000009909917223 */ /* 0x180fe2000001009a */
[----:B------:R-:W-:Y:S01]  /*5670*/  FFMA.FTZ R147, R7, R153, R154 ;  /* 0x0000009907937223 */ /* 0x000fe2000001009a */
[----:B------:R-:W-:Y:S01]  /*5680*/  FADD.FTZ R156, R15, -R146 ;  /* 0x800000920f9c7221 */ /* 0x000fe20000010000 */
[----:B-1----:R-:W-:Y:S01]  /*5690*/  FADD.FTZ R148, R11, -R144 ;  /* 0x800000900b947221 */ /* 0x002fe20000010000 */
        /* <DEDUP_REMOVED lines=31> */
.L_x_10068:
        /* <DEDUP_REMOVED lines=14> */
.L_x_10086:
[----:B------:R-:W-:Y:S05]  /*5970*/  BSYNC.RECONVERGENT B0 ;  /* 0x0000000000007941 */ /* 0x000fea0003800200 */
.L_x_10085:
        /* <DEDUP_REMOVED lines=13> */
.L_x_10088:
[----:B------:R-:W-:Y:S05]  /*5a50*/  BSYNC.RECONVERGENT B0 ;  /* 0x0000000000007941 */ /* 0x000fea0003800200 */
.L_x_10087:
[----:B------:R-:W-:Y:S02]  /*5a60*/  F2FP.F16.F32.PACK_AB R148, RZ, R92 ;  /* 0x0000005cff94723e */ /* 0x000fe400000000ff */
[----:B------:R-:W-:Y:S02]  /*5a70*/  MOV R92, R149 ;  /* 0x00000095005c7202 */ /* 0x000fe40000000f00 */
[----:B------:R-:W-:-:S07]  /*5a80*/  PRMT R229, R148, 0x7610, R229 ;  /* 0x0000761094e57816 */ /* 0x000fce00000000e5 */
.L_x_10084:
        /* <DEDUP_REMOVED lines=14> */
.L_x_10091:
[----:B------:R-:W-:Y:S05]  /*5b70*/  BSYNC.RECONVERGENT B0 ;  /* 0x0000000000007941 */ /* 0x000fea0003800200 */
.L_x_10090:
        /* <DEDUP_REMOVED lines=13> */
.L_x_10093:
[----:B------:R-:W-:Y:S05]  /*5c50*/  BSYNC.RECONVERGENT B0 ;  /* 0x0000000000007941 */ /* 0x000fea0003800200 */
.L_x_10092:
[----:B------:R-:W-:Y:S02]  /*5c60*/  F2FP.F16.F32.PACK_AB R149, RZ, R93 ;  /* 0x0000005dff95723e */ /* 0x000fe400000000ff */
[----:B------:R-:W-:Y:S02]  /*5c70*/  MOV R93, R148 ;  /* 0x00000094005d7202 */ /* 0x000fe40000000f00 */
[----:B------:R-:W-:-:S07]  /*5c80*/  PRMT R228, R149, 0x7610, R228 ;  /* 0x0000761095e47816 */ /* 0x000fce00000000e4 */
.L_x_10089:
        /* <DEDUP_REMOVED lines=14> */
.L_x_10096:
[----:B------:R-:W-:Y:S05]  /*5d70*/  BSYNC.RECONVERGENT B0 ;  /* 0x0000000000007941 */ /* 0x000fea0003800200 */
.L_x_10095:
        /* <DEDUP_REMOVED lines=13> */
.L_x_10098:
[----:B------:R-:W-:Y:S05]  /*5e50*/  BSYNC.RECONVERGENT B0 ;  /* 0x0000000000007941 */ /* 0x000fea0003800200 */
.L_x_10097:
[----:B------:R-:W-:Y:S02]  /*5e60*/  F2FP.F16.F32.PACK_AB R148, RZ, R94 ;  /* 0x0000005eff94723e */ /* 0x000fe400000000ff */
[----:B------:R-:W-:Y:S02]  /*5e70*/  MOV R94, R149 ;  /* 0x00000095005e7202 */ /* 0x000fe40000000f00 */
[----:B------:R-:W-:-:S07]  /*5e80*/  PRMT R227, R148, 0x7610, R227 ;  /* 0x0000761094e37816 */ /* 0x000fce00000000e3 */
.L_x_10094:
[----:B------:R-:W-:Y:S05]  /*5e90*/  @!P3 BRA `(.L_x_10064) ;  /* 0x00000000007cb947 */ /* 0x000fea0003800000 */
[----:B-----5:R-:W-:Y:S01]  /*5ea0*/  ISETP.GE.U32.AND P4, PT, R233, 0x1000000, PT ;  /* 0x01000000e900780c */ /* 0x020fe20003f86070 */
[----:B------:R-:W-:Y:S01]  /*5eb0*/  BSSY.RECONVERGENT B0, `(.L_x_10099) ;  /* 0x000000c000007945 */ /* 0x000fe20003800200 */
[----:B01----:R-:W-:-:S11]  /*5ec0*/  HFMA2 R148, -RZ, RZ, 0, 0 ;  /* 0x00000000ff947431 */ /* 0x003fd600000001ff */
        /* <DEDUP_REMOVED lines=10> */
.L_x_10100:
[----:B------:R-:W-:Y:S05]  /*5f70*/  BSYNC.RECONVERGENT B0 ;  /* 0x0000000000007941 */ /* 0x000fea0003800200 */
.L_x_10099:
        /* <DEDUP_REMOVED lines=13> */
.L_x_10102:
[----:B------:R-:W-:Y:S05]  /*6050*/  BSYNC.RECONVERGENT B0 ;  /* 0x0000000000007941 */ /* 0x000fea0003800200 */
.L_x_10101:
[----:B------:R-:W-:Y:S02]  /*6060*/  F2FP.F16.F32.PACK_AB R149, RZ, R95 ;  /* 0x0000005fff95723e */ /* 0x000fe400000000ff */
[----:B------:R-:W-:Y:S02]  /*6070*/  MOV R95, R148 ;  /* 0x00000094005f7202 */ /* 0x000fe40000000f00 */
[----:B------:R-:W-:-:S07]  /*6080*/  PRMT R226, R149, 0x7610, R226 ;  /* 0x0000761095e27816 */ /* 0x000fce00000000e2 */
.L_x_10064:
        /* <DEDUP_REMOVED lines=14> */
.L_x_10103:
        /* <DEDUP_REMOVED lines=9> */
.L_x_10104:
        /* <DEDUP_REMOVED lines=35> */
.L_x_10107:
        /* <DEDUP_REMOVED lines=16> */
.L_x_10108:
        /* <DEDUP_REMOVED lines=17> */
.L_x_10109:
        /* <DEDUP_REMOVED lines=15> */
.L_x_10106:
        /* <DEDUP_REMOVED lines=17> */
.L_x_10111:
        /* <DEDUP_REMOVED lines=16> */
.L_x_10112:
        /* <DEDUP_REMOVED lines=17> */
.L_x_10113:
        /* <DEDUP_REMOVED lines=17> */
.L_x_10105:
        /* <DEDUP_REMOVED lines=15> */
.L_x_10117:
[----:B------:R-:W-:Y:S05]  /*6c50*/  BSYNC.RECONVERGENT B0 ;  /* 0x0000000000007941 */ /* 0x000fea0003800200 */
.L_x_10116:
        /* <DEDUP_REMOVED lines=13> */
.L_x_10119:
[----:B------:R-:W-:Y:S05]  /*6d30*/  BSYNC.RECONVERGENT B0 ;  /* 0x0000000000007941 */ /* 0x000fea0003800200 */
.L_x_10118:
[----:B------:R-:W-:Y:S02]  /*6d40*/  F2FP.F16.F32.PACK_AB R144, RZ, R88 ;  /* 0x00000058ff90723e */ /* 0x000fe400000000ff */
[----:B------:R-:W-:Y:S02]  /*6d50*/  MOV R88, R145 ;  /* 0x0000009100587202 */ /* 0x000fe40000000f00 */
[----:B------:R-:W-:-:S07]  /*6d60*/  PRMT R229, R144, 0x7610, R229 ;  /* 0x0000761090e57816 */ /* 0x000fce00000000e5 */
.L_x_10115:
        /* <DEDUP_REMOVED lines=14> */
.L_x_10122:
[----:B------:R-:W-:Y:S05]  /*6e50*/  BSYNC.RECONVERGENT B0 ;  /* 0x0000000000007941 */ /* 0x000fea0003800200 */
.L_x_10121:
        /* <DEDUP_REMOVED lines=13> */
.L_x_10124:
[----:B------:R-:W-:Y:S05]  /*6f30*/  BSYNC.RECONVERGENT B0 ;  /* 0x0000000000007941 */ /* 0x000fea0003800200 */
.L_x_10123:
[----:B------:R-:W-:Y:S02]  /*6f40*/  F2FP.F16.F32.PACK_AB R145, RZ, R89 ;  /* 0x00000059ff91723e */ /* 0x000fe400000000ff */
[----:B------:R-:W-:Y:S02]  /*6f50*/  MOV R89, R144 ;  /* 0x0000009000597202 */ /* 0x000fe40000000f00 */
[----:B------:R-:W-:-:S07]  /*6f60*/  PRMT R228, R145, 0x7610, R228 ;  /* 0x0000761091e47816 */ /* 0x000fce00000000e4 */
.L_x_10120:
        /* <DEDUP_REMOVED lines=14> */
.L_x_10127:
[----:B------:R-:W-:Y:S05]  /*7050*/  BSYNC.RECONVERGENT B0 ;  /* 0x0000000000007941 */ /* 0x000fea0003800200 */
.L_x_10126:
        /* <DEDUP_REMOVED lines=13> */
.L_x_10129:
[----:B------:R-:W-:Y:S05]  /*7130*/  BSYNC.RECONVERGENT B0 ;  /* 0x0000000000007941 */ /* 0x000fea0003800200 */
.L_x_10128:
[----:B------:R-:W-:Y:S02]  /*7140*/  F2FP.F16.F32.PACK_AB R144, RZ, R90 ;  /* 0x0000005aff90723e */ /* 0x000fe400000000ff */
[----:B------:R-:W-:Y:S02]  /*7150*/  MOV R90, R145 ;  /* 0x00000091005a7202 */ /* 0x000fe40000000f00 */
[----:B------:R-:W-:-:S07]  /*7160*/  PRMT R227, R144, 0x7610, R227 ;  /* 0x0000761090e37816 */ /* 0x000fce00000000e3 */
.L_x_10125:
        /* <DEDUP_REMOVED lines=18> */
[----:B-----5:R-:W-:-:S13]  /*7290*/  ISETP.GE.U32.AND P4, PT, R232, 0x1000000, PT ;  /* 0x01000000e800780c */ /* 0x020fda0003f86070 */
[----:B------:R-:W0:Y:S01]  /*72a0*/  @P4 LDC.64 R148, c[0x0][0x408] ;  /* 0x00010200ff944b82 */ /* 0x000e220000000a00 */
[----:B------:R-:W-:-:S07]  /*72b0*/  @P4 HADD2.F32 R155, -RZ, R237.H1_H1 ;  /* 0x300000edff9b4230 */ /* 0x000fce0000004100 */
[----:B------:R-:W1:Y:S01]  /*72c0*/  @P4 LDC.64 R150, c[0x0][0x408] ;  /* 0x00010200ff964b82 */ /* 0x000e620000000a00 */
[----:B0-----:R-:W-:-:S04]  /*72d0*/  @P4 FMUL.FTZ R157, R147, R149 ;  /* 0x00000095939d4220 */ /* 0x001fc80000410000 */
[----:B------:R-:W-:Y:S01]  /*72e0*/  @P4 FMUL.FTZ R156, R157, R148 ;  /* 0x000000949d9c4220 */ /* 0x000fe20000410000 */
[----:B------:R-:W-:Y:S01]  /*72f0*/  CS2R R148, SRZ ;  /* 0x0000000000947805 */ /* 0x000fe2000001ff00 */
[----:B-1----:R-:W-:Y:S02]  /*7300*/  @P4 FMUL.FTZ R151, R147, R151 ;  /* 0x0000009793974220 */ /* 0x002fe40000410000 */
[----:B------:R-:W-:Y:S02]  /*7310*/  @P4 FMUL.FTZ R149, R155, R156 ;  /* 0x0000009c9b954220 */ /* 0x000fe40000410000 */
[----:B------:R-:W-:Y:S01]  /*7320*/  @P4 FMUL.FTZ R150, R151, R150 ;  /* 0x0000009697964220 */ /* 0x000fe20000410000 */
[----:B------:R-:W-:Y:S02]  /*7330*/  @P4 HADD2.F32 R151, -RZ, R247.H1_H1 ;  /* 0x300000f7ff974230 */ /* 0x000fe40000004100 */
[----:B------:R-:W-:-:S03]  /*7340*/  F2FP.F16.F32.PACK_AB R149, RZ, R149 ;  /* 0x00000095ff95723e */ /* 0x000fc600000000ff */
[----:B------:R-:W-:Y:S01]  /*7350*/  @P4 FMUL.FTZ R148, R151, R150 ;  /* 0x0000009697944220 */ /* 0x000fe20000410000 */
[----:B------:R-:W-:-:S03]  /*7360*/  PRMT R226, R149, 0x7610, R226 ;  /* 0x0000761095e27816 */ /* 0x000fc600000000e2 */
[----:B------:R-:W-:Y:S01]  /*7370*/  FADD.FTZ R91, R91, R148 ;  /* 0x000000945b5b7221 */ /* 0x000fe20000010000 */
[----:B------:R-:W-:Y:S06]  /*7380*/  BRA `(.L_x_10110) ;  /* 0x0000000800007947 */ /* 0x000fec0003800000 */
.L_x_10114:
        /* <DEDUP_REMOVED lines=14> */
.L_x_10132:
[----:B------:R-:W-:Y:S05]  /*7470*/  BSYNC.RECONVERGENT B0 ;  /* 0x0000000000007941 */ /* 0x000fea0003800200 */
.L_x_10131:
        /* <DEDUP_REMOVED lines=13> */
.L_x_10134:
[----:B------:R-:W-:Y:S05]  /*7550*/  BSYNC.RECONVERGENT B0 ;  /* 0x0000000000007941 */ /* 0x000fea0003800200 */
.L_x_10133:
[----:B------:R-:W-:Y:S02]  /*7560*/  F2FP.F16.F32.PACK_AB R148, RZ, R88 ;  /* 0x00000058ff94723e */ /* 0x000fe400000000ff */
[----:B------:R-:W-:Y:S02]  /*7570*/  MOV R88, R149 ;  /* 0x0000009500587202 */ /* 0x000fe40000000f00 */
[----:B------:R-:W-:-:S07]  /*7580*/  PRMT R229, R148, 0x7610, R229 ;  /* 0x0000761094e57816 */ /* 0x000fce00000000e5 */
.L_x_10130:
        /* <DEDUP_REMOVED lines=14> */
.L_x_10137:
[----:B------:R-:W-:Y:S05]  /*7670*/  BSYNC.RECONVERGENT B0 ;  /* 0x0000000000007941 */ /* 0x000fea0003800200 */
.L_x_10136:
        /* <DEDUP_REMOVED lines=13> */
.L_x_10139:
[----:B------:R-:W-:Y:S05]  /*7750*/  BSYNC.RECONVERGENT B0 ;  /* 0x0000000000007941 */ /* 0x000fea0003800200 */
.L_x_10138:
[----:B------:R-:W-:Y:S02]  /*7760*/  F2FP.F16.F32.PACK_AB R149, RZ, R89 ;  /* 0x00000059ff95723e */ /* 0x000fe400000000ff */
[----:B------:R-:W-:Y:S02]  /*7770*/  MOV R89, R148 ;  /* 0x0000009400597202 */ /* 0x000fe40000000f00 */
[----:B------:R-:W-:-:S07]  /*7780*/  PRMT R228, R149, 0x7610, R228 ;  /* 0x0000761095e47816 */ /* 0x000fce00000000e4 */
.L_x_10135:
        /* <DEDUP_REMOVED lines=14> */
.L_x_10142:
[----:B------:R-:W-:Y:S05]  /*7870*/  BSYNC.RECONVERGENT B0 ;  /* 0x0000000000007941 */ /* 0x000fea0003800200 */
.L_x_10141:
        /* <DEDUP_REMOVED lines=13> */
.L_x_10144:
[----:B------:R-:W-:Y:S05]  /*7950*/  BSYNC.RECONVERGENT B0 ;  /* 0x0000000000007941 */ /* 0x000fea0003800200 */
.L_x_10143:
[----:B------:R-:W-:Y:S02]  /*7960*/  F2FP.F16.F32.PACK_AB R148, RZ, R90 ;  /* 0x0000005aff94723e */ /* 0x000fe400000000ff */
[----:B------:R-:W-:Y:S02]  /*7970*/  MOV R90, R149 ;  /* 0x00000095005a7202 */ /* 0x000fe40000000f00 */
[----:B------:R-:W-:-:S07]  /*7980*/  PRMT R227, R148, 0x7610, R227 ;  /* 0x0000761094e37816 */ /* 0x000fce00000000e3 */
.L_x_10140:
        /* <DEDUP_REMOVED lines=14> */
.L_x_10146:
[----:B------:R-:W-:Y:S05]  /*7a70*/  BSYNC.RECONVERGENT B0 ;  /* 0x0000000000007941 */ /* 0x000fea0003800200 */
.L_x_10145:
        /* <DEDUP_REMOVED lines=13> */
.L_x_10148:
[----:B------:R-:W-:Y:S05]  /*7b50*/  BSYNC.RECONVERGENT B0 ;  /* 0x0000000000007941 */ /* 0x000fea0003800200 */
.L_x_10147:
[----:B------:R-:W-:Y:S02]  /*7b60*/  F2FP.F16.F32.PACK_AB R149, RZ, R91 ;  /* 0x0000005bff95723e */ /* 0x000fe400000000ff */
[----:B------:R-:W-:Y:S02]  /*7b70*/  MOV R91, R148 ;  /* 0x00000094005b7202 */ /* 0x000fe40000000f00 */
[----:B------:R-:W-:-:S07]  /*7b80*/  PRMT R226, R149, 0x7610, R226 ;  /* 0x0000761095e27816 */ /* 0x000fce00000000e2 */
.L_x_10110:
        /* <DEDUP_REMOVED lines=14> */
.L_x_10149:
        /* <DEDUP_REMOVED lines=9> */
.L_x_10150:
        /* <DEDUP_REMOVED lines=35> */
.L_x_10153:
        /* <DEDUP_REMOVED lines=16> */
.L_x_10154:
        /* <DEDUP_REMOVED lines=17> */
.L_x_10155:
        /* <DEDUP_REMOVED lines=15> */
.L_x_10152:
        /* <DEDUP_REMOVED lines=17> */
.L_x_10157:
        /* <DEDUP_REMOVED lines=16> */
.L_x_10158:
        /* <DEDUP_REMOVED lines=17> */
.L_x_10159:
        /* <DEDUP_REMOVED lines=17> */
.L_x_10151:
        /* <DEDUP_REMOVED lines=15> */
.L_x_10163:
[----:B------:R-:W-:Y:S05]  /*8750*/  BSYNC.RECONVERGENT B0 ;  /* 0x0000000000007941 */ /* 0x000fea0003800200 */
.L_x_10162:
        /* <DEDUP_REMOVED lines=13> */
.L_x_10165:
[----:B------:R-:W-:Y:S05]  /*8830*/  BSYNC.RECONVERGENT B0 ;  /* 0x0000000000007941 */ /* 0x000fea0003800200 */
.L_x_10164:
[----:B------:R-:W-:Y:S02]  /*8840*/  F2FP.F16.F32.PACK_AB R144, RZ, R84 ;  /* 0x00000054ff90723e */ /* 0x000fe400000000ff */
[----:B------:R-:W-:Y:S02]  /*8850*/  MOV R84, R145 ;  /* 0x0000009100547202 */ /* 0x000fe40000000f00 */
[----:B------:R-:W-:-:S07]  /*8860*/  PRMT R229, R144, 0x7610, R229 ;  /* 0x0000761090e57816 */ /* 0x000fce00000000e5 */
.L_x_10161:
        /* <DEDUP_REMOVED lines=14> */
.L_x_10168:
[----:B------:R-:W-:Y:S05]  /*8950*/  BSYNC.RECONVERGENT B0 ;  /* 0x0000000000007941 */ /* 0x000fea0003800200 */
.L_x_10167:
        /* <DEDUP_REMOVED lines=13> */
.L_x_10170:
[----:B------:R-:W-:Y:S05]  /*8a30*/  BSYNC.RECONVERGENT B0 ;  /* 0x0000000000007941 */ /* 0x000fea0003800200 */
.L_x_10169:
[----:B------:R-:W-:Y:S02]  /*8a40*/  F2FP.F16.F32.PACK_AB R145, RZ, R85 ;  /* 0x00000055ff91723e */ /* 0x000fe400000000ff */
[----:B------:R-:W-:Y:S02]  /*8a50*/  MOV R85, R144 ;  /* 0x0000009000557202 */ /* 0x000fe40000000f00 */
[----:B------:R-:W-:-:S07]  /*8a60*/  PRMT R228, R145, 0x7610, R228 ;  /* 0x0000761091e47816 */ /* 0x000fce00000000e4 */
.L_x_10166:
        /* <DEDUP_REMOVED lines=14> */
.L_x_10173:
[----:B------:R-:W-:Y:S05]  /*8b50*/  BSYNC.RECONVERGENT B0 ;  /* 0x0000000000007941 */ /* 0x000fea0003800200 */
.L_x_10172:
        /* <DEDUP_REMOVED lines=13> */
.L_x_10175:
[----:B------:R-:W-:Y:S05]  /*8c30*/  BSYNC.RECONVERGENT B0 ;  /* 0x0000000000007941 */ /* 0x000fea0003800200 */
.L_x_10174:
[----:B------:R-:W-:Y:S02]  /*8c40*/  F2FP.F16.F32.PACK_AB R144, RZ, R86 ;  /* 0x00000056ff90723e */ /* 0x000fe400000000ff */
[----:B------:R-:W-:Y:S02]  /*8c50*/  MOV R86, R145 ;  /* 0x0000009100567202 */ /* 0x000fe40000000f00 */
[----:B------:R-:W-:-:S07]  /*8c60*/  PRMT R227, R144, 0x7610, R227 ;  /* 0x0000761090e37816 */ /* 0x000fce00000000e3 */
.L_x_10171:
        /* <DEDUP_REMOVED lines=34> */
.L_x_10160:
        /* <DEDUP_REMOVED lines=14> */
.L_x_10178:
[----:B------:R-:W-:Y:S05]  /*8f70*/  BSYNC.RECONVERGENT B0 ;  /* 0x0000000000007941 */ /* 0x000fea0003800200 */
.L_x_10177:
        /* <DEDUP_REMOVED lines=13> */
.L_x_10180:
[----:B------:R-:W-:Y:S05]  /*9050*/  BSYNC.RECONVERGENT B0 ;  /* 0x0000000000007941 */ /* 0x000fea0003800200 */
.L_x_10179:
[----:B------:R-:W-:Y:S02]  /*9060*/  F2FP.F16.F32.PACK_AB R148, RZ, R84 ;  /* 0x00000054ff94723e */ /* 0x000fe400000000ff */
[----:B------:R-:W-:Y:S02]  /*9070*/  MOV R84, R149 ;  /* 0x0000009500547202 */ /* 0x000fe40000000f00 */
[----:B------:R-:W-:-:S07]  /*9080*/  PRMT R229, R148, 0x7610, R229 ;  /* 0x0000761094e57816 */ /* 0x000fce00000000e5 */
.L_x_10176:
        /* <DEDUP_REMOVED lines=14> */
.L_x_10183:
[----:B------:R-:W-:Y:S05]  /*9170*/  BSYNC.RECONVERGENT B0 ;  /* 0x0000000000007941 */ /* 0x000fea0003800200 */
.L_x_10182:
        /* <DEDUP_REMOVED lines=13> */
.L_x_10185:
[----:B------:R-:W-:Y:S05]  /*9250*/  BSYNC.RECONVERGENT B0 ;  /* 0x0000000000007941 */ /* 0x000fea0003800200 */
.L_x_10184:
[----:B------:R-:W-:Y:S02]  /*9260*/  F2FP.F16.F32.PACK_AB R149, RZ, R85 ;  /* 0x00000055ff95723e */ /* 0x000fe400000000ff */
[----:B------:R-:W-:Y:S02]  /*9270*/  MOV R85, R148 ;  /* 0x0000009400557202 */ /* 0x000fe40000000f00 */
[----:B------:R-:W-:-:S07]  /*9280*/  PRMT R228, R149, 0x7610, R228 ;  /* 0x0000761095e47816 */ /* 0x000fce00000000e4 */
.L_x_10181:
        /* <DEDUP_REMOVED lines=14> */
.L_x_10188:
[----:B------:R-:W-:Y:S05]  /*9370*/  BSYNC.RECONVERGENT B0 ;  /* 0x0000000000007941 */ /* 0x000fea0003800200 */
.L_x_10187:
        /* <DEDUP_REMOVED lines=13> */
.L_x_10190:
[----:B------:R-:W-:Y:S05]  /*9450*/  BSYNC.RECONVERGENT B0 ;  /* 0x0000000000007941 */ /* 0x000fea0003800200 */
.L_x_10189:
[----:B------:R-:W-:Y:S02]  /*9460*/  F2FP.F16.F32.PACK_AB R148, RZ, R86 ;  /* 0x00000056ff94723e */ /* 0x000fe400000000ff */
[----:B------:R-:W-:Y:S02]  /*9470*/  MOV R86, R149 ;  /* 0x0000009500567202 */ /* 0x000fe40000000f00 */
[----:B------:R-:W-:-:S07]  /*9480*/  PRMT R227, R148, 0x7610, R227 ;  /* 0x0000761094e37816 */ /* 0x000fce00000000e3 */
.L_x_10186:
        /* <DEDUP_REMOVED lines=14> */
.L_x_10192:
[----:B------:R-:W-:Y:S05]  /*9570*/  BSYNC.RECONVERGENT B0 ;  /* 0x0000000000007941 */ /* 0x000fea0003800200 */
.L_x_10191:
        /* <DEDUP_REMOVED lines=13> */
.L_x_10194:
[----:B------:R-:W-:Y:S05]  /*9650*/  BSYNC.RECONVERGENT B0 ;  /* 0x0000000000007941 */ /* 0x000fea0003800200 */
.L_x_10193:
[----:B------:R-:W-:Y:S02]  /*9660*/  F2FP.F16.F32.PACK_AB R149, RZ, R87 ;  /* 0x00000057ff95723e */ /* 0x000fe400000000ff */
[----:B------:R-:W-:Y:S02]  /*9670*/  MOV R87, R148 ;  /* 0x0000009400577202 */ /* 0x000fe40000000f00 */
[----:B------:R-:W-:-:S07]  /*9680*/  PRMT R226, R149, 0x7610, R226 ;  /* 0x0000761095e27816 */ /* 0x000fce00000000e2 */
.L_x_10156:
        /* <DEDUP_REMOVED lines=14> */
.L_x_10195:
        /* <DEDUP_REMOVED lines=9> */
.L_x_10196:
        /* <DEDUP_REMOVED lines=35> */
.L_x_10199:
[----:B------:R-:W-:Y:S05]  /*9a30*/  @!P3 BRA `(.L_x_10200) ;  /* 0x00000000003cb947 */ /* 0x000fea0003800000 */
[----:B------:R-:W-:-:S13]  /*9a40*/  LOP3.LUT P4, RZ, R230, 0xff00, RZ, 0xc0, !PT ;  /* 0x0000ff00e6ff7812 */ /* 0x000fda000788c0ff */
        /* <DEDUP_REMOVED lines=14> */
.L_x_10200:
        /* <DEDUP_REMOVED lines=17> */
.L_x_10201:
        /* <DEDUP_REMOVED lines=15> */
.L_x_10198:
        /* <DEDUP_REMOVED lines=17> */
.L_x_10203:
[----:B------:R-:W-:Y:S05]  /*9e40*/  @!P3 BRA `(.L_x_10204) ;  /* 0x00000000003cb947 */ /* 0x000fea0003800000 */
[----:B-1----:R-:W-:Y:S01]  /*9e50*/  @P2 FFMA.FTZ R150, R30, R153, R154 ;  /* 0x000000991e962223 */ /* 0x002fe2000001009a */
[----:B-----5:R-:W-:Y:S02]  /*9e60*/  LOP3.LUT P4, RZ, R230, 0xff00, RZ, 0xc0, !PT ;  /* 0x0000ff00e6ff7812 */ /* 0x020fe4000788c0ff */
[----:B0-----:R-:W-:Y:S01]  /*9e70*/  MOV R148, R41 ;  /* 0x0000002900947202 */ /* 0x001fe20000000f00 */
[----:B------:R-:W-:-:S04]  /*9e80*/  @P2 FADD.FTZ R150, R165, -R150 ;  /* 0x80000096a5962221 */ /* 0x000fc80000010000 */
[----:B------:R-:W-:-:S04]  /*9e90*/  @P2 FFMA.FTZ R148, R223, R150, R41 ;  /* 0x00000096df942223 */ /* 0x000fc80000010029 */
[----:B------:R-:W-:Y:S02]  /*9ea0*/  FMUL.FTZ R148, R148, UR19 ;  /* 0x0000001394947c20 */ /* 0x000fe40008410000 */
[----:B------:R-:W-:Y:S02]  /*9eb0*/  @P4 HADD2.F32 R155, -RZ, R228.H1_H1 ;  /* 0x300000e4ff9b4230 */ /* 0x000fe40000004100 */
        /* <DEDUP_REMOVED lines=8> */
.L_x_10204:
        /* <DEDUP_REMOVED lines=17> */
.L_x_10205:
        /* <DEDUP_REMOVED lines=17> */
.L_x_10197:
        /* <DEDUP_REMOVED lines=15> */
.L_x_10209:
[----:B------:R-:W-:Y:S05]  /*a250*/  BSYNC.RECONVERGENT B0 ;  /* 0x0000000000007941 */ /* 0x000fea0003800200 */
.L_x_10208:
        /* <DEDUP_REMOVED lines=13> */
.L_x_10211:
[----:B------:R-:W-:Y:S05]  /*a330*/  BSYNC.RECONVERGENT B0 ;  /* 0x0000000000007941 */ /* 0x000fea0003800200 */
.L_x_10210:
[----:B------:R-:W-:Y:S02]  /*a340*/  F2FP.F16.F32.PACK_AB R144, RZ, R80 ;  /* 0x00000050ff90723e */ /* 0x000fe400000000ff */
[----:B------:R-:W-:Y:S02]  /*a350*/  MOV R80, R145 ;  /* 0x0000009100507202 */ /* 0x000fe40000000f00 */
[----:B------:R-:W-:-:S07]  /*a360*/  PRMT R229, R144, 0x7610, R229 ;  /* 0x0000761090e57816 */ /* 0x000fce00000000e5 */
.L_x_10207:
        /* <DEDUP_REMOVED lines=14> */
.L_x_10214:
[----:B------:R-:W-:Y:S05]  /*a450*/  BSYNC.RECONVERGENT B0 ;  /* 0x0000000000007941 */ /* 0x000fea0003800200 */
.L_x_10213:
        /* <DEDUP_REMOVED lines=13> */
.L_x_10216:
[----:B------:R-:W-:Y:S05]  /*a530*/  BSYNC.RECONVERGENT B0 ;  /* 0x0000000000007941 */ /* 0x000fea0003800200 */
.L_x_10215:
[----:B------:R-:W-:Y:S02]  /*a540*/  F2FP.F16.F32.PACK_AB R145, RZ, R81 ;  /* 0x00000051ff91723e */ /* 0x000fe400000000ff */
[----:B------:R-:W-:Y:S02]  /*a550*/  MOV R81, R144 ;  /* 0x0000009000517202 */ /* 0x000fe40000000f00 */
[----:B------:R-:W-:-:S07]  /*a560*/  PRMT R228, R145, 0x7610, R228 ;  /* 0x0000761091e47816 */ /* 0x000fce00000000e4 */
.L_x_10212:
        /* <DEDUP_REMOVED lines=14> */
.L_x_10219:
[----:B------:R-:W-:Y:S05]  /*a650*/  BSYNC.RECONVERGENT B0 ;  /* 0x0000000000007941 */ /* 0x000fea0003800200 */
.L_x_10218:
        /* <DEDUP_REMOVED lines=13> */
.L_x_10221:
[----:B------:R-:W-:Y:S05]  /*a730*/  BSYNC.RECONVERGENT B0 ;  /* 0x0000000000007941 */ /* 0x000fea0003800200 */
.L_x_10220:
[----:B------:R-:W-:Y:S02]  /*a740*/  F2FP.F16.F32.PACK_AB R144, RZ, R82 ;  /* 0x00000052ff90723e */ /* 0x000fe400000000ff */
[----:B------:R-:W-:Y:S02]  /*a750*/  MOV R82, R145 ;  /* 0x0000009100527202 */ /* 0x000fe40000000f00 */
[----:B------:R-:W-:-:S07]  /*a760*/  PRMT R227, R144, 0x7610, R227 ;  /* 0x0000761090e37816 */ /* 0x000fce00000000e3 */
.L_x_10217:
        /* <DEDUP_REMOVED lines=34> */
.L_x_10206:
        /* <DEDUP_REMOVED lines=14> */
.L_x_10224:
[----:B------:R-:W-:Y:S05]  /*aa70*/  BSYNC.RECONVERGENT B0 ;  /* 0x0000000000007941 */ /* 0x000fea0003800200 */
.L_x_10223:
        /* <DEDUP_REMOVED lines=13> */
.L_x_10226:
[----:B------:R-:W-:Y:S05]  /*ab50*/  BSYNC.RECONVERGENT B0 ;  /* 0x0000000000007941 */ /* 0x000fea0003800200 */
.L_x_10225:
[----:B------:R-:W-:Y:S02]  /*ab60*/  F2FP.F16.F32.PACK_AB R148, RZ, R80 ;  /* 0x00000050ff94723e */ /* 0x000fe400000000ff */
[----:B------:R-:W-:Y:S02]  /*ab70*/  MOV R80, R149 ;  /* 0x0000009500507202 */ /* 0x000fe40000000f00 */
[----:B------:R-:W-:-:S07]  /*ab80*/  PRMT R229, R148, 0x7610, R229 ;  /* 0x0000761094e57816 */ /* 0x000fce00000000e5 */
.L_x_10222:
        /* <DEDUP_REMOVED lines=14> */
.L_x_10229:
[----:B------:R-:W-:Y:S05]  /*ac70*/  BSYNC.RECONVERGENT B0 ;  /* 0x0000000000007941 */ /* 0x000fea0003800200 */
.L_x_10228:
        /* <DEDUP_REMOVED lines=13> */
.L_x_10231:
[----:B------:R-:W-:Y:S05]  /*ad50*/  BSYNC.RECONVERGENT B0 ;  /* 0x0000000000007941 */ /* 0x000fea0003800200 */
.L_x_10230:
[----:B------:R-:W-:Y:S02]  /*ad60*/  F2FP.F16.F32.PACK_AB R149, RZ, R81 ;  /* 0x00000051ff95723e */ /* 0x000fe400000000ff */
[----:B------:R-:W-:Y:S02]  /*ad70*/  MOV R81, R148 ;  /* 0x0000009400517202 */ /* 0x000fe40000000f00 */
[----:B------:R-:W-:-:S07]  /*ad80*/  PRMT R228, R149, 0x7610, R228 ;  /* 0x0000761095e47816 */ /* 0x000fce00000000e4 */
.L_x_10227:
        /* <DEDUP_REMOVED lines=14> */
.L_x_10234:
[----:B------:R-:W-:Y:S05]  /*ae70*/  BSYNC.RECONVERGENT B0 ;  /* 0x0000000000007941 */ /* 0x000fea0003800200 */
.L_x_10233:
        /* <DEDUP_REMOVED lines=13> */
.L_x_10236:
[----:B------:R-:W-:Y:S05]  /*af50*/  BSYNC.RECONVERGENT B0 ;  /* 0x0000000000007941 */ /* 0x000fea0003800200 */
.L_x_10235:
[----:B------:R-:W-:Y:S02]  /*af60*/  F2FP.F16.F32.PACK_AB R148, RZ, R82 ;  /* 0x00000052ff94723e */ /* 0x000fe400000000ff */
[----:B------:R-:W-:Y:S02]  /*af70*/  MOV R82, R149 ;  /* 0x0000009500527202 */ /* 0x000fe40000000f00 */
[----:B------:R-:W-:-:S07]  /*af80*/  PRMT R227, R148, 0x7610, R227 ;  /* 0x0000761094e37816 */ /* 0x000fce00000000e3 */
.L_x_10232:
        /* <DEDUP_REMOVED lines=14> */
.L_x_10238:
[----:B------:R-:W-:Y:S05]  /*b070*/  BSYNC.RECONVERGENT B0 ;  /* 0x0000000000007941 */ /* 0x000fea0003800200 */
.L_x_10237:
        /* <DEDUP_REMOVED lines=13> */
.L_x_10240:
[----:B------:R-:W-:Y:S05]  /*b150*/  BSYNC.RECONVERGENT B0 ;  /* 0x0000000000007941 */ /* 0x000fea0003800200 */
.L_x_10239:
[----:B------:R-:W-:Y:S02]  /*b160*/  F2FP.F16.F32.PACK_AB R149, RZ, R83 ;  /* 0x00000053ff95723e */ /* 0x000fe400000000ff */
[----:B------:R-:W-:Y:S02]  /*b170*/  MOV R83, R148 ;  /* 0x0000009400537202 */ /* 0x000fe40000000f00 */
[----:B------:R-:W-:-:S07]  /*b180*/  PRMT R226, R149, 0x7610, R226 ;  /* 0x0000761095e27816 */ /* 0x000fce00000000e2 */
.L_x_10202:
        /* <DEDUP_REMOVED lines=14> */
.L_x_10241:
        /* <DEDUP_REMOVED lines=9> */
.L_x_10242:
        /* <DEDUP_REMOVED lines=35> */
.L_x_10245:
        /* <DEDUP_REMOVED lines=16> */
.L_x_10246:
        /* <DEDUP_REMOVED lines=17> */
.L_x_10247:
        /* <DEDUP_REMOVED lines=15> */
.L_x_10244:
        /* <DEDUP_REMOVED lines=17> */
.L_x_10249:
        /* <DEDUP_REMOVED lines=16> */
.L_x_10250:
        /* <DEDUP_REMOVED lines=17> */
.L_x_10251:
        /* <DEDUP_REMOVED lines=17> */
.L_x_10243:
        /* <DEDUP_REMOVED lines=15> */
.L_x_10255:
[----:B------:R-:W-:Y:S05]  /*bd50*/  BSYNC.RECONVERGENT B0 ;  /* 0x0000000000007941 */ /* 0x000fea0003800200 */
.L_x_10254:
        /* <DEDUP_REMOVED lines=13> */
.L_x_10257:
[----:B------:R-:W-:Y:S05]  /*be30*/  BSYNC.RECONVERGENT B0 ;  /* 0x0000000000007941 */ /* 0x000fea0003800200 */
.L_x_10256:
[----:B------:R-:W-:Y:S02]  /*be40*/  F2FP.F16.F32.PACK_AB R144, RZ, R76 ;  /* 0x0000004cff90723e */ /* 0x000fe400000000ff */
[----:B------:R-:W-:Y:S02]  /*be50*/  MOV R76, R145 ;  /* 0x00000091004c7202 */ /* 0x000fe40000000f00 */
[----:B------:R-:W-:-:S07]  /*be60*/  PRMT R229, R144, 0x7610, R229 ;  /* 0x0000761090e57816 */ /* 0x000fce00000000e5 */
.L_x_10253:
        /* <DEDUP_REMOVED lines=14> */
.L_x_10260:
[----:B------:R-:W-:Y:S05]  /*bf50*/  BSYNC.RECONVERGENT B0 ;  /* 0x0000000000007941 */ /* 0x000fea0003800200 */
.L_x_10259:
        /* <DEDUP_REMOVED lines=13> */
.L_x_10262:
[----:B------:R-:W-:Y:S05]  /*c030*/  BSYNC.RECONVERGENT B0 ;  /* 0x0000000000007941 */ /* 0x000fea0003800200 */
.L_x_10261:
[----:B------:R-:W-:Y:S02]  /*c040*/  F2FP.F16.F32.PACK_AB R145, RZ, R77 ;  /* 0x0000004dff91723e */ /* 0x000fe400000000ff */
[----:B------:R-:W-:Y:S02]  /*c050*/  MOV R77, R144 ;  /* 0x00000090004d7202 */ /* 0x000fe40000000f00 */
[----:B------:R-:W-:-:S07]  /*c060*/  PRMT R228, R145, 0x7610, R228 ;  /* 0x0000761091e47816 */ /* 0x000fce00000000e4 */
.L_x_10258:
        /* <DEDUP_REMOVED lines=14> */
.L_x_10265:
[----:B------:R-:W-:Y:S05]  /*c150*/  BSYNC.RECONVERGENT B0 ;  /* 0x0000000000007941 */ /* 0x000fea0003800200 */
.L_x_10264:
        /* <DEDUP_REMOVED lines=13> */
.L_x_10267:
[----:B------:R-:W-:Y:S05]  /*c230*/  BSYNC.RECONVERGENT B0 ;  /* 0x0000000000007941 */ /* 0x000fea0003800200 */
.L_x_10266:
[----:B------:R-:W-:Y:S02]  /*c240*/  F2FP.F16.F32.PACK_AB R144, RZ, R78 ;  /* 0x0000004eff90723e */ /* 0x000fe400000000ff */
[----:B------:R-:W-:Y:S02]  /*c250*/  MOV R78, R145 ;  /* 0x00000091004e7202 */ /* 0x000fe40000000f00 */
[----:B------:R-:W-:-:S07]  /*c260*/  PRMT R227, R144, 0x7610, R227 ;  /* 0x0000761090e37816 */ /* 0x000fce00000000e3 */
.L_x_10263:
        /* <DEDUP_REMOVED lines=34> */
.L_x_10252:
        /* <DEDUP_REMOVED lines=14> */
.L_x_10270:
[----:B------:R-:W-:Y:S05]  /*c570*/  BSYNC.RECONVERGENT B0 ;  /* 0x0000000000007941 */ /* 0x000fea0003800200 */
.L_x_10269:
        /* <DEDUP_REMOVED lines=13> */
.L_x_10272:
[----:B------:R-:W-:Y:S05]  /*c650*/  BSYNC.RECONVERGENT B0 ;  /* 0x0000000000007941 */ /* 0x000fea0003800200 */
.L_x_10271:
[----:B------:R-:W-:Y:S02]  /*c660*/  F2FP.F16.F32.PACK_AB R148, RZ, R76 ;  /* 0x0000004cff94723e */ /* 0x000fe400000000ff */
[----:B------:R-:W-:Y:S02]  /*c670*/  MOV R76, R149 ;  /* 0x00000095004c7202 */ /* 0x000fe40000000f00 */
[----:B------:R-:W-:-:S07]  /*c680*/  PRMT R229, R148, 0x7610, R229 ;  /* 0x0000761094e57816 */ /* 0x000fce00000000e5 */
.L_x_10268:
        /* <DEDUP_REMOVED lines=14> */
.L_x_10275:
[----:B------:R-:W-:Y:S05]  /*c770*/  BSYNC.RECONVERGENT B0 ;  /* 0x0000000000007941 */ /* 0x000fea0003800200 */
.L_x_10274:
        /* <DEDUP_REMOVED lines=13> */
.L_x_10277:
[----:B------:R-:W-:Y:S05]  /*c850*/  BSYNC.RECONVERGENT B0 ;  /* 0x0000000000007941 */ /* 0x000fea0003800200 */
.L_x_10276:
[----:B------:R-:W-:Y:S02]  /*c860*/  F2FP.F16.F32.PACK_AB R149, RZ, R77 ;  /* 0x0000004dff95723e */ /* 0x000fe400000000ff */
[----:B------:R-:W-:Y:S02]  /*c870*/  MOV R77, R148 ;  /* 0x00000094004d7202 */ /* 0x000fe40000000f00 */
[----:B------:R-:W-:-:S07]  /*c880*/  PRMT R228, R149, 0x7610, R228 ;  /* 0x0000761095e47816 */ /* 0x000fce00000000e4 */
.L_x_10273:
        /* <DEDUP_REMOVED lines=14> */
.L_x_10280:
[----:B------:R-:W-:Y:S05]  /*c970*/  BSYNC.RECONVERGENT B0 ;  /* 0x0000000000007941 */ /* 0x000fea0003800200 */
.L_x_10279:
        /* <DEDUP_REMOVED lines=13> */
.L_x_10282:
[----:B------:R-:W-:Y:S05]  /*ca50*/  BSYNC.RECONVERGENT B0 ;  /* 0x0000000000007941 */ /* 0x000fea0003800200 */
.L_x_10281:
[----:B------:R-:W-:Y:S02]  /*ca60*/  F2FP.F16.F32.PACK_AB R148, RZ, R78 ;  /* 0x0000004eff94723e */ /* 0x000fe400000000ff */
[----:B------:R-:W-:Y:S02]  /*ca70*/  MOV R78, R149 ;  /* 0x00000095004e7202 */ /* 0x000fe40000000f00 */
[----:B------:R-:W-:-:S07]  /*ca80*/  PRMT R227, R148, 0x7610, R227 ;  /* 0x0000761094e37816 */ /* 0x000fce00000000e3 */
.L_x_10278:
        /* <DEDUP_REMOVED lines=14> */
.L_x_10284:
[----:B------:R-:W-:Y:S05]  /*cb70*/  BSYNC.RECONVERGENT B0 ;  /* 0x0000000000007941 */ /* 0x000fea0003800200 */
.L_x_10283:
        /* <DEDUP_REMOVED lines=13> */
.L_x_10286:
[----:B------:R-:W-:Y:S05]  /*cc50*/  BSYNC.RECONVERGENT B0 ;  /* 0x0000000000007941 */ /* 0x000fea0003800200 */
.L_x_10285:
[----:B------:R-:W-:Y:S02]  /*cc60*/  F2FP.F16.F32.PACK_AB R149, RZ, R79 ;  /* 0x0000004fff95723e */ /* 0x000fe400000000ff */
[----:B------:R-:W-:Y:S02]  /*cc70*/  MOV R79, R148 ;  /* 0x00000094004f7202 */ /* 0x000fe40000000f00 */
[----:B------:R-:W-:-:S07]  /*cc80*/  PRMT R226, R149, 0x7610, R226 ;  /* 0x0000761095e27816 */ /* 0x000fce00000000e2 */
.L_x_10248:
        /* <DEDUP_REMOVED lines=15> */
.L_x_10287:
        /* <DEDUP_REMOVED lines=8> */
.L_x_10288:
[----:B------:R-:W-:Y:S05]  /*ce00*/  @!P1 BRA `(.L_x_10289) ;  /* 0x0000000800609947 */ /* 0x000fea0003800000 */
[--C-:B-1----:R-:W-:Y:S02]  /*ce10*/  SHF.R.U64 R150, R178, 0x10, R179.reuse ;  /* 0x00000010b2967819 */ /* 0x102fe400000012b3 */
[----:B0-----:R-:W-:-:S04]  /*ce20*/  SHF.R.U32.HI R148, RZ, 0x10, R179 ;  /* 0x00000010ff947819 */ /* 0x001fc800000116b3 */
[----:B------:R-:W-:Y:S01]  /*ce30*/  PRMT R150, R148, 0x5410, R150 ;  /* 0x0000541094967816 */ /* 0x000fe20000000096 */
[----:B------:R-:W-:Y:S06]  /*ce40*/  @!P0 BRA `(.L_x_10290) ;  /* 0x0000000400448947 */ /* 0x000fec0003800000 */
[-CC-:B------:R-:W-:Y:S01]  /*ce50*/  @P2 FFMA.FTZ R145, R213, R153.reuse, R154.reuse ;  /* 0x00000099d5912223 */ /* 0x180fe2000001009a */
[-CC-:B------:R-:W-:Y:S01]  /*ce60*/  @P2 FFMA.FTZ R144, R208, R153.reuse, R154.reuse ;  /* 0x00000099d0902223 */ /* 0x180fe2000001009a */
[----:B-----5:R-:W-:Y:S02]  /*ce70*/  MOV R146, R34 ;  /* 0x0000002200927202 */ /* 0x020fe40000000f00 */
[----:B------:R-:W-:Y:S01]  /*ce80*/  @P2 FADD.FTZ R147, R210, -R145 ;  /* 0x80000091d2932221 */ /* 0x000fe20000010000 */
[-CC-:B------:R-:W-:Y:S01]  /*ce90*/  @P2 FFMA.FTZ R145, R209, R153.reuse, R154.reuse ;  /* 0x00000099d1912223 */ /* 0x180fe2000001009a */
[----:B------:R-:W-:Y:S01]  /*cea0*/  @P2 FFMA.FTZ R154, R212, R153, R154 ;  /* 0x00000099d49a2223 */ /* 0x000fe2000001009a */
[----:B------:R-:W-:Y:S01]  /*ceb0*/  @P2 FADD.FTZ R144, R211, -R144 ;  /* 0x80000090d3902221 */ /* 0x000fe20000010000 */
[----:B------:R-:W-:Y:S01]  /*cec0*/  @P2 FFMA.FTZ R146, R223, R147, R34 ;  /* 0x00000093df922223 */ /* 0x000fe20000010022 */
[----:B------:R-:W-:Y:S01]  /*ced0*/  @P2 FADD.FTZ R145, R176, -R145 ;  /* 0x80000091b0912221 */ /* 0x000fe20000010000 */
        /* <DEDUP_REMOVED lines=24> */
.L_x_10291:
        /* <DEDUP_REMOVED lines=16> */
.L_x_10292:
        /* <DEDUP_REMOVED lines=17> */
.L_x_10293:
[----:B------:R-:W-:Y:S02]  /*d270*/  MOV R145, R156 ;  /* 0x0000009c00917202 */ /* 0x000fe40000000f00 */
[----:B------:R-:W-:Y:S01]  /*d280*/  MOV R144, R154 ;  /* 0x0000009a00907202 */ /* 0x000fe20000000f00 */
[----:B------:R-:W-:Y:S06]  /*d290*/  @!P3 BRA `(.L_x_10294) ;  /* 0x000000140010b947 */ /* 0x000fec0003800000 */
[----:B------:R-:W-:Y:S01]  /*d2a0*/  ISETP.GE.U32.AND P1, PT, R221, 0x1000000, PT ;  /* 0x01000000dd00780c */ /* 0x000fe20003f26070 */
[----:B------:R-:W-:-:S04]  /*d2b0*/  FMUL.FTZ R148, R147, UR19 ;  /* 0x0000001393947c20 */ /* 0x000fc80008410000 */
[----:B------:R-:W-:Y:S01]  /*d2c0*/  FMUL.FTZ R151, R148, UR18 ;  /* 0x0000001294977c20 */ /* 0x000fe20008410000 */
[----:B------:R-:W-:-:S07]  /*d2d0*/  CS2R R148, SRZ ;  /* 0x0000000000947805 */ /* 0x000fce000001ff00 */
[----:B------:R-:W-:Y:S02]  /*d2e0*/  @P1 HADD2.F32 R150, -RZ, R150.H0_H0 ;  /* 0x20000096ff961230 */ /* 0x000fe40000004100 */
[----:B------:R-:W-:-:S03]  /*d2f0*/  @P1 HADD2.F32 R154, -RZ, R247.H1_H1 ;  /* 0x300000f7ff9a1230 */ /* 0x000fc60000004100 */
[----:B------:R-:W-:Y:S02]  /*d300*/  @P1 FMUL.FTZ R149, R151, R150 ;  /* 0x0000009697951220 */ /* 0x000fe40000410000 */
[----:B------:R-:W-:-:S03]  /*d310*/  @P1 FMUL.FTZ R148, R154, R151 ;  /* 0x000000979a941220 */ /* 0x000fc60000410000 */
[----:B------:R-:W-:Y:S01]  /*d320*/  F2FP.F16.F32.PACK_AB R149, RZ, R149 ;  /* 0x00000095ff95723e */ /* 0x000fe200000000ff */
[----:B------:R-:W-:-:S03]  /*d330*/  FADD.FTZ R75, R75, R148 ;  /* 0x000000944b4b7221 */ /* 0x000fc60000010000 */
[----:B------:R-:W-:Y:S01]  /*d340*/  PRMT R226, R149, 0x7610, R226 ;  /* 0x0000761095e27816 */ /* 0x000fe200000000e2 */
[----:B------:R-:W-:Y:S06]  /*d350*/  BRA `(.L_x_10294) ;  /* 0x0000001000e07947 */ /* 0x000fec0003800000 */
.L_x_10290:
        /* <DEDUP_REMOVED lines=17> */
.L_x_10295:
[----:B------:R-:W-:Y:S05]  /*d470*/  @!P3 BRA `(.L_x_10296) ;  /* 0x00000000003cb947 */ /* 0x000fea0003800000 */
[----:B------:R-:W-:Y:S01]  /*d480*/  @P2 FFMA.FTZ R156, R208, R153, R154 ;  /* 0x00000099d09c2223 */ /* 0x000fe2000001009a */
[----:B-----5:R-:W-:Y:S02]  /*d490*/  LOP3.LUT P1, RZ, R221, 0xff00, RZ, 0xc0, !PT ;  /* 0x0000ff00ddff7812 */ /* 0x020fe4000782c0ff */
[----:B------:R-:W-:Y:S01]  /*d4a0*/  MOV R148, R33 ;  /* 0x0000002100947202 */ /* 0x000fe20000000f00 */
        /* <DEDUP_REMOVED lines=12> */
.L_x_10296:
        /* <DEDUP_REMOVED lines=17> */
.L_x_10297:
[----:B------:R-:W-:Y:S05]  /*d680*/  @!P3 BRA `(.L_x_10294) ;  /* 0x000000100014b947 */ /* 0x000fea0003800000 */
[----:B------:R-:W-:Y:S01]  /*d690*/  @P2 FFMA.FTZ R154, R212, R153, R154 ;  /* 0x00000099d49a2223 */ /* 0x000fe2000001009a */
[----:B-----5:R-:W-:Y:S02]  /*d6a0*/  ISETP.GE.U32.AND P1, PT, R221, 0x1000000, PT ;  /* 0x01000000dd00780c */ /* 0x020fe40003f26070 */
[----:B------:R-:W-:Y:S01]  /*d6b0*/  MOV R148, R35 ;  /* 0x0000002300947202 */ /* 0x000fe20000000f00 */
        /* <DEDUP_REMOVED lines=13> */
.L_x_10289:
[--C-:B01----:R-:W-:Y:S02]  /*d790*/  SHF.R.U32.HI R148, RZ, 0x10, R179.reuse ;  /* 0x00000010ff947819 */ /* 0x103fe400000116b3 */
[----:B------:R-:W-:-:S04]  /*d7a0*/  SHF.R.U64 R149, R178, 0x10, R179 ;  /* 0x00000010b2957819 */ /* 0x000fc800000012b3 */
[----:B------:R-:W-:Y:S01]  /*d7b0*/  PRMT R148, R148, 0x5410, R149 ;  /* 0x0000541094947816 */ /* 0x000fe20000000095 */
[----:B------:R-:W-:Y:S06]  /*d7c0*/  @!P0 BRA `(.L_x_10298) ;  /* 0x0000000400fc8947 */ /* 0x000fec0003800000 */
        /* <DEDUP_REMOVED lines=14> */
.L_x_10301:
[----:B------:R-:W-:Y:S05]  /*d8b0*/  BSYNC.RECONVERGENT B0 ;  /* 0x0000000000007941 */ /* 0x000fea0003800200 */
.L_x_10300:
        /* <DEDUP_REMOVED lines=13> */
.L_x_10303:
[----:B------:R-:W-:Y:S05]  /*d990*/  BSYNC.RECONVERGENT B0 ;  /* 0x0000000000007941 */ /* 0x000fea0003800200 */
.L_x_10302:
[----:B------:R-:W-:Y:S02]  /*d9a0*/  F2FP.F16.F32.PACK_AB R144, RZ, R72 ;  /* 0x00000048ff90723e */ /* 0x000fe400000000ff */
[----:B------:R-:W-:Y:S02]  /*d9b0*/  MOV R72, R145 ;  /* 0x0000009100487202 */ /* 0x000fe40000000f00 */
[----:B------:R-:W-:-:S07]  /*d9c0*/  PRMT R229, R144, 0x7610, R229 ;  /* 0x0000761090e57816 */ /* 0x000fce00000000e5 */
.L_x_10299:
        /* <DEDUP_REMOVED lines=14> */
.L_x_10306:
[----:B------:R-:W-:Y:S05]  /*dab0*/  BSYNC.RECONVERGENT B0 ;  /* 0x0000000000007941 */ /* 0x000fea0003800200 */
.L_x_10305:
        /* <DEDUP_REMOVED lines=13> */
.L_x_10308:
[----:B------:R-:W-:Y:S05]  /*db90*/  BSYNC.RECONVERGENT B0 ;  /* 0x0000000000007941 */ /* 0x000fea0003800200 */
.L_x_10307:
[----:B------:R-:W-:Y:S02]  /*dba0*/  F2FP.F16.F32.PACK_AB R145, RZ, R73 ;  /* 0x00000049ff91723e */ /* 0x000fe400000000ff */
[----:B------:R-:W-:Y:S02]  /*dbb0*/  MOV R73, R144 ;  /* 0x0000009000497202 */ /* 0x000fe40000000f00 */
[----:B------:R-:W-:-:S07]  /*dbc0*/  PRMT R228, R145, 0x7610, R228 ;  /* 0x0000761091e47816 */ /* 0x000fce00000000e4 */
.L_x_10304:
        /* <DEDUP_REMOVED lines=14> */
.L_x_10311:
[----:B------:R-:W-:Y:S05]  /*dcb0*/  BSYNC.RECONVERGENT B0 ;  /* 0x0000000000007941 */ /* 0x000fea0003800200 */
.L_x_10310:
        /* <DEDUP_REMOVED lines=13> */
.L_x_10313:
[----:B------:R-:W-:Y:S05]  /*dd90*/  BSYNC.RECONVERGENT B0 ;  /* 0x0000000000007941 */ /* 0x000fea0003800200 */
.L_x_10312:
[----:B------:R-:W-:Y:S02]  /*dda0*/  F2FP.F16.F32.PACK_AB R144, RZ, R74 ;  /* 0x0000004aff90723e */ /* 0x000fe400000000ff */
[----:B------:R-:W-:Y:S02]  /*ddb0*/  MOV R74, R145 ;  /* 0x00000091004a7202 */ /* 0x000fe40000000f00 */
[----:B------:R-:W-:-:S07]  /*ddc0*/  PRMT R227, R144, 0x7610, R227 ;  /* 0x0000761090e37816 */ /* 0x000fce00000000e3 */
.L_x_10309:
        /* <DEDUP_REMOVED lines=31> */
.L_x_10298:
        /* <DEDUP_REMOVED lines=14> */
.L_x_10316:
[----:B------:R-:W-:Y:S05]  /*e0a0*/  BSYNC.RECONVERGENT B0 ;  /* 0x0000000000007941 */ /* 0x000fea0003800200 */
.L_x_10315:
        /* <DEDUP_REMOVED lines=13> */
.L_x_10318:
[----:B------:R-:W-:Y:S05]  /*e180*/  BSYNC.RECONVERGENT B0 ;  /* 0x0000000000007941 */ /* 0x000fea0003800200 */
.L_x_10317:
[----:B------:R-:W-:Y:S02]  /*e190*/  F2FP.F16.F32.PACK_AB R150, RZ, R72 ;  /* 0x00000048ff96723e */ /* 0x000fe400000000ff */
[----:B------:R-:W-:Y:S02]  /*e1a0*/  MOV R72, R149 ;  /* 0x0000009500487202 */ /* 0x000fe40000000f00 */
[----:B------:R-:W-:-:S07]  /*e1b0*/  PRMT R229, R150, 0x7610, R229 ;  /* 0x0000761096e57816 */ /* 0x000fce00000000e5 */
.L_x_10314:
        /* <DEDUP_REMOVED lines=14> */
.L_x_10321:
[----:B------:R-:W-:Y:S05]  /*e2a0*/  BSYNC.RECONVERGENT B0 ;  /* 0x0000000000007941 */ /* 0x000fea0003800200 */
.L_x_10320:
        /* <DEDUP_REMOVED lines=13> */
.L_x_10323:
[----:B------:R-:W-:Y:S05]  /*e380*/  BSYNC.RECONVERGENT B0 ;  /* 0x0000000000007941 */ /* 0x000fea0003800200 */
.L_x_10322:
[----:B------:R-:W-:Y:S02]  /*e390*/  F2FP.F16.F32.PACK_AB R149, RZ, R73 ;  /* 0x00000049ff95723e */ /* 0x000fe400000000ff */
[----:B------:R-:W-:Y:S02]  /*e3a0*/  MOV R73, R150 ;  /* 0x0000009600497202 */ /* 0x000fe40000000f00 */
[----:B------:R-:W-:-:S07]  /*e3b0*/  PRMT R228, R149, 0x7610, R228 ;  /* 0x0000761095e47816 */ /* 0x000fce00000000e4 */
.L_x_10319:
        /* <DEDUP_REMOVED lines=14> */
.L_x_10326:
[----:B------:R-:W-:Y:S05]  /*e4a0*/  BSYNC.RECONVERGENT B0 ;  /* 0x0000000000007941 */ /* 0x000fea0003800200 */
.L_x_10325:
        /* <DEDUP_REMOVED lines=13> */
.L_x_10328:
[----:B------:R-:W-:Y:S05]  /*e580*/  BSYNC.RECONVERGENT B0 ;  /* 0x0000000000007941 */ /* 0x000fea0003800200 */
.L_x_10327:
[----:B------:R-:W-:Y:S02]  /*e590*/  F2FP.F16.F32.PACK_AB R150, RZ, R74 ;  /* 0x0000004aff96723e */ /* 0x000fe400000000ff */
[----:B------:R-:W-:Y:S02]  /*e5a0*/  MOV R74, R149 ;  /* 0x00000095004a7202 */ /* 0x000fe40000000f00 */
[----:B------:R-:W-:-:S07]  /*e5b0*/  PRMT R227, R150, 0x7610, R227 ;  /* 0x0000761096e37816 */ /* 0x000fce00000000e3 */
.L_x_10324:
        /* <DEDUP_REMOVED lines=18> */
.L_x_10294:
        /* <DEDUP_REMOVED lines=13> */
.L_x_10329:
[----:B01----:R-:W0:Y:S01]  /*e7b0*/  LDC.64 R148, c[0x0][0x380] ;  /* 0x0000e000ff947b82 */ /* 0x003e220000000a00 */
[----:B------:R-:W-:Y:S01]  /*e7c0*/  UPLOP3.LUT UP1, UPT, UPT, UPT, UP1, 0x40, 0x4 ;  /* 0x000000000004789c */ /* 0x000fe20003f2e810 */
[----:B0-----:R-:W-:-:S04]  /*e7d0*/  IADD3 R220, PT, PT, R220, R148, RZ ;  /* 0x00000094dcdc7210 */ /* 0x001fc80007ffe0ff */
[----:B------:R-:W-:-:S13]  /*e7e0*/  ISETP.GE.AND P0, PT, R220, R149, PT ;  /* 0x00000095dc00720c */ /* 0x000fda0003f06270 */
[----:B------:R-:W-:Y:S05]  /*e7f0*/  @!P0 BRA `(.L_x_10330) ;  /* 0xffffff1c00808947 */ /* 0x000fea000383ffff */
.L_x_10006:
        /* <DEDUP_REMOVED lines=32> */
.L_x_10331:
        /* <DEDUP_REMOVED lines=16> */
.L_x_14425:


//--------------------- .text._ZN10layer_norm13ln_bwd_kernelINS_13Kernel_traitsIf6__halffS2_fjLj7168ELj1ELj1ELj8ELj8ENS_18Kernel_traits_baseILj7168EfS2_fS2_fjLj256EEEEELb0ELb0ELb0ELb0EEEvNS_9BwdParamsE --------------------------
	.section	.text._ZN10layer_norm13ln_bwd_kernelINS_13Kernel_traitsIf6__halffS2_fjLj7168ELj1ELj1ELj8ELj8ENS_18Kernel_traits_baseILj7168EfS2_fS2_fjLj256EEEEELb0ELb0ELb0ELb0EEEvNS_9BwdParamsE,"ax",@progbits
	.align	128
        .global         _ZN10layer_norm13ln_bwd_kernelINS_13Kernel_traitsIf6__halffS2_fjLj7168ELj1ELj1ELj8ELj8ENS_18Kernel_traits_baseILj7168EfS2_fS2_fjLj256EEEEELb0ELb0ELb0ELb0EEEvNS_9BwdParamsE
        .type           _ZN10layer_norm13ln_bwd_kernelINS_13Kernel_traitsIf6__halffS2_fjLj7168ELj1ELj1ELj8ELj8ENS_18Kernel_traits_baseILj7168EfS2_fS2_fjLj256EEEEELb0ELb0ELb0ELb0EEEvNS_9BwdParamsE,@function
        .size           _ZN10layer_norm13ln_bwd_kernelINS_13Kernel_traitsIf6__halffS2_fjLj7168ELj1ELj1ELj8ELj8ENS_18Kernel_traits_baseILj7168EfS2_fS2_fjLj256EEEEELb0ELb0ELb0ELb0EEEvNS_9BwdParamsE,(.L_x_14426 - _ZN10layer_norm13ln_bwd_kernelINS_13Kernel_traitsIf6__halffS2_fjLj7168ELj1ELj1ELj8ELj8ENS_18Kernel_traits_baseILj7168EfS2_fS2_fjLj256EEEEELb0ELb0ELb0ELb0EEEvNS_9BwdParamsE)
        .other          _ZN10layer_norm13ln_bwd_kernelINS_13Kernel_traitsIf6__halffS2_fjLj7168ELj1ELj1ELj8ELj8ENS_18Kernel_traits_baseILj7168EfS2_fS2_fjLj256EEEEELb0ELb0ELb0ELb0EEEvNS_9BwdParamsE,@"STO_CUDA_ENTRY STV_DEFAULT"
_ZN10layer_norm13ln_bwd_kernelINS_13Kernel_traitsIf6__halffS2_fjLj7168ELj1ELj1ELj8ELj8ENS_18Kernel_traits_baseILj7168EfS2_fS2_fjLj256EEEEELb0ELb0ELb0ELb0EEEvNS_9BwdParamsE:
.text._ZN10layer_norm13ln_bwd_kernelINS_13Kernel_traitsIf6__halffS2_fjLj7168ELj1ELj1ELj8ELj8ENS_18Kernel_traits_baseILj7168EfS2_fS2_fjLj256EEEEELb0ELb0ELb0ELb0EEEvNS_9BwdParamsE:
        /* <DEDUP_REMOVED lines=115> */
.L_x_10402:
        /* <DEDUP_REMOVED lines=42> */
[----:B------:R-:W-:Y:S01]  /*09d0*/  MOV R154, R151 ;  /* 0x00000097009a7202 */ /* 0x000fe20000000f00 */
[----:B------:R-:W-:Y:S01]  /*09e0*/  HADD2.F32 R149, -RZ, R149.H0_H0 ;  /* 0x20000095ff957230 */ /* 0x000fe20000004100 */
[----:B------:R-:W-:Y:S01]  /*09f0*/  SHF.R.U32.HI R155, RZ, 0x10, R151 ;  /* 0x00000010ff9b7819 */ /* 0x000fe20000011697 */
[C---:B----4-:R-:W-:Y:S01]  /*0a00*/  FADD.FTZ R151, -R148.reuse, R145 ;  /* 0x0000009194977221 */ /* 0x050fe20000010100 */
[----:B------:R-:W-:Y:S01]  /*0a10*/  FADD.FTZ R193, -R148, R144 ;  /* 0x0000009094c17221 */ /* 0x000fe20000010100 */
[----:B------:R-:W-:-:S02]  /*0a20*/  HADD2.F32 R188, -RZ, R188.H0_H0 ;  /* 0x200000bcffbc7230 */ /* 0x000fc40000004100 */
[C---:B------:R-:W-:Y:S01]  /*0a30*/  FADD.FTZ R189, -R148.reuse, R146 ;  /* 0x0000009294bd7221 */ /* 0x040fe20000010100 */
[----:B------:R-:W-:Y:S01]  /*0a40*/  FADD.FTZ R147, -R148, R147 ;  /* 0x0000009394937221 */ /* 0x000fe20000010100 */
[C---:B-----5:R-:W-:Y:S01]  /*0a50*/  FMUL.FTZ R190, R164.reuse, R151 ;  /* 0x00000097a4be7220 */ /* 0x060fe20000410000 */
[----:B------:R-:W-:Y:S01]  /*0a60*/  FMUL.FTZ R193, R164, R193 ;  /* 0x000000c1a4c17220 */ /* 0x000fe20000410000 */
[----:B------:R-:W-:Y:S01]  /*0a70*/  FMUL.FTZ R191, R136, R149 ;  /* 0x0000009588bf7220 */ /* 0x000fe20000410000 */
[----:B------:R-:W-:Y:S02]  /*0a80*/  HADD2.F32 R187, -RZ, R154.H0_H0 ;  /* 0x2000009affbb7230 */ /* 0x000fe40000004100 */
[C---:B------:R-:W-:Y:S01]  /*0a90*/  FMUL.FTZ R189, R164.reuse, R189 ;  /* 0x000000bda4bd7220 */ /* 0x040fe20000410000 */
[----:B------:R-:W-:Y:S01]  /*0aa0*/  FMUL.FTZ R186, R164, R147 ;  /* 0x00000093a4ba7220 */ /* 0x000fe20000410000 */
[----:B------:R-:W-:Y:S01]  /*0ab0*/  FADD.FTZ R81, R81, R188 ;  /* 0x000000bc51517221 */ /* 0x000fe20000010000 */
[-C--:B------:R-:W-:Y:S01]  /*0ac0*/  FFMA.FTZ R109, R190, R188.reuse, R109 ;  /* 0x000000bcbe6d7223 */ /* 0x080fe2000001006d */
[----:B------:R-:W-:Y:S01]  /*0ad0*/  FMUL.FTZ R188, R137, R188 ;  /* 0x000000bc89bc7220 */ /* 0x000fe20000410000 */
[----:B------:R-:W-:Y:S01]  /*0ae0*/  FADD.FTZ R145, RZ, R191 ;  /* 0x000000bfff917221 */ /* 0x000fe20000010000 */
[----:B------:R-:W-:Y:S01]  /*0af0*/  FFMA.FTZ R147, R193, R191, RZ ;  /* 0x000000bfc1937223 */ /* 0x000fe200000100ff */
[----:B------:R-:W-:-:S02]  /*0b00*/  HADD2.F32 R150, -RZ, R155.H0_H0 ;  /* 0x2000009bff967230 */ /* 0x000fc40000004100 */
        /* <DEDUP_REMOVED lines=15> */
.L_x_10334:
[----:B------:R-:W-:Y:S05]  /*0c00*/  BSYNC.RECONVERGENT B0 ;  /* 0x0000000000007941 */ /* 0x000fea0003800200 */
.L_x_10333:
        /* <DEDUP_REMOVED lines=17> */
[----:B------:R-:W-:Y:S02]  /*0d20*/  HADD2.F32 R183, -RZ, R156.H0_H0 ;  /* 0x2000009cffb77230 */ /* 0x000fe40000004100 */
[C---:B----4-:R-:W-:Y:S01]  /*0d30*/  FADD.FTZ R185, -R148.reuse, R144 ;  /* 0x0000009094b97221 */ /* 0x050fe20000010100 */
[----:B------:R-:W-:Y:S01]  /*0d40*/  SHF.R.U32.HI R158, RZ, 0x10, R153 ;  /* 0x00000010ff9e7819 */ /* 0x000fe20000011699 */
[----:B------:R-:W-:-:S02]  /*0d50*/  FADD.FTZ R153, -R148, R145 ;  /* 0x0000009194997221 */ /* 0x000fc40000010100 */
[C---:B-----5:R-:W-:Y:S01]  /*0d60*/  FMUL.FTZ R185, R164.reuse, R185 ;  /* 0x000000b9a4b97220 */ /* 0x060fe20000410000 */
[----:B------:R-:W-:Y:S02]  /*0d70*/  HADD2.F32 R180, -RZ, R180.H0_H0 ;  /* 0x200000b4ffb47230 */ /* 0x000fe40000004100 */
[----:B------:R-:W-:Y:S01]  /*0d80*/  FMUL.FTZ R182, R164, R153 ;  /* 0x00000099a4b67220 */ /* 0x000fe20000410000 */
[----:B------:R-:W-:Y:S01]  /*0d90*/  FADD.FTZ R76, R76, R183 ;  /* 0x000000b74c4c7221 */ /* 0x000fe20000010000 */
[-C--:B------:R-:W-:Y:S01]  /*0da0*/  FFMA.FTZ R104, R185, R183.reuse, R104 ;  /* 0x000000b7b9687223 */ /* 0x080fe20000010068 */
[----:B------:R-:W-:Y:S01]  /*0db0*/  FMUL.FTZ R183, R132, R183 ;  /* 0x000000b784b77220 */ /* 0x000fe20000410000 */
[----:B------:R-:W-:Y:S02]  /*0dc0*/  HADD2.F32 R157, -RZ, R157.H0_H0 ;  /* 0x2000009dff9d7230 */ /* 0x000fe40000004100 */
[----:B------:R-:W-:Y:S01]  /*0dd0*/  FADD.FTZ R77, R77, R180 ;  /* 0x000000b44d4d7221 */ /* 0x000fe20000010000 */
[-C--:B------:R-:W-:Y:S01]  /*0de0*/  FFMA.FTZ R105, R182, R180.reuse, R105 ;  /* 0x000000b4b6697223 */ /* 0x080fe20000010069 */
[----:B------:R-:W-:Y:S01]  /*0df0*/  FADD.FTZ R181, -R148, R146 ;  /* 0x0000009294b57221 */ /* 0x000fe20000010100 */
        /* <DEDUP_REMOVED lines=19> */
.L_x_10336:
[----:B------:R-:W-:Y:S05]  /*0f30*/  BSYNC.RECONVERGENT B0 ;  /* 0x0000000000007941 */ /* 0x000fea0003800200 */
.L_x_10335:
        /* <DEDUP_REMOVED lines=18> */
[----:B------:R-:W-:-:S02]  /*1060*/  HADD2.F32 R145, -RZ, R152.H0_H0 ;  /* 0x20000098ff917230 */ /* 0x000fc40000004100 */
[C---:B---3--:R-:W-:Y:S01]  /*1070*/  FADD.FTZ R9, -R148.reuse, R9 ;  /* 0x0000000994097221 */ /* 0x048fe20000010100 */
[C---:B------:R-:W-:Y:S01]  /*1080*/  FADD.FTZ R157, -R148.reuse, R8 ;  /* 0x00000008949d7221 */ /* 0x040fe20000010100 */
[C---:B------:R-:W-:Y:S01]  /*1090*/  FADD.FTZ R159, -R148.reuse, R10 ;  /* 0x0000000a949f7221 */ /* 0x040fe20000010100 */
[----:B------:R-:W-:Y:S02]  /*10a0*/  HADD2.F32 R144, -RZ, R155.H0_H0 ;  /* 0x2000009bff907230 */ /* 0x000fe40000004100 */
[----:B------:R-:W-:Y:S01]  /*10b0*/  FADD.FTZ R173, -R148, R11 ;  /* 0x0000000b94ad7221 */ /* 0x000fe20000010100 */
[C---:B-----5:R-:W-:Y:S01]  /*10c0*/  FMUL.FTZ R10, R164.reuse, R9 ;  /* 0x00000009a40a7220 */ /* 0x060fe20000410000 */
[----:B------:R-:W-:Y:S01]  /*10d0*/  FMUL.FTZ R11, R164, R157 ;  /* 0x0000009da40b7220 */ /* 0x000fe20000410000 */
[----:B------:R-:W-:Y:S01]  /*10e0*/  FMUL.FTZ R176, R128, R145 ;  /* 0x0000009180b07220 */ /* 0x000fe20000410000 */
[----:B------:R-:W-:Y:S01]  /*10f0*/  FADD.FTZ R73, R73, R144 ;  /* 0x0000009049497221 */ /* 0x000fe20000010000 */
[-C--:B------:R-:W-:Y:S01]  /*1100*/  FFMA.FTZ R101, R10, R144.reuse, R101 ;  /* 0x000000900a657223 */ /* 0x080fe20000010065 */
[----:B------:R-:W-:Y:S01]  /*1110*/  FMUL.FTZ R175, R129, R144 ;  /* 0x0000009081af7220 */ /* 0x000fe20000410000 */
[----:B------:R-:W-:-:S02]  /*1120*/  HADD2.F32 R153, -RZ, R153.H0_H0 ;  /* 0x20000099ff997230 */ /* 0x000fc40000004100 */
[----:B------:R-:W-:Y:S01]  /*1130*/  FADD.FTZ R72, R72, R145 ;  /* 0x0000009148487221 */ /* 0x000fe20000010000 */
[----:B------:R-:W-:Y:S01]  /*1140*/  FFMA.FTZ R100, R11, R145, R100 ;  /* 0x000000910b647223 */ /* 0x000fe20000010064 */
[----:B------:R-:W-:Y:S01]  /*1150*/  FADD.FTZ R144, R149, R176 ;  /* 0x000000b095907221 */ /* 0x000fe20000010000 */
[----:B------:R-:W-:Y:S01]  /*1160*/  FFMA.FTZ R145, R11, R176, R150 ;  /* 0x000000b00b917223 */ /* 0x000fe20000010096 */
[----:B------:R-:W-:Y:S02]  /*1170*/  HADD2.F32 R152, -RZ, R154.H0_H0 ;  /* 0x2000009aff987230 */ /* 0x000fe40000004100 */
        /* <DEDUP_REMOVED lines=14> */
.L_x_10338:
[----:B------:R-:W-:Y:S05]  /*1260*/  BSYNC.RECONVERGENT B0 ;  /* 0x0000000000007941 */ /* 0x000fea0003800200 */
.L_x_10337:
        /* <DEDUP_REMOVED lines=21> */
[----:B------:R-:W-:Y:S02]  /*13c0*/  HADD2.F32 R144, -RZ, R146.H0_H0 ;  /* 0x20000092ff907230 */ /* 0x000fe40000004100 */
[----:B------:R-:W-:Y:S01]  /*13d0*/  FADD.FTZ R155, -R148, R14 ;  /* 0x0000000e949b7221 */ /* 0x000fe20000010100 */
[C---:B-----5:R-:W-:Y:S01]  /*13e0*/  FMUL.FTZ R13, R164.reuse, R147 ;  /* 0x00000093a40d7220 */ /* 0x060fe20000410000 */
[----:B------:R-:W-:Y:S01]  /*13f0*/  FMUL.FTZ R12, R164, R153 ;  /* 0x00000099a40c7220 */ /* 0x000fe20000410000 */
[-C--:B------:R-:W-:Y:S01]  /*1400*/  FMUL.FTZ R16, R124, R17.reuse ;  /* 0x000000117c107220 */ /* 0x080fe20000410000 */
[----:B------:R-:W-:Y:S01]  /*1410*/  FADD.FTZ R157, -R148, R15 ;  /* 0x0000000f949d7221 */ /* 0x000fe20000010100 */
[----:B------:R-:W-:Y:S02]  /*1420*/  HADD2.F32 R145, -RZ, R145.H0_H0 ;  /* 0x20000091ff917230 */ /* 0x000fe40000004100 */
        /* <DEDUP_REMOVED lines=22> */
.L_x_10340:
[----:B------:R-:W-:Y:S05]  /*1590*/  BSYNC.RECONVERGENT B0 ;  /* 0x0000000000007941 */ /* 0x000fea0003800200 */
.L_x_10339:
        /* <DEDUP_REMOVED lines=15> */
[----:B---3--:R-:W-:Y:S02]  /*1690*/  MOV R144, R24 ;  /* 0x0000001800907202 */ /* 0x008fe40000000f00 */
[----:B------:R-:W-:Y:S01]  /*16a0*/  SHF.R.U64 R146, R24, 0x10, R25 ;  /* 0x0000001018927819 */ /* 0x000fe20000001219 */
[C---:B--2---:R-:W-:Y:S02]  /*16b0*/  FADD.FTZ R147, -R148.reuse, R20 ;  /* 0x0000001494937221 */ /* 0x044fe40000010100 */
[----:B0-----:R-:W-:Y:S01]  /*16c0*/  HADD2.F32 R27, -RZ, R144.H0_H0 ;  /* 0x20000090ff1b7230 */ /* 0x001fe20000004100 */
[----:B------:R-:W-:Y:S01]  /*16d0*/  MOV R145, R25 ;  /* 0x0000001900917202 */ /* 0x000fe20000000f00 */
[C---:B------:R-:W-:Y:S01]  /*16e0*/  FADD.FTZ R153, -R148.reuse, R21 ;  /* 0x0000001594997221 */ /* 0x040fe20000010100 */
[----:B------:R-:W-:Y:S01]  /*16f0*/  FADD.FTZ R155, -R148, R22 ;  /* 0x00000016949b7221 */ /* 0x000fe20000010100 */
[----:B------:R-:W-:Y:S02]  /*1700*/  HADD2.F32 R26, -RZ, R146.H0_H0 ;  /* 0x20000092ff1a7230 */ /* 0x000fe40000004100 */
[----:B-----5:R-:W-:Y:S01]  /*1710*/  FMUL.FTZ R21, R164, R147 ;  /* 0x00000093a4157220 */ /* 0x020fe20000410000 */
[----:B------:R-:W-:Y:S01]  /*1720*/  FMUL.FTZ R24, R120, R27 ;  /* 0x0000001b78187220 */ /* 0x000fe20000410000 */
[----:B------:R-:W-:Y:S01]  /*1730*/  FADD.FTZ R157, -R148, R23 ;  /* 0x00000017949d7221 */ /* 0x000fe20000010100 */
[----:B------:R-:W-:-:S02]  /*1740*/  HADD2.F32 R145, -RZ, R145.H0_H0 ;  /* 0x20000091ff917230 */ /* 0x000fc40000004100 */
        /* <DEDUP_REMOVED lines=24> */
.L_x_10342:
[----:B------:R-:W-:Y:S05]  /*18d0*/  BSYNC.RECONVERGENT B0 ;  /* 0x0000000000007941 */ /* 0x000fea0003800200 */
.L_x_10341:
        /* <DEDUP_REMOVED lines=18> */
[----:B0-----:R-:W-:Y:S02]  /*1a00*/  HADD2.F32 R147, -RZ, R152.H0_H0 ;  /* 0x20000098ff937230 */ /* 0x001fe40000004100 */
[C---:B------:R-:W-:Y:S01]  /*1a10*/  FADD.FTZ R157, -R148.reuse, R28 ;  /* 0x0000001c949d7221 */ /* 0x040fe20000010100 */
[----:B------:R-:W-:Y:S01]  /*1a20*/  FADD.FTZ R161, -R148, R30 ;  /* 0x0000001e94a17221 */ /* 0x000fe20000010100 */
[----:B------:R-:W-:Y:S01]  /*1a30*/  HADD2.F32 R144, -RZ, R155.H0_H0 ;  /* 0x2000009bff907230 */ /* 0x000fe20000004100 */
[----:B------:R-:W-:Y:S01]  /*1a40*/  MOV R153, R145 ;  /* 0x0000009100997202 */ /* 0x000fe20000000f00 */
[----:B-----5:R-:W-:Y:S01]  /*1a50*/  FMUL.FTZ R28, R164, R159 ;  /* 0x0000009fa41c7220 */ /* 0x020fe20000410000 */
[----:B------:R-:W-:Y:S01]  /*1a60*/  FMUL.FTZ R160, R116, R147 ;  /* 0x0000009374a07220 */ /* 0x000fe20000410000 */
[----:B------:R-:W-:Y:S01]  /*1a70*/  FADD.FTZ R163, -R148, R31 ;  /* 0x0000001f94a37221 */ /* 0x000fe20000010100 */
[C---:B------:R-:W-:Y:S01]  /*1a80*/  FMUL.FTZ R29, R164.reuse, R157 ;  /* 0x0000009da41d7220 */ /* 0x040fe20000410000 */
[----:B------:R-:W-:Y:S01]  /*1a90*/  FMUL.FTZ R31, R164, R161 ;  /* 0x000000a1a41f7220 */ /* 0x000fe20000410000 */
[----:B------:R-:W-:Y:S01]  /*1aa0*/  SHF.R.U32.HI R154, RZ, 0x10, R145 ;  /* 0x00000010ff9a7819 */ /* 0x000fe20000011691 */
[----:B------:R-:W-:Y:S01]  /*1ab0*/  FADD.FTZ R61, R61, R144 ;  /* 0x000000903d3d7221 */ /* 0x000fe20000010000 */
[-C--:B------:R-:W-:Y:S01]  /*1ac0*/  FFMA.FTZ R89, R28, R144.reuse, R89 ;  /* 0x000000901c597223 */ /* 0x080fe20000010059 */
[----:B------:R-:W-:Y:S01]  /*1ad0*/  FMUL.FTZ R161, R117, R144 ;  /* 0x0000009075a17220 */ /* 0x000fe20000410000 */
[----:B------:R-:W-:-:S02]  /*1ae0*/  HADD2.F32 R153, -RZ, R153.H0_H0 ;  /* 0x20000099ff997230 */ /* 0x000fc40000004100 */
[----:B------:R-:W-:Y:S01]  /*1af0*/  FADD.FTZ R144, R149, R160 ;  /* 0x000000a095907221 */ /* 0x000fe20000010000 */
[C---:B------:R-:W-:Y:S01]  /*1b00*/  FFMA.FTZ R145, R29.reuse, R160, R150 ;  /* 0x000000a01d917223 */ /* 0x040fe20000010096 */
[----:B------:R-:W-:Y:S01]  /*1b10*/  FADD.FTZ R60, R60, R147 ;  /* 0x000000933c3c7221 */ /* 0x000fe20000010000 */
        /* <DEDUP_REMOVED lines=15> */
.L_x_10344:
[----:B------:R-:W-:Y:S05]  /*1c10*/  BSYNC.RECONVERGENT B0 ;  /* 0x0000000000007941 */ /* 0x000fea0003800200 */
.L_x_10343:
        /* <DEDUP_REMOVED lines=15> */
[----:B------:R-:W-:-:S03]  /*1d10*/  SHF.R.U64 R159, R152, 0x10, R153 ;  /* 0x00000010989f7819 */ /* 0x000fc60000001299 */
[----:B------:R-:W-:Y:S01]  /*1d20*/  HADD2.F32 R151, -RZ, R151.H0_H0 ;  /* 0x20000097ff977230 */ /* 0x000fe20000004100 */
[----:B------:R-:W-:Y:S01]  /*1d30*/  MOV R156, R153 ;  /* 0x00000099009c7202 */ /* 0x000fe20000000f00 */
[C---:B----4-:R-:W-:Y:S01]  /*1d40*/  FADD.FTZ R165, -R148.reuse, R144 ;  /* 0x0000009094a57221 */ /* 0x050fe20000010100 */
[----:B------:R-:W-:Y:S01]  /*1d50*/  FADD.FTZ R167, -R148, R146 ;  /* 0x0000009294a77221 */ /* 0x000fe20000010100 */
[----:B------:R-:W-:Y:S02]  /*1d60*/  HADD2.F32 R146, -RZ, R159.H0_H0 ;  /* 0x2000009fff927230 */ /* 0x000fe40000004100 */
[----:B------:R-:W-:Y:S01]  /*1d70*/  FMUL.FTZ R168, R112, R151 ;  /* 0x0000009770a87220 */ /* 0x000fe20000410000 */
[C---:B0-----:R-:W-:Y:S01]  /*1d80*/  FADD.FTZ R155, -R148.reuse, R145 ;  /* 0x00000091949b7221 */ /* 0x041fe20000010100 */
[----:B------:R-:W-:Y:S01]  /*1d90*/  FADD.FTZ R157, -R148, R147 ;  /* 0x00000093949d7221 */ /* 0x000fe20000010100 */
[C---:B-----5:R-:W-:Y:S01]  /*1da0*/  FMUL.FTZ R165, R164.reuse, R165 ;  /* 0x000000a5a4a57220 */ /* 0x060fe20000410000 */
[----:B------:R-:W-:Y:S01]  /*1db0*/  HADD2.F32 R147, -RZ, R156.H0_H0 ;  /* 0x2000009cff937230 */ /* 0x000fe20000004100 */
[----:B------:R-:W-:Y:S01]  /*1dc0*/  SHF.R.U32.HI R158, RZ, 0x10, R153 ;  /* 0x00000010ff9e7819 */ /* 0x000fe20000011699 */
[C---:B------:R-:W-:Y:S01]  /*1dd0*/  FMUL.FTZ R167, R164.reuse, R167 ;  /* 0x000000a7a4a77220 */ /* 0x040fe20000410000 */
[----:B------:R-:W-:Y:S01]  /*1de0*/  FMUL.FTZ R169, R113, R146 ;  /* 0x0000009271a97220 */ /* 0x000fe20000410000 */
[----:B------:R-:W-:Y:S01]  /*1df0*/  FADD.FTZ R144, R149, R168 ;  /* 0x000000a895907221 */ /* 0x000fe20000010000 */
[----:B------:R-:W-:Y:S01]  /*1e00*/  FMUL.FTZ R166, R164, R155 ;  /* 0x0000009ba4a67220 */ /* 0x000fe20000410000 */
[----:B------:R-:W-:Y:S01]  /*1e10*/  FFMA.FTZ R145, R165, R168, R150 ;  /* 0x000000a8a5917223 */ /* 0x000fe20000010096 */
        /* <DEDUP_REMOVED lines=18> */
.L_x_10346:
[----:B------:R-:W-:Y:S05]  /*1f40*/  BSYNC.RECONVERGENT B0 ;  /* 0x0000000000007941 */ /* 0x000fea0003800200 */
.L_x_10345:
        /* <DEDUP_REMOVED lines=31> */
.L_x_10348:
[----:B------:R-:W-:Y:S05]  /*2140*/  BSYNC.RECONVERGENT B0 ;  /* 0x0000000000007941 */ /* 0x000fea0003800200 */
.L_x_10347:
        /* <DEDUP_REMOVED lines=36> */
[----:B------:R-:W-:Y:S01]  /*2390*/  FADD.FTZ R144, R144, R157 ;  /* 0x0000009d90907221 */ /* 0x000fe20000010000 */
[----:B-----5:R-:W-:Y:S02]  /*23a0*/  @P6 HADD2.F32 R155, -RZ, R192.H0_H0 ;  /* 0x200000c0ff9b6230 */ /* 0x020fe40000004100 */
        /* <DEDUP_REMOVED lines=22> */
[----:B------:R0:W-:Y:S01]  /*2510*/  F2F.F16.F32 R151, R148 ;  /* 0x0000009400977304 */ /* 0x0001e20000200800 */
[----:B------:R-:W-:Y:S01]  /*2520*/  FMUL.FTZ R152, R144, R155 ;  /* 0x0000009b90987220 */ /* 0x000fe20000410000 */
[----:B------:R-:W-:Y:S01]  /*2530*/  FFMA.FTZ R144, R193, R157, R154 ;  /* 0x0000009dc1907223 */ /* 0x000fe2000001009a */
[----:B------:R-:W-:-:S03]  /*2540*/  FMUL.FTZ R146, R164, R145 ;  /* 0x00000091a4927220 */ /* 0x000fc60000410000 */
[----:B------:R-:W-:Y:S01]  /*2550*/  FADD.FTZ R147, R191, -R144 ;  /* 0x80000090bf937221 */ /* 0x000fe20000010000 */
[----:B------:R-:W-:Y:S01]  /*2560*/  FMUL.FTZ R150, R146, R155 ;  /* 0x0000009b92967220 */ /* 0x000fe20000410000 */
[----:B------:R-:W1:Y:S01]  /*2570*/  LDC.64 R144, c[0x0][0x468] ;  /* 0x00011a00ff907b82 */ /* 0x000e620000000a00 */
[----:B------:R-:W2:Y:S01]  /*2580*/  F2F.F16.F32 R152, R152 ;  /* 0x0000009800987304 */ /* 0x000ea20000200800 */
[----:B------:R-:W-:-:S04]  /*2590*/  FMUL.FTZ R146, R164, R147 ;  /* 0x00000093a4927220 */ /* 0x000fc80000410000 */
[----:B0-----:R-:W-:-:S03]  /*25a0*/  FMUL.FTZ R148, R146, R155 ;  /* 0x0000009b92947220 */ /* 0x001fc60000410000 */
        /* <DEDUP_REMOVED lines=9> */
.L_x_10353:
[----:B------:R-:W-:Y:S05]  /*2640*/  BSYNC.RECONVERGENT B1 ;  /* 0x0000000000017941 */ /* 0x000fea0003800200 */
.L_x_10352:
        /* <DEDUP_REMOVED lines=30> */
.L_x_10355:
[----:B------:R-:W-:Y:S05]  /*2830*/  BSYNC.RECONVERGENT B1 ;  /* 0x0000000000017941 */ /* 0x000fea0003800200 */
.L_x_10354:
        /* <DEDUP_REMOVED lines=30> */
.L_x_10357:
[----:B------:R-:W-:Y:S05]  /*2a20*/  BSYNC.RECONVERGENT B1 ;  /* 0x0000000000017941 */ /* 0x000fea0003800200 */
.L_x_10356:
        /* <DEDUP_REMOVED lines=30> */
.L_x_10359:
[----:B------:R-:W-:Y:S05]  /*2c10*/  BSYNC.RECONVERGENT B1 ;  /* 0x0000000000017941 */ /* 0x000fea0003800200 */
.L_x_10358:
        /* <DEDUP_REMOVED lines=30> */
.L_x_10361:
[----:B------:R-:W-:Y:S05]  /*2e00*/  BSYNC.RECONVERGENT B1 ;  /* 0x0000000000017941 */ /* 0x000fea0003800200 */
.L_x_10360:
        /* <DEDUP_REMOVED lines=30> */
.L_x_10363:
[----:B------:R-:W-:Y:S05]  /*2ff0*/  BSYNC.RECONVERGENT B1 ;  /* 0x0000000000017941 */ /* 0x000fea0003800200 */
.L_x_10362:
        /* <DEDUP_REMOVED lines=29> */
.L_x_10351:
        /* <DEDUP_REMOVED lines=20> */
[----:B------:R-:W-:Y:S02]  /*3310*/  F2F.F16.F32 R158, R158 ;  /* 0x0000009e009e7304 */ /* 0x000fe40000200800 */
[----:B------:R-:W-:-:S06]  /*3320*/  FMUL.FTZ R156, R144, R155 ;  /* 0x0000009b909c7220 */ /* 0x000fcc0000410000 */
[----:B------:R-:W2:Y:S01]  /*3330*/  F2F.F16.F32 R148, R148 ;  /* 0x0000009400947304 */ /* 0x000ea20000200800 */
[----:B0-----:R-:W-:-:S05]  /*3340*/  IMAD.WIDE.U32 R152, R6, 0x10, R152 ;  /* 0x0000001006987825 */ /* 0x001fca00078e0098 */
[----:B------:R0:W-:Y:S02]  /*3350*/  STG.E.128 desc[UR8][R152.64], R144 ;  /* 0x0000009098007986 */ /* 0x0001e4000c101d08 */
[----:B------:R-:W3:Y:S01]  /*3360*/  F2F.F16.F32 R195, R192 ;  /* 0x000000c000c37304 */ /* 0x000ee20000200800 */
[C---:B-1----:R-:W-:Y:S01]  /*3370*/  IMAD.WIDE.U32 R150, R6.reuse, 0x8, R150 ;  /* 0x0000000806967825 */ /* 0x042fe200078e0096 */
[----:B------:R-:W-:-:S06]  /*3380*/  IADD3 R6, PT, PT, R6, 0x100, RZ ;  /* 0x0000010006067810 */ /* 0x000fcc0007ffe0ff */
[----:B------:R-:W1:Y:S01]  /*3390*/  F2F.F16.F32 R159, R156 ;  /* 0x0000009c009f7304 */ /* 0x000e620000200800 */
[----:B--2---:R-:W-:Y:S01]  /*33a0*/  IMAD.WIDE.U32 R148, R148, 0x10000, RZ ;  /* 0x0001000094947825 */ /* 0x004fe200078e00ff */
[----:B---3--:R-:W-:-:S04]  /*33b0*/  PRMT R195, R158, 0x5410, R195 ;  /* 0x000054109ec37816 */ /* 0x008fc800000000c3 */
[----:B------:R-:W-:Y:S02]  /*33c0*/  LOP3.LUT R149, R195, R149, RZ, 0xfc, !PT ;  /* 0x00000095c3957212 */ /* 0x000fe400078efcff */
[----:B-1----:R-:W-:-:S05]  /*33d0*/  LOP3.LUT R148, R148, R159, RZ, 0xfc, !PT ;  /* 0x0000009f94947212 */ /* 0x002fca00078efcff */
[----:B------:R0:W-:Y:S02]  /*33e0*/  STG.E.64 desc[UR8][R150.64], R148 ;  /* 0x0000009496007986 */ /* 0x0001e4000c101b08 */
.L_x_10366:
[----:B------:R-:W-:Y:S05]  /*33f0*/  BSYNC.RECONVERGENT B1 ;  /* 0x0000000000017941 */ /* 0x000fea0003800200 */
.L_x_10365:
        /* <DEDUP_REMOVED lines=19> */
[----:B------:R-:W-:Y:S03]  /*3530*/  F2F.F16.F32 R158, R158 ;  /* 0x0000009e009e7304 */ /* 0x000fe60000200800 */
[----:B------:R-:W-:Y:S01]  /*3540*/  FMUL.FTZ R156, R144, R155 ;  /* 0x0000009b909c7220 */ /* 0x000fe20000410000 */
[----:B0-----:R-:W-:-:S04]  /*3550*/  IMAD.WIDE.U32 R152, R6, 0x10, R152 ;  /* 0x0000001006987825 */ /* 0x001fc800078e0098 */
[----:B------:R-:W0:Y:S01]  /*3560*/  F2F.F16.F32 R148, R148 ;  /* 0x0000009400947304 */ /* 0x000e220000200800 */
[----:B------:R2:W-:Y:S07]  /*3570*/  STG.E.128 desc[UR8][R152.64], R144 ;  /* 0x0000009098007986 */ /* 0x0005ee000c101d08 */
[----:B------:R-:W3:Y:S01]  /*3580*/  F2F.F16.F32 R195, R192 ;  /* 0x000000c000c37304 */ /* 0x000ee20000200800 */
[C---:B-1----:R-:W-:Y:S01]  /*3590*/  IMAD.WIDE.U32 R150, R6.reuse, 0x8, R150 ;  /* 0x0000000806967825 */ /* 0x042fe200078e0096 */
[----:B------:R-:W-:-:S06]  /*35a0*/  IADD3 R6, PT, PT, R6, 0x100, RZ ;  /* 0x0000010006067810 */ /* 0x000fcc0007ffe0ff */
[----:B------:R-:W1:Y:S01]  /*35b0*/  F2F.F16.F32 R159, R156 ;  /* 0x0000009c009f7304 */ /* 0x000e620000200800 */
[----:B0-----:R-:W-:Y:S01]  /*35c0*/  IMAD.WIDE.U32 R148, R148, 0x10000, RZ ;  /* 0x0001000094947825 */ /* 0x001fe200078e00ff */
[----:B---3--:R-:W-:-:S04]  /*35d0*/  PRMT R195, R158, 0x5410, R195 ;  /* 0x000054109ec37816 */ /* 0x008fc800000000c3 */
[----:B------:R-:W-:Y:S02]  /*35e0*/  LOP3.LUT R149, R195, R149, RZ, 0xfc, !PT ;  /* 0x00000095c3957212 */ /* 0x000fe400078efcff */
[----:B-1----:R-:W-:-:S05]  /*35f0*/  LOP3.LUT R148, R148, R159, RZ, 0xfc, !PT ;  /* 0x0000009f94947212 */ /* 0x002fca00078efcff */
[----:B------:R2:W-:Y:S02]  /*3600*/  STG.E.64 desc[UR8][R150.64], R148 ;  /* 0x0000009496007986 */ /* 0x0005e4000c101b08 */
.L_x_10368:
[----:B------:R-:W-:Y:S05]  /*3610*/  BSYNC.RECONVERGENT B1 ;  /* 0x0000000000017941 */ /* 0x000fea0003800200 */
.L_x_10367:
        /* <DEDUP_REMOVED lines=19> */
[----:B------:R-:W2:Y:S01]  /*3750*/  F2F.F16.F32 R148, R148 ;  /* 0x0000009400947304 */ /* 0x000ea20000200800 */
[----:B------:R-:W-:-:S07]  /*3760*/  FMUL.FTZ R156, R144, R155 ;  /* 0x0000009b909c7220 */ /* 0x000fce0000410000 */
[----:B------:R-:W-:Y:S01]  /*3770*/  F2F.F16.F32 R158, R158 ;  /* 0x0000009e009e7304 */ /* 0x000fe20000200800 */
[----:B0-----:R-:W-:-:S05]  /*3780*/  IMAD.WIDE.U32 R152, R6, 0x10, R152 ;  /* 0x0000001006987825 */ /* 0x001fca00078e0098 */
[----:B------:R3:W-:Y:S01]  /*3790*/  STG.E.128 desc[UR8][R152.64], R144 ;  /* 0x0000009098007986 */ /* 0x0007e2000c101d08 */
[----:B--2---:R-:W-:Y:S01]  /*37a0*/  IMAD.WIDE.U32 R148, R148, 0x10000, RZ ;  /* 0x0001000094947825 */ /* 0x004fe200078e00ff */
[----:B------:R-:W0:Y:S03]  /*37b0*/  F2F.F16.F32 R195, R192 ;  /* 0x000000c000c37304 */ /* 0x000e260000200800 */
[C---:B-1----:R-:W-:Y:S01]  /*37c0*/  IMAD.WIDE.U32 R150, R6.reuse, 0x8, R150 ;  /* 0x0000000806967825 */ /* 0x042fe200078e0096 */
[----:B------:R-:W-:-:S04]  /*37d0*/  IADD3 R6, PT, PT, R6, 0x100, RZ ;  /* 0x0000010006067810 */ /* 0x000fc80007ffe0ff */
[----:B------:R-:W1:Y:S01]  /*37e0*/  F2F.F16.F32 R159, R156 ;  /* 0x0000009c009f7304 */ /* 0x000e620000200800 */
[----:B0-----:R-:W-:-:S04]  /*37f0*/  PRMT R195, R158, 0x5410, R195 ;  /* 0x000054109ec37816 */ /* 0x001fc800000000c3 */
[----:B------:R-:W-:Y:S02]  /*3800*/  LOP3.LUT R149, R195, R149, RZ, 0xfc, !PT ;  /* 0x00000095c3957212 */ /* 0x000fe400078efcff */
[----:B-1----:R-:W-:-:S05]  /*3810*/  LOP3.LUT R148, R148, R159, RZ, 0xfc, !PT ;  /* 0x0000009f94947212 */ /* 0x002fca00078efcff */
[----:B------:R3:W-:Y:S02]  /*3820*/  STG.E.64 desc[UR8][R150.64], R148 ;  /* 0x0000009496007986 */ /* 0x0007e4000c101b08 */
.L_x_10370:
[----:B------:R-:W-:Y:S05]  /*3830*/  BSYNC.RECONVERGENT B1 ;  /* 0x0000000000017941 */ /* 0x000fea0003800200 */
.L_x_10369:
        /* <DEDUP_REMOVED lines=33> */
.L_x_10372:
[----:B------:R-:W-:Y:S05]  /*3a50*/  BSYNC.RECONVERGENT B1 ;  /* 0x0000000000017941 */ /* 0x000fea0003800200 */
.L_x_10371:
        /* <DEDUP_REMOVED lines=25> */
[----:B------:R-:W2:Y:S03]  /*3bf0*/  F2F.F16.F32 R195, R192 ;  /* 0x000000c000c37304 */ /* 0x000ea60000200800 */
[C---:B-1----:R-:W-:Y:S01]  /*3c00*/  IMAD.WIDE.U32 R150, R6.reuse, 0x8, R150 ;  /* 0x0000000806967825 */ /* 0x042fe200078e0096 */
[----:B------:R-:W-:-:S04]  /*3c10*/  IADD3 R6, PT, PT, R6, 0x100, RZ ;  /* 0x0000010006067810 */ /* 0x000fc80007ffe0ff */
[----:B------:R-:W1:Y:S01]  /*3c20*/  F2F.F16.F32 R159, R156 ;  /* 0x0000009c009f7304 */ /* 0x000e620000200800 */
[----:B--2---:R-:W-:-:S04]  /*3c30*/  PRMT R195, R158, 0x5410, R195 ;  /* 0x000054109ec37816 */ /* 0x004fc800000000c3 */
[----:B------:R-:W-:Y:S02]  /*3c40*/  LOP3.LUT R149, R195, R149, RZ, 0xfc, !PT ;  /* 0x00000095c3957212 */ /* 0x000fe400078efcff */
[----:B-1----:R-:W-:-:S05]  /*3c50*/  LOP3.LUT R148, R148, R159, RZ, 0xfc, !PT ;  /* 0x0000009f94947212 */ /* 0x002fca00078efcff */
[----:B------:R0:W-:Y:S02]  /*3c60*/  STG.E.64 desc[UR8][R150.64], R148 ;  /* 0x0000009496007986 */ /* 0x0001e4000c101b08 */
.L_x_10374:
[----:B------:R-:W-:Y:S05]  /*3c70*/  BSYNC.RECONVERGENT B1 ;  /* 0x0000000000017941 */ /* 0x000fea0003800200 */
.L_x_10373:
        /* <DEDUP_REMOVED lines=33> */
.L_x_10376:
[----:B------:R-:W-:Y:S05]  /*3e90*/  BSYNC.RECONVERGENT B1 ;  /* 0x0000000000017941 */ /* 0x000fea0003800200 */
.L_x_10375:
        /* <DEDUP_REMOVED lines=18> */
[----:B------:R-:W2:Y:S01]  /*3fc0*/  F2F.F16.F32 R152, R152 ;  /* 0x0000009800987304 */ /* 0x000ea20000200800 */
[----:B------:R-:W-:-:S07]  /*3fd0*/  FMUL.FTZ R155, R144, R155 ;  /* 0x0000009b909b7220 */ /* 0x000fce0000410000 */
[----:B------:R-:W-:Y:S01]  /*3fe0*/  F2F.F16.F32 R159, R156 ;  /* 0x0000009c009f7304 */ /* 0x000fe20000200800 */
[----:B0-----:R-:W-:-:S04]  /*3ff0*/  IMAD.WIDE.U32 R150, R6, 0x8, R150 ;  /* 0x0000000806967825 */ /* 0x001fc800078e0096 */
[----:B--2---:R-:W-:-:S03]  /*4000*/  IMAD.WIDE.U32 R152, R152, 0x10000, RZ ;  /* 0x0001000098987825 */ /* 0x004fc600078e00ff */
[----:B------:R-:W0:Y:S01]  /*4010*/  F2F.F16.F32 R154, R154 ;  /* 0x0000009a009a7304 */ /* 0x000e220000200800 */
[----:B-1----:R-:W-:-:S07]  /*4020*/  IMAD.WIDE.U32 R148, R6, 0x10, R148 ;  /* 0x0000001006947825 */ /* 0x002fce00078e0094 */
[----:B------:R-:W1:Y:S01]  /*4030*/  F2F.F16.F32 R155, R155 ;  /* 0x0000009b009b7304 */ /* 0x000e620000200800 */
[----:B------:R2:W-:Y:S01]  /*4040*/  STG.E.128 desc[UR8][R148.64], R144 ;  /* 0x0000009094007986 */ /* 0x0005e2000c101d08 */
[----:B0-----:R-:W-:-:S04]  /*4050*/  PRMT R159, R154, 0x5410, R159 ;  /* 0x000054109a9f7816 */ /* 0x001fc8000000009f */
[----:B------:R-:W-:Y:S02]  /*4060*/  LOP3.LUT R153, R159, R153, RZ, 0xfc, !PT ;  /* 0x000000999f997212 */ /* 0x000fe400078efcff */
[----:B-1----:R-:W-:-:S05]  /*4070*/  LOP3.LUT R152, R152, R155, RZ, 0xfc, !PT ;  /* 0x0000009b98987212 */ /* 0x002fca00078efcff */
[----:B------:R2:W-:Y:S01]  /*4080*/  STG.E.64 desc[UR8][R150.64], R152 ;  /* 0x0000009896007986 */ /* 0x0005e2000c101b08 */
[----:B------:R-:W-:Y:S05]  /*4090*/  BRA `(.L_x_10364) ;  /* 0x0000001c001c7947 */ /* 0x000fea0003800000 */
.L_x_10350:
        /* <DEDUP_REMOVED lines=17> */
[----:B------:R0:W-:Y:S01]  /*41b0*/  F2F.F16.F32 R151, R148 ;  /* 0x0000009400977304 */ /* 0x0001e20000200800 */
[----:B------:R-:W-:Y:S01]  /*41c0*/  FMUL.FTZ R152, R144, R155 ;  /* 0x0000009b90987220 */ /* 0x000fe20000410000 */
[C---:B------:R-:W-:Y:S01]  /*41d0*/  FFMA.FTZ R144, R164.reuse, R145, R53 ;  /* 0x00000091a4907223 */ /* 0x040fe20000010035 */
[----:B------:R-:W-:-:S03]  /*41e0*/  FFMA.FTZ R146, R164, R147, R52 ;  /* 0x00000093a4927223 */ /* 0x000fc60000010034 */
[-C--:B------:R-:W-:Y:S02]  /*41f0*/  FMUL.FTZ R150, R144, R155.reuse ;  /* 0x0000009b90967220 */ /* 0x080fe40000410000 */
[----:B------:R-:W1:Y:S01]  /*4200*/  LDC.64 R144, c[0x0][0x468] ;  /* 0x00011a00ff907b82 */ /* 0x000e620000000a00 */
[----:B------:R-:W2:Y:S01]  /*4210*/  F2F.F16.F32 R152, R152 ;  /* 0x0000009800987304 */ /* 0x000ea20000200800 */
[----:B0-----:R-:W-:-:S07]  /*4220*/  FMUL.FTZ R148, R146, R155 ;  /* 0x0000009b92947220 */ /* 0x001fce0000410000 */
        /* <DEDUP_REMOVED lines=9> */
.L_x_10379:
[----:B------:R-:W-:Y:S05]  /*42c0*/  BSYNC.RECONVERGENT B1 ;  /* 0x0000000000017941 */ /* 0x000fea0003800200 */
.L_x_10378:
        /* <DEDUP_REMOVED lines=30> */
.L_x_10381:
[----:B------:R-:W-:Y:S05]  /*44b0*/  BSYNC.RECONVERGENT B1 ;  /* 0x0000000000017941 */ /* 0x000fea0003800200 */
.L_x_10380:
        /* <DEDUP_REMOVED lines=30> */
.L_x_10383:
[----:B------:R-:W-:Y:S05]  /*46a0*/  BSYNC.RECONVERGENT B1 ;  /* 0x0000000000017941 */ /* 0x000fea0003800200 */
.L_x_10382:
        /* <DEDUP_REMOVED lines=30> */
.L_x_10385:
[----:B------:R-:W-:Y:S05]  /*4890*/  BSYNC.RECONVERGENT B1 ;  /* 0x0000000000017941 */ /* 0x000fea0003800200 */
.L_x_10384:
        /* <DEDUP_REMOVED lines=30> */
.L_x_10387:
[----:B------:R-:W-:Y:S05]  /*4a80*/  BSYNC.RECONVERGENT B1 ;  /* 0x0000000000017941 */ /* 0x000fea0003800200 */
.L_x_10386:
        /* <DEDUP_REMOVED lines=30> */
.L_x_10389:
[----:B------:R-:W-:Y:S05]  /*4c70*/  BSYNC.RECONVERGENT B1 ;  /* 0x0000000000017941 */ /* 0x000fea0003800200 */
.L_x_10388:
        /* <DEDUP_REMOVED lines=29> */
.L_x_10377:
        /* <DEDUP_REMOVED lines=34> */
.L_x_10391:
[----:B------:R-:W-:Y:S05]  /*5070*/  BSYNC.RECONVERGENT B1 ;  /* 0x0000000000017941 */ /* 0x000fea0003800200 */
.L_x_10390:
        /* <DEDUP_REMOVED lines=33> */
.L_x_10393:
[----:B------:R-:W-:Y:S05]  /*5290*/  BSYNC.RECONVERGENT B1 ;  /* 0x0000000000017941 */ /* 0x000fea0003800200 */
.L_x_10392:
        /* <DEDUP_REMOVED lines=18> */
[----:B------:R-:W2:Y:S02]  /*53c0*/  F2F.F16.F32 R148, R148 ;  /* 0x0000009400947304 */ /* 0x000ea40000200800 */
[-C--:B------:R-:W-:Y:S01]  /*53d0*/  FMUL.FTZ R192, R147, R155.reuse ;  /* 0x0000009b93c07220 */ /* 0x080fe20000410000 */
[----:B------:R-:W-:-:S05]  /*53e0*/  FMUL.FTZ R156, R144, R155 ;  /* 0x0000009b909c7220 */ /* 0x000fca0000410000 */
        /* <DEDUP_REMOVED lines=12> */
.L_x_10395:
[----:B------:R-:W-:Y:S05]  /*54b0*/  BSYNC.RECONVERGENT B1 ;  /* 0x0000000000017941 */ /* 0x000fea0003800200 */
.L_x_10394:
        /* <DEDUP_REMOVED lines=33> */
.L_x_10397:
[----:B------:R-:W-:Y:S05]  /*56d0*/  BSYNC.RECONVERGENT B1 ;  /* 0x0000000000017941 */ /* 0x000fea0003800200 */
.L_x_10396:
        /* <DEDUP_REMOVED lines=33> */
.L_x_10399:
[----:B------:R-:W-:Y:S05]  /*58f0*/  BSYNC.RECONVERGENT B1 ;  /* 0x0000000000017941 */ /* 0x000fea0003800200 */
.L_x_10398:
        /* <DEDUP_REMOVED lines=22> */
[----:B0-----:R-:W-:-:S04]  /*5a60*/  IMAD.WIDE.U32 R150, R6, 0x8, R150 ;  /* 0x0000000806967825 */ /* 0x001fc800078e0096 */
[----:B--2---:R-:W-:-:S03]  /*5a70*/  IMAD.WIDE.U32 R152, R152, 0x10000, RZ ;  /* 0x0001000098987825 */ /* 0x004fc600078e00ff */
[----:B------:R-:W0:Y:S01]  /*5a80*/  F2F.F16.F32 R195, R192 ;  /* 0x000000c000c37304 */ /* 0x000e220000200800 */
[C---:B-1----:R-:W-:Y:S01]  /*5a90*/  IMAD.WIDE.U32 R148, R6.reuse, 0x10, R148 ;  /* 0x0000001006947825 */ /* 0x042fe200078e0094 */
[----:B------:R-:W-:-:S06]  /*5aa0*/  IADD3 R6, PT, PT, R6, 0x100, RZ ;  /* 0x0000010006067810 */ /* 0x000fcc0007ffe0ff */
[----:B------:R-:W1:Y:S01]  /*5ab0*/  F2F.F16.F32 R159, R156 ;  /* 0x0000009c009f7304 */ /* 0x000e620000200800 */
[----:B------:R2:W-:Y:S01]  /*5ac0*/  STG.E.128 desc[UR8][R148.64], R144 ;  /* 0x0000009094007986 */ /* 0x0005e2000c101d08 */
[----:B0-----:R-:W-:-:S04]  /*5ad0*/  PRMT R195, R158, 0x5410, R195 ;  /* 0x000054109ec37816 */ /* 0x001fc800000000c3 */
[----:B------:R-:W-:Y:S02]  /*5ae0*/  LOP3.LUT R153, R195, R153, RZ, 0xfc, !PT ;  /* 0x00000099c3997212 */ /* 0x000fe400078efcff */
[----:B-1----:R-:W-:-:S05]  /*5af0*/  LOP3.LUT R152, R152, R159, RZ, 0xfc, !PT ;  /* 0x0000009f98987212 */ /* 0x002fca00078efcff */
[----:B------:R2:W-:Y:S02]  /*5b00*/  STG.E.64 desc[UR8][R150.64], R152 ;  /* 0x0000009896007986 */ /* 0x0005e4000c101b08 */
.L_x_10401:
[----:B------:R-:W-:Y:S05]  /*5b10*/  BSYNC.RECONVERGENT B1 ;  /* 0x0000000000017941 */ /* 0x000fea0003800200 */
.L_x_10400:
        /* <DEDUP_REMOVED lines=18> */
[----:B------:R-:W1:Y:S03]  /*5c40*/  F2F.F16.F32 R152, R152 ;  /* 0x0000009800987304 */ /* 0x000e660000200800 */
[----:B------:R-:W2:Y:S05]  /*5c50*/  LDC.64 R150, c[0x0][0x468] ;  /* 0x00011a00ff967b82 */ /* 0x000eaa0000000a00 */
[----:B------:R-:W-:Y:S01]  /*5c60*/  F2F.F16.F32 R159, R156 ;  /* 0x0000009c009f7304 */ /* 0x000fe20000200800 */
[----:B-1----:R-:W-:-:S07]  /*5c70*/  IMAD.WIDE.U32 R152, R152, 0x10000, RZ ;  /* 0x0001000098987825 */ /* 0x002fce00078e00ff */
[----:B------:R-:W1:Y:S01]  /*5c80*/  F2F.F16.F32 R154, R154 ;  /* 0x0000009a009a7304 */ /* 0x000e620000200800 */
[----:B0-----:R-:W-:-:S07]  /*5c90*/  IMAD.WIDE.U32 R148, R6, 0x10, R148 ;  /* 0x0000001006947825 */ /* 0x001fce00078e0094 */
[----:B------:R-:W0:Y:S01]  /*5ca0*/  F2F.F16.F32 R155, R155 ;  /* 0x0000009b009b7304 */ /* 0x000e220000200800 */
[----:B------:R3:W-:Y:S01]  /*5cb0*/  STG.E.128 desc[UR8][R148.64], R144 ;  /* 0x0000009094007986 */ /* 0x0007e2000c101d08 */
[----:B--2---:R-:W-:Y:S01]  /*5cc0*/  IMAD.WIDE.U32 R150, R6, 0x8, R150 ;  /* 0x0000000806967825 */ /* 0x004fe200078e0096 */
[----:B-1----:R-:W-:-:S04]  /*5cd0*/  PRMT R159, R154, 0x5410, R159 ;  /* 0x000054109a9f7816 */ /* 0x002fc8000000009f */
[----:B------:R-:W-:Y:S02]  /*5ce0*/  LOP3.LUT R153, R159, R153, RZ, 0xfc, !PT ;  /* 0x000000999f997212 */ /* 0x000fe400078efcff */
[----:B0-----:R-:W-:-:S05]  /*5cf0*/  LOP3.LUT R152, R152, R155, RZ, 0xfc, !PT ;  /* 0x0000009b98987212 */ /* 0x001fca00078efcff */
[----:B------:R3:W-:Y:S02]  /*5d00*/  STG.E.64 desc[UR8][R150.64], R152 ;  /* 0x0000009896007986 */ /* 0x0007e4000c101b08 */
.L_x_10364:
[----:B------:R-:W-:Y:S05]  /*5d10*/  BSYNC.RECONVERGENT B0 ;  /* 0x0000000000007941 */ /* 0x000fea0003800200 */
.L_x_10349:
[----:B01234-:R-:W0:Y:S01]  /*5d20*/  LDC.64 R144, c[0x0][0x380] ;  /* 0x0000e000ff907b82 */ /* 0x01fe220000000a00 */
[----:B------:R-:W-:Y:S01]  /*5d30*/  UPLOP3.LUT UP1, UPT, UPT, UPT, UP1, 0x40, 0x4 ;  /* 0x000000000004789c */ /* 0x000fe20003f2e810 */
[----:B0-----:R-:W-:-:S04]  /*5d40*/  IADD3 R5, PT, PT, R5, R144, RZ ;  /* 0x0000009005057210 */ /* 0x001fc80007ffe0ff */
[----:B------:R-:W-:-:S13]  /*5d50*/  ISETP.GE.AND P6, PT, R5, R145, PT ;  /* 0x000000910500720c */ /* 0x000fda0003fc6270 */
[----:B------:R-:W-:Y:S05]  /*5d60*/  @!P6 BRA `(.L_x_10402) ;  /* 0xffffffa80070e947 */ /* 0x000fea000383ffff */
.L_x_10332:
        /* <DEDUP_REMOVED lines=54> */
.L_x_10403:
        /* <DEDUP_REMOVED lines=11> */
.L_x_14426:


//--------------------- .text._ZN10layer_norm13ln_bwd_kernelINS_13Kernel_traitsIf6__halffS2_fjLj7168ELj1ELj1ELj8ELj8ENS_18Kernel_traits_baseILj7168EfS2_fS2_fjLj256EEEEELb0ELb0ELb0ELb1EEEvNS_9BwdParamsE --------------------------
	.section	.text._ZN10layer_norm13ln_bwd_kernelINS_13Kernel_traitsIf6__halffS2_fjLj7168ELj1ELj1ELj8ELj8ENS_18Kernel_traits_baseILj7168EfS2_fS2_fjLj256EEEEELb0ELb0ELb0ELb1EEEvNS_9BwdParamsE,"ax",@progbits
	.align	128
        .global         _ZN10layer_norm13ln_bwd_kernelINS_13Kernel_traitsIf6__halffS2_fjLj7168ELj1ELj1ELj8ELj8ENS_18Kernel_traits_baseILj7168EfS2_fS2_fjLj256EEEEELb0ELb0ELb0ELb1EEEvNS_9BwdParamsE
        .type           _ZN10layer_norm13ln_bwd_kernelINS_13Kernel_traitsIf6__halffS2_fjLj7168ELj1ELj1ELj8ELj8ENS_18Kernel_traits_baseILj7168EfS2_fS2_fjLj256EEEEELb0ELb0ELb0ELb1EEEvNS_9BwdParamsE,@function
        .size           _ZN10layer_norm13ln_bwd_kernelINS_13Kernel_traitsIf6__halffS2_fjLj7168ELj1ELj1ELj8ELj8ENS_18Kernel_traits_baseILj7168EfS2_fS2_fjLj256EEEEELb0ELb0ELb0ELb1EEEvNS_9BwdParamsE,(.L_x_14427 - _ZN10layer_norm13ln_bwd_kernelINS_13Kernel_traitsIf6__halffS2_fjLj7168ELj1ELj1ELj8ELj8ENS_18Kernel_traits_baseILj7168EfS2_fS2_fjLj256EEEEELb0ELb0ELb0ELb1EEEvNS_9BwdParamsE)
        .other          _ZN10layer_norm13ln_bwd_kernelINS_13Kernel_traitsIf6__halffS2_fjLj7168ELj1ELj1ELj8ELj8ENS_18Kernel_traits_baseILj7168EfS2_fS2_fjLj256EEEEELb0ELb0ELb0ELb1EEEvNS_9BwdParamsE,@"STO_CUDA_ENTRY STV_DEFAULT"
_ZN10layer_norm13ln_bwd_kernelINS_13Kernel_traitsIf6__halffS2_fjLj7168ELj1ELj1ELj8ELj8ENS_18Kernel_traits_baseILj7168EfS2_fS2_fjLj256EEEEELb0ELb0ELb0ELb1EEEvNS_9BwdParamsE:
.text._ZN10layer_norm13ln_bwd_kernelINS_13Kernel_traitsIf6__halffS2_fjLj7168ELj1ELj1ELj8ELj8ENS_18Kernel_traits_baseILj7168EfS2_fS2_fjLj256EEEEELb0ELb0ELb0ELb1EEEvNS_9BwdParamsE:
        /* <DEDUP_REMOVED lines=83> */
.L_x_10411:
        /* <DEDUP_REMOVED lines=78> */
[----:B------:R-:W-:Y:S01]  /*0a10*/  SHF.R.U64 R179, R166, 0x10, R167 ;  /* 0x00000010a6b37819 */ /* 0x000fe200000012a7 */
[----:B------:R1:W5:Y:S04]  /*0a20*/  @P1 LDG.E.128 R44, desc[UR8][R66.64] ;  /* 0x00000008422c1981 */ /* 0x000368000c1e1d00 */
[----:B------:R-:W3:Y:S01]  /*0a30*/  @P1 LDC.64 R70, c[0x0][0x438] ;  /* 0x00010e00ff461b82 */ /* 0x000ee20000000a00 */
[----:B------:R-:W-:Y:S01]  /*0a40*/  MOV R173, R167 ;  /* 0x000000a700ad7202 */ /* 0x000fe20000000f00 */
[----:B--2---:R-:W-:Y:S01]  /*0a50*/  @P1 IMAD.WIDE.U32 R60, R2, 0x10, R60 ;  /* 0x00000010023c1825 */ /* 0x004fe200078e003c */
[----:B------:R2:W5:Y:S03]  /*0a60*/  @P1 LDG.E.128 R52, desc[UR8][R62.64] ;  /* 0x000000083e341981 */ /* 0x000566000c1e1d00 */
[----:B-1----:R-:W-:-:S02]  /*0a70*/  HADD2.F32 R66, -RZ, R171.H0_H0 ;  /* 0x200000abff427230 */ /* 0x002fc40000004100 */
[----:B------:R-:W-:Y:S01]  /*0a80*/  FMUL.FTZ R0, R151, R0 ;  /* 0x0000000097007220 */ /* 0x000fe20000410000 */
[----:B----4-:R-:W-:Y:S01]  /*0a90*/  @P1 IMAD.WIDE.U32 R160, R92, 0x10, R160 ;  /* 0x000000105ca01825 */ /* 0x010fe200078e00a0 */
[----:B------:R-:W-:-:S03]  /*0aa0*/  SHF.R.U32.HI R177, RZ, 0x10, R167 ;  /* 0x00000010ffb17819 */ /* 0x000fc600000116a7 */
[----:B------:R-:W-:Y:S01]  /*0ab0*/  FADD.FTZ R176, -R202, R72 ;  /* 0x00000048cab07221 */ /* 0x000fe20000010100 */
[----:B------:R-:W-:Y:S01]  /*0ac0*/  FMUL.FTZ R183, R28, R66 ;  /* 0x000000421cb77220 */ /* 0x000fe20000410000 */
[----:B------:R-:W-:Y:S01]  /*0ad0*/  @P1 IMAD.WIDE.U32 R64, R88, 0x10, R64 ;  /* 0x0000001058401825 */ /* 0x000fe200078e0040 */
[----:B------:R1:W5:Y:S03]  /*0ae0*/  @P1 LDG.E.128 R56, desc[UR8][R60.64] ;  /* 0x000000083c381981 */ /* 0x000366000c1e1d00 */
[----:B--2---:R-:W-:Y:S02]  /*0af0*/  HADD2.F32 R63, -RZ, R179.H0_H0 ;  /* 0x200000b3ff3f7230 */ /* 0x004fe40000004100 */
[C---:B------:R-:W-:Y:S01]  /*0b00*/  FMUL.FTZ R181, R151.reuse, R180 ;  /* 0x000000b497b57220 */ /* 0x040fe20000410000 */
[----:B------:R-:W-:Y:S02]  /*0b10*/  HADD2.F32 R62, -RZ, R173.H0_H0 ;  /* 0x200000adff3e7230 */ /* 0x000fe40000004100 */
[----:B------:R-:W-:Y:S01]  /*0b20*/  FMUL.FTZ R185, R151, R182 ;  /* 0x000000b697b97220 */ /* 0x000fe20000410000 */
[----:B------:R-:W-:Y:S01]  /*0b30*/  MOV R187, R164 ;  /* 0x000000a400bb7202 */ /* 0x000fe20000000f00 */
[----:B------:R-:W-:Y:S01]  /*0b40*/  FMUL.FTZ R180, R29, R63 ;  /* 0x0000003f1db47220 */ /* 0x000fe20000410000 */
[----:B------:R2:W5:Y:S01]  /*0b50*/  @P1 LDG.E.128 R32, desc[UR8][R160.64] ;  /* 0x00000008a0201981 */ /* 0x000562000c1e1d00 */
[----:B-1----:R-:W-:Y:S01]  /*0b60*/  FADD.FTZ R61, RZ, R183 ;  /* 0x000000b7ff3d7221 */ /* 0x002fe20000010000 */
[----:B------:R-:W-:-:S02]  /*0b70*/  FFMA.FTZ R60, R0, R183, RZ ;  /* 0x000000b7003c7223 */ /* 0x000fc400000100ff */
        /* <DEDUP_REMOVED lines=8> */
[----:B-1----:R-:W-:Y:S01]  /*0c00*/  HADD2.F32 R64, -RZ, R177.H0_H0 ;  /* 0x200000b1ff407230 */ /* 0x002fe20000004100 */
[----:B------:R-:W-:Y:S01]  /*0c10*/  MOV R169, R165 ;  /* 0x000000a500a97202 */ /* 0x000fe20000000f00 */
[----:B------:R-:W-:Y:S02]  /*0c20*/  HADD2.F32 R65, -RZ, R187.H0_H0 ;  /* 0x200000bbff417230 */ /* 0x000fe40000004100 */
[----:B------:R-:W-:Y:S01]  /*0c30*/  FADD.FTZ R176, R179, R176 ;  /* 0x000000b0b3b07221 */ /* 0x000fe20000010000 */
[----:B---3--:R-:W-:-:S04]  /*0c40*/  @P1 IMAD.WIDE.U32 R70, R91, 0x10, R70 ;  /* 0x000000105b461825 */ /* 0x008fc800078e0046 */
[----:B------:R-:W-:Y:S01]  /*0c50*/  FMUL.FTZ R177, R31, R64 ;  /* 0x000000401fb17220 */ /* 0x000fe20000410000 */
[----:B------:R-:W-:Y:S01]  /*0c60*/  SHF.R.U32.HI R165, RZ, 0x10, R165 ;  /* 0x00000010ffa57819 */ /* 0x000fe200000116a5 */
[----:B------:R-:W-:Y:S01]  /*0c70*/  FFMA.FTZ R60, R182, R179, R61 ;  /* 0x000000b3b63c7223 */ /* 0x000fe2000001003d */
[----:B------:R0:W5:Y:S01]  /*0c80*/  @P1 LDG.E.128 R40, desc[UR8][R68.64] ;  /* 0x0000000844281981 */ /* 0x000162000c1e1d00 */
[----:B------:R-:W-:Y:S01]  /*0c90*/  FMUL.FTZ R197, R24, R65 ;  /* 0x0000004118c57220 */ /* 0x000fe20000410000 */
[----:B------:R-:W-:Y:S01]  /*0ca0*/  FADD.FTZ R176, R177, R176 ;  /* 0x000000b0b1b07221 */ /* 0x000fe20000010000 */
[----:B------:R-:W-:Y:S01]  /*0cb0*/  FMUL.FTZ R178, R151, R178 ;  /* 0x000000b297b27220 */ /* 0x000fe20000410000 */
[----:B------:R1:W5:Y:S01]  /*0cc0*/  @P1 LDG.E.128 R36, desc[UR8][R70.64] ;  /* 0x0000000846241981 */ /* 0x000362000c1e1d00 */
[----:B------:R-:W-:Y:S01]  /*0cd0*/  FFMA.FTZ R61, R181, R177, R60 ;  /* 0x000000b1b53d7223 */ /* 0x000fe2000001003c */
[----:B------:R-:W-:Y:S01]  /*0ce0*/  MOV R166, R163 ;  /* 0x000000a300a67202 */ /* 0x000fe20000000f00 */
[----:B0-----:R-:W-:-:S02]  /*0cf0*/  HADD2.F32 R68, -RZ, R170.H0_H0 ;  /* 0x200000aaff447230 */ /* 0x001fc40000004100 */
[----:B------:R-:W-:Y:S01]  /*0d00*/  FADD.FTZ R67, R197, R176 ;  /* 0x000000b0c5437221 */ /* 0x000fe20000010000 */
[----:B------:R-:W-:Y:S02]  /*0d10*/  HADD2.F32 R69, -RZ, R169.H0_H0 ;  /* 0x200000a9ff457230 */ /* 0x000fe40000004100 */
[----:B-1----:R-:W-:Y:S02]  /*0d20*/  HADD2.F32 R70, -RZ, R165.H0_H0 ;  /* 0x200000a5ff467230 */ /* 0x002fe40000004100 */
[----:B------:R-:W-:Y:S01]  /*0d30*/  FMUL.FTZ R165, R151, R194 ;  /* 0x000000c297a57220 */ /* 0x000fe20000410000 */
[----:B------:R-:W-:Y:S01]  /*0d40*/  FMUL.FTZ R194, R25, R68 ;  /* 0x0000004419c27220 */ /* 0x000fe20000410000 */
[C---:B------:R-:W-:Y:S01]  /*0d50*/  FMUL.FTZ R173, R151.reuse, R174 ;  /* 0x000000ae97ad7220 */ /* 0x040fe20000410000 */
[----:B------:R-:W-:Y:S01]  /*0d60*/  FFMA.FTZ R60, R178, R197, R61 ;  /* 0x000000c5b23c7223 */ /* 0x000fe2000001003d */
[----:B------:R-:W-:Y:S02]  /*0d70*/  HADD2.F32 R205, -RZ, R166.H0_H0 ;  /* 0x200000a6ffcd7230 */ /* 0x000fe40000004100 */
[----:B------:R-:W-:Y:S01]  /*0d80*/  FMUL.FTZ R195, R26, R69 ;  /* 0x000000451ac37220 */ /* 0x000fe20000410000 */
[----:B------:R-:W-:Y:S01]  /*0d90*/  FADD.FTZ R166, R194, R67 ;  /* 0x00000043c2a67221 */ /* 0x000fe20000010000 */
[----:B------:R-:W-:Y:S01]  /*0da0*/  MOV R201, R162 ;  /* 0x000000a200c97202 */ /* 0x000fe20000000f00 */
[----:B------:R-:W-:Y:S01]  /*0db0*/  FMUL.FTZ R174, R151, R212 ;  /* 0x000000d497ae7220 */ /* 0x000fe20000410000 */
[----:B------:R-:W-:Y:S01]  /*0dc0*/  SHF.R.U64 R167, R162, 0x10, R163 ;  /* 0x00000010a2a77819 */ /* 0x000fe200000012a3 */
[----:B------:R-:W-:Y:S01]  /*0dd0*/  FFMA.FTZ R61, R173, R194, R60 ;  /* 0x000000c2ad3d7223 */ /* 0x000fe2000001003c */
[----:B------:R-:W-:Y:S01]  /*0de0*/  MOV R162, R158 ;  /* 0x0000009e00a27202 */ /* 0x000fe20000000f00 */
[----:B------:R-:W-:Y:S01]  /*0df0*/  FMUL.FTZ R170, R151, R192 ;  /* 0x000000c097aa7220 */ /* 0x000fe20000410000 */
[----:B------:R-:W-:-:S02]  /*0e00*/  HADD2.F32 R198, -RZ, R198.H0_H0 ;  /* 0x200000c6ffc67230 */ /* 0x000fc40000004100 */
[----:B------:R-:W-:Y:S01]  /*0e10*/  FMUL.FTZ R192, R27, R70 ;  /* 0x000000461bc07220 */ /* 0x000fe20000410000 */
[----:B------:R-:W-:Y:S01]  /*0e20*/  FADD.FTZ R67, R195, R166 ;  /* 0x000000a6c3437221 */ /* 0x000fe20000010000 */
[C---:B------:R-:W-:Y:S01]  /*0e30*/  FMUL.FTZ R171, R151.reuse, R214 ;  /* 0x000000d697ab7220 */ /* 0x040fe20000410000 */
[----:B------:R-:W-:Y:S01]  /*0e40*/  FFMA.FTZ R60, R174, R195, R61 ;  /* 0x000000c3ae3c7223 */ /* 0x000fe2000001003d */
[----:B------:R-:W-:Y:S02]  /*0e50*/  HADD2.F32 R199, -RZ, R199.H0_H0 ;  /* 0x200000c7ffc77230 */ /* 0x000fe40000004100 */
[----:B------:R-:W-:Y:S01]  /*0e60*/  FMUL.FTZ R193, R20, R198 ;  /* 0x000000c614c17220 */ /* 0x000fe20000410000 */
[----:B------:R-:W-:Y:S02]  /*0e70*/  HADD2.F32 R209, -RZ, R162.H0_H0 ;  /* 0x200000a2ffd17230 */ /* 0x000fe40000004100 */
[----:B------:R-:W-:Y:S01]  /*0e80*/  FADD.FTZ R162, R192, R67 ;  /* 0x00000043c0a27221 */ /* 0x000fe20000010000 */
[----:B------:R-:W-:Y:S01]  /*0e90*/  FMUL.FTZ R172, R151, R172 ;  /* 0x000000ac97ac7220 */ /* 0x000fe20000410000 */
[----:B------:R-:W-:Y:S01]  /*0ea0*/  FFMA.FTZ R61, R171, R192, R60 ;  /* 0x000000c0ab3d7223 */ /* 0x000fe2000001003c */
[----:B------:R-:W-:Y:S01]  /*0eb0*/  SHF.R.U64 R158, R158, 0x10, R159 ;  /* 0x000000109e9e7819 */ /* 0x000fe2000000129f */
[----:B------:R-:W-:Y:S01]  /*0ec0*/  FMUL.FTZ R169, R151, R190 ;  /* 0x000000be97a97220 */ /* 0x000fe20000410000 */
[----:B------:R-:W-:-:S02]  /*0ed0*/  HADD2.F32 R200, -RZ, R200.H0_H0 ;  /* 0x200000c8ffc87230 */ /* 0x000fc40000004100 */
[----:B------:R-:W-:Y:S01]  /*0ee0*/  FMUL.FTZ R190, R21, R199 ;  /* 0x000000c715be7220 */ /* 0x000fe20000410000 */
[----:B------:R-:W-:Y:S01]  /*0ef0*/  FADD.FTZ R67, R193, R162 ;  /* 0x000000a2c1437221 */ /* 0x000fe20000010000 */
[----:B------:R-:W-:Y:S01]  /*0f00*/  FFMA.FTZ R60, R172, R193, R61 ;  /* 0x000000c1ac3c7223 */ /* 0x000fe2000001003d */
[----:B------:R-:W-:Y:S01]  /*0f10*/  FADD.FTZ R188, -R202, R75 ;  /* 0x0000004bcabc7221 */ /* 0x000fe20000010100 */
[----:B------:R-:W-:Y:S02]  /*0f20*/  HADD2.F32 R196, -RZ, R196.H0_H0 ;  /* 0x200000c4ffc47230 */ /* 0x000fe40000004100 */
[----:B------:R-:W-:Y:S01]  /*0f30*/  FMUL.FTZ R191, R22, R200 ;  /* 0x000000c816bf7220 */ /* 0x000fe20000410000 */
[----:B------:R-:W-:Y:S02]  /*0f40*/  HADD2.F32 R211, -RZ, R158.H0_H0 ;  /* 0x2000009effd37230 */ /* 0x000fe40000004100 */
[----:B------:R-:W-:Y:S01]  /*0f50*/  FADD.FTZ R158, R190, R67 ;  /* 0x00000043be9e7221 */ /* 0x000fe20000010000 */
[----:B------:R-:W-:Y:S01]  /*0f60*/  FFMA.FTZ R61, R169, R190, R60 ;  /* 0x000000bea93d7223 */ /* 0x000fe2000001003c */
        /* <DEDUP_REMOVED lines=8> */
[----:B------:R-:W-:Y:S01]  /*0ff0*/  FADD.FTZ R158, R188, R67 ;  /* 0x00000043bc9e7221 */ /* 0x000fe20000010000 */
[C---:B------:R-:W-:Y:S01]  /*1000*/  FADD.FTZ R184, -R202.reuse, R73 ;  /* 0x00000049cab87221 */ /* 0x040fe20000010100 */
[----:B------:R-:W-:Y:S01]  /*1010*/  FFMA.FTZ R61, R165, R188, R60 ;  /* 0x000000bca53d7223 */ /* 0x000fe2000001003c */
[----:B------:R-:W-:Y:S01]  /*1020*/  SHF.R.U32.HI R175, RZ, 0x10, R163 ;  /* 0x00000010ffaf7819 */ /* 0x000fe200000116a3 */
[----:B------:R-:W-:Y:S01]  /*1030*/  FADD.FTZ R210, -R202, R80 ;  /* 0x00000050cad27221 */ /* 0x000fe20000010100 */
        /* <DEDUP_REMOVED lines=24> */
[----:B------:R-:W-:Y:S01]  /*11c0*/  FADD.FTZ R61, R175, R72 ;  /* 0x00000048af3d7221 */ /* 0x000fe20000010000 */
[----:B------:R-:W-:Y:S01]  /*11d0*/  FADD.FTZ R78, -R202, R78 ;  /* 0x0000004eca4e7221 */ /* 0x000fe20000010100 */
[C---:B------:R-:W-:Y:S01]  /*11e0*/  FMUL.FTZ R77, R151.reuse, R168 ;  /* 0x000000a8974d7220 */ /* 0x040fe20000410000 */
[----:B------:R-:W-:Y:S01]  /*11f0*/  FFMA.FTZ R60, R76, R175, R67 ;  /* 0x000000af4c3c7223 */ /* 0x000fe20000010043 */
[----:B------:R-:W-:Y:S01]  /*1200*/  MOV R75, R154 ;  /* 0x0000009a004b7202 */ /* 0x000fe20000000f00 */
[----:B------:R-:W-:Y:S02]  /*1210*/  HADD2.F32 R213, -RZ, R159.H0_H0 ;  /* 0x2000009fffd57230 */ /* 0x000fe40000004100 */
[----:B------:R-:W-:Y:S01]  /*1220*/  FADD.FTZ R72, R176, R61 ;  /* 0x0000003db0487221 */ /* 0x000fe20000010000 */
[----:B------:R-:W-:Y:S01]  /*1230*/  FADD.FTZ R164, -R202, R79 ;  /* 0x0000004fcaa47221 */ /* 0x000fe20000010100 */
[----:B------:R-:W-:Y:S01]  /*1240*/  FMUL.FTZ R78, R151, R78 ;  /* 0x0000004e974e7220 */ /* 0x000fe20000410000 */
[----:B------:R-:W-:Y:S01]  /*1250*/  FMUL.FTZ R167, R14, R212 ;  /* 0x000000d40ea77220 */ /* 0x000fe20000410000 */
[----:B------:R-:W-:Y:S01]  /*1260*/  FFMA.FTZ R61, R77, R176, R60 ;  /* 0x000000b04d3d7223 */ /* 0x000fe2000001003c */
[----:B------:R-:W-:Y:S01]  /*1270*/  SHF.R.U64 R73, R154, 0x10, R155 ;  /* 0x000000109a497819 */ /* 0x000fe2000000129b */
[----:B------:R-:W-:-:S02]  /*1280*/  HADD2.F32 R214, -RZ, R75.H0_H0 ;  /* 0x2000004bffd67230 */ /* 0x000fc40000004100 */
[----:B------:R-:W-:Y:S01]  /*1290*/  FMUL.FTZ R79, R151, R164 ;  /* 0x000000a4974f7220 */ /* 0x000fe20000410000 */
[----:B------:R-:W-:Y:S01]  /*12a0*/  FMUL.FTZ R168, R15, R213 ;  /* 0x000000d50fa87220 */ /* 0x000fe20000410000 */
[----:B------:R-:W-:Y:S01]  /*12b0*/  FADD.FTZ R67, R167, R72 ;  /* 0x00000048a7437221 */ /* 0x000fe20000010000 */
[----:B------:R-:W-:Y:S01]  /*12c0*/  FFMA.FTZ R60, R78, R167, R61 ;  /* 0x000000a74e3c7223 */ /* 0x000fe2000001003d */
[----:B------:R-:W-:Y:S01]  /*12d0*/  SHF.R.U32.HI R74, RZ, 0x10, R155 ;  /* 0x00000010ff4a7819 */ /* 0x000fe2000001169b */
[----:B------:R-:W-:Y:S01]  /*12e0*/  HADD2.F32 R215, -RZ, R73.H0_H0 ;  /* 0x20000049ffd77230 */ /* 0x000fe20000004100 */
[----:B------:R-:W-:Y:S01]  /*12f0*/  MOV R155, R152 ;  /* 0x00000098009b7202 */ /* 0x000fe20000000f00 */
[----:B------:R-:W-:Y:S01]  /*1300*/  FADD.FTZ R208, -R202, R81 ;  /* 0x00000051cad07221 */ /* 0x000fe20000010100 */
[----:B------:R-:W-:Y:S01]  /*1310*/  FMUL.FTZ R166, R151, R210 ;  /* 0x000000d297a67220 */ /* 0x000fe20000410000 */
[----:B------:R-:W-:Y:S01]  /*1320*/  FMUL.FTZ R164, R8, R214 ;  /* 0x000000d608a47220 */ /* 0x000fe20000410000 */
[----:B------:R-:W-:Y:S01]  /*1330*/  FADD.FTZ R67, R168, R67 ;  /* 0x00000043a8437221 */ /* 0x000fe20000010000 */
[----:B------:R-:W-:Y:S01]  /*1340*/  FFMA.FTZ R61, R79, R168, R60 ;  /* 0x000000a84f3d7223 */ /* 0x000fe2000001003c */
[----:B------:R-:W-:Y:S01]  /*1350*/  FADD.FTZ R82, -R202, R82 ;  /* 0x00000052ca527221 */ /* 0x000fe20000010100 */
[----:B------:R-:W-:-:S02]  /*1360*/  HADD2.F32 R218, -RZ, R155.H0_H0 ;  /* 0x2000009bffda7230 */ /* 0x000fc40000004100 */
[----:B------:R-:W-:Y:S01]  /*1370*/  FMUL.FTZ R155, R151, R208 ;  /* 0x000000d0979b7220 */ /* 0x000fe20000410000 */
[----:B------:R-:W-:Y:S01]  /*1380*/  FMUL.FTZ R81, R9, R215 ;  /* 0x000000d709517220 */ /* 0x000fe20000410000 */
[----:B------:R-:W-:Y:S01]  /*1390*/  FADD.FTZ R72, R164, R67 ;  /* 0x00000043a4487221 */ /* 0x000fe20000010000 */
[----:B------:R-:W-:Y:S01]  /*13a0*/  FFMA.FTZ R60, R166, R164, R61 ;  /* 0x000000a4a63c7223 */ /* 0x000fe2000001003d */
[----:B------:R-:W-:Y:S02]  /*13b0*/  HADD2.F32 R217, -RZ, R74.H0_H0 ;  /* 0x2000004affd97230 */ /* 0x000fe40000004100 */
        /* <DEDUP_REMOVED lines=16> */
[----:B------:R-:W-:Y:S01]  /*14c0*/  FADD.FTZ R204, -R202, R85 ;  /* 0x00000055cacc7221 */ /* 0x000fe20000010100 */
[----:B------:R-:W-:Y:S01]  /*14d0*/  FMUL.FTZ R84, R4, R218 ;  /* 0x000000da04547220 */ /* 0x000fe20000410000 */
[----:B------:R-:W-:Y:S01]  /*14e0*/  FADD.FTZ R61, R83, R72 ;  /* 0x00000048533d7221 */ /* 0x000fe20000010000 */
[----:B------:R-:W-:Y:S01]  /*14f0*/  FFMA.FTZ R67, R159, R83, R60 ;  /* 0x000000539f437223 */ /* 0x000fe2000001003c */
[----:B------:R-:W-:Y:S01]  /*1500*/  FADD.FTZ R86, -R202, R86 ;  /* 0x00000056ca567221 */ /* 0x000fe20000010100 */
[----:B------:R-:W-:Y:S02]  /*1510*/  HADD2.F32 R221, -RZ, R153.H0_H0 ;  /* 0x20000099ffdd7230 */ /* 0x000fe40000004100 */
        /* <DEDUP_REMOVED lines=47> */
.L_x_10406:
[----:B------:R-:W-:Y:S05]  /*1810*/  BSYNC.RECONVERGENT B0 ;  /* 0x0000000000007941 */ /* 0x000fea0003800200 */
.L_x_10405:
        /* <DEDUP_REMOVED lines=27> */
[----:B-----5:R-:W-:Y:S01]  /*19d0*/  @P0 HADD2.F32 R152, -RZ, R156.H0_H0 ;  /* 0x2000009cff980230 */ /* 0x020fe20000004100 */
        /* <DEDUP_REMOVED lines=119> */
[----:B------:R0:W-:Y:S01]  /*2150*/  F2F.F16.F32 R163, R77 ;  /* 0x0000004d00a37304 */ /* 0x0001e20000200800 */
        /* <DEDUP_REMOVED lines=9> */
[----:B------:R0:W-:Y:S01]  /*21f0*/  F2F.F16.F32 R74, R73 ;  /* 0x00000049004a7304 */ /* 0x0001e20000200800 */
        /* <DEDUP_REMOVED lines=11> */
[----:B------:R0:W-:Y:S01]  /*22b0*/  F2F.F16.F32 R159, R77 ;  /* 0x0000004d009f7304 */ /* 0x0001e20000200800 */
[-C--:B------:R-:W-:Y:S01]  /*22c0*/  FMUL.FTZ R73, R73, R152.reuse ;  /* 0x0000009849497220 */ /* 0x080fe20000410000 */
[-C--:B------:R-:W-:Y:S01]  /*22d0*/  FMUL.FTZ R70, R69, R152.reuse ;  /* 0x0000009845467220 */ /* 0x080fe20000410000 */
[----:B------:R-:W-:Y:S01]  /*22e0*/  FADD.FTZ R184, R184, -R161 ;  /* 0x800000a1b8b87221 */ /* 0x000fe20000010000 */
[----:B------:R-:W-:Y:S01]  /*22f0*/  FMUL.FTZ R67, R65, R152 ;  /* 0x0000009841437220 */ /* 0x000fe20000410000 */
[----:B------:R-:W-:Y:S01]  /*2300*/  FMUL.FTZ R69, R151, R188 ;  /* 0x000000bc97457220 */ /* 0x000fe20000410000 */
[----:B------:R-:W-:Y:S01]  /*2310*/  FADD.FTZ R178, R197, -R178 ;  /* 0x800000b2c5b27221 */ /* 0x000fe20000010000 */
[--C-:B------:R-:W-:Y:S01]  /*2320*/  FFMA.FTZ R172, R172, R156, R199.reuse ;  /* 0x0000009cacac7223 */ /* 0x100fe200000100c7 */
[----:B------:R1:W-:Y:S01]  /*2330*/  F2F.F16.F32 R76, R73 ;  /* 0x00000049004c7304 */ /* 0x0003e20000200800 */
[C---:B0-----:R-:W-:Y:S01]  /*2340*/  FMUL.FTZ R77, R151.reuse, R86 ;  /* 0x00000056974d7220 */ /* 0x041fe20000410000 */
[----:B------:R-:W-:Y:S01]  /*2350*/  FMUL.FTZ R161, R151, R184 ;  /* 0x000000b897a17220 */ /* 0x000fe20000410000 */
[--C-:B------:R-:W-:Y:S01]  /*2360*/  FFMA.FTZ R160, R160, R156, R199.reuse ;  /* 0x0000009ca0a07223 */ /* 0x100fe200000100c7 */
[-C--:B------:R-:W-:Y:S01]  /*2370*/  FMUL.FTZ R71, R69, R152.reuse ;  /* 0x0000009845477220 */ /* 0x080fe20000410000 */
[----:B------:R-:W-:Y:S01]  /*2380*/  FMUL.FTZ R86, R77, R152 ;  /* 0x000000984d567220 */ /* 0x000fe20000410000 */
[-CC-:B------:R-:W-:Y:S01]  /*2390*/  FFMA.FTZ R78, R78, R156.reuse, R199.reuse ;  /* 0x0000009c4e4e7223 */ /* 0x180fe200000100c7 */
[--C-:B------:R-:W-:Y:S01]  /*23a0*/  FFMA.FTZ R80, R155, R156, R199.reuse ;  /* 0x0000009c9b507223 */ /* 0x100fe200000100c7 */
[----:B------:R-:W-:Y:S01]  /*23b0*/  F2F.F16.F32 R62, R62 ;  /* 0x0000003e003e7304 */ /* 0x000fe20000200800 */
[----:B-1----:R-:W-:Y:S01]  /*23c0*/  FMUL.FTZ R73, R151, R82 ;  /* 0x0000005297497220 */ /* 0x002fe20000410000 */
[-CC-:B------:R-:W-:Y:S01]  /*23d0*/  FFMA.FTZ R77, R154, R156.reuse, R199.reuse ;  /* 0x0000009c9a4d7223 */ /* 0x180fe200000100c7 */
[----:B------:R-:W-:Y:S01]  /*23e0*/  FFMA.FTZ R156, R153, R156, R199 ;  /* 0x0000009c999c7223 */ /* 0x000fe200000100c7 */
[----:B------:R-:W-:Y:S01]  /*23f0*/  FMUL.FTZ R61, R151, R178 ;  /* 0x000000b2973d7220 */ /* 0x000fe20000410000 */
[----:B------:R-:W-:Y:S01]  /*2400*/  FADD.FTZ R172, R193, -R172 ;  /* 0x800000acc1ac7221 */ /* 0x000fe20000010000 */
[-C--:B------:R-:W-:Y:S01]  /*2410*/  FMUL.FTZ R161, R161, R152.reuse ;  /* 0x00000098a1a17220 */ /* 0x080fe20000410000 */
[-C--:B------:R-:W-:Y:S01]  /*2420*/  FMUL.FTZ R73, R73, R152.reuse ;  /* 0x0000009849497220 */ /* 0x080fe20000410000 */
[----:B------:R-:W0:Y:S01]  /*2430*/  F2F.F16.F32 R63, R63 ;  /* 0x0000003f003f7304 */ /* 0x000e220000200800 */
[----:B------:R-:W-:Y:S01]  /*2440*/  FADD.FTZ R160, R189, -R160 ;  /* 0x800000a0bda07221 */ /* 0x000fe20000010000 */
[-C--:B------:R-:W-:Y:S01]  /*2450*/  FMUL.FTZ R75, R75, R152.reuse ;  /* 0x000000984b4b7220 */ /* 0x080fe20000410000 */
[----:B------:R-:W-:Y:S01]  /*2460*/  FADD.FTZ R78, R167, -R78 ;  /* 0x8000004ea74e7221 */ /* 0x000fe20000010000 */
[----:B------:R-:W-:Y:S01]  /*2470*/  FADD.FTZ R80, R81, -R80 ;  /* 0x8000005051507221 */ /* 0x000fe20000010000 */
[----:B------:R-:W-:Y:S01]  /*2480*/  FADD.FTZ R84, R84, -R77 ;  /* 0x8000004d54547221 */ /* 0x000fe20000010000 */
[----:B------:R-:W-:Y:S01]  /*2490*/  FADD.FTZ R156, R85, -R156 ;  /* 0x8000009c559c7221 */ /* 0x000fe20000010000 */
[----:B------:R-:W-:Y:S01]  /*24a0*/  FMUL.FTZ R61, R61, R152 ;  /* 0x000000983d3d7220 */ /* 0x000fe20000410000 */
[----:B------:R-:W-:Y:S01]  /*24b0*/  F2F.F16.F32 R66, R66 ;  /* 0x0000004200427304 */ /* 0x000fe20000200800 */
[C---:B------:R-:W-:Y:S01]  /*24c0*/  FMUL.FTZ R65, R151.reuse, R172 ;  /* 0x000000ac97417220 */ /* 0x040fe20000410000 */
[C---:B------:R-:W-:Y:S01]  /*24d0*/  FMUL.FTZ R69, R151.reuse, R160 ;  /* 0x000000a097457220 */ /* 0x040fe20000410000 */
[C---:B------:R-:W-:Y:S01]  /*24e0*/  FMUL.FTZ R79, R151.reuse, R78 ;  /* 0x0000004e974f7220 */ /* 0x040fe20000410000 */
[----:B------:R-:W-:Y:S01]  /*24f0*/  FMUL.FTZ R81, R151, R84 ;  /* 0x0000005497517220 */ /* 0x000fe20000410000 */
[-C--:B------:R-:W-:Y:S01]  /*2500*/  FMUL.FTZ R65, R65, R152.reuse ;  /* 0x0000009841417220 */ /* 0x080fe20000410000 */
[-C--:B------:R-:W-:Y:S01]  /*2510*/  FMUL.FTZ R69, R69, R152.reuse ;  /* 0x0000009845457220 */ /* 0x080fe20000410000 */
[-C--:B------:R-:W-:Y:S01]  /*2520*/  FMUL.FTZ R83, R83, R152.reuse ;  /* 0x0000009853537220 */ /* 0x080fe20000410000 */
[----:B------:R-:W1:Y:S01]  /*2530*/  F2F.F16.F32 R67, R67 ;  /* 0x0000004300437304 */ /* 0x000e620000200800 */
[-C--:B------:R-:W-:Y:S01]  /*2540*/  FMUL.FTZ R157, R157, R152.reuse ;  /* 0x000000989d9d7220 */ /* 0x080fe20000410000 */
[-C--:B------:R-:W-:Y:S01]  /*2550*/  FMUL.FTZ R79, R79, R152.reuse ;  /* 0x000000984f4f7220 */ /* 0x080fe20000410000 */
[----:B0-----:R-:W-:Y:S01]  /*2560*/  PRMT R85, R62, 0x5410, R63 ;  /* 0x000054103e557816 */ /* 0x001fe2000000003f */
[----:B------:R-:W-:Y:S01]  /*2570*/  FMUL.FTZ R81, R81, R152 ;  /* 0x0000009851517220 */ /* 0x000fe20000410000 */
[----:B------:R-:W0:Y:S03]  /*2580*/  LDC.64 R62, c[0x0][0x468] ;  /* 0x00011a00ff3e7b82 */ /* 0x000e260000000a00 */
[----:B------:R-:W2:Y:S01]  /*2590*/  F2F.F16.F32 R60, R60 ;  /* 0x0000003c003c7304 */ /* 0x000ea20000200800 */
[----:B-1----:R-:W-:-:S07]  /*25a0*/  PRMT R155, R66, 0x5410, R67 ;  /* 0x00005410429b7816 */ /* 0x002fce0000000043 */
[----:B------:R-:W-:Y:S01]  /*25b0*/  F2F.F16.F32 R70, R70 ;  /* 0x0000004600467304 */ /* 0x000fe20000200800 */
[----:B--2---:R-:W-:-:S07]  /*25c0*/  IMAD.WIDE.U32 R66, R60, 0x10000, RZ ;  /* 0x000100003c427825 */ /* 0x004fce00078e00ff */
[----:B------:R-:W1:Y:S01]  /*25d0*/  F2F.F16.F32 R71, R71 ;  /* 0x0000004700477304 */ /* 0x000e620000200800 */
[----:B------:R-:W-:-:S07]  /*25e0*/  LOP3.LUT R67, R85, R67, RZ, 0xfc, !PT ;  /* 0x0000004355437212 */ /* 0x000fce00078efcff */
[----:B------:R-:W2:Y:S01]  /*25f0*/  F2F.F16.F32 R64, R64 ;  /* 0x0000004000407304 */ /* 0x000ea20000200800 */
[----:B-1----:R-:W-:-:S07]  /*2600*/  PRMT R153, R70, 0x5410, R71 ;  /* 0x0000541046997816 */ /* 0x002fce0000000047 */
[----:B------:R1:W-:Y:S01]  /*2610*/  F2F.F16.F32 R72, R161 ;  /* 0x000000a100487304 */ /* 0x0003e20000200800 */
[----:B--2---:R-:W-:-:S07]  /*2620*/  IMAD.WIDE.U32 R70, R64, 0x10000, RZ ;  /* 0x0001000040467825 */ /* 0x004fce00078e00ff */
[----:B------:R2:W-:Y:S01]  /*2630*/  F2F.F16.F32 R82, R73 ;  /* 0x0000004900527304 */ /* 0x0005e20000200800 */
[----:B-1----:R-:W-:Y:S01]  /*2640*/  FMUL.FTZ R161, R151, R168 ;  /* 0x000000a897a17220 */ /* 0x002fe20000410000 */
[----:B------:R-:W-:-:S03]  /*2650*/  LOP3.LUT R71, R155, R71, RZ, 0xfc, !PT ;  /* 0x000000479b477212 */ /* 0x000fc600078efcff */
[----:B------:R-:W-:-:S03]  /*2660*/  FMUL.FTZ R161, R161, R152 ;  /* 0x00000098a1a17220 */ /* 0x000fc60000410000 */
[----:B------:R-:W1:Y:S01]  /*2670*/  F2F.F16.F32 R75, R75 ;  /* 0x0000004b004b7304 */ /* 0x000e620000200800 */
[C---:B--2---:R-:W-:Y:S01]  /*2680*/  FMUL.FTZ R73, R151.reuse, R80 ;  /* 0x0000005097497220 */ /* 0x044fe20000410000 */
[----:B------:R-:W-:-:S03]  /*2690*/  FMUL.FTZ R151, R151, R156 ;  /* 0x0000009c97977220 */ /* 0x000fc60000410000 */
[-C--:B------:R-:W-:Y:S01]  /*26a0*/  FMUL.FTZ R73, R73, R152.reuse ;  /* 0x0000009849497220 */ /* 0x080fe20000410000 */
[----:B------:R-:W-:Y:S02]  /*26b0*/  FMUL.FTZ R151, R151, R152 ;  /* 0x0000009897977220 */ /* 0x000fe40000410000 */
[----:B------:R-:W-:Y:S01]  /*26c0*/  F2F.F16.F32 R68, R68 ;  /* 0x0000004400447304 */ /* 0x000fe20000200800 */
[----:B-1----:R-:W-:-:S07]  /*26d0*/  PRMT R87, R75, 0x5410, R72 ;  /* 0x000054104b577816 */ /* 0x002fce0000000048 */
[----:B------:R-:W1:Y:S08]  /*26e0*/  F2F.F16.F32 R61, R61 ;  /* 0x0000003d003d7304 */ /* 0x000e700000200800 */
[----:B------:R-:W2:Y:S01]  /*26f0*/  F2F.F16.F32 R65, R65 ;  /* 0x0000004100417304 */ /* 0x000ea20000200800 */
[----:B-1----:R-:W-:-:S07]  /*2700*/  LOP3.LUT R70, R70, R61, RZ, 0xfc, !PT ;  /* 0x0000003d46467212 */ /* 0x002fce00078efcff */
[----:B------:R1:W3:Y:S01]  /*2710*/  F2F.F16.F32 R77, R73 ;  /* 0x00000049004d7304 */ /* 0x0002e20000200800 */
[----:B------:R-:W-:-:S07]  /*2720*/  IMAD.WIDE.U32 R60, R74, 0x10000, RZ ;  /* 0x000100004a3c7825 */ /* 0x000fce00078e00ff */
[----:B------:R-:W4:Y:S01]  /*2730*/  F2F.F16.F32 R69, R69 ;  /* 0x0000004500457304 */ /* 0x000f220000200800 */
[----:B-1----:R-:W-:-:S05]  /*2740*/  IMAD.WIDE.U32 R72, R68, 0x10000, RZ ;  /* 0x0001000044487825 */ /* 0x002fca00078e00ff */
[----:B------:R-:W-:Y:S02]  /*2750*/  LOP3.LUT R75, R153, R73, RZ, 0xfc, !PT ;  /* 0x00000049994b7212 */ /* 0x000fe400078efcff */
[----:B------:R-:W1:Y:S01]  /*2760*/  F2F.F16.F32 R83, R83 ;  /* 0x0000005300537304 */ /* 0x000e620000200800 */
[----:B--2---:R-:W-:Y:S01]  /*2770*/  LOP3.LUT R74, R72, R65, RZ, 0xfc, !PT ;  /* 0x00000041484a7212 */ /* 0x004fe200078efcff */
[----:B------:R-:W-:-:S04]  /*2780*/  IMAD.WIDE.U32 R64, R76, 0x10000, RZ ;  /* 0x000100004c407825 */ /* 0x000fc800078e00ff */
[----:B---3--:R-:W-:Y:S01]  /*2790*/  IMAD.WIDE.U32 R72, R77, 0x10000, RZ ;  /* 0x000100004d487825 */ /* 0x008fe200078e00ff */
[----:B------:R-:W-:Y:S01]  /*27a0*/  LOP3.LUT R77, R87, R61, RZ, 0xfc, !PT ;  /* 0x0000003d574d7212 */ /* 0x000fe200078efcff */
[----:B------:R-:W2:Y:S01]  /*27b0*/  F2F.F16.F32 R151, R151 ;  /* 0x0000009700977304 */ /* 0x000ea20000200800 */
[----:B----4-:R-:W-:Y:S01]  /*27c0*/  LOP3.LUT R76, R60, R69, RZ, 0xfc, !PT ;  /* 0x000000453c4c7212 */ /* 0x010fe200078efcff */
[----:B0-----:R-:W-:Y:S01]  /*27d0*/  IMAD.WIDE.U32 R68, R89, 0x8, R62 ;  /* 0x0000000859447825 */ /* 0x001fe200078e003e */
[----:B------:R-:W-:-:S03]  /*27e0*/  LOP3.LUT R80, R72, R159, RZ, 0xfc, !PT ;  /* 0x0000009f48507212 */ /* 0x000fc600078efcff */
[----:B------:R-:W-:Y:S01]  /*27f0*/  IMAD.WIDE.U32 R88, R88, 0x8, R62 ;  /* 0x0000000858587825 */ /* 0x000fe200078e003e */
[----:B-1----:R-:W-:Y:S01]  /*2800*/  PRMT R83, R82, 0x5410, R83 ;  /* 0x0000541052537816 */ /* 0x002fe20000000053 */
[----:B------:R-:W-:Y:S02]  /*2810*/  F2F.F16.F32 R157, R157 ;  /* 0x0000009d009d7304 */ /* 0x000fe40000200800 */
[----:B--2---:R-:W-:-:S06]  /*2820*/  IMAD.WIDE.U32 R60, R151, 0x10000, RZ ;  /* 0x00010000973c7825 */ /* 0x004fcc00078e00ff */
[----:B------:R-:W0:Y:S08]  /*2830*/  F2F.F16.F32 R86, R86 ;  /* 0x0000005600567304 */ /* 0x000e300000200800 */
[----:B------:R-:W-:Y:S01]  /*2840*/  F2F.F16.F32 R79, R79 ;  /* 0x0000004f004f7304 */ /* 0x000fe20000200800 */
[----:B0-----:R-:W-:-:S07]  /*2850*/  PRMT R157, R157, 0x5410, R86 ;  /* 0x000054109d9d7816 */ /* 0x001fce0000000056 */
[----:B------:R-:W0:Y:S08]  /*2860*/  F2F.F16.F32 R78, R161 ;  /* 0x000000a1004e7304 */ /* 0x000e300000200800 */
[----:B------:R1:W2:Y:S01]  /*2870*/  F2F.F16.F32 R85, R81 ;  /* 0x0000005100557304 */ /* 0x0002a20000200800 */
[----:B0-----:R-:W-:-:S07]  /*2880*/  PRMT R79, R79, 0x5410, R78 ;  /* 0x000054104f4f7816 */ /* 0x001fce000000004e */
[----:B------:R-:W0:Y:S01]  /*2890*/  F2F.F16.F32 R0, R0 ;  /* 0x0000000000007304 */ /* 0x000e220000200800 */
        /* <DEDUP_REMOVED lines=19> */
.L_x_10408:
        /* <DEDUP_REMOVED lines=16> */
[----:B------:R0:W-:Y:S01]  /*2ad0*/  F2F.F16.F32 R172, R70 ;  /* 0x0000004600ac7304 */ /* 0x0001e20000200800 */
        /* <DEDUP_REMOVED lines=20> */
[----:B------:R0:W-:Y:S01]  /*2c20*/  F2F.F16.F32 R160, R74 ;  /* 0x0000004a00a07304 */ /* 0x0001e20000200800 */
[-C--:B------:R-:W-:Y:S01]  /*2c30*/  FMUL.FTZ R167, R77, R152.reuse ;  /* 0x000000984da77220 */ /* 0x080fe20000410000 */
[----:B------:R-:W-:Y:S01]  /*2c40*/  FADD.FTZ R190, R190, -R169 ;  /* 0x800000a9bebe7221 */ /* 0x000fe20000010000 */
[----:B------:R-:W-:Y:S01]  /*2c50*/  FADD.FTZ R188, R188, -R71 ;  /* 0x80000047bcbc7221 */ /* 0x000fe20000010000 */
[----:B------:R-:W-:Y:S01]  /*2c60*/  FMUL.FTZ R0, R60, R152 ;  /* 0x000000983c007220 */ /* 0x000fe20000410000 */
[--C-:B------:R-:W-:Y:S01]  /*2c70*/  FFMA.FTZ R67, R171, R156, R199.reuse ;  /* 0x0000009cab437223 */ /* 0x100fe200000100c7 */
[----:B------:R-:W-:Y:S01]  /*2c80*/  FADD.FTZ R76, R175, -R76 ;  /* 0x8000004caf4c7221 */ /* 0x000fe20000010000 */
[----:B------:R-:W-:Y:S01]  /*2c90*/  FMUL.FTZ R71, R151, R188 ;  /* 0x000000bc97477220 */ /* 0x000fe20000410000 */
[----:B------:R-:W-:Y:S01]  /*2ca0*/  F2F.F16.F32 R179, R179 ;  /* 0x000000b300b37304 */ /* 0x000fe20000200800 */
[----:B0-----:R-:W-:Y:S01]  /*2cb0*/  FADD.FTZ R74, R187, -R80 ;  /* 0x80000050bb4a7221 */ /* 0x001fe20000010000 */
[-CC-:B------:R-:W-:Y:S01]  /*2cc0*/  FFMA.FTZ R187, R166, R156.reuse, R199.reuse ;  /* 0x0000009ca6bb7223 */ /* 0x180fe200000100c7 */
[-CC-:B------:R-:W-:Y:S01]  /*2cd0*/  FFMA.FTZ R166, R159, R156.reuse, R199.reuse ;  /* 0x0000009c9fa67223 */ /* 0x180fe200000100c7 */
[--C-:B------:R-:W-:Y:S01]  /*2ce0*/  FFMA.FTZ R163, R163, R156, R199.reuse ;  /* 0x0000009ca3a37223 */ /* 0x100fe200000100c7 */
[----:B------:R-:W-:Y:S01]  /*2cf0*/  FMUL.FTZ R74, R151, R74 ;  /* 0x0000004a974a7220 */ /* 0x000fe20000410000 */
[--C-:B------:R-:W-:Y:S01]  /*2d00*/  FFMA.FTZ R176, R157, R156, R199.reuse ;  /* 0x0000009c9db07223 */ /* 0x100fe200000100c7 */
[----:B------:R-:W-:Y:S01]  /*2d10*/  FADD.FTZ R166, R83, -R166 ;  /* 0x800000a653a67221 */ /* 0x000fe20000010000 */
[----:B------:R0:W-:Y:S01]  /*2d20*/  F2F.F16.F32 R171, R69 ;  /* 0x0000004500ab7304 */ /* 0x0001e20000200800 */
[----:B------:R-:W-:Y:S01]  /*2d30*/  FMUL.FTZ R80, R74, R152 ;  /* 0x000000984a507220 */ /* 0x000fe20000410000 */
[-CC-:B------:R-:W-:Y:S01]  /*2d40*/  FFMA.FTZ R64, R181, R156.reuse, R199.reuse ;  /* 0x0000009cb5407223 */ /* 0x180fe200000100c7 */
[----:B------:R-:W-:Y:S01]  /*2d50*/  FADD.FTZ R72, R189, -R72 ;  /* 0x80000048bd487221 */ /* 0x000fe20000010000 */
[-CC-:B------:R-:W-:Y:S01]  /*2d60*/  FFMA.FTZ R178, R178, R156.reuse, R199.reuse ;  /* 0x0000009cb2b27223 */ /* 0x180fe200000100c7 */
[----:B------:R-:W-:Y:S01]  /*2d70*/  FFMA.FTZ R189, R162, R156, R199 ;  /* 0x0000009ca2bd7223 */ /* 0x000fe200000100c7 */
[----:B------:R-:W-:Y:S01]  /*2d80*/  FMUL.FTZ R75, R71, R152 ;  /* 0x00000098474b7220 */ /* 0x000fe20000410000 */
[----:B------:R-:W-:Y:S01]  /*2d90*/  FADD.FTZ R186, R186, -R163 ;  /* 0x800000a3baba7221 */ /* 0x000fe20000010000 */
[----:B------:R1:W-:Y:S01]  /*2da0*/  F2F.F16.F32 R161, R80 ;  /* 0x0000005000a17304 */ /* 0x0003e20000200800 */
[C---:B0-----:R-:W-:Y:S01]  /*2db0*/  FMUL.FTZ R69, R151.reuse, R190 ;  /* 0x000000be97457220 */ /* 0x041fe20000410000 */
[----:B------:R-:W-:Y:S01]  /*2dc0*/  FMUL.FTZ R83, R151, R166 ;  /* 0x000000a697537220 */ /* 0x000fe20000410000 */
[----:B------:R-:W-:Y:S01]  /*2dd0*/  FADD.FTZ R176, R87, -R176 ;  /* 0x800000b057b07221 */ /* 0x000fe20000010000 */
[----:B------:R-:W-:Y:S01]  /*2de0*/  FADD.FTZ R64, R177, -R64 ;  /* 0x80000040b1407221 */ /* 0x000fe20000010000 */
[-C--:B------:R-:W-:Y:S01]  /*2df0*/  FMUL.FTZ R73, R69, R152.reuse ;  /* 0x0000009845497220 */ /* 0x080fe20000410000 */
[----:B------:R-:W-:Y:S01]  /*2e00*/  FADD.FTZ R82, R82, -R189 ;  /* 0x800000bd52527221 */ /* 0x000fe20000010000 */
[-C--:B------:R-:W-:Y:S01]  /*2e10*/  FMUL.FTZ R157, R83, R152.reuse ;  /* 0x00000098539d7220 */ /* 0x080fe20000410000 */
[----:B------:R0:W-:Y:S01]  /*2e20*/  F2F.F16.F32 R175, R167 ;  /* 0x000000a700af7304 */ /* 0x0001e20000200800 */
[----:B-1----:R-:W-:Y:S01]  /*2e30*/  FADD.FTZ R80, R168, -R79 ;  /* 0x8000004fa8507221 */ /* 0x002fe20000010000 */
[----:B------:R-:W-:Y:S01]  /*2e40*/  FMUL.FTZ R168, R78, R152 ;  /* 0x000000984ea87220 */ /* 0x000fe20000410000 */
[C---:B------:R-:W-:Y:S01]  /*2e50*/  FMUL.FTZ R87, R151.reuse, R176 ;  /* 0x000000b097577220 */ /* 0x040fe20000410000 */
[C---:B------:R-:W-:Y:S01]  /*2e60*/  FMUL.FTZ R63, R151.reuse, R64 ;  /* 0x00000040973f7220 */ /* 0x040fe20000410000 */
[----:B------:R-:W-:Y:S01]  /*2e70*/  FMUL.FTZ R79, R151, R80 ;  /* 0x00000050974f7220 */ /* 0x000fe20000410000 */
[----:B------:R-:W-:Y:S01]  /*2e80*/  FADD.FTZ R80, R164, -R187 ;  /* 0x800000bba4507221 */ /* 0x000fe20000010000 */
[----:B------:R-:W-:Y:S01]  /*2e90*/  FADD.FTZ R192, R192, -R67 ;  /* 0x80000043c0c07221 */ /* 0x000fe20000010000 */
[----:B------:R-:W-:Y:S01]  /*2ea0*/  F2F.F16.F32 R0, R0 ;  /* 0x0000000000007304 */ /* 0x000fe20000200800 */
[----:B------:R-:W-:Y:S01]  /*2eb0*/  FMUL.FTZ R164, R79, R152 ;  /* 0x000000984fa47220 */ /* 0x000fe20000410000 */
[--C-:B0-----:R-:W-:Y:S01]  /*2ec0*/  FFMA.FTZ R167, R158, R156, R199.reuse ;  /* 0x0000009c9ea77223 */ /* 0x101fe200000100c7 */
[----:B------:R-:W-:Y:S01]  /*2ed0*/  FMUL.FTZ R80, R151, R80 ;  /* 0x0000005097507220 */ /* 0x000fe20000410000 */
[-CC-:B------:R-:W-:Y:S01]  /*2ee0*/  FFMA.FTZ R158, R155, R156.reuse, R199.reuse ;  /* 0x0000009c9b9e7223 */ /* 0x180fe200000100c7 */
[-C--:B------:R-:W-:Y:S01]  /*2ef0*/  FFMA.FTZ R155, R154, R156.reuse, R199 ;  /* 0x0000009c9a9b7223 */ /* 0x080fe200000100c7 */
[----:B------:R-:W-:Y:S01]  /*2f00*/  FADD.FTZ R86, R86, -R167 ;  /* 0x800000a756567221 */ /* 0x000fe20000010000 */
[----:B------:R-:W-:Y:S01]  /*2f10*/  FFMA.FTZ R156, R153, R156, R199 ;  /* 0x0000009c999c7223 */ /* 0x000fe200000100c7 */
[----:B------:R-:W-:Y:S01]  /*2f20*/  F2F.F16.F32 R168, R168 ;  /* 0x000000a800a87304 */ /* 0x000fe20000200800 */
[----:B------:R-:W-:Y:S01]  /*2f30*/  FMUL.FTZ R162, R80, R152 ;  /* 0x0000009850a27220 */ /* 0x000fe20000410000 */
[----:B------:R-:W-:Y:S01]  /*2f40*/  FADD.FTZ R158, R81, -R158 ;  /* 0x8000009e519e7221 */ /* 0x000fe20000010000 */
[----:B------:R-:W-:Y:S01]  /*2f50*/  FMUL.FTZ R86, R151, R86 ;  /* 0x0000005697567220 */ /* 0x000fe20000410000 */
[----:B------:R-:W-:Y:S01]  /*2f60*/  FADD.FTZ R156, R85, -R156 ;  /* 0x8000009c559c7221 */ /* 0x000fe20000010000 */
[----:B------:R-:W-:Y:S01]  /*2f70*/  FADD.FTZ R64, R197, -R178 ;  /* 0x800000b2c5407221 */ /* 0x000fe20000010000 */
[----:B------:R-:W-:Y:S01]  /*2f80*/  FMUL.FTZ R81, R151, R158 ;  /* 0x0000009e97517220 */ /* 0x000fe20000410000 */
[----:B------:R-:W-:Y:S01]  /*2f90*/  FADD.FTZ R68, R193, -R68 ;  /* 0x80000044c1447221 */ /* 0x000fe20000010000 */
[----:B------:R-:W0:Y:S01]  /*2fa0*/  F2F.F16.F32 R187, R164 ;  /* 0x000000a400bb7304 */ /* 0x000e220000200800 */
[----:B------:R-:W-:Y:S01]  /*2fb0*/  FADD.FTZ R84, R84, -R155 ;  /* 0x8000009b54547221 */ /* 0x000fe20000010000 */
[C---:B------:R-:W-:Y:S01]  /*2fc0*/  FMUL.FTZ R82, R151.reuse, R82 ;  /* 0x0000005297527220 */ /* 0x040fe20000410000 */
[----:B------:R-:W-:Y:S01]  /*2fd0*/  FMUL.FTZ R85, R151, R156 ;  /* 0x0000009c97557220 */ /* 0x000fe20000410000 */
[----:B------:R-:W-:Y:S01]  /*2fe0*/  FMUL.FTZ R166, R87, R152 ;  /* 0x0000009857a67220 */ /* 0x000fe20000410000 */
[----:B------:R-:W-:Y:S01]  /*2ff0*/  FMUL.FTZ R67, R151, R192 ;  /* 0x000000c097437220 */ /* 0x000fe20000410000 */
[----:B------:R-:W-:Y:S01]  /*3000*/  FMUL.FTZ R153, R81, R152 ;  /* 0x0000009851997220 */ /* 0x000fe20000410000 */
[C---:B------:R-:W-:Y:S01]  /*3010*/  FMUL.FTZ R62, R151.reuse, R62 ;  /* 0x0000003e973e7220 */ /* 0x040fe20000410000 */
[----:B------:R1:W-:Y:S01]  /*3020*/  F2F.F16.F32 R165, R73 ;  /* 0x0000004900a57304 */ /* 0x0003e20000200800 */
[C---:B------:R-:W-:Y:S01]  /*3030*/  FMUL.FTZ R64, R151.reuse, R64 ;  /* 0x0000004097407220 */ /* 0x040fe20000410000 */
[C---:B------:R-:W-:Y:S01]  /*3040*/  FMUL.FTZ R68, R151.reuse, R68 ;  /* 0x0000004497447220 */ /* 0x040fe20000410000 */
[C---:B------:R-:W-:Y:S01]  /*3050*/  FMUL.FTZ R72, R151.reuse, R72 ;  /* 0x0000004897487220 */ /* 0x040fe20000410000 */
[C---:B------:R-:W-:Y:S01]  /*3060*/  FMUL.FTZ R76, R151.reuse, R76 ;  /* 0x0000004c974c7220 */ /* 0x040fe20000410000 */
[----:B------:R-:W-:Y:S01]  /*3070*/  FMUL.FTZ R84, R151, R84 ;  /* 0x0000005497547220 */ /* 0x000fe20000410000 */
[-C--:B------:R-:W-:Y:S01]  /*3080*/  FMUL.FTZ R159, R82, R152.reuse ;  /* 0x00000098529f7220 */ /* 0x080fe20000410000 */
[----:B------:R-:W-:Y:S01]  /*3090*/  FMUL.FTZ R183, R67, R152 ;  /* 0x0000009843b77220 */ /* 0x000fe20000410000 */
[----:B------:R2:W3:Y:S01]  /*30a0*/  F2F.F16.F32 R185, R75 ;  /* 0x0000004b00b97304 */ /* 0x0004e20000200800 */
[----:B-1----:R-:W-:Y:S01]  /*30b0*/  FMUL.FTZ R73, R151, R186 ;  /* 0x000000ba97497220 */ /* 0x002fe20000410000 */
[----:B0-----:R-:W-:Y:S01]  /*30c0*/  PRMT R187, R168, 0x5410, R187 ;  /* 0x00005410a8bb7816 */ /* 0x001fe200000000bb */
[-C--:B------:R-:W-:Y:S01]  /*30d0*/  FMUL.FTZ R177, R62, R152.reuse ;  /* 0x000000983eb17220 */ /* 0x080fe20000410000 */
[-C--:B------:R-:W-:Y:S01]  /*30e0*/  FMUL.FTZ R178, R63, R152.reuse ;  /* 0x000000983fb27220 */ /* 0x080fe20000410000 */
[-C--:B------:R-:W-:Y:S01]  /*30f0*/  FMUL.FTZ R163, R73, R152.reuse ;  /* 0x0000009849a37220 */ /* 0x080fe20000410000 */
[-C--:B------:R-:W-:Y:S01]  /*3100*/  FMUL.FTZ R173, R64, R152.reuse ;  /* 0x0000009840ad7220 */ /* 0x080fe20000410000 */
[----:B------:R-:W-:Y:S01]  /*3110*/  FMUL.FTZ R169, R68, R152 ;  /* 0x0000009844a97220 */ /* 0x000fe20000410000 */
[----:B------:R0:W-:Y:S01]  /*3120*/  F2F.F16.F32 R189, R162 ;  /* 0x000000a200bd7304 */ /* 0x0001e20000200800 */
[----:B--2---:R-:W-:Y:S01]  /*3130*/  FMUL.FTZ R75, R151, R184 ;  /* 0x000000b8974b7220 */ /* 0x004fe20000410000 */
[-C--:B------:R-:W-:Y:S01]  /*3140*/  FMUL.FTZ R181, R72, R152.reuse ;  /* 0x0000009848b57220 */ /* 0x080fe20000410000 */
[-C--:B------:R-:W-:Y:S01]  /*3150*/  FMUL.FTZ R170, R76, R152.reuse ;  /* 0x000000984caa7220 */ /* 0x080fe20000410000 */
[----:B------:R-:W1:Y:S01]  /*3160*/  LDC.64 R154, c[0x0][0x478] ;  /* 0x00011e00ff9a7b82 */ /* 0x000e620000000a00 */
[-C--:B------:R-:W-:Y:S01]  /*3170*/  FMUL.FTZ R174, R75, R152.reuse ;  /* 0x000000984bae7220 */ /* 0x080fe20000410000 */
[-C--:B------:R-:W-:Y:S01]  /*3180*/  FMUL.FTZ R168, R85, R152.reuse ;  /* 0x0000009855a87220 */ /* 0x080fe20000410000 */
[----:B---3--:R-:W-:Y:S01]  /*3190*/  PRMT R185, R160, 0x5410, R185 ;  /* 0x00005410a0b97816 */ /* 0x008fe200000000b9 */
[----:B------:R2:W-:Y:S01]  /*31a0*/  F2F.F16.F32 R164, R157 ;  /* 0x0000009d00a47304 */ /* 0x0005e20000200800 */
[----:B0-----:R-:W-:-:S07]  /*31b0*/  FMUL.FTZ R162, R86, R152 ;  /* 0x0000009856a27220 */ /* 0x001fce0000410000 */
[----:B------:R-:W-:Y:S01]  /*31c0*/  F2F.F16.F32 R191, R166 ;  /* 0x000000a600bf7304 */ /* 0x000fe20000200800 */
[----:B--2---:R-:W-:-:S03]  /*31d0*/  IMAD.WIDE.U32 R156, R179, 0x10000, RZ ;  /* 0x00010000b39c7825 */ /* 0x004fc600078e00ff */
[----:B------:R-:W-:Y:S01]  /*31e0*/  LOP3.LUT R156, R156, R0, RZ, 0xfc, !PT ;  /* 0x000000009c9c7212 */ /* 0x000fe200078efcff */
[----:B------:R-:W-:-:S03]  /*31f0*/  FMUL.FTZ R0, R84, R152 ;  /* 0x0000009854007220 */ /* 0x000fc60000410000 */
[----:B------:R-:W0:Y:S08]  /*3200*/  F2F.F16.F32 R162, R162 ;  /* 0x000000a200a27304 */ /* 0x000e300000200800 */
[----:B------:R-:W2:Y:S01]  /*3210*/  F2F.F16.F32 R163, R163 ;  /* 0x000000a300a37304 */ /* 0x000ea20000200800 */
[----:B0-----:R-:W-:-:S07]  /*3220*/  PRMT R191, R162, 0x5410, R191 ;  /* 0x00005410a2bf7816 */ /* 0x001fce00000000bf */
[----:B------:R-:W0:Y:S01]  /*3230*/  F2F.F16.F32 R174, R174 ;  /* 0x000000ae00ae7304 */ /* 0x000e220000200800 */
[----:B--2---:R-:W-:-:S07]  /*3240*/  IMAD.WIDE.U32 R162, R163, 0x10000, RZ ;  /* 0x00010000a3a27825 */ /* 0x004fce00078e00ff */
[----:B------:R2:W3:Y:S01]  /*3250*/  F2F.F16.F32 R166, R153 ;  /* 0x0000009900a67304 */ /* 0x0004e20000200800 */
[----:B0-----:R-:W-:-:S07]  /*3260*/  PRMT R167, R161, 0x5410, R174 ;  /* 0x00005410a1a77816 */ /* 0x001fce00000000ae */
[----:B------:R-:W0:Y:S01]  /*3270*/  F2F.F16.F32 R159, R159 ;  /* 0x0000009f009f7304 */ /* 0x000e220000200800 */
[----:B--2---:R-:W2:Y:S01]  /*3280*/  LDC.64 R152, c[0x0][0x468] ;  /* 0x00011a00ff987b82 */ /* 0x004ea20000000a00 */
[----:B------:R-:W-:Y:S01]  /*3290*/  IMAD.WIDE.U32 R160, R165, 0x10000, RZ ;  /* 0x00010000a5a07825 */ /* 0x000fe200078e00ff */
[----:B------:R-:W-:-:S03]  /*32a0*/  LOP3.LUT R163, R167, R163, RZ, 0xfc, !PT ;  /* 0x000000a3a7a37212 */ /* 0x000fc600078efcff */
[----:B---3--:R-:W-:Y:S02]  /*32b0*/  IMAD.WIDE.U32 R166, R166, 0x10000, RZ ;  /* 0x00010000a6a67825 */ /* 0x008fe400078e00ff */
[----:B------:R-:W3:Y:S01]  /*32c0*/  F2F.F16.F32 R183, R183 ;  /* 0x000000b700b77304 */ /* 0x000ee20000200800 */
[----:B------:R-:W-:Y:S02]  /*32d0*/  LOP3.LUT R161, R185, R161, RZ, 0xfc, !PT ;  /* 0x000000a1b9a17212 */ /* 0x000fe400078efcff */
[----:B0-----:R-:W-:-:S05]  /*32e0*/  PRMT R179, R159, 0x5410, R164 ;  /* 0x000054109fb37816 */ /* 0x001fca00000000a4 */
[----:B------:R-:W-:Y:S01]  /*32f0*/  F2F.F16.F32 R177, R177 ;  /* 0x000000b100b17304 */ /* 0x000fe20000200800 */
[----:B------:R-:W-:-:S04]  /*3300*/  IMAD.WIDE.U32 R158, R171, 0x10000, RZ ;  /* 0x00010000ab9e7825 */ /* 0x000fc800078e00ff */
[----:B------:R-:W-:Y:S01]  /*3310*/  IMAD.WIDE.U32 R164, R175, 0x10000, RZ ;  /* 0x00010000afa47825 */ /* 0x000fe200078e00ff */
[----:B---3--:R-:W-:Y:S02]  /*3320*/  PRMT R183, R172, 0x5410, R183 ;  /* 0x00005410acb77816 */ /* 0x008fe400000000b7 */
[----:B------:R-:W0:Y:S01]  /*3330*/  F2F.F16.F32 R178, R178 ;  /* 0x000000b200b27304 */ /* 0x000e220000200800 */
[--C-:B--2---:R-:W-:Y:S01]  /*3340*/  IMAD.WIDE.U32 R184, R91, 0x8, R152.reuse ;  /* 0x000000085bb87825 */ /* 0x104fe200078e0098 */
[----:B------:R-:W-:Y:S02]  /*3350*/  LOP3.LUT R165, R187, R165, RZ, 0xfc, !PT ;  /* 0x000000a5bba57212 */ /* 0x000fe400078efcff */
[----:B------:R-:W-:Y:S01]  /*3360*/  LOP3.LUT R159, R183, R159, RZ, 0xfc, !PT ;  /* 0x0000009fb79f7212 */ /* 0x000fe200078efcff */
[----:B------:R-:W-:-:S03]  /*3370*/  IMAD.WIDE.U32 R182, R92, 0x8, R152 ;  /* 0x000000085cb67825 */ /* 0x000fc600078e0098 */
[----:B------:R-:W2:Y:S01]  /*3380*/  F2F.F16.F32 R181, R181 ;  /* 0x000000b500b57304 */ /* 0x000ea20000200800 */
[----:B-1----:R-:W-:-:S04]  /*3390*/  IMAD.WIDE.U32 R174, R89, 0x10, R154 ;  /* 0x0000001059ae7825 */ /* 0x002fc800078e009a */
[----:B------:R-:W-:Y:S01]  /*33a0*/  IMAD.WIDE.U32 R186, R89, 0x8, R152 ;  /* 0x0000000859ba7825 */ /* 0x000fe200078e0098 */
[----:B0-----:R-:W-:Y:S02]  /*33b0*/  PRMT R177, R177, 0x5410, R178 ;  /* 0x00005410b1b17816 */ /* 0x001fe400000000b2 */
[----:B------:R-:W0:Y:S02]  /*33c0*/  F2F.F16.F32 R169, R169 ;  /* 0x000000a900a97304 */ /* 0x000e240000200800 */
[----:B------:R-:W-:Y:S01]  /*33d0*/  LOP3.LUT R157, R177, R157, RZ, 0xfc, !PT ;  /* 0x0000009db19d7212 */ /* 0x000fe200078efcff */
[----:B------:R-:W-:Y:S01]  /*33e0*/  IMAD.WIDE.U32 R176, R90, 0x10, R154 ;  /* 0x000000105ab07825 */ /* 0x000fe200078e009a */
[----:B--2---:R-:W-:-:S04]  /*33f0*/  LOP3.LUT R162, R162, R181, RZ, 0xfc, !PT ;  /* 0x000000b5a2a27212 */ /* 0x004fc800078efcff */
[----:B------:R-:W1:Y:S01]  /*3400*/  F2F.F16.F32 R173, R173 ;  /* 0x000000ad00ad7304 */ /* 0x000e620000200800 */
[----:B------:R-:W-:-:S05]  /*3410*/  IMAD.WIDE.U32 R180, R92, 0x10, R154 ;  /* 0x000000105cb47825 */ /* 0x000fca00078e009a */
[----:B------:R2:W-:Y:S01]  /*3420*/  STG.E.128 desc[UR8][R180.64], R60 ;  /* 0x0000003cb4007986 */ /* 0x0005e2000c101d08 */
[----:B0-----:R-:W-:Y:S01]  /*3430*/  LOP3.LUT R160, R160, R169, RZ, 0xfc, !PT ;  /* 0x000000a9a0a07212 */ /* 0x001fe200078efcff */
[----:B------:R-:W0:Y:S01]  /*3440*/  F2F.F16.F32 R168, R168 ;  /* 0x000000a800a87304 */ /* 0x000e220000200800 */
[----:B------:R-:W-:Y:S01]  /*3450*/  LOP3.LUT R169, R179, R167, RZ, 0xfc, !PT ;  /* 0x000000a7b3a97212 */ /* 0x000fe200078efcff */
[----:B------:R-:W-:Y:S01]  /*3460*/  IMAD.WIDE.U32 R178, R91, 0x10, R154 ;  /* 0x000000105bb27825 */ /* 0x000fe200078e009a */
[----:B------:R4:W-:Y:S03]  /*3470*/  STG.E.64 desc[UR8][R182.64], R156 ;  /* 0x0000009cb6007986 */ /* 0x0009e6000c101b08 */
[----:B------:R-:W-:Y:S01]  /*3480*/  IMAD.WIDE.U32 R90, R90, 0x8, R152 ;  /* 0x000000085a5a7825 */ /* 0x000fe200078e0098 */
[----:B-1----:R-:W-:Y:S01]  /*3490*/  LOP3.LUT R158, R158, R173, RZ, 0xfc, !PT ;  /* 0x000000ad9e9e7212 */ /* 0x002fe200078efcff */
[----:B------:R-:W1:Y:S01]  /*34a0*/  F2F.F16.F32 R151, R0 ;  /* 0x0000000000977304 */ /* 0x000e620000200800 */
[----:B------:R4:W-:Y:S04]  /*34b0*/  STG.E.128 desc[UR8][R178.64], R64 ;  /* 0x00000040b2007986 */ /* 0x0009e8000c101d08 */
[----:B------:R4:W-:Y:S01]  /*34c0*/  STG.E.64 desc[UR8][R184.64], R158 ;  /* 0x0000009eb8007986 */ /* 0x0009e2000c101b08 */
[----:B0-----:R-:W-:-:S02]  /*34d0*/  IMAD.WIDE.U32 R172, R168, 0x10000, RZ ;  /* 0x00010000a8ac7825 */ /* 0x001fc400078e00ff */
[----:B------:R-:W0:Y:S01]  /*34e0*/  F2F.F16.F32 R170, R170 ;  /* 0x000000aa00aa7304 */ /* 0x000e220000200800 */
        /* <DEDUP_REMOVED lines=21> */
.L_x_10407:
        /* <DEDUP_REMOVED lines=21> */
[----:B------:R0:W-:Y:S01]  /*3790*/  F2F.F16.F32 R72, R71 ;  /* 0x0000004700487304 */ /* 0x0001e20000200800 */
[-CC-:B------:R-:W-:Y:S01]  /*37a0*/  FFMA.FTZ R78, R78, R156.reuse, R199.reuse ;  /* 0x0000009c4e4e7223 */ /* 0x180fe200000100c7 */
[-CC-:B------:R-:W-:Y:S01]  /*37b0*/  FFMA.FTZ R161, R79, R156.reuse, R199.reuse ;  /* 0x0000009c4fa17223 */ /* 0x180fe200000100c7 */
[----:B------:R-:W-:Y:S01]  /*37c0*/  FADD.FTZ R76, R175, -R76 ;  /* 0x8000004caf4c7221 */ /* 0x000fe20000010000 */
[----:B------:R-:W-:Y:S01]  /*37d0*/  FADD.FTZ R0, R183, -R0 ;  /* 0x80000000b7007221 */ /* 0x000fe20000010000 */
[----:B------:R-:W-:Y:S01]  /*37e0*/  FFMA.FTZ R185, R185, R156, R199 ;  /* 0x0000009cb9b97223 */ /* 0x000fe200000100c7 */
[----:B------:R-:W-:Y:S01]  /*37f0*/  FADD.FTZ R78, R167, -R78 ;  /* 0x8000004ea74e7221 */ /* 0x000fe20000010000 */
[----:B------:R-:W-:Y:S01]  /*3800*/  FADD.FTZ R168, R168, -R161 ;  /* 0x800000a1a8a87221 */ /* 0x000fe20000010000 */
[----:B------:R1:W-:Y:S01]  /*3810*/  F2F.F16.F32 R74, R73 ;  /* 0x00000049004a7304 */ /* 0x0003e20000200800 */
        /* <DEDUP_REMOVED lines=9> */
[----:B------:R0:W-:Y:S01]  /*38b0*/  F2F.F16.F32 R76, R71 ;  /* 0x00000047004c7304 */ /* 0x0001e20000200800 */
[-CC-:B------:R-:W-:Y:S01]  /*38c0*/  FFMA.FTZ R163, R162, R156.reuse, R199.reuse ;  /* 0x0000009ca2a37223 */ /* 0x180fe200000100c7 */
[--C-:B------:R-:W-:Y:S01]  /*38d0*/  FFMA.FTZ R182, R182, R156, R199.reuse ;  /* 0x0000009cb6b67223 */ /* 0x100fe200000100c7 */
[----:B------:R-:W-:Y:S01]  /*38e0*/  FMUL.FTZ R73, R73, R152 ;  /* 0x0000009849497220 */ /* 0x000fe20000410000 */
[----:B------:R-:W-:Y:S01]  /*38f0*/  FFMA.FTZ R79, R151, R78, R50 ;  /* 0x0000004e974f7223 */ /* 0x000fe20000010032 */
[----:B------:R-:W-:Y:S01]  /*3900*/  FMUL.FTZ R0, R61, R152 ;  /* 0x000000983d007220 */ /* 0x000fe20000410000 */
[----:B------:R-:W-:Y:S01]  /*3910*/  FADD.FTZ R62, R177, -R62 ;  /* 0x8000003eb13e7221 */ /* 0x000fe20000010000 */
[----:B------:R-:W-:Y:S01]  /*3920*/  FFMA.FTZ R80, R80, R156, R199 ;  /* 0x0000009c50507223 */ /* 0x000fe200000100c7 */
[----:B------:R1:W-:Y:S01]  /*3930*/  F2F.F16.F32 R78, R73 ;  /* 0x00000049004e7304 */ /* 0x0003e20000200800 */
        /* <DEDUP_REMOVED lines=21> */
[----:B------:R0:W-:Y:S01]  /*3a90*/  F2F.F16.F32 R80, R71 ;  /* 0x0000004700507304 */ /* 0x0001e20000200800 */
        /* <DEDUP_REMOVED lines=21> */
[----:B------:R-:W-:Y:S01]  /*3bf0*/  F2F.F16.F32 R65, R65 ;  /* 0x0000004100417304 */ /* 0x000fe20000200800 */
[----:B------:R-:W-:Y:S01]  /*3c00*/  FADD.FTZ R190, R190, -R169 ;  /* 0x800000a9bebe7221 */ /* 0x000fe20000010000 */
[----:B------:R-:W-:Y:S01]  /*3c10*/  FMUL.FTZ R86, R71, R152 ;  /* 0x0000009847567220 */ /* 0x000fe20000410000 */
[C---:B------:R-:W-:Y:S01]  /*3c20*/  FFMA.FTZ R83, R151.reuse, R82, R55 ;  /* 0x0000005297537223 */ /* 0x040fe20000010037 */
[----:B------:R-:W-:Y:S01]  /*3c30*/  FFMA.FTZ R71, R151, R160, R59 ;  /* 0x000000a097477223 */ /* 0x000fe2000001003b */
[----:B------:R-:W-:Y:S01]  /*3c40*/  FADD.FTZ R158, R81, -R158 ;  /* 0x8000009e519e7221 */ /* 0x000fe20000010000 */
[-C--:B------:R-:W-:Y:S01]  /*3c50*/  FMUL.FTZ R63, R63, R152.reuse ;  /* 0x000000983f3f7220 */ /* 0x080fe20000410000 */
[----:B------:R-:W-:Y:S01]  /*3c60*/  FMUL.FTZ R66, R67, R152 ;  /* 0x0000009843427220 */ /* 0x000fe20000410000 */
[----:B------:R-:W0:Y:S01]  /*3c70*/  F2F.F16.F32 R70, R70 ;  /* 0x0000004600467304 */ /* 0x000e220000200800 */
[----:B------:R-:W-:Y:S01]  /*3c80*/  FFMA.FTZ R67, R151, R190, R41 ;  /* 0x000000be97437223 */ /* 0x000fe20000010029 */
[----:B------:R-:W-:Y:S01]  /*3c90*/  FMUL.FTZ R79, R79, R152 ;  /* 0x000000984f4f7220 */ /* 0x000fe20000410000 */
[----:B------:R-:W-:Y:S01]  /*3ca0*/  FFMA.FTZ R161, R166, R156, R199 ;  /* 0x0000009ca6a17223 */ /* 0x000fe200000100c7 */
[----:B------:R-:W-:Y:S01]  /*3cb0*/  FMUL.FTZ R87, R71, R152 ;  /* 0x0000009847577220 */ /* 0x000fe20000410000 */
[----:B------:R-:W-:Y:S01]  /*3cc0*/  FFMA.FTZ R71, R151, R158, R53 ;  /* 0x0000009e97477223 */ /* 0x000fe20000010035 */
[-C--:B------:R-:W-:Y:S01]  /*3cd0*/  FMUL.FTZ R67, R67, R152.reuse ;  /* 0x0000009843437220 */ /* 0x080fe20000410000 */
[----:B------:R-:W-:Y:S01]  /*3ce0*/  FADD.FTZ R161, R164, -R161 ;  /* 0x800000a1a4a17221 */ /* 0x000fe20000010000 */
[----:B------:R-:W-:Y:S01]  /*3cf0*/  F2F.F16.F32 R60, R60 ;  /* 0x0000003c003c7304 */ /* 0x000fe20000200800 */
[----:B------:R-:W-:Y:S01]  /*3d00*/  FFMA.FTZ R75, R151, R75, R46 ;  /* 0x0000004b974b7223 */ /* 0x000fe2000001002e */
[-C--:B------:R-:W-:Y:S01]  /*3d10*/  FMUL.FTZ R77, R77, R152.reuse ;  /* 0x000000984d4d7220 */ /* 0x080fe20000410000 */
[----:B------:R-:W-:Y:S01]  /*3d20*/  FFMA.FTZ R161, R151, R161, R52 ;  /* 0x000000a197a17223 */ /* 0x000fe20000010034 */
[-C--:B------:R-:W-:Y:S01]  /*3d30*/  FMUL.FTZ R83, R83, R152.reuse ;  /* 0x0000009853537220 */ /* 0x080fe20000410000 */
[----:B------:R-:W-:Y:S01]  /*3d40*/  FMUL.FTZ R75, R75, R152 ;  /* 0x000000984b4b7220 */ /* 0x000fe20000410000 */
[----:B0-----:R-:W-:-:S02]  /*3d50*/  PRMT R65, R65, 0x5410, R70 ;  /* 0x0000541041417816 */ /* 0x001fc40000000046 */
[----:B------:R-:W-:Y:S01]  /*3d60*/  F2F.F16.F32 R61, R61 ;  /* 0x0000003d003d7304 */ /* 0x000fe20000200800 */
[----:B------:R-:W-:-:S07]  /*3d70*/  FMUL.FTZ R161, R161, R152 ;  /* 0x00000098a1a17220 */ /* 0x000fce0000410000 */
[----:B------:R-:W0:Y:S08]  /*3d80*/  F2F.F16.F32 R62, R62 ;  /* 0x0000003e003e7304 */ /* 0x000e300000200800 */
[----:B------:R1:W-:Y:S01]  /*3d90*/  F2F.F16.F32 R82, R73 ;  /* 0x0000004900527304 */ /* 0x0003e20000200800 */
[----:B0-----:R-:W-:-:S07]  /*3da0*/  PRMT R157, R61, 0x5410, R62 ;  /* 0x000054103d9d7816 */ /* 0x001fce000000003e */
[----:B------:R-:W0:Y:S01]  /*3db0*/  F2F.F16.F32 R69, R69 ;  /* 0x0000004500457304 */ /* 0x000e220000200800 */
[-CC-:B-1----:R-:W-:Y:S01]  /*3dc0*/  FFMA.FTZ R73, R154, R156.reuse, R199.reuse ;  /* 0x0000009c9a497223 */ /* 0x182fe200000100c7 */
[----:B------:R-:W-:-:S03]  /*3dd0*/  FFMA.FTZ R156, R153, R156, R199 ;  /* 0x0000009c999c7223 */ /* 0x000fc600000100c7 */
[----:B------:R-:W-:Y:S01]  /*3de0*/  FADD.FTZ R84, R84, -R73 ;  /* 0x8000004954547221 */ /* 0x000fe20000010000 */
[----:B------:R-:W-:Y:S01]  /*3df0*/  FADD.FTZ R156, R85, -R156 ;  /* 0x8000009c559c7221 */ /* 0x000fe20000010000 */
[----:B------:R-:W-:Y:S01]  /*3e00*/  FMUL.FTZ R73, R71, R152 ;  /* 0x0000009847497220 */ /* 0x000fe20000410000 */
[----:B------:R-:W-:Y:S01]  /*3e10*/  F2F.F16.F32 R63, R63 ;  /* 0x0000003f003f7304 */ /* 0x000fe20000200800 */
[C---:B------:R-:W-:Y:S01]  /*3e20*/  FFMA.FTZ R71, R151.reuse, R84, R56 ;  /* 0x0000005497477223 */ /* 0x040fe20000010038 */
[----:B------:R-:W-:-:S03]  /*3e30*/  FFMA.FTZ R151, R151, R156, R57 ;  /* 0x0000009c97977223 */ /* 0x000fc60000010039 */
[----:B------:R-:W-:Y:S01]  /*3e40*/  FMUL.FTZ R84, R71, R152 ;  /* 0x0000009847547220 */ /* 0x000fe20000410000 */
[----:B------:R-:W-:-:S04]  /*3e50*/  IMAD.WIDE.U32 R70, R60, 0x10000, RZ ;  /* 0x000100003c467825 */ /* 0x000fc800078e00ff */
[----:B------:R-:W-:Y:S01]  /*3e60*/  FMUL.FTZ R151, R151, R152 ;  /* 0x0000009897977220 */ /* 0x000fe20000410000 */
[----:B------:R-:W1:Y:S01]  /*3e70*/  F2F.F16.F32 R79, R79 ;  /* 0x0000004f004f7304 */ /* 0x000e620000200800 */
[----:B------:R-:W2:Y:S01]  /*3e80*/  LDC.64 R60, c[0x0][0x468] ;  /* 0x00011a00ff3c7b82 */ /* 0x000ea20000000a00 */
[----:B0-----:R-:W-:-:S06]  /*3e90*/  PRMT R155, R69, 0x5410, R72 ;  /* 0x00005410459b7816 */ /* 0x001fcc0000000048 */
[----:B------:R-:W0:Y:S01]  /*3ea0*/  F2F.F16.F32 R0, R0 ;  /* 0x0000000000007304 */ /* 0x000e220000200800 */
[----:B-1----:R-:W-:-:S07]  /*3eb0*/  PRMT R85, R79, 0x5410, R80 ;  /* 0x000054104f557816 */ /* 0x002fce0000000050 */
[----:B------:R-:W-:Y:S01]  /*3ec0*/  F2F.F16.F32 R64, R64 ;  /* 0x0000004000407304 */ /* 0x000fe20000200800 */
[----:B0-----:R-:W-:-:S07]  /*3ed0*/  LOP3.LUT R62, R70, R0, RZ, 0xfc, !PT ;  /* 0x00000000463e7212 */ /* 0x001fce00078efcff */
[----:B------:R-:W-:Y:S08]  /*3ee0*/  F2F.F16.F32 R67, R67 ;  /* 0x0000004300437304 */ /* 0x000ff00000200800 */
[----:B------:R-:W-:Y:S08]  /*3ef0*/  F2F.F16.F32 R66, R66 ;  /* 0x0000004200427304 */ /* 0x000ff00000200800 */
[----:B------:R-:W-:Y:S08]  /*3f00*/  F2F.F16.F32 R68, R68 ;  /* 0x0000004400447304 */ /* 0x000ff00000200800 */
[----:B------:R-:W-:Y:S08]  /*3f10*/  F2F.F16.F32 R69, R151 ;  /* 0x0000009700457304 */ /* 0x000ff00000200800 */
[----:B------:R-:W0:Y:S08]  /*3f20*/  F2F.F16.F32 R75, R75 ;  /* 0x0000004b004b7304 */ /* 0x000e300000200800 */
[----:B------:R1:W-:Y:S01]  /*3f30*/  F2F.F16.F32 R81, R73 ;  /* 0x0000004900517304 */ /* 0x0003e20000200800 */
[----:B0-----:R-:W-:-:S07]  /*3f40*/  PRMT R153, R75, 0x5410, R76 ;  /* 0x000054104b997816 */ /* 0x001fce000000004c */
[----:B------:R-:W0:Y:S01]  /*3f50*/  F2F.F16.F32 R77, R77 ;  /* 0x0000004d004d7304 */ /* 0x000e220000200800 */
[----:B-1----:R-:W-:Y:S01]  /*3f60*/  IMAD.WIDE.U32 R72, R63, 0x10000, RZ ;  /* 0x000100003f487825 */ /* 0x002fe200078e00ff */
[----:B------:R-:W-:-:S03]  /*3f70*/  LOP3.LUT R63, R157, R71, RZ, 0xfc, !PT ;  /* 0x000000479d3f7212 */ /* 0x000fc600078efcff */
[----:B------:R-:W-:Y:S01]  /*3f80*/  IMAD.WIDE.U32 R70, R67, 0x10000, RZ ;  /* 0x0001000043467825 */ /* 0x000fe200078e00ff */
[----:B------:R-:W-:Y:S02]  /*3f90*/  LOP3.LUT R65, R65, R73, RZ, 0xfc, !PT ;  /* 0x0000004941417212 */ /* 0x000fe400078efcff */
[----:B------:R-:W1:Y:S01]  /*3fa0*/  F2F.F16.F32 R83, R83 ;  /* 0x0000005300537304 */ /* 0x000e620000200800 */
[----:B------:R-:W-:Y:S01]  /*3fb0*/  LOP3.LUT R64, R72, R64, RZ, 0xfc, !PT ;  /* 0x0000004048407212 */ /* 0x000fe200078efcff */
[----:B------:R-:W-:Y:S01]  /*3fc0*/  IMAD.WIDE.U32 R72, R74, 0x10000, RZ ;  /* 0x000100004a487825 */ /* 0x000fe200078e00ff */
[----:B------:R-:W-:Y:S02]  /*3fd0*/  LOP3.LUT R74, R70, R66, RZ, 0xfc, !PT ;  /* 0x00000042464a7212 */ /* 0x000fe400078efcff */
[----:B------:R-:W-:Y:S01]  /*3fe0*/  LOP3.LUT R75, R155, R71, RZ, 0xfc, !PT ;  /* 0x000000479b4b7212 */ /* 0x000fe200078efcff */
[----:B------:R-:W-:Y:S01]  /*3ff0*/  IMAD.WIDE.U32 R66, R78, 0x10000, RZ ;  /* 0x000100004e427825 */ /* 0x000fe200078e00ff */
[----:B------:R-:W-:Y:S01]  /*4000*/  LOP3.LUT R72, R72, R68, RZ, 0xfc, !PT ;  /* 0x0000004448487212 */ /* 0x000fe200078efcff */
[----:B------:R-:W3:Y:S01]  /*4010*/  F2F.F16.F32 R79, R84 ;  /* 0x00000054004f7304 */ /* 0x000ee20000200800 */
[----:B------:R-:W-:Y:S01]  /*4020*/  LOP3.LUT R73, R153, R73, RZ, 0xfc, !PT ;  /* 0x0000004999497212 */ /* 0x000fe200078efcff */
[----:B------:R-:W-:Y:S01]  /*4030*/  IMAD.WIDE.U32 R68, R69, 0x10000, RZ ;  /* 0x0001000045447825 */ /* 0x000fe200078e00ff */
[----:B0-----:R-:W-:-:S02]  /*4040*/  LOP3.LUT R66, R66, R77, RZ, 0xfc, !PT ;  /* 0x0000004d42427212 */ /* 0x001fc400078efcff */
[----:B------:R-:W-:Y:S01]  /*4050*/  LOP3.LUT R67, R85, R67, RZ, 0xfc, !PT ;  /* 0x0000004355437212 */ /* 0x000fe200078efcff */
[----:B------:R-:W-:Y:S01]  /*4060*/  IMAD.WIDE.U32 R70, R81, 0x10000, RZ ;  /* 0x0001000051467825 */ /* 0x000fe200078e00ff */
[----:B-1----:R-:W-:Y:S01]  /*4070*/  PRMT R83, R82, 0x5410, R83 ;  /* 0x0000541052537816 */ /* 0x002fe20000000053 */
[----:B------:R-:W-:Y:S02]  /*4080*/  F2F.F16.F32 R86, R86 ;  /* 0x0000005600567304 */ /* 0x000fe40000200800 */
[----:B--2---:R-:W-:Y:S01]  /*4090*/  IMAD.WIDE.U32 R76, R92, 0x8, R60 ;  /* 0x000000085c4c7825 */ /* 0x004fe200078e003c */
[----:B------:R-:W-:-:S03]  /*40a0*/  LOP3.LUT R71, R83, R71, RZ, 0xfc, !PT ;  /* 0x0000004753477212 */ /* 0x000fc600078efcff */
[--C-:B------:R-:W-:Y:S01]  /*40b0*/  IMAD.WIDE.U32 R80, R89, 0x8, R60.reuse ;  /* 0x0000000859507825 */ /* 0x100fe200078e003c */
[----:B---3--:R-:W-:Y:S01]  /*40c0*/  LOP3.LUT R68, R68, R79, RZ, 0xfc, !PT ;  /* 0x0000004f44447212 */ /* 0x008fe200078efcff */
[----:B------:R-:W0:Y:S01]  /*40d0*/  F2F.F16.F32 R87, R87 ;  /* 0x0000005700577304 */ /* 0x000e220000200800 */
[----:B------:R1:W-:Y:S01]  /*40e0*/  STG.E.64 desc[UR8][R76.64], R62 ;  /* 0x0000003e4c007986 */ /* 0x0003e2000c101b08 */
[----:B------:R-:W-:-:S04]  /*40f0*/  IMAD.WIDE.U32 R78, R91, 0x8, R60 ;  /* 0x000000085b4e7825 */ /* 0x000fc800078e003c */
[--C-:B------:R-:W-:Y:S01]  /*4100*/  IMAD.WIDE.U32 R90, R90, 0x8, R60.reuse ;  /* 0x000000085a5a7825 */ /* 0x100fe200078e003c */
[----:B------:R1:W-:Y:S01]  /*4110*/  STG.E.64 desc[UR8][R78.64], R64 ;  /* 0x000000404e007986 */ /* 0x0003e2000c101b08 */
[----:B------:R-:W2:Y:S02]  /*4120*/  F2F.F16.F32 R161, R161 ;  /* 0x000000a100a17304 */ /* 0x000ea40000200800 */
        /* <DEDUP_REMOVED lines=12> */
.L_x_10410:
        /* <DEDUP_REMOVED lines=37> */
[----:B------:R0:W-:Y:S01]  /*4440*/  F2F.F16.F32 R160, R74 ;  /* 0x0000004a00a07304 */ /* 0x0001e20000200800 */
[-C--:B------:R-:W-:Y:S01]  /*4450*/  FMUL.FTZ R167, R77, R152.reuse ;  /* 0x000000984da77220 */ /* 0x080fe20000410000 */
[----:B------:R-:W-:Y:S01]  /*4460*/  FADD.FTZ R190, R190, -R169 ;  /* 0x800000a9bebe7221 */ /* 0x000fe20000010000 */
[----:B------:R-:W-:Y:S01]  /*4470*/  FADD.FTZ R188, R188, -R71 ;  /* 0x80000047bcbc7221 */ /* 0x000fe20000010000 */
[----:B------:R-:W-:Y:S01]  /*4480*/  FMUL.FTZ R0, R60, R152 ;  /* 0x000000983c007220 */ /* 0x000fe20000410000 */
[----:B------:R-:W-:Y:S01]  /*4490*/  FFMA.FTZ R67, R171, R156, R199 ;  /* 0x0000009cab437223 */ /* 0x000fe200000100c7 */
[----:B------:R-:W-:Y:S01]  /*44a0*/  FADD.FTZ R76, R175, -R76 ;  /* 0x8000004caf4c7221 */ /* 0x000fe20000010000 */
[----:B------:R-:W-:Y:S01]  /*44b0*/  FFMA.FTZ R71, R151, R188, R43 ;  /* 0x000000bc97477223 */ /* 0x000fe2000001002b */
[----:B------:R-:W-:Y:S01]  /*44c0*/  F2F.F16.F32 R179, R179 ;  /* 0x000000b300b37304 */ /* 0x000fe20000200800 */
[----:B0-----:R-:W-:Y:S01]  /*44d0*/  FADD.FTZ R74, R187, -R80 ;  /* 0x80000050bb4a7221 */ /* 0x001fe20000010000 */
[-CC-:B------:R-:W-:Y:S01]  /*44e0*/  FFMA.FTZ R187, R166, R156.reuse, R199.reuse ;  /* 0x0000009ca6bb7223 */ /* 0x180fe200000100c7 */
[-CC-:B------:R-:W-:Y:S01]  /*44f0*/  FFMA.FTZ R166, R159, R156.reuse, R199.reuse ;  /* 0x0000009c9fa67223 */ /* 0x180fe200000100c7 */
[--C-:B------:R-:W-:Y:S01]  /*4500*/  FFMA.FTZ R163, R163, R156, R199.reuse ;  /* 0x0000009ca3a37223 */ /* 0x100fe200000100c7 */
[----:B------:R-:W-:Y:S01]  /*4510*/  FFMA.FTZ R74, R151, R74, R46 ;  /* 0x0000004a974a7223 */ /* 0x000fe2000001002e */
        /* <DEDUP_REMOVED lines=11> */
[C---:B0-----:R-:W-:Y:S01]  /*45d0*/  FFMA.FTZ R69, R151.reuse, R190, R41 ;  /* 0x000000be97457223 */ /* 0x041fe20000010029 */
[----:B------:R-:W-:Y:S01]  /*45e0*/  FFMA.FTZ R83, R151, R166, R55 ;  /* 0x000000a697537223 */ /* 0x000fe20000010037 */
        /* <DEDUP_REMOVED lines=8> */
[C---:B------:R-:W-:Y:S01]  /*4670*/  FFMA.FTZ R87, R151.reuse, R176, R59 ;  /* 0x000000b097577223 */ /* 0x040fe2000001003b */
[C---:B------:R-:W-:Y:S01]  /*4680*/  FFMA.FTZ R63, R151.reuse, R64, R35 ;  /* 0x00000040973f7223 */ /* 0x040fe20000010023 */
[----:B------:R-:W-:Y:S01]  /*4690*/  FFMA.FTZ R79, R151, R80, R51 ;  /* 0x00000050974f7223 */ /* 0x000fe20000010033 */
[----:B------:R-:W-:Y:S01]  /*46a0*/  FADD.FTZ R80, R164, -R187 ;  /* 0x800000bba4507221 */ /* 0x000fe20000010000 */
[----:B------:R-:W-:Y:S01]  /*46b0*/  FADD.FTZ R192, R192, -R67 ;  /* 0x80000043c0c07221 */ /* 0x000fe20000010000 */
[----:B------:R-:W-:Y:S01]  /*46c0*/  F2F.F16.F32 R0, R0 ;  /* 0x0000000000007304 */ /* 0x000fe20000200800 */
[----:B------:R-:W-:Y:S01]  /*46d0*/  FMUL.FTZ R164, R79, R152 ;  /* 0x000000984fa47220 */ /* 0x000fe20000410000 */
[--C-:B0-----:R-:W-:Y:S01]  /*46e0*/  FFMA.FTZ R167, R158, R156, R199.reuse ;  /* 0x0000009c9ea77223 */ /* 0x101fe200000100c7 */
[----:B------:R-:W-:Y:S01]  /*46f0*/  FFMA.FTZ R80, R151, R80, R52 ;  /* 0x0000005097507223 */ /* 0x000fe20000010034 */
[-CC-:B------:R-:W-:Y:S01]  /*4700*/  FFMA.FTZ R158, R155, R156.reuse, R199.reuse ;  /* 0x0000009c9b9e7223 */ /* 0x180fe200000100c7 */
[-C--:B------:R-:W-:Y:S01]  /*4710*/  FFMA.FTZ R155, R154, R156.reuse, R199 ;  /* 0x0000009c9a9b7223 */ /* 0x080fe200000100c7 */
[----:B------:R-:W-:Y:S01]  /*4720*/  FADD.FTZ R86, R86, -R167 ;  /* 0x800000a756567221 */ /* 0x000fe20000010000 */
[----:B------:R-:W-:Y:S01]  /*4730*/  FFMA.FTZ R156, R153, R156, R199 ;  /* 0x0000009c999c7223 */ /* 0x000fe200000100c7 */
[----:B------:R-:W-:Y:S01]  /*4740*/  F2F.F16.F32 R168, R168 ;  /* 0x000000a800a87304 */ /* 0x000fe20000200800 */
[----:B------:R-:W-:Y:S01]  /*4750*/  FMUL.FTZ R162, R80, R152 ;  /* 0x0000009850a27220 */ /* 0x000fe20000410000 */
[----:B------:R-:W-:Y:S01]  /*4760*/  FADD.FTZ R158, R81, -R158 ;  /* 0x8000009e519e7221 */ /* 0x000fe20000010000 */
[----:B------:R-:W-:Y:S01]  /*4770*/  FFMA.FTZ R86, R151, R86, R58 ;  /* 0x0000005697567223 */ /* 0x000fe2000001003a */
[----:B------:R-:W-:Y:S01]  /*4780*/  FADD.FTZ R156, R85, -R156 ;  /* 0x8000009c559c7221 */ /* 0x000fe20000010000 */
[----:B------:R-:W-:Y:S01]  /*4790*/  FADD.FTZ R64, R197, -R178 ;  /* 0x800000b2c5407221 */ /* 0x000fe20000010000 */
[----:B------:R-:W-:Y:S01]  /*47a0*/  FFMA.FTZ R81, R151, R158, R53 ;  /* 0x0000009e97517223 */ /* 0x000fe20000010035 */
[----:B------:R-:W-:Y:S01]  /*47b0*/  FADD.FTZ R68, R193, -R68 ;  /* 0x80000044c1447221 */ /* 0x000fe20000010000 */
[----:B------:R-:W0:Y:S01]  /*47c0*/  F2F.F16.F32 R187, R164 ;  /* 0x000000a400bb7304 */ /* 0x000e220000200800 */
[----:B------:R-:W-:Y:S01]  /*47d0*/  FADD.FTZ R84, R84, -R155 ;  /* 0x8000009b54547221 */ /* 0x000fe20000010000 */
[C---:B------:R-:W-:Y:S01]  /*47e0*/  FFMA.FTZ R82, R151.reuse, R82, R54 ;  /* 0x0000005297527223 */ /* 0x040fe20000010036 */
[----:B------:R-:W-:Y:S01]  /*47f0*/  FFMA.FTZ R85, R151, R156, R57 ;  /* 0x0000009c97557223 */ /* 0x000fe20000010039 */
[----:B------:R-:W-:Y:S01]  /*4800*/  FMUL.FTZ R166, R87, R152 ;  /* 0x0000009857a67220 */ /* 0x000fe20000410000 */
[----:B------:R-:W-:Y:S01]  /*4810*/  FFMA.FTZ R67, R151, R192, R39 ;  /* 0x000000c097437223 */ /* 0x000fe20000010027 */
[----:B------:R-:W-:Y:S01]  /*4820*/  FMUL.FTZ R153, R81, R152 ;  /* 0x0000009851997220 */ /* 0x000fe20000410000 */
        /* <DEDUP_REMOVED lines=8> */
[----:B------:R-:W-:Y:S01]  /*48b0*/  FMUL.FTZ R183, R67, R152 ;  /* 0x0000009843b77220 */ /* 0x000fe20000410000 */
[----:B------:R2:W3:Y:S01]  /*48c0*/  F2F.F16.F32 R185, R75 ;  /* 0x0000004b00b97304 */ /* 0x0004e20000200800 */
[----:B-1----:R-:W-:Y:S01]  /*48d0*/  FFMA.FTZ R73, R151, R186, R45 ;  /* 0x000000ba97497223 */ /* 0x002fe2000001002d */
[----:B0-----:R-:W-:Y:S01]  /*48e0*/  PRMT R187, R168, 0x5410, R187 ;  /* 0x00005410a8bb7816 */ /* 0x001fe200000000bb */
[-C--:B------:R-:W-:Y:S01]  /*48f0*/  FMUL.FTZ R177, R62, R152.reuse ;  /* 0x000000983eb17220 */ /* 0x080fe20000410000 */
[-C--:B------:R-:W-:Y:S01]  /*4900*/  FMUL.FTZ R178, R63, R152.reuse ;  /* 0x000000983fb27220 */ /* 0x080fe20000410000 */
[-C--:B------:R-:W-:Y:S01]  /*4910*/  FMUL.FTZ R163, R73, R152.reuse ;  /* 0x0000009849a37220 */ /* 0x080fe20000410000 */
[-C--:B------:R-:W-:Y:S01]  /*4920*/  FMUL.FTZ R173, R64, R152.reuse ;  /* 0x0000009840ad7220 */ /* 0x080fe20000410000 */
[----:B------:R-:W-:Y:S01]  /*4930*/  FMUL.FTZ R169, R68, R152 ;  /* 0x0000009844a97220 */ /* 0x000fe20000410000 */
[----:B------:R0:W-:Y:S01]  /*4940*/  F2F.F16.F32 R189, R162 ;  /* 0x000000a200bd7304 */ /* 0x0001e20000200800 */
[----:B--2---:R-:W-:Y:S01]  /*4950*/  FFMA.FTZ R75, R151, R184, R47 ;  /* 0x000000b8974b7223 */ /* 0x004fe2000001002f */
        /* <DEDUP_REMOVED lines=79> */
.L_x_10409:
        /* <DEDUP_REMOVED lines=61> */
.L_x_10404:
        /* <DEDUP_REMOVED lines=24> */
.L_x_10412:
        /* <DEDUP_REMOVED lines=14> */
.L_x_14427:


//--------------------- .text._ZN10layer_norm13ln_bwd_kernelINS_13Kernel_traitsIf6__halffS2_fjLj7168ELj1ELj1ELj8ELj8ENS_18Kernel_traits_baseILj7168EfS2_fS2_fjLj256EEEEELb0ELb0ELb1ELb0EEEvNS_9BwdParamsE --------------------------
	.section	.text._ZN10layer_norm13ln_bwd_kernelINS_13Kernel_traitsIf6__halffS2_fjLj7168ELj1ELj1ELj8ELj8ENS_18Kernel_traits_baseILj7168EfS2_fS2_fjLj256EEEEELb0ELb0ELb1ELb0EEEvNS_9BwdParamsE,"ax",@progbits
	.align	128
        .global         _ZN10layer_norm13ln_bwd_kernelINS_13Kernel_traitsIf6__halffS2_fjLj7168ELj1ELj1ELj8ELj8ENS_18Kernel_traits_baseILj7168EfS2_fS2_fjLj256EEEEELb0ELb0ELb1ELb0EEEvNS_9BwdParamsE
        .type           _ZN10layer_norm13ln_bwd_kernelINS_13Kernel_traitsIf6__halffS2_fjLj7168ELj1ELj1ELj8ELj8ENS_18Kernel_traits_baseILj7168EfS2_fS2_fjLj256EEEEELb0ELb0ELb1ELb0EEEvNS_9BwdParamsE,@function
        .size           _ZN10layer_norm13ln_bwd_kernelINS_13Kernel_traitsIf6__halffS2_fjLj7168ELj1ELj1ELj8ELj8ENS_18Kernel_traits_baseILj7168EfS2_fS2_fjLj256EEEEELb0ELb0ELb1ELb0EEEvNS_9BwdParamsE,(.L_x_14428 - _ZN10layer_norm13ln_bwd_kernelINS_13Kernel_traitsIf6__halffS2_fjLj7168ELj1ELj1ELj8ELj8ENS_18Kernel_traits_baseILj7168EfS2_fS2_fjLj256EEEEELb0ELb0ELb1ELb0EEEvNS_9BwdParamsE)
        .other          _ZN10layer_norm13ln_bwd_kernelINS_13Kernel_traitsIf6__halffS2_fjLj7168ELj1ELj1ELj8ELj8ENS_18Kernel_traits_baseILj7168EfS2_fS2_fjLj256EEEEELb0ELb0ELb1ELb0EEEvNS_9BwdParamsE,@"STO_CUDA_ENTRY STV_DEFAULT"
_ZN10layer_norm13ln_bwd_kernelINS_13Kernel_traitsIf6__halffS2_fjLj7168ELj1ELj1ELj8ELj8ENS_18Kernel_traits_baseILj7168EfS2_fS2_fjLj256EEEEELb0ELb0ELb1ELb0EEEvNS_9BwdParamsE:
.text._ZN10layer_norm13ln_bwd_kernelINS_13Kernel_traitsIf6__halffS2_fjLj7168ELj1ELj1ELj8ELj8ENS_18Kernel_traits_baseILj7168EfS2_fS2_fjLj256EEEEELb0ELb0ELb1ELb0EEEvNS_9BwdParamsE:
        /* <DEDUP_REMOVED lines=115> */
.L_x_10521:
        /* <DEDUP_REMOVED lines=56> */
[C---:B------:R-:W-:Y:S01]  /*0ab0*/  FADD.FTZ R3, -R156.reuse, R12 ;  /* 0x0000000c9c037221 */ /* 0x040fe20000010100 */
[----:B------:R-:W-:Y:S01]  /*0ac0*/  HADD2.F32 R15, -RZ, R18.H0_H0 ;  /* 0x20000012ff0f7230 */ /* 0x000fe20000004100 */
[----:B------:R-:W-:Y:S01]  /*0ad0*/  SHF.R.U32.HI R152, RZ, 0x10, R17 ;  /* 0x00000010ff987819 */ /* 0x000fe20000011611 */
[C---:B------:R-:W-:Y:S01]  /*0ae0*/  FADD.FTZ R17, -R156.reuse, R13 ;  /* 0x0000000d9c117221 */ /* 0x040fe20000010100 */
[----:B------:R-:W-:Y:S01]  /*0af0*/  FADD.FTZ R151, -R156, R14 ;  /* 0x0000000e9c977221 */ /* 0x000fe20000010100 */
[----:B------:R-:W-:-:S02]  /*0b00*/  HADD2.F32 R18, -RZ, R154.H0_H0 ;  /* 0x2000009aff127230 */ /* 0x000fc40000004100 */
[----:B-----5:R-:W-:Y:S01]  /*0b10*/  FMUL.FTZ R3, R8, R3 ;  /* 0x0000000308037220 */ /* 0x020fe20000410000 */
[----:B------:R-:W-:Y:S01]  /*0b20*/  FMUL.FTZ R16, R124, R15 ;  /* 0x0000000f7c107220 */ /* 0x000fe20000410000 */
[----:B0-----:R-:W-:Y:S02]  /*0b30*/  HADD2.F32 R149, -RZ, R150.H0_H0 ;  /* 0x20000096ff957230 */ /* 0x001fe40000004100 */
[C---:B------:R-:W-:Y:S01]  /*0b40*/  FMUL.FTZ R12, R8.reuse, R17 ;  /* 0x00000011080c7220 */ /* 0x040fe20000410000 */
[----:B------:R-:W-:Y:S01]  /*0b50*/  FMUL.FTZ R13, R8, R151 ;  /* 0x00000097080d7220 */ /* 0x000fe20000410000 */
[----:B------:R-:W-:Y:S01]  /*0b60*/  FADD.FTZ R68, R68, R15 ;  /* 0x0000000f44447221 */ /* 0x000fe20000010000 */
[----:B------:R-:W-:Y:S01]  /*0b70*/  FFMA.FTZ R96, R3, R15, R96 ;  /* 0x0000000f03607223 */ /* 0x000fe20000010060 */
[----:B------:R-:W-:Y:S01]  /*0b80*/  FMUL.FTZ R15, R125, R18 ;  /* 0x000000127d0f7220 */ /* 0x000fe20000410000 */
[----:B------:R-:W-:Y:S01]  /*0b90*/  FADD.FTZ R148, RZ, R16 ;  /* 0x00000010ff947221 */ /* 0x000fe20000010000 */
[----:B------:R-:W-:Y:S01]  /*0ba0*/  FFMA.FTZ R17, R3, R16, RZ ;  /* 0x0000001003117223 */ /* 0x000fe200000100ff */
[----:B------:R-:W-:-:S02]  /*0bb0*/  HADD2.F32 R150, -RZ, R152.H0_H0 ;  /* 0x20000098ff967230 */ /* 0x000fc40000004100 */
        /* <DEDUP_REMOVED lines=15> */
.L_x_10417:
[----:B----4-:R-:W-:Y:S05]  /*0cb0*/  BSYNC.RECONVERGENT B1 ;  /* 0x0000000000017941 */ /* 0x010fea0003800200 */
.L_x_10416:
        /* <DEDUP_REMOVED lines=52> */
.L_x_10419:
[----:B------:R-:W-:Y:S05]  /*1000*/  BSYNC.RECONVERGENT B1 ;  /* 0x0000000000017941 */ /* 0x000fea0003800200 */
.L_x_10418:
        /* <DEDUP_REMOVED lines=22> */
[----:B------:R-:W-:-:S02]  /*1170*/  HADD2.F32 R31, -RZ, R27.H0_H0 ;  /* 0x2000001bff1f7230 */ /* 0x000fc40000004100 */
[----:B-----5:R-:W-:Y:S01]  /*1180*/  FMUL.FTZ R27, R8, R155 ;  /* 0x0000009b081b7220 */ /* 0x020fe20000410000 */
[----:B------:R-:W-:Y:S02]  /*1190*/  HADD2.F32 R148, -RZ, R154.H0_H0 ;  /* 0x2000009aff947230 */ /* 0x000fe40000004100 */
[----:B------:R-:W-:Y:S01]  /*11a0*/  FADD.FTZ R159, -R156, R30 ;  /* 0x0000001e9c9f7221 */ /* 0x000fe20000010100 */
[----:B------:R-:W-:Y:S01]  /*11b0*/  FMUL.FTZ R28, R8, R149 ;  /* 0x00000095081c7220 */ /* 0x000fe20000410000 */
[-C--:B------:R-:W-:Y:S01]  /*11c0*/  FMUL.FTZ R164, R116, R31.reuse ;  /* 0x0000001f74a47220 */ /* 0x080fe20000410000 */
[----:B0-----:R-:W-:Y:S02]  /*11d0*/  HADD2.F32 R151, -RZ, R152.H0_H0 ;  /* 0x20000098ff977230 */ /* 0x001fe40000004100 */
        /* <DEDUP_REMOVED lines=22> */
.L_x_10421:
[----:B------:R-:W-:Y:S05]  /*1340*/  BSYNC.RECONVERGENT B1 ;  /* 0x0000000000017941 */ /* 0x000fea0003800200 */
.L_x_10420:
        /* <DEDUP_REMOVED lines=17> */
[----:B------:R-:W-:Y:S01]  /*1460*/  MOV R160, R153 ;  /* 0x0000009900a07202 */ /* 0x000fe20000000f00 */
[----:B------:R-:W-:Y:S01]  /*1470*/  HADD2.F32 R159, -RZ, R159.H0_H0 ;  /* 0x2000009fff9f7230 */ /* 0x000fe20000004100 */
[----:B------:R-:W-:Y:S01]  /*1480*/  SHF.R.U32.HI R161, RZ, 0x10, R153 ;  /* 0x00000010ffa17819 */ /* 0x000fe20000011699 */
[C---:B----4-:R-:W-:Y:S01]  /*1490*/  FADD.FTZ R153, -R156.reuse, R149 ;  /* 0x000000959c997221 */ /* 0x050fe20000010100 */
[C---:B------:R-:W-:Y:S01]  /*14a0*/  FADD.FTZ R169, -R156.reuse, R148 ;  /* 0x000000949ca97221 */ /* 0x040fe20000010100 */
[----:B------:R-:W-:Y:S01]  /*14b0*/  FADD.FTZ R171, -R156, R150 ;  /* 0x000000969cab7221 */ /* 0x000fe20000010100 */
[----:B------:R-:W-:-:S02]  /*14c0*/  HADD2.F32 R148, -RZ, R167.H0_H0 ;  /* 0x200000a7ff947230 */ /* 0x000fc40000004100 */
[----:B-----5:R-:W-:Y:S01]  /*14d0*/  FMUL.FTZ R168, R8, R153 ;  /* 0x0000009908a87220 */ /* 0x020fe20000410000 */
[----:B------:R-:W-:Y:S01]  /*14e0*/  FADD.FTZ R149, -R156, R151 ;  /* 0x000000979c957221 */ /* 0x000fe20000010100 */
[----:B------:R-:W-:Y:S01]  /*14f0*/  FMUL.FTZ R172, R112, R159 ;  /* 0x0000009f70ac7220 */ /* 0x000fe20000410000 */
[C---:B------:R-:W-:Y:S01]  /*1500*/  FMUL.FTZ R167, R8.reuse, R169 ;  /* 0x000000a908a77220 */ /* 0x040fe20000410000 */
[----:B------:R-:W-:Y:S02]  /*1510*/  HADD2.F32 R151, -RZ, R160.H0_H0 ;  /* 0x200000a0ff977230 */ /* 0x000fe40000004100 */
[----:B------:R-:W-:Y:S01]  /*1520*/  FMUL.FTZ R169, R8, R171 ;  /* 0x000000ab08a97220 */ /* 0x000fe20000410000 */
        /* <DEDUP_REMOVED lines=21> */
.L_x_10423:
[----:B------:R-:W-:Y:S05]  /*1680*/  BSYNC.RECONVERGENT B1 ;  /* 0x0000000000017941 */ /* 0x000fea0003800200 */
.L_x_10422:
        /* <DEDUP_REMOVED lines=51> */
.L_x_10425:
[----:B------:R-:W-:Y:S05]  /*19c0*/  BSYNC.RECONVERGENT B1 ;  /* 0x0000000000017941 */ /* 0x000fea0003800200 */
.L_x_10424:
        /* <DEDUP_REMOVED lines=51> */
.L_x_10427:
[----:B------:R-:W-:Y:S05]  /*1d00*/  BSYNC.RECONVERGENT B1 ;  /* 0x0000000000017941 */ /* 0x000fea0003800200 */
.L_x_10426:
        /* <DEDUP_REMOVED lines=17> */
[C---:B------:R-:W-:Y:S01]  /*1e20*/  FADD.FTZ R191, -R156.reuse, R148 ;  /* 0x000000949cbf7221 */ /* 0x040fe20000010100 */
[----:B------:R-:W-:Y:S02]  /*1e30*/  HADD2.F32 R148, -RZ, R161.H0_H0 ;  /* 0x200000a1ff947230 */ /* 0x000fe40000004100 */
[----:B------:R-:W-:Y:S01]  /*1e40*/  FADD.FTZ R193, -R156, R150 ;  /* 0x000000969cc17221 */ /* 0x000fe20000010100 */
[----:B-----5:R-:W-:Y:S01]  /*1e50*/  FMUL.FTZ R192, R8, R159 ;  /* 0x0000009f08c07220 */ /* 0x020fe20000410000 */
[----:B------:R-:W-:Y:S01]  /*1e60*/  SHF.R.U32.HI R160, RZ, 0x10, R153 ;  /* 0x00000010ffa07819 */ /* 0x000fe20000011699 */
[----:B------:R-:W-:Y:S01]  /*1e70*/  FMUL.FTZ R194, R100, R157 ;  /* 0x0000009d64c27220 */ /* 0x000fe20000410000 */
[----:B------:R-:W-:Y:S01]  /*1e80*/  FADD.FTZ R153, -R156, R151 ;  /* 0x000000979c997221 */ /* 0x000fe20000010100 */
[----:B------:R-:W-:Y:S01]  /*1e90*/  FMUL.FTZ R191, R8, R191 ;  /* 0x000000bf08bf7220 */ /* 0x000fe20000410000 */
[----:B------:R-:W-:-:S02]  /*1ea0*/  HADD2.F32 R151, -RZ, R158.H0_H0 ;  /* 0x2000009eff977230 */ /* 0x000fc40000004100 */
        /* <DEDUP_REMOVED lines=23> */
.L_x_10415:
        /* <DEDUP_REMOVED lines=44> */
.L_x_10428:
[----:B----4-:R-:W-:Y:S05]  /*22e0*/  BSYNC.RECONVERGENT B0 ;  /* 0x0000000000007941 */ /* 0x010fea0003800200 */
.L_x_10414:
        /* <DEDUP_REMOVED lines=31> */
.L_x_10430:
[----:B------:R-:W-:Y:S05]  /*24e0*/  BSYNC.RECONVERGENT B0 ;  /* 0x0000000000007941 */ /* 0x000fea0003800200 */
.L_x_10429:
        /* <DEDUP_REMOVED lines=64> */
.L_x_10435:
        /* <DEDUP_REMOVED lines=8> */
.L_x_10436:
        /* <DEDUP_REMOVED lines=9> */
.L_x_10437:
[----:B------:R-:W-:Y:S05]  /*2a00*/  @!P4 BRA `(.L_x_10438) ;  /* 0x0000000400f0c947 */ /* 0x000fea0003800000 */
[----:B------:R-:W-:Y:S01]  /*2a10*/  FFMA.FTZ R148, R14, R152, R157 ;  /* 0x000000980e947223 */ /* 0x000fe2000001009d */
[----:B------:R-:W-:-:S03]  /*2a20*/  ISETP.GT.AND P0, PT, R6, RZ, PT ;  /* 0x000000ff0600720c */ /* 0x000fc60003f04270 */
[----:B------:R-:W-:-:S04]  /*2a30*/  FADD.FTZ R11, R17, -R148 ;  /* 0x80000094110b7221 */ /* 0x000fc80000010000 */
[----:B------:R-:W-:-:S05]  /*2a40*/  FMUL.FTZ R11, R8, R11 ;  /* 0x0000000b080b7220 */ /* 0x000fca0000410000 */
[----:B------:R-:W-:-:S05]  /*2a50*/  FSEL R11, R11, RZ, P0 ;  /* 0x000000ff0b0b7208 */ /* 0x000fca0000000000 */
[----:B------:R-:W-:-:S05]  /*2a60*/  FMUL.FTZ R11, R11, UR15 ;  /* 0x0000000f0b0b7c20 */ /* 0x000fca0008410000 */
[----:B------:R-:W-:Y:S01]  /*2a70*/  F2FP.F16.F32.PACK_AB R11, RZ, R11 ;  /* 0x0000000bff0b723e */ /* 0x000fe200000000ff */
[----:B------:R-:W-:Y:S06]  /*2a80*/  BRA `(.L_x_10438) ;  /* 0x0000000400d07947 */ /* 0x000fec0003800000 */
.L_x_10434:
        /* <DEDUP_REMOVED lines=24> */
[----:B------:R-:W-:-:S07]  /*2c10*/  F2FP.F16.F32.PACK_AB R7, RZ, R7 ;  /* 0x00000007ff07723e */ /* 0x000fce00000000ff */
.L_x_10439:
        /* <DEDUP_REMOVED lines=8> */
.L_x_10440:
        /* <DEDUP_REMOVED lines=9> */
.L_x_10441:
[----:B------:R-:W-:Y:S05]  /*2d30*/  @!P4 BRA `(.L_x_10438) ;  /* 0x000000040024c947 */ /* 0x000fea0003800000 */
[----:B------:R-:W-:-:S05]  /*2d40*/  FMUL.FTZ R11, R147, UR15 ;  /* 0x0000000f930b7c20 */ /* 0x000fca0008410000 */
[----:B------:R-:W-:Y:S01]  /*2d50*/  F2FP.F16.F32.PACK_AB R11, RZ, R11 ;  /* 0x0000000bff0b723e */ /* 0x000fe200000000ff */
[----:B------:R-:W-:Y:S06]  /*2d60*/  BRA `(.L_x_10438) ;  /* 0x0000000400187947 */ /* 0x000fec0003800000 */
.L_x_10433:
        /* <DEDUP_REMOVED lines=35> */
[----:B------:R-:W-:Y:S01]  /*2fa0*/  F2FP.F16.F32.PACK_AB R11, RZ, R11 ;  /* 0x0000000bff0b723e */ /* 0x000fe200000000ff */
[----:B------:R-:W-:Y:S06]  /*2fb0*/  BRA `(.L_x_10438) ;  /* 0x0000000000847947 */ /* 0x000fec0003800000 */
.L_x_10442:
        /* <DEDUP_REMOVED lines=33> */
.L_x_10438:
        /* <DEDUP_REMOVED lines=14> */
.L_x_10443:
[----:B------:R-:W-:Y:S02]  /*32b0*/  IADD3 R155, PT, PT, R155, 0x100, RZ ;  /* 0x000001009b9b7810 */ /* 0x000fe40007ffe0ff */
[----:B------:R-:W-:-:S07]  /*32c0*/  IADD3 R153, PT, PT, R153, 0x100, RZ ;  /* 0x0000010099997810 */ /* 0x000fce0007ffe0ff */
.L_x_10432:
[----:B------:R-:W-:Y:S05]  /*32d0*/  BSYNC.RECONVERGENT B0 ;  /* 0x0000000000007941 */ /* 0x000fea0003800200 */
.L_x_10431:
        /* <DEDUP_REMOVED lines=42> */
[----:B------:R-:W-:Y:S01]  /*3580*/  F2FP.F16.F32.PACK_AB R11, RZ, R11 ;  /* 0x0000000bff0b723e */ /* 0x000fe200000000ff */
[----:B------:R-:W-:Y:S06]  /*3590*/  BRA `(.L_x_10448) ;  /* 0x0000000400c87947 */ /* 0x000fec0003800000 */
.L_x_10447:
        /* <DEDUP_REMOVED lines=32> */
.L_x_10446:
        /* <DEDUP_REMOVED lines=29> */
.L_x_10450:
        /* <DEDUP_REMOVED lines=8> */
.L_x_10451:
        /* <DEDUP_REMOVED lines=8> */
.L_x_10452:
[----:B------:R-:W-:Y:S05]  /*3a70*/  @!P4 BRA `(.L_x_10448) ;  /* 0x000000000090c947 */ /* 0x000fea0003800000 */
[----:B------:R-:W-:-:S05]  /*3a80*/  FMUL.FTZ R11, R147, UR15 ;  /* 0x0000000f930b7c20 */ /* 0x000fca0008410000 */
[----:B------:R-:W-:Y:S01]  /*3a90*/  F2FP.F16.F32.PACK_AB R11, RZ, R11 ;  /* 0x0000000bff0b723e */ /* 0x000fe200000000ff */
[----:B------:R-:W-:Y:S06]  /*3aa0*/  BRA `(.L_x_10448) ;  /* 0x0000000000847947 */ /* 0x000fec0003800000 */
.L_x_10449:
        /* <DEDUP_REMOVED lines=8> */
.L_x_10453:
        /* <DEDUP_REMOVED lines=8> */
.L_x_10454:
        /* <DEDUP_REMOVED lines=9> */
.L_x_10455:
        /* <DEDUP_REMOVED lines=8> */
.L_x_10448:
        /* <DEDUP_REMOVED lines=12> */
.L_x_10456:
[----:B------:R-:W-:Y:S02]  /*3d80*/  IADD3 R155, PT, PT, R155, 0x100, RZ ;  /* 0x000001009b9b7810 */ /* 0x000fe40007ffe0ff */
[----:B------:R-:W-:-:S07]  /*3d90*/  IADD3 R153, PT, PT, R153, 0x100, RZ ;  /* 0x0000010099997810 */ /* 0x000fce0007ffe0ff */
.L_x_10445:
[----:B------:R-:W-:Y:S05]  /*3da0*/  BSYNC.RECONVERGENT B0 ;  /* 0x0000000000007941 */ /* 0x000fea0003800200 */
.L_x_10444:
        /* <DEDUP_REMOVED lines=44> */
.L_x_10460:
        /* <DEDUP_REMOVED lines=32> */
.L_x_10459:
        /* <DEDUP_REMOVED lines=29> */
.L_x_10463:
        /* <DEDUP_REMOVED lines=8> */
.L_x_10464:
        /* <DEDUP_REMOVED lines=8> */
.L_x_10465:
[----:B------:R-:W-:Y:S05]  /*4540*/  @!P4 BRA `(.L_x_10461) ;  /* 0x000000000090c947 */ /* 0x000fea0003800000 */
[----:B------:R-:W-:-:S05]  /*4550*/  FMUL.FTZ R11, R147, UR15 ;  /* 0x0000000f930b7c20 */ /* 0x000fca0008410000 */
[----:B------:R-:W-:Y:S01]  /*4560*/  F2FP.F16.F32.PACK_AB R11, RZ, R11 ;  /* 0x0000000bff0b723e */ /* 0x000fe200000000ff */
[----:B------:R-:W-:Y:S06]  /*4570*/  BRA `(.L_x_10461) ;  /* 0x0000000000847947 */ /* 0x000fec0003800000 */
.L_x_10462:
        /* <DEDUP_REMOVED lines=8> */
.L_x_10466:
        /* <DEDUP_REMOVED lines=8> */
.L_x_10467:
        /* <DEDUP_REMOVED lines=9> */
.L_x_10468:
        /* <DEDUP_REMOVED lines=8> */
.L_x_10461:
        /* <DEDUP_REMOVED lines=12> */
.L_x_10469:
[----:B------:R-:W-:Y:S02]  /*4850*/  IADD3 R155, PT, PT, R155, 0x100, RZ ;  /* 0x000001009b9b7810 */ /* 0x000fe40007ffe0ff */
[----:B------:R-:W-:-:S07]  /*4860*/  IADD3 R153, PT, PT, R153, 0x100, RZ ;  /* 0x0000010099997810 */ /* 0x000fce0007ffe0ff */
.L_x_10458:
[----:B------:R-:W-:Y:S05]  /*4870*/  BSYNC.RECONVERGENT B0 ;  /* 0x0000000000007941 */ /* 0x000fea0003800200 */
.L_x_10457:
        /* <DEDUP_REMOVED lines=43> */
.L_x_10473:
        /* <DEDUP_REMOVED lines=32> */
.L_x_10472:
        /* <DEDUP_REMOVED lines=29> */
.L_x_10476:
        /* <DEDUP_REMOVED lines=8> */
.L_x_10477:
        /* <DEDUP_REMOVED lines=8> */
.L_x_10478:
[----:B------:R-:W-:Y:S05]  /*5000*/  @!P4 BRA `(.L_x_10474) ;  /* 0x000000000090c947 */ /* 0x000fea0003800000 */
[----:B------:R-:W-:-:S05]  /*5010*/  FMUL.FTZ R11, R147, UR15 ;  /* 0x0000000f930b7c20 */ /* 0x000fca0008410000 */
[----:B------:R-:W-:Y:S01]  /*5020*/  F2FP.F16.F32.PACK_AB R11, RZ, R11 ;  /* 0x0000000bff0b723e */ /* 0x000fe200000000ff */
[----:B------:R-:W-:Y:S06]  /*5030*/  BRA `(.L_x_10474) ;  /* 0x0000000000847947 */ /* 0x000fec0003800000 */
.L_x_10475:
        /* <DEDUP_REMOVED lines=8> */
.L_x_10479:
        /* <DEDUP_REMOVED lines=8> */
.L_x_10480:
        /* <DEDUP_REMOVED lines=9> */
.L_x_10481:
        /* <DEDUP_REMOVED lines=8> */
.L_x_10474:
        /* <DEDUP_REMOVED lines=12> */
.L_x_10482:
[----:B------:R-:W-:Y:S02]  /*5310*/  IADD3 R155, PT, PT, R155, 0x100, RZ ;  /* 0x000001009b9b7810 */ /* 0x000fe40007ffe0ff */
[----:B------:R-:W-:-:S07]  /*5320*/  IADD3 R153, PT, PT, R153, 0x100, RZ ;  /* 0x0000010099997810 */ /* 0x000fce0007ffe0ff */
.L_x_10471:
[----:B------:R-:W-:Y:S05]  /*5330*/  BSYNC.RECONVERGENT B0 ;  /* 0x0000000000007941 */ /* 0x000fea0003800200 */
.L_x_10470:
        /* <DEDUP_REMOVED lines=43> */
.L_x_10486:
        /* <DEDUP_REMOVED lines=32> */
.L_x_10485:
        /* <DEDUP_REMOVED lines=29> */
.L_x_10489:
        /* <DEDUP_REMOVED lines=8> */
.L_x_10490:
        /* <DEDUP_REMOVED lines=8> */
.L_x_10491:
[----:B------:R-:W-:Y:S05]  /*5ac0*/  @!P4 BRA `(.L_x_10487) ;  /* 0x000000000090c947 */ /* 0x000fea0003800000 */
[----:B------:R-:W-:-:S05]  /*5ad0*/  FMUL.FTZ R11, R147, UR15 ;  /* 0x0000000f930b7c20 */ /* 0x000fca0008410000 */
[----:B------:R-:W-:Y:S01]  /*5ae0*/  F2FP.F16.F32.PACK_AB R11, RZ, R11 ;  /* 0x0000000bff0b723e */ /* 0x000fe200000000ff */
[----:B------:R-:W-:Y:S06]  /*5af0*/  BRA `(.L_x_10487) ;  /* 0x0000000000847947 */ /* 0x000fec0003800000 */
.L_x_10488:
        /* <DEDUP_REMOVED lines=8> */
.L_x_10492:
        /* <DEDUP_REMOVED lines=8> */
.L_x_10493:
        /* <DEDUP_REMOVED lines=9> */
.L_x_10494:
        /* <DEDUP_REMOVED lines=8> */
.L_x_10487:
        /* <DEDUP_REMOVED lines=12> */
.L_x_10495:
[----:B------:R-:W-:Y:S02]  /*5dd0*/  IADD3 R155, PT, PT, R155, 0x100, RZ ;  /* 0x000001009b9b7810 */ /* 0x000fe40007ffe0ff */
[----:B------:R-:W-:-:S07]  /*5de0*/  IADD3 R153, PT, PT, R153, 0x100, RZ ;  /* 0x0000010099997810 */ /* 0x000fce0007ffe0ff */
.L_x_10484:
[----:B------:R-:W-:Y:S05]  /*5df0*/  BSYNC.RECONVERGENT B0 ;  /* 0x0000000000007941 */ /* 0x000fea0003800200 */
.L_x_10483:
        /* <DEDUP_REMOVED lines=43> */
.L_x_10499:
        /* <DEDUP_REMOVED lines=32> */
.L_x_10498:
        /* <DEDUP_REMOVED lines=29> */
.L_x_10502:
        /* <DEDUP_REMOVED lines=8> */
.L_x_10503:
        /* <DEDUP_REMOVED lines=8> */
.L_x_10504:
[----:B------:R-:W-:Y:S05]  /*6580*/  @!P4 BRA `(.L_x_10500) ;  /* 0x000000000090c947 */ /* 0x000fea0003800000 */
[----:B------:R-:W-:-:S05]  /*6590*/  FMUL.FTZ R11, R147, UR15 ;  /* 0x0000000f930b7c20 */ /* 0x000fca0008410000 */
[----:B------:R-:W-:Y:S01]  /*65a0*/  F2FP.F16.F32.PACK_AB R11, RZ, R11 ;  /* 0x0000000bff0b723e */ /* 0x000fe200000000ff */
[----:B------:R-:W-:Y:S06]  /*65b0*/  BRA `(.L_x_10500) ;  /* 0x0000000000847947 */ /* 0x000fec0003800000 */
.L_x_10501:
        /* <DEDUP_REMOVED lines=8> */
.L_x_10505:
        /* <DEDUP_REMOVED lines=8> */
.L_x_10506:
        /* <DEDUP_REMOVED lines=9> */
.L_x_10507:
        /* <DEDUP_REMOVED lines=8> */
.L_x_10500:
        /* <DEDUP_REMOVED lines=12> */
.L_x_10508:
[----:B------:R-:W-:Y:S02]  /*6890*/  IADD3 R155, PT, PT, R155, 0x100, RZ ;  /* 0x000001009b9b7810 */ /* 0x000fe40007ffe0ff */
[----:B------:R-:W-:-:S07]  /*68a0*/  IADD3 R153, PT, PT, R153, 0x100, RZ ;  /* 0x0000010099997810 */ /* 0x000fce0007ffe0ff */
.L_x_10497:
[----:B------:R-:W-:Y:S05]  /*68b0*/  BSYNC.RECONVERGENT B0 ;  /* 0x0000000000007941 */ /* 0x000fea0003800200 */
.L_x_10496:
        /* <DEDUP_REMOVED lines=45> */
.L_x_10512:
        /* <DEDUP_REMOVED lines=16> */
[----:B------:R-:W-:Y:S01]  /*6c90*/  @P4 F2FP.F16.F32.PACK_AB R6, RZ, R6 ;  /* 0x00000006ff06423e */ /* 0x000fe200000000ff */
[----:B-1----:R-:W-:-:S03]  /*6ca0*/  @P4 FMUL.FTZ R148, R148, R163 ;  /* 0x000000a394944220 */ /* 0x002fc60000410000 */
[----:B------:R-:W-:Y:S02]  /*6cb0*/  @P4 PRMT R7, R6, 0x7610, R7 ;  /* 0x0000761006074816 */ /* 0x000fe40000000007 */
[----:B------:R-:W-:Y:S01]  /*6cc0*/  @P4 F2FP.F16.F32.PACK_AB R148, RZ, R148 ;  /* 0x00000094ff94423e */ /* 0x000fe200000000ff */
[----:B0-----:R-:W-:-:S03]  /*6cd0*/  @P4 FMUL.FTZ R149, R149, R160 ;  /* 0x000000a095954220 */ /* 0x001fc60000410000 */
        /* <DEDUP_REMOVED lines=12> */
.L_x_10511:
        /* <DEDUP_REMOVED lines=29> */
.L_x_10515:
        /* <DEDUP_REMOVED lines=8> */
.L_x_10516:
        /* <DEDUP_REMOVED lines=9> */
.L_x_10517:
[----:B------:R-:W-:Y:S05]  /*7080*/  @!P4 BRA `(.L_x_10513) ;  /* 0x000000000098c947 */ /* 0x000fea0003800000 */
[----:B------:R-:W-:-:S05]  /*7090*/  FMUL.FTZ R6, R147, UR15 ;  /* 0x0000000f93067c20 */ /* 0x000fca0008410000 */
[----:B------:R-:W-:-:S04]  /*70a0*/  F2FP.F16.F32.PACK_AB R6, RZ, R6 ;  /* 0x00000006ff06723e */ /* 0x000fc800000000ff */
[----:B------:R-:W-:Y:S01]  /*70b0*/  PRMT R11, R6, 0x7610, R11 ;  /* 0x00007610060b7816 */ /* 0x000fe2000000000b */
[----:B------:R-:W-:Y:S06]  /*70c0*/  BRA `(.L_x_10513) ;  /* 0x0000000000887947 */ /* 0x000fec0003800000 */
.L_x_10514:
        /* <DEDUP_REMOVED lines=16> */
.L_x_10518:
        /* <DEDUP_REMOVED lines=8> */
.L_x_10519:
        /* <DEDUP_REMOVED lines=9> */
.L_x_10520:
[----:B------:R-:W-:-:S07]  /*72e0*/  @P4 PRMT R11, R149, 0x7610, R11 ;  /* 0x00007610950b4816 */ /* 0x000fce000000000b */
.L_x_10513:
        /* <DEDUP_REMOVED lines=12> */
.L_x_10510:
[----:B------:R-:W-:Y:S05]  /*73b0*/  BSYNC.RECONVERGENT B0 ;  /* 0x0000000000007941 */ /* 0x000fea0003800200 */
.L_x_10509:
[----:B0123--:R-:W0:Y:S01]  /*73c0*/  LDC.64 R148, c[0x0][0x380] ;  /* 0x0000e000ff947b82 */ /* 0x00fe220000000a00 */
[----:B------:R-:W-:Y:S01]  /*73d0*/  UPLOP3.LUT UP1, UPT, UPT, UPT, UP1, 0x40, 0x4 ;  /* 0x000000000004789c */ /* 0x000fe20003f2e810 */
[----:B0-----:R-:W-:-:S04]  /*73e0*/  IADD3 R5, PT, PT, R5, R148, RZ ;  /* 0x0000009405057210 */ /* 0x001fc80007ffe0ff */
[----:B------:R-:W-:-:S13]  /*73f0*/  ISETP.GE.AND P3, PT, R5, R149, PT ;  /* 0x000000950500720c */ /* 0x000fda0003f66270 */
[----:B------:R-:W-:Y:S05]  /*7400*/  @!P3 BRA `(.L_x_10521) ;  /* 0xffffff9000c8b947 */ /* 0x000fea000383ffff */
.L_x_10413:
        /* <DEDUP_REMOVED lines=57> */
.L_x_10522:
        /* <DEDUP_REMOVED lines=14> */
.L_x_14428:


//--------------------- .text._ZN10layer_norm13ln_bwd_kernelINS_13Kernel_traitsIf6__halffS2_fjLj7168ELj1ELj1ELj8ELj8ENS_18Kernel_traits_baseILj7168EfS2_fS2_fjLj256EEEEELb0ELb0ELb1ELb1EEEvNS_9BwdParamsE --------------------------
	.section	.text._ZN10layer_norm13ln_bwd_kernelINS_13Kernel_traitsIf6__halffS2_fjLj7168ELj1ELj1ELj8ELj8ENS_18Kernel_traits_baseILj7168EfS2_fS2_fjLj256EEEEELb0ELb0ELb1ELb1EEEvNS_9BwdParamsE,"ax",@progbits
	.align	128
        .global         _ZN10layer_norm13ln_bwd_kernelINS_13Kernel_traitsIf6__halffS2_fjLj7168ELj1ELj1ELj8ELj8ENS_18Kernel_traits_baseILj7168EfS2_fS2_fjLj256EEEEELb0ELb0ELb1ELb1EEEvNS_9BwdParamsE
        .type           _ZN10layer_norm13ln_bwd_kernelINS_13Kernel_traitsIf6__halffS2_fjLj7168ELj1ELj1ELj8ELj8ENS_18Kernel_traits_baseILj7168EfS2_fS2_fjLj256EEEEELb0ELb0ELb1ELb1EEEvNS_9BwdParamsE,@function
        .size           _ZN10layer_norm13ln_bwd_kernelINS_13Kernel_traitsIf6__halffS2_fjLj7168ELj1ELj1ELj8ELj8ENS_18Kernel_traits_baseILj7168EfS2_fS2_fjLj256EEEEELb0ELb0ELb1ELb1EEEvNS_9BwdParamsE,(.L_x_14429 - _ZN10layer_norm13ln_bwd_kernelINS_13Kernel_traitsIf6__halffS2_fjLj7168ELj1ELj1ELj8ELj8ENS_18Kernel_traits_baseILj7168EfS2_fS2_fjLj256EEEEELb0ELb0ELb1ELb1EEEvNS_9BwdParamsE)
        .other          _ZN10layer_norm13ln_bwd_kernelINS_13Kernel_traitsIf6__halffS2_fjLj7168ELj1ELj1ELj8ELj8ENS_18Kernel_traits_baseILj7168EfS2_fS2_fjLj256EEEEELb0ELb0ELb1ELb1EEEvNS_9BwdParamsE,@"STO_CUDA_ENTRY STV_DEFAULT"
_ZN10layer_norm13ln_bwd_kernelINS_13Kernel_traitsIf6__halffS2_fjLj7168ELj1ELj1ELj8ELj8ENS_18Kernel_traits_baseILj7168EfS2_fS2_fjLj256EEEEELb0ELb0ELb1ELb1EEEvNS_9BwdParamsE:
.text._ZN10layer_norm13ln_bwd_kernelINS_13Kernel_traitsIf6__halffS2_fjLj7168ELj1ELj1ELj8ELj8ENS_18Kernel_traits_baseILj7168EfS2_fS2_fjLj256EEEEELb0ELb0ELb1ELb1EEEvNS_9BwdParamsE:
        /* <DEDUP_REMOVED lines=53> */
.L_x_10605:
        /* <DEDUP_REMOVED lines=89> */
[----:B------:R4:W5:Y:S03]  /*08e0*/  @P0 LDG.E.128 R36, desc[UR12][R176.64] ;  /* 0x0000000cb0240981 */ /* 0x000966000c1e1d00 */
        /* <DEDUP_REMOVED lines=17> */
[----:B------:R-:W-:Y:S02]  /*0a00*/  SHF.R.U64 R189, R156, 0x10, R157 ;  /* 0x000000109cbd7819 */ /* 0x000fe4000000129d */
[----:B------:R-:W-:Y:S02]  /*0a10*/  SHF.R.U32.HI R185, RZ, 0x10, R161 ;  /* 0x00000010ffb97819 */ /* 0x000fe400000116a1 */
[----:B------:R-:W-:-:S02]  /*0a20*/  MOV R174, R160 ;  /* 0x000000a000ae7202 */ /* 0x000fc40000000f00 */
[--C-:B------:R-:W-:Y:S02]  /*0a30*/  SHF.R.U64 R192, R164, 0x10, R165.reuse ;  /* 0x00000010a4c07819 */ /* 0x100fe400000012a5 */
[----:B------:R-:W-:Y:S02]  /*0a40*/  MOV R182, R165 ;  /* 0x000000a500b67202 */ /* 0x000fe40000000f00 */
[----:B------:R-:W-:Y:S01]  /*0a50*/  SHF.R.U32.HI R184, RZ, 0x10, R165 ;  /* 0x00000010ffb87819 */ /* 0x000fe200000116a5 */
[C---:B------:R-:W-:Y:S01]  /*0a60*/  FADD.FTZ R165, -R199.reuse, R31 ;  /* 0x0000001fc7a57221 */ /* 0x040fe20000010100 */
[----:B------:R-:W-:Y:S01]  /*0a70*/  HADD2.F32 R31, -RZ, R0.H0_H0 ;  /* 0x20000000ff1f7230 */ /* 0x000fe20000004100 */
[----:B------:R-:W-:Y:S01]  /*0a80*/  MOV R178, R163 ;  /* 0x000000a300b27202 */ /* 0x000fe20000000f00 */
[----:B------:R-:W-:Y:S01]  /*0a90*/  FADD.FTZ R155, -R199, R12 ;  /* 0x0000000cc79b7221 */ /* 0x000fe20000010100 */
[----:B------:R-:W-:Y:S01]  /*0aa0*/  SHF.R.U64 R160, R160, 0x10, R161 ;  /* 0x00000010a0a07819 */ /* 0x000fe200000012a1 */
[----:B------:R-:W-:-:S02]  /*0ab0*/  HADD2.F32 R0, -RZ, R168.H0_H0 ;  /* 0x200000a8ff007230 */ /* 0x000fc40000004100 */
[C---:B------:R-:W-:Y:S01]  /*0ac0*/  FADD.FTZ R153, -R199.reuse, R16 ;  /* 0x00000010c7997221 */ /* 0x040fe20000010100 */
[----:B------:R-:W-:Y:S01]  /*0ad0*/  MOV R176, R161 ;  /* 0x000000a100b07202 */ /* 0x000fe20000000f00 */
[C---:B------:R-:W-:Y:S01]  /*0ae0*/  FADD.FTZ R13, -R199.reuse, R13 ;  /* 0x0000000dc70d7221 */ /* 0x040fe20000010100 */
[----:B------:R-:W-:Y:S01]  /*0af0*/  SHF.R.U64 R188, R162, 0x10, R163 ;  /* 0x00000010a2bc7819 */ /* 0x000fe200000012a3 */
[C---:B------:R-:W-:Y:S01]  /*0b00*/  FADD.FTZ R23, -R199.reuse, R23 ;  /* 0x00000017c7177221 */ /* 0x040fe20000010100 */
[----:B------:R-:W-:Y:S01]  /*0b10*/  SHF.R.U32.HI R190, RZ, 0x10, R163 ;  /* 0x00000010ffbe7819 */ /* 0x000fe200000116a3 */
[C---:B------:R-:W-:Y:S01]  /*0b20*/  FADD.FTZ R15, -R199.reuse, R15 ;  /* 0x0000000fc70f7221 */ /* 0x040fe20000010100 */
[----:B------:R-:W-:Y:S01]  /*0b30*/  MOV R170, R157 ;  /* 0x0000009d00aa7202 */ /* 0x000fe20000000f00 */
[C---:B------:R-:W-:Y:S01]  /*0b40*/  FADD.FTZ R161, -R199.reuse, R28 ;  /* 0x0000001cc7a17221 */ /* 0x040fe20000010100 */
[C---:B------:R-:W-:Y:S01]  /*0b50*/  FADD.FTZ R179, -R199.reuse, R148 ;  /* 0x00000094c7b37221 */ /* 0x040fe20000010100 */
[----:B------:R-:W-:Y:S01]  /*0b60*/  HADD2.F32 R148, -RZ, R166.H0_H0 ;  /* 0x200000a6ff947230 */ /* 0x000fe20000004100 */
[----:B------:R-:W-:Y:S01]  /*0b70*/  SHF.R.U32.HI R187, RZ, 0x10, R157 ;  /* 0x00000010ffbb7819 */ /* 0x000fe2000001169d */
[C---:B------:R-:W-:Y:S01]  /*0b80*/  FADD.FTZ R163, -R199.reuse, R30 ;  /* 0x0000001ec7a37221 */ /* 0x040fe20000010100 */
[----:B------:R-:W-:Y:S01]  /*0b90*/  FMUL.FTZ R166, R84, R31 ;  /* 0x0000001f54a67220 */ /* 0x000fe20000410000 */
[C---:B------:R-:W-:Y:S01]  /*0ba0*/  FADD.FTZ R9, -R199.reuse, R9 ;  /* 0x00000009c7097221 */ /* 0x040fe20000010100 */
[C---:B------:R-:W-:Y:S01]  /*0bb0*/  FADD.FTZ R157, -R199.reuse, R20 ;  /* 0x00000014c79d7221 */ /* 0x040fe20000010100 */
[----:B------:R-:W-:Y:S01]  /*0bc0*/  MOV R177, R162 ;  /* 0x000000a200b17202 */ /* 0x000fe20000000f00 */
[C---:B------:R-:W-:Y:S01]  /*0bd0*/  FADD.FTZ R181, -R199.reuse, R149 ;  /* 0x00000095c7b57221 */ /* 0x040fe20000010100 */
[C---:B------:R-:W-:Y:S01]  /*0be0*/  FMUL.FTZ R11, R6.reuse, R153 ;  /* 0x00000099060b7220 */ /* 0x040fe20000410000 */
[----:B------:R-:W-:Y:S01]  /*0bf0*/  FMUL.FTZ R30, R6, R165 ;  /* 0x000000a5061e7220 */ /* 0x000fe20000410000 */
[C---:B------:R-:W-:Y:S01]  /*0c00*/  FADD.FTZ R167, -R199.reuse, R14 ;  /* 0x0000000ec7a77221 */ /* 0x040fe20000010100 */
[----:B------:R-:W-:Y:S01]  /*0c10*/  FADD.FTZ R173, -R199, R22 ;  /* 0x00000016c7ad7221 */ /* 0x000fe20000010100 */
[----:B------:R-:W-:-:S02]  /*0c20*/  HADD2.F32 R149, -RZ, R7.H0_H0 ;  /* 0x20000007ff957230 */ /* 0x000fc40000004100 */
[-C--:B------:R-:W-:Y:S01]  /*0c30*/  FFMA.FTZ R91, R10, R148.reuse, R91 ;  /* 0x000000940a5b7223 */ /* 0x080fe2000001005b */
[----:B------:R-:W-:Y:S01]  /*0c40*/  FADD.FTZ R143, R143, R148 ;  /* 0x000000948f8f7221 */ /* 0x000fe20000010000 */
[----:B------:R-:W-:Y:S01]  /*0c50*/  FMUL.FTZ R165, R87, R148 ;  /* 0x0000009457a57220 */ /* 0x000fe20000410000 */
[----:B------:R-:W-:Y:S01]  /*0c60*/  HADD2.F32 R153, -RZ, R154.H0_H0 ;  /* 0x2000009aff997230 */ /* 0x000fe20000004100 */
[----:B------:R-:W-:Y:S01]  /*0c70*/  MOV R152, R156 ;  /* 0x0000009c00987202 */ /* 0x000fe20000000f00 */
[----:B------:R-:W-:Y:S02]  /*0c80*/  HADD2.F32 R162, -RZ, R185.H0_H0 ;  /* 0x200000b9ffa27230 */ /* 0x000fe40000004100 */
[----:B------:R-:W-:Y:S01]  /*0c90*/  FADD.FTZ R25, -R199, R25 ;  /* 0x00000019c7197221 */ /* 0x000fe20000010100 */
[C---:B------:R-:W-:Y:S01]  /*0ca0*/  FMUL.FTZ R7, R6.reuse, R155 ;  /* 0x0000009b06077220 */ /* 0x040fe20000410000 */
[----:B------:R-:W-:Y:S01]  /*0cb0*/  FMUL.FTZ R22, R6, R23 ;  /* 0x0000001706167220 */ /* 0x000fe20000410000 */
[----:B------:R-:W-:Y:S01]  /*0cc0*/  FFMA.FTZ R88, R3, R31, R88 ;  /* 0x0000001f03587223 */ /* 0x000fe20000010058 */
[----:B------:R-:W-:Y:S01]  /*0cd0*/  FADD.FTZ R140, R140, R31 ;  /* 0x0000001f8c8c7221 */ /* 0x000fe20000010000 */
[----:B------:R-:W-:Y:S01]  /*0ce0*/  HADD2.F32 R148, -RZ, R198.H0_H0 ;  /* 0x200000c6ff947230 */ /* 0x000fe20000004100 */
[----:B------:R-:W-:Y:S01]  /*0cf0*/  MOV R156, R158 ;  /* 0x0000009e009c7202 */ /* 0x000fe20000000f00 */
[----:B------:R-:W-:Y:S01]  /*0d00*/  HADD2.F32 R185, -RZ, R178.H0_H0 ;  /* 0x200000b2ffb97230 */ /* 0x000fe20000004100 */
[--C-:B------:R-:W-:Y:S01]  /*0d10*/  SHF.R.U64 R186, R158, 0x10, R159.reuse ;  /* 0x000000109eba7819 */ /* 0x100fe2000000129f */
[C---:B------:R-:W-:Y:S01]  /*0d20*/  FMUL.FTZ R12, R6.reuse, R13 ;  /* 0x0000000d060c7220 */ /* 0x040fe20000410000 */
[----:B------:R-:W-:Y:S01]  /*0d30*/  MOV R172, R159 ;  /* 0x0000009f00ac7202 */ /* 0x000fe20000000f00 */
[C---:B------:R-:W-:Y:S01]  /*0d40*/  FMUL.FTZ R14, R6.reuse, R15 ;  /* 0x0000000f060e7220 */ /* 0x040fe20000410000 */
[C---:B------:R-:W-:Y:S01]  /*0d50*/  FMUL.FTZ R23, R6.reuse, R161 ;  /* 0x000000a106177220 */ /* 0x040fe20000410000 */
[----:B------:R-:W-:Y:S01]  /*0d60*/  FMUL.FTZ R31, R85, R0 ;  /* 0x00000000551f7220 */ /* 0x000fe20000410000 */
[----:B------:R-:W-:Y:S01]  /*0d70*/  FADD.FTZ R178, RZ, R166 ;  /* 0x000000a6ffb27221 */ /* 0x000fe20000010000 */
[----:B------:R-:W-:Y:S01]  /*0d80*/  SHF.R.U32.HI R158, RZ, 0x10, R159 ;  /* 0x00000010ff9e7819 */ /* 0x000fe2000001169f */
[----:B------:R-:W-:Y:S01]  /*0d90*/  FADD.FTZ R183, -R199, R150 ;  /* 0x00000096c7b77221 */ /* 0x000fe20000010100 */
[C---:B------:R-:W-:Y:S01]  /*0da0*/  FMUL.FTZ R8, R6.reuse, R9 ;  /* 0x0000000906087220 */ /* 0x040fe20000410000 */
[----:B------:R-:W-:Y:S01]  /*0db0*/  FMUL.FTZ R15, R6, R157 ;  /* 0x0000009d060f7220 */ /* 0x000fe20000410000 */
[----:B------:R-:W-:-:S02]  /*0dc0*/  HADD2.F32 R169, -RZ, R169.H0_H0 ;  /* 0x200000a9ffa97230 */ /* 0x000fc40000004100 */
[----:B------:R-:W-:Y:S01]  /*0dd0*/  FFMA.FTZ R161, R3, R166, RZ ;  /* 0x000000a603a17223 */ /* 0x000fe200000100ff */
[----:B------:R-:W-:Y:S01]  /*0de0*/  FADD.FTZ R159, -R199, R24 ;  /* 0x00000018c79f7221 */ /* 0x000fe20000010100 */
[C---:B------:R-:W-:Y:S01]  /*0df0*/  FMUL.FTZ R9, R6.reuse, R167 ;  /* 0x000000a706097220 */ /* 0x040fe20000410000 */
[----:B------:R-:W-:Y:S02]  /*0e00*/  HADD2.F32 R150, -RZ, R194.H0_H0 ;  /* 0x200000c2ff967230 */ /* 0x000fe40000004100 */
[----:B------:R-:W-:Y:S01]  /*0e10*/  FMUL.FTZ R24, R6, R25 ;  /* 0x0000001906187220 */ /* 0x000fe20000410000 */
[----:B------:R-:W-:Y:S02]  /*0e20*/  HADD2.F32 R157, -RZ, R170.H0_H0 ;  /* 0x200000aaff9d7230 */ /* 0x000fe40000004100 */
        /* <DEDUP_REMOVED lines=11> */
[----:B------:R-:W-:-:S02]  /*0ee0*/  HADD2.F32 R163, -RZ, R172.H0_H0 ;  /* 0x200000acffa37230 */ /* 0x000fc40000004100 */
[----:B------:R-:W-:Y:S01]  /*0ef0*/  FFMA.FTZ R148, R8, R31, R161 ;  /* 0x0000001f08947223 */ /* 0x000fe200000100a1 */
[----:B------:R-:W-:Y:S02]  /*0f00*/  HADD2.F32 R155, -RZ, R152.H0_H0 ;  /* 0x20000098ff9b7230 */ /* 0x000fe40000004100 */
        /* <DEDUP_REMOVED lines=11> */
[----:B------:R-:W-:-:S02]  /*0fc0*/  HADD2.F32 R179, -RZ, R174.H0_H0 ;  /* 0x200000aeffb37230 */ /* 0x000fc40000004100 */
        /* <DEDUP_REMOVED lines=12> */
[----:B------:R-:W-:Y:S02]  /*1090*/  HADD2.F32 R152, -RZ, R189.H0_H0 ;  /* 0x200000bdff987230 */ /* 0x000fe40000004100 */
        /* <DEDUP_REMOVED lines=17> */
[C---:B------:R-:W-:Y:S01]  /*11b0*/  FMUL.FTZ R19, R6.reuse, R159 ;  /* 0x0000009f06137220 */ /* 0x040fe20000410000 */
[----:B------:R-:W-:Y:S01]  /*11c0*/  FMUL.FTZ R17, R6, R173 ;  /* 0x000000ad06117220 */ /* 0x000fe20000410000 */
[----:B------:R-:W-:Y:S02]  /*11d0*/  HADD2.F32 R159, -RZ, R156.H0_H0 ;  /* 0x2000009cff9f7230 */ /* 0x000fe40000004100 */
        /* <DEDUP_REMOVED lines=14> */
[----:B------:R-:W-:Y:S02]  /*12c0*/  HADD2.F32 R158, -RZ, R158.H0_H0 ;  /* 0x2000009eff9e7230 */ /* 0x000fe40000004100 */
[----:B------:R-:W-:Y:S01]  /*12d0*/  FADD.FTZ R155, R175, R150 ;  /* 0x00000096af9b7221 */ /* 0x000fe20000010000 */
[----:B------:R-:W-:-:S02]  /*12e0*/  HADD2.F32 R187, -RZ, R180.H0_H0 ;  /* 0x200000b4ffbb7230 */ /* 0x000fc40000004100 */
[----:B------:R-:W-:Y:S01]  /*12f0*/  FMUL.FTZ R180, R74, R163 ;  /* 0x000000a34ab47220 */ /* 0x000fe20000410000 */
[----:B------:R-:W-:Y:S01]  /*1300*/  FMUL.FTZ R28, R6, R29 ;  /* 0x0000001d061c7220 */ /* 0x000fe20000410000 */
[----:B------:R-:W-:Y:S01]  /*1310*/  FFMA.FTZ R148, R20, R175, R153 ;  /* 0x000000af14947223 */ /* 0x000fe20000010099 */
[----:B------:R-:W-:Y:S01]  /*1320*/  FMUL.FTZ R29, R6, R183 ;  /* 0x000000b7061d7220 */ /* 0x000fe20000410000 */
[----:B------:R-:W-:Y:S02]  /*1330*/  HADD2.F32 R183, -RZ, R177.H0_H0 ;  /* 0x200000b1ffb77230 */ /* 0x000fe40000004100 */
[----:B------:R-:W-:Y:S01]  /*1340*/  FMUL.FTZ R177, R75, R158 ;  /* 0x0000009e4bb17220 */ /* 0x000fe20000410000 */
[----:B------:R-:W-:Y:S01]  /*1350*/  FADD.FTZ R150, R180, R155 ;  /* 0x0000009bb4967221 */ /* 0x000fe20000010000 */
[----:B------:R-:W-:Y:S01]  /*1360*/  FFMA.FTZ R153, R17, R180, R148 ;  /* 0x000000b411997223 */ /* 0x000fe20000010094 */
[----:B------:R-:W-:Y:S01]  /*1370*/  FFMA.FTZ R90, R5, R149, R90 ;  /* 0x00000095055a7223 */ /* 0x000fe2000001005a */
[----:B------:R-:W-:Y:S01]  /*1380*/  FADD.FTZ R142, R142, R149 ;  /* 0x000000958e8e7221 */ /* 0x000fe20000010000 */
[----:B------:R-:W-:-:S02]  /*1390*/  HADD2.F32 R160, -RZ, R160.H0_H0 ;  /* 0x200000a0ffa07230 */ /* 0x000fc40000004100 */
[----:B------:R-:W-:Y:S01]  /*13a0*/  FADD.FTZ R155, R177, R150 ;  /* 0x00000096b19b7221 */ /* 0x000fe20000010000 */
[----:B------:R-:W-:Y:S02]  /*13b0*/  HADD2.F32 R149, -RZ, R182.H0_H0 ;  /* 0x200000b6ff957230 */ /* 0x000fe40000004100 */
        /* <DEDUP_REMOVED lines=9> */
[----:B------:R-:W-:-:S02]  /*1450*/  HADD2.F32 R0, -RZ, R184.H0_H0 ;  /* 0x200000b8ff007230 */ /* 0x000fc40000004100 */
        /* <DEDUP_REMOVED lines=74> */
.L_x_10524:
        /* <DEDUP_REMOVED lines=29> */
.L_x_10525:
        /* <DEDUP_REMOVED lines=32> */
.L_x_10527:
[----:B------:R-:W-:Y:S05]  /*1cd0*/  BSYNC.RECONVERGENT B0 ;  /* 0x0000000000007941 */ /* 0x000fea0003800200 */
.L_x_10526:
        /* <DEDUP_REMOVED lines=65> */
.L_x_10530:
        /* <DEDUP_REMOVED lines=9> */
.L_x_10531:
        /* <DEDUP_REMOVED lines=9> */
.L_x_10532:
        /* <DEDUP_REMOVED lines=10> */
.L_x_10529:
        /* <DEDUP_REMOVED lines=26> */
.L_x_10534:
        /* <DEDUP_REMOVED lines=9> */
.L_x_10535:
        /* <DEDUP_REMOVED lines=9> */
.L_x_10536:
[----:B------:R-:W-:Y:S05]  /*2570*/  @!P3 BRA `(.L_x_10533) ;  /* 0x00000004002cb947 */ /* 0x000fea0003800000 */
[----:B------:R-:W-:-:S05]  /*2580*/  FMUL.FTZ R150, R147, UR16 ;  /* 0x0000001093967c20 */ /* 0x000fca0008410000 */
[----:B------:R-:W-:-:S04]  /*2590*/  F2FP.F16.F32.PACK_AB R150, RZ, R150 ;  /* 0x00000096ff96723e */ /* 0x000fc800000000ff */
[----:B------:R-:W-:Y:S01]  /*25a0*/  PRMT R196, R150, 0x7610, R196 ;  /* 0x0000761096c47816 */ /* 0x000fe200000000c4 */
[----:B------:R-:W-:Y:S06]  /*25b0*/  BRA `(.L_x_10533) ;  /* 0x00000004001c7947 */ /* 0x000fec0003800000 */
.L_x_10528:
        /* <DEDUP_REMOVED lines=38> */
.L_x_10537:
        /* <DEDUP_REMOVED lines=33> */
.L_x_10533:
        /* <DEDUP_REMOVED lines=14> */
.L_x_10538:
        /* <DEDUP_REMOVED lines=36> */
.L_x_10540:
        /* <DEDUP_REMOVED lines=33> */
.L_x_10539:
        /* <DEDUP_REMOVED lines=27> */
.L_x_10543:
        /* <DEDUP_REMOVED lines=9> */
.L_x_10544:
        /* <DEDUP_REMOVED lines=9> */
.L_x_10545:
[----:B------:R-:W-:Y:S01]  /*3230*/  MOV R144, R150 ;  /* 0x0000009600907202 */ /* 0x000fe20000000f00 */
[----:B------:R-:W-:Y:S06]  /*3240*/  @!P3 BRA `(.L_x_10541) ;  /* 0x0000000000a0b947 */ /* 0x000fec0003800000 */
[----:B------:R-:W-:-:S05]  /*3250*/  FMUL.FTZ R144, R147, UR16 ;  /* 0x0000001093907c20 */ /* 0x000fca0008410000 */
[----:B------:R-:W-:Y:S02]  /*3260*/  F2FP.F16.F32.PACK_AB R196, RZ, R144 ;  /* 0x00000090ffc4723e */ /* 0x000fe400000000ff */
[----:B------:R-:W-:Y:S01]  /*3270*/  MOV R144, R150 ;  /* 0x0000009600907202 */ /* 0x000fe20000000f00 */
[----:B------:R-:W-:Y:S06]  /*3280*/  BRA `(.L_x_10541) ;  /* 0x0000000000907947 */ /* 0x000fec0003800000 */
.L_x_10542:
        /* <DEDUP_REMOVED lines=9> */
.L_x_10546:
        /* <DEDUP_REMOVED lines=9> */
.L_x_10547:
        /* <DEDUP_REMOVED lines=9> */
.L_x_10548:
        /* <DEDUP_REMOVED lines=9> */
.L_x_10541:
        /* <DEDUP_REMOVED lines=14> */
.L_x_10549:
        /* <DEDUP_REMOVED lines=36> */
.L_x_10551:
        /* <DEDUP_REMOVED lines=33> */
.L_x_10550:
        /* <DEDUP_REMOVED lines=27> */
.L_x_10554:
        /* <DEDUP_REMOVED lines=9> */
.L_x_10555:
        /* <DEDUP_REMOVED lines=9> */
.L_x_10556:
[----:B------:R-:W-:Y:S01]  /*3cd0*/  MOV R144, R150 ;  /* 0x0000009600907202 */ /* 0x000fe20000000f00 */
[----:B------:R-:W-:Y:S06]  /*3ce0*/  @!P3 BRA `(.L_x_10552) ;  /* 0x0000000000a0b947 */ /* 0x000fec0003800000 */
[----:B------:R-:W-:-:S05]  /*3cf0*/  FMUL.FTZ R144, R147, UR16 ;  /* 0x0000001093907c20 */ /* 0x000fca0008410000 */
[----:B------:R-:W-:Y:S02]  /*3d00*/  F2FP.F16.F32.PACK_AB R196, RZ, R144 ;  /* 0x00000090ffc4723e */ /* 0x000fe400000000ff */
[----:B------:R-:W-:Y:S01]  /*3d10*/  MOV R144, R150 ;  /* 0x0000009600907202 */ /* 0x000fe20000000f00 */
[----:B------:R-:W-:Y:S06]  /*3d20*/  BRA `(.L_x_10552) ;  /* 0x0000000000907947 */ /* 0x000fec0003800000 */
.L_x_10553:
        /* <DEDUP_REMOVED lines=9> */
.L_x_10557:
        /* <DEDUP_REMOVED lines=9> */
.L_x_10558:
        /* <DEDUP_REMOVED lines=9> */
.L_x_10559:
        /* <DEDUP_REMOVED lines=9> */
.L_x_10552:
        /* <DEDUP_REMOVED lines=14> */
.L_x_10560:
        /* <DEDUP_REMOVED lines=36> */
.L_x_10562:
        /* <DEDUP_REMOVED lines=33> */
.L_x_10561:
        /* <DEDUP_REMOVED lines=27> */
.L_x_10565:
        /* <DEDUP_REMOVED lines=9> */
.L_x_10566:
        /* <DEDUP_REMOVED lines=9> */
.L_x_10567:
[----:B------:R-:W-:Y:S01]  /*4770*/  MOV R144, R150 ;  /* 0x0000009600907202 */ /* 0x000fe20000000f00 */
[----:B------:R-:W-:Y:S06]  /*4780*/  @!P3 BRA `(.L_x_10563) ;  /* 0x0000000000a4b947 */ /* 0x000fec0003800000 */
[----:B------:R-:W-:-:S05]  /*4790*/  FMUL.FTZ R144, R147, UR16 ;  /* 0x0000001093907c20 */ /* 0x000fca0008410000 */
[----:B------:R-:W-:-:S04]  /*47a0*/  F2FP.F16.F32.PACK_AB R144, RZ, R144 ;  /* 0x00000090ff90723e */ /* 0x000fc800000000ff */
[----:B------:R-:W-:Y:S02]  /*47b0*/  PRMT R196, R144, 0x7610, R196 ;  /* 0x0000761090c47816 */ /* 0x000fe400000000c4 */
[----:B------:R-:W-:Y:S01]  /*47c0*/  MOV R144, R150 ;  /* 0x0000009600907202 */ /* 0x000fe20000000f00 */
[----:B------:R-:W-:Y:S06]  /*47d0*/  BRA `(.L_x_10563) ;  /* 0x0000000000907947 */ /* 0x000fec0003800000 */
.L_x_10564:
        /* <DEDUP_REMOVED lines=9> */
.L_x_10568:
        /* <DEDUP_REMOVED lines=9> */
.L_x_10569:
        /* <DEDUP_REMOVED lines=9> */
.L_x_10570:
        /* <DEDUP_REMOVED lines=9> */
.L_x_10563:
        /* <DEDUP_REMOVED lines=14> */
.L_x_10571:
        /* <DEDUP_REMOVED lines=36> */
.L_x_10573:
        /* <DEDUP_REMOVED lines=33> */
.L_x_10572:
        /* <DEDUP_REMOVED lines=27> */
.L_x_10576:
        /* <DEDUP_REMOVED lines=9> */
.L_x_10577:
        /* <DEDUP_REMOVED lines=9> */
.L_x_10578:
[----:B------:R-:W-:Y:S01]  /*5220*/  MOV R144, R150 ;  /* 0x0000009600907202 */ /* 0x000fe20000000f00 */
[----:B------:R-:W-:Y:S06]  /*5230*/  @!P3 BRA `(.L_x_10574) ;  /* 0x0000000000a0b947 */ /* 0x000fec0003800000 */
[----:B------:R-:W-:-:S05]  /*5240*/  FMUL.FTZ R144, R147, UR16 ;  /* 0x0000001093907c20 */ /* 0x000fca0008410000 */
[----:B------:R-:W-:Y:S02]  /*5250*/  F2FP.F16.F32.PACK_AB R196, RZ, R144 ;  /* 0x00000090ffc4723e */ /* 0x000fe400000000ff */
[----:B------:R-:W-:Y:S01]  /*5260*/  MOV R144, R150 ;  /* 0x0000009600907202 */ /* 0x000fe20000000f00 */
[----:B------:R-:W-:Y:S06]  /*5270*/  BRA `(.L_x_10574) ;  /* 0x0000000000907947 */ /* 0x000fec0003800000 */
.L_x_10575:
        /* <DEDUP_REMOVED lines=9> */
.L_x_10579:
        /* <DEDUP_REMOVED lines=9> */
.L_x_10580:
        /* <DEDUP_REMOVED lines=9> */
.L_x_10581:
        /* <DEDUP_REMOVED lines=9> */
.L_x_10574:
        /* <DEDUP_REMOVED lines=14> */
.L_x_10582:
        /* <DEDUP_REMOVED lines=36> */
.L_x_10584:
        /* <DEDUP_REMOVED lines=33> */
.L_x_10583:
        /* <DEDUP_REMOVED lines=27> */
.L_x_10587:
        /* <DEDUP_REMOVED lines=9> */
.L_x_10588:
        /* <DEDUP_REMOVED lines=9> */
.L_x_10589:
[----:B------:R-:W-:Y:S01]  /*5cc0*/  MOV R144, R150 ;  /* 0x0000009600907202 */ /* 0x000fe20000000f00 */
[----:B------:R-:W-:Y:S06]  /*5cd0*/  @!P3 BRA `(.L_x_10585) ;  /* 0x0000000000a0b947 */ /* 0x000fec0003800000 */
[----:B------:R-:W-:-:S05]  /*5ce0*/  FMUL.FTZ R144, R147, UR16 ;  /* 0x0000001093907c20 */ /* 0x000fca0008410000 */
[----:B------:R-:W-:Y:S02]  /*5cf0*/  F2FP.F16.F32.PACK_AB R196, RZ, R144 ;  /* 0x00000090ffc4723e */ /* 0x000fe400000000ff */
[----:B------:R-:W-:Y:S01]  /*5d00*/  MOV R144, R150 ;  /* 0x0000009600907202 */ /* 0x000fe20000000f00 */
[----:B------:R-:W-:Y:S06]  /*5d10*/  BRA `(.L_x_10585) ;  /* 0x0000000000907947 */ /* 0x000fec0003800000 */
.L_x_10586:
        /* <DEDUP_REMOVED lines=9> */
.L_x_10590:
        /* <DEDUP_REMOVED lines=9> */
.L_x_10591:
        /* <DEDUP_REMOVED lines=9> */
.L_x_10592:
        /* <DEDUP_REMOVED lines=9> */
.L_x_10585:
        /* <DEDUP_REMOVED lines=14> */
.L_x_10593:
        /* <DEDUP_REMOVED lines=36> */
.L_x_10595:
        /* <DEDUP_REMOVED lines=33> */
.L_x_10594:
        /* <DEDUP_REMOVED lines=23> */
.L_x_10598:
        /* <DEDUP_REMOVED lines=9> */
.L_x_10599:
        /* <DEDUP_REMOVED lines=9> */
.L_x_10600:
        /* <DEDUP_REMOVED lines=9> */
.L_x_10597:
        /* <DEDUP_REMOVED lines=17> */
.L_x_10601:
        /* <DEDUP_REMOVED lines=9> */
.L_x_10602:
        /* <DEDUP_REMOVED lines=9> */
.L_x_10603:
[----:B------:R-:W-:-:S07]  /*69e0*/  @P3 PRMT R196, R152, 0x7610, R196 ;  /* 0x0000761098c43816 */ /* 0x000fce00000000c4 */
.L_x_10596:
        /* <DEDUP_REMOVED lines=14> */
.L_x_10604:
[----:B-1----:R-:W1:Y:S01]  /*6ad0*/  LDC.64 R148, c[0x0][0x380] ;  /* 0x0000e000ff947b82 */ /* 0x002e620000000a00 */
[----:B------:R-:W-:Y:S01]  /*6ae0*/  UPLOP3.LUT UP1, UPT, UPT, UPT, UP1, 0x40, 0x4 ;  /* 0x000000000004789c */ /* 0x000fe20003f2e810 */
[----:B-1----:R-:W-:-:S04]  /*6af0*/  IADD3 R2, PT, PT, R2, R148, RZ ;  /* 0x0000009402027210 */ /* 0x002fc80007ffe0ff */
[----:B------:R-:W-:-:S13]  /*6b00*/  ISETP.GE.AND P0, PT, R2, R149, PT ;  /* 0x000000950200720c */ /* 0x000fda0003f06270 */
[----:B------:R-:W-:Y:S05]  /*6b10*/  @!P0 BRA `(.L_x_10605) ;  /* 0xffffff98000c8947 */ /* 0x000fea000383ffff */
.L_x_10523:
        /* <DEDUP_REMOVED lines=23> */
.L_x_10606:
        /* <DEDUP_REMOVED lines=15> */
.L_x_14429:


//--------------------- .text._ZN10layer_norm13ln_bwd_kernelINS_13Kernel_traitsIf6__halffS2_fjLj7168ELj1ELj1ELj8ELj8ENS_18Kernel_traits_baseILj7168EfS2_fS2_fjLj256EEEEELb0ELb1ELb0ELb0EEEvNS_9BwdParamsE --------------------------
	.section	.text._ZN10layer_norm13ln_bwd_kernelINS_13Kernel_traitsIf6__halffS2_fjLj7168ELj1ELj1ELj8ELj8ENS_18Kernel_traits_baseILj7168EfS2_fS2_fjLj256EEEEELb0ELb1ELb0ELb0EEEvNS_9BwdParamsE,"ax",@progbits
	.align	128
        .global         _ZN10layer_norm13ln_bwd_kernelINS_13Kernel_traitsIf6__halffS2_fjLj7168ELj1ELj1ELj8ELj8ENS_18Kernel_traits_baseILj7168EfS2_fS2_fjLj256EEEEELb0ELb1ELb0ELb0EEEvNS_9BwdParamsE
        .type           _ZN10layer_norm13ln_bwd_kernelINS_13Kernel_traitsIf6__halffS2_fjLj7168ELj1ELj1ELj8ELj8ENS_18Kernel_traits_baseILj7168EfS2_fS2_fjLj256EEEEELb0ELb1ELb0ELb0EEEvNS_9BwdParamsE,@function
        .size           _ZN10layer_norm13ln_bwd_kernelINS_13Kernel_traitsIf6__halffS2_fjLj7168ELj1ELj1ELj8ELj8ENS_18Kernel_traits_baseILj7168EfS2_fS2_fjLj256EEEEELb0ELb1ELb0ELb0EEEvNS_9BwdParamsE,(.L_x_14430 - _ZN10layer_norm13ln_bwd_kernelINS_13Kernel_traitsIf6__halffS2_fjLj7168ELj1ELj1ELj8ELj8ENS_18Kernel_traits_baseILj7168EfS2_fS2_fjLj256EEEEELb0ELb1ELb0ELb0EEEvNS_9BwdParamsE)
        .other          _ZN10layer_norm13ln_bwd_kernelINS_13Kernel_traitsIf6__halffS2_fjLj7168ELj1ELj1ELj8ELj8ENS_18Kernel_traits_baseILj7168EfS2_fS2_fjLj256EEEEELb0ELb1ELb0ELb0EEEvNS_9BwdParamsE,@"STO_CUDA_ENTRY STV_DEFAULT"
_ZN10layer_norm13ln_bwd_kernelINS_13Kernel_traitsIf6__halffS2_fjLj7168ELj1ELj1ELj8ELj8ENS_18Kernel_traits_baseILj7168EfS2_fS2_fjLj256EEEEELb0ELb1ELb0ELb0EEEvNS_9BwdParamsE:
.text._ZN10layer_norm13ln_bwd_kernelINS_13Kernel_traitsIf6__halffS2_fjLj7168ELj1ELj1ELj8ELj8ENS_18Kernel_traits_baseILj7168EfS2_fS2_fjLj256EEEEELb0ELb1ELb0ELb0EEEvNS_9BwdParamsE:
        /* <DEDUP_REMOVED lines=166> */
.L_x_10678:
[----:B-1----:R-:W1:Y:S01]  /*0a60*/  @UP0 LDCU.64 UR4, c[0x0][0x3e0] ;  /* 0x00007c00ff0407ac */ /* 0x002e620008000a00 */
[----:B------:R-:W-:Y:S01]  /*0a70*/  PLOP3.LUT P0, PT, PT, PT, UP0, 0x80, 0x8 ;  /* 0x000000000008781c */ /* 0x000fe20003f0f008 */
[----:B0-----:R-:W-:Y:S02]  /*0a80*/  UIMAD.WIDE UR12, UR7, 0x4, UR10 ;  /* 0x00000004070c78a5 */ /* 0x001fe4000f8e020a */
[----:B-1----:R-:W-:-:S06]  /*0a90*/  @UP0 UIMAD.WIDE UR4, UR7, 0x2, UR4 ;  /* 0x00000002070408a5 */ /* 0x002fcc000f8e0204 */
[----:B--234-:R-:W-:Y:S02]  /*0aa0*/  MOV R188, UR4 ;  /* 0x0000000400bc7c02 */ /* 0x01cfe40008000f00 */
[----:B------:R-:W-:Y:S01]  /*0ab0*/  MOV R189, UR5 ;  /* 0x0000000500bd7c02 */ /* 0x000fe20008000f00 */
[----:B------:R-:W-:Y:S01]  /*0ac0*/  UIMAD.WIDE UR4, UR7, 0x4, UR8 ;  /* 0x00000004070478a5 */ /* 0x000fe2000f8e0208 */
[----:B------:R-:W-:Y:S02]  /*0ad0*/  MOV R190, UR12 ;  /* 0x0000000c00be7c02 */ /* 0x000fe40008000f00 */
[----:B------:R-:W-:Y:S01]  /*0ae0*/  MOV R191, UR13 ;  /* 0x0000000d00bf7c02 */ /* 0x000fe20008000f00 */
[----:B------:R-:W2:Y:S02]  /*0af0*/  @P0 LDG.E.U16 R188, desc[UR16][R188.64] ;  /* 0x00000010bcbc0981 */ /* 0x000ea4000c1e1500 */
[----:B------:R-:W-:Y:S02]  /*0b00*/  MOV R192, UR4 ;  /* 0x0000000400c07c02 */ /* 0x000fe40008000f00 */
[----:B------:R-:W-:Y:S01]  /*0b10*/  MOV R193, UR5 ;  /* 0x0000000500c17c02 */ /* 0x000fe20008000f00 */
[----:B------:R-:W3:Y:S04]  /*0b20*/  LDG.E R190, desc[UR16][R190.64] ;  /* 0x00000010bebe7981 */ /* 0x000ee8000c1e1900 */
[----:B------:R-:W4:Y:S01]  /*0b30*/  LDG.E R192, desc[UR16][R192.64] ;  /* 0x00000010c0c07981 */ /* 0x000f22000c1e1900 */
[----:B------:R-:W0:Y:S01]  /*0b40*/  S2R R3, SR_TID.X ;  /* 0x0000000000037919 */ /* 0x000e220000002100 */
        /* <DEDUP_REMOVED lines=8> */
[----:B------:R-:W-:Y:S01]  /*0bd0*/  MOV R0, UR5 ;  /* 0x0000000500007c02 */ /* 0x000fe20008000f00 */
[----:B------:R-:W-:Y:S01]  /*0be0*/  BSSY.RECONVERGENT B0, `(.L_x_10608) ;  /* 0x000003f000007945 */ /* 0x000fe20003800200 */
[C---:B------:R-:W-:Y:S02]  /*0bf0*/  ISETP.GE.U32.AND P4, PT, R2.reuse, 0x200, PT ;  /* 0x000002000200780c */ /* 0x040fe40003f86070 */
[C---:B------:R-:W-:Y:S02]  /*0c00*/  ISETP.GE.U32.AND P3, PT, R2.reuse, 0x300, PT ;  /* 0x000003000200780c */ /* 0x040fe40003f66070 */
[----:B------:R-:W-:Y:S02]  /*0c10*/  ISETP.GE.U32.AND P2, PT, R2, 0x400, PT ;  /* 0x000004000200780c */ /* 0x000fe40003f46070 */
[----:B------:R-:W-:Y:S02]  /*0c20*/  P2R R4, PR, RZ, 0x20 ;  /* 0x00000020ff047803 */ /* 0x000fe40000000000 */
[----:B0-----:R-:W-:-:S04]  /*0c30*/  LEA.HI.SX32 R0, R0, R3, 0x1e ;  /* 0x0000000300007211 */ /* 0x001fc800078ff2ff */
        /* <DEDUP_REMOVED lines=22> */
[----:B------:R-:W-:-:S03]  /*0da0*/  SHF.R.U64 R244, R192, 0x10, R193 ;  /* 0x00000010c0f47819 */ /* 0x000fc600000012c1 */
[----:B------:R-:W-:Y:S02]  /*0db0*/  HADD2.F32 R247, -RZ, R196.H0_H0 ;  /* 0x200000c4fff77230 */ /* 0x000fe40000004100 */
[----:B---3--:R-:W-:Y:S01]  /*0dc0*/  FADD.FTZ R249, R188, -UR4 ;  /* 0x80000004bcf97e21 */ /* 0x008fe20008010000 */
[----:B------:R-:W-:-:S03]  /*0dd0*/  FADD.FTZ R246, R189, -UR4 ;  /* 0x80000004bdf67e21 */ /* 0x000fc60008010000 */
[----:B------:R-:W-:Y:S01]  /*0de0*/  FMUL.FTZ R249, R249, UR21 ;  /* 0x00000015f9f97c20 */ /* 0x000fe20008410000 */
[----:B------:R-:W-:Y:S01]  /*0df0*/  MOV R197, R193 ;  /* 0x000000c100c57202 */ /* 0x000fe20000000f00 */
[----:B------:R-:W-:Y:S02]  /*0e00*/  HADD2.F32 R244, -RZ, R244.H0_H0 ;  /* 0x200000f4fff47230 */ /* 0x000fe40000004100 */
[----:B------:R-:W-:Y:S01]  /*0e10*/  FMUL.FTZ R246, R246, UR21 ;  /* 0x00000015f6f67c20 */ /* 0x000fe20008410000 */
[----:B------:R-:W-:Y:S01]  /*0e20*/  FADD.FTZ R92, R92, R247 ;  /* 0x000000f75c5c7221 */ /* 0x000fe20000010000 */
[-C--:B------:R-:W-:Y:S01]  /*0e30*/  FFMA.FTZ R120, R249, R247.reuse, R120 ;  /* 0x000000f7f9787223 */ /* 0x080fe20000010078 */
[----:B-----5:R-:W-:Y:S01]  /*0e40*/  FMUL.FTZ R247, R176, R247 ;  /* 0x000000f7b0f77220 */ /* 0x020fe20000410000 */
[----:B------:R-:W-:Y:S01]  /*0e50*/  SHF.R.U32.HI R198, RZ, 0x10, R193 ;  /* 0x00000010ffc67819 */ /* 0x000fe200000116c1 */
[----:B------:R-:W-:Y:S01]  /*0e60*/  FADD.FTZ R190, R190, -UR4 ;  /* 0x80000004bebe7e21 */ /* 0x000fe20008010000 */
[----:B------:R-:W-:Y:S01]  /*0e70*/  FADD.FTZ R242, R191, -UR4 ;  /* 0x80000004bff27e21 */ /* 0x000fe20008010000 */
[----:B------:R-:W-:-:S02]  /*0e80*/  HADD2.F32 R197, -RZ, R197.H0_H0 ;  /* 0x200000c5ffc57230 */ /* 0x000fc40000004100 */
[----:B------:R-:W-:Y:S01]  /*0e90*/  FADD.FTZ R93, R93, R244 ;  /* 0x000000f45d5d7221 */ /* 0x000fe20000010000 */
[-C--:B------:R-:W-:Y:S01]  /*0ea0*/  FFMA.FTZ R121, R246, R244.reuse, R121 ;  /* 0x000000f4f6797223 */ /* 0x080fe20000010079 */
[----:B------:R-:W-:Y:S01]  /*0eb0*/  FMUL.FTZ R244, R177, R244 ;  /* 0x000000f4b1f47220 */ /* 0x000fe20000410000 */
[----:B------:R-:W-:Y:S01]  /*0ec0*/  FADD.FTZ R189, RZ, R247 ;  /* 0x000000f7ffbd7221 */ /* 0x000fe20000010000 */
[----:B------:R-:W-:Y:S01]  /*0ed0*/  FFMA.FTZ R191, R249, R247, RZ ;  /* 0x000000f7f9bf7223 */ /* 0x000fe200000100ff */
[----:B------:R-:W-:Y:S02]  /*0ee0*/  HADD2.F32 R192, -RZ, R198.H0_H0 ;  /* 0x200000c6ffc07230 */ /* 0x000fe40000004100 */
        /* <DEDUP_REMOVED lines=14> */
.L_x_10609:
[----:B------:R-:W-:Y:S05]  /*0fd0*/  BSYNC.RECONVERGENT B0 ;  /* 0x0000000000007941 */ /* 0x000fea0003800200 */
.L_x_10608:
        /* <DEDUP_REMOVED lines=23> */
[----:B------:R-:W-:Y:S01]  /*1150*/  FMUL.FTZ R241, R241, UR21 ;  /* 0x00000015f1f17c20 */ /* 0x000fe20008410000 */
[----:B-----5:R-:W-:Y:S01]  /*1160*/  FMUL.FTZ R239, R168, R195 ;  /* 0x000000c3a8ef7220 */ /* 0x020fe20000410000 */
[----:B------:R-:W-:Y:S01]  /*1170*/  SHF.R.U32.HI R201, RZ, 0x10, R199 ;  /* 0x00000010ffc97819 */ /* 0x000fe200000116c7 */
[----:B------:R-:W-:-:S02]  /*1180*/  HADD2.F32 R235, -RZ, R200.H0_H0 ;  /* 0x200000c8ffeb7230 */ /* 0x000fc40000004100 */
[----:B------:R-:W-:Y:S01]  /*1190*/  FMUL.FTZ R237, R190, UR21 ;  /* 0x00000015beed7c20 */ /* 0x000fe20008410000 */
[----:B------:R-:W-:Y:S01]  /*11a0*/  FADD.FTZ R89, R89, R236 ;  /* 0x000000ec59597221 */ /* 0x000fe20000010000 */
[-C--:B------:R-:W-:Y:S01]  /*11b0*/  FFMA.FTZ R117, R238, R236.reuse, R117 ;  /* 0x000000ecee757223 */ /* 0x080fe20000010075 */
[----:B------:R-:W-:Y:S01]  /*11c0*/  FMUL.FTZ R236, R169, R236 ;  /* 0x000000eca9ec7220 */ /* 0x000fe20000410000 */
[----:B------:R-:W-:Y:S01]  /*11d0*/  FADD.FTZ R193, R193, R239 ;  /* 0x000000efc1c17221 */ /* 0x000fe20000010000 */
[----:B------:R-:W-:Y:S01]  /*11e0*/  FFMA.FTZ R189, R241, R239, R192 ;  /* 0x000000eff1bd7223 */ /* 0x000fe200000100c0 */
[----:B0-----:R-:W-:Y:S02]  /*11f0*/  HADD2.F32 R196, -RZ, R201.H0_H0 ;  /* 0x200000c9ffc47230 */ /* 0x001fe40000004100 */
        /* <DEDUP_REMOVED lines=16> */
.L_x_10611:
[----:B------:R-:W-:Y:S05]  /*1300*/  BSYNC.RECONVERGENT B0 ;  /* 0x0000000000007941 */ /* 0x000fea0003800200 */
.L_x_10610:
        /* <DEDUP_REMOVED lines=23> */
[----:B-----5:R-:W-:Y:S01]  /*1480*/  FMUL.FTZ R232, R160, R195 ;  /* 0x000000c3a0e87220 */ /* 0x020fe20000410000 */
[----:B------:R-:W-:Y:S01]  /*1490*/  FADD.FTZ R224, R191, -UR4 ;  /* 0x80000004bfe07e21 */ /* 0x000fe20008010000 */
[----:B------:R-:W-:Y:S01]  /*14a0*/  FMUL.FTZ R225, R225, UR21 ;  /* 0x00000015e1e17c20 */ /* 0x000fe20008410000 */
        /* <DEDUP_REMOVED lines=24> */
.L_x_10613:
[----:B------:R-:W-:Y:S05]  /*1630*/  BSYNC.RECONVERGENT B0 ;  /* 0x0000000000007941 */ /* 0x000fea0003800200 */
.L_x_10612:
        /* <DEDUP_REMOVED lines=50> */
.L_x_10615:
[----:B------:R-:W-:Y:S05]  /*1960*/  BSYNC.RECONVERGENT B0 ;  /* 0x0000000000007941 */ /* 0x000fea0003800200 */
.L_x_10614:
        /* <DEDUP_REMOVED lines=50> */
.L_x_10617:
[----:B------:R-:W-:Y:S05]  /*1c90*/  BSYNC.RECONVERGENT B0 ;  /* 0x0000000000007941 */ /* 0x000fea0003800200 */
.L_x_10616:
        /* <DEDUP_REMOVED lines=16> */
[----:B------:R-:W-:Y:S02]  /*1da0*/  SHF.R.U64 R199, R14, 0x10, R15 ;  /* 0x000000100ec77819 */ /* 0x000fe4000000120f */
[----:B------:R-:W-:Y:S01]  /*1db0*/  MOV R195, R15 ;  /* 0x0000000f00c37202 */ /* 0x000fe20000000f00 */
[----:B----4-:R-:W-:Y:S01]  /*1dc0*/  FADD.FTZ R206, R191, -UR4 ;  /* 0x80000004bfce7e21 */ /* 0x010fe20008010000 */
[----:B------:R-:W-:Y:S01]  /*1dd0*/  FADD.FTZ R208, R189, -UR4 ;  /* 0x80000004bdd07e21 */ /* 0x000fe20008010000 */
[----:B------:R-:W-:-:S02]  /*1de0*/  HADD2.F32 R191, -RZ, R12.H0_H0 ;  /* 0x2000000cffbf7230 */ /* 0x000fc40000004100 */
[----:B------:R-:W-:Y:S01]  /*1df0*/  FADD.FTZ R207, R188, -UR4 ;  /* 0x80000004bccf7e21 */ /* 0x000fe20008010000 */
[----:B------:R-:W-:Y:S02]  /*1e00*/  HADD2.F32 R12, -RZ, R199.H0_H0 ;  /* 0x200000c7ff0c7230 */ /* 0x000fe40000004100 */
[----:B------:R-:W-:Y:S01]  /*1e10*/  FMUL.FTZ R208, R208, UR21 ;  /* 0x00000015d0d07c20 */ /* 0x000fe20008410000 */
[----:B------:R-:W-:Y:S01]  /*1e20*/  FMUL.FTZ R207, R207, UR21 ;  /* 0x00000015cfcf7c20 */ /* 0x000fe20008410000 */
[----:B-----5:R-:W-:Y:S01]  /*1e30*/  FMUL.FTZ R204, R136, R191 ;  /* 0x000000bf88cc7220 */ /* 0x020fe20000410000 */
[----:B------:R-:W-:Y:S01]  /*1e40*/  SHF.R.U32.HI R198, RZ, 0x10, R15 ;  /* 0x00000010ffc67819 */ /* 0x000fe2000001160f */
[----:B------:R-:W-:Y:S02]  /*1e50*/  HADD2.F32 R195, -RZ, R195.H0_H0 ;  /* 0x200000c3ffc37230 */ /* 0x000fe40000004100 */
[----:B------:R-:W-:Y:S01]  /*1e60*/  FADD.FTZ R73, R73, R12 ;  /* 0x0000000c49497221 */ /* 0x000fe20000010000 */
[-C--:B------:R-:W-:Y:S01]  /*1e70*/  FFMA.FTZ R101, R208, R12.reuse, R101 ;  /* 0x0000000cd0657223 */ /* 0x080fe20000010065 */
[----:B------:R-:W-:Y:S01]  /*1e80*/  FMUL.FTZ R15, R137, R12 ;  /* 0x0000000c890f7220 */ /* 0x000fe20000410000 */
[----:B------:R-:W-:Y:S01]  /*1e90*/  FADD.FTZ R205, R190, -UR4 ;  /* 0x80000004becd7e21 */ /* 0x000fe20008010000 */
        /* <DEDUP_REMOVED lines=19> */
.L_x_10619:
[----:B------:R-:W-:Y:S05]  /*1fd0*/  BSYNC.RECONVERGENT B0 ;  /* 0x0000000000007941 */ /* 0x000fea0003800200 */
.L_x_10618:
        /* <DEDUP_REMOVED lines=17> */
[----:B---3--:R-:W-:Y:S02]  /*20f0*/  FADD.FTZ R13, R8, -UR4 ;  /* 0x80000004080d7e21 */ /* 0x008fe40008010000 */
[----:B------:R-:W-:Y:S01]  /*2100*/  HADD2.F32 R5, -RZ, R5.H0_H0 ;  /* 0x20000005ff057230 */ /* 0x000fe20000004100 */
[----:B------:R-:W-:Y:S01]  /*2110*/  MOV R194, R7 ;  /* 0x0000000700c27202 */ /* 0x000fe20000000f00 */
[----:B------:R-:W-:Y:S01]  /*2120*/  FADD.FTZ R6, R9, -UR4 ;  /* 0x8000000409067e21 */ /* 0x000fe20008010000 */
[----:B------:R-:W-:Y:S02]  /*2130*/  HADD2.F32 R188, -RZ, R196.H0_H0 ;  /* 0x200000c4ffbc7230 */ /* 0x000fe40000004100 */
[----:B------:R-:W-:Y:S01]  /*2140*/  FMUL.FTZ R13, R13, UR21 ;  /* 0x000000150d0d7c20 */ /* 0x000fe20008410000 */
[----:B-----5:R-:W-:Y:S01]  /*2150*/  FMUL.FTZ R9, R128, R5 ;  /* 0x0000000580097220 */ /* 0x020fe20000410000 */
[----:B------:R-:W-:Y:S01]  /*2160*/  SHF.R.U32.HI R195, RZ, 0x10, R7 ;  /* 0x00000010ffc37819 */ /* 0x000fe20000011607 */
[----:B------:R-:W-:Y:S01]  /*2170*/  FADD.FTZ R7, R10, -UR4 ;  /* 0x800000040a077e21 */ /* 0x000fe20008010000 */
[----:B------:R-:W-:-:S02]  /*2180*/  HADD2.F32 R189, -RZ, R194.H0_H0 ;  /* 0x200000c2ffbd7230 */ /* 0x000fc40000004100 */
[----:B------:R-:W-:Y:S01]  /*2190*/  FMUL.FTZ R10, R6, UR21 ;  /* 0x00000015060a7c20 */ /* 0x000fe20008410000 */
[----:B------:R-:W-:Y:S01]  /*21a0*/  FADD.FTZ R68, R68, R5 ;  /* 0x0000000544447221 */ /* 0x000fe20000010000 */
[----:B------:R-:W-:Y:S01]  /*21b0*/  FFMA.FTZ R96, R13, R5, R96 ;  /* 0x000000050d607223 */ /* 0x000fe20000010060 */
[-C--:B------:R-:W-:Y:S01]  /*21c0*/  FMUL.FTZ R8, R129, R188.reuse ;  /* 0x000000bc81087220 */ /* 0x080fe20000410000 */
[----:B------:R-:W-:Y:S01]  /*21d0*/  FADD.FTZ R193, R193, R9 ;  /* 0x00000009c1c17221 */ /* 0x000fe20000010000 */
[----:B------:R-:W-:Y:S01]  /*21e0*/  FFMA.FTZ R5, R13, R9, R192 ;  /* 0x000000090d057223 */ /* 0x000fe200000100c0 */
[----:B0-----:R-:W-:Y:S01]  /*21f0*/  FADD.FTZ R191, R11, -UR4 ;  /* 0x800000040bbf7e21 */ /* 0x001fe20008010000 */
[----:B------:R-:W-:Y:S02]  /*2200*/  HADD2.F32 R194, -RZ, R195.H0_H0 ;  /* 0x200000c3ffc27230 */ /* 0x000fe40000004100 */
        /* <DEDUP_REMOVED lines=16> */
.L_x_10621:
[----:B------:R-:W-:Y:S05]  /*2310*/  BSYNC.RECONVERGENT B0 ;  /* 0x0000000000007941 */ /* 0x000fea0003800200 */
.L_x_10620:
        /* <DEDUP_REMOVED lines=31> */
.L_x_10623:
[----:B------:R-:W-:Y:S05]  /*2510*/  BSYNC.RECONVERGENT B0 ;  /* 0x0000000000007941 */ /* 0x000fea0003800200 */
.L_x_10622:
        /* <DEDUP_REMOVED lines=53> */
[----:B------:R-:W-:Y:S02]  /*2870*/  HADD2.F32 R188, -RZ, R188.H0_H0 ;  /* 0x200000bcffbc7230 */ /* 0x000fe40000004100 */
[----:B------:R-:W-:Y:S01]  /*2880*/  FADD.FTZ R194, R247, -R194 ;  /* 0x800000c2f7c27221 */ /* 0x000fe20000010000 */
[----:B------:R-:W-:Y:S01]  /*2890*/  FADD.FTZ R195, R244, -R195 ;  /* 0x800000c3f4c37221 */ /* 0x000fe20000010000 */
[----:B------:R-:W-:Y:S02]  /*28a0*/  HADD2.F32 R191, -RZ, R191.H0_H0 ;  /* 0x200000bfffbf7230 */ /* 0x000fe40000004100 */
[----:B------:R-:W-:Y:S01]  /*28b0*/  FMUL.FTZ R193, R194, UR21 ;  /* 0x00000015c2c17c20 */ /* 0x000fe20008410000 */
[----:B------:R-:W-:Y:S01]  /*28c0*/  FMUL.FTZ R195, R195, UR21 ;  /* 0x00000015c3c37c20 */ /* 0x000fe20008410000 */
[----:B------:R-:W-:-:S02]  /*28d0*/  HADD2.F32 R189, -RZ, R189.H0_H0 ;  /* 0x200000bdffbd7230 */ /* 0x000fc40000004100 */
[----:B------:R-:W-:Y:S01]  /*28e0*/  FMUL.FTZ R193, R193, UR12 ;  /* 0x0000000cc1c17c20 */ /* 0x000fe20008410000 */
[----:B------:R-:W-:-:S03]  /*28f0*/  HADD2.F32 R192, -RZ, R192.H0_H0 ;  /* 0x200000c0ffc07230 */ /* 0x000fc60000004100 */
        /* <DEDUP_REMOVED lines=10> */
[----:B------:R-:W-:Y:S01]  /*29a0*/  F2FP.F16.F32.PACK_AB R193, R64, R193 ;  /* 0x000000c140c1723e */ /* 0x000fe200000000ff */
[----:B------:R-:W-:Y:S01]  /*29b0*/  FMUL.FTZ R194, R65, UR21 ;  /* 0x0000001541c27c20 */ /* 0x000fe20008410000 */
[----:B------:R-:W-:-:S03]  /*29c0*/  FMUL.FTZ R65, R188, UR12 ;  /* 0x0000000cbc417c20 */ /* 0x000fc60008410000 */
[----:B------:R-:W-:Y:S01]  /*29d0*/  FMUL.FTZ R194, R194, UR12 ;  /* 0x0000000cc2c27c20 */ /* 0x000fe20008410000 */
[--C-:B------:R-:W-:Y:S01]  /*29e0*/  FFMA.FTZ R197, R65, R189, R66.reuse ;  /* 0x000000bd41c57223 */ /* 0x100fe20000010042 */
[----:B------:R-:W-:Y:S01]  /*29f0*/  FMUL.FTZ R65, R174, R65 ;  /* 0x00000041ae417220 */ /* 0x000fe20000410000 */
[----:B------:R-:W-:Y:S01]  /*2a00*/  PRMT R66, R193, 0x7632, R66 ;  /* 0x00007632c1427816 */ /* 0x000fe20000000042 */
[----:B------:R-:W-:Y:S01]  /*2a10*/  FFMA.FTZ R198, R194, R192, R67 ;  /* 0x000000c0c2c67223 */ /* 0x000fe20000010043 */
[----:B------:R-:W-:-:S05]  /*2a20*/  FMUL.FTZ R194, R175, R194 ;  /* 0x000000c2afc27220 */ /* 0x000fca0000410000 */
[----:B------:R-:W-:-:S04]  /*2a30*/  F2FP.F16.F32.PACK_AB R65, R194, R65 ;  /* 0x00000041c241723e */ /* 0x000fc800000000ff */
[C---:B------:R-:W-:Y:S02]  /*2a40*/  PRMT R188, R65.reuse, 0x7632, R188 ;  /* 0x0000763241bc7816 */ /* 0x040fe400000000bc */
[----:B------:R-:W-:Y:S01]  /*2a50*/  PRMT R67, R65, 0x7610, R67 ;  /* 0x0000761041437816 */ /* 0x000fe20000000043 */
[----:B------:R-:W-:Y:S06]  /*2a60*/  BRA `(.L_x_10629) ;  /* 0x0000000000847947 */ /* 0x000fec0003800000 */
.L_x_10628:
[--C-:B------:R-:W-:Y:S01]  /*2a70*/  FFMA.FTZ R184, R249, UR4, R190.reuse ;  /* 0x00000004f9b87c23 */ /* 0x100fe200080100be */
[--C-:B------:R-:W-:Y:S01]  /*2a80*/  FFMA.FTZ R185, R246, UR4, R190.reuse ;  /* 0x00000004f6b97c23 */ /* 0x100fe200080100be */
[----:B------:R-:W-:Y:S02]  /*2a90*/  HADD2.F32 R188, -RZ, R188.H0_H0 ;  /* 0x200000bcffbc7230 */ /* 0x000fe40000004100 */
[----:B------:R-:W-:Y:S01]  /*2aa0*/  FFMA.FTZ R186, R245, UR4, R190 ;  /* 0x00000004f5ba7c23 */ /* 0x000fe200080100be */
[----:B------:R-:W-:Y:S01]  /*2ab0*/  FADD.FTZ R184, R247, -R184 ;  /* 0x800000b8f7b87221 */ /* 0x000fe20000010000 */
[----:B------:R-:W-:Y:S01]  /*2ac0*/  FADD.FTZ R185, R244, -R185 ;  /* 0x800000b9f4b97221 */ /* 0x000fe20000010000 */
[----:B------:R-:W-:Y:S02]  /*2ad0*/  HADD2.F32 R191, -RZ, R191.H0_H0 ;  /* 0x200000bfffbf7230 */ /* 0x000fe40000004100 */
[----:B------:R-:W-:Y:S01]  /*2ae0*/  FADD.FTZ R186, R243, -R186 ;  /* 0x800000baf3ba7221 */ /* 0x000fe20000010000 */
[----:B------:R-:W-:Y:S01]  /*2af0*/  FMUL.FTZ R184, R184, UR21 ;  /* 0x00000015b8b87c20 */ /* 0x000fe20008410000 */
[----:B------:R-:W-:Y:S01]  /*2b00*/  FMUL.FTZ R185, R185, UR21 ;  /* 0x00000015b9b97c20 */ /* 0x000fe20008410000 */
[----:B------:R-:W-:-:S02]  /*2b10*/  HADD2.F32 R189, -RZ, R189.H0_H0 ;  /* 0x200000bdffbd7230 */ /* 0x000fc40000004100 */
[----:B------:R-:W-:Y:S01]  /*2b20*/  FMUL.FTZ R186, R186, UR21 ;  /* 0x00000015baba7c20 */ /* 0x000fe20008410000 */
[----:B------:R-:W-:Y:S01]  /*2b30*/  FMUL.FTZ R193, R184, UR12 ;  /* 0x0000000cb8c17c20 */ /* 0x000fe20008410000 */
[----:B------:R-:W-:-:S03]  /*2b40*/  HADD2.F32 R192, -RZ, R192.H0_H0 ;  /* 0x200000c0ffc07230 */ /* 0x000fc60000004100 */
        /* <DEDUP_REMOVED lines=8> */
[----:B------:R-:W-:Y:S02]  /*2bd0*/  F2FP.F16.F32.PACK_AB R193, R64, R193 ;  /* 0x000000c140c1723e */ /* 0x000fe400000000ff */
[----:B------:R-:W-:Y:S01]  /*2be0*/  FMUL.FTZ R187, R187, UR21 ;  /* 0x00000015bbbb7c20 */ /* 0x000fe20008410000 */
[----:B------:R-:W-:Y:S01]  /*2bf0*/  FFMA.FTZ R197, R65, R189, R66 ;  /* 0x000000bd41c57223 */ /* 0x000fe20000010042 */
[----:B------:R-:W-:Y:S02]  /*2c00*/  FMUL.FTZ R65, R174, R65 ;  /* 0x00000041ae417220 */ /* 0x000fe40000410000 */
[----:B------:R-:W-:-:S04]  /*2c10*/  FMUL.FTZ R66, R187, UR12 ;  /* 0x0000000cbb427c20 */ /* 0x000fc80008410000 */
[----:B------:R-:W-:Y:S01]  /*2c20*/  FFMA.FTZ R198, R66, R192, R67 ;  /* 0x000000c042c67223 */ /* 0x000fe20000010043 */
[----:B------:R-:W-:-:S05]  /*2c30*/  FMUL.FTZ R66, R175, R66 ;  /* 0x00000042af427220 */ /* 0x000fca0000410000 */
[----:B------:R-:W-:Y:S02]  /*2c40*/  F2FP.F16.F32.PACK_AB R65, R66, R65 ;  /* 0x000000414241723e */ /* 0x000fe400000000ff */
[----:B------:R-:W-:Y:S02]  /*2c50*/  PRMT R66, R193, 0x7632, R66 ;  /* 0x00007632c1427816 */ /* 0x000fe40000000042 */
[C---:B------:R-:W-:Y:S02]  /*2c60*/  PRMT R188, R65.reuse, 0x7632, R188 ;  /* 0x0000763241bc7816 */ /* 0x040fe400000000bc */
[----:B------:R-:W-:-:S07]  /*2c70*/  PRMT R67, R65, 0x7610, R67 ;  /* 0x0000761041437816 */ /* 0x000fce0000000043 */
.L_x_10629:
        /* <DEDUP_REMOVED lines=16> */
.L_x_10627:
[----:B------:R-:W-:Y:S05]  /*2d80*/  BSYNC.RECONVERGENT B1 ;  /* 0x0000000000017941 */ /* 0x000fea0003800200 */
.L_x_10626:
        /* <DEDUP_REMOVED lines=11> */
[--C-:B------:R-:W-:Y:S01]  /*2e40*/  FFMA.FTZ R184, R241, UR4, R190.reuse ;  /* 0x00000004f1b87c23 */ /* 0x100fe200080100be */
[--C-:B------:R-:W-:Y:S01]  /*2e50*/  FFMA.FTZ R185, R238, UR4, R190.reuse ;  /* 0x00000004eeb97c23 */ /* 0x100fe200080100be */
[----:B------:R-:W-:Y:S02]  /*2e60*/  HADD2.F32 R188, -RZ, R188.H0_H0 ;  /* 0x200000bcffbc7230 */ /* 0x000fe40000004100 */
[----:B------:R-:W-:Y:S01]  /*2e70*/  FFMA.FTZ R186, R237, UR4, R190 ;  /* 0x00000004edba7c23 */ /* 0x000fe200080100be */
[----:B------:R-:W-:Y:S01]  /*2e80*/  FADD.FTZ R184, R239, -R184 ;  /* 0x800000b8efb87221 */ /* 0x000fe20000010000 */
[----:B------:R-:W-:Y:S01]  /*2e90*/  FADD.FTZ R185, R236, -R185 ;  /* 0x800000b9ecb97221 */ /* 0x000fe20000010000 */
[----:B------:R-:W-:Y:S02]  /*2ea0*/  HADD2.F32 R194, -RZ, R192.H1_H1 ;  /* 0x300000c0ffc27230 */ /* 0x000fe40000004100 */
        /* <DEDUP_REMOVED lines=19> */
[----:B------:R-:W-:-:S03]  /*2fe0*/  F2FP.F16.F32.PACK_AB R193, R60, R193 ;  /* 0x000000c13cc1723e */ /* 0x000fc600000000ff */
[----:B------:R-:W-:Y:S01]  /*2ff0*/  FFMA.FTZ R196, R62, R192, R63 ;  /* 0x000000c03ec47223 */ /* 0x000fe2000001003f */
[----:B------:R-:W-:Y:S01]  /*3000*/  FMUL.FTZ R62, R167, R62 ;  /* 0x0000003ea73e7220 */ /* 0x000fe20000410000 */
[C---:B------:R-:W-:Y:S02]  /*3010*/  PRMT R60, R193.reuse, 0x7632, R60 ;  /* 0x00007632c13c7816 */ /* 0x040fe4000000003c */
[----:B------:R-:W-:Y:S02]  /*3020*/  PRMT R197, R193, 0x7610, R197 ;  /* 0x00007610c1c57816 */ /* 0x000fe400000000c5 */
[----:B------:R-:W-:-:S04]  /*3030*/  F2FP.F16.F32.PACK_AB R61, R62, R61 ;  /* 0x0000003d3e3d723e */ /* 0x000fc800000000ff */
[----:B------:R-:W-:Y:S01]  /*3040*/  PRMT R192, R61, 0x7632, R192 ;  /* 0x000076323dc07816 */ /* 0x000fe200000000c0 */
[----:B------:R-:W-:Y:S06]  /*3050*/  BRA `(.L_x_10633) ;  /* 0x0000000000847947 */ /* 0x000fec0003800000 */
.L_x_10632:
        /* <DEDUP_REMOVED lines=9> */
[----:B------:R-:W-:-:S02]  /*30f0*/  FMUL.FTZ R194, R191, UR21 ;  /* 0x00000015bfc27c20 */ /* 0x000fc40008410000 */
[----:B------:R-:W-:Y:S01]  /*3100*/  FMUL.FTZ R196, R196, UR21 ;  /* 0x00000015c4c47c20 */ /* 0x000fe20008410000 */
[----:B------:R-:W-:-:S04]  /*3110*/  FMUL.FTZ R193, R193, UR12 ;  /* 0x0000000cc1c17c20 */ /* 0x000fc80008410000 */
[----:B------:R-:W-:Y:S01]  /*3120*/  FFMA.FTZ R191, R193, R188, R60 ;  /* 0x000000bcc1bf7223 */ /* 0x000fe2000001003c */
[----:B------:R-:W-:Y:S01]  /*3130*/  FFMA.FTZ R188, R237, UR4, R190 ;  /* 0x00000004edbc7c23 */ /* 0x000fe200080100be */
[----:B------:R-:W-:Y:S01]  /*3140*/  FMUL.FTZ R60, R194, UR12 ;  /* 0x0000000cc23c7c20 */ /* 0x000fe20008410000 */
[--C-:B------:R-:W-:Y:S02]  /*3150*/  HADD2.F32 R194, -RZ, R192.reuse.H1_H1 ;  /* 0x300000c0ffc27230 */ /* 0x100fe40000004100 */
[----:B-----5:R-:W-:Y:S01]  /*3160*/  FMUL.FTZ R193, R164, R193 ;  /* 0x000000c1a4c17220 */ /* 0x020fe20000410000 */
[----:B------:R-:W-:Y:S01]  /*3170*/  FADD.FTZ R188, R235, -R188 ;  /* 0x800000bcebbc7221 */ /* 0x000fe20000010000 */
[----:B------:R-:W-:Y:S02]  /*3180*/  HADD2.F32 R192, -RZ, R192.H0_H0 ;  /* 0x200000c0ffc07230 */ /* 0x000fe40000004100 */
[----:B------:R-:W-:Y:S01]  /*3190*/  FFMA.FTZ R194, R60, R194, R61 ;  /* 0x000000c23cc27223 */ /* 0x000fe2000001003d */
[----:B------:R-:W-:Y:S01]  /*31a0*/  FMUL.FTZ R188, R188, UR21 ;  /* 0x00000015bcbc7c20 */ /* 0x000fe20008410000 */
[----:B------:R-:W-:-:S03]  /*31b0*/  FMUL.FTZ R60, R165, R60 ;  /* 0x0000003ca53c7220 */ /* 0x000fc60000410000 */
[----:B------:R-:W-:Y:S01]  /*31c0*/  FMUL.FTZ R61, R188, UR12 ;  /* 0x0000000cbc3d7c20 */ /* 0x000fe20008410000 */
[----:B------:R-:W-:Y:S01]  /*31d0*/  FMUL.FTZ R188, R196, UR12 ;  /* 0x0000000cc4bc7c20 */ /* 0x000fe20008410000 */
[----:B------:R-:W-:Y:S02]  /*31e0*/  F2FP.F16.F32.PACK_AB R193, R60, R193 ;  /* 0x000000c13cc1723e */ /* 0x000fe400000000ff */
[----:B------:R-:W-:Y:S01]  /*31f0*/  FFMA.FTZ R195, R61, R189, R62 ;  /* 0x000000bd3dc37223 */ /* 0x000fe2000001003e */
[----:B------:R-:W-:Y:S01]  /*3200*/  FFMA.FTZ R196, R188, R192, R63 ;  /* 0x000000c0bcc47223 */ /* 0x000fe2000001003f */
[----:B------:R-:W-:Y:S01]  /*3210*/  FMUL.FTZ R61, R166, R61 ;  /* 0x0000003da63d7220 */ /* 0x000fe20000410000 */
[----:B------:R-:W-:Y:S01]  /*3220*/  FMUL.FTZ R188, R167, R188 ;  /* 0x000000bca7bc7220 */ /* 0x000fe20000410000 */
[C---:B------:R-:W-:Y:S02]  /*3230*/  PRMT R60, R193.reuse, 0x7632, R60 ;  /* 0x00007632c13c7816 */ /* 0x040fe4000000003c */
[----:B------:R-:W-:-:S02]  /*3240*/  PRMT R197, R193, 0x7610, R197 ;  /* 0x00007610c1c57816 */ /* 0x000fc400000000c5 */
[----:B------:R-:W-:-:S04]  /*3250*/  F2FP.F16.F32.PACK_AB R61, R188, R61 ;  /* 0x0000003dbc3d723e */ /* 0x000fc800000000ff */
[----:B------:R-:W-:-:S07]  /*3260*/  PRMT R192, R61, 0x7632, R192 ;  /* 0x000076323dc07816 */ /* 0x000fce00000000c0 */
.L_x_10633:
        /* <DEDUP_REMOVED lines=16> */
.L_x_10631:
[----:B------:R-:W-:Y:S05]  /*3370*/  BSYNC.RECONVERGENT B1 ;  /* 0x0000000000017941 */ /* 0x000fea0003800200 */
.L_x_10630:
        /* <DEDUP_REMOVED lines=12> */
[----:B------:R-:W-:Y:S01]  /*3440*/  FFMA.FTZ R186, R226, UR4, R190 ;  /* 0x00000004e2ba7c23 */ /* 0x000fe200080100be */
[----:B------:R-:W-:Y:S02]  /*3450*/  HADD2.F32 R188, -RZ, R188.H0_H0 ;  /* 0x200000bcffbc7230 */ /* 0x000fe40000004100 */
[----:B------:R-:W-:Y:S01]  /*3460*/  FADD.FTZ R185, R232, -R185 ;  /* 0x800000b9e8b97221 */ /* 0x000fe20000010000 */
[----:B------:R-:W-:Y:S01]  /*3470*/  FADD.FTZ R186, R231, -R186 ;  /* 0x800000bae7ba7221 */ /* 0x000fe20000010000 */
[----:B------:R-:W-:Y:S02]  /*3480*/  HADD2.F32 R194, -RZ, R192.H1_H1 ;  /* 0x300000c0ffc27230 */ /* 0x000fe40000004100 */
        /* <DEDUP_REMOVED lines=25> */
[----:B------:R-:W-:-:S04]  /*3620*/  F2FP.F16.F32.PACK_AB R57, R58, R57 ;  /* 0x000000393a39723e */ /* 0x000fc800000000ff */
[----:B------:R-:W-:Y:S01]  /*3630*/  PRMT R192, R57, 0x7632, R192 ;  /* 0x0000763239c07816 */ /* 0x000fe200000000c0 */
[----:B------:R-:W-:Y:S06]  /*3640*/  BRA `(.L_x_10637) ;  /* 0x0000000000847947 */ /* 0x000fec0003800000 */
.L_x_10636:
[--C-:B------:R-:W-:Y:S01]  /*3650*/  FFMA.FTZ R191, R225, UR4, R190.reuse ;  /* 0x00000004e1bf7c23 */ /* 0x100fe200080100be */
[----:B------:R-:W-:Y:S01]  /*3660*/  FFMA.FTZ R194, R226, UR4, R190 ;  /* 0x00000004e2c27c23 */ /* 0x000fe200080100be */
[----:B------:R-:W-:Y:S02]  /*3670*/  HADD2.F32 R188, -RZ, R188.H0_H0 ;  /* 0x200000bcffbc7230 */ /* 0x000fe40000004100 */
[----:B------:R-:W-:Y:S01]  /*3680*/  FADD.FTZ R191, R232, -R191 ;  /* 0x800000bfe8bf7221 */ /* 0x000fe20000010000 */
[----:B------:R-:W-:Y:S01]  /*3690*/  FADD.FTZ R194, R231, -R194 ;  /* 0x800000c2e7c27221 */ /* 0x000fe20000010000 */
[----:B------:R-:W-:Y:S02]  /*36a0*/  HADD2.F32 R189, -RZ, R189.H0_H0 ;  /* 0x200000bdffbd7230 */ /* 0x000fe40000004100 */
[----:B------:R-:W-:Y:S01]  /*36b0*/  FMUL.FTZ R191, R191, UR21 ;  /* 0x00000015bfbf7c20 */ /* 0x000fe20008410000 */
[----:B------:R-:W-:-:S03]  /*36c0*/  FMUL.FTZ R194, R194, UR21 ;  /* 0x00000015c2c27c20 */ /* 0x000fc60008410000 */
[----:B------:R-:W-:-:S04]  /*36d0*/  FMUL.FTZ R193, R191, UR12 ;  /* 0x0000000cbfc17c20 */ /* 0x000fc80008410000 */
[----:B------:R-:W-:Y:S01]  /*36e0*/  FFMA.FTZ R191, R193, R188, R56 ;  /* 0x000000bcc1bf7223 */ /* 0x000fe20000010038 */
[----:B------:R-:W-:Y:S01]  /*36f0*/  FMUL.FTZ R56, R194, UR12 ;  /* 0x0000000cc2387c20 */ /* 0x000fe20008410000 */
[--C-:B------:R-:W-:Y:S02]  /*3700*/  HADD2.F32 R194, -RZ, R192.reuse.H1_H1 ;  /* 0x300000c0ffc27230 */ /* 0x100fe40000004100 */
[--C-:B------:R-:W-:Y:S01]  /*3710*/  FFMA.FTZ R188, R224, UR4, R190.reuse ;  /* 0x00000004e0bc7c23 */ /* 0x100fe200080100be */
[----:B------:R-:W-:Y:S02]  /*3720*/  HADD2.F32 R192, -RZ, R192.H0_H0 ;  /* 0x200000c0ffc07230 */ /* 0x000fe40000004100 */
[----:B-----5:R-:W-:Y:S01]  /*3730*/  FMUL.FTZ R193, R156, R193 ;  /* 0x000000c19cc17220 */ /* 0x020fe20000410000 */
[----:B------:R-:W-:Y:S01]  /*3740*/  FFMA.FTZ R194, R56, R194, R57 ;  /* 0x000000c238c27223 */ /* 0x000fe20000010039 */
[----:B------:R-:W-:Y:S01]  /*3750*/  FFMA.FTZ R57, R223, UR4, R190 ;  /* 0x00000004df397c23 */ /* 0x000fe200080100be */
[----:B------:R-:W-:Y:S01]  /*3760*/  FADD.FTZ R188, R229, -R188 ;  /* 0x800000bce5bc7221 */ /* 0x000fe20000010000 */
[----:B------:R-:W-:-:S02]  /*3770*/  FMUL.FTZ R56, R157, R56 ;  /* 0x000000389d387220 */ /* 0x000fc40000410000 */
[----:B------:R-:W-:Y:S01]  /*3780*/  FADD.FTZ R57, R230, -R57 ;  /* 0x80000039e6397221 */ /* 0x000fe20000010000 */
[----:B------:R-:W-:Y:S02]  /*3790*/  FMUL.FTZ R188, R188, UR21 ;  /* 0x00000015bcbc7c20 */ /* 0x000fe40008410000 */
[----:B------:R-:W-:Y:S01]  /*37a0*/  F2FP.F16.F32.PACK_AB R193, R56, R193 ;  /* 0x000000c138c1723e */ /* 0x000fe200000000ff */
[----:B------:R-:W-:Y:S01]  /*37b0*/  FMUL.FTZ R57, R57, UR21 ;  /* 0x0000001539397c20 */ /* 0x000fe20008410000 */
[----:B------:R-:W-:Y:S02]  /*37c0*/  FMUL.FTZ R188, R188, UR12 ;  /* 0x0000000cbcbc7c20 */ /* 0x000fe40008410000 */
[----:B------:R-:W-:Y:S01]  /*37d0*/  PRMT R56, R193, 0x7632, R56 ;  /* 0x00007632c1387816 */ /* 0x000fe20000000038 */
[----:B------:R-:W-:Y:S01]  /*37e0*/  FMUL.FTZ R57, R57, UR12 ;  /* 0x0000000c39397c20 */ /* 0x000fe20008410000 */
[----:B------:R-:W-:Y:S01]  /*37f0*/  FFMA.FTZ R196, R188, R192, R59 ;  /* 0x000000c0bcc47223 */ /* 0x000fe2000001003b */
[----:B------:R-:W-:Y:S01]  /*3800*/  FMUL.FTZ R188, R159, R188 ;  /* 0x000000bc9fbc7220 */ /* 0x000fe20000410000 */
[----:B------:R-:W-:Y:S01]  /*3810*/  PRMT R197, R193, 0x7610, R197 ;  /* 0x00007610c1c57816 */ /* 0x000fe200000000c5 */
[----:B------:R-:W-:Y:S01]  /*3820*/  FFMA.FTZ R195, R57, R189, R58 ;  /* 0x000000bd39c37223 */ /* 0x000fe2000001003a */
[----:B------:R-:W-:-:S05]  /*3830*/  FMUL.FTZ R57, R158, R57 ;  /* 0x000000399e397220 */ /* 0x000fca0000410000 */
[----:B------:R-:W-:-:S04]  /*3840*/  F2FP.F16.F32.PACK_AB R57, R188, R57 ;  /* 0x00000039bc39723e */ /* 0x000fc800000000ff */
[----:B------:R-:W-:-:S07]  /*3850*/  PRMT R192, R57, 0x7632, R192 ;  /* 0x0000763239c07816 */ /* 0x000fce00000000c0 */
.L_x_10637:
        /* <DEDUP_REMOVED lines=16> */
.L_x_10635:
[----:B------:R-:W-:Y:S05]  /*3960*/  BSYNC.RECONVERGENT B1 ;  /* 0x0000000000017941 */ /* 0x000fea0003800200 */
.L_x_10634:
        /* <DEDUP_REMOVED lines=45> */
.L_x_10640:
        /* <DEDUP_REMOVED lines=33> */
.L_x_10641:
        /* <DEDUP_REMOVED lines=16> */
.L_x_10639:
[----:B------:R-:W-:Y:S05]  /*3f50*/  BSYNC.RECONVERGENT B1 ;  /* 0x0000000000017941 */ /* 0x000fea0003800200 */
.L_x_10638:
        /* <DEDUP_REMOVED lines=45> */
.L_x_10644:
        /* <DEDUP_REMOVED lines=33> */
.L_x_10645:
        /* <DEDUP_REMOVED lines=16> */
.L_x_10643:
[----:B------:R-:W-:Y:S05]  /*4540*/  BSYNC.RECONVERGENT B1 ;  /* 0x0000000000017941 */ /* 0x000fea0003800200 */
.L_x_10642:
        /* <DEDUP_REMOVED lines=31> */
[----:B------:R-:W-:Y:S02]  /*4740*/  FADD.FTZ R45, R14, -R45 ;  /* 0x8000002d0e2d7221 */ /* 0x000fe40000010000 */
[----:B------:R-:W-:Y:S02]  /*4750*/  F2FP.F16.F32.PACK_AB R193, R44, R193 ;  /* 0x000000c12cc1723e */ /* 0x000fe400000000ff */
        /* <DEDUP_REMOVED lines=12> */
.L_x_10648:
        /* <DEDUP_REMOVED lines=13> */
[----:B------:R-:W-:Y:S01]  /*48f0*/  FMUL.FTZ R44, R194, UR12 ;  /* 0x0000000cc22c7c20 */ /* 0x000fe20008410000 */
[--C-:B------:R-:W-:Y:S02]  /*4900*/  HADD2.F32 R194, -RZ, R192.reuse.H1_H1 ;  /* 0x300000c0ffc27230 */ /* 0x100fe40000004100 */
[----:B------:R-:W-:Y:S01]  /*4910*/  FMUL.FTZ R188, R195, UR12 ;  /* 0x0000000cc3bc7c20 */ /* 0x000fe20008410000 */
[----:B------:R-:W-:Y:S02]  /*4920*/  HADD2.F32 R192, -RZ, R192.H0_H0 ;  /* 0x200000c0ffc07230 */ /* 0x000fe40000004100 */
[----:B-----5:R-:W-:Y:S01]  /*4930*/  FMUL.FTZ R193, R132, R193 ;  /* 0x000000c184c17220 */ /* 0x020fe20000410000 */
[----:B------:R-:W-:Y:S01]  /*4940*/  FFMA.FTZ R194, R44, R194, R45 ;  /* 0x000000c22cc27223 */ /* 0x000fe2000001002d */
[----:B------:R-:W-:Y:S01]  /*4950*/  FFMA.FTZ R45, R205, UR4, R190 ;  /* 0x00000004cd2d7c23 */ /* 0x000fe200080100be */
[----:B------:R-:W-:Y:S01]  /*4960*/  FFMA.FTZ R196, R188, R192, R47 ;  /* 0x000000c0bcc47223 */ /* 0x000fe2000001002f */
[----:B------:R-:W-:Y:S01]  /*4970*/  FMUL.FTZ R44, R133, R44 ;  /* 0x0000002c852c7220 */ /* 0x000fe20000410000 */
[----:B------:R-:W-:Y:S01]  /*4980*/  FMUL.FTZ R188, R135, R188 ;  /* 0x000000bc87bc7220 */ /* 0x000fe20000410000 */
[----:B------:R-:W-:-:S03]  /*4990*/  FADD.FTZ R45, R14, -R45 ;  /* 0x8000002d0e2d7221 */ /* 0x000fc60000010000 */
[----:B------:R-:W-:Y:S01]  /*49a0*/  F2FP.F16.F32.PACK_AB R193, R44, R193 ;  /* 0x000000c12cc1723e */ /* 0x000fe200000000ff */
[----:B------:R-:W-:-:S03]  /*49b0*/  FMUL.FTZ R45, R45, UR21 ;  /* 0x000000152d2d7c20 */ /* 0x000fc60008410000 */
[----:B------:R-:W-:Y:S01]  /*49c0*/  PRMT R44, R193, 0x7632, R44 ;  /* 0x00007632c12c7816 */ /* 0x000fe2000000002c */
[----:B------:R-:W-:Y:S01]  /*49d0*/  FMUL.FTZ R45, R45, UR12 ;  /* 0x0000000c2d2d7c20 */ /* 0x000fe20008410000 */
[----:B------:R-:W-:-:S03]  /*49e0*/  PRMT R197, R193, 0x7610, R197 ;  /* 0x00007610c1c57816 */ /* 0x000fc600000000c5 */
[----:B------:R-:W-:Y:S01]  /*49f0*/  FFMA.FTZ R195, R45, R189, R46 ;  /* 0x000000bd2dc37223 */ /* 0x000fe2000001002e */
[----:B------:R-:W-:-:S05]  /*4a00*/  FMUL.FTZ R45, R134, R45 ;  /* 0x0000002d862d7220 */ /* 0x000fca0000410000 */
[----:B------:R-:W-:-:S04]  /*4a10*/  F2FP.F16.F32.PACK_AB R45, R188, R45 ;  /* 0x0000002dbc2d723e */ /* 0x000fc800000000ff */
[----:B------:R-:W-:-:S07]  /*4a20*/  PRMT R192, R45, 0x7632, R192 ;  /* 0x000076322dc07816 */ /* 0x000fce00000000c0 */
.L_x_10649:
        /* <DEDUP_REMOVED lines=16> */
.L_x_10647:
[----:B------:R-:W-:Y:S05]  /*4b30*/  BSYNC.RECONVERGENT B1 ;  /* 0x0000000000017941 */ /* 0x000fea0003800200 */
.L_x_10646:
        /* <DEDUP_REMOVED lines=13> */
[--C-:B------:R-:W-:Y:S01]  /*4c10*/  FFMA.FTZ R186, R6, UR4, R190.reuse ;  /* 0x0000000406ba7c23 */ /* 0x100fe200080100be */
[----:B------:R-:W-:Y:S01]  /*4c20*/  FFMA.FTZ R190, R11, UR4, R190 ;  /* 0x000000040bbe7c23 */ /* 0x000fe200080100be */
[----:B------:R-:W-:Y:S01]  /*4c30*/  FADD.FTZ R184, R9, -R184 ;  /* 0x800000b809b87221 */ /* 0x000fe20000010000 */
[----:B------:R-:W-:Y:S01]  /*4c40*/  FADD.FTZ R185, R8, -R185 ;  /* 0x800000b908b97221 */ /* 0x000fe20000010000 */
[----:B------:R-:W-:Y:S02]  /*4c50*/  HADD2.F32 R188, -RZ, R188.H0_H0 ;  /* 0x200000bcffbc7230 */ /* 0x000fe40000004100 */
[----:B------:R-:W-:Y:S01]  /*4c60*/  FADD.FTZ R186, R5, -R186 ;  /* 0x800000ba05ba7221 */ /* 0x000fe20000010000 */
[----:B------:R-:W-:Y:S01]  /*4c70*/  FMUL.FTZ R184, R184, UR21 ;  /* 0x00000015b8b87c20 */ /* 0x000fe20008410000 */
[----:B------:R-:W-:Y:S01]  /*4c80*/  FMUL.FTZ R185, R185, UR21 ;  /* 0x00000015b9b97c20 */ /* 0x000fe20008410000 */
[----:B------:R-:W-:Y:S01]  /*4c90*/  FADD.FTZ R190, R7, -R190 ;  /* 0x800000be07be7221 */ /* 0x000fe20000010000 */
[----:B------:R-:W-:-:S02]  /*4ca0*/  HADD2.F32 R195, -RZ, R191.H1_H1 ;  /* 0x300000bfffc37230 */ /* 0x000fc40000004100 */
[----:B------:R-:W-:Y:S01]  /*4cb0*/  FMUL.FTZ R193, R184, UR12 ;  /* 0x0000000cb8c17c20 */ /* 0x000fe20008410000 */
[----:B------:R-:W-:Y:S01]  /*4cc0*/  FMUL.FTZ R187, R186, UR21 ;  /* 0x00000015babb7c20 */ /* 0x000fe20008410000 */
[----:B------:R-:W-:Y:S01]  /*4cd0*/  FMUL.FTZ R186, R190, UR21 ;  /* 0x00000015beba7c20 */ /* 0x000fe20008410000 */
[----:B------:R-:W-:Y:S02]  /*4ce0*/  HADD2.F32 R191, -RZ, R191.H0_H0 ;  /* 0x200000bfffbf7230 */ /* 0x000fe40000004100 */
[----:B------:R-:W-:Y:S01]  /*4cf0*/  FFMA.FTZ R194, R193, R188, R40 ;  /* 0x000000bcc1c27223 */ /* 0x000fe20000010028 */
[----:B------:R-:W-:Y:S01]  /*4d00*/  FMUL.FTZ R40, R185, UR12 ;  /* 0x0000000cb9287c20 */ /* 0x000fe20008410000 */
[----:B------:R-:W-:Y:S02]  /*4d10*/  HADD2.F32 R189, -RZ, R189.H0_H0 ;  /* 0x200000bdffbd7230 */ /* 0x000fe40000004100 */
        /* <DEDUP_REMOVED lines=9> */
[----:B------:R-:W-:-:S03]  /*4db0*/  F2FP.F16.F32.PACK_AB R40, R40, R193 ;  /* 0x000000c12828723e */ /* 0x000fc600000000ff */
[----:B------:R-:W-:Y:S02]  /*4dc0*/  F2FP.F16.F32.PACK_AB R41, R188, R41 ;  /* 0x00000029bc29723e */ /* 0x000fe400000000ff */
[C---:B------:R-:W-:Y:S02]  /*4dd0*/  PRMT R42, R40.reuse, 0x7632, R42 ;  /* 0x00007632282a7816 */ /* 0x040fe4000000002a */
[----:B------:R-:W-:Y:S02]  /*4de0*/  PRMT R191, R40, 0x7610, R191 ;  /* 0x0000761028bf7816 */ /* 0x000fe400000000bf */
[C---:B------:R-:W-:Y:S02]  /*4df0*/  PRMT R188, R41.reuse, 0x7632, R188 ;  /* 0x0000763229bc7816 */ /* 0x040fe400000000bc */
[----:B------:R-:W-:Y:S01]  /*4e00*/  PRMT R43, R41, 0x7610, R43 ;  /* 0x00007610292b7816 */ /* 0x000fe2000000002b */
[----:B------:R-:W-:Y:S06]  /*4e10*/  BRA `(.L_x_10652) ;  /* 0x0000000000887947 */ /* 0x000fec0003800000 */
.L_x_10651:
[--C-:B------:R-:W-:Y:S01]  /*4e20*/  FFMA.FTZ R192, R13, UR4, R190.reuse ;  /* 0x000000040dc07c23 */ /* 0x100fe200080100be */
[----:B------:R-:W-:Y:S01]  /*4e30*/  FFMA.FTZ R193, R10, UR4, R190 ;  /* 0x000000040ac17c23 */ /* 0x000fe200080100be */
[----:B------:R-:W-:Y:S02]  /*4e40*/  HADD2.F32 R188, -RZ, R188.H0_H0 ;  /* 0x200000bcffbc7230 */ /* 0x000fe40000004100 */
[----:B------:R-:W-:Y:S01]  /*4e50*/  FADD.FTZ R192, R9, -R192 ;  /* 0x800000c009c07221 */ /* 0x000fe20000010000 */
[----:B------:R-:W-:Y:S01]  /*4e60*/  FADD.FTZ R194, R8, -R193 ;  /* 0x800000c108c27221 */ /* 0x000fe20000010000 */
[----:B------:R-:W-:Y:S02]  /*4e70*/  HADD2.F32 R195, -RZ, R191.H1_H1 ;  /* 0x300000bfffc37230 */ /* 0x000fe40000004100 */
[----:B------:R-:W-:Y:S01]  /*4e80*/  FMUL.FTZ R192, R192, UR21 ;  /* 0x00000015c0c07c20 */ /* 0x000fe20008410000 */
[----:B------:R-:W-:Y:S02]  /*4e90*/  HADD2.F32 R189, -RZ, R189.H0_H0 ;  /* 0x200000bdffbd7230 */ /* 0x000fe40000004100 */
[----:B------:R-:W-:-:S02]  /*4ea0*/  HADD2.F32 R191, -RZ, R191.H0_H0 ;  /* 0x200000bfffbf7230 */ /* 0x000fc40000004100 */
[----:B------:R-:W-:Y:S01]  /*4eb0*/  FMUL.FTZ R193, R192, UR12 ;  /* 0x0000000cc0c17c20 */ /* 0x000fe20008410000 */
[----:B------:R-:W-:-:S03]  /*4ec0*/  FMUL.FTZ R192, R194, UR21 ;  /* 0x00000015c2c07c20 */ /* 0x000fc60008410000 */
[----:B------:R-:W-:Y:S01]  /*4ed0*/  FFMA.FTZ R194, R193, R188, R40 ;  /* 0x000000bcc1c27223 */ /* 0x000fe20000010028 */
[--C-:B------:R-:W-:Y:S01]  /*4ee0*/  FFMA.FTZ R188, R6, UR4, R190.reuse ;  /* 0x0000000406bc7c23 */ /* 0x100fe200080100be */
[----:B------:R-:W-:Y:S01]  /*4ef0*/  FFMA.FTZ R190, R11, UR4, R190 ;  /* 0x000000040bbe7c23 */ /* 0x000fe200080100be */
[----:B------:R-:W-:Y:S01]  /*4f00*/  FMUL.FTZ R40, R192, UR12 ;  /* 0x0000000cc0287c20 */ /* 0x000fe20008410000 */
[----:B-----5:R-:W-:Y:S01]  /*4f10*/  FMUL.FTZ R193, R124, R193 ;  /* 0x000000c17cc17220 */ /* 0x020fe20000410000 */
[----:B------:R-:W-:Y:S01]  /*4f20*/  FADD.FTZ R188, R5, -R188 ;  /* 0x800000bc05bc7221 */ /* 0x000fe20000010000 */
[----:B------:R-:W-:Y:S01]  /*4f30*/  FADD.FTZ R190, R7, -R190 ;  /* 0x800000be07be7221 */ /* 0x000fe20000010000 */
[----:B------:R-:W-:Y:S01]  /*4f40*/  FFMA.FTZ R195, R40, R195, R41 ;  /* 0x000000c328c37223 */ /* 0x000fe20000010029 */
[----:B------:R-:W-:Y:S01]  /*4f50*/  FMUL.FTZ R40, R125, R40 ;  /* 0x000000287d287220 */ /* 0x000fe20000410000 */
[----:B------:R-:W-:Y:S01]  /*4f60*/  FMUL.FTZ R188, R188, UR21 ;  /* 0x00000015bcbc7c20 */ /* 0x000fe20008410000 */
[----:B------:R-:W-:-:S03]  /*4f70*/  FMUL.FTZ R190, R190, UR21 ;  /* 0x00000015bebe7c20 */ /* 0x000fc60008410000 */
[----:B------:R-:W-:Y:S01]  /*4f80*/  FMUL.FTZ R188, R188, UR12 ;  /* 0x0000000cbcbc7c20 */ /* 0x000fe20008410000 */
[----:B------:R-:W-:Y:S01]  /*4f90*/  FMUL.FTZ R41, R190, UR12 ;  /* 0x0000000cbe297c20 */ /* 0x000fe20008410000 */
[----:B------:R-:W-:Y:S02]  /*4fa0*/  F2FP.F16.F32.PACK_AB R40, R40, R193 ;  /* 0x000000c12828723e */ /* 0x000fe400000000ff */
[----:B------:R-:W-:Y:S01]  /*4fb0*/  FFMA.FTZ R196, R188, R191, R43 ;  /* 0x000000bfbcc47223 */ /* 0x000fe2000001002b */
[--C-:B------:R-:W-:Y:S01]  /*4fc0*/  FFMA.FTZ R197, R41, R189, R42.reuse ;  /* 0x000000bd29c57223 */ /* 0x100fe2000001002a */
[----:B------:R-:W-:Y:S01]  /*4fd0*/  FMUL.FTZ R188, R127, R188 ;  /* 0x000000bc7fbc7220 */ /* 0x000fe20000410000 */
[----:B------:R-:W-:Y:S01]  /*4fe0*/  FMUL.FTZ R41, R126, R41 ;  /* 0x000000297e297220 */ /* 0x000fe20000410000 */
[C---:B------:R-:W-:Y:S02]  /*4ff0*/  PRMT R42, R40.reuse, 0x7632, R42 ;  /* 0x00007632282a7816 */ /* 0x040fe4000000002a */
[----:B------:R-:W-:-:S02]  /*5000*/  PRMT R191, R40, 0x7610, R191 ;  /* 0x0000761028bf7816 */ /* 0x000fc400000000bf */
[----:B------:R-:W-:-:S04]  /*5010*/  F2FP.F16.F32.PACK_AB R41, R188, R41 ;  /* 0x00000029bc29723e */ /* 0x000fc800000000ff */
[C---:B------:R-:W-:Y:S02]  /*5020*/  PRMT R188, R41.reuse, 0x7632, R188 ;  /* 0x0000763229bc7816 */ /* 0x040fe400000000bc */
[----:B------:R-:W-:-:S07]  /*5030*/  PRMT R43, R41, 0x7610, R43 ;  /* 0x00007610292b7816 */ /* 0x000fce000000002b */
.L_x_10652:
        /* <DEDUP_REMOVED lines=16> */
.L_x_10625:
        /* <DEDUP_REMOVED lines=29> */
[----:B------:R-:W-:Y:S01]  /*5310*/  F2F.F16.F32 R201, R201 ;  /* 0x000000c900c97304 */ /* 0x000fe20000200800 */
[----:B------:R-:W-:-:S07]  /*5320*/  FMUL.FTZ R199, R172, R197 ;  /* 0x000000c5acc77220 */ /* 0x000fce0000410000 */
[----:B------:R-:W1:Y:S08]  /*5330*/  F2F.F16.F32 R194, R194 ;  /* 0x000000c200c27304 */ /* 0x000e700000200800 */
[----:B------:R-:W3:Y:S01]  /*5340*/  F2F.F16.F32 R195, R200 ;  /* 0x000000c800c37304 */ /* 0x000ee20000200800 */
[----:B0-----:R-:W-:Y:S01]  /*5350*/  IMAD.WIDE.U32 R192, R0, 0x8, R192 ;  /* 0x0000000800c07825 */ /* 0x001fe200078e00c0 */
[----:B-1----:R-:W-:-:S06]  /*5360*/  PRMT R203, R194, 0x5410, R201 ;  /* 0x00005410c2cb7816 */ /* 0x002fcc00000000c9 */
[----:B------:R-:W0:Y:S01]  /*5370*/  F2F.F16.F32 R199, R199 ;  /* 0x000000c700c77304 */ /* 0x000e220000200800 */
[----:B------:R-:W-:Y:S01]  /*5380*/  IADD3 R0, PT, PT, R0, 0x100, RZ ;  /* 0x0000010000007810 */ /* 0x000fe20007ffe0ff */
[----:B---3--:R-:W-:-:S05]  /*5390*/  IMAD.WIDE.U32 R194, R195, 0x10000, RZ ;  /* 0x00010000c3c27825 */ /* 0x008fca00078e00ff */
[----:B------:R-:W-:Y:S02]  /*53a0*/  LOP3.LUT R195, R203, R195, RZ, 0xfc, !PT ;  /* 0x000000c3cbc37212 */ /* 0x000fe400078efcff */
[----:B0-----:R-:W-:-:S05]  /*53b0*/  LOP3.LUT R194, R194, R199, RZ, 0xfc, !PT ;  /* 0x000000c7c2c27212 */ /* 0x001fca00078efcff */
[----:B------:R0:W-:Y:S01]  /*53c0*/  STG.E.64 desc[UR16][R192.64], R194 ;  /* 0x000000c2c0007986 */ /* 0x0001e2000c101b10 */
[----:B--2---:R-:W-:-:S05]  /*53d0*/  HADD2.F32 R201, -RZ, R189.H0_H0 ;  /* 0x200000bdffc97230 */ /* 0x004fca0000004100 */
[----:B------:R-:W-:Y:S01]  /*53e0*/  FFMA.FTZ R66, R191, R201, R66 ;  /* 0x000000c9bf427223 */ /* 0x000fe20000010042 */
[----:B------:R-:W-:-:S05]  /*53f0*/  HADD2.F32 R191, -RZ, R188.H0_H0 ;  /* 0x200000bcffbf7230 */ /* 0x000fca0000004100 */
[----:B------:R-:W-:Y:S01]  /*5400*/  FFMA.FTZ R64, R197, R191, R64 ;  /* 0x000000bfc5407223 */ /* 0x000fe20000010040 */
[--C-:B------:R-:W-:Y:S02]  /*5410*/  SHF.R.U32.HI R191, RZ, 0x10, R189.reuse ;  /* 0x00000010ffbf7819 */ /* 0x100fe400000116bd */
[----:B------:R-:W-:-:S03]  /*5420*/  SHF.R.U64 R189, R188, 0x10, R189 ;  /* 0x00000010bcbd7819 */ /* 0x000fc600000012bd */
[----:B------:R-:W-:-:S05]  /*5430*/  HADD2.F32 R188, -RZ, R191.H0_H0 ;  /* 0x200000bfffbc7230 */ /* 0x000fca0000004100 */
[----:B------:R-:W-:Y:S01]  /*5440*/  FFMA.FTZ R67, R198, R188, R67 ;  /* 0x000000bcc6437223 */ /* 0x000fe20000010043 */
[----:B------:R-:W-:-:S05]  /*5450*/  HADD2.F32 R188, -RZ, R189.H0_H0 ;  /* 0x200000bdffbc7230 */ /* 0x000fca0000004100 */
[----:B0-----:R-:W-:-:S07]  /*5460*/  FFMA.FTZ R65, R196, R188, R65 ;  /* 0x000000bcc4417223 */ /* 0x001fce0000010041 */
.L_x_10655:
[----:B------:R-:W-:Y:S05]  /*5470*/  BSYNC.RECONVERGENT B1 ;  /* 0x0000000000017941 */ /* 0x000fea0003800200 */
.L_x_10654:
        /* <DEDUP_REMOVED lines=24> */
[----:B------:R-:W-:Y:S03]  /*5600*/  F2F.F16.F32 R194, R194 ;  /* 0x000000c200c27304 */ /* 0x000fe60000200800 */
[----:B------:R-:W-:-:S04]  /*5610*/  FMUL.FTZ R197, R197, UR12 ;  /* 0x0000000cc5c57c20 */ /* 0x000fc80008410000 */
[----:B------:R-:W-:Y:S01]  /*5620*/  FMUL.FTZ R199, R164, R197 ;  /* 0x000000c5a4c77220 */ /* 0x000fe20000410000 */
[----:B------:R-:W1:Y:S08]  /*5630*/  F2F.F16.F32 R201, R201 ;  /* 0x000000c900c97304 */ /* 0x000e700000200800 */
[----:B------:R-:W3:Y:S01]  /*5640*/  F2F.F16.F32 R195, R200 ;  /* 0x000000c800c37304 */ /* 0x000ee20000200800 */
[C---:B0-----:R-:W-:Y:S01]  /*5650*/  IMAD.WIDE.U32 R192, R0.reuse, 0x8, R192 ;  /* 0x0000000800c07825 */ /* 0x041fe200078e00c0 */
[----:B------:R-:W-:-:S06]  /*5660*/  IADD3 R0, PT, PT, R0, 0x100, RZ ;  /* 0x0000010000007810 */ /* 0x000fcc0007ffe0ff */
[----:B------:R-:W0:Y:S01]  /*5670*/  F2F.F16.F32 R199, R199 ;  /* 0x000000c700c77304 */ /* 0x000e220000200800 */
[----:B-1----:R-:W-:Y:S01]  /*5680*/  PRMT R203, R194, 0x5410, R201 ;  /* 0x00005410c2cb7816 */ /* 0x002fe200000000c9 */
        /* <DEDUP_REMOVED lines=14> */
.L_x_10657:
[----:B------:R-:W-:Y:S05]  /*5770*/  BSYNC.RECONVERGENT B1 ;  /* 0x0000000000017941 */ /* 0x000fea0003800200 */
.L_x_10656:
        /* <DEDUP_REMOVED lines=25> */
[----:B------:R-:W-:Y:S03]  /*5910*/  F2F.F16.F32 R201, R201 ;  /* 0x000000c900c97304 */ /* 0x000fe60000200800 */
[----:B------:R-:W-:-:S05]  /*5920*/  FMUL.FTZ R200, R157, R196 ;  /* 0x000000c49dc87220 */ /* 0x000fca0000410000 */
        /* <DEDUP_REMOVED lines=20> */
.L_x_10659:
[----:B------:R-:W-:Y:S05]  /*5a70*/  BSYNC.RECONVERGENT B1 ;  /* 0x0000000000017941 */ /* 0x000fea0003800200 */
.L_x_10658:
        /* <DEDUP_REMOVED lines=47> */
.L_x_10661:
[----:B------:R-:W-:Y:S05]  /*5d70*/  BSYNC.RECONVERGENT B1 ;  /* 0x0000000000017941 */ /* 0x000fea0003800200 */
.L_x_10660:
        /* <DEDUP_REMOVED lines=47> */
.L_x_10663:
[----:B------:R-:W-:Y:S05]  /*6070*/  BSYNC.RECONVERGENT B1 ;  /* 0x0000000000017941 */ /* 0x000fea0003800200 */
.L_x_10662:
        /* <DEDUP_REMOVED lines=47> */
.L_x_10665:
[----:B------:R-:W-:Y:S05]  /*6370*/  BSYNC.RECONVERGENT B1 ;  /* 0x0000000000017941 */ /* 0x000fea0003800200 */
.L_x_10664:
        /* <DEDUP_REMOVED lines=29> */
[----:B0-----:R-:W-:Y:S01]  /*6550*/  IMAD.WIDE.U32 R190, R0, 0x8, R190 ;  /* 0x0000000800be7825 */ /* 0x001fe200078e00be */
[----:B-1----:R-:W-:-:S06]  /*6560*/  PRMT R203, R192, 0x5410, R201 ;  /* 0x00005410c0cb7816 */ /* 0x002fcc00000000c9 */
[----:B------:R-:W0:Y:S01]  /*6570*/  F2F.F16.F32 R199, R198 ;  /* 0x000000c600c77304 */ /* 0x000e220000200800 */
        /* <DEDUP_REMOVED lines=8> */
[--C-:B------:R-:W-:Y:S02]  /*6600*/  SHF.R.U64 R0, R188, 0x10, R189.reuse ;  /* 0x00000010bc007819 */ /* 0x100fe400000012bd */
[----:B------:R-:W-:-:S03]  /*6610*/  SHF.R.U32.HI R188, RZ, 0x10, R189 ;  /* 0x00000010ffbc7819 */ /* 0x000fc600000116bd */
[----:B------:R-:W-:Y:S02]  /*6620*/  HADD2.F32 R0, -RZ, R0.H0_H0 ;  /* 0x20000000ff007230 */ /* 0x000fe40000004100 */
[----:B------:R-:W-:-:S03]  /*6630*/  HADD2.F32 R188, -RZ, R188.H0_H0 ;  /* 0x200000bcffbc7230 */ /* 0x000fc60000004100 */
[----:B------:R-:W-:Y:S02]  /*6640*/  FFMA.FTZ R41, R196, R0, R41 ;  /* 0x00000000c4297223 */ /* 0x000fe40000010029 */
[----:B------:R-:W-:Y:S01]  /*6650*/  FFMA.FTZ R43, R194, R188, R43 ;  /* 0x000000bcc22b7223 */ /* 0x000fe2000001002b */
[----:B0-----:R-:W-:Y:S06]  /*6660*/  BRA `(.L_x_10650) ;  /* 0x0000001400907947 */ /* 0x001fec0003800000 */
.L_x_10653:
        /* <DEDUP_REMOVED lines=26> */
[----:B------:R-:W-:Y:S01]  /*6810*/  F2F.F16.F32 R192, R192 ;  /* 0x000000c000c07304 */ /* 0x000fe20000200800 */
[----:B------:R-:W-:Y:S01]  /*6820*/  FMUL.FTZ R199, R184, UR12 ;  /* 0x0000000cb8c77c20 */ /* 0x000fe20008410000 */
[----:B------:R1:W-:Y:S01]  /*6830*/  STG.E.128 desc[UR16][R196.64], R184 ;  /* 0x000000b8c4007986 */ /* 0x0003e2000c101d10 */
[----:B------:R-:W-:-:S02]  /*6840*/  FMUL.FTZ R203, R173, R200 ;  /* 0x000000c8adcb7220 */ /* 0x000fc40000410000 */
[----:B------:R-:W-:-:S03]  /*6850*/  FMUL.FTZ R202, R172, R199 ;  /* 0x000000c7acca7220 */ /* 0x000fc60000410000 */
[----:B------:R-:W3:Y:S08]  /*6860*/  F2F.F16.F32 R251, R250 ;  /* 0x000000fa00fb7304 */ /* 0x000ef00000200800 */
[----:B------:R-:W4:Y:S01]  /*6870*/  F2F.F16.F32 R193, R203 ;  /* 0x000000cb00c17304 */ /* 0x000f220000200800 */
[----:B0-----:R-:W-:Y:S01]  /*6880*/  IMAD.WIDE.U32 R194, R0, 0x8, R194 ;  /* 0x0000000800c27825 */ /* 0x001fe200078e00c2 */
[----:B---3--:R-:W-:-:S06]  /*6890*/  PRMT R251, R192, 0x5410, R251 ;  /* 0x00005410c0fb7816 */ /* 0x008fcc00000000fb */
[----:B------:R-:W0:Y:S01]  /*68a0*/  F2F.F16.F32 R201, R202 ;  /* 0x000000ca00c97304 */ /* 0x000e220000200800 */
[----:B------:R-:W-:Y:S01]  /*68b0*/  IADD3 R0, PT, PT, R0, 0x100, RZ ;  /* 0x0000010000007810 */ /* 0x000fe20007ffe0ff */
[----:B----4-:R-:W-:-:S05]  /*68c0*/  IMAD.WIDE.U32 R192, R193, 0x10000, RZ ;  /* 0x00010000c1c07825 */ /* 0x010fca00078e00ff */
        /* <DEDUP_REMOVED lines=12> */
[----:B-1----:R-:W-:-:S07]  /*6990*/  FFMA.FTZ R65, R200, R188, R65 ;  /* 0x000000bcc8417223 */ /* 0x002fce0000010041 */
.L_x_10667:
[----:B------:R-:W-:Y:S05]  /*69a0*/  BSYNC.RECONVERGENT B1 ;  /* 0x0000000000017941 */ /* 0x000fea0003800200 */
.L_x_10666:
        /* <DEDUP_REMOVED lines=25> */
[----:B------:R-:W-:Y:S01]  /*6b40*/  F2F.F16.F32 R192, R192 ;  /* 0x000000c000c07304 */ /* 0x000fe20000200800 */
[----:B------:R-:W-:-:S02]  /*6b50*/  FMUL.FTZ R203, R165, R200 ;  /* 0x000000c8a5cb7220 */ /* 0x000fc40000410000 */
[----:B------:R-:W-:Y:S01]  /*6b60*/  FMUL.FTZ R199, R184, UR12 ;  /* 0x0000000cb8c77c20 */ /* 0x000fe20008410000 */
[----:B------:R1:W-:Y:S03]  /*6b70*/  STG.E.128 desc[UR16][R196.64], R184 ;  /* 0x000000b8c4007986 */ /* 0x0003e6000c101d10 */
[----:B------:R-:W-:Y:S01]  /*6b80*/  FMUL.FTZ R202, R164, R199 ;  /* 0x000000c7a4ca7220 */ /* 0x000fe20000410000 */
[----:B------:R-:W3:Y:S08]  /*6b90*/  F2F.F16.F32 R251, R250 ;  /* 0x000000fa00fb7304 */ /* 0x000ef00000200800 */
[----:B------:R-:W4:Y:S01]  /*6ba0*/  F2F.F16.F32 R193, R203 ;  /* 0x000000cb00c17304 */ /* 0x000f220000200800 */
[C---:B0-----:R-:W-:Y:S01]  /*6bb0*/  IMAD.WIDE.U32 R194, R0.reuse, 0x8, R194 ;  /* 0x0000000800c27825 */ /* 0x041fe200078e00c2 */
[----:B------:R-:W-:-:S02]  /*6bc0*/  IADD3 R0, PT, PT, R0, 0x100, RZ ;  /* 0x0000010000007810 */ /* 0x000fc40007ffe0ff */
[----:B---3--:R-:W-:-:S04]  /*6bd0*/  PRMT R251, R192, 0x5410, R251 ;  /* 0x00005410c0fb7816 */ /* 0x008fc800000000fb */
[----:B------:R-:W0:Y:S01]  /*6be0*/  F2F.F16.F32 R201, R202 ;  /* 0x000000ca00c97304 */ /* 0x000e220000200800 */
        /* <DEDUP_REMOVED lines=14> */
.L_x_10669:
[----:B------:R-:W-:Y:S05]  /*6cd0*/  BSYNC.RECONVERGENT B1 ;  /* 0x0000000000017941 */ /* 0x000fea0003800200 */
.L_x_10668:
        /* <DEDUP_REMOVED lines=27> */
[----:B------:R-:W-:Y:S01]  /*6e90*/  F2F.F16.F32 R192, R192 ;  /* 0x000000c000c07304 */ /* 0x000fe20000200800 */
[----:B------:R1:W-:Y:S01]  /*6ea0*/  STG.E.128 desc[UR16][R196.64], R184 ;  /* 0x000000b8c4007986 */ /* 0x0003e2000c101d10 */
[----:B------:R-:W-:-:S06]  /*6eb0*/  FMUL.FTZ R202, R156, R199 ;  /* 0x000000c79cca7220 */ /* 0x000fcc0000410000 */
[----:B------:R-:W3:Y:S08]  /*6ec0*/  F2F.F16.F32 R251, R250 ;  /* 0x000000fa00fb7304 */ /* 0x000ef00000200800 */
[----:B------:R-:W4:Y:S01]  /*6ed0*/  F2F.F16.F32 R193, R203 ;  /* 0x000000cb00c17304 */ /* 0x000f220000200800 */
[C---:B0-----:R-:W-:Y:S01]  /*6ee0*/  IMAD.WIDE.U32 R194, R0.reuse, 0x8, R194 ;  /* 0x0000000800c27825 */ /* 0x041fe200078e00c2 */
[----:B------:R-:W-:-:S06]  /*6ef0*/  IADD3 R0, PT, PT, R0, 0x100, RZ ;  /* 0x0000010000007810 */ /* 0x000fcc0007ffe0ff */
[----:B------:R-:W0:Y:S01]  /*6f00*/  F2F.F16.F32 R201, R202 ;  /* 0x000000ca00c97304 */ /* 0x000e220000200800 */
[----:B---3--:R-:W-:Y:S01]  /*6f10*/  PRMT R251, R192, 0x5410, R251 ;  /* 0x00005410c0fb7816 */ /* 0x008fe200000000fb */
        /* <DEDUP_REMOVED lines=14> */
.L_x_10671:
[----:B------:R-:W-:Y:S05]  /*7000*/  BSYNC.RECONVERGENT B1 ;  /* 0x0000000000017941 */ /* 0x000fea0003800200 */
.L_x_10670:
        /* <DEDUP_REMOVED lines=50> */
.L_x_10673:
[----:B------:R-:W-:Y:S05]  /*7330*/  BSYNC.RECONVERGENT B1 ;  /* 0x0000000000017941 */ /* 0x000fea0003800200 */
.L_x_10672:
        /* <DEDUP_REMOVED lines=50> */
.L_x_10675:
[----:B------:R-:W-:Y:S05]  /*7660*/  BSYNC.RECONVERGENT B1 ;  /* 0x0000000000017941 */ /* 0x000fea0003800200 */
.L_x_10674:
        /* <DEDUP_REMOVED lines=24> */
[----:B------:R-:W-:Y:S01]  /*77f0*/  F2F.F16.F32 R192, R192 ;  /* 0x000000c000c07304 */ /* 0x000fe20000200800 */
[----:B------:R-:W-:Y:S01]  /*7800*/  FMUL.FTZ R250, R135, R198 ;  /* 0x000000c687fa7220 */ /* 0x000fe20000410000 */
[----:B------:R-:W-:Y:S01]  /*7810*/  FMUL.FTZ R199, R184, UR12 ;  /* 0x0000000cb8c77c20 */ /* 0x000fe20008410000 */
[----:B------:R-:W-:Y:S01]  /*7820*/  FMUL.FTZ R203, R133, R200 ;  /* 0x000000c885cb7220 */ /* 0x000fe20000410000 */
[----:B------:R1:W-:Y:S02]  /*7830*/  STG.E.128 desc[UR16][R196.64], R184 ;  /* 0x000000b8c4007986 */ /* 0x0003e4000c101d10 */
[----:B------:R-:W-:-:S02]  /*7840*/  FMUL.FTZ R202, R132, R199 ;  /* 0x000000c784ca7220 */ /* 0x000fc40000410000 */
        /* <DEDUP_REMOVED lines=20> */
.L_x_10677:
[----:B------:R-:W-:Y:S05]  /*7990*/  BSYNC.RECONVERGENT B1 ;  /* 0x0000000000017941 */ /* 0x000fea0003800200 */
.L_x_10676:
        /* <DEDUP_REMOVED lines=18> */
[----:B------:R1:W-:Y:S01]  /*7ac0*/  F2F.F16.F32 R191, R194 ;  /* 0x000000c200bf7304 */ /* 0x0003e20000200800 */
[----:B------:R-:W-:Y:S01]  /*7ad0*/  FMUL.FTZ R203, R126, R197 ;  /* 0x000000c57ecb7220 */ /* 0x000fe20000410000 */
[----:B0-----:R-:W-:Y:S01]  /*7ae0*/  FFMA.FTZ R185, R192, UR21, R181 ;  /* 0x00000015c0b97c23 */ /* 0x001fe200080100b5 */
[----:B------:R-:W-:-:S02]  /*7af0*/  FFMA.FTZ R184, R193, UR21, R180 ;  /* 0x00000015c1b87c23 */ /* 0x000fc400080100b4 */
[----:B------:R-:W0:Y:S01]  /*7b00*/  LDC.64 R192, c[0x0][0x468] ;  /* 0x00011a00ffc07b82 */ /* 0x000e220000000a00 */
[----:B------:R-:W-:Y:S01]  /*7b10*/  FMUL.FTZ R198, R185, UR12 ;  /* 0x0000000cb9c67c20 */ /* 0x000fe20008410000 */
[----:B------:R-:W-:Y:S01]  /*7b20*/  FMUL.FTZ R199, R184, UR12 ;  /* 0x0000000cb8c77c20 */ /* 0x000fe20008410000 */
[----:B------:R-:W3:Y:S02]  /*7b30*/  F2F.F16.F32 R250, R203 ;  /* 0x000000cb00fa7304 */ /* 0x000ee40000200800 */
[----:B------:R-:W-:Y:S01]  /*7b40*/  FMUL.FTZ R202, R125, R198 ;  /* 0x000000c67dca7220 */ /* 0x000fe20000410000 */
[----:B------:R-:W-:Y:S02]  /*7b50*/  FMUL.FTZ R200, R124, R199 ;  /* 0x000000c77cc87220 */ /* 0x000fe40000410000 */
[----:B-1----:R-:W1:Y:S03]  /*7b60*/  LDC.64 R194, c[0x0][0x478] ;  /* 0x00011e00ffc27b82 */ /* 0x002e660000000a00 */
[----:B------:R-:W4:Y:S01]  /*7b70*/  F2F.F16.F32 R190, R202 ;  /* 0x000000ca00be7304 */ /* 0x000f220000200800 */
[----:B---3--:R-:W-:-:S07]  /*7b80*/  PRMT R251, R250, 0x5410, R191 ;  /* 0x00005410fafb7816 */ /* 0x008fce00000000bf */
[----:B------:R-:W3:Y:S01]  /*7b90*/  F2F.F16.F32 R201, R200 ;  /* 0x000000c800c97304 */ /* 0x000ee20000200800 */
[----:B0-----:R-:W-:-:S04]  /*7ba0*/  IMAD.WIDE.U32 R192, R0, 0x8, R192 ;  /* 0x0000000800c07825 */ /* 0x001fc800078e00c0 */
[----:B----4-:R-:W-:-:S04]  /*7bb0*/  IMAD.WIDE.U32 R190, R190, 0x10000, RZ ;  /* 0x00010000bebe7825 */ /* 0x010fc800078e00ff */
[----:B-1----:R-:W-:Y:S01]  /*7bc0*/  IMAD.WIDE.U32 R194, R0, 0x10, R194 ;  /* 0x0000001000c27825 */ /* 0x002fe200078e00c2 */
[----:B------:R-:W-:Y:S02]  /*7bd0*/  LOP3.LUT R191, R251, R191, RZ, 0xfc, !PT ;  /* 0x000000bffbbf7212 */ /* 0x000fe400078efcff */
[----:B---3--:R-:W-:Y:S02]  /*7be0*/  LOP3.LUT R190, R190, R201, RZ, 0xfc, !PT ;  /* 0x000000c9bebe7212 */ /* 0x008fe400078efcff */
[----:B------:R0:W-:Y:S04]  /*7bf0*/  STG.E.128 desc[UR16][R194.64], R184 ;  /* 0x000000b8c2007986 */ /* 0x0001e8000c101d10 */
        /* <DEDUP_REMOVED lines=10> */
[----:B0-----:R-:W-:-:S07]  /*7ca0*/  FFMA.FTZ R43, R196, R188, R43 ;  /* 0x000000bcc42b7223 */ /* 0x001fce000001002b */
.L_x_10650:
[----:B------:R-:W-:Y:S05]  /*7cb0*/  BSYNC.RECONVERGENT B0 ;  /* 0x0000000000007941 */ /* 0x000fea0003800200 */
.L_x_10624:
[----:B------:R-:W-:Y:S02]  /*7cc0*/  UIADD3 UR7, UPT, UPT, UR7, UR24, URZ ;  /* 0x0000001807077290 */ /* 0x000fe4000fffe0ff */
[----:B------:R-:W-:Y:S02]  /*7cd0*/  UPLOP3.LUT UP2, UPT, UPT, UPT, UP2, 0x40, 0x4 ;  /* 0x000000000004789c */ /* 0x000fe40003f4e820 */
[----:B------:R-:W-:-:S09]  /*7ce0*/  UISETP.GE.AND UP1, UPT, UR7, UR25, UPT ;  /* 0x000000190700728c */ /* 0x000fd2000bf26270 */
[----:B------:R-:W-:Y:S05]  /*7cf0*/  BRA.U !UP1, `(.L_x_10678) ;  /* 0xffffff8d09587547 */ /* 0x000fea000b83ffff */
.L_x_10607:
        /* <DEDUP_REMOVED lines=17> */
.L_x_10680:
[----:B------:R-:W-:Y:S05]  /*7e10*/  BSYNC.RECONVERGENT B0 ;  /* 0x0000000000007941 */ /* 0x000fea0003800200 */
.L_x_10679:
        /* <DEDUP_REMOVED lines=12> */
.L_x_10682:
[----:B------:R-:W-:Y:S05]  /*7ee0*/  BSYNC.RECONVERGENT B0 ;  /* 0x0000000000007941 */ /* 0x000fea0003800200 */
.L_x_10681:
        /* <DEDUP_REMOVED lines=12> */
.L_x_10684:
[----:B------:R-:W-:Y:S05]  /*7fb0*/  BSYNC.RECONVERGENT B0 ;  /* 0x0000000000007941 */ /* 0x000fea0003800200 */
.L_x_10683:
        /* <DEDUP_REMOVED lines=12> */
.L_x_10686:
[----:B------:R-:W-:Y:S05]  /*8080*/  BSYNC.RECONVERGENT B0 ;  /* 0x0000000000007941 */ /* 0x000fea0003800200 */
.L_x_10685:
        /* <DEDUP_REMOVED lines=12> */
.L_x_10688:
[----:B------:R-:W-:Y:S05]  /*8150*/  BSYNC.RECONVERGENT B0 ;  /* 0x0000000000007941 */ /* 0x000fea0003800200 */
.L_x_10687:
        /* <DEDUP_REMOVED lines=12> */
.L_x_10690:
[----:B------:R-:W-:Y:S05]  /*8220*/  BSYNC.RECONVERGENT B0 ;  /* 0x0000000000007941 */ /* 0x000fea0003800200 */
.L_x_10689:
        /* <DEDUP_REMOVED lines=12> */
.L_x_10691:
        /* <DEDUP_REMOVED lines=9> */
.L_x_14430:


//--------------------- .text._ZN10layer_norm13ln_bwd_kernelINS_13Kernel_traitsIf6__halffS2_fjLj7168ELj1ELj1ELj8ELj8ENS_18Kernel_traits_baseILj7168EfS2_fS2_fjLj256EEEEELb0ELb1ELb0ELb1EEEvNS_9BwdParamsE --------------------------
	.section	.text._ZN10layer_norm13ln_bwd_kernelINS_13Kernel_traitsIf6__halffS2_fjLj7168ELj1ELj1ELj8ELj8ENS_18Kernel_traits_baseILj7168EfS2_fS2_fjLj256EEEEELb0ELb1ELb0ELb1EEEvNS_9BwdParamsE,"ax",@progbits
	.align	128
        .global         _ZN10layer_norm13ln_bwd_kernelINS_13Kernel_traitsIf6__halffS2_fjLj7168ELj1ELj1ELj8ELj8ENS_18Kernel_traits_baseILj7168EfS2_fS2_fjLj256EEEEELb0ELb1ELb0ELb1EEEvNS_9BwdParamsE
        .type           _ZN10layer_norm13ln_bwd_kernelINS_13Kernel_traitsIf6__halffS2_fjLj7168ELj1ELj1ELj8ELj8ENS_18Kernel_traits_baseILj7168EfS2_fS2_fjLj256EEEEELb0ELb1ELb0ELb1EEEvNS_9BwdParamsE,@function
        .size           _ZN10layer_norm13ln_bwd_kernelINS_13Kernel_traitsIf6__halffS2_fjLj7168ELj1ELj1ELj8ELj8ENS_18Kernel_traits_baseILj7168EfS2_fS2_fjLj256EEEEELb0ELb1ELb0ELb1EEEvNS_9BwdParamsE,(.L_x_14431 - _ZN10layer_norm13ln_bwd_kernelINS_13Kernel_traitsIf6__halffS2_fjLj7168ELj1ELj1ELj8ELj8ENS_18Kernel_traits_baseILj7168EfS2_fS2_fjLj256EEEEELb0ELb1ELb0ELb1EEEvNS_9BwdParamsE)
        .other          _ZN10layer_norm13ln_bwd_kernelINS_13Kernel_traitsIf6__halffS2_fjLj7168ELj1ELj1ELj8ELj8ENS_18Kernel_traits_baseILj7168EfS2_fS2_fjLj256EEEEELb0ELb1ELb0ELb1EEEvNS_9BwdParamsE,@"STO_CUDA_ENTRY STV_DEFAULT"
_ZN10layer_norm13ln_bwd_kernelINS_13Kernel_traitsIf6__halffS2_fjLj7168ELj1ELj1ELj8ELj8ENS_18Kernel_traits_baseILj7168EfS2_fS2_fjLj256EEEEELb0ELb1ELb0ELb1EEEvNS_9BwdParamsE:
.text._ZN10layer_norm13ln_bwd_kernelINS_13Kernel_traitsIf6__halffS2_fjLj7168ELj1ELj1ELj8ELj8ENS_18Kernel_traits_baseILj7168EfS2_fS2_fjLj256EEEEELb0ELb1ELb0ELb1EEEvNS_9BwdParamsE:
        /* <DEDUP_REMOVED lines=122> */
.L_x_10699:
        /* <DEDUP_REMOVED lines=9> */
[----:B------:R-:W-:-:S04]  /*0830*/  MOV R121, UR8 ;  /* 0x0000000800797c02 */ /* 0x000fc80008000f00 */
[----:B------:R-:W-:Y:S01]  /*0840*/  LEA.HI.SX32 R216, R121, R142, 0x1e ;  /* 0x0000008e79d87211 */ /* 0x000fe200078ff2ff */
[----:B--2---:R-:W-:Y:S01]  /*0850*/  @UP0 UIMAD.WIDE UR4, UR6, 0x2, UR4 ;  /* 0x00000002060408a5 */ /* 0x004fe2000f8e0204 */
[----:B------:R-:W-:Y:S02]  /*0860*/  MOV R121, UR11 ;  /* 0x0000000b00797c02 */ /* 0x000fe40008000f00 */
[C---:B------:R-:W-:Y:S02]  /*0870*/  IADD3 R205, PT, PT, R216.reuse, 0x200, RZ ;  /* 0x00000200d8cd7810 */ /* 0x040fe40007ffe0ff */
[C---:B------:R-:W-:Y:S02]  /*0880*/  IADD3 R203, PT, PT, R216.reuse, 0x300, RZ ;  /* 0x00000300d8cb7810 */ /* 0x040fe40007ffe0ff */
[C---:B------:R-:W-:Y:S02]  /*0890*/  IADD3 R199, PT, PT, R216.reuse, 0x400, RZ ;  /* 0x00000400d8c77810 */ /* 0x040fe40007ffe0ff */
[C---:B------:R-:W-:Y:S01]  /*08a0*/  IADD3 R198, PT, PT, R216.reuse, 0x500, RZ ;  /* 0x00000500d8c67810 */ /* 0x040fe20007ffe0ff */
[----:B0-----:R-:W-:Y:S01]  /*08b0*/  IMAD.WIDE.U32 R214, R216, 0x8, R230 ;  /* 0x00000008d8d67825 */ /* 0x001fe200078e00e6 */
[----:B------:R0:W2:Y:S01]  /*08c0*/  LDG.E R202, desc[UR16][R120.64] ;  /* 0x0000001078ca7981 */ /* 0x0000a2000c1e1900 */
[----:B------:R-:W-:-:S02]  /*08d0*/  MOV R122, UR4 ;  /* 0x00000004007a7c02 */ /* 0x000fc40008000f00 */
[--C-:B------:R-:W-:Y:S01]  /*08e0*/  IMAD.WIDE.U32 R210, R205, 0x8, R230.reuse ;  /* 0x00000008cdd27825 */ /* 0x100fe200078e00e6 */
[----:B------:R-:W-:Y:S01]  /*08f0*/  MOV R123, UR5 ;  /* 0x00000005007b7c02 */ /* 0x000fe20008000f00 */
        /* <DEDUP_REMOVED lines=8> */
[----:B------:R-:W-:-:S03]  /*0980*/  UIMAD.WIDE UR4, UR6, 0x4, UR12 ;  /* 0x00000004060478a5 */ /* 0x000fc6000f8e020c */
[----:B------:R-:W4:Y:S01]  /*0990*/  @P1 LDG.E.U16 R204, desc[UR16][R122.64] ;  /* 0x000000107acc1981 */ /* 0x000f22000c1e1500 */
[----:B------:R-:W-:Y:S02]  /*09a0*/  IADD3 R206, PT, PT, R216, 0x100, RZ ;  /* 0x00000100d8ce7810 */ /* 0x000fe40007ffe0ff */
[----:B------:R-:W-:Y:S02]  /*09b0*/  MOV R138, UR4 ;  /* 0x00000004008a7c02 */ /* 0x000fe40008000f00 */
[----:B------:R-:W-:Y:S01]  /*09c0*/  MOV R139, UR5 ;  /* 0x00000005008b7c02 */ /* 0x000fe20008000f00 */
[----:B------:R-:W-:Y:S01]  /*09d0*/  IMAD.WIDE.U32 R212, R206, 0x8, R230 ;  /* 0x00000008ced47825 */ /* 0x000fe200078e00e6 */
[----:B------:R-:W-:-:S03]  /*09e0*/  IADD3 R196, PT, PT, R216, 0x600, RZ ;  /* 0x00000600d8c47810 */ /* 0x000fc60007ffe0ff */
[--C-:B---3--:R-:W-:Y:S01]  /*09f0*/  IMAD.WIDE.U32 R124, R206, 0x10, R144.reuse ;  /* 0x00000010ce7c7825 */ /* 0x108fe200078e0090 */
[----:B------:R-:W3:Y:S03]  /*0a00*/  LDG.E R229, desc[UR16][R138.64] ;  /* 0x000000108ae57981 */ /* 0x000ee6000c1e1900 */
[--C-:B------:R-:W-:Y:S01]  /*0a10*/  IMAD.WIDE.U32 R132, R203, 0x10, R144.reuse ;  /* 0x00000010cb847825 */ /* 0x100fe200078e0090 */
[----:B------:R-:W3:Y:S03]  /*0a20*/  LDG.E.64 R212, desc[UR16][R212.64] ;  /* 0x00000010d4d47981 */ /* 0x000ee6000c1e1b00 */
[----:B0-----:R-:W-:Y:S01]  /*0a30*/  IMAD.WIDE.U32 R120, R216, 0x10, R144 ;  /* 0x00000010d8787825 */ /* 0x001fe200078e0090 */
[----:B------:R-:W3:Y:S03]  /*0a40*/  LDG.E.128 R124, desc[UR16][R124.64] ;  /* 0x000000107c7c7981 */ /* 0x000ee6000c1e1d00 */
        /* <DEDUP_REMOVED lines=19> */
[----:B-----5:R4:W5:Y:S07]  /*0b80*/  @P0 LDG.E.128 R92, desc[UR16][R218.64] ;  /* 0x00000010da5c0981 */ /* 0x02096e000c1e1d00 */
[----:B------:R-:W0:Y:S01]  /*0b90*/  @P0 LDC.64 R240, c[0x0][0x438] ;  /* 0x00010e00fff00b82 */ /* 0x000e220000000a00 */
[----:B-1----:R-:W-:-:S05]  /*0ba0*/  @P0 IMAD.WIDE.U32 R242, R206, 0x10, R242 ;  /* 0x00000010cef20825 */ /* 0x002fca00078e00f2 */
[----:B------:R1:W5:Y:S01]  /*0bb0*/  @P0 LDG.E.128 R96, desc[UR16][R242.64] ;  /* 0x00000010f2600981 */ /* 0x000362000c1e1d00 */
[----:B------:R-:W-:Y:S01]  /*0bc0*/  @P0 IMAD.WIDE.U32 R238, R203, 0x10, R238 ;  /* 0x00000010cbee0825 */ /* 0x000fe200078e00ee */
[----:B------:R-:W1:Y:S04]  /*0bd0*/  @P0 LDC.64 R234, c[0x0][0x438] ;  /* 0x00010e00ffea0b82 */ /* 0x000e680000000a00 */
[----:B------:R3:W5:Y:S01]  /*0be0*/  @P0 LDG.E.128 R104, desc[UR16][R238.64] ;  /* 0x00000010ee680981 */ /* 0x000762000c1e1d00 */
[----:B0-----:R-:W-:-:S05]  /*0bf0*/  @P0 IMAD.WIDE.U32 R236, R199, 0x10, R236 ;  /* 0x00000010c7ec0825 */ /* 0x001fca00078e00ec */
[----:B------:R0:W5:Y:S01]  /*0c00*/  @P0 LDG.E.128 R108, desc[UR16][R236.64] ;  /* 0x00000010ec6c0981 */ /* 0x000162000c1e1d00 */
[----:B------:R-:W-:-:S05]  /*0c10*/  @P0 IMAD.WIDE.U32 R240, R205, 0x10, R240 ;  /* 0x00000010cdf00825 */ /* 0x000fca00078e00f0 */
[----:B------:R-:W5:Y:S01]  /*0c20*/  @P0 LDG.E.128 R100, desc[UR16][R240.64] ;  /* 0x00000010f0640981 */ /* 0x000f62000c1e1d00 */
[----:B-1----:R-:W-:-:S05]  /*0c30*/  @P0 IMAD.WIDE.U32 R234, R198, 0x10, R234 ;  /* 0x00000010c6ea0825 */ /* 0x002fca00078e00ea */
        /* <DEDUP_REMOVED lines=17> */
[----:B------:R-:W1:Y:S01]  /*0d50*/  @P0 LDC.64 R232, c[0x0][0x438] ;  /* 0x00010e00ffe80b82 */ /* 0x000e620000000a00 */
[----:B------:R-:W-:-:S05]  /*0d60*/  @P1 HADD2.F32 R204, -RZ, R204.H0_H0 ;  /* 0x200000ccffcc1230 */ /* 0x000fca0000004100 */
[----:B------:R-:W-:Y:S02]  /*0d70*/  @P1 R2UR UR4, R204 ;  /* 0x00000000cc0412ca */ /* 0x000fe400000e0000 */
[----:B------:R-:W-:Y:S01]  /*0d80*/  ISETP.NE.AND P1, PT, RZ, UR18, PT ;  /* 0x00000012ff007c0c */ /* 0x000fe2000bf25270 */
[----:B------:R-:W-:-:S03]  /*0d90*/  HADD2.F32 R228, -RZ, R228.H0_H0 ;  /* 0x200000e4ffe47230 */ /* 0x000fc60000004100 */
[----:B---3--:R-:W-:Y:S02]  /*0da0*/  FSEL R229, R229, RZ, !P1 ;  /* 0x000000ffe5e57208 */ /* 0x008fe40004800000 */
[----:B------:R-:W-:Y:S01]  /*0db0*/  MOV R223, R213 ;  /* 0x000000d500df7202 */ /* 0x000fe20000000f00 */
[----:B------:R-:W-:Y:S02]  /*0dc0*/  HADD2.F32 R226, -RZ, R226.H0_H0 ;  /* 0x200000e2ffe27230 */ /* 0x000fe40000004100 */
[C---:B------:R-:W-:Y:S01]  /*0dd0*/  FADD.FTZ R125, -R229.reuse, R125 ;  /* 0x0000007de57d7221 */ /* 0x040fe20000010100 */
[----:B------:R-:W-:Y:S01]  /*0de0*/  FADD.FTZ R132, -R229, R132 ;  /* 0x00000084e5847221 */ /* 0x000fe20000010100 */
[----:B------:R-:W-:Y:S02]  /*0df0*/  FMUL.FTZ R242, R88, R228 ;  /* 0x000000e458f27220 */ /* 0x000fe40000410000 */
[----:B------:R-:W-:Y:S01]  /*0e00*/  FMUL.FTZ R239, R125, UR10 ;  /* 0x0000000a7def7c20 */ /* 0x000fe20008410000 */
[----:B-1----:R-:W-:Y:S01]  /*0e10*/  @P0 IMAD.WIDE.U32 R232, R196, 0x10, R232 ;  /* 0x00000010c4e80825 */ /* 0x002fe200078e00e8 */
[----:B------:R-:W-:-:S03]  /*0e20*/  MOV R222, R212 ;  /* 0x000000d400de7202 */ /* 0x000fc60000000f00 */
[C---:B------:R-:W-:Y:S01]  /*0e30*/  FADD.FTZ R243, -R229.reuse, R123 ;  /* 0x0000007be5f37221 */ /* 0x040fe20000010100 */
[----:B------:R-:W-:Y:S01]  /*0e40*/  SHF.R.U64 R221, R212, 0x10, R213 ;  /* 0x00000010d4dd7819 */ /* 0x000fe200000012d5 */
[----:B------:R-:W-:Y:S01]  /*0e50*/  HADD2.F32 R125, -RZ, R223.H0_H0 ;  /* 0x200000dfff7d7230 */ /* 0x000fe20000004100 */
[----:B------:R1:W5:Y:S01]  /*0e60*/  @P0 LDG.E.128 R116, desc[UR16][R232.64] ;  /* 0x00000010e8740981 */ /* 0x000362000c1e1d00 */
[----:B------:R-:W-:Y:S02]  /*0e70*/  HADD2.F32 R227, -RZ, R227.H0_H0 ;  /* 0x200000e3ffe37230 */ /* 0x000fe40000004100 */
[----:B------:R-:W-:Y:S01]  /*0e80*/  FMUL.FTZ R223, R132, UR10 ;  /* 0x0000000a84df7c20 */ /* 0x000fe20008410000 */
[----:B------:R-:W-:Y:S01]  /*0e90*/  MOV R212, R200 ;  /* 0x000000c800d47202 */ /* 0x000fe20000000f00 */
[----:B------:R-:W-:Y:S01]  /*0ea0*/  FADD.FTZ R132, RZ, R242 ;  /* 0x000000f2ff847221 */ /* 0x000fe20000010000 */
[----:B------:R-:W-:Y:S01]  /*0eb0*/  MOV R200, R230 ;  /* 0x000000e600c87202 */ /* 0x000fe20000000f00 */
[----:B0-----:R-:W-:Y:S01]  /*0ec0*/  FADD.FTZ R237, -R229, R126 ;  /* 0x0000007ee5ed7221 */ /* 0x001fe20000010100 */
[----:B------:R-:W-:Y:S01]  /*0ed0*/  SHF.R.U64 R244, R230, 0x10, R231 ;  /* 0x00000010e6f47819 */ /* 0x000fe200000012e7 */
[----:B------:R-:W-:-:S02]  /*0ee0*/  HADD2.F32 R230, -RZ, R225.H0_H0 ;  /* 0x200000e1ffe67230 */ /* 0x000fc40000004100 */
[----:B-1----:R-:W-:Y:S01]  /*0ef0*/  FMUL.FTZ R233, R89, R226 ;  /* 0x000000e259e97220 */ /* 0x002fe20000410000 */
[----:B------:R-:W-:Y:S01]  /*0f00*/  FADD.FTZ R126, -R229, R145 ;  /* 0x00000091e57e7221 */ /* 0x000fe20000010100 */
[----:B------:R-:W-:Y:S01]  /*0f10*/  FMUL.FTZ R243, R243, UR10 ;  /* 0x0000000af3f37c20 */ /* 0x000fe20008410000 */
[----:B------:R-:W-:Y:S01]  /*0f20*/  SHF.R.U32.HI R224, RZ, 0x10, R213 ;  /* 0x00000010ffe07819 */ /* 0x000fe200000116d5 */
[----:B------:R-:W-:Y:S01]  /*0f30*/  FMUL.FTZ R232, R90, R227 ;  /* 0x000000e35ae87220 */ /* 0x000fe20000410000 */
[----:B------:R-:W-:Y:S01]  /*0f40*/  MOV R217, R211 ;  /* 0x000000d300d97202 */ /* 0x000fe20000000f00 */
[----:B------:R-:W-:Y:S01]  /*0f50*/  FADD.FTZ R145, R233, R132 ;  /* 0x00000084e9917221 */ /* 0x000fe20000010000 */
[----:B------:R-:W-:Y:S02]  /*0f60*/  SHF.R.U32.HI R219, RZ, 0x10, R211 ;  /* 0x00000010ffdb7819 */ /* 0x000fe400000116d3 */
[----:B------:R-:W-:Y:S02]  /*0f70*/  MOV R213, R209 ;  /* 0x000000d100d57202 */ /* 0x000fe40000000f00 */
[----:B------:R-:W-:Y:S01]  /*0f80*/  SHF.R.U32.HI R211, RZ, 0x10, R209 ;  /* 0x00000010ffd37819 */ /* 0x000fe200000116d1 */
[----:B------:R-:W-:Y:S01]  /*0f90*/  FADD.FTZ R209, -R229, R141 ;  /* 0x0000008de5d17221 */ /* 0x000fe20000010100 */
[----:B------:R-:W-:Y:S01]  /*0fa0*/  FFMA.FTZ R162, R243, R230, R162 ;  /* 0x000000e6f3a27223 */ /* 0x000fe200000100a2 */
[----:B------:R-:W-:Y:S01]  /*0fb0*/  FADD.FTZ R161, R230, R161 ;  /* 0x000000a1e6a17221 */ /* 0x000fe20000010000 */
[----:B------:R-:W-:-:S02]  /*0fc0*/  HADD2.F32 R141, -RZ, R222.H0_H0 ;  /* 0x200000deff8d7230 */ /* 0x000fc40000004100 */
[----:B------:R-:W-:Y:S01]  /*0fd0*/  FMUL.FTZ R230, R91, R230 ;  /* 0x000000e65be67220 */ /* 0x000fe20000410000 */
[----:B------:R-:W-:Y:S01]  /*0fe0*/  FADD.FTZ R145, R232, R145 ;  /* 0x00000091e8917221 */ /* 0x000fe20000010000 */
[----:B------:R-:W-:Y:S02]  /*0ff0*/  HADD2.F32 R238, -RZ, R221.H0_H0 ;  /* 0x200000ddffee7230 */ /* 0x000fe40000004100 */
[----:B------:R-:W-:Y:S01]  /*1000*/  FMUL.FTZ R240, R84, R141 ;  /* 0x0000008d54f07220 */ /* 0x000fe20000410000 */
[----:B------:R-:W-:Y:S01]  /*1010*/  FADD.FTZ R145, R230, R145 ;  /* 0x00000091e6917221 */ /* 0x000fe20000010000 */
[----:B------:R-:W-:Y:S01]  /*1020*/  MOV R249, R231 ;  /* 0x000000e700f97202 */ /* 0x000fe20000000f00 */
[-C--:B------:R-:W-:Y:S01]  /*1030*/  FFMA.FTZ R159, R239, R238.reuse, R159 ;  /* 0x000000eeef9f7223 */ /* 0x080fe2000001009f */
[----:B------:R-:W-:Y:S01]  /*1040*/  SHF.R.U32.HI R204, RZ, 0x10, R231 ;  /* 0x00000010ffcc7819 */ /* 0x000fe200000116e7 */
[----:B------:R-:W-:Y:S01]  /*1050*/  FADD.FTZ R231, -R229, R120 ;  /* 0x00000078e5e77221 */ /* 0x000fe20000010100 */
[----:B------:R-:W-:Y:S01]  /*1060*/  FADD.FTZ R23, R238, R23 ;  /* 0x00000017ee177221 */ /* 0x000fe20000010000 */
[----:B------:R-:W-:Y:S01]  /*1070*/  FMUL.FTZ R238, R85, R238 ;  /* 0x000000ee55ee7220 */ /* 0x000fe20000410000 */
[----:B------:R-:W-:Y:S01]  /*1080*/  FADD.FTZ R145, R240, R145 ;  /* 0x00000091f0917221 */ /* 0x000fe20000010000 */
[C---:B------:R-:W-:Y:S01]  /*1090*/  FADD.FTZ R247, -R229.reuse, R121 ;  /* 0x00000079e5f77221 */ /* 0x040fe20000010100 */
[C---:B------:R-:W-:Y:S01]  /*10a0*/  FADD.FTZ R245, -R229.reuse, R122 ;  /* 0x0000007ae5f57221 */ /* 0x040fe20000010100 */
[----:B------:R-:W-:Y:S01]  /*10b0*/  FADD.FTZ R130, -R229, R130 ;  /* 0x00000082e5827221 */ /* 0x000fe20000010100 */
[----:B------:R-:W-:Y:S01]  /*10c0*/  FMUL.FTZ R231, R231, UR10 ;  /* 0x0000000ae7e77c20 */ /* 0x000fe20008410000 */
[----:B------:R-:W-:-:S02]  /*10d0*/  HADD2.F32 R224, -RZ, R224.H0_H0 ;  /* 0x200000e0ffe07230 */ /* 0x000fc40000004100 */
[C---:B------:R-:W-:Y:S01]  /*10e0*/  FADD.FTZ R122, -R229.reuse, R137 ;  /* 0x00000089e57a7221 */ /* 0x040fe20000010100 */
[----:B------:R-:W-:Y:S01]  /*10f0*/  FMUL.FTZ R236, R86, R125 ;  /* 0x0000007d56ec7220 */ /* 0x000fe20000410000 */
[----:B------:R-:W-:Y:S01]  /*1100*/  FADD.FTZ R145, R238, R145 ;  /* 0x00000091ee917221 */ /* 0x000fe20000010000 */
[----:B------:R-:W-:Y:S01]  /*1110*/  FADD.FTZ R137, -R229, R142 ;  /* 0x0000008ee5897221 */ /* 0x000fe20000010100 */
[----:B------:R-:W-:Y:S01]  /*1120*/  FMUL.FTZ R247, R247, UR10 ;  /* 0x0000000af7f77c20 */ /* 0x000fe20008410000 */
[----:B------:R-:W-:Y:S01]  /*1130*/  FADD.FTZ R142, -R229, R143 ;  /* 0x0000008fe58e7221 */ /* 0x000fe20000010100 */
[----:B------:R-:W-:Y:S01]  /*1140*/  FMUL.FTZ R245, R245, UR10 ;  /* 0x0000000af5f57c20 */ /* 0x000fe20008410000 */
[----:B------:R-:W-:Y:S01]  /*1150*/  FMUL.FTZ R225, R130, UR10 ;  /* 0x0000000a82e17c20 */ /* 0x000fe20008410000 */
[----:B------:R-:W-:Y:S01]  /*1160*/  FADD.FTZ R129, -R229, R129 ;  /* 0x00000081e5817221 */ /* 0x000fe20000010100 */
[----:B------:R-:W-:Y:S02]  /*1170*/  HADD2.F32 R143, -RZ, R220.H0_H0 ;  /* 0x200000dcff8f7230 */ /* 0x000fe40000004100 */
[----:B------:R-:W-:Y:S01]  /*1180*/  FFMA.FTZ R130, R231, R242, RZ ;  /* 0x000000f2e7827223 */ /* 0x000fe200000100ff */
[----:B------:R-:W-:Y:S01]  /*1190*/  FMUL.FTZ R234, R87, R224 ;  /* 0x000000e057ea7220 */ /* 0x000fe20000410000 */
[----:B------:R-:W-:Y:S01]  /*11a0*/  FADD.FTZ R145, R236, R145 ;  /* 0x00000091ec917221 */ /* 0x000fe20000010000 */
[----:B------:R-:W-:Y:S01]  /*11b0*/  FFMA.FTZ R166, R247, R226, R166 ;  /* 0x000000e2f7a67223 */ /* 0x000fe200000100a6 */
[----:B------:R-:W-:Y:S01]  /*11c0*/  FADD.FTZ R165, R226, R165 ;  /* 0x000000a5e2a57221 */ /* 0x000fe20000010000 */
[----:B------:R-:W-:Y:S01]  /*11d0*/  FFMA.FTZ R164, R245, R227, R164 ;  /* 0x000000e3f5a47223 */ /* 0x000fe200000100a4 */
[----:B------:R-:W-:Y:S01]  /*11e0*/  FADD.FTZ R163, R227, R163 ;  /* 0x000000a3e3a37221 */ /* 0x000fe20000010000 */
[----:B------:R-:W-:-:S02]  /*11f0*/  HADD2.F32 R226, -RZ, R215.H0_H0 ;  /* 0x200000d7ffe27230 */ /* 0x000fc40000004100 */
        /* <DEDUP_REMOVED lines=21> */
[----:B------:R-:W-:-:S02]  /*1350*/  HADD2.F32 R129, -RZ, R217.H0_H0 ;  /* 0x200000d9ff817230 */ /* 0x000fc40000004100 */
[----:B------:R-:W-:Y:S01]  /*1360*/  FFMA.FTZ R155, R227, R226, R155 ;  /* 0x000000e2e39b7223 */ /* 0x000fe2000001009b */
[----:B------:R-:W-:Y:S01]  /*1370*/  FADD.FTZ R19, R226, R19 ;  /* 0x00000013e2137221 */ /* 0x000fe20000010000 */
[----:B------:R-:W-:Y:S01]  /*1380*/  FFMA.FTZ R130, R245, R232, R130 ;  /* 0x000000e8f5827223 */ /* 0x000fe20000010082 */
[----:B------:R-:W-:Y:S01]  /*1390*/  FMUL.FTZ R229, R128, UR10 ;  /* 0x0000000a80e57c20 */ /* 0x000fe20008410000 */
[----:B------:R-:W-:Y:S01]  /*13a0*/  FMUL.FTZ R226, R81, R226 ;  /* 0x000000e251e27220 */ /* 0x000fe20000410000 */
[----:B------:R-:W-:Y:S01]  /*13b0*/  FADD.FTZ R145, R228, R145 ;  /* 0x00000091e4917221 */ /* 0x000fe20000010000 */
[----:B------:R-:W-:Y:S02]  /*13c0*/  HADD2.F32 R128, -RZ, R219.H0_H0 ;  /* 0x200000dbff807230 */ /* 0x000fe40000004100 */
        /* <DEDUP_REMOVED lines=11> */
[----:B------:R-:W-:-:S02]  /*1480*/  HADD2.F32 R123, -RZ, R218.H0_H0 ;  /* 0x200000daff7b7230 */ /* 0x000fc40000004100 */
[----:B------:R-:W-:Y:S01]  /*1490*/  FFMA.FTZ R128, R241, R240, R130 ;  /* 0x000000f0f1807223 */ /* 0x000fe20000010082 */
[----:B------:R-:W-:Y:S01]  /*14a0*/  FADD.FTZ R145, R224, R145 ;  /* 0x00000091e0917221 */ /* 0x000fe20000010000 */
[----:B------:R-:W-:Y:S01]  /*14b0*/  FMUL.FTZ R237, R237, UR10 ;  /* 0x0000000aeded7c20 */ /* 0x000fe20008410000 */
[----:B------:R-:W-:Y:S02]  /*14c0*/  HADD2.F32 R120, -RZ, R214.H0_H0 ;  /* 0x200000d6ff787230 */ /* 0x000fe40000004100 */
[----:B------:R-:W-:Y:S01]  /*14d0*/  FFMA.FTZ R128, R239, R238, R128 ;  /* 0x000000eeef807223 */ /* 0x000fe20000010080 */
[----:B------:R-:W-:Y:S01]  /*14e0*/  FMUL.FTZ R222, R76, R123 ;  /* 0x0000007b4cde7220 */ /* 0x000fe20000410000 */
[----:B------:R-:W-:Y:S01]  /*14f0*/  FADD.FTZ R145, R132, R145 ;  /* 0x0000009184917221 */ /* 0x000fe20000010000 */
[----:B------:R-:W-:Y:S02]  /*1500*/  HADD2.F32 R127, -RZ, R213.H0_H0 ;  /* 0x200000d5ff7f7230 */ /* 0x000fe40000004100 */
[----:B------:R-:W-:Y:S01]  /*1510*/  FFMA.FTZ R128, R237, R236, R128 ;  /* 0x000000eced807223 */ /* 0x000fe20000010080 */
[----:B------:R-:W-:Y:S01]  /*1520*/  FMUL.FTZ R220, R77, R120 ;  /* 0x000000784ddc7220 */ /* 0x000fe20000410000 */
[----:B------:R-:W-:Y:S01]  /*1530*/  FADD.FTZ R145, R222, R145 ;  /* 0x00000091de917221 */ /* 0x000fe20000010000 */
[----:B------:R-:W-:-:S02]  /*1540*/  HADD2.F32 R124, -RZ, R211.H0_H0 ;  /* 0x200000d3ff7c7230 */ /* 0x000fc40000004100 */
[----:B------:R-:W-:Y:S01]  /*1550*/  FFMA.FTZ R128, R235, R234, R128 ;  /* 0x000000eaeb807223 */ /* 0x000fe20000010080 */
[----:B------:R-:W-:Y:S01]  /*1560*/  FMUL.FTZ R218, R78, R127 ;  /* 0x0000007f4eda7220 */ /* 0x000fe20000410000 */
[----:B------:R-:W-:Y:S01]  /*1570*/  FADD.FTZ R145, R220, R145 ;  /* 0x00000091dc917221 */ /* 0x000fe20000010000 */
[----:B------:R-:W-:Y:S01]  /*1580*/  FFMA.FTZ R158, R237, R125, R158 ;  /* 0x0000007ded9e7223 */ /* 0x000fe2000001009e */
[----:B------:R-:W-:Y:S01]  /*1590*/  FADD.FTZ R22, R125, R22 ;  /* 0x000000167d167221 */ /* 0x000fe20000010000 */
[----:B------:R-:W-:Y:S01]  /*15a0*/  FMUL.FTZ R219, R134, UR10 ;  /* 0x0000000a86db7c20 */ /* 0x000fe20008410000 */
        /* <DEDUP_REMOVED lines=31> */
[----:B------:R-:W-:Y:S01]  /*17a0*/  FMUL.FTZ R135, R135, UR10 ;  /* 0x0000000a87877c20 */ /* 0x000fe20008410000 */
[----:B------:R-:W-:Y:S02]  /*17b0*/  HADD2.F32 R248, -RZ, R201.H0_H0 ;  /* 0x200000c9fff87230 */ /* 0x000fe40000004100 */
[----:B------:R-:W-:Y:S01]  /*17c0*/  FFMA.FTZ R136, R219, R218, R136 ;  /* 0x000000dadb887223 */ /* 0x000fe20000010088 */
[----:B------:R-:W-:Y:S01]  /*17d0*/  FADD.FTZ R145, R138, R145 ;  /* 0x000000918a917221 */ /* 0x000fe20000010000 */
[----:B------:R-:W-:Y:S01]  /*17e0*/  FMUL.FTZ R140, R69, R128 ;  /* 0x00000080458c7220 */ /* 0x000fe20000410000 */
[----:B------:R-:W-:Y:S02]  /*17f0*/  HADD2.F32 R246, -RZ, R246.H0_H0 ;  /* 0x200000f6fff67230 */ /* 0x000fe40000004100 */
[----:B------:R-:W-:Y:S01]  /*1800*/  FFMA.FTZ R144, R135, R134, R136 ;  /* 0x0000008687907223 */ /* 0x000fe20000010088 */
[----:B------:R-:W-:Y:S01]  /*1810*/  FMUL.FTZ R136, R70, R248 ;  /* 0x000000f846887220 */ /* 0x000fe20000410000 */
[----:B------:R-:W-:Y:S01]  /*1820*/  FADD.FTZ R145, R140, R145 ;  /* 0x000000918c917221 */ /* 0x000fe20000010000 */
        /* <DEDUP_REMOVED lines=13> */
[----:B------:R-:W-:Y:S01]  /*1900*/  FADD.FTZ R145, R143, R200 ;  /* 0x000000c88f917221 */ /* 0x000fe20000010000 */
[----:B------:R-:W-:Y:S02]  /*1910*/  FMUL.FTZ R200, R65, R244 ;  /* 0x000000f441c87220 */ /* 0x000fe40000410000 */
[----:B------:R-:W-:Y:S01]  /*1920*/  FFMA.FTZ R202, R211, R208, R144 ;  /* 0x000000d0d3ca7223 */ /* 0x000fe20000010090 */
[----:B------:R-:W-:Y:S02]  /*1930*/  HADD2.F32 R204, -RZ, R204.H0_H0 ;  /* 0x200000ccffcc7230 */ /* 0x000fe40000004100 */
        /* <DEDUP_REMOVED lines=46> */
[----:B------:R-:W-:Y:S01]  /*1c20*/  @UP0 UMOV UR7, UR4 ;  /* 0x0000000400070c82 */ /* 0x000fe20008000000 */
[----:B------:R-:W-:Y:S01]  /*1c30*/  BSSY.RECONVERGENT B0, `(.L_x_10693) ;  /* 0x000000c000007945 */ /* 0x000fe20003800200 */
[----:B-1----:R-:W-:Y:S01]  /*1c40*/  FADD.FTZ R120, R126, R120 ;  /* 0x000000787e787221 */ /* 0x002fe20000010000 */
[----:B0-----:R-:W-:Y:S02]  /*1c50*/  FADD.FTZ R121, R121, R131 ;  /* 0x0000008379797221 */ /* 0x001fe40000010000 */
        /* <DEDUP_REMOVED lines=9> */
.L_x_10694:
[----:B------:R-:W-:Y:S05]  /*1cf0*/  BSYNC.RECONVERGENT B0 ;  /* 0x0000000000007941 */ /* 0x000fea0003800200 */
.L_x_10693:
        /* <DEDUP_REMOVED lines=77> */
[--C-:B------:R-:W-:Y:S01]  /*21d0*/  FFMA.FTZ R245, R245, UR4, R204.reuse ;  /* 0x00000004f5f57c23 */ /* 0x100fe200080100cc */
[----:B------:R-:W-:Y:S01]  /*21e0*/  FMUL.FTZ R121, R120, UR10 ;  /* 0x0000000a78797c20 */ /* 0x000fe20008410000 */
[----:B------:R-:W-:Y:S01]  /*21f0*/  FMUL.FTZ R129, R129, UR10 ;  /* 0x0000000a81817c20 */ /* 0x000fe20008410000 */
[--C-:B------:R-:W-:Y:S01]  /*2200*/  FFMA.FTZ R219, R219, UR4, R204.reuse ;  /* 0x00000004dbdb7c23 */ /* 0x100fe200080100cc */
[----:B------:R-:W-:Y:S01]  /*2210*/  FADD.FTZ R226, R226, -R227 ;  /* 0x800000e3e2e27221 */ /* 0x000fe20000010000 */
[----:B------:R-:W-:Y:S01]  /*2220*/  FMUL.FTZ R133, R133, UR10 ;  /* 0x0000000a85857c20 */ /* 0x000fe20008410000 */
[----:B------:R-:W-:Y:S01]  /*2230*/  FADD.FTZ R245, R232, -R245 ;  /* 0x800000f5e8f57221 */ /* 0x000fe20000010000 */
[--C-:B------:R-:W-:Y:S01]  /*2240*/  FFMA.FTZ R243, R243, UR4, R204.reuse ;  /* 0x00000004f3f37c23 */ /* 0x100fe200080100cc */
[--C-:B------:R-:W-:Y:S01]  /*2250*/  FFMA.FTZ R227, R223, UR4, R204.reuse ;  /* 0x00000004dfe37c23 */ /* 0x100fe200080100cc */
[----:B------:R-:W-:Y:S01]  /*2260*/  FMUL.FTZ R232, R121, UR7 ;  /* 0x0000000779e87c20 */ /* 0x000fe20008410000 */
[----:B------:R-:W-:Y:S01]  /*2270*/  FMUL.FTZ R223, R129, UR7 ;  /* 0x0000000781df7c20 */ /* 0x000fe20008410000 */
[--C-:B------:R-:W-:Y:S01]  /*2280*/  FFMA.FTZ R135, R135, UR4, R204.reuse ;  /* 0x0000000487877c23 */ /* 0x100fe200080100cc */
[--C-:B------:R-:W-:Y:S01]  /*2290*/  FFMA.FTZ R121, R239, UR4, R204.reuse ;  /* 0x00000004ef797c23 */ /* 0x100fe200080100cc */
[----:B------:R-:W-:Y:S01]  /*22a0*/  FADD.FTZ R219, R218, -R219 ;  /* 0x800000dbdadb7221 */ /* 0x000fe20000010000 */
[--C-:B------:R-:W-:Y:S01]  /*22b0*/  FFMA.FTZ R237, R237, UR4, R204.reuse ;  /* 0x00000004eded7c23 */ /* 0x100fe200080100cc */
[--C-:B------:R-:W-:Y:S01]  /*22c0*/  FFMA.FTZ R127, R235, UR4, R204.reuse ;  /* 0x00000004eb7f7c23 */ /* 0x100fe200080100cc */
[----:B------:R-:W-:Y:S01]  /*22d0*/  FMUL.FTZ R218, R133, UR7 ;  /* 0x0000000785da7c20 */ /* 0x000fe20008410000 */
[----:B------:R-:W-:Y:S01]  /*22e0*/  FADD.FTZ R243, R230, -R243 ;  /* 0x800000f3e6f37221 */ /* 0x000fe20000010000 */
[----:B------:R-:W-:Y:S01]  /*22f0*/  FMUL.FTZ R129, R46, R223 ;  /* 0x000000df2e817220 */ /* 0x000fe20000410000 */
[----:B------:R-:W-:Y:S01]  /*2300*/  FADD.FTZ R128, R134, -R135 ;  /* 0x8000008786807221 */ /* 0x000fe20000010000 */
[--C-:B------:R-:W-:Y:S01]  /*2310*/  FFMA.FTZ R231, R231, UR4, R204.reuse ;  /* 0x00000004e7e77c23 */ /* 0x100fe200080100cc */
[----:B------:R-:W-:Y:S01]  /*2320*/  FADD.FTZ R121, R238, -R121 ;  /* 0x80000079ee797221 */ /* 0x000fe20000010000 */
[--C-:B------:R-:W-:Y:S01]  /*2330*/  FFMA.FTZ R241, R241, UR4, R204.reuse ;  /* 0x00000004f1f17c23 */ /* 0x100fe200080100cc */
[----:B------:R-:W-:Y:S01]  /*2340*/  FADD.FTZ R237, R236, -R237 ;  /* 0x800000edeced7221 */ /* 0x000fe20000010000 */
[----:B------:R-:W-:Y:S01]  /*2350*/  FADD.FTZ R127, R234, -R127 ;  /* 0x8000007fea7f7221 */ /* 0x000fe20000010000 */
[----:B------:R-:W-:Y:S01]  /*2360*/  FMUL.FTZ R132, R47, R218 ;  /* 0x000000da2f847220 */ /* 0x000fe20000410000 */
[----:B------:R-:W-:Y:S01]  /*2370*/  FMUL.FTZ R233, R245, UR10 ;  /* 0x0000000af5e97c20 */ /* 0x000fe20008410000 */
[----:B------:R-:W-:Y:S01]  /*2380*/  FMUL.FTZ R230, R243, UR10 ;  /* 0x0000000af3e67c20 */ /* 0x000fe20008410000 */
[--C-:B------:R-:W-:Y:S01]  /*2390*/  FFMA.FTZ R215, R215, UR4, R204.reuse ;  /* 0x00000004d7d77c23 */ /* 0x100fe200080100cc */
[----:B------:R-:W-:Y:S01]  /*23a0*/  FMUL.FTZ R128, R128, UR10 ;  /* 0x0000000a80807c20 */ /* 0x000fe20008410000 */
[----:B------:R-:W-:Y:S01]  /*23b0*/  FADD.FTZ R231, R242, -R231 ;  /* 0x800000e7f2e77221 */ /* 0x000fe20000010000 */
[----:B------:R-:W-:Y:S01]  /*23c0*/  FMUL.FTZ R123, R121, UR10 ;  /* 0x0000000a797b7c20 */ /* 0x000fe20008410000 */
[--C-:B------:R-:W-:Y:S01]  /*23d0*/  FFMA.FTZ R229, R229, UR4, R204.reuse ;  /* 0x00000004e5e57c23 */ /* 0x100fe200080100cc */
[--C-:B------:R-:W-:Y:S01]  /*23e0*/  FFMA.FTZ R221, R221, UR4, R204.reuse ;  /* 0x00000004dddd7c23 */ /* 0x100fe200080100cc */
[--C-:B------:R-:W-:Y:S01]  /*23f0*/  FFMA.FTZ R213, R213, UR4, R204.reuse ;  /* 0x00000004d5d57c23 */ /* 0x100fe200080100cc */
[----:B------:R-:W-:Y:S01]  /*2400*/  FADD.FTZ R241, R240, -R241 ;  /* 0x800000f1f0f17221 */ /* 0x000fe20000010000 */
[----:B------:R-:W-:Y:S01]  /*2410*/  FMUL.FTZ R235, R237, UR10 ;  /* 0x0000000aedeb7c20 */ /* 0x000fe20008410000 */
[----:B------:R-:W-:Y:S01]  /*2420*/  FMUL.FTZ R127, R127, UR10 ;  /* 0x0000000a7f7f7c20 */ /* 0x000fe20008410000 */
[----:B------:R-:W-:Y:S01]  /*2430*/  F2F.F16.F32 R129, R129 ;  /* 0x0000008100817304 */ /* 0x000fe20000200800 */
[----:B------:R-:W-:Y:S01]  /*2440*/  FMUL.FTZ R233, R233, UR7 ;  /* 0x00000007e9e97c20 */ /* 0x000fe20008410000 */
[----:B------:R-:W-:Y:S01]  /*2450*/  FMUL.FTZ R230, R230, UR7 ;  /* 0x00000007e6e67c20 */ /* 0x000fe20008410000 */
[----:B------:R-:W-:Y:S01]  /*2460*/  FADD.FTZ R130, R212, -R215 ;  /* 0x800000d7d4827221 */ /* 0x000fe20000010000 */
[----:B------:R-:W-:Y:S01]  /*2470*/  FMUL.FTZ R219, R219, UR10 ;  /* 0x0000000adbdb7c20 */ /* 0x000fe20008410000 */
[--C-:B------:R-:W-:Y:S01]  /*2480*/  FFMA.FTZ R135, R217, UR4, R204.reuse ;  /* 0x00000004d9877c23 */ /* 0x100fe200080100cc */
[----:B------:R-:W-:Y:S01]  /*2490*/  FMUL.FTZ R212, R128, UR7 ;  /* 0x0000000780d47c20 */ /* 0x000fe20008410000 */
[----:B------:R-:W-:Y:S01]  /*24a0*/  FMUL.FTZ R231, R231, UR10 ;  /* 0x0000000ae7e77c20 */ /* 0x000fe20008410000 */
[----:B------:R0:W1:Y:S01]  /*24b0*/  F2F.F16.F32 R134, R132 ;  /* 0x0000008400867304 */ /* 0x0000620000200800 */
[----:B------:R-:W-:Y:S01]  /*24c0*/  FMUL.FTZ R236, R123, UR7 ;  /* 0x000000077bec7c20 */ /* 0x000fe20008410000 */
[----:B------:R-:W-:Y:S01]  /*24d0*/  FADD.FTZ R229, R228, -R229 ;  /* 0x800000e5e4e57221 */ /* 0x000fe20000010000 */
[----:B------:R-:W-:Y:S01]  /*24e0*/  FADD.FTZ R220, R220, -R221 ;  /* 0x800000dddcdc7221 */ /* 0x000fe20000010000 */
        /* <DEDUP_REMOVED lines=9> */
[----:B------:R-:W-:Y:S01]  /*2580*/  FADD.FTZ R135, R214, -R135 ;  /* 0x80000087d6877221 */ /* 0x000fe20000010000 */
[----:B------:R-:W-:Y:S01]  /*2590*/  FMUL.FTZ R231, R231, UR7 ;  /* 0x00000007e7e77c20 */ /* 0x000fe20008410000 */
[----:B------:R-:W-:Y:S01]  /*25a0*/  FMUL.FTZ R123, R41, R236 ;  /* 0x000000ec297b7220 */ /* 0x000fe20000410000 */
[--C-:B------:R-:W-:Y:S01]  /*25b0*/  FFMA.FTZ R219, R141, UR4, R204.reuse ;  /* 0x000000048ddb7c23 */ /* 0x100fe200080100cc */
[----:B------:R-:W-:Y:S01]  /*25c0*/  FMUL.FTZ R220, R220, UR10 ;  /* 0x0000000adcdc7c20 */ /* 0x000fe20008410000 */
[----:B------:R-:W-:Y:S01]  /*25d0*/  FMUL.FTZ R239, R239, UR7 ;  /* 0x00000007efef7c20 */ /* 0x000fe20008410000 */
[----:B------:R-:W-:Y:S01]  /*25e0*/  FMUL.FTZ R126, R42, R235 ;  /* 0x000000eb2a7e7220 */ /* 0x000fe20000410000 */
[----:B------:R-:W-:Y:S01]  /*25f0*/  FMUL.FTZ R127, R43, R228 ;  /* 0x000000e42b7f7220 */ /* 0x000fe20000410000 */
[----:B------:R-:W-:Y:S01]  /*2600*/  FADD.FTZ R222, R222, -R227 ;  /* 0x800000e3dede7221 */ /* 0x000fe20000010000 */
[----:B------:R-:W-:Y:S01]  /*2610*/  FMUL.FTZ R210, R210, UR7 ;  /* 0x00000007d2d27c20 */ /* 0x000fe20008410000 */
[--C-:B------:R-:W-:Y:S01]  /*2620*/  FFMA.FTZ R209, R209, UR4, R204.reuse ;  /* 0x00000004d1d17c23 */ /* 0x100fe200080100cc */
[----:B------:R-:W-:Y:S01]  /*2630*/  FMUL.FTZ R225, R229, UR10 ;  /* 0x0000000ae5e17c20 */ /* 0x000fe20008410000 */
[--C-:B------:R-:W-:Y:S01]  /*2640*/  FFMA.FTZ R211, R211, UR4, R204.reuse ;  /* 0x00000004d3d37c23 */ /* 0x100fe200080100cc */
[----:B0-----:R-:W-:Y:S01]  /*2650*/  FMUL.FTZ R132, R51, R212 ;  /* 0x000000d433847220 */ /* 0x001fe20000410000 */
[--C-:B------:R-:W-:Y:S01]  /*2660*/  FFMA.FTZ R137, R137, UR4, R204.reuse ;  /* 0x0000000489897c23 */ /* 0x100fe200080100cc */
[----:B------:R-:W-:Y:S01]  /*2670*/  FMUL.FTZ R135, R135, UR10 ;  /* 0x0000000a87877c20 */ /* 0x000fe20008410000 */
[----:B------:R-:W-:Y:S01]  /*2680*/  FMUL.FTZ R120, R36, R231 ;  /* 0x000000e724787220 */ /* 0x000fe20000410000 */
[----:B------:R-:W-:Y:S01]  /*2690*/  F2F.F16.F32 R122, R122 ;  /* 0x0000007a007a7304 */ /* 0x000fe20000200800 */
[----:B------:R-:W-:Y:S01]  /*26a0*/  FADD.FTZ R219, R138, -R219 ;  /* 0x800000db8adb7221 */ /* 0x000fe20000010000 */
[----:B------:R-:W-:Y:S01]  /*26b0*/  FMUL.FTZ R220, R220, UR7 ;  /* 0x00000007dcdc7c20 */ /* 0x000fe20008410000 */
[----:B------:R-:W-:Y:S01]  /*26c0*/  FMUL.FTZ R121, R40, R239 ;  /* 0x000000ef28797220 */ /* 0x000fe20000410000 */
[----:B------:R-:W-:Y:S01]  /*26d0*/  FMUL.FTZ R213, R222, UR10 ;  /* 0x0000000aded57c20 */ /* 0x000fe20008410000 */
[----:B------:R-:W-:Y:S01]  /*26e0*/  FMUL.FTZ R214, R45, R210 ;  /* 0x000000d22dd67220 */ /* 0x000fe20000410000 */
[----:B------:R-:W-:Y:S01]  /*26f0*/  FADD.FTZ R138, R140, -R209 ;  /* 0x800000d18c8a7221 */ /* 0x000fe20000010000 */
[----:B------:R-:W-:Y:S01]  /*2700*/  FMUL.FTZ R225, R225, UR7 ;  /* 0x00000007e1e17c20 */ /* 0x000fe20008410000 */
[----:B------:R-:W0:Y:S01]  /*2710*/  F2F.F16.F32 R125, R125 ;  /* 0x0000007d007d7304 */ /* 0x000e220000200800 */
[----:B------:R-:W-:Y:S01]  /*2720*/  FFMA.FTZ R140, R207, UR4, R204 ;  /* 0x00000004cf8c7c23 */ /* 0x000fe200080100cc */
[----:B------:R-:W-:Y:S01]  /*2730*/  FMUL.FTZ R227, R50, R217 ;  /* 0x000000d932e37220 */ /* 0x000fe20000410000 */
[----:B------:R-:W-:Y:S01]  /*2740*/  FADD.FTZ R208, R208, -R211 ;  /* 0x800000d3d0d07221 */ /* 0x000fe20000010000 */
[----:B------:R-:W-:Y:S01]  /*2750*/  FADD.FTZ R207, R136, -R137 ;  /* 0x8000008988cf7221 */ /* 0x000fe20000010000 */
[----:B------:R-:W-:Y:S01]  /*2760*/  FMUL.FTZ R137, R49, R220 ;  /* 0x000000dc31897220 */ /* 0x000fe20000410000 */
[----:B-1----:R-:W-:Y:S01]  /*2770*/  PRMT R129, R129, 0x5410, R134 ;  /* 0x0000541081817816 */ /* 0x002fe20000000086 */
[----:B------:R-:W-:Y:S01]  /*2780*/  FMUL.FTZ R211, R135, UR7 ;  /* 0x0000000787d37c20 */ /* 0x000fe20008410000 */
[----:B------:R-:W1:Y:S01]  /*2790*/  F2F.F16.F32 R124, R124 ;  /* 0x0000007c007c7304 */ /* 0x000e620000200800 */
[----:B------:R-:W-:Y:S01]  /*27a0*/  FMUL.FTZ R213, R213, UR7 ;  /* 0x00000007d5d57c20 */ /* 0x000fe20008410000 */
[----:B------:R-:W2:Y:S01]  /*27b0*/  LDC.64 R134, c[0x0][0x468] ;  /* 0x00011a00ff867b82 */ /* 0x000ea20000000a00 */
[----:B------:R-:W-:Y:S01]  /*27c0*/  FMUL.FTZ R131, R44, R225 ;  /* 0x000000e12c837220 */ /* 0x000fe20000410000 */
[----:B------:R-:W-:Y:S01]  /*27d0*/  FADD.FTZ R221, R139, -R140 ;  /* 0x8000008c8bdd7221 */ /* 0x000fe20000010000 */
[----:B------:R-:W-:Y:S01]  /*27e0*/  FMUL.FTZ R136, R48, R213 ;  /* 0x000000d530887220 */ /* 0x000fe20000410000 */
[----:B------:R-:W-:Y:S01]  /*27f0*/  FMUL.FTZ R128, R128, UR10 ;  /* 0x0000000a80807c20 */ /* 0x000fe20008410000 */
[----:B0-----:R-:W-:Y:S01]  /*2800*/  PRMT R215, R122, 0x5410, R125 ;  /* 0x000054107ad77816 */ /* 0x001fe2000000007d */
[----:B------:R-:W0:Y:S01]  /*2810*/  F2F.F16.F32 R123, R123 ;  /* 0x0000007b007b7304 */ /* 0x000e220000200800 */
[----:B------:R-:W-:Y:S01]  /*2820*/  FMUL.FTZ R130, R130, UR10 ;  /* 0x0000000a82827c20 */ /* 0x000fe20008410000 */
[----:B------:R-:W-:-:S06]  /*2830*/  FMUL.FTZ R208, R208, UR10 ;  /* 0x0000000ad0d07c20 */ /* 0x000fcc0008410000 */
[----:B------:R-:W-:Y:S01]  /*2840*/  F2F.F16.F32 R126, R126 ;  /* 0x0000007e007e7304 */ /* 0x000fe20000200800 */
[----:B-1----:R-:W-:-:S04]  /*2850*/  IMAD.WIDE.U32 R124, R124, 0x10000, RZ ;  /* 0x000100007c7c7825 */ /* 0x002fc800078e00ff */
[----:B------:R-:W-:-:S03]  /*2860*/  FMUL.FTZ R140, R130, UR7 ;  /* 0x00000007828c7c20 */ /* 0x000fc60008410000 */
[----:B------:R-:W1:Y:S01]  /*2870*/  F2F.F16.F32 R127, R127 ;  /* 0x0000007f007f7304 */ /* 0x000e620000200800 */
[----:B0-----:R-:W-:-:S07]  /*2880*/  IMAD.WIDE.U32 R122, R123, 0x10000, RZ ;  /* 0x000100007b7a7825 */ /* 0x001fce00078e00ff */
[----:B------:R0:W-:Y:S08]  /*2890*/  F2F.F16.F32 R224, R132 ;  /* 0x0000008400e07304 */ /* 0x0001f00000200800 */
[----:B------:R-:W3:Y:S01]  /*28a0*/  F2F.F16.F32 R120, R120 ;  /* 0x0000007800787304 */ /* 0x000ee20000200800 */
[----:B0-----:R-:W0:Y:S01]  /*28b0*/  LDC.64 R132, c[0x0][0x390] ;  /* 0x0000e400ff847b82 */ /* 0x001e220000000a00 */
[----:B-1----:R-:W-:-:S06]  /*28c0*/  PRMT R141, R126, 0x5410, R127 ;  /* 0x000054107e8d7816 */ /* 0x002fcc000000007f */
[----:B------:R-:W-:Y:S01]  /*28d0*/  F2F.F16.F32 R121, R121 ;  /* 0x0000007900797304 */ /* 0x000fe20000200800 */
[----:B------:R-:W-:-:S07]  /*28e0*/  LOP3.LUT R127, R215, R125, RZ, 0xfc, !PT ;  /* 0x0000007dd77f7212 */ /* 0x000fce00078efcff */
[----:B------:R-:W1:Y:S01]  /*28f0*/  F2F.F16.F32 R214, R214 ;  /* 0x000000d600d67304 */ /* 0x000e620000200800 */
[----:B---3--:R-:W-:-:S07]  /*2900*/  LOP3.LUT R126, R124, R120, RZ, 0xfc, !PT ;  /* 0x000000787c7e7212 */ /* 0x008fce00078efcff */
[----:B------:R-:W3:Y:S01]  /*2910*/  F2F.F16.F32 R227, R227 ;  /* 0x000000e300e37304 */ /* 0x000ee20000200800 */
[----:B------:R-:W-:Y:S01]  /*2920*/  FMUL.FTZ R207, R207, UR10 ;  /* 0x0000000acfcf7c20 */ /* 0x000fe20008410000 */
[----:B------:R-:W-:Y:S01]  /*2930*/  FMUL.FTZ R219, R219, UR10 ;  /* 0x0000000adbdb7c20 */ /* 0x000fe20008410000 */
[----:B------:R-:W-:-:S05]  /*2940*/  FMUL.FTZ R209, R52, R211 ;  /* 0x000000d334d17220 */ /* 0x000fca0000410000 */
[----:B------:R4:W-:Y:S01]  /*2950*/  F2F.F16.F32 R222, R137 ;  /* 0x0000008900de7304 */ /* 0x0009e20000200800 */
[----:B-1----:R-:W-:-:S07]  /*2960*/  IMAD.WIDE.U32 R124, R214, 0x10000, RZ ;  /* 0x00010000d67c7825 */ /* 0x002fce00078e00ff */
[----:B------:R-:W1:Y:S01]  /*2970*/  F2F.F16.F32 R131, R131 ;  /* 0x0000008300837304 */ /* 0x000e620000200800 */
[----:B----4-:R-:W-:Y:S01]  /*2980*/  LOP3.LUT R137, R141, R123, RZ, 0xfc, !PT ;  /* 0x0000007b8d897212 */ /* 0x010fe200078efcff */
[----:B------:R-:W-:Y:S01]  /*2990*/  FMUL.FTZ R141, R128, UR7 ;  /* 0x00000007808d7c20 */ /* 0x000fe20008410000 */
[----:B---3--:R-:W-:-:S05]  /*29a0*/  PRMT R227, R227, 0x5410, R224 ;  /* 0x00005410e3e37816 */ /* 0x008fca00000000e0 */
[----:B------:R3:W4:Y:S01]  /*29b0*/  F2F.F16.F32 R139, R136 ;  /* 0x00000088008b7304 */ /* 0x0007220000200800 */
[----:B------:R-:W-:Y:S01]  /*29c0*/  FMUL.FTZ R214, R138, UR10 ;  /* 0x0000000a8ad67c20 */ /* 0x000fe20008410000 */
[----:B------:R-:W-:Y:S01]  /*29d0*/  FMUL.FTZ R208, R208, UR7 ;  /* 0x00000007d0d07c20 */ /* 0x000fe20008410000 */
[----:B------:R-:W-:Y:S01]  /*29e0*/  FMUL.FTZ R224, R54, R141 ;  /* 0x0000008d36e07220 */ /* 0x000fe20000410000 */
[----:B------:R-:W-:Y:S01]  /*29f0*/  FMUL.FTZ R215, R53, R140 ;  /* 0x0000008c35d77220 */ /* 0x000fe20000410000 */
[----:B------:R-:W-:Y:S01]  /*2a00*/  FMUL.FTZ R207, R207, UR7 ;  /* 0x00000007cfcf7c20 */ /* 0x000fe20008410000 */
[----:B--2---:R-:W-:Y:S01]  /*2a10*/  IMAD.WIDE.U32 R242, R203, 0x8, R134 ;  /* 0x00000008cbf27825 */ /* 0x004fe200078e0086 */
[----:B-1----:R-:W-:Y:S01]  /*2a20*/  LOP3.LUT R128, R124, R131, RZ, 0xfc, !PT ;  /* 0x000000837c807212 */ /* 0x002fe200078efcff */
[----:B------:R-:W-:Y:S01]  /*2a30*/  F2F.F16.F32 R209, R209 ;  /* 0x000000d100d17304 */ /* 0x000fe20000200800 */
[----:B---3--:R-:W-:Y:S01]  /*2a40*/  LOP3.LUT R136, R122, R121, RZ, 0xfc, !PT ;  /* 0x000000797a887212 */ /* 0x008fe200078efcff */
[----:B------:R-:W-:Y:S01]  /*2a50*/  IMAD.WIDE.U32 R122, R222, 0x10000, RZ ;  /* 0x00010000de7a7825 */ /* 0x000fe200078e00ff */
[----:B------:R-:W-:-:S03]  /*2a60*/  LOP3.LUT R129, R129, R125, RZ, 0xfc, !PT ;  /* 0x0000007d81817212 */ /* 0x000fc600078efcff */
[----:B0-----:R-:W-:Y:S01]  /*2a70*/  IMAD.WIDE.U32 R120, R216, 0x8, R132 ;  /* 0x00000008d8787825 */ /* 0x001fe200078e0084 */
[----:B------:R-:W-:-:S03]  /*2a80*/  LOP3.LUT R131, R227, R123, RZ, 0xfc, !PT ;  /* 0x0000007be3837212 */ /* 0x000fc600078efcff */
[----:B------:R-:W-:Y:S01]  /*2a90*/  FMUL.FTZ R214, R214, UR7 ;  /* 0x00000007d6d67c20 */ /* 0x000fe20008410000 */
[----:B----4-:R-:W-:Y:S01]  /*2aa0*/  LOP3.LUT R130, R122, R139, RZ, 0xfc, !PT ;  /* 0x0000008b7a827212 */ /* 0x010fe200078efcff */
[----:B------:R-:W-:-:S04]  /*2ab0*/  IMAD.WIDE.U32 R122, R206, 0x8, R132 ;  /* 0x00000008ce7a7825 */ /* 0x000fc800078e0084 */
[----:B------:R-:W-:Y:S01]  /*2ac0*/  FMUL.FTZ R229, R55, R208 ;  /* 0x000000d037e57220 */ /* 0x000fe20000410000 */
[----:B------:R-:W2:Y:S01]  /*2ad0*/  LDG.E.64 R120, desc[UR16][R120.64] ;  /* 0x0000001078787981 */ /* 0x000ea2000c1e1b00 */
[----:B------:R-:W0:Y:S01]  /*2ae0*/  F2F.F16.F32 R215, R215 ;  /* 0x000000d700d77304 */ /* 0x000e220000200800 */
[----:B------:R-:W-:-:S04]  /*2af0*/  IMAD.WIDE.U32 R226, R206, 0x8, R134 ;  /* 0x00000008cee27825 */ /* 0x000fc800078e0086 */
[----:B------:R-:W-:Y:S01]  /*2b00*/  FMUL.FTZ R206, R221, UR10 ;  /* 0x0000000addce7c20 */ /* 0x000fe20008410000 */
[----:B------:R-:W-:-:S04]  /*2b10*/  IMAD.WIDE.U32 R138, R216, 0x8, R134 ;  /* 0x00000008d88a7825 */ /* 0x000fc800078e0086 */
[----:B------:R-:W-:Y:S01]  /*2b20*/  FMUL.FTZ R206, R206, UR7 ;  /* 0x00000007cece7c20 */ /* 0x000fe20008410000 */
[----:B------:R-:W-:Y:S01]  /*2b30*/  FMUL.FTZ R216, R57, R214 ;  /* 0x000000d639d87220 */ /* 0x000fe20000410000 */
[----:B------:R1:W-:Y:S01]  /*2b40*/  F2F.F16.F32 R222, R224 ;  /* 0x000000e000de7304 */ /* 0x0003e20000200800 */
[----:B------:R3:W-:Y:S01]  /*2b50*/  STG.E.64 desc[UR16][R138.64], R126 ;  /* 0x0000007e8a007986 */ /* 0x0007e2000c101b10 */
[----:B------:R-:W-:Y:S01]  /*2b60*/  FMUL.FTZ R221, R58, R207 ;  /* 0x000000cf3add7220 */ /* 0x000fe20000410000 */
[--C-:B------:R-:W-:Y:S02]  /*2b70*/  IMAD.WIDE.U32 R124, R205, 0x8, R132.reuse ;  /* 0x00000008cd7c7825 */ /* 0x100fe400078e0084 */
[----:B------:R-:W4:Y:S02]  /*2b80*/  LDG.E.64 R122, desc[UR16][R122.64] ;  /* 0x000000107a7a7981 */ /* 0x000f24000c1e1b00 */
[----:B-1----:R-:W-:Y:S01]  /*2b90*/  FMUL.FTZ R224, R59, R206 ;  /* 0x000000ce3be07220 */ /* 0x002fe20000410000 */
[----:B------:R-:W1:Y:S01]  /*2ba0*/  F2F.F16.F32 R229, R229 ;  /* 0x000000e500e57304 */ /* 0x000e620000200800 */
[----:B---3--:R-:W-:-:S04]  /*2bb0*/  IMAD.WIDE.U32 R126, R203, 0x8, R132 ;  /* 0x00000008cb7e7825 */ /* 0x008fc800078e0084 */
[----:B------:R-:W-:-:S03]  /*2bc0*/  FMUL.FTZ R203, R219, UR7 ;  /* 0x00000007dbcb7c20 */ /* 0x000fc60008410000 */
[----:B------:R-:W3:Y:S01]  /*2bd0*/  F2F.F16.F32 R216, R216 ;  /* 0x000000d800d87304 */ /* 0x000ee20000200800 */
[----:B------:R-:W-:-:S04]  /*2be0*/  IMAD.WIDE.U32 R138, R205, 0x8, R134 ;  /* 0x00000008cd8a7825 */ /* 0x000fc800078e0086 */
[----:B------:R-:W-:Y:S01]  /*2bf0*/  FMUL.FTZ R219, R56, R203 ;  /* 0x000000cb38db7220 */ /* 0x000fe20000410000 */
[----:B------:R0:W-:Y:S02]  /*2c00*/  STG.E.64 desc[UR16][R226.64], R136 ;  /* 0x00000088e2007986 */ /* 0x0001e4000c101b10 */
[----:B------:R-:W-:Y:S02]  /*2c10*/  F2F.F16.F32 R205, R221 ;  /* 0x000000dd00cd7304 */ /* 0x000fe40000200800 */
[----:B------:R-:W4:Y:S06]  /*2c20*/  LDG.E.64 R124, desc[UR16][R124.64] ;  /* 0x000000107c7c7981 */ /* 0x000f2c000c1e1b00 */
[----:B------:R-:W3:Y:S01]  /*2c30*/  F2F.F16.F32 R224, R224 ;  /* 0x000000e000e07304 */ /* 0x000ee20000200800 */
[----:B------:R3:W-:Y:S01]  /*2c40*/  STG.E.64 desc[UR16][R138.64], R128 ;  /* 0x000000808a007986 */ /* 0x0007e2000c101b10 */
[----:B------:R-:W-:-:S03]  /*2c50*/  IMAD.WIDE.U32 R244, R199, 0x8, R132 ;  /* 0x00000008c7f47825 */ /* 0x000fc600078e0084 */
[----:B------:R-:W4:Y:S03]  /*2c60*/  LDG.E.64 R126, desc[UR16][R126.64] ;  /* 0x000000107e7e7981 */ /* 0x000f26000c1e1b00 */
[----:B------:R-:W3:Y:S01]  /*2c70*/  F2F.F16.F32 R219, R219 ;  /* 0x000000db00db7304 */ /* 0x000ee20000200800 */
[----:B------:R3:W-:Y:S01]  /*2c80*/  STG.E.64 desc[UR16][R242.64], R130 ;  /* 0x00000082f2007986 */ /* 0x0007e2000c101b10 */
[----:B0-----:R-:W-:Y:S01]  /*2c90*/  IMAD.WIDE.U32 R136, R215, 0x10000, RZ ;  /* 0x00010000d7887825 */ /* 0x001fe200078e00ff */
[----:B-1----:R-:W-:Y:S02]  /*2ca0*/  PRMT R229, R222, 0x5410, R229 ;  /* 0x00005410dee57816 */ /* 0x002fe400000000e5 */
[----:B---3--:R-:W3:Y:S01]  /*2cb0*/  LDG.E.64 R128, desc[UR16][R244.64] ;  /* 0x00000010f4807981 */ /* 0x008ee2000c1e1b00 */
[----:B------:R-:W-:Y:S01]  /*2cc0*/  IMAD.WIDE.U32 R138, R216, 0x10000, RZ ;  /* 0x00010000d88a7825 */ /* 0x000fe200078e00ff */
[----:B------:R-:W-:-:S02]  /*2cd0*/  PRMT R205, R205, 0x5410, R224 ;  /* 0x00005410cdcd7816 */ /* 0x000fc400000000e0 */
[----:B------:R-:W-:Y:S01]  /*2ce0*/  LOP3.LUT R137, R229, R137, RZ, 0xfc, !PT ;  /* 0x00000089e5897212 */ /* 0x000fe200078efcff */
[----:B------:R-:W-:Y:S01]  /*2cf0*/  IMAD.WIDE.U32 R240, R199, 0x8, R134 ;  /* 0x00000008c7f07825 */ /* 0x000fe200078e0086 */
[----:B------:R-:W-:Y:S02]  /*2d00*/  LOP3.LUT R136, R136, R209, RZ, 0xfc, !PT ;  /* 0x000000d188887212 */ /* 0x000fe400078efcff */
[----:B------:R-:W-:Y:S01]  /*2d10*/  LOP3.LUT R139, R205, R139, RZ, 0xfc, !PT ;  /* 0x0000008bcd8b7212 */ /* 0x000fe200078efcff */
[----:B------:R-:W-:Y:S01]  /*2d20*/  IMAD.WIDE.U32 R226, R198, 0x8, R132 ;  /* 0x00000008c6e27825 */ /* 0x000fe200078e0084 */
[----:B------:R-:W-:-:S03]  /*2d30*/  LOP3.LUT R138, R138, R219, RZ, 0xfc, !PT ;  /* 0x000000db8a8a7212 */ /* 0x000fc600078efcff */
[----:B------:R-:W-:Y:S01]  /*2d40*/  IMAD.WIDE.U32 R198, R198, 0x8, R134 ;  /* 0x00000008c6c67825 */ /* 0x000fe200078e0086 */
[----:B------:R0:W-:Y:S03]  /*2d50*/  STG.E.64 desc[UR16][R240.64], R136 ;  /* 0x00000088f0007986 */ /* 0x0001e6000c101b10 */
[----:B------:R-:W-:Y:S01]  /*2d60*/  IMAD.WIDE.U32 R132, R196, 0x8, R132 ;  /* 0x00000008c4847825 */ /* 0x000fe200078e0084 */
[----:B------:R-:W3:Y:S04]  /*2d70*/  LDG.E.64 R130, desc[UR16][R226.64] ;  /* 0x00000010e2827981 */ /* 0x000ee8000c1e1b00 */
[----:B------:R1:W-:Y:S04]  /*2d80*/  STG.E.64 desc[UR16][R198.64], R138 ;  /* 0x0000008ac6007986 */ /* 0x0003e8000c101b10 */
[----:B------:R-:W3:Y:S01]  /*2d90*/  LDG.E.64 R132, desc[UR16][R132.64] ;  /* 0x0000001084847981 */ /* 0x000ee2000c1e1b00 */
[--C-:B------:R-:W-:Y:S01]  /*2da0*/  FFMA.FTZ R205, R202, UR4, R204.reuse ;  /* 0x00000004cacd7c23 */ /* 0x100fe200080100cc */
[----:B0-----:R-:W-:-:S03]  /*2db0*/  FFMA.FTZ R137, R146, UR4, R204 ;  /* 0x0000000492897c23 */ /* 0x001fc600080100cc */
[----:B------:R-:W-:Y:S01]  /*2dc0*/  FADD.FTZ R205, R200, -R205 ;  /* 0x800000cdc8cd7221 */ /* 0x000fe20000010000 */
[--C-:B------:R-:W-:Y:S01]  /*2dd0*/  FFMA.FTZ R200, R201, UR4, R204.reuse ;  /* 0x00000004c9c87c23 */ /* 0x100fe200080100cc */
[----:B------:R-:W-:Y:S01]  /*2de0*/  FFMA.FTZ R204, R145, UR4, R204 ;  /* 0x0000000491cc7c23 */ /* 0x000fe200080100cc */
[----:B------:R-:W-:Y:S02]  /*2df0*/  FADD.FTZ R137, R144, -R137 ;  /* 0x8000008990897221 */ /* 0x000fe40000010000 */
[----:B------:R-:W-:Y:S01]  /*2e00*/  FADD.FTZ R200, R147, -R200 ;  /* 0x800000c893c87221 */ /* 0x000fe20000010000 */
[----:B------:R-:W-:Y:S01]  /*2e10*/  FMUL.FTZ R205, R205, UR10 ;  /* 0x0000000acdcd7c20 */ /* 0x000fe20008410000 */
[----:B------:R-:W-:Y:S02]  /*2e20*/  FADD.FTZ R204, R143, -R204 ;  /* 0x800000cc8fcc7221 */ /* 0x000fe40000010000 */
[----:B------:R-:W-:Y:S01]  /*2e30*/  FMUL.FTZ R200, R200, UR10 ;  /* 0x0000000ac8c87c20 */ /* 0x000fe20008410000 */
[----:B------:R-:W-:Y:S01]  /*2e40*/  FMUL.FTZ R137, R137, UR10 ;  /* 0x0000000a89897c20 */ /* 0x000fe20008410000 */
[----:B------:R-:W-:Y:S01]  /*2e50*/  FMUL.FTZ R216, R205, UR7 ;  /* 0x00000007cdd87c20 */ /* 0x000fe20008410000 */
[----:B------:R-:W-:Y:S01]  /*2e60*/  FMUL.FTZ R204, R204, UR10 ;  /* 0x0000000acccc7c20 */ /* 0x000fe20008410000 */
[----:B-1----:R-:W-:Y:S01]  /*2e70*/  FMUL.FTZ R139, R200, UR7 ;  /* 0x00000007c88b7c20 */ /* 0x002fe20008410000 */
[----:B------:R-:W-:Y:S01]  /*2e80*/  FMUL.FTZ R138, R137, UR7 ;  /* 0x00000007898a7c20 */ /* 0x000fe20008410000 */
[----:B------:R-:W-:Y:S01]  /*2e90*/  FMUL.FTZ R136, R61, R216 ;  /* 0x000000d83d887220 */ /* 0x000fe20000410000 */
[----:B------:R-:W-:Y:S01]  /*2ea0*/  FMUL.FTZ R205, R204, UR7 ;  /* 0x00000007cccd7c20 */ /* 0x000fe20008410000 */
[----:B------:R-:W-:Y:S01]  /*2eb0*/  FMUL.FTZ R145, R62, R139 ;  /* 0x0000008b3e917220 */ /* 0x000fe20000410000 */
[----:B------:R-:W-:-:S02]  /*2ec0*/  FMUL.FTZ R143, R63, R138 ;  /* 0x0000008a3f8f7220 */ /* 0x000fc40000410000 */
[----:B------:R-:W-:Y:S01]  /*2ed0*/  FMUL.FTZ R147, R60, R205 ;  /* 0x000000cd3c937220 */ /* 0x000fe20000410000 */
[----:B------:R-:W0:Y:S08]  /*2ee0*/  F2F.F16.F32 R136, R136 ;  /* 0x0000008800887304 */ /* 0x000e300000200800 */
[----:B------:R-:W-:Y:S08]  /*2ef0*/  F2F.F16.F32 R145, R145 ;  /* 0x0000009100917304 */ /* 0x000ff00000200800 */
[----:B------:R-:W1:Y:S08]  /*2f00*/  F2F.F16.F32 R144, R143 ;  /* 0x0000008f00907304 */ /* 0x000e700000200800 */
[----:B------:R-:W2:Y:S01]  /*2f10*/  F2F.F16.F32 R147, R147 ;  /* 0x0000009300937304 */ /* 0x000ea20000200800 */
[----:B0-----:R-:W-:Y:S01]  /*2f20*/  IMAD.WIDE.U32 R136, R136, 0x10000, RZ ;  /* 0x0001000088887825 */ /* 0x001fe200078e00ff */
[----:B-1----:R-:W-:-:S02]  /*2f30*/  PRMT R199, R145, 0x5410, R144 ;  /* 0x0000541091c77816 */ /* 0x002fc40000000090 */
[--C-:B--2---:R-:W-:Y:S01]  /*2f40*/  SHF.R.U64 R198, R120, 0x10, R121.reuse ;  /* 0x0000001078c67819 */ /* 0x104fe20000001279 */
[----:B------:R-:W-:Y:S01]  /*2f50*/  HADD2.F32 R144, -RZ, R120.H0_H0 ;  /* 0x20000078ff907230 */ /* 0x000fe20000004100 */
[----:B------:R-:W-:Y:S01]  /*2f60*/  SHF.R.U32.HI R145, RZ, 0x10, R121 ;  /* 0x00000010ff917819 */ /* 0x000fe20000011679 */
[----:B------:R-:W-:Y:S01]  /*2f70*/  HADD2.F32 R146, -RZ, R121.H0_H0 ;  /* 0x20000079ff927230 */ /* 0x000fe20000004100 */
[----:B------:R-:W-:Y:S01]  /*2f80*/  LOP3.LUT R121, R199, R137, RZ, 0xfc, !PT ;  /* 0x00000089c7797212 */ /* 0x000fe200078efcff */
[----:B------:R-:W-:Y:S01]  /*2f90*/  HADD2.F32 R143, -RZ, R198.H0_H0 ;  /* 0x200000c6ff8f7230 */ /* 0x000fe20000004100 */
[----:B------:R-:W-:Y:S01]  /*2fa0*/  LOP3.LUT R120, R136, R147, RZ, 0xfc, !PT ;  /* 0x0000009388787212 */ /* 0x000fe200078efcff */
[----:B------:R-:W-:Y:S01]  /*2fb0*/  IMAD.WIDE.U32 R136, R196, 0x8, R134 ;  /* 0x00000008c4887825 */ /* 0x000fe200078e0086 */
[----:B----4-:R-:W-:-:S03]  /*2fc0*/  SHF.R.U64 R147, R122, 0x10, R123 ;  /* 0x000000107a937819 */ /* 0x010fc6000000127b */
[----:B------:R-:W-:Y:S01]  /*2fd0*/  HADD2.F32 R198, -RZ, R123.H0_H0 ;  /* 0x2000007bffc67230 */ /* 0x000fe20000004100 */
[----:B------:R-:W-:Y:S01]  /*2fe0*/  SHF.R.U32.HI R199, RZ, 0x10, R123 ;  /* 0x00000010ffc77819 */ /* 0x000fe2000001167b */
[----:B------:R-:W-:-:S05]  /*2ff0*/  HADD2.F32 R122, -RZ, R122.H0_H0 ;  /* 0x2000007aff7a7230 */ /* 0x000fca0000004100 */
[----:B------:R-:W-:Y:S01]  /*3000*/  FMUL.FTZ R196, R239, R122 ;  /* 0x0000007aefc47220 */ /* 0x000fe20000410000 */
[----:B------:R-:W-:Y:S02]  /*3010*/  SHF.R.U64 R201, R124, 0x10, R125 ;  /* 0x000000107cc97819 */ /* 0x000fe4000000127d */
[--C-:B------:R-:W-:Y:S01]  /*3020*/  SHF.R.U64 R123, R126, 0x10, R127.reuse ;  /* 0x000000107e7b7819 */ /* 0x100fe2000000127f */
[----:B------:R-:W-:Y:S01]  /*3030*/  HADD2.F32 R134, -RZ, R127.H0_H0 ;  /* 0x2000007fff867230 */ /* 0x000fe20000004100 */
[----:B------:R-:W-:-:S03]  /*3040*/  SHF.R.U32.HI R135, RZ, 0x10, R127 ;  /* 0x00000010ff877819 */ /* 0x000fc6000001167f */
[----:B------:R-:W-:Y:S02]  /*3050*/  HADD2.F32 R127, -RZ, R123.H0_H0 ;  /* 0x2000007bff7f7230 */ /* 0x000fe40000004100 */
[----:B------:R-:W-:Y:S01]  /*3060*/  HADD2.F32 R122, -RZ, R126.H0_H0 ;  /* 0x2000007eff7a7230 */ /* 0x000fe20000004100 */
[----:B---3--:R-:W-:Y:S01]  /*3070*/  SHF.R.U64 R123, R128, 0x10, R129 ;  /* 0x00000010807b7819 */ /* 0x008fe20000001281 */
[----:B------:R-:W-:-:S03]  /*3080*/  HADD2.F32 R201, -RZ, R201.H0_H0 ;  /* 0x200000c9ffc97230 */ /* 0x000fc60000004100 */
[----:B------:R-:W-:Y:S01]  /*3090*/  FMUL.FTZ R126, R213, R122 ;  /* 0x0000007ad57e7220 */ /* 0x000fe20000410000 */
[----:B------:R-:W-:Y:S01]  /*30a0*/  HADD2.F32 R123, -RZ, R123.H0_H0 ;  /* 0x2000007bff7b7230 */ /* 0x000fe20000004100 */
[----:B------:R-:W-:Y:S01]  /*30b0*/  SHF.R.U32.HI R213, RZ, 0x10, R129 ;  /* 0x00000010ffd57819 */ /* 0x000fe20000011681 */
[----:B------:R-:W-:Y:S01]  /*30c0*/  HADD2.F32 R204, -RZ, R129.H0_H0 ;  /* 0x20000081ffcc7230 */ /* 0x000fe20000004100 */
[----:B------:R-:W-:Y:S01]  /*30d0*/  SHF.R.U32.HI R209, RZ, 0x10, R125 ;  /* 0x00000010ffd17819 */ /* 0x000fe2000001167d */
[----:B------:R-:W-:Y:S02]  /*30e0*/  HADD2.F32 R202, -RZ, R125.H0_H0 ;  /* 0x2000007dffca7230 */ /* 0x000fe40000004100 */
[----:B------:R-:W-:Y:S01]  /*30f0*/  FMUL.FTZ R201, R210, R201 ;  /* 0x000000c9d2c97220 */ /* 0x000fe20000410000 */
[----:B------:R-:W-:Y:S01]  /*3100*/  FMUL.FTZ R129, R140, R123 ;  /* 0x0000007b8c817220 */ /* 0x000fe20000410000 */
[----:B------:R0:W-:Y:S01]  /*3110*/  STG.E.64 desc[UR16][R136.64], R120 ;  /* 0x0000007888007986 */ /* 0x0001e2000c101b10 */
[--C-:B------:R-:W-:Y:S01]  /*3120*/  SHF.R.U64 R123, R130, 0x10, R131.reuse ;  /* 0x00000010827b7819 */ /* 0x100fe20000001283 */
[----:B------:R-:W-:Y:S01]  /*3130*/  HADD2.F32 R210, -RZ, R131.H0_H0 ;  /* 0x20000083ffd27230 */ /* 0x000fe20000004100 */
[----:B------:R-:W-:Y:S01]  /*3140*/  SHF.R.U32.HI R125, RZ, 0x10, R131 ;  /* 0x00000010ff7d7819 */ /* 0x000fe20000011683 */
[----:B------:R-:W-:Y:S01]  /*3150*/  HADD2.F32 R145, -RZ, R145.H0_H0 ;  /* 0x20000091ff917230 */ /* 0x000fe20000004100 */
[----:B------:R-:W-:-:S02]  /*3160*/  SHF.R.U64 R122, R132, 0x10, R133 ;  /* 0x00000010847a7819 */ /* 0x000fc40000001285 */
        /* <DEDUP_REMOVED lines=12> */
[----:B0-----:R-:W-:-:S02]  /*3230*/  HADD2.F32 R120, -RZ, R133.H0_H0 ;  /* 0x20000085ff787230 */ /* 0x001fc40000004100 */
        /* <DEDUP_REMOVED lines=27> */
.L_x_10696:
        /* <DEDUP_REMOVED lines=23> */
[----:B------:R-:W0:Y:S03]  /*3560*/  F2F.F16.F32 R127, R127 ;  /* 0x0000007f007f7304 */ /* 0x000e260000200800 */
[----:B------:R-:W-:-:S02]  /*3570*/  FMUL.FTZ R126, R36, R233 ;  /* 0x000000e9247e7220 */ /* 0x000fc40000410000 */
[----:B------:R-:W3:Y:S01]  /*3580*/  LDG.E.64 R128, desc[UR16][R128.64] ;  /* 0x0000001080807981 */ /* 0x000ee2000c1e1b00 */
[----:B-1----:R-:W-:Y:S02]  /*3590*/  IMAD.WIDE.U32 R124, R216, 0x10, R248 ;  /* 0x00000010d87c7825 */ /* 0x002fe400078e00f8 */
[----:B------:R-:W-:Y:S03]  /*35a0*/  F2F.F16.F32 R130, R130 ;  /* 0x0000008200827304 */ /* 0x000fe60000200800 */
[----:B------:R1:W-:Y:S05]  /*35b0*/  STG.E.128 desc[UR16][R124.64], R120 ;  /* 0x000000787c007986 */ /* 0x0003ea000c101d10 */
[----:B------:R-:W4:Y:S01]  /*35c0*/  F2F.F16.F32 R131, R131 ;  /* 0x0000008300837304 */ /* 0x000f220000200800 */
[----:B------:R-:W-:-:S07]  /*35d0*/  FFMA.FTZ R239, R239, UR4, R204 ;  /* 0x00000004efef7c23 */ /* 0x000fce00080100cc */
[----:B-1----:R-:W1:Y:S01]  /*35e0*/  F2F.F16.F32 R125, R126 ;  /* 0x0000007e007d7304 */ /* 0x002e620000200800 */
        /* <DEDUP_REMOVED lines=24> */
[----:B------:R-:W0:Y:S03]  /*3770*/  F2F.F16.F32 R126, R126 ;  /* 0x0000007e007e7304 */ /* 0x000e260000200800 */
[----:B------:R-:W-:Y:S01]  /*3780*/  FMUL.FTZ R237, R120, UR7 ;  /* 0x0000000778ed7c20 */ /* 0x000fe20008410000 */
[----:B------:R-:W-:Y:S01]  /*3790*/  IMAD.WIDE.U32 R124, R206, 0x10, R248 ;  /* 0x00000010ce7c7825 */ /* 0x000fe200078e00f8 */
[----:B------:R-:W2:Y:S03]  /*37a0*/  LDG.E.64 R130, desc[UR16][R130.64] ;  /* 0x0000001082827981 */ /* 0x000ea6000c1e1b00 */
[----:B------:R-:W-:Y:S01]  /*37b0*/  F2F.F16.F32 R127, R127 ;  /* 0x0000007f007f7304 */ /* 0x000fe20000200800 */
[----:B------:R1:W-:Y:S07]  /*37c0*/  STG.E.128 desc[UR16][R124.64], R120 ;  /* 0x000000787c007986 */ /* 0x0003ee000c101d10 */
[----:B------:R-:W4:Y:S01]  /*37d0*/  F2F.F16.F32 R236, R236 ;  /* 0x000000ec00ec7304 */ /* 0x000f220000200800 */
[----:B-1----:R-:W-:-:S07]  /*37e0*/  FMUL.FTZ R122, R40, R237 ;  /* 0x000000ed287a7220 */ /* 0x002fce0000410000 */
[----:B------:R-:W1:Y:S01]  /*37f0*/  F2F.F16.F32 R123, R122 ;  /* 0x0000007a007b7304 */ /* 0x000e620000200800 */
        /* <DEDUP_REMOVED lines=27> */
[----:B------:R-:W-:Y:S01]  /*39b0*/  F2F.F16.F32 R228, R228 ;  /* 0x000000e400e47304 */ /* 0x000fe20000200800 */
[----:B------:R-:W4:Y:S01]  /*39c0*/  LDG.E.64 R132, desc[UR16][R132.64] ;  /* 0x0000001084847981 */ /* 0x000f22000c1e1b00 */
[----:B------:R-:W-:-:S06]  /*39d0*/  FMUL.FTZ R124, R44, R227 ;  /* 0x000000e32c7c7220 */ /* 0x000fcc0000410000 */
[----:B------:R-:W0:Y:S01]  /*39e0*/  F2F.F16.F32 R125, R125 ;  /* 0x0000007d007d7304 */ /* 0x000e220000200800 */
[----:B------:R1:W-:Y:S07]  /*39f0*/  STG.E.128 desc[UR16][R126.64], R120 ;  /* 0x000000787e007986 */ /* 0x0003ee000c101d10 */
[----:B------:R-:W0:Y:S01]  /*3a00*/  F2F.F16.F32 R229, R226 ;  /* 0x000000e200e57304 */ /* 0x000e220000200800 */
[----:B------:R-:W-:-:S07]  /*3a10*/  FFMA.FTZ R221, R221, UR4, R204 ;  /* 0x00000004dddd7c23 */ /* 0x000fce00080100cc */
[----:B-1----:R-:W1:Y:S01]  /*3a20*/  F2F.F16.F32 R123, R124 ;  /* 0x0000007c007b7304 */ /* 0x002e620000200800 */
        /* <DEDUP_REMOVED lines=24> */
[----:B------:R-:W-:Y:S01]  /*3bb0*/  F2F.F16.F32 R219, R219 ;  /* 0x000000db00db7304 */ /* 0x000fe20000200800 */
[----:B------:R-:W-:-:S04]  /*3bc0*/  IMAD.WIDE.U32 R134, R203, 0x8, R250 ;  /* 0x00000008cb867825 */ /* 0x000fc800078e00fa */
[----:B------:R-:W-:Y:S01]  /*3bd0*/  FMUL.FTZ R217, R120, UR7 ;  /* 0x0000000778d97c20 */ /* 0x000fe20008410000 */
[----:B------:R-:W-:Y:S02]  /*3be0*/  IMAD.WIDE.U32 R124, R203, 0x10, R248 ;  /* 0x00000010cb7c7825 */ /* 0x000fe400078e00f8 */
[----:B------:R-:W-:Y:S02]  /*3bf0*/  F2F.F16.F32 R127, R127 ;  /* 0x0000007f007f7304 */ /* 0x000fe40000200800 */
[----:B------:R-:W-:Y:S01]  /*3c00*/  FMUL.FTZ R126, R48, R217 ;  /* 0x000000d9307e7220 */ /* 0x000fe20000410000 */
[----:B------:R-:W4:Y:S05]  /*3c10*/  LDG.E.64 R134, desc[UR16][R134.64] ;  /* 0x0000001086867981 */ /* 0x000f2a000c1e1b00 */
[----:B------:R-:W0:Y:S01]  /*3c20*/  F2F.F16.F32 R222, R221 ;  /* 0x000000dd00de7304 */ /* 0x000e220000200800 */
[----:B------:R1:W-:Y:S01]  /*3c30*/  STG.E.128 desc[UR16][R124.64], R120 ;  /* 0x000000787c007986 */ /* 0x0003e2000c101d10 */
[--C-:B------:R-:W-:Y:S01]  /*3c40*/  FFMA.FTZ R215, R215, UR4, R204.reuse ;  /* 0x00000004d7d77c23 */ /* 0x100fe200080100cc */
[----:B------:R-:W-:Y:S01]  /*3c50*/  FADD.FTZ R223, R214, -R223 ;  /* 0x800000dfd6df7221 */ /* 0x000fe20000010000 */
[----:B------:R-:W-:-:S04]  /*3c60*/  FFMA.FTZ R211, R211, UR4, R204 ;  /* 0x00000004d3d37c23 */ /* 0x000fc800080100cc */
[----:B-1----:R-:W1:Y:S01]  /*3c70*/  F2F.F16.F32 R125, R126 ;  /* 0x0000007e007d7304 */ /* 0x002e620000200800 */
        /* <DEDUP_REMOVED lines=10> */
[----:B-1----:R-:W-:Y:S01]  /*3d20*/  LOP3.LUT R126, R122, R125, RZ, 0xfc, !PT ;  /* 0x0000007d7a7e7212 */ /* 0x002fe200078efcff */
[----:B------:R-:W-:Y:S01]  /*3d30*/  FMUL.FTZ R122, R212, UR10 ;  /* 0x0000000ad47a7c20 */ /* 0x000fe20008410000 */
[----:B------:R-:W-:Y:S01]  /*3d40*/  FADD.FTZ R125, R140, -R123 ;  /* 0x8000007b8c7d7221 */ /* 0x000fe20000010000 */
[----:B------:R-:W-:Y:S01]  /*3d50*/  FMUL.FTZ R121, R121, UR10 ;  /* 0x0000000a79797c20 */ /* 0x000fe20008410000 */
[----:B------:R-:W-:-:S04]  /*3d60*/  IMAD.WIDE.U32 R208, R203, 0x8, R242 ;  /* 0x00000008cbd07825 */ /* 0x000fc800078e00f2 */
[----:B------:R-:W-:Y:S01]  /*3d70*/  FMUL.FTZ R123, R214, UR10 ;  /* 0x0000000ad67b7c20 */ /* 0x000fe20008410000 */
[--C-:B------:R-:W-:Y:S01]  /*3d80*/  FFMA.FTZ R236, R207, UR4, R204.reuse ;  /* 0x00000004cfec7c23 */ /* 0x100fe200080100cc */
[----:B------:R-:W-:Y:S01]  /*3d90*/  FMUL.FTZ R124, R52, R213 ;  /* 0x000000d5347c7220 */ /* 0x000fe20000410000 */
[----:B------:R-:W-:Y:S01]  /*3da0*/  FMUL.FTZ R203, R122, UR7 ;  /* 0x000000077acb7c20 */ /* 0x000fe20008410000 */
[----:B------:R-:W-:Y:S01]  /*3db0*/  FMUL.FTZ R210, R121, UR7 ;  /* 0x0000000779d27c20 */ /* 0x000fe20008410000 */
[--C-:B------:R-:W-:Y:S01]  /*3dc0*/  FFMA.FTZ R137, R137, UR4, R204.reuse ;  /* 0x0000000489897c23 */ /* 0x100fe200080100cc */
[----:B------:R-:W-:Y:S01]  /*3dd0*/  FMUL.FTZ R212, R123, UR7 ;  /* 0x000000077bd47c20 */ /* 0x000fe20008410000 */
[----:B------:R0:W-:Y:S01]  /*3de0*/  STG.E.64 desc[UR16][R208.64], R126 ;  /* 0x0000007ed0007986 */ /* 0x0001e2000c101b10 */
[----:B------:R-:W-:Y:S01]  /*3df0*/  FFMA.FTZ R141, R141, UR4, R204 ;  /* 0x000000048d8d7c23 */ /* 0x000fe200080100cc */
[----:B------:R1:W-:Y:S01]  /*3e00*/  F2F.F16.F32 R219, R124 ;  /* 0x0000007c00db7304 */ /* 0x0003e20000200800 */
[----:B------:R-:W-:Y:S01]  /*3e10*/  FMUL.FTZ R221, R54, R203 ;  /* 0x000000cb36dd7220 */ /* 0x000fe20000410000 */
[----:B------:R-:W-:Y:S01]  /*3e20*/  FMUL.FTZ R211, R53, R210 ;  /* 0x000000d235d37220 */ /* 0x000fe20000410000 */
[----:B------:R-:W-:-:S04]  /*3e30*/  IMAD.WIDE.U32 R222, R199, 0x8, R250 ;  /* 0x00000008c7de7825 */ /* 0x000fc800078e00fa */
[----:B------:R-:W-:Y:S01]  /*3e40*/  FADD.FTZ R228, R136, -R137 ;  /* 0x8000008988e47221 */ /* 0x000fe20000010000 */
[----:B------:R-:W-:Y:S01]  /*3e50*/  FMUL.FTZ R125, R125, UR10 ;  /* 0x0000000a7d7d7c20 */ /* 0x000fe20008410000 */
[----:B------:R-:W-:Y:S01]  /*3e60*/  FADD.FTZ R141, R138, -R141 ;  /* 0x8000008d8a8d7221 */ /* 0x000fe20000010000 */
[----:B-1----:R-:W-:Y:S01]  /*3e70*/  FMUL.FTZ R124, R55, R212 ;  /* 0x000000d4377c7220 */ /* 0x002fe20000410000 */
[----:B0-----:R-:W-:Y:S01]  /*3e80*/  FADD.FTZ R127, R139, -R236 ;  /* 0x800000ec8b7f7221 */ /* 0x001fe20000010000 */
[----:B------:R-:W0:Y:S01]  /*3e90*/  F2F.F16.F32 R140, R211 ;  /* 0x000000d3008c7304 */ /* 0x000e220000200800 */
[----:B------:R-:W-:Y:S01]  /*3ea0*/  IMAD.WIDE.U32 R214, R199, 0x10, R248 ;  /* 0x00000010c7d67825 */ /* 0x000fe200078e00f8 */
[----:B------:R1:W4:Y:S03]  /*3eb0*/  LDG.E.64 R136, desc[UR16][R222.64] ;  /* 0x00000010de887981 */ /* 0x000326000c1e1b00 */
[----:B------:R-:W-:Y:S01]  /*3ec0*/  FMUL.FTZ R127, R127, UR10 ;  /* 0x0000000a7f7f7c20 */ /* 0x000fe20008410000 */
[----:B------:R-:W-:Y:S01]  /*3ed0*/  FMUL.FTZ R226, R125, UR7 ;  /* 0x000000077de27c20 */ /* 0x000fe20008410000 */
[----:B------:R-:W-:Y:S01]  /*3ee0*/  FMUL.FTZ R126, R228, UR10 ;  /* 0x0000000ae47e7c20 */ /* 0x000fe20008410000 */
[----:B------:R3:W-:Y:S02]  /*3ef0*/  F2F.F16.F32 R208, R124 ;  /* 0x0000007c00d07304 */ /* 0x0007e40000200800 */
[----:B------:R-:W-:Y:S01]  /*3f00*/  FMUL.FTZ R209, R57, R226 ;  /* 0x000000e239d17220 */ /* 0x000fe20000410000 */
[----:B------:R-:W-:Y:S01]  /*3f10*/  FMUL.FTZ R207, R126, UR7 ;  /* 0x000000077ecf7c20 */ /* 0x000fe20008410000 */
[----:B-1----:R-:W-:-:S04]  /*3f20*/  FMUL.FTZ R222, R127, UR7 ;  /* 0x000000077fde7c20 */ /* 0x002fc80008410000 */
[----:B------:R-:W1:Y:S01]  /*3f30*/  F2F.F16.F32 R221, R221 ;  /* 0x000000dd00dd7304 */ /* 0x000e620000200800 */
[----:B---3--:R-:W-:Y:S01]  /*3f40*/  FMUL.FTZ R124, R141, UR10 ;  /* 0x0000000a8d7c7c20 */ /* 0x008fe20008410000 */
[----:B------:R3:W-:Y:S03]  /*3f50*/  STG.E.128 desc[UR16][R214.64], R120 ;  /* 0x00000078d6007986 */ /* 0x0007e6000c101d10 */
[----:B------:R-:W-:Y:S01]  /*3f60*/  FMUL.FTZ R211, R124, UR7 ;  /* 0x000000077cd37c20 */ /* 0x000fe20008410000 */
[----:B------:R-:W-:Y:S02]  /*3f70*/  FMUL.FTZ R139, R58, R207 ;  /* 0x000000cf3a8b7220 */ /* 0x000fe40000410000 */
[----:B------:R-:W1:Y:S01]  /*3f80*/  F2F.F16.F32 R209, R209 ;  /* 0x000000d100d17304 */ /* 0x000e620000200800 */
[----:B------:R-:W-:Y:S01]  /*3f90*/  FMUL.FTZ R141, R56, R211 ;  /* 0x000000d3388d7220 */ /* 0x000fe20000410000 */
[----:B---3--:R-:W-:-:S06]  /*3fa0*/  FMUL.FTZ R215, R59, R222 ;  /* 0x000000de3bd77220 */ /* 0x008fcc0000410000 */
[----:B------:R3:W-:Y:S01]  /*3fb0*/  F2F.F16.F32 R214, R139 ;  /* 0x0000008b00d67304 */ /* 0x0007e20000200800 */
[----:B0-----:R-:W-:Y:S01]  /*3fc0*/  IMAD.WIDE.U32 R120, R140, 0x10000, RZ ;  /* 0x000100008c787825 */ /* 0x001fe200078e00ff */
[----:B-1----:R-:W-:-:S06]  /*3fd0*/  PRMT R221, R221, 0x5410, R208 ;  /* 0x00005410dddd7816 */ /* 0x002fcc00000000d0 */
[----:B------:R-:W0:Y:S01]  /*3fe0*/  F2F.F16.F32 R215, R215 ;  /* 0x000000d700d77304 */ /* 0x000e220000200800 */
[----:B------:R-:W-:Y:S01]  /*3ff0*/  LOP3.LUT R123, R221, R121, RZ, 0xfc, !PT ;  /* 0x00000079dd7b7212 */ /* 0x000fe200078efcff */
[----:B------:R-:W-:Y:S01]  /*4000*/  IMAD.WIDE.U32 R228, R199, 0x8, R242 ;  /* 0x00000008c7e47825 */ /* 0x000fe200078e00f2 */
[----:B------:R-:W-:-:S05]  /*4010*/  LOP3.LUT R122, R120, R219, RZ, 0xfc, !PT ;  /* 0x000000db787a7212 */ /* 0x000fca00078efcff */
[----:B------:R-:W1:Y:S01]  /*4020*/  F2F.F16.F32 R141, R141 ;  /* 0x0000008d008d7304 */ /* 0x000e620000200800 */
[----:B---3--:R-:W-:Y:S01]  /*4030*/  IMAD.WIDE.U32 R138, R198, 0x8, R250 ;  /* 0x00000008c68a7825 */ /* 0x008fe200078e00fa */
[----:B------:R3:W-:Y:S03]  /*4040*/  STG.E.64 desc[UR16][R228.64], R122 ;  /* 0x0000007ae4007986 */ /* 0x0007e6000c101b10 */
[----:B------:R-:W-:Y:S02]  /*4050*/  IMAD.WIDE.U32 R120, R209, 0x10000, RZ ;  /* 0x00010000d1787825 */ /* 0x000fe400078e00ff */
[----:B------:R-:W4:Y:S01]  /*4060*/  LDG.E.64 R138, desc[UR16][R138.64] ;  /* 0x000000108a8a7981 */ /* 0x000f22000c1e1b00 */
[----:B0-----:R-:W-:Y:S01]  /*4070*/  PRMT R209, R214, 0x5410, R215 ;  /* 0x00005410d6d17816 */ /* 0x001fe200000000d7 */
[----:B------:R-:W-:-:S03]  /*4080*/  IMAD.WIDE.U32 R214, R198, 0x10, R248 ;  /* 0x00000010c6d67825 */ /* 0x000fc600078e00f8 */
[----:B------:R-:W-:Y:S01]  /*4090*/  LOP3.LUT R209, R209, R121, RZ, 0xfc, !PT ;  /* 0x00000079d1d17212 */ /* 0x000fe200078efcff */
[----:B------:R-:W-:Y:S01]  /*40a0*/  IMAD.WIDE.U32 R198, R198, 0x8, R242 ;  /* 0x00000008c6c67825 */ /* 0x000fe200078e00f2 */
[----:B-1----:R-:W-:-:S03]  /*40b0*/  LOP3.LUT R208, R120, R141, RZ, 0xfc, !PT ;  /* 0x0000008d78d07212 */ /* 0x002fc600078efcff */
[----:B------:R-:W-:Y:S01]  /*40c0*/  IMAD.WIDE.U32 R140, R196, 0x8, R250 ;  /* 0x00000008c48c7825 */ /* 0x000fe200078e00fa */
[----:B------:R0:W-:Y:S04]  /*40d0*/  STG.E.128 desc[UR16][R214.64], R124 ;  /* 0x0000007cd6007986 */ /* 0x0001e8000c101d10 */
[----:B------:R1:W-:Y:S04]  /*40e0*/  STG.E.64 desc[UR16][R198.64], R208 ;  /* 0x000000d0c6007986 */ /* 0x0003e8000c101b10 */
[----:B------:R-:W4:Y:S01]  /*40f0*/  LDG.E.64 R140, desc[UR16][R140.64] ;  /* 0x000000108c8c7981 */ /* 0x000f22000c1e1b00 */
[--C-:B------:R-:W-:Y:S01]  /*4100*/  FFMA.FTZ R121, R202, UR4, R204.reuse ;  /* 0x00000004ca797c23 */ /* 0x100fe200080100cc */
[--C-:B------:R-:W-:Y:S01]  /*4110*/  FFMA.FTZ R120, R201, UR4, R204.reuse ;  /* 0x00000004c9787c23 */ /* 0x100fe200080100cc */
[----:B---3--:R-:W-:-:S02]  /*4120*/  FFMA.FTZ R123, R146, UR4, R204 ;  /* 0x00000004927b7c23 */ /* 0x008fc400080100cc */
[----:B------:R-:W-:Y:S01]  /*4130*/  FADD.FTZ R121, R200, -R121 ;  /* 0x80000079c8797221 */ /* 0x000fe20000010000 */
[----:B------:R-:W-:Y:S01]  /*4140*/  FADD.FTZ R120, R147, -R120 ;  /* 0x8000007893787221 */ /* 0x000fe20000010000 */
[----:B------:R-:W-:Y:S02]  /*4150*/  FADD.FTZ R123, R144, -R123 ;  /* 0x8000007b907b7221 */ /* 0x000fe40000010000 */
[----:B------:R-:W-:Y:S01]  /*4160*/  FMUL.FTZ R121, R121, UR10 ;  /* 0x0000000a79797c20 */ /* 0x000fe20008410000 */
[----:B------:R-:W-:Y:S01]  /*4170*/  FMUL.FTZ R122, R120, UR10 ;  /* 0x0000000a787a7c20 */ /* 0x000fe20008410000 */
[----:B------:R-:W-:Y:S01]  /*4180*/  FMUL.FTZ R123, R123, UR10 ;  /* 0x0000000a7b7b7c20 */ /* 0x000fe20008410000 */
[----:B------:R-:W-:Y:S01]  /*4190*/  FFMA.FTZ R204, R145, UR4, R204 ;  /* 0x0000000491cc7c23 */ /* 0x000fe200080100cc */
[----:B------:R-:W-:Y:S01]  /*41a0*/  FMUL.FTZ R228, R121, UR7 ;  /* 0x0000000779e47c20 */ /* 0x000fe20008410000 */
[----:B0-----:R-:W-:Y:S01]  /*41b0*/  FMUL.FTZ R215, R122, UR7 ;  /* 0x000000077ad77c20 */ /* 0x001fe20008410000 */
[----:B-1----:R-:W-:Y:S01]  /*41c0*/  FMUL.FTZ R208, R123, UR7 ;  /* 0x000000077bd07c20 */ /* 0x002fe20008410000 */
[----:B------:R-:W-:Y:S01]  /*41d0*/  FADD.FTZ R120, R143, -R204 ;  /* 0x800000cc8f787221 */ /* 0x000fe20000010000 */
[----:B------:R-:W-:Y:S01]  /*41e0*/  FMUL.FTZ R124, R61, R228 ;  /* 0x000000e43d7c7220 */ /* 0x000fe20000410000 */
[----:B------:R-:W-:Y:S01]  /*41f0*/  FMUL.FTZ R144, R62, R215 ;  /* 0x000000d73e907220 */ /* 0x000fe20000410000 */
[----:B------:R-:W-:Y:S01]  /*4200*/  FMUL.FTZ R147, R63, R208 ;  /* 0x000000d03f937220 */ /* 0x000fe20000410000 */
[----:B------:R-:W-:-:S03]  /*4210*/  FMUL.FTZ R120, R120, UR10 ;  /* 0x0000000a78787c20 */ /* 0x000fc60008410000 */
[----:B------:R-:W0:Y:S01]  /*4220*/  F2F.F16.F32 R124, R124 ;  /* 0x0000007c007c7304 */ /* 0x000e220000200800 */
[----:B------:R-:W-:-:S07]  /*4230*/  FMUL.FTZ R219, R120, UR7 ;  /* 0x0000000778db7c20 */ /* 0x000fce0008410000 */
[----:B------:R-:W-:Y:S01]  /*4240*/  F2F.F16.F32 R144, R144 ;  /* 0x0000009000907304 */ /* 0x000fe20000200800 */
[----:B------:R-:W-:-:S07]  /*4250*/  FMUL.FTZ R126, R60, R219 ;  /* 0x000000db3c7e7220 */ /* 0x000fce0000410000 */
[----:B------:R-:W1:Y:S01]  /*4260*/  F2F.F16.F32 R147, R147 ;  /* 0x0000009300937304 */ /* 0x000e620000200800 */
[----:B------:R-:W-:Y:S01]  /*4270*/  SHF.R.U64 R143, R128, 0x10, R129 ;  /* 0x00000010808f7819 */ /* 0x000fe20000001281 */
[----:B0-----:R-:W-:-:S06]  /*4280*/  IMAD.WIDE.U32 R124, R124, 0x10000, RZ ;  /* 0x000100007c7c7825 */ /* 0x001fcc00078e00ff */
[----:B------:R-:W0:Y:S01]  /*4290*/  F2F.F16.F32 R127, R126 ;  /* 0x0000007e007f7304 */ /* 0x000e220000200800 */
[----:B------:R-:W-:Y:S01]  /*42a0*/  HADD2.F32 R128, -RZ, R128.H0_H0 ;  /* 0x20000080ff807230 */ /* 0x000fe20000004100 */
[----:B------:R-:W-:Y:S01]  /*42b0*/  SHF.R.U32.HI R145, RZ, 0x10, R129 ;  /* 0x00000010ff917819 */ /* 0x000fe20000011681 */
[----:B------:R-:W-:Y:S01]  /*42c0*/  HADD2.F32 R146, -RZ, R129.H0_H0 ;  /* 0x20000081ff927230 */ /* 0x000fe20000004100 */
[----:B-1----:R-:W-:Y:S02]  /*42d0*/  PRMT R199, R144, 0x5410, R147 ;  /* 0x0000541090c77816 */ /* 0x002fe40000000093 */
[----:B------:R-:W-:Y:S01]  /*42e0*/  FMUL.FTZ R144, R233, R128 ;  /* 0x00000080e9907220 */ /* 0x000fe20000410000 */
[--C-:B--2---:R-:W-:Y:S01]  /*42f0*/  SHF.R.U64 R147, R130, 0x10, R131.reuse ;  /* 0x0000001082937819 */ /* 0x104fe20000001283 */
[----:B------:R-:W-:Y:S01]  /*4300*/  HADD2.F32 R198, -RZ, R131.H0_H0 ;  /* 0x20000083ffc67230 */ /* 0x000fe20000004100 */
[----:B------:R-:W-:Y:S02]  /*4310*/  LOP3.LUT R125, R199, R125, RZ, 0xfc, !PT ;  /* 0x0000007dc77d7212 */ /* 0x000fe400078efcff */
[----:B------:R-:W-:-:S02]  /*4320*/  SHF.R.U32.HI R199, RZ, 0x10, R131 ;  /* 0x00000010ffc77819 */ /* 0x000fc40000011683 */
[----:B0-----:R-:W-:Y:S01]  /*4330*/  LOP3.LUT R124, R124, R127, RZ, 0xfc, !PT ;  /* 0x0000007f7c7c7212 */ /* 0x001fe200078efcff */
[----:B------:R-:W-:-:S04]  /*4340*/  IMAD.WIDE.U32 R248, R196, 0x10, R248 ;  /* 0x00000010c4f87825 */ /* 0x000fc800078e00f8 */
[----:B------:R-:W-:Y:S01]  /*4350*/  HADD2.F32 R130, -RZ, R130.H0_H0 ;  /* 0x20000082ff827230 */ /* 0x000fe20000004100 */
[----:B------:R0:W-:Y:S01]  /*4360*/  STG.E.128 desc[UR16][R248.64], R120 ;  /* 0x00000078f8007986 */ /* 0x0001e2000c101d10 */
[----:B------:R-:W-:Y:S01]  /*4370*/  IMAD.WIDE.U32 R242, R196, 0x8, R242 ;  /* 0x00000008c4f27825 */ /* 0x000fe200078e00f2 */
[----:B----4-:R-:W-:-:S03]  /*4380*/  SHF.R.U64 R201, R132, 0x10, R133 ;  /* 0x0000001084c97819 */ /* 0x010fc60000001285 */
[----:B------:R-:W-:Y:S01]  /*4390*/  HADD2.F32 R132, -RZ, R132.H0_H0 ;  /* 0x20000084ff847230 */ /* 0x000fe20000004100 */
[----:B------:R-:W-:Y:S01]  /*43a0*/  SHF.R.U32.HI R209, RZ, 0x10, R133 ;  /* 0x00000010ffd17819 */ /* 0x000fe20000011685 */
[----:B------:R-:W-:Y:S02]  /*43b0*/  HADD2.F32 R202, -RZ, R133.H0_H0 ;  /* 0x20000085ffca7230 */ /* 0x000fe40000004100 */
[----:B------:R-:W-:Y:S01]  /*43c0*/  FMUL.FTZ R196, R237, R130 ;  /* 0x00000082edc47220 */ /* 0x000fe20000410000 */
[----:B------:R-:W-:Y:S02]  /*43d0*/  HADD2.F32 R143, -RZ, R143.H0_H0 ;  /* 0x2000008fff8f7230 */ /* 0x000fe40000004100 */
[----:B------:R-:W-:Y:S01]  /*43e0*/  FMUL.FTZ R200, R227, R132 ;  /* 0x00000084e3c87220 */ /* 0x000fe20000410000 */
[----:B------:R-:W-:Y:S02]  /*43f0*/  HADD2.F32 R145, -RZ, R145.H0_H0 ;  /* 0x20000091ff917230 */ /* 0x000fe40000004100 */
[----:B------:R-:W-:-:S02]  /*4400*/  HADD2.F32 R147, -RZ, R147.H0_H0 ;  /* 0x20000093ff937230 */ /* 0x000fc40000004100 */
        /* <DEDUP_REMOVED lines=13> */
[----:B------:R-:W-:Y:S01]  /*44e0*/  HADD2.F32 R128, -RZ, R135.H0_H0 ;  /* 0x20000087ff807230 */ /* 0x000fe20000004100 */
[----:B------:R-:W-:Y:S01]  /*44f0*/  SHF.R.U64 R127, R134, 0x10, R135 ;  /* 0x00000010867f7819 */ /* 0x000fe20000001287 */
[----:B------:R-:W-:-:S03]  /*4500*/  HADD2.F32 R126, -RZ, R134.H0_H0 ;  /* 0x20000086ff7e7230 */ /* 0x000fc60000004100 */
[----:B------:R-:W-:Y:S01]  /*4510*/  FMUL.FTZ R134, R205, R128 ;  /* 0x00000080cd867220 */ /* 0x000fe20000410000 */
[----:B------:R-:W-:Y:S01]  /*4520*/  SHF.R.U32.HI R135, RZ, 0x10, R135 ;  /* 0x00000010ff877819 */ /* 0x000fe20000011687 */
[----:B------:R-:W-:-:S04]  /*4530*/  HADD2.F32 R127, -RZ, R127.H0_H0 ;  /* 0x2000007fff7f7230 */ /* 0x000fc80000004100 */
[----:B------:R-:W-:Y:S02]  /*4540*/  HADD2.F32 R135, -RZ, R135.H0_H0 ;  /* 0x20000087ff877230 */ /* 0x000fe40000004100 */
[----:B------:R-:W-:Y:S01]  /*4550*/  FMUL.FTZ R126, R217, R126 ;  /* 0x0000007ed97e7220 */ /* 0x000fe20000410000 */
[----:B------:R-:W-:Y:S02]  /*4560*/  FMUL.FTZ R127, R218, R127 ;  /* 0x0000007fda7f7220 */ /* 0x000fe40000410000 */
[----:B------:R-:W-:Y:S01]  /*4570*/  FMUL.FTZ R135, R220, R135 ;  /* 0x00000087dc877220 */ /* 0x000fe20000410000 */
[----:B------:R-:W-:Y:S01]  /*4580*/  SHF.R.U64 R129, R136, 0x10, R137 ;  /* 0x0000001088817819 */ /* 0x000fe20000001289 */
[----:B------:R-:W-:-:S04]  /*4590*/  HADD2.F32 R128, -RZ, R136.H0_H0 ;  /* 0x20000088ff807230 */ /* 0x000fc80000004100 */
[----:B------:R-:W-:Y:S02]  /*45a0*/  HADD2.F32 R129, -RZ, R129.H0_H0 ;  /* 0x20000081ff817230 */ /* 0x000fe40000004100 */
[----:B------:R-:W-:Y:S01]  /*45b0*/  FMUL.FTZ R128, R213, R128 ;  /* 0x00000080d5807220 */ /* 0x000fe20000410000 */
[----:B------:R-:W-:Y:S02]  /*45c0*/  SHF.R.U32.HI R213, RZ, 0x10, R137 ;  /* 0x00000010ffd57819 */ /* 0x000fe40000011689 */
[----:B------:R-:W-:Y:S01]  /*45d0*/  FMUL.FTZ R129, R210, R129 ;  /* 0x00000081d2817220 */ /* 0x000fe20000410000 */
[----:B------:R-:W-:Y:S02]  /*45e0*/  HADD2.F32 R204, -RZ, R137.H0_H0 ;  /* 0x20000089ffcc7230 */ /* 0x000fe40000004100 */
[----:B------:R-:W-:-:S03]  /*45f0*/  HADD2.F32 R213, -RZ, R213.H0_H0 ;  /* 0x200000d5ffd57230 */ /* 0x000fc60000004100 */
[----:B------:R-:W-:Y:S02]  /*4600*/  FMUL.FTZ R204, R203, R204 ;  /* 0x000000cccbcc7220 */ /* 0x000fe40000410000 */
[----:B------:R-:W-:Y:S01]  /*4610*/  FMUL.FTZ R213, R212, R213 ;  /* 0x000000d5d4d57220 */ /* 0x000fe20000410000 */
[----:B------:R-:W-:Y:S01]  /*4620*/  SHF.R.U64 R131, R138, 0x10, R139 ;  /* 0x000000108a837819 */ /* 0x000fe2000000128b */
[----:B------:R-:W-:-:S04]  /*4630*/  HADD2.F32 R210, -RZ, R139.H0_H0 ;  /* 0x2000008bffd27230 */ /* 0x000fc80000004100 */
[----:B------:R-:W-:Y:S01]  /*4640*/  HADD2.F32 R131, -RZ, R131.H0_H0 ;  /* 0x20000083ff837230 */ /* 0x000fe20000004100 */
[----:B------:R-:W-:-:S04]  /*4650*/  SHF.R.U32.HI R139, RZ, 0x10, R139 ;  /* 0x00000010ff8b7819 */ /* 0x000fc8000001168b */
[----:B0-----:R-:W-:Y:S01]  /*4660*/  FMUL.FTZ R123, R226, R131 ;  /* 0x00000083e27b7220 */ /* 0x001fe20000410000 */
[----:B------:R-:W-:Y:S02]  /*4670*/  HADD2.F32 R121, -RZ, R139.H0_H0 ;  /* 0x2000008bff797230 */ /* 0x000fe40000004100 */
[----:B------:R-:W-:Y:S01]  /*4680*/  HADD2.F32 R130, -RZ, R138.H0_H0 ;  /* 0x2000008aff827230 */ /* 0x000fe20000004100 */
[--C-:B------:R-:W-:Y:S02]  /*4690*/  SHF.R.U64 R131, R140, 0x10, R141.reuse ;  /* 0x000000108c837819 */ /* 0x100fe4000000128d */
[----:B------:R-:W-:Y:S01]  /*46a0*/  SHF.R.U32.HI R133, RZ, 0x10, R141 ;  /* 0x00000010ff857819 */ /* 0x000fe2000001168d */
[----:B------:R-:W-:Y:S02]  /*46b0*/  HADD2.F32 R132, -RZ, R140.H0_H0 ;  /* 0x2000008cff847230 */ /* 0x000fe40000004100 */
[----:B------:R-:W-:Y:S02]  /*46c0*/  HADD2.F32 R120, -RZ, R141.H0_H0 ;  /* 0x2000008dff787230 */ /* 0x000fe40000004100 */
[----:B------:R-:W-:-:S02]  /*46d0*/  HADD2.F32 R131, -RZ, R131.H0_H0 ;  /* 0x20000083ff837230 */ /* 0x000fc40000004100 */
[----:B------:R-:W-:Y:S02]  /*46e0*/  HADD2.F32 R133, -RZ, R133.H0_H0 ;  /* 0x20000085ff857230 */ /* 0x000fe40000004100 */
[----:B-1----:R-:W-:Y:S01]  /*46f0*/  FMUL.FTZ R125, R222, R121 ;  /* 0x00000079de7d7220 */ /* 0x002fe20000410000 */
[----:B------:R-:W-:Y:S01]  /*4700*/  FMUL.FTZ R130, R211, R130 ;  /* 0x00000082d3827220 */ /* 0x000fe20000410000 */
[----:B------:R-:W-:Y:S01]  /*4710*/  FMUL.FTZ R210, R207, R210 ;  /* 0x000000d2cfd27220 */ /* 0x000fe20000410000 */
[----:B------:R-:W-:Y:S01]  /*4720*/  FMUL.FTZ R132, R219, R132 ;  /* 0x00000084db847220 */ /* 0x000fe20000410000 */
[----:B------:R-:W-:Y:S01]  /*4730*/  FMUL.FTZ R120, R215, R120 ;  /* 0x00000078d7787220 */ /* 0x000fe20000410000 */
[----:B------:R-:W-:Y:S01]  /*4740*/  FMUL.FTZ R121, R228, R131 ;  /* 0x00000083e4797220 */ /* 0x000fe20000410000 */
[----:B------:R-:W-:Y:S01]  /*4750*/  FMUL.FTZ R138, R208, R133 ;  /* 0x00000085d08a7220 */ /* 0x000fe20000410000 */
[----:B------:R-:W-:Y:S06]  /*4760*/  BRA `(.L_x_10697) ;  /* 0x00000024008c7947 */ /* 0x000fec0003800000 */
.L_x_10695:
        /* <DEDUP_REMOVED lines=51> */
[----:B------:R-:W-:Y:S01]  /*4aa0*/  F2F.F16.F32 R130, R130 ;  /* 0x0000008200827304 */ /* 0x000fe20000200800 */
[----:B------:R-:W-:Y:S01]  /*4ab0*/  FFMA.FTZ R128, R134, UR10, R107 ;  /* 0x0000000a86807c23 */ /* 0x000fe2000801006b */
[--C-:B------:R-:W-:Y:S01]  /*4ac0*/  FFMA.FTZ R129, R213, UR4, R204.reuse ;  /* 0x00000004d5817c23 */ /* 0x100fe200080100cc */
[----:B------:R-:W-:Y:S01]  /*4ad0*/  FFMA.FTZ R211, R211, UR4, R204 ;  /* 0x00000004d3d37c23 */ /* 0x000fe200080100cc */
[----:B------:R-:W-:Y:S01]  /*4ae0*/  FMUL.FTZ R233, R233, UR7 ;  /* 0x00000007e9e97c20 */ /* 0x000fe20008410000 */
[----:B------:R-:W-:Y:S01]  /*4af0*/  FMUL.FTZ R230, R230, UR7 ;  /* 0x00000007e6e67c20 */ /* 0x000fe20008410000 */
[----:B------:R-:W-:Y:S01]  /*4b00*/  FFMA.FTZ R226, R226, UR10, R101 ;  /* 0x0000000ae2e27c23 */ /* 0x000fe20008010065 */
[----:B------:R-:W-:Y:S01]  /*4b10*/  FMUL.FTZ R236, R123, UR7 ;  /* 0x000000077bec7c20 */ /* 0x000fe20008410000 */
[----:B------:R-:W0:Y:S01]  /*4b20*/  F2F.F16.F32 R135, R135 ;  /* 0x0000008700877304 */ /* 0x000e220000200800 */
        /* <DEDUP_REMOVED lines=29> */
[----:B------:R-:W-:Y:S01]  /*4d00*/  F2F.F16.F32 R122, R122 ;  /* 0x0000007a007a7304 */ /* 0x000fe20000200800 */
[----:B------:R-:W-:Y:S01]  /*4d10*/  FMUL.FTZ R121, R40, R239 ;  /* 0x000000ef28797220 */ /* 0x000fe20000410000 */
[----:B------:R-:W-:Y:S01]  /*4d20*/  FADD.FTZ R226, R140, -R211 ;  /* 0x800000d38ce27221 */ /* 0x000fe20000010000 */
[----:B------:R-:W-:Y:S01]  /*4d30*/  FADD.FTZ R207, R136, -R137 ;  /* 0x8000008988cf7221 */ /* 0x000fe20000010000 */
[----:B------:R-:W-:Y:S01]  /*4d40*/  FMUL.FTZ R211, R133, UR7 ;  /* 0x0000000785d37c20 */ /* 0x000fe20008410000 */
[----:B------:R-:W-:Y:S01]  /*4d50*/  FMUL.FTZ R136, R49, R210 ;  /* 0x000000d231887220 */ /* 0x000fe20000410000 */
[----:B------:R-:W-:Y:S01]  /*4d60*/  FMUL.FTZ R225, R225, UR7 ;  /* 0x00000007e1e17c20 */ /* 0x000fe20008410000 */
[----:B------:R-:W-:Y:S01]  /*4d70*/  FMUL.FTZ R219, R50, R217 ;  /* 0x000000d932db7220 */ /* 0x000fe20000410000 */
[----:B------:R-:W1:Y:S01]  /*4d80*/  F2F.F16.F32 R125, R125 ;  /* 0x0000007d007d7304 */ /* 0x000e620000200800 */
[----:B0-----:R-:W-:Y:S01]  /*4d90*/  PRMT R221, R130, 0x5410, R135 ;  /* 0x0000541082dd7816 */ /* 0x001fe20000000087 */
[----:B------:R-:W-:Y:S01]  /*4da0*/  FMUL.FTZ R131, R44, R225 ;  /* 0x000000e12c837220 */ /* 0x000fe20000410000 */
[----:B------:R-:W-:Y:S01]  /*4db0*/  FMUL.FTZ R137, R48, R211 ;  /* 0x000000d330897220 */ /* 0x000fe20000410000 */
[----:B------:R-:W-:Y:S01]  /*4dc0*/  FFMA.FTZ R141, R141, UR4, R204 ;  /* 0x000000048d8d7c23 */ /* 0x000fe200080100cc */
[----:B------:R-:W-:Y:S01]  /*4dd0*/  FADD.FTZ R222, R139, -R222 ;  /* 0x800000de8bde7221 */ /* 0x000fe20000010000 */
[----:B------:R-:W-:Y:S01]  /*4de0*/  FFMA.FTZ R214, R214, UR10, R109 ;  /* 0x0000000ad6d67c23 */ /* 0x000fe2000801006d */
[----:B------:R-:W-:Y:S01]  /*4df0*/  FFMA.FTZ R129, R129, UR10, R110 ;  /* 0x0000000a81817c23 */ /* 0x000fe2000801006e */
[----:B------:R-:W0:Y:S01]  /*4e00*/  F2F.F16.F32 R124, R124 ;  /* 0x0000007c007c7304 */ /* 0x000e220000200800 */
[----:B------:R-:W-:Y:S01]  /*4e10*/  FADD.FTZ R209, R138, -R141 ;  /* 0x8000008d8ad17221 */ /* 0x000fe20000010000 */
[----:B------:R-:W-:Y:S01]  /*4e20*/  FMUL.FTZ R220, R214, UR7 ;  /* 0x00000007d6dc7c20 */ /* 0x000fe20008410000 */
[----:B------:R-:W-:Y:S01]  /*4e30*/  FFMA.FTZ R214, R128, UR10, R111 ;  /* 0x0000000a80d67c23 */ /* 0x000fe2000801006f */
[----:B------:R-:W-:Y:S01]  /*4e40*/  FFMA.FTZ R215, R215, UR10, R108 ;  /* 0x0000000ad7d77c23 */ /* 0x000fe2000801006c */
[----:B-1----:R-:W-:-:S03]  /*4e50*/  PRMT R213, R122, 0x5410, R125 ;  /* 0x000054107ad57816 */ /* 0x002fc6000000007d */
[----:B------:R-:W1:Y:S08]  /*4e60*/  F2F.F16.F32 R123, R123 ;  /* 0x0000007b007b7304 */ /* 0x000e700000200800 */
[----:B------:R2:W-:Y:S01]  /*4e70*/  F2F.F16.F32 R224, R132 ;  /* 0x0000008400e07304 */ /* 0x0005e20000200800 */
[----:B0-----:R-:W-:-:S07]  /*4e80*/  IMAD.WIDE.U32 R124, R124, 0x10000, RZ ;  /* 0x000100007c7c7825 */ /* 0x001fce00078e00ff */
[----:B------:R-:W-:Y:S01]  /*4e90*/  F2F.F16.F32 R126, R126 ;  /* 0x0000007e007e7304 */ /* 0x000fe20000200800 */
[----:B--2---:R-:W0:Y:S01]  /*4ea0*/  LDC.64 R132, c[0x0][0x390] ;  /* 0x0000e400ff847b82 */ /* 0x004e220000000a00 */
[----:B-1----:R-:W-:-:S06]  /*4eb0*/  IMAD.WIDE.U32 R122, R123, 0x10000, RZ ;  /* 0x000100007b7a7825 */ /* 0x002fcc00078e00ff */
[----:B------:R-:W1:Y:S08]  /*4ec0*/  F2F.F16.F32 R127, R127 ;  /* 0x0000007f007f7304 */ /* 0x000e700000200800 */
[----:B------:R2:W-:Y:S08]  /*4ed0*/  F2F.F16.F32 R140, R134 ;  /* 0x00000086008c7304 */ /* 0x0005f00000200800 */
[----:B------:R-:W3:Y:S01]  /*4ee0*/  F2F.F16.F32 R120, R120 ;  /* 0x0000007800787304 */ /* 0x000ee20000200800 */
[----:B--2---:R-:W2:Y:S01]  /*4ef0*/  LDC.64 R134, c[0x0][0x468] ;  /* 0x00011a00ff867b82 */ /* 0x004ea20000000a00 */
[----:B-1----:R-:W-:-:S06]  /*4f00*/  PRMT R139, R126, 0x5410, R127 ;  /* 0x000054107e8b7816 */ /* 0x002fcc000000007f */
[----:B------:R-:W1:Y:S01]  /*4f10*/  F2F.F16.F32 R121, R121 ;  /* 0x0000007900797304 */ /* 0x000e620000200800 */
[----:B------:R-:W-:Y:S01]  /*4f20*/  LOP3.LUT R127, R213, R125, RZ, 0xfc, !PT ;  /* 0x0000007dd57f7212 */ /* 0x000fe200078efcff */
[----:B------:R-:W-:Y:S01]  /*4f30*/  FMUL.FTZ R213, R129, UR7 ;  /* 0x0000000781d57c20 */ /* 0x000fe20008410000 */
[----:B------:R-:W-:-:S05]  /*4f40*/  LOP3.LUT R139, R139, R123, RZ, 0xfc, !PT ;  /* 0x0000007b8b8b7212 */ /* 0x000fca00078efcff */
[----:B------:R-:W4:Y:S01]  /*4f50*/  F2F.F16.F32 R136, R136 ;  /* 0x0000008800887304 */ /* 0x000f220000200800 */
[----:B---3--:R-:W-:Y:S01]  /*4f60*/  LOP3.LUT R126, R124, R120, RZ, 0xfc, !PT ;  /* 0x000000787c7e7212 */ /* 0x008fe200078efcff */
[----:B------:R-:W-:-:S06]  /*4f70*/  IMAD.WIDE.U32 R124, R140, 0x10000, RZ ;  /* 0x000100008c7c7825 */ /* 0x000fcc00078e00ff */
[----:B------:R-:W3:Y:S01]  /*4f80*/  F2F.F16.F32 R219, R219 ;  /* 0x000000db00db7304 */ /* 0x000ee20000200800 */
[----:B-1----:R-:W-:-:S07]  /*4f90*/  LOP3.LUT R138, R122, R121, RZ, 0xfc, !PT ;  /* 0x000000797a8a7212 */ /* 0x002fce00078efcff */
[----:B------:R-:W1:Y:S01]  /*4fa0*/  F2F.F16.F32 R131, R131 ;  /* 0x0000008300837304 */ /* 0x000e620000200800 */
[----:B----4-:R-:W-:-:S07]  /*4fb0*/  IMAD.WIDE.U32 R122, R136, 0x10000, RZ ;  /* 0x00010000887a7825 */ /* 0x010fce00078e00ff */
[----:B------:R-:W4:Y:S01]  /*4fc0*/  F2F.F16.F32 R137, R137 ;  /* 0x0000008900897304 */ /* 0x000f220000200800 */
[----:B---3--:R-:W-:Y:S01]  /*4fd0*/  PRMT R219, R219, 0x5410, R224 ;  /* 0x00005410dbdb7816 */ /* 0x008fe200000000e0 */
[----:B------:R-:W-:Y:S01]  /*4fe0*/  FMUL.FTZ R214, R214, UR7 ;  /* 0x00000007d6d67c20 */ /* 0x000fe20008410000 */
[----:B0-----:R-:W-:-:S04]  /*4ff0*/  IMAD.WIDE.U32 R120, R216, 0x8, R132 ;  /* 0x00000008d8787825 */ /* 0x001fc800078e0084 */
[----:B------:R-:W-:Y:S01]  /*5000*/  FFMA.FTZ R226, R226, UR10, R113 ;  /* 0x0000000ae2e27c23 */ /* 0x000fe20008010071 */
[----:B------:R-:W-:Y:S01]  /*5010*/  FMUL.FTZ R215, R215, UR7 ;  /* 0x00000007d7d77c20 */ /* 0x000fe20008410000 */
[----:B------:R-:W-:Y:S01]  /*5020*/  FMUL.FTZ R227, R53, R220 ;  /* 0x000000dc35e37220 */ /* 0x000fe20000410000 */
[----:B-1----:R-:W-:Y:S01]  /*5030*/  LOP3.LUT R128, R124, R131, RZ, 0xfc, !PT ;  /* 0x000000837c807212 */ /* 0x002fe200078efcff */
[----:B------:R-:W-:Y:S01]  /*5040*/  FMUL.FTZ R224, R54, R213 ;  /* 0x000000d536e07220 */ /* 0x000fe20000410000 */
[----:B------:R-:W-:Y:S01]  /*5050*/  LOP3.LUT R131, R219, R123, RZ, 0xfc, !PT ;  /* 0x0000007bdb837212 */ /* 0x000fe200078efcff */
[----:B------:R-:W-:Y:S01]  /*5060*/  FMUL.FTZ R229, R55, R214 ;  /* 0x000000d637e57220 */ /* 0x000fe20000410000 */
[----:B------:R-:W-:Y:S01]  /*5070*/  FFMA.FTZ R219, R207, UR10, R114 ;  /* 0x0000000acfdb7c23 */ /* 0x000fe20008010072 */
[----:B------:R-:W-:Y:S01]  /*5080*/  FFMA.FTZ R222, R222, UR10, R115 ;  /* 0x0000000adede7c23 */ /* 0x000fe20008010073 */
[----:B------:R-:W-:Y:S01]  /*5090*/  FFMA.FTZ R209, R209, UR10, R112 ;  /* 0x0000000ad1d17c23 */ /* 0x000fe20008010070 */
[----:B------:R-:W3:Y:S01]  /*50a0*/  LDG.E.64 R120, desc[UR16][R120.64] ;  /* 0x0000001078787981 */ /* 0x000ee2000c1e1b00 */
[----:B----4-:R-:W-:Y:S01]  /*50b0*/  LOP3.LUT R130, R122, R137, RZ, 0xfc, !PT ;  /* 0x000000897a827212 */ /* 0x010fe200078efcff */
[----:B--2---:R-:W-:-:S04]  /*50c0*/  IMAD.WIDE.U32 R136, R216, 0x8, R134 ;  /* 0x00000008d8887825 */ /* 0x004fc800078e0086 */
[----:B------:R-:W-:Y:S01]  /*50d0*/  FMUL.FTZ R216, R226, UR7 ;  /* 0x00000007e2d87c20 */ /* 0x000fe20008410000 */
[----:B------:R-:W-:Y:S01]  /*50e0*/  FMUL.FTZ R141, R52, R215 ;  /* 0x000000d7348d7220 */ /* 0x000fe20000410000 */
[----:B------:R0:W-:Y:S01]  /*50f0*/  F2F.F16.F32 R140, R227 ;  /* 0x000000e3008c7304 */ /* 0x0001e20000200800 */
[----:B------:R-:W-:Y:S01]  /*5100*/  LOP3.LUT R129, R221, R125, RZ, 0xfc, !PT ;  /* 0x0000007ddd817212 */ /* 0x000fe200078efcff */
[----:B------:R1:W-:Y:S01]  /*5110*/  STG.E.64 desc[UR16][R136.64], R126 ;  /* 0x0000007e88007986 */ /* 0x0003e2000c101b10 */
[----:B------:R-:W-:Y:S01]  /*5120*/  FMUL.FTZ R219, R219, UR7 ;  /* 0x00000007dbdb7c20 */ /* 0x000fe20008410000 */
[----:B------:R-:W-:Y:S01]  /*5130*/  FMUL.FTZ R222, R222, UR7 ;  /* 0x00000007dede7c20 */ /* 0x000fe20008410000 */
[----:B------:R-:W-:-:S03]  /*5140*/  FMUL.FTZ R221, R57, R216 ;  /* 0x000000d839dd7220 */ /* 0x000fc60000410000 */
[----:B------:R-:W-:Y:S01]  /*5150*/  F2F.F16.F32 R224, R224 ;  /* 0x000000e000e07304 */ /* 0x000fe20000200800 */
[----:B0-----:R-:W-:-:S04]  /*5160*/  IMAD.WIDE.U32 R226, R203, 0x8, R134 ;  /* 0x00000008cbe27825 */ /* 0x001fc800078e0086 */
[----:B------:R-:W-:Y:S01]  /*5170*/  FMUL.FTZ R234, R58, R219 ;  /* 0x000000db3aea7220 */ /* 0x000fe20000410000 */
[----:B------:R-:W-:Y:S01]  /*5180*/  FMUL.FTZ R237, R59, R222 ;  /* 0x000000de3bed7220 */ /* 0x000fe20000410000 */
[--C-:B-1----:R-:W-:Y:S01]  /*5190*/  IMAD.WIDE.U32 R126, R203, 0x8, R132.reuse ;  /* 0x00000008cb7e7825 */ /* 0x102fe200078e0084 */
[----:B------:R-:W0:Y:S03]  /*51a0*/  F2F.F16.F32 R229, R229 ;  /* 0x000000e500e57304 */ /* 0x000e260000200800 */
[----:B------:R-:W-:Y:S01]  /*51b0*/  FMUL.FTZ R203, R209, UR7 ;  /* 0x00000007d1cb7c20 */ /* 0x000fe20008410000 */
[----:B------:R-:W-:-:S04]  /*51c0*/  IMAD.WIDE.U32 R122, R206, 0x8, R132 ;  /* 0x00000008ce7a7825 */ /* 0x000fc800078e0084 */
[----:B------:R-:W-:Y:S01]  /*51d0*/  FMUL.FTZ R209, R56, R203 ;  /* 0x000000cb38d17220 */ /* 0x000fe20000410000 */
[----:B------:R-:W-:Y:S01]  /*51e0*/  IMAD.WIDE.U32 R206, R206, 0x8, R134 ;  /* 0x00000008cece7825 */ /* 0x000fe200078e0086 */
[----:B------:R-:W1:Y:S01]  /*51f0*/  F2F.F16.F32 R141, R141 ;  /* 0x0000008d008d7304 */ /* 0x000e620000200800 */
[----:B------:R-:W2:Y:S02]  /*5200*/  LDG.E.64 R122, desc[UR16][R122.64] ;  /* 0x000000107a7a7981 */ /* 0x000ea4000c1e1b00 */
[----:B------:R-:W-:-:S04]  /*5210*/  IMAD.WIDE.U32 R124, R205, 0x8, R132 ;  /* 0x00000008cd7c7825 */ /* 0x000fc800078e0084 */
[----:B------:R-:W-:Y:S01]  /*5220*/  IMAD.WIDE.U32 R136, R205, 0x8, R134 ;  /* 0x00000008cd887825 */ /* 0x000fe200078e0086 */
[----:B------:R-:W4:Y:S01]  /*5230*/  F2F.F16.F32 R221, R221 ;  /* 0x000000dd00dd7304 */ /* 0x000f220000200800 */
[----:B------:R1:W-:Y:S04]  /*5240*/  STG.E.64 desc[UR16][R206.64], R138 ;  /* 0x0000008ace007986 */ /* 0x0003e8000c101b10 */
[----:B------:R-:W2:Y:S03]  /*5250*/  LDG.E.64 R124, desc[UR16][R124.64] ;  /* 0x000000107c7c7981 */ /* 0x000ea6000c1e1b00 */
[----:B------:R-:W-:Y:S01]  /*5260*/  F2F.F16.F32 R205, R234 ;  /* 0x000000ea00cd7304 */ /* 0x000fe20000200800 */
[----:B------:R4:W-:Y:S07]  /*5270*/  STG.E.64 desc[UR16][R136.64], R128 ;  /* 0x0000008088007986 */ /* 0x0009ee000c101b10 */
[----:B------:R-:W4:Y:S01]  /*5280*/  F2F.F16.F32 R238, R237 ;  /* 0x000000ed00ee7304 */ /* 0x000f220000200800 */
[----:B------:R-:W2:Y:S01]  /*5290*/  LDG.E.64 R126, desc[UR16][R126.64] ;  /* 0x000000107e7e7981 */ /* 0x000ea2000c1e1b00 */
[----:B------:R-:W-:Y:S01]  /*52a0*/  IMAD.WIDE.U32 R240, R199, 0x8, R132 ;  /* 0x00000008c7f07825 */ /* 0x000fe200078e0084 */
[----:B0-----:R-:W-:-:S05]  /*52b0*/  PRMT R229, R224, 0x5410, R229 ;  /* 0x00005410e0e57816 */ /* 0x001fca00000000e5 */
[----:B------:R-:W0:Y:S01]  /*52c0*/  F2F.F16.F32 R209, R209 ;  /* 0x000000d100d17304 */ /* 0x000e220000200800 */
[----:B-1----:R-:W-:Y:S01]  /*52d0*/  IMAD.WIDE.U32 R138, R140, 0x10000, RZ ;  /* 0x000100008c8a7825 */ /* 0x002fe200078e00ff */
[----:B------:R1:W-:Y:S04]  /*52e0*/  STG.E.64 desc[UR16][R226.64], R130 ;  /* 0x00000082e2007986 */ /* 0x0003e8000c101b10 */
[----:B----4-:R-:W4:Y:S01]  /*52f0*/  LDG.E.64 R128, desc[UR16][R240.64] ;  /* 0x00000010f0807981 */ /* 0x010f22000c1e1b00 */
[----:B------:R-:W-:Y:S02]  /*5300*/  LOP3.LUT R137, R229, R139, RZ, 0xfc, !PT ;  /* 0x0000008be5897212 */ /* 0x000fe400078efcff */
[----:B------:R-:W-:Y:S01]  /*5310*/  LOP3.LUT R136, R138, R141, RZ, 0xfc, !PT ;  /* 0x0000008d8a887212 */ /* 0x000fe200078efcff */
[----:B------:R-:W-:Y:S01]  /*5320*/  IMAD.WIDE.U32 R138, R221, 0x10000, RZ ;  /* 0x00010000dd8a7825 */ /* 0x000fe200078e00ff */
[----:B------:R-:W-:-:S03]  /*5330*/  PRMT R205, R205, 0x5410, R238 ;  /* 0x00005410cdcd7816 */ /* 0x000fc600000000ee */
[----:B------:R-:W-:Y:S01]  /*5340*/  IMAD.WIDE.U32 R206, R199, 0x8, R134 ;  /* 0x00000008c7ce7825 */ /* 0x000fe200078e0086 */
[----:B------:R-:W-:Y:S02]  /*5350*/  LOP3.LUT R139, R205, R139, RZ, 0xfc, !PT ;  /* 0x0000008bcd8b7212 */ /* 0x000fe400078efcff */
[----:B0-----:R-:W-:Y:S01]  /*5360*/  LOP3.LUT R138, R138, R209, RZ, 0xfc, !PT ;  /* 0x000000d18a8a7212 */ /* 0x001fe200078efcff */
        /* <DEDUP_REMOVED lines=22> */
[----:B------:R-:W-:Y:S01]  /*54d0*/  FMUL.FTZ R136, R61, R140 ;  /* 0x0000008c3d887220 */ /* 0x000fe20000410000 */
[----:B------:R-:W-:Y:S01]  /*54e0*/  FMUL.FTZ R145, R62, R139 ;  /* 0x0000008b3e917220 */ /* 0x000fe20000410000 */
[----:B------:R-:W-:Y:S01]  /*54f0*/  FMUL.FTZ R141, R141, UR7 ;  /* 0x000000078d8d7c20 */ /* 0x000fe20008410000 */
[----:B------:R-:W-:-:S03]  /*5500*/  FMUL.FTZ R143, R63, R138 ;  /* 0x0000008a3f8f7220 */ /* 0x000fc60000410000 */
[----:B------:R-:W-:Y:S01]  /*5510*/  FMUL.FTZ R147, R60, R141 ;  /* 0x0000008d3c937220 */ /* 0x000fe20000410000 */
[----:B------:R-:W0:Y:S08]  /*5520*/  F2F.F16.F32 R136, R136 ;  /* 0x0000008800887304 */ /* 0x000e300000200800 */
[----:B------:R-:W-:Y:S08]  /*5530*/  F2F.F16.F32 R145, R145 ;  /* 0x0000009100917304 */ /* 0x000ff00000200800 */
[----:B------:R-:W1:Y:S08]  /*5540*/  F2F.F16.F32 R144, R143 ;  /* 0x0000008f00907304 */ /* 0x000e700000200800 */
[----:B------:R-:W3:Y:S01]  /*5550*/  F2F.F16.F32 R147, R147 ;  /* 0x0000009300937304 */ /* 0x000ee20000200800 */
[----:B0-----:R-:W-:Y:S01]  /*5560*/  IMAD.WIDE.U32 R136, R136, 0x10000, RZ ;  /* 0x0001000088887825 */ /* 0x001fe200078e00ff */
[----:B-1----:R-:W-:-:S02]  /*5570*/  PRMT R199, R145, 0x5410, R144 ;  /* 0x0000541091c77816 */ /* 0x002fc40000000090 */
[--C-:B---3--:R-:W-:Y:S01]  /*5580*/  SHF.R.U64 R198, R120, 0x10, R121.reuse ;  /* 0x0000001078c67819 */ /* 0x108fe20000001279 */
[----:B------:R-:W-:Y:S01]  /*5590*/  HADD2.F32 R144, -RZ, R120.H0_H0 ;  /* 0x20000078ff907230 */ /* 0x000fe20000004100 */
[----:B------:R-:W-:Y:S01]  /*55a0*/  SHF.R.U32.HI R145, RZ, 0x10, R121 ;  /* 0x00000010ff917819 */ /* 0x000fe20000011679 */
[----:B------:R-:W-:Y:S01]  /*55b0*/  HADD2.F32 R146, -RZ, R121.H0_H0 ;  /* 0x20000079ff927230 */ /* 0x000fe20000004100 */
[----:B------:R-:W-:Y:S01]  /*55c0*/  LOP3.LUT R121, R199, R137, RZ, 0xfc, !PT ;  /* 0x00000089c7797212 */ /* 0x000fe200078efcff */
[----:B------:R-:W-:Y:S01]  /*55d0*/  HADD2.F32 R143, -RZ, R198.H0_H0 ;  /* 0x200000c6ff8f7230 */ /* 0x000fe20000004100 */
[----:B------:R-:W-:Y:S01]  /*55e0*/  LOP3.LUT R120, R136, R147, RZ, 0xfc, !PT ;  /* 0x0000009388787212 */ /* 0x000fe200078efcff */
[----:B------:R-:W-:Y:S01]  /*55f0*/  IMAD.WIDE.U32 R136, R196, 0x8, R134 ;  /* 0x00000008c4887825 */ /* 0x000fe200078e0086 */
[----:B--2---:R-:W-:-:S03]  /*5600*/  SHF.R.U64 R147, R122, 0x10, R123 ;  /* 0x000000107a937819 */ /* 0x004fc6000000127b */
[----:B------:R-:W-:Y:S01]  /*5610*/  HADD2.F32 R198, -RZ, R123.H0_H0 ;  /* 0x2000007bffc67230 */ /* 0x000fe20000004100 */
[----:B------:R-:W-:Y:S01]  /*5620*/  SHF.R.U32.HI R199, RZ, 0x10, R123 ;  /* 0x00000010ffc77819 */ /* 0x000fe2000001167b */
[----:B------:R-:W-:-:S05]  /*5630*/  HADD2.F32 R122, -RZ, R122.H0_H0 ;  /* 0x2000007aff7a7230 */ /* 0x000fca0000004100 */
[----:B------:R-:W-:Y:S01]  /*5640*/  FMUL.FTZ R196, R239, R122 ;  /* 0x0000007aefc47220 */ /* 0x000fe20000410000 */
[--C-:B------:R-:W-:Y:S01]  /*5650*/  SHF.R.U64 R123, R126, 0x10, R127.reuse ;  /* 0x000000107e7b7819 */ /* 0x100fe2000000127f */
[----:B------:R-:W-:Y:S01]  /*5660*/  HADD2.F32 R134, -RZ, R127.H0_H0 ;  /* 0x2000007fff867230 */ /* 0x000fe20000004100 */
[----:B------:R-:W-:Y:S01]  /*5670*/  SHF.R.U32.HI R135, RZ, 0x10, R127 ;  /* 0x00000010ff877819 */ /* 0x000fe2000001167f */
[----:B------:R-:W-:Y:S02]  /*5680*/  HADD2.F32 R122, -RZ, R126.H0_H0 ;  /* 0x2000007eff7a7230 */ /* 0x000fe40000004100 */
[----:B------:R-:W-:-:S03]  /*5690*/  HADD2.F32 R127, -RZ, R123.H0_H0 ;  /* 0x2000007bff7f7230 */ /* 0x000fc60000004100 */
[----:B------:R-:W-:Y:S01]  /*56a0*/  FMUL.FTZ R126, R211, R122 ;  /* 0x0000007ad37e7220 */ /* 0x000fe20000410000 */
[--C-:B----4-:R-:W-:Y:S01]  /*56b0*/  SHF.R.U64 R123, R128, 0x10, R129.reuse ;  /* 0x00000010807b7819 */ /* 0x110fe20000001281 */
[----:B------:R-:W-:Y:S01]  /*56c0*/  HADD2.F32 R204, -RZ, R129.H0_H0 ;  /* 0x20000081ffcc7230 */ /* 0x000fe20000004100 */
[----:B------:R-:W-:-:S03]  /*56d0*/  SHF.R.U32.HI R122, RZ, 0x10, R129 ;  /* 0x00000010ff7a7819 */ /* 0x000fc60000011681 */
[----:B------:R-:W-:Y:S01]  /*56e0*/  HADD2.F32 R123, -RZ, R123.H0_H0 ;  /* 0x2000007bff7b7230 */ /* 0x000fe20000004100 */
[--C-:B------:R-:W-:Y:S01]  /*56f0*/  SHF.R.U64 R201, R124, 0x10, R125.reuse ;  /* 0x000000107cc97819 */ /* 0x100fe2000000127d */
[----:B------:R-:W-:Y:S01]  /*5700*/  HADD2.F32 R202, -RZ, R125.H0_H0 ;  /* 0x2000007dffca7230 */ /* 0x000fe20000004100 */
[----:B------:R-:W-:Y:S01]  /*5710*/  SHF.R.U32.HI R209, RZ, 0x10, R125 ;  /* 0x00000010ffd17819 */ /* 0x000fe2000001167d */
[----:B------:R-:W-:Y:S01]  /*5720*/  FMUL.FTZ R127, R210, R127 ;  /* 0x0000007fd27f7220 */ /* 0x000fe20000410000 */
[----:B------:R-:W-:Y:S01]  /*5730*/  FMUL.FTZ R204, R213, R204 ;  /* 0x000000ccd5cc7220 */ /* 0x000fe20000410000 */
[----:B------:R-:W-:Y:S01]  /*5740*/  FMUL.FTZ R129, R220, R123 ;  /* 0x0000007bdc817220 */ /* 0x000fe20000410000 */
[----:B------:R-:W-:Y:S01]  /*5750*/  HADD2.F32 R213, -RZ, R122.H0_H0 ;  /* 0x2000007affd57230 */ /* 0x000fe20000004100 */
[--C-:B------:R-:W-:Y:S01]  /*5760*/  SHF.R.U64 R123, R130, 0x10, R131.reuse ;  /* 0x00000010827b7819 */ /* 0x100fe20000001283 */
[----:B------:R-:W-:Y:S01]  /*5770*/  HADD2.F32 R210, -RZ, R131.H0_H0 ;  /* 0x20000083ffd27230 */ /* 0x000fe20000004100 */
[----:B------:R-:W-:Y:S01]  /*5780*/  SHF.R.U32.HI R125, RZ, 0x10, R131 ;  /* 0x00000010ff7d7819 */ /* 0x000fe20000011683 */
[----:B------:R0:W-:Y:S01]  /*5790*/  STG.E.64 desc[UR16][R136.64], R120 ;  /* 0x0000007888007986 */ /* 0x0001e2000c101b10 */
        /* <DEDUP_REMOVED lines=41> */
.L_x_10698:
        /* <DEDUP_REMOVED lines=59> */
[----:B------:R-:W0:Y:S01]  /*5de0*/  F2F.F16.F32 R126, R126 ;  /* 0x0000007e007e7304 */ /* 0x000e220000200800 */
[----:B------:R1:W-:Y:S07]  /*5df0*/  STG.E.128 desc[UR16][R124.64], R120 ;  /* 0x000000787c007986 */ /* 0x0003ee000c101d10 */
[----:B------:R-:W-:Y:S08]  /*5e00*/  F2F.F16.F32 R127, R127 ;  /* 0x0000007f007f7304 */ /* 0x000ff00000200800 */
[----:B------:R-:W4:Y:S01]  /*5e10*/  F2F.F16.F32 R236, R236 ;  /* 0x000000ec00ec7304 */ /* 0x000f220000200800 */
[----:B-1----:R-:W-:-:S07]  /*5e20*/  FMUL.FTZ R122, R40, R237 ;  /* 0x000000ed287a7220 */ /* 0x002fce0000410000 */
[----:B------:R1:W1:Y:S01]  /*5e30*/  F2F.F16.F32 R123, R122 ;  /* 0x0000007a007b7304 */ /* 0x0002620000200800 */
        /* <DEDUP_REMOVED lines=25> */
[----:B------:R-:W-:Y:S01]  /*5fd0*/  F2F.F16.F32 R228, R228 ;  /* 0x000000e400e47304 */ /* 0x000fe20000200800 */
[----:B------:R-:W-:-:S07]  /*5fe0*/  FMUL.FTZ R124, R44, R227 ;  /* 0x000000e32c7c7220 */ /* 0x000fce0000410000 */
[----:B------:R-:W0:Y:S01]  /*5ff0*/  F2F.F16.F32 R226, R226 ;  /* 0x000000e200e27304 */ /* 0x000e220000200800 */
[----:B------:R-:W-:-:S04]  /*6000*/  IMAD.WIDE.U32 R132, R205, 0x8, R250 ;  /* 0x00000008cd847825 */ /* 0x000fc800078e00fa */
[----:B------:R-:W-:-:S04]  /*6010*/  IMAD.WIDE.U32 R126, R205, 0x10, R248 ;  /* 0x00000010cd7e7825 */ /* 0x000fc800078e00f8 */
[--C-:B------:R-:W-:Y:S01]  /*6020*/  FFMA.FTZ R221, R221, UR4, R204.reuse ;  /* 0x00000004dddd7c23 */ /* 0x100fe200080100cc */
[----:B------:R-:W4:Y:S01]  /*6030*/  LDG.E.64 R132, desc[UR16][R132.64] ;  /* 0x0000001084847981 */ /* 0x000f22000c1e1b00 */
[----:B------:R-:W1:Y:S01]  /*6040*/  F2F.F16.F32 R229, R229 ;  /* 0x000000e500e57304 */ /* 0x000e620000200800 */
[----:B------:R-:W-:-:S07]  /*6050*/  FFMA.FTZ R219, R219, UR4, R204 ;  /* 0x00000004dbdb7c23 */ /* 0x000fce00080100cc */
[----:B------:R-:W1:Y:S01]  /*6060*/  F2F.F16.F32 R125, R124 ;  /* 0x0000007c007d7304 */ /* 0x000e620000200800 */
        /* <DEDUP_REMOVED lines=25> */
[----:B------:R-:W0:Y:S01]  /*6200*/  F2F.F16.F32 R219, R219 ;  /* 0x000000db00db7304 */ /* 0x000e220000200800 */
[----:B------:R-:W-:-:S04]  /*6210*/  IMAD.WIDE.U32 R124, R203, 0x10, R248 ;  /* 0x00000010cb7c7825 */ /* 0x000fc800078e00f8 */
[----:B------:R-:W-:Y:S01]  /*6220*/  FMUL.FTZ R221, R51, R220 ;  /* 0x000000dc33dd7220 */ /* 0x000fe20000410000 */
[----:B------:R-:W-:Y:S01]  /*6230*/  FMUL.FTZ R126, R48, R217 ;  /* 0x000000d9307e7220 */ /* 0x000fe20000410000 */
[----:B------:R-:W4:Y:S01]  /*6240*/  LDG.E.64 R134, desc[UR16][R134.64] ;  /* 0x0000001086867981 */ /* 0x000f22000c1e1b00 */
[----:B------:R-:W-:Y:S03]  /*6250*/  F2F.F16.F32 R127, R127 ;  /* 0x0000007f007f7304 */ /* 0x000fe60000200800 */
[----:B------:R1:W-:Y:S05]  /*6260*/  STG.E.128 desc[UR16][R124.64], R120 ;  /* 0x000000787c007986 */ /* 0x0003ea000c101d10 */
[----:B------:R-:W0:Y:S01]  /*6270*/  F2F.F16.F32 R222, R221 ;  /* 0x000000dd00de7304 */ /* 0x000e220000200800 */
[----:B------:R-:W-:Y:S01]  /*6280*/  FFMA.FTZ R215, R215, UR4, R204 ;  /* 0x00000004d7d77c23 */ /* 0x000fe200080100cc */
[----:B------:R-:W-:-:S06]  /*6290*/  FADD.FTZ R223, R214, -R223 ;  /* 0x800000dfd6df7221 */ /* 0x000fcc0000010000 */
[----:B-1----:R-:W1:Y:S01]  /*62a0*/  F2F.F16.F32 R125, R126 ;  /* 0x0000007e007d7304 */ /* 0x002e620000200800 */
[----:B0-----:R-:W-:-:S04]  /*62b0*/  IMAD.WIDE.U32 R122, R219, 0x10000, RZ ;  /* 0x00010000db7a7825 */ /* 0x001fc800078e00ff */
[----:B------:R-:W-:Y:S01]  /*62c0*/  FFMA.FTZ R121, R213, UR4, R204 ;  /* 0x00000004d5797c23 */ /* 0x000fe200080100cc */
[----:B------:R-:W-:Y:S01]  /*62d0*/  PRMT R127, R127, 0x5410, R222 ;  /* 0x000054107f7f7816 */ /* 0x000fe200000000de */
[----:B------:R-:W-:Y:S01]  /*62e0*/  FFMA.FTZ R211, R211, UR4, R204 ;  /* 0x00000004d3d37c23 */ /* 0x000fe200080100cc */
[----:B------:R-:W-:Y:S01]  /*62f0*/  FADD.FTZ R212, R212, -R215 ;  /* 0x800000d7d4d47221 */ /* 0x000fe20000010000 */
[----:B------:R-:W-:Y:S01]  /*6300*/  FFMA.FTZ R120, R223, UR10, R108 ;  /* 0x0000000adf787c23 */ /* 0x000fe2000801006c */
[----:B------:R-:W-:Y:S01]  /*6310*/  LOP3.LUT R127, R127, R123, RZ, 0xfc, !PT ;  /* 0x0000007b7f7f7212 */ /* 0x000fe200078efcff */
[----:B------:R-:W-:Y:S01]  /*6320*/  FADD.FTZ R215, R210, -R121 ;  /* 0x80000079d2d77221 */ /* 0x000fe20000010000 */
[----:B------:R-:W-:Y:S01]  /*6330*/  FFMA.FTZ R123, R209, UR4, R204 ;  /* 0x00000004d17b7c23 */ /* 0x000fe200080100cc */
[----:B------:R-:W-:Y:S01]  /*6340*/  FADD.FTZ R210, R208, -R211 ;  /* 0x800000d3d0d27221 */ /* 0x000fe20000010000 */
[----:B------:R-:W-:Y:S01]  /*6350*/  FMUL.FTZ R213, R120, UR7 ;  /* 0x0000000778d57c20 */ /* 0x000fe20008410000 */
[----:B------:R-:W-:Y:S01]  /*6360*/  FFMA.FTZ R121, R212, UR10, R109 ;  /* 0x0000000ad4797c23 */ /* 0x000fe2000801006d */
[----:B------:R-:W-:Y:S01]  /*6370*/  FADD.FTZ R226, R140, -R123 ;  /* 0x8000007b8ce27221 */ /* 0x000fe20000010000 */
[----:B-1----:R-:W-:Y:S01]  /*6380*/  LOP3.LUT R126, R122, R125, RZ, 0xfc, !PT ;  /* 0x0000007d7a7e7212 */ /* 0x002fe200078efcff */
[----:B------:R-:W-:Y:S01]  /*6390*/  FFMA.FTZ R122, R215, UR10, R110 ;  /* 0x0000000ad77a7c23 */ /* 0x000fe2000801006e */
[----:B------:R-:W-:Y:S01]  /*63a0*/  FFMA.FTZ R123, R210, UR10, R111 ;  /* 0x0000000ad27b7c23 */ /* 0x000fe2000801006f */
[----:B------:R-:W-:-:S04]  /*63b0*/  IMAD.WIDE.U32 R208, R203, 0x8, R242 ;  /* 0x00000008cbd07825 */ /* 0x000fc800078e00f2 */
[--C-:B------:R-:W-:Y:S01]  /*63c0*/  FFMA.FTZ R228, R207, UR4, R204.reuse ;  /* 0x00000004cfe47c23 */ /* 0x100fe200080100cc */
[----:B------:R-:W-:Y:S01]  /*63d0*/  FMUL.FTZ R124, R52, R213 ;  /* 0x000000d5347c7220 */ /* 0x000fe20000410000 */
[----:B------:R-:W-:Y:S01]  /*63e0*/  FMUL.FTZ R203, R122, UR7 ;  /* 0x000000077acb7c20 */ /* 0x000fe20008410000 */
[----:B------:R-:W-:Y:S01]  /*63f0*/  FMUL.FTZ R212, R121, UR7 ;  /* 0x0000000779d47c20 */ /* 0x000fe20008410000 */
[--C-:B------:R-:W-:Y:S01]  /*6400*/  FFMA.FTZ R137, R137, UR4, R204.reuse ;  /* 0x0000000489897c23 */ /* 0x100fe200080100cc */
[----:B------:R-:W-:Y:S01]  /*6410*/  FMUL.FTZ R222, R123, UR7 ;  /* 0x000000077bde7c20 */ /* 0x000fe20008410000 */
[----:B------:R-:W-:Y:S01]  /*6420*/  FFMA.FTZ R141, R141, UR4, R204 ;  /* 0x000000048d8d7c23 */ /* 0x000fe200080100cc */
[----:B------:R-:W-:Y:S01]  /*6430*/  FADD.FTZ R228, R139, -R228 ;  /* 0x800000e48be47221 */ /* 0x000fe20000010000 */
[----:B------:R0:W-:Y:S01]  /*6440*/  F2F.F16.F32 R219, R124 ;  /* 0x0000007c00db7304 */ /* 0x0001e20000200800 */
[----:B------:R-:W-:Y:S01]  /*6450*/  FMUL.FTZ R221, R54, R203 ;  /* 0x000000cb36dd7220 */ /* 0x000fe20000410000 */
[----:B------:R-:W-:Y:S01]  /*6460*/  FMUL.FTZ R223, R53, R212 ;  /* 0x000000d435df7220 */ /* 0x000fe20000410000 */
[----:B------:R-:W-:-:S04]  /*6470*/  IMAD.WIDE.U32 R214, R199, 0x8, R250 ;  /* 0x00000008c7d67825 */ /* 0x000fc800078e00fa */
[----:B------:R-:W-:Y:S01]  /*6480*/  FADD.FTZ R229, R136, -R137 ;  /* 0x8000008988e57221 */ /* 0x000fe20000010000 */
[----:B------:R-:W-:Y:S01]  /*6490*/  FFMA.FTZ R125, R226, UR10, R113 ;  /* 0x0000000ae27d7c23 */ /* 0x000fe20008010071 */
[----:B------:R1:W-:Y:S01]  /*64a0*/  STG.E.64 desc[UR16][R208.64], R126 ;  /* 0x0000007ed0007986 */ /* 0x0003e2000c101b10 */
[----:B------:R-:W-:Y:S01]  /*64b0*/  FADD.FTZ R141, R138, -R141 ;  /* 0x8000008d8a8d7221 */ /* 0x000fe20000010000 */
[----:B0-----:R-:W-:Y:S01]  /*64c0*/  FMUL.FTZ R124, R55, R222 ;  /* 0x000000de377c7220 */ /* 0x001fe20000410000 */
[----:B------:R-:W0:Y:S01]  /*64d0*/  F2F.F16.F32 R140, R223 ;  /* 0x000000df008c7304 */ /* 0x000e220000200800 */
[----:B------:R-:W-:-:S04]  /*64e0*/  IMAD.WIDE.U32 R210, R199, 0x10, R248 ;  /* 0x00000010c7d27825 */ /* 0x000fc800078e00f8 */
[----:B------:R-:W-:Y:S01]  /*64f0*/  FMUL.FTZ R226, R125, UR7 ;  /* 0x000000077de27c20 */ /* 0x000fe20008410000 */
[----:B------:R3:W4:Y:S01]  /*6500*/  LDG.E.64 R136, desc[UR16][R214.64] ;  /* 0x00000010d6887981 */ /* 0x000722000c1e1b00 */
[----:B-1----:R-:W-:Y:S01]  /*6510*/  FFMA.FTZ R127, R228, UR10, R115 ;  /* 0x0000000ae47f7c23 */ /* 0x002fe20008010073 */
[----:B------:R1:W-:Y:S01]  /*6520*/  F2F.F16.F32 R208, R124 ;  /* 0x0000007c00d07304 */ /* 0x0003e20000200800 */
[----:B------:R-:W-:Y:S02]  /*6530*/  FFMA.FTZ R126, R229, UR10, R114 ;  /* 0x0000000ae57e7c23 */ /* 0x000fe40008010072 */
[----:B---3--:R-:W-:Y:S01]  /*6540*/  FMUL.FTZ R214, R127, UR7 ;  /* 0x000000077fd67c20 */ /* 0x008fe20008410000 */
[----:B------:R-:W-:Y:S01]  /*6550*/  FMUL.FTZ R209, R57, R226 ;  /* 0x000000e239d17220 */ /* 0x000fe20000410000 */
[----:B------:R-:W-:-:S03]  /*6560*/  FMUL.FTZ R207, R126, UR7 ;  /* 0x000000077ecf7c20 */ /* 0x000fc60008410000 */
[----:B------:R-:W3:Y:S01]  /*6570*/  F2F.F16.F32 R221, R221 ;  /* 0x000000dd00dd7304 */ /* 0x000ee20000200800 */
[----:B-1----:R-:W-:Y:S01]  /*6580*/  FFMA.FTZ R124, R141, UR10, R112 ;  /* 0x0000000a8d7c7c23 */ /* 0x002fe20008010070 */
[----:B------:R1:W-:Y:S03]  /*6590*/  STG.E.128 desc[UR16][R210.64], R120 ;  /* 0x00000078d2007986 */ /* 0x0003e6000c101d10 */
[----:B------:R-:W-:Y:S01]  /*65a0*/  FMUL.FTZ R215, R124, UR7 ;  /* 0x000000077cd77c20 */ /* 0x000fe20008410000 */
[----:B------:R-:W-:Y:S02]  /*65b0*/  FMUL.FTZ R139, R58, R207 ;  /* 0x000000cf3a8b7220 */ /* 0x000fe40000410000 */
[----:B------:R-:W2:Y:S01]  /*65c0*/  F2F.F16.F32 R209, R209 ;  /* 0x000000d100d17304 */ /* 0x000ea20000200800 */
[----:B------:R-:W-:Y:S01]  /*65d0*/  FMUL.FTZ R141, R56, R215 ;  /* 0x000000d7388d7220 */ /* 0x000fe20000410000 */
[----:B-1----:R-:W-:-:S06]  /*65e0*/  FMUL.FTZ R211, R59, R214 ;  /* 0x000000d63bd37220 */ /* 0x002fcc0000410000 */
[----:B------:R1:W-:Y:S01]  /*65f0*/  F2F.F16.F32 R210, R139 ;  /* 0x0000008b00d27304 */ /* 0x0003e20000200800 */
[----:B0-----:R-:W-:Y:S01]  /*6600*/  IMAD.WIDE.U32 R120, R140, 0x10000, RZ ;  /* 0x000100008c787825 */ /* 0x001fe200078e00ff */
[----:B---3--:R-:W-:-:S06]  /*6610*/  PRMT R221, R221, 0x5410, R208 ;  /* 0x00005410dddd7816 */ /* 0x008fcc00000000d0 */
[----:B------:R-:W0:Y:S01]  /*6620*/  F2F.F16.F32 R211, R211 ;  /* 0x000000d300d37304 */ /* 0x000e220000200800 */
[----:B------:R-:W-:Y:S01]  /*6630*/  LOP3.LUT R123, R221, R121, RZ, 0xfc, !PT ;  /* 0x00000079dd7b7212 */ /* 0x000fe200078efcff */
[----:B------:R-:W-:Y:S01]  /*6640*/  IMAD.WIDE.U32 R228, R199, 0x8, R242 ;  /* 0x00000008c7e47825 */ /* 0x000fe200078e00f2 */
[----:B------:R-:W-:-:S05]  /*6650*/  LOP3.LUT R122, R120, R219, RZ, 0xfc, !PT ;  /* 0x000000db787a7212 */ /* 0x000fca00078efcff */
[----:B------:R-:W3:Y:S01]  /*6660*/  F2F.F16.F32 R141, R141 ;  /* 0x0000008d008d7304 */ /* 0x000ee20000200800 */
[----:B-1----:R-:W-:Y:S01]  /*6670*/  IMAD.WIDE.U32 R138, R198, 0x8, R250 ;  /* 0x00000008c68a7825 */ /* 0x002fe200078e00fa */
[----:B------:R1:W-:Y:S03]  /*6680*/  STG.E.64 desc[UR16][R228.64], R122 ;  /* 0x0000007ae4007986 */ /* 0x0003e6000c101b10 */
[----:B--2---:R-:W-:Y:S02]  /*6690*/  IMAD.WIDE.U32 R120, R209, 0x10000, RZ ;  /* 0x00010000d1787825 */ /* 0x004fe400078e00ff */
[----:B------:R-:W2:Y:S01]  /*66a0*/  LDG.E.64 R138, desc[UR16][R138.64] ;  /* 0x000000108a8a7981 */ /* 0x000ea2000c1e1b00 */
[----:B0-----:R-:W-:Y:S01]  /*66b0*/  PRMT R209, R210, 0x5410, R211 ;  /* 0x00005410d2d17816 */ /* 0x001fe200000000d3 */
[----:B------:R-:W-:-:S03]  /*66c0*/  IMAD.WIDE.U32 R210, R198, 0x10, R248 ;  /* 0x00000010c6d27825 */ /* 0x000fc600078e00f8 */
[----:B------:R-:W-:Y:S01]  /*66d0*/  LOP3.LUT R209, R209, R121, RZ, 0xfc, !PT ;  /* 0x00000079d1d17212 */ /* 0x000fe200078efcff */
[----:B------:R-:W-:Y:S01]  /*66e0*/  IMAD.WIDE.U32 R198, R198, 0x8, R242 ;  /* 0x00000008c6c67825 */ /* 0x000fe200078e00f2 */
[----:B---3--:R-:W-:-:S03]  /*66f0*/  LOP3.LUT R208, R120, R141, RZ, 0xfc, !PT ;  /* 0x0000008d78d07212 */ /* 0x008fc600078efcff */
[----:B------:R-:W-:Y:S01]  /*6700*/  IMAD.WIDE.U32 R140, R196, 0x8, R250 ;  /* 0x00000008c48c7825 */ /* 0x000fe200078e00fa */
[----:B------:R0:W-:Y:S04]  /*6710*/  STG.E.128 desc[UR16][R210.64], R124 ;  /* 0x0000007cd2007986 */ /* 0x0001e8000c101d10 */
[----:B------:R3:W-:Y:S04]  /*6720*/  STG.E.64 desc[UR16][R198.64], R208 ;  /* 0x000000d0c6007986 */ /* 0x0007e8000c101b10 */
[----:B------:R-:W2:Y:S01]  /*6730*/  LDG.E.64 R140, desc[UR16][R140.64] ;  /* 0x000000108c8c7981 */ /* 0x000ea2000c1e1b00 */
[--C-:B------:R-:W-:Y:S01]  /*6740*/  FFMA.FTZ R121, R202, UR4, R204.reuse ;  /* 0x00000004ca797c23 */ /* 0x100fe200080100cc */
[--C-:B------:R-:W-:Y:S01]  /*6750*/  FFMA.FTZ R120, R201, UR4, R204.reuse ;  /* 0x00000004c9787c23 */ /* 0x100fe200080100cc */
[----:B-1----:R-:W-:-:S02]  /*6760*/  FFMA.FTZ R123, R146, UR4, R204 ;  /* 0x00000004927b7c23 */ /* 0x002fc400080100cc */
        /* <DEDUP_REMOVED lines=8> */
[----:B0-----:R-:W-:Y:S01]  /*67f0*/  FMUL.FTZ R211, R122, UR7 ;  /* 0x000000077ad37c20 */ /* 0x001fe20008410000 */
[----:B---3--:R-:W-:Y:S01]  /*6800*/  FMUL.FTZ R208, R123, UR7 ;  /* 0x000000077bd07c20 */ /* 0x008fe20008410000 */
[----:B------:R-:W-:Y:S01]  /*6810*/  FADD.FTZ R143, R143, -R204 ;  /* 0x800000cc8f8f7221 */ /* 0x000fe20000010000 */
[----:B------:R-:W-:Y:S01]  /*6820*/  FMUL.FTZ R124, R61, R228 ;  /* 0x000000e43d7c7220 */ /* 0x000fe20000410000 */
[----:B------:R-:W-:Y:S01]  /*6830*/  FMUL.FTZ R144, R62, R211 ;  /* 0x000000d33e907220 */ /* 0x000fe20000410000 */
[----:B------:R-:W-:Y:S01]  /*6840*/  FMUL.FTZ R147, R63, R208 ;  /* 0x000000d03f937220 */ /* 0x000fe20000410000 */
[----:B------:R-:W-:-:S03]  /*6850*/  FFMA.FTZ R120, R143, UR10, R116 ;  /* 0x0000000a8f787c23 */ /* 0x000fc60008010074 */
        /* <DEDUP_REMOVED lines=9> */
[----:B-1----:R-:W-:-:S04]  /*68f0*/  PRMT R199, R144, 0x5410, R147 ;  /* 0x0000541090c77816 */ /* 0x002fc80000000093 */
[----:B------:R-:W-:Y:S01]  /*6900*/  FMUL.FTZ R144, R233, R128 ;  /* 0x00000080e9907220 */ /* 0x000fe20000410000 */
[--C-:B------:R-:W-:Y:S01]  /*6910*/  SHF.R.U64 R147, R130, 0x10, R131.reuse ;  /* 0x0000001082937819 */ /* 0x100fe20000001283 */
[----:B------:R-:W-:Y:S01]  /*6920*/  HADD2.F32 R198, -RZ, R131.H0_H0 ;  /* 0x20000083ffc67230 */ /* 0x000fe20000004100 */
[----:B------:R-:W-:Y:S02]  /*6930*/  LOP3.LUT R125, R199, R125, RZ, 0xfc, !PT ;  /* 0x0000007dc77d7212 */ /* 0x000fe400078efcff */
[----:B------:R-:W-:Y:S02]  /*6940*/  SHF.R.U32.HI R199, RZ, 0x10, R131 ;  /* 0x00000010ffc77819 */ /* 0x000fe40000011683 */
[----:B0-----:R-:W-:Y:S01]  /*6950*/  LOP3.LUT R124, R124, R127, RZ, 0xfc, !PT ;  /* 0x0000007f7c7c7212 */ /* 0x001fe200078efcff */
[----:B------:R-:W-:Y:S01]  /*6960*/  IMAD.WIDE.U32 R248, R196, 0x10, R248 ;  /* 0x00000010c4f87825 */ /* 0x000fe200078e00f8 */
[----:B------:R-:W-:-:S03]  /*6970*/  SHF.R.U32.HI R145, RZ, 0x10, R129 ;  /* 0x00000010ff917819 */ /* 0x000fc60000011681 */
[----:B------:R-:W-:Y:S01]  /*6980*/  HADD2.F32 R146, -RZ, R129.H0_H0 ;  /* 0x20000081ff927230 */ /* 0x000fe20000004100 */
[----:B------:R0:W-:Y:S01]  /*6990*/  STG.E.128 desc[UR16][R248.64], R120 ;  /* 0x00000078f8007986 */ /* 0x0001e2000c101d10 */
[----:B------:R-:W-:Y:S02]  /*69a0*/  HADD2.F32 R130, -RZ, R130.H0_H0 ;  /* 0x20000082ff827230 */ /* 0x000fe40000004100 */
[----:B------:R-:W-:-:S04]  /*69b0*/  IMAD.WIDE.U32 R242, R196, 0x8, R242 ;  /* 0x00000008c4f27825 */ /* 0x000fc800078e00f2 */
[----:B------:R-:W-:Y:S01]  /*69c0*/  FMUL.FTZ R196, R237, R130 ;  /* 0x00000082edc47220 */ /* 0x000fe20000410000 */
[----:B------:R-:W-:Y:S02]  /*69d0*/  HADD2.F32 R143, -RZ, R143.H0_H0 ;  /* 0x2000008fff8f7230 */ /* 0x000fe40000004100 */
[----:B------:R-:W-:Y:S02]  /*69e0*/  HADD2.F32 R145, -RZ, R145.H0_H0 ;  /* 0x20000091ff917230 */ /* 0x000fe40000004100 */
[----:B------:R-:W-:Y:S02]  /*69f0*/  HADD2.F32 R147, -RZ, R147.H0_H0 ;  /* 0x20000093ff937230 */ /* 0x000fe40000004100 */
[----:B------:R-:W-:Y:S01]  /*6a00*/  HADD2.F32 R199, -RZ, R199.H0_H0 ;  /* 0x200000c7ffc77230 */ /* 0x000fe20000004100 */
[----:B------:R1:W-:Y:S01]  /*6a10*/  STG.E.64 desc[UR16][R242.64], R124 ;  /* 0x0000007cf2007986 */ /* 0x0003e2000c101b10 */
        /* <DEDUP_REMOVED lines=26> */
[----:B------:R-:W-:Y:S01]  /*6bc0*/  HADD2.F32 R128, -RZ, R136.H0_H0 ;  /* 0x20000088ff807230 */ /* 0x000fe20000004100 */
[----:B------:R-:W-:-:S04]  /*6bd0*/  SHF.R.U64 R129, R136, 0x10, R137 ;  /* 0x0000001088817819 */ /* 0x000fc80000001289 */
[----:B------:R-:W-:Y:S01]  /*6be0*/  FMUL.FTZ R128, R213, R128 ;  /* 0x00000080d5807220 */ /* 0x000fe20000410000 */
[----:B------:R-:W-:Y:S01]  /*6bf0*/  SHF.R.U32.HI R213, RZ, 0x10, R137 ;  /* 0x00000010ffd57819 */ /* 0x000fe20000011689 */
[----:B------:R-:W-:Y:S02]  /*6c00*/  HADD2.F32 R204, -RZ, R137.H0_H0 ;  /* 0x20000089ffcc7230 */ /* 0x000fe40000004100 */
[----:B------:R-:W-:Y:S02]  /*6c10*/  HADD2.F32 R129, -RZ, R129.H0_H0 ;  /* 0x20000081ff817230 */ /* 0x000fe40000004100 */
[----:B------:R-:W-:Y:S02]  /*6c20*/  HADD2.F32 R213, -RZ, R213.H0_H0 ;  /* 0x200000d5ffd57230 */ /* 0x000fe40000004100 */
[----:B------:R-:W-:Y:S01]  /*6c30*/  FMUL.FTZ R204, R203, R204 ;  /* 0x000000cccbcc7220 */ /* 0x000fe20000410000 */
[----:B------:R-:W-:Y:S02]  /*6c40*/  FMUL.FTZ R129, R212, R129 ;  /* 0x00000081d4817220 */ /* 0x000fe40000410000 */
[----:B------:R-:W-:Y:S01]  /*6c50*/  FMUL.FTZ R213, R222, R213 ;  /* 0x000000d5ded57220 */ /* 0x000fe20000410000 */
[----:B--2---:R-:W-:Y:S01]  /*6c60*/  SHF.R.U64 R131, R138, 0x10, R139 ;  /* 0x000000108a837819 */ /* 0x004fe2000000128b */
        /* <DEDUP_REMOVED lines=18> */
[----:B------:R-:W-:-:S07]  /*6d90*/  FMUL.FTZ R138, R208, R133 ;  /* 0x00000085d08a7220 */ /* 0x000fce0000410000 */
.L_x_10697:
        /* <DEDUP_REMOVED lines=109> */
.L_x_10692:
        /* <DEDUP_REMOVED lines=31> */
.L_x_10700:
        /* <DEDUP_REMOVED lines=10> */
.L_x_14431:


//--------------------- .text._ZN10layer_norm13ln_bwd_kernelINS_13Kernel_traitsIf6__halffS2_fjLj7168ELj1ELj1ELj8ELj8ENS_18Kernel_traits_baseILj7168EfS2_fS2_fjLj256EEEEELb0ELb1ELb1ELb0EEEvNS_9BwdParamsE --------------------------
	.section	.text._ZN10layer_norm13ln_bwd_kernelINS_13Kernel_traitsIf6__halffS2_fjLj7168ELj1ELj1ELj8ELj8ENS_18Kernel_traits_baseILj7168EfS2_fS2_fjLj256EEEEELb0ELb1ELb1ELb0EEEvNS_9BwdParamsE,"ax",@progbits
	.align	128
        .global         _ZN10layer_norm13ln_bwd_kernelINS_13Kernel_traitsIf6__halffS2_fjLj7168ELj1ELj1ELj8ELj8ENS_18Kernel_traits_baseILj7168EfS2_fS2_fjLj256EEEEELb0ELb1ELb1ELb0EEEvNS_9BwdParamsE
        .type           _ZN10layer_norm13ln_bwd_kernelINS_13Kernel_traitsIf6__halffS2_fjLj7168ELj1ELj1ELj8ELj8ENS_18Kernel_traits_baseILj7168EfS2_fS2_fjLj256EEEEELb0ELb1ELb1ELb0EEEvNS_9BwdParamsE,@function
        .size           _ZN10layer_norm13ln_bwd_kernelINS_13Kernel_traitsIf6__halffS2_fjLj7168ELj1ELj1ELj8ELj8ENS_18Kernel_traits_baseILj7168EfS2_fS2_fjLj256EEEEELb0ELb1ELb1ELb0EEEvNS_9BwdParamsE,(.L_x_14432 - _ZN10layer_norm13ln_bwd_kernelINS_13Kernel_traitsIf6__halffS2_fjLj7168ELj1ELj1ELj8ELj8ENS_18Kernel_traits_baseILj7168EfS2_fS2_fjLj256EEEEELb0ELb1ELb1ELb0EEEvNS_9BwdParamsE)
        .other          _ZN10layer_norm13ln_bwd_kernelINS_13Kernel_traitsIf6__halffS2_fjLj7168ELj1ELj1ELj8ELj8ENS_18Kernel_traits_baseILj7168EfS2_fS2_fjLj256EEEEELb0ELb1ELb1ELb0EEEvNS_9BwdParamsE,@"STO_CUDA_ENTRY STV_DEFAULT"
_ZN10layer_norm13ln_bwd_kernelINS_13Kernel_traitsIf6__halffS2_fjLj7168ELj1ELj1ELj8ELj8ENS_18Kernel_traits_baseILj7168EfS2_fS2_fjLj256EEEEELb0ELb1ELb1ELb0EEEvNS_9BwdParamsE:
.text._ZN10layer_norm13ln_bwd_kernelINS_13Kernel_traitsIf6__halffS2_fjLj7168ELj1ELj1ELj8ELj8ENS_18Kernel_traits_baseILj7168EfS2_fS2_fjLj256EEEEELb0ELb1ELb1ELb0EEEvNS_9BwdParamsE:
        /* <DEDUP_REMOVED lines=29> */
[----:B--2---:R1:W5:Y:S02]  /*01d0*/  @P6 LDG.E.128 R172, desc[UR10][R4.64] ;  /* 0x0000000a04ac6981 */ /* 0x004364000c1e1d00 */
[----:B------:R-:W2:Y:S01]  /*01e0*/  @P0 LDC.64 R16, c[0x0][0x3d0] ;  /* 0x0000f400ff100b82 */ /* 0x000ea20000000a00 */
[C---:B0-----:R-:W-:Y:S01]  /*01f0*/  @P6 IMAD.WIDE.U32 R6, R3.reuse, 0x10, R6 ;  /* 0x0000001003066825 */ /* 0x041fe200078e0006 */
[----:B------:R-:W-:-:S04]  /*0200*/  @P6 LOP3.LUT R3, R3, 0x100, RZ, 0xfc, !PT ;  /* 0x0000010003036812 */ /* 0x000fc800078efcff */
[----:B------:R1:W5:Y:S02]  /*0210*/  @P6 LDG.E.128 R168, desc[UR10][R6.64] ;  /* 0x0000000a06a86981 */ /* 0x000364000c1e1d00 */
[----:B------:R-:W0:Y:S01]  /*0220*/  @P0 LDC.64 R18, c[0x0][0x3e8] ;  /* 0x0000fa00ff120b82 */ /* 0x000e220000000a00 */
[----:B---3--:R-:W-:-:S05]  /*0230*/  @P5 IMAD.WIDE.U32 R12, R3, 0x10, R8 ;  /* 0x00000010030c5825 */ /* 0x008fca00078e0008 */
[----:B------:R1:W5:Y:S02]  /*0240*/  @P5 LDG.E.128 R164, desc[UR10][R12.64] ;  /* 0x0000000a0ca45981 */ /* 0x000364000c1e1d00 */
[----:B------:R-:W3:Y:S01]  /*0250*/  @P1 LDC.64 R20, c[0x0][0x3d0] ;  /* 0x0000f400ff141b82 */ /* 0x000ee20000000a00 */
[C---:B----4-:R-:W-:Y:S01]  /*0260*/  @P5 IMAD.WIDE.U32 R14, R3.reuse, 0x10, R10 ;  /* 0x00000010030e5825 */ /* 0x050fe200078e000a */
[----:B------:R-:W-:-:S04]  /*0270*/  @P5 IADD3 R3, PT, PT, R3, 0x100, RZ ;  /* 0x0000010003035810 */ /* 0x000fc80007ffe0ff */
[----:B------:R1:W5:Y:S02]  /*0280*/  @P5 LDG.E.128 R160, desc[UR10][R14.64] ;  /* 0x0000000a0ea05981 */ /* 0x000364000c1e1d00 */
[----:B------:R-:W4:Y:S01]  /*0290*/  @P1 LDC.64 R22, c[0x0][0x3e8] ;  /* 0x0000fa00ff161b82 */ /* 0x000f220000000a00 */
[----:B--2---:R-:W-:-:S05]  /*02a0*/  @P0 IMAD.WIDE.U32 R16, R3, 0x10, R16 ;  /* 0x0000001003100825 */ /* 0x004fca00078e0010 */
[----:B------:R1:W5:Y:S02]  /*02b0*/  @P0 LDG.E.128 R156, desc[UR10][R16.64] ;  /* 0x0000000a109c0981 */ /* 0x000364000c1e1d00 */
[----:B------:R-:W2:Y:S01]  /*02c0*/  @P2 LDC.64 R24, c[0x0][0x3d0] ;  /* 0x0000f400ff182b82 */ /* 0x000ea20000000a00 */
[C---:B0-----:R-:W-:Y:S01]  /*02d0*/  @P0 IMAD.WIDE.U32 R18, R3.reuse, 0x10, R18 ;  /* 0x0000001003120825 */ /* 0x041fe200078e0012 */
[----:B------:R-:W-:-:S04]  /*02e0*/  @P0 IADD3 R3, PT, PT, R3, 0x100, RZ ;  /* 0x0000010003030810 */ /* 0x000fc80007ffe0ff */
        /* <DEDUP_REMOVED lines=17> */
[----:B------:R1:W5:Y:S01]  /*0400*/  @P3 LDG.E.128 R132, desc[UR10][R28.64] ;  /* 0x0000000a1c843981 */ /* 0x000362000c1e1d00 */
[C---:B----4-:R-:W-:Y:S01]  /*0410*/  @P3 IMAD.WIDE.U32 R30, R3.reuse, 0x10, R10 ;  /* 0x00000010031e3825 */ /* 0x050fe200078e000a */
[----:B------:R-:W-:-:S04]  /*0420*/  @P3 IADD3 R3, PT, PT, R3, 0x100, RZ ;  /* 0x0000010003033810 */ /* 0x000fc80007ffe0ff */
[----:B------:R1:W5:Y:S01]  /*0430*/  @P3 LDG.E.128 R128, desc[UR10][R30.64] ;  /* 0x0000000a1e803981 */ /* 0x000362000c1e1d00 */
[----:B--2---:R-:W-:-:S05]  /*0440*/  @P4 IMAD.WIDE.U32 R8, R3, 0x10, R32 ;  /* 0x0000001003084825 */ /* 0x004fca00078e0020 */
[----:B------:R1:W5:Y:S01]  /*0450*/  @P4 LDG.E.128 R124, desc[UR10][R8.64] ;  /* 0x0000000a087c4981 */ /* 0x000362000c1e1d00 */
[----:B0-----:R-:W-:-:S05]  /*0460*/  @P4 IMAD.WIDE.U32 R10, R3, 0x10, R34 ;  /* 0x00000010030a4825 */ /* 0x001fca00078e0022 */
        /* <DEDUP_REMOVED lines=96> */
.L_x_10816:
[----:B0-----:R-:W-:Y:S02]  /*0a70*/  UIMAD.WIDE UR24, UR9, 0x4, UR14 ;  /* 0x00000004091878a5 */ /* 0x001fe4000f8e020e */
[----:B---3--:R-:W-:-:S04]  /*0a80*/  UIMAD.WIDE UR6, UR9, 0x4, UR22 ;  /* 0x00000004090678a5 */ /* 0x008fc8000f8e0216 */
[----:B------:R-:W-:Y:S02]  /*0a90*/  MOV R194, UR24 ;  /* 0x0000001800c27c02 */ /* 0x000fe40008000f00 */
[----:B------:R-:W-:-:S05]  /*0aa0*/  MOV R195, UR25 ;  /* 0x0000001900c37c02 */ /* 0x000fca0008000f00 */
[----:B------:R-:W3:Y:S01]  /*0ab0*/  LDG.E R194, desc[UR10][R194.64] ;  /* 0x0000000ac2c27981 */ /* 0x000ee2000c1e1900 */
[----:B------:R-:W-:Y:S02]  /*0ac0*/  MOV R196, UR6 ;  /* 0x0000000600c47c02 */ /* 0x000fe40008000f00 */
[----:B------:R-:W-:Y:S01]  /*0ad0*/  MOV R197, UR7 ;  /* 0x0000000700c57c02 */ /* 0x000fe20008000f00 */
[----:B------:R-:W-:-:S04]  /*0ae0*/  UIMAD.WIDE UR6, UR9, 0x4, UR12 ;  /* 0x00000004090678a5 */ /* 0x000fc8000f8e020c */
[----:B--2---:R-:W2:Y:S02]  /*0af0*/  LDG.E R196, desc[UR10][R196.64] ;  /* 0x0000000ac4c47981 */ /* 0x004ea4000c1e1900 */
[----:B-1----:R-:W-:Y:S02]  /*0b00*/  MOV R192, UR6 ;  /* 0x0000000600c07c02 */ /* 0x002fe40008000f00 */
        /* <DEDUP_REMOVED lines=12> */
[----:B------:R0:W2:Y:S01]  /*0bd0*/  LDG.E R192, desc[UR10][R192.64] ;  /* 0x0000000ac0c07981 */ /* 0x0000a2000c1e1900 */
[----:B------:R-:W-:Y:S01]  /*0be0*/  UIADD3 UR6, UPT, UPT, UR28, -0x1, URZ ;  /* 0xffffffff1c067890 */ /* 0x000fe2000fffe0ff */
[C---:B------:R-:W-:Y:S01]  /*0bf0*/  ISETP.GE.U32.AND P0, PT, R0.reuse, 0x100, PT ;  /* 0x000001000000780c */ /* 0x040fe20003f06070 */
[----:B------:R-:W-:Y:S01]  /*0c00*/  BSSY.RECONVERGENT B1, `(.L_x_10704) ;  /* 0x0000049000017945 */ /* 0x000fe20003800200 */
[----:B------:R-:W3:Y:S01]  /*0c10*/  S2R R2, SR_TID.X ;  /* 0x0000000000027919 */ /* 0x000ee20000002100 */
        /* <DEDUP_REMOVED lines=12> */
[----:B0-----:R-:W-:Y:S02]  /*0ce0*/  MOV R193, UR7 ;  /* 0x0000000700c17c02 */ /* 0x001fe40008000f00 */
[----:B------:R-:W-:Y:S02]  /*0cf0*/  LEA.HI R195, R195, R194, RZ, 0x2 ;  /* 0x000000c2c3c37211 */ /* 0x000fe400078f10ff */
[----:B------:R-:W-:-:S02]  /*0d00*/  MOV R199, RZ ;  /* 0x000000ff00c77202 */ /* 0x000fc40000000f00 */
[----:B------:R-:W-:Y:S02]  /*0d10*/  MOV R200, RZ ;  /* 0x000000ff00c87202 */ /* 0x000fe40000000f00 */
[-C--:B---3--:R-:W-:Y:S02]  /*0d20*/  LEA.HI.SX32 R246, R193, R2.reuse, 0x1e ;  /* 0x00000002c1f67211 */ /* 0x088fe400078ff2ff */
        /* <DEDUP_REMOVED lines=19> */
[----:B------:R-:W-:-:S03]  /*0e60*/  SHF.R.U64 R242, R200, 0x10, R201 ;  /* 0x00000010c8f27819 */ /* 0x000fc600000012c9 */
[----:B------:R-:W-:Y:S01]  /*0e70*/  HADD2.F32 R199, -RZ, R199.H0_H0 ;  /* 0x200000c7ffc77230 */ /* 0x000fe20000004100 */
[----:B------:R-:W-:Y:S01]  /*0e80*/  SHF.R.U32.HI R240, RZ, 0x10, R201 ;  /* 0x00000010fff07819 */ /* 0x000fe200000116c9 */
[C---:B----4-:R-:W-:Y:S01]  /*0e90*/  FADD.FTZ R244, -R196.reuse, R193 ;  /* 0x000000c1c4f47221 */ /* 0x050fe20000010100 */
[C---:B------:R-:W-:Y:S01]  /*0ea0*/  FADD.FTZ R247, -R196.reuse, R192 ;  /* 0x000000c0c4f77221 */ /* 0x040fe20000010100 */
[----:B------:R-:W-:Y:S01]  /*0eb0*/  MOV R239, R201 ;  /* 0x000000c900ef7202 */ /* 0x000fe20000000f00 */
[----:B------:R-:W-:Y:S02]  /*0ec0*/  HADD2.F32 R242, -RZ, R242.H0_H0 ;  /* 0x200000f2fff27230 */ /* 0x000fe40000004100 */
[----:B------:R-:W-:Y:S01]  /*0ed0*/  FADD.FTZ R195, -R196, R195 ;  /* 0x000000c3c4c37221 */ /* 0x000fe20000010100 */
[----:B------:R-:W-:Y:S01]  /*0ee0*/  FMUL.FTZ R244, R244, UR25 ;  /* 0x00000019f4f47c20 */ /* 0x000fe20008410000 */
[----:B------:R-:W-:Y:S01]  /*0ef0*/  FMUL.FTZ R247, R247, UR25 ;  /* 0x00000019f7f77c20 */ /* 0x000fe20008410000 */
[----:B------:R-:W-:Y:S01]  /*0f00*/  FMUL.FTZ R245, R172, R199 ;  /* 0x000000c7acf57220 */ /* 0x000fe20000410000 */
[----:B------:R-:W-:-:S02]  /*0f10*/  HADD2.F32 R192, -RZ, R240.H0_H0 ;  /* 0x200000f0ffc07230 */ /* 0x000fc40000004100 */
[----:B------:R-:W-:Y:S01]  /*0f20*/  FADD.FTZ R194, -R196, R194 ;  /* 0x000000c2c4c27221 */ /* 0x000fe20000010100 */
[----:B------:R-:W-:Y:S02]  /*0f30*/  HADD2.F32 R239, -RZ, R239.H0_H0 ;  /* 0x200000efffef7230 */ /* 0x000fe40000004100 */
[----:B------:R-:W-:Y:S01]  /*0f40*/  FMUL.FTZ R240, R195, UR25 ;  /* 0x00000019c3f07c20 */ /* 0x000fe20008410000 */
[----:B------:R-:W-:Y:S01]  /*0f50*/  FADD.FTZ R89, R89, R242 ;  /* 0x000000f259597221 */ /* 0x000fe20000010000 */
[-C--:B------:R-:W-:Y:S01]  /*0f60*/  FFMA.FTZ R117, R244, R242.reuse, R117 ;  /* 0x000000f2f4757223 */ /* 0x080fe20000010075 */
[----:B------:R-:W-:Y:S01]  /*0f70*/  FMUL.FTZ R242, R173, R242 ;  /* 0x000000f2adf27220 */ /* 0x000fe20000410000 */
[----:B------:R-:W-:Y:S01]  /*0f80*/  FADD.FTZ R193, RZ, R245 ;  /* 0x000000f5ffc17221 */ /* 0x000fe20000010000 */
[----:B------:R-:W-:Y:S01]  /*0f90*/  FFMA.FTZ R195, R247, R245, RZ ;  /* 0x000000f5f7c37223 */ /* 0x000fe200000100ff */
[----:B------:R-:W-:Y:S01]  /*0fa0*/  FMUL.FTZ R243, R194, UR25 ;  /* 0x00000019c2f37c20 */ /* 0x000fe20008410000 */
        /* <DEDUP_REMOVED lines=14> */
.L_x_10705:
[----:B------:R-:W-:Y:S05]  /*1090*/  BSYNC.RECONVERGENT B1 ;  /* 0x0000000000017941 */ /* 0x000fea0003800200 */
.L_x_10704:
        /* <DEDUP_REMOVED lines=21> */
[----:B------:R-:W-:-:S02]  /*11f0*/  HADD2.F32 R195, -RZ, R10.H0_H0 ;  /* 0x2000000affc37230 */ /* 0x000fc40000004100 */
[C---:B------:R-:W-:Y:S01]  /*1200*/  FADD.FTZ R236, -R196.reuse, R192 ;  /* 0x000000c0c4ec7221 */ /* 0x040fe20000010100 */
[----:B------:R-:W-:Y:S01]  /*1210*/  FADD.FTZ R203, -R196, R194 ;  /* 0x000000c2c4cb7221 */ /* 0x000fe20000010100 */
[----:B------:R-:W-:Y:S02]  /*1220*/  HADD2.F32 R194, -RZ, R235.H0_H0 ;  /* 0x200000ebffc27230 */ /* 0x000fe40000004100 */
[----:B0-----:R-:W-:Y:S01]  /*1230*/  FMUL.FTZ R8, R202, UR25 ;  /* 0x00000019ca087c20 */ /* 0x001fe20008410000 */
[----:B------:R-:W-:Y:S02]  /*1240*/  HADD2.F32 R193, -RZ, R7.H0_H0 ;  /* 0x20000007ffc17230 */ /* 0x000fe40000004100 */
[----:B------:R-:W-:Y:S01]  /*1250*/  FMUL.FTZ R7, R236, UR25 ;  /* 0x00000019ec077c20 */ /* 0x000fe20008410000 */
[-C--:B------:R-:W-:Y:S01]  /*1260*/  FMUL.FTZ R238, R164, R195.reuse ;  /* 0x000000c3a4ee7220 */ /* 0x080fe20000410000 */
[----:B------:R-:W-:Y:S01]  /*1270*/  FMUL.FTZ R10, R237, UR25 ;  /* 0x00000019ed0a7c20 */ /* 0x000fe20008410000 */
        /* <DEDUP_REMOVED lines=21> */
.L_x_10707:
[----:B------:R-:W-:Y:S05]  /*13d0*/  BSYNC.RECONVERGENT B1 ;  /* 0x0000000000017941 */ /* 0x000fea0003800200 */
.L_x_10706:
        /* <DEDUP_REMOVED lines=51> */
.L_x_10709:
[----:B------:R-:W-:Y:S05]  /*1710*/  BSYNC.RECONVERGENT B1 ;  /* 0x0000000000017941 */ /* 0x000fea0003800200 */
.L_x_10708:
        /* <DEDUP_REMOVED lines=51> */
.L_x_10711:
[----:B------:R-:W-:Y:S05]  /*1a50*/  BSYNC.RECONVERGENT B1 ;  /* 0x0000000000017941 */ /* 0x000fea0003800200 */
.L_x_10710:
        /* <DEDUP_REMOVED lines=24> */
[----:B------:R-:W-:Y:S01]  /*1be0*/  FMUL.FTZ R204, R204, UR25 ;  /* 0x00000019cccc7c20 */ /* 0x000fe20008410000 */
[----:B------:R-:W-:Y:S01]  /*1bf0*/  FADD.FTZ R195, -R196, R195 ;  /* 0x000000c3c4c37221 */ /* 0x000fe20000010100 */
[----:B------:R-:W-:Y:S02]  /*1c00*/  HADD2.F32 R193, -RZ, R19.H0_H0 ;  /* 0x20000013ffc17230 */ /* 0x000fe40000004100 */
[----:B------:R-:W-:Y:S01]  /*1c10*/  FMUL.FTZ R226, R140, R201 ;  /* 0x000000c98ce27220 */ /* 0x000fe20000410000 */
[----:B------:R-:W-:Y:S01]  /*1c20*/  FMUL.FTZ R19, R224, UR25 ;  /* 0x00000019e0137c20 */ /* 0x000fe20008410000 */
[----:B------:R-:W-:Y:S02]  /*1c30*/  HADD2.F32 R192, -RZ, R206.H0_H0 ;  /* 0x200000ceffc07230 */ /* 0x000fe40000004100 */
[----:B------:R-:W-:Y:S01]  /*1c40*/  FMUL.FTZ R205, R205, UR25 ;  /* 0x00000019cdcd7c20 */ /* 0x000fe20008410000 */
        /* <DEDUP_REMOVED lines=20> */
.L_x_10713:
[----:B------:R-:W-:Y:S05]  /*1d90*/  BSYNC.RECONVERGENT B1 ;  /* 0x0000000000017941 */ /* 0x000fea0003800200 */
.L_x_10712:
        /* <DEDUP_REMOVED lines=20> */
[C---:B------:R-:W-:Y:S01]  /*1ee0*/  FADD.FTZ R212, -R196.reuse, R192 ;  /* 0x000000c0c4d47221 */ /* 0x040fe20000010100 */
[----:B------:R-:W-:Y:S01]  /*1ef0*/  FADD.FTZ R208, -R196, R193 ;  /* 0x000000c1c4d07221 */ /* 0x000fe20000010100 */
[----:B------:R-:W-:-:S02]  /*1f00*/  HADD2.F32 R195, -RZ, R207.H0_H0 ;  /* 0x200000cfffc37230 */ /* 0x000fc40000004100 */
[----:B------:R-:W-:Y:S01]  /*1f10*/  FADD.FTZ R209, -R196, R194 ;  /* 0x000000c2c4d17221 */ /* 0x000fe20000010100 */
[----:B------:R-:W-:Y:S02]  /*1f20*/  HADD2.F32 R194, -RZ, R211.H0_H0 ;  /* 0x200000d3ffc27230 */ /* 0x000fe40000004100 */
[----:B------:R-:W-:Y:S01]  /*1f30*/  FMUL.FTZ R207, R212, UR25 ;  /* 0x00000019d4cf7c20 */ /* 0x000fe20008410000 */
[----:B------:R-:W-:Y:S01]  /*1f40*/  FMUL.FTZ R208, R208, UR25 ;  /* 0x00000019d0d07c20 */ /* 0x000fe20008410000 */
[-C--:B------:R-:W-:Y:S01]  /*1f50*/  FMUL.FTZ R212, R132, R195.reuse ;  /* 0x000000c384d47220 */ /* 0x080fe20000410000 */
[----:B------:R-:W-:Y:S02]  /*1f60*/  HADD2.F32 R193, -RZ, R201.H0_H0 ;  /* 0x200000c9ffc17230 */ /* 0x000fe40000004100 */
        /* <DEDUP_REMOVED lines=22> */
.L_x_10715:
[----:B------:R-:W-:Y:S05]  /*20d0*/  BSYNC.RECONVERGENT B1 ;  /* 0x0000000000017941 */ /* 0x000fea0003800200 */
.L_x_10714:
        /* <DEDUP_REMOVED lines=22> */
[----:B------:R-:W-:Y:S01]  /*2240*/  FMUL.FTZ R220, R124, R197 ;  /* 0x000000c57cdc7220 */ /* 0x000fe20000410000 */
[----:B------:R-:W-:Y:S01]  /*2250*/  FADD.FTZ R218, -R196, R195 ;  /* 0x000000c3c4da7221 */ /* 0x000fe20000010100 */
[----:B------:R-:W-:Y:S01]  /*2260*/  FMUL.FTZ R215, R215, UR25 ;  /* 0x00000019d7d77c20 */ /* 0x000fe20008410000 */
[----:B------:R-:W-:Y:S02]  /*2270*/  HADD2.F32 R195, -RZ, R198.H0_H0 ;  /* 0x200000c6ffc37230 */ /* 0x000fe40000004100 */
[----:B------:R-:W-:Y:S01]  /*2280*/  FMUL.FTZ R217, R217, UR25 ;  /* 0x00000019d9d97c20 */ /* 0x000fe20008410000 */
        /* <DEDUP_REMOVED lines=21> */
[----:B0-----:R-:W-:Y:S06]  /*23e0*/  BRA `(.L_x_10716) ;  /* 0x0000000000b07947 */ /* 0x001fec0003800000 */
.L_x_10703:
        /* <DEDUP_REMOVED lines=22> */
[C---:B-1----:R-:W-:Y:S01]  /*2550*/  @P1 IMAD.WIDE.U32 R194, R201.reuse, 0x10, R194 ;  /* 0x00000010c9c21825 */ /* 0x042fe200078e00c2 */
[----:B------:R-:W-:-:S04]  /*2560*/  @P1 IADD3 R201, PT, PT, R201, 0x100, RZ ;  /* 0x00000100c9c91810 */ /* 0x000fc80007ffe0ff */
[----:B------:R1:W5:Y:S01]  /*2570*/  @P1 LDG.E.128 R28, desc[UR10][R194.64] ;  /* 0x0000000ac21c1981 */ /* 0x000362000c1e1d00 */
[----:B------:R-:W-:Y:S01]  /*2580*/  ISETP.GE.U32.AND P1, PT, R0, 0x600, PT ;  /* 0x000006000000780c */ /* 0x000fe20003f26070 */
[C---:B--2---:R-:W-:Y:S01]  /*2590*/  @P2 IMAD.WIDE.U32 R202, R201.reuse, 0x10, R202 ;  /* 0x00000010c9ca2825 */ /* 0x044fe200078e00ca */
[----:B------:R-:W-:-:S04]  /*25a0*/  @P2 IADD3 R201, PT, PT, R201, 0x100, RZ ;  /* 0x00000100c9c92810 */ /* 0x000fc80007ffe0ff */
[----:B---3--:R-:W2:Y:S01]  /*25b0*/  @P0 LDC.64 R196, c[0x0][0x438] ;  /* 0x00010e00ffc40b82 */ /* 0x008ea20000000a00 */
[----:B------:R3:W5:Y:S01]  /*25c0*/  @P2 LDG.E.128 R24, desc[UR10][R202.64] ;  /* 0x0000000aca182981 */ /* 0x000762000c1e1d00 */
[----:B------:R-:W-:Y:S01]  /*25d0*/  ISETP.GE.U32.AND P2, PT, R0, 0x700, PT ;  /* 0x000007000000780c */ /* 0x000fe20003f46070 */
[----:B0-----:R-:W-:-:S05]  /*25e0*/  @P3 IMAD.WIDE.U32 R250, R201, 0x10, R192 ;  /* 0x00000010c9fa3825 */ /* 0x001fca00078e00c0 */
[----:B-1----:R-:W0:Y:S01]  /*25f0*/  @P1 LDC.64 R194, c[0x0][0x438] ;  /* 0x00010e00ffc21b82 */ /* 0x002e220000000a00 */
[----:B------:R-:W-:Y:S01]  /*2600*/  @P3 IADD3 R201, PT, PT, R201, 0x100, RZ ;  /* 0x00000100c9c93810 */ /* 0x000fe20007ffe0ff */
[----:B------:R3:W5:Y:S06]  /*2610*/  @P3 LDG.E.128 R20, desc[UR10][R250.64] ;  /* 0x0000000afa143981 */ /* 0x00076c000c1e1d00 */
[----:B------:R-:W1:Y:S01]  /*2620*/  @P2 LDC.64 R192, c[0x0][0x438] ;  /* 0x00010e00ffc02b82 */ /* 0x000e620000000a00 */
[C---:B--2---:R-:W-:Y:S01]  /*2630*/  @P0 IMAD.WIDE.U32 R196, R201.reuse, 0x10, R196 ;  /* 0x00000010c9c40825 */ /* 0x044fe200078e00c4 */
[----:B------:R-:W-:-:S04]  /*2640*/  @P0 IADD3 R201, PT, PT, R201, 0x100, RZ ;  /* 0x00000100c9c90810 */ /* 0x000fc80007ffe0ff */
[----:B------:R3:W5:Y:S01]  /*2650*/  @P0 LDG.E.128 R176, desc[UR10][R196.64] ;  /* 0x0000000ac4b00981 */ /* 0x000762000c1e1d00 */
[C---:B0-----:R-:W-:Y:S01]  /*2660*/  @P1 IMAD.WIDE.U32 R194, R201.reuse, 0x10, R194 ;  /* 0x00000010c9c21825 */ /* 0x041fe200078e00c2 */
[----:B------:R-:W-:-:S04]  /*2670*/  @P1 IADD3 R201, PT, PT, R201, 0x100, RZ ;  /* 0x00000100c9c91810 */ /* 0x000fc80007ffe0ff */
[----:B------:R3:W5:Y:S01]  /*2680*/  @P1 LDG.E.128 R180, desc[UR10][R194.64] ;  /* 0x0000000ac2b41981 */ /* 0x000762000c1e1d00 */
[----:B-1----:R-:W-:-:S05]  /*2690*/  @P2 IMAD.WIDE.U32 R192, R201, 0x10, R192 ;  /* 0x00000010c9c02825 */ /* 0x002fca00078e00c0 */
[----:B------:R3:W5:Y:S02]  /*26a0*/  @P2 LDG.E.128 R184, desc[UR10][R192.64] ;  /* 0x0000000ac0b82981 */ /* 0x000764000c1e1d00 */
.L_x_10716:
[----:B----4-:R-:W-:Y:S05]  /*26b0*/  BSYNC.RECONVERGENT B0 ;  /* 0x0000000000007941 */ /* 0x010fea0003800200 */
.L_x_10702:
        /* <DEDUP_REMOVED lines=31> */
.L_x_10718:
[----:B------:R-:W-:Y:S05]  /*28b0*/  BSYNC.RECONVERGENT B0 ;  /* 0x0000000000007941 */ /* 0x000fea0003800200 */
.L_x_10717:
        /* <DEDUP_REMOVED lines=18> */
[----:B------:R-:W-:Y:S02]  /*29e0*/  UIADD3 UR24, UPT, UPT, UR6, 0x7070, URZ ;  /* 0x0000707006187890 */ /* 0x000fe4000fffe0ff */
[----:B------:R-:W-:Y:S01]  /*29f0*/  @!UP1 UIADD3 UR24, UPT, UPT, UR6, 0x7030, URZ ;  /* 0x0000703006189890 */ /* 0x000fe2000fffe0ff */
[----:B-1----:R-:W-:Y:S01]  /*2a00*/  FADD.FTZ R201, RZ, R196 ;  /* 0x000000c4ffc97221 */ /* 0x002fe20000010000 */
[----:B------:R-:W-:-:S03]  /*2a10*/  FADD.FTZ R196, RZ, R197 ;  /* 0x000000c5ffc47221 */ /* 0x000fc60000010000 */
[----:B------:R-:W-:Y:S01]  /*2a20*/  FADD.FTZ R201, R198, R201 ;  /* 0x000000c9c6c97221 */ /* 0x000fe20000010000 */
[----:B------:R-:W-:-:S03]  /*2a30*/  FADD.FTZ R196, R199, R196 ;  /* 0x000000c4c7c47221 */ /* 0x000fc60000010000 */
[----:B0-----:R-:W-:Y:S01]  /*2a40*/  FADD.FTZ R251, R201, R192 ;  /* 0x000000c0c9fb7221 */ /* 0x001fe20000010000 */
[----:B------:R-:W-:Y:S01]  /*2a50*/  FADD.FTZ R196, R196, R193 ;  /* 0x000000c1c4c47221 */ /* 0x000fe20000010000 */
[----:B------:R-:W-:Y:S01]  /*2a60*/  LDS.128 R200, [UR24] ;  /* 0x00000018ffc87984 */ /* 0x000fe20008000c00 */
[----:B------:R-:W-:Y:S01]  /*2a70*/  @P4 SHF.R.S32.HI R193, RZ, 0x1f, R248 ;  /* 0x0000001fffc14819 */ /* 0x000fe200000114f8 */
[----:B------:R-:W-:Y:S01]  /*2a80*/  FADD.FTZ R251, R194, R251 ;  /* 0x000000fbc2fb7221 */ /* 0x000fe20000010000 */
[----:B------:R-:W-:Y:S01]  /*2a90*/  FADD.FTZ R192, R195, R196 ;  /* 0x000000c4c3c07221 */ /* 0x000fe20000010000 */
[----:B------:R-:W-:Y:S01]  /*2aa0*/  HFMA2 R194, -RZ, RZ, 0, 0 ;  /* 0x00000000ffc27431 */ /* 0x000fe200000001ff */
[----:B------:R-:W0:Y:S01]  /*2ab0*/  LDS.128 R196, [UR7] ;  /* 0x00000007ffc47984 */ /* 0x000e220008000c00 */
[----:B------:R-:W-:Y:S02]  /*2ac0*/  @P4 LEA.HI R193, R193, R248, RZ, 0x2 ;  /* 0x000000f8c1c14211 */ /* 0x000fe400078f10ff */
[----:B------:R-:W-:-:S02]  /*2ad0*/  P2R R195, PR, RZ, 0x2 ;  /* 0x00000002ffc37803 */ /* 0x000fc40000000000 */
[----:B------:R-:W-:Y:S01]  /*2ae0*/  @P4 LEA.HI.SX32 R194, R193, R2, 0x1e ;  /* 0x00000002c1c24211 */ /* 0x000fe200078ff2ff */
        /* <DEDUP_REMOVED lines=23> */
.L_x_10721:
        /* <DEDUP_REMOVED lines=11> */
[----:B------:R-:W-:-:S05]  /*2d10*/  HADD2.F32 R192, -RZ, R249.H0_H0 ;  /* 0x200000f9ffc07230 */ /* 0x000fca0000004100 */
[----:B------:R-:W-:Y:S01]  /*2d20*/  FFMA.FTZ R60, R3, R192, R60 ;  /* 0x000000c0033c7223 */ /* 0x000fe2000001003c */
[----:B------:R-:W-:-:S05]  /*2d30*/  FMUL.FTZ R3, R168, R3 ;  /* 0x00000003a8037220 */ /* 0x000fca0000410000 */
[----:B------:R-:W-:-:S07]  /*2d40*/  F2FP.F16.F32.PACK_AB R3, RZ, R3 ;  /* 0x00000003ff03723e */ /* 0x000fce00000000ff */
.L_x_10724:
        /* <DEDUP_REMOVED lines=8> */
[----:B------:R-:W-:Y:S01]  /*2dd0*/  FFMA.FTZ R61, R4, R192, R61 ;  /* 0x000000c0043d7223 */ /* 0x000fe2000001003d */
[----:B------:R-:W-:-:S05]  /*2de0*/  FMUL.FTZ R4, R169, R4 ;  /* 0x00000004a9047220 */ /* 0x000fca0000410000 */
[----:B------:R-:W-:-:S07]  /*2df0*/  F2FP.F16.F32.PACK_AB R4, RZ, R4 ;  /* 0x00000004ff04723e */ /* 0x000fce00000000ff */
.L_x_10725:
[----:B------:R-:W-:Y:S05]  /*2e00*/  @!P4 BRA `(.L_x_10726) ;  /* 0x000000000028c947 */ /* 0x000fea0003800000 */
[----:B------:R-:W-:Y:S01]  /*2e10*/  FFMA.FTZ R192, R243, UR6, R196 ;  /* 0x00000006f3c07c23 */ /* 0x000fe200080100c4 */
[----:B------:R-:W-:-:S03]  /*2e20*/  ISETP.LT.AND P0, PT, RZ, UR28, PT ;  /* 0x0000001cff007c0c */ /* 0x000fc6000bf01270 */
[----:B------:R-:W-:-:S04]  /*2e30*/  FADD.FTZ R192, R241, -R192 ;  /* 0x800000c0f1c07221 */ /* 0x000fc80000010000 */
[----:B------:R-:W-:-:S05]  /*2e40*/  FMUL.FTZ R192, R192, UR25 ;  /* 0x00000019c0c07c20 */ /* 0x000fca0008410000 */
[----:B------:R-:W-:-:S05]  /*2e50*/  FSEL R192, R192, RZ, P0 ;  /* 0x000000ffc0c07208 */ /* 0x000fca0000000000 */
[----:B------:R-:W-:Y:S01]  /*2e60*/  FMUL.FTZ R5, R192, UR29 ;  /* 0x0000001dc0057c20 */ /* 0x000fe20008410000 */
[----:B------:R-:W-:-:S05]  /*2e70*/  HADD2.F32 R192, -RZ, R249.H1_H1 ;  /* 0x300000f9ffc07230 */ /* 0x000fca0000004100 */
[----:B------:R-:W-:Y:S01]  /*2e80*/  FFMA.FTZ R62, R5, R192, R62 ;  /* 0x000000c0053e7223 */ /* 0x000fe2000001003e */
[----:B------:R-:W-:-:S05]  /*2e90*/  FMUL.FTZ R5, R170, R5 ;  /* 0x00000005aa057220 */ /* 0x000fca0000410000 */
[----:B------:R-:W-:-:S07]  /*2ea0*/  F2FP.F16.F32.PACK_AB R5, RZ, R5 ;  /* 0x00000005ff05723e */ /* 0x000fce00000000ff */
.L_x_10726:
        /* <DEDUP_REMOVED lines=8> */
[----:B------:R-:W-:Y:S01]  /*2f30*/  FFMA.FTZ R63, R6, R192, R63 ;  /* 0x000000c0063f7223 */ /* 0x000fe2000001003f */
[----:B------:R-:W-:-:S05]  /*2f40*/  FMUL.FTZ R6, R171, R6 ;  /* 0x00000006ab067220 */ /* 0x000fca0000410000 */
[----:B------:R-:W-:Y:S01]  /*2f50*/  F2FP.F16.F32.PACK_AB R6, RZ, R6 ;  /* 0x00000006ff06723e */ /* 0x000fe200000000ff */
[----:B------:R-:W-:Y:S06]  /*2f60*/  BRA `(.L_x_10727) ;  /* 0x0000000800b07947 */ /* 0x000fec0003800000 */
.L_x_10723:
        /* <DEDUP_REMOVED lines=27> */
.L_x_10728:
        /* <DEDUP_REMOVED lines=11> */
.L_x_10729:
        /* <DEDUP_REMOVED lines=11> */
.L_x_10730:
[----:B------:R-:W-:Y:S01]  /*3280*/  FSEL R188, R188, RZ, P1 ;  /* 0x000000ffbcbc7208 */ /* 0x000fe20000800000 */
[----:B------:R-:W-:Y:S06]  /*3290*/  @!P4 BRA `(.L_x_10727) ;  /* 0x0000000400e4c947 */ /* 0x000fec0003800000 */
[----:B------:R-:W-:Y:S02]  /*32a0*/  HADD2.F32 R192, -RZ, R252.H1_H1 ;  /* 0x300000fcffc07230 */ /* 0x000fe40000004100 */
[----:B------:R-:W-:-:S04]  /*32b0*/  FMUL.FTZ R6, R191, UR29 ;  /* 0x0000001dbf067c20 */ /* 0x000fc80008410000 */
[-C--:B------:R-:W-:Y:S01]  /*32c0*/  FFMA.FTZ R63, R192, R6.reuse, R63 ;  /* 0x00000006c03f7223 */ /* 0x080fe2000001003f */
[----:B------:R-:W-:-:S05]  /*32d0*/  FMUL.FTZ R6, R171, R6 ;  /* 0x00000006ab067220 */ /* 0x000fca0000410000 */
[----:B------:R-:W-:Y:S01]  /*32e0*/  F2FP.F16.F32.PACK_AB R6, RZ, R6 ;  /* 0x00000006ff06723e */ /* 0x000fe200000000ff */
[----:B------:R-:W-:Y:S06]  /*32f0*/  BRA `(.L_x_10727) ;  /* 0x0000000400cc7947 */ /* 0x000fec0003800000 */
.L_x_10722:
        /* <DEDUP_REMOVED lines=19> */
[----:B------:R-:W-:Y:S02]  /*3430*/  @P4 HADD2.F32 R201, -RZ, R249.H1_H1 ;  /* 0x300000f9ffc94230 */ /* 0x000fe40000004100 */
[----:B------:R-:W-:Y:S01]  /*3440*/  @P1 FADD.FTZ R193, R241, -R198 ;  /* 0x800000c6f1c11221 */ /* 0x000fe20000010000 */
[----:B------:R-:W-:-:S03]  /*3450*/  PLOP3.LUT P1, PT, PT, PT, UP2, 0x80, 0x8 ;  /* 0x000000000008781c */ /* 0x000fc60003f2f028 */
[----:B------:R-:W-:Y:S01]  /*3460*/  @P2 FFMA.FTZ R197, R193, UR25, R34 ;  /* 0x00000019c1c52c23 */ /* 0x000fe20008010022 */
[----:B------:R-:W-:Y:S01]  /*3470*/  PLOP3.LUT P2, PT, PT, PT, UP2, 0x80, 0x8 ;  /* 0x000000000008781c */ /* 0x000fe20003f4f028 */
[----:B------:R-:W0:Y:S02]  /*3480*/  @P4 LDC R193, c[0x0][0x40c] ;  /* 0x00010300ffc14b82 */ /* 0x000e240000000800 */
[----:B-1----:R-:W-:Y:S01]  /*3490*/  @P4 FMUL.FTZ R197, R197, R200 ;  /* 0x000000c8c5c54220 */ /* 0x002fe20000410000 */
[----:B------:R-:W-:Y:S01]  /*34a0*/  @P0 FFMA.FTZ R198, R247, UR6, R196 ;  /* 0x00000006f7c60c23 */ /* 0x000fe200080100c4 */
[----:B------:R-:W-:Y:S02]  /*34b0*/  @P4 HADD2.F32 R200, -RZ, R252.H0_H0 ;  /* 0x200000fcffc84230 */ /* 0x000fe40000004100 */
[-C--:B------:R-:W-:Y:S01]  /*34c0*/  @P4 FFMA.FTZ R62, R201, R197.reuse, R62 ;  /* 0x000000c5c93e4223 */ /* 0x080fe2000001003e */
[----:B------:R-:W-:Y:S01]  /*34d0*/  @P4 FMUL.FTZ R197, R170, R197 ;  /* 0x000000c5aac54220 */ /* 0x000fe20000410000 */
[----:B------:R-:W-:Y:S01]  /*34e0*/  @P1 FADD.FTZ R199, R245, -R198 ;  /* 0x800000c6f5c71221 */ /* 0x000fe20000010000 */
[----:B------:R-:W-:Y:S01]  /*34f0*/  MOV R198, R32 ;  /* 0x0000002000c67202 */ /* 0x000fe20000000f00 */
[-C--:B------:R-:W-:Y:S01]  /*3500*/  @P4 FFMA.FTZ R61, R200, R192.reuse, R61 ;  /* 0x000000c0c83d4223 */ /* 0x080fe2000001003d */
[----:B------:R-:W-:Y:S01]  /*3510*/  @P4 FMUL.FTZ R192, R169, R192 ;  /* 0x000000c0a9c04220 */ /* 0x000fe20000410000 */
[----:B------:R-:W-:Y:S01]  /*3520*/  @P2 FFMA.FTZ R198, R199, UR25, R32 ;  /* 0x00000019c7c62c23 */ /* 0x000fe20008010020 */
[----:B------:R-:W-:Y:S01]  /*3530*/  @P4 HADD2.F32 R199, -RZ, R249.H0_H0 ;  /* 0x200000f9ffc74230 */ /* 0x000fe20000004100 */
[----:B------:R-:W-:-:S02]  /*3540*/  @P4 F2FP.F16.F32.PACK_AB R197, RZ, R197 ;  /* 0x000000c5ffc5423e */ /* 0x000fc400000000ff */
[----:B------:R-:W-:Y:S02]  /*3550*/  @P4 F2FP.F16.F32.PACK_AB R192, RZ, R192 ;  /* 0x000000c0ffc0423e */ /* 0x000fe400000000ff */
[----:B------:R-:W-:Y:S02]  /*3560*/  @P4 PRMT R5, R197, 0x7610, R5 ;  /* 0x00007610c5054816 */ /* 0x000fe40000000005 */
[----:B------:R-:W-:Y:S01]  /*3570*/  @P4 PRMT R4, R192, 0x7610, R4 ;  /* 0x00007610c0044816 */ /* 0x000fe20000000004 */
[----:B0-----:R-:W-:-:S04]  /*3580*/  @P4 FMUL.FTZ R193, R198, R193 ;  /* 0x000000c1c6c14220 */ /* 0x001fc80000410000 */
[-C--:B------:R-:W-:Y:S01]  /*3590*/  @P4 FFMA.FTZ R60, R199, R193.reuse, R60 ;  /* 0x000000c1c73c4223 */ /* 0x080fe2000001003c */
[----:B------:R-:W-:-:S05]  /*35a0*/  @P4 FMUL.FTZ R193, R168, R193 ;  /* 0x000000c1a8c14220 */ /* 0x000fca0000410000 */
[----:B------:R-:W-:-:S04]  /*35b0*/  @P4 F2FP.F16.F32.PACK_AB R193, RZ, R193 ;  /* 0x000000c1ffc1423e */ /* 0x000fc800000000ff */
        /* <DEDUP_REMOVED lines=9> */
[----:B------:R-:W-:-:S03]  /*3650*/  HADD2.F32 R192, -RZ, R252.H1_H1 ;  /* 0x300000fcffc07230 */ /* 0x000fc60000004100 */
[----:B------:R-:W-:-:S04]  /*3660*/  FMUL.FTZ R6, R6, UR29 ;  /* 0x0000001d06067c20 */ /* 0x000fc80008410000 */
[-C--:B------:R-:W-:Y:S01]  /*3670*/  FFMA.FTZ R63, R192, R6.reuse, R63 ;  /* 0x00000006c03f7223 */ /* 0x080fe2000001003f */
[----:B------:R-:W-:-:S05]  /*3680*/  FMUL.FTZ R6, R171, R6 ;  /* 0x00000006ab067220 */ /* 0x000fca0000410000 */
[----:B------:R-:W-:Y:S01]  /*3690*/  F2FP.F16.F32.PACK_AB R6, RZ, R6 ;  /* 0x00000006ff06723e */ /* 0x000fe200000000ff */
[----:B------:R-:W-:Y:S06]  /*36a0*/  BRA `(.L_x_10727) ;  /* 0x0000000000e07947 */ /* 0x000fec0003800000 */
.L_x_10731:
[----:B------:R-:W-:Y:S01]  /*36b0*/  PLOP3.LUT P1, PT, PT, PT, UP2, 0x80, 0x8 ;  /* 0x000000000008781c */ /* 0x000fe20003f2f028 */
[----:B------:R-:W0:Y:S01]  /*36c0*/  @P4 LDC R199, c[0x0][0x40c] ;  /* 0x00010300ffc74b82 */ /* 0x000e220000000800 */
[----:B------:R-:W-:Y:S01]  /*36d0*/  PLOP3.LUT P3, PT, PT, PT, UP2, 0x80, 0x8 ;  /* 0x000000000008781c */ /* 0x000fe20003f6f028 */
[----:B------:R-:W-:Y:S01]  /*36e0*/  @P4 HADD2.F32 R198, -RZ, R252.H0_H0 ;  /* 0x200000fcffc64230 */ /* 0x000fe20000004100 */
[----:B------:R-:W-:Y:S02]  /*36f0*/  PLOP3.LUT P0, PT, PT, PT, UP2, 0x80, 0x8 ;  /* 0x000000000008781c */ /* 0x000fe40003f0f028 */
[----:B------:R-:W-:Y:S02]  /*3700*/  PLOP3.LUT P5, PT, PT, PT, UP2, 0x80, 0x8 ;  /* 0x000000000008781c */ /* 0x000fe40003faf028 */
[----:B------:R-:W-:Y:S01]  /*3710*/  PLOP3.LUT P2, PT, PT, PT, UP2, 0x80, 0x8 ;  /* 0x000000000008781c */ /* 0x000fe20003f4f028 */
[----:B------:R-:W1:Y:S01]  /*3720*/  @P4 LDC R192, c[0x0][0x40c] ;  /* 0x00010300ffc04b82 */ /* 0x000e620000000800 */
[----:B------:R-:W-:-:S02]  /*3730*/  MOV R191, R35 ;  /* 0x0000002300bf7202 */ /* 0x000fc40000000f00 */
[----:B------:R-:W-:Y:S01]  /*3740*/  MOV R190, R34 ;  /* 0x0000002200be7202 */ /* 0x000fe20000000f00 */
[----:B------:R-:W-:Y:S01]  /*3750*/  @P1 FFMA.FTZ R188, R240, UR6, R196 ;  /* 0x00000006f0bc1c23 */ /* 0x000fe200080100c4 */
[----:B------:R-:W-:-:S03]  /*3760*/  PLOP3.LUT P1, PT, PT, PT, UP2, 0x80, 0x8 ;  /* 0x000000000008781c */ /* 0x000fc60003f2f028 */
[----:B------:R-:W-:Y:S01]  /*3770*/  @P3 FADD.FTZ R188, R239, -R188 ;  /* 0x800000bcefbc3221 */ /* 0x000fe20000010000 */
[----:B------:R-:W-:Y:S01]  /*3780*/  PLOP3.LUT P3, PT, PT, PT, UP2, 0x80, 0x8 ;  /* 0x000000000008781c */ /* 0x000fe20003f6f028 */
[----:B------:R-:W-:Y:S01]  /*3790*/  @P0 FFMA.FTZ R189, R244, UR6, R196 ;  /* 0x00000006f4bd0c23 */ /* 0x000fe200080100c4 */
[----:B------:R-:W-:Y:S01]  /*37a0*/  PLOP3.LUT P0, PT, PT, PT, UP2, 0x80, 0x8 ;  /* 0x000000000008781c */ /* 0x000fe20003f0f028 */
[----:B------:R-:W-:Y:S01]  /*37b0*/  @P5 FFMA.FTZ R191, R188, UR25, R35 ;  /* 0x00000019bcbf5c23 */ /* 0x000fe20008010023 */
[----:B------:R-:W2:Y:S01]  /*37c0*/  @P4 LDC R200, c[0x0][0x40c] ;  /* 0x00010300ffc84b82 */ /* 0x000ea20000000800 */
[----:B------:R-:W-:Y:S01]  /*37d0*/  @P2 FADD.FTZ R188, R242, -R189 ;  /* 0x800000bdf2bc2221 */ /* 0x000fe20000010000 */
[----:B------:R-:W-:Y:S02]  /*37e0*/  PLOP3.LUT P2, PT, PT, PT, UP2, 0x80, 0x8 ;  /* 0x000000000008781c */ /* 0x000fe40003f4f028 */
        /* <DEDUP_REMOVED lines=14> */
[----:B------:R-:W-:Y:S01]  /*38d0*/  @P4 HADD2.F32 R200, -RZ, R252.H1_H1 ;  /* 0x300000fcffc84230 */ /* 0x000fe20000004100 */
[----:B------:R-:W-:Y:S01]  /*38e0*/  @P4 F2FP.F16.F32.PACK_AB R192, RZ, R192 ;  /* 0x000000c0ffc0423e */ /* 0x000fe200000000ff */
[----:B------:R-:W-:Y:S01]  /*38f0*/  @P0 FADD.FTZ R197, R245, -R188 ;  /* 0x800000bcf5c50221 */ /* 0x000fe20000010000 */
[----:B------:R-:W-:Y:S02]  /*3900*/  MOV R188, R32 ;  /* 0x0000002000bc7202 */ /* 0x000fe40000000f00 */
[----:B------:R-:W-:Y:S01]  /*3910*/  @P4 FFMA.FTZ R63, R200, R198, R63 ;  /* 0x000000c6c83f4223 */ /* 0x000fe2000001003f */
[----:B------:R-:W-:Y:S01]  /*3920*/  @P2 FFMA.FTZ R188, R197, UR25, R32 ;  /* 0x00000019c5bc2c23 */ /* 0x000fe20008010020 */
[----:B0-----:R-:W-:Y:S01]  /*3930*/  @P4 FMUL.FTZ R197, R190, R199 ;  /* 0x000000c7bec54220 */ /* 0x001fe20000410000 */
[----:B------:R-:W-:-:S02]  /*3940*/  @P4 HADD2.F32 R199, -RZ, R249.H1_H1 ;  /* 0x300000f9ffc74230 */ /* 0x000fc40000004100 */
[----:B------:R-:W-:Y:S01]  /*3950*/  @P4 FMUL.FTZ R198, R171, R198 ;  /* 0x000000c6abc64220 */ /* 0x000fe20000410000 */
[----:B------:R-:W-:Y:S02]  /*3960*/  @P4 PRMT R4, R192, 0x7610, R4 ;  /* 0x00007610c0044816 */ /* 0x000fe40000000004 */
[-C--:B------:R-:W-:Y:S01]  /*3970*/  @P4 FFMA.FTZ R62, R199, R197.reuse, R62 ;  /* 0x000000c5c73e4223 */ /* 0x080fe2000001003e */
[----:B------:R-:W-:Y:S02]  /*3980*/  @P4 HADD2.F32 R199, -RZ, R249.H0_H0 ;  /* 0x200000f9ffc74230 */ /* 0x000fe40000004100 */
[----:B------:R-:W-:Y:S01]  /*3990*/  @P4 FMUL.FTZ R197, R170, R197 ;  /* 0x000000c5aac54220 */ /* 0x000fe20000410000 */
[----:B------:R-:W-:Y:S01]  /*39a0*/  @P4 F2FP.F16.F32.PACK_AB R198, RZ, R198 ;  /* 0x000000c6ffc6423e */ /* 0x000fe200000000ff */
[----:B-1----:R-:W-:-:S03]  /*39b0*/  @P4 FMUL.FTZ R193, R188, R193 ;  /* 0x000000c1bcc14220 */ /* 0x002fc60000410000 */
[----:B------:R-:W-:Y:S01]  /*39c0*/  @P4 F2FP.F16.F32.PACK_AB R197, RZ, R197 ;  /* 0x000000c5ffc5423e */ /* 0x000fe200000000ff */
[-C--:B------:R-:W-:Y:S01]  /*39d0*/  @P4 FFMA.FTZ R60, R199, R193.reuse, R60 ;  /* 0x000000c1c73c4223 */ /* 0x080fe2000001003c */
[----:B------:R-:W-:Y:S02]  /*39e0*/  @P4 FMUL.FTZ R193, R168, R193 ;  /* 0x000000c1a8c14220 */ /* 0x000fe40000410000 */
[----:B------:R-:W-:Y:S02]  /*39f0*/  @P4 PRMT R5, R197, 0x7610, R5 ;  /* 0x00007610c5054816 */ /* 0x000fe40000000005 */
[----:B------:R-:W-:Y:S02]  /*3a00*/  @P4 PRMT R6, R198, 0x7610, R6 ;  /* 0x00007610c6064816 */ /* 0x000fe40000000006 */
[----:B------:R-:W-:-:S04]  /*3a10*/  @P4 F2FP.F16.F32.PACK_AB R193, RZ, R193 ;  /* 0x000000c1ffc1423e */ /* 0x000fc800000000ff */
[----:B------:R-:W-:-:S07]  /*3a20*/  @P4 PRMT R3, R193, 0x7610, R3 ;  /* 0x00007610c1034816 */ /* 0x000fce0000000003 */
.L_x_10727:
        /* <DEDUP_REMOVED lines=14> */
.L_x_10732:
[----:B------:R-:W-:Y:S02]  /*3b10*/  IADD3 R246, PT, PT, R246, 0x100, RZ ;  /* 0x00000100f6f67810 */ /* 0x000fe40007ffe0ff */
[----:B------:R-:W-:-:S07]  /*3b20*/  IADD3 R194, PT, PT, R194, 0x100, RZ ;  /* 0x00000100c2c27810 */ /* 0x000fce0007ffe0ff */
.L_x_10720:
[----:B------:R-:W-:Y:S05]  /*3b30*/  BSYNC.RECONVERGENT B0 ;  /* 0x0000000000007941 */ /* 0x000fea0003800200 */
.L_x_10719:
        /* <DEDUP_REMOVED lines=14> */
.L_x_10735:
[----:B------:R-:W-:Y:S05]  /*3c20*/  BRA.U !UP0, `(.L_x_10736) ;  /* 0x0000000508d07547 */ /* 0x000fea000b800000 */
[----:B------:R-:W-:-:S04]  /*3c30*/  UISETP.NE.U32.AND UP0, UPT, UR4, URZ, UPT ;  /* 0x000000ff0400728c */ /* 0x000fc8000bf05070 */
[----:B------:R-:W-:-:S06]  /*3c40*/  UISETP.NE.AND.EX UP0, UPT, UR5, URZ, UPT, UP0 ;  /* 0x000000ff0500728c */ /* 0x000fcc000bf05300 */
[----:B------:R-:W-:-:S13]  /*3c50*/  PLOP3.LUT P0, PT, PT, PT, UP0, 0x80, 0x8 ;  /* 0x000000000008781c */ /* 0x000fda0003f0f008 */
[----:B------:R-:W-:Y:S05]  /*3c60*/  @!P0 BRA `(.L_x_10737) ;  /* 0x0000000000e08947 */ /* 0x000fea0003800000 */
[----:B------:R-:W-:Y:S01]  /*3c70*/  PLOP3.LUT P1, PT, PT, PT, UP2, 0x80, 0x8 ;  /* 0x000000000008781c */ /* 0x000fe20003f2f028 */
[----:B------:R-:W2:Y:S01]  /*3c80*/  @P4 LDC R201, c[0x0][0x40c] ;  /* 0x00010300ffc94b82 */ /* 0x000ea20000000800 */
[----:B------:R-:W-:Y:S01]  /*3c90*/  PLOP3.LUT P2, PT, PT, PT, UP2, 0x80, 0x8 ;  /* 0x000000000008781c */ /* 0x000fe20003f4f028 */
[----:B-1----:R-:W-:Y:S01]  /*3ca0*/  @P4 HADD2.F32 R198, -RZ, R252.H0_H0 ;  /* 0x200000fcffc64230 */ /* 0x002fe20000004100 */
[----:B------:R-:W-:Y:S01]  /*3cb0*/  PLOP3.LUT P3, PT, PT, PT, UP2, 0x80, 0x8 ;  /* 0x000000000008781c */ /* 0x000fe20003f6f028 */
[----:B------:R-:W-:Y:S01]  /*3cc0*/  @P4 HADD2.F32 R203, -RZ, R249.H1_H1 ;  /* 0x300000f9ffcb4230 */ /* 0x000fe20000004100 */
[----:B0-----:R-:W-:Y:S02]  /*3cd0*/  MOV R189, R29 ;  /* 0x0000001d00bd7202 */ /* 0x001fe40000000f00 */
[----:B------:R-:W-:Y:S01]  /*3ce0*/  MOV R191, R31 ;  /* 0x0000001f00bf7202 */ /* 0x000fe20000000f00 */
[----:B------:R-:W0:Y:S01]  /*3cf0*/  @P4 LDC R192, c[0x0][0x40c] ;  /* 0x00010300ffc04b82 */ /* 0x000e220000000800 */
[----:B------:R-:W-:-:S03]  /*3d00*/  MOV R190, R30 ;  /* 0x0000001e00be7202 */ /* 0x000fc60000000f00 */
[----:B------:R-:W-:Y:S01]  /*3d10*/  @P1 FFMA.FTZ R188, R8, UR6, R196 ;  /* 0x0000000608bc1c23 */ /* 0x000fe200080100c4 */
[----:B------:R-:W-:-:S03]  /*3d20*/  PLOP3.LUT P1, PT, PT, PT, UP2, 0x80, 0x8 ;  /* 0x000000000008781c */ /* 0x000fc60003f2f028 */
        /* <DEDUP_REMOVED lines=19> */
[----:B------:R-:W-:Y:S01]  /*3e60*/  @P4 F2FP.F16.F32.PACK_AB R192, RZ, R192 ;  /* 0x000000c0ffc0423e */ /* 0x000fe200000000ff */
        /* <DEDUP_REMOVED lines=9> */
[----:B------:R-:W-:-:S03]  /*3f00*/  @P4 F2FP.F16.F32.PACK_AB R199, RZ, R199 ;  /* 0x000000c7ffc7423e */ /* 0x000fc600000000ff */
[----:B--2---:R-:W-:Y:S01]  /*3f10*/  @P4 FMUL.FTZ R193, R188, R201 ;  /* 0x000000c9bcc14220 */ /* 0x004fe20000410000 */
[----:B------:R-:W-:Y:S01]  /*3f20*/  @P4 HADD2.F32 R201, -RZ, R249.H0_H0 ;  /* 0x200000f9ffc94230 */ /* 0x000fe20000004100 */
[----:B------:R-:W-:-:S04]  /*3f30*/  @P4 PRMT R5, R199, 0x7610, R5 ;  /* 0x00007610c7054816 */ /* 0x000fc80000000005 */
[-C--:B------:R-:W-:Y:S01]  /*3f40*/  @P4 FFMA.FTZ R56, R201, R193.reuse, R56 ;  /* 0x000000c1c9384223 */ /* 0x080fe20000010038 */
[----:B------:R-:W-:-:S05]  /*3f50*/  @P4 FMUL.FTZ R193, R160, R193 ;  /* 0x000000c1a0c14220 */ /* 0x000fca0000410000 */
[----:B------:R-:W-:-:S04]  /*3f60*/  @P4 F2FP.F16.F32.PACK_AB R193, RZ, R193 ;  /* 0x000000c1ffc1423e */ /* 0x000fc800000000ff */
[----:B------:R-:W-:Y:S01]  /*3f70*/  @P4 PRMT R3, R193, 0x7610, R3 ;  /* 0x00007610c1034816 */ /* 0x000fe20000000003 */
[----:B------:R-:W-:Y:S06]  /*3f80*/  @!P4 BRA `(.L_x_10738) ;  /* 0x00000008009cc947 */ /* 0x000fec0003800000 */
[----:B------:R-:W-:Y:S02]  /*3f90*/  HADD2.F32 R192, -RZ, R252.H1_H1 ;  /* 0x300000fcffc07230 */ /* 0x000fe40000004100 */
[----:B------:R-:W-:-:S04]  /*3fa0*/  FMUL.FTZ R6, R191, UR29 ;  /* 0x0000001dbf067c20 */ /* 0x000fc80008410000 */
[-C--:B------:R-:W-:Y:S01]  /*3fb0*/  FFMA.FTZ R59, R192, R6.reuse, R59 ;  /* 0x00000006c03b7223 */ /* 0x080fe2000001003b */
[----:B------:R-:W-:-:S05]  /*3fc0*/  FMUL.FTZ R6, R163, R6 ;  /* 0x00000006a3067220 */ /* 0x000fca0000410000 */
[----:B------:R-:W-:Y:S01]  /*3fd0*/  F2FP.F16.F32.PACK_AB R6, RZ, R6 ;  /* 0x00000006ff06723e */ /* 0x000fe200000000ff */
[----:B------:R-:W-:Y:S06]  /*3fe0*/  BRA `(.L_x_10738) ;  /* 0x0000000800847947 */ /* 0x000fec0003800000 */
.L_x_10737:
        /* <DEDUP_REMOVED lines=26> */
[----:B------:R-:W-:Y:S02]  /*4190*/  @P4 HADD2.F32 R198, -RZ, R252.H0_H0 ;  /* 0x200000fcffc64230 */ /* 0x000fe40000004100 */
[----:B-1----:R-:W-:Y:S01]  /*41a0*/  @P4 FMUL.FTZ R193, R199, R192 ;  /* 0x000000c0c7c14220 */ /* 0x002fe20000410000 */
[--C-:B------:R-:W-:Y:S02]  /*41b0*/  @P4 HADD2.F32 R203, -RZ, R249.reuse.H1_H1 ;  /* 0x300000f9ffcb4230 */ /* 0x100fe40000004100 */
[----:B------:R-:W-:Y:S02]  /*41c0*/  @P4 HADD2.F32 R199, -RZ, R249.H0_H0 ;  /* 0x200000f9ffc74230 */ /* 0x000fe40000004100 */
[-C--:B------:R-:W-:Y:S01]  /*41d0*/  @P4 FFMA.FTZ R57, R198, R200.reuse, R57 ;  /* 0x000000c8c6394223 */ /* 0x080fe20000010039 */
[----:B------:R-:W-:Y:S01]  /*41e0*/  @P4 FMUL.FTZ R200, R161, R200 ;  /* 0x000000c8a1c84220 */ /* 0x000fe20000410000 */
[-C--:B------:R-:W-:Y:S01]  /*41f0*/  @P4 FFMA.FTZ R58, R203, R201.reuse, R58 ;  /* 0x000000c9cb3a4223 */ /* 0x080fe2000001003a */
[----:B------:R-:W-:Y:S01]  /*4200*/  @P4 FMUL.FTZ R201, R162, R201 ;  /* 0x000000c9a2c94220 */ /* 0x000fe20000410000 */
[-C--:B------:R-:W-:Y:S01]  /*4210*/  @P4 FFMA.FTZ R56, R199, R193.reuse, R56 ;  /* 0x000000c1c7384223 */ /* 0x080fe20000010038 */
[----:B------:R-:W-:Y:S01]  /*4220*/  @P4 FMUL.FTZ R193, R160, R193 ;  /* 0x000000c1a0c14220 */ /* 0x000fe20000410000 */
[----:B------:R-:W-:-:S02]  /*4230*/  @P4 F2FP.F16.F32.PACK_AB R200, RZ, R200 ;  /* 0x000000c8ffc8423e */ /* 0x000fc400000000ff */
[----:B------:R-:W-:Y:S02]  /*4240*/  @P4 F2FP.F16.F32.PACK_AB R201, RZ, R201 ;  /* 0x000000c9ffc9423e */ /* 0x000fe400000000ff */
[----:B------:R-:W-:Y:S02]  /*4250*/  @P4 F2FP.F16.F32.PACK_AB R193, RZ, R193 ;  /* 0x000000c1ffc1423e */ /* 0x000fe400000000ff */
        /* <DEDUP_REMOVED lines=17> */
.L_x_10736:
        /* <DEDUP_REMOVED lines=22> */
[----:B------:R-:W-:Y:S01]  /*44d0*/  ISETP.LT.AND P2, PT, RZ, UR28, PT ;  /* 0x0000001cff007c0c */ /* 0x000fe2000bf41270 */
[----:B------:R-:W-:Y:S02]  /*44e0*/  HADD2.F32 R193, -RZ, R249.H0_H0 ;  /* 0x200000f9ffc17230 */ /* 0x000fe40000004100 */
[----:B------:R-:W-:-:S04]  /*44f0*/  FADD.FTZ R3, R238, -R3 ;  /* 0x80000003ee037221 */ /* 0x000fc80000010000 */
[----:B------:R-:W-:-:S05]  /*4500*/  FMUL.FTZ R3, R3, UR25 ;  /* 0x0000001903037c20 */ /* 0x000fca0008410000 */
[----:B------:R-:W-:-:S05]  /*4510*/  FSEL R3, R3, RZ, P2 ;  /* 0x000000ff03037208 */ /* 0x000fca0001000000 */
[----:B------:R-:W-:-:S04]  /*4520*/  FMUL.FTZ R3, R3, UR29 ;  /* 0x0000001d03037c20 */ /* 0x000fc80008410000 */
[-C--:B------:R-:W-:Y:S01]  /*4530*/  FFMA.FTZ R56, R193, R3.reuse, R56 ;  /* 0x00000003c1387223 */ /* 0x080fe20000010038 */
[----:B------:R-:W-:-:S05]  /*4540*/  FMUL.FTZ R3, R160, R3 ;  /* 0x00000003a0037220 */ /* 0x000fca0000410000 */
[----:B------:R-:W-:-:S07]  /*4550*/  F2FP.F16.F32.PACK_AB R3, RZ, R3 ;  /* 0x00000003ff03723e */ /* 0x000fce00000000ff */
.L_x_10740:
        /* <DEDUP_REMOVED lines=11> */
.L_x_10741:
        /* <DEDUP_REMOVED lines=8> */
[-C--:B------:R-:W-:Y:S01]  /*4690*/  FFMA.FTZ R58, R193, R5.reuse, R58 ;  /* 0x00000005c13a7223 */ /* 0x080fe2000001003a */
[----:B------:R-:W-:-:S05]  /*46a0*/  FMUL.FTZ R5, R162, R5 ;  /* 0x00000005a2057220 */ /* 0x000fca0000410000 */
[----:B------:R-:W-:-:S07]  /*46b0*/  F2FP.F16.F32.PACK_AB R5, RZ, R5 ;  /* 0x00000005ff05723e */ /* 0x000fce00000000ff */
.L_x_10742:
        /* <DEDUP_REMOVED lines=8> */
.L_x_10739:
        /* <DEDUP_REMOVED lines=11> */
.L_x_10743:
        /* <DEDUP_REMOVED lines=11> */
.L_x_10744:
        /* <DEDUP_REMOVED lines=11> */
.L_x_10745:
        /* <DEDUP_REMOVED lines=11> */
.L_x_10738:
        /* <DEDUP_REMOVED lines=12> */
.L_x_10746:
[----:B------:R-:W-:Y:S02]  /*4ac0*/  IADD3 R246, PT, PT, R246, 0x100, RZ ;  /* 0x00000100f6f67810 */ /* 0x000fe40007ffe0ff */
[----:B------:R-:W-:-:S07]  /*4ad0*/  IADD3 R194, PT, PT, R194, 0x100, RZ ;  /* 0x00000100c2c27810 */ /* 0x000fce0007ffe0ff */
.L_x_10734:
[----:B------:R-:W-:Y:S05]  /*4ae0*/  BSYNC.RECONVERGENT B0 ;  /* 0x0000000000007941 */ /* 0x000fea0003800200 */
.L_x_10733:
        /* <DEDUP_REMOVED lines=13> */
.L_x_10749:
        /* <DEDUP_REMOVED lines=9> */
[----:B0-----:R-:W-:Y:S01]  /*4c50*/  MOV R189, R25 ;  /* 0x0000001900bd7202 */ /* 0x001fe20000000f00 */
[----:B------:R-:W-:Y:S01]  /*4c60*/  @P4 HADD2.F32 R203, -RZ, R249.H1_H1 ;  /* 0x300000f9ffcb4230 */ /* 0x000fe20000004100 */
[----:B------:R-:W-:-:S03]  /*4c70*/  MOV R190, R26 ;  /* 0x0000001a00be7202 */ /* 0x000fc60000000f00 */
[----:B------:R-:W0:Y:S04]  /*4c80*/  @P4 LDC R192, c[0x0][0x40c] ;  /* 0x00010300ffc04b82 */ /* 0x000e280000000800 */
        /* <DEDUP_REMOVED lines=14> */
[----:B------:R-:W-:Y:S01]  /*4d70*/  @P4 F2FP.F16.F32.PACK_AB R192, RZ, R192 ;  /* 0x000000c0ffc0423e */ /* 0x000fe200000000ff */
        /* <DEDUP_REMOVED lines=11> */
[----:B------:R-:W-:-:S04]  /*4e30*/  @P4 F2FP.F16.F32.PACK_AB R199, RZ, R199 ;  /* 0x000000c7ffc7423e */ /* 0x000fc800000000ff */
        /* <DEDUP_REMOVED lines=9> */
[----:B------:R-:W-:-:S05]  /*4ed0*/  @P4 HADD2.F32 R201, -RZ, R249.H0_H0 ;  /* 0x200000f9ffc94230 */ /* 0x000fca0000004100 */
        /* <DEDUP_REMOVED lines=11> */
.L_x_10751:
        /* <DEDUP_REMOVED lines=50> */
[----:B------:R-:W-:-:S03]  /*52b0*/  HADD2.F32 R192, -RZ, R252.H1_H1 ;  /* 0x300000fcffc07230 */ /* 0x000fc60000004100 */
[----:B------:R-:W-:-:S04]  /*52c0*/  FMUL.FTZ R6, R6, UR29 ;  /* 0x0000001d06067c20 */ /* 0x000fc80008410000 */
[-C--:B------:R-:W-:Y:S01]  /*52d0*/  FFMA.FTZ R55, R192, R6.reuse, R55 ;  /* 0x00000006c0377223 */ /* 0x080fe20000010037 */
[----:B------:R-:W-:-:S05]  /*52e0*/  FMUL.FTZ R6, R155, R6 ;  /* 0x000000069b067220 */ /* 0x000fca0000410000 */
[----:B------:R-:W-:Y:S01]  /*52f0*/  F2FP.F16.F32.PACK_AB R6, RZ, R6 ;  /* 0x00000006ff06723e */ /* 0x000fe200000000ff */
[----:B------:R-:W-:Y:S06]  /*5300*/  BRA `(.L_x_10752) ;  /* 0x0000000400a47947 */ /* 0x000fec0003800000 */
.L_x_10750:
        /* <DEDUP_REMOVED lines=31> */
.L_x_10754:
        /* <DEDUP_REMOVED lines=11> */
.L_x_10755:
        /* <DEDUP_REMOVED lines=11> */
.L_x_10756:
        /* <DEDUP_REMOVED lines=8> */
.L_x_10753:
        /* <DEDUP_REMOVED lines=11> */
.L_x_10757:
        /* <DEDUP_REMOVED lines=11> */
.L_x_10758:
        /* <DEDUP_REMOVED lines=11> */
.L_x_10759:
        /* <DEDUP_REMOVED lines=11> */
.L_x_10752:
        /* <DEDUP_REMOVED lines=12> */
.L_x_10760:
[----:B------:R-:W-:Y:S02]  /*5a60*/  IADD3 R246, PT, PT, R246, 0x100, RZ ;  /* 0x00000100f6f67810 */ /* 0x000fe40007ffe0ff */
[----:B------:R-:W-:-:S07]  /*5a70*/  IADD3 R194, PT, PT, R194, 0x100, RZ ;  /* 0x00000100c2c27810 */ /* 0x000fce0007ffe0ff */
.L_x_10748:
[----:B------:R-:W-:Y:S05]  /*5a80*/  BSYNC.RECONVERGENT B0 ;  /* 0x0000000000007941 */ /* 0x000fea0003800200 */
.L_x_10747:
        /* <DEDUP_REMOVED lines=13> */
.L_x_10763:
[----:B------:R-:W-:Y:S05]  /*5b60*/  BRA.U !UP0, `(.L_x_10764) ;  /* 0x0000000508d07547 */ /* 0x000fea000b800000 */
[----:B------:R-:W-:-:S04]  /*5b70*/  UISETP.NE.U32.AND UP0, UPT, UR4, URZ, UPT ;  /* 0x000000ff0400728c */ /* 0x000fc8000bf05070 */
[----:B------:R-:W-:-:S06]  /*5b80*/  UISETP.NE.AND.EX UP0, UPT, UR5, URZ, UPT, UP0 ;  /* 0x000000ff0500728c */ /* 0x000fcc000bf05300 */
[----:B------:R-:W-:-:S13]  /*5b90*/  PLOP3.LUT P2, PT, PT, PT, UP0, 0x80, 0x8 ;  /* 0x000000000008781c */ /* 0x000fda0003f4f008 */
[----:B------:R-:W-:Y:S05]  /*5ba0*/  @!P2 BRA `(.L_x_10765) ;  /* 0x0000000000e0a947 */ /* 0x000fea0003800000 */
[----:B------:R-:W-:Y:S01]  /*5bb0*/  PLOP3.LUT P3, PT, PT, PT, UP2, 0x80, 0x8 ;  /* 0x000000000008781c */ /* 0x000fe20003f6f028 */
[----:B------:R-:W2:Y:S01]  /*5bc0*/  @P4 LDC R201, c[0x0][0x40c] ;  /* 0x00010300ffc94b82 */ /* 0x000ea20000000800 */
[----:B0-----:R-:W-:Y:S01]  /*5bd0*/  MOV R189, R21 ;  /* 0x0000001500bd7202 */ /* 0x001fe20000000f00 */
[----:B-1----:R-:W-:Y:S01]  /*5be0*/  @P4 HADD2.F32 R198, -RZ, R252.H0_H0 ;  /* 0x200000fcffc64230 */ /* 0x002fe20000004100 */
[----:B------:R-:W-:Y:S01]  /*5bf0*/  MOV R190, R22 ;  /* 0x0000001600be7202 */ /* 0x000fe20000000f00 */
[----:B------:R-:W-:-:S04]  /*5c00*/  @P4 HADD2.F32 R203, -RZ, R249.H1_H1 ;  /* 0x300000f9ffcb4230 */ /* 0x000fc80000004100 */
        /* <DEDUP_REMOVED lines=13> */
[----:B------:R-:W-:-:S04]  /*5ce0*/  @P4 F2FP.F16.F32.PACK_AB R192, RZ, R192 ;  /* 0x000000c0ffc0423e */ /* 0x000fc800000000ff */
        /* <DEDUP_REMOVED lines=36> */
.L_x_10765:
        /* <DEDUP_REMOVED lines=50> */
[----:B------:R-:W-:-:S03]  /*6250*/  HADD2.F32 R192, -RZ, R252.H1_H1 ;  /* 0x300000fcffc07230 */ /* 0x000fc60000004100 */
[----:B------:R-:W-:-:S04]  /*6260*/  FMUL.FTZ R6, R6, UR29 ;  /* 0x0000001d06067c20 */ /* 0x000fc80008410000 */
[-C--:B------:R-:W-:Y:S01]  /*6270*/  FFMA.FTZ R51, R192, R6.reuse, R51 ;  /* 0x00000006c0337223 */ /* 0x080fe20000010033 */
[----:B------:R-:W-:-:S05]  /*6280*/  FMUL.FTZ R6, R147, R6 ;  /* 0x0000000693067220 */ /* 0x000fca0000410000 */
[----:B------:R-:W-:Y:S01]  /*6290*/  F2FP.F16.F32.PACK_AB R6, RZ, R6 ;  /* 0x00000006ff06723e */ /* 0x000fe200000000ff */
[----:B------:R-:W-:Y:S06]  /*62a0*/  BRA `(.L_x_10766) ;  /* 0x0000000400a47947 */ /* 0x000fec0003800000 */
.L_x_10764:
        /* <DEDUP_REMOVED lines=32> */
.L_x_10768:
        /* <DEDUP_REMOVED lines=11> */
.L_x_10769:
        /* <DEDUP_REMOVED lines=11> */
.L_x_10770:
[----:B------:R-:W-:Y:S05]  /*6610*/  @!P4 BRA `(.L_x_10766) ;  /* 0x0000000000c8c947 */ /* 0x000fea0003800000 */
[----:B------:R-:W-:Y:S02]  /*6620*/  HADD2.F32 R192, -RZ, R252.H1_H1 ;  /* 0x300000fcffc07230 */ /* 0x000fe40000004100 */
[----:B------:R-:W-:-:S04]  /*6630*/  FMUL.FTZ R6, R191, UR29 ;  /* 0x0000001dbf067c20 */ /* 0x000fc80008410000 */
[-C--:B------:R-:W-:Y:S01]  /*6640*/  FFMA.FTZ R51, R192, R6.reuse, R51 ;  /* 0x00000006c0337223 */ /* 0x080fe20000010033 */
[----:B------:R-:W-:-:S05]  /*6650*/  FMUL.FTZ R6, R147, R6 ;  /* 0x0000000693067220 */ /* 0x000fca0000410000 */
[----:B------:R-:W-:Y:S01]  /*6660*/  F2FP.F16.F32.PACK_AB R6, RZ, R6 ;  /* 0x00000006ff06723e */ /* 0x000fe200000000ff */
[----:B------:R-:W-:Y:S06]  /*6670*/  BRA `(.L_x_10766) ;  /* 0x0000000000b07947 */ /* 0x000fec0003800000 */
.L_x_10767:
        /* <DEDUP_REMOVED lines=11> */
.L_x_10771:
        /* <DEDUP_REMOVED lines=11> */
.L_x_10772:
        /* <DEDUP_REMOVED lines=11> */
.L_x_10773:
        /* <DEDUP_REMOVED lines=11> */
.L_x_10766:
        /* <DEDUP_REMOVED lines=12> */
.L_x_10774:
[----:B------:R-:W-:Y:S02]  /*6a00*/  IADD3 R246, PT, PT, R246, 0x100, RZ ;  /* 0x00000100f6f67810 */ /* 0x000fe40007ffe0ff */
[----:B------:R-:W-:-:S07]  /*6a10*/  IADD3 R194, PT, PT, R194, 0x100, RZ ;  /* 0x00000100c2c27810 */ /* 0x000fce0007ffe0ff */
.L_x_10762:
[----:B------:R-:W-:Y:S05]  /*6a20*/  BSYNC.RECONVERGENT B0 ;  /* 0x0000000000007941 */ /* 0x000fea0003800200 */
.L_x_10761:
        /* <DEDUP_REMOVED lines=13> */
.L_x_10777:
[----:B------:R-:W-:Y:S05]  /*6b00*/  BRA.U !UP0, `(.L_x_10778) ;  /* 0x0000000508d07547 */ /* 0x000fea000b800000 */
[----:B------:R-:W-:-:S04]  /*6b10*/  UISETP.NE.U32.AND UP0, UPT, UR4, URZ, UPT ;  /* 0x000000ff0400728c */ /* 0x000fc8000bf05070 */
[----:B------:R-:W-:-:S06]  /*6b20*/  UISETP.NE.AND.EX UP0, UPT, UR5, URZ, UPT, UP0 ;  /* 0x000000ff0500728c */ /* 0x000fcc000bf05300 */
[----:B------:R-:W-:-:S13]  /*6b30*/  PLOP3.LUT P3, PT, PT, PT, UP0, 0x80, 0x8 ;  /* 0x000000000008781c */ /* 0x000fda0003f6f008 */
[----:B------:R-:W-:Y:S05]  /*6b40*/  @!P3 BRA `(.L_x_10779) ;  /* 0x0000000000e0b947 */ /* 0x000fea0003800000 */
[----:B------:R-:W-:Y:S01]  /*6b50*/  PLOP3.LUT P5, PT, PT, PT, UP2, 0x80, 0x8 ;  /* 0x000000000008781c */ /* 0x000fe20003faf028 */
[----:B01----:R-:W0:Y:S01]  /*6b60*/  @P4 LDC R192, c[0x0][0x40c] ;  /* 0x00010300ffc04b82 */ /* 0x003e220000000800 */
[----:B------:R-:W-:Y:S01]  /*6b70*/  MOV R191, R179 ;  /* 0x000000b300bf7202 */ /* 0x000fe20000000f00 */
[----:B------:R-:W-:Y:S01]  /*6b80*/  @P4 HADD2.F32 R198, -RZ, R252.H0_H0 ;  /* 0x200000fcffc64230 */ /* 0x000fe20000004100 */
[----:B------:R-:W-:Y:S01]  /*6b90*/  MOV R189, R177 ;  /* 0x000000b100bd7202 */ /* 0x000fe20000000f00 */
[--C-:B------:R-:W-:Y:S01]  /*6ba0*/  @P4 HADD2.F32 R203, -RZ, R249.reuse.H1_H1 ;  /* 0x300000f9ffcb4230 */ /* 0x100fe20000004100 */
[----:B------:R-:W-:Y:S01]  /*6bb0*/  MOV R190, R178 ;  /* 0x000000b200be7202 */ /* 0x000fe20000000f00 */
[----:B------:R-:W-:Y:S02]  /*6bc0*/  @P4 HADD2.F32 R201, -RZ, R249.H0_H0 ;  /* 0x200000f9ffc94230 */ /* 0x000fe40000004100 */
[----:B------:R-:W1:Y:S04]  /*6bd0*/  @P4 LDC R199, c[0x0][0x40c] ;  /* 0x00010300ffc74b82 */ /* 0x000e680000000800 */
        /* <DEDUP_REMOVED lines=47> */
.L_x_10779:
[----:B------:R-:W-:Y:S01]  /*6ed0*/  PLOP3.LUT P5, PT, PT, PT, UP2, 0x80, 0x8 ;  /* 0x000000000008781c */ /* 0x000fe20003faf028 */
[----:B------:R-:W2:Y:S01]  /*6ee0*/  @P4 LDC R201, c[0x0][0x40c] ;  /* 0x00010300ffc94b82 */ /* 0x000ea20000000800 */
[----:B------:R-:W-:-:S07]  /*6ef0*/  @P4 HADD2.F32 R203, -RZ, R249.H1_H1 ;  /* 0x300000f9ffcb4230 */ /* 0x000fce0000004100 */
        /* <DEDUP_REMOVED lines=25> */
[----:B------:R-:W-:Y:S02]  /*7090*/  @P4 HADD2.F32 R198, -RZ, R252.H0_H0 ;  /* 0x200000fcffc64230 */ /* 0x000fe40000004100 */
        /* <DEDUP_REMOVED lines=27> */
.L_x_10778:
        /* <DEDUP_REMOVED lines=32> */
.L_x_10782:
        /* <DEDUP_REMOVED lines=11> */
.L_x_10783:
        /* <DEDUP_REMOVED lines=11> */
.L_x_10784:
[----:B------:R-:W-:Y:S05]  /*75b0*/  @!P4 BRA `(.L_x_10780) ;  /* 0x0000000000c8c947 */ /* 0x000fea0003800000 */
[----:B------:R-:W-:Y:S02]  /*75c0*/  HADD2.F32 R192, -RZ, R252.H1_H1 ;  /* 0x300000fcffc07230 */ /* 0x000fe40000004100 */
[----:B------:R-:W-:-:S04]  /*75d0*/  FMUL.FTZ R6, R191, UR29 ;  /* 0x0000001dbf067c20 */ /* 0x000fc80008410000 */
[-C--:B------:R-:W-:Y:S01]  /*75e0*/  FFMA.FTZ R47, R192, R6.reuse, R47 ;  /* 0x00000006c02f7223 */ /* 0x080fe2000001002f */
[----:B------:R-:W-:-:S05]  /*75f0*/  FMUL.FTZ R6, R139, R6 ;  /* 0x000000068b067220 */ /* 0x000fca0000410000 */
[----:B------:R-:W-:Y:S01]  /*7600*/  F2FP.F16.F32.PACK_AB R6, RZ, R6 ;  /* 0x00000006ff06723e */ /* 0x000fe200000000ff */
[----:B------:R-:W-:Y:S06]  /*7610*/  BRA `(.L_x_10780) ;  /* 0x0000000000b07947 */ /* 0x000fec0003800000 */
.L_x_10781:
        /* <DEDUP_REMOVED lines=11> */
.L_x_10785:
        /* <DEDUP_REMOVED lines=11> */
.L_x_10786:
        /* <DEDUP_REMOVED lines=11> */
.L_x_10787:
        /* <DEDUP_REMOVED lines=11> */
.L_x_10780:
        /* <DEDUP_REMOVED lines=12> */
.L_x_10788:
[----:B------:R-:W-:Y:S02]  /*79a0*/  IADD3 R246, PT, PT, R246, 0x100, RZ ;  /* 0x00000100f6f67810 */ /* 0x000fe40007ffe0ff */
[----:B------:R-:W-:-:S07]  /*79b0*/  IADD3 R194, PT, PT, R194, 0x100, RZ ;  /* 0x00000100c2c27810 */ /* 0x000fce0007ffe0ff */
.L_x_10776:
[----:B------:R-:W-:Y:S05]  /*79c0*/  BSYNC.RECONVERGENT B0 ;  /* 0x0000000000007941 */ /* 0x000fea0003800200 */
.L_x_10775:
        /* <DEDUP_REMOVED lines=13> */
.L_x_10791:
        /* <DEDUP_REMOVED lines=61> */
.L_x_10793:
        /* <DEDUP_REMOVED lines=56> */
.L_x_10792:
        /* <DEDUP_REMOVED lines=32> */
.L_x_10796:
        /* <DEDUP_REMOVED lines=11> */
.L_x_10797:
        /* <DEDUP_REMOVED lines=11> */
.L_x_10798:
[----:B------:R-:W-:Y:S05]  /*8550*/  @!P4 BRA `(.L_x_10794) ;  /* 0x0000000000c8c947 */ /* 0x000fea0003800000 */
[----:B------:R-:W-:Y:S02]  /*8560*/  HADD2.F32 R192, -RZ, R252.H1_H1 ;  /* 0x300000fcffc07230 */ /* 0x000fe40000004100 */
[----:B------:R-:W-:-:S04]  /*8570*/  FMUL.FTZ R6, R191, UR29 ;  /* 0x0000001dbf067c20 */ /* 0x000fc80008410000 */
[-C--:B------:R-:W-:Y:S01]  /*8580*/  FFMA.FTZ R43, R192, R6.reuse, R43 ;  /* 0x00000006c02b7223 */ /* 0x080fe2000001002b */
[----:B------:R-:W-:-:S05]  /*8590*/  FMUL.FTZ R6, R131, R6 ;  /* 0x0000000683067220 */ /* 0x000fca0000410000 */
[----:B------:R-:W-:Y:S01]  /*85a0*/  F2FP.F16.F32.PACK_AB R6, RZ, R6 ;  /* 0x00000006ff06723e */ /* 0x000fe200000000ff */
[----:B------:R-:W-:Y:S06]  /*85b0*/  BRA `(.L_x_10794) ;  /* 0x0000000000b07947 */ /* 0x000fec0003800000 */
.L_x_10795:
        /* <DEDUP_REMOVED lines=11> */
.L_x_10799:
        /* <DEDUP_REMOVED lines=11> */
.L_x_10800:
        /* <DEDUP_REMOVED lines=11> */
.L_x_10801:
        /* <DEDUP_REMOVED lines=11> */
.L_x_10794:
        /* <DEDUP_REMOVED lines=12> */
.L_x_10802:
[----:B------:R-:W-:Y:S02]  /*8940*/  IADD3 R246, PT, PT, R246, 0x100, RZ ;  /* 0x00000100f6f67810 */ /* 0x000fe40007ffe0ff */
[----:B------:R-:W-:-:S07]  /*8950*/  IADD3 R194, PT, PT, R194, 0x100, RZ ;  /* 0x00000100c2c27810 */ /* 0x000fce0007ffe0ff */
.L_x_10790:
[----:B------:R-:W-:Y:S05]  /*8960*/  BSYNC.RECONVERGENT B0 ;  /* 0x0000000000007941 */ /* 0x000fea0003800200 */
.L_x_10789:
        /* <DEDUP_REMOVED lines=14> */
.L_x_10805:
        /* <DEDUP_REMOVED lines=8> */
[--C-:B------:R-:W-:Y:S01]  /*8ad0*/  @P4 HADD2.F32 R203, -RZ, R249.reuse.H1_H1 ;  /* 0x300000f9ffcb4230 */ /* 0x100fe20000004100 */
[----:B------:R-:W-:Y:S01]  /*8ae0*/  MOV R189, R185 ;  /* 0x000000b900bd7202 */ /* 0x000fe20000000f00 */
[----:B------:R-:W-:Y:S01]  /*8af0*/  @P4 HADD2.F32 R201, -RZ, R249.H0_H0 ;  /* 0x200000f9ffc94230 */ /* 0x000fe20000004100 */
[----:B------:R-:W-:-:S03]  /*8b00*/  MOV R190, R186 ;  /* 0x000000ba00be7202 */ /* 0x000fc60000000f00 */
        /* <DEDUP_REMOVED lines=25> */
[----:B------:R-:W-:Y:S01]  /*8ca0*/  PLOP3.LUT P6, PT, PT, PT, UP2, 0x80, 0x8 ;  /* 0x000000000008781c */ /* 0x000fe20003fcf028 */
[----:B------:R-:W-:Y:S01]  /*8cb0*/  @P4 HADD2.F32 R196, -RZ, R252.H0_H0 ;  /* 0x200000fcffc44230 */ /* 0x000fe20000004100 */
[----:B------:R-:W-:-:S04]  /*8cc0*/  @P4 F2FP.F16.F32.PACK_AB R199, RZ, R199 ;  /* 0x000000c7ffc7423e */ /* 0x000fc800000000ff */
[-C--:B------:R-:W-:Y:S01]  /*8cd0*/  @P4 FFMA.FTZ R37, R196, R192.reuse, R37 ;  /* 0x000000c0c4254223 */ /* 0x080fe20000010025 */
[----:B------:R-:W-:Y:S01]  /*8ce0*/  @P4 FMUL.FTZ R192, R121, R192 ;  /* 0x000000c079c04220 */ /* 0x000fe20000410000 */
[----:B------:R-:W-:-:S04]  /*8cf0*/  @P4 PRMT R5, R199, 0x7610, R5 ;  /* 0x00007610c7054816 */ /* 0x000fc80000000005 */
[----:B------:R-:W-:Y:S01]  /*8d00*/  @P4 F2FP.F16.F32.PACK_AB R192, RZ, R192 ;  /* 0x000000c0ffc0423e */ /* 0x000fe200000000ff */
[----:B------:R-:W-:Y:S01]  /*8d10*/  @P6 FADD.FTZ R193, R220, -R193 ;  /* 0x800000c1dcc16221 */ /* 0x000fe20000010000 */
[----:B------:R-:W-:Y:S02]  /*8d20*/  PLOP3.LUT P6, PT, PT, PT, UP2, 0x80, 0x8 ;  /* 0x000000000008781c */ /* 0x000fe40003fcf028 */
[----:B------:R-:W-:-:S11]  /*8d30*/  @P4 PRMT R4, R192, 0x7610, R4 ;  /* 0x00007610c0044816 */ /* 0x000fd60000000004 */
        /* <DEDUP_REMOVED lines=14> */
.L_x_10807:
[----:B------:R-:W-:Y:S01]  /*8e20*/  PLOP3.LUT P6, PT, PT, PT, UP2, 0x80, 0x8 ;  /* 0x000000000008781c */ /* 0x000fe20003fcf028 */
[----:B------:R-:W2:Y:S01]  /*8e30*/  @P4 LDC R202, c[0x0][0x40c] ;  /* 0x00010300ffca4b82 */ /* 0x000ea20000000800 */
[----:B01----:R-:W-:Y:S01]  /*8e40*/  MOV R193, R185 ;  /* 0x000000b900c17202 */ /* 0x003fe20000000f00 */
[----:B------:R-:W-:Y:S01]  /*8e50*/  @P4 HADD2.F32 R203, -RZ, R249.H1_H1 ;  /* 0x300000f9ffcb4230 */ /* 0x000fe20000004100 */
[----:B------:R-:W-:-:S05]  /*8e60*/  MOV R198, R186 ;  /* 0x000000ba00c67202 */ /* 0x000fca0000000f00 */
        /* <DEDUP_REMOVED lines=16> */
[----:B------:R-:W-:Y:S02]  /*8f70*/  @P4 HADD2.F32 R198, -RZ, R252.H0_H0 ;  /* 0x200000fcffc64230 */ /* 0x000fe40000004100 */
[----:B------:R-:W-:Y:S02]  /*8f80*/  @P4 HADD2.F32 R201, -RZ, R249.H0_H0 ;  /* 0x200000f9ffc94230 */ /* 0x000fe40000004100 */
[-C--:B------:R-:W-:Y:S01]  /*8f90*/  @P4 FFMA.FTZ R38, R203, R193.reuse, R38 ;  /* 0x000000c1cb264223 */ /* 0x080fe20000010026 */
[----:B------:R-:W-:Y:S01]  /*8fa0*/  @P4 FMUL.FTZ R193, R122, R193 ;  /* 0x000000c17ac14220 */ /* 0x000fe20000410000 */
[-C--:B------:R-:W-:Y:S01]  /*8fb0*/  @P4 FFMA.FTZ R37, R198, R202.reuse, R37 ;  /* 0x000000cac6254223 */ /* 0x080fe20000010025 */
[----:B------:R-:W-:Y:S02]  /*8fc0*/  @P4 FMUL.FTZ R202, R121, R202 ;  /* 0x000000ca79ca4220 */ /* 0x000fe40000410000 */
[----:B------:R-:W-:Y:S01]  /*8fd0*/  @P6 FFMA.FTZ R199, R215, UR6, R196 ;  /* 0x00000006d7c76c23 */ /* 0x000fe200080100c4 */
[----:B------:R-:W-:-:S02]  /*8fe0*/  PLOP3.LUT P6, PT, PT, PT, UP2, 0x80, 0x8 ;  /* 0x000000000008781c */ /* 0x000fc40003fcf028 */
[----:B------:R-:W-:Y:S02]  /*8ff0*/  @P4 F2FP.F16.F32.PACK_AB R202, RZ, R202 ;  /* 0x000000caffca423e */ /* 0x000fe400000000ff */
[----:B------:R-:W-:Y:S02]  /*9000*/  @P4 F2FP.F16.F32.PACK_AB R193, RZ, R193 ;  /* 0x000000c1ffc1423e */ /* 0x000fe400000000ff */
        /* <DEDUP_REMOVED lines=12> */
[----:B------:R-:W-:Y:S01]  /*90d0*/  PLOP3.LUT P6, PT, PT, PT, UP2, 0x80, 0x8 ;  /* 0x000000000008781c */ /* 0x000fe20003fcf028 */
[----:B------:R-:W-:Y:S01]  /*90e0*/  HADD2.F32 R192, -RZ, R252.H1_H1 ;  /* 0x300000fcffc07230 */ /* 0x000fe20000004100 */
[----:B------:R-:W-:-:S11]  /*90f0*/  MOV R6, R187 ;  /* 0x000000bb00067202 */ /* 0x000fd60000000f00 */
        /* <DEDUP_REMOVED lines=8> */
[----:B------:R-:W-:Y:S01]  /*9180*/  F2FP.F16.F32.PACK_AB R6, RZ, R6 ;  /* 0x00000006ff06723e */ /* 0x000fe200000000ff */
[----:B------:R-:W-:Y:S06]  /*9190*/  BRA `(.L_x_10808) ;  /* 0x0000000400b87947 */ /* 0x000fec0003800000 */
.L_x_10806:
        /* <DEDUP_REMOVED lines=32> */
.L_x_10810:
        /* <DEDUP_REMOVED lines=11> */
.L_x_10811:
        /* <DEDUP_REMOVED lines=11> */
.L_x_10812:
[----:B------:R-:W-:Y:S05]  /*9500*/  @!P4 BRA `(.L_x_10808) ;  /* 0x0000000000dcc947 */ /* 0x000fea0003800000 */
[----:B------:R-:W-:Y:S02]  /*9510*/  HADD2.F32 R192, -RZ, R252.H1_H1 ;  /* 0x300000fcffc07230 */ /* 0x000fe40000004100 */
[----:B------:R-:W-:-:S04]  /*9520*/  FMUL.FTZ R6, R191, UR29 ;  /* 0x0000001dbf067c20 */ /* 0x000fc80008410000 */
[-C--:B------:R-:W-:Y:S01]  /*9530*/  FFMA.FTZ R39, R192, R6.reuse, R39 ;  /* 0x00000006c0277223 */ /* 0x080fe20000010027 */
[----:B------:R-:W-:-:S05]  /*9540*/  FMUL.FTZ R6, R123, R6 ;  /* 0x000000067b067220 */ /* 0x000fca0000410000 */
[----:B------:R-:W-:Y:S01]  /*9550*/  F2FP.F16.F32.PACK_AB R6, RZ, R6 ;  /* 0x00000006ff06723e */ /* 0x000fe200000000ff */
[----:B------:R-:W-:Y:S06]  /*9560*/  BRA `(.L_x_10808) ;  /* 0x0000000000c47947 */ /* 0x000fec0003800000 */
.L_x_10809:
[----:B------:R-:W0:Y:S01]  /*9570*/  @P4 LDC R193, c[0x0][0x40c] ;  /* 0x00010300ffc14b82 */ /* 0x000e220000000800 */
[----:B------:R-:W-:Y:S01]  /*9580*/  FFMA.FTZ R192, R218, UR6, R196 ;  /* 0x00000006dac07c23 */ /* 0x000fe200080100c4 */
[----:B------:R-:W-:Y:S01]  /*9590*/  UISETP.GT.AND UP0, UPT, UR28, URZ, UPT ;  /* 0x000000ff1c00728c */ /* 0x000fe2000bf04270 */
[----:B------:R-:W-:Y:S02]  /*95a0*/  @P4 HADD2.F32 R198, -RZ, R252.H1_H1 ;  /* 0x300000fcffc64230 */ /* 0x000fe40000004100 */
[----:B------:R-:W-:-:S03]  /*95b0*/  FADD.FTZ R192, R221, -R192 ;  /* 0x800000c0ddc07221 */ /* 0x000fc60000010000 */
[----:B------:R-:W-:Y:S01]  /*95c0*/  PLOP3.LUT P6, PT, PT, PT, UP0, 0x80, 0x8 ;  /* 0x000000000008781c */ /* 0x000fe20003fcf008 */
[----:B------:R-:W-:-:S05]  /*95d0*/  FMUL.FTZ R192, R192, UR25 ;  /* 0x00000019c0c07c20 */ /* 0x000fca0008410000 */
[----:B------:R-:W-:-:S05]  /*95e0*/  FSEL R192, R192, RZ, P6 ;  /* 0x000000ffc0c07208 */ /* 0x000fca0003000000 */
[----:B0-----:R-:W-:-:S04]  /*95f0*/  @P4 FMUL.FTZ R192, R192, R193 ;  /* 0x000000c1c0c04220 */ /* 0x001fc80000410000 */
[-C--:B------:R-:W-:Y:S01]  /*9600*/  @P4 FFMA.FTZ R39, R198, R192.reuse, R39 ;  /* 0x000000c0c6274223 */ /* 0x080fe20000010027 */
[----:B------:R-:W-:-:S05]  /*9610*/  @P4 FMUL.FTZ R192, R123, R192 ;  /* 0x000000c07bc04220 */ /* 0x000fca0000410000 */
[----:B------:R-:W-:Y:S01]  /*9620*/  @P4 F2FP.F16.F32.PACK_AB R192, RZ, R192 ;  /* 0x000000c0ffc0423e */ /* 0x000fe200000000ff */
        /* <DEDUP_REMOVED lines=8> */
[----:B------:R-:W-:Y:S01]  /*96b0*/  F2FP.F16.F32.PACK_AB R198, RZ, R193 ;  /* 0x000000c1ffc6723e */ /* 0x000fe200000000ff */
[----:B------:R-:W-:-:S05]  /*96c0*/  HADD2.F32 R193, -RZ, R249.H0_H0 ;  /* 0x200000f9ffc17230 */ /* 0x000fca0000004100 */
[----:B------:R-:W-:Y:S01]  /*96d0*/  FFMA.FTZ R36, R193, R3, R36 ;  /* 0x00000003c1247223 */ /* 0x000fe20000010024 */
[----:B------:R-:W-:-:S07]  /*96e0*/  PRMT R3, R198, 0x7610, R3 ;  /* 0x00007610c6037816 */ /* 0x000fce0000000003 */
.L_x_10813:
        /* <DEDUP_REMOVED lines=8> */
[-C--:B------:R-:W-:Y:S01]  /*9770*/  FMUL.FTZ R193, R121, R4.reuse ;  /* 0x0000000479c17220 */ /* 0x080fe20000410000 */
[----:B------:R-:W-:-:S04]  /*9780*/  FFMA.FTZ R37, R198, R4, R37 ;  /* 0x00000004c6257223 */ /* 0x000fc80000010025 */
[----:B------:R-:W-:-:S04]  /*9790*/  F2FP.F16.F32.PACK_AB R193, RZ, R193 ;  /* 0x000000c1ffc1723e */ /* 0x000fc800000000ff */
[----:B------:R-:W-:-:S07]  /*97a0*/  PRMT R4, R193, 0x7610, R4 ;  /* 0x00007610c1047816 */ /* 0x000fce0000000004 */
.L_x_10814:
        /* <DEDUP_REMOVED lines=9> */
[----:B------:R-:W-:-:S05]  /*9840*/  HADD2.F32 R193, -RZ, R249.H1_H1 ;  /* 0x300000f9ffc17230 */ /* 0x000fca0000004100 */
[----:B------:R-:W-:Y:S01]  /*9850*/  FFMA.FTZ R38, R193, R5, R38 ;  /* 0x00000005c1267223 */ /* 0x000fe20000010026 */
[----:B------:R-:W-:-:S07]  /*9860*/  PRMT R5, R196, 0x7610, R5 ;  /* 0x00007610c4057816 */ /* 0x000fce0000000005 */
.L_x_10815:
[----:B------:R-:W-:-:S07]  /*9870*/  @P4 PRMT R6, R192, 0x7610, R6 ;  /* 0x00007610c0064816 */ /* 0x000fce0000000006 */
.L_x_10808:
        /* <DEDUP_REMOVED lines=12> */
.L_x_10804:
[----:B------:R-:W-:Y:S05]  /*9940*/  BSYNC.RECONVERGENT B0 ;  /* 0x0000000000007941 */ /* 0x000fea0003800200 */
.L_x_10803:
[----:B------:R-:W-:Y:S02]  /*9950*/  UIADD3 UR9, UPT, UPT, UR9, UR16, URZ ;  /* 0x0000001009097290 */ /* 0x000fe4000fffe0ff */
[----:B------:R-:W-:Y:S02]  /*9960*/  UPLOP3.LUT UP1, UPT, UPT, UPT, UP1, 0x40, 0x4 ;  /* 0x000000000004789c */ /* 0x000fe40003f2e810 */
[----:B------:R-:W-:-:S09]  /*9970*/  UISETP.GE.AND UP0, UPT, UR9, UR17, UPT ;  /* 0x000000110900728c */ /* 0x000fd2000bf06270 */
[----:B------:R-:W-:Y:S05]  /*9980*/  BRA.U !UP0, `(.L_x_10816) ;  /* 0xffffff7108387547 */ /* 0x000fea000b83ffff */
.L_x_10701:
        /* <DEDUP_REMOVED lines=17> */
.L_x_10818:
[----:B------:R-:W-:Y:S05]  /*9aa0*/  BSYNC.RECONVERGENT B0 ;  /* 0x0000000000007941 */ /* 0x000fea0003800200 */
.L_x_10817:
        /* <DEDUP_REMOVED lines=13> */
.L_x_10820:
[----:B------:R-:W-:Y:S05]  /*9b80*/  BSYNC.RECONVERGENT B0 ;  /* 0x0000000000007941 */ /* 0x000fea0003800200 */
.L_x_10819:
        /* <DEDUP_REMOVED lines=12> */
.L_x_10822:
[----:B------:R-:W-:Y:S05]  /*9c50*/  BSYNC.RECONVERGENT B0 ;  /* 0x0000000000007941 */ /* 0x000fea0003800200 */
.L_x_10821:
        /* <DEDUP_REMOVED lines=12> */
.L_x_10824:
[----:B------:R-:W-:Y:S05]  /*9d20*/  BSYNC.RECONVERGENT B0 ;  /* 0x0000000000007941 */ /* 0x000fea0003800200 */
.L_x_10823:
        /* <DEDUP_REMOVED lines=12> */
.L_x_10826:
[----:B------:R-:W-:Y:S05]  /*9df0*/  BSYNC.RECONVERGENT B0 ;  /* 0x0000000000007941 */ /* 0x000fea0003800200 */
.L_x_10825:
        /* <DEDUP_REMOVED lines=12> */
.L_x_10828:
[----:B------:R-:W-:Y:S05]  /*9ec0*/  BSYNC.RECONVERGENT B0 ;  /* 0x0000000000007941 */ /* 0x000fea0003800200 */
.L_x_10827:
        /* <DEDUP_REMOVED lines=12> */
.L_x_10829:
        /* <DEDUP_REMOVED lines=15> */
.L_x_14432:


//--------------------- .text._ZN10layer_norm13ln_bwd_kernelINS_13Kernel_traitsIf6__halffS2_fjLj7168ELj1ELj1ELj8ELj8ENS_18Kernel_traits_baseILj7168EfS2_fS2_fjLj256EEEEELb0ELb1ELb1ELb1EEEvNS_9BwdParamsE --------------------------
	.section	.text._ZN10layer_norm13ln_bwd_kernelINS_13Kernel_traitsIf6__halffS2_fjLj7168ELj1ELj1ELj8ELj8ENS_18Kernel_traits_baseILj7168EfS2_fS2_fjLj256EEEEELb0ELb1ELb1ELb1EEEvNS_9BwdParamsE,"ax",@progbits
	.align	128
        .global         _ZN10layer_norm13ln_bwd_kernelINS_13Kernel_traitsIf6__halffS2_fjLj7168ELj1ELj1ELj8ELj8ENS_18Kernel_traits_baseILj7168EfS2_fS2_fjLj256EEEEELb0ELb1ELb1ELb1EEEvNS_9BwdParamsE
        .type           _ZN10layer_norm13ln_bwd_kernelINS_13Kernel_traitsIf6__halffS2_fjLj7168ELj1ELj1ELj8ELj8ENS_18Kernel_traits_baseILj7168EfS2_fS2_fjLj256EEEEELb0ELb1ELb1ELb1EEEvNS_9BwdParamsE,@function
        .size           _ZN10layer_norm13ln_bwd_kernelINS_13Kernel_traitsIf6__halffS2_fjLj7168ELj1ELj1ELj8ELj8ENS_18Kernel_traits_baseILj7168EfS2_fS2_fjLj256EEEEELb0ELb1ELb1ELb1EEEvNS_9BwdParamsE,(.L_x_14433 - _ZN10layer_norm13ln_bwd_kernelINS_13Kernel_traitsIf6__halffS2_fjLj7168ELj1ELj1ELj8ELj8ENS_18Kernel_traits_baseILj7168EfS2_fS2_fjLj256EEEEELb0ELb1ELb1ELb1EEEvNS_9BwdParamsE)
        .other          _ZN10layer_norm13ln_bwd_kernelINS_13Kernel_traitsIf6__halffS2_fjLj7168ELj1ELj1ELj8ELj8ENS_18Kernel_traits_baseILj7168EfS2_fS2_fjLj256EEEEELb0ELb1ELb1ELb1EEEvNS_9BwdParamsE,@"STO_CUDA_ENTRY STV_DEFAULT"
_ZN10layer_norm13ln_bwd_kernelINS_13Kernel_traitsIf6__halffS2_fjLj7168ELj1ELj1ELj8ELj8ENS_18Kernel_traits_baseILj7168EfS2_fS2_fjLj256EEEEELb0ELb1ELb1ELb1EEEvNS_9BwdParamsE:
.text._ZN10layer_norm13ln_bwd_kernelINS_13Kernel_traitsIf6__halffS2_fjLj7168ELj1ELj1ELj8ELj8ENS_18Kernel_traits_baseILj7168EfS2_fS2_fjLj256EEEEELb0ELb1ELb1ELb1EEEvNS_9BwdParamsE:
        /* <DEDUP_REMOVED lines=76> */
.L_x_10918:
        /* <DEDUP_REMOVED lines=12> */
[----:B------:R-:W1:Y:S01]  /*0580*/  S2R R251, SR_TID.X ;  /* 0x0000000000fb7919 */ /* 0x000e620000002100 */
[----:B------:R-:W-:Y:S01]  /*0590*/  IADD3 R0, PT, PT, R245, -0x1, RZ ;  /* 0xfffffffff5007810 */ /* 0x000fe20007ffe0ff */
[----:B0-----:R-:W0:Y:S04]  /*05a0*/  LDC.64 R2, c[0x0][0x428] ;  /* 0x00010a00ff027b82 */ /* 0x001e280000000a00 */
[----:B------:R-:W-:-:S04]  /*05b0*/  IMAD R0, R0, UR13, RZ ;  /* 0x0000000d00007c24 */ /* 0x000fc8000f8e02ff */
[----:B------:R-:W2:Y:S01]  /*05c0*/  LDC.64 R204, c[0x0][0x3a8] ;  /* 0x0000ea00ffcc7b82 */ /* 0x000ea20000000a00 */
[----:B------:R-:W-:-:S04]  /*05d0*/  SHF.R.S32.HI R5, RZ, 0x1f, R0 ;  /* 0x0000001fff057819 */ /* 0x000fc80000011400 */
[----:B------:R-:W-:-:S03]  /*05e0*/  LEA.HI R0, R5, R0, RZ, 0x2 ;  /* 0x0000000005007211 */ /* 0x000fc600078f10ff */
[----:B------:R-:W3:Y:S01]  /*05f0*/  LDC.64 R4, c[0x0][0x3c0] ;  /* 0x0000f000ff047b82 */ /* 0x000ee20000000a00 */
[----:B-1----:R-:W-:Y:S01]  /*0600*/  LEA.HI.SX32 R233, R0, R251, 0x1e ;  /* 0x000000fb00e97211 */ /* 0x002fe200078ff2ff */
[----:B------:R-:W-:-:S03]  /*0610*/  IMAD R0, R244, UR13, RZ ;  /* 0x0000000df4007c24 */ /* 0x000fc6000f8e02ff */
[C---:B------:R-:W-:Y:S01]  /*0620*/  IADD3 R199, PT, PT, R233.reuse, 0x300, RZ ;  /* 0x00000300e9c77810 */ /* 0x040fe20007ffe0ff */
[C---:B0-----:R-:W-:Y:S01]  /*0630*/  IMAD.WIDE.U32 R196, R233.reuse, 0x8, R2 ;  /* 0x00000008e9c47825 */ /* 0x041fe200078e0002 */
[----:B------:R-:W-:Y:S02]  /*0640*/  SHF.R.S32.HI R7, RZ, 0x1f, R0 ;  /* 0x0000001fff077819 */ /* 0x000fe40000011400 */
[----:B---3--:R-:W-:Y:S02]  /*0650*/  LEA R10, P0, R244, R4, 0x2 ;  /* 0x00000004f40a7211 */ /* 0x008fe400078010ff */
[----:B------:R-:W-:Y:S01]  /*0660*/  IADD3 R213, PT, PT, R233, 0x400, RZ ;  /* 0x00000400e9d57810 */ /* 0x000fe20007ffe0ff */
[----:B------:R-:W-:Y:S01]  /*0670*/  IMAD.WIDE.U32 R198, R199, 0x8, R2 ;  /* 0x00000008c7c67825 */ /* 0x000fe200078e0002 */
[----:B------:R-:W-:Y:S01]  /*0680*/  LEA.HI R7, R7, R0, RZ, 0x2 ;  /* 0x0000000007077211 */ /* 0x000fe200078f10ff */
[----:B------:R-:W3:Y:S01]  /*0690*/  LDG.E.64 R196, desc[UR10][R196.64] ;  /* 0x0000000ac4c47981 */ /* 0x000ee2000c1e1b00 */
[----:B------:R-:W-:-:S02]  /*06a0*/  SHF.R.S32.HI R0, RZ, 0x1f, R244 ;  /* 0x0000001fff007819 */ /* 0x000fc400000114f4 */
[----:B------:R-:W-:Y:S02]  /*06b0*/  LEA.HI.SX32 R251, R7, R251, 0x1e ;  /* 0x000000fb07fb7211 */ /* 0x000fe400078ff2ff */
[C---:B------:R-:W-:Y:S02]  /*06c0*/  IADD3 R215, PT, PT, R233.reuse, 0x500, RZ ;  /* 0x00000500e9d77810 */ /* 0x040fe40007ffe0ff */
[C---:B------:R-:W-:Y:S02]  /*06d0*/  IADD3 R23, PT, PT, R233.reuse, 0x100, RZ ;  /* 0x00000100e9177810 */ /* 0x040fe40007ffe0ff */
[----:B------:R-:W-:Y:S01]  /*06e0*/  IADD3 R217, PT, PT, R233, 0x200, RZ ;  /* 0x00000200e9d97810 */ /* 0x000fe20007ffe0ff */
[----:B------:R-:W-:Y:S01]  /*06f0*/  IMAD.WIDE.U32 R212, R213, 0x8, R2 ;  /* 0x00000008d5d47825 */ /* 0x000fe200078e0002 */
[----:B------:R-:W-:Y:S01]  /*0700*/  IADD3 R235, PT, PT, R251, 0x200, RZ ;  /* 0x00000200fbeb7810 */ /* 0x000fe20007ffe0ff */
[----:B------:R-:W4:Y:S01]  /*0710*/  LDG.E.64 R198, desc[UR10][R198.64] ;  /* 0x0000000ac6c67981 */ /* 0x000f22000c1e1b00 */
[----:B------:R-:W-:-:S02]  /*0720*/  LEA.HI.X R11, R244, R5, R0, 0x2, P0 ;  /* 0x00000005f40b7211 */ /* 0x000fc400000f1400 */
[C---:B------:R-:W-:Y:S02]  /*0730*/  IADD3 R239, PT, PT, R251.reuse, 0x400, RZ ;  /* 0x00000400fbef7810 */ /* 0x040fe40007ffe0ff */
[C---:B------:R-:W-:Y:S02]  /*0740*/  IADD3 R249, PT, PT, R251.reuse, 0x100, RZ ;  /* 0x00000100fbf97810 */ /* 0x040fe40007ffe0ff */
[C---:B------:R-:W-:Y:S01]  /*0750*/  IADD3 R237, PT, PT, R251.reuse, 0x500, RZ ;  /* 0x00000500fbed7810 */ /* 0x040fe20007ffe0ff */
[--C-:B--2---:R-:W-:Y:S01]  /*0760*/  IMAD.WIDE.U32 R208, R251, 0x10, R204.reuse ;  /* 0x00000010fbd07825 */ /* 0x104fe200078e00cc */
[----:B------:R-:W-:Y:S01]  /*0770*/  IADD3 R233, PT, PT, R233, 0x600, RZ ;  /* 0x00000600e9e97810 */ /* 0x000fe20007ffe0ff */
[----:B------:R-:W2:Y:S01]  /*0780*/  LDG.E R229, desc[UR10][R10.64] ;  /* 0x0000000a0ae57981 */ /* 0x000ea2000c1e1900 */
[----:B------:R-:W-:Y:S01]  /*0790*/  IADD3 R247, PT, PT, R251, 0x300, RZ ;  /* 0x00000300fbf77810 */ /* 0x000fe20007ffe0ff */
[--C-:B------:R-:W-:Y:S01]  /*07a0*/  IMAD.WIDE.U32 R8, R235, 0x10, R204.reuse ;  /* 0x00000010eb087825 */ /* 0x100fe200078e00cc */
[----:B------:R-:W-:Y:S01]  /*07b0*/  IADD3 R21, PT, PT, R251, 0x600, RZ ;  /* 0x00000600fb157810 */ /* 0x000fe20007ffe0ff */
[----:B------:R-:W2:Y:S02]  /*07c0*/  LDG.E.64 R212, desc[UR10][R212.64] ;  /* 0x0000000ad4d47981 */ /* 0x000ea4000c1e1b00 */
[----:B------:R-:W-:-:S02]  /*07d0*/  IMAD.WIDE.U32 R16, R239, 0x10, R204 ;  /* 0x00000010ef107825 */ /* 0x000fc400078e00cc */
[----:B------:R-:W2:Y:S02]  /*07e0*/  LDG.E.128 R208, desc[UR10][R208.64] ;  /* 0x0000000ad0d07981 */ /* 0x000ea4000c1e1d00 */
[----:B------:R-:W-:Y:S02]  /*07f0*/  IMAD.WIDE.U32 R214, R215, 0x8, R2 ;  /* 0x00000008d7d67825 */ /* 0x000fe400078e0002 */
[----:B------:R-:W2:Y:S02]  /*0800*/  LDG.E.128 R8, desc[UR10][R8.64] ;  /* 0x0000000a08087981 */ /* 0x000ea4000c1e1d00 */
[--C-:B------:R-:W-:Y:S02]  /*0810*/  IMAD.WIDE.U32 R4, R249, 0x10, R204.reuse ;  /* 0x00000010f9047825 */ /* 0x100fe400078e00cc */
[----:B------:R-:W2:Y:S02]  /*0820*/  LDG.E.128 R16, desc[UR10][R16.64] ;  /* 0x0000000a10107981 */ /* 0x000ea4000c1e1d00 */
[----:B------:R-:W-:-:S02]  /*0830*/  IMAD.WIDE.U32 R200, R237, 0x10, R204 ;  /* 0x00000010edc87825 */ /* 0x000fc400078e00cc */
[----:B------:R-:W2:Y:S02]  /*0840*/  LDG.E.64 R214, desc[UR10][R214.64] ;  /* 0x0000000ad6d67981 */ /* 0x000ea4000c1e1b00 */
[--C-:B------:R-:W-:Y:S02]  /*0850*/  IMAD.WIDE.U32 R232, R233, 0x8, R2.reuse ;  /* 0x00000008e9e87825 */ /* 0x100fe400078e0002 */
[----:B------:R-:W2:Y:S02]  /*0860*/  LDG.E.128 R4, desc[UR10][R4.64] ;  /* 0x0000000a04047981 */ /* 0x000ea4000c1e1d00 */
[--C-:B------:R-:W-:Y:S02]  /*0870*/  IMAD.WIDE.U32 R22, R23, 0x8, R2.reuse ;  /* 0x0000000817167825 */ /* 0x100fe400078e0002 */
[----:B------:R-:W2:Y:S02]  /*0880*/  LDG.E.128 R200, desc[UR10][R200.64] ;  /* 0x0000000ac8c87981 */ /* 0x000ea4000c1e1d00 */
[----:B------:R-:W-:-:S02]  /*0890*/  IMAD.WIDE.U32 R216, R217, 0x8, R2 ;  /* 0x00000008d9d87825 */ /* 0x000fc400078e0002 */
[----:B------:R-:W2:Y:S02]  /*08a0*/  LDG.E.64 R232, desc[UR10][R232.64] ;  /* 0x0000000ae8e87981 */ /* 0x000ea4000c1e1b00 */
[--C-:B------:R-:W-:Y:S02]  /*08b0*/  IMAD.WIDE.U32 R12, R247, 0x10, R204.reuse ;  /* 0x00000010f70c7825 */ /* 0x100fe400078e00cc */
[----:B------:R-:W2:Y:S02]  /*08c0*/  LDG.E.64 R22, desc[UR10][R22.64] ;  /* 0x0000000a16167981 */ /* 0x000ea4000c1e1b00 */
[----:B------:R-:W-:Y:S02]  /*08d0*/  IMAD.WIDE.U32 R204, R21, 0x10, R204 ;  /* 0x0000001015cc7825 */ /* 0x000fe400078e00cc */
[----:B------:R-:W2:Y:S04]  /*08e0*/  LDG.E.64 R216, desc[UR10][R216.64] ;  /* 0x0000000ad8d87981 */ /* 0x000ea8000c1e1b00 */
[----:B------:R-:W2:Y:S04]  /*08f0*/  LDG.E.128 R12, desc[UR10][R12.64] ;  /* 0x0000000a0c0c7981 */ /* 0x000ea8000c1e1d00 */
[----:B------:R-:W2:Y:S01]  /*0900*/  LDG.E.128 R204, desc[UR10][R204.64] ;  /* 0x0000000acccc7981 */ /* 0x000ea2000c1e1d00 */
        /* <DEDUP_REMOVED lines=23> */
[----:B------:R1:W5:Y:S04]  /*0a80*/  @P0 LDG.E.128 R176, desc[UR10][R218.64] ;  /* 0x0000000adab00981 */ /* 0x000368000c1e1d00 */
[----:B------:R1:W5:Y:S01]  /*0a90*/  @P0 LDG.E.128 R168, desc[UR10][R226.64] ;  /* 0x0000000ae2a80981 */ /* 0x000362000c1e1d00 */
[----:B---3--:R-:W-:-:S02]  /*0aa0*/  MOV R230, R196 ;  /* 0x000000c400e67202 */ /* 0x008fc40000000f00 */
[--C-:B------:R-:W-:Y:S02]  /*0ab0*/  SHF.R.U64 R2, R196, 0x10, R197.reuse ;  /* 0x00000010c4027819 */ /* 0x100fe400000012c5 */
[----:B------:R-:W-:Y:S02]  /*0ac0*/  MOV R3, R197 ;  /* 0x000000c500037202 */ /* 0x000fe40000000f00 */
[----:B------:R-:W-:Y:S01]  /*0ad0*/  SHF.R.U32.HI R0, RZ, 0x10, R197 ;  /* 0x00000010ff007819 */ /* 0x000fe200000116c5 */
[----:B------:R-:W-:Y:S01]  /*0ae0*/  HADD2.F32 R248, -RZ, R230.H0_H0 ;  /* 0x200000e6fff87230 */ /* 0x000fe20000004100 */
[----:B----4-:R-:W-:Y:S02]  /*0af0*/  MOV R224, R198 ;  /* 0x000000c600e07202 */ /* 0x010fe40000000f00 */
[----:B------:R-:W-:Y:S02]  /*0b00*/  SHF.R.U64 R197, R198, 0x10, R199 ;  /* 0x00000010c6c57819 */ /* 0x000fe400000012c7 */
[----:B0-----:R-:W-:-:S02]  /*0b10*/  MOV R223, R199 ;  /* 0x000000c700df7202 */ /* 0x001fc40000000f00 */
[----:B------:R-:W-:Y:S02]  /*0b20*/  SHF.R.U32.HI R198, RZ, 0x10, R199 ;  /* 0x00000010ffc67819 */ /* 0x000fe400000116c7 */
[----:B--2---:R-:W-:Y:S01]  /*0b30*/  FSEL R229, R229, RZ, !P1 ;  /* 0x000000ffe5e57208 */ /* 0x004fe20004800000 */
[----:B------:R-:W-:Y:S01]  /*0b40*/  HADD2.F32 R238, -RZ, R2.H0_H0 ;  /* 0x20000002ffee7230 */ /* 0x000fe20000004100 */
[----:B------:R-:W-:Y:S02]  /*0b50*/  MOV R222, R212 ;  /* 0x000000d400de7202 */ /* 0x000fe40000000f00 */
[----:B------:R-:W-:Y:S01]  /*0b60*/  SHF.R.U64 R199, R212, 0x10, R213 ;  /* 0x00000010d4c77819 */ /* 0x000fe200000012d5 */
[C---:B------:R-:W-:Y:S01]  /*0b70*/  FADD.FTZ R236, -R229.reuse, R209 ;  /* 0x000000d1e5ec7221 */ /* 0x040fe20000010100 */
[----:B-1----:R-:W-:Y:S02]  /*0b80*/  MOV R221, R213 ;  /* 0x000000d500dd7202 */ /* 0x002fe40000000f00 */
[----:B------:R-:W-:Y:S01]  /*0b90*/  SHF.R.U32.HI R212, RZ, 0x10, R213 ;  /* 0x00000010ffd47819 */ /* 0x000fe200000116d5 */
[C---:B------:R-:W-:Y:S01]  /*0ba0*/  FADD.FTZ R8, -R229.reuse, R8 ;  /* 0x00000008e5087221 */ /* 0x040fe20000010100 */
[C---:B------:R-:W-:Y:S01]  /*0bb0*/  FADD.FTZ R239, -R229.reuse, R208 ;  /* 0x000000d0e5ef7221 */ /* 0x040fe20000010100 */
[----:B------:R-:W-:Y:S01]  /*0bc0*/  FADD.FTZ R237, -R229, R19 ;  /* 0x00000013e5ed7221 */ /* 0x000fe20000010100 */
[----:B-----5:R-:W-:Y:S01]  /*0bd0*/  FMUL.FTZ R236, R246, R236 ;  /* 0x000000ecf6ec7220 */ /* 0x020fe20000410000 */
[----:B------:R-:W-:-:S02]  /*0be0*/  MOV R220, R214 ;  /* 0x000000d600dc7202 */ /* 0x000fc40000000f00 */
[----:B------:R-:W-:Y:S02]  /*0bf0*/  SHF.R.U64 R213, R214, 0x10, R215 ;  /* 0x00000010d6d57819 */ /* 0x000fe400000012d7 */
[----:B------:R-:W-:Y:S01]  /*0c00*/  MOV R219, R215 ;  /* 0x000000d700db7202 */ /* 0x000fe20000000f00 */
[C---:B------:R-:W-:Y:S01]  /*0c10*/  FADD.FTZ R234, -R229.reuse, R5 ;  /* 0x00000005e5ea7221 */ /* 0x040fe20000010100 */
[----:B------:R-:W-:Y:S01]  /*0c20*/  SHF.R.U32.HI R214, RZ, 0x10, R215 ;  /* 0x00000010ffd67819 */ /* 0x000fe200000116d7 */
[C---:B------:R-:W-:Y:S01]  /*0c30*/  FADD.FTZ R249, -R229.reuse, R201 ;  /* 0x000000c9e5f97221 */ /* 0x040fe20000010100 */
[C---:B------:R-:W-:Y:S01]  /*0c40*/  FMUL.FTZ R201, R246.reuse, R8 ;  /* 0x00000008f6c97220 */ /* 0x040fe20000410000 */
[C---:B------:R-:W-:Y:S01]  /*0c50*/  FADD.FTZ R235, -R229.reuse, R210 ;  /* 0x000000d2e5eb7221 */ /* 0x040fe20000010100 */
[C---:B------:R-:W-:Y:S01]  /*0c60*/  FADD.FTZ R10, -R229.reuse, R10 ;  /* 0x0000000ae50a7221 */ /* 0x040fe20000010100 */
[----:B------:R-:W-:Y:S01]  /*0c70*/  MOV R218, R232 ;  /* 0x000000e800da7202 */ /* 0x000fe20000000f00 */
[----:B------:R-:W-:Y:S01]  /*0c80*/  FMUL.FTZ R8, R246, R237 ;  /* 0x000000edf6087220 */ /* 0x000fe20000410000 */
        /* <DEDUP_REMOVED lines=8> */
[----:B------:R-:W-:Y:S01]  /*0d10*/  SHF.R.U64 R22, R216, 0x10, R217 ;  /* 0x00000010d8167819 */ /* 0x000fe200000012d9 */
[----:B------:R-:W-:Y:S01]  /*0d20*/  FMUL.FTZ R237, R108, R248 ;  /* 0x000000f86ced7220 */ /* 0x000fe20000410000 */
[----:B------:R-:W-:Y:S01]  /*0d30*/  MOV R225, R217 ;  /* 0x000000d900e17202 */ /* 0x000fe20000000f00 */
[C---:B------:R-:W-:Y:S01]  /*0d40*/  FADD.FTZ R13, -R229.reuse, R13 ;  /* 0x0000000de50d7221 */ /* 0x040fe20000010100 */
[----:B------:R-:W-:Y:S01]  /*0d50*/  SHF.R.U32.HI R21, RZ, 0x10, R217 ;  /* 0x00000010ff157819 */ /* 0x000fe200000116d9 */
[C---:B------:R-:W-:Y:S01]  /*0d60*/  FADD.FTZ R231, -R229.reuse, R4 ;  /* 0x00000004e5e77221 */ /* 0x040fe20000010100 */
[----:B------:R-:W-:Y:S01]  /*0d70*/  MOV R217, R233 ;  /* 0x000000e900d97202 */ /* 0x000fe20000000f00 */
[C---:B------:R-:W-:Y:S01]  /*0d80*/  FADD.FTZ R208, -R229.reuse, R7 ;  /* 0x00000007e5d07221 */ /* 0x040fe20000010100 */
[----:B------:R-:W-:Y:S01]  /*0d90*/  SHF.R.U32.HI R216, RZ, 0x10, R233 ;  /* 0x00000010ffd87819 */ /* 0x000fe200000116e9 */
[C---:B------:R-:W-:Y:S01]  /*0da0*/  FADD.FTZ R6, -R229.reuse, R9 ;  /* 0x00000009e5067221 */ /* 0x040fe20000010100 */
[C---:B------:R-:W-:Y:S01]  /*0db0*/  FADD.FTZ R209, -R229.reuse, R16 ;  /* 0x00000010e5d17221 */ /* 0x040fe20000010100 */
[C---:B------:R-:W-:Y:S01]  /*0dc0*/  FMUL.FTZ R239, R246.reuse, R239 ;  /* 0x000000eff6ef7220 */ /* 0x040fe20000410000 */
        /* <DEDUP_REMOVED lines=12> */
[-C--:B------:R-:W-:Y:S01]  /*0e90*/  FFMA.FTZ R105, R236, R238.reuse, R105 ;  /* 0x000000eeec697223 */ /* 0x080fe20000010069 */
[----:B------:R-:W-:Y:S01]  /*0ea0*/  FADD.FTZ R77, R77, R238 ;  /* 0x000000ee4d4d7221 */ /* 0x000fe20000010000 */
[----:B------:R-:W-:Y:S01]  /*0eb0*/  FMUL.FTZ R234, R109, R238 ;  /* 0x000000ee6dea7220 */ /* 0x000fe20000410000 */
[----:B------:R-:W-:-:S02]  /*0ec0*/  HADD2.F32 R229, -RZ, R3.H0_H0 ;  /* 0x20000003ffe57230 */ /* 0x000fc40000004100 */
[C---:B------:R-:W-:Y:S01]  /*0ed0*/  FMUL.FTZ R19, R246.reuse, R10 ;  /* 0x0000000af6137220 */ /* 0x040fe20000410000 */
[----:B------:R-:W-:Y:S02]  /*0ee0*/  HADD2.F32 R238, -RZ, R215.H0_H0 ;  /* 0x200000d7ffee7230 */ /* 0x000fe40000004100 */
[C---:B------:R-:W-:Y:S01]  /*0ef0*/  FMUL.FTZ R14, R246.reuse, R13 ;  /* 0x0000000df60e7220 */ /* 0x040fe20000410000 */
[C---:B------:R-:W-:Y:S01]  /*0f00*/  FMUL.FTZ R10, R246.reuse, R211 ;  /* 0x000000d3f60a7220 */ /* 0x040fe20000410000 */
[----:B------:R-:W-:Y:S01]  /*0f10*/  FADD.FTZ R215, RZ, R237 ;  /* 0x000000edffd77221 */ /* 0x000fe20000010000 */
[C---:B------:R-:W-:Y:S01]  /*0f20*/  FMUL.FTZ R13, R246.reuse, R209 ;  /* 0x000000d1f60d7220 */ /* 0x040fe20000410000 */
[----:B------:R-:W-:Y:S01]  /*0f30*/  FFMA.FTZ R211, R239, R237, RZ ;  /* 0x000000edefd37223 */ /* 0x000fe200000100ff */
[C---:B------:R-:W-:Y:S01]  /*0f40*/  FMUL.FTZ R235, R246.reuse, R235 ;  /* 0x000000ebf6eb7220 */ /* 0x040fe20000410000 */
[----:B------:R-:W-:Y:S02]  /*0f50*/  HADD2.F32 R230, -RZ, R0.H0_H0 ;  /* 0x20000000ffe67230 */ /* 0x000fe40000004100 */
[----:B------:R-:W-:Y:S01]  /*0f60*/  FMUL.FTZ R16, R246, R11 ;  /* 0x0000000bf6107220 */ /* 0x000fe20000410000 */
[----:B------:R-:W-:-:S02]  /*0f70*/  HADD2.F32 R209, -RZ, R226.H0_H0 ;  /* 0x200000e2ffd17230 */ /* 0x000fc40000004100 */
[C---:B------:R-:W-:Y:S01]  /*0f80*/  FMUL.FTZ R232, R246.reuse, R232 ;  /* 0x000000e8f6e87220 */ /* 0x040fe20000410000 */
[C---:B------:R-:W-:Y:S01]  /*0f90*/  FMUL.FTZ R11, R246.reuse, R233 ;  /* 0x000000e9f60b7220 */ /* 0x040fe20000410000 */
[----:B------:R-:W-:Y:S02]  /*0fa0*/  HADD2.F32 R226, -RZ, R214.H0_H0 ;  /* 0x200000d6ffe27230 */ /* 0x000fe40000004100 */
[----:B------:R-:W-:Y:S01]  /*0fb0*/  FMUL.FTZ R203, R246, R210 ;  /* 0x000000d2f6cb7220 */ /* 0x000fe20000410000 */
[----:B------:R-:W-:Y:S01]  /*0fc0*/  FMUL.FTZ R233, R110, R229 ;  /* 0x000000e56ee97220 */ /* 0x000fe20000410000 */
[----:B------:R-:W-:Y:S01]  /*0fd0*/  FADD.FTZ R214, R234, R215 ;  /* 0x000000d7ead67221 */ /* 0x000fe20000010000 */
[----:B------:R-:W-:Y:S01]  /*0fe0*/  FFMA.FTZ R210, R236, R234, R211 ;  /* 0x000000eaecd27223 */ /* 0x000fe200000100d3 */
[----:B------:R-:W-:Y:S01]  /*0ff0*/  FMUL.FTZ R2, R246, R205 ;  /* 0x000000cdf6027220 */ /* 0x000fe20000410000 */
[----:B------:R-:W-:Y:S01]  /*1000*/  FFMA.FTZ R106, R235, R229, R106 ;  /* 0x000000e5eb6a7223 */ /* 0x000fe2000001006a */
[----:B------:R-:W-:Y:S01]  /*1010*/  FADD.FTZ R78, R78, R229 ;  /* 0x000000e54e4e7221 */ /* 0x000fe20000010000 */
[----:B------:R-:W-:Y:S01]  /*1020*/  FFMA.FTZ R107, R232, R230, R107 ;  /* 0x000000e6e86b7223 */ /* 0x000fe2000001006b */
[----:B------:R-:W-:Y:S01]  /*1030*/  FADD.FTZ R79, R79, R230 ;  /* 0x000000e64f4f7221 */ /* 0x000fe20000010000 */
[----:B------:R-:W-:-:S02]  /*1040*/  HADD2.F32 R205, -RZ, R228.H0_H0 ;  /* 0x200000e4ffcd7230 */ /* 0x000fc40000004100 */
[C---:B------:R-:W-:Y:S01]  /*1050*/  FMUL.FTZ R200, R246.reuse, R208 ;  /* 0x000000d0f6c87220 */ /* 0x040fe20000410000 */
[----:B------:R-:W-:Y:S02]  /*1060*/  HADD2.F32 R229, -RZ, R217.H0_H0 ;  /* 0x200000d9ffe57230 */ /* 0x000fe40000004100 */
[----:B------:R-:W-:Y:S01]  /*1070*/  FMUL.FTZ R230, R111, R230 ;  /* 0x000000e66fe67220 */ /* 0x000fe20000410000 */
[----:B------:R-:W-:Y:S01]  /*1080*/  FADD.FTZ R217, R233, R214 ;  /* 0x000000d6e9d97221 */ /* 0x000fe20000010000 */
[C---:B------:R-:W-:Y:S01]  /*1090*/  FMUL.FTZ R17, R246.reuse, R5 ;  /* 0x00000005f6117220 */ /* 0x040fe20000410000 */
[----:B------:R-:W-:Y:S02]  /*10a0*/  HADD2.F32 R208, -RZ, R22.H0_H0 ;  /* 0x20000016ffd07230 */ /* 0x000fe40000004100 */
[----:B------:R-:W-:Y:S01]  /*10b0*/  FFMA.FTZ R215, R235, R233, R210 ;  /* 0x000000e9ebd77223 */ /* 0x000fe200000100d2 */
[----:B------:R-:W-:Y:S01]  /*10c0*/  MOV R227, R23 ;  /* 0x0000001700e37202 */ /* 0x000fe20000000f00 */
[----:B------:R-:W-:Y:S01]  /*10d0*/  FMUL.FTZ R5, R246, R204 ;  /* 0x000000ccf6057220 */ /* 0x000fe20000410000 */
[----:B------:R-:W-:-:S02]  /*10e0*/  HADD2.F32 R22, -RZ, R21.H0_H0 ;  /* 0x20000015ff167230 */ /* 0x000fc40000004100 */
[----:B------:R-:W-:Y:S01]  /*10f0*/  FMUL.FTZ R231, R246, R231 ;  /* 0x000000e7f6e77220 */ /* 0x000fe20000410000 */
[----:B------:R-:W-:Y:S02]  /*1100*/  HADD2.F32 R204, -RZ, R196.H0_H0 ;  /* 0x200000c4ffcc7230 */ /* 0x000fe40000004100 */
[-C--:B------:R-:W-:Y:S01]  /*1110*/  FMUL.FTZ R228, R112, R205.reuse ;  /* 0x000000cd70e47220 */ /* 0x080fe20000410000 */
[----:B------:R-:W-:Y:S02]  /*1120*/  HADD2.F32 R21, -RZ, R224.H0_H0 ;  /* 0x200000e0ff157230 */ /* 0x000fe40000004100 */
[----:B------:R-:W-:Y:S01]  /*1130*/  FADD.FTZ R217, R230, R217 ;  /* 0x000000d9e6d97221 */ /* 0x000fe20000010000 */
[----:B------:R-:W-:Y:S01]  /*1140*/  FFMA.FTZ R214, R232, R230, R215 ;  /* 0x000000e6e8d67223 */ /* 0x000fe200000100d7 */
[----:B------:R-:W-:Y:S01]  /*1150*/  SHF.R.U32.HI R23, RZ, 0x10, R23 ;  /* 0x00000010ff177819 */ /* 0x000fe20000011617 */
[----:B------:R-:W-:Y:S02]  /*1160*/  HADD2.F32 R227, -RZ, R227.H0_H0 ;  /* 0x200000e3ffe37230 */ /* 0x000fe40000004100 */
[----:B------:R-:W-:Y:S01]  /*1170*/  FFMA.FTZ R100, R231, R205, R100 ;  /* 0x000000cde7647223 */ /* 0x000fe20000010064 */
[----:B------:R-:W-:Y:S01]  /*1180*/  FADD.FTZ R72, R72, R205 ;  /* 0x000000cd48487221 */ /* 0x000fe20000010000 */
[-C--:B------:R-:W-:Y:S01]  /*1190*/  FFMA.FTZ R99, R16, R22.reuse, R99 ;  /* 0x0000001610637223 */ /* 0x080fe20000010063 */
[----:B------:R-:W-:Y:S01]  /*11a0*/  FADD.FTZ R71, R71, R22 ;  /* 0x0000001647477221 */ /* 0x000fe20000010000 */
[----:B------:R-:W-:Y:S01]  /*11b0*/  FMUL.FTZ R211, R119, R22 ;  /* 0x0000001677d37220 */ /* 0x000fe20000410000 */
[----:B------:R-:W-:Y:S01]  /*11c0*/  FMUL.FTZ R205, R113, R204 ;  /* 0x000000cc71cd7220 */ /* 0x000fe20000410000 */
[-C--:B------:R-:W-:Y:S01]  /*11d0*/  FFMA.FTZ R92, R17, R21.reuse, R92 ;  /* 0x00000015115c7223 */ /* 0x080fe2000001005c */
[----:B------:R-:W-:Y:S01]  /*11e0*/  FADD.FTZ R64, R64, R21 ;  /* 0x0000001540407221 */ /* 0x000fe20000010000 */
[----:B------:R-:W-:Y:S01]  /*11f0*/  FMUL.FTZ R210, R120, R21 ;  /* 0x0000001578d27220 */ /* 0x000fe20000410000 */
[----:B------:R-:W-:Y:S01]  /*1200*/  FADD.FTZ R22, R228, R217 ;  /* 0x000000d9e4167221 */ /* 0x000fe20000010000 */
[----:B------:R-:W-:Y:S01]  /*1210*/  FFMA.FTZ R21, R231, R228, R214 ;  /* 0x000000e4e7157223 */ /* 0x000fe200000100d6 */
[----:B------:R-:W-:Y:S01]  /*1220*/  FMUL.FTZ R3, R246, R206 ;  /* 0x000000cef6037220 */ /* 0x000fe20000410000 */
[----:B------:R-:W-:-:S02]  /*1230*/  HADD2.F32 R196, -RZ, R197.H0_H0 ;  /* 0x200000c5ffc47230 */ /* 0x000fc40000004100 */
[----:B------:R-:W-:Y:S01]  /*1240*/  FFMA.FTZ R101, R202, R204, R101 ;  /* 0x000000ccca657223 */ /* 0x000fe20000010065 */
[----:B------:R-:W-:Y:S02]  /*1250*/  HADD2.F32 R206, -RZ, R23.H0_H0 ;  /* 0x20000017ffce7230 */ /* 0x000fe40000004100 */
        /* <DEDUP_REMOVED lines=8> */
[----:B------:R-:W-:Y:S01]  /*12e0*/  FMUL.FTZ R207, R115, R206 ;  /* 0x000000ce73cf7220 */ /* 0x000fe20000410000 */
[----:B------:R-:W-:Y:S01]  /*12f0*/  FADD.FTZ R196, R204, R217 ;  /* 0x000000d9ccc47221 */ /* 0x000fe20000010000 */
[----:B------:R-:W-:-:S02]  /*1300*/  HADD2.F32 R23, -RZ, R222.H0_H0 ;  /* 0x200000deff177230 */ /* 0x000fc40000004100 */
[----:B------:R-:W-:Y:S01]  /*1310*/  FFMA.FTZ R21, R203, R204, R22 ;  /* 0x000000cccb157223 */ /* 0x000fe20000010016 */
[----:B------:R-:W-:Y:S02]  /*1320*/  HADD2.F32 R222, -RZ, R199.H0_H0 ;  /* 0x200000c7ffde7230 */ /* 0x000fe40000004100 */
[----:B------:R-:W-:Y:S01]  /*1330*/  FFMA.FTZ R103, R200, R206, R103 ;  /* 0x000000cec8677223 */ /* 0x000fe20000010067 */
[----:B------:R-:W-:Y:S02]  /*1340*/  HADD2.F32 R199, -RZ, R219.H0_H0 ;  /* 0x200000dbffc77230 */ /* 0x000fe40000004100 */
[----:B------:R-:W-:Y:S01]  /*1350*/  FADD.FTZ R75, R75, R206 ;  /* 0x000000ce4b4b7221 */ /* 0x000fe20000010000 */
[----:B------:R-:W-:Y:S01]  /*1360*/  FMUL.FTZ R206, R116, R209 ;  /* 0x000000d174ce7220 */ /* 0x000fe20000410000 */
[----:B------:R-:W-:Y:S01]  /*1370*/  FADD.FTZ R219, R207, R196 ;  /* 0x000000c4cfdb7221 */ /* 0x000fe20000010000 */
[----:B------:R-:W-:Y:S01]  /*1380*/  FFMA.FTZ R196, R200, R207, R21 ;  /* 0x000000cfc8c47223 */ /* 0x000fe20000010015 */
[----:B------:R-:W-:Y:S01]  /*1390*/  FMUL.FTZ R18, R246, R6 ;  /* 0x00000006f6127220 */ /* 0x000fe20000410000 */
[----:B------:R-:W-:-:S02]  /*13a0*/  HADD2.F32 R225, -RZ, R225.H0_H0 ;  /* 0x200000e1ffe17230 */ /* 0x000fc40000004100 */
[----:B------:R-:W-:Y:S01]  /*13b0*/  FFMA.FTZ R96, R201, R209, R96 ;  /* 0x000000d1c9607223 */ /* 0x000fe20000010060 */
[----:B------:R-:W-:Y:S01]  /*13c0*/  FADD.FTZ R68, R68, R209 ;  /* 0x000000d144447221 */ /* 0x000fe20000010000 */
        /* <DEDUP_REMOVED lines=10> */
[----:B------:R-:W-:Y:S01]  /*1470*/  FADD.FTZ R196, R208, R219 ;  /* 0x000000dbd0c47221 */ /* 0x000fe20000010000 */
[----:B------:R-:W-:Y:S01]  /*1480*/  FFMA.FTZ R21, R19, R208, R22 ;  /* 0x000000d013157223 */ /* 0x000fe20000010016 */
[----:B------:R-:W-:-:S02]  /*1490*/  HADD2.F32 R248, -RZ, R216.H0_H0 ;  /* 0x200000d8fff87230 */ /* 0x000fc40000004100 */
[-C--:B------:R-:W-:Y:S01]  /*14a0*/  FFMA.FTZ R88, R13, R23.reuse, R88 ;  /* 0x000000170d587223 */ /* 0x080fe20000010058 */
[----:B------:R-:W-:Y:S01]  /*14b0*/  FADD.FTZ R60, R60, R23 ;  /* 0x000000173c3c7221 */ /* 0x000fe20000010000 */
[----:B------:R-:W-:Y:S01]  /*14c0*/  FMUL.FTZ R216, R124, R23 ;  /* 0x000000177cd87220 */ /* 0x000fe20000410000 */
[----:B------:R-:W-:Y:S01]  /*14d0*/  FADD.FTZ R23, R211, R196 ;  /* 0x000000c4d3177221 */ /* 0x000fe20000010000 */
[----:B------:R-:W-:Y:S01]  /*14e0*/  FFMA.FTZ R196, R16, R211, R21 ;  /* 0x000000d310c47223 */ /* 0x000fe20000010015 */
[----:B------:R-:W-:Y:S02]  /*14f0*/  HADD2.F32 R223, -RZ, R223.H0_H0 ;  /* 0x200000dfffdf7230 */ /* 0x000fe40000004100 */
[----:B------:R-:W-:Y:S01]  /*1500*/  FADD.FTZ R22, R210, R23 ;  /* 0x00000017d2167221 */ /* 0x000fe20000010000 */
[----:B------:R-:W-:Y:S01]  /*1510*/  FFMA.FTZ R21, R17, R210, R196 ;  /* 0x000000d211157223 */ /* 0x000fe200000100c4 */
[----:B------:R-:W-:Y:S02]  /*1520*/  HADD2.F32 R198, -RZ, R198.H0_H0 ;  /* 0x200000c6ffc67230 */ /* 0x000fe40000004100 */
[----:B------:R-:W-:Y:S01]  /*1530*/  FMUL.FTZ R214, R122, R223 ;  /* 0x000000df7ad67220 */ /* 0x000fe20000410000 */
[----:B------:R-:W-:Y:S01]  /*1540*/  FADD.FTZ R23, R215, R22 ;  /* 0x00000016d7177221 */ /* 0x000fe20000010000 */
[----:B------:R-:W-:Y:S01]  /*1550*/  FMUL.FTZ R15, R246, R7 ;  /* 0x00000007f60f7220 */ /* 0x000fe20000410000 */
[----:B------:R-:W-:Y:S01]  /*1560*/  FFMA.FTZ R22, R14, R215, R21 ;  /* 0x000000d70e167223 */ /* 0x000fe20000010015 */
[----:B------:R-:W-:Y:S01]  /*1570*/  FMUL.FTZ R217, R123, R198 ;  /* 0x000000c67bd97220 */ /* 0x000fe20000410000 */
[----:B------:R-:W-:Y:S01]  /*1580*/  FADD.FTZ R196, R214, R23 ;  /* 0x00000017d6c47221 */ /* 0x000fe20000010000 */
[----:B------:R-:W-:Y:S01]  /*1590*/  FMUL.FTZ R12, R246, R9 ;  /* 0x00000009f60c7220 */ /* 0x000fe20000410000 */
[----:B------:R-:W-:-:S02]  /*15a0*/  FFMA.FTZ R21, R15, R214, R22 ;  /* 0x000000d60f157223 */ /* 0x000fc40000010016 */
[----:B------:R-:W-:Y:S02]  /*15b0*/  FADD.FTZ R23, R217, R196 ;  /* 0x000000c4d9177221 */ /* 0x000fe40000010000 */
[----:B------:R-:W-:Y:S01]  /*15c0*/  FFMA.FTZ R196, R12, R217, R21 ;  /* 0x000000d90cc47223 */ /* 0x000fe20000010015 */
[----:B------:R-:W-:Y:S02]  /*15d0*/  HADD2.F32 R221, -RZ, R221.H0_H0 ;  /* 0x200000ddffdd7230 */ /* 0x000fe40000004100 */
[----:B------:R-:W-:Y:S01]  /*15e0*/  FMUL.FTZ R219, R125, R222 ;  /* 0x000000de7ddb7220 */ /* 0x000fe20000410000 */
[----:B------:R-:W-:Y:S01]  /*15f0*/  FADD.FTZ R22, R216, R23 ;  /* 0x00000017d8167221 */ /* 0x000fe20000010000 */
[----:B------:R-:W-:Y:S01]  /*1600*/  FFMA.FTZ R21, R13, R216, R196 ;  /* 0x000000d80d157223 */ /* 0x000fe200000100c4 */
[----:B------:R-:W-:Y:S02]  /*1610*/  HADD2.F32 R224, -RZ, R213.H0_H0 ;  /* 0x200000d5ffe07230 */ /* 0x000fe40000004100 */
[----:B------:R-:W-:-:S02]  /*1620*/  HADD2.F32 R212, -RZ, R212.H0_H0 ;  /* 0x200000d4ffd47230 */ /* 0x000fc40000004100 */
[----:B------:R-:W-:Y:S01]  /*1630*/  FADD.FTZ R23, R219, R22 ;  /* 0x00000016db177221 */ /* 0x000fe20000010000 */
[----:B------:R-:W-:Y:S02]  /*1640*/  HADD2.F32 R213, -RZ, R218.H0_H0 ;  /* 0x200000daffd57230 */ /* 0x000fe40000004100 */
[----:B------:R-:W-:Y:S01]  /*1650*/  FMUL.FTZ R218, R126, R221 ;  /* 0x000000dd7eda7220 */ /* 0x000fe20000410000 */
[----:B------:R-:W-:Y:S01]  /*1660*/  FFMA.FTZ R22, R10, R219, R21 ;  /* 0x000000db0a167223 */ /* 0x000fe20000010015 */
[----:B------:R-:W-:Y:S02]  /*1670*/  HADD2.F32 R197, -RZ, R220.H0_H0 ;  /* 0x200000dcffc57230 */ /* 0x000fe40000004100 */
[----:B------:R-:W-:Y:S01]  /*1680*/  FFMA.FTZ R90, R11, R221, R90 ;  /* 0x000000dd0b5a7223 */ /* 0x000fe2000001005a */
[----:B------:R-:W-:Y:S01]  /*1690*/  FADD.FTZ R62, R62, R221 ;  /* 0x000000dd3e3e7221 */ /* 0x000fe20000010000 */
[----:B------:R-:W-:Y:S01]  /*16a0*/  FMUL.FTZ R221, R127, R212 ;  /* 0x000000d47fdd7220 */ /* 0x000fe20000410000 */
        /* <DEDUP_REMOVED lines=24> */
[----:B------:R-:W-:Y:S01]  /*1830*/  FADD.FTZ R57, R57, R224 ;  /* 0x000000e039397221 */ /* 0x000fe20000010000 */
[----:B------:R-:W-:Y:S01]  /*1840*/  FFMA.FTZ R85, R6, R224, R85 ;  /* 0x000000e006557223 */ /* 0x000fe20000010055 */
        /* <DEDUP_REMOVED lines=8> */
[----:B------:R-:W-:Y:S01]  /*18d0*/  FADD.FTZ R59, R59, R226 ;  /* 0x000000e23b3b7221 */ /* 0x000fe20000010000 */
[----:B------:R-:W-:Y:S01]  /*18e0*/  FFMA.FTZ R87, R4, R226, R87 ;  /* 0x000000e204577223 */ /* 0x000fe20000010057 */
[----:B------:R-:W-:Y:S01]  /*18f0*/  FADD.FTZ R23, R22, R227 ;  /* 0x000000e316177221 */ /* 0x000fe20000010000 */
[----:B------:R-:W-:Y:S01]  /*1900*/  FMUL.FTZ R226, R134, R229 ;  /* 0x000000e586e27220 */ /* 0x000fe20000410000 */
[----:B------:R-:W-:Y:S01]  /*1910*/  FFMA.FTZ R22, R2, R227, R21 ;  /* 0x000000e302167223 */ /* 0x000fe20000010015 */
[----:B------:R-:W-:Y:S01]  /*1920*/  FADD.FTZ R56, R56, R197 ;  /* 0x000000c538387221 */ /* 0x000fe20000010000 */
        /* <DEDUP_REMOVED lines=21> */
.L_x_10831:
        /* <DEDUP_REMOVED lines=9> */
[C---:B------:R-:W-:Y:S01]  /*1b10*/  IADD3 R169, PT, PT, R23.reuse, 0x100, RZ ;  /* 0x0000010017a97810 */ /* 0x040fe20007ffe0ff */
[C-C-:B--2---:R-:W-:Y:S01]  /*1b20*/  IMAD.WIDE.U32 R164, R23.reuse, 0x10, R188.reuse ;  /* 0x0000001017a47825 */ /* 0x144fe200078e00bc */
[C---:B------:R-:W-:Y:S02]  /*1b30*/  IADD3 R173, PT, PT, R23.reuse, 0x200, RZ ;  /* 0x0000020017ad7810 */ /* 0x040fe40007ffe0ff */
[----:B------:R-:W-:Y:S01]  /*1b40*/  IADD3 R177, PT, PT, R23, 0x300, RZ ;  /* 0x0000030017b17810 */ /* 0x000fe20007ffe0ff */
[--C-:B------:R-:W-:Y:S01]  /*1b50*/  IMAD.WIDE.U32 R168, R169, 0x10, R188.reuse ;  /* 0x00000010a9a87825 */ /* 0x100fe200078e00bc */
[C---:B------:R-:W-:Y:S01]  /*1b60*/  IADD3 R181, PT, PT, R23.reuse, 0x400, RZ ;  /* 0x0000040017b57810 */ /* 0x040fe20007ffe0ff */
[----:B------:R-:W5:Y:S01]  /*1b70*/  LDG.E.128 R164, desc[UR10][R164.64] ;  /* 0x0000000aa4a47981 */ /* 0x000f62000c1e1d00 */
[----:B------:R-:W-:Y:S01]  /*1b80*/  IADD3 R185, PT, PT, R23, 0x500, RZ ;  /* 0x0000050017b97810 */ /* 0x000fe20007ffe0ff */
[--C-:B------:R-:W-:Y:S01]  /*1b90*/  IMAD.WIDE.U32 R172, R173, 0x10, R188.reuse ;  /* 0x00000010adac7825 */ /* 0x100fe200078e00bc */
[----:B------:R-:W-:Y:S01]  /*1ba0*/  IADD3 R21, PT, PT, R23, 0x600, RZ ;  /* 0x0000060017157810 */ /* 0x000fe20007ffe0ff */
        /* <DEDUP_REMOVED lines=8> */
[----:B------:R-:W5:Y:S04]  /*1c30*/  LDG.E.128 R184, desc[UR10][R184.64] ;  /* 0x0000000ab8b87981 */ /* 0x000f68000c1e1d00 */
[----:B------:R-:W5:Y:S02]  /*1c40*/  LDG.E.128 R188, desc[UR10][R188.64] ;  /* 0x0000000abcbc7981 */ /* 0x000f64000c1e1d00 */
.L_x_10832:
[----:B------:R-:W1:Y:S01]  /*1c50*/  SHFL.DOWN PT, R21, R196, 0x10, 0x1f ;  /* 0x0a001f00c4157f89 */ /* 0x000e6200000e0000 */
[----:B------:R-:W2:Y:S01]  /*1c60*/  LDC R249, c[0x0][0x388] ;  /* 0x0000e200fff97b82 */ /* 0x000ea20000000800 */
[C---:B-----5:R-:W-:Y:S01]  /*1c70*/  ISETP.GE.AND P3, PT, R20.reuse, 0x1, PT ;  /* 0x000000011400780c */ /* 0x060fe20003f66270 */
[----:B------:R-:W-:Y:S01]  /*1c80*/  HFMA2 R247, -RZ, RZ, 0, 0 ;  /* 0x00000000fff77431 */ /* 0x000fe200000001ff */
[----:B------:R-:W3:Y:S01]  /*1c90*/  SHFL.DOWN PT, R22, R197, 0x10, 0x1f ;  /* 0x0a001f00c5167f89 */ /* 0x000ee200000e0000 */
[----:B------:R-:W-:Y:S01]  /*1ca0*/  BSSY.RECONVERGENT B0, `(.L_x_10833) ;  /* 0x0000024000007945 */ /* 0x000fe20003800200 */
[----:B0-----:R-:W0:Y:S09]  /*1cb0*/  S2R R238, SR_TID.X ;  /* 0x0000000000ee7919 */ /* 0x001e320000002100 */
[----:B------:R-:W-:Y:S01]  /*1cc0*/  @P3 IADD3 R20, PT, PT, R20, -0x1, RZ ;  /* 0xffffffff14143810 */ /* 0x000fe20007ffe0ff */
[----:B-1----:R-:W-:-:S04]  /*1cd0*/  FADD.FTZ R21, R21, R196 ;  /* 0x000000c415157221 */ /* 0x002fc80000010000 */
[----:B--2---:R-:W-:Y:S02]  /*1ce0*/  @P3 IMAD R20, R20, R249, RZ ;  /* 0x000000f914143224 */ /* 0x004fe400078e02ff */
[----:B---3--:R-:W-:Y:S01]  /*1cf0*/  FADD.FTZ R22, R22, R197 ;  /* 0x000000c516167221 */ /* 0x008fe20000010000 */
[----:B------:R-:W1:Y:S04]  /*1d00*/  SHFL.DOWN PT, R198, R21, 0x8, 0x1f ;  /* 0x09001f0015c67f89 */ /* 0x000e6800000e0000 */
[----:B------:R-:W2:Y:S01]  /*1d10*/  SHFL.DOWN PT, R23, R22, 0x8, 0x1f ;  /* 0x09001f0016177f89 */ /* 0x000ea200000e0000 */
[----:B0-----:R-:W-:Y:S01]  /*1d20*/  LOP3.LUT P1, RZ, R238, 0x1f, RZ, 0xc0, !PT ;  /* 0x0000001feeff7812 */ /* 0x001fe2000782c0ff */
[----:B-1----:R-:W-:Y:S01]  /*1d30*/  FADD.FTZ R198, R21, R198 ;  /* 0x000000c615c67221 */ /* 0x002fe20000010000 */
[----:B--2---:R-:W-:-:S04]  /*1d40*/  FADD.FTZ R23, R22, R23 ;  /* 0x0000001716177221 */ /* 0x004fc80000010000 */
        /* <DEDUP_REMOVED lines=25> */
.L_x_10834:
[----:B------:R-:W-:Y:S05]  /*1ee0*/  BSYNC.RECONVERGENT B0 ;  /* 0x0000000000007941 */ /* 0x000fea0003800200 */
.L_x_10833:
[----:B------:R-:W-:Y:S01]  /*1ef0*/  BAR.SYNC.DEFER_BLOCKING 0x0 ;  /* 0x0000000000007b1d */ /* 0x000fe20000010000 */
[----:B------:R-:W-:-:S05]  /*1f00*/  @P3 IMAD.WIDE.U32 R22, R247, 0x8, R22 ;  /* 0x00000008f7163825 */ /* 0x000fca00078e0016 */
[----:B------:R1:W2:Y:S02]  /*1f10*/  @P3 LDG.E.64 R212, desc[UR10][R22.64] ;  /* 0x0000000a16d43981 */ /* 0x0002a4000c1e1b00 */
[----:B------:R-:W3:Y:S01]  /*1f20*/  S2UR UR5, SR_CgaCtaId ;  /* 0x00000000000579c3 */ /* 0x000ee20000008800 */
[----:B------:R-:W-:Y:S01]  /*1f30*/  UMOV UR4, 0x400 ;  /* 0x0000040000047882 */ /* 0x000fe20000000000 */
[----:B------:R-:W-:Y:S01]  /*1f40*/  IMAD R249, R244, R249, RZ ;  /* 0x000000f9f4f97224 */ /* 0x000fe200078e02ff */
[----:B------:R-:W-:Y:S01]  /*1f50*/  UISETP.NE.U32.AND UP0, UPT, UR6, URZ, UPT ;  /* 0x000000ff0600728c */ /* 0x000fe2000bf05070 */
[----:B------:R-:W-:-:S03]  /*1f60*/  ISETP.NE.AND P1, PT, RZ, UR12, PT ;  /* 0x0000000cff007c0c */ /* 0x000fc6000bf25270 */
[----:B------:R-:W-:Y:S02]  /*1f70*/  UISETP.NE.AND.EX UP0, UPT, UR7, URZ, UPT, UP0 ;  /* 0x000000ff0700728c */ /* 0x000fe4000bf05300 */
[----:B---3--:R-:W-:-:S04]  /*1f80*/  ULEA UR4, UR5, UR4, 0x18 ;  /* 0x0000000405047291 */ /* 0x008fc8000f8ec0ff */
[----:B------:R-:W-:Y:S02]  /*1f90*/  UIADD3 UR5, UPT, UPT, UR4, 0x7040, URZ ;  /* 0x0000704004057890 */ /* 0x000fe4000fffe0ff */
[----:B------:R-:W-:-:S09]  /*1fa0*/  @!UP1 UIADD3 UR5, UPT, UPT, UR4, 0x7000, URZ ;  /* 0x0000700004059890 */ /* 0x000fd2000fffe0ff */
[----:B0-----:R-:W0:Y:S01]  /*1fb0*/  LDS.128 R196, [UR5] ;  /* 0x00000005ffc47984 */ /* 0x001e220008000c00 */
[----:B------:R-:W-:Y:S02]  /*1fc0*/  UIADD3 UR5, UPT, UPT, UR4, 0x7050, URZ ;  /* 0x0000705004057890 */ /* 0x000fe4000fffe0ff */
[----:B------:R-:W-:-:S09]  /*1fd0*/  @!UP1 UIADD3 UR5, UPT, UPT, UR4, 0x7010, URZ ;  /* 0x0000701004059890 */ /* 0x000fd2000fffe0ff */
[----:B-1----:R-:W1:Y:S01]  /*1fe0*/  LDS.128 R20, [UR5] ;  /* 0x00000005ff147984 */ /* 0x002e620008000c00 */
[----:B------:R-:W-:Y:S02]  /*1ff0*/  UIADD3 UR5, UPT, UPT, UR4, 0x7060, URZ ;  /* 0x0000706004057890 */ /* 0x000fe4000fffe0ff */
[----:B------:R-:W-:Y:S01]  /*2000*/  @!UP1 UIADD3 UR5, UPT, UPT, UR4, 0x7020, URZ ;  /* 0x0000702004059890 */ /* 0x000fe2000fffe0ff */
[----:B0-----:R-:W-:Y:S01]  /*2010*/  FADD.FTZ R251, RZ, R196 ;  /* 0x000000c4fffb7221 */ /* 0x001fe20000010000 */
[----:B------:R-:W-:-:S03]  /*2020*/  FADD.FTZ R196, RZ, R197 ;  /* 0x000000c5ffc47221 */ /* 0x000fc60000010000 */
[----:B------:R-:W-:Y:S01]  /*2030*/  FADD.FTZ R251, R198, R251 ;  /* 0x000000fbc6fb7221 */ /* 0x000fe20000010000 */
[----:B------:R-:W-:-:S03]  /*2040*/  FADD.FTZ R196, R199, R196 ;  /* 0x000000c4c7c47221 */ /* 0x000fc60000010000 */
[----:B-1----:R-:W-:Y:S01]  /*2050*/  FADD.FTZ R251, R251, R20 ;  /* 0x00000014fbfb7221 */ /* 0x002fe20000010000 */
        /* <DEDUP_REMOVED lines=12> */
[----:B------:R-:W-:Y:S01]  /*2120*/  SHF.R.S32.HI R20, RZ, 0x1f, R249 ;  /* 0x0000001fff147819 */ /* 0x000fe200000114f9 */
[----:B------:R-:W-:Y:S02]  /*2130*/  FADD.FTZ R196, R196, R21 ;  /* 0x00000015c4c47221 */ /* 0x000fe40000010000 */
[----:B------:R-:W-:Y:S01]  /*2140*/  FADD.FTZ R22, R22, R251 ;  /* 0x000000fb16167221 */ /* 0x000fe20000010000 */
[----:B------:R-:W-:Y:S01]  /*2150*/  LEA.HI R249, R20, R249, RZ, 0x2 ;  /* 0x000000f914f97211 */ /* 0x000fe200078f10ff */
[----:B------:R-:W-:Y:S02]  /*2160*/  FADD.FTZ R23, R23, R196 ;  /* 0x000000c417177221 */ /* 0x000fe40000010000 */
[----:B------:R-:W-:Y:S01]  /*2170*/  FMUL.FTZ R20, R22, UR14 ;  /* 0x0000000e16147c20 */ /* 0x000fe20008410000 */
[----:B------:R-:W-:Y:S01]  /*2180*/  LEA.HI.SX32 R22, R249, R238, 0x1e ;  /* 0x000000eef9167211 */ /* 0x000fe200078ff2ff */
[----:B------:R-:W-:-:S03]  /*2190*/  FMUL.FTZ R196, R23, UR14 ;  /* 0x0000000e17c47c20 */ /* 0x000fc60008410000 */
[----:B------:R-:W-:Y:S02]  /*21a0*/  FSEL R23, R20, RZ, !P1 ;  /* 0x000000ff14177208 */ /* 0x000fe40004800000 */
[C---:B--2---:R-:W-:Y:S02]  /*21b0*/  @P3 PRMT R250, R212.reuse, 0x7610, R250 ;  /* 0x00007610d4fa3816 */ /* 0x044fe400000000fa */
[--C-:B------:R-:W-:Y:S02]  /*21c0*/  @P3 SHF.R.U64 R212, R212, 0x10, R213.reuse ;  /* 0x00000010d4d43819 */ /* 0x100fe400000012d5 */
[--C-:B------:R-:W-:Y:S02]  /*21d0*/  @P3 PRMT R250, R250, 0x5410, R213.reuse ;  /* 0x00005410fafa3816 */ /* 0x100fe400000000d5 */
[----:B------:R-:W-:Y:S02]  /*21e0*/  @P3 SHF.R.U32.HI R213, RZ, 0x10, R213 ;  /* 0x00000010ffd53819 */ /* 0x000fe400000116d5 */
[----:B------:R-:W-:-:S04]  /*21f0*/  @P3 PRMT R252, R212, 0x7610, R252 ;  /* 0x00007610d4fc3816 */ /* 0x000fc800000000fc */
        /* <DEDUP_REMOVED lines=15> */
[----:B------:R-:W-:Y:S01]  /*22f0*/  FFMA.FTZ R24, R21, R20, R24 ;  /* 0x0000001415187223 */ /* 0x000fe20000010018 */
[----:B------:R-:W-:-:S05]  /*2300*/  FMUL.FTZ R21, R160, R21 ;  /* 0x00000015a0157220 */ /* 0x000fca0000410000 */
[----:B------:R-:W-:-:S04]  /*2310*/  F2FP.F16.F32.PACK_AB R21, RZ, R21 ;  /* 0x00000015ff15723e */ /* 0x000fc800000000ff */
[----:B------:R-:W-:-:S07]  /*2320*/  PRMT R243, R21, 0x7610, R243 ;  /* 0x0000761015f37816 */ /* 0x000fce00000000f3 */
.L_x_10837:
[----:B------:R-:W-:Y:S05]  /*2330*/  @!P3 BRA `(.L_x_10838) ;  /* 0x00000000002cb947 */ /* 0x000fea0003800000 */
[----:B------:R-:W-:Y:S01]  /*2340*/  FFMA.FTZ R21, R236, R196, R23 ;  /* 0x000000c4ec157223 */ /* 0x000fe20000010017 */
[----:B------:R-:W-:-:S03]  /*2350*/  ISETP.GT.AND P1, PT, R245, RZ, PT ;  /* 0x000000fff500720c */ /* 0x000fc60003f24270 */
[----:B------:R-:W-:-:S04]  /*2360*/  FADD.FTZ R21, R234, -R21 ;  /* 0x80000015ea157221 */ /* 0x000fc80000010000 */
[----:B------:R-:W-:-:S05]  /*2370*/  FMUL.FTZ R21, R246, R21 ;  /* 0x00000015f6157220 */ /* 0x000fca0000410000 */
[----:B------:R-:W-:-:S05]  /*2380*/  FSEL R21, R21, RZ, P1 ;  /* 0x000000ff15157208 */ /* 0x000fca0000800000 */
[----:B------:R-:W-:Y:S01]  /*2390*/  FMUL.FTZ R20, R21, UR15 ;  /* 0x0000000f15147c20 */ /* 0x000fe20008410000 */
[----:B------:R-:W-:-:S05]  /*23a0*/  HADD2.F32 R21, -RZ, R252.H0_H0 ;  /* 0x200000fcff157230 */ /* 0x000fca0000004100 */
[----:B------:R-:W-:Y:S01]  /*23b0*/  FFMA.FTZ R25, R20, R21, R25 ;  /* 0x0000001514197223 */ /* 0x000fe20000010019 */
[----:B------:R-:W-:-:S05]  /*23c0*/  FMUL.FTZ R20, R161, R20 ;  /* 0x00000014a1147220 */ /* 0x000fca0000410000 */
[----:B------:R-:W-:-:S04]  /*23d0*/  F2FP.F16.F32.PACK_AB R20, RZ, R20 ;  /* 0x00000014ff14723e */ /* 0x000fc800000000ff */
[----:B------:R-:W-:-:S07]  /*23e0*/  PRMT R242, R20, 0x7610, R242 ;  /* 0x0000761014f27816 */ /* 0x000fce00000000f2 */
.L_x_10838:
        /* <DEDUP_REMOVED lines=8> */
[----:B------:R-:W-:Y:S01]  /*2470*/  FFMA.FTZ R26, R21, R20, R26 ;  /* 0x00000014151a7223 */ /* 0x000fe2000001001a */
[----:B------:R-:W-:-:S05]  /*2480*/  FMUL.FTZ R21, R162, R21 ;  /* 0x00000015a2157220 */ /* 0x000fca0000410000 */
[----:B------:R-:W-:-:S04]  /*2490*/  F2FP.F16.F32.PACK_AB R21, RZ, R21 ;  /* 0x00000015ff15723e */ /* 0x000fc800000000ff */
[----:B------:R-:W-:-:S07]  /*24a0*/  PRMT R241, R21, 0x7610, R241 ;  /* 0x0000761015f17816 */ /* 0x000fce00000000f1 */
.L_x_10839:
[----:B------:R-:W-:Y:S05]  /*24b0*/  @!P3 BRA `(.L_x_10840) ;  /* 0x00000008009cb947 */ /* 0x000fea0003800000 */
[----:B------:R-:W-:Y:S01]  /*24c0*/  FFMA.FTZ R21, R232, R196, R23 ;  /* 0x000000c4e8157223 */ /* 0x000fe20000010017 */
[----:B------:R-:W-:-:S03]  /*24d0*/  ISETP.GT.AND P1, PT, R245, RZ, PT ;  /* 0x000000fff500720c */ /* 0x000fc60003f24270 */
[----:B------:R-:W-:-:S04]  /*24e0*/  FADD.FTZ R21, R230, -R21 ;  /* 0x80000015e6157221 */ /* 0x000fc80000010000 */
[----:B------:R-:W-:-:S05]  /*24f0*/  FMUL.FTZ R21, R246, R21 ;  /* 0x00000015f6157220 */ /* 0x000fca0000410000 */
[----:B------:R-:W-:-:S05]  /*2500*/  FSEL R21, R21, RZ, P1 ;  /* 0x000000ff15157208 */ /* 0x000fca0000800000 */
[----:B------:R-:W-:Y:S01]  /*2510*/  FMUL.FTZ R20, R21, UR15 ;  /* 0x0000000f15147c20 */ /* 0x000fe20008410000 */
[----:B------:R-:W-:-:S05]  /*2520*/  HADD2.F32 R21, -RZ, R252.H1_H1 ;  /* 0x300000fcff157230 */ /* 0x000fca0000004100 */
[----:B------:R-:W-:Y:S01]  /*2530*/  FFMA.FTZ R27, R20, R21, R27 ;  /* 0x00000015141b7223 */ /* 0x000fe2000001001b */
[----:B------:R-:W-:-:S05]  /*2540*/  FMUL.FTZ R20, R163, R20 ;  /* 0x00000014a3147220 */ /* 0x000fca0000410000 */
[----:B------:R-:W-:-:S04]  /*2550*/  F2FP.F16.F32.PACK_AB R20, RZ, R20 ;  /* 0x00000014ff14723e */ /* 0x000fc800000000ff */
[----:B------:R-:W-:Y:S01]  /*2560*/  PRMT R240, R20, 0x7610, R240 ;  /* 0x0000761014f07816 */ /* 0x000fe200000000f0 */
[----:B------:R-:W-:Y:S06]  /*2570*/  BRA `(.L_x_10840) ;  /* 0x00000008006c7947 */ /* 0x000fec0003800000 */
.L_x_10836:
        /* <DEDUP_REMOVED lines=28> */
.L_x_10841:
        /* <DEDUP_REMOVED lines=12> */
.L_x_10842:
        /* <DEDUP_REMOVED lines=12> */
.L_x_10843:
[----:B------:R-:W-:Y:S01]  /*28c0*/  FSEL R192, R192, RZ, P1 ;  /* 0x000000ffc0c07208 */ /* 0x000fe20000800000 */
[----:B------:R-:W-:Y:S06]  /*28d0*/  @!P3 BRA `(.L_x_10840) ;  /* 0x000000040094b947 */ /* 0x000fec0003800000 */
[----:B------:R-:W-:Y:S02]  /*28e0*/  HADD2.F32 R198, -RZ, R252.H1_H1 ;  /* 0x300000fcffc67230 */ /* 0x000fe40000004100 */
[----:B------:R-:W-:-:S04]  /*28f0*/  FMUL.FTZ R20, R195, UR15 ;  /* 0x0000000fc3147c20 */ /* 0x000fc80008410000 */
[-C--:B------:R-:W-:Y:S01]  /*2900*/  FFMA.FTZ R27, R198, R20.reuse, R27 ;  /* 0x00000014c61b7223 */ /* 0x080fe2000001001b */
[----:B------:R-:W-:-:S05]  /*2910*/  FMUL.FTZ R20, R163, R20 ;  /* 0x00000014a3147220 */ /* 0x000fca0000410000 */
[----:B------:R-:W-:-:S04]  /*2920*/  F2FP.F16.F32.PACK_AB R20, RZ, R20 ;  /* 0x00000014ff14723e */ /* 0x000fc800000000ff */
[----:B------:R-:W-:Y:S01]  /*2930*/  PRMT R240, R20, 0x7610, R240 ;  /* 0x0000761014f07816 */ /* 0x000fe200000000f0 */
[----:B------:R-:W-:Y:S06]  /*2940*/  BRA `(.L_x_10840) ;  /* 0x0000000400787947 */ /* 0x000fec0003800000 */
.L_x_10835:
[----:B------:R-:W-:Y:S01]  /*2950*/  UMOV UR4, UR8 ;  /* 0x0000000800047c82 */ /* 0x000fe20008000000 */
[----:B------:R-:W-:Y:S01]  /*2960*/  UMOV UR5, UR9 ;  /* 0x0000000900057c82 */ /* 0x000fe20008000000 */
[----:B------:R-:W-:-:S04]  /*2970*/  UISETP.NE.U32.AND UP0, UPT, UR4, URZ, UPT ;  /* 0x000000ff0400728c */ /* 0x000fc8000bf05070 */
[----:B------:R-:W-:-:S09]  /*2980*/  UISETP.NE.AND.EX UP0, UPT, UR5, URZ, UPT, UP0 ;  /* 0x000000ff0500728c */ /* 0x000fd2000bf05300 */
[----:B------:R-:W-:Y:S05]  /*2990*/  BRA.U UP0, `(.L_x_10844) ;  /* 0x0000000100b47547 */ /* 0x000fea000b800000 */
[----:B------:R-:W-:Y:S01]  /*29a0*/  @P2 FFMA.FTZ R20, R239, R196, R23 ;  /* 0x000000c4ef142223 */ /* 0x000fe20000010017 */
[----:B------:R-:W-:Y:S01]  /*29b0*/  MOV R197, R164 ;  /* 0x000000a400c57202 */ /* 0x000fe20000000f00 */
[----:B------:R-:W0:Y:S01]  /*29c0*/  @P3 LDC R198, c[0x0][0x40c] ;  /* 0x00010300ffc63b82 */ /* 0x000e220000000800 */
[----:B------:R-:W-:Y:S01]  /*29d0*/  MOV R199, R165 ;  /* 0x000000a500c77202 */ /* 0x000fe20000000f00 */
[----:B------:R-:W-:-:S04]  /*29e0*/  @P2 FADD.FTZ R21, R237, -R20 ;  /* 0x80000014ed152221 */ /* 0x000fc80000010000 */
[----:B------:R-:W-:Y:S01]  /*29f0*/  @P2 FFMA.FTZ R197, R246, R21, R164 ;  /* 0x00000015f6c52223 */ /* 0x000fe200000100a4 */
[----:B------:R-:W-:Y:S01]  /*2a00*/  @P2 FFMA.FTZ R21, R236, R196, R23 ;  /* 0x000000c4ec152223 */ /* 0x000fe20000010017 */
[----:B------:R-:W1:Y:S03]  /*2a10*/  @P3 LDC R212, c[0x0][0x40c] ;  /* 0x00010300ffd43b82 */ /* 0x000e660000000800 */
[----:B------:R-:W-:-:S04]  /*2a20*/  @P2 FADD.FTZ R20, R234, -R21 ;  /* 0x80000015ea142221 */ /* 0x000fc80000010000 */
[----:B------:R-:W-:Y:S01]  /*2a30*/  @P2 FFMA.FTZ R199, R246, R20, R165 ;  /* 0x00000014f6c72223 */ /* 0x000fe200000100a5 */
[----:B------:R-:W2:Y:S01]  /*2a40*/  @P3 LDC R21, c[0x0][0x40c] ;  /* 0x00010300ff153b82 */ /* 0x000ea20000000800 */
[----:B------:R-:W-:-:S04]  /*2a50*/  @P2 FFMA.FTZ R20, R235, R196, R23 ;  /* 0x000000c4eb142223 */ /* 0x000fc80000010017 */
[----:B------:R-:W-:Y:S01]  /*2a60*/  @P2 FADD.FTZ R213, R233, -R20 ;  /* 0x80000014e9d52221 */ /* 0x000fe20000010000 */
[----:B------:R-:W-:Y:S01]  /*2a70*/  MOV R20, R166 ;  /* 0x000000a600147202 */ /* 0x000fe20000000f00 */
[----:B0-----:R-:W-:Y:S01]  /*2a80*/  @P3 FMUL.FTZ R198, R199, R198 ;  /* 0x000000c6c7c63220 */ /* 0x001fe20000410000 */
[----:B------:R-:W-:Y:S02]  /*2a90*/  @P3 HADD2.F32 R199, -RZ, R250.H0_H0 ;  /* 0x200000faffc73230 */ /* 0x000fe40000004100 */
[----:B------:R-:W-:Y:S01]  /*2aa0*/  @P2 FFMA.FTZ R20, R246, R213, R166 ;  /* 0x000000d5f6142223 */ /* 0x000fe200000100a6 */
[----:B-1----:R-:W-:-:S04]  /*2ab0*/  @P3 FMUL.FTZ R197, R197, R212 ;  /* 0x000000d4c5c53220 */ /* 0x002fc80000410000 */
[-C--:B------:R-:W-:Y:S01]  /*2ac0*/  @P3 FFMA.FTZ R24, R199, R197.reuse, R24 ;  /* 0x000000c5c7183223 */ /* 0x080fe20000010018 */
[----:B------:R-:W-:Y:S02]  /*2ad0*/  @P3 HADD2.F32 R199, -RZ, R250.H1_H1 ;  /* 0x300000faffc73230 */ /* 0x000fe40000004100 */
[----:B------:R-:W-:Y:S01]  /*2ae0*/  @P3 FMUL.FTZ R197, R160, R197 ;  /* 0x000000c5a0c53220 */ /* 0x000fe20000410000 */
[----:B--2---:R-:W-:Y:S01]  /*2af0*/  @P3 FMUL.FTZ R21, R20, R21 ;  /* 0x0000001514153220 */ /* 0x004fe20000410000 */
[----:B------:R-:W-:-:S03]  /*2b00*/  @P3 HADD2.F32 R20, -RZ, R252.H0_H0 ;  /* 0x200000fcff143230 */ /* 0x000fc60000004100 */
[----:B------:R-:W-:Y:S01]  /*2b10*/  @P3 F2FP.F16.F32.PACK_AB R197, RZ, R197 ;  /* 0x000000c5ffc5323e */ /* 0x000fe200000000ff */
[-C--:B------:R-:W-:Y:S01]  /*2b20*/  @P3 FFMA.FTZ R26, R199, R21.reuse, R26 ;  /* 0x00000015c71a3223 */ /* 0x080fe2000001001a */
[----:B------:R-:W-:Y:S01]  /*2b30*/  @P3 FMUL.FTZ R21, R162, R21 ;  /* 0x00000015a2153220 */ /* 0x000fe20000410000 */
[-C--:B------:R-:W-:Y:S01]  /*2b40*/  @P3 FFMA.FTZ R25, R20, R198.reuse, R25 ;  /* 0x000000c614193223 */ /* 0x080fe20000010019 */
[----:B------:R-:W-:Y:S01]  /*2b50*/  @P3 FMUL.FTZ R198, R161, R198 ;  /* 0x000000c6a1c63220 */ /* 0x000fe20000410000 */
[----:B------:R-:W-:Y:S02]  /*2b60*/  @P3 PRMT R243, R197, 0x7610, R243 ;  /* 0x00007610c5f33816 */ /* 0x000fe400000000f3 */
[----:B------:R-:W-:Y:S02]  /*2b70*/  @P3 F2FP.F16.F32.PACK_AB R21, RZ, R21 ;  /* 0x00000015ff15323e */ /* 0x000fe400000000ff */
[----:B------:R-:W-:Y:S02]  /*2b80*/  @P3 F2FP.F16.F32.PACK_AB R198, RZ, R198 ;  /* 0x000000c6ffc6323e */ /* 0x000fe400000000ff */
[----:B------:R-:W-:-:S02]  /*2b90*/  @P3 PRMT R241, R21, 0x7610, R241 ;  /* 0x0000761015f13816 */ /* 0x000fc400000000f1 */
[----:B------:R-:W-:Y:S01]  /*2ba0*/  @P3 PRMT R242, R198, 0x7610, R242 ;  /* 0x00007610c6f23816 */ /* 0x000fe200000000f2 */
[----:B------:R-:W-:Y:S06]  /*2bb0*/  @!P3 BRA `(.L_x_10840) ;  /* 0x0000000000dcb947 */ /* 0x000fec0003800000 */
[----:B------:R-:W-:Y:S01]  /*2bc0*/  @P2 FFMA.FTZ R21, R232, R196, R23 ;  /* 0x000000c4e8152223 */ /* 0x000fe20000010017 */
[----:B------:R-:W-:Y:S01]  /*2bd0*/  MOV R20, R167 ;  /* 0x000000a700147202 */ /* 0x000fe20000000f00 */
[----:B------:R-:W-:Y:S02]  /*2be0*/  HADD2.F32 R198, -RZ, R252.H1_H1 ;  /* 0x300000fcffc67230 */ /* 0x000fe40000004100 */
[----:B------:R-:W-:-:S04]  /*2bf0*/  @P2 FADD.FTZ R21, R230, -R21 ;  /* 0x80000015e6152221 */ /* 0x000fc80000010000 */
[----:B------:R-:W-:-:S04]  /*2c00*/  @P2 FFMA.FTZ R20, R246, R21, R167 ;  /* 0x00000015f6142223 */ /* 0x000fc800000100a7 */
[----:B------:R-:W-:-:S04]  /*2c10*/  FMUL.FTZ R20, R20, UR15 ;  /* 0x0000000f14147c20 */ /* 0x000fc80008410000 */
[-C--:B------:R-:W-:Y:S01]  /*2c20*/  FFMA.FTZ R27, R198, R20.reuse, R27 ;  /* 0x00000014c61b7223 */ /* 0x080fe2000001001b */
[----:B------:R-:W-:-:S05]  /*2c30*/  FMUL.FTZ R20, R163, R20 ;  /* 0x00000014a3147220 */ /* 0x000fca0000410000 */
[----:B------:R-:W-:-:S04]  /*2c40*/  F2FP.F16.F32.PACK_AB R20, RZ, R20 ;  /* 0x00000014ff14723e */ /* 0x000fc800000000ff */
[----:B------:R-:W-:Y:S01]  /*2c50*/  PRMT R240, R20, 0x7610, R240 ;  /* 0x0000761014f07816 */ /* 0x000fe200000000f0 */
[----:B------:R-:W-:Y:S06]  /*2c60*/  BRA `(.L_x_10840) ;  /* 0x0000000000b07947 */ /* 0x000fec0003800000 */
.L_x_10844:
[-CC-:B------:R-:W-:Y:S01]  /*2c70*/  @P2 FFMA.FTZ R21, R232, R196.reuse, R23.reuse ;  /* 0x000000c4e8152223 */ /* 0x180fe20000010017 */
[----:B------:R-:W-:Y:S01]  /*2c80*/  @P2 FFMA.FTZ R20, R239, R196, R23 ;  /* 0x000000c4ef142223 */ /* 0x000fe20000010017 */
[----:B------:R-:W-:Y:S01]  /*2c90*/  MOV R195, R167 ;  /* 0x000000a700c37202 */ /* 0x000fe20000000f00 */
[----:B------:R-:W0:Y:S01]  /*2ca0*/  @P3 LDC R212, c[0x0][0x40c] ;  /* 0x00010300ffd43b82 */ /* 0x000e220000000800 */
[----:B------:R-:W-:Y:S01]  /*2cb0*/  @P2 FADD.FTZ R21, R230, -R21 ;  /* 0x80000015e6152221 */ /* 0x000fe20000010000 */
[----:B------:R-:W-:Y:S02]  /*2cc0*/  MOV R192, R164 ;  /* 0x000000a400c07202 */ /* 0x000fe40000000f00 */
[----:B------:R-:W-:Y:S01]  /*2cd0*/  MOV R193, R165 ;  /* 0x000000a500c17202 */ /* 0x000fe20000000f00 */
[C---:B------:R-:W-:Y:S01]  /*2ce0*/  @P2 FFMA.FTZ R195, R246.reuse, R21, R167 ;  /* 0x00000015f6c32223 */ /* 0x040fe200000100a7 */
[----:B------:R-:W-:Y:S01]  /*2cf0*/  @P2 FADD.FTZ R21, R237, -R20 ;  /* 0x80000014ed152221 */ /* 0x000fe20000010000 */
[----:B------:R-:W-:Y:S01]  /*2d00*/  MOV R194, R166 ;  /* 0x000000a600c27202 */ /* 0x000fe20000000f00 */
[----:B------:R-:W1:Y:S02]  /*2d10*/  @P3 LDC R198, c[0x0][0x40c] ;  /* 0x00010300ffc63b82 */ /* 0x000e640000000800 */
[----:B------:R-:W-:Y:S01]  /*2d20*/  @P2 FFMA.FTZ R192, R246, R21, R164 ;  /* 0x00000015f6c02223 */ /* 0x000fe200000100a4 */
[----:B------:R-:W-:-:S04]  /*2d30*/  @P2 FFMA.FTZ R21, R236, R196, R23 ;  /* 0x000000c4ec152223 */ /* 0x000fc80000010017 */
[----:B------:R-:W-:Y:S01]  /*2d40*/  @P2 FADD.FTZ R20, R234, -R21 ;  /* 0x80000015ea142221 */ /* 0x000fe20000010000 */
[----:B------:R-:W2:Y:S03]  /*2d50*/  @P3 LDC R197, c[0x0][0x40c] ;  /* 0x00010300ffc53b82 */ /* 0x000ea60000000800 */
[----:B------:R-:W-:Y:S01]  /*2d60*/  @P2 FFMA.FTZ R193, R246, R20, R165 ;  /* 0x00000014f6c12223 */ /* 0x000fe200000100a5 */
[----:B------:R-:W-:-:S04]  /*2d70*/  @P2 FFMA.FTZ R20, R235, R196, R23 ;  /* 0x000000c4eb142223 */ /* 0x000fc80000010017 */
[----:B------:R-:W3:Y:S01]  /*2d80*/  @P3 LDC R21, c[0x0][0x40c] ;  /* 0x00010300ff153b82 */ /* 0x000ee20000000800 */
[----:B------:R-:W-:Y:S01]  /*2d90*/  @P2 FADD.FTZ R199, R233, -R20 ;  /* 0x80000014e9c72221 */ /* 0x000fe20000010000 */
[----:B0-----:R-:W-:Y:S01]  /*2da0*/  @P3 FMUL.FTZ R20, R195, R212 ;  /* 0x000000d4c3143220 */ /* 0x001fe20000410000 */
[----:B------:R-:W-:Y:S02]  /*2db0*/  @P3 HADD2.F32 R212, -RZ, R252.H1_H1 ;  /* 0x300000fcffd43230 */ /* 0x000fe40000004100 */
[----:B------:R-:W-:Y:S01]  /*2dc0*/  @P2 FFMA.FTZ R194, R246, R199, R166 ;  /* 0x000000c7f6c22223 */ /* 0x000fe200000100a6 */
[----:B------:R-:W-:Y:S02]  /*2dd0*/  @P3 HADD2.F32 R199, -RZ, R250.H0_H0 ;  /* 0x200000faffc73230 */ /* 0x000fe40000004100 */
[----:B------:R-:W-:Y:S01]  /*2de0*/  @P3 FFMA.FTZ R27, R212, R20, R27 ;  /* 0x00000014d41b3223 */ /* 0x000fe2000001001b */
[----:B------:R-:W-:Y:S02]  /*2df0*/  @P3 HADD2.F32 R212, -RZ, R252.H0_H0 ;  /* 0x200000fcffd43230 */ /* 0x000fe40000004100 */
[----:B-1----:R-:W-:Y:S01]  /*2e00*/  @P3 FMUL.FTZ R198, R193, R198 ;  /* 0x000000c6c1c63220 */ /* 0x002fe20000410000 */
[----:B------:R-:W-:-:S03]  /*2e10*/  @P3 FMUL.FTZ R20, R163, R20 ;  /* 0x00000014a3143220 */ /* 0x000fc60000410000 */
[-C--:B------:R-:W-:Y:S01]  /*2e20*/  @P3 FFMA.FTZ R25, R212, R198.reuse, R25 ;  /* 0x000000c6d4193223 */ /* 0x080fe20000010019 */
[----:B------:R-:W-:Y:S01]  /*2e30*/  @P3 FMUL.FTZ R198, R161, R198 ;  /* 0x000000c6a1c63220 */ /* 0x000fe20000410000 */
[----:B--2---:R-:W-:Y:S01]  /*2e40*/  @P3 FMUL.FTZ R197, R194, R197 ;  /* 0x000000c5c2c53220 */ /* 0x004fe20000410000 */
[----:B------:R-:W-:-:S03]  /*2e50*/  @P3 F2FP.F16.F32.PACK_AB R20, RZ, R20 ;  /* 0x00000014ff14323e */ /* 0x000fc600000000ff */
[----:B------:R-:W-:Y:S02]  /*2e60*/  @P3 F2FP.F16.F32.PACK_AB R198, RZ, R198 ;  /* 0x000000c6ffc6323e */ /* 0x000fe400000000ff */
[----:B------:R-:W-:Y:S01]  /*2e70*/  @P3 PRMT R240, R20, 0x7610, R240 ;  /* 0x0000761014f03816 */ /* 0x000fe200000000f0 */
[----:B---3--:R-:W-:Y:S01]  /*2e80*/  @P3 FMUL.FTZ R21, R192, R21 ;  /* 0x00000015c0153220 */ /* 0x008fe20000410000 */
[----:B------:R-:W-:-:S03]  /*2e90*/  @P3 PRMT R242, R198, 0x7610, R242 ;  /* 0x00007610c6f23816 */ /* 0x000fc600000000f2 */
[-C--:B------:R-:W-:Y:S01]  /*2ea0*/  @P3 FFMA.FTZ R24, R199, R21.reuse, R24 ;  /* 0x00000015c7183223 */ /* 0x080fe20000010018 */
[----:B------:R-:W-:Y:S02]  /*2eb0*/  @P3 HADD2.F32 R199, -RZ, R250.H1_H1 ;  /* 0x300000faffc73230 */ /* 0x000fe40000004100 */
[----:B------:R-:W-:-:S03]  /*2ec0*/  @P3 FMUL.FTZ R21, R160, R21 ;  /* 0x00000015a0153220 */ /* 0x000fc60000410000 */
[-C--:B------:R-:W-:Y:S01]  /*2ed0*/  @P3 FFMA.FTZ R26, R199, R197.reuse, R26 ;  /* 0x000000c5c71a3223 */ /* 0x080fe2000001001a */
[----:B------:R-:W-:Y:S01]  /*2ee0*/  @P3 FMUL.FTZ R197, R162, R197 ;  /* 0x000000c5a2c53220 */ /* 0x000fe20000410000 */
[----:B------:R-:W-:-:S04]  /*2ef0*/  @P3 F2FP.F16.F32.PACK_AB R21, RZ, R21 ;  /* 0x00000015ff15323e */ /* 0x000fc800000000ff */
[----:B------:R-:W-:Y:S02]  /*2f00*/  @P3 F2FP.F16.F32.PACK_AB R197, RZ, R197 ;  /* 0x000000c5ffc5323e */ /* 0x000fe400000000ff */
[----:B------:R-:W-:Y:S02]  /*2f10*/  @P3 PRMT R243, R21, 0x7610, R243 ;  /* 0x0000761015f33816 */ /* 0x000fe400000000f3 */
[----:B------:R-:W-:-:S07]  /*2f20*/  @P3 PRMT R241, R197, 0x7610, R241 ;  /* 0x00007610c5f13816 */ /* 0x000fce00000000f1 */
.L_x_10840:
        /* <DEDUP_REMOVED lines=14> */
.L_x_10845:
        /* <DEDUP_REMOVED lines=9> */
.L_x_10846:
[----:B------:R-:W-:Y:S05]  /*30a0*/  @!P0 BRA `(.L_x_10847) ;  /* 0x00000004006c8947 */ /* 0x000fea0003800000 */
[----:B------:R-:W-:Y:S05]  /*30b0*/  @!P1 BRA `(.L_x_10848) ;  /* 0x0000000000b49947 */ /* 0x000fea0003800000 */
[-CC-:B01----:R-:W-:Y:S01]  /*30c0*/  @P2 FFMA.FTZ R20, R200, R196.reuse, R23.reuse ;  /* 0x000000c4c8142223 */ /* 0x183fe20000010017 */
[----:B------:R-:W-:Y:S01]  /*30d0*/  MOV R195, R171 ;  /* 0x000000ab00c37202 */ /* 0x000fe20000000f00 */
[----:B------:R-:W0:Y:S01]  /*30e0*/  @P3 LDC R197, c[0x0][0x40c] ;  /* 0x00010300ffc53b82 */ /* 0x000e220000000800 */
[----:B------:R-:W-:Y:S01]  /*30f0*/  @P2 FFMA.FTZ R21, R231, R196, R23 ;  /* 0x000000c4e7152223 */ /* 0x000fe20000010017 */
[----:B------:R-:W-:Y:S01]  /*3100*/  @P2 FADD.FTZ R20, R207, -R20 ;  /* 0x80000014cf142221 */ /* 0x000fe20000010000 */
[----:B------:R-:W-:Y:S01]  /*3110*/  MOV R193, R169 ;  /* 0x000000a900c17202 */ /* 0x000fe20000000f00 */
[----:B------:R-:W-:Y:S02]  /*3120*/  @P3 HADD2.F32 R198, -RZ, R252.H0_H0 ;  /* 0x200000fcffc63230 */ /* 0x000fe40000004100 */
[----:B------:R-:W-:Y:S01]  /*3130*/  @P2 FADD.FTZ R21, R228, -R21 ;  /* 0x80000015e4152221 */ /* 0x000fe20000010000 */
[----:B------:R-:W-:Y:S01]  /*3140*/  @P2 FFMA.FTZ R195, R246, R20, R171 ;  /* 0x00000014f6c32223 */ /* 0x000fe200000100ab */
[--C-:B------:R-:W-:Y:S01]  /*3150*/  @P2 FFMA.FTZ R20, R202, R196, R23.reuse ;  /* 0x000000c4ca142223 */ /* 0x100fe20000010017 */
[----:B------:R-:W1:Y:S01]  /*3160*/  @P3 LDC R199, c[0x0][0x40c] ;  /* 0x00010300ffc73b82 */ /* 0x000e620000000800 */
[----:B------:R-:W-:Y:S01]  /*3170*/  MOV R192, R168 ;  /* 0x000000a800c07202 */ /* 0x000fe20000000f00 */
[----:B------:R-:W-:Y:S01]  /*3180*/  @P2 FFMA.FTZ R192, R246, R21, R168 ;  /* 0x00000015f6c02223 */ /* 0x000fe200000100a8 */
[----:B------:R-:W-:Y:S01]  /*3190*/  @P2 FADD.FTZ R20, R205, -R20 ;  /* 0x80000014cd142221 */ /* 0x000fe20000010000 */
[----:B------:R-:W-:Y:S01]  /*31a0*/  @P2 FFMA.FTZ R21, R203, R196, R23 ;  /* 0x000000c4cb152223 */ /* 0x000fe20000010017 */
[----:B------:R-:W-:-:S02]  /*31b0*/  MOV R194, R170 ;  /* 0x000000aa00c27202 */ /* 0x000fc40000000f00 */
[----:B------:R-:W-:Y:S01]  /*31c0*/  @P2 FFMA.FTZ R193, R246, R20, R169 ;  /* 0x00000014f6c12223 */ /* 0x000fe200000100a9 */
[----:B------:R-:W-:Y:S01]  /*31d0*/  @P2 FADD.FTZ R21, R204, -R21 ;  /* 0x80000015cc152221 */ /* 0x000fe20000010000 */
[----:B------:R-:W2:Y:S03]  /*31e0*/  @P3 LDC R20, c[0x0][0x40c] ;  /* 0x00010300ff143b82 */ /* 0x000ea60000000800 */
[----:B------:R-:W-:Y:S01]  /*31f0*/  @P2 FFMA.FTZ R194, R246, R21, R170 ;  /* 0x00000015f6c22223 */ /* 0x000fe200000100aa */
[----:B0-----:R-:W-:Y:S01]  /*3200*/  @P3 FMUL.FTZ R21, R192, R197 ;  /* 0x000000c5c0153220 */ /* 0x001fe20000410000 */
[----:B------:R-:W-:-:S05]  /*3210*/  @P3 HADD2.F32 R197, -RZ, R250.H0_H0 ;  /* 0x200000faffc53230 */ /* 0x000fca0000004100 */
[-C--:B------:R-:W-:Y:S01]  /*3220*/  @P3 FFMA.FTZ R28, R197, R21.reuse, R28 ;  /* 0x00000015c51c3223 */ /* 0x080fe2000001001c */
[----:B------:R-:W-:Y:S01]  /*3230*/  @P3 FMUL.FTZ R21, R156, R21 ;  /* 0x000000159c153220 */ /* 0x000fe20000410000 */
[----:B-1----:R-:W-:Y:S01]  /*3240*/  @P3 FMUL.FTZ R197, R194, R199 ;  /* 0x000000c7c2c53220 */ /* 0x002fe20000410000 */
[----:B------:R-:W-:-:S03]  /*3250*/  @P3 HADD2.F32 R199, -RZ, R250.H1_H1 ;  /* 0x300000faffc73230 */ /* 0x000fc60000004100 */
[----:B------:R-:W-:Y:S02]  /*3260*/  @P3 F2FP.F16.F32.PACK_AB R21, RZ, R21 ;  /* 0x00000015ff15323e */ /* 0x000fe400000000ff */
[-C--:B------:R-:W-:Y:S01]  /*3270*/  @P3 FFMA.FTZ R30, R199, R197.reuse, R30 ;  /* 0x000000c5c71e3223 */ /* 0x080fe2000001001e */
[----:B------:R-:W-:Y:S01]  /*3280*/  @P3 FMUL.FTZ R197, R158, R197 ;  /* 0x000000c59ec53220 */ /* 0x000fe20000410000 */
[----:B------:R-:W-:Y:S01]  /*3290*/  @P3 PRMT R243, R21, 0x7610, R243 ;  /* 0x0000761015f33816 */ /* 0x000fe200000000f3 */
[----:B--2---:R-:W-:-:S03]  /*32a0*/  @P3 FMUL.FTZ R20, R193, R20 ;  /* 0x00000014c1143220 */ /* 0x004fc60000410000 */
[----:B------:R-:W-:Y:S01]  /*32b0*/  @P3 F2FP.F16.F32.PACK_AB R197, RZ, R197 ;  /* 0x000000c5ffc5323e */ /* 0x000fe200000000ff */
[-C--:B------:R-:W-:Y:S01]  /*32c0*/  @P3 FFMA.FTZ R29, R198, R20.reuse, R29 ;  /* 0x00000014c61d3223 */ /* 0x080fe2000001001d */
[----:B------:R-:W-:Y:S02]  /*32d0*/  @P3 FMUL.FTZ R20, R157, R20 ;  /* 0x000000149d143220 */ /* 0x000fe40000410000 */
[----:B------:R-:W-:-:S03]  /*32e0*/  @P3 PRMT R241, R197, 0x7610, R241 ;  /* 0x00007610c5f13816 */ /* 0x000fc600000000f1 */
[----:B------:R-:W-:-:S04]  /*32f0*/  @P3 F2FP.F16.F32.PACK_AB R20, RZ, R20 ;  /* 0x00000014ff14323e */ /* 0x000fc800000000ff */
[----:B------:R-:W-:Y:S01]  /*3300*/  @P3 PRMT R242, R20, 0x7610, R242 ;  /* 0x0000761014f23816 */ /* 0x000fe200000000f2 */
        /* <DEDUP_REMOVED lines=8> */
.L_x_10848:
[--C-:B01----:R-:W-:Y:S01]  /*3390*/  @P2 FFMA.FTZ R21, R231, R196, R23.reuse ;  /* 0x000000c4e7152223 */ /* 0x103fe20000010017 */
[----:B------:R-:W0:Y:S01]  /*33a0*/  @P3 LDC R198, c[0x0][0x40c] ;  /* 0x00010300ffc63b82 */ /* 0x000e220000000800 */
[----:B------:R-:W-:Y:S01]  /*33b0*/  MOV R197, R168 ;  /* 0x000000a800c57202 */ /* 0x000fe20000000f00 */
[-C--:B------:R-:W-:Y:S01]  /*33c0*/  @P2 FFMA.FTZ R20, R202, R196.reuse, R23 ;  /* 0x000000c4ca142223 */ /* 0x080fe20000010017 */
[----:B------:R-:W-:Y:S01]  /*33d0*/  @P2 FADD.FTZ R21, R228, -R21 ;  /* 0x80000015e4152221 */ /* 0x000fe20000010000 */
[----:B------:R-:W-:Y:S01]  /*33e0*/  @P2 FFMA.FTZ R213, R203, R196, R23 ;  /* 0x000000c4cbd52223 */ /* 0x000fe20000010017 */
[----:B------:R-:W-:Y:S01]  /*33f0*/  MOV R199, R169 ;  /* 0x000000a900c77202 */ /* 0x000fe20000000f00 */
[----:B------:R-:W-:Y:S01]  /*3400*/  @P2 FADD.FTZ R20, R205, -R20 ;  /* 0x80000014cd142221 */ /* 0x000fe20000010000 */
[----:B------:R-:W-:Y:S01]  /*3410*/  @P2 FFMA.FTZ R197, R246, R21, R168 ;  /* 0x00000015f6c52223 */ /* 0x000fe200000100a8 */
[----:B------:R-:W1:Y:S01]  /*3420*/  @P3 LDC R212, c[0x0][0x40c] ;  /* 0x00010300ffd43b82 */ /* 0x000e620000000800 */
[----:B------:R-:W-:Y:S01]  /*3430*/  @P2 FADD.FTZ R213, R204, -R213 ;  /* 0x800000d5ccd52221 */ /* 0x000fe20000010000 */
[----:B------:R-:W-:Y:S01]  /*3440*/  @P2 FFMA.FTZ R199, R246, R20, R169 ;  /* 0x00000014f6c72223 */ /* 0x000fe200000100a9 */
[----:B------:R-:W-:-:S02]  /*3450*/  MOV R20, R170 ;  /* 0x000000aa00147202 */ /* 0x000fc40000000f00 */
[----:B------:R-:W-:-:S03]  /*3460*/  @P2 FFMA.FTZ R20, R246, R213, R170 ;  /* 0x000000d5f6142223 */ /* 0x000fc600000100aa */
[----:B------:R-:W2:Y:S01]  /*3470*/  @P3 LDC R21, c[0x0][0x40c] ;  /* 0x00010300ff153b82 */ /* 0x000ea20000000800 */
[----:B0-----:R-:W-:Y:S01]  /*3480*/  @P3 FMUL.FTZ R198, R199, R198 ;  /* 0x000000c6c7c63220 */ /* 0x001fe20000410000 */
[----:B------:R-:W-:Y:S02]  /*3490*/  @P3 HADD2.F32 R199, -RZ, R250.H0_H0 ;  /* 0x200000faffc73230 */ /* 0x000fe40000004100 */
        /* <DEDUP_REMOVED lines=18> */
[----:B------:R-:W-:-:S03]  /*35c0*/  HADD2.F32 R198, -RZ, R252.H1_H1 ;  /* 0x300000fcffc67230 */ /* 0x000fc60000004100 */
[----:B------:R-:W-:Y:S01]  /*35d0*/  @P2 FADD.FTZ R21, R207, -R20 ;  /* 0x80000014cf152221 */ /* 0x000fe20000010000 */
[----:B------:R-:W-:-:S03]  /*35e0*/  MOV R20, R171 ;  /* 0x000000ab00147202 */ /* 0x000fc60000000f00 */
[----:B------:R-:W-:-:S04]  /*35f0*/  @P2 FFMA.FTZ R20, R246, R21, R171 ;  /* 0x00000015f6142223 */ /* 0x000fc800000100ab */
[----:B------:R-:W-:-:S04]  /*3600*/  FMUL.FTZ R20, R20, UR15 ;  /* 0x0000000f14147c20 */ /* 0x000fc80008410000 */
[-C--:B------:R-:W-:Y:S01]  /*3610*/  FFMA.FTZ R31, R198, R20.reuse, R31 ;  /* 0x00000014c61f7223 */ /* 0x080fe2000001001f */
[----:B------:R-:W-:-:S05]  /*3620*/  FMUL.FTZ R20, R159, R20 ;  /* 0x000000149f147220 */ /* 0x000fca0000410000 */
[----:B------:R-:W-:-:S04]  /*3630*/  F2FP.F16.F32.PACK_AB R20, RZ, R20 ;  /* 0x00000014ff14723e */ /* 0x000fc800000000ff */
[----:B------:R-:W-:Y:S01]  /*3640*/  PRMT R240, R20, 0x7610, R240 ;  /* 0x0000761014f07816 */ /* 0x000fe200000000f0 */
[----:B------:R-:W-:Y:S06]  /*3650*/  BRA `(.L_x_10849) ;  /* 0x0000000400b87947 */ /* 0x000fec0003800000 */
.L_x_10847:
[----:B------:R-:W-:Y:S05]  /*3660*/  @!P1 BRA `(.L_x_10850) ;  /* 0x0000000000f49947 */ /* 0x000fea0003800000 */
        /* <DEDUP_REMOVED lines=24> */
[-C--:B------:R-:W-:Y:S01]  /*37f0*/  FFMA.FTZ R28, R197, R21.reuse, R28 ;  /* 0x00000015c51c7223 */ /* 0x080fe2000001001c */
[----:B------:R-:W-:-:S05]  /*3800*/  FMUL.FTZ R21, R156, R21 ;  /* 0x000000159c157220 */ /* 0x000fca0000410000 */
[----:B------:R-:W-:-:S04]  /*3810*/  F2FP.F16.F32.PACK_AB R21, RZ, R21 ;  /* 0x00000015ff15723e */ /* 0x000fc800000000ff */
[----:B------:R-:W-:-:S07]  /*3820*/  PRMT R243, R21, 0x7610, R243 ;  /* 0x0000761015f37816 */ /* 0x000fce00000000f3 */
.L_x_10851:
        /* <DEDUP_REMOVED lines=12> */
.L_x_10852:
        /* <DEDUP_REMOVED lines=12> */
.L_x_10853:
        /* <DEDUP_REMOVED lines=9> */
.L_x_10850:
        /* <DEDUP_REMOVED lines=12> */
.L_x_10854:
        /* <DEDUP_REMOVED lines=12> */
.L_x_10855:
        /* <DEDUP_REMOVED lines=12> */
.L_x_10856:
        /* <DEDUP_REMOVED lines=12> */
.L_x_10849:
        /* <DEDUP_REMOVED lines=14> */
.L_x_10857:
        /* <DEDUP_REMOVED lines=9> */
.L_x_10858:
        /* <DEDUP_REMOVED lines=47> */
.L_x_10860:
        /* <DEDUP_REMOVED lines=45> */
.L_x_10859:
        /* <DEDUP_REMOVED lines=29> */
.L_x_10863:
        /* <DEDUP_REMOVED lines=12> */
.L_x_10864:
        /* <DEDUP_REMOVED lines=12> */
.L_x_10865:
        /* <DEDUP_REMOVED lines=9> */
.L_x_10862:
        /* <DEDUP_REMOVED lines=12> */
.L_x_10866:
        /* <DEDUP_REMOVED lines=12> */
.L_x_10867:
        /* <DEDUP_REMOVED lines=12> */
.L_x_10868:
        /* <DEDUP_REMOVED lines=12> */
.L_x_10861:
        /* <DEDUP_REMOVED lines=14> */
.L_x_10869:
        /* <DEDUP_REMOVED lines=9> */
.L_x_10870:
        /* <DEDUP_REMOVED lines=47> */
.L_x_10872:
        /* <DEDUP_REMOVED lines=45> */
.L_x_10871:
        /* <DEDUP_REMOVED lines=29> */
.L_x_10875:
        /* <DEDUP_REMOVED lines=12> */
.L_x_10876:
        /* <DEDUP_REMOVED lines=12> */
.L_x_10877:
        /* <DEDUP_REMOVED lines=9> */
.L_x_10874:
        /* <DEDUP_REMOVED lines=12> */
.L_x_10878:
        /* <DEDUP_REMOVED lines=12> */
.L_x_10879:
        /* <DEDUP_REMOVED lines=12> */
.L_x_10880:
        /* <DEDUP_REMOVED lines=12> */
.L_x_10873:
        /* <DEDUP_REMOVED lines=14> */
.L_x_10881:
        /* <DEDUP_REMOVED lines=9> */
.L_x_10882:
        /* <DEDUP_REMOVED lines=47> */
.L_x_10884:
        /* <DEDUP_REMOVED lines=45> */
.L_x_10883:
        /* <DEDUP_REMOVED lines=29> */
.L_x_10887:
        /* <DEDUP_REMOVED lines=12> */
.L_x_10888:
        /* <DEDUP_REMOVED lines=12> */
.L_x_10889:
        /* <DEDUP_REMOVED lines=9> */
.L_x_10886:
        /* <DEDUP_REMOVED lines=12> */
.L_x_10890:
        /* <DEDUP_REMOVED lines=12> */
.L_x_10891:
        /* <DEDUP_REMOVED lines=12> */
.L_x_10892:
        /* <DEDUP_REMOVED lines=12> */
.L_x_10885:
        /* <DEDUP_REMOVED lines=14> */
.L_x_10893:
        /* <DEDUP_REMOVED lines=9> */
.L_x_10894:
        /* <DEDUP_REMOVED lines=47> */
.L_x_10896:
        /* <DEDUP_REMOVED lines=45> */
.L_x_10895:
        /* <DEDUP_REMOVED lines=29> */
.L_x_10899:
        /* <DEDUP_REMOVED lines=12> */
.L_x_10900:
        /* <DEDUP_REMOVED lines=12> */
.L_x_10901:
        /* <DEDUP_REMOVED lines=9> */
.L_x_10898:
        /* <DEDUP_REMOVED lines=12> */
.L_x_10902:
        /* <DEDUP_REMOVED lines=12> */
.L_x_10903:
        /* <DEDUP_REMOVED lines=12> */
.L_x_10904:
        /* <DEDUP_REMOVED lines=12> */
.L_x_10897:
        /* <DEDUP_REMOVED lines=14> */
.L_x_10905:
[----:B------:R-:W-:Y:S01]  /*7660*/  IADD3 R247, PT, PT, R247, 0x600, RZ ;  /* 0x00000600f7f77810 */ /* 0x000fe20007ffe0ff */
[----:B------:R-:W-:Y:S06]  /*7670*/  @!P3 BRA `(.L_x_10906) ;  /* 0x00000000001cb947 */ /* 0x000fec0003800000 */
[----:B01----:R-:W0:Y:S02]  /*7680*/  LDC.64 R20, c[0x0][0x390] ;  /* 0x0000e400ff147b82 */ /* 0x003e240000000a00 */
[----:B0-----:R-:W-:-:S06]  /*7690*/  IMAD.WIDE.U32 R20, R247, 0x8, R20 ;  /* 0x00000008f7147825 */ /* 0x001fcc00078e0014 */
[----:B------:R-:W2:Y:S02]  /*76a0*/  LDG.E.64 R20, desc[UR10][R20.64] ;  /* 0x0000000a14147981 */ /* 0x000ea4000c1e1b00 */
[C-C-:B--2---:R-:W-:Y:S02]  /*76b0*/  SHF.R.U64 R252, R20.reuse, 0x10, R21.reuse ;  /* 0x0000001014fc7819 */ /* 0x144fe40000001215 */
[--C-:B------:R-:W-:Y:S02]  /*76c0*/  SHF.R.U32.HI R197, RZ, 0x10, R21.reuse ;  /* 0x00000010ffc57819 */ /* 0x100fe40000011615 */
[----:B------:R-:W-:Y:S02]  /*76d0*/  PRMT R250, R20, 0x5410, R21 ;  /* 0x0000541014fa7816 */ /* 0x000fe40000000015 */
[----:B------:R-:W-:-:S07]  /*76e0*/  PRMT R252, R252, 0x5410, R197 ;  /* 0x00005410fcfc7816 */ /* 0x000fce00000000c5 */
.L_x_10906:
[----:B------:R-:W-:Y:S05]  /*76f0*/  @!P0 BRA `(.L_x_10907) ;  /* 0x00000004006c8947 */ /* 0x000fea0003800000 */
[----:B------:R-:W-:Y:S05]  /*7700*/  @!P1 BRA `(.L_x_10908) ;  /* 0x0000000000b49947 */ /* 0x000fea0003800000 */
[----:B------:R-:W2:Y:S01]  /*7710*/  @P3 LDC R197, c[0x0][0x40c] ;  /* 0x00010300ffc53b82 */ /* 0x000ea20000000800 */
[-CC-:B0-----:R-:W-:Y:S01]  /*7720*/  @P2 FFMA.FTZ R192, R0, R196.reuse, R23.reuse ;  /* 0x000000c400c02223 */ /* 0x181fe20000010017 */
[-CC-:B-1----:R-:W-:Y:S01]  /*7730*/  @P2 FFMA.FTZ R21, R5, R196.reuse, R23.reuse ;  /* 0x000000c405152223 */ /* 0x182fe20000010017 */
[-CC-:B------:R-:W-:Y:S01]  /*7740*/  @P2 FFMA.FTZ R20, R2, R196.reuse, R23.reuse ;  /* 0x000000c402142223 */ /* 0x180fe20000010017 */
[----:B------:R-:W-:Y:S01]  /*7750*/  @P2 FFMA.FTZ R23, R3, R196, R23 ;  /* 0x000000c403172223 */ /* 0x000fe20000010017 */
[----:B------:R-:W-:Y:S01]  /*7760*/  @P2 FADD.FTZ R192, R229, -R192 ;  /* 0x800000c0e5c02221 */ /* 0x000fe20000010000 */
[----:B------:R-:W-:Y:S01]  /*7770*/  @P2 FADD.FTZ R21, R224, -R21 ;  /* 0x80000015e0152221 */ /* 0x000fe20000010000 */
[----:B------:R-:W-:Y:S01]  /*7780*/  MOV R195, R191 ;  /* 0x000000bf00c37202 */ /* 0x000fe20000000f00 */
[----:B------:R-:W0:Y:S01]  /*7790*/  @P3 LDC R196, c[0x0][0x40c] ;  /* 0x00010300ffc43b82 */ /* 0x000e220000000800 */
[----:B------:R-:W-:Y:S01]  /*77a0*/  @P2 FFMA.FTZ R195, R246, R192, R191 ;  /* 0x000000c0f6c32223 */ /* 0x000fe200000100bf */
[----:B------:R-:W-:Y:S01]  /*77b0*/  @P2 FADD.FTZ R23, R226, -R23 ;  /* 0x80000017e2172221 */ /* 0x000fe20000010000 */
[----:B------:R-:W-:Y:S01]  /*77c0*/  MOV R192, R188 ;  /* 0x000000bc00c07202 */ /* 0x000fe20000000f00 */
[----:B------:R-:W-:Y:S01]  /*77d0*/  @P2 FADD.FTZ R20, R227, -R20 ;  /* 0x80000014e3142221 */ /* 0x000fe20000010000 */
[C---:B------:R-:W-:Y:S01]  /*77e0*/  @P2 FFMA.FTZ R192, R246.reuse, R21, R188 ;  /* 0x00000015f6c02223 */ /* 0x040fe200000100bc */
[----:B------:R-:W-:Y:S01]  /*77f0*/  MOV R194, R190 ;  /* 0x000000be00c27202 */ /* 0x000fe20000000f00 */
[C---:B------:R-:W-:Y:S01]  /*7800*/  @P2 FFMA.FTZ R194, R246.reuse, R23, R190 ;  /* 0x00000017f6c22223 */ /* 0x040fe200000100be */
[----:B------:R-:W1:Y:S01]  /*7810*/  @P3 LDC R199, c[0x0][0x40c] ;  /* 0x00010300ffc73b82 */ /* 0x000e620000000800 */
[----:B------:R-:W-:Y:S01]  /*7820*/  MOV R193, R189 ;  /* 0x000000bd00c17202 */ /* 0x000fe20000000f00 */
[----:B------:R-:W-:Y:S01]  /*7830*/  @P2 FFMA.FTZ R193, R246, R20, R189 ;  /* 0x00000014f6c12223 */ /* 0x000fe200000100bd */
[----:B------:R-:W-:-:S02]  /*7840*/  @P3 HADD2.F32 R23, -RZ, R250.H0_H0 ;  /* 0x200000faff173230 */ /* 0x000fc40000004100 */
[----:B--2---:R-:W-:Y:S01]  /*7850*/  @P3 FMUL.FTZ R21, R192, R197 ;  /* 0x000000c5c0153220 */ /* 0x004fe20000410000 */
[----:B------:R-:W-:-:S03]  /*7860*/  @P3 HADD2.F32 R197, -RZ, R250.H1_H1 ;  /* 0x300000faffc53230 */ /* 0x000fc60000004100 */
[-C--:B------:R-:W-:Y:S01]  /*7870*/  @P3 FFMA.FTZ R48, R23, R21.reuse, R48 ;  /* 0x0000001517303223 */ /* 0x080fe20000010030 */
[----:B------:R-:W-:Y:S01]  /*7880*/  @P3 FMUL.FTZ R21, R136, R21 ;  /* 0x0000001588153220 */ /* 0x000fe20000410000 */
[----:B0-----:R-:W-:Y:S01]  /*7890*/  @P3 FMUL.FTZ R20, R193, R196 ;  /* 0x000000c4c1143220 */ /* 0x001fe20000410000 */
[----:B------:R-:W-:-:S03]  /*78a0*/  @P3 HADD2.F32 R196, -RZ, R252.H0_H0 ;  /* 0x200000fcffc43230 */ /* 0x000fc60000004100 */
[----:B------:R-:W-:Y:S02]  /*78b0*/  @P3 F2FP.F16.F32.PACK_AB R21, RZ, R21 ;  /* 0x00000015ff15323e */ /* 0x000fe400000000ff */
[-C--:B------:R-:W-:Y:S01]  /*78c0*/  @P3 FFMA.FTZ R49, R196, R20.reuse, R49 ;  /* 0x00000014c4313223 */ /* 0x080fe20000010031 */
[----:B------:R-:W-:Y:S01]  /*78d0*/  @P3 FMUL.FTZ R20, R137, R20 ;  /* 0x0000001489143220 */ /* 0x000fe20000410000 */
[----:B-1----:R-:W-:Y:S01]  /*78e0*/  @P3 FMUL.FTZ R23, R194, R199 ;  /* 0x000000c7c2173220 */ /* 0x002fe20000410000 */
[----:B------:R-:W-:-:S03]  /*78f0*/  @P3 PRMT R243, R21, 0x7610, R243 ;  /* 0x0000761015f33816 */ /* 0x000fc600000000f3 */
[-C--:B------:R-:W-:Y:S01]  /*7900*/  @P3 FFMA.FTZ R50, R197, R23.reuse, R50 ;  /* 0x00000017c5323223 */ /* 0x080fe20000010032 */
[----:B------:R-:W-:Y:S01]  /*7910*/  @P3 FMUL.FTZ R23, R138, R23 ;  /* 0x000000178a173220 */ /* 0x000fe20000410000 */
[----:B------:R-:W-:-:S04]  /*7920*/  @P3 F2FP.F16.F32.PACK_AB R20, RZ, R20 ;  /* 0x00000014ff14323e */ /* 0x000fc800000000ff */
[----:B------:R-:W-:Y:S02]  /*7930*/  @P3 F2FP.F16.F32.PACK_AB R23, RZ, R23 ;  /* 0x00000017ff17323e */ /* 0x000fe400000000ff */
[----:B------:R-:W-:Y:S02]  /*7940*/  @P3 PRMT R242, R20, 0x7610, R242 ;  /* 0x0000761014f23816 */ /* 0x000fe400000000f2 */
        /* <DEDUP_REMOVED lines=9> */
.L_x_10908:
[-CC-:B01----:R-:W-:Y:S01]  /*79e0*/  @P2 FFMA.FTZ R21, R5, R196.reuse, R23.reuse ;  /* 0x000000c405152223 */ /* 0x183fe20000010017 */
[----:B------:R-:W-:Y:S01]  /*79f0*/  @P2 FFMA.FTZ R20, R2, R196, R23 ;  /* 0x000000c402142223 */ /* 0x000fe20000010017 */
[----:B------:R-:W-:Y:S01]  /*7a00*/  MOV R197, R188 ;  /* 0x000000bc00c57202 */ /* 0x000fe20000000f00 */
[----:B------:R-:W0:Y:S01]  /*7a10*/  @P3 LDC R212, c[0x0][0x40c] ;  /* 0x00010300ffd43b82 */ /* 0x000e220000000800 */
[----:B------:R-:W-:Y:S01]  /*7a20*/  @P2 FADD.FTZ R21, R224, -R21 ;  /* 0x80000015e0152221 */ /* 0x000fe20000010000 */
[----:B------:R-:W-:Y:S01]  /*7a30*/  @P2 FADD.FTZ R199, R227, -R20 ;  /* 0x80000014e3c72221 */ /* 0x000fe20000010000 */
[----:B------:R-:W-:Y:S02]  /*7a40*/  MOV R198, R189 ;  /* 0x000000bd00c67202 */ /* 0x000fe40000000f00 */
[C---:B------:R-:W-:Y:S01]  /*7a50*/  @P2 FFMA.FTZ R197, R246.reuse, R21, R188 ;  /* 0x00000015f6c52223 */ /* 0x040fe200000100bc */
[----:B------:R-:W-:Y:S01]  /*7a60*/  @P2 FFMA.FTZ R198, R246, R199, R189 ;  /* 0x000000c7f6c62223 */ /* 0x000fe200000100bd */
[----:B------:R-:W-:Y:S01]  /*7a70*/  @P2 FFMA.FTZ R199, R3, R196, R23 ;  /* 0x000000c403c72223 */ /* 0x000fe20000010017 */
[----:B------:R-:W1:Y:S03]  /*7a80*/  @P3 LDC R21, c[0x0][0x40c] ;  /* 0x00010300ff153b82 */ /* 0x000e660000000800 */
[----:B------:R-:W-:Y:S01]  /*7a90*/  @P2 FADD.FTZ R213, R226, -R199 ;  /* 0x800000c7e2d52221 */ /* 0x000fe20000010000 */
[----:B------:R-:W-:-:S03]  /*7aa0*/  MOV R199, R190 ;  /* 0x000000be00c77202 */ /* 0x000fc60000000f00 */
[----:B------:R-:W-:Y:S01]  /*7ab0*/  @P2 FFMA.FTZ R199, R246, R213, R190 ;  /* 0x000000d5f6c72223 */ /* 0x000fe200000100be */
[----:B------:R-:W2:Y:S01]  /*7ac0*/  @P3 LDC R20, c[0x0][0x40c] ;  /* 0x00010300ff143b82 */ /* 0x000ea20000000800 */
[----:B------:R-:W-:Y:S02]  /*7ad0*/  @P3 HADD2.F32 R213, -RZ, R250.H0_H0 ;  /* 0x200000faffd53230 */ /* 0x000fe40000004100 */
[----:B0-----:R-:W-:-:S04]  /*7ae0*/  @P3 FMUL.FTZ R197, R197, R212 ;  /* 0x000000d4c5c53220 */ /* 0x001fc80000410000 */
[-C--:B------:R-:W-:Y:S01]  /*7af0*/  @P3 FFMA.FTZ R48, R213, R197.reuse, R48 ;  /* 0x000000c5d5303223 */ /* 0x080fe20000010030 */
[----:B------:R-:W-:Y:S01]  /*7b00*/  @P3 FMUL.FTZ R197, R136, R197 ;  /* 0x000000c588c53220 */ /* 0x000fe20000410000 */
[----:B-1----:R-:W-:-:S04]  /*7b10*/  @P3 FMUL.FTZ R198, R198, R21 ;  /* 0x00000015c6c63220 */ /* 0x002fc80000410000 */
[----:B------:R-:W-:-:S04]  /*7b20*/  @P3 F2FP.F16.F32.PACK_AB R197, RZ, R197 ;  /* 0x000000c5ffc5323e */ /* 0x000fc800000000ff */
[----:B------:R-:W-:Y:S01]  /*7b30*/  @P3 PRMT R243, R197, 0x7610, R243 ;  /* 0x00007610c5f33816 */ /* 0x000fe200000000f3 */
[----:B--2---:R-:W-:Y:S01]  /*7b40*/  @P3 FMUL.FTZ R21, R199, R20 ;  /* 0x00000014c7153220 */ /* 0x004fe20000410000 */
[----:B------:R-:W-:Y:S02]  /*7b50*/  @P3 HADD2.F32 R20, -RZ, R252.H0_H0 ;  /* 0x200000fcff143230 */ /* 0x000fe40000004100 */
[----:B------:R-:W-:-:S03]  /*7b60*/  @P3 HADD2.F32 R199, -RZ, R250.H1_H1 ;  /* 0x300000faffc73230 */ /* 0x000fc60000004100 */
[-C--:B------:R-:W-:Y:S01]  /*7b70*/  @P3 FFMA.FTZ R49, R20, R198.reuse, R49 ;  /* 0x000000c614313223 */ /* 0x080fe20000010031 */
[----:B------:R-:W-:Y:S01]  /*7b80*/  @P3 FMUL.FTZ R198, R137, R198 ;  /* 0x000000c689c63220 */ /* 0x000fe20000410000 */
[-C--:B------:R-:W-:Y:S01]  /*7b90*/  @P3 FFMA.FTZ R50, R199, R21.reuse, R50 ;  /* 0x00000015c7323223 */ /* 0x080fe20000010032 */
[----:B------:R-:W-:-:S03]  /*7ba0*/  @P3 FMUL.FTZ R21, R138, R21 ;  /* 0x000000158a153220 */ /* 0x000fc60000410000 */
[----:B------:R-:W-:Y:S02]  /*7bb0*/  @P3 F2FP.F16.F32.PACK_AB R198, RZ, R198 ;  /* 0x000000c6ffc6323e */ /* 0x000fe400000000ff */
[----:B------:R-:W-:Y:S02]  /*7bc0*/  @P3 F2FP.F16.F32.PACK_AB R21, RZ, R21 ;  /* 0x00000015ff15323e */ /* 0x000fe400000000ff */
[----:B------:R-:W-:Y:S02]  /*7bd0*/  @P3 PRMT R242, R198, 0x7610, R242 ;  /* 0x00007610c6f23816 */ /* 0x000fe400000000f2 */
[----:B------:R-:W-:Y:S01]  /*7be0*/  @P3 PRMT R241, R21, 0x7610, R241 ;  /* 0x0000761015f13816 */ /* 0x000fe200000000f1 */
[----:B------:R-:W-:Y:S06]  /*7bf0*/  @!P3 BRA `(.L_x_10909) ;  /* 0x0000000400e4b947 */ /* 0x000fec0003800000 */
[----:B------:R-:W-:Y:S01]  /*7c00*/  @P2 FFMA.FTZ R196, R0, R196, R23 ;  /* 0x000000c400c42223 */ /* 0x000fe20000010017 */
[----:B------:R-:W-:-:S03]  /*7c10*/  MOV R20, R191 ;  /* 0x000000bf00147202 */ /* 0x000fc60000000f00 */
[----:B------:R-:W-:-:S04]  /*7c20*/  @P2 FADD.FTZ R196, R229, -R196 ;  /* 0x800000c4e5c42221 */ /* 0x000fc80000010000 */
[----:B------:R-:W-:Y:S01]  /*7c30*/  @P2 FFMA.FTZ R20, R246, R196, R191 ;  /* 0x000000c4f6142223 */ /* 0x000fe200000100bf */
[----:B------:R-:W-:-:S03]  /*7c40*/  HADD2.F32 R196, -RZ, R252.H1_H1 ;  /* 0x300000fcffc47230 */ /* 0x000fc60000004100 */
[----:B------:R-:W-:-:S04]  /*7c50*/  FMUL.FTZ R20, R20, UR15 ;  /* 0x0000000f14147c20 */ /* 0x000fc80008410000 */
[-C--:B------:R-:W-:Y:S01]  /*7c60*/  FFMA.FTZ R51, R196, R20.reuse, R51 ;  /* 0x00000014c4337223 */ /* 0x080fe20000010033 */
[----:B------:R-:W-:-:S05]  /*7c70*/  FMUL.FTZ R20, R139, R20 ;  /* 0x000000148b147220 */ /* 0x000fca0000410000 */
[----:B------:R-:W-:-:S04]  /*7c80*/  F2FP.F16.F32.PACK_AB R20, RZ, R20 ;  /* 0x00000014ff14723e */ /* 0x000fc800000000ff */
[----:B------:R-:W-:Y:S01]  /*7c90*/  PRMT R240, R20, 0x7610, R240 ;  /* 0x0000761014f07816 */ /* 0x000fe200000000f0 */
[----:B------:R-:W-:Y:S06]  /*7ca0*/  BRA `(.L_x_10909) ;  /* 0x0000000400b87947 */ /* 0x000fec0003800000 */
.L_x_10907:
[----:B------:R-:W-:Y:S05]  /*7cb0*/  @!P1 BRA `(.L_x_10910) ;  /* 0x0000000000f49947 */ /* 0x000fea0003800000 */
[----:B------:R-:W-:Y:S01]  /*7cc0*/  ISETP.GT.AND P2, PT, R245, RZ, PT ;  /* 0x000000fff500720c */ /* 0x000fe20003f44270 */
[----:B------:R-:W-:-:S12]  /*7cd0*/  @!P3 BRA `(.L_x_10911) ;  /* 0x00000000002cb947 */ /* 0x000fd80003800000 */
        /* <DEDUP_REMOVED lines=11> */
.L_x_10911:
        /* <DEDUP_REMOVED lines=12> */
.L_x_10912:
        /* <DEDUP_REMOVED lines=12> */
.L_x_10913:
[-CC-:B0-----:R-:W-:Y:S01]  /*7f10*/  FFMA.FTZ R192, R0, R196.reuse, R23.reuse ;  /* 0x000000c400c07223 */ /* 0x181fe20000010017 */
[-CC-:B-1----:R-:W-:Y:S01]  /*7f20*/  FFMA.FTZ R21, R3, R196.reuse, R23.reuse ;  /* 0x000000c403157223 */ /* 0x182fe20000010017 */
        /* <DEDUP_REMOVED lines=22> */
.L_x_10910:
[----:B01----:R-:W0:Y:S01]  /*8090*/  @P3 LDC R20, c[0x0][0x40c] ;  /* 0x00010300ff143b82 */ /* 0x003e220000000800 */
        /* <DEDUP_REMOVED lines=12> */
.L_x_10914:
        /* <DEDUP_REMOVED lines=12> */
.L_x_10915:
[----:B------:R-:W-:Y:S01]  /*8220*/  FFMA.FTZ R198, R0, R196, R23 ;  /* 0x000000c400c67223 */ /* 0x000fe20000010017 */
[----:B------:R-:W-:Y:S06]  /*8230*/  @!P3 BRA `(.L_x_10916) ;  /* 0x00000000002cb947 */ /* 0x000fec0003800000 */
        /* <DEDUP_REMOVED lines=11> */
.L_x_10916:
[----:B------:R-:W-:Y:S01]  /*82f0*/  FADD.FTZ R21, R229, -R198 ;  /* 0x800000c6e5157221 */ /* 0x000fe20000010000 */
[----:B------:R-:W-:Y:S01]  /*8300*/  ISETP.GT.AND P0, PT, R245, RZ, PT ;  /* 0x000000fff500720c */ /* 0x000fe20003f04270 */
[----:B------:R-:W-:Y:S02]  /*8310*/  @P3 HADD2.F32 R196, -RZ, R252.H1_H1 ;  /* 0x300000fcffc43230 */ /* 0x000fe40000004100 */
[----:B------:R-:W-:-:S05]  /*8320*/  FMUL.FTZ R21, R246, R21 ;  /* 0x00000015f6157220 */ /* 0x000fca0000410000 */
[----:B------:R-:W-:-:S05]  /*8330*/  FSEL R21, R21, RZ, P0 ;  /* 0x000000ff15157208 */ /* 0x000fca0000000000 */
[----:B0-----:R-:W-:-:S04]  /*8340*/  @P3 FMUL.FTZ R20, R21, R20 ;  /* 0x0000001415143220 */ /* 0x001fc80000410000 */
[-C--:B------:R-:W-:Y:S01]  /*8350*/  @P3 FFMA.FTZ R51, R196, R20.reuse, R51 ;  /* 0x00000014c4333223 */ /* 0x080fe20000010033 */
[----:B------:R-:W-:-:S05]  /*8360*/  @P3 FMUL.FTZ R20, R139, R20 ;  /* 0x000000148b143220 */ /* 0x000fca0000410000 */
[----:B------:R-:W-:-:S04]  /*8370*/  @P3 F2FP.F16.F32.PACK_AB R20, RZ, R20 ;  /* 0x00000014ff14323e */ /* 0x000fc800000000ff */
[----:B------:R-:W-:-:S07]  /*8380*/  @P3 PRMT R240, R20, 0x7610, R240 ;  /* 0x0000761014f03816 */ /* 0x000fce00000000f0 */
.L_x_10909:
        /* <DEDUP_REMOVED lines=13> */
.L_x_10917:
[----:B01----:R-:W0:Y:S01]  /*8460*/  LDC.64 R20, c[0x0][0x380] ;  /* 0x0000e000ff147b82 */ /* 0x003e220000000a00 */
[----:B------:R-:W-:Y:S01]  /*8470*/  UPLOP3.LUT UP1, UPT, UPT, UPT, UP1, 0x40, 0x4 ;  /* 0x000000000004789c */ /* 0x000fe20003f2e810 */
[----:B0-----:R-:W-:-:S04]  /*8480*/  IADD3 R244, PT, PT, R244, R20, RZ ;  /* 0x00000014f4f47210 */ /* 0x001fc80007ffe0ff */
[----:B------:R-:W-:-:S13]  /*8490*/  ISETP.GE.AND P0, PT, R244, R21, PT ;  /* 0x00000015f400720c */ /* 0x000fda0003f06270 */
[----:B------:R-:W-:Y:S05]  /*84a0*/  @!P0 BRA `(.L_x_10918) ;  /* 0xffffff8000048947 */ /* 0x000fea000383ffff */
.L_x_10830:
        /* <DEDUP_REMOVED lines=32> */
.L_x_10919:
        /* <DEDUP_REMOVED lines=13> */
.L_x_14433:


//--------------------- .text._ZN10layer_norm13ln_bwd_kernelINS_13Kernel_traitsIf6__halffS2_fjLj7168ELj1ELj1ELj8ELj8ENS_18Kernel_traits_baseILj7168EfS2_fS2_fjLj256EEEEELb1ELb0ELb0ELb0EEEvNS_9BwdParamsE --------------------------
	.section	.text._ZN10layer_norm13ln_bwd_kernelINS_13Kernel_traitsIf6__halffS2_fjLj7168ELj1ELj1ELj8ELj8ENS_18Kernel_traits_baseILj7168EfS2_fS2_fjLj256EEEEELb1ELb0ELb0ELb0EEEvNS_9BwdParamsE,"ax",@progbits
	.align	128
        .global         _ZN10layer_norm13ln_bwd_kernelINS_13Kernel_traitsIf6__halffS2_fjLj7168ELj1ELj1ELj8ELj8ENS_18Kernel_traits_baseILj7168EfS2_fS2_fjLj256EEEEELb1ELb0ELb0ELb0EEEvNS_9BwdParamsE
        .type           _ZN10layer_norm13ln_bwd_kernelINS_13Kernel_traitsIf6__halffS2_fjLj7168ELj1ELj1ELj8ELj8ENS_18Kernel_traits_baseILj7168EfS2_fS2_fjLj256EEEEELb1ELb0ELb0ELb0EEEvNS_9BwdParamsE,@function
        .size           _ZN10layer_norm13ln_bwd_kernelINS_13Kernel_traitsIf6__halffS2_fjLj7168ELj1ELj1ELj8ELj8ENS_18Kernel_traits_baseILj7168EfS2_fS2_fjLj256EEEEELb1ELb0ELb0ELb0EEEvNS_9BwdParamsE,(.L_x_14434 - _ZN10layer_norm13ln_bwd_kernelINS_13Kernel_traitsIf6__halffS2_fjLj7168ELj1ELj1ELj8ELj8ENS_18Kernel_traits_baseILj7168EfS2_fS2_fjLj256EEEEELb1ELb0ELb0ELb0EEEvNS_9BwdParamsE)
        .other          _ZN10layer_norm13ln_bwd_kernelINS_13Kernel_traitsIf6__halffS2_fjLj7168ELj1ELj1ELj8ELj8ENS_18Kernel_traits_baseILj7168EfS2_fS2_fjLj256EEEEELb1ELb0ELb0ELb0EEEvNS_9BwdParamsE,@"STO_CUDA_ENTRY STV_DEFAULT"
_ZN10layer_norm13ln_bwd_kernelINS_13Kernel_traitsIf6__halffS2_fjLj7168ELj1ELj1ELj8ELj8ENS_18Kernel_traits_baseILj7168EfS2_fS2_fjLj256EEEEELb1ELb0ELb0ELb0EEEvNS_9BwdParamsE:
.text._ZN10layer_norm13ln_bwd_kernelINS_13Kernel_traitsIf6__halffS2_fjLj7168ELj1ELj1ELj8ELj8ENS_18Kernel_traits_baseILj7168EfS2_fS2_fjLj256EEEEELb1ELb0ELb0ELb0EEEvNS_9BwdParamsE:
        /* <DEDUP_REMOVED lines=116> */
.L_x_10990:
        /* <DEDUP_REMOVED lines=49> */
[C---:B------:R-:W-:Y:S01]  /*0a50*/  FADD.FTZ R195, -R148.reuse, R146 ;  /* 0x0000009294c37221 */ /* 0x040fe20000010100 */
[----:B------:R-:W-:Y:S01]  /*0a60*/  FADD.FTZ R147, -R148, R147 ;  /* 0x0000009394937221 */ /* 0x000fe20000010100 */
[C---:B-----5:R-:W-:Y:S01]  /*0a70*/  FMUL.FTZ R196, R198.reuse, R145 ;  /* 0x00000091c6c47220 */ /* 0x060fe20000410000 */
[----:B------:R-:W-:Y:S01]  /*0a80*/  FMUL.FTZ R199, R198, R199 ;  /* 0x000000c7c6c77220 */ /* 0x000fe20000410000 */
[----:B------:R-:W-:Y:S01]  /*0a90*/  FMUL.FTZ R197, R136, R149 ;  /* 0x0000009588c57220 */ /* 0x000fe20000410000 */
[----:B------:R-:W-:Y:S01]  /*0aa0*/  SHF.R.U32.HI R150, RZ, 0x10, R151 ;  /* 0x00000010ff967819 */ /* 0x000fe20000011697 */
[----:B------:R-:W-:-:S02]  /*0ab0*/  HADD2.F32 R193, -RZ, R156.H0_H0 ;  /* 0x2000009cffc17230 */ /* 0x000fc40000004100 */
[C---:B------:R-:W-:Y:S01]  /*0ac0*/  FMUL.FTZ R195, R198.reuse, R195 ;  /* 0x000000c3c6c37220 */ /* 0x040fe20000410000 */
[----:B------:R-:W-:Y:S01]  /*0ad0*/  FMUL.FTZ R192, R198, R147 ;  /* 0x00000093c6c07220 */ /* 0x000fe20000410000 */
[----:B------:R-:W-:Y:S01]  /*0ae0*/  FADD.FTZ R81, R81, R194 ;  /* 0x000000c251517221 */ /* 0x000fe20000010000 */
[-C--:B------:R-:W-:Y:S01]  /*0af0*/  FFMA.FTZ R109, R196, R194.reuse, R109 ;  /* 0x000000c2c46d7223 */ /* 0x080fe2000001006d */
[----:B------:R-:W-:Y:S01]  /*0b00*/  FMUL.FTZ R194, R137, R194 ;  /* 0x000000c289c27220 */ /* 0x000fe20000410000 */
[----:B------:R-:W-:Y:S01]  /*0b10*/  FADD.FTZ R145, RZ, R197 ;  /* 0x000000c5ff917221 */ /* 0x000fe20000010000 */
[----:B------:R-:W-:Y:S01]  /*0b20*/  FFMA.FTZ R147, R199, R197, RZ ;  /* 0x000000c5c7937223 */ /* 0x000fe200000100ff */
[----:B------:R-:W-:Y:S02]  /*0b30*/  HADD2.F32 R150, -RZ, R150.H0_H0 ;  /* 0x20000096ff967230 */ /* 0x000fe40000004100 */
        /* <DEDUP_REMOVED lines=15> */
.L_x_10922:
[----:B----4-:R-:W-:Y:S05]  /*0c30*/  BSYNC.RECONVERGENT B0 ;  /* 0x0000000000007941 */ /* 0x010fea0003800200 */
.L_x_10921:
        /* <DEDUP_REMOVED lines=18> */
[----:B------:R-:W-:-:S03]  /*0d60*/  SHF.R.U64 R186, R150, 0x10, R151 ;  /* 0x0000001096ba7819 */ /* 0x000fc60000001297 */
[----:B------:R-:W-:Y:S02]  /*0d70*/  HADD2.F32 R189, -RZ, R158.H0_H0 ;  /* 0x2000009effbd7230 */ /* 0x000fe40000004100 */
[C---:B----4-:R-:W-:Y:S01]  /*0d80*/  FADD.FTZ R191, -R148.reuse, R144 ;  /* 0x0000009094bf7221 */ /* 0x050fe20000010100 */
[----:B------:R-:W-:-:S03]  /*0d90*/  FADD.FTZ R145, -R148, R145 ;  /* 0x0000009194917221 */ /* 0x000fc60000010100 */
[C---:B-----5:R-:W-:Y:S01]  /*0da0*/  FMUL.FTZ R191, R198.reuse, R191 ;  /* 0x000000bfc6bf7220 */ /* 0x060fe20000410000 */
[----:B------:R-:W-:Y:S01]  /*0db0*/  MOV R159, R151 ;  /* 0x00000097009f7202 */ /* 0x000fe20000000f00 */
[----:B------:R-:W-:Y:S02]  /*0dc0*/  HADD2.F32 R186, -RZ, R186.H0_H0 ;  /* 0x200000baffba7230 */ /* 0x000fe40000004100 */
[----:B------:R-:W-:Y:S01]  /*0dd0*/  FMUL.FTZ R188, R198, R145 ;  /* 0x00000091c6bc7220 */ /* 0x000fe20000410000 */
[----:B------:R-:W-:Y:S01]  /*0de0*/  FADD.FTZ R76, R76, R189 ;  /* 0x000000bd4c4c7221 */ /* 0x000fe20000010000 */
[-C--:B------:R-:W-:Y:S01]  /*0df0*/  FFMA.FTZ R104, R191, R189.reuse, R104 ;  /* 0x000000bdbf687223 */ /* 0x080fe20000010068 */
[----:B------:R-:W-:Y:S01]  /*0e00*/  FMUL.FTZ R189, R132, R189 ;  /* 0x000000bd84bd7220 */ /* 0x000fe20000410000 */
[----:B------:R-:W-:Y:S01]  /*0e10*/  SHF.R.U32.HI R150, RZ, 0x10, R151 ;  /* 0x00000010ff967819 */ /* 0x000fe20000011697 */
        /* <DEDUP_REMOVED lines=23> */
.L_x_10924:
[----:B------:R-:W-:Y:S05]  /*0f90*/  BSYNC.RECONVERGENT B0 ;  /* 0x0000000000007941 */ /* 0x000fea0003800200 */
.L_x_10923:
        /* <DEDUP_REMOVED lines=42> */
[----:B0-----:R-:W-:-:S02]  /*1240*/  HADD2.F32 R150, -RZ, R24.H0_H0 ;  /* 0x20000018ff967230 */ /* 0x001fc40000004100 */
        /* <DEDUP_REMOVED lines=10> */
.L_x_10926:
[----:B------:R-:W-:Y:S05]  /*12f0*/  BSYNC.RECONVERGENT B0 ;  /* 0x0000000000007941 */ /* 0x000fea0003800200 */
.L_x_10925:
        /* <DEDUP_REMOVED lines=53> */
.L_x_10928:
[----:B------:R-:W-:Y:S05]  /*1650*/  BSYNC.RECONVERGENT B0 ;  /* 0x0000000000007941 */ /* 0x000fea0003800200 */
.L_x_10927:
        /* <DEDUP_REMOVED lines=23> */
[--C-:B------:R-:W-:Y:S02]  /*17d0*/  SHF.R.U64 R28, R16, 0x10, R17.reuse ;  /* 0x00000010101c7819 */ /* 0x100fe40000001211 */
[----:B------:R-:W-:Y:S01]  /*17e0*/  MOV R18, R17 ;  /* 0x0000001100127202 */ /* 0x000fe20000000f00 */
[----:B------:R-:W-:Y:S01]  /*17f0*/  HADD2.F32 R27, -RZ, R15.H0_H0 ;  /* 0x2000000fff1b7230 */ /* 0x000fe20000004100 */
[----:B------:R-:W-:Y:S01]  /*1800*/  SHF.R.U32.HI R152, RZ, 0x10, R17 ;  /* 0x00000010ff987819 */ /* 0x000fe20000011611 */
[----:B------:R-:W-:-:S02]  /*1810*/  HADD2.F32 R28, -RZ, R28.H0_H0 ;  /* 0x2000001cff1c7230 */ /* 0x000fc40000004100 */
[----:B-----5:R-:W-:Y:S01]  /*1820*/  FMUL.FTZ R17, R198, R153 ;  /* 0x00000099c6117220 */ /* 0x020fe20000410000 */
[----:B------:R-:W-:Y:S02]  /*1830*/  HADD2.F32 R145, -RZ, R18.H0_H0 ;  /* 0x20000012ff917230 */ /* 0x000fe40000004100 */
[----:B------:R-:W-:Y:S01]  /*1840*/  FMUL.FTZ R174, R120, R27 ;  /* 0x0000001b78ae7220 */ /* 0x000fe20000410000 */
        /* <DEDUP_REMOVED lines=23> */
.L_x_10930:
[----:B------:R-:W-:Y:S05]  /*19c0*/  BSYNC.RECONVERGENT B0 ;  /* 0x0000000000007941 */ /* 0x000fea0003800200 */
.L_x_10929:
        /* <DEDUP_REMOVED lines=23> */
[----:B------:R-:W-:-:S03]  /*1b40*/  SHF.R.U64 R154, R30, 0x10, R31 ;  /* 0x000000101e9a7819 */ /* 0x000fc6000000121f */
[----:B------:R-:W-:Y:S01]  /*1b50*/  HADD2.F32 R145, -RZ, R29.H0_H0 ;  /* 0x2000001dff917230 */ /* 0x000fe20000004100 */
[----:B0-----:R-:W-:Y:S01]  /*1b60*/  MOV R152, R31 ;  /* 0x0000001f00987202 */ /* 0x001fe20000000f00 */
[----:B------:R-:W-:Y:S01]  /*1b70*/  HADD2.F32 R144, -RZ, R154.H0_H0 ;  /* 0x2000009aff907230 */ /* 0x000fe20000004100 */
[----:B------:R-:W-:Y:S01]  /*1b80*/  SHF.R.U32.HI R153, RZ, 0x10, R31 ;  /* 0x00000010ff997819 */ /* 0x000fe2000001161f */
[----:B------:R-:W-:Y:S01]  /*1b90*/  FADD.FTZ R31, -R148, R146 ;  /* 0x00000092941f7221 */ /* 0x000fe20000010100 */
[C---:B------:R-:W-:Y:S01]  /*1ba0*/  FMUL.FTZ R30, R198.reuse, R159 ;  /* 0x0000009fc61e7220 */ /* 0x040fe20000410000 */
[----:B------:R-:W-:Y:S01]  /*1bb0*/  FMUL.FTZ R29, R198, R155 ;  /* 0x0000009bc61d7220 */ /* 0x000fe20000410000 */
[----:B------:R-:W-:Y:S01]  /*1bc0*/  FMUL.FTZ R162, R116, R145 ;  /* 0x0000009174a27220 */ /* 0x000fe20000410000 */
[----:B------:R-:W-:Y:S02]  /*1bd0*/  HADD2.F32 R147, -RZ, R152.H0_H0 ;  /* 0x20000098ff937230 */ /* 0x000fe40000004100 */
        /* <DEDUP_REMOVED lines=20> */
[----:B------:R-:W-:-:S07]  /*1d20*/  FFMA.FTZ R156, R160, R163, R144 ;  /* 0x000000a3a09c7223 */ /* 0x000fce0000010090 */
.L_x_10932:
[----:B------:R-:W-:Y:S05]  /*1d30*/  BSYNC.RECONVERGENT B0 ;  /* 0x0000000000007941 */ /* 0x000fea0003800200 */
.L_x_10931:
        /* <DEDUP_REMOVED lines=18> */
[----:B------:R-:W-:-:S03]  /*1e60*/  SHF.R.U64 R159, R150, 0x10, R151 ;  /* 0x00000010969f7819 */ /* 0x000fc60000001297 */
[----:B------:R-:W-:Y:S01]  /*1e70*/  HADD2.F32 R149, -RZ, R149.H0_H0 ;  /* 0x20000095ff957230 */ /* 0x000fe20000004100 */
[----:B0-----:R-:W-:Y:S01]  /*1e80*/  MOV R154, R151 ;  /* 0x00000097009a7202 */ /* 0x001fe20000000f00 */
        /* <DEDUP_REMOVED lines=32> */
.L_x_10934:
[----:B------:R-:W-:Y:S05]  /*2090*/  BSYNC.RECONVERGENT B0 ;  /* 0x0000000000007941 */ /* 0x000fea0003800200 */
.L_x_10933:
        /* <DEDUP_REMOVED lines=31> */
.L_x_10936:
[----:B------:R-:W-:Y:S05]  /*2290*/  BSYNC.RECONVERGENT B0 ;  /* 0x0000000000007941 */ /* 0x000fea0003800200 */
.L_x_10935:
        /* <DEDUP_REMOVED lines=63> */
[----:B------:R-:W-:Y:S03]  /*2690*/  F2F.F16.F32 R151, R151 ;  /* 0x0000009700977304 */ /* 0x000fe60000200800 */
[----:B------:R-:W-:-:S05]  /*26a0*/  FMUL.FTZ R144, R144, UR13 ;  /* 0x0000000d90907c20 */ /* 0x000fca0008410000 */
[----:B------:R-:W-:Y:S01]  /*26b0*/  FSEL R152, R144, RZ, P6 ;  /* 0x000000ff90987208 */ /* 0x000fe20003000000 */
[----:B------:R-:W-:Y:S01]  /*26c0*/  FFMA.FTZ R144, R199, R157, R154 ;  /* 0x0000009dc7907223 */ /* 0x000fe2000001009a */
[----:B------:R-:W-:-:S03]  /*26d0*/  LOP3.LUT P6, RZ, R9, 0xff, RZ, 0xc0, !PT ;  /* 0x000000ff09ff7812 */ /* 0x000fc600078cc0ff */
[----:B------:R-:W-:Y:S01]  /*26e0*/  FADD.FTZ R145, R197, -R144 ;  /* 0x80000090c5917221 */ /* 0x000fe20000010000 */
[----:B------:R-:W0:Y:S03]  /*26f0*/  F2F.F16.F32 R152, R152 ;  /* 0x0000009800987304 */ /* 0x000e260000200800 */
        /* <DEDUP_REMOVED lines=9> */
[----:B------:R-:W-:Y:S01]  /*2790*/  F2F.F16.F32 R149, R148 ;  /* 0x0000009400957304 */ /* 0x000fe20000200800 */
        /* <DEDUP_REMOVED lines=11> */
.L_x_10941:
[----:B------:R-:W-:Y:S05]  /*2850*/  BSYNC.RECONVERGENT B1 ;  /* 0x0000000000017941 */ /* 0x000fea0003800200 */
.L_x_10940:
        /* <DEDUP_REMOVED lines=42> */
.L_x_10943:
[----:B------:R-:W-:Y:S05]  /*2b00*/  BSYNC.RECONVERGENT B1 ;  /* 0x0000000000017941 */ /* 0x000fea0003800200 */
.L_x_10942:
        /* <DEDUP_REMOVED lines=22> */
[----:B------:R-:W0:Y:S03]  /*2c70*/  F2F.F16.F32 R152, R152 ;  /* 0x0000009800987304 */ /* 0x000e260000200800 */
        /* <DEDUP_REMOVED lines=19> */
.L_x_10945:
[----:B------:R-:W-:Y:S05]  /*2db0*/  BSYNC.RECONVERGENT B1 ;  /* 0x0000000000017941 */ /* 0x000fea0003800200 */
.L_x_10944:
        /* <DEDUP_REMOVED lines=42> */
.L_x_10947:
[----:B------:R-:W-:Y:S05]  /*3060*/  BSYNC.RECONVERGENT B1 ;  /* 0x0000000000017941 */ /* 0x000fea0003800200 */
.L_x_10946:
        /* <DEDUP_REMOVED lines=42> */
.L_x_10949:
[----:B------:R-:W-:Y:S05]  /*3310*/  BSYNC.RECONVERGENT B1 ;  /* 0x0000000000017941 */ /* 0x000fea0003800200 */
.L_x_10948:
        /* <DEDUP_REMOVED lines=42> */
.L_x_10951:
[----:B------:R-:W-:Y:S05]  /*35c0*/  BSYNC.RECONVERGENT B1 ;  /* 0x0000000000017941 */ /* 0x000fea0003800200 */
.L_x_10950:
        /* <DEDUP_REMOVED lines=16> */
[----:B------:R-:W-:Y:S02]  /*36d0*/  F2F.F16.F32 R151, R151 ;  /* 0x0000009700977304 */ /* 0x000fe40000200800 */
[----:B------:R-:W-:-:S05]  /*36e0*/  FMUL.FTZ R144, R144, UR13 ;  /* 0x0000000d90907c20 */ /* 0x000fca0008410000 */
[----:B------:R-:W-:Y:S01]  /*36f0*/  FSEL R150, R144, RZ, P6 ;  /* 0x000000ff90967208 */ /* 0x000fe20003000000 */
[----:B------:R-:W-:Y:S01]  /*3700*/  FMUL.FTZ R144, R198, R145 ;  /* 0x00000091c6907220 */ /* 0x000fe20000410000 */
[----:B------:R-:W-:Y:S01]  /*3710*/  FADD.FTZ R145, R169, -R154 ;  /* 0x8000009aa9917221 */ /* 0x000fe20000010000 */
[----:B------:R-:W-:Y:S02]  /*3720*/  LOP3.LUT P6, RZ, R14, 0xff, RZ, 0xc0, !PT ;  /* 0x000000ff0eff7812 */ /* 0x000fe400078cc0ff */
[----:B------:R-:W-:Y:S01]  /*3730*/  FMUL.FTZ R144, R144, R155 ;  /* 0x0000009b90907220 */ /* 0x000fe20000410000 */
[----:B------:R-:W-:Y:S01]  /*3740*/  FMUL.FTZ R198, R198, R145 ;  /* 0x00000091c6c67220 */ /* 0x000fe20000410000 */
[----:B------:R-:W0:Y:S02]  /*3750*/  F2F.F16.F32 R150, R150 ;  /* 0x0000009600967304 */ /* 0x000e240000200800 */
[----:B------:R-:W-:Y:S01]  /*3760*/  FMUL.FTZ R144, R144, UR13 ;  /* 0x0000000d90907c20 */ /* 0x000fe20008410000 */
[----:B------:R-:W-:-:S04]  /*3770*/  FMUL.FTZ R198, R198, R155 ;  /* 0x0000009bc6c67220 */ /* 0x000fc80000410000 */
[----:B------:R-:W-:Y:S01]  /*3780*/  FSEL R148, R144, RZ, P6 ;  /* 0x000000ff90947208 */ /* 0x000fe20003000000 */
[----:B------:R-:W-:Y:S01]  /*3790*/  FMUL.FTZ R198, R198, UR13 ;  /* 0x0000000dc6c67c20 */ /* 0x000fe20008410000 */
[----:B------:R-:W-:Y:S01]  /*37a0*/  LOP3.LUT P6, RZ, R14, 0xff00, RZ, 0xc0, !PT ;  /* 0x0000ff000eff7812 */ /* 0x000fe200078cc0ff */
[----:B------:R-:W1:Y:S01]  /*37b0*/  LDC.64 R144, c[0x0][0x468] ;  /* 0x00011a00ff907b82 */ /* 0x000e620000000a00 */
[----:B------:R-:W-:Y:S02]  /*37c0*/  F2F.F16.F32 R149, R148 ;  /* 0x0000009400957304 */ /* 0x000fe40000200800 */
[----:B------:R-:W-:Y:S02]  /*37d0*/  FSEL R198, R198, RZ, P6 ;  /* 0x000000ffc6c67208 */ /* 0x000fe40003000000 */
[----:B0-----:R-:W-:-:S04]  /*37e0*/  PRMT R153, R150, 0x5410, R151 ;  /* 0x0000541096997816 */ /* 0x001fc80000000097 */
[----:B------:R-:W0:Y:S02]  /*37f0*/  F2F.F16.F32 R146, R198 ;  /* 0x000000c600927304 */ /* 0x000e240000200800 */
[----:B0-----:R-:W-:-:S04]  /*3800*/  IMAD.WIDE.U32 R146, R146, 0x10000, RZ ;  /* 0x0001000092927825 */ /* 0x001fc800078e00ff */
[----:B-1----:R-:W-:Y:S01]  /*3810*/  IMAD.WIDE.U32 R144, R7, 0x8, R144 ;  /* 0x0000000807907825 */ /* 0x002fe200078e0090 */
[----:B------:R-:W-:Y:S02]  /*3820*/  LOP3.LUT R147, R153, R147, RZ, 0xfc, !PT ;  /* 0x0000009399937212 */ /* 0x000fe400078efcff */
[----:B------:R-:W-:-:S05]  /*3830*/  LOP3.LUT R146, R146, R149, RZ, 0xfc, !PT ;  /* 0x0000009592927212 */ /* 0x000fca00078efcff */
[----:B------:R0:W-:Y:S01]  /*3840*/  STG.E.64 desc[UR8][R144.64], R146 ;  /* 0x0000009290007986 */ /* 0x0001e2000c101b08 */
[----:B------:R-:W-:Y:S05]  /*3850*/  BRA `(.L_x_10952) ;  /* 0x0000003800c07947 */ /* 0x000fea0003800000 */
.L_x_10939:
        /* <DEDUP_REMOVED lines=14> */
[----:B------:R-:W-:Y:S01]  /*3940*/  F2F.F16.F32 R159, R156 ;  /* 0x0000009c009f7304 */ /* 0x000fe20000200800 */
        /* <DEDUP_REMOVED lines=21> */
[----:B------:R0:W-:Y:S03]  /*3aa0*/  STG.E.128 desc[UR8][R152.64], R144 ;  /* 0x0000009098007986 */ /* 0x0001e6000c101d08 */
[----:B------:R-:W-:-:S05]  /*3ab0*/  FMUL.FTZ R148, R148, UR13 ;  /* 0x0000000d94947c20 */ /* 0x000fca0008410000 */
[----:B------:R-:W-:Y:S02]  /*3ac0*/  FSEL R201, R148, RZ, P6 ;  /* 0x000000ff94c97208 */ /* 0x000fe40003000000 */
[----:B------:R-:W1:Y:S08]  /*3ad0*/  F2F.F16.F32 R148, R158 ;  /* 0x0000009e00947304 */ /* 0x000e700000200800 */
[----:B------:R-:W2:Y:S01]  /*3ae0*/  F2F.F16.F32 R201, R201 ;  /* 0x000000c900c97304 */ /* 0x000ea20000200800 */
[----:B-1----:R-:W-:-:S03]  /*3af0*/  IMAD.WIDE.U32 R148, R148, 0x10000, RZ ;  /* 0x0001000094947825 */ /* 0x002fc600078e00ff */
[----:B------:R-:W-:Y:S02]  /*3b00*/  LOP3.LUT R148, R148, R159, RZ, 0xfc, !PT ;  /* 0x0000009f94947212 */ /* 0x000fe400078efcff */
[----:B--2---:R-:W-:-:S04]  /*3b10*/  PRMT R203, R200, 0x5410, R201 ;  /* 0x00005410c8cb7816 */ /* 0x004fc800000000c9 */
[----:B------:R-:W-:-:S05]  /*3b20*/  LOP3.LUT R149, R203, R149, RZ, 0xfc, !PT ;  /* 0x00000095cb957212 */ /* 0x000fca00078efcff */
[----:B------:R0:W-:Y:S02]  /*3b30*/  STG.E.64 desc[UR8][R150.64], R148 ;  /* 0x0000009496007986 */ /* 0x0001e4000c101b08 */
.L_x_10954:
[----:B------:R-:W-:Y:S05]  /*3b40*/  BSYNC.RECONVERGENT B1 ;  /* 0x0000000000017941 */ /* 0x000fea0003800200 */
.L_x_10953:
        /* <DEDUP_REMOVED lines=33> */
[----:B------:R-:W-:Y:S03]  /*3d60*/  F2F.F16.F32 R200, R200 ;  /* 0x000000c800c87304 */ /* 0x000fe60000200800 */
[----:B------:R-:W-:Y:S01]  /*3d70*/  FMUL.FTZ R148, R147, R155 ;  /* 0x0000009b93947220 */ /* 0x000fe20000410000 */
[----:B------:R1:W-:Y:S03]  /*3d80*/  STG.E.128 desc[UR8][R152.64], R144 ;  /* 0x0000009098007986 */ /* 0x0003e6000c101d08 */
[----:B------:R-:W-:-:S05]  /*3d90*/  FMUL.FTZ R148, R148, UR13 ;  /* 0x0000000d94947c20 */ /* 0x000fca0008410000 */
[----:B------:R-:W-:Y:S02]  /*3da0*/  FSEL R201, R148, RZ, P6 ;  /* 0x000000ff94c97208 */ /* 0x000fe40003000000 */
[----:B------:R-:W0:Y:S08]  /*3db0*/  F2F.F16.F32 R148, R158 ;  /* 0x0000009e00947304 */ /* 0x000e300000200800 */
[----:B------:R-:W2:Y:S01]  /*3dc0*/  F2F.F16.F32 R201, R201 ;  /* 0x000000c900c97304 */ /* 0x000ea20000200800 */
[----:B0-----:R-:W-:-:S03]  /*3dd0*/  IMAD.WIDE.U32 R148, R148, 0x10000, RZ ;  /* 0x0001000094947825 */ /* 0x001fc600078e00ff */
[----:B------:R-:W-:Y:S02]  /*3de0*/  LOP3.LUT R148, R148, R159, RZ, 0xfc, !PT ;  /* 0x0000009f94947212 */ /* 0x000fe400078efcff */
[----:B--2---:R-:W-:-:S04]  /*3df0*/  PRMT R203, R200, 0x5410, R201 ;  /* 0x00005410c8cb7816 */ /* 0x004fc800000000c9 */
[----:B------:R-:W-:-:S05]  /*3e00*/  LOP3.LUT R149, R203, R149, RZ, 0xfc, !PT ;  /* 0x00000095cb957212 */ /* 0x000fca00078efcff */
[----:B------:R1:W-:Y:S02]  /*3e10*/  STG.E.64 desc[UR8][R150.64], R148 ;  /* 0x0000009496007986 */ /* 0x0003e4000c101b08 */
.L_x_10956:
[----:B------:R-:W-:Y:S05]  /*3e20*/  BSYNC.RECONVERGENT B1 ;  /* 0x0000000000017941 */ /* 0x000fea0003800200 */
.L_x_10955:
        /* <DEDUP_REMOVED lines=17> */
[----:B------:R-:W-:Y:S01]  /*3f40*/  F2F.F16.F32 R159, R156 ;  /* 0x0000009c009f7304 */ /* 0x000fe20000200800 */
        /* <DEDUP_REMOVED lines=21> */
[----:B------:R-:W1:Y:S01]  /*40a0*/  F2F.F16.F32 R201, R201 ;  /* 0x000000c900c97304 */ /* 0x000e620000200800 */
[----:B0-----:R-:W-:-:S03]  /*40b0*/  IMAD.WIDE.U32 R148, R148, 0x10000, RZ ;  /* 0x0001000094947825 */ /* 0x001fc600078e00ff */
[----:B------:R-:W-:Y:S02]  /*40c0*/  LOP3.LUT R148, R148, R159, RZ, 0xfc, !PT ;  /* 0x0000009f94947212 */ /* 0x000fe400078efcff */
[----:B-1----:R-:W-:-:S04]  /*40d0*/  PRMT R203, R200, 0x5410, R201 ;  /* 0x00005410c8cb7816 */ /* 0x002fc800000000c9 */
[----:B------:R-:W-:-:S05]  /*40e0*/  LOP3.LUT R149, R203, R149, RZ, 0xfc, !PT ;  /* 0x00000095cb957212 */ /* 0x000fca00078efcff */
[----:B------:R2:W-:Y:S02]  /*40f0*/  STG.E.64 desc[UR8][R150.64], R148 ;  /* 0x0000009496007986 */ /* 0x0005e4000c101b08 */
.L_x_10958:
[----:B------:R-:W-:Y:S05]  /*4100*/  BSYNC.RECONVERGENT B1 ;  /* 0x0000000000017941 */ /* 0x000fea0003800200 */
.L_x_10957:
        /* <DEDUP_REMOVED lines=45> */
.L_x_10960:
[----:B------:R-:W-:Y:S05]  /*43e0*/  BSYNC.RECONVERGENT B1 ;  /* 0x0000000000017941 */ /* 0x000fea0003800200 */
.L_x_10959:
        /* <DEDUP_REMOVED lines=45> */
.L_x_10962:
[----:B------:R-:W-:Y:S05]  /*46c0*/  BSYNC.RECONVERGENT B1 ;  /* 0x0000000000017941 */ /* 0x000fea0003800200 */
.L_x_10961:
        /* <DEDUP_REMOVED lines=45> */
.L_x_10964:
[----:B------:R-:W-:Y:S05]  /*49a0*/  BSYNC.RECONVERGENT B1 ;  /* 0x0000000000017941 */ /* 0x000fea0003800200 */
.L_x_10963:
        /* <DEDUP_REMOVED lines=18> */
[----:B------:R-:W-:Y:S03]  /*4ad0*/  F2F.F16.F32 R159, R159 ;  /* 0x0000009f009f7304 */ /* 0x000fe60000200800 */
        /* <DEDUP_REMOVED lines=12> */
[----:B------:R-:W0:Y:S01]  /*4ba0*/  F2F.F16.F32 R148, R158 ;  /* 0x0000009e00947304 */ /* 0x000e220000200800 */
[----:B------:R-:W-:Y:S01]  /*4bb0*/  FMUL.FTZ R155, R146, R155 ;  /* 0x0000009b929b7220 */ /* 0x000fe20000410000 */
[----:B------:R1:W-:Y:S03]  /*4bc0*/  STG.E.128 desc[UR8][R152.64], R144 ;  /* 0x0000009098007986 */ /* 0x0003e6000c101d08 */
[----:B------:R-:W-:-:S05]  /*4bd0*/  FMUL.FTZ R155, R155, UR13 ;  /* 0x0000000d9b9b7c20 */ /* 0x000fca0008410000 */
[----:B------:R-:W-:Y:S02]  /*4be0*/  FSEL R154, R155, RZ, P6 ;  /* 0x000000ff9b9a7208 */ /* 0x000fe40003000000 */
[----:B------:R-:W2:Y:S01]  /*4bf0*/  F2F.F16.F32 R155, R156 ;  /* 0x0000009c009b7304 */ /* 0x000ea20000200800 */
[----:B0-----:R-:W-:-:S07]  /*4c00*/  IMAD.WIDE.U32 R148, R148, 0x10000, RZ ;  /* 0x0001000094947825 */ /* 0x001fce00078e00ff */
[----:B------:R-:W0:Y:S01]  /*4c10*/  F2F.F16.F32 R154, R154 ;  /* 0x0000009a009a7304 */ /* 0x000e220000200800 */
[----:B--2---:R-:W-:Y:S02]  /*4c20*/  LOP3.LUT R148, R148, R155, RZ, 0xfc, !PT ;  /* 0x0000009b94947212 */ /* 0x004fe400078efcff */
[----:B0-----:R-:W-:-:S04]  /*4c30*/  PRMT R157, R154, 0x5410, R159 ;  /* 0x000054109a9d7816 */ /* 0x001fc8000000009f */
[----:B------:R-:W-:-:S05]  /*4c40*/  LOP3.LUT R149, R157, R149, RZ, 0xfc, !PT ;  /* 0x000000959d957212 */ /* 0x000fca00078efcff */
[----:B------:R1:W-:Y:S01]  /*4c50*/  STG.E.64 desc[UR8][R150.64], R148 ;  /* 0x0000009496007986 */ /* 0x0003e2000c101b08 */
[----:B------:R-:W-:Y:S05]  /*4c60*/  BRA `(.L_x_10952) ;  /* 0x0000002400bc7947 */ /* 0x000fea0003800000 */
.L_x_10938:
        /* <DEDUP_REMOVED lines=17> */
[----:B------:R-:W-:Y:S03]  /*4d80*/  F2F.F16.F32 R151, R151 ;  /* 0x0000009700977304 */ /* 0x000fe60000200800 */
[----:B------:R-:W-:-:S04]  /*4d90*/  FMUL.FTZ R144, R144, R155 ;  /* 0x0000009b90907220 */ /* 0x000fc80000410000 */
[----:B------:R-:W-:-:S05]  /*4da0*/  FMUL.FTZ R144, R144, UR13 ;  /* 0x0000000d90907c20 */ /* 0x000fca0008410000 */
[----:B------:R-:W-:Y:S01]  /*4db0*/  FSEL R152, R144, RZ, P6 ;  /* 0x000000ff90987208 */ /* 0x000fe20003000000 */
[----:B------:R-:W-:Y:S01]  /*4dc0*/  FFMA.FTZ R144, R199, R157, R154 ;  /* 0x0000009dc7907223 */ /* 0x000fe2000001009a */
[----:B------:R-:W-:-:S03]  /*4dd0*/  LOP3.LUT P6, RZ, R9, 0xff, RZ, 0xc0, !PT ;  /* 0x000000ff09ff7812 */ /* 0x000fc600078cc0ff */
[----:B------:R-:W-:Y:S01]  /*4de0*/  FADD.FTZ R145, R197, -R144 ;  /* 0x80000090c5917221 */ /* 0x000fe20000010000 */
[----:B------:R-:W0:Y:S03]  /*4df0*/  F2F.F16.F32 R152, R152 ;  /* 0x0000009800987304 */ /* 0x000e260000200800 */
        /* <DEDUP_REMOVED lines=8> */
[----:B------:R-:W-:Y:S01]  /*4e80*/  F2F.F16.F32 R149, R148 ;  /* 0x0000009400957304 */ /* 0x000fe20000200800 */
        /* <DEDUP_REMOVED lines=12> */
.L_x_10967:
[----:B------:R-:W-:Y:S05]  /*4f50*/  BSYNC.RECONVERGENT B1 ;  /* 0x0000000000017941 */ /* 0x000fea0003800200 */
.L_x_10966:
        /* <DEDUP_REMOVED lines=12> */
[----:B------:R-:W-:Y:S03]  /*5020*/  F2F.F16.F32 R151, R151 ;  /* 0x0000009700977304 */ /* 0x000fe60000200800 */
[----:B------:R-:W-:-:S04]  /*5030*/  FFMA.FTZ R144, R198, R144, R51 ;  /* 0x00000090c6907223 */ /* 0x000fc80000010033 */
        /* <DEDUP_REMOVED lines=28> */
.L_x_10969:
[----:B------:R-:W-:Y:S05]  /*5200*/  BSYNC.RECONVERGENT B1 ;  /* 0x0000000000017941 */ /* 0x000fea0003800200 */
.L_x_10968:
        /* <DEDUP_REMOVED lines=42> */
.L_x_10971:
[----:B------:R-:W-:Y:S05]  /*54b0*/  BSYNC.RECONVERGENT B1 ;  /* 0x0000000000017941 */ /* 0x000fea0003800200 */
.L_x_10970:
        /* <DEDUP_REMOVED lines=42> */
.L_x_10973:
[----:B------:R-:W-:Y:S05]  /*5760*/  BSYNC.RECONVERGENT B1 ;  /* 0x0000000000017941 */ /* 0x000fea0003800200 */
.L_x_10972:
        /* <DEDUP_REMOVED lines=42> */
.L_x_10975:
[----:B------:R-:W-:Y:S05]  /*5a10*/  BSYNC.RECONVERGENT B1 ;  /* 0x0000000000017941 */ /* 0x000fea0003800200 */
.L_x_10974:
        /* <DEDUP_REMOVED lines=42> */
.L_x_10977:
[----:B------:R-:W-:Y:S05]  /*5cc0*/  BSYNC.RECONVERGENT B1 ;  /* 0x0000000000017941 */ /* 0x000fea0003800200 */
.L_x_10976:
        /* <DEDUP_REMOVED lines=16> */
[----:B------:R-:W-:Y:S01]  /*5dd0*/  F2F.F16.F32 R151, R151 ;  /* 0x0000009700977304 */ /* 0x000fe20000200800 */
        /* <DEDUP_REMOVED lines=8> */
[----:B------:R-:W0:Y:S02]  /*5e60*/  F2F.F16.F32 R150, R150 ;  /* 0x0000009600967304 */ /* 0x000e240000200800 */
[----:B------:R-:W-:Y:S01]  /*5e70*/  FMUL.FTZ R144, R144, UR13 ;  /* 0x0000000d90907c20 */ /* 0x000fe20008410000 */
[----:B------:R-:W-:-:S04]  /*5e80*/  FMUL.FTZ R198, R198, UR13 ;  /* 0x0000000dc6c67c20 */ /* 0x000fc80008410000 */
[----:B------:R-:W-:Y:S02]  /*5e90*/  FSEL R148, R144, RZ, P6 ;  /* 0x000000ff90947208 */ /* 0x000fe40003000000 */
        /* <DEDUP_REMOVED lines=12> */
.L_x_10965:
        /* <DEDUP_REMOVED lines=46> */
.L_x_10979:
[----:B------:R-:W-:Y:S05]  /*6240*/  BSYNC.RECONVERGENT B1 ;  /* 0x0000000000017941 */ /* 0x000fea0003800200 */
.L_x_10978:
        /* <DEDUP_REMOVED lines=45> */
.L_x_10981:
[----:B------:R-:W-:Y:S05]  /*6520*/  BSYNC.RECONVERGENT B1 ;  /* 0x0000000000017941 */ /* 0x000fea0003800200 */
.L_x_10980:
        /* <DEDUP_REMOVED lines=17> */
[----:B------:R-:W-:Y:S01]  /*6640*/  F2F.F16.F32 R159, R156 ;  /* 0x0000009c009f7304 */ /* 0x000fe20000200800 */
        /* <DEDUP_REMOVED lines=27> */
.L_x_10983:
[----:B------:R-:W-:Y:S05]  /*6800*/  BSYNC.RECONVERGENT B1 ;  /* 0x0000000000017941 */ /* 0x000fea0003800200 */
.L_x_10982:
        /* <DEDUP_REMOVED lines=45> */
.L_x_10985:
[----:B------:R-:W-:Y:S05]  /*6ae0*/  BSYNC.RECONVERGENT B1 ;  /* 0x0000000000017941 */ /* 0x000fea0003800200 */
.L_x_10984:
        /* <DEDUP_REMOVED lines=45> */
.L_x_10987:
[----:B------:R-:W-:Y:S05]  /*6dc0*/  BSYNC.RECONVERGENT B1 ;  /* 0x0000000000017941 */ /* 0x000fea0003800200 */
.L_x_10986:
        /* <DEDUP_REMOVED lines=45> */
.L_x_10989:
[----:B------:R-:W-:Y:S05]  /*70a0*/  BSYNC.RECONVERGENT B1 ;  /* 0x0000000000017941 */ /* 0x000fea0003800200 */
.L_x_10988:
        /* <DEDUP_REMOVED lines=42> */
[----:B------:R1:W-:Y:S02]  /*7350*/  STG.E.64 desc[UR8][R150.64], R148 ;  /* 0x0000009496007986 */ /* 0x0003e4000c101b08 */
.L_x_10952:
[----:B------:R-:W-:Y:S05]  /*7360*/  BSYNC.RECONVERGENT B0 ;  /* 0x0000000000007941 */ /* 0x000fea0003800200 */
.L_x_10937:
[----:B01234-:R-:W0:Y:S01]  /*7370*/  LDC.64 R144, c[0x0][0x380] ;  /* 0x0000e000ff907b82 */ /* 0x01fe220000000a00 */
[----:B------:R-:W-:Y:S01]  /*7380*/  UPLOP3.LUT UP1, UPT, UPT, UPT, UP1, 0x40, 0x4 ;  /* 0x000000000004789c */ /* 0x000fe20003f2e810 */
[----:B0-----:R-:W-:-:S04]  /*7390*/  IADD3 R6, PT, PT, R6, R144, RZ ;  /* 0x0000009006067210 */ /* 0x001fc80007ffe0ff */
[----:B------:R-:W-:-:S13]  /*73a0*/  ISETP.GE.AND P6, PT, R6, R145, PT ;  /* 0x000000910600720c */ /* 0x000fda0003fc6270 */
[----:B------:R-:W-:Y:S05]  /*73b0*/  @!P6 BRA `(.L_x_10990) ;  /* 0xffffff9000e0e947 */ /* 0x000fea000383ffff */
.L_x_10920:
        /* <DEDUP_REMOVED lines=54> */
.L_x_10991:
        /* <DEDUP_REMOVED lines=14> */
.L_x_14434:


//--------------------- .text._ZN10layer_norm13ln_bwd_kernelINS_13Kernel_traitsIf6__halffS2_fjLj7168ELj1ELj1ELj8ELj8ENS_18Kernel_traits_baseILj7168EfS2_fS2_fjLj256EEEEELb1ELb0ELb0ELb1EEEvNS_9BwdParamsE --------------------------
	.section	.text._ZN10layer_norm13ln_bwd_kernelINS_13Kernel_traitsIf6__halffS2_fjLj7168ELj1ELj1ELj8ELj8ENS_18Kernel_traits_baseILj7168EfS2_fS2_fjLj256EEEEELb1ELb0ELb0ELb1EEEvNS_9BwdParamsE,"ax",@progbits
	.align	128
        .global         _ZN10layer_norm13ln_bwd_kernelINS_13Kernel_traitsIf6__halffS2_fjLj7168ELj1ELj1ELj8ELj8ENS_18Kernel_traits_baseILj7168EfS2_fS2_fjLj256EEEEELb1ELb0ELb0ELb1EEEvNS_9BwdParamsE
        .type           _ZN10layer_norm13ln_bwd_kernelINS_13Kernel_traitsIf6__halffS2_fjLj7168ELj1ELj1ELj8ELj8ENS_18Kernel_traits_baseILj7168EfS2_fS2_fjLj256EEEEELb1ELb0ELb0ELb1EEEvNS_9BwdParamsE,@function
        .size           _ZN10layer_norm13ln_bwd_kernelINS_13Kernel_traitsIf6__halffS2_fjLj7168ELj1ELj1ELj8ELj8ENS_18Kernel_traits_baseILj7168EfS2_fS2_fjLj256EEEEELb1ELb0ELb0ELb1EEEvNS_9BwdParamsE,(.L_x_14435 - _ZN10layer_norm13ln_bwd_kernelINS_13Kernel_traitsIf6__halffS2_fjLj7168ELj1ELj1ELj8ELj8ENS_18Kernel_traits_baseILj7168EfS2_fS2_fjLj256EEEEELb1ELb0ELb0ELb1EEEvNS_9BwdParamsE)
        .other          _ZN10layer_norm13ln_bwd_kernelINS_13Kernel_traitsIf6__halffS2_fjLj7168ELj1ELj1ELj8ELj8ENS_18Kernel_traits_baseILj7168EfS2_fS2_fjLj256EEEEELb1ELb0ELb0ELb1EEEvNS_9BwdParamsE,@"STO_CUDA_ENTRY STV_DEFAULT"
_ZN10layer_norm13ln_bwd_kernelINS_13Kernel_traitsIf6__halffS2_fjLj7168ELj1ELj1ELj8ELj8ENS_18Kernel_traits_baseILj7168EfS2_fS2_fjLj256EEEEELb1ELb0ELb0ELb1EEEvNS_9BwdParamsE:
.text._ZN10layer_norm13ln_bwd_kernelINS_13Kernel_traitsIf6__halffS2_fjLj7168ELj1ELj1ELj8ELj8ENS_18Kernel_traits_baseILj7168EfS2_fS2_fjLj256EEEEELb1ELb0ELb0ELb1EEEvNS_9BwdParamsE:
        /* <DEDUP_REMOVED lines=84> */
.L_x_10997:
        /* <DEDUP_REMOVED lines=77> */
[----:B------:R-:W1:Y:S01]  /*0a10*/  LDC.64 R68, c[0x0][0x3b0] ;  /* 0x0000ec00ff447b82 */ /* 0x000e620000000a00 */
[----:B------:R-:W-:Y:S02]  /*0a20*/  MOV R169, R173 ;  /* 0x000000ad00a97202 */ /* 0x000fe40000000f00 */
[----:B------:R3:W5:Y:S01]  /*0a30*/  @P0 LDG.E.128 R36, desc[UR4][R72.64] ;  /* 0x0000000448240981 */ /* 0x000762000c1e1d00 */
[----:B--2---:R-:W-:-:S04]  /*0a40*/  @P0 IMAD.WIDE.U32 R60, R141, 0x10, R60 ;  /* 0x000000108d3c0825 */ /* 0x004fc800078e003c */
[----:B------:R-:W2:Y:S01]  /*0a50*/  @P1 LDC.64 R76, c[0x0][0x3e0] ;  /* 0x0000f800ff4c1b82 */ /* 0x000ea20000000a00 */
[----:B0-----:R-:W-:Y:S02]  /*0a60*/  HADD2.F32 R75, -RZ, R168.H0_H0 ;  /* 0x200000a8ff4b7230 */ /* 0x001fe40000004100 */
[----:B------:R-:W-:Y:S01]  /*0a70*/  FMUL.FTZ R0, R151, R0 ;  /* 0x0000000097007220 */ /* 0x000fe20000410000 */
[----:B---3--:R-:W-:Y:S01]  /*0a80*/  @P0 IMAD.WIDE.U32 R70, R137, 0x10, R70 ;  /* 0x0000001089460825 */ /* 0x008fe200078e0046 */
[----:B------:R-:W-:Y:S01]  /*0a90*/  SHF.R.U32.HI R165, RZ, 0x10, R173 ;  /* 0x00000010ffa57819 */ /* 0x000fe200000116ad */
[----:B------:R0:W5:Y:S02]  /*0aa0*/  @P0 LDG.E.128 R56, desc[UR4][R60.64] ;  /* 0x000000043c380981 */ /* 0x000164000c1e1d00 */
[----:B------:R-:W-:Y:S01]  /*0ab0*/  FMUL.FTZ R205, R28, R75 ;  /* 0x0000004b1ccd7220 */ /* 0x000fe20000410000 */
[----:B------:R-:W-:Y:S02]  /*0ac0*/  HADD2.F32 R72, -RZ, R167.H0_H0 ;  /* 0x200000a7ff487230 */ /* 0x000fe40000004100 */
[----:B------:R-:W-:Y:S01]  /*0ad0*/  FMUL.FTZ R201, R151, R164 ;  /* 0x000000a497c97220 */ /* 0x000fe20000410000 */
[----:B----4-:R-:W-:-:S04]  /*0ae0*/  @P0 IMAD.WIDE.U32 R62, R140, 0x10, R62 ;  /* 0x000000108c3e0825 */ /* 0x010fc800078e003e */
[C---:B------:R-:W-:Y:S01]  /*0af0*/  FADD.FTZ R200, -R218.reuse, R78 ;  /* 0x0000004edac87221 */ /* 0x040fe20000010100 */
[----:B------:R-:W-:Y:S01]  /*0b00*/  FADD.FTZ R202, -R218, R79 ;  /* 0x0000004fdaca7221 */ /* 0x000fe20000010100 */
[----:B------:R-:W-:Y:S01]  /*0b10*/  FMUL.FTZ R164, R29, R72 ;  /* 0x000000481da47220 */ /* 0x000fe20000410000 */
[----:B------:R-:W-:Y:S01]  /*0b20*/  HADD2.F32 R73, -RZ, R169.H0_H0 ;  /* 0x200000a9ff497230 */ /* 0x000fe20000004100 */
[----:B------:R-:W-:Y:S01]  /*0b30*/  MOV R173, R156 ;  /* 0x0000009c00ad7202 */ /* 0x000fe20000000f00 */
[----:B0-----:R-:W-:Y:S01]  /*0b40*/  FADD.FTZ R61, RZ, R205 ;  /* 0x000000cdff3d7221 */ /* 0x001fe20000010000 */
[----:B------:R-:W-:-:S04]  /*0b50*/  @P0 IMAD.WIDE.U32 R64, R139, 0x10, R64 ;  /* 0x000000108b400825 */ /* 0x000fc800078e0040 */
[----:B------:R-:W-:Y:S01]  /*0b60*/  FFMA.FTZ R60, R0, R205, RZ ;  /* 0x000000cd003c7223 */ /* 0x000fe200000100ff */
[----:B------:R0:W5:Y:S01]  /*0b70*/  @P0 LDG.E.128 R40, desc[UR4][R70.64] ;  /* 0x0000000446280981 */ /* 0x000162000c1e1d00 */
[----:B-1----:R-:W-:-:S04]  /*0b80*/  IMAD.WIDE.U32 R78, R140, 0x4, R68 ;  /* 0x000000048c4e7825 */ /* 0x002fc800078e0044 */
[----:B------:R-:W-:Y:S01]  /*0b90*/  FMUL.FTZ R167, R30, R73 ;  /* 0x000000491ea77220 */ /* 0x000fe20000410000 */
[----:B------:R1:W5:Y:S01]  /*0ba0*/  @P0 LDG.E.128 R52, desc[UR4][R62.64] ;  /* 0x000000043e340981 */ /* 0x000362000c1e1d00 */
[----:B------:R-:W-:Y:S01]  /*0bb0*/  FMUL.FTZ R166, R151, R166 ;  /* 0x000000a697a67220 */ /* 0x000fe20000410000 */
[----:B------:R-:W-:Y:S02]  /*0bc0*/  SHF.R.U64 R156, R156, 0x10, R157 ;  /* 0x000000109c9c7819 */ /* 0x000fe4000000129d */
[----:B------:R-:W-:Y:S01]  /*0bd0*/  MOV R187, R154 ;  /* 0x0000009a00bb7202 */ /* 0x000fe20000000f00 */
[----:B------:R3:W5:Y:S01]  /*0be0*/  @P0 LDG.E.128 R48, desc[UR4][R64.64] ;  /* 0x0000000440300981 */ /* 0x000762000c1e1d00 */
[----:B0-----:R-:W-:Y:S01]  /*0bf0*/  HADD2.F32 R70, -RZ, R165.H0_H0 ;  /* 0x200000a5ff467230 */ /* 0x001fe20000004100 */
[----:B------:R-:W-:Y:S02]  /*0c00*/  SHF.R.U64 R189, R154, 0x10, R155 ;  /* 0x000000109abd7819 */ /* 0x000fe4000000129b */
[----:B------:R0:W5:Y:S01]  /*0c10*/  LDG.E R154, desc[UR4][R78.64] ;  /* 0x000000044e9a7981 */ /* 0x000162000c1e1900 */
[----:B-1----:R-:W-:Y:S01]  /*0c20*/  FADD.FTZ R62, R164, R61 ;  /* 0x0000003da43e7221 */ /* 0x002fe20000010000 */
[----:B------:R-:W-:Y:S01]  /*0c30*/  FFMA.FTZ R61, R201, R164, R60 ;  /* 0x000000a4c93d7223 */ /* 0x000fe2000001003c */
[----:B------:R-:W-:-:S02]  /*0c40*/  FMUL.FTZ R170, R151, R170 ;  /* 0x000000aa97aa7220 */ /* 0x000fc40000410000 */
[----:B------:R-:W-:Y:S01]  /*0c50*/  FADD.FTZ R63, R167, R62 ;  /* 0x0000003ea73f7221 */ /* 0x000fe20000010000 */
[----:B---3--:R-:W-:Y:S02]  /*0c60*/  HADD2.F32 R65, -RZ, R173.H0_H0 ;  /* 0x200000adff417230 */ /* 0x008fe40000004100 */
[----:B------:R-:W-:Y:S01]  /*0c70*/  FFMA.FTZ R61, R166, R167, R61 ;  /* 0x000000a7a63d7223 */ /* 0x000fe2000001003d */
[C---:B------:R-:W-:Y:S01]  /*0c80*/  FADD.FTZ R176, -R218.reuse, R66 ;  /* 0x00000042dab07221 */ /* 0x040fe20000010100 */
[----:B0-----:R-:W-:Y:S01]  /*0c90*/  FMUL.FTZ R78, R31, R70 ;  /* 0x000000461f4e7220 */ /* 0x001fe20000410000 */
[C---:B------:R-:W-:Y:S01]  /*0ca0*/  FADD.FTZ R178, -R218.reuse, R67 ;  /* 0x00000043dab27221 */ /* 0x040fe20000010100 */
        /* <DEDUP_REMOVED lines=10> */
[----:B------:R-:W-:Y:S01]  /*0d50*/  FMUL.FTZ R220, R24, R65 ;  /* 0x0000004118dc7220 */ /* 0x000fe20000410000 */
[----:B------:R-:W-:-:S04]  /*0d60*/  IMAD.WIDE.U32 R86, R137, 0x4, R68 ;  /* 0x0000000489567825 */ /* 0x000fc800078e0044 */
[----:B------:R-:W-:Y:S01]  /*0d70*/  FADD.FTZ R63, R78, R63 ;  /* 0x0000003f4e3f7221 */ /* 0x000fe20000010000 */
[----:B------:R-:W-:Y:S01]  /*0d80*/  FMUL.FTZ R203, R151, R172 ;  /* 0x000000ac97cb7220 */ /* 0x000fe20000410000 */
[----:B------:R-:W-:Y:S01]  /*0d90*/  FFMA.FTZ R60, R170, R78, R61 ;  /* 0x0000004eaa3c7223 */ /* 0x000fe2000001003d */
[----:B------:R-:W-:Y:S01]  /*0da0*/  SHF.R.U32.HI R157, RZ, 0x10, R157 ;  /* 0x00000010ff9d7819 */ /* 0x000fe2000001169d */
[----:B--2---:R-:W-:-:S04]  /*0db0*/  @P1 IMAD.WIDE R76, R2, 0x2, R76 ;  /* 0x00000002024c1825 */ /* 0x004fc800078e024c */
[----:B------:R-:W-:Y:S01]  /*0dc0*/  FMUL.FTZ R211, R25, R71 ;  /* 0x0000004719d37220 */ /* 0x000fe20000410000 */
[----:B------:R-:W-:Y:S01]  /*0dd0*/  FADD.FTZ R62, R220, R63 ;  /* 0x0000003fdc3e7221 */ /* 0x000fe20000010000 */
[----:B------:R-:W-:Y:S01]  /*0de0*/  FMUL.FTZ R174, R151, R174 ;  /* 0x000000ae97ae7220 */ /* 0x000fe20000410000 */
[----:B------:R-:W-:Y:S02]  /*0df0*/  HADD2.F32 R74, -RZ, R171.H0_H0 ;  /* 0x200000abff4a7230 */ /* 0x000fe40000004100 */
[----:B------:R-:W-:Y:S01]  /*0e00*/  FFMA.FTZ R61, R203, R220, R60 ;  /* 0x000000dccb3d7223 */ /* 0x000fe2000001003c */
[----:B------:R-:W-:Y:S01]  /*0e10*/  MOV R177, R158 ;  /* 0x0000009e00b17202 */ /* 0x000fe20000000f00 */
[----:B------:R0:W5:Y:S01]  /*0e20*/  LDG.E R86, desc[UR4][R86.64] ;  /* 0x0000000456567981 */ /* 0x000162000c1e1900 */
[----:B------:R-:W-:Y:S02]  /*0e30*/  HADD2.F32 R213, -RZ, R157.H0_H0 ;  /* 0x2000009dffd57230 */ /* 0x000fe40000004100 */
[----:B------:R-:W-:Y:S01]  /*0e40*/  FADD.FTZ R63, R211, R62 ;  /* 0x0000003ed33f7221 */ /* 0x000fe20000010000 */
[----:B------:R-:W-:Y:S01]  /*0e50*/  FFMA.FTZ R60, R174, R211, R61 ;  /* 0x000000d3ae3c7223 */ /* 0x000fe2000001003d */
[----:B------:R1:W2:Y:S01]  /*0e60*/  @P1 LDG.E.U16 R76, desc[UR4][R76.64] ;  /* 0x000000044c4c1981 */ /* 0x0002a2000c1e1500 */
[----:B------:R-:W-:Y:S01]  /*0e70*/  SHF.R.U64 R158, R158, 0x10, R159 ;  /* 0x000000109e9e7819 */ /* 0x000fe2000000129f */
[----:B------:R-:W-:Y:S01]  /*0e80*/  HADD2.F32 R221, -RZ, R177.H0_H0 ;  /* 0x200000b1ffdd7230 */ /* 0x000fe20000004100 */
[----:B------:R-:W-:Y:S01]  /*0e90*/  MOV R175, R159 ;  /* 0x0000009f00af7202 */ /* 0x000fe20000000f00 */
[C---:B------:R-:W-:Y:S01]  /*0ea0*/  FMUL.FTZ R169, R151.reuse, R180 ;  /* 0x000000b497a97220 */ /* 0x040fe20000410000 */
[----:B------:R-:W-:Y:S01]  /*0eb0*/  MOV R183, R160 ;  /* 0x000000a000b77202 */ /* 0x000fe20000000f00 */
[C---:B0-----:R-:W-:Y:S01]  /*0ec0*/  FMUL.FTZ R87, R151.reuse, R194 ;  /* 0x000000c297577220 */ /* 0x041fe20000410000 */
[----:B------:R-:W-:Y:S01]  /*0ed0*/  FMUL.FTZ R194, R26, R74 ;  /* 0x0000004a1ac27220 */ /* 0x000fe20000410000 */
[C---:B------:R-:W-:Y:S01]  /*0ee0*/  FMUL.FTZ R182, R151.reuse, R182 ;  /* 0x000000b697b67220 */ /* 0x040fe20000410000 */
[----:B------:R-:W-:Y:S01]  /*0ef0*/  MOV R179, R162 ;  /* 0x000000a200b37202 */ /* 0x000fe20000000f00 */
[----:B-1----:R-:W-:Y:S01]  /*0f00*/  FMUL.FTZ R77, R151, R176 ;  /* 0x000000b0974d7220 */ /* 0x002fe20000410000 */
[----:B------:R-:W-:Y:S01]  /*0f10*/  FMUL.FTZ R209, R27, R213 ;  /* 0x000000d51bd17220 */ /* 0x000fe20000410000 */
[----:B------:R-:W-:Y:S01]  /*0f20*/  FADD.FTZ R62, R194, R63 ;  /* 0x0000003fc23e7221 */ /* 0x000fe20000010000 */
[----:B------:R-:W-:Y:S01]  /*0f30*/  FMUL.FTZ R178, R151, R178 ;  /* 0x000000b297b27220 */ /* 0x000fe20000410000 */
[----:B------:R-:W-:Y:S01]  /*0f40*/  FFMA.FTZ R61, R77, R194, R60 ;  /* 0x000000c24d3d7223 */ /* 0x000fe2000001003c */
[----:B------:R-:W-:-:S02]  /*0f50*/  HADD2.F32 R215, -RZ, R158.H0_H0 ;  /* 0x2000009effd77230 */ /* 0x000fc40000004100 */
[----:B------:R-:W-:Y:S01]  /*0f60*/  FMUL.FTZ R157, R151, R190 ;  /* 0x000000be979d7220 */ /* 0x000fe20000410000 */
[----:B------:R-:W-:Y:S01]  /*0f70*/  FMUL.FTZ R190, R20, R221 ;  /* 0x000000dd14be7220 */ /* 0x000fe20000410000 */
[----:B------:R-:W-:Y:S01]  /*0f80*/  FADD.FTZ R63, R209, R62 ;  /* 0x0000003ed13f7221 */ /* 0x000fe20000010000 */
[----:B------:R-:W-:Y:S01]  /*0f90*/  FFMA.FTZ R60, R178, R209, R61 ;  /* 0x000000d1b23c7223 */ /* 0x000fe2000001003d */
[----:B------:R-:W-:Y:S01]  /*0fa0*/  SHF.R.U32.HI R159, RZ, 0x10, R159 ;  /* 0x00000010ff9f7819 */ /* 0x000fe2000001169f */
        /* <DEDUP_REMOVED lines=10> */
[----:B------:R-:W-:Y:S01]  /*1050*/  SHF.R.U64 R162, R162, 0x10, R163 ;  /* 0x00000010a2a27819 */ /* 0x000fe200000012a3 */
[----:B------:R-:W-:Y:S01]  /*1060*/  FMUL.FTZ R165, R151, R186 ;  /* 0x000000ba97a57220 */ /* 0x000fe20000410000 */
[----:B------:R-:W-:Y:S01]  /*1070*/  MOV R181, R163 ;  /* 0x000000a300b57202 */ /* 0x000fe20000000f00 */
        /* <DEDUP_REMOVED lines=10> */
[----:B------:R-:W-:Y:S01]  /*1120*/  SHF.R.U32.HI R163, RZ, 0x10, R163 ;  /* 0x00000010ffa37819 */ /* 0x000fe200000116a3 */
[----:B------:R-:W-:Y:S01]  /*1130*/  FMUL.FTZ R180, R17, R222 ;  /* 0x000000de11b47220 */ /* 0x000fe20000410000 */
[----:B------:R-:W-:Y:S01]  /*1140*/  FADD.FTZ R63, R181, R62 ;  /* 0x0000003eb53f7221 */ /* 0x000fe20000010000 */
[----:B------:R-:W-:Y:S01]  /*1150*/  FFMA.FTZ R60, R188, R181, R61 ;  /* 0x000000b5bc3c7223 */ /* 0x000fe2000001003d */
[----:B------:R-:W-:-:S04]  /*1160*/  IMAD.WIDE.U32 R82, R135, 0x4, R68 ;  /* 0x0000000487527825 */ /* 0x000fc800078e0044 */
[----:B------:R-:W-:Y:S01]  /*1170*/  FMUL.FTZ R179, R18, R225 ;  /* 0x000000e112b37220 */ /* 0x000fe20000410000 */
[----:B------:R-:W-:Y:S01]  /*1180*/  FADD.FTZ R62, R180, R63 ;  /* 0x0000003fb43e7221 */ /* 0x000fe20000010000 */
[----:B------:R-:W-:Y:S01]  /*1190*/  FMUL.FTZ R192, R151, R192 ;  /* 0x000000c097c07220 */ /* 0x000fe20000410000 */
[----:B------:R-:W-:Y:S02]  /*11a0*/  HADD2.F32 R224, -RZ, R163.H0_H0 ;  /* 0x200000a3ffe07230 */ /* 0x000fe40000004100 */
[----:B------:R-:W-:Y:S01]  /*11b0*/  FFMA.FTZ R61, R157, R180, R60 ;  /* 0x000000b49d3d7223 */ /* 0x000fe2000001003c */
[----:B------:R-:W-:Y:S01]  /*11c0*/  SHF.R.U64 R160, R160, 0x10, R161 ;  /* 0x00000010a0a07819 */ /* 0x000fe200000012a1 */
[----:B------:R-:W-:Y:S01]  /*11d0*/  FADD.FTZ R63, R179, R62 ;  /* 0x0000003eb33f7221 */ /* 0x000fe20000010000 */
[----:B------:R0:W5:Y:S01]  /*11e0*/  LDG.E R82, desc[UR4][R82.64] ;  /* 0x0000000452527981 */ /* 0x000162000c1e1900 */
[----:B------:R-:W-:Y:S01]  /*11f0*/  FMUL.FTZ R176, R19, R224 ;  /* 0x000000e013b07220 */ /* 0x000fe20000410000 */
[----:B------:R-:W-:Y:S01]  /*1200*/  FFMA.FTZ R60, R192, R179, R61 ;  /* 0x000000b3c03c7223 */ /* 0x000fe2000001003d */
[----:B------:R-:W-:Y:S01]  /*1210*/  MOV R185, R161 ;  /* 0x000000a100b97202 */ /* 0x000fe20000000f00 */
[----:B------:R-:W-:Y:S01]  /*1220*/  FMUL.FTZ R177, R12, R227 ;  /* 0x000000e30cb17220 */ /* 0x000fe20000410000 */
[----:B------:R-:W-:Y:S01]  /*1230*/  FADD.FTZ R62, R176, R63 ;  /* 0x0000003fb03e7221 */ /* 0x000fe20000010000 */
[----:B------:R-:W-:Y:S01]  /*1240*/  FMUL.FTZ R196, R151, R196 ;  /* 0x000000c497c47220 */ /* 0x000fe20000410000 */
[----:B------:R-:W-:Y:S01]  /*1250*/  FFMA.FTZ R63, R87, R176, R60 ;  /* 0x000000b0573f7223 */ /* 0x000fe2000001003c */
[C---:B------:R-:W-:Y:S01]  /*1260*/  FMUL.FTZ R79, R151.reuse, R202 ;  /* 0x000000ca974f7220 */ /* 0x040fe20000410000 */
[C---:B------:R-:W-:Y:S01]  /*1270*/  FMUL.FTZ R200, R151.reuse, R200 ;  /* 0x000000c897c87220 */ /* 0x040fe20000410000 */
[----:B0-----:R-:W-:Y:S01]  /*1280*/  FMUL.FTZ R83, R151, R198 ;  /* 0x000000c697537220 */ /* 0x001fe20000410000 */
[----:B------:R-:W-:Y:S01]  /*1290*/  HADD2.F32 R198, -RZ, R160.H0_H0 ;  /* 0x200000a0ffc67230 */ /* 0x000fe20000004100 */
[----:B------:R-:W-:Y:S01]  /*12a0*/  SHF.R.U32.HI R161, RZ, 0x10, R161 ;  /* 0x00000010ffa17819 */ /* 0x000fe200000116a1 */
[----:B------:R-:W-:-:S02]  /*12b0*/  HADD2.F32 R185, -RZ, R185.H0_H0 ;  /* 0x200000b9ffb97230 */ /* 0x000fc40000004100 */
[----:B------:R-:W-:Y:S01]  /*12c0*/  FADD.FTZ R61, R177, R62 ;  /* 0x0000003eb13d7221 */ /* 0x000fe20000010000 */
[----:B------:R-:W-:Y:S01]  /*12d0*/  FFMA.FTZ R60, R196, R177, R63 ;  /* 0x000000b1c43c7223 */ /* 0x000fe2000001003f */
[----:B------:R-:W-:Y:S01]  /*12e0*/  FMUL.FTZ R162, R13, R198 ;  /* 0x000000c60da27220 */ /* 0x000fe20000410000 */
[----:B------:R-:W-:Y:S02]  /*12f0*/  HADD2.F32 R202, -RZ, R161.H0_H0 ;  /* 0x200000a1ffca7230 */ /* 0x000fe40000004100 */
[----:B------:R-:W-:Y:S01]  /*1300*/  FMUL.FTZ R163, R14, R185 ;  /* 0x000000b90ea37220 */ /* 0x000fe20000410000 */
[----:B------:R-:W-:Y:S02]  /*1310*/  HADD2.F32 R187, -RZ, R187.H0_H0 ;  /* 0x200000bbffbb7230 */ /* 0x000fe40000004100 */
[----:B------:R-:W-:Y:S01]  /*1320*/  FADD.FTZ R62, R162, R61 ;  /* 0x0000003da23e7221 */ /* 0x000fe20000010000 */
[----:B------:R-:W-:Y:S01]  /*1330*/  FFMA.FTZ R61, R83, R162, R60 ;  /* 0x000000a2533d7223 */ /* 0x000fe2000001003c */
[----:B------:R-:W-:Y:S01]  /*1340*/  FMUL.FTZ R168, R15, R202 ;  /* 0x000000ca0fa87220 */ /* 0x000fe20000410000 */
[----:B------:R-:W-:-:S04]  /*1350*/  IMAD.WIDE.U32 R80, R139, 0x4, R68 ;  /* 0x000000048b507825 */ /* 0x000fc800078e0044 */
[----:B------:R-:W-:Y:S01]  /*1360*/  FADD.FTZ R63, R163, R62 ;  /* 0x0000003ea33f7221 */ /* 0x000fe20000010000 */
[----:B------:R-:W-:Y:S01]  /*1370*/  FFMA.FTZ R60, R200, R163, R61 ;  /* 0x000000a3c83c7223 */ /* 0x000fe2000001003d */
[----:B------:R-:W-:Y:S01]  /*1380*/  MOV R191, R155 ;  /* 0x0000009b00bf7202 */ /* 0x000fe20000000f00 */
[C---:B------:R-:W-:Y:S01]  /*1390*/  FMUL.FTZ R161, R151.reuse, R208 ;  /* 0x000000d097a17220 */ /* 0x040fe20000410000 */
[----:B------:R-:W-:Y:S02]  /*13a0*/  HADD2.F32 R208, -RZ, R189.H0_H0 ;  /* 0x200000bdffd07230 */ /* 0x000fe40000004100 */
[----:B------:R-:W-:Y:S01]  /*13b0*/  FMUL.FTZ R204, R151, R204 ;  /* 0x000000cc97cc7220 */ /* 0x000fe20000410000 */
[----:B------:R-:W-:Y:S01]  /*13c0*/  FMUL.FTZ R171, R8, R187 ;  /* 0x000000bb08ab7220 */ /* 0x000fe20000410000 */
[----:B------:R-:W-:Y:S01]  /*13d0*/  FADD.FTZ R62, R168, R63 ;  /* 0x0000003fa83e7221 */ /* 0x000fe20000010000 */
[----:B------:R-:W-:Y:S01]  /*13e0*/  FFMA.FTZ R61, R79, R168, R60 ;  /* 0x000000a84f3d7223 */ /* 0x000fe2000001003c */
[----:B------:R-:W-:Y:S01]  /*13f0*/  SHF.R.U32.HI R193, RZ, 0x10, R155 ;  /* 0x00000010ffc17819 */ /* 0x000fe2000001169b */
[----:B------:R0:W5:Y:S01]  /*1400*/  LDG.E R80, desc[UR4][R80.64] ;  /* 0x0000000450507981 */ /* 0x000162000c1e1900 */
[----:B------:R-:W-:-:S02]  /*1410*/  HADD2.F32 R191, -RZ, R191.H0_H0 ;  /* 0x200000bfffbf7230 */ /* 0x000fc40000004100 */
[----:B------:R-:W-:Y:S01]  /*1420*/  FMUL.FTZ R206, R151, R206 ;  /* 0x000000ce97ce7220 */ /* 0x000fe20000410000 */
[----:B------:R-:W-:Y:S01]  /*1430*/  FADD.FTZ R62, R171, R62 ;  /* 0x0000003eab3e7221 */ /* 0x000fe20000010000 */
[----:B------:R-:W-:Y:S01]  /*1440*/  FFMA.FTZ R61, R204, R171, R61 ;  /* 0x000000abcc3d7223 */ /* 0x000fe2000001003d */
[----:B------:R-:W-:Y:S01]  /*1450*/  MOV R195, R152 ;  /* 0x0000009800c37202 */ /* 0x000fe20000000f00 */
[----:B------:R-:W-:Y:S01]  /*1460*/  FMUL.FTZ R159, R151, R210 ;  /* 0x000000d2979f7220 */ /* 0x000fe20000410000 */
[----:B------:R-:W-:Y:S01]  /*1470*/  HADD2.F32 R210, -RZ, R193.H0_H0 ;  /* 0x200000c1ffd27230 */ /* 0x000fe20000004100 */
[----:B------:R-:W-:Y:S01]  /*1480*/  SHF.R.U64 R197, R152, 0x10, R153 ;  /* 0x0000001098c57819 */ /* 0x000fe20000001299 */
[----:B------:R-:W1:Y:S01]  /*1490*/  @P0 LDC.64 R66, c[0x0][0x438] ;  /* 0x00010e00ff420b82 */ /* 0x000e620000000a00 */
[----:B0-----:R-:W-:Y:S01]  /*14a0*/  FMUL.FTZ R81, R9, R208 ;  /* 0x000000d009517220 */ /* 0x001fe20000410000 */
[----:B------:R-:W-:Y:S01]  /*14b0*/  FMUL.FTZ R172, R10, R191 ;  /* 0x000000bf0aac7220 */ /* 0x000fe20000410000 */
[----:B------:R-:W-:-:S04]  /*14c0*/  IMAD.WIDE.U32 R84, R136, 0x4, R68 ;  /* 0x0000000488547825 */ /* 0x000fc800078e0044 */
[----:B------:R-:W-:Y:S01]  /*14d0*/  FADD.FTZ R63, R81, R62 ;  /* 0x0000003e513f7221 */ /* 0x000fe20000010000 */
[----:B------:R-:W-:Y:S01]  /*14e0*/  FFMA.FTZ R60, R206, R81, R61 ;  /* 0x00000051ce3c7223 */ /* 0x000fe2000001003d */
[----:B------:R-:W-:Y:S02]  /*14f0*/  HADD2.F32 R195, -RZ, R195.H0_H0 ;  /* 0x200000c3ffc37230 */ /* 0x000fe40000004100 */
[----:B------:R-:W-:Y:S01]  /*1500*/  FMUL.FTZ R158, R11, R210 ;  /* 0x000000d20b9e7220 */ /* 0x000fe20000410000 */
[----:B------:R-:W-:Y:S01]  /*1510*/  FADD.FTZ R63, R172, R63 ;  /* 0x0000003fac3f7221 */ /* 0x000fe20000010000 */
[----:B------:R-:W-:Y:S01]  /*1520*/  FFMA.FTZ R60, R161, R172, R60 ;  /* 0x000000aca13c7223 */ /* 0x000fe2000001003c */
[----:B------:R-:W-:Y:S01]  /*1530*/  MOV R155, R153 ;  /* 0x00000099009b7202 */ /* 0x000fe20000000f00 */
[----:B------:R0:W5:Y:S01]  /*1540*/  LDG.E R84, desc[UR4][R84.64] ;  /* 0x0000000454547981 */ /* 0x000162000c1e1900 */
[----:B------:R-:W-:Y:S02]  /*1550*/  HADD2.F32 R197, -RZ, R197.H0_H0 ;  /* 0x200000c5ffc57230 */ /* 0x000fe40000004100 */
[----:B------:R-:W-:Y:S01]  /*1560*/  FMUL.FTZ R173, R151, R212 ;  /* 0x000000d497ad7220 */ /* 0x000fe20000410000 */
[----:B------:R-:W-:Y:S01]  /*1570*/  FADD.FTZ R62, R158, R63 ;  /* 0x0000003f9e3e7221 */ /* 0x000fe20000010000 */
[----:B------:R-:W-:Y:S01]  /*1580*/  FFMA.FTZ R60, R159, R158, R60 ;  /* 0x0000009e9f3c7223 */ /* 0x000fe2000001003c */
[----:B------:R-:W-:Y:S01]  /*1590*/  SHF.R.U32.HI R199, RZ, 0x10, R153 ;  /* 0x00000010ffc77819 */ /* 0x000fe20000011699 */
[----:B------:R-:W-:-:S02]  /*15a0*/  HADD2.F32 R189, -RZ, R155.H0_H0 ;  /* 0x2000009bffbd7230 */ /* 0x000fc40000004100 */
[----:B0-----:R-:W-:Y:S01]  /*15b0*/  FMUL.FTZ R85, R4, R195 ;  /* 0x000000c304557220 */ /* 0x001fe20000410000 */
[----:B------:R-:W-:Y:S01]  /*15c0*/  FMUL.FTZ R214, R151, R214 ;  /* 0x000000d697d67220 */ /* 0x000fe20000410000 */
[----:B------:R-:W-:Y:S02]  /*15d0*/  FMUL.FTZ R155, R5, R197 ;  /* 0x000000c5059b7220 */ /* 0x000fe40000410000 */
[----:B------:R-:W-:Y:S01]  /*15e0*/  FADD.FTZ R62, R85, R62 ;  /* 0x0000003e553e7221 */ /* 0x000fe20000010000 */
[----:B------:R-:W-:Y:S01]  /*15f0*/  FFMA.FTZ R61, R173, R85, R60 ;  /* 0x00000055ad3d7223 */ /* 0x000fe2000001003c */
[----:B------:R-:W-:Y:S02]  /*1600*/  HADD2.F32 R226, -RZ, R199.H0_H0 ;  /* 0x200000c7ffe27230 */ /* 0x000fe40000004100 */
        /* <DEDUP_REMOVED lines=11> */
[----:B------:R-:W3:Y:S01]  /*16c0*/  SHFL.DOWN PT, R62, R61, 0x10, 0x1f ;  /* 0x0a001f003d3e7f89 */ /* 0x000ee200000e0000 */
[----:B------:R-:W-:-:S04]  /*16d0*/  IMAD.WIDE.U32 R152, R138, 0x4, R68 ;  /* 0x000000048a987825 */ /* 0x000fc800078e0044 */
[----:B------:R-:W-:Y:S02]  /*16e0*/  IMAD.WIDE.U32 R68, R141, 0x4, R68 ;  /* 0x000000048d447825 */ /* 0x000fe400078e0044 */
[----:B------:R-:W5:Y:S02]  /*16f0*/  LDG.E R152, desc[UR4][R152.64] ;  /* 0x0000000498987981 */ /* 0x000f64000c1e1900 */
[----:B-1----:R-:W-:Y:S02]  /*1700*/  @P0 IMAD.WIDE.U32 R66, R138, 0x10, R66 ;  /* 0x000000108a420825 */ /* 0x002fe400078e0042 */
[----:B------:R-:W5:Y:S04]  /*1710*/  LDG.E R150, desc[UR4][R68.64] ;  /* 0x0000000444967981 */ /* 0x000f68000c1e1900 */
[----:B------:R1:W5:Y:S01]  /*1720*/  @P0 LDG.E.128 R44, desc[UR4][R66.64] ;  /* 0x00000004422c0981 */ /* 0x000362000c1e1d00 */
[----:B0-----:R-:W-:Y:S01]  /*1730*/  FADD.FTZ R60, R63, R60 ;  /* 0x0000003c3f3c7221 */ /* 0x001fe20000010000 */
[----:B---3--:R-:W-:-:S04]  /*1740*/  FADD.FTZ R62, R61, R62 ;  /* 0x0000003e3d3e7221 */ /* 0x008fc80000010000 */
[----:B-1----:R-:W0:Y:S04]  /*1750*/  SHFL.DOWN PT, R67, R60, 0x8, 0x1f ;  /* 0x09001f003c437f89 */ /* 0x002e2800000e0000 */
        /* <DEDUP_REMOVED lines=278> */
[----:B------:R-:W-:Y:S01]  /*28c0*/  F2F.F16.F32 R60, R166 ;  /* 0x000000a6003c7304 */ /* 0x000fe20000200800 */
[----:B------:R-:W-:Y:S01]  /*28d0*/  LOP3.LUT P4, RZ, R152, 0xff00, RZ, 0xc0, !PT ;  /* 0x0000ff0098ff7812 */ /* 0x000fe2000788c0ff */
[-C--:B------:R-:W-:Y:S01]  /*28e0*/  FMUL.FTZ R162, R162, R185.reuse ;  /* 0x000000b9a2a27220 */ /* 0x080fe20000410000 */
[----:B------:R-:W-:Y:S01]  /*28f0*/  ISETP.GE.U32.AND P3, PT, R154, 0x1000000, PT ;  /* 0x010000009a00780c */ /* 0x000fe20003f66070 */
[-C--:B------:R-:W-:Y:S01]  /*2900*/  FMUL.FTZ R156, R156, R185.reuse ;  /* 0x000000b99c9c7220 */ /* 0x080fe20000410000 */
[C---:B------:R-:W-:Y:S01]  /*2910*/  FMUL.FTZ R206, R151.reuse, R206 ;  /* 0x000000ce97ce7220 */ /* 0x040fe20000410000 */
[----:B------:R-:W-:Y:S01]  /*2920*/  FSEL R192, R192, RZ, P5 ;  /* 0x000000ffc0c07208 */ /* 0x000fe20002800000 */
[-C--:B------:R-:W-:Y:S01]  /*2930*/  FMUL.FTZ R168, R168, R185.reuse ;  /* 0x000000b9a8a87220 */ /* 0x080fe20000410000 */
[----:B------:R-:W0:Y:S01]  /*2940*/  F2F.F16.F32 R63, R63 ;  /* 0x0000003f003f7304 */ /* 0x000e220000200800 */
[C---:B------:R-:W-:Y:S01]  /*2950*/  FMUL.FTZ R160, R151.reuse, R160 ;  /* 0x000000a097a07220 */ /* 0x040fe20000410000 */
[----:B------:R-:W-:Y:S01]  /*2960*/  FMUL.FTZ R198, R151, R198 ;  /* 0x000000c697c67220 */ /* 0x000fe20000410000 */
[----:B------:R-:W-:Y:S01]  /*2970*/  FSEL R204, R204, RZ, P0 ;  /* 0x000000ffcccc7208 */ /* 0x000fe20000000000 */
[----:B------:R-:W-:Y:S01]  /*2980*/  FMUL.FTZ R172, R172, UR14 ;  /* 0x0000000eacac7c20 */ /* 0x000fe20008410000 */
[----:B------:R-:W-:Y:S01]  /*2990*/  FSEL R72, R180, RZ, P4 ;  /* 0x000000ffb4487208 */ /* 0x000fe20002000000 */
[----:B------:R-:W-:Y:S01]  /*29a0*/  FMUL.FTZ R162, R162, UR14 ;  /* 0x0000000ea2a27c20 */ /* 0x000fe20008410000 */
[----:B------:R-:W-:Y:S01]  /*29b0*/  LOP3.LUT P0, RZ, R154, 0xff0000, RZ, 0xc0, !PT ;  /* 0x00ff00009aff7812 */ /* 0x000fe2000780c0ff */
[----:B------:R-:W-:Y:S01]  /*29c0*/  F2F.F16.F32 R66, R66 ;  /* 0x0000004200427304 */ /* 0x000fe20000200800 */
[----:B------:R-:W-:Y:S01]  /*29d0*/  FSEL R158, R158, RZ, P3 ;  /* 0x000000ff9e9e7208 */ /* 0x000fe20001800000 */
[----:B------:R-:W-:Y:S01]  /*29e0*/  FMUL.FTZ R156, R156, UR14 ;  /* 0x0000000e9c9c7c20 */ /* 0x000fe20008410000 */
[----:B------:R-:W-:Y:S01]  /*29f0*/  FADD.FTZ R74, R85, -R74 ;  /* 0x8000004a554a7221 */ /* 0x000fe20000010000 */
[-C--:B------:R-:W-:Y:S01]  /*2a00*/  FMUL.FTZ R206, R206, R185.reuse ;  /* 0x000000b9cece7220 */ /* 0x080fe20000410000 */
[----:B------:R-:W-:Y:S01]  /*2a10*/  LOP3.LUT P4, RZ, R80, 0xff00, RZ, 0xc0, !PT ;  /* 0x0000ff0050ff7812 */ /* 0x000fe2000788c0ff */
[----:B------:R-:W-:Y:S01]  /*2a20*/  FMUL.FTZ R168, R168, UR14 ;  /* 0x0000000ea8a87c20 */ /* 0x000fe20008410000 */
[----:B------:R-:W-:Y:S01]  /*2a30*/  LOP3.LUT P3, RZ, R150, 0xff0000, RZ, 0xc0, !PT ;  /* 0x00ff000096ff7812 */ /* 0x000fe2000786c0ff */
[----:B------:R-:W1:Y:S01]  /*2a40*/  F2F.F16.F32 R67, R67 ;  /* 0x0000004300437304 */ /* 0x000e620000200800 */
[-C--:B------:R-:W-:Y:S01]  /*2a50*/  FMUL.FTZ R160, R160, R185.reuse ;  /* 0x000000b9a0a07220 */ /* 0x080fe20000410000 */
[-C--:B------:R-:W-:Y:S01]  /*2a60*/  FMUL.FTZ R198, R198, R185.reuse ;  /* 0x000000b9c6c67220 */ /* 0x080fe20000410000 */
[----:B------:R-:W-:Y:S01]  /*2a70*/  ISETP.GE.U32.AND P5, PT, R80, 0x1000000, PT ;  /* 0x010000005000780c */ /* 0x000fe20003fa6070 */
[----:B------:R-:W-:Y:S01]  /*2a80*/  FMUL.FTZ R74, R151, R74 ;  /* 0x0000004a974a7220 */ /* 0x000fe20000410000 */
[----:B------:R-:W-:Y:S01]  /*2a90*/  FSEL R172, R172, RZ, P0 ;  /* 0x000000ffacac7208 */ /* 0x000fe20000000000 */
[----:B------:R-:W-:Y:S01]  /*2aa0*/  FMUL.FTZ R206, R206, UR14 ;  /* 0x0000000ecece7c20 */ /* 0x000fe20008410000 */
[----:B------:R-:W-:Y:S01]  /*2ab0*/  FSEL R162, R162, RZ, P4 ;  /* 0x000000ffa2a27208 */ /* 0x000fe20002000000 */
[----:B------:R-:W-:Y:S01]  /*2ac0*/  F2F.F16.F32 R70, R70 ;  /* 0x0000004600467304 */ /* 0x000fe20000200800 */
[----:B------:R-:W-:Y:S01]  /*2ad0*/  LOP3.LUT P0, RZ, R154, 0xff00, RZ, 0xc0, !PT ;  /* 0x0000ff009aff7812 */ /* 0x000fe2000780c0ff */
[----:B------:R-:W-:Y:S01]  /*2ae0*/  FMUL.FTZ R160, R160, UR14 ;  /* 0x0000000ea0a07c20 */ /* 0x000fe20008410000 */
[----:B------:R-:W-:Y:S01]  /*2af0*/  FSEL R156, R156, RZ, P3 ;  /* 0x000000ff9c9c7208 */ /* 0x000fe20001800000 */
[----:B------:R-:W-:Y:S01]  /*2b00*/  FMUL.FTZ R198, R198, UR14 ;  /* 0x0000000ec6c67c20 */ /* 0x000fe20008410000 */
[----:B------:R-:W-:Y:S01]  /*2b10*/  FSEL R168, R168, RZ, P5 ;  /* 0x000000ffa8a87208 */ /* 0x000fe20002800000 */
[----:B------:R-:W-:Y:S01]  /*2b20*/  FMUL.FTZ R74, R74, R185 ;  /* 0x000000b94a4a7220 */ /* 0x000fe20000410000 */
[C---:B------:R-:W-:Y:S01]  /*2b30*/  ISETP.GE.U32.AND P3, PT, R150.reuse, 0x1000000, PT ;  /* 0x010000009600780c */ /* 0x040fe20003f66070 */
[----:B------:R-:W2:Y:S01]  /*2b40*/  F2F.F16.F32 R71, R71 ;  /* 0x0000004700477304 */ /* 0x000ea20000200800 */
[----:B------:R-:W-:Y:S01]  /*2b50*/  LOP3.LUT P4, RZ, R150, 0xff00, RZ, 0xc0, !PT ;  /* 0x0000ff0096ff7812 */ /* 0x000fe2000788c0ff */
[----:B------:R-:W-:Y:S01]  /*2b60*/  FMUL.FTZ R74, R74, UR14 ;  /* 0x0000000e4a4a7c20 */ /* 0x000fe20008410000 */
[----:B------:R-:W-:-:S02]  /*2b70*/  FSEL R206, R206, RZ, P0 ;  /* 0x000000ffcece7208 */ /* 0x000fc40000000000 */
[----:B------:R-:W-:Y:S02]  /*2b80*/  FSEL R160, R160, RZ, P3 ;  /* 0x000000ffa0a07208 */ /* 0x000fe40001800000 */
[----:B------:R-:W-:Y:S01]  /*2b90*/  FSEL R198, R198, RZ, P4 ;  /* 0x000000ffc6c67208 */ /* 0x000fe20002000000 */
[----:B------:R-:W3:Y:S01]  /*2ba0*/  F2F.F16.F32 R0, R164 ;  /* 0x000000a400007304 */ /* 0x000ee20000200800 */
[----:B0-----:R-:W-:Y:S02]  /*2bb0*/  PRMT R151, R60, 0x5410, R63 ;  /* 0x000054103c977816 */ /* 0x001fe4000000003f */
[----:B-1----:R-:W-:Y:S02]  /*2bc0*/  PRMT R63, R66, 0x5410, R67 ;  /* 0x00005410423f7816 */ /* 0x002fe40000000043 */
[----:B------:R-:W-:Y:S01]  /*2bd0*/  LOP3.LUT P3, RZ, R150, 0xff, RZ, 0xc0, !PT ;  /* 0x000000ff96ff7812 */ /* 0x000fe2000786c0ff */
[----:B------:R-:W0:Y:S01]  /*2be0*/  LDC.64 R66, c[0x0][0x468] ;  /* 0x00011a00ff427b82 */ /* 0x000e220000000a00 */
[----:B--2---:R-:W-:Y:S01]  /*2bf0*/  PRMT R159, R70, 0x5410, R71 ;  /* 0x00005410469f7816 */ /* 0x004fe20000000047 */
[----:B------:R-:W-:Y:S01]  /*2c00*/  F2F.F16.F32 R192, R192 ;  /* 0x000000c000c07304 */ /* 0x000fe20000200800 */
[----:B---3--:R-:W-:-:S07]  /*2c10*/  IMAD.WIDE.U32 R70, R0, 0x10000, RZ ;  /* 0x0001000000467825 */ /* 0x008fce00078e00ff */
[----:B------:R-:W1:Y:S01]  /*2c20*/  F2F.F16.F32 R75, R176 ;  /* 0x000000b0004b7304 */ /* 0x000e620000200800 */
[----:B------:R-:W-:Y:S02]  /*2c30*/  FSEL R0, R74, RZ, P3 ;  /* 0x000000ff4a007208 */ /* 0x000fe40001800000 */
[----:B------:R-:W-:-:S05]  /*2c40*/  LOP3.LUT R71, R151, R71, RZ, 0xfc, !PT ;  /* 0x0000004797477212 */ /* 0x000fca00078efcff */
[----:B------:R-:W2:Y:S01]  /*2c50*/  F2F.F16.F32 R64, R64 ;  /* 0x0000004000407304 */ /* 0x000ea20000200800 */
[----:B-1----:R-:W-:-:S07]  /*2c60*/  PRMT R157, R192, 0x5410, R75 ;  /* 0x00005410c09d7816 */ /* 0x002fce000000004b */
[----:B------:R-:W1:Y:S01]  /*2c70*/  F2F.F16.F32 R61, R61 ;  /* 0x0000003d003d7304 */ /* 0x000e620000200800 */
[----:B--2---:R-:W-:-:S07]  /*2c80*/  IMAD.WIDE.U32 R74, R64, 0x10000, RZ ;  /* 0x00010000404a7825 */ /* 0x004fce00078e00ff */
[----:B------:R-:W2:Y:S01]  /*2c90*/  F2F.F16.F32 R62, R62 ;  /* 0x0000003e003e7304 */ /* 0x000ea20000200800 */
[----:B-1----:R-:W-:-:S07]  /*2ca0*/  LOP3.LUT R70, R70, R61, RZ, 0xfc, !PT ;  /* 0x0000003d46467212 */ /* 0x002fce00078efcff */
[----:B------:R-:W1:Y:S01]  /*2cb0*/  F2F.F16.F32 R72, R72 ;  /* 0x0000004800487304 */ /* 0x000e620000200800 */
[----:B------:R-:W-:Y:S02]  /*2cc0*/  LOP3.LUT R61, R63, R75, RZ, 0xfc, !PT ;  /* 0x0000004b3f3d7212 */ /* 0x000fe400078efcff */
[----:B--2---:R-:W-:-:S05]  /*2cd0*/  LOP3.LUT R60, R74, R62, RZ, 0xfc, !PT ;  /* 0x0000003e4a3c7212 */ /* 0x004fca00078efcff */
[----:B------:R-:W-:Y:S01]  /*2ce0*/  F2F.F16.F32 R200, R200 ;  /* 0x000000c800c87304 */ /* 0x000fe20000200800 */
[----:B-1----:R-:W-:-:S07]  /*2cf0*/  IMAD.WIDE.U32 R62, R72, 0x10000, RZ ;  /* 0x00010000483e7825 */ /* 0x002fce00078e00ff */
[----:B------:R-:W1:Y:S08]  /*2d00*/  F2F.F16.F32 R77, R168 ;  /* 0x000000a8004d7304 */ /* 0x000e700000200800 */
[----:B------:R-:W2:Y:S01]  /*2d10*/  F2F.F16.F32 R68, R68 ;  /* 0x0000004400447304 */ /* 0x000ea20000200800 */
[----:B-1----:R-:W-:-:S07]  /*2d20*/  PRMT R83, R200, 0x5410, R77 ;  /* 0x00005410c8537816 */ /* 0x002fce000000004d */
[----:B------:R-:W-:Y:S01]  /*2d30*/  F2F.F16.F32 R156, R156 ;  /* 0x0000009c009c7304 */ /* 0x000fe20000200800 */
[----:B--2---:R-:W-:-:S07]  /*2d40*/  IMAD.WIDE.U32 R76, R68, 0x10000, RZ ;  /* 0x00010000444c7825 */ /* 0x004fce00078e00ff */
[----:B------:R-:W1:Y:S08]  /*2d50*/  F2F.F16.F32 R81, R160 ;  /* 0x000000a000517304 */ /* 0x000e700000200800 */
[----:B------:R-:W2:Y:S01]  /*2d60*/  F2F.F16.F32 R69, R69 ;  /* 0x0000004500457304 */ /* 0x000ea20000200800 */
[----:B-1----:R-:W-:-:S07]  /*2d70*/  PRMT R155, R156, 0x5410, R81 ;  /* 0x000054109c9b7816 */ /* 0x002fce0000000051 */
[----:B------:R-:W1:Y:S01]  /*2d80*/  F2F.F16.F32 R206, R206 ;  /* 0x000000ce00ce7304 */ /* 0x000e620000200800 */
[----:B------:R-:W-:Y:S02]  /*2d90*/  LOP3.LUT R81, R157, R63, RZ, 0xfc, !PT ;  /* 0x0000003f9d517212 */ /* 0x000fe400078efcff */
[----:B--2---:R-:W-:-:S05]  /*2da0*/  LOP3.LUT R80, R62, R69, RZ, 0xfc, !PT ;  /* 0x000000453e507212 */ /* 0x004fca00078efcff */
[----:B------:R-:W2:Y:S01]  /*2db0*/  F2F.F16.F32 R65, R65 ;  /* 0x0000004100417304 */ /* 0x000ea20000200800 */
[----:B0-----:R-:W-:-:S04]  /*2dc0*/  IMAD.WIDE.U32 R68, R137, 0x8, R66 ;  /* 0x0000000889447825 */ /* 0x001fc800078e0042 */
[----:B-1----:R-:W-:-:S03]  /*2dd0*/  IMAD.WIDE.U32 R74, R206, 0x10000, RZ ;  /* 0x00010000ce4a7825 */ /* 0x002fc600078e00ff */
[----:B------:R-:W0:Y:S01]  /*2de0*/  F2F.F16.F32 R198, R198 ;  /* 0x000000c600c67304 */ /* 0x000e220000200800 */
[----:B--2---:R-:W-:-:S07]  /*2df0*/  LOP3.LUT R78, R76, R65, RZ, 0xfc, !PT ;  /* 0x000000414c4e7212 */ /* 0x004fce00078efcff */
[----:B------:R-:W1:Y:S01]  /*2e00*/  F2F.F16.F32 R162, R162 ;  /* 0x000000a200a27304 */ /* 0x000e620000200800 */
[----:B0-----:R-:W-:-:S07]  /*2e10*/  IMAD.WIDE.U32 R62, R198, 0x10000, RZ ;  /* 0x00010000c63e7825 */ /* 0x001fce00078e00ff */
[----:B------:R-:W0:Y:S01]  /*2e20*/  F2F.F16.F32 R87, R204 ;  /* 0x000000cc00577304 */ /* 0x000e220000200800 */
[----:B-1----:R-:W-:-:S07]  /*2e30*/  IMAD.WIDE.U32 R64, R162, 0x10000, RZ ;  /* 0x00010000a2407825 */ /* 0x002fce00078e00ff */
[----:B------:R-:W-:Y:S01]  /*2e40*/  F2F.F16.F32 R172, R172 ;  /* 0x000000ac00ac7304 */ /* 0x000fe20000200800 */
[----:B------:R-:W-:Y:S02]  /*2e50*/  LOP3.LUT R83, R83, R65, RZ, 0xfc, !PT ;  /* 0x0000004153537212 */ /* 0x000fe400078efcff */
[----:B0-----:R-:W-:-:S05]  /*2e60*/  LOP3.LUT R84, R74, R87, RZ, 0xfc, !PT ;  /* 0x000000574a547212 */ /* 0x001fca00078efcff */
[----:B------:R-:W0:Y:S01]  /*2e70*/  F2F.F16.F32 R79, R158 ;  /* 0x0000009e004f7304 */ /* 0x000e220000200800 */
[----:B------:R-:W-:-:S07]  /*2e80*/  LOP3.LUT R87, R155, R63, RZ, 0xfc, !PT ;  /* 0x0000003f9b577212 */ /* 0x000fce00078efcff */
[----:B------:R-:W1:Y:S01]  /*2e90*/  F2F.F16.F32 R151, R0 ;  /* 0x0000000000977304 */ /* 0x000e620000200800 */
[----:B0-----:R-:W-:-:S07]  /*2ea0*/  PRMT R85, R172, 0x5410, R79 ;  /* 0x00005410ac557816 */ /* 0x001fce000000004f */
[----:B------:R-:W0:Y:S01]  /*2eb0*/  F2F.F16.F32 R73, R73 ;  /* 0x0000004900497304 */ /* 0x000e220000200800 */
        /* <DEDUP_REMOVED lines=18> */
.L_x_10994:
        /* <DEDUP_REMOVED lines=52> */
[----:B------:R0:W-:Y:S01]  /*3320*/  F2F.F16.F32 R84, R66 ;  /* 0x0000004200547304 */ /* 0x0001e20000200800 */
        /* <DEDUP_REMOVED lines=40> */
[----:B------:R0:W-:Y:S01]  /*35b0*/  F2F.F16.F32 R157, R74 ;  /* 0x0000004a009d7304 */ /* 0x0001e20000200800 */
        /* <DEDUP_REMOVED lines=11> */
[----:B------:R0:W1:Y:S01]  /*3670*/  F2F.F16.F32 R178, R75 ;  /* 0x0000004b00b27304 */ /* 0x0000620000200800 */
        /* <DEDUP_REMOVED lines=10> */
[----:B------:R0:W-:Y:S01]  /*3720*/  F2F.F16.F32 R176, R77 ;  /* 0x0000004d00b07304 */ /* 0x0001e20000200800 */
[----:B------:R-:W-:Y:S01]  /*3730*/  FSEL R78, R78, RZ, P0 ;  /* 0x000000ff4e4e7208 */ /* 0x000fe20000000000 */
[-C--:B------:R-:W-:Y:S01]  /*3740*/  FMUL.FTZ R82, R75, R185.reuse ;  /* 0x000000b94b527220 */ /* 0x080fe20000410000 */
[----:B------:R-:W-:Y:S01]  /*3750*/  FFMA.FTZ R200, R200, R198, R187 ;  /* 0x000000c6c8c87223 */ /* 0x000fe200000100bb */
[----:B------:R-:W-:Y:S01]  /*3760*/  LOP3.LUT P4, RZ, R80, 0xff, RZ, 0xc0, !PT ;  /* 0x000000ff50ff7812 */ /* 0x000fe2000788c0ff */
[----:B------:R-:W-:Y:S01]  /*3770*/  FADD.FTZ R86, R168, -R79 ;  /* 0x8000004fa8567221 */ /* 0x000fe20000010000 */
[----:B------:R-:W-:Y:S01]  /*3780*/  LOP3.LUT P6, RZ, R80, 0xff00, RZ, 0xc0, !PT ;  /* 0x0000ff0050ff7812 */ /* 0x000fe200078cc0ff */
[----:B------:R-:W-:Y:S01]  /*3790*/  FMUL.FTZ R82, R82, UR14 ;  /* 0x0000000e52527c20 */ /* 0x000fe20008410000 */
[----:B------:R2:W-:Y:S01]  /*37a0*/  F2F.F16.F32 R152, R76 ;  /* 0x0000004c00987304 */ /* 0x0005e20000200800 */
[----:B0-----:R-:W-:Y:S01]  /*37b0*/  FMUL.FTZ R77, R151, R162 ;  /* 0x000000a2974d7220 */ /* 0x001fe20000410000 */
[C---:B------:R-:W-:Y:S01]  /*37c0*/  LOP3.LUT P5, RZ, R80.reuse, 0xff0000, RZ, 0xc0, !PT ;  /* 0x00ff000050ff7812 */ /* 0x040fe200078ac0ff */
[----:B------:R-:W-:Y:S01]  /*37d0*/  FADD.FTZ R200, R163, -R200 ;  /* 0x800000c8a3c87221 */ /* 0x000fe20000010000 */
[----:B------:R-:W-:Y:S01]  /*37e0*/  ISETP.GE.U32.AND P0, PT, R80, 0x1000000, PT ;  /* 0x010000005000780c */ /* 0x000fe20003f06070 */
[-C--:B------:R-:W-:Y:S01]  /*37f0*/  FMUL.FTZ R79, R77, R185.reuse ;  /* 0x000000b94d4f7220 */ /* 0x080fe20000410000 */
[----:B------:R-:W-:Y:S01]  /*3800*/  FSEL R82, R82, RZ, P3 ;  /* 0x000000ff52527208 */ /* 0x000fe20001800000 */
[--C-:B------:R-:W-:Y:S01]  /*3810*/  FFMA.FTZ R204, R204, R198, R187.reuse ;  /* 0x000000c6cccc7223 */ /* 0x100fe200000100bb */
[----:B------:R0:W-:Y:S01]  /*3820*/  F2F.F16.F32 R177, R78 ;  /* 0x0000004e00b17304 */ /* 0x0001e20000200800 */
[----:B--2---:R-:W-:Y:S01]  /*3830*/  FMUL.FTZ R76, R151, R196 ;  /* 0x000000c4974c7220 */ /* 0x004fe20000410000 */
[----:B------:R-:W-:Y:S01]  /*3840*/  FMUL.FTZ R79, R79, UR14 ;  /* 0x0000000e4f4f7c20 */ /* 0x000fe20008410000 */
[----:B------:R-:W-:Y:S01]  /*3850*/  FADD.FTZ R204, R171, -R204 ;  /* 0x800000ccabcc7221 */ /* 0x000fe20000010000 */
[-CC-:B------:R-:W-:Y:S01]  /*3860*/  FFMA.FTZ R161, R161, R198.reuse, R187.reuse ;  /* 0x000000c6a1a17223 */ /* 0x180fe200000100bb */
[-C--:B------:R-:W-:Y:S01]  /*3870*/  FMUL.FTZ R80, R76, R185.reuse ;  /* 0x000000b94c507220 */ /* 0x080fe20000410000 */
[----:B------:R-:W-:Y:S01]  /*3880*/  FFMA.FTZ R206, R206, R198, R187 ;  /* 0x000000c6cece7223 */ /* 0x000fe200000100bb */
[----:B------:R-:W-:Y:S01]  /*3890*/  FSEL R171, R79, RZ, P6 ;  /* 0x000000ff4fab7208 */ /* 0x000fe20003000000 */
[----:B------:R2:W-:Y:S01]  /*38a0*/  F2F.F16.F32 R162, R82 ;  /* 0x0000005200a27304 */ /* 0x0005e20000200800 */
        /* <DEDUP_REMOVED lines=9> */
[----:B------:R0:W-:Y:S01]  /*3940*/  F2F.F16.F32 R168, R80 ;  /* 0x0000005000a87304 */ /* 0x0001e20000200800 */
        /* <DEDUP_REMOVED lines=13> */
[----:B------:R0:W-:Y:S01]  /*3a20*/  F2F.F16.F32 R159, R83 ;  /* 0x00000053009f7304 */ /* 0x0001e20000200800 */
        /* <DEDUP_REMOVED lines=9> */
[----:B------:R0:W-:Y:S01]  /*3ac0*/  F2F.F16.F32 R180, R86 ;  /* 0x0000005600b47304 */ /* 0x0001e20000200800 */
        /* <DEDUP_REMOVED lines=9> */
[----:B------:R-:W0:Y:S01]  /*3b60*/  F2F.F16.F32 R167, R167 ;  /* 0x000000a700a77304 */ /* 0x000e220000200800 */
        /* <DEDUP_REMOVED lines=8> */
[----:B------:R-:W-:Y:S01]  /*3bf0*/  F2F.F16.F32 R170, R170 ;  /* 0x000000aa00aa7304 */ /* 0x000fe20000200800 */
[----:B------:R-:W-:Y:S02]  /*3c00*/  LOP3.LUT P3, RZ, R150, 0xff, RZ, 0xc0, !PT ;  /* 0x000000ff96ff7812 */ /* 0x000fe4000786c0ff */
[-C--:B------:R-:W-:Y:S01]  /*3c10*/  FMUL.FTZ R156, R86, R185.reuse ;  /* 0x000000b9569c7220 */ /* 0x080fe20000410000 */
[----:B------:R-:W-:Y:S01]  /*3c20*/  LOP3.LUT P5, RZ, R150, 0xff0000, RZ, 0xc0, !PT ;  /* 0x00ff000096ff7812 */ /* 0x000fe200078ac0ff */
[----:B------:R-:W-:Y:S01]  /*3c30*/  FMUL.FTZ R150, R81, R185 ;  /* 0x000000b951967220 */ /* 0x000fe20000410000 */
[----:B0-----:R-:W-:Y:S01]  /*3c40*/  PRMT R167, R84, 0x5410, R167 ;  /* 0x0000541054a77816 */ /* 0x001fe200000000a7 */
[----:B------:R-:W-:Y:S01]  /*3c50*/  FMUL.FTZ R156, R156, UR14 ;  /* 0x0000000e9c9c7c20 */ /* 0x000fe20008410000 */
[----:B------:R-:W0:Y:S01]  /*3c60*/  F2F.F16.F32 R189, R189 ;  /* 0x000000bd00bd7304 */ /* 0x000e220000200800 */
[----:B------:R-:W-:Y:S01]  /*3c70*/  FMUL.FTZ R150, R150, UR14 ;  /* 0x0000000e96967c20 */ /* 0x000fe20008410000 */
[----:B------:R-:W-:Y:S01]  /*3c80*/  FMUL.FTZ R84, R151, R184 ;  /* 0x000000b897547220 */ /* 0x000fe20000410000 */
[----:B------:R-:W-:-:S02]  /*3c90*/  PRMT R173, R159, 0x5410, R180 ;  /* 0x000054109fad7816 */ /* 0x000fc400000000b4 */
[----:B------:R-:W-:Y:S02]  /*3ca0*/  FSEL R155, R156, RZ, P5 ;  /* 0x000000ff9c9b7208 */ /* 0x000fe40002800000 */
[----:B------:R-:W-:Y:S01]  /*3cb0*/  FSEL R156, R150, RZ, P0 ;  /* 0x000000ff969c7208 */ /* 0x000fe20000000000 */
[----:B------:R1:W-:Y:S01]  /*3cc0*/  F2F.F16.F32 R163, R154 ;  /* 0x0000009a00a37304 */ /* 0x0003e20000200800 */
[----:B------:R-:W2:Y:S01]  /*3cd0*/  LDC.64 R150, c[0x0][0x478] ;  /* 0x00011e00ff967b82 */ /* 0x000ea20000000a00 */
[----:B------:R-:W-:Y:S02]  /*3ce0*/  PRMT R177, R177, 0x5410, R162 ;  /* 0x00005410b1b17816 */ /* 0x000fe400000000a2 */
[----:B0-----:R-:W-:-:S04]  /*3cf0*/  PRMT R189, R170, 0x5410, R189 ;  /* 0x00005410aabd7816 */ /* 0x001fc800000000bd */
[----:B------:R-:W0:Y:S01]  /*3d00*/  F2F.F16.F32 R158, R158 ;  /* 0x0000009e009e7304 */ /* 0x000e220000200800 */
[-C--:B-1----:R-:W-:Y:S01]  /*3d10*/  FMUL.FTZ R154, R85, R185.reuse ;  /* 0x000000b9559a7220 */ /* 0x082fe20000410000 */
[----:B------:R-:W-:-:S03]  /*3d20*/  FMUL.FTZ R185, R84, R185 ;  /* 0x000000b954b97220 */ /* 0x000fc60000410000 */
[----:B------:R-:W-:Y:S01]  /*3d30*/  FMUL.FTZ R154, R154, UR14 ;  /* 0x0000000e9a9a7c20 */ /* 0x000fe20008410000 */
[----:B------:R-:W-:Y:S02]  /*3d40*/  FMUL.FTZ R185, R185, UR14 ;  /* 0x0000000eb9b97c20 */ /* 0x000fe40008410000 */
[----:B------:R1:W-:Y:S03]  /*3d50*/  F2F.F16.F32 R182, R160 ;  /* 0x000000a000b67304 */ /* 0x0003e60000200800 */
[----:B------:R-:W-:Y:S02]  /*3d60*/  FSEL R185, R185, RZ, P3 ;  /* 0x000000ffb9b97208 */ /* 0x000fe40001800000 */
[----:B0-----:R-:W-:-:S03]  /*3d70*/  PRMT R179, R158, 0x5410, R163 ;  /* 0x000054109eb37816 */ /* 0x001fc600000000a3 */
[----:B------:R-:W0:Y:S01]  /*3d80*/  F2F.F16.F32 R175, R155 ;  /* 0x0000009b00af7304 */ /* 0x000e220000200800 */
[----:B-1----:R-:W-:Y:S01]  /*3d90*/  FSEL R160, R154, RZ, P4 ;  /* 0x000000ff9aa07208 */ /* 0x002fe20002000000 */
[----:B------:R-:W-:-:S04]  /*3da0*/  IMAD.WIDE.U32 R162, R176, 0x10000, RZ ;  /* 0x00010000b0a27825 */ /* 0x000fc800078e00ff */
[--C-:B--2---:R-:W-:Y:S01]  /*3db0*/  IMAD.WIDE.U32 R180, R135, 0x10, R150.reuse ;  /* 0x0000001087b47825 */ /* 0x104fe200078e0096 */
[----:B------:R-:W-:Y:S01]  /*3dc0*/  LOP3.LUT R163, R177, R163, RZ, 0xfc, !PT ;  /* 0x000000a3b1a37212 */ /* 0x000fe200078efcff */
[----:B------:R-:W1:Y:S01]  /*3dd0*/  F2F.F16.F32 R164, R164 ;  /* 0x000000a400a47304 */ /* 0x000e620000200800 */
[----:B------:R-:W-:Y:S01]  /*3de0*/  LOP3.LUT R162, R162, R152, RZ, 0xfc, !PT ;  /* 0x00000098a2a27212 */ /* 0x000fe200078efcff */
[----:B------:R-:W-:Y:S01]  /*3df0*/  IMAD.WIDE.U32 R176, R137, 0x10, R150 ;  /* 0x0000001089b07825 */ /* 0x000fe200078e0096 */
[----:B------:R2:W-:Y:S01]  /*3e00*/  STG.E.128 desc[UR4][R180.64], R60 ;  /* 0x0000003cb4007986 */ /* 0x0005e2000c101d04 */
[----:B0-----:R-:W-:-:S04]  /*3e10*/  PRMT R183, R175, 0x5410, R182 ;  /* 0x00005410afb77816 */ /* 0x001fc800000000b6 */
[----:B------:R-:W0:Y:S01]  /*3e20*/  F2F.F16.F32 R169, R169 ;  /* 0x000000a900a97304 */ /* 0x000e220000200800 */
[----:B-1----:R-:W-:-:S07]  /*3e30*/  IMAD.WIDE.U32 R154, R164, 0x10000, RZ ;  /* 0x00010000a49a7825 */ /* 0x002fce00078e00ff */
[----:B------:R-:W1:Y:S01]  /*3e40*/  F2F.F16.F32 R174, R174 ;  /* 0x000000ae00ae7304 */ /* 0x000e620000200800 */
[----:B------:R-:W-:Y:S01]  /*3e50*/  LOP3.LUT R155, R167, R155, RZ, 0xfc, !PT ;  /* 0x0000009ba79b7212 */ /* 0x000fe200078efcff */
[----:B0-----:R-:W-:-:S06]  /*3e60*/  IMAD.WIDE.U32 R158, R169, 0x10000, RZ ;  /* 0x00010000a99e7825 */ /* 0x001fcc00078e00ff */
[----:B------:R0:W-:Y:S01]  /*3e70*/  F2F.F16.F32 R170, R156 ;  /* 0x0000009c00aa7304 */ /* 0x0001e20000200800 */
[----:B------:R-:W-:Y:S01]  /*3e80*/  LOP3.LUT R159, R189, R159, RZ, 0xfc, !PT ;  /* 0x0000009fbd9f7212 */ /* 0x000fe200078efcff */
[----:B-1----:R-:W-:-:S06]  /*3e90*/  IMAD.WIDE.U32 R174, R174, 0x10000, RZ ;  /* 0x00010000aeae7825 */ /* 0x002fcc00078e00ff */
[----:B------:R-:W1:Y:S01]  /*3ea0*/  F2F.F16.F32 R166, R166 ;  /* 0x000000a600a67304 */ /* 0x000e620000200800 */
[----:B0-----:R-:W0:Y:S01]  /*3eb0*/  LDC.64 R156, c[0x0][0x468] ;  /* 0x00011a00ff9c7b82 */ /* 0x001e220000000a00 */
[----:B------:R-:W-:-:S06]  /*3ec0*/  LOP3.LUT R161, R161, R175, RZ, 0xfc, !PT ;  /* 0x000000afa1a17212 */ /* 0x000fcc00078efcff */
[----:B------:R-:W3:Y:S01]  /*3ed0*/  F2F.F16.F32 R165, R165 ;  /* 0x000000a500a57304 */ /* 0x000ee20000200800 */
[----:B-1----:R-:W-:-:S07]  /*3ee0*/  LOP3.LUT R158, R158, R166, RZ, 0xfc, !PT ;  /* 0x000000a69e9e7212 */ /* 0x002fce00078efcff */
[----:B------:R-:W1:Y:S01]  /*3ef0*/  F2F.F16.F32 R171, R171 ;  /* 0x000000ab00ab7304 */ /* 0x000e620000200800 */
[----:B------:R-:W-:-:S05]  /*3f00*/  IMAD.WIDE.U32 R166, R170, 0x10000, RZ ;  /* 0x00010000aaa67825 */ /* 0x000fca00078e00ff */
[----:B------:R-:W-:Y:S02]  /*3f10*/  LOP3.LUT R167, R179, R167, RZ, 0xfc, !PT ;  /* 0x000000a7b3a77212 */ /* 0x000fe400078efcff */
[----:B------:R3:W4:Y:S01]  /*3f20*/  F2F.F16.F32 R178, R160 ;  /* 0x000000a000b27304 */ /* 0x0007220000200800 */
[----:B0-----:R-:W-:-:S04]  /*3f30*/  IMAD.WIDE.U32 R186, R138, 0x8, R156 ;  /* 0x000000088aba7825 */ /* 0x001fc800078e009c */
[----:B--2---:R-:W-:-:S03]  /*3f40*/  IMAD.WIDE.U32 R60, R139, 0x8, R156 ;  /* 0x000000088b3c7825 */ /* 0x004fc600078e009c */
[----:B------:R-:W0:Y:S01]  /*3f50*/  F2F.F16.F32 R0, R0 ;  /* 0x0000000000007304 */ /* 0x000e220000200800 */
[----:B---3--:R-:W-:Y:S01]  /*3f60*/  LOP3.LUT R160, R174, R165, RZ, 0xfc, !PT ;  /* 0x000000a5aea07212 */ /* 0x008fe200078efcff */
[----:B-1----:R-:W-:-:S04]  /*3f70*/  IMAD.WIDE.U32 R164, R171, 0x10000, RZ ;  /* 0x00010000aba47825 */ /* 0x002fc800078e00ff */
[----:B------:R-:W-:Y:S01]  /*3f80*/  IMAD.WIDE.U32 R174, R138, 0x10, R150 ;  /* 0x000000108aae7825 */ /* 0x000fe200078e0096 */
[----:B------:R-:W-:Y:S01]  /*3f90*/  LOP3.LUT R164, R164, R168, RZ, 0xfc, !PT ;  /* 0x000000a8a4a47212 */ /* 0x000fe200078efcff */
[----:B------:R-:W1:Y:S01]  /*3fa0*/  F2F.F16.F32 R185, R185 ;  /* 0x000000b900b97304 */ /* 0x000e620000200800 */
[----:B------:R-:W-:Y:S01]  /*3fb0*/  LOP3.LUT R165, R173, R165, RZ, 0xfc, !PT ;  /* 0x000000a5ada57212 */ /* 0x000fe200078efcff */
[----:B----4-:R-:W-:-:S04]  /*3fc0*/  IMAD.WIDE.U32 R170, R178, 0x10000, RZ ;  /* 0x00010000b2aa7825 */ /* 0x010fc800078e00ff */
[----:B------:R-:W-:Y:S01]  /*3fd0*/  IMAD.WIDE.U32 R178, R136, 0x10, R150 ;  /* 0x0000001088b27825 */ /* 0x000fe200078e0096 */
[----:B------:R-:W-:Y:S01]  /*3fe0*/  LOP3.LUT R169, R183, R171, RZ, 0xfc, !PT ;  /* 0x000000abb7a97212 */ /* 0x000fe200078efcff */
[----:B------:R-:W2:Y:S01]  /*3ff0*/  F2F.F16.F32 R172, R172 ;  /* 0x000000ac00ac7304 */ /* 0x000ea20000200800 */
        /* <DEDUP_REMOVED lines=25> */
.L_x_10993:
        /* <DEDUP_REMOVED lines=37> */
[----:B------:R0:W-:Y:S01]  /*43e0*/  F2F.F16.F32 R0, R61 ;  /* 0x0000003d00007304 */ /* 0x0001e20000200800 */
        /* <DEDUP_REMOVED lines=89> */
[----:B------:R0:W-:Y:S01]  /*4980*/  F2F.F16.F32 R74, R73 ;  /* 0x00000049004a7304 */ /* 0x0001e20000200800 */
        /* <DEDUP_REMOVED lines=25> */
[----:B------:R0:W-:Y:S01]  /*4b20*/  F2F.F16.F32 R77, R80 ;  /* 0x00000050004d7304 */ /* 0x0001e20000200800 */
[-C--:B------:R-:W-:Y:S01]  /*4b30*/  FFMA.FTZ R161, R161, R198.reuse, R187 ;  /* 0x000000c6a1a17223 */ /* 0x080fe200000100bb */
[----:B------:R-:W-:Y:S01]  /*4b40*/  FADD.FTZ R160, R160, -R79 ;  /* 0x8000004fa0a07221 */ /* 0x000fe20000010000 */
[----:B------:R-:W-:Y:S01]  /*4b50*/  FSEL R82, R82, RZ, P0 ;  /* 0x000000ff52527208 */ /* 0x000fe20000000000 */
[----:B------:R-:W-:Y:S01]  /*4b60*/  FMUL.FTZ R86, R86, UR14 ;  /* 0x0000000e56567c20 */ /* 0x000fe20008410000 */
[----:B------:R-:W-:Y:S01]  /*4b70*/  FADD.FTZ R78, R162, -R83 ;  /* 0x80000053a24e7221 */ /* 0x000fe20000010000 */
[----:B------:R-:W-:Y:S01]  /*4b80*/  ISETP.GE.U32.AND P3, PT, R154, 0x1000000, PT ;  /* 0x010000009a00780c */ /* 0x000fe20003f66070 */
[----:B------:R-:W-:Y:S01]  /*4b90*/  FADD.FTZ R84, R172, -R161 ;  /* 0x800000a1ac547221 */ /* 0x000fe20000010000 */
[----:B------:R1:W-:Y:S01]  /*4ba0*/  F2F.F16.F32 R83, R82 ;  /* 0x0000005200537304 */ /* 0x0003e20000200800 */
        /* <DEDUP_REMOVED lines=14> */
[----:B------:R-:W-:Y:S01]  /*4c90*/  F2F.F16.F32 R60, R60 ;  /* 0x0000003c003c7304 */ /* 0x000fe20000200800 */
[-C--:B------:R-:W-:Y:S01]  /*4ca0*/  FMUL.FTZ R84, R84, R185.reuse ;  /* 0x000000b954547220 */ /* 0x080fe20000410000 */
[----:B------:R-:W-:Y:S01]  /*4cb0*/  FSEL R81, R80, RZ, P3 ;  /* 0x000000ff50517208 */ /* 0x000fe20001800000 */
[-C--:B------:R-:W-:Y:S01]  /*4cc0*/  FMUL.FTZ R78, R78, R185.reuse ;  /* 0x000000b94e4e7220 */ /* 0x080fe20000410000 */
[----:B------:R-:W-:Y:S01]  /*4cd0*/  FFMA.FTZ R80, R151, R206, R53 ;  /* 0x000000ce97507223 */ /* 0x000fe20000010035 */
[----:B------:R-:W-:Y:S01]  /*4ce0*/  FMUL.FTZ R82, R82, UR14 ;  /* 0x0000000e52527c20 */ /* 0x000fe20008410000 */
[----:B------:R-:W-:Y:S01]  /*4cf0*/  ISETP.GE.U32.AND P3, PT, R150, 0x1000000, PT ;  /* 0x010000009600780c */ /* 0x000fe20003f66070 */
[----:B------:R-:W-:Y:S01]  /*4d00*/  FMUL.FTZ R84, R84, UR14 ;  /* 0x0000000e54547c20 */ /* 0x000fe20008410000 */
[----:B------:R-:W0:Y:S01]  /*4d10*/  F2F.F16.F32 R63, R63 ;  /* 0x0000003f003f7304 */ /* 0x000e220000200800 */
[----:B------:R-:W-:Y:S01]  /*4d20*/  FADD.FTZ R152, R85, -R152 ;  /* 0x8000009855987221 */ /* 0x000fe20000010000 */
[----:B------:R-:W-:Y:S01]  /*4d30*/  FMUL.FTZ R78, R78, UR14 ;  /* 0x0000000e4e4e7c20 */ /* 0x000fe20008410000 */
[----:B------:R-:W-:Y:S01]  /*4d40*/  LOP3.LUT P0, RZ, R154, 0xff0000, RZ, 0xc0, !PT ;  /* 0x00ff00009aff7812 */ /* 0x000fe2000780c0ff */
[-C--:B------:R-:W-:Y:S01]  /*4d50*/  FMUL.FTZ R80, R80, R185.reuse ;  /* 0x000000b950507220 */ /* 0x080fe20000410000 */
[----:B------:R-:W-:Y:S01]  /*4d60*/  FSEL R85, R82, RZ, P3 ;  /* 0x000000ff52557208 */ /* 0x000fe20001800000 */
[----:B------:R-:W-:Y:S01]  /*4d70*/  FFMA.FTZ R82, R151, R152, R56 ;  /* 0x0000009897527223 */ /* 0x000fe20000010038 */
[----:B------:R-:W-:Y:S01]  /*4d80*/  FSEL R84, R84, RZ, P0 ;  /* 0x000000ff54547208 */ /* 0x000fe20000000000 */
[----:B------:R-:W-:Y:S01]  /*4d90*/  F2F.F16.F32 R66, R66 ;  /* 0x0000004200427304 */ /* 0x000fe20000200800 */
[----:B------:R-:W-:Y:S01]  /*4da0*/  FMUL.FTZ R80, R80, UR14 ;  /* 0x0000000e50507c20 */ /* 0x000fe20008410000 */
[----:B------:R-:W-:Y:S01]  /*4db0*/  FSEL R78, R78, RZ, P4 ;  /* 0x000000ff4e4e7208 */ /* 0x000fe20002000000 */
[----:B------:R-:W-:Y:S01]  /*4dc0*/  FMUL.FTZ R82, R82, R185 ;  /* 0x000000b952527220 */ /* 0x000fe20000410000 */
[----:B------:R-:W-:-:S02]  /*4dd0*/  LOP3.LUT P0, RZ, R154, 0xff00, RZ, 0xc0, !PT ;  /* 0x0000ff009aff7812 */ /* 0x000fc4000780c0ff */
[----:B------:R-:W-:Y:S01]  /*4de0*/  LOP3.LUT P4, RZ, R150, 0xff00, RZ, 0xc0, !PT ;  /* 0x0000ff0096ff7812 */ /* 0x000fe2000788c0ff */
[----:B------:R-:W-:Y:S01]  /*4df0*/  FMUL.FTZ R82, R82, UR14 ;  /* 0x0000000e52527c20 */ /* 0x000fe20008410000 */
[----:B------:R-:W1:Y:S01]  /*4e00*/  F2F.F16.F32 R67, R67 ;  /* 0x0000004300437304 */ /* 0x000e620000200800 */
[----:B------:R-:W-:Y:S02]  /*4e10*/  FSEL R80, R80, RZ, P0 ;  /* 0x000000ff50507208 */ /* 0x000fe40000000000 */
[----:B0-----:R-:W-:Y:S02]  /*4e20*/  PRMT R159, R60, 0x5410, R63 ;  /* 0x000054103c9f7816 */ /* 0x001fe4000000003f */
[----:B------:R-:W-:-:S03]  /*4e30*/  LOP3.LUT P3, RZ, R150, 0xff, RZ, 0xc0, !PT ;  /* 0x000000ff96ff7812 */ /* 0x000fc6000786c0ff */
[----:B------:R0:W-:Y:S01]  /*4e40*/  F2F.F16.F32 R79, R86 ;  /* 0x00000056004f7304 */ /* 0x0001e20000200800 */
[----:B------:R-:W-:Y:S02]  /*4e50*/  FSEL R82, R82, RZ, P3 ;  /* 0x000000ff52527208 */ /* 0x000fe40001800000 */
[----:B-1----:R-:W-:-:S05]  /*4e60*/  PRMT R63, R66, 0x5410, R67 ;  /* 0x00005410423f7816 */ /* 0x002fca0000000043 */
[----:B------:R-:W-:Y:S01]  /*4e70*/  F2F.F16.F32 R68, R68 ;  /* 0x0000004400447304 */ /* 0x000fe20000200800 */
[----:B0-----:R-:W-:Y:S01]  /*4e80*/  FFMA.FTZ R86, R151, R198, R57 ;  /* 0x000000c697567223 */ /* 0x001fe20000010039 */
[----:B------:R-:W0:Y:S03]  /*4e90*/  LDC.64 R66, c[0x0][0x468] ;  /* 0x00011a00ff427b82 */ /* 0x000e260000000a00 */
[----:B------:R-:W-:-:S03]  /*4ea0*/  FMUL.FTZ R86, R86, R185 ;  /* 0x000000b956567220 */ /* 0x000fc60000410000 */
[----:B------:R-:W1:Y:S01]  /*4eb0*/  F2F.F16.F32 R69, R69 ;  /* 0x0000004500457304 */ /* 0x000e620000200800 */
[----:B------:R-:W-:-:S05]  /*4ec0*/  FMUL.FTZ R86, R86, UR14 ;  /* 0x0000000e56567c20 */ /* 0x000fca0008410000 */
[----:B------:R-:W-:Y:S02]  /*4ed0*/  FSEL R86, R86, RZ, P4 ;  /* 0x000000ff56567208 */ /* 0x000fe40002000000 */
[----:B------:R-:W2:Y:S01]  /*4ee0*/  F2F.F16.F32 R75, R75 ;  /* 0x0000004b004b7304 */ /* 0x000ea20000200800 */
[----:B-1----:R-:W-:-:S07]  /*4ef0*/  PRMT R157, R68, 0x5410, R69 ;  /* 0x00005410449d7816 */ /* 0x002fce0000000045 */
[----:B------:R-:W1:Y:S01]  /*4f00*/  F2F.F16.F32 R64, R64 ;  /* 0x0000004000407304 */ /* 0x000e620000200800 */
[----:B------:R-:W-:-:S05]  /*4f10*/  IMAD.WIDE.U32 R68, R0, 0x10000, RZ ;  /* 0x0001000000447825 */ /* 0x000fca00078e00ff */
[----:B------:R-:W-:Y:S02]  /*4f20*/  LOP3.LUT R69, R159, R69, RZ, 0xfc, !PT ;  /* 0x000000459f457212 */ /* 0x000fe400078efcff */
[----:B------:R-:W-:Y:S01]  /*4f30*/  F2F.F16.F32 R81, R81 ;  /* 0x0000005100517304 */ /* 0x000fe20000200800 */
[----:B--2---:R-:W-:Y:S01]  /*4f40*/  PRMT R155, R74, 0x5410, R75 ;  /* 0x000054104a9b7816 */ /* 0x004fe2000000004b */
[----:B-1----:R-:W-:-:S06]  /*4f50*/  IMAD.WIDE.U32 R74, R64, 0x10000, RZ ;  /* 0x00010000404a7825 */ /* 0x002fcc00078e00ff */
[----:B------:R-:W1:Y:S08]  /*4f60*/  F2F.F16.F32 R152, R85 ;  /* 0x0000005500987304 */ /* 0x000e700000200800 */
[----:B------:R-:W2:Y:S01]  /*4f70*/  F2F.F16.F32 R76, R76 ;  /* 0x0000004c004c7304 */ /* 0x000ea20000200800 */
[----:B-1----:R-:W-:-:S07]  /*4f80*/  PRMT R85, R81, 0x5410, R152 ;  /* 0x0000541051557816 */ /* 0x002fce0000000098 */
[----:B------:R-:W1:Y:S01]  /*4f90*/  F2F.F16.F32 R61, R61 ;  /* 0x0000003d003d7304 */ /* 0x000e620000200800 */
[----:B--2---:R-:W-:-:S07]  /*4fa0*/  PRMT R151, R76, 0x5410, R77 ;  /* 0x000054104c977816 */ /* 0x004fce000000004d */
[----:B------:R-:W2:Y:S01]  /*4fb0*/  F2F.F16.F32 R70, R70 ;  /* 0x0000004600467304 */ /* 0x000ea20000200800 */
[----:B-1----:R-:W-:-:S07]  /*4fc0*/  LOP3.LUT R68, R68, R61, RZ, 0xfc, !PT ;  /* 0x0000003d44447212 */ /* 0x002fce00078efcff */
[----:B------:R-:W1:Y:S01]  /*4fd0*/  F2F.F16.F32 R62, R62 ;  /* 0x0000003e003e7304 */ /* 0x000e620000200800 */
[----:B------:R-:W-:Y:S01]  /*4fe0*/  LOP3.LUT R61, R63, R75, RZ, 0xfc, !PT ;  /* 0x0000004b3f3d7212 */ /* 0x000fe200078efcff */
[----:B--2---:R-:W-:-:S06]  /*4ff0*/  IMAD.WIDE.U32 R76, R70, 0x10000, RZ ;  /* 0x00010000464c7825 */ /* 0x004fcc00078e00ff */
[----:B------:R-:W2:Y:S01]  /*5000*/  F2F.F16.F32 R72, R72 ;  /* 0x0000004800487304 */ /* 0x000ea20000200800 */
[----:B------:R-:W-:Y:S02]  /*5010*/  LOP3.LUT R77, R157, R77, RZ, 0xfc, !PT ;  /* 0x0000004d9d4d7212 */ /* 0x000fe400078efcff */
[----:B-1----:R-:W-:-:S05]  /*5020*/  LOP3.LUT R60, R74, R62, RZ, 0xfc, !PT ;  /* 0x0000003e4a3c7212 */ /* 0x002fca00078efcff */
[----:B------:R-:W1:Y:S01]  /*5030*/  F2F.F16.F32 R65, R65 ;  /* 0x0000004100417304 */ /* 0x000e620000200800 */
[----:B--2---:R-:W-:-:S07]  /*5040*/  IMAD.WIDE.U32 R62, R72, 0x10000, RZ ;  /* 0x00010000483e7825 */ /* 0x004fce00078e00ff */
        /* <DEDUP_REMOVED lines=8> */
[----:B------:R-:W-:Y:S02]  /*50d0*/  LOP3.LUT R79, R155, R63, RZ, 0xfc, !PT ;  /* 0x0000003f9b4f7212 */ /* 0x000fe400078efcff */
[----:B--2---:R-:W-:-:S05]  /*50e0*/  LOP3.LUT R78, R62, R71, RZ, 0xfc, !PT ;  /* 0x000000473e4e7212 */ /* 0x004fca00078efcff */
[----:B------:R-:W2:Y:S01]  /*50f0*/  F2F.F16.F32 R86, R86 ;  /* 0x0000005600567304 */ /* 0x000ea20000200800 */
[----:B-1----:R-:W-:-:S07]  /*5100*/  IMAD.WIDE.U32 R74, R80, 0x10000, RZ ;  /* 0x00010000504a7825 */ /* 0x002fce00078e00ff */
[----:B------:R-:W1:Y:S01]  /*5110*/  F2F.F16.F32 R73, R73 ;  /* 0x0000004900497304 */ /* 0x000e620000200800 */
[----:B------:R-:W-:Y:S02]  /*5120*/  LOP3.LUT R71, R87, R75, RZ, 0xfc, !PT ;  /* 0x0000004b57477212 */ /* 0x000fe400078efcff */
[----:B------:R-:W-:Y:S01]  /*5130*/  LOP3.LUT R70, R74, R83, RZ, 0xfc, !PT ;  /* 0x000000534a467212 */ /* 0x000fe200078efcff */
[----:B--2---:R-:W-:-:S04]  /*5140*/  IMAD.WIDE.U32 R62, R86, 0x10000, RZ ;  /* 0x00010000563e7825 */ /* 0x004fc800078e00ff */
[----:B------:R2:W3:Y:S01]  /*5150*/  F2F.F16.F32 R81, R82 ;  /* 0x0000005200517304 */ /* 0x0004e20000200800 */
        /* <DEDUP_REMOVED lines=18> */
.L_x_10996:
        /* <DEDUP_REMOVED lines=125> */
[----:B0-----:R-:W-:Y:S01]  /*5a50*/  FFMA.FTZ R77, R151, R162, R49 ;  /* 0x000000a2974d7223 */ /* 0x001fe20000010031 */
[C---:B------:R-:W-:Y:S01]  /*5a60*/  LOP3.LUT P5, RZ, R80.reuse, 0xff0000, RZ, 0xc0, !PT ;  /* 0x00ff000050ff7812 */ /* 0x040fe200078ac0ff */
[----:B------:R-:W-:Y:S01]  /*5a70*/  FADD.FTZ R200, R163, -R200 ;  /* 0x800000c8a3c87221 */ /* 0x000fe20000010000 */
[----:B------:R-:W-:Y:S01]  /*5a80*/  ISETP.GE.U32.AND P0, PT, R80, 0x1000000, PT ;  /* 0x010000005000780c */ /* 0x000fe20003f06070 */
[-C--:B------:R-:W-:Y:S01]  /*5a90*/  FMUL.FTZ R79, R77, R185.reuse ;  /* 0x000000b94d4f7220 */ /* 0x080fe20000410000 */
[----:B------:R-:W-:Y:S01]  /*5aa0*/  FSEL R82, R82, RZ, P3 ;  /* 0x000000ff52527208 */ /* 0x000fe20001800000 */
[--C-:B------:R-:W-:Y:S01]  /*5ab0*/  FFMA.FTZ R204, R204, R198, R187.reuse ;  /* 0x000000c6cccc7223 */ /* 0x100fe200000100bb */
[----:B------:R0:W-:Y:S01]  /*5ac0*/  F2F.F16.F32 R177, R78 ;  /* 0x0000004e00b17304 */ /* 0x0001e20000200800 */
[----:B--2---:R-:W-:Y:S01]  /*5ad0*/  FFMA.FTZ R76, R151, R196, R48 ;  /* 0x000000c4974c7223 */ /* 0x004fe20000010030 */
        /* <DEDUP_REMOVED lines=40> */
[----:B------:R0:W-:Y:S01]  /*5d60*/  F2F.F16.F32 R180, R86 ;  /* 0x0000005600b47304 */ /* 0x0001e20000200800 */
        /* <DEDUP_REMOVED lines=27> */
[----:B------:R-:W-:Y:S01]  /*5f20*/  FFMA.FTZ R84, R151, R184, R56 ;  /* 0x000000b897547223 */ /* 0x000fe20000010038 */
        /* <DEDUP_REMOVED lines=79> */
.L_x_10995:
        /* <DEDUP_REMOVED lines=55> */
.L_x_10992:
        /* <DEDUP_REMOVED lines=23> */
.L_x_10998:
        /* <DEDUP_REMOVED lines=16> */
.L_x_14435:


//--------------------- .text._ZN10layer_norm22ln_bwd_finalize_kernelINS_22Kernel_traits_finalizeILj7168Ef6__halffS2_fjLb0ELj1024ELj4ENS_18Kernel_traits_baseILj7168EfS2_fS2_fjLj1024EEEEELb0ELb0EEEvNS_9BwdParamsE --------------------------
	.section	.text._ZN10layer_norm22ln_bwd_finalize_kernelINS_22Kernel_traits_finalizeILj7168Ef6__halffS2_fjLb0ELj1024ELj4ENS_18Kernel_traits_baseILj7168EfS2_fS2_fjLj1024EEEEELb0ELb0EEEvNS_9BwdParamsE,"ax",@progbits
	.align	128
        .global         _ZN10layer_norm22ln_bwd_finalize_kernelINS_22Kernel_traits_finalizeILj7168Ef6__halffS2_fjLb0ELj1024ELj4ENS_18Kernel_traits_baseILj7168EfS2_fS2_fjLj1024EEEEELb0ELb0EEEvNS_9BwdParamsE
        .type           _ZN10layer_norm22ln_bwd_finalize_kernelINS_22Kernel_traits_finalizeILj7168Ef6__halffS2_fjLb0ELj1024ELj4ENS_18Kernel_traits_baseILj7168EfS2_fS2_fjLj1024EEEEELb0ELb0EEEvNS_9BwdParamsE,@function
        .size           _ZN10layer_norm22ln_bwd_finalize_kernelINS_22Kernel_traits_finalizeILj7168Ef6__halffS2_fjLb0ELj1024ELj4ENS_18Kernel_traits_baseILj7168EfS2_fS2_fjLj1024EEEEELb0ELb0EEEvNS_9BwdParamsE,(.L_x_14436 - _ZN10layer_norm22ln_bwd_finalize_kernelINS_22Kernel_traits_finalizeILj7168Ef6__halffS2_fjLb0ELj1024ELj4ENS_18Kernel_traits_baseILj7168EfS2_fS2_fjLj1024EEEEELb0ELb0EEEvNS_9BwdParamsE)
        .other          _ZN10layer_norm22ln_bwd_finalize_kernelINS_22Kernel_traits_finalizeILj7168Ef6__halffS2_fjLb0ELj1024ELj4ENS_18Kernel_traits_baseILj7168EfS2_fS2_fjLj1024EEEEELb0ELb0EEEvNS_9BwdParamsE,@"STO_CUDA_ENTRY STV_DEFAULT"
_ZN10layer_norm22ln_bwd_finalize_kernelINS_22Kernel_traits_finalizeILj7168Ef6__halffS2_fjLb0ELj1024ELj4ENS_18Kernel_traits_baseILj7168EfS2_fS2_fjLj1024EEEEELb0ELb0EEEvNS_9BwdParamsE:
.text._ZN10layer_norm22ln_bwd_finalize_kernelINS_22Kernel_traits_finalizeILj7168Ef6__halffS2_fjLb0ELj1024ELj4ENS_18Kernel_traits_baseILj7168EfS2_fS2_fjLj1024EEEEELb0ELb0EEEvNS_9BwdParamsE:
        /* <DEDUP_REMOVED lines=78> */
.L_x_11003:
        /* <DEDUP_REMOVED lines=118> */
.L_x_11002:
[----:B------:R-:W-:Y:S05]  /*0c40*/  BSYNC.RECONVERGENT B1 ;  /* 0x0000000000017941 */ /* 0x000fea0003800200 */
.L_x_11001:
        /* <DEDUP_REMOVED lines=68> */
.L_x_11005:
[----:B------:R-:W-:Y:S05]  /*1090*/  BSYNC.RECONVERGENT B1 ;  /* 0x0000000000017941 */ /* 0x000fea0003800200 */
.L_x_11004:
        /* <DEDUP_REMOVED lines=37> */
.L_x_11007:
[----:B------:R-:W-:Y:S05]  /*12f0*/  BSYNC.RECONVERGENT B1 ;  /* 0x0000000000017941 */ /* 0x000fea0003800200 */
.L_x_11006:
[----:B------:R-:W-:Y:S05]  /*1300*/  @!P1 BRA `(.L_x_11000) ;  /* 0x00000000003c9947 */ /* 0x000fea0003800000 */
[----:B------:R-:W0:Y:S01]  /*1310*/  LDC.64 R8, c[0x0][0x440] ;  /* 0x00011000ff087b82 */ /* 0x000e220000000a00 */
[----:B------:R-:W-:Y:S01]  /*1320*/  IMAD R0, R3, R54, R0 ;  /* 0x0000003603007224 */ /* 0x000fe200078e0200 */
[----:B------:R-:W-:-:S04]  /*1330*/  IADD3 R12, PT, PT, -R55, RZ, RZ ;  /* 0x000000ff370c7210 */ /* 0x000fc80007ffe1ff */
[----:B------:R-:W-:Y:S02]  /*1340*/  IADD3 R3, PT, PT, R57, R0, RZ ;  /* 0x0000000039037210 */ /* 0x000fe40007ffe0ff */
[----:B------:R-:W1:Y:S05]  /*1350*/  LDC.64 R10, c[0x0][0x448] ;  /* 0x00011200ff0a7b82 */ /* 0x000e6a0000000a00 */
.L_x_11008:
        /* <DEDUP_REMOVED lines=10> */
.L_x_11000:
[----:B------:R-:W-:Y:S05]  /*1400*/  BSYNC.RECONVERGENT B0 ;  /* 0x0000000000007941 */ /* 0x000fea0003800200 */
.L_x_10999:
        /* <DEDUP_REMOVED lines=60> */
.L_x_11009:
        /* <DEDUP_REMOVED lines=11> */
.L_x_14436:


//--------------------- .text._ZN10layer_norm13ln_bwd_kernelINS_13Kernel_traitsIf6__halffS2_fjLj7168ELj1ELj1ELj8ELj8ENS_18Kernel_traits_baseILj7168EfS2_fS2_fjLj256EEEEELb1ELb0ELb1ELb0EEEvNS_9BwdParamsE --------------------------
	.section	.text._ZN10layer_norm13ln_bwd_kernelINS_13Kernel_traitsIf6__halffS2_fjLj7168ELj1ELj1ELj8ELj8ENS_18Kernel_traits_baseILj7168EfS2_fS2_fjLj256EEEEELb1ELb0ELb1ELb0EEEvNS_9BwdParamsE,"ax",@progbits
	.align	128
        .global         _ZN10layer_norm13ln_bwd_kernelINS_13Kernel_traitsIf6__halffS2_fjLj7168ELj1ELj1ELj8ELj8ENS_18Kernel_traits_baseILj7168EfS2_fS2_fjLj256EEEEELb1ELb0ELb1ELb0EEEvNS_9BwdParamsE
        .type           _ZN10layer_norm13ln_bwd_kernelINS_13Kernel_traitsIf6__halffS2_fjLj7168ELj1ELj1ELj8ELj8ENS_18Kernel_traits_baseILj7168EfS2_fS2_fjLj256EEEEELb1ELb0ELb1ELb0EEEvNS_9BwdParamsE,@function
        .size           _ZN10layer_norm13ln_bwd_kernelINS_13Kernel_traitsIf6__halffS2_fjLj7168ELj1ELj1ELj8ELj8ENS_18Kernel_traits_baseILj7168EfS2_fS2_fjLj256EEEEELb1ELb0ELb1ELb0EEEvNS_9BwdParamsE,(.L_x_14437 - _ZN10layer_norm13ln_bwd_kernelINS_13Kernel_traitsIf6__halffS2_fjLj7168ELj1ELj1ELj8ELj8ENS_18Kernel_traits_baseILj7168EfS2_fS2_fjLj256EEEEELb1ELb0ELb1ELb0EEEvNS_9BwdParamsE)
        .other          _ZN10layer_norm13ln_bwd_kernelINS_13Kernel_traitsIf6__halffS2_fjLj7168ELj1ELj1ELj8ELj8ENS_18Kernel_traits_baseILj7168EfS2_fS2_fjLj256EEEEELb1ELb0ELb1ELb0EEEvNS_9BwdParamsE,@"STO_CUDA_ENTRY STV_DEFAULT"
_ZN10layer_norm13ln_bwd_kernelINS_13Kernel_traitsIf6__halffS2_fjLj7168ELj1ELj1ELj8ELj8ENS_18Kernel_traits_baseILj7168EfS2_fS2_fjLj256EEEEELb1ELb0ELb1ELb0EEEvNS_9BwdParamsE:
.text._ZN10layer_norm13ln_bwd_kernelINS_13Kernel_traitsIf6__halffS2_fjLj7168ELj1ELj1ELj8ELj8ENS_18Kernel_traits_baseILj7168EfS2_fS2_fjLj256EEEEELb1ELb0ELb1ELb0EEEvNS_9BwdParamsE:
        /* <DEDUP_REMOVED lines=115> */
.L_x_11119:
        /* <DEDUP_REMOVED lines=64> */
[----:B------:R-:W-:-:S03]  /*0b30*/  SHF.R.U64 R204, R152, 0x10, R153 ;  /* 0x0000001098cc7819 */ /* 0x000fc60000001299 */
[----:B------:R-:W-:Y:S02]  /*0b40*/  HADD2.F32 R205, -RZ, R160.H0_H0 ;  /* 0x200000a0ffcd7230 */ /* 0x000fe40000004100 */
[C---:B----4-:R-:W-:Y:S01]  /*0b50*/  FADD.FTZ R207, -R158.reuse, R148 ;  /* 0x000000949ecf7221 */ /* 0x050fe20000010100 */
[----:B------:R-:W-:-:S03]  /*0b60*/  FADD.FTZ R149, -R158, R149 ;  /* 0x000000959e957221 */ /* 0x000fc60000010100 */
[----:B------:R-:W-:Y:S01]  /*0b70*/  FMUL.FTZ R207, R4, R207 ;  /* 0x000000cf04cf7220 */ /* 0x000fe20000410000 */
[----:B------:R-:W-:Y:S01]  /*0b80*/  MOV R161, R153 ;  /* 0x0000009900a17202 */ /* 0x000fe20000000f00 */
[----:B------:R-:W-:Y:S02]  /*0b90*/  HADD2.F32 R204, -RZ, R204.H0_H0 ;  /* 0x200000ccffcc7230 */ /* 0x000fe40000004100 */
[----:B------:R-:W-:Y:S01]  /*0ba0*/  FADD.FTZ R151, -R158, R151 ;  /* 0x000000979e977221 */ /* 0x000fe20000010100 */
[----:B------:R-:W-:Y:S01]  /*0bb0*/  FMUL.FTZ R206, R4, R149 ;  /* 0x0000009504ce7220 */ /* 0x000fe20000410000 */
[----:B------:R-:W-:Y:S01]  /*0bc0*/  FADD.FTZ R68, R68, R205 ;  /* 0x000000cd44447221 */ /* 0x000fe20000010000 */
[-C--:B------:R-:W-:Y:S01]  /*0bd0*/  FFMA.FTZ R96, R207, R205.reuse, R96 ;  /* 0x000000cdcf607223 */ /* 0x080fe20000010060 */
[----:B------:R-:W-:Y:S01]  /*0be0*/  FMUL.FTZ R205, R124, R205 ;  /* 0x000000cd7ccd7220 */ /* 0x000fe20000410000 */
[----:B------:R-:W-:Y:S01]  /*0bf0*/  SHF.R.U32.HI R200, RZ, 0x10, R153 ;  /* 0x00000010ffc87819 */ /* 0x000fe20000011699 */
[----:B------:R-:W-:Y:S01]  /*0c00*/  FADD.FTZ R203, -R158, R150 ;  /* 0x000000969ecb7221 */ /* 0x000fe20000010100 */
[----:B------:R-:W-:-:S02]  /*0c10*/  HADD2.F32 R161, -RZ, R161.H0_H0 ;  /* 0x200000a1ffa17230 */ /* 0x000fc40000004100 */
[----:B------:R-:W-:Y:S01]  /*0c20*/  FMUL.FTZ R202, R4, R151 ;  /* 0x0000009704ca7220 */ /* 0x000fe20000410000 */
[----:B------:R-:W-:Y:S01]  /*0c30*/  FADD.FTZ R69, R69, R204 ;  /* 0x000000cc45457221 */ /* 0x000fe20000010000 */
[-C--:B------:R-:W-:Y:S01]  /*0c40*/  FFMA.FTZ R97, R206, R204.reuse, R97 ;  /* 0x000000ccce617223 */ /* 0x080fe20000010061 */
[----:B------:R-:W-:Y:S01]  /*0c50*/  FMUL.FTZ R204, R125, R204 ;  /* 0x000000cc7dcc7220 */ /* 0x000fe20000410000 */
[----:B------:R-:W-:Y:S01]  /*0c60*/  FADD.FTZ R149, RZ, R205 ;  /* 0x000000cdff957221 */ /* 0x000fe20000010000 */
[----:B------:R-:W-:Y:S01]  /*0c70*/  FFMA.FTZ R151, R207, R205, RZ ;  /* 0x000000cdcf977223 */ /* 0x000fe200000100ff */
[----:B------:R-:W-:Y:S02]  /*0c80*/  HADD2.F32 R200, -RZ, R200.H0_H0 ;  /* 0x200000c8ffc87230 */ /* 0x000fe40000004100 */
        /* <DEDUP_REMOVED lines=13> */
.L_x_11014:
[----:B----4-:R-:W-:Y:S05]  /*0d60*/  BSYNC.RECONVERGENT B1 ;  /* 0x0000000000017941 */ /* 0x010fea0003800200 */
.L_x_11013:
        /* <DEDUP_REMOVED lines=20> */
[----:B------:R-:W-:-:S03]  /*0eb0*/  SHF.R.U64 R153, R148, 0x10, R149 ;  /* 0x0000001094997819 */ /* 0x000fc60000001295 */
[----:B------:R-:W-:Y:S01]  /*0ec0*/  HADD2.F32 R27, -RZ, R27.H0_H0 ;  /* 0x2000001bff1b7230 */ /* 0x000fe20000004100 */
[----:B------:R-:W-:Y:S01]  /*0ed0*/  MOV R152, R149 ;  /* 0x0000009500987202 */ /* 0x000fe20000000f00 */
[C---:B----4-:R-:W-:Y:S01]  /*0ee0*/  FADD.FTZ R155, -R158.reuse, R20 ;  /* 0x000000149e9b7221 */ /* 0x050fe20000010100 */
[----:B------:R-:W-:Y:S01]  /*0ef0*/  SHF.R.U32.HI R148, RZ, 0x10, R149 ;  /* 0x00000010ff947819 */ /* 0x000fe20000011695 */
[C---:B------:R-:W-:Y:S01]  /*0f00*/  FADD.FTZ R157, -R158.reuse, R21 ;  /* 0x000000159e9d7221 */ /* 0x040fe20000010100 */
[----:B------:R-:W-:Y:S01]  /*0f10*/  FADD.FTZ R209, -R158, R22 ;  /* 0x000000169ed17221 */ /* 0x000fe20000010100 */
[----:B0-----:R-:W-:Y:S02]  /*0f20*/  HADD2.F32 R24, -RZ, R153.H0_H0 ;  /* 0x20000099ff187230 */ /* 0x001fe40000004100 */
[----:B------:R-:W-:Y:S01]  /*0f30*/  FMUL.FTZ R21, R4, R155 ;  /* 0x0000009b04157220 */ /* 0x000fe20000410000 */
[----:B------:R-:W-:Y:S01]  /*0f40*/  FMUL.FTZ R198, R120, R27 ;  /* 0x0000001b78c67220 */ /* 0x000fe20000410000 */
[----:B------:R-:W-:Y:S01]  /*0f50*/  FADD.FTZ R213, -R158, R23 ;  /* 0x000000179ed57221 */ /* 0x000fe20000010100 */
[----:B------:R-:W-:-:S02]  /*0f60*/  HADD2.F32 R149, -RZ, R152.H0_H0 ;  /* 0x20000098ff957230 */ /* 0x000fc40000004100 */
[C---:B------:R-:W-:Y:S01]  /*0f70*/  FMUL.FTZ R20, R4.reuse, R157 ;  /* 0x0000009d04147220 */ /* 0x040fe20000410000 */
        /* <DEDUP_REMOVED lines=22> */
.L_x_11016:
[----:B------:R-:W-:Y:S05]  /*10e0*/  BSYNC.RECONVERGENT B1 ;  /* 0x0000000000017941 */ /* 0x000fea0003800200 */
.L_x_11015:
        /* <DEDUP_REMOVED lines=25> */
[C---:B------:R-:W-:Y:S01]  /*1280*/  FADD.FTZ R157, -R158.reuse, R28 ;  /* 0x0000001c9e9d7221 */ /* 0x040fe20000010100 */
[----:B0-----:R-:W-:Y:S02]  /*1290*/  HADD2.F32 R148, -RZ, R155.H0_H0 ;  /* 0x2000009bff947230 */ /* 0x001fe40000004100 */
        /* <DEDUP_REMOVED lines=8> */
[----:B------:R-:W-:-:S02]  /*1320*/  HADD2.F32 R153, -RZ, R154.H0_H0 ;  /* 0x2000009aff997230 */ /* 0x000fc40000004100 */
        /* <DEDUP_REMOVED lines=19> */
.L_x_11018:
[----:B------:R-:W-:Y:S05]  /*1460*/  BSYNC.RECONVERGENT B1 ;  /* 0x0000000000017941 */ /* 0x000fea0003800200 */
.L_x_11017:
        /* <DEDUP_REMOVED lines=24> */
[----:B------:R-:W-:Y:S02]  /*15f0*/  HADD2.F32 R149, -RZ, R166.H0_H0 ;  /* 0x200000a6ff957230 */ /* 0x000fe40000004100 */
[C---:B------:R-:W-:Y:S01]  /*1600*/  FADD.FTZ R155, -R158.reuse, R148 ;  /* 0x000000949e9b7221 */ /* 0x040fe20000010100 */
[----:B------:R-:W-:Y:S01]  /*1610*/  FADD.FTZ R173, -R158, R150 ;  /* 0x000000969ead7221 */ /* 0x000fe20000010100 */
[----:B------:R-:W-:Y:S02]  /*1620*/  HADD2.F32 R148, -RZ, R169.H0_H0 ;  /* 0x200000a9ff947230 */ /* 0x000fe40000004100 */
[C---:B------:R-:W-:Y:S01]  /*1630*/  FMUL.FTZ R166, R4.reuse, R171 ;  /* 0x000000ab04a67220 */ /* 0x040fe20000410000 */
[----:B------:R-:W-:Y:S01]  /*1640*/  FMUL.FTZ R169, R4, R155 ;  /* 0x0000009b04a97220 */ /* 0x000fe20000410000 */
[----:B------:R-:W-:Y:S01]  /*1650*/  FMUL.FTZ R170, R112, R149 ;  /* 0x0000009570aa7220 */ /* 0x000fe20000410000 */
[----:B------:R-:W-:Y:S01]  /*1660*/  FADD.FTZ R175, -R158, R151 ;  /* 0x000000979eaf7221 */ /* 0x000fe20000010100 */
        /* <DEDUP_REMOVED lines=23> */
.L_x_11020:
[----:B------:R-:W-:Y:S05]  /*17e0*/  BSYNC.RECONVERGENT B1 ;  /* 0x0000000000017941 */ /* 0x000fea0003800200 */
.L_x_11019:
        /* <DEDUP_REMOVED lines=24> */
[----:B------:R-:W-:-:S02]  /*1970*/  HADD2.F32 R149, -RZ, R174.H0_H0 ;  /* 0x200000aeff957230 */ /* 0x000fc40000004100 */
[C---:B------:R-:W-:Y:S01]  /*1980*/  FADD.FTZ R177, -R158.reuse, R148 ;  /* 0x000000949eb17221 */ /* 0x040fe20000010100 */
[----:B------:R-:W-:Y:S01]  /*1990*/  SHF.R.U32.HI R157, RZ, 0x10, R153 ;  /* 0x00000010ff9d7819 */ /* 0x000fe20000011699 */
[C---:B------:R-:W-:Y:S01]  /*19a0*/  FADD.FTZ R181, -R158.reuse, R151 ;  /* 0x000000979eb57221 */ /* 0x040fe20000010100 */
[----:B------:R-:W-:Y:S02]  /*19b0*/  HADD2.F32 R148, -RZ, R176.H0_H0 ;  /* 0x200000b0ff947230 */ /* 0x000fe40000004100 */
[----:B------:R-:W-:Y:S01]  /*19c0*/  FADD.FTZ R153, -R158, R150 ;  /* 0x000000969e997221 */ /* 0x000fe20000010100 */
[C---:B------:R-:W-:Y:S01]  /*19d0*/  FMUL.FTZ R174, R4.reuse, R179 ;  /* 0x000000b304ae7220 */ /* 0x040fe20000410000 */
        /* <DEDUP_REMOVED lines=25> */
.L_x_11022:
[----:B------:R-:W-:Y:S05]  /*1b70*/  BSYNC.RECONVERGENT B1 ;  /* 0x0000000000017941 */ /* 0x000fea0003800200 */
.L_x_11021:
        /* <DEDUP_REMOVED lines=56> */
.L_x_11024:
[----:B------:R-:W-:Y:S05]  /*1f00*/  BSYNC.RECONVERGENT B1 ;  /* 0x0000000000017941 */ /* 0x000fea0003800200 */
.L_x_11023:
        /* <DEDUP_REMOVED lines=18> */
[----:B------:R-:W-:-:S03]  /*2030*/  SHF.R.U64 R163, R152, 0x10, R153 ;  /* 0x0000001098a37819 */ /* 0x000fc60000001299 */
[----:B------:R-:W-:Y:S01]  /*2040*/  HADD2.F32 R159, -RZ, R159.H0_H0 ;  /* 0x2000009fff9f7230 */ /* 0x000fe20000004100 */
[----:B0-----:R-:W-:Y:S02]  /*2050*/  MOV R156, R153 ;  /* 0x00000099009c7202 */ /* 0x001fe40000000f00 */
[----:B------:R-:W-:Y:S02]  /*2060*/  SHF.R.U32.HI R162, RZ, 0x10, R153 ;  /* 0x00000010ffa27819 */ /* 0x000fe40000011699 */
[----:B------:R-:W-:Y:S01]  /*2070*/  FMUL.FTZ R192, R100, R159 ;  /* 0x0000009f64c07220 */ /* 0x000fe20000410000 */
[C---:B--2---:R-:W-:Y:S01]  /*2080*/  FADD.FTZ R157, -R158.reuse, R149 ;  /* 0x000000959e9d7221 */ /* 0x044fe20000010100 */
[C---:B------:R-:W-:Y:S01]  /*2090*/  FADD.FTZ R193, -R158.reuse, R148 ;  /* 0x000000949ec17221 */ /* 0x040fe20000010100 */
[----:B------:R-:W-:Y:S02]  /*20a0*/  HADD2.F32 R148, -RZ, R163.H0_H0 ;  /* 0x200000a3ff947230 */ /* 0x000fe40000004100 */
[----:B------:R-:W-:Y:S01]  /*20b0*/  FADD.FTZ R195, -R158, R150 ;  /* 0x000000969ec37221 */ /* 0x000fe20000010100 */
        /* <DEDUP_REMOVED lines=27> */
.L_x_11012:
        /* <DEDUP_REMOVED lines=60> */
.L_x_11026:
        /* <DEDUP_REMOVED lines=70> */
.L_x_11025:
[----:B------:R-:W-:Y:S05]  /*2a90*/  BSYNC.RECONVERGENT B0 ;  /* 0x0000000000007941 */ /* 0x000fea0003800200 */
.L_x_11011:
        /* <DEDUP_REMOVED lines=31> */
.L_x_11028:
[----:B------:R-:W-:Y:S05]  /*2c90*/  BSYNC.RECONVERGENT B0 ;  /* 0x0000000000007941 */ /* 0x000fea0003800200 */
.L_x_11027:
        /* <DEDUP_REMOVED lines=66> */
.L_x_11033:
        /* <DEDUP_REMOVED lines=10> */
[----:B------:R-:W-:-:S07]  /*3160*/  F2FP.F16.F32.PACK_AB R15, RZ, R15 ;  /* 0x0000000fff0f723e */ /* 0x000fce00000000ff */
.L_x_11034:
        /* <DEDUP_REMOVED lines=12> */
.L_x_11035:
        /* <DEDUP_REMOVED lines=10> */
[----:B------:R-:W-:Y:S01]  /*32d0*/  F2FP.F16.F32.PACK_AB R17, RZ, R17 ;  /* 0x00000011ff11723e */ /* 0x000fe200000000ff */
[----:B------:R-:W-:Y:S06]  /*32e0*/  BRA `(.L_x_11036) ;  /* 0x0000000800647947 */ /* 0x000fec0003800000 */
.L_x_11032:
        /* <DEDUP_REMOVED lines=29> */
.L_x_11037:
        /* <DEDUP_REMOVED lines=11> */
.L_x_11038:
        /* <DEDUP_REMOVED lines=12> */
.L_x_11039:
[----:B------:R-:W-:Y:S05]  /*3630*/  @!P4 BRA `(.L_x_11036) ;  /* 0x000000040090c947 */ /* 0x000fea0003800000 */
[----:B------:R-:W-:Y:S01]  /*3640*/  FMUL.FTZ R17, R147, UR17 ;  /* 0x0000001193117c20 */ /* 0x000fe20008410000 */
[----:B-----5:R-:W-:-:S03]  /*3650*/  ISETP.GE.U32.AND P5, PT, R6, 0x1000000, PT ;  /* 0x010000000600780c */ /* 0x020fc60003fa6070 */
[----:B------:R-:W-:-:S05]  /*3660*/  FMUL.FTZ R17, R17, UR16 ;  /* 0x0000001011117c20 */ /* 0x000fca0008410000 */
[----:B------:R-:W-:-:S04]  /*3670*/  FSEL R17, R17, RZ, P5 ;  /* 0x000000ff11117208 */ /* 0x000fc80002800000 */
[----:B------:R-:W-:Y:S01]  /*3680*/  F2FP.F16.F32.PACK_AB R17, RZ, R17 ;  /* 0x00000011ff11723e */ /* 0x000fe200000000ff */
[----:B------:R-:W-:Y:S06]  /*3690*/  BRA `(.L_x_11036) ;  /* 0x0000000400787947 */ /* 0x000fec0003800000 */
.L_x_11031:
        /* <DEDUP_REMOVED lines=47> */
[----:B------:R-:W-:Y:S01]  /*3990*/  F2FP.F16.F32.PACK_AB R17, RZ, R17 ;  /* 0x00000011ff11723e */ /* 0x000fe200000000ff */
[----:B------:R-:W-:Y:S06]  /*39a0*/  BRA `(.L_x_11036) ;  /* 0x0000000000b47947 */ /* 0x000fec0003800000 */
.L_x_11040:
        /* <DEDUP_REMOVED lines=45> */
.L_x_11036:
        /* <DEDUP_REMOVED lines=14> */
.L_x_11041:
[----:B------:R-:W-:Y:S02]  /*3d60*/  IADD3 R152, PT, PT, R152, 0x100, RZ ;  /* 0x0000010098987810 */ /* 0x000fe40007ffe0ff */
[----:B------:R-:W-:-:S07]  /*3d70*/  IADD3 R151, PT, PT, R151, 0x100, RZ ;  /* 0x0000010097977810 */ /* 0x000fce0007ffe0ff */
.L_x_11030:
[----:B------:R-:W-:Y:S05]  /*3d80*/  BSYNC.RECONVERGENT B0 ;  /* 0x0000000000007941 */ /* 0x000fea0003800200 */
.L_x_11029:
        /* <DEDUP_REMOVED lines=53> */
[----:B------:R-:W-:Y:S01]  /*40e0*/  F2FP.F16.F32.PACK_AB R17, RZ, R17 ;  /* 0x00000011ff11723e */ /* 0x000fe200000000ff */
[----:B------:R-:W-:Y:S06]  /*40f0*/  BRA `(.L_x_11046) ;  /* 0x00000008005c7947 */ /* 0x000fec0003800000 */
.L_x_11045:
        /* <DEDUP_REMOVED lines=44> */
.L_x_11044:
        /* <DEDUP_REMOVED lines=32> */
.L_x_11048:
        /* <DEDUP_REMOVED lines=11> */
.L_x_11049:
        /* <DEDUP_REMOVED lines=11> */
.L_x_11050:
[----:B------:R-:W-:Y:S05]  /*4720*/  @!P4 BRA `(.L_x_11046) ;  /* 0x0000000000d0c947 */ /* 0x000fea0003800000 */
[----:B------:R-:W-:Y:S01]  /*4730*/  FMUL.FTZ R17, R147, UR17 ;  /* 0x0000001193117c20 */ /* 0x000fe20008410000 */
[----:B-----5:R-:W-:-:S03]  /*4740*/  ISETP.GE.U32.AND P6, PT, R7, 0x1000000, PT ;  /* 0x010000000700780c */ /* 0x020fc60003fc6070 */
[----:B------:R-:W-:-:S05]  /*4750*/  FMUL.FTZ R17, R17, UR16 ;  /* 0x0000001011117c20 */ /* 0x000fca0008410000 */
[----:B------:R-:W-:-:S04]  /*4760*/  FSEL R17, R17, RZ, P6 ;  /* 0x000000ff11117208 */ /* 0x000fc80003000000 */
[----:B------:R-:W-:Y:S01]  /*4770*/  F2FP.F16.F32.PACK_AB R17, RZ, R17 ;  /* 0x00000011ff11723e */ /* 0x000fe200000000ff */
[----:B------:R-:W-:Y:S06]  /*4780*/  BRA `(.L_x_11046) ;  /* 0x0000000000b87947 */ /* 0x000fec0003800000 */
.L_x_11047:
        /* <DEDUP_REMOVED lines=12> */
.L_x_11051:
        /* <DEDUP_REMOVED lines=11> */
.L_x_11052:
        /* <DEDUP_REMOVED lines=12> */
.L_x_11053:
        /* <DEDUP_REMOVED lines=10> */
[----:B------:R-:W-:-:S07]  /*4a60*/  F2FP.F16.F32.PACK_AB R17, RZ, R17 ;  /* 0x00000011ff11723e */ /* 0x000fce00000000ff */
.L_x_11046:
        /* <DEDUP_REMOVED lines=12> */
.L_x_11054:
[----:B------:R-:W-:Y:S02]  /*4b30*/  IADD3 R152, PT, PT, R152, 0x100, RZ ;  /* 0x0000010098987810 */ /* 0x000fe40007ffe0ff */
[----:B------:R-:W-:-:S07]  /*4b40*/  IADD3 R151, PT, PT, R151, 0x100, RZ ;  /* 0x0000010097977810 */ /* 0x000fce0007ffe0ff */
.L_x_11043:
[----:B------:R-:W-:Y:S05]  /*4b50*/  BSYNC.RECONVERGENT B0 ;  /* 0x0000000000007941 */ /* 0x000fea0003800200 */
.L_x_11042:
        /* <DEDUP_REMOVED lines=55> */
.L_x_11058:
        /* <DEDUP_REMOVED lines=44> */
.L_x_11057:
        /* <DEDUP_REMOVED lines=32> */
.L_x_11061:
        /* <DEDUP_REMOVED lines=11> */
.L_x_11062:
        /* <DEDUP_REMOVED lines=11> */
.L_x_11063:
[----:B------:R-:W-:Y:S05]  /*54f0*/  @!P4 BRA `(.L_x_11059) ;  /* 0x0000000000d0c947 */ /* 0x000fea0003800000 */
[----:B------:R-:W-:Y:S01]  /*5500*/  FMUL.FTZ R17, R147, UR17 ;  /* 0x0000001193117c20 */ /* 0x000fe20008410000 */
[----:B-----5:R-:W-:-:S03]  /*5510*/  ISETP.GE.U32.AND P6, PT, R8, 0x1000000, PT ;  /* 0x010000000800780c */ /* 0x020fc60003fc6070 */
[----:B------:R-:W-:-:S05]  /*5520*/  FMUL.FTZ R17, R17, UR16 ;  /* 0x0000001011117c20 */ /* 0x000fca0008410000 */
[----:B------:R-:W-:-:S04]  /*5530*/  FSEL R17, R17, RZ, P6 ;  /* 0x000000ff11117208 */ /* 0x000fc80003000000 */
[----:B------:R-:W-:Y:S01]  /*5540*/  F2FP.F16.F32.PACK_AB R17, RZ, R17 ;  /* 0x00000011ff11723e */ /* 0x000fe200000000ff */
[----:B------:R-:W-:Y:S06]  /*5550*/  BRA `(.L_x_11059) ;  /* 0x0000000000b87947 */ /* 0x000fec0003800000 */
.L_x_11060:
        /* <DEDUP_REMOVED lines=12> */
.L_x_11064:
        /* <DEDUP_REMOVED lines=11> */
.L_x_11065:
        /* <DEDUP_REMOVED lines=12> */
.L_x_11066:
        /* <DEDUP_REMOVED lines=11> */
.L_x_11059:
        /* <DEDUP_REMOVED lines=12> */
.L_x_11067:
[----:B------:R-:W-:Y:S02]  /*5900*/  IADD3 R152, PT, PT, R152, 0x100, RZ ;  /* 0x0000010098987810 */ /* 0x000fe40007ffe0ff */
[----:B------:R-:W-:-:S07]  /*5910*/  IADD3 R151, PT, PT, R151, 0x100, RZ ;  /* 0x0000010097977810 */ /* 0x000fce0007ffe0ff */
.L_x_11056:
[----:B------:R-:W-:Y:S05]  /*5920*/  BSYNC.RECONVERGENT B0 ;  /* 0x0000000000007941 */ /* 0x000fea0003800200 */
.L_x_11055:
        /* <DEDUP_REMOVED lines=54> */
.L_x_11071:
        /* <DEDUP_REMOVED lines=44> */
.L_x_11070:
        /* <DEDUP_REMOVED lines=32> */
.L_x_11074:
        /* <DEDUP_REMOVED lines=11> */
.L_x_11075:
        /* <DEDUP_REMOVED lines=11> */
.L_x_11076:
[----:B------:R-:W-:Y:S05]  /*62b0*/  @!P4 BRA `(.L_x_11072) ;  /* 0x0000000000d0c947 */ /* 0x000fea0003800000 */
[----:B------:R-:W-:Y:S01]  /*62c0*/  FMUL.FTZ R17, R147, UR17 ;  /* 0x0000001193117c20 */ /* 0x000fe20008410000 */
[----:B-----5:R-:W-:-:S03]  /*62d0*/  ISETP.GE.U32.AND P6, PT, R9, 0x1000000, PT ;  /* 0x010000000900780c */ /* 0x020fc60003fc6070 */
[----:B------:R-:W-:-:S05]  /*62e0*/  FMUL.FTZ R17, R17, UR16 ;  /* 0x0000001011117c20 */ /* 0x000fca0008410000 */
[----:B------:R-:W-:-:S04]  /*62f0*/  FSEL R17, R17, RZ, P6 ;  /* 0x000000ff11117208 */ /* 0x000fc80003000000 */
[----:B------:R-:W-:Y:S01]  /*6300*/  F2FP.F16.F32.PACK_AB R17, RZ, R17 ;  /* 0x00000011ff11723e */ /* 0x000fe200000000ff */
[----:B------:R-:W-:Y:S06]  /*6310*/  BRA `(.L_x_11072) ;  /* 0x0000000000b87947 */ /* 0x000fec0003800000 */
.L_x_11073:
        /* <DEDUP_REMOVED lines=12> */
.L_x_11077:
        /* <DEDUP_REMOVED lines=11> */
.L_x_11078:
        /* <DEDUP_REMOVED lines=12> */
.L_x_11079:
        /* <DEDUP_REMOVED lines=11> */
.L_x_11072:
        /* <DEDUP_REMOVED lines=12> */
.L_x_11080:
[----:B------:R-:W-:Y:S02]  /*66c0*/  IADD3 R152, PT, PT, R152, 0x100, RZ ;  /* 0x0000010098987810 */ /* 0x000fe40007ffe0ff */
[----:B------:R-:W-:-:S07]  /*66d0*/  IADD3 R151, PT, PT, R151, 0x100, RZ ;  /* 0x0000010097977810 */ /* 0x000fce0007ffe0ff */
.L_x_11069:
[----:B------:R-:W-:Y:S05]  /*66e0*/  BSYNC.RECONVERGENT B0 ;  /* 0x0000000000007941 */ /* 0x000fea0003800200 */
.L_x_11068:
        /* <DEDUP_REMOVED lines=54> */
.L_x_11084:
        /* <DEDUP_REMOVED lines=44> */
.L_x_11083:
        /* <DEDUP_REMOVED lines=32> */
.L_x_11087:
        /* <DEDUP_REMOVED lines=11> */
.L_x_11088:
        /* <DEDUP_REMOVED lines=11> */
.L_x_11089:
[----:B------:R-:W-:Y:S05]  /*7070*/  @!P4 BRA `(.L_x_11085) ;  /* 0x0000000000d0c947 */ /* 0x000fea0003800000 */
[----:B------:R-:W-:Y:S01]  /*7080*/  FMUL.FTZ R17, R147, UR17 ;  /* 0x0000001193117c20 */ /* 0x000fe20008410000 */
[----:B-----5:R-:W-:-:S03]  /*7090*/  ISETP.GE.U32.AND P6, PT, R10, 0x1000000, PT ;  /* 0x010000000a00780c */ /* 0x020fc60003fc6070 */
[----:B------:R-:W-:-:S05]  /*70a0*/  FMUL.FTZ R17, R17, UR16 ;  /* 0x0000001011117c20 */ /* 0x000fca0008410000 */
[----:B------:R-:W-:-:S04]  /*70b0*/  FSEL R17, R17, RZ, P6 ;  /* 0x000000ff11117208 */ /* 0x000fc80003000000 */
[----:B------:R-:W-:Y:S01]  /*70c0*/  F2FP.F16.F32.PACK_AB R17, RZ, R17 ;  /* 0x00000011ff11723e */ /* 0x000fe200000000ff */
[----:B------:R-:W-:Y:S06]  /*70d0*/  BRA `(.L_x_11085) ;  /* 0x0000000000b87947 */ /* 0x000fec0003800000 */
.L_x_11086:
        /* <DEDUP_REMOVED lines=12> */
.L_x_11090:
        /* <DEDUP_REMOVED lines=11> */
.L_x_11091:
        /* <DEDUP_REMOVED lines=12> */
.L_x_11092:
        /* <DEDUP_REMOVED lines=11> */
.L_x_11085:
        /* <DEDUP_REMOVED lines=12> */
.L_x_11093:
[----:B------:R-:W-:Y:S02]  /*7480*/  IADD3 R152, PT, PT, R152, 0x100, RZ ;  /* 0x0000010098987810 */ /* 0x000fe40007ffe0ff */
[----:B------:R-:W-:-:S07]  /*7490*/  IADD3 R151, PT, PT, R151, 0x100, RZ ;  /* 0x0000010097977810 */ /* 0x000fce0007ffe0ff */
.L_x_11082:
[----:B------:R-:W-:Y:S05]  /*74a0*/  BSYNC.RECONVERGENT B0 ;  /* 0x0000000000007941 */ /* 0x000fea0003800200 */
.L_x_11081:
        /* <DEDUP_REMOVED lines=54> */
.L_x_11097:
        /* <DEDUP_REMOVED lines=44> */
.L_x_11096:
        /* <DEDUP_REMOVED lines=32> */
.L_x_11100:
        /* <DEDUP_REMOVED lines=11> */
.L_x_11101:
        /* <DEDUP_REMOVED lines=11> */
.L_x_11102:
[----:B------:R-:W-:Y:S05]  /*7e30*/  @!P4 BRA `(.L_x_11098) ;  /* 0x0000000000d0c947 */ /* 0x000fea0003800000 */
[----:B------:R-:W-:Y:S01]  /*7e40*/  FMUL.FTZ R17, R147, UR17 ;  /* 0x0000001193117c20 */ /* 0x000fe20008410000 */
[----:B-----5:R-:W-:-:S03]  /*7e50*/  ISETP.GE.U32.AND P6, PT, R11, 0x1000000, PT ;  /* 0x010000000b00780c */ /* 0x020fc60003fc6070 */
[----:B------:R-:W-:-:S05]  /*7e60*/  FMUL.FTZ R17, R17, UR16 ;  /* 0x0000001011117c20 */ /* 0x000fca0008410000 */
[----:B------:R-:W-:-:S04]  /*7e70*/  FSEL R17, R17, RZ, P6 ;  /* 0x000000ff11117208 */ /* 0x000fc80003000000 */
[----:B------:R-:W-:Y:S01]  /*7e80*/  F2FP.F16.F32.PACK_AB R17, RZ, R17 ;  /* 0x00000011ff11723e */ /* 0x000fe200000000ff */
[----:B------:R-:W-:Y:S06]  /*7e90*/  BRA `(.L_x_11098) ;  /* 0x0000000000b87947 */ /* 0x000fec0003800000 */
.L_x_11099:
        /* <DEDUP_REMOVED lines=12> */
.L_x_11103:
        /* <DEDUP_REMOVED lines=11> */
.L_x_11104:
        /* <DEDUP_REMOVED lines=12> */
.L_x_11105:
        /* <DEDUP_REMOVED lines=11> */
.L_x_11098:
        /* <DEDUP_REMOVED lines=12> */
.L_x_11106:
[----:B------:R-:W-:Y:S02]  /*8240*/  IADD3 R152, PT, PT, R152, 0x100, RZ ;  /* 0x0000010098987810 */ /* 0x000fe40007ffe0ff */
[----:B------:R-:W-:-:S07]  /*8250*/  IADD3 R151, PT, PT, R151, 0x100, RZ ;  /* 0x0000010097977810 */ /* 0x000fce0007ffe0ff */
.L_x_11095:
[----:B------:R-:W-:Y:S05]  /*8260*/  BSYNC.RECONVERGENT B0 ;  /* 0x0000000000007941 */ /* 0x000fea0003800200 */
.L_x_11094:
        /* <DEDUP_REMOVED lines=56> */
.L_x_11110:
        /* <DEDUP_REMOVED lines=45> */
.L_x_11109:
        /* <DEDUP_REMOVED lines=32> */
.L_x_11113:
        /* <DEDUP_REMOVED lines=11> */
.L_x_11114:
        /* <DEDUP_REMOVED lines=12> */
.L_x_11115:
        /* <DEDUP_REMOVED lines=8> */
.L_x_11112:
        /* <DEDUP_REMOVED lines=23> */
.L_x_11116:
        /* <DEDUP_REMOVED lines=10> */
[----:B------:R-:W-:-:S07]  /*8ec0*/  F2FP.F16.F32.PACK_AB R15, RZ, R15 ;  /* 0x0000000fff0f723e */ /* 0x000fce00000000ff */
.L_x_11117:
        /* <DEDUP_REMOVED lines=12> */
.L_x_11118:
[----:B------:R-:W-:-:S07]  /*8f90*/  @P4 PRMT R17, R154, 0x7610, R17 ;  /* 0x000076109a114816 */ /* 0x000fce0000000011 */
.L_x_11111:
        /* <DEDUP_REMOVED lines=12> */
.L_x_11108:
[----:B------:R-:W-:Y:S05]  /*9060*/  BSYNC.RECONVERGENT B0 ;  /* 0x0000000000007941 */ /* 0x000fea0003800200 */
.L_x_11107:
[----:B0123--:R-:W0:Y:S01]  /*9070*/  LDC.64 R148, c[0x0][0x380] ;  /* 0x0000e000ff947b82 */ /* 0x00fe220000000a00 */
[----:B------:R-:W-:Y:S01]  /*9080*/  UPLOP3.LUT UP1, UPT, UPT, UPT, UP1, 0x40, 0x4 ;  /* 0x000000000004789c */ /* 0x000fe20003f2e810 */
[----:B0-----:R-:W-:-:S04]  /*9090*/  IADD3 R5, PT, PT, R5, R148, RZ ;  /* 0x0000009405057210 */ /* 0x001fc80007ffe0ff */
[----:B------:R-:W-:-:S13]  /*90a0*/  ISETP.GE.AND P3, PT, R5, R149, PT ;  /* 0x000000950500720c */ /* 0x000fda0003f66270 */
[----:B------:R-:W-:Y:S05]  /*90b0*/  @!P3 BRA `(.L_x_11119) ;  /* 0xffffff74009cb947 */ /* 0x000fea000383ffff */
.L_x_11010:
        /* <DEDUP_REMOVED lines=57> */
.L_x_11120:
        /* <DEDUP_REMOVED lines=11> */
.L_x_14437:


//--------------------- .text._ZN10layer_norm22ln_bwd_finalize_kernelINS_22Kernel_traits_finalizeILj7168Ef6__halffS2_fjLb0ELj1024ELj4ENS_18Kernel_traits_baseILj7168EfS2_fS2_fjLj1024EEEEELb0ELb1EEEvNS_9BwdParamsE --------------------------
	.section	.text._ZN10layer_norm22ln_bwd_finalize_kernelINS_22Kernel_traits_finalizeILj7168Ef6__halffS2_fjLb0ELj1024ELj4ENS_18Kernel_traits_baseILj7168EfS2_fS2_fjLj1024EEEEELb0ELb1EEEvNS_9BwdParamsE,"ax",@progbits
	.align	128
        .global         _ZN10layer_norm22ln_bwd_finalize_kernelINS_22Kernel_traits_finalizeILj7168Ef6__halffS2_fjLb0ELj1024ELj4ENS_18Kernel_traits_baseILj7168EfS2_fS2_fjLj1024EEEEELb0ELb1EEEvNS_9BwdParamsE
        .type           _ZN10layer_norm22ln_bwd_finalize_kernelINS_22Kernel_traits_finalizeILj7168Ef6__halffS2_fjLb0ELj1024ELj4ENS_18Kernel_traits_baseILj7168EfS2_fS2_fjLj1024EEEEELb0ELb1EEEvNS_9BwdParamsE,@function
        .size           _ZN10layer_norm22ln_bwd_finalize_kernelINS_22Kernel_traits_finalizeILj7168Ef6__halffS2_fjLb0ELj1024ELj4ENS_18Kernel_traits_baseILj7168EfS2_fS2_fjLj1024EEEEELb0ELb1EEEvNS_9BwdParamsE,(.L_x_14438 - _ZN10layer_norm22ln_bwd_finalize_kernelINS_22Kernel_traits_finalizeILj7168Ef6__halffS2_fjLb0ELj1024ELj4ENS_18Kernel_traits_baseILj7168EfS2_fS2_fjLj1024EEEEELb0ELb1EEEvNS_9BwdParamsE)
        .other          _ZN10layer_norm22ln_bwd_finalize_kernelINS_22Kernel_traits_finalizeILj7168Ef6__halffS2_fjLb0ELj1024ELj4ENS_18Kernel_traits_baseILj7168EfS2_fS2_fjLj1024EEEEELb0ELb1EEEvNS_9BwdParamsE,@"STO_CUDA_ENTRY STV_DEFAULT"
_ZN10layer_norm22ln_bwd_finalize_kernelINS_22Kernel_traits_finalizeILj7168Ef6__halffS2_fjLb0ELj1024ELj4ENS_18Kernel_traits_baseILj7168EfS2_fS2_fjLj1024EEEEELb0ELb1EEEvNS_9BwdParamsE:
.text._ZN10layer_norm22ln_bwd_finalize_kernelINS_22Kernel_traits_finalizeILj7168Ef6__halffS2_fjLb0ELj1024ELj4ENS_18Kernel_traits_baseILj7168EfS2_fS2_fjLj1024EEEEELb0ELb1EEEvNS_9BwdParamsE:
        /* <DEDUP_REMOVED lines=77> */
.L_x_11125:
        /* <DEDUP_REMOVED lines=118> */
.L_x_11124:
[----:B------:R-:W-:Y:S05]  /*0c30*/  BSYNC.RECONVERGENT B1 ;  /* 0x0000000000017941 */ /* 0x000fea0003800200 */
.L_x_11123:
        /* <DEDUP_REMOVED lines=69> */
.L_x_11127:
[----:B------:R-:W-:Y:S05]  /*1090*/  BSYNC.RECONVERGENT B1 ;  /* 0x0000000000017941 */ /* 0x000fea0003800200 */
.L_x_11126:
        /* <DEDUP_REMOVED lines=38> */
.L_x_11129:
[----:B------:R-:W-:Y:S05]  /*1300*/  BSYNC.RECONVERGENT B1 ;  /* 0x0000000000017941 */ /* 0x000fea0003800200 */
.L_x_11128:
[----:B------:R-:W-:Y:S05]  /*1310*/  @!P1 BRA `(.L_x_11122) ;  /* 0x0000000000409947 */ /* 0x000fea0003800000 */
[----:B------:R-:W0:Y:S01]  /*1320*/  LDC R14, c[0x0][0x388] ;  /* 0x0000e200ff0e7b82 */ /* 0x000e220000000800 */
[----:B------:R-:W-:-:S07]  /*1330*/  IADD3 R12, PT, PT, -R54, RZ, RZ ;  /* 0x000000ff360c7210 */ /* 0x000fce0007ffe1ff */
[----:B------:R-:W1:Y:S08]  /*1340*/  LDC.64 R8, c[0x0][0x440] ;  /* 0x00011000ff087b82 */ /* 0x000e700000000a00 */
[----:B------:R-:W2:Y:S01]  /*1350*/  LDC.64 R10, c[0x0][0x448] ;  /* 0x00011200ff0a7b82 */ /* 0x000ea20000000a00 */
[----:B0-----:R-:W-:-:S05]  /*1360*/  IMAD R0, R3, R14, R0 ;  /* 0x0000000e03007224 */ /* 0x001fca00078e0200 */
[----:B------:R-:W-:-:S07]  /*1370*/  IADD3 R3, PT, PT, R57, R0, RZ ;  /* 0x0000000039037210 */ /* 0x000fce0007ffe0ff */
.L_x_11130:
        /* <DEDUP_REMOVED lines=10> */
.L_x_11122:
[----:B------:R-:W-:Y:S05]  /*1420*/  BSYNC.RECONVERGENT B0 ;  /* 0x0000000000007941 */ /* 0x000fea0003800200 */
.L_x_11121:
        /* <DEDUP_REMOVED lines=57> */
.L_x_11131:
        /* <DEDUP_REMOVED lines=12> */
.L_x_14438:


//--------------------- .text._ZN10layer_norm13ln_bwd_kernelINS_13Kernel_traitsIf6__halffS2_fjLj7168ELj1ELj1ELj8ELj8ENS_18Kernel_traits_baseILj7168EfS2_fS2_fjLj256EEEEELb1ELb0ELb1ELb1EEEvNS_9BwdParamsE --------------------------
	.section	.text._ZN10layer_norm13ln_bwd_kernelINS_13Kernel_traitsIf6__halffS2_fjLj7168ELj1ELj1ELj8ELj8ENS_18Kernel_traits_baseILj7168EfS2_fS2_fjLj256EEEEELb1ELb0ELb1ELb1EEEvNS_9BwdParamsE,"ax",@progbits
	.align	128
        .global         _ZN10layer_norm13ln_bwd_kernelINS_13Kernel_traitsIf6__halffS2_fjLj7168ELj1ELj1ELj8ELj8ENS_18Kernel_traits_baseILj7168EfS2_fS2_fjLj256EEEEELb1ELb0ELb1ELb1EEEvNS_9BwdParamsE
        .type           _ZN10layer_norm13ln_bwd_kernelINS_13Kernel_traitsIf6__halffS2_fjLj7168ELj1ELj1ELj8ELj8ENS_18Kernel_traits_baseILj7168EfS2_fS2_fjLj256EEEEELb1ELb0ELb1ELb1EEEvNS_9BwdParamsE,@function
        .size           _ZN10layer_norm13ln_bwd_kernelINS_13Kernel_traitsIf6__halffS2_fjLj7168ELj1ELj1ELj8ELj8ENS_18Kernel_traits_baseILj7168EfS2_fS2_fjLj256EEEEELb1ELb0ELb1ELb1EEEvNS_9BwdParamsE,(.L_x_14439 - _ZN10layer_norm13ln_bwd_kernelINS_13Kernel_traitsIf6__halffS2_fjLj7168ELj1ELj1ELj8ELj8ENS_18Kernel_traits_baseILj7168EfS2_fS2_fjLj256EEEEELb1ELb0ELb1ELb1EEEvNS_9BwdParamsE)
        .other          _ZN10layer_norm13ln_bwd_kernelINS_13Kernel_traitsIf6__halffS2_fjLj7168ELj1ELj1ELj8ELj8ENS_18Kernel_traits_baseILj7168EfS2_fS2_fjLj256EEEEELb1ELb0ELb1ELb1EEEvNS_9BwdParamsE,@"STO_CUDA_ENTRY STV_DEFAULT"
_ZN10layer_norm13ln_bwd_kernelINS_13Kernel_traitsIf6__halffS2_fjLj7168ELj1ELj1ELj8ELj8ENS_18Kernel_traits_baseILj7168EfS2_fS2_fjLj256EEEEELb1ELb0ELb1ELb1EEEvNS_9BwdParamsE:
.text._ZN10layer_norm13ln_bwd_kernelINS_13Kernel_traitsIf6__halffS2_fjLj7168ELj1ELj1ELj8ELj8ENS_18Kernel_traits_baseILj7168EfS2_fS2_fjLj256EEEEELb1ELb0ELb1ELb1EEEvNS_9BwdParamsE:
        /* <DEDUP_REMOVED lines=53> */
.L_x_11216:
        /* <DEDUP_REMOVED lines=35> */
[----:B------:R-:W-:Y:S01]  /*0580*/  IADD3 R159, PT, PT, R5, 0x400, RZ ;  /* 0x00000400059f7810 */ /* 0x000fe20007ffe0ff */
[----:B------:R-:W3:Y:S01]  /*0590*/  LDG.E.64 R6, desc[UR12][R6.64] ;  /* 0x0000000c06067981 */ /* 0x000ee2000c1e1b00 */
[----:B------:R-:W-:Y:S01]  /*05a0*/  IADD3 R165, PT, PT, R3, 0x200, RZ ;  /* 0x0000020003a57810 */ /* 0x000fe20007ffe0ff */
[----:B------:R-:W-:Y:S01]  /*05b0*/  IMAD.WIDE.U32 R12, R164, 0x10, R30 ;  /* 0x00000010a40c7825 */ /* 0x000fe200078e001e */
[C---:B------:R-:W-:Y:S02]  /*05c0*/  IADD3 R155, PT, PT, R5.reuse, 0x200, RZ ;  /* 0x00000200059b7810 */ /* 0x040fe40007ffe0ff */
        /* <DEDUP_REMOVED lines=83> */
[----:B------:R-:W-:Y:S01]  /*0b00*/  FADD.FTZ R11, -R224, R11 ;  /* 0x0000000be00b7221 */ /* 0x000fe20000010100 */
[----:B---3--:R-:W-:Y:S02]  /*0b10*/  MOV R0, R6 ;  /* 0x0000000600007202 */ /* 0x008fe40000000f00 */
[----:B------:R-:W-:Y:S02]  /*0b20*/  MOV R10, R7 ;  /* 0x00000007000a7202 */ /* 0x000fe40000000f00 */
[--C-:B------:R-:W-:Y:S01]  /*0b30*/  SHF.R.U64 R223, R6, 0x10, R7.reuse ;  /* 0x0000001006df7819 */ /* 0x100fe20000001207 */
[----:B------:R-:W-:Y:S01]  /*0b40*/  FMUL.FTZ R6, R4, R9 ;  /* 0x0000000904067220 */ /* 0x000fe20000410000 */
[----:B------:R-:W-:Y:S01]  /*0b50*/  SHF.R.U32.HI R222, RZ, 0x10, R7 ;  /* 0x00000010ffde7819 */ /* 0x000fe20000011607 */
[----:B------:R-:W-:Y:S01]  /*0b60*/  FADD.FTZ R3, -R224, R8 ;  /* 0x00000008e0037221 */ /* 0x000fe20000010100 */
[----:B------:R-:W-:-:S02]  /*0b70*/  HADD2.F32 R9, -RZ, R0.H0_H0 ;  /* 0x20000000ff097230 */ /* 0x000fc40000004100 */
[----:B------:R-:W-:Y:S01]  /*0b80*/  FMUL.FTZ R8, R4, R11 ;  /* 0x0000000b04087220 */ /* 0x000fe20000410000 */
[----:B0-----:R-:W-:Y:S01]  /*0b90*/  FADD.FTZ R171, -R224, R14 ;  /* 0x0000000ee0ab7221 */ /* 0x001fe20000010100 */
[----:B------:R-:W-:Y:S01]  /*0ba0*/  HADD2.F32 R11, -RZ, R10.H0_H0 ;  /* 0x2000000aff0b7230 */ /* 0x000fe20000004100 */
[----:B------:R-:W-:Y:S01]  /*0bb0*/  MOV R164, R152 ;  /* 0x0000009800a47202 */ /* 0x000fe20000000f00 */
[----:B------:R-:W-:Y:S01]  /*0bc0*/  FMUL.FTZ R7, R4, R165 ;  /* 0x000000a504077220 */ /* 0x000fe20000410000 */
[----:B------:R-:W-:Y:S01]  /*0bd0*/  SHF.R.U64 R221, R152, 0x10, R153 ;  /* 0x0000001098dd7819 */ /* 0x000fe20000001299 */
[----:B------:R-:W-:Y:S02]  /*0be0*/  HADD2.F32 R14, -RZ, R222.H0_H0 ;  /* 0x200000deff0e7230 */ /* 0x000fe40000004100 */
[C---:B-1----:R-:W-:Y:S01]  /*0bf0*/  FADD.FTZ R183, -R224.reuse, R22 ;  /* 0x00000016e0b77221 */ /* 0x042fe20000010100 */
[----:B------:R-:W-:Y:S01]  /*0c00*/  FADD.FTZ R167, -R224, R12 ;  /* 0x0000000ce0a77221 */ /* 0x000fe20000010100 */
[----:B------:R-:W-:Y:S01]  /*0c10*/  FMUL.FTZ R3, R4, R3 ;  /* 0x0000000304037220 */ /* 0x000fe20000410000 */
[----:B------:R-:W-:Y:S01]  /*0c20*/  HADD2.F32 R0, -RZ, R223.H0_H0 ;  /* 0x200000dfff007230 */ /* 0x000fe20000004100 */
[----:B------:R-:W-:Y:S01]  /*0c30*/  MOV R176, R159 ;  /* 0x0000009f00b07202 */ /* 0x000fe20000000f00 */
[----:B------:R-:W-:Y:S01]  /*0c40*/  FADD.FTZ R169, -R224, R13 ;  /* 0x0000000de0a97221 */ /* 0x000fe20000010100 */
[----:B------:R-:W-:Y:S01]  /*0c50*/  FMUL.FTZ R10, R84, R9 ;  /* 0x00000009540a7220 */ /* 0x000fe20000410000 */
[----:B------:R-:W-:Y:S01]  /*0c60*/  SHF.R.U32.HI R220, RZ, 0x10, R153 ;  /* 0x00000010ffdc7819 */ /* 0x000fe20000011699 */
[C---:B------:R-:W-:Y:S01]  /*0c70*/  FADD.FTZ R175, -R224.reuse, R17 ;  /* 0x00000011e0af7221 */ /* 0x040fe20000010100 */
[----:B------:R-:W-:Y:S01]  /*0c80*/  FADD.FTZ R185, -R224, R23 ;  /* 0x00000017e0b97221 */ /* 0x000fe20000010100 */
[----:B------:R-:W-:Y:S01]  /*0c90*/  FFMA.FTZ R90, R7, R11, R90 ;  /* 0x0000000b075a7223 */ /* 0x000fe2000001005a */
[----:B------:R-:W-:Y:S01]  /*0ca0*/  FADD.FTZ R142, R142, R11 ;  /* 0x0000000b8e8e7221 */ /* 0x000fe20000010000 */
[----:B------:R-:W-:Y:S01]  /*0cb0*/  MOV R168, R155 ;  /* 0x0000009b00a87202 */ /* 0x000fe20000000f00 */
[----:B------:R-:W-:Y:S01]  /*0cc0*/  FMUL.FTZ R12, R86, R11 ;  /* 0x0000000b560c7220 */ /* 0x000fe20000410000 */
[----:B------:R-:W-:Y:S01]  /*0cd0*/  MOV R152, R154 ;  /* 0x0000009a00987202 */ /* 0x000fe20000000f00 */
[----:B------:R-:W-:Y:S01]  /*0ce0*/  FMUL.FTZ R23, R4, R183 ;  /* 0x000000b704177220 */ /* 0x000fe20000410000 */
[----:B------:R-:W-:-:S02]  /*0cf0*/  SHF.R.U64 R214, R156, 0x10, R157 ;  /* 0x000000109cd67819 */ /* 0x000fc4000000129d */
[----:B------:R-:W-:Y:S02]  /*0d00*/  MOV R172, R157 ;  /* 0x0000009d00ac7202 */ /* 0x000fe40000000f00 */
[----:B------:R-:W-:Y:S01]  /*0d10*/  SHF.R.U32.HI R180, RZ, 0x10, R157 ;  /* 0x00000010ffb47819 */ /* 0x000fe2000001169d */
[----:B------:R-:W-:Y:S01]  /*0d20*/  HADD2.F32 R157, -RZ, R164.H0_H0 ;  /* 0x200000a4ff9d7230 */ /* 0x000fe20000004100 */
[----:B------:R-:W-:Y:S01]  /*0d30*/  SHF.R.U64 R218, R154, 0x10, R155 ;  /* 0x000000109ada7819 */ /* 0x000fe2000000129b */
[C---:B------:R-:W-:Y:S01]  /*0d40*/  FADD.FTZ R173, -R224.reuse, R15 ;  /* 0x0000000fe0ad7221 */ /* 0x040fe20000010100 */
[----:B------:R-:W-:Y:S01]  /*0d50*/  FADD.FTZ R177, -R224, R18 ;  /* 0x00000012e0b17221 */ /* 0x000fe20000010100 */
[----:B------:R-:W-:Y:S01]  /*0d60*/  FFMA.FTZ R88, R3, R9, R88 ;  /* 0x0000000903587223 */ /* 0x000fe20000010058 */
[----:B------:R-:W-:Y:S01]  /*0d70*/  FADD.FTZ R140, R140, R9 ;  /* 0x000000098c8c7221 */ /* 0x000fe20000010000 */
[-C--:B------:R-:W-:Y:S01]  /*0d80*/  FFMA.FTZ R91, R8, R14.reuse, R91 ;  /* 0x0000000e085b7223 */ /* 0x080fe2000001005b */
[----:B------:R-:W-:Y:S01]  /*0d90*/  FADD.FTZ R143, R143, R14 ;  /* 0x0000000e8f8f7221 */ /* 0x000fe20000010000 */
[----:B------:R-:W-:Y:S01]  /*0da0*/  FMUL.FTZ R11, R87, R14 ;  /* 0x0000000e570b7220 */ /* 0x000fe20000410000 */
[----:B------:R-:W-:Y:S01]  /*0db0*/  FMUL.FTZ R13, R4, R167 ;  /* 0x000000a7040d7220 */ /* 0x000fe20000410000 */
[----:B------:R-:W-:-:S02]  /*0dc0*/  HADD2.F32 R154, -RZ, R221.H0_H0 ;  /* 0x200000ddff9a7230 */ /* 0x000fc40000004100 */
[----:B------:R-:W-:Y:S01]  /*0dd0*/  FMUL.FTZ R9, R85, R0 ;  /* 0x0000000055097220 */ /* 0x000fe20000410000 */
[----:B------:R-:W-:Y:S02]  /*0de0*/  HADD2.F32 R183, -RZ, R176.H0_H0 ;  /* 0x200000b0ffb77230 */ /* 0x000fe40000004100 */
[C---:B------:R-:W-:Y:S01]  /*0df0*/  FMUL.FTZ R14, R4.reuse, R169 ;  /* 0x000000a9040e7220 */ /* 0x040fe20000410000 */
[----:B------:R-:W-:Y:S01]  /*0e00*/  FMUL.FTZ R18, R4, R175 ;  /* 0x000000af04127220 */ /* 0x000fe20000410000 */
[----:B------:R-:W-:Y:S01]  /*0e10*/  FADD.FTZ R176, RZ, R10 ;  /* 0x0000000affb07221 */ /* 0x000fe20000010000 */
[----:B------:R-:W-:Y:S01]  /*0e20*/  MOV R166, R153 ;  /* 0x0000009900a67202 */ /* 0x000fe20000000f00 */
[----:B------:R-:W-:Y:S01]  /*0e30*/  FFMA.FTZ R175, R3, R10, RZ ;  /* 0x0000000a03af7223 */ /* 0x000fe200000100ff */
[----:B------:R-:W-:Y:S01]  /*0e40*/  MOV R170, R156 ;  /* 0x0000009c00aa7202 */ /* 0x000fe20000000f00 */
[----:B------:R-:W-:Y:S01]  /*0e50*/  FADD.FTZ R153, -R224, R16 ;  /* 0x00000010e0997221 */ /* 0x000fe20000010100 */
[----:B------:R-:W-:Y:S01]  /*0e60*/  SHF.R.U64 R208, R162, 0x10, R163 ;  /* 0x00000010a2d07819 */ /* 0x000fe200000012a3 */
[----:B------:R-:W-:Y:S01]  /*0e70*/  HADD2.F32 R156, -RZ, R220.H0_H0 ;  /* 0x200000dcff9c7230 */ /* 0x000fe20000004100 */
[----:B------:R-:W-:-:S02]  /*0e80*/  MOV R190, R163 ;  /* 0x000000a300be7202 */ /* 0x000fc40000000f00 */
[----:B------:R-:W-:Y:S01]  /*0e90*/  SHF.R.U32.HI R192, RZ, 0x10, R163 ;  /* 0x00000010ffc07819 */ /* 0x000fe200000116a3 */
[----:B------:R-:W-:Y:S02]  /*0ea0*/  HADD2.F32 R163, -RZ, R168.H0_H0 ;  /* 0x200000a8ffa37230 */ /* 0x000fe40000004100 */
[----:B------:R-:W-:Y:S01]  /*0eb0*/  FMUL.FTZ R16, R4, R173 ;  /* 0x000000ad04107220 */ /* 0x000fe20000410000 */
[-C--:B------:R-:W-:Y:S01]  /*0ec0*/  FFMA.FTZ R92, R13, R157.reuse, R92 ;  /* 0x0000009d0d5c7223 */ /* 0x080fe2000001005c */
        /* <DEDUP_REMOVED lines=10> */
[----:B------:R-:W-:-:S02]  /*0f70*/  HADD2.F32 R159, -RZ, R166.H0_H0 ;  /* 0x200000a6ff9f7230 */ /* 0x000fc40000004100 */
[-C--:B------:R-:W-:Y:S01]  /*0f80*/  FFMA.FTZ R95, R16, R156.reuse, R95 ;  /* 0x0000009c105f7223 */ /* 0x080fe2000001005f */
[----:B------:R-:W-:Y:S01]  /*0f90*/  FADD.FTZ R139, R139, R156 ;  /* 0x0000009c8b8b7221 */ /* 0x000fe20000010000 */
[----:B------:R-:W-:Y:S01]  /*0fa0*/  FMUL.FTZ R171, R83, R156 ;  /* 0x0000009c53ab7220 */ /* 0x000fe20000410000 */
[----:B------:R-:W-:Y:S01]  /*0fb0*/  FADD.FTZ R179, -R224, R19 ;  /* 0x00000013e0b37221 */ /* 0x000fe20000010100 */
        /* <DEDUP_REMOVED lines=16> */
[----:B------:R-:W-:Y:S01]  /*10c0*/  HADD2.F32 R161, -RZ, R152.H0_H0 ;  /* 0x20000098ffa17230 */ /* 0x000fe20000004100 */
[----:B------:R-:W-:Y:S01]  /*10d0*/  SHF.R.U32.HI R216, RZ, 0x10, R155 ;  /* 0x00000010ffd87819 */ /* 0x000fe2000001169b */
[----:B------:R-:W-:Y:S01]  /*10e0*/  FADD.FTZ R156, R170, R159 ;  /* 0x0000009faa9c7221 */ /* 0x000fe20000010000 */
[----:B------:R-:W-:Y:S01]  /*10f0*/  FADD.FTZ R155, -R224, R20 ;  /* 0x00000014e09b7221 */ /* 0x000fe20000010100 */
[----:B------:R-:W-:Y:S01]  /*1100*/  FFMA.FTZ R157, R15, R170, R154 ;  /* 0x000000aa0f9d7223 */ /* 0x000fe2000001009a */
[----:B------:R-:W-:Y:S01]  /*1110*/  MOV R174, R158 ;  /* 0x0000009e00ae7202 */ /* 0x000fe20000000f00 */
[----:B------:R-:W-:Y:S01]  /*1120*/  FMUL.FTZ R20, R4, R179 ;  /* 0x000000b304147220 */ /* 0x000fe20000410000 */
[----:B------:R-:W-:-:S02]  /*1130*/  HADD2.F32 R158, -RZ, R218.H0_H0 ;  /* 0x200000daff9e7230 */ /* 0x000fc40000004100 */
[----:B------:R-:W-:Y:S01]  /*1140*/  FADD.FTZ R159, R171, R156 ;  /* 0x0000009cab9f7221 */ /* 0x000fe20000010000 */
[----:B------:R-:W-:Y:S02]  /*1150*/  HADD2.F32 R179, -RZ, R172.H0_H0 ;  /* 0x200000acffb37230 */ /* 0x000fe40000004100 */
        /* <DEDUP_REMOVED lines=9> */
[----:B------:R-:W-:-:S02]  /*11f0*/  HADD2.F32 R160, -RZ, R216.H0_H0 ;  /* 0x200000d8ffa07230 */ /* 0x000fc40000004100 */
[----:B------:R-:W-:Y:S01]  /*1200*/  FADD.FTZ R159, R173, R156 ;  /* 0x0000009cad9f7221 */ /* 0x000fe20000010000 */
[----:B------:R-:W-:Y:S02]  /*1210*/  HADD2.F32 R181, -RZ, R174.H0_H0 ;  /* 0x200000aeffb57230 */ /* 0x000fe40000004100 */
[----:B------:R-:W-:Y:S01]  /*1220*/  FMUL.FTZ R174, R78, R163 ;  /* 0x000000a34eae7220 */ /* 0x000fe20000410000 */
[----:B------:R-:W-:Y:S01]  /*1230*/  FFMA.FTZ R154, R18, R173, R157 ;  /* 0x000000ad129a7223 */ /* 0x000fe2000001009d */
[----:B------:R-:W-:Y:S02]  /*1240*/  FMUL.FTZ R175, R79, R160 ;  /* 0x000000a04faf7220 */ /* 0x000fe40000410000 */
[----:B------:R-:W-:Y:S01]  /*1250*/  FADD.FTZ R156, R174, R159 ;  /* 0x0000009fae9c7221 */ /* 0x000fe20000010000 */
[----:B------:R-:W-:Y:S01]  /*1260*/  FFMA.FTZ R157, R19, R174, R154 ;  /* 0x000000ae139d7223 */ /* 0x000fe2000001009a */
[----:B------:R-:W-:Y:S01]  /*1270*/  MOV R188, R162 ;  /* 0x000000a200bc7202 */ /* 0x000fe20000000f00 */
[----:B------:R-:W-:Y:S01]  /*1280*/  FMUL.FTZ R21, R4, R155 ;  /* 0x0000009b04157220 */ /* 0x000fe20000410000 */
        /* <DEDUP_REMOVED lines=23> */
[----:B------:R-:W-:-:S02]  /*1400*/  HADD2.F32 R182, -RZ, R182.H0_H0 ;  /* 0x200000b6ffb67230 */ /* 0x000fc40000004100 */
        /* <DEDUP_REMOVED lines=13> */
[----:B------:R-:W-:-:S02]  /*14e0*/  HADD2.F32 R184, -RZ, R184.H0_H0 ;  /* 0x200000b8ffb87230 */ /* 0x000fc40000004100 */
[----:B------:R-:W-:Y:S01]  /*14f0*/  FMUL.FTZ R181, R69, R182 ;  /* 0x000000b645b57220 */ /* 0x000fe20000410000 */
[----:B------:R-:W-:Y:S01]  /*1500*/  FADD.FTZ R154, R180, R159 ;  /* 0x0000009fb49a7221 */ /* 0x000fe20000010000 */
[----:B------:R-:W-:Y:S01]  /*1510*/  FMUL.FTZ R28, R4, R203 ;  /* 0x000000cb041c7220 */ /* 0x000fe20000410000 */
[----:B------:R-:W-:Y:S01]  /*1520*/  FFMA.FTZ R157, R25, R180, R156 ;  /* 0x000000b4199d7223 */ /* 0x000fe2000001009c */
[----:B------:R-:W-:Y:S01]  /*1530*/  FADD.FTZ R211, -R224, R30 ;  /* 0x0000001ee0d37221 */ /* 0x000fe20000010100 */
[----:B------:R-:W-:Y:S02]  /*1540*/  HADD2.F32 R152, -RZ, R212.H0_H0 ;  /* 0x200000d4ff987230 */ /* 0x000fe40000004100 */
        /* <DEDUP_REMOVED lines=13> */
[----:B------:R-:W-:-:S02]  /*1620*/  HADD2.F32 R155, -RZ, R186.H0_H0 ;  /* 0x200000baff9b7230 */ /* 0x000fc40000004100 */
        /* <DEDUP_REMOVED lines=15> */
[----:B------:R-:W-:-:S02]  /*1720*/  HADD2.F32 R150, -RZ, R210.H0_H0 ;  /* 0x200000d2ff967230 */ /* 0x000fc40000004100 */
[----:B------:R-:W-:Y:S01]  /*1730*/  FADD.FTZ R215, -R224, R148 ;  /* 0x00000094e0d77221 */ /* 0x000fe20000010100 */
        /* <DEDUP_REMOVED lines=55> */
.L_x_11133:
        /* <DEDUP_REMOVED lines=12> */
.L_x_11135:
        /* <DEDUP_REMOVED lines=25> */
.L_x_11136:
        /* <DEDUP_REMOVED lines=47> */
.L_x_11134:
        /* <DEDUP_REMOVED lines=32> */
.L_x_11138:
[----:B------:R-:W-:Y:S05]  /*21f0*/  BSYNC.RECONVERGENT B0 ;  /* 0x0000000000007941 */ /* 0x000fea0003800200 */
.L_x_11137:
        /* <DEDUP_REMOVED lines=67> */
.L_x_11141:
        /* <DEDUP_REMOVED lines=12> */
.L_x_11142:
        /* <DEDUP_REMOVED lines=12> */
.L_x_11143:
        /* <DEDUP_REMOVED lines=13> */
.L_x_11140:
        /* <DEDUP_REMOVED lines=29> */
.L_x_11145:
        /* <DEDUP_REMOVED lines=12> */
.L_x_11146:
        /* <DEDUP_REMOVED lines=12> */
.L_x_11147:
        /* <DEDUP_REMOVED lines=8> */
.L_x_11139:
        /* <DEDUP_REMOVED lines=50> */
.L_x_11148:
        /* <DEDUP_REMOVED lines=44> */
.L_x_11144:
        /* <DEDUP_REMOVED lines=16> */
.L_x_11149:
        /* <DEDUP_REMOVED lines=47> */
.L_x_11151:
        /* <DEDUP_REMOVED lines=45> */
.L_x_11150:
        /* <DEDUP_REMOVED lines=30> */
.L_x_11154:
        /* <DEDUP_REMOVED lines=12> */
.L_x_11155:
        /* <DEDUP_REMOVED lines=12> */
.L_x_11156:
        /* <DEDUP_REMOVED lines=9> */
.L_x_11153:
        /* <DEDUP_REMOVED lines=12> */
.L_x_11157:
        /* <DEDUP_REMOVED lines=12> */
.L_x_11158:
        /* <DEDUP_REMOVED lines=12> */
.L_x_11159:
        /* <DEDUP_REMOVED lines=12> */
.L_x_11152:
        /* <DEDUP_REMOVED lines=14> */
.L_x_11160:
        /* <DEDUP_REMOVED lines=47> */
.L_x_11162:
        /* <DEDUP_REMOVED lines=45> */
.L_x_11161:
        /* <DEDUP_REMOVED lines=30> */
.L_x_11165:
        /* <DEDUP_REMOVED lines=12> */
.L_x_11166:
        /* <DEDUP_REMOVED lines=12> */
.L_x_11167:
        /* <DEDUP_REMOVED lines=9> */
.L_x_11164:
        /* <DEDUP_REMOVED lines=12> */
.L_x_11168:
        /* <DEDUP_REMOVED lines=12> */
.L_x_11169:
        /* <DEDUP_REMOVED lines=12> */
.L_x_11170:
        /* <DEDUP_REMOVED lines=12> */
.L_x_11163:
        /* <DEDUP_REMOVED lines=14> */
.L_x_11171:
        /* <DEDUP_REMOVED lines=47> */
.L_x_11173:
        /* <DEDUP_REMOVED lines=45> */
.L_x_11172:
        /* <DEDUP_REMOVED lines=30> */
.L_x_11176:
        /* <DEDUP_REMOVED lines=12> */
.L_x_11177:
        /* <DEDUP_REMOVED lines=12> */
.L_x_11178:
        /* <DEDUP_REMOVED lines=10> */
.L_x_11175:
        /* <DEDUP_REMOVED lines=12> */
.L_x_11179:
        /* <DEDUP_REMOVED lines=12> */
.L_x_11180:
        /* <DEDUP_REMOVED lines=12> */
.L_x_11181:
        /* <DEDUP_REMOVED lines=12> */
.L_x_11174:
        /* <DEDUP_REMOVED lines=14> */
.L_x_11182:
        /* <DEDUP_REMOVED lines=47> */
.L_x_11184:
        /* <DEDUP_REMOVED lines=45> */
.L_x_11183:
        /* <DEDUP_REMOVED lines=30> */
.L_x_11187:
        /* <DEDUP_REMOVED lines=12> */
.L_x_11188:
        /* <DEDUP_REMOVED lines=12> */
.L_x_11189:
        /* <DEDUP_REMOVED lines=9> */
.L_x_11186:
        /* <DEDUP_REMOVED lines=12> */
.L_x_11190:
        /* <DEDUP_REMOVED lines=12> */
.L_x_11191:
        /* <DEDUP_REMOVED lines=12> */
.L_x_11192:
        /* <DEDUP_REMOVED lines=12> */
.L_x_11185:
        /* <DEDUP_REMOVED lines=14> */
.L_x_11193:
        /* <DEDUP_REMOVED lines=47> */
.L_x_11195:
        /* <DEDUP_REMOVED lines=45> */
.L_x_11194:
        /* <DEDUP_REMOVED lines=30> */
.L_x_11198:
        /* <DEDUP_REMOVED lines=12> */
.L_x_11199:
        /* <DEDUP_REMOVED lines=12> */
.L_x_11200:
        /* <DEDUP_REMOVED lines=10> */
.L_x_11197:
        /* <DEDUP_REMOVED lines=12> */
.L_x_11201:
        /* <DEDUP_REMOVED lines=12> */
.L_x_11202:
        /* <DEDUP_REMOVED lines=12> */
.L_x_11203:
        /* <DEDUP_REMOVED lines=12> */
.L_x_11196:
        /* <DEDUP_REMOVED lines=14> */
.L_x_11204:
        /* <DEDUP_REMOVED lines=47> */
.L_x_11206:
        /* <DEDUP_REMOVED lines=45> */
.L_x_11205:
        /* <DEDUP_REMOVED lines=26> */
.L_x_11209:
        /* <DEDUP_REMOVED lines=12> */
.L_x_11210:
        /* <DEDUP_REMOVED lines=12> */
.L_x_11211:
        /* <DEDUP_REMOVED lines=12> */
.L_x_11208:
        /* <DEDUP_REMOVED lines=23> */
.L_x_11212:
        /* <DEDUP_REMOVED lines=12> */
.L_x_11213:
        /* <DEDUP_REMOVED lines=12> */
.L_x_11214:
[----:B------:R-:W-:-:S07]  /*83b0*/  @P2 PRMT R196, R150, 0x7610, R196 ;  /* 0x0000761096c42816 */ /* 0x000fce00000000c4 */
.L_x_11207:
        /* <DEDUP_REMOVED lines=14> */
.L_x_11215:
[----:B01----:R-:W0:Y:S01]  /*84a0*/  LDC.64 R4, c[0x0][0x380] ;  /* 0x0000e000ff047b82 */ /* 0x003e220000000a00 */
[----:B------:R-:W-:Y:S01]  /*84b0*/  UPLOP3.LUT UP1, UPT, UPT, UPT, UP1, 0x40, 0x4 ;  /* 0x000000000004789c */ /* 0x000fe20003f2e810 */
[----:B0-----:R-:W-:-:S04]  /*84c0*/  IADD3 R198, PT, PT, R198, R4, RZ ;  /* 0x00000004c6c67210 */ /* 0x001fc80007ffe0ff */
[----:B------:R-:W-:-:S13]  /*84d0*/  ISETP.GE.AND P0, PT, R198, R5, PT ;  /* 0x00000005c600720c */ /* 0x000fda0003f06270 */
[----:B------:R-:W-:Y:S05]  /*84e0*/  @!P0 BRA `(.L_x_11216) ;  /* 0xffffff7c00988947 */ /* 0x000fea000383ffff */
.L_x_11132:
        /* <DEDUP_REMOVED lines=23> */
.L_x_11217:
        /* <DEDUP_REMOVED lines=10> */
.L_x_14439:


//--------------------- .text._ZN10layer_norm13ln_bwd_kernelINS_13Kernel_traitsIf6__halffS2_fjLj7168ELj1ELj1ELj8ELj8ENS_18Kernel_traits_baseILj7168EfS2_fS2_fjLj256EEEEELb1ELb1ELb0ELb0EEEvNS_9BwdParamsE --------------------------
	.section	.text._ZN10layer_norm13ln_bwd_kernelINS_13Kernel_traitsIf6__halffS2_fjLj7168ELj1ELj1ELj8ELj8ENS_18Kernel_traits_baseILj7168EfS2_fS2_fjLj256EEEEELb1ELb1ELb0ELb0EEEvNS_9BwdParamsE,"ax",@progbits
	.align	128
        .global         _ZN10layer_norm13ln_bwd_kernelINS_13Kernel_traitsIf6__halffS2_fjLj7168ELj1ELj1ELj8ELj8ENS_18Kernel_traits_baseILj7168EfS2_fS2_fjLj256EEEEELb1ELb1ELb0ELb0EEEvNS_9BwdParamsE
        .type           _ZN10layer_norm13ln_bwd_kernelINS_13Kernel_traitsIf6__halffS2_fjLj7168ELj1ELj1ELj8ELj8ENS_18Kernel_traits_baseILj7168EfS2_fS2_fjLj256EEEEELb1ELb1ELb0ELb0EEEvNS_9BwdParamsE,@function
        .size           _ZN10layer_norm13ln_bwd_kernelINS_13Kernel_traitsIf6__halffS2_fjLj7168ELj1ELj1ELj8ELj8ENS_18Kernel_traits_baseILj7168EfS2_fS2_fjLj256EEEEELb1ELb1ELb0ELb0EEEvNS_9BwdParamsE,(.L_x_14440 - _ZN10layer_norm13ln_bwd_kernelINS_13Kernel_traitsIf6__halffS2_fjLj7168ELj1ELj1ELj8ELj8ENS_18Kernel_traits_baseILj7168EfS2_fS2_fjLj256EEEEELb1ELb1ELb0ELb0EEEvNS_9BwdParamsE)
        .other          _ZN10layer_norm13ln_bwd_kernelINS_13Kernel_traitsIf6__halffS2_fjLj7168ELj1ELj1ELj8ELj8ENS_18Kernel_traits_baseILj7168EfS2_fS2_fjLj256EEEEELb1ELb1ELb0ELb0EEEvNS_9BwdParamsE,@"STO_CUDA_ENTRY STV_DEFAULT"
_ZN10layer_norm13ln_bwd_kernelINS_13Kernel_traitsIf6__halffS2_fjLj7168ELj1ELj1ELj8ELj8ENS_18Kernel_traits_baseILj7168EfS2_fS2_fjLj256EEEEELb1ELb1ELb0ELb0EEEvNS_9BwdParamsE:
.text._ZN10layer_norm13ln_bwd_kernelINS_13Kernel_traitsIf6__halffS2_fjLj7168ELj1ELj1ELj8ELj8ENS_18Kernel_traits_baseILj7168EfS2_fS2_fjLj256EEEEELb1ELb1ELb0ELb0EEEvNS_9BwdParamsE:
        /* <DEDUP_REMOVED lines=172> */
.L_x_11289:
[----:B-1----:R-:W1:Y:S01]  /*0ac0*/  @UP0 LDCU.64 UR4, c[0x0][0x3e0] ;  /* 0x00007c00ff0407ac */ /* 0x002e620008000a00 */
[----:B------:R-:W-:Y:S01]  /*0ad0*/  PLOP3.LUT P0, PT, PT, PT, UP0, 0x80, 0x8 ;  /* 0x000000000008781c */ /* 0x000fe20003f0f008 */
[----:B0-----:R-:W-:-:S06]  /*0ae0*/  UIMAD.WIDE UR12, UR7, 0x4, UR10 ;  /* 0x00000004070c78a5 */ /* 0x001fcc000f8e020a */
[----:B------:R-:W-:Y:S02]  /*0af0*/  MOV R168, UR12 ;  /* 0x0000000c00a87c02 */ /* 0x000fe40008000f00 */
[----:B------:R-:W-:-:S05]  /*0b00*/  MOV R169, UR13 ;  /* 0x0000000d00a97c02 */ /* 0x000fca0008000f00 */
[----:B--234-:R0:W4:Y:S01]  /*0b10*/  LDG.E R170, desc[UR14][R168.64] ;  /* 0x0000000ea8aa7981 */ /* 0x01c122000c1e1900 */
[----:B-1----:R-:W-:-:S06]  /*0b20*/  @UP0 UIMAD.WIDE UR4, UR7, 0x2, UR4 ;  /* 0x00000002070408a5 */ /* 0x002fcc000f8e0204 */
[----:B0-----:R-:W-:Y:S02]  /*0b30*/  MOV R168, UR4 ;  /* 0x0000000400a87c02 */ /* 0x001fe40008000f00 */
[----:B------:R-:W-:Y:S01]  /*0b40*/  MOV R169, UR5 ;  /* 0x0000000500a97c02 */ /* 0x000fe20008000f00 */
[----:B------:R-:W-:-:S04]  /*0b50*/  UIMAD.WIDE UR4, UR7, 0x4, UR8 ;  /* 0x00000004070478a5 */ /* 0x000fc8000f8e0208 */
[----:B------:R0:W4:Y:S02]  /*0b60*/  @P0 LDG.E.U16 R9, desc[UR14][R168.64] ;  /* 0x0000000ea8090981 */ /* 0x000124000c1e1500 */
[----:B0-----:R-:W-:Y:S02]  /*0b70*/  MOV R168, UR4 ;  /* 0x0000000400a87c02 */ /* 0x001fe40008000f00 */
[----:B------:R-:W-:-:S05]  /*0b80*/  MOV R169, UR5 ;  /* 0x0000000500a97c02 */ /* 0x000fca0008000f00 */
[----:B------:R-:W4:Y:S01]  /*0b90*/  LDG.E R174, desc[UR14][R168.64] ;  /* 0x0000000ea8ae7981 */ /* 0x000f22000c1e1900 */
[----:B------:R-:W0:Y:S01]  /*0ba0*/  S2R R252, SR_TID.X ;  /* 0x0000000000fc7919 */ /* 0x000e220000002100 */
[----:B------:R-:W-:Y:S01]  /*0bb0*/  PLOP3.LUT P0, PT, PT, PT, UP0, 0x80, 0x8 ;  /* 0x000000000008781c */ /* 0x000fe20003f0f008 */
[----:B--2---:R-:W-:Y:S01]  /*0bc0*/  UIMAD UR4, UR7, UR6, URZ ;  /* 0x00000006070472a4 */ /* 0x004fe2000f8e02ff */
[----:B------:R-:W-:-:S03]  /*0bd0*/  PLOP3.LUT P1, PT, PT, PT, UP0, 0x80, 0x8 ;  /* 0x000000000008781c */ /* 0x000fc60003f2f008 */
[----:B------:R-:W-:Y:S01]  /*0be0*/  USHF.R.S32.HI UR5, URZ, 0x1f, UR4 ;  /* 0x0000001fff057899 */ /* 0x000fe20008011404 */
[----:B------:R-:W-:-:S03]  /*0bf0*/  ISETP.GE.U32.AND P4, PT, R10, 0x100, PT ;  /* 0x000001000a00780c */ /* 0x000fc60003f86070 */
[----:B------:R-:W-:Y:S01]  /*0c00*/  ULEA.HI UR5, UR5, UR4, URZ, 0x2 ;  /* 0x0000000405057291 */ /* 0x000fe2000f8f10ff */
[----:B------:R-:W-:Y:S01]  /*0c10*/  UMOV UR12, 0x3f800000 ;  /* 0x3f800000000c7882 */ /* 0x000fe20000000000 */
[----:B---3--:R-:W-:Y:S01]  /*0c20*/  ISETP.NE.AND P5, PT, RZ, UR16, PT ;  /* 0x00000010ff007c0c */ /* 0x008fe2000bfa5270 */
[----:B------:R-:W-:Y:S01]  /*0c30*/  BSSY.RECONVERGENT B0, `(.L_x_11219) ;  /* 0x0000047000007945 */ /* 0x000fe20003800200 */
[----:B------:R-:W-:Y:S01]  /*0c40*/  HFMA2 R175, -RZ, RZ, 0, 0 ;  /* 0x00000000ffaf7431 */ /* 0x000fe200000001ff */
[C---:B------:R-:W-:Y:S02]  /*0c50*/  ISETP.GE.U32.AND P2, PT, R10.reuse, 0x400, PT ;  /* 0x000004000a00780c */ /* 0x040fe40003f46070 */
[----:B------:R-:W-:Y:S02]  /*0c60*/  P2R R227, PR, RZ, 0x10 ;  /* 0x00000010ffe37803 */ /* 0x000fe40000000000 */
[----:B------:R-:W-:Y:S02]  /*0c70*/  ISETP.GE.U32.AND P3, PT, R10, 0x500, PT ;  /* 0x000005000a00780c */ /* 0x000fe40003f66070 */
[----:B------:R-:W-:-:S02]  /*0c80*/  MOV R178, RZ ;  /* 0x000000ff00b27202 */ /* 0x000fc40000000f00 */
[----:B----4-:R-:W-:Y:S01]  /*0c90*/  R2UR UR23, R170 ;  /* 0x00000000aa1772ca */ /* 0x010fe200000e0000 */
[----:B------:R-:W-:-:S05]  /*0ca0*/  @P0 HADD2.F32 R9, -RZ, R9.H0_H0 ;  /* 0x20000009ff090230 */ /* 0x000fca0000004100 */
[----:B------:R-:W-:Y:S02]  /*0cb0*/  @P1 R2UR UR12, R9 ;  /* 0x00000000090c12ca */ /* 0x000fe400000e0000 */
[----:B------:R-:W-:-:S04]  /*0cc0*/  MOV R9, UR5 ;  /* 0x0000000500097c02 */ /* 0x000fc80008000f00 */
[----:B0-----:R-:W-:Y:S02]  /*0cd0*/  LEA.HI.SX32 R9, R9, R252, 0x1e ;  /* 0x000000fc09097211 */ /* 0x001fe400078ff2ff */
[C---:B------:R-:W-:Y:S02]  /*0ce0*/  ISETP.GE.U32.AND P0, PT, R10.reuse, 0x200, PT ;  /* 0x000002000a00780c */ /* 0x040fe40003f06070 */
[----:B------:R-:W-:Y:S02]  /*0cf0*/  ISETP.GE.U32.AND P1, PT, R10, 0x300, PT ;  /* 0x000003000a00780c */ /* 0x000fe40003f26070 */
[----:B------:R-:W-:Y:S02]  /*0d00*/  FSEL R174, R174, RZ, !P5 ;  /* 0x000000ffaeae7208 */ /* 0x000fe40006800000 */
[----:B------:R-:W-:Y:S01]  /*0d10*/  MOV R179, R9 ;  /* 0x0000000900b37202 */ /* 0x000fe20000000f00 */
[----:B-----5:R-:W-:Y:S08]  /*0d20*/  @!P4 BRA `(.L_x_11220) ;  /* 0x0000000000dcc947 */ /* 0x020ff00003800000 */
        /* <DEDUP_REMOVED lines=23> */
[----:B------:R-:W-:Y:S02]  /*0ea0*/  HADD2.F32 R169, -RZ, R11.H0_H0 ;  /* 0x2000000bffa97230 */ /* 0x000fe40000004100 */
[C---:B------:R-:W-:Y:S01]  /*0eb0*/  FADD.FTZ R0, -R174.reuse, R168 ;  /* 0x000000a8ae007221 */ /* 0x040fe20000010100 */
[----:B------:R-:W-:Y:S01]  /*0ec0*/  SHF.R.U32.HI R175, RZ, 0x10, R13 ;  /* 0x00000010ffaf7819 */ /* 0x000fe2000001160d */
[----:B------:R-:W-:Y:S01]  /*0ed0*/  FADD.FTZ R13, -R174, R171 ;  /* 0x000000abae0d7221 */ /* 0x000fe20000010100 */
[----:B------:R-:W-:-:S02]  /*0ee0*/  HADD2.F32 R168, -RZ, R176.H0_H0 ;  /* 0x200000b0ffa87230 */ /* 0x000fc40000004100 */
[----:B------:R-:W-:Y:S01]  /*0ef0*/  FADD.FTZ R170, -R174, R170 ;  /* 0x000000aaaeaa7221 */ /* 0x000fe20000010100 */
[----:B------:R-:W-:Y:S02]  /*0f00*/  HADD2.F32 R171, -RZ, R14.H0_H0 ;  /* 0x2000000effab7230 */ /* 0x000fe40000004100 */
[----:B------:R-:W-:Y:S01]  /*0f10*/  FMUL.FTZ R11, R12, UR23 ;  /* 0x000000170c0b7c20 */ /* 0x000fe20008410000 */
[----:B------:R-:W-:Y:S01]  /*0f20*/  FMUL.FTZ R0, R0, UR23 ;  /* 0x0000001700007c20 */ /* 0x000fe20008410000 */
[----:B------:R-:W-:Y:S01]  /*0f30*/  FMUL.FTZ R14, R183, R169 ;  /* 0x000000a9b70e7220 */ /* 0x000fe20000410000 */
[----:B------:R-:W-:Y:S01]  /*0f40*/  FMUL.FTZ R12, R170, UR23 ;  /* 0x00000017aa0c7c20 */ /* 0x000fe20008410000 */
[----:B------:R-:W-:Y:S01]  /*0f50*/  FADD.FTZ R93, R93, R168 ;  /* 0x000000a85d5d7221 */ /* 0x000fe20000010000 */
[-C--:B------:R-:W-:Y:S01]  /*0f60*/  FFMA.FTZ R121, R11, R168.reuse, R121 ;  /* 0x000000a80b797223 */ /* 0x080fe20000010079 */
[----:B------:R-:W-:Y:S01]  /*0f70*/  FMUL.FTZ R225, R182, R168 ;  /* 0x000000a8b6e17220 */ /* 0x000fe20000410000 */
[----:B------:R-:W-:Y:S01]  /*0f80*/  FADD.FTZ R168, RZ, R14 ;  /* 0x0000000effa87221 */ /* 0x000fe20000010000 */
[----:B------:R-:W-:Y:S01]  /*0f90*/  FFMA.FTZ R170, R0, R14, RZ ;  /* 0x0000000e00aa7223 */ /* 0x000fe200000100ff */
[----:B0-----:R-:W-:-:S02]  /*0fa0*/  HADD2.F32 R172, -RZ, R175.H0_H0 ;  /* 0x200000afffac7230 */ /* 0x001fc40000004100 */
        /* <DEDUP_REMOVED lines=15> */
.L_x_11220:
[----:B------:R-:W-:Y:S05]  /*10a0*/  BSYNC.RECONVERGENT B0 ;  /* 0x0000000000007941 */ /* 0x000fea0003800200 */
.L_x_11219:
        /* <DEDUP_REMOVED lines=24> */
[----:B------:R-:W-:Y:S01]  /*1230*/  FADD.FTZ R17, -R174, R170 ;  /* 0x000000aaae117221 */ /* 0x000fe20000010100 */
[----:B------:R-:W-:Y:S02]  /*1240*/  HADD2.F32 R170, -RZ, R181.H0_H0 ;  /* 0x200000b5ffaa7230 */ /* 0x000fe40000004100 */
[----:B------:R-:W-:Y:S01]  /*1250*/  FMUL.FTZ R16, R16, UR23 ;  /* 0x0000001710107c20 */ /* 0x000fe20008410000 */
[----:B------:R-:W-:Y:S01]  /*1260*/  FMUL.FTZ R15, R15, UR23 ;  /* 0x000000170f0f7c20 */ /* 0x000fe20008410000 */
[-C--:B-----5:R-:W-:Y:S01]  /*1270*/  FMUL.FTZ R222, R248, R169.reuse ;  /* 0x000000a9f8de7220 */ /* 0x0a0fe20000410000 */
[----:B------:R-:W-:Y:S01]  /*1280*/  FADD.FTZ R177, -R174, R171 ;  /* 0x000000abaeb17221 */ /* 0x000fe20000010100 */
        /* <DEDUP_REMOVED lines=23> */
.L_x_11222:
[----:B------:R-:W-:Y:S05]  /*1400*/  BSYNC.RECONVERGENT B0 ;  /* 0x0000000000007941 */ /* 0x000fea0003800200 */
.L_x_11221:
        /* <DEDUP_REMOVED lines=19> */
[----:B------:R-:W-:Y:S01]  /*1540*/  MOV R181, R173 ;  /* 0x000000ad00b57202 */ /* 0x000fe20000000f00 */
[C---:B----4-:R-:W-:Y:S01]  /*1550*/  FADD.FTZ R188, -R174.reuse, R169 ;  /* 0x000000a9aebc7221 */ /* 0x050fe20000010100 */
[----:B------:R-:W-:Y:S01]  /*1560*/  FADD.FTZ R168, -R174, R168 ;  /* 0x000000a8aea87221 */ /* 0x000fe20000010100 */
[----:B------:R-:W-:-:S02]  /*1570*/  HADD2.F32 R169, -RZ, R180.H0_H0 ;  /* 0x200000b4ffa97230 */ /* 0x000fc40000004100 */
[----:B------:R-:W-:Y:S02]  /*1580*/  HADD2.F32 R214, -RZ, R214.H0_H0 ;  /* 0x200000d6ffd67230 */ /* 0x000fe40000004100 */
[----:B------:R-:W-:Y:S01]  /*1590*/  FMUL.FTZ R187, R168, UR23 ;  /* 0x00000017a8bb7c20 */ /* 0x000fe20008410000 */
[----:B------:R-:W-:Y:S01]  /*15a0*/  FMUL.FTZ R188, R188, UR23 ;  /* 0x00000017bcbc7c20 */ /* 0x000fe20008410000 */
[-C--:B-----5:R-:W-:Y:S01]  /*15b0*/  FMUL.FTZ R218, R244, R169.reuse ;  /* 0x000000a9f4da7220 */ /* 0x0a0fe20000410000 */
[----:B------:R-:W-:Y:S01]  /*15c0*/  SHF.R.U32.HI R212, RZ, 0x10, R173 ;  /* 0x00000010ffd47819 */ /* 0x000fe200000116ad */
[C---:B------:R-:W-:Y:S01]  /*15d0*/  FADD.FTZ R170, -R174.reuse, R170 ;  /* 0x000000aaaeaa7221 */ /* 0x040fe20000010100 */
[----:B------:R-:W-:Y:S01]  /*15e0*/  FADD.FTZ R171, -R174, R171 ;  /* 0x000000abaeab7221 */ /* 0x000fe20000010100 */
[----:B------:R-:W-:Y:S02]  /*15f0*/  HADD2.F32 R181, -RZ, R181.H0_H0 ;  /* 0x200000b5ffb57230 */ /* 0x000fe40000004100 */
        /* <DEDUP_REMOVED lines=22> */
.L_x_11224:
[----:B------:R-:W-:Y:S05]  /*1760*/  BSYNC.RECONVERGENT B0 ;  /* 0x0000000000007941 */ /* 0x000fea0003800200 */
.L_x_11223:
        /* <DEDUP_REMOVED lines=23> */
[----:B------:R-:W-:Y:S01]  /*18e0*/  FADD.FTZ R21, -R174, R21 ;  /* 0x00000015ae157221 */ /* 0x000fe20000010100 */
[----:B------:R-:W-:Y:S01]  /*18f0*/  FMUL.FTZ R19, R20, UR23 ;  /* 0x0000001714137c20 */ /* 0x000fe20008410000 */
[----:B------:R-:W-:Y:S02]  /*1900*/  HADD2.F32 R184, -RZ, R184.H0_H0 ;  /* 0x200000b8ffb87230 */ /* 0x000fe40000004100 */
[----:B------:R-:W-:Y:S01]  /*1910*/  FADD.FTZ R22, -R174, R22 ;  /* 0x00000016ae167221 */ /* 0x000fe20000010100 */
[----:B------:R-:W-:Y:S01]  /*1920*/  FMUL.FTZ R20, R21, UR23 ;  /* 0x0000001715147c20 */ /* 0x000fe20008410000 */
[----:B------:R-:W-:Y:S01]  /*1930*/  FADD.FTZ R80, R80, R23 ;  /* 0x0000001750507221 */ /* 0x000fe20000010000 */
[-C--:B------:R-:W-:Y:S01]  /*1940*/  FFMA.FTZ R108, R19, R23.reuse, R108 ;  /* 0x00000017136c7223 */ /* 0x080fe2000001006c */
        /* <DEDUP_REMOVED lines=23> */
.L_x_11226:
[----:B------:R-:W-:Y:S05]  /*1ac0*/  BSYNC.RECONVERGENT B0 ;  /* 0x0000000000007941 */ /* 0x000fea0003800200 */
.L_x_11225:
        /* <DEDUP_REMOVED lines=18> */
[----:B------:R-:W-:-:S03]  /*1bf0*/  SHF.R.U64 R196, R172, 0x10, R173 ;  /* 0x00000010acc47819 */ /* 0x000fc600000012ad */
[----:B------:R-:W-:Y:S02]  /*1c00*/  HADD2.F32 R195, -RZ, R180.H0_H0 ;  /* 0x200000b4ffc37230 */ /* 0x000fe40000004100 */
[C---:B----4-:R-:W-:Y:S01]  /*1c10*/  FADD.FTZ R168, -R174.reuse, R168 ;  /* 0x000000a8aea87221 */ /* 0x050fe20000010100 */
[----:B------:R-:W-:-:S03]  /*1c20*/  FADD.FTZ R169, -R174, R169 ;  /* 0x000000a9aea97221 */ /* 0x000fc60000010100 */
        /* <DEDUP_REMOVED lines=8> */
[C---:B------:R-:W-:Y:S01]  /*1cb0*/  FADD.FTZ R170, -R174.reuse, R170 ;  /* 0x000000aaaeaa7221 */ /* 0x040fe20000010100 */
[----:B------:R-:W-:Y:S01]  /*1cc0*/  FADD.FTZ R171, -R174, R171 ;  /* 0x000000abaeab7221 */ /* 0x000fe20000010100 */
[----:B------:R-:W-:-:S02]  /*1cd0*/  HADD2.F32 R181, -RZ, R181.H0_H0 ;  /* 0x200000b5ffb57230 */ /* 0x000fc40000004100 */
[----:B------:R-:W-:Y:S01]  /*1ce0*/  FADD.FTZ R77, R77, R196 ;  /* 0x000000c44d4d7221 */ /* 0x000fe20000010000 */
[-C--:B------:R-:W-:Y:S01]  /*1cf0*/  FFMA.FTZ R105, R192, R196.reuse, R105 ;  /* 0x000000c4c0697223 */ /* 0x080fe20000010069 */
[----:B------:R-:W-:Y:S01]  /*1d00*/  FMUL.FTZ R196, R237, R196 ;  /* 0x000000c4edc47220 */ /* 0x000fe20000410000 */
[----:B------:R-:W-:Y:S01]  /*1d10*/  FADD.FTZ R175, R175, R195 ;  /* 0x000000c3afaf7221 */ /* 0x000fe20000010000 */
[----:B------:R-:W-:Y:S01]  /*1d20*/  FFMA.FTZ R169, R191, R195, R178 ;  /* 0x000000c3bfa97223 */ /* 0x000fe200000100b2 */
[----:B------:R-:W-:Y:S02]  /*1d30*/  HADD2.F32 R198, -RZ, R198.H0_H0 ;  /* 0x200000c6ffc67230 */ /* 0x000fe40000004100 */
        /* <DEDUP_REMOVED lines=14> */
.L_x_11228:
[----:B------:R-:W-:Y:S05]  /*1e20*/  BSYNC.RECONVERGENT B0 ;  /* 0x0000000000007941 */ /* 0x000fea0003800200 */
.L_x_11227:
        /* <DEDUP_REMOVED lines=19> */
[----:B------:R-:W-:-:S03]  /*1f60*/  SHF.R.U64 R172, R172, 0x10, R173 ;  /* 0x00000010acac7819 */ /* 0x000fc600000012ad */
[----:B------:R-:W-:Y:S01]  /*1f70*/  HADD2.F32 R217, -RZ, R180.H0_H0 ;  /* 0x200000b4ffd97230 */ /* 0x000fe20000004100 */
[----:B------:R-:W-:Y:S02]  /*1f80*/  MOV R181, R173 ;  /* 0x000000ad00b57202 */ /* 0x000fe40000000f00 */
[----:B------:R-:W-:Y:S02]  /*1f90*/  SHF.R.U32.HI R204, RZ, 0x10, R173 ;  /* 0x00000010ffcc7819 */ /* 0x000fe400000116ad */
[----:B------:R-:W-:Y:S01]  /*1fa0*/  FADD.FTZ R72, R72, R217 ;  /* 0x000000d948487221 */ /* 0x000fe20000010000 */
[----:B------:R-:W-:Y:S02]  /*1fb0*/  HADD2.F32 R181, -RZ, R181.H0_H0 ;  /* 0x200000b5ffb57230 */ /* 0x000fe40000004100 */
[----:B------:R-:W-:-:S03]  /*1fc0*/  HADD2.F32 R204, -RZ, R204.H0_H0 ;  /* 0x200000ccffcc7230 */ /* 0x000fc60000004100 */
[----:B-----5:R-:W-:Y:S01]  /*1fd0*/  FMUL.FTZ R203, R234, R181 ;  /* 0x000000b5eacb7220 */ /* 0x020fe20000410000 */
[C---:B--2---:R-:W-:Y:S01]  /*1fe0*/  FADD.FTZ R199, -R174.reuse, R168 ;  /* 0x000000a8aec77221 */ /* 0x044fe20000010100 */
[----:B------:R-:W-:-:S03]  /*1ff0*/  FADD.FTZ R200, -R174, R169 ;  /* 0x000000a9aec87221 */ /* 0x000fc60000010100 */
[----:B------:R-:W-:Y:S01]  /*2000*/  FMUL.FTZ R199, R199, UR23 ;  /* 0x00000017c7c77c20 */ /* 0x000fe20008410000 */
[----:B------:R-:W-:Y:S02]  /*2010*/  HADD2.F32 R168, -RZ, R172.H0_H0 ;  /* 0x200000acffa87230 */ /* 0x000fe40000004100 */
[----:B------:R-:W-:Y:S01]  /*2020*/  FMUL.FTZ R200, R200, UR23 ;  /* 0x00000017c8c87c20 */ /* 0x000fe20008410000 */
        /* <DEDUP_REMOVED lines=22> */
.L_x_11230:
[----:B------:R-:W-:Y:S05]  /*2190*/  BSYNC.RECONVERGENT B0 ;  /* 0x0000000000007941 */ /* 0x000fea0003800200 */
.L_x_11229:
        /* <DEDUP_REMOVED lines=19> */
[----:B------:R-:W-:-:S03]  /*22d0*/  SHF.R.U64 R181, R172, 0x10, R173 ;  /* 0x00000010acb57819 */ /* 0x000fc600000012ad */
[----:B------:R-:W-:Y:S01]  /*22e0*/  HADD2.F32 R179, -RZ, R179.H0_H0 ;  /* 0x200000b3ffb37230 */ /* 0x000fe20000004100 */
[----:B------:R-:W-:Y:S02]  /*22f0*/  MOV R180, R173 ;  /* 0x000000ad00b47202 */ /* 0x000fe40000000f00 */
[----:B------:R-:W-:Y:S02]  /*2300*/  SHF.R.U32.HI R172, RZ, 0x10, R173 ;  /* 0x00000010ffac7819 */ /* 0x000fe400000116ad */
[----:B-----5:R-:W-:Y:S01]  /*2310*/  FMUL.FTZ R216, R228, R179 ;  /* 0x000000b3e4d87220 */ /* 0x020fe20000410000 */
[----:B------:R-:W-:Y:S01]  /*2320*/  FADD.FTZ R68, R68, R179 ;  /* 0x000000b344447221 */ /* 0x000fe20000010000 */
[C---:B--2---:R-:W-:Y:S01]  /*2330*/  FADD.FTZ R206, -R174.reuse, R169 ;  /* 0x000000a9aece7221 */ /* 0x044fe20000010100 */
[C---:B------:R-:W-:Y:S01]  /*2340*/  FADD.FTZ R205, -R174.reuse, R168 ;  /* 0x000000a8aecd7221 */ /* 0x040fe20000010100 */
[----:B------:R-:W-:Y:S01]  /*2350*/  FADD.FTZ R207, -R174, R170 ;  /* 0x000000aaaecf7221 */ /* 0x000fe20000010100 */
[----:B------:R-:W-:-:S02]  /*2360*/  HADD2.F32 R170, -RZ, R181.H0_H0 ;  /* 0x200000b5ffaa7230 */ /* 0x000fc40000004100 */
[----:B------:R-:W-:Y:S01]  /*2370*/  FMUL.FTZ R206, R206, UR23 ;  /* 0x00000017cece7c20 */ /* 0x000fe20008410000 */
        /* <DEDUP_REMOVED lines=24> */
.L_x_11232:
[----:B------:R-:W-:Y:S05]  /*2500*/  BSYNC.RECONVERGENT B0 ;  /* 0x0000000000007941 */ /* 0x000fea0003800200 */
.L_x_11231:
        /* <DEDUP_REMOVED lines=31> */
.L_x_11234:
[----:B------:R-:W-:Y:S05]  /*2700*/  BSYNC.RECONVERGENT B0 ;  /* 0x0000000000007941 */ /* 0x000fea0003800200 */
.L_x_11233:
        /* <DEDUP_REMOVED lines=61> */
[----:B------:R-:W-:Y:S02]  /*2ae0*/  @P6 HADD2.F32 R170, -RZ, R170.H0_H0 ;  /* 0x200000aaffaa6230 */ /* 0x000fe40000004100 */
        /* <DEDUP_REMOVED lines=9> */
[----:B------:R-:W-:Y:S01]  /*2b80*/  F2FP.F16.F32.PACK_AB R173, RZ, R173 ;  /* 0x000000adffad723e */ /* 0x000fe200000000ff */
[----:B------:R-:W-:-:S04]  /*2b90*/  FMUL.FTZ R170, R170, UR23 ;  /* 0x00000017aaaa7c20 */ /* 0x000fc80008410000 */
[----:B------:R-:W-:-:S04]  /*2ba0*/  FMUL.FTZ R170, R170, UR12 ;  /* 0x0000000caaaa7c20 */ /* 0x000fc80008410000 */
[----:B------:R-:W-:Y:S01]  /*2bb0*/  FMUL.FTZ R174, R170, UR22 ;  /* 0x00000016aaae7c20 */ /* 0x000fe20008410000 */
[----:B------:R-:W-:Y:S01]  /*2bc0*/  MOV R170, RZ ;  /* 0x000000ff00aa7202 */ /* 0x000fe20000000f00 */
[----:B------:R-:W-:-:S05]  /*2bd0*/  @P6 HADD2.F32 R172, -RZ, R169.H1_H1 ;  /* 0x300000a9ffac6230 */ /* 0x000fca0000004100 */
[-C--:B------:R-:W-:Y:S01]  /*2be0*/  @P6 FMUL.FTZ R170, R172, R174.reuse ;  /* 0x000000aeacaa6220 */ /* 0x080fe20000410000 */
[----:B------:R-:W-:-:S03]  /*2bf0*/  FMUL.FTZ R174, R149, R174 ;  /* 0x000000ae95ae7220 */ /* 0x000fc60000410000 */
[----:B------:R-:W-:Y:S02]  /*2c00*/  FADD.FTZ R170, R65, R170 ;  /* 0x000000aa41aa7221 */ /* 0x000fe40000010000 */
[----:B------:R-:W-:Y:S02]  /*2c10*/  FSEL R174, R174, RZ, P6 ;  /* 0x000000ffaeae7208 */ /* 0x000fe40003000000 */
[----:B------:R-:W-:Y:S02]  /*2c20*/  LOP3.LUT P6, RZ, R8, 0xff0000, RZ, 0xc0, !PT ;  /* 0x00ff000008ff7812 */ /* 0x000fe400078cc0ff */
[----:B------:R-:W-:-:S11]  /*2c30*/  F2FP.F16.F32.PACK_AB R174, RZ, R174 ;  /* 0x000000aeffae723e */ /* 0x000fd600000000ff */
[----:B------:R-:W-:Y:S02]  /*2c40*/  @P6 HADD2.F32 R172, -RZ, R171.H0_H0 ;  /* 0x200000abffac6230 */ /* 0x000fe40000004100 */
[----:B------:R-:W-:-:S03]  /*2c50*/  HFMA2 R171, -RZ, RZ, 0, 0 ;  /* 0x00000000ffab7431 */ /* 0x000fc600000001ff */
        /* <DEDUP_REMOVED lines=10> */
[----:B------:R-:W-:Y:S01]  /*2d00*/  MOV R172, RZ ;  /* 0x000000ff00ac7202 */ /* 0x000fe20000000f00 */
[----:B------:R-:W-:-:S05]  /*2d10*/  @P6 HADD2.F32 R169, -RZ, R169.H0_H0 ;  /* 0x200000a9ffa96230 */ /* 0x000fca0000004100 */
[-C--:B------:R-:W-:Y:S01]  /*2d20*/  @P6 FMUL.FTZ R172, R169, R176.reuse ;  /* 0x000000b0a9ac6220 */ /* 0x080fe20000410000 */
[----:B------:R-:W-:Y:S01]  /*2d30*/  FMUL.FTZ R176, R151, R176 ;  /* 0x000000b097b07220 */ /* 0x000fe20000410000 */
[----:B------:R-:W-:Y:S01]  /*2d40*/  FADD.FTZ R169, R64, R177 ;  /* 0x000000b140a97221 */ /* 0x000fe20000010000 */
[----:B------:R-:W-:Y:S01]  /*2d50*/  F2FP.F16.F32.PACK_AB R64, RZ, R175 ;  /* 0x000000afff40723e */ /* 0x000fe200000000ff */
[----:B------:R-:W-:Y:S01]  /*2d60*/  FADD.FTZ R172, R67, R172 ;  /* 0x000000ac43ac7221 */ /* 0x000fe20000010000 */
[----:B------:R-:W-:Y:S02]  /*2d70*/  PRMT R175, R174, 0x7610, R175 ;  /* 0x00007610aeaf7816 */ /* 0x000fe400000000af */
[----:B------:R-:W-:Y:S02]  /*2d80*/  FSEL R176, R176, RZ, P6 ;  /* 0x000000ffb0b07208 */ /* 0x000fe40003000000 */
[----:B------:R-:W-:Y:S02]  /*2d90*/  PRMT R174, R64, 0x7610, R174 ;  /* 0x0000761040ae7816 */ /* 0x000fe400000000ae */
[----:B------:R-:W-:-:S04]  /*2da0*/  F2FP.F16.F32.PACK_AB R176, RZ, R176 ;  /* 0x000000b0ffb0723e */ /* 0x000fc800000000ff */
[----:B------:R-:W-:Y:S01]  /*2db0*/  PRMT R177, R176, 0x7610, R177 ;  /* 0x00007610b0b17816 */ /* 0x000fe200000000b1 */
[----:B------:R-:W-:Y:S06]  /*2dc0*/  BRA `(.L_x_11240) ;  /* 0x0000000000dc7947 */ /* 0x000fec0003800000 */
.L_x_11239:
        /* <DEDUP_REMOVED lines=10> */
[----:B------:R-:W-:-:S03]  /*2e70*/  @P6 HADD2.F32 R170, -RZ, R170.H0_H0 ;  /* 0x200000aaffaa6230 */ /* 0x000fc60000004100 */
        /* <DEDUP_REMOVED lines=8> */
[----:B------:R-:W-:Y:S01]  /*2f00*/  F2FP.F16.F32.PACK_AB R173, RZ, R173 ;  /* 0x000000adffad723e */ /* 0x000fe200000000ff */
[----:B------:R-:W-:-:S10]  /*2f10*/  FMUL.FTZ R174, R166, UR22 ;  /* 0x00000016a6ae7c20 */ /* 0x000fd40008410000 */
[----:B------:R-:W-:-:S05]  /*2f20*/  @P6 HADD2.F32 R166, -RZ, R169.H1_H1 ;  /* 0x300000a9ffa66230 */ /* 0x000fca0000004100 */
[-C--:B------:R-:W-:Y:S01]  /*2f30*/  @P6 FMUL.FTZ R170, R166, R174.reuse ;  /* 0x000000aea6aa6220 */ /* 0x080fe20000410000 */
[----:B------:R-:W-:Y:S01]  /*2f40*/  FMUL.FTZ R174, R149, R174 ;  /* 0x000000ae95ae7220 */ /* 0x000fe20000410000 */
[----:B------:R-:W-:Y:S02]  /*2f50*/  FMUL.FTZ R166, R167, UR23 ;  /* 0x00000017a7a67c20 */ /* 0x000fe40008410000 */
[----:B------:R-:W-:Y:S02]  /*2f60*/  FADD.FTZ R170, R65, R170 ;  /* 0x000000aa41aa7221 */ /* 0x000fe40000010000 */
[----:B------:R-:W-:Y:S01]  /*2f70*/  FSEL R174, R174, RZ, P6 ;  /* 0x000000ffaeae7208 */ /* 0x000fe20003000000 */
[----:B------:R-:W-:Y:S01]  /*2f80*/  FMUL.FTZ R172, R166, UR12 ;  /* 0x0000000ca6ac7c20 */ /* 0x000fe20008410000 */
[----:B------:R-:W-:Y:S02]  /*2f90*/  LOP3.LUT P6, RZ, R8, 0xff0000, RZ, 0xc0, !PT ;  /* 0x00ff000008ff7812 */ /* 0x000fe400078cc0ff */
[----:B------:R-:W-:Y:S01]  /*2fa0*/  F2FP.F16.F32.PACK_AB R174, RZ, R174 ;  /* 0x000000aeffae723e */ /* 0x000fe200000000ff */
[----:B------:R-:W-:-:S04]  /*2fb0*/  FMUL.FTZ R172, R172, UR22 ;  /* 0x00000016acac7c20 */ /* 0x000fc80008410000 */
[----:B------:R-:W-:-:S05]  /*2fc0*/  FMUL.FTZ R175, R150, R172 ;  /* 0x000000ac96af7220 */ /* 0x000fca0000410000 */
[----:B------:R-:W-:Y:S01]  /*2fd0*/  FSEL R175, R175, RZ, P6 ;  /* 0x000000ffafaf7208 */ /* 0x000fe20003000000 */
[----:B------:R-:W-:Y:S02]  /*2fe0*/  @P6 HADD2.F32 R167, -RZ, R171.H0_H0 ;  /* 0x200000abffa76230 */ /* 0x000fe40000004100 */
[----:B------:R-:W-:-:S03]  /*2ff0*/  HFMA2 R171, -RZ, RZ, 0, 0 ;  /* 0x00000000ffab7431 */ /* 0x000fc600000001ff */
[----:B------:R-:W-:Y:S01]  /*3000*/  @P6 FMUL.FTZ R171, R167, R172 ;  /* 0x000000aca7ab6220 */ /* 0x000fe20000410000 */
[----:B------:R-:W-:Y:S01]  /*3010*/  FFMA.FTZ R172, R13, UR4, R168 ;  /* 0x000000040dac7c23 */ /* 0x000fe200080100a8 */
[----:B------:R-:W-:Y:S02]  /*3020*/  ISETP.GE.U32.AND P6, PT, R8, 0x1000000, PT ;  /* 0x010000000800780c */ /* 0x000fe40003fc6070 */
[----:B------:R-:W-:Y:S01]  /*3030*/  FADD.FTZ R171, R66, R171 ;  /* 0x000000ab42ab7221 */ /* 0x000fe20000010000 */
[----:B------:R-:W-:-:S04]  /*3040*/  FADD.FTZ R172, R223, -R172 ;  /* 0x800000acdfac7221 */ /* 0x000fc80000010000 */
[----:B------:R-:W-:-:S04]  /*3050*/  FMUL.FTZ R167, R172, UR23 ;  /* 0x00000017aca77c20 */ /* 0x000fc80008410000 */
[----:B------:R-:W-:Y:S02]  /*3060*/  FMUL.FTZ R172, R167, UR12 ;  /* 0x0000000ca7ac7c20 */ /* 0x000fe40008410000 */
[----:B------:R-:W-:Y:S02]  /*3070*/  @P6 HADD2.F32 R169, -RZ, R169.H0_H0 ;  /* 0x200000a9ffa96230 */ /* 0x000fe40000004100 */
[----:B------:R-:W-:Y:S01]  /*3080*/  FMUL.FTZ R176, R172, UR22 ;  /* 0x00000016acb07c20 */ /* 0x000fe20008410000 */
[----:B------:R-:W-:-:S03]  /*3090*/  MOV R172, RZ ;  /* 0x000000ff00ac7202 */ /* 0x000fc60000000f00 */
        /* <DEDUP_REMOVED lines=9> */
[----:B------:R-:W-:-:S07]  /*3130*/  PRMT R177, R176, 0x7610, R177 ;  /* 0x00007610b0b17816 */ /* 0x000fce00000000b1 */
.L_x_11240:
        /* <DEDUP_REMOVED lines=16> */
.L_x_11238:
[----:B------:R-:W-:Y:S05]  /*3240*/  BSYNC.RECONVERGENT B1 ;  /* 0x0000000000017941 */ /* 0x000fea0003800200 */
.L_x_11237:
        /* <DEDUP_REMOVED lines=19> */
[----:B------:R-:W-:-:S03]  /*3380*/  @P6 HADD2.F32 R170, -RZ, R170.H0_H0 ;  /* 0x200000aaffaa6230 */ /* 0x000fc60000004100 */
        /* <DEDUP_REMOVED lines=8> */
[----:B------:R-:W-:Y:S01]  /*3410*/  F2FP.F16.F32.PACK_AB R173, RZ, R173 ;  /* 0x000000adffad723e */ /* 0x000fe200000000ff */
[----:B------:R-:W-:-:S04]  /*3420*/  FMUL.FTZ R167, R166, UR22 ;  /* 0x00000016a6a77c20 */ /* 0x000fc80008410000 */
[----:B------:R-:W-:-:S05]  /*3430*/  FMUL.FTZ R174, R145, R167 ;  /* 0x000000a791ae7220 */ /* 0x000fca0000410000 */
[----:B------:R-:W-:Y:S01]  /*3440*/  FSEL R174, R174, RZ, P6 ;  /* 0x000000ffaeae7208 */ /* 0x000fe20003000000 */
[----:B------:R-:W-:-:S03]  /*3450*/  @P6 HADD2.F32 R166, -RZ, R169.H1_H1 ;  /* 0x300000a9ffa66230 */ /* 0x000fc60000004100 */
[----:B------:R-:W-:Y:S02]  /*3460*/  F2FP.F16.F32.PACK_AB R174, RZ, R174 ;  /* 0x000000aeffae723e */ /* 0x000fe400000000ff */
[----:B------:R-:W-:Y:S01]  /*3470*/  @P6 FMUL.FTZ R170, R166, R167 ;  /* 0x000000a7a6aa6220 */ /* 0x000fe20000410000 */
[----:B------:R-:W-:Y:S01]  /*3480*/  FFMA.FTZ R167, R17, UR4, R168 ;  /* 0x0000000411a77c23 */ /* 0x000fe200080100a8 */
[----:B------:R-:W-:Y:S02]  /*3490*/  LOP3.LUT P6, RZ, R7, 0xff0000, RZ, 0xc0, !PT ;  /* 0x00ff000007ff7812 */ /* 0x000fe400078cc0ff */
[----:B------:R-:W-:Y:S01]  /*34a0*/  FADD.FTZ R170, R61, R170 ;  /* 0x000000aa3daa7221 */ /* 0x000fe20000010000 */
[----:B------:R-:W-:-:S04]  /*34b0*/  FADD.FTZ R167, R220, -R167 ;  /* 0x800000a7dca77221 */ /* 0x000fc80000010000 */
[----:B------:R-:W-:-:S04]  /*34c0*/  FMUL.FTZ R166, R167, UR23 ;  /* 0x00000017a7a67c20 */ /* 0x000fc80008410000 */
[----:B------:R-:W-:Y:S02]  /*34d0*/  FMUL.FTZ R172, R166, UR12 ;  /* 0x0000000ca6ac7c20 */ /* 0x000fe40008410000 */
[----:B------:R-:W-:Y:S02]  /*34e0*/  @P6 HADD2.F32 R167, -RZ, R171.H0_H0 ;  /* 0x200000abffa76230 */ /* 0x000fe40000004100 */
        /* <DEDUP_REMOVED lines=25> */
.L_x_11243:
        /* <DEDUP_REMOVED lines=55> */
.L_x_11244:
        /* <DEDUP_REMOVED lines=16> */
.L_x_11242:
[----:B------:R-:W-:Y:S05]  /*3af0*/  BSYNC.RECONVERGENT B1 ;  /* 0x0000000000017941 */ /* 0x000fea0003800200 */
.L_x_11241:
        /* <DEDUP_REMOVED lines=12> */
[----:B------:R-:W-:Y:S01]  /*3bc0*/  LOP3.LUT P6, RZ, R6, 0xff, RZ, 0xc0, !PT ;  /* 0x000000ff06ff7812 */ /* 0x000fe200078cc0ff */
[----:B------:R-:W-:Y:S02]  /*3bd0*/  HFMA2 R177, -RZ, RZ, 0, 0 ;  /* 0x00000000ffb17431 */ /* 0x000fe400000001ff */
[----:B------:R-:W-:-:S04]  /*3be0*/  FADD.FTZ R165, R218, -R165 ;  /* 0x800000a5daa57221 */ /* 0x000fc80000010000 */
[----:B------:R-:W-:-:S04]  /*3bf0*/  FMUL.FTZ R164, R165, UR23 ;  /* 0x00000017a5a47c20 */ /* 0x000fc80008410000 */
[----:B------:R-:W-:Y:S02]  /*3c00*/  FMUL.FTZ R165, R164, UR12 ;  /* 0x0000000ca4a57c20 */ /* 0x000fe40008410000 */
[----:B------:R-:W-:Y:S02]  /*3c10*/  @P6 HADD2.F32 R170, -RZ, R170.H0_H0 ;  /* 0x200000aaffaa6230 */ /* 0x000fe40000004100 */
        /* <DEDUP_REMOVED lines=8> */
[----:B------:R-:W-:Y:S01]  /*3ca0*/  F2FP.F16.F32.PACK_AB R173, RZ, R173 ;  /* 0x000000adffad723e */ /* 0x000fe200000000ff */
[----:B------:R-:W-:-:S04]  /*3cb0*/  FMUL.FTZ R165, R165, UR23 ;  /* 0x00000017a5a57c20 */ /* 0x000fc80008410000 */
[----:B------:R-:W-:-:S04]  /*3cc0*/  FMUL.FTZ R166, R165, UR12 ;  /* 0x0000000ca5a67c20 */ /* 0x000fc80008410000 */
[----:B------:R-:W-:Y:S02]  /*3cd0*/  FMUL.FTZ R167, R166, UR22 ;  /* 0x00000016a6a77c20 */ /* 0x000fe40008410000 */
[----:B------:R-:W-:Y:S02]  /*3ce0*/  @P6 HADD2.F32 R166, -RZ, R169.H1_H1 ;  /* 0x300000a9ffa66230 */ /* 0x000fe40000004100 */
[----:B------:R-:W-:-:S03]  /*3cf0*/  FMUL.FTZ R174, R141, R167 ;  /* 0x000000a78dae7220 */ /* 0x000fc60000410000 */
[----:B------:R-:W-:Y:S01]  /*3d00*/  @P6 FMUL.FTZ R170, R166, R167 ;  /* 0x000000a7a6aa6220 */ /* 0x000fe20000410000 */
[----:B------:R-:W-:Y:S01]  /*3d10*/  FFMA.FTZ R166, R189, UR4, R168 ;  /* 0x00000004bda67c23 */ /* 0x000fe200080100a8 */
[----:B------:R-:W-:Y:S02]  /*3d20*/  FSEL R174, R174, RZ, P6 ;  /* 0x000000ffaeae7208 */ /* 0x000fe40003000000 */
[----:B------:R-:W-:Y:S01]  /*3d30*/  LOP3.LUT P6, RZ, R6, 0xff0000, RZ, 0xc0, !PT ;  /* 0x00ff000006ff7812 */ /* 0x000fe200078cc0ff */
[----:B------:R-:W-:Y:S01]  /*3d40*/  FADD.FTZ R166, R213, -R166 ;  /* 0x800000a6d5a67221 */ /* 0x000fe20000010000 */
[----:B------:R-:W-:Y:S01]  /*3d50*/  F2FP.F16.F32.PACK_AB R174, RZ, R174 ;  /* 0x000000aeffae723e */ /* 0x000fe200000000ff */
[----:B------:R-:W-:Y:S02]  /*3d60*/  FADD.FTZ R170, R57, R170 ;  /* 0x000000aa39aa7221 */ /* 0x000fe40000010000 */
[----:B------:R-:W-:-:S04]  /*3d70*/  FMUL.FTZ R166, R166, UR23 ;  /* 0x00000017a6a67c20 */ /* 0x000fc80008410000 */
[----:B------:R-:W-:-:S04]  /*3d80*/  FMUL.FTZ R172, R166, UR12 ;  /* 0x0000000ca6ac7c20 */ /* 0x000fc80008410000 */
[----:B------:R-:W-:Y:S02]  /*3d90*/  @P6 HADD2.F32 R167, -RZ, R171.H0_H0 ;  /* 0x200000abffa76230 */ /* 0x000fe40000004100 */
        /* <DEDUP_REMOVED lines=25> */
.L_x_11247:
        /* <DEDUP_REMOVED lines=12> */
[----:B------:R-:W-:Y:S02]  /*3ff0*/  @P6 HADD2.F32 R170, -RZ, R170.H0_H0 ;  /* 0x200000aaffaa6230 */ /* 0x000fe40000004100 */
        /* <DEDUP_REMOVED lines=11> */
[----:B------:R-:W-:Y:S02]  /*40b0*/  F2FP.F16.F32.PACK_AB R173, RZ, R173 ;  /* 0x000000adffad723e */ /* 0x000fe400000000ff */
[----:B------:R-:W-:-:S04]  /*40c0*/  FSEL R174, R174, RZ, P6 ;  /* 0x000000ffaeae7208 */ /* 0x000fc80003000000 */
[----:B------:R-:W-:-:S05]  /*40d0*/  F2FP.F16.F32.PACK_AB R174, RZ, R174 ;  /* 0x000000aeffae723e */ /* 0x000fca00000000ff */
[----:B------:R-:W-:-:S05]  /*40e0*/  @P6 HADD2.F32 R172, -RZ, R169.H1_H1 ;  /* 0x300000a9ffac6230 */ /* 0x000fca0000004100 */
        /* <DEDUP_REMOVED lines=27> */
.L_x_11248:
        /* <DEDUP_REMOVED lines=16> */
.L_x_11246:
[----:B------:R-:W-:Y:S05]  /*43a0*/  BSYNC.RECONVERGENT B1 ;  /* 0x0000000000017941 */ /* 0x000fea0003800200 */
.L_x_11245:
        /* <DEDUP_REMOVED lines=67> */
.L_x_11251:
        /* <DEDUP_REMOVED lines=55> */
.L_x_11252:
        /* <DEDUP_REMOVED lines=16> */
.L_x_11250:
[----:B------:R-:W-:Y:S05]  /*4c50*/  BSYNC.RECONVERGENT B1 ;  /* 0x0000000000017941 */ /* 0x000fea0003800200 */
.L_x_11249:
        /* <DEDUP_REMOVED lines=67> */
.L_x_11255:
        /* <DEDUP_REMOVED lines=55> */
.L_x_11256:
        /* <DEDUP_REMOVED lines=16> */
.L_x_11254:
[----:B------:R-:W-:Y:S05]  /*5500*/  BSYNC.RECONVERGENT B1 ;  /* 0x0000000000017941 */ /* 0x000fea0003800200 */
.L_x_11253:
        /* <DEDUP_REMOVED lines=67> */
.L_x_11259:
        /* <DEDUP_REMOVED lines=26> */
[----:B------:R-:W-:Y:S01]  /*5ae0*/  FMUL.FTZ R174, R129, R174 ;  /* 0x000000ae81ae7220 */ /* 0x000fe20000410000 */
[----:B------:R-:W-:Y:S02]  /*5af0*/  FFMA.FTZ R172, R201, UR4, R168 ;  /* 0x00000004c9ac7c23 */ /* 0x000fe400080100a8 */
[----:B------:R-:W-:Y:S02]  /*5b00*/  FADD.FTZ R170, R45, R170 ;  /* 0x000000aa2daa7221 */ /* 0x000fe40000010000 */
[----:B------:R-:W-:Y:S01]  /*5b10*/  FSEL R174, R174, RZ, P6 ;  /* 0x000000ffaeae7208 */ /* 0x000fe20003000000 */
[----:B------:R-:W-:Y:S01]  /*5b20*/  FADD.FTZ R172, R203, -R172 ;  /* 0x800000accbac7221 */ /* 0x000fe20000010000 */
[----:B------:R-:W-:Y:S02]  /*5b30*/  LOP3.LUT P6, RZ, R3, 0xff0000, RZ, 0xc0, !PT ;  /* 0x00ff000003ff7812 */ /* 0x000fe400078cc0ff */
[----:B------:R-:W-:Y:S01]  /*5b40*/  F2FP.F16.F32.PACK_AB R174, RZ, R174 ;  /* 0x000000aeffae723e */ /* 0x000fe200000000ff */
[----:B------:R-:W-:-:S04]  /*5b50*/  FMUL.FTZ R172, R172, UR23 ;  /* 0x00000017acac7c20 */ /* 0x000fc80008410000 */
[----:B------:R-:W-:-:S04]  /*5b60*/  FMUL.FTZ R175, R172, UR12 ;  /* 0x0000000cacaf7c20 */ /* 0x000fc80008410000 */
[----:B------:R-:W-:Y:S02]  /*5b70*/  FMUL.FTZ R175, R175, UR22 ;  /* 0x00000016afaf7c20 */ /* 0x000fe40008410000 */
[----:B------:R-:W-:Y:S02]  /*5b80*/  @P6 HADD2.F32 R172, -RZ, R171.H0_H0 ;  /* 0x200000abffac6230 */ /* 0x000fe40000004100 */
[----:B------:R-:W-:-:S03]  /*5b90*/  HFMA2 R171, -RZ, RZ, 0, 0 ;  /* 0x00000000ffab7431 */ /* 0x000fc600000001ff */
        /* <DEDUP_REMOVED lines=17> */
.L_x_11260:
        /* <DEDUP_REMOVED lines=16> */
.L_x_11258:
[----:B------:R-:W-:Y:S05]  /*5db0*/  BSYNC.RECONVERGENT B1 ;  /* 0x0000000000017941 */ /* 0x000fea0003800200 */
.L_x_11257:
        /* <DEDUP_REMOVED lines=12> */
[----:B------:R-:W-:Y:S01]  /*5e80*/  ISETP.GE.U32.AND P6, PT, R2, 0x1000000, PT ;  /* 0x010000000200780c */ /* 0x000fe20003fc6070 */
[----:B------:R-:W-:Y:S02]  /*5e90*/  HFMA2 R176, -RZ, RZ, 0, 0 ;  /* 0x00000000ffb07431 */ /* 0x000fe400000001ff */
[----:B------:R-:W-:Y:S01]  /*5ea0*/  FFMA.FTZ R165, R205, UR4, R168 ;  /* 0x00000004cda57c23 */ /* 0x000fe200080100a8 */
[----:B------:R-:W-:Y:S01]  /*5eb0*/  FADD.FTZ R164, R211, -R164 ;  /* 0x800000a4d3a47221 */ /* 0x000fe20000010000 */
[----:B------:R-:W-:Y:S01]  /*5ec0*/  MOV R175, RZ ;  /* 0x000000ff00af7202 */ /* 0x000fe20000000f00 */
[----:B------:R-:W-:Y:S01]  /*5ed0*/  FFMA.FTZ R166, R206, UR4, R168 ;  /* 0x00000004cea67c23 */ /* 0x000fe200080100a8 */
[----:B------:R-:W-:Y:S01]  /*5ee0*/  FADD.FTZ R165, R216, -R165 ;  /* 0x800000a5d8a57221 */ /* 0x000fe20000010000 */
[----:B------:R-:W-:Y:S01]  /*5ef0*/  FMUL.FTZ R167, R164, UR23 ;  /* 0x00000017a4a77c20 */ /* 0x000fe20008410000 */
[----:B------:R-:W-:-:S02]  /*5f00*/  HFMA2 R178, -RZ, RZ, 0, 0 ;  /* 0x00000000ffb27431 */ /* 0x000fc400000001ff */
[----:B------:R-:W-:Y:S01]  /*5f10*/  FADD.FTZ R166, R209, -R166 ;  /* 0x800000a6d1a67221 */ /* 0x000fe20000010000 */
[----:B------:R-:W-:-:S04]  /*5f20*/  FMUL.FTZ R164, R167, UR12 ;  /* 0x0000000ca7a47c20 */ /* 0x000fc80008410000 */
[----:B------:R-:W-:Y:S01]  /*5f30*/  FMUL.FTZ R172, R164, UR22 ;  /* 0x00000016a4ac7c20 */ /* 0x000fe20008410000 */
[----:B------:R-:W-:-:S05]  /*5f40*/  @P6 HADD2.F32 R164, -RZ, R169.H1_H1 ;  /* 0x300000a9ffa46230 */ /* 0x000fca0000004100 */
[----:B------:R-:W-:Y:S01]  /*5f50*/  @P6 FMUL.FTZ R176, R172, R164 ;  /* 0x000000a4acb06220 */ /* 0x000fe20000410000 */
[----:B-----5:R-:W-:Y:S01]  /*5f60*/  FMUL.FTZ R172, R127, R172 ;  /* 0x000000ac7fac7220 */ /* 0x020fe20000410000 */
[----:B------:R-:W-:-:S04]  /*5f70*/  FMUL.FTZ R164, R165, UR23 ;  /* 0x00000017a5a47c20 */ /* 0x000fc80008410000 */
[----:B------:R-:W-:Y:S01]  /*5f80*/  FSEL R172, R172, RZ, P6 ;  /* 0x000000ffacac7208 */ /* 0x000fe20003000000 */
[----:B------:R-:W-:Y:S01]  /*5f90*/  FMUL.FTZ R165, R164, UR12 ;  /* 0x0000000ca4a57c20 */ /* 0x000fe20008410000 */
[----:B------:R-:W-:-:S03]  /*5fa0*/  LOP3.LUT P6, RZ, R2, 0xff, RZ, 0xc0, !PT ;  /* 0x000000ff02ff7812 */ /* 0x000fc600078cc0ff */
[----:B------:R-:W-:-:S04]  /*5fb0*/  FMUL.FTZ R165, R165, UR22 ;  /* 0x00000016a5a57c20 */ /* 0x000fc80008410000 */
[----:B------:R-:W-:-:S05]  /*5fc0*/  FMUL.FTZ R173, R124, R165 ;  /* 0x000000a57cad7220 */ /* 0x000fca0000410000 */
[----:B------:R-:W-:Y:S01]  /*5fd0*/  FSEL R173, R173, RZ, P6 ;  /* 0x000000ffadad7208 */ /* 0x000fe20003000000 */
[----:B------:R-:W-:-:S03]  /*5fe0*/  @P6 HADD2.F32 R170, -RZ, R170.H0_H0 ;  /* 0x200000aaffaa6230 */ /* 0x000fc60000004100 */
[----:B------:R-:W-:Y:S02]  /*5ff0*/  F2FP.F16.F32.PACK_AB R173, RZ, R173 ;  /* 0x000000adffad723e */ /* 0x000fe400000000ff */
[----:B------:R-:W-:Y:S01]  /*6000*/  @P6 FMUL.FTZ R175, R170, R165 ;  /* 0x000000a5aaaf6220 */ /* 0x000fe20000410000 */
[----:B------:R-:W-:Y:S01]  /*6010*/  LOP3.LUT P6, RZ, R2, 0xff00, RZ, 0xc0, !PT ;  /* 0x0000ff0002ff7812 */ /* 0x000fe200078cc0ff */
[----:B------:R-:W-:Y:S01]  /*6020*/  FMUL.FTZ R165, R166, UR23 ;  /* 0x00000017a6a57c20 */ /* 0x000fe20008410000 */
[----:B------:R-:W-:-:S03]  /*6030*/  FADD.FTZ R170, R43, R176 ;  /* 0x000000b02baa7221 */ /* 0x000fc60000010000 */
[----:B------:R-:W-:-:S04]  /*6040*/  FMUL.FTZ R166, R165, UR12 ;  /* 0x0000000ca5a67c20 */ /* 0x000fc80008410000 */
[----:B------:R-:W-:-:S04]  /*6050*/  FMUL.FTZ R166, R166, UR22 ;  /* 0x00000016a6a67c20 */ /* 0x000fc80008410000 */
[----:B------:R-:W-:Y:S02]  /*6060*/  @P6 HADD2.F32 R169, -RZ, R169.H0_H0 ;  /* 0x200000a9ffa96230 */ /* 0x000fe40000004100 */
[----:B------:R-:W-:-:S03]  /*6070*/  FMUL.FTZ R174, R125, R166 ;  /* 0x000000a67dae7220 */ /* 0x000fc60000410000 */
[----:B------:R-:W-:Y:S01]  /*6080*/  @P6 FMUL.FTZ R178, R169, R166 ;  /* 0x000000a6a9b26220 */ /* 0x000fe20000410000 */
[----:B------:R-:W-:Y:S01]  /*6090*/  FFMA.FTZ R169, R207, UR4, R168 ;  /* 0x00000004cfa97c23 */ /* 0x000fe200080100a8 */
[----:B------:R-:W-:Y:S02]  /*60a0*/  FSEL R174, R174, RZ, P6 ;  /* 0x000000ffaeae7208 */ /* 0x000fe40003000000 */
[----:B------:R-:W-:Y:S01]  /*60b0*/  LOP3.LUT P6, RZ, R2, 0xff0000, RZ, 0xc0, !PT ;  /* 0x00ff000002ff7812 */ /* 0x000fe200078cc0ff */
[----:B------:R-:W-:Y:S01]  /*60c0*/  FADD.FTZ R169, R210, -R169 ;  /* 0x800000a9d2a97221 */ /* 0x000fe20000010000 */
[----:B------:R-:W-:-:S03]  /*60d0*/  F2FP.F16.F32.PACK_AB R174, RZ, R174 ;  /* 0x000000aeffae723e */ /* 0x000fc600000000ff */
[----:B------:R-:W-:Y:S01]  /*60e0*/  FMUL.FTZ R166, R169, UR23 ;  /* 0x00000017a9a67c20 */ /* 0x000fe20008410000 */
[----:B------:R-:W-:-:S03]  /*60f0*/  MOV R169, RZ ;  /* 0x000000ff00a97202 */ /* 0x000fc60000000f00 */
[----:B------:R-:W-:-:S04]  /*6100*/  FMUL.FTZ R168, R166, UR12 ;  /* 0x0000000ca6a87c20 */ /* 0x000fc80008410000 */
[----:B------:R-:W-:Y:S01]  /*6110*/  FMUL.FTZ R168, R168, UR22 ;  /* 0x00000016a8a87c20 */ /* 0x000fe20008410000 */
[----:B------:R-:W-:-:S03]  /*6120*/  @P6 HADD2.F32 R171, -RZ, R171.H0_H0 ;  /* 0x200000abffab6230 */ /* 0x000fc60000004100 */
[-C--:B------:R-:W-:Y:S02]  /*6130*/  FMUL.FTZ R177, R126, R168.reuse ;  /* 0x000000a87eb17220 */ /* 0x080fe40000410000 */
[----:B------:R-:W-:Y:S01]  /*6140*/  @P6 FMUL.FTZ R169, R171, R168 ;  /* 0x000000a8aba96220 */ /* 0x000fe20000410000 */
[----:B------:R-:W-:Y:S01]  /*6150*/  FADD.FTZ R171, R40, R175 ;  /* 0x000000af28ab7221 */ /* 0x000fe20000010000 */
[----:B------:R-:W-:Y:S01]  /*6160*/  F2FP.F16.F32.PACK_AB R175, RZ, R172 ;  /* 0x000000acffaf723e */ /* 0x000fe200000000ff */
[----:B------:R-:W-:Y:S01]  /*6170*/  FADD.FTZ R168, R41, R178 ;  /* 0x000000b229a87221 */ /* 0x000fe20000010000 */
[----:B------:R-:W-:Y:S01]  /*6180*/  FSEL R177, R177, RZ, P6 ;  /* 0x000000ffb1b17208 */ /* 0x000fe20003000000 */
[----:B------:R-:W-:Y:S01]  /*6190*/  FADD.FTZ R169, R42, R169 ;  /* 0x000000a92aa97221 */ /* 0x000fe20000010000 */
[----:B------:R-:W-:Y:S02]  /*61a0*/  PRMT R172, R174, 0x7610, R172 ;  /* 0x00007610aeac7816 */ /* 0x000fe400000000ac */
[----:B------:R-:W-:-:S04]  /*61b0*/  F2FP.F16.F32.PACK_AB R177, RZ, R177 ;  /* 0x000000b1ffb1723e */ /* 0x000fc800000000ff */
[----:B------:R-:W-:Y:S01]  /*61c0*/  PRMT R174, R177, 0x7610, R174 ;  /* 0x00007610b1ae7816 */ /* 0x000fe200000000ae */
[----:B------:R-:W-:Y:S06]  /*61d0*/  BRA `(.L_x_11263) ;  /* 0x0000000000dc7947 */ /* 0x000fec0003800000 */
.L_x_11262:
        /* <DEDUP_REMOVED lines=12> */
[--C-:B------:R-:W-:Y:S01]  /*62a0*/  FFMA.FTZ R170, R206, UR4, R168.reuse ;  /* 0x00000004ceaa7c23 */ /* 0x100fe200080100a8 */
[----:B------:R-:W-:Y:S02]  /*62b0*/  FFMA.FTZ R168, R208, UR4, R168 ;  /* 0x00000004d0a87c23 */ /* 0x000fe400080100a8 */
[----:B------:R-:W-:Y:S01]  /*62c0*/  FSEL R172, R172, RZ, P6 ;  /* 0x000000ffacac7208 */ /* 0x000fe20003000000 */
[----:B------:R-:W-:Y:S01]  /*62d0*/  FADD.FTZ R170, R209, -R170 ;  /* 0x800000aad1aa7221 */ /* 0x000fe20000010000 */
[----:B------:R-:W-:Y:S01]  /*62e0*/  LOP3.LUT P6, RZ, R2, 0xff00, RZ, 0xc0, !PT ;  /* 0x0000ff0002ff7812 */ /* 0x000fe200078cc0ff */
[----:B------:R-:W-:Y:S01]  /*62f0*/  FADD.FTZ R168, R211, -R168 ;  /* 0x800000a8d3a87221 */ /* 0x000fe20000010000 */
[----:B------:R-:W-:Y:S01]  /*6300*/  F2FP.F16.F32.PACK_AB R172, RZ, R172 ;  /* 0x000000acffac723e */ /* 0x000fe200000000ff */
[----:B------:R-:W-:-:S02]  /*6310*/  FMUL.FTZ R170, R170, UR23 ;  /* 0x00000017aaaa7c20 */ /* 0x000fc40008410000 */
[----:B------:R-:W-:Y:S02]  /*6320*/  FMUL.FTZ R168, R168, UR23 ;  /* 0x00000017a8a87c20 */ /* 0x000fe40008410000 */
[----:B------:R-:W-:Y:S02]  /*6330*/  FMUL.FTZ R170, R170, UR12 ;  /* 0x0000000caaaa7c20 */ /* 0x000fe40008410000 */
[----:B------:R-:W-:Y:S02]  /*6340*/  FMUL.FTZ R168, R168, UR12 ;  /* 0x0000000ca8a87c20 */ /* 0x000fe40008410000 */
[----:B------:R-:W-:Y:S01]  /*6350*/  FMUL.FTZ R174, R170, UR22 ;  /* 0x00000016aaae7c20 */ /* 0x000fe20008410000 */
[----:B------:R-:W-:Y:S01]  /*6360*/  MOV R170, RZ ;  /* 0x000000ff00aa7202 */ /* 0x000fe20000000f00 */
[----:B------:R-:W-:Y:S02]  /*6370*/  @P6 HADD2.F32 R173, -RZ, R169.H0_H0 ;  /* 0x200000a9ffad6230 */ /* 0x000fe40000004100 */
[----:B------:R-:W-:-:S03]  /*6380*/  FMUL.FTZ R168, R168, UR22 ;  /* 0x00000016a8a87c20 */ /* 0x000fc60008410000 */
[-C--:B------:R-:W-:Y:S01]  /*6390*/  @P6 FMUL.FTZ R170, R173, R174.reuse ;  /* 0x000000aeadaa6220 */ /* 0x080fe20000410000 */
[----:B------:R-:W-:Y:S01]  /*63a0*/  FMUL.FTZ R173, R125, R174 ;  /* 0x000000ae7dad7220 */ /* 0x000fe20000410000 */
[----:B------:R-:W-:Y:S01]  /*63b0*/  FMUL.FTZ R174, R177, UR23 ;  /* 0x00000017b1ae7c20 */ /* 0x000fe20008410000 */
[----:B------:R-:W-:Y:S02]  /*63c0*/  HFMA2 R177, -RZ, RZ, 0, 0 ;  /* 0x00000000ffb17431 */ /* 0x000fe400000001ff */
[----:B------:R-:W-:Y:S01]  /*63d0*/  FMUL.FTZ R178, R127, R168 ;  /* 0x000000a87fb27220 */ /* 0x000fe20000410000 */
[----:B------:R-:W-:Y:S01]  /*63e0*/  FSEL R173, R173, RZ, P6 ;  /* 0x000000ffadad7208 */ /* 0x000fe20003000000 */
[----:B------:R-:W-:Y:S01]  /*63f0*/  FMUL.FTZ R174, R174, UR12 ;  /* 0x0000000caeae7c20 */ /* 0x000fe20008410000 */
[----:B------:R-:W-:-:S13]  /*6400*/  LOP3.LUT P6, RZ, R2, 0xff0000, RZ, 0xc0, !PT ;  /* 0x00ff000002ff7812 */ /* 0x000fda00078cc0ff */
[----:B------:R-:W-:Y:S02]  /*6410*/  @P6 HADD2.F32 R176, -RZ, R171.H0_H0 ;  /* 0x200000abffb06230 */ /* 0x000fe40000004100 */
[----:B------:R-:W-:-:S04]  /*6420*/  FMUL.FTZ R171, R174, UR22 ;  /* 0x00000016aeab7c20 */ /* 0x000fc80008410000 */
[-C--:B------:R-:W-:Y:S01]  /*6430*/  FMUL.FTZ R174, R126, R171.reuse ;  /* 0x000000ab7eae7220 */ /* 0x080fe20000410000 */
[----:B------:R-:W-:Y:S01]  /*6440*/  @P6 FMUL.FTZ R177, R176, R171 ;  /* 0x000000abb0b16220 */ /* 0x000fe20000410000 */
[----:B------:R-:W-:Y:S01]  /*6450*/  MOV R176, RZ ;  /* 0x000000ff00b07202 */ /* 0x000fe20000000f00 */
[----:B------:R-:W-:Y:S01]  /*6460*/  FADD.FTZ R171, R40, R175 ;  /* 0x000000af28ab7221 */ /* 0x000fe20000010000 */
[----:B------:R-:W-:Y:S02]  /*6470*/  F2FP.F16.F32.PACK_AB R40, RZ, R173 ;  /* 0x000000adff28723e */ /* 0x000fe400000000ff */
[----:B------:R-:W-:Y:S02]  /*6480*/  FSEL R174, R174, RZ, P6 ;  /* 0x000000ffaeae7208 */ /* 0x000fe40003000000 */
[----:B------:R-:W-:Y:S02]  /*6490*/  ISETP.GE.U32.AND P6, PT, R2, 0x1000000, PT ;  /* 0x010000000200780c */ /* 0x000fe40003fc6070 */
[----:B------:R-:W-:-:S02]  /*64a0*/  PRMT R173, R172, 0x7610, R173 ;  /* 0x00007610acad7816 */ /* 0x000fc400000000ad */
[----:B------:R-:W-:Y:S02]  /*64b0*/  FSEL R178, R178, RZ, P6 ;  /* 0x000000ffb2b27208 */ /* 0x000fe40003000000 */
[----:B------:R-:W-:Y:S02]  /*64c0*/  F2FP.F16.F32.PACK_AB R174, RZ, R174 ;  /* 0x000000aeffae723e */ /* 0x000fe400000000ff */
[----:B------:R-:W-:Y:S02]  /*64d0*/  F2FP.F16.F32.PACK_AB R178, RZ, R178 ;  /* 0x000000b2ffb2723e */ /* 0x000fe400000000ff */
[----:B------:R-:W-:Y:S02]  /*64e0*/  PRMT R172, R40, 0x7610, R172 ;  /* 0x0000761028ac7816 */ /* 0x000fe400000000ac */
[----:B------:R-:W-:Y:S01]  /*64f0*/  PRMT R175, R178, 0x7610, R175 ;  /* 0x00007610b2af7816 */ /* 0x000fe200000000af */
[----:B------:R-:W-:-:S05]  /*6500*/  @P6 HADD2.F32 R169, -RZ, R169.H1_H1 ;  /* 0x300000a9ffa96230 */ /* 0x000fca0000004100 */
[----:B------:R-:W-:Y:S01]  /*6510*/  @P6 FMUL.FTZ R176, R169, R168 ;  /* 0x000000a8a9b06220 */ /* 0x000fe20000410000 */
[----:B------:R-:W-:Y:S01]  /*6520*/  FADD.FTZ R168, R41, R170 ;  /* 0x000000aa29a87221 */ /* 0x000fe20000010000 */
[----:B------:R-:W-:Y:S02]  /*6530*/  FADD.FTZ R169, R42, R177 ;  /* 0x000000b12aa97221 */ /* 0x000fe40000010000 */
[----:B------:R-:W-:-:S07]  /*6540*/  FADD.FTZ R170, R43, R176 ;  /* 0x000000b02baa7221 */ /* 0x000fce0000010000 */
.L_x_11263:
        /* <DEDUP_REMOVED lines=16> */
.L_x_11236:
        /* <DEDUP_REMOVED lines=19> */
[----:B--2---:R-:W-:-:S05]  /*6780*/  @P5 MOV R169, R170 ;  /* 0x000000aa00a95202 */ /* 0x004fca0000000f00 */
[----:B------:R-:W-:Y:S02]  /*6790*/  @P5 HADD2.F32 R172, -RZ, R169.H0_H0 ;  /* 0x200000a9ffac5230 */ /* 0x000fe40000004100 */
[----:B------:R-:W-:-:S03]  /*67a0*/  HFMA2 R169, -RZ, RZ, 0, 0 ;  /* 0x00000000ffa97431 */ /* 0x000fc600000001ff */
        /* <DEDUP_REMOVED lines=11> */
[----:B------:R-:W-:-:S05]  /*6860*/  @P5 SHF.R.U64 R170, R170, 0x10, R171 ;  /* 0x00000010aaaa5819 */ /* 0x000fca00000012ab */
[----:B------:R-:W-:-:S05]  /*6870*/  @P5 HADD2.F32 R170, -RZ, R170.H0_H0 ;  /* 0x200000aaffaa5230 */ /* 0x000fca0000004100 */
[----:B------:R-:W-:Y:S01]  /*6880*/  @P5 FMUL.FTZ R174, R170, R173 ;  /* 0x000000adaaae5220 */ /* 0x000fe20000410000 */
[----:B------:R-:W-:Y:S01]  /*6890*/  ISETP.GE.U32.AND P5, PT, R8, 0x1000000, PT ;  /* 0x010000000800780c */ /* 0x000fe20003fa6070 */
[----:B------:R-:W-:Y:S02]  /*68a0*/  FFMA.FTZ R170, R13, UR4, R168 ;  /* 0x000000040daa7c23 */ /* 0x000fe400080100a8 */
[----:B------:R-:W-:Y:S02]  /*68b0*/  FADD.FTZ R65, R65, R174 ;  /* 0x000000ae41417221 */ /* 0x000fe40000010000 */
[----:B------:R-:W-:-:S04]  /*68c0*/  FADD.FTZ R170, R223, -R170 ;  /* 0x800000aadfaa7221 */ /* 0x000fc80000010000 */
[----:B------:R-:W-:-:S04]  /*68d0*/  FFMA.FTZ R170, R170, UR23, R39 ;  /* 0x00000017aaaa7c23 */ /* 0x000fc80008010027 */
[----:B------:R-:W-:Y:S01]  /*68e0*/  FMUL.FTZ R170, R170, UR12 ;  /* 0x0000000caaaa7c20 */ /* 0x000fe20008410000 */
[----:B------:R-:W-:-:S03]  /*68f0*/  @P5 SHF.R.U32.HI R175, RZ, 0x10, R171 ;  /* 0x00000010ffaf5819 */ /* 0x000fc600000116ab */
[----:B------:R-:W-:Y:S02]  /*6900*/  FMUL.FTZ R173, R170, UR22 ;  /* 0x00000016aaad7c20 */ /* 0x000fe40008410000 */
[----:B------:R-:W-:Y:S02]  /*6910*/  @P5 HADD2.F32 R170, -RZ, R175.H0_H0 ;  /* 0x200000afffaa5230 */ /* 0x000fe40000004100 */
[----:B------:R-:W-:Y:S02]  /*6920*/  HFMA2 R175, -RZ, RZ, 0, 0 ;  /* 0x00000000ffaf7431 */ /* 0x000fe400000001ff */
[-C--:B------:R-:W-:Y:S01]  /*6930*/  FMUL.FTZ R180, R151, R173.reuse ;  /* 0x000000ad97b47220 */ /* 0x080fe20000410000 */
[----:B------:R-:W-:Y:S01]  /*6940*/  @P5 FMUL.FTZ R175, R170, R173 ;  /* 0x000000adaaaf5220 */ /* 0x000fe20000410000 */
[----:B------:R-:W-:-:S03]  /*6950*/  FFMA.FTZ R173, R12, UR4, R168 ;  /* 0x000000040cad7c23 */ /* 0x000fc600080100a8 */
[----:B------:R-:W-:Y:S02]  /*6960*/  FSEL R180, R180, RZ, P5 ;  /* 0x000000ffb4b47208 */ /* 0x000fe40002800000 */
[----:B------:R-:W-:Y:S01]  /*6970*/  LOP3.LUT P5, RZ, R8, 0xff0000, RZ, 0xc0, !PT ;  /* 0x00ff000008ff7812 */ /* 0x000fe200078ac0ff */
[----:B------:R-:W-:Y:S01]  /*6980*/  FADD.FTZ R173, R224, -R173 ;  /* 0x800000ade0ad7221 */ /* 0x000fe20000010000 */
[----:B------:R-:W-:Y:S02]  /*6990*/  FADD.FTZ R67, R67, R175 ;  /* 0x000000af43437221 */ /* 0x000fe40000010000 */
[----:B------:R-:W0:Y:S01]  /*69a0*/  F2F.F16.F32 R180, R180 ;  /* 0x000000b400b47304 */ /* 0x000e220000200800 */
[----:B------:R-:W-:-:S04]  /*69b0*/  FFMA.FTZ R170, R173, UR23, R38 ;  /* 0x00000017adaa7c23 */ /* 0x000fc80008010026 */
[----:B------:R-:W-:-:S04]  /*69c0*/  FMUL.FTZ R170, R170, UR12 ;  /* 0x0000000caaaa7c20 */ /* 0x000fc80008410000 */
[----:B------:R-:W-:Y:S02]  /*69d0*/  @P5 HADD2.F32 R171, -RZ, R171.H0_H0 ;  /* 0x200000abffab5230 */ /* 0x000fe40000004100 */
[----:B------:R-:W-:-:S04]  /*69e0*/  FMUL.FTZ R170, R170, UR22 ;  /* 0x00000016aaaa7c20 */ /* 0x000fc80008410000 */
[-C--:B------:R-:W-:Y:S01]  /*69f0*/  @P5 FMUL.FTZ R176, R171, R170.reuse ;  /* 0x000000aaabb05220 */ /* 0x080fe20000410000 */
[----:B------:R-:W-:Y:S01]  /*6a00*/  FMUL.FTZ R170, R150, R170 ;  /* 0x000000aa96aa7220 */ /* 0x000fe20000410000 */
[----:B0-----:R-:W-:Y:S02]  /*6a10*/  SHF.L.U32 R173, R180, 0x10, RZ ;  /* 0x00000010b4ad7819 */ /* 0x001fe400000006ff */
[----:B------:R-:W-:Y:S02]  /*6a20*/  FADD.FTZ R66, R66, R176 ;  /* 0x000000b042427221 */ /* 0x000fe40000010000 */
[----:B------:R-:W-:Y:S02]  /*6a30*/  FSEL R181, R170, RZ, P5 ;  /* 0x000000ffaab57208 */ /* 0x000fe40002800000 */
[----:B------:R-:W0:Y:S08]  /*6a40*/  F2F.F16.F32 R170, R177 ;  /* 0x000000b100aa7304 */ /* 0x000e300000200800 */
[----:B------:R-:W2:Y:S01]  /*6a50*/  F2F.F16.F32 R181, R181 ;  /* 0x000000b500b57304 */ /* 0x000ea20000200800 */
[----:B0-----:R-:W-:-:S05]  /*6a60*/  IMAD.WIDE.U32 R170, R170, 0x10000, RZ ;  /* 0x00010000aaaa7825 */ /* 0x001fca00078e00ff */
[----:B--2---:R-:W-:Y:S02]  /*6a70*/  LOP3.LUT R171, R171, R173, R181, 0xfe, !PT ;  /* 0x000000adabab7212 */ /* 0x004fe400078efeb5 */
[----:B------:R-:W0:Y:S02]  /*6a80*/  F2F.F16.F32 R173, R172 ;  /* 0x000000ac00ad7304 */ /* 0x000e240000200800 */
[----:B0-----:R-:W-:Y:S01]  /*6a90*/  LOP3.LUT R170, R170, R173, RZ, 0xfc, !PT ;  /* 0x000000adaaaa7212 */ /* 0x001fe200078efcff */
[C---:B-1----:R-:W-:Y:S01]  /*6aa0*/  IMAD.WIDE.U32 R172, R9.reuse, 0x8, R178 ;  /* 0x0000000809ac7825 */ /* 0x042fe200078e00b2 */
[----:B------:R-:W-:-:S04]  /*6ab0*/  IADD3 R9, PT, PT, R9, 0x100, RZ ;  /* 0x0000010009097810 */ /* 0x000fc80007ffe0ff */
[----:B------:R0:W-:Y:S03]  /*6ac0*/  STG.E.64 desc[UR14][R172.64], R170 ;  /* 0x000000aaac007986 */ /* 0x0001e6000c101b0e */
.L_x_11266:
[----:B------:R-:W-:Y:S05]  /*6ad0*/  BSYNC.RECONVERGENT B1 ;  /* 0x0000000000017941 */ /* 0x000fea0003800200 */
.L_x_11265:
        /* <DEDUP_REMOVED lines=68> */
.L_x_11268:
[----:B------:R-:W-:Y:S05]  /*6f20*/  BSYNC.RECONVERGENT B1 ;  /* 0x0000000000017941 */ /* 0x000fea0003800200 */
.L_x_11267:
        /* <DEDUP_REMOVED lines=28> */
[----:B------:R-:W-:-:S03]  /*70f0*/  FMUL.FTZ R177, R141, R173 ;  /* 0x000000ad8db17220 */ /* 0x000fc60000410000 */
[----:B------:R-:W-:Y:S02]  /*7100*/  @P5 HADD2.F32 R170, -RZ, R170.H0_H0 ;  /* 0x200000aaffaa5230 */ /* 0x000fe40000004100 */
[----:B------:R-:W-:-:S03]  /*7110*/  FSEL R177, R177, RZ, P5 ;  /* 0x000000ffb1b17208 */ /* 0x000fc60002800000 */
        /* <DEDUP_REMOVED lines=37> */
.L_x_11270:
[----:B------:R-:W-:Y:S05]  /*7370*/  BSYNC.RECONVERGENT B1 ;  /* 0x0000000000017941 */ /* 0x000fea0003800200 */
.L_x_11269:
        /* <DEDUP_REMOVED lines=68> */
.L_x_11272:
[----:B------:R-:W-:Y:S05]  /*77c0*/  BSYNC.RECONVERGENT B1 ;  /* 0x0000000000017941 */ /* 0x000fea0003800200 */
.L_x_11271:
        /* <DEDUP_REMOVED lines=68> */
.L_x_11274:
[----:B------:R-:W-:Y:S05]  /*7c10*/  BSYNC.RECONVERGENT B1 ;  /* 0x0000000000017941 */ /* 0x000fea0003800200 */
.L_x_11273:
        /* <DEDUP_REMOVED lines=68> */
.L_x_11276:
[----:B------:R-:W-:Y:S05]  /*8060*/  BSYNC.RECONVERGENT B1 ;  /* 0x0000000000017941 */ /* 0x000fea0003800200 */
.L_x_11275:
[----:B------:R-:W-:-:S13]  /*8070*/  ISETP.NE.AND P5, PT, R226, RZ, PT ;  /* 0x000000ffe200720c */ /* 0x000fda0003fa5270 */
[----:B------:R-:W-:Y:S05]  /*8080*/  @!P5 BRA `(.L_x_11261) ;  /* 0x0000002000c0d947 */ /* 0x000fea0003800000 */
[----:B01234-:R-:W0:Y:S02]  /*8090*/  LDC.64 R170, c[0x0][0x390] ;  /* 0x0000e400ffaa7b82 */ /* 0x01fe240000000a00 */
[----:B0-----:R-:W-:-:S06]  /*80a0*/  IMAD.WIDE.U32 R170, R9, 0x8, R170 ;  /* 0x0000000809aa7825 */ /* 0x001fcc00078e00aa */
[----:B------:R-:W2:Y:S01]  /*80b0*/  LDG.E.64 R170, desc[UR14][R170.64] ;  /* 0x0000000eaaaa7981 */ /* 0x000ea2000c1e1b00 */
[----:B------:R-:W-:Y:S01]  /*80c0*/  LOP3.LUT P5, RZ, R2, 0xff00, RZ, 0xc0, !PT ;  /* 0x0000ff0002ff7812 */ /* 0x000fe200078ac0ff */
[----:B------:R-:W-:-:S04]  /*80d0*/  FFMA.FTZ R172, R206, UR4, R168 ;  /* 0x00000004ceac7c23 */ /* 0x000fc800080100a8 */
[----:B------:R-:W-:-:S04]  /*80e0*/  FADD.FTZ R172, R209, -R172 ;  /* 0x800000acd1ac7221 */ /* 0x000fc80000010000 */
[----:B------:R-:W-:-:S04]  /*80f0*/  FFMA.FTZ R169, R172, UR23, R161 ;  /* 0x00000017aca97c23 */ /* 0x000fc800080100a1 */
[----:B------:R-:W-:-:S04]  /*8100*/  FMUL.FTZ R169, R169, UR12 ;  /* 0x0000000ca9a97c20 */ /* 0x000fc80008410000 */
[----:B------:R-:W-:-:S04]  /*8110*/  FMUL.FTZ R174, R169, UR22 ;  /* 0x00000016a9ae7c20 */ /* 0x000fc80008410000 */
[----:B-----5:R-:W-:-:S05]  /*8120*/  FMUL.FTZ R178, R125, R174 ;  /* 0x000000ae7db27220 */ /* 0x020fca0000410000 */
[----:B------:R-:W-:Y:S02]  /*8130*/  FSEL R178, R178, RZ, P5 ;  /* 0x000000ffb2b27208 */ /* 0x000fe40002800000 */
[----:B--2---:R-:W-:-:S05]  /*8140*/  @P5 SHF.R.U64 R172, R170, 0x10, R171 ;  /* 0x00000010aaac5819 */ /* 0x004fca00000012ab */
[----:B------:R-:W-:Y:S02]  /*8150*/  @P5 HADD2.F32 R169, -RZ, R172.H0_H0 ;  /* 0x200000acffa95230 */ /* 0x000fe40000004100 */
[----:B------:R-:W-:-:S03]  /*8160*/  HFMA2 R172, -RZ, RZ, 0, 0 ;  /* 0x00000000ffac7431 */ /* 0x000fc600000001ff */
        /* <DEDUP_REMOVED lines=9> */
[----:B------:R-:W-:Y:S02]  /*8200*/  HFMA2 R173, -RZ, RZ, 0, 0 ;  /* 0x00000000ffad7431 */ /* 0x000fe400000001ff */
        /* <DEDUP_REMOVED lines=9> */
[----:B------:R-:W-:Y:S01]  /*82a0*/  FFMA.FTZ R169, R174, UR23, R163 ;  /* 0x00000017aea97c23 */ /* 0x000fe200080100a3 */
[----:B------:R-:W-:-:S03]  /*82b0*/  CS2R R174, SRZ ;  /* 0x0000000000ae7805 */ /* 0x000fc6000001ff00 */
[----:B------:R-:W-:Y:S02]  /*82c0*/  FMUL.FTZ R169, R169, UR12 ;  /* 0x0000000ca9a97c20 */ /* 0x000fe40008410000 */
[----:B------:R-:W-:Y:S02]  /*82d0*/  @P5 SHF.R.U32.HI R171, RZ, 0x10, R171 ;  /* 0x00000010ffab5819 */ /* 0x000fe400000116ab */
[----:B------:R-:W-:-:S03]  /*82e0*/  FMUL.FTZ R176, R169, UR22 ;  /* 0x00000016a9b07c20 */ /* 0x000fc60008410000 */
[----:B------:R-:W-:-:S05]  /*82f0*/  @P5 HADD2.F32 R169, -RZ, R171.H0_H0 ;  /* 0x200000abffa95230 */ /* 0x000fca0000004100 */
        /* <DEDUP_REMOVED lines=8> */
[----:B------:R-:W0:Y:S03]  /*8380*/  F2F.F16.F32 R176, R176 ;  /* 0x000000b000b07304 */ /* 0x000e260000200800 */
[----:B------:R-:W-:-:S04]  /*8390*/  FMUL.FTZ R168, R168, UR12 ;  /* 0x0000000ca8a87c20 */ /* 0x000fc80008410000 */
[----:B------:R-:W-:Y:S02]  /*83a0*/  FMUL.FTZ R169, R168, UR22 ;  /* 0x00000016a8a97c20 */ /* 0x000fe40008410000 */
[----:B------:R-:W-:Y:S01]  /*83b0*/  @P5 HADD2.F32 R170, -RZ, R170.H0_H0 ;  /* 0x200000aaffaa5230 */ /* 0x000fe20000004100 */
[----:B------:R-:W1:Y:S01]  /*83c0*/  F2F.F16.F32 R168, R178 ;  /* 0x000000b200a87304 */ /* 0x000e620000200800 */
[----:B------:R-:W-:-:S03]  /*83d0*/  FMUL.FTZ R179, R124, R169 ;  /* 0x000000a97cb37220 */ /* 0x000fc60000410000 */
[----:B------:R-:W-:Y:S01]  /*83e0*/  @P5 FMUL.FTZ R175, R170, R169 ;  /* 0x000000a9aaaf5220 */ /* 0x000fe20000410000 */
[----:B0-----:R-:W-:Y:S01]  /*83f0*/  SHF.L.U32 R180, R176, 0x10, RZ ;  /* 0x00000010b0b47819 */ /* 0x001fe200000006ff */
[----:B------:R-:W0:Y:S01]  /*8400*/  LDC.64 R170, c[0x0][0x468] ;  /* 0x00011a00ffaa7b82 */ /* 0x000e220000000a00 */
[----:B------:R-:W-:Y:S01]  /*8410*/  FSEL R179, R179, RZ, P5 ;  /* 0x000000ffb3b37208 */ /* 0x000fe20002800000 */
[----:B------:R-:W-:-:S05]  /*8420*/  FADD.FTZ R40, R40, R175 ;  /* 0x000000af28287221 */ /* 0x000fca0000010000 */
[----:B------:R-:W2:Y:S01]  /*8430*/  F2F.F16.F32 R179, R179 ;  /* 0x000000b300b37304 */ /* 0x000ea20000200800 */
[----:B-1----:R-:W-:-:S05]  /*8440*/  IMAD.WIDE.U32 R168, R168, 0x10000, RZ ;  /* 0x00010000a8a87825 */ /* 0x002fca00078e00ff */
[----:B------:R-:W-:Y:S02]  /*8450*/  LOP3.LUT R169, R169, R180, R177, 0xfe, !PT ;  /* 0x000000b4a9a97212 */ /* 0x000fe400078efeb1 */
[----:B--2---:R-:W-:Y:S01]  /*8460*/  LOP3.LUT R168, R168, R179, RZ, 0xfc, !PT ;  /* 0x000000b3a8a87212 */ /* 0x004fe200078efcff */
[----:B0-----:R-:W-:-:S05]  /*8470*/  IMAD.WIDE.U32 R170, R9, 0x8, R170 ;  /* 0x0000000809aa7825 */ /* 0x001fca00078e00aa */
[----:B------:R0:W-:Y:S01]  /*8480*/  STG.E.64 desc[UR14][R170.64], R168 ;  /* 0x000000a8aa007986 */ /* 0x0001e2000c101b0e */
[----:B------:R-:W-:Y:S05]  /*8490*/  BRA `(.L_x_11261) ;  /* 0x0000001c00bc7947 */ /* 0x000fea0003800000 */
.L_x_11264:
        /* <DEDUP_REMOVED lines=17> */
[----:B--2---:R-:W-:-:S05]  /*85b0*/  @P5 SHF.R.U64 R166, R170, 0x10, R171 ;  /* 0x00000010aaa65819 */ /* 0x004fca00000012ab */
[----:B------:R-:W-:-:S05]  /*85c0*/  @P5 HADD2.F32 R166, -RZ, R166.H0_H0 ;  /* 0x200000a6ffa65230 */ /* 0x000fca0000004100 */
        /* <DEDUP_REMOVED lines=12> */
[----:B------:R-:W-:Y:S01]  /*8690*/  FFMA.FTZ R164, R13, UR4, R168 ;  /* 0x000000040da47c23 */ /* 0x000fe200080100a8 */
[----:B------:R-:W-:Y:S02]  /*86a0*/  FSEL R180, R180, RZ, P5 ;  /* 0x000000ffb4b47208 */ /* 0x000fe40002800000 */
[----:B------:R-:W-:Y:S01]  /*86b0*/  ISETP.GE.U32.AND P5, PT, R8, 0x1000000, PT ;  /* 0x010000000800780c */ /* 0x000fe20003fa6070 */
[----:B------:R-:W-:Y:S01]  /*86c0*/  FADD.FTZ R164, R223, -R164 ;  /* 0x800000a4dfa47221 */ /* 0x000fe20000010000 */
[----:B------:R-:W-:Y:S01]  /*86d0*/  F2F.F16.F32 R173, R180 ;  /* 0x000000b400ad7304 */ /* 0x000fe20000200800 */
[----:B------:R-:W-:Y:S02]  /*86e0*/  FADD.FTZ R66, R66, R174 ;  /* 0x000000ae42427221 */ /* 0x000fe40000010000 */
[----:B------:R-:W-:-:S04]  /*86f0*/  FFMA.FTZ R167, R164, UR23, R39 ;  /* 0x00000017a4a77c23 */ /* 0x000fc80008010027 */
[----:B------:R-:W-:-:S04]  /*8700*/  FMUL.FTZ R172, R167, UR12 ;  /* 0x0000000ca7ac7c20 */ /* 0x000fc80008410000 */
[----:B------:R-:W-:Y:S01]  /*8710*/  @P5 SHF.R.U32.HI R164, RZ, 0x10, R171 ;  /* 0x00000010ffa45819 */ /* 0x000fe200000116ab */
[----:B------:R-:W-:Y:S01]  /*8720*/  FMUL.FTZ R172, R172, UR22 ;  /* 0x00000016acac7c20 */ /* 0x000fe20008410000 */
[----:B------:R-:W-:-:S03]  /*8730*/  FFMA.FTZ R171, R0, UR4, R168 ;  /* 0x0000000400ab7c23 */ /* 0x000fc600080100a8 */
[----:B------:R-:W-:Y:S02]  /*8740*/  @P5 HADD2.F32 R164, -RZ, R164.H0_H0 ;  /* 0x200000a4ffa45230 */ /* 0x000fe40000004100 */
[----:B------:R-:W-:Y:S01]  /*8750*/  FMUL.FTZ R177, R151, R172 ;  /* 0x000000ac97b17220 */ /* 0x000fe20000410000 */
[----:B------:R-:W-:Y:S02]  /*8760*/  FADD.FTZ R171, R14, -R171 ;  /* 0x800000ab0eab7221 */ /* 0x000fe40000010000 */
[----:B------:R-:W-:Y:S02]  /*8770*/  @P5 FMUL.FTZ R175, R172, R164 ;  /* 0x000000a4acaf5220 */ /* 0x000fe40000410000 */
[----:B------:R-:W-:Y:S01]  /*8780*/  FSEL R177, R177, RZ, P5 ;  /* 0x000000ffb1b17208 */ /* 0x000fe20002800000 */
[----:B------:R-:W-:Y:S01]  /*8790*/  FFMA.FTZ R164, R171, UR23, R36 ;  /* 0x00000017aba47c23 */ /* 0x000fe20008010024 */
[----:B------:R-:W-:Y:S01]  /*87a0*/  LOP3.LUT P5, RZ, R8, 0xff, RZ, 0xc0, !PT ;  /* 0x000000ff08ff7812 */ /* 0x000fe200078ac0ff */
[----:B------:R-:W-:-:S02]  /*87b0*/  FADD.FTZ R67, R67, R175 ;  /* 0x000000af43437221 */ /* 0x000fc40000010000 */
[----:B------:R-:W-:Y:S01]  /*87c0*/  FMUL.FTZ R171, R164, UR12 ;  /* 0x0000000ca4ab7c20 */ /* 0x000fe20008410000 */
[----:B------:R-:W0:Y:S03]  /*87d0*/  F2F.F16.F32 R177, R177 ;  /* 0x000000b100b17304 */ /* 0x000e260000200800 */
[----:B------:R-:W-:-:S04]  /*87e0*/  FMUL.FTZ R171, R171, UR22 ;  /* 0x00000016abab7c20 */ /* 0x000fc80008410000 */
[----:B------:R-:W-:Y:S02]  /*87f0*/  FMUL.FTZ R182, R148, R171 ;  /* 0x000000ab94b67220 */ /* 0x000fe40000410000 */
[----:B------:R-:W-:-:S03]  /*8800*/  @P5 HADD2.F32 R170, -RZ, R170.H0_H0 ;  /* 0x200000aaffaa5230 */ /* 0x000fc60000004100 */
[----:B------:R-:W-:Y:S02]  /*8810*/  FSEL R182, R182, RZ, P5 ;  /* 0x000000ffb6b67208 */ /* 0x000fe40002800000 */
[----:B------:R-:W-:Y:S01]  /*8820*/  @P5 FMUL.FTZ R176, R171, R170 ;  /* 0x000000aaabb05220 */ /* 0x000fe20000410000 */
[----:B0-----:R-:W-:Y:S01]  /*8830*/  SHF.L.U32 R172, R177, 0x10, RZ ;  /* 0x00000010b1ac7819 */ /* 0x001fe200000006ff */
[----:B------:R-:W0:Y:S02]  /*8840*/  F2F.F16.F32 R170, R181 ;  /* 0x000000b500aa7304 */ /* 0x000e240000200800 */
[----:B------:R-:W-:-:S06]  /*8850*/  FADD.FTZ R64, R64, R176 ;  /* 0x000000b040407221 */ /* 0x000fcc0000010000 */
[----:B------:R-:W1:Y:S01]  /*8860*/  F2F.F16.F32 R179, R182 ;  /* 0x000000b600b37304 */ /* 0x000e620000200800 */
        /* <DEDUP_REMOVED lines=10> */
.L_x_11278:
[----:B------:R-:W-:Y:S05]  /*8910*/  BSYNC.RECONVERGENT B1 ;  /* 0x0000000000017941 */ /* 0x000fea0003800200 */
.L_x_11277:
        /* <DEDUP_REMOVED lines=70> */
.L_x_11280:
[----:B------:R-:W-:Y:S05]  /*8d80*/  BSYNC.RECONVERGENT B1 ;  /* 0x0000000000017941 */ /* 0x000fea0003800200 */
.L_x_11279:
        /* <DEDUP_REMOVED lines=17> */
[----:B--2---:R-:W-:-:S05]  /*8ea0*/  @P5 SHF.R.U64 R166, R170, 0x10, R171 ;  /* 0x00000010aaa65819 */ /* 0x004fca00000012ab */
[----:B------:R-:W-:-:S05]  /*8eb0*/  @P5 HADD2.F32 R166, -RZ, R166.H0_H0 ;  /* 0x200000a6ffa65230 */ /* 0x000fca0000004100 */
[----:B------:R-:W-:Y:S01]  /*8ec0*/  @P5 FMUL.FTZ R169, R167, R166 ;  /* 0x000000a6a7a95220 */ /* 0x000fe20000410000 */
[----:B------:R-:W-:Y:S01]  /*8ed0*/  LOP3.LUT P5, RZ, R6, 0xff0000, RZ, 0xc0, !PT ;  /* 0x00ff000006ff7812 */ /* 0x000fe200078ac0ff */
[----:B------:R-:W-:Y:S02]  /*8ee0*/  FADD.FTZ R167, R213, -R164 ;  /* 0x800000a4d5a77221 */ /* 0x000fe40000010000 */
[----:B------:R-:W-:Y:S02]  /*8ef0*/  FADD.FTZ R57, R57, R169 ;  /* 0x000000a939397221 */ /* 0x000fe40000010000 */
[----:B------:R-:W-:-:S04]  /*8f00*/  FFMA.FTZ R166, R167, UR23, R30 ;  /* 0x00000017a7a67c23 */ /* 0x000fc8000801001e */
[----:B------:R-:W-:-:S04]  /*8f10*/  FMUL.FTZ R167, R166, UR12 ;  /* 0x0000000ca6a77c20 */ /* 0x000fc80008410000 */
[----:B------:R-:W-:Y:S01]  /*8f20*/  @P5 MOV R164, R171 ;  /* 0x000000ab00a45202 */ /* 0x000fe20000000f00 */
[----:B------:R-:W-:-:S04]  /*8f30*/  FMUL.FTZ R167, R167, UR22 ;  /* 0x00000016a7a77c20 */ /* 0x000fc80008410000 */
        /* <DEDUP_REMOVED lines=43> */
.L_x_11282:
[----:B------:R-:W-:Y:S05]  /*91f0*/  BSYNC.RECONVERGENT B1 ;  /* 0x0000000000017941 */ /* 0x000fea0003800200 */
.L_x_11281:
        /* <DEDUP_REMOVED lines=29> */
[----:B------:R-:W-:Y:S02]  /*93d0*/  @P5 FMUL.FTZ R174, R167, R164 ;  /* 0x000000a4a7ae5220 */ /* 0x000fe40000410000 */
[----:B------:R-:W-:Y:S01]  /*93e0*/  FSEL R180, R180, RZ, P5 ;  /* 0x000000ffb4b47208 */ /* 0x000fe20002800000 */
[----:B------:R-:W-:Y:S01]  /*93f0*/  FFMA.FTZ R167, R22, UR4, R168 ;  /* 0x0000000416a77c23 */ /* 0x000fe200080100a8 */
[----:B------:R-:W-:Y:S01]  /*9400*/  ISETP.GE.U32.AND P5, PT, R5, 0x1000000, PT ;  /* 0x010000000500780c */ /* 0x000fe20003fa6070 */
[----:B------:R-:W-:Y:S01]  /*9410*/  FADD.FTZ R54, R54, R174 ;  /* 0x000000ae36367221 */ /* 0x000fe20000010000 */
[----:B------:R-:W-:Y:S01]  /*9420*/  F2F.F16.F32 R173, R180 ;  /* 0x000000b400ad7304 */ /* 0x000fe20000200800 */
[----:B------:R-:W-:-:S04]  /*9430*/  FADD.FTZ R164, R186, -R167 ;  /* 0x800000a7baa47221 */ /* 0x000fc80000010000 */
[----:B------:R-:W-:-:S04]  /*9440*/  FFMA.FTZ R167, R164, UR23, R27 ;  /* 0x00000017a4a77c23 */ /* 0x000fc8000801001b */
[----:B------:R-:W-:Y:S02]  /*9450*/  FMUL.FTZ R172, R167, UR12 ;  /* 0x0000000ca7ac7c20 */ /* 0x000fe40008410000 */
[----:B------:R-:W-:Y:S02]  /*9460*/  @P5 SHF.R.U32.HI R164, RZ, 0x10, R171 ;  /* 0x00000010ffa45819 */ /* 0x000fe400000116ab */
        /* <DEDUP_REMOVED lines=14> */
[----:B------:R-:W-:Y:S01]  /*9550*/  @P5 FMUL.FTZ R176, R171, R170 ;  /* 0x000000aaabb05220 */ /* 0x000fe20000410000 */
[----:B------:R-:W-:Y:S01]  /*9560*/  FMUL.FTZ R182, R136, R171 ;  /* 0x000000ab88b67220 */ /* 0x000fe20000410000 */
[----:B------:R-:W1:Y:S01]  /*9570*/  F2F.F16.F32 R170, R181 ;  /* 0x000000b500aa7304 */ /* 0x000e620000200800 */
[----:B0-----:R-:W-:Y:S01]  /*9580*/  SHF.L.U32 R172, R177, 0x10, RZ ;  /* 0x00000010b1ac7819 */ /* 0x001fe200000006ff */
[----:B------:R-:W-:Y:S02]  /*9590*/  FADD.FTZ R52, R52, R176 ;  /* 0x000000b034347221 */ /* 0x000fe40000010000 */
[----:B------:R-:W-:-:S04]  /*95a0*/  FSEL R182, R182, RZ, P5 ;  /* 0x000000ffb6b67208 */ /* 0x000fc80002800000 */
[----:B------:R-:W0:Y:S01]  /*95b0*/  F2F.F16.F32 R179, R182 ;  /* 0x000000b600b37304 */ /* 0x000e220000200800 */
        /* <DEDUP_REMOVED lines=10> */
.L_x_11284:
[----:B------:R-:W-:Y:S05]  /*9660*/  BSYNC.RECONVERGENT B1 ;  /* 0x0000000000017941 */ /* 0x000fea0003800200 */
.L_x_11283:
        /* <DEDUP_REMOVED lines=70> */
.L_x_11286:
[----:B------:R-:W-:Y:S05]  /*9ad0*/  BSYNC.RECONVERGENT B1 ;  /* 0x0000000000017941 */ /* 0x000fea0003800200 */
.L_x_11285:
        /* <DEDUP_REMOVED lines=70> */
.L_x_11288:
[----:B------:R-:W-:Y:S05]  /*9f40*/  BSYNC.RECONVERGENT B1 ;  /* 0x0000000000017941 */ /* 0x000fea0003800200 */
.L_x_11287:
[----:B------:R-:W-:-:S13]  /*9f50*/  ISETP.NE.AND P5, PT, R226, RZ, PT ;  /* 0x000000ffe200720c */ /* 0x000fda0003fa5270 */
[----:B------:R-:W-:Y:S05]  /*9f60*/  @!P5 BRA `(.L_x_11261) ;  /* 0x000000040008d947 */ /* 0x000fea0003800000 */
[----:B------:R-:W0:Y:S01]  /*9f70*/  LDC.64 R164, c[0x0][0x390] ;  /* 0x0000e400ffa47b82 */ /* 0x000e220000000a00 */
[----:B------:R-:W-:Y:S01]  /*9f80*/  ISETP.GE.U32.AND P5, PT, R2, 0x1000000, PT ;  /* 0x010000000200780c */ /* 0x000fe20003fa6070 */
[----:B------:R-:W-:Y:S01]  /*9f90*/  FFMA.FTZ R166, R208, UR4, R168 ;  /* 0x00000004d0a67c23 */ /* 0x000fe200080100a8 */
[----:B------:R-:W-:Y:S02]  /*9fa0*/  CS2R R174, SRZ ;  /* 0x0000000000ae7805 */ /* 0x000fe4000001ff00 */
[----:B------:R-:W-:-:S03]  /*9fb0*/  CS2R R176, SRZ ;  /* 0x0000000000b07805 */ /* 0x000fc6000001ff00 */
        /* <DEDUP_REMOVED lines=11> */
[----:B--2---:R-:W-:-:S05]  /*a070*/  @P5 SHF.R.U32.HI R169, RZ, 0x10, R171 ;  /* 0x00000010ffa95819 */ /* 0x004fca00000116ab */
[----:B------:R-:W-:-:S05]  /*a080*/  @P5 HADD2.F32 R166, -RZ, R169.H0_H0 ;  /* 0x200000a9ffa65230 */ /* 0x000fca0000004100 */
        /* <DEDUP_REMOVED lines=8> */
[----:B------:R-:W0:Y:S04]  /*a110*/  F2F.F16.F32 R178, R178 ;  /* 0x000000b200b27304 */ /* 0x000e280000200800 */
[----:B------:R-:W-:-:S05]  /*a120*/  FSEL R179, R179, RZ, P5 ;  /* 0x000000ffb3b37208 */ /* 0x000fca0002800000 */
[----:B------:R-:W-:Y:S01]  /*a130*/  @P5 MOV R165, R170 ;  /* 0x000000aa00a55202 */ /* 0x000fe20000000f00 */
[----:B------:R-:W-:Y:S04]  /*a140*/  F2F.F16.F32 R179, R179 ;  /* 0x000000b300b37304 */ /* 0x000fe80000200800 */
        /* <DEDUP_REMOVED lines=30> */
[----:B0-----:R-:W-:-:S03]  /*a330*/  IMAD.WIDE.U32 R168, R168, 0x10000, RZ ;  /* 0x00010000a8a87825 */ /* 0x001fc600078e00ff */
[----:B------:R-:W-:Y:S02]  /*a340*/  LOP3.LUT R168, R168, R179, RZ, 0xfc, !PT ;  /* 0x000000b3a8a87212 */ /* 0x000fe400078efcff */
[----:B--2---:R-:W-:Y:S02]  /*a350*/  LOP3.LUT R169, R169, R171, R181, 0xfe, !PT ;  /* 0x000000aba9a97212 */ /* 0x004fe400078efeb5 */
[----:B------:R-:W0:Y:S02]  /*a360*/  LDC.64 R170, c[0x0][0x468] ;  /* 0x00011a00ffaa7b82 */ /* 0x000e240000000a00 */
[----:B0-----:R-:W-:-:S05]  /*a370*/  IMAD.WIDE.U32 R170, R9, 0x8, R170 ;  /* 0x0000000809aa7825 */ /* 0x001fca00078e00aa */
[----:B------:R1:W-:Y:S02]  /*a380*/  STG.E.64 desc[UR14][R170.64], R168 ;  /* 0x000000a8aa007986 */ /* 0x0003e4000c101b0e */
.L_x_11261:
[----:B------:R-:W-:Y:S05]  /*a390*/  BSYNC.RECONVERGENT B0 ;  /* 0x0000000000007941 */ /* 0x000fea0003800200 */
.L_x_11235:
[----:B------:R-:W-:Y:S02]  /*a3a0*/  UIADD3 UR7, UPT, UPT, UR7, UR24, URZ ;  /* 0x0000001807077290 */ /* 0x000fe4000fffe0ff */
[----:B------:R-:W-:Y:S02]  /*a3b0*/  UPLOP3.LUT UP2, UPT, UPT, UPT, UP2, 0x40, 0x4 ;  /* 0x000000000004789c */ /* 0x000fe40003f4e820 */
[----:B------:R-:W-:-:S09]  /*a3c0*/  UISETP.GE.AND UP1, UPT, UR7, UR25, UPT ;  /* 0x000000190700728c */ /* 0x000fd2000bf26270 */
[----:B------:R-:W-:Y:S05]  /*a3d0*/  BRA.U !UP1, `(.L_x_11289) ;  /* 0xffffff6509b87547 */ /* 0x000fea000b83ffff */
.L_x_11218:
        /* <DEDUP_REMOVED lines=17> */
.L_x_11291:
[----:B------:R-:W-:Y:S05]  /*a4f0*/  BSYNC.RECONVERGENT B0 ;  /* 0x0000000000007941 */ /* 0x000fea0003800200 */
.L_x_11290:
        /* <DEDUP_REMOVED lines=12> */
.L_x_11293:
[----:B------:R-:W-:Y:S05]  /*a5c0*/  BSYNC.RECONVERGENT B0 ;  /* 0x0000000000007941 */ /* 0x000fea0003800200 */
.L_x_11292:
        /* <DEDUP_REMOVED lines=12> */
.L_x_11295:
[----:B------:R-:W-:Y:S05]  /*a690*/  BSYNC.RECONVERGENT B0 ;  /* 0x0000000000007941 */ /* 0x000fea0003800200 */
.L_x_11294:
        /* <DEDUP_REMOVED lines=12> */
.L_x_11297:
[----:B------:R-:W-:Y:S05]  /*a760*/  BSYNC.RECONVERGENT B0 ;  /* 0x0000000000007941 */ /* 0x000fea0003800200 */
.L_x_11296:
        /* <DEDUP_REMOVED lines=12> */
.L_x_11299:
[----:B------:R-:W-:Y:S05]  /*a830*/  BSYNC.RECONVERGENT B0 ;  /* 0x0000000000007941 */ /* 0x000fea0003800200 */
.L_x_11298:
        /* <DEDUP_REMOVED lines=12> */
.L_x_11301:
[----:B------:R-:W-:Y:S05]  /*a900*/  BSYNC.RECONVERGENT B0 ;  /* 0x0000000000007941 */ /* 0x000fea0003800200 */
.L_x_11300:
        /* <DEDUP_REMOVED lines=12> */
.L_x_11302:
        /* <DEDUP_REMOVED lines=11> */
.L_x_14440:


//--------------------- .text._ZN10layer_norm13ln_bwd_kernelINS_13Kernel_traitsIf6__halffS2_fjLj7168ELj1ELj1ELj8ELj8ENS_18Kernel_traits_baseILj7168EfS2_fS2_fjLj256EEEEELb1ELb1ELb0ELb1EEEvNS_9BwdParamsE --------------------------
	.section	.text._ZN10layer_norm13ln_bwd_kernelINS_13Kernel_traitsIf6__halffS2_fjLj7168ELj1ELj1ELj8ELj8ENS_18Kernel_traits_baseILj7168EfS2_fS2_fjLj256EEEEELb1ELb1ELb0ELb1EEEvNS_9BwdParamsE,"ax",@progbits
	.align	128
        .global         _ZN10layer_norm13ln_bwd_kernelINS_13Kernel_traitsIf6__halffS2_fjLj7168ELj1ELj1ELj8ELj8ENS_18Kernel_traits_baseILj7168EfS2_fS2_fjLj256EEEEELb1ELb1ELb0ELb1EEEvNS_9BwdParamsE
        .type           _ZN10layer_norm13ln_bwd_kernelINS_13Kernel_traitsIf6__halffS2_fjLj7168ELj1ELj1ELj8ELj8ENS_18Kernel_traits_baseILj7168EfS2_fS2_fjLj256EEEEELb1ELb1ELb0ELb1EEEvNS_9BwdParamsE,@function
        .size           _ZN10layer_norm13ln_bwd_kernelINS_13Kernel_traitsIf6__halffS2_fjLj7168ELj1ELj1ELj8ELj8ENS_18Kernel_traits_baseILj7168EfS2_fS2_fjLj256EEEEELb1ELb1ELb0ELb1EEEvNS_9BwdParamsE,(.L_x_14441 - _ZN10layer_norm13ln_bwd_kernelINS_13Kernel_traitsIf6__halffS2_fjLj7168ELj1ELj1ELj8ELj8ENS_18Kernel_traits_baseILj7168EfS2_fS2_fjLj256EEEEELb1ELb1ELb0ELb1EEEvNS_9BwdParamsE)
        .other          _ZN10layer_norm13ln_bwd_kernelINS_13Kernel_traitsIf6__halffS2_fjLj7168ELj1ELj1ELj8ELj8ENS_18Kernel_traits_baseILj7168EfS2_fS2_fjLj256EEEEELb1ELb1ELb0ELb1EEEvNS_9BwdParamsE,@"STO_CUDA_ENTRY STV_DEFAULT"
_ZN10layer_norm13ln_bwd_kernelINS_13Kernel_traitsIf6__halffS2_fjLj7168ELj1ELj1ELj8ELj8ENS_18Kernel_traits_baseILj7168EfS2_fS2_fjLj256EEEEELb1ELb1ELb0ELb1EEEvNS_9BwdParamsE:
.text._ZN10layer_norm13ln_bwd_kernelINS_13Kernel_traitsIf6__halffS2_fjLj7168ELj1ELj1ELj8ELj8ENS_18Kernel_traits_baseILj7168EfS2_fS2_fjLj256EEEEELb1ELb1ELb0ELb1EEEvNS_9BwdParamsE:
        /* <DEDUP_REMOVED lines=124> */
.L_x_11308:
[----:B------:R-:W1:Y:S01]  /*07c0*/  S2R R88, SR_TID.X ;  /* 0x0000000000587919 */ /* 0x000e620000002100 */
[----:B------:R-:W3:Y:S01]  /*07d0*/  @UP0 LDCU.64 UR4, c[0x0][0x3e0] ;  /* 0x00007c00ff0407ac */ /* 0x000ee20008000a00 */
[----:B------:R-:W4:Y:S01]  /*07e0*/  LDC.64 R158, c[0x0][0x428] ;  /* 0x00010a00ff9e7b82 */ /* 0x000f220000000a00 */
[----:B------:R-:W-:Y:S01]  /*07f0*/  PLOP3.LUT P0, PT, PT, PT, UP0, 0x80, 0x8 ;  /* 0x000000000008781c */ /* 0x000fe20003f0f008 */
[----:B------:R-:W-:Y:S02]  /*0800*/  UIMAD UR7, UR6, UR20, URZ ;  /* 0x00000014060772a4 */ /* 0x000fe4000f8e02ff */
[----:B0-----:R-:W-:Y:S02]  /*0810*/  UIMAD.WIDE UR10, UR6, 0x4, UR14 ;  /* 0x00000004060a78a5 */ /* 0x001fe4000f8e020e */
[----:B------:R-:W-:Y:S02]  /*0820*/  USHF.R.S32.HI UR8, URZ, 0x1f, UR7 ;  /* 0x0000001fff087899 */ /* 0x000fe40008011407 */
[----:B------:R-:W0:Y:S02]  /*0830*/  LDC.64 R144, c[0x0][0x3a8] ;  /* 0x0000ea00ff907b82 */ /* 0x000e240000000a00 */
[----:B------:R-:W-:Y:S01]  /*0840*/  ULEA.HI UR8, UR8, UR7, URZ, 0x2 ;  /* 0x0000000708087291 */ /* 0x000fe2000f8f10ff */
[----:B------:R-:W-:-:S05]  /*0850*/  MOV R89, UR11 ;  /* 0x0000000b00597c02 */ /* 0x000fca0008000f00 */
[----:B------:R-:W-:Y:S01]  /*0860*/  MOV R160, UR8 ;  /* 0x0000000800a07c02 */ /* 0x000fe20008000f00 */
[----:B---3--:R-:W-:-:S06]  /*0870*/  @UP0 UIMAD.WIDE UR4, UR6, 0x2, UR4 ;  /* 0x00000002060408a5 */ /* 0x008fcc000f8e0204 */
[----:B------:R-:W-:Y:S02]  /*0880*/  MOV R2, UR4 ;  /* 0x0000000400027c02 */ /* 0x000fe40008000f00 */
[----:B------:R-:W-:Y:S02]  /*0890*/  MOV R3, UR5 ;  /* 0x0000000500037c02 */ /* 0x000fe40008000f00 */
[----:B-1----:R-:W-:Y:S01]  /*08a0*/  LEA.HI.SX32 R160, R160, R88, 0x1e ;  /* 0x00000058a0a07211 */ /* 0x002fe200078ff2ff */
[----:B------:R-:W-:Y:S01]  /*08b0*/  UIMAD.WIDE UR4, UR6, 0x4, UR12 ;  /* 0x00000004060478a5 */ /* 0x000fe2000f8e020c */
[----:B------:R-:W-:Y:S01]  /*08c0*/  MOV R88, UR10 ;  /* 0x0000000a00587c02 */ /* 0x000fe20008000f00 */
[----:B------:R-:W3:Y:S01]  /*08d0*/  @P0 LDG.E.U16 R119, desc[UR16][R2.64] ;  /* 0x0000001002770981 */ /* 0x000ee2000c1e1500 */
[C---:B------:R-:W-:Y:S02]  /*08e0*/  IADD3 R137, PT, PT, R160.reuse, 0x100, RZ ;  /* 0x00000100a0897810 */ /* 0x040fe40007ffe0ff */
[C---:B------:R-:W-:Y:S01]  /*08f0*/  IADD3 R127, PT, PT, R160.reuse, 0x200, RZ ;  /* 0x00000200a07f7810 */ /* 0x040fe20007ffe0ff */
[----:B------:R1:W2:Y:S01]  /*0900*/  LDG.E R126, desc[UR16][R88.64] ;  /* 0x00000010587e7981 */ /* 0x0002a2000c1e1900 */
[C---:B------:R-:W-:Y:S01]  /*0910*/  IADD3 R136, PT, PT, R160.reuse, 0x400, RZ ;  /* 0x00000400a0887810 */ /* 0x040fe20007ffe0ff */
[----:B----4-:R-:W-:Y:S01]  /*0920*/  IMAD.WIDE.U32 R138, R137, 0x8, R158 ;  /* 0x00000008898a7825 */ /* 0x010fe200078e009e */
[----:B------:R-:W-:-:S02]  /*0930*/  IADD3 R150, PT, PT, R160, 0x300, RZ ;  /* 0x00000300a0967810 */ /* 0x000fc40007ffe0ff */
[C---:B------:R-:W-:Y:S01]  /*0940*/  IADD3 R124, PT, PT, R160.reuse, 0x500, RZ ;  /* 0x00000500a07c7810 */ /* 0x040fe20007ffe0ff */
[--C-:B------:R-:W-:Y:S01]  /*0950*/  IMAD.WIDE.U32 R148, R127, 0x8, R158.reuse ;  /* 0x000000087f947825 */ /* 0x100fe200078e009e */
[----:B------:R-:W-:Y:S01]  /*0960*/  IADD3 R125, PT, PT, R160, 0x600, RZ ;  /* 0x00000600a07d7810 */ /* 0x000fe20007ffe0ff */
[----:B------:R-:W4:Y:S02]  /*0970*/  LDG.E.64 R138, desc[UR16][R138.64] ;  /* 0x000000108a8a7981 */ /* 0x000f24000c1e1b00 */
[--C-:B------:R-:W-:Y:S01]  /*0980*/  IMAD.WIDE.U32 R154, R136, 0x8, R158.reuse ;  /* 0x00000008889a7825 */ /* 0x100fe200078e009e */
[----:B-1----:R-:W-:Y:S01]  /*0990*/  MOV R88, UR4 ;  /* 0x0000000400587c02 */ /* 0x002fe20008000f00 */
[----:B------:R-:W3:Y:S01]  /*09a0*/  LDG.E.64 R148, desc[UR16][R148.64] ;  /* 0x0000001094947981 */ /* 0x000ee2000c1e1b00 */
[----:B------:R-:W-:Y:S01]  /*09b0*/  MOV R89, UR5 ;  /* 0x0000000500597c02 */ /* 0x000fe20008000f00 */
[--C-:B------:R-:W-:Y:S02]  /*09c0*/  IMAD.WIDE.U32 R2, R160, 0x8, R158.reuse ;  /* 0x00000008a0027825 */ /* 0x100fe400078e009e */
[----:B------:R-:W3:Y:S02]  /*09d0*/  LDG.E.64 R154, desc[UR16][R154.64] ;  /* 0x000000109a9a7981 */ /* 0x000ee4000c1e1b00 */
[----:B------:R-:W-:-:S02]  /*09e0*/  IMAD.WIDE.U32 R152, R150, 0x8, R158 ;  /* 0x0000000896987825 */ /* 0x000fc400078e009e */
[----:B------:R1:W3:Y:S02]  /*09f0*/  LDG.E R175, desc[UR16][R88.64] ;  /* 0x0000001058af7981 */ /* 0x0002e4000c1e1900 */
[--C-:B------:R-:W-:Y:S02]  /*0a00*/  IMAD.WIDE.U32 R156, R124, 0x8, R158.reuse ;  /* 0x000000087c9c7825 */ /* 0x100fe400078e009e */
[----:B------:R-:W3:Y:S02]  /*0a10*/  LDG.E.64 R2, desc[UR16][R2.64] ;  /* 0x0000001002027981 */ /* 0x000ee4000c1e1b00 */
[----:B------:R-:W-:Y:S02]  /*0a20*/  IMAD.WIDE.U32 R158, R125, 0x8, R158 ;  /* 0x000000087d9e7825 */ /* 0x000fe400078e009e */
[----:B------:R-:W3:Y:S02]  /*0a30*/  LDG.E.64 R152, desc[UR16][R152.64] ;  /* 0x0000001098987981 */ /* 0x000ee4000c1e1b00 */
[----:B0-----:R-:W-:-:S02]  /*0a40*/  IMAD.WIDE.U32 R128, R150, 0x10, R144 ;  /* 0x0000001096807825 */ /* 0x001fc400078e0090 */
[----:B------:R-:W3:Y:S02]  /*0a50*/  LDG.E.64 R158, desc[UR16][R158.64] ;  /* 0x000000109e9e7981 */ /* 0x000ee4000c1e1b00 */
[--C-:B-1----:R-:W-:Y:S02]  /*0a60*/  IMAD.WIDE.U32 R88, R160, 0x10, R144.reuse ;  /* 0x00000010a0587825 */ /* 0x102fe400078e0090 */
[----:B------:R-:W3:Y:S02]  /*0a70*/  LDG.E.128 R128, desc[UR16][R128.64] ;  /* 0x0000001080807981 */ /* 0x000ee4000c1e1d00 */
[--C-:B------:R-:W-:Y:S02]  /*0a80*/  IMAD.WIDE.U32 R140, R124, 0x10, R144.reuse ;  /* 0x000000107c8c7825 */ /* 0x100fe400078e0090 */
[----:B------:R-:W3:Y:S02]  /*0a90*/  LDG.E.128 R88, desc[UR16][R88.64] ;  /* 0x0000001058587981 */ /* 0x000ee4000c1e1d00 */
[----:B------:R-:W-:-:S02]  /*0aa0*/  IMAD.WIDE.U32 R120, R127, 0x10, R144 ;  /* 0x000000107f787825 */ /* 0x000fc400078e0090 */
[----:B------:R-:W3:Y:S02]  /*0ab0*/  LDG.E.128 R140, desc[UR16][R140.64] ;  /* 0x000000108c8c7981 */ /* 0x000ee4000c1e1d00 */
[--C-:B------:R-:W-:Y:S02]  /*0ac0*/  IMAD.WIDE.U32 R132, R136, 0x10, R144.reuse ;  /* 0x0000001088847825 */ /* 0x100fe400078e0090 */
[----:B------:R-:W3:Y:S02]  /*0ad0*/  LDG.E.128 R120, desc[UR16][R120.64] ;  /* 0x0000001078787981 */ /* 0x000ee4000c1e1d00 */
[--C-:B------:R-:W-:Y:S02]  /*0ae0*/  IMAD.WIDE.U32 R92, R137, 0x10, R144.reuse ;  /* 0x00000010895c7825 */ /* 0x100fe400078e0090 */
[----:B------:R-:W3:Y:S04]  /*0af0*/  LDG.E.128 R132, desc[UR16][R132.64] ;  /* 0x0000001084847981 */ /* 0x000ee8000c1e1d00 */
[----:B------:R-:W3:Y:S01]  /*0b00*/  LDG.E.128 R92, desc[UR16][R92.64] ;  /* 0x000000105c5c7981 */ /* 0x000ee2000c1e1d00 */
[----:B------:R-:W-:-:S03]  /*0b10*/  IMAD.WIDE.U32 R144, R125, 0x10, R144 ;  /* 0x000000107d907825 */ /* 0x000fc600078e0090 */
[----:B------:R-:W3:Y:S04]  /*0b20*/  LDG.E.64 R156, desc[UR16][R156.64] ;  /* 0x000000109c9c7981 */ /* 0x000ee8000c1e1b00 */
[----:B------:R-:W3:Y:S01]  /*0b30*/  LDG.E.128 R144, desc[UR16][R144.64] ;  /* 0x0000001090907981 */ /* 0x000ee2000c1e1d00 */
        /* <DEDUP_REMOVED lines=9> */
[----:B----4-:R-:W-:Y:S02]  /*0bd0*/  MOV R161, R138 ;  /* 0x0000008a00a17202 */ /* 0x010fe40000000f00 */
[----:B------:R-:W-:Y:S02]  /*0be0*/  SHF.R.U64 R162, R138, 0x10, R139 ;  /* 0x000000108aa27819 */ /* 0x000fe4000000128b */
[----:B---3--:R-:W-:Y:S02]  /*0bf0*/  MOV R169, R148 ;  /* 0x0000009400a97202 */ /* 0x008fe40000000f00 */
[----:B------:R-:W-:Y:S02]  /*0c00*/  SHF.R.U64 R168, R148, 0x10, R149 ;  /* 0x0000001094a87819 */ /* 0x000fe40000001295 */
[----:B------:R-:W-:-:S02]  /*0c10*/  MOV R148, R154 ;  /* 0x0000009a00947202 */ /* 0x000fc40000000f00 */
[----:B------:R-:W-:Y:S02]  /*0c20*/  SHF.R.U64 R138, R154, 0x10, R155 ;  /* 0x000000109a8a7819 */ /* 0x000fe4000000129b */
[----:B------:R-:W-:Y:S02]  /*0c30*/  FSEL R154, R175, RZ, !P2 ;  /* 0x000000ffaf9a7208 */ /* 0x000fe40005000000 */
[----:B------:R-:W-:Y:S02]  /*0c40*/  MOV R172, R2 ;  /* 0x0000000200ac7202 */ /* 0x000fe40000000f00 */
[----:B------:R-:W-:Y:S02]  /*0c50*/  SHF.R.U64 R171, R2, 0x10, R3 ;  /* 0x0000001002ab7819 */ /* 0x000fe40000001203 */
[----:B------:R-:W-:Y:S02]  /*0c60*/  SHF.R.U64 R200, R158, 0x10, R159 ;  /* 0x000000109ec87819 */ /* 0x000fe4000000129f */
[----:B------:R-:W-:-:S02]  /*0c70*/  MOV R201, R159 ;  /* 0x0000009f00c97202 */ /* 0x000fc40000000f00 */
[----:B------:R-:W-:Y:S01]  /*0c80*/  SHF.R.U32.HI R202, RZ, 0x10, R159 ;  /* 0x00000010ffca7819 */ /* 0x000fe2000001169f */
[C---:B------:R-:W-:Y:S01]  /*0c90*/  FADD.FTZ R159, -R154.reuse, R128 ;  /* 0x000000809a9f7221 */ /* 0x040fe20000010100 */
[C---:B------:R-:W-:Y:S01]  /*0ca0*/  FADD.FTZ R178, -R154.reuse, R88 ;  /* 0x000000589ab27221 */ /* 0x040fe20000010100 */
[C---:B------:R-:W-:Y:S01]  /*0cb0*/  FADD.FTZ R181, -R154.reuse, R91 ;  /* 0x0000005b9ab57221 */ /* 0x040fe20000010100 */
[C---:B------:R-:W-:Y:S01]  /*0cc0*/  FADD.FTZ R128, -R154.reuse, R141 ;  /* 0x0000008d9a807221 */ /* 0x040fe20000010100 */
[----:B------:R-:W-:Y:S01]  /*0cd0*/  HADD2.F32 R141, -RZ, R172.H0_H0 ;  /* 0x200000acff8d7230 */ /* 0x000fe20000004100 */
[----:B------:R-:W-:Y:S01]  /*0ce0*/  MOV R170, R3 ;  /* 0x0000000300aa7202 */ /* 0x000fe20000000f00 */
[C---:B------:R-:W-:Y:S01]  /*0cf0*/  FADD.FTZ R180, -R154.reuse, R90 ;  /* 0x0000005a9ab47221 */ /* 0x040fe20000010100 */
[C---:B------:R-:W-:Y:S01]  /*0d00*/  FADD.FTZ R91, -R154.reuse, R120 ;  /* 0x000000789a5b7221 */ /* 0x040fe20000010100 */
[----:B------:R-:W-:Y:S01]  /*0d10*/  FADD.FTZ R120, -R154, R140 ;  /* 0x0000008c9a787221 */ /* 0x000fe20000010100 */
[----:B------:R-:W-:Y:S01]  /*0d20*/  FMUL.FTZ R178, R178, UR8 ;  /* 0x00000008b2b27c20 */ /* 0x000fe20008410000 */
[----:B------:R-:W-:-:S02]  /*0d30*/  HADD2.F32 R140, -RZ, R171.H0_H0 ;  /* 0x200000abff8c7230 */ /* 0x000fc40000004100 */
[----:B------:R-:W-:Y:S01]  /*0d40*/  FADD.FTZ R90, -R154, R135 ;  /* 0x000000879a5a7221 */ /* 0x000fe20000010100 */
[-C--:B-----5:R-:W-:Y:S01]  /*0d50*/  FMUL.FTZ R182, R56, R141.reuse ;  /* 0x0000008d38b67220 */ /* 0x0a0fe20000410000 */
[----:B------:R-:W-:Y:S01]  /*0d60*/  SHF.R.U32.HI R173, RZ, 0x10, R3 ;  /* 0x00000010ffad7819 */ /* 0x000fe20000011603 */
[C---:B------:R-:W-:Y:S01]  /*0d70*/  FADD.FTZ R88, -R154.reuse, R143 ;  /* 0x0000008f9a587221 */ /* 0x040fe20000010100 */
[----:B------:R-:W-:Y:S01]  /*0d80*/  FADD.FTZ R93, -R154, R93 ;  /* 0x0000005d9a5d7221 */ /* 0x000fe20000010100 */
[----:B------:R-:W-:Y:S01]  /*0d90*/  FFMA.FTZ R118, R178, R141, R118 ;  /* 0x0000008db2767223 */ /* 0x000fe20000010076 */
[----:B------:R-:W-:Y:S01]  /*0da0*/  FADD.FTZ R190, R141, R190 ;  /* 0x000000be8dbe7221 */ /* 0x000fe20000010000 */
[----:B------:R-:W-:Y:S02]  /*0db0*/  HADD2.F32 R143, -RZ, R170.H0_H0 ;  /* 0x200000aaff8f7230 */ /* 0x000fe40000004100 */
[----:B------:R-:W-:Y:S01]  /*0dc0*/  FMUL.FTZ R141, R90, UR8 ;  /* 0x000000085a8d7c20 */ /* 0x000fe20008410000 */
[----:B------:R-:W-:Y:S01]  /*0dd0*/  FMUL.FTZ R183, R57, R140 ;  /* 0x0000008c39b77220 */ /* 0x000fe20000410000 */
[----:B------:R-:W-:Y:S01]  /*0de0*/  FADD.FTZ R90, RZ, R182 ;  /* 0x000000b6ff5a7221 */ /* 0x000fe20000010000 */
[----:B------:R-:W-:Y:S01]  /*0df0*/  MOV R163, R139 ;  /* 0x0000008b00a37202 */ /* 0x000fe20000000f00 */
[----:B------:R-:W-:Y:S01]  /*0e00*/  FMUL.FTZ R171, R93, UR8 ;  /* 0x000000085dab7c20 */ /* 0x000fe20008410000 */
[----:B------:R-:W-:Y:S01]  /*0e10*/  SHF.R.U32.HI R164, RZ, 0x10, R139 ;  /* 0x00000010ffa47819 */ /* 0x000fe2000001168b */
[C---:B------:R-:W-:Y:S01]  /*0e20*/  FADD.FTZ R179, -R154.reuse, R89 ;  /* 0x000000599ab37221 */ /* 0x040fe20000010100 */
[----:B------:R-:W-:Y:S01]  /*0e30*/  FADD.FTZ R139, -R154, R142 ;  /* 0x0000008e9a8b7221 */ /* 0x000fe20000010100 */
[----:B------:R-:W-:-:S02]  /*0e40*/  HADD2.F32 R93, -RZ, R161.H0_H0 ;  /* 0x200000a1ff5d7230 */ /* 0x000fc40000004100 */
[----:B------:R-:W-:Y:S01]  /*0e50*/  FMUL.FTZ R161, R91, UR8 ;  /* 0x000000085ba17c20 */ /* 0x000fe20008410000 */
[----:B------:R-:W-:Y:S02]  /*0e60*/  HADD2.F32 R142, -RZ, R173.H0_H0 ;  /* 0x200000adff8e7230 */ /* 0x000fe40000004100 */
[----:B------:R-:W-:Y:S01]  /*0e70*/  FMUL.FTZ R184, R58, R143 ;  /* 0x0000008f3ab87220 */ /* 0x000fe20000410000 */
[----:B------:R-:W-:Y:S01]  /*0e80*/  FADD.FTZ R91, R183, R90 ;  /* 0x0000005ab75b7221 */ /* 0x000fe20000010000 */
[----:B------:R-:W-:Y:S01]  /*0e90*/  MOV R167, R149 ;  /* 0x0000009500a77202 */ /* 0x000fe20000000f00 */
[C---:B------:R-:W-:Y:S01]  /*0ea0*/  FADD.FTZ R92, -R154.reuse, R92 ;  /* 0x0000005c9a5c7221 */ /* 0x040fe20000010100 */
[----:B------:R-:W-:Y:S01]  /*0eb0*/  SHF.R.U32.HI R174, RZ, 0x10, R149 ;  /* 0x00000010ffae7819 */ /* 0x000fe20000011695 */
[----:B------:R-:W-:Y:S01]  /*0ec0*/  FADD.FTZ R122, -R154, R122 ;  /* 0x0000007a9a7a7221 */ /* 0x000fe20000010100 */
[----:B------:R-:W-:Y:S01]  /*0ed0*/  MOV R149, R152 ;  /* 0x0000009800957202 */ /* 0x000fe20000000f00 */
[----:B------:R-:W-:Y:S01]  /*0ee0*/  FMUL.FTZ R179, R179, UR8 ;  /* 0x00000008b3b37c20 */ /* 0x000fe20008410000 */
[----:B------:R-:W-:Y:S01]  /*0ef0*/  SHF.R.U64 R151, R152, 0x10, R153 ;  /* 0x0000001098977819 */ /* 0x000fe20000001299 */
[C---:B------:R-:W-:Y:S01]  /*0f00*/  FADD.FTZ R95, -R154.reuse, R95 ;  /* 0x0000005f9a5f7221 */ /* 0x040fe20000010100 */
[C---:B------:R-:W-:Y:S01]  /*0f10*/  FADD.FTZ R152, -R154.reuse, R123 ;  /* 0x0000007b9a987221 */ /* 0x040fe20000010100 */
[----:B------:R-:W-:Y:S01]  /*0f20*/  FADD.FTZ R123, -R154, R145 ;  /* 0x000000919a7b7221 */ /* 0x000fe20000010100 */
[----:B------:R-:W-:Y:S01]  /*0f30*/  FMUL.FTZ R185, R59, R142 ;  /* 0x0000008e3bb97220 */ /* 0x000fe20000410000 */
[----:B------:R-:W-:Y:S01]  /*0f40*/  FADD.FTZ R90, R184, R91 ;  /* 0x0000005bb85a7221 */ /* 0x000fe20000010000 */
[----:B------:R-:W-:Y:S01]  /*0f50*/  FMUL.FTZ R170, R92, UR8 ;  /* 0x000000085caa7c20 */ /* 0x000fe20008410000 */
[----:B------:R-:W-:-:S02]  /*0f60*/  HADD2.F32 R145, -RZ, R163.H0_H0 ;  /* 0x200000a3ff917230 */ /* 0x000fc40000004100 */
[----:B------:R-:W-:Y:S01]  /*0f70*/  FFMA.FTZ R117, R179, R140, R117 ;  /* 0x0000008cb3757223 */ /* 0x000fe20000010075 */
[----:B------:R-:W-:Y:S01]  /*0f80*/  FADD.FTZ R191, R140, R191 ;  /* 0x000000bf8cbf7221 */ /* 0x000fe20000010000 */
[----:B------:R-:W-:Y:S02]  /*0f90*/  HADD2.F32 R92, -RZ, R164.H0_H0 ;  /* 0x200000a4ff5c7230 */ /* 0x000fe40000004100 */
[----:B------:R-:W-:Y:S01]  /*0fa0*/  FMUL.FTZ R163, R122, UR8 ;  /* 0x000000087aa37c20 */ /* 0x000fe20008410000 */
[----:B------:R-:W-:Y:S01]  /*0fb0*/  FMUL.FTZ R173, R95, UR8 ;  /* 0x000000085fad7c20 */ /* 0x000fe20008410000 */
[----:B------:R-:W-:Y:S02]  /*0fc0*/  HADD2.F32 R140, -RZ, R162.H0_H0 ;  /* 0x200000a2ff8c7230 */ /* 0x000fe40000004100 */
[----:B------:R-:W-:Y:S01]  /*0fd0*/  FADD.FTZ R91, R185, R90 ;  /* 0x0000005ab95b7221 */ /* 0x000fe20000010000 */
[----:B------:R-:W-:Y:S02]  /*0fe0*/  HADD2.F32 R122, -RZ, R174.H0_H0 ;  /* 0x200000aeff7a7230 */ /* 0x000fe40000004100 */
[-C--:B------:R-:W-:Y:S01]  /*0ff0*/  FMUL.FTZ R174, R52, R93.reuse ;  /* 0x0000005d34ae7220 */ /* 0x080fe20000410000 */
[-C--:B------:R-:W-:Y:S01]  /*1000*/  FFMA.FTZ R111, R173, R92.reuse, R111 ;  /* 0x0000005cad6f7223 */ /* 0x080fe2000001006f */
[----:B------:R-:W-:Y:S01]  /*1010*/  FADD.FTZ R197, R92, R197 ;  /* 0x000000c55cc57221 */ /* 0x000fe20000010000 */
[----:B------:R-:W-:Y:S01]  /*1020*/  FMUL.FTZ R177, R55, R92 ;  /* 0x0000005c37b17220 */ /* 0x000fe20000410000 */
[----:B------:R-:W-:Y:S01]  /*1030*/  FMUL.FTZ R175, R53, R140 ;  /* 0x0000008c35af7220 */ /* 0x000fe20000410000 */
[----:B------:R-:W-:Y:S01]  /*1040*/  FADD.FTZ R92, R174, R91 ;  /* 0x0000005bae5c7221 */ /* 0x000fe20000010000 */
[----:B------:R-:W-:Y:S01]  /*1050*/  FFMA.FTZ R114, R170, R93, R114 ;  /* 0x0000005daa727223 */ /* 0x000fe20000010072 */
[----:B------:R-:W-:Y:S01]  /*1060*/  FADD.FTZ R194, R93, R194 ;  /* 0x000000c25dc27221 */ /* 0x000fe20000010000 */
[----:B------:R-:W-:Y:S01]  /*1070*/  FFMA.FTZ R90, R178, R182, RZ ;  /* 0x000000b6b25a7223 */ /* 0x000fe200000100ff */
[----:B------:R-:W-:Y:S01]  /*1080*/  FMUL.FTZ R176, R54, R145 ;  /* 0x0000009136b07220 */ /* 0x000fe20000410000 */
[----:B------:R-:W-:Y:S01]  /*1090*/  FADD.FTZ R93, R175, R92 ;  /* 0x0000005caf5d7221 */ /* 0x000fe20000010000 */
[----:B------:R-:W-:Y:S01]  /*10a0*/  MOV R165, R153 ;  /* 0x0000009900a57202 */ /* 0x000fe20000000f00 */
[----:B------:R-:W-:Y:S01]  /*10b0*/  FMUL.FTZ R180, R180, UR8 ;  /* 0x00000008b4b47c20 */ /* 0x000fe20008410000 */
[----:B------:R-:W-:-:S02]  /*10c0*/  HADD2.F32 R169, -RZ, R169.H0_H0 ;  /* 0x200000a9ffa97230 */ /* 0x000fc40000004100 */
[----:B------:R-:W-:Y:S01]  /*10d0*/  FFMA.FTZ R91, R179, R183, R90 ;  /* 0x000000b7b35b7223 */ /* 0x000fe2000001005a */
[----:B------:R-:W-:Y:S01]  /*10e0*/  FADD.FTZ R92, R176, R93 ;  /* 0x0000005db05c7221 */ /* 0x000fe20000010000 */
[--C-:B------:R-:W-:Y:S01]  /*10f0*/  SHF.R.U64 R2, R156, 0x10, R157.reuse ;  /* 0x000000109c027819 */ /* 0x100fe2000000129d */
[----:B------:R-:W-:Y:S01]  /*1100*/  FADD.FTZ R94, -R154, R94 ;  /* 0x0000005e9a5e7221 */ /* 0x000fe20000010100 */
[----:B------:R-:W-:Y:S02]  /*1110*/  MOV R208, R157 ;  /* 0x0000009d00d07202 */ /* 0x000fe40000000f00 */
[----:B------:R-:W-:Y:S01]  /*1120*/  SHF.R.U32.HI R205, RZ, 0x10, R157 ;  /* 0x00000010ffcd7819 */ /* 0x000fe2000001169d */
[----:B------:R-:W-:Y:S01]  /*1130*/  HADD2.F32 R157, -RZ, R151.H0_H0 ;  /* 0x20000097ff9d7230 */ /* 0x000fe20000004100 */
[----:B------:R-:W-:Y:S01]  /*1140*/  SHF.R.U32.HI R166, RZ, 0x10, R153 ;  /* 0x00000010ffa67819 */ /* 0x000fe20000011699 */
[----:B------:R-:W-:Y:S01]  /*1150*/  FMUL.FTZ R181, R181, UR8 ;  /* 0x00000008b5b57c20 */ /* 0x000fe20008410000 */
[----:B------:R-:W-:-:S02]  /*1160*/  HADD2.F32 R168, -RZ, R168.H0_H0 ;  /* 0x200000a8ffa87230 */ /* 0x000fc40000004100 */
[----:B------:R-:W-:Y:S01]  /*1170*/  FFMA.FTZ R90, R180, R184, R91 ;  /* 0x000000b8b45a7223 */ /* 0x000fe2000001005b */
[----:B------:R-:W-:Y:S02]  /*1180*/  HADD2.F32 R151, -RZ, R165.H0_H0 ;  /* 0x200000a5ff977230 */ /* 0x000fe40000004100 */
[----:B------:R-:W-:Y:S01]  /*1190*/  FMUL.FTZ R165, R48, R169 ;  /* 0x000000a930a57220 */ /* 0x000fe20000410000 */
[----:B------:R-:W-:Y:S01]  /*11a0*/  FADD.FTZ R92, R177, R92 ;  /* 0x0000005cb15c7221 */ /* 0x000fe20000010000 */
[----:B------:R-:W-:Y:S01]  /*11b0*/  FMUL.FTZ R172, R94, UR8 ;  /* 0x000000085eac7c20 */ /* 0x000fe20008410000 */
[----:B------:R-:W-:Y:S02]  /*11c0*/  HADD2.F32 R167, -RZ, R167.H0_H0 ;  /* 0x200000a7ffa77230 */ /* 0x000fe40000004100 */
[----:B------:R-:W-:Y:S01]  /*11d0*/  FADD.FTZ R121, -R154, R121 ;  /* 0x000000799a797221 */ /* 0x000fe20000010100 */
[----:B------:R-:W-:Y:S02]  /*11e0*/  HADD2.F32 R94, -RZ, R166.H0_H0 ;  /* 0x200000a6ff5e7230 */ /* 0x000fe40000004100 */
[----:B------:R-:W-:Y:S01]  /*11f0*/  FFMA.FTZ R93, R181, R185, R90 ;  /* 0x000000b9b55d7223 */ /* 0x000fe2000001005a */
[----:B------:R-:W-:Y:S01]  /*1200*/  FMUL.FTZ R166, R49, R168 ;  /* 0x000000a831a67220 */ /* 0x000fe20000410000 */
[----:B------:R-:W-:Y:S01]  /*1210*/  FADD.FTZ R91, R165, R92 ;  /* 0x0000005ca55b7221 */ /* 0x000fe20000010000 */
[----:B------:R-:W-:Y:S01]  /*1220*/  FMUL.FTZ R162, R121, UR8 ;  /* 0x0000000879a27c20 */ /* 0x000fe20008410000 */
[-C--:B------:R-:W-:Y:S01]  /*1230*/  FFMA.FTZ R108, R163, R167.reuse, R108 ;  /* 0x000000a7a36c7223 */ /* 0x080fe2000001006c */
[----:B------:R-:W-:Y:S01]  /*1240*/  FADD.FTZ R206, R167, R206 ;  /* 0x000000cea7ce7221 */ /* 0x000fe20000010000 */
[----:B------:R-:W-:Y:S01]  /*1250*/  FFMA.FTZ R90, R170, R174, R93 ;  /* 0x000000aeaa5a7223 */ /* 0x000fe2000001005d */
[----:B------:R-:W-:Y:S01]  /*1260*/  FMUL.FTZ R167, R50, R167 ;  /* 0x000000a732a77220 */ /* 0x000fe20000410000 */
[----:B------:R-:W-:Y:S01]  /*1270*/  FADD.FTZ R92, R166, R91 ;  /* 0x0000005ba65c7221 */ /* 0x000fe20000010000 */
[----:B------:R-:W-:Y:S01]  /*1280*/  FADD.FTZ R153, -R154, R129 ;  /* 0x000000819a997221 */ /* 0x000fe20000010100 */
[----:B------:R-:W-:-:S02]  /*1290*/  HADD2.F32 R149, -RZ, R149.H0_H0 ;  /* 0x20000095ff957230 */ /* 0x000fc40000004100 */
[----:B------:R-:W-:Y:S01]  /*12a0*/  FFMA.FTZ R109, R162, R168, R109 ;  /* 0x000000a8a26d7223 */ /* 0x000fe2000001006d */
[----:B------:R-:W-:Y:S01]  /*12b0*/  FADD.FTZ R203, R168, R203 ;  /* 0x000000cba8cb7221 */ /* 0x000fe20000010000 */
[----:B------:R-:W-:Y:S01]  /*12c0*/  FFMA.FTZ R91, R171, R175, R90 ;  /* 0x000000afab5b7223 */ /* 0x000fe2000001005a */
[----:B------:R-:W-:Y:S01]  /*12d0*/  FMUL.FTZ R168, R51, R122 ;  /* 0x0000007a33a87220 */ /* 0x000fe20000410000 */
[----:B------:R-:W-:Y:S01]  /*12e0*/  FADD.FTZ R93, R167, R92 ;  /* 0x0000005ca75d7221 */ /* 0x000fe20000010000 */
[----:B------:R-:W-:Y:S01]  /*12f0*/  FMUL.FTZ R164, R152, UR8 ;  /* 0x0000000898a47c20 */ /* 0x000fe20008410000 */
[----:B------:R-:W-:Y:S01]  /*1300*/  MOV R199, R158 ;  /* 0x0000009e00c77202 */ /* 0x000fe20000000f00 */
[----:B------:R-:W-:Y:S01]  /*1310*/  FADD.FTZ R130, -R154, R130 ;  /* 0x000000829a827221 */ /* 0x000fe20000010100 */
[----:B------:R-:W-:Y:S01]  /*1320*/  FMUL.FTZ R152, R153, UR8 ;  /* 0x0000000899987c20 */ /* 0x000fe20008410000 */
[----:B------:R-:W-:Y:S01]  /*1330*/  FFMA.FTZ R90, R172, R176, R91 ;  /* 0x000000b0ac5a7223 */ /* 0x000fe2000001005b */
[----:B------:R-:W-:Y:S01]  /*1340*/  FMUL.FTZ R158, R44, R149 ;  /* 0x000000952c9e7220 */ /* 0x000fe20000410000 */
[----:B------:R-:W-:Y:S01]  /*1350*/  FADD.FTZ R93, R168, R93 ;  /* 0x0000005da85d7221 */ /* 0x000fe20000010000 */
[----:B------:R-:W-:Y:S01]  /*1360*/  FMUL.FTZ R153, R130, UR8 ;  /* 0x0000000882997c20 */ /* 0x000fe20008410000 */
[----:B------:R-:W-:Y:S01]  /*1370*/  FFMA.FTZ R105, R152, R157, R105 ;  /* 0x0000009d98697223 */ /* 0x000fe20000010069 */
[----:B------:R-:W-:Y:S01]  /*1380*/  FADD.FTZ R210, R157, R210 ;  /* 0x000000d29dd27221 */ /* 0x000fe20000010000 */
[----:B------:R-:W-:Y:S01]  /*1390*/  FFMA.FTZ R92, R173, R177, R90 ;  /* 0x000000b1ad5c7223 */ /* 0x000fe2000001005a */
[----:B------:R-:W-:Y:S01]  /*13a0*/  FMUL.FTZ R157, R45, R157 ;  /* 0x0000009d2d9d7220 */ /* 0x000fe20000410000 */
[----:B------:R-:W-:Y:S01]  /*13b0*/  FADD.FTZ R90, R158, R93 ;  /* 0x0000005d9e5a7221 */ /* 0x000fe20000010000 */
[----:B------:R-:W-:-:S02]  /*13c0*/  @P0 HADD2.F32 R119, -RZ, R119.H0_H0 ;  /* 0x20000077ff770230 */ /* 0x000fc40000004100 */
[----:B------:R-:W-:Y:S01]  /*13d0*/  FFMA.FTZ R107, R164, R122, R107 ;  /* 0x0000007aa46b7223 */ /* 0x000fe2000001006b */
[----:B------:R-:W-:Y:S01]  /*13e0*/  FADD.FTZ R207, R122, R207 ;  /* 0x000000cf7acf7221 */ /* 0x000fe20000010000 */
[----:B------:R-:W-:Y:S01]  /*13f0*/  FFMA.FTZ R104, R153, R151, R104 ;  /* 0x0000009799687223 */ /* 0x000fe20000010068 */
[----:B------:R-:W-:Y:S01]  /*1400*/  FADD.FTZ R211, R151, R211 ;  /* 0x000000d397d37221 */ /* 0x000fe20000010000 */
[----:B------:R-:W-:Y:S01]  /*1410*/  FFMA.FTZ R91, R161, R165, R92 ;  /* 0x000000a5a15b7223 */ /* 0x000fe2000001005c */
[----:B------:R-:W-:Y:S01]  /*1420*/  FMUL.FTZ R151, R46, R151 ;  /* 0x000000972e977220 */ /* 0x000fe20000410000 */
[----:B------:R-:W-:Y:S01]  /*1430*/  FADD.FTZ R122, R157, R90 ;  /* 0x0000005a9d7a7221 */ /* 0x000fe20000010000 */
[----:B------:R-:W-:Y:S01]  /*1440*/  @P0 R2UR UR7, R119 ;  /* 0x00000000770702ca */ /* 0x000fe200000e0000 */
[----:B------:R-:W-:Y:S01]  /*1450*/  FMUL.FTZ R159, R159, UR8 ;  /* 0x000000089f9f7c20 */ /* 0x000fe20008410000 */
[----:B------:R-:W-:Y:S01]  /*1460*/  MOV R119, R155 ;  /* 0x0000009b00777202 */ /* 0x000fe20000000f00 */
[----:B------:R-:W-:Y:S01]  /*1470*/  HADD2.F32 R95, -RZ, R148.H0_H0 ;  /* 0x20000094ff5f7230 */ /* 0x000fe20000004100 */
[----:B------:R-:W-:Y:S01]  /*1480*/  SHF.R.U32.HI R126, RZ, 0x10, R155 ;  /* 0x00000010ff7e7819 */ /* 0x000fe2000001169b */
[----:B------:R-:W-:Y:S01]  /*1490*/  FFMA.FTZ R92, R162, R166, R91 ;  /* 0x000000a6a25c7223 */ /* 0x000fe2000001005b */
[----:B------:R-:W-:Y:S01]  /*14a0*/  FADD.FTZ R122, R151, R122 ;  /* 0x0000007a977a7221 */ /* 0x000fe20000010000 */
[----:B------:R-:W-:Y:S01]  /*14b0*/  FMUL.FTZ R155, R47, R94 ;  /* 0x0000005e2f9b7220 */ /* 0x000fe20000410000 */
[----:B------:R-:W-:Y:S01]  /*14c0*/  FFMA.FTZ R106, R159, R149, R106 ;  /* 0x000000959f6a7223 */ /* 0x000fe2000001006a */
[----:B------:R-:W-:Y:S01]  /*14d0*/  FADD.FTZ R209, R149, R209 ;  /* 0x000000d195d17221 */ /* 0x000fe20000010000 */
[----:B------:R-:W-:-:S02]  /*14e0*/  HADD2.F32 R130, -RZ, R138.H0_H0 ;  /* 0x2000008aff827230 */ /* 0x000fc40000004100 */
[----:B------:R-:W-:Y:S01]  /*14f0*/  FFMA.FTZ R93, R163, R167, R92 ;  /* 0x000000a7a35d7223 */ /* 0x000fe2000001005c */
[----:B------:R-:W-:Y:S01]  /*1500*/  FADD.FTZ R122, R155, R122 ;  /* 0x0000007a9b7a7221 */ /* 0x000fe20000010000 */
[----:B------:R-:W-:Y:S01]  /*1510*/  FMUL.FTZ R149, R40, R95 ;  /* 0x0000005f28957220 */ /* 0x000fe20000410000 */
[----:B------:R-:W-:Y:S02]  /*1520*/  HADD2.F32 R90, -RZ, R119.H0_H0 ;  /* 0x20000077ff5a7230 */ /* 0x000fe40000004100 */
[----:B------:R-:W-:Y:S01]  /*1530*/  FFMA.FTZ R92, R164, R168, R93 ;  /* 0x000000a8a45c7223 */ /* 0x000fe2000001005d */
[----:B------:R-:W-:Y:S01]  /*1540*/  FMUL.FTZ R148, R41, R130 ;  /* 0x0000008229947220 */ /* 0x000fe20000410000 */
[----:B------:R-:W-:Y:S01]  /*1550*/  FADD.FTZ R119, R149, R122 ;  /* 0x0000007a95777221 */ /* 0x000fe20000010000 */
[----:B------:R-:W-:Y:S01]  /*1560*/  MOV R3, R156 ;  /* 0x0000009c00037202 */ /* 0x000fe20000000f00 */
[----:B------:R-:W-:Y:S01]  /*1570*/  FADD.FTZ R135, -R154, R147 ;  /* 0x000000939a877221 */ /* 0x000fe20000010100 */
[----:B------:R-:W-:-:S02]  /*1580*/  HADD2.F32 R91, -RZ, R126.H0_H0 ;  /* 0x2000007eff5b7230 */ /* 0x000fc40000004100 */
[----:B------:R-:W-:Y:S01]  /*1590*/  FFMA.FTZ R93, R159, R158, R92 ;  /* 0x0000009e9f5d7223 */ /* 0x000fe2000001005c */
[----:B------:R-:W-:Y:S01]  /*15a0*/  FADD.FTZ R126, R148, R119 ;  /* 0x00000077947e7221 */ /* 0x000fe20000010000 */
[----:B------:R-:W-:Y:S01]  /*15b0*/  FMUL.FTZ R147, R42, R90 ;  /* 0x0000005a2a937220 */ /* 0x000fe20000410000 */
[C---:B------:R-:W-:Y:S01]  /*15c0*/  FADD.FTZ R131, -R154.reuse, R131 ;  /* 0x000000839a837221 */ /* 0x040fe20000010100 */
[----:B------:R-:W-:Y:S01]  /*15d0*/  FADD.FTZ R129, -R154, R146 ;  /* 0x000000929a817221 */ /* 0x000fe20000010100 */
[----:B------:R-:W-:Y:S02]  /*15e0*/  HADD2.F32 R92, -RZ, R3.H0_H0 ;  /* 0x20000003ff5c7230 */ /* 0x000fe40000004100 */
[----:B------:R-:W-:Y:S01]  /*15f0*/  FFMA.FTZ R122, R152, R157, R93 ;  /* 0x0000009d987a7223 */ /* 0x000fe2000001005d */
[----:B------:R-:W-:Y:S01]  /*1600*/  FADD.FTZ R119, R147, R126 ;  /* 0x0000007e93777221 */ /* 0x000fe20000010000 */
[----:B------:R-:W-:Y:S01]  /*1610*/  FMUL.FTZ R146, R43, R91 ;  /* 0x0000005b2b927220 */ /* 0x000fe20000410000 */
[----:B------:R-:W-:Y:S01]  /*1620*/  FADD.FTZ R132, -R154, R132 ;  /* 0x000000849a847221 */ /* 0x000fe20000010100 */
[----:B------:R-:W-:Y:S01]  /*1630*/  FMUL.FTZ R156, R131, UR8 ;  /* 0x00000008839c7c20 */ /* 0x000fe20008410000 */
[----:B------:R-:W-:-:S02]  /*1640*/  HADD2.F32 R93, -RZ, R2.H0_H0 ;  /* 0x20000002ff5d7230 */ /* 0x000fc40000004100 */
[----:B------:R-:W-:Y:S01]  /*1650*/  FFMA.FTZ R3, R153, R151, R122 ;  /* 0x0000009799037223 */ /* 0x000fe2000001007a */
[----:B------:R-:W-:Y:S01]  /*1660*/  FADD.FTZ R2, R146, R119 ;  /* 0x0000007792027221 */ /* 0x000fe20000010000 */
[----:B------:R-:W-:Y:S01]  /*1670*/  FMUL.FTZ R121, R36, R92 ;  /* 0x0000005c24797220 */ /* 0x000fe20000410000 */
[----:B------:R-:W-:Y:S01]  /*1680*/  FFMA.FTZ R116, R180, R143, R116 ;  /* 0x0000008fb4747223 */ /* 0x000fe20000010074 */
[----:B------:R-:W-:Y:S01]  /*1690*/  FADD.FTZ R192, R143, R192 ;  /* 0x000000c08fc07221 */ /* 0x000fe20000010000 */
[----:B------:R-:W-:Y:S01]  /*16a0*/  FADD.FTZ R133, -R154, R133 ;  /* 0x000000859a857221 */ /* 0x000fe20000010100 */
[----:B------:R-:W-:Y:S01]  /*16b0*/  FMUL.FTZ R143, R132, UR8 ;  /* 0x00000008848f7c20 */ /* 0x000fe20008410000 */
[----:B------:R-:W-:Y:S02]  /*16c0*/  HADD2.F32 R208, -RZ, R208.H0_H0 ;  /* 0x200000d0ffd07230 */ /* 0x000fe40000004100 */
[----:B------:R-:W-:Y:S01]  /*16d0*/  FFMA.FTZ R122, R156, R155, R3 ;  /* 0x0000009b9c7a7223 */ /* 0x000fe20000010003 */
[----:B------:R-:W-:Y:S01]  /*16e0*/  FADD.FTZ R2, R121, R2 ;  /* 0x0000000279027221 */ /* 0x000fe20000010000 */
[----:B------:R-:W-:Y:S01]  /*16f0*/  FMUL.FTZ R119, R37, R93 ;  /* 0x0000005d25777220 */ /* 0x000fe20000410000 */
[----:B------:R-:W-:Y:S01]  /*1700*/  FFMA.FTZ R115, R181, R142, R115 ;  /* 0x0000008eb5737223 */ /* 0x000fe20000010073 */
[----:B------:R-:W-:Y:S01]  /*1710*/  FADD.FTZ R193, R142, R193 ;  /* 0x000000c18ec17221 */ /* 0x000fe20000010000 */
[----:B------:R-:W-:Y:S01]  /*1720*/  FADD.FTZ R134, -R154, R134 ;  /* 0x000000869a867221 */ /* 0x000fe20000010100 */
[----:B------:R-:W-:Y:S01]  /*1730*/  FMUL.FTZ R142, R133, UR8 ;  /* 0x00000008858e7c20 */ /* 0x000fe20008410000 */
[----:B------:R-:W-:-:S02]  /*1740*/  HADD2.F32 R205, -RZ, R205.H0_H0 ;  /* 0x200000cdffcd7230 */ /* 0x000fc40000004100 */
[----:B------:R-:W-:Y:S01]  /*1750*/  FFMA.FTZ R3, R143, R149, R122 ;  /* 0x000000958f037223 */ /* 0x000fe2000001007a */
[----:B------:R-:W-:Y:S01]  /*1760*/  FADD.FTZ R2, R119, R2 ;  /* 0x0000000277027221 */ /* 0x000fe20000010000 */
[----:B------:R-:W-:Y:S01]  /*1770*/  FMUL.FTZ R131, R38, R208 ;  /* 0x000000d026837220 */ /* 0x000fe20000410000 */
[----:B------:R-:W-:Y:S01]  /*1780*/  FADD.FTZ R89, -R154, R144 ;  /* 0x000000909a597221 */ /* 0x000fe20000010100 */
[----:B------:R-:W-:Y:S01]  /*1790*/  FMUL.FTZ R144, R134, UR8 ;  /* 0x0000000886907c20 */ /* 0x000fe20008410000 */
        /* <DEDUP_REMOVED lines=12> */
[----:B------:R-:W-:Y:S01]  /*1860*/  FADD.FTZ R2, R134, R133 ;  /* 0x0000008586027221 */ /* 0x000fe20000010000 */
[----:B------:R-:W-:Y:S01]  /*1870*/  FMUL.FTZ R133, R33, R200 ;  /* 0x000000c821857220 */ /* 0x000fe20000410000 */
[----:B------:R-:W-:Y:S01]  /*1880*/  PLOP3.LUT P0, PT, PT, PT, PT, 0x80, 0x8 ;  /* 0x000000000008781c */ /* 0x000fe20003f0f070 */
[----:B------:R-:W-:Y:S01]  /*1890*/  FFMA.FTZ R112, R172, R145, R112 ;  /* 0x00000091ac707223 */ /* 0x000fe20000010070 */
[----:B------:R-:W-:Y:S01]  /*18a0*/  @!P1 PLOP3.LUT P0, PT, P3, PT, PT, 0x80, 0x8 ;  /* 0x000000000008981c */ /* 0x000fe20001f0f070 */
[----:B------:R-:W-:Y:S01]  /*18b0*/  FADD.FTZ R196, R145, R196 ;  /* 0x000000c491c47221 */ /* 0x000fe20000010000 */
[----:B------:R-:W-:-:S02]  /*18c0*/  HADD2.F32 R202, -RZ, R202.H0_H0 ;  /* 0x200000caffca7230 */ /* 0x000fc40000004100 */
[----:B------:R-:W-:Y:S01]  /*18d0*/  FADD.FTZ R145, R2, R133 ;  /* 0x0000008502917221 */ /* 0x000fe20000010000 */
[----:B------:R-:W-:Y:S01]  /*18e0*/  FMUL.FTZ R132, R34, R201 ;  /* 0x000000c922847220 */ /* 0x000fe20000410000 */
[----:B------:R-:W-:Y:S01]  /*18f0*/  FMUL.FTZ R120, R120, UR8 ;  /* 0x0000000878787c20 */ /* 0x000fe20008410000 */
[----:B------:R-:W-:Y:S01]  /*1900*/  FMUL.FTZ R128, R128, UR8 ;  /* 0x0000000880807c20 */ /* 0x000fe20008410000 */
[----:B------:R-:W-:Y:S01]  /*1910*/  FMUL.FTZ R122, R35, R202 ;  /* 0x000000ca237a7220 */ /* 0x000fe20000410000 */
[----:B------:R-:W-:Y:S01]  /*1920*/  FADD.FTZ R145, R145, R132 ;  /* 0x0000008491917221 */ /* 0x000fe20000010000 */
[----:B------:R-:W-:Y:S01]  /*1930*/  FFMA.FTZ R3, R120, R121, R3 ;  /* 0x0000007978037223 */ /* 0x000fe20000010003 */
[----:B------:R-:W-:Y:S01]  /*1940*/  MOV R138, UR4 ;  /* 0x00000004008a7c02 */ /* 0x000fe20008000f00 */
[----:B------:R-:W-:Y:S01]  /*1950*/  FMUL.FTZ R139, R139, UR8 ;  /* 0x000000088b8b7c20 */ /* 0x000fe20008410000 */
[----:B------:R-:W-:Y:S01]  /*1960*/  FADD.FTZ R2, R145, R122 ;  /* 0x0000007a91027221 */ /* 0x000fe20000010000 */
[----:B------:R-:W-:Y:S01]  /*1970*/  FFMA.FTZ R126, R128, R119, R3 ;  /* 0x00000077807e7223 */ /* 0x000fe20000010003 */
[----:B------:R-:W-:Y:S01]  /*1980*/  @!P1 MOV R3, UR5 ;  /* 0x0000000500039c02 */ /* 0x000fe20008000f00 */
[----:B------:R-:W-:Y:S01]  /*1990*/  FFMA.FTZ R110, R161, R169, R110 ;  /* 0x000000a9a16e7223 */ /* 0x000fe2000001006e */
[----:B------:R-:W-:Y:S01]  /*19a0*/  FADD.FTZ R198, R169, R198 ;  /* 0x000000c6a9c67221 */ /* 0x000fe20000010000 */
[----:B------:R-:W-:Y:S01]  /*19b0*/  @!P0 IADD3 R3, PT, PT, R138, 0x7000, RZ ;  /* 0x000070008a038810 */ /* 0x000fe20007ffe0ff */
[----:B------:R-:W-:Y:S01]  /*19c0*/  FMUL.FTZ R138, R88, UR8 ;  /* 0x00000008588a7c20 */ /* 0x000fe20008410000 */
[----:B------:R-:W-:Y:S01]  /*19d0*/  FFMA.FTZ R169, R139, R131, R126 ;  /* 0x000000838ba97223 */ /* 0x000fe2000001007e */
[----:B------:R-:W0:Y:S01]  /*19e0*/  SHFL.DOWN PT, R145, R2, 0x10, 0x1f ;  /* 0x0a001f0002917f89 */ /* 0x000e2200000e0000 */
[----:B------:R-:W-:-:S02]  /*19f0*/  FMUL.FTZ R126, R89, UR8 ;  /* 0x00000008597e7c20 */ /* 0x000fc40008410000 */
        /* <DEDUP_REMOVED lines=17> */
[----:B------:R-:W0:Y:S04]  /*1b10*/  SHFL.DOWN PT, R2, R169, 0x4, 0x1f ;  /* 0x08801f00a9027f89 */ /* 0x000e2800000e0000 */
[----:B------:R-:W1:Y:S01]  /*1b20*/  SHFL.DOWN PT, R89, R204, 0x2, 0x1f ;  /* 0x08401f00cc597f89 */ /* 0x000e6200000e0000 */
[----:B0-----:R-:W-:-:S05]  /*1b30*/  FADD.FTZ R2, R169, R2 ;  /* 0x00000002a9027221 */ /* 0x001fca0000010000 */
[----:B------:R-:W0:Y:S01]  /*1b40*/  SHFL.DOWN PT, R88, R2, 0x2, 0x1f ;  /* 0x08401f0002587f89 */ /* 0x000e2200000e0000 */
[----:B-1----:R-:W-:Y:S01]  /*1b50*/  FADD.FTZ R89, R204, R89 ;  /* 0x00000059cc597221 */ /* 0x002fe20000010000 */
[----:B------:R-:W1:Y:S01]  /*1b60*/  S2R R154, SR_TID.X ;  /* 0x00000000009a7919 */ /* 0x000e620000002100 */
[----:B0-----:R-:W-:-:S03]  /*1b70*/  FADD.FTZ R145, R2, R88 ;  /* 0x0000005802917221 */ /* 0x001fc60000010000 */
[----:B------:R-:W0:Y:S01]  /*1b80*/  SHFL.DOWN PT, R88, R89, 0x1, 0x1f ;  /* 0x08201f0059587f89 */ /* 0x000e2200000e0000 */
[----:B------:R-:W-:Y:S01]  /*1b90*/  ISETP.NE.U32.AND P0, PT, RZ, UR18, PT ;  /* 0x00000012ff007c0c */ /* 0x000fe2000bf05070 */
[----:B0-----:R-:W-:Y:S01]  /*1ba0*/  FADD.FTZ R2, R89, R88 ;  /* 0x0000005859027221 */ /* 0x001fe20000010000 */
[----:B-1----:R-:W-:-:S04]  /*1bb0*/  @!P1 SHF.R.U32.HI R88, RZ, 0x2, R154 ;  /* 0x00000002ff589819 */ /* 0x002fc8000001169a */
[----:B------:R-:W-:-:S04]  /*1bc0*/  @!P1 LOP3.LUT R88, R88, 0x38, RZ, 0xc0, !PT ;  /* 0x0000003858589812 */ /* 0x000fc800078ec0ff */
[----:B------:R-:W-:Y:S02]  /*1bd0*/  @!P1 IADD3 R154, PT, PT, R88, R3, RZ ;  /* 0x00000003589a9210 */ /* 0x000fe40007ffe0ff */
[----:B------:R-:W0:Y:S01]  /*1be0*/  SHFL.DOWN PT, R88, R145, 0x1, 0x1f ;  /* 0x08201f0091587f89 */ /* 0x000e2200000e0000 */
[----:B------:R-:W-:Y:S01]  /*1bf0*/  ISETP.NE.AND.EX P0, PT, RZ, UR19, PT, P0 ;  /* 0x00000013ff007c0c */ /* 0x000fe2000bf05300 */
[----:B0-----:R-:W-:-:S12]  /*1c00*/  FADD.FTZ R3, R145, R88 ;  /* 0x0000005891037221 */ /* 0x001fd80000010000 */
        /* <DEDUP_REMOVED lines=13> */
[----:B------:R1:W5:Y:S01]  /*1ce0*/  @P0 LDG.E.128 R72, desc[UR16][R2.64] ;  /* 0x0000001002480981 */ /* 0x000362000c1e1d00 */
[----:B------:R-:W-:Y:S01]  /*1cf0*/  FFMA.FTZ R103, R156, R94, R103 ;  /* 0x0000005e9c677223 */ /* 0x000fe20000010067 */
[----:B------:R-:W-:Y:S01]  /*1d00*/  FADD.FTZ R212, R94, R212 ;  /* 0x000000d45ed47221 */ /* 0x000fe20000010000 */
[----:B------:R-:W-:Y:S01]  /*1d10*/  FFMA.FTZ R102, R143, R95, R102 ;  /* 0x0000005f8f667223 */ /* 0x000fe20000010066 */
[----:B------:R-:W-:Y:S02]  /*1d20*/  FADD.FTZ R213, R95, R213 ;  /* 0x000000d55fd57221 */ /* 0x000fe40000010000 */
[----:B------:R-:W2:Y:S08]  /*1d30*/  LDC.64 R94, c[0x0][0x3b0] ;  /* 0x0000ec00ff5e7b82 */ /* 0x000eb00000000a00 */
[----:B-1----:R-:W1:Y:S01]  /*1d40*/  @P0 LDC.64 R2, c[0x0][0x438] ;  /* 0x00010e00ff020b82 */ /* 0x002e620000000a00 */
[----:B0-----:R-:W-:-:S05]  /*1d50*/  @P0 IMAD.WIDE.U32 R88, R136, 0x10, R88 ;  /* 0x0000001088580825 */ /* 0x001fca00078e0058 */
[----:B------:R0:W5:Y:S02]  /*1d60*/  @P0 LDG.E.128 R76, desc[UR16][R88.64] ;  /* 0x00000010584c0981 */ /* 0x000164000c1e1d00 */
[----:B0-----:R-:W0:Y:S01]  /*1d70*/  @P0 LDC.64 R88, c[0x0][0x438] ;  /* 0x00010e00ff580b82 */ /* 0x001e220000000a00 */
[----:B-1----:R-:W-:-:S05]  /*1d80*/  @P0 IMAD.WIDE.U32 R2, R124, 0x10, R2 ;  /* 0x000000107c020825 */ /* 0x002fca00078e0002 */
[----:B------:R2:W5:Y:S02]  /*1d90*/  @P0 LDG.E.128 R80, desc[UR16][R2.64] ;  /* 0x0000001002500981 */ /* 0x000564000c1e1d00 */
[----:B--2---:R-:W-:-:S05]  /*1da0*/  IMAD.WIDE.U32 R2, R160, 0x4, R94 ;  /* 0x00000004a0027825 */ /* 0x004fca00078e005e */
[----:B------:R1:W5:Y:S01]  /*1db0*/  LDG.E R204, desc[UR16][R2.64] ;  /* 0x0000001002cc7981 */ /* 0x000362000c1e1900 */
[----:B0-----:R-:W-:-:S05]  /*1dc0*/  @P0 IMAD.WIDE.U32 R88, R125, 0x10, R88 ;  /* 0x000000107d580825 */ /* 0x001fca00078e0058 */
[----:B------:R0:W5:Y:S01]  /*1dd0*/  @P0 LDG.E.128 R84, desc[UR16][R88.64] ;  /* 0x0000001058540981 */ /* 0x000162000c1e1d00 */
[----:B-1----:R-:W-:-:S05]  /*1de0*/  IMAD.WIDE.U32 R2, R127, 0x4, R94 ;  /* 0x000000047f027825 */ /* 0x002fca00078e005e */
[----:B------:R1:W5:Y:S01]  /*1df0*/  LDG.E R154, desc[UR16][R2.64] ;  /* 0x00000010029a7981 */ /* 0x000362000c1e1900 */
[----:B0-----:R-:W-:-:S05]  /*1e00*/  IMAD.WIDE.U32 R88, R137, 0x4, R94 ;  /* 0x0000000489587825 */ /* 0x001fca00078e005e */
[----:B------:R0:W5:Y:S01]  /*1e10*/  LDG.E R169, desc[UR16][R88.64] ;  /* 0x0000001058a97981 */ /* 0x000162000c1e1900 */
[----:B-1----:R-:W-:-:S05]  /*1e20*/  IMAD.WIDE.U32 R2, R150, 0x4, R94 ;  /* 0x0000000496027825 */ /* 0x002fca00078e005e */
[----:B------:R1:W5:Y:S01]  /*1e30*/  LDG.E R145, desc[UR16][R2.64] ;  /* 0x0000001002917981 */ /* 0x000362000c1e1900 */
[----:B0-----:R-:W-:-:S04]  /*1e40*/  IMAD.WIDE.U32 R88, R124, 0x4, R94 ;  /* 0x000000047c587825 */ /* 0x001fc800078e005e */
[----:B------:R-:W-:Y:S01]  /*1e50*/  FFMA.FTZ R101, R142, R130, R101 ;  /* 0x000000828e657223 */ /* 0x000fe20000010065 */
[----:B------:R-:W-:Y:S01]  /*1e60*/  FADD.FTZ R214, R130, R214 ;  /* 0x000000d682d67221 */ /* 0x000fe20000010000 */
[----:B------:R-:W5:Y:S01]  /*1e70*/  LDG.E R127, desc[UR16][R88.64] ;  /* 0x00000010587f7981 */ /* 0x000f62000c1e1900 */
[----:B-1----:R-:W-:-:S05]  /*1e80*/  IMAD.WIDE.U32 R2, R136, 0x4, R94 ;  /* 0x0000000488027825 */ /* 0x002fca00078e005e */
        /* <DEDUP_REMOVED lines=75> */
[----:B------:R-:W-:Y:S01]  /*2340*/  FADD.FTZ R90, R184, -R91 ;  /* 0x8000005bb85a7221 */ /* 0x000fe20000010000 */
[----:B------:R-:W-:Y:S01]  /*2350*/  FMUL.FTZ R88, R88, UR8 ;  /* 0x0000000858587c20 */ /* 0x000fe20008410000 */
[----:B------:R-:W-:Y:S01]  /*2360*/  FADD.FTZ R91, R185, -R94 ;  /* 0x8000005eb95b7221 */ /* 0x000fe20000010000 */
[----:B------:R-:W-:Y:S01]  /*2370*/  FMUL.FTZ R89, R89, UR8 ;  /* 0x0000000859597c20 */ /* 0x000fe20008410000 */
[----:B------:R-:W-:Y:S01]  /*2380*/  FMUL.FTZ R90, R90, UR8 ;  /* 0x000000085a5a7c20 */ /* 0x000fe20008410000 */
[----:B------:R-:W-:Y:S01]  /*2390*/  FMUL.FTZ R181, R88, UR4 ;  /* 0x0000000458b57c20 */ /* 0x000fe20008410000 */
[----:B------:R-:W-:Y:S01]  /*23a0*/  FMUL.FTZ R91, R91, UR8 ;  /* 0x000000085b5b7c20 */ /* 0x000fe20008410000 */
[C---:B------:R-:W-:Y:S01]  /*23b0*/  LOP3.LUT P3, RZ, R204.reuse, 0xff0000, RZ, 0xc0, !PT ;  /* 0x00ff0000ccff7812 */ /* 0x040fe2000786c0ff */
[----:B------:R-:W1:Y:S01]  /*23c0*/  LDC.64 R182, c[0x0][0x468] ;  /* 0x00011a00ffb67b82 */ /* 0x000e620000000a00 */
[----:B------:R-:W-:Y:S01]  /*23d0*/  FMUL.FTZ R181, R181, UR26 ;  /* 0x0000001ab5b57c20 */ /* 0x000fe20008410000 */
[----:B------:R-:W-:-:S02]  /*23e0*/  ISETP.GE.U32.AND P1, PT, R204, 0x1000000, PT ;  /* 0x01000000cc00780c */ /* 0x000fc40003f26070 */
[----:B------:R-:W-:-:S04]  /*23f0*/  IADD3 R180, PT, PT, R160, 0x100, RZ ;  /* 0x00000100a0b47810 */ /* 0x000fc80007ffe0ff */
        /* <DEDUP_REMOVED lines=18> */
[----:B------:R-:W-:Y:S01]  /*2520*/  MOV R2, RZ ;  /* 0x000000ff00027202 */ /* 0x000fe20000000f00 */
[----:B------:R-:W-:Y:S02]  /*2530*/  @P0 HADD2.F32 R178, -RZ, R93.H0_H0 ;  /* 0x2000005dffb20230 */ /* 0x000fe40000004100 */
[----:B------:R-:W-:Y:S02]  /*2540*/  HFMA2 R93, -RZ, RZ, 0, 0 ;  /* 0x00000000ff5d7431 */ /* 0x000fe400000001ff */
[----:B------:R-:W-:Y:S02]  /*2550*/  @P2 HADD2.F32 R88, -RZ, R88.H0_H0 ;  /* 0x20000058ff582230 */ /* 0x000fe40000004100 */
[-C--:B------:R-:W-:Y:S01]  /*2560*/  @P0 FMUL.FTZ R93, R178, R181.reuse ;  /* 0x000000b5b25d0220 */ /* 0x080fe20000410000 */
[----:B------:R-:W-:Y:S01]  /*2570*/  FMUL.FTZ R178, R89, UR4 ;  /* 0x0000000459b27c20 */ /* 0x000fe20008410000 */
[----:B------:R-:W-:-:S03]  /*2580*/  FMUL.FTZ R181, R4, R181 ;  /* 0x000000b504b57220 */ /* 0x000fc60000410000 */
[----:B------:R-:W-:Y:S02]  /*2590*/  FMUL.FTZ R178, R178, UR26 ;  /* 0x0000001ab2b27c20 */ /* 0x000fe40008410000 */
[----:B------:R-:W-:Y:S02]  /*25a0*/  FSEL R181, R181, RZ, P0 ;  /* 0x000000ffb5b57208 */ /* 0x000fe40000000000 */
[----:B------:R-:W-:Y:S01]  /*25b0*/  @P2 FMUL.FTZ R2, R88, R178 ;  /* 0x000000b258022220 */ /* 0x000fe20000410000 */
[----:B------:R-:W-:-:S03]  /*25c0*/  @P3 MOV R88, R3 ;  /* 0x0000000300583202 */ /* 0x000fc60000000f00 */
[----:B------:R-:W-:Y:S02]  /*25d0*/  F2F.F16.F32 R181, R181 ;  /* 0x000000b500b57304 */ /* 0x000fe40000200800 */
[----:B------:R-:W-:Y:S02]  /*25e0*/  @P3 HADD2.F32 R89, -RZ, R88.H0_H0 ;  /* 0x20000058ff593230 */ /* 0x000fe40000004100 */
[----:B------:R-:W-:Y:S01]  /*25f0*/  FMUL.FTZ R88, R5, R178 ;  /* 0x000000b205587220 */ /* 0x000fe20000410000 */
[----:B------:R-:W-:-:S04]  /*2600*/  HFMA2 R178, -RZ, RZ, 0, 0 ;  /* 0x00000000ffb27431 */ /* 0x000fc800000001ff */
[----:B------:R-:W-:Y:S01]  /*2610*/  FSEL R88, R88, RZ, P2 ;  /* 0x000000ff58587208 */ /* 0x000fe20001000000 */
[-C--:B------:R-:W-:Y:S01]  /*2620*/  @P3 FMUL.FTZ R178, R89, R90.reuse ;  /* 0x0000005a59b23220 */ /* 0x080fe20000410000 */
[----:B------:R-:W-:Y:S01]  /*2630*/  FMUL.FTZ R89, R7, R179 ;  /* 0x000000b307597220 */ /* 0x000fe20000410000 */
[----:B------:R-:W-:-:S03]  /*2640*/  FMUL.FTZ R90, R6, R90 ;  /* 0x0000005a065a7220 */ /* 0x000fc60000410000 */
[----:B------:R-:W0:Y:S01]  /*2650*/  F2F.F16.F32 R88, R88 ;  /* 0x0000005800587304 */ /* 0x000e220000200800 */
[----:B------:R-:W-:Y:S02]  /*2660*/  FSEL R94, R89, RZ, P1 ;  /* 0x000000ff595e7208 */ /* 0x000fe40000800000 */
[----:B------:R-:W-:-:S05]  /*2670*/  FSEL R90, R90, RZ, P3 ;  /* 0x000000ff5a5a7208 */ /* 0x000fca0001800000 */
[----:B------:R-:W2:Y:S01]  /*2680*/  F2F.F16.F32 R94, R94 ;  /* 0x0000005e005e7304 */ /* 0x000ea20000200800 */
[----:B0-----:R-:W-:-:S07]  /*2690*/  IMAD.WIDE.U32 R88, R88, 0x10000, RZ ;  /* 0x0001000058587825 */ /* 0x001fce00078e00ff */
[----:B------:R-:W0:Y:S01]  /*26a0*/  F2F.F16.F32 R91, R90 ;  /* 0x0000005a005b7304 */ /* 0x000e220000200800 */
        /* <DEDUP_REMOVED lines=10> */
[----:B0-----:R-:W-:Y:S01]  /*2750*/  FADD.FTZ R91, R177, -R172 ;  /* 0x800000acb15b7221 */ /* 0x001fe20000010000 */
[----:B------:R-:W-:Y:S01]  /*2760*/  FMUL.FTZ R89, R170, UR8 ;  /* 0x00000008aa597c20 */ /* 0x000fe20008410000 */
[----:B------:R-:W-:Y:S01]  /*2770*/  FMUL.FTZ R90, R171, UR8 ;  /* 0x00000008ab5a7c20 */ /* 0x000fe20008410000 */
[----:B------:R-:W-:Y:S01]  /*2780*/  FMUL.FTZ R88, R185, UR8 ;  /* 0x00000008b9587c20 */ /* 0x000fe20008410000 */
        /* <DEDUP_REMOVED lines=16> */
[----:B------:R0:W1:Y:S02]  /*2890*/  F2F.F16.F32 R89, R169 ;  /* 0x000000a900597304 */ /* 0x0000640000200800 */
[----:B------:R-:W-:Y:S02]  /*28a0*/  FSEL R170, R91, RZ, P3 ;  /* 0x000000ff5baa7208 */ /* 0x000fe40001800000 */
[----:B------:R-:W-:-:S04]  /*28b0*/  FSEL R90, R90, RZ, P2 ;  /* 0x000000ff5a5a7208 */ /* 0x000fc80001000000 */
[----:B------:R-:W3:Y:S01]  /*28c0*/  F2F.F16.F32 R170, R170 ;  /* 0x000000aa00aa7304 */ /* 0x000ee20000200800 */
[----:B0-----:R-:W-:Y:S01]  /*28d0*/  FSEL R169, R88, RZ, P4 ;  /* 0x000000ff58a97208 */ /* 0x001fe20002000000 */
[----:B-1----:R-:W-:-:S06]  /*28e0*/  IMAD.WIDE.U32 R88, R89, 0x10000, RZ ;  /* 0x0001000059587825 */ /* 0x002fcc00078e00ff */
[----:B------:R-:W0:Y:S01]  /*28f0*/  F2F.F16.F32 R90, R90 ;  /* 0x0000005a005a7304 */ /* 0x000e220000200800 */
[----:B---3--:R-:W-:-:S07]  /*2900*/  SHF.L.U32 R91, R170, 0x10, RZ ;  /* 0x00000010aa5b7819 */ /* 0x008fce00000006ff */
[----:B------:R-:W1:Y:S01]  /*2910*/  F2F.F16.F32 R169, R169 ;  /* 0x000000a900a97304 */ /* 0x000e620000200800 */
        /* <DEDUP_REMOVED lines=10> */
[C---:B------:R-:W-:Y:S01]  /*29c0*/  LOP3.LUT P5, RZ, R154.reuse, 0xff0000, RZ, 0xc0, !PT ;  /* 0x00ff00009aff7812 */ /* 0x040fe200078ac0ff */
[----:B------:R-:W-:Y:S01]  /*29d0*/  @P1 HADD2.F32 R160, -RZ, R160.H0_H0 ;  /* 0x200000a0ffa01230 */ /* 0x000fe20000004100 */
[----:B------:R-:W-:Y:S01]  /*29e0*/  ISETP.GE.U32.AND P6, PT, R154, 0x1000000, PT ;  /* 0x010000009a00780c */ /* 0x000fe20003fc6070 */
[--C-:B------:R-:W-:Y:S01]  /*29f0*/  FFMA.FTZ R156, R156, UR5, R92.reuse ;  /* 0x000000059c9c7c23 */ /* 0x100fe2000801005c */
[----:B0-----:R-:W-:-:S02]  /*2a00*/  FFMA.FTZ R89, R162, UR5, R92 ;  /* 0x00000005a2597c23 */ /* 0x001fc4000801005c */
[----:B------:R-:W-:Y:S01]  /*2a10*/  @P1 FMUL.FTZ R3, R160, R179 ;  /* 0x000000b3a0031220 */ /* 0x000fe20000410000 */
        /* <DEDUP_REMOVED lines=13> */
[----:B------:R-:W-:Y:S01]  /*2af0*/  LOP3.LUT P1, RZ, R154, 0xff, RZ, 0xc0, !PT ;  /* 0x000000ff9aff7812 */ /* 0x000fe2000782c0ff */
[----:B------:R-:W-:-:S02]  /*2b00*/  FADD.FTZ R155, R155, -R156 ;  /* 0x8000009c9b9b7221 */ /* 0x000fc40000010000 */
[----:B------:R-:W-:Y:S01]  /*2b10*/  FMUL.FTZ R165, R165, UR26 ;  /* 0x0000001aa5a57c20 */ /* 0x000fe20008410000 */
[----:B--2---:R-:W-:Y:S02]  /*2b20*/  @P4 MOV R160, R94 ;  /* 0x0000005e00a04202 */ /* 0x004fe40000000f00 */
[----:B------:R-:W-:Y:S01]  /*2b30*/  @P0 SHF.R.U64 R166, R94, 0x10, R95 ;  /* 0x000000105ea60819 */ /* 0x000fe2000000125f */
[----:B------:R-:W-:Y:S01]  /*2b40*/  FFMA.FTZ R94, R152, UR5, R92 ;  /* 0x00000005985e7c23 */ /* 0x000fe2000801005c */
[----:B------:R-:W-:Y:S02]  /*2b50*/  HFMA2 R152, -RZ, RZ, 0, 0 ;  /* 0x00000000ff987431 */ /* 0x000fe400000001ff */
[----:B------:R-:W-:-:S05]  /*2b60*/  @P4 HADD2.F32 R160, -RZ, R160.H0_H0 ;  /* 0x200000a0ffa04230 */ /* 0x000fca0000004100 */
        /* <DEDUP_REMOVED lines=13> */
[----:B------:R-:W-:-:S02]  /*2c40*/  FSEL R154, R154, RZ, P4 ;  /* 0x000000ff9a9a7208 */ /* 0x000fc40002000000 */
[----:B------:R-:W-:Y:S01]  /*2c50*/  F2F.F16.F32 R163, R163 ;  /* 0x000000a300a37304 */ /* 0x000fe20000200800 */
[----:B------:R-:W-:Y:S01]  /*2c60*/  FSEL R90, R89, RZ, P5 ;  /* 0x000000ff595a7208 */ /* 0x000fe20002800000 */
[----:B------:R-:W-:-:S05]  /*2c70*/  FMUL.FTZ R89, R15, R162 ;  /* 0x000000a20f597220 */ /* 0x000fca0000410000 */
[----:B------:R-:W-:Y:S01]  /*2c80*/  FSEL R164, R89, RZ, P6 ;  /* 0x000000ff59a47208 */ /* 0x000fe20003000000 */
[----:B------:R-:W0:Y:S08]  /*2c90*/  F2F.F16.F32 R154, R154 ;  /* 0x0000009a009a7304 */ /* 0x000e300000200800 */
[----:B------:R-:W1:Y:S01]  /*2ca0*/  F2F.F16.F32 R164, R164 ;  /* 0x000000a400a47304 */ /* 0x000e620000200800 */
[----:B0-----:R-:W-:-:S07]  /*2cb0*/  IMAD.WIDE.U32 R88, R154, 0x10000, RZ ;  /* 0x000100009a587825 */ /* 0x001fce00078e00ff */
[----:B------:R-:W0:Y:S01]  /*2cc0*/  F2F.F16.F32 R90, R90 ;  /* 0x0000005a005a7304 */ /* 0x000e220000200800 */
[----:B------:R-:W-:Y:S01]  /*2cd0*/  FADD.FTZ R154, R158, -R159 ;  /* 0x8000009f9e9a7221 */ /* 0x000fe20000010000 */
[----:B------:R-:W-:Y:S02]  /*2ce0*/  @P2 MOV R158, R95 ;  /* 0x0000005f009e2202 */ /* 0x000fe40000000f00 */
[----:B------:R-:W-:Y:S02]  /*2cf0*/  LOP3.LUT R88, R88, R163, RZ, 0xfc, !PT ;  /* 0x000000a358587212 */ /* 0x000fe400078efcff */
[----:B------:R-:W-:Y:S02]  /*2d00*/  @P3 SHF.R.U32.HI R159, RZ, 0x10, R95 ;  /* 0x00000010ff9f3819 */ /* 0x000fe4000001165f */
[----:B-1----:R-:W-:Y:S01]  /*2d10*/  SHF.L.U32 R91, R164, 0x10, RZ ;  /* 0x00000010a45b7819 */ /* 0x002fe200000006ff */
[----:B------:R-:W-:Y:S01]  /*2d20*/  FFMA.FTZ R164, R153, UR5, R92 ;  /* 0x0000000599a47c23 */ /* 0x000fe2000801005c */
[----:B------:R-:W-:-:S02]  /*2d30*/  @P0 HADD2.F32 R153, -RZ, R166.H0_H0 ;  /* 0x200000a6ff990230 */ /* 0x000fc40000004100 */
[----:B0-----:R-:W-:Y:S01]  /*2d40*/  LOP3.LUT R89, R89, R91, R90, 0xfe, !PT ;  /* 0x0000005b59597212 */ /* 0x001fe200078efe5a */
[----:B------:R-:W-:-:S04]  /*2d50*/  IMAD.WIDE.U32 R90, R175, 0x8, R182 ;  /* 0x00000008af5a7825 */ /* 0x000fc800078e00b6 */
[----:B------:R-:W-:Y:S01]  /*2d60*/  @P0 FMUL.FTZ R152, R153, R174 ;  /* 0x000000ae99980220 */ /* 0x000fe20000410000 */
[----:B------:R-:W-:Y:S01]  /*2d70*/  MOV R153, RZ ;  /* 0x000000ff00997202 */ /* 0x000fe20000000f00 */
[----:B------:R0:W-:Y:S02]  /*2d80*/  STG.E.64 desc[UR16][R90.64], R88 ;  /* 0x000000585a007986 */ /* 0x0001e4000c101b10 */
[----:B0-----:R-:W-:Y:S02]  /*2d90*/  @P2 HADD2.F32 R91, -RZ, R158.H0_H0 ;  /* 0x2000009eff5b2230 */ /* 0x001fe40000004100 */
[----:B------:R-:W-:Y:S01]  /*2da0*/  FADD.FTZ R90, R151, -R164 ;  /* 0x800000a4975a7221 */ /* 0x000fe20000010000 */
[----:B------:R-:W-:Y:S01]  /*2db0*/  FADD.FTZ R89, R157, -R94 ;  /* 0x8000005e9d597221 */ /* 0x000fe20000010000 */
[----:B------:R-:W-:-:S04]  /*2dc0*/  IMAD.WIDE.U32 R94, R150, 0x8, R200 ;  /* 0x00000008965e7825 */ /* 0x000fc800078e00c8 */
[----:B------:R-:W-:Y:S01]  /*2dd0*/  @P2 FMUL.FTZ R153, R91, R172 ;  /* 0x000000ac5b992220 */ /* 0x000fe20000410000 */
[----:B------:R-:W-:Y:S01]  /*2de0*/  FMUL.FTZ R90, R90, UR8 ;  /* 0x000000085a5a7c20 */ /* 0x000fe20008410000 */
[----:B------:R-:W-:Y:S01]  /*2df0*/  @P3 HADD2.F32 R88, -RZ, R159.H0_H0 ;  /* 0x2000009fff583230 */ /* 0x000fe20000004100 */
[----:B---3--:R-:W-:Y:S02]  /*2e00*/  @P1 MOV R91, R170 ;  /* 0x000000aa005b1202 */ /* 0x008fe40000000f00 */
[----:B------:R-:W-:Y:S01]  /*2e10*/  CS2R R156, SRZ ;  /* 0x00000000009c7805 */ /* 0x000fe2000001ff00 */
[----:B------:R-:W2:Y:S01]  /*2e20*/  LDG.E.64 R94, desc[UR16][R94.64] ;  /* 0x000000105e5e7981 */ /* 0x000ea2000c1e1b00 */
[----:B------:R-:W-:Y:S01]  /*2e30*/  FMUL.FTZ R159, R90, UR4 ;  /* 0x000000045a9f7c20 */ /* 0x000fe20008410000 */
[----:B------:R-:W-:Y:S01]  /*2e40*/  @P3 FMUL.FTZ R156, R88, R173 ;  /* 0x000000ad589c3220 */ /* 0x000fe20000410000 */
[----:B------:R-:W-:Y:S02]  /*2e50*/  @P1 HADD2.F32 R88, -RZ, R91.H0_H0 ;  /* 0x2000005bff581230 */ /* 0x000fe40000004100 */
[----:B------:R-:W-:Y:S01]  /*2e60*/  FMUL.FTZ R89, R89, UR8 ;  /* 0x0000000859597c20 */ /* 0x000fe20008410000 */
[----:B------:R-:W-:Y:S01]  /*2e70*/  FMUL.FTZ R159, R159, UR26 ;  /* 0x0000001a9f9f7c20 */ /* 0x000fe20008410000 */
[----:B------:R-:W-:Y:S01]  /*2e80*/  FMUL.FTZ R91, R155, UR8 ;  /* 0x000000089b5b7c20 */ /* 0x000fe20008410000 */
[----:B------:R-:W-:-:S02]  /*2e90*/  @P1 FMUL.FTZ R157, R88, R165 ;  /* 0x000000a5589d1220 */ /* 0x000fc40000410000 */
[----:B------:R-:W-:Y:S01]  /*2ea0*/  FMUL.FTZ R88, R18, R159 ;  /* 0x0000009f12587220 */ /* 0x000fe20000410000 */
[----:B------:R-:W-:Y:S01]  /*2eb0*/  LOP3.LUT P1, RZ, R145, 0xff0000, RZ, 0xc0, !PT ;  /* 0x00ff000091ff7812 */ /* 0x000fe2000782c0ff */
[----:B------:R-:W-:Y:S01]  /*2ec0*/  FMUL.FTZ R163, R89, UR4 ;  /* 0x0000000459a37c20 */ /* 0x000fe20008410000 */
[----:B------:R-:W-:Y:S02]  /*2ed0*/  FMUL.FTZ R158, R91, UR4 ;  /* 0x000000045b9e7c20 */ /* 0x000fe40008410000 */
[----:B------:R-:W-:Y:S01]  /*2ee0*/  FSEL R165, R88, RZ, P1 ;  /* 0x000000ff58a57208 */ /* 0x000fe20000800000 */
[----:B------:R-:W-:Y:S01]  /*2ef0*/  FMUL.FTZ R88, R154, UR8 ;  /* 0x000000089a587c20 */ /* 0x000fe20008410000 */
[----:B------:R-:W-:Y:S01]  /*2f00*/  FMUL.FTZ R163, R163, UR26 ;  /* 0x0000001aa3a37c20 */ /* 0x000fe20008410000 */
[----:B------:R-:W-:Y:S01]  /*2f10*/  FMUL.FTZ R158, R158, UR26 ;  /* 0x0000001a9e9e7c20 */ /* 0x000fe20008410000 */
[C---:B------:R-:W-:Y:S01]  /*2f20*/  LOP3.LUT P0, RZ, R145.reuse, 0xff00, RZ, 0xc0, !PT ;  /* 0x0000ff0091ff7812 */ /* 0x040fe2000780c0ff */
[----:B------:R-:W-:Y:S01]  /*2f30*/  FMUL.FTZ R164, R88, UR4 ;  /* 0x0000000458a47c20 */ /* 0x000fe20008410000 */
[----:B------:R-:W-:Y:S01]  /*2f40*/  LOP3.LUT P2, RZ, R145, 0xff, RZ, 0xc0, !PT ;  /* 0x000000ff91ff7812 */ /* 0x000fe2000784c0ff */
[----:B------:R-:W-:Y:S01]  /*2f50*/  FMUL.FTZ R151, R17, R163 ;  /* 0x000000a311977220 */ /* 0x000fe20000410000 */
[----:B------:R-:W-:Y:S01]  /*2f60*/  ISETP.GE.U32.AND P3, PT, R145, 0x1000000, PT ;  /* 0x010000009100780c */ /* 0x000fe20003f66070 */
[----:B------:R-:W-:Y:S01]  /*2f70*/  FMUL.FTZ R145, R19, R158 ;  /* 0x0000009e13917220 */ /* 0x000fe20000410000 */
[----:B------:R-:W-:-:S02]  /*2f80*/  FMUL.FTZ R164, R164, UR26 ;  /* 0x0000001aa4a47c20 */ /* 0x000fc40008410000 */
[----:B------:R-:W-:Y:S02]  /*2f90*/  FSEL R151, R151, RZ, P0 ;  /* 0x000000ff97977208 */ /* 0x000fe40000000000 */
[----:B------:R-:W-:Y:S01]  /*2fa0*/  FSEL R166, R145, RZ, P3 ;  /* 0x000000ff91a67208 */ /* 0x000fe20001800000 */
[----:B------:R-:W-:-:S03]  /*2fb0*/  FMUL.FTZ R145, R16, R164 ;  /* 0x000000a410917220 */ /* 0x000fc60000410000 */
[----:B------:R-:W0:Y:S02]  /*2fc0*/  F2F.F16.F32 R151, R151 ;  /* 0x0000009700977304 */ /* 0x000e240000200800 */
[----:B------:R-:W-:-:S06]  /*2fd0*/  FSEL R145, R145, RZ, P2 ;  /* 0x000000ff91917208 */ /* 0x000fcc0001000000 */
[----:B------:R-:W1:Y:S01]  /*2fe0*/  F2F.F16.F32 R166, R166 ;  /* 0x000000a600a67304 */ /* 0x000e620000200800 */
[----:B------:R-:W-:-:S07]  /*2ff0*/  IMAD.WIDE.U32 R154, R150, 0x10, R204 ;  /* 0x00000010969a7825 */ /* 0x000fce00078e00cc */
[----:B------:R-:W3:Y:S08]  /*3000*/  F2F.F16.F32 R165, R165 ;  /* 0x000000a500a57304 */ /* 0x000ef00000200800 */
[----:B------:R-:W4:Y:S01]  /*3010*/  F2F.F16.F32 R145, R145 ;  /* 0x0000009100917304 */ /* 0x000f220000200800 */
[----:B------:R0:W-:Y:S02]  /*3020*/  STG.E.128 desc[UR16][R154.64], R88 ;  /* 0x000000589a007986 */ /* 0x0001e4000c101d10 */
[----:B0-----:R-:W-:Y:S01]  /*3030*/  IMAD.WIDE.U32 R88, R151, 0x10000, RZ ;  /* 0x0001000097587825 */ /* 0x001fe200078e00ff */
[----:B-1----:R-:W-:-:S04]  /*3040*/  SHF.L.U32 R151, R166, 0x10, RZ ;  /* 0x00000010a6977819 */ /* 0x002fc800000006ff */
[----:B---3--:R-:W-:Y:S01]  /*3050*/  LOP3.LUT R89, R89, R151, R165, 0xfe, !PT ;  /* 0x0000009759597212 */ /* 0x008fe200078efea5 */
[----:B------:R-:W-:Y:S01]  /*3060*/  IMAD.WIDE.U32 R150, R150, 0x8, R182 ;  /* 0x0000000896967825 */ /* 0x000fe200078e00b6 */
[----:B----4-:R-:W-:-:S03]  /*3070*/  LOP3.LUT R88, R88, R145, RZ, 0xfc, !PT ;  /* 0x0000009158587212 */ /* 0x010fc600078efcff */
[----:B------:R-:W-:Y:S02]  /*3080*/  IMAD.WIDE.U32 R90, R136, 0x8, R200 ;  /* 0x00000008885a7825 */ /* 0x000fe400078e00c8 */
[----:B------:R0:W-:Y:S04]  /*3090*/  STG.E.64 desc[UR16][R150.64], R88 ;  /* 0x0000005896007986 */ /* 0x0001e8000c101b10 */
[----:B0-----:R0:W3:Y:S01]  /*30a0*/  LDG.E.64 R150, desc[UR16][R90.64] ;  /* 0x000000105a967981 */ /* 0x0010e2000c1e1b00 */
[--C-:B------:R-:W-:Y:S01]  /*30b0*/  FFMA.FTZ R166, R143, UR5, R92.reuse ;  /* 0x000000058fa67c23 */ /* 0x100fe2000801005c */
[--C-:B------:R-:W-:Y:S01]  /*30c0*/  FFMA.FTZ R143, R142, UR5, R92.reuse ;  /* 0x000000058e8f7c23 */ /* 0x100fe2000801005c */
[----:B------:R-:W-:Y:S01]  /*30d0*/  FFMA.FTZ R144, R144, UR5, R92 ;  /* 0x0000000590907c23 */ /* 0x000fe2000801005c */
[----:B------:R-:W-:-:S02]  /*30e0*/  @P4 SHF.R.U64 R145, R170, 0x10, R171 ;  /* 0x00000010aa914819 */ /* 0x000fc400000012ab */
[----:B------:R-:W-:Y:S01]  /*30f0*/  FADD.FTZ R143, R148, -R143 ;  /* 0x8000008f948f7221 */ /* 0x000fe20000010000 */
[----:B------:R-:W-:Y:S01]  /*3100*/  FADD.FTZ R144, R147, -R144 ;  /* 0x8000009093907221 */ /* 0x000fe20000010000 */
[----:B------:R-:W-:Y:S01]  /*3110*/  FFMA.FTZ R141, R141, UR5, R92 ;  /* 0x000000058d8d7c23 */ /* 0x000fe2000801005c */
[----:B------:R-:W-:Y:S01]  /*3120*/  @P5 MOV R88, R171 ;  /* 0x000000ab00585202 */ /* 0x000fe20000000f00 */
[----:B------:R-:W-:Y:S01]  /*3130*/  FMUL.FTZ R89, R143, UR8 ;  /* 0x000000088f597c20 */ /* 0x000fe20008410000 */
[----:B0-----:R-:W-:Y:S02]  /*3140*/  @P4 HADD2.F32 R91, -RZ, R145.H0_H0 ;  /* 0x20000091ff5b4230 */ /* 0x001fe40000004100 */
[----:B------:R-:W-:Y:S01]  /*3150*/  FMUL.FTZ R90, R144, UR8 ;  /* 0x00000008905a7c20 */ /* 0x000fe20008410000 */
[----:B------:R-:W-:Y:S01]  /*3160*/  FADD.FTZ R146, R146, -R141 ;  /* 0x8000008d92927221 */ /* 0x000fe20000010000 */
[----:B------:R-:W-:Y:S01]  /*3170*/  FMUL.FTZ R145, R89, UR4 ;  /* 0x0000000459917c20 */ /* 0x000fe20008410000 */
[----:B------:R-:W-:-:S02]  /*3180*/  HFMA2 R141, -RZ, RZ, 0, 0 ;  /* 0x00000000ff8d7431 */ /* 0x000fc400000001ff */
[----:B------:R-:W-:Y:S02]  /*3190*/  @P5 HADD2.F32 R88, -RZ, R88.H0_H0 ;  /* 0x20000058ff585230 */ /* 0x000fe40000004100 */
[----:B------:R-:W-:Y:S01]  /*31a0*/  FMUL.FTZ R148, R90, UR4 ;  /* 0x000000045a947c20 */ /* 0x000fe20008410000 */
[----:B------:R-:W-:Y:S01]  /*31b0*/  FMUL.FTZ R145, R145, UR26 ;  /* 0x0000001a91917c20 */ /* 0x000fe20008410000 */
[----:B------:R-:W-:Y:S02]  /*31c0*/  CS2R R142, SRZ ;  /* 0x00000000008e7805 */ /* 0x000fe4000001ff00 */
[----:B------:R-:W-:Y:S01]  /*31d0*/  @P6 SHF.R.U32.HI R147, RZ, 0x10, R171 ;  /* 0x00000010ff936819 */ /* 0x000fe200000116ab */
[----:B------:R-:W-:Y:S01]  /*31e0*/  @P5 FMUL.FTZ R142, R88, R161 ;  /* 0x000000a1588e5220 */ /* 0x000fe20000410000 */
[----:B------:R-:W-:Y:S01]  /*31f0*/  @P4 FMUL.FTZ R141, R91, R160 ;  /* 0x000000a05b8d4220 */ /* 0x000fe20000410000 */
[----:B------:R-:W-:Y:S01]  /*3200*/  FMUL.FTZ R88, R21, R145 ;  /* 0x0000009115587220 */ /* 0x000fe20000410000 */
[----:B------:R-:W-:Y:S01]  /*3210*/  FMUL.FTZ R148, R148, UR26 ;  /* 0x0000001a94947c20 */ /* 0x000fe20008410000 */
[----:B------:R-:W-:Y:S01]  /*3220*/  LOP3.LUT P4, RZ, R137, 0xff00, RZ, 0xc0, !PT ;  /* 0x0000ff0089ff7812 */ /* 0x000fe2000788c0ff */
[----:B------:R-:W-:Y:S01]  /*3230*/  FADD.FTZ R166, R149, -R166 ;  /* 0x800000a695a67221 */ /* 0x000fe20000010000 */
[----:B------:R-:W-:-:S02]  /*3240*/  @P6 HADD2.F32 R147, -RZ, R147.H0_H0 ;  /* 0x20000093ff936230 */ /* 0x000fc40000004100 */
[----:B------:R-:W-:Y:S01]  /*3250*/  FMUL.FTZ R144, R22, R148 ;  /* 0x0000009416907220 */ /* 0x000fe20000410000 */
[----:B------:R-:W-:Y:S01]  /*3260*/  FMUL.FTZ R91, R146, UR8 ;  /* 0x00000008925b7c20 */ /* 0x000fe20008410000 */
[----:B------:R-:W-:Y:S02]  /*3270*/  LOP3.LUT P5, RZ, R137, 0xff0000, RZ, 0xc0, !PT ;  /* 0x00ff000089ff7812 */ /* 0x000fe400078ac0ff */
[----:B------:R-:W-:Y:S01]  /*3280*/  FSEL R154, R88, RZ, P4 ;  /* 0x000000ff589a7208 */ /* 0x000fe20002000000 */
[----:B------:R-:W-:Y:S01]  /*3290*/  FMUL.FTZ R88, R166, UR8 ;  /* 0x00000008a6587c20 */ /* 0x000fe20008410000 */
[----:B------:R-:W-:Y:S01]  /*32a0*/  @P6 FMUL.FTZ R143, R147, R162 ;  /* 0x000000a2938f6220 */ /* 0x000fe20000410000 */
[----:B------:R-:W-:Y:S01]  /*32b0*/  FMUL.FTZ R149, R91, UR4 ;  /* 0x000000045b957c20 */ /* 0x000fe20008410000 */
[----:B------:R-:W-:Y:S01]  /*32c0*/  FSEL R160, R144, RZ, P5 ;  /* 0x000000ff90a07208 */ /* 0x000fe20002800000 */
[----:B------:R-:W-:Y:S02]  /*32d0*/  HFMA2 R144, -RZ, RZ, 0, 0 ;  /* 0x00000000ff907431 */ /* 0x000fe400000001ff */
[----:B------:R-:W-:Y:S01]  /*32e0*/  FMUL.FTZ R147, R88, UR4 ;  /* 0x0000000458937c20 */ /* 0x000fe20008410000 */
[----:B------:R-:W-:-:S03]  /*32f0*/  FMUL.FTZ R149, R149, UR26 ;  /* 0x0000001a95957c20 */ /* 0x000fc60008410000 */
[----:B------:R-:W-:Y:S01]  /*3300*/  FMUL.FTZ R147, R147, UR26 ;  /* 0x0000001a93937c20 */ /* 0x000fe20008410000 */
[----:B------:R-:W-:Y:S01]  /*3310*/  ISETP.GE.U32.AND P6, PT, R137, 0x1000000, PT ;  /* 0x010000008900780c */ /* 0x000fe20003fc6070 */
[----:B------:R-:W-:Y:S01]  /*3320*/  FMUL.FTZ R161, R23, R149 ;  /* 0x0000009517a17220 */ /* 0x000fe20000410000 */
[----:B------:R0:W-:Y:S04]  /*3330*/  F2F.F16.F32 R162, R154 ;  /* 0x0000009a00a27304 */ /* 0x0001e80000200800 */
[----:B------:R-:W-:Y:S01]  /*3340*/  FSEL R161, R161, RZ, P6 ;  /* 0x000000ffa1a17208 */ /* 0x000fe20003000000 */
[----:B------:R-:W-:-:S05]  /*3350*/  FFMA.FTZ R128, R128, UR5, R92 ;  /* 0x0000000580807c23 */ /* 0x000fca000801005c */
[----:B------:R-:W1:Y:S01]  /*3360*/  F2F.F16.F32 R161, R161 ;  /* 0x000000a100a17304 */ /* 0x000e620000200800 */
[----:B0-----:R-:W-:Y:S01]  /*3370*/  FADD.FTZ R154, R119, -R128 ;  /* 0x80000080779a7221 */ /* 0x001fe20000010000 */
[--C-:B------:R-:W-:Y:S01]  /*3380*/  FFMA.FTZ R128, R139, UR5, R92.reuse ;  /* 0x000000058b807c23 */ /* 0x100fe2000801005c */
[----:B------:R-:W-:-:S05]  /*3390*/  FFMA.FTZ R119, R138, UR5, R92 ;  /* 0x000000058a777c23 */ /* 0x000fca000801005c */
[----:B------:R0:W-:Y:S01]  /*33a0*/  F2F.F16.F32 R165, R160 ;  /* 0x000000a000a57304 */ /* 0x0001e20000200800 */
[----:B------:R-:W-:Y:S01]  /*33b0*/  FADD.FTZ R140, R140, -R119 ;  /* 0x800000778c8c7221 */ /* 0x000fe20000010000 */
[----:B------:R-:W-:Y:S01]  /*33c0*/  MOV R119, RZ ;  /* 0x000000ff00777202 */ /* 0x000fe20000000f00 */
[----:B0-----:R-:W-:Y:S01]  /*33d0*/  FADD.FTZ R160, R131, -R128 ;  /* 0x8000008083a07221 */ /* 0x001fe20000010000 */
[----:B------:R-:W-:Y:S01]  /*33e0*/  HFMA2 R128, -RZ, RZ, 0, 0 ;  /* 0x00000000ff807431 */ /* 0x000fe200000001ff */
[----:B-1----:R-:W-:Y:S02]  /*33f0*/  SHF.L.U32 R139, R161, 0x10, RZ ;  /* 0x00000010a18b7819 */ /* 0x002fe400000006ff */
[----:B--2---:R-:W-:-:S05]  /*3400*/  @P2 MOV R146, R94 ;  /* 0x0000005e00922202 */ /* 0x004fca0000000f00 */
[----:B------:R-:W-:-:S05]  /*3410*/  @P2 HADD2.F32 R155, -RZ, R146.H0_H0 ;  /* 0x20000092ff9b2230 */ /* 0x000fca0000004100 */
[----:B------:R-:W-:Y:S01]  /*3420*/  @P2 FMUL.FTZ R144, R155, R164 ;  /* 0x000000a49b902220 */ /* 0x000fe20000410000 */
[----:B------:R-:W-:Y:S01]  /*3430*/  LOP3.LUT P2, RZ, R137, 0xff, RZ, 0xc0, !PT ;  /* 0x000000ff89ff7812 */ /* 0x000fe2000784c0ff */
[----:B------:R-:W-:-:S05]  /*3440*/  FMUL.FTZ R137, R20, R147 ;  /* 0x0000009314897220 */ /* 0x000fca0000410000 */
[----:B------:R-:W-:Y:S02]  /*3450*/  FSEL R137, R137, RZ, P2 ;  /* 0x000000ff89897208 */ /* 0x000fe40001000000 */
[----:B------:R-:W-:-:S04]  /*3460*/  @P0 SHF.R.U64 R94, R94, 0x10, R95 ;  /* 0x000000105e5e0819 */ /* 0x000fc8000000125f */
[----:B------:R-:W0:Y:S01]  /*3470*/  F2F.F16.F32 R137, R137 ;  /* 0x0000008900897304 */ /* 0x000e220000200800 */
[----:B------:R-:W-:Y:S01]  /*3480*/  FFMA.FTZ R146, R120, UR5, R92 ;  /* 0x0000000578927c23 */ /* 0x000fe2000801005c */
[----:B------:R-:W-:Y:S01]  /*3490*/  @P0 HADD2.F32 R94, -RZ, R94.H0_H0 ;  /* 0x2000005eff5e0230 */ /* 0x000fe20000004100 */
[----:B------:R-:W-:Y:S02]  /*34a0*/  @P1 MOV R131, R95 ;  /* 0x0000005f00831202 */ /* 0x000fe40000000f00 */
[----:B------:R-:W-:Y:S01]  /*34b0*/  FADD.FTZ R146, R121, -R146 ;  /* 0x8000009279927221 */ /* 0x000fe20000010000 */
[----:B------:R-:W-:Y:S01]  /*34c0*/  IMAD.WIDE.U32 R120, R162, 0x10000, RZ ;  /* 0x00010000a2787825 */ /* 0x000fe200078e00ff */
[----:B------:R-:W-:-:S03]  /*34d0*/  @P3 SHF.R.U32.HI R155, RZ, 0x10, R95 ;  /* 0x00000010ff9b3819 */ /* 0x000fc6000001165f */
[----:B------:R-:W-:Y:S01]  /*34e0*/  @P0 FMUL.FTZ R119, R94, R163 ;  /* 0x000000a35e770220 */ /* 0x000fe20000410000 */
[----:B------:R-:W-:Y:S02]  /*34f0*/  @P1 HADD2.F32 R138, -RZ, R131.H0_H0 ;  /* 0x20000083ff8a1230 */ /* 0x000fe40000004100 */
[----:B------:R-:W-:Y:S01]  /*3500*/  IMAD.WIDE.U32 R94, R136, 0x10, R204 ;  /* 0x00000010885e7825 */ /* 0x000fe200078e00cc */
[----:B0-----:R-:W-:-:S03]  /*3510*/  LOP3.LUT R120, R120, R137, RZ, 0xfc, !PT ;  /* 0x0000008978787212 */ /* 0x001fc600078efcff */
[----:B------:R-:W-:Y:S01]  /*3520*/  FMUL.FTZ R137, R154, UR8 ;  /* 0x000000089a897c20 */ /* 0x000fe20008410000 */
[----:B------:R-:W-:Y:S01]  /*3530*/  LOP3.LUT R121, R121, R139, R165, 0xfe, !PT ;  /* 0x0000008b79797212 */ /* 0x000fe200078efea5 */
[----:B------:R-:W-:Y:S01]  /*3540*/  @P1 FMUL.FTZ R128, R138, R159 ;  /* 0x0000009f8a801220 */ /* 0x000fe20000410000 */
[----:B------:R0:W-:Y:S01]  /*3550*/  STG.E.128 desc[UR16][R94.64], R88 ;  /* 0x000000585e007986 */ /* 0x0001e2000c101d10 */
[----:B------:R-:W-:-:S04]  /*3560*/  IMAD.WIDE.U32 R138, R136, 0x8, R182 ;  /* 0x00000008888a7825 */ /* 0x000fc800078e00b6 */
[----:B------:R-:W-:Y:S01]  /*3570*/  FMUL.FTZ R154, R137, UR4 ;  /* 0x00000004899a7c20 */ /* 0x000fe20008410000 */
[----:B------:R-:W-:Y:S01]  /*3580*/  @P3 HADD2.F32 R155, -RZ, R155.H0_H0 ;  /* 0x2000009bff9b3230 */ /* 0x000fe20000004100 */
[----:B------:R1:W-:Y:S02]  /*3590*/  STG.E.64 desc[UR16][R138.64], R120 ;  /* 0x000000788a007986 */ /* 0x0003e4000c101b10 */
[----:B------:R-:W-:Y:S01]  /*35a0*/  FMUL.FTZ R154, R154, UR26 ;  /* 0x0000001a9a9a7c20 */ /* 0x000fe20008410000 */
[----:B------:R-:W-:Y:S01]  /*35b0*/  MOV R131, RZ ;  /* 0x000000ff00837202 */ /* 0x000fe20000000f00 */
[----:B0-----:R-:W-:-:S04]  /*35c0*/  IMAD.WIDE.U32 R94, R124, 0x8, R200 ;  /* 0x000000087c5e7825 */ /* 0x001fc800078e00c8 */
[----:B------:R-:W-:Y:S01]  /*35d0*/  @P3 FMUL.FTZ R131, R155, R158 ;  /* 0x0000009e9b833220 */ /* 0x000fe20000410000 */
[----:B------:R-:W-:Y:S01]  /*35e0*/  FMUL.FTZ R136, R25, R154 ;  /* 0x0000009a19887220 */ /* 0x000fe20000410000 */
[----:B-1----:R-:W-:Y:S01]  /*35f0*/  FMUL.FTZ R139, R140, UR8 ;  /* 0x000000088c8b7c20 */ /* 0x002fe20008410000 */
[----:B------:R-:W2:Y:S01]  /*3600*/  LDG.E.64 R94, desc[UR16][R94.64] ;  /* 0x000000105e5e7981 */ /* 0x000ea2000c1e1b00 */
[----:B------:R-:W-:Y:S01]  /*3610*/  LOP3.LUT P3, RZ, R127, 0xff00, RZ, 0xc0, !PT ;  /* 0x0000ff007fff7812 */ /* 0x000fe2000786c0ff */
[----:B------:R-:W-:Y:S01]  /*3620*/  FMUL.FTZ R138, R160, UR8 ;  /* 0x00000008a08a7c20 */ /* 0x000fe20008410000 */
[----:B------:R-:W-:Y:S02]  /*3630*/  FMUL.FTZ R158, R139, UR4 ;  /* 0x000000048b9e7c20 */ /* 0x000fe40008410000 */
[----:B------:R-:W-:Y:S01]  /*3640*/  FSEL R89, R136, RZ, P3 ;  /* 0x000000ff88597208 */ /* 0x000fe20001800000 */
[----:B------:R-:W-:Y:S01]  /*3650*/  FMUL.FTZ R136, R146, UR8 ;  /* 0x0000000892887c20 */ /* 0x000fe20008410000 */
[----:B------:R-:W-:Y:S01]  /*3660*/  FMUL.FTZ R155, R138, UR4 ;  /* 0x000000048a9b7c20 */ /* 0x000fe20008410000 */
[----:B------:R-:W-:Y:S01]  /*3670*/  FMUL.FTZ R158, R158, UR26 ;  /* 0x0000001a9e9e7c20 */ /* 0x000fe20008410000 */
[----:B------:R-:W-:-:S02]  /*3680*/  HFMA2 R140, -RZ, RZ, 0, 0 ;  /* 0x00000000ff8c7431 */ /* 0x000fc400000001ff */
[----:B------:R-:W-:Y:S01]  /*3690*/  FMUL.FTZ R159, R136, UR4 ;  /* 0x00000004889f7c20 */ /* 0x000fe20008410000 */
[----:B------:R-:W-:Y:S01]  /*36a0*/  FMUL.FTZ R155, R155, UR26 ;  /* 0x0000001a9b9b7c20 */ /* 0x000fe20008410000 */
[----:B------:R-:W-:Y:S01]  /*36b0*/  FMUL.FTZ R91, R27, R158 ;  /* 0x0000009e1b5b7220 */ /* 0x000fe20000410000 */
[----:B------:R-:W-:Y:S01]  /*36c0*/  ISETP.GE.U32.AND P1, PT, R127, 0x1000000, PT ;  /* 0x010000007f00780c */ /* 0x000fe20003f26070 */
[----:B------:R-:W-:Y:S01]  /*36d0*/  FMUL.FTZ R159, R159, UR26 ;  /* 0x0000001a9f9f7c20 */ /* 0x000fe20008410000 */
[----:B------:R-:W-:Y:S01]  /*36e0*/  FMUL.FTZ R90, R26, R155 ;  /* 0x0000009b1a5a7220 */ /* 0x000fe20000410000 */
[----:B------:R-:W-:Y:S02]  /*36f0*/  LOP3.LUT P0, RZ, R127, 0xff0000, RZ, 0xc0, !PT ;  /* 0x00ff00007fff7812 */ /* 0x000fe4000780c0ff */
[----:B------:R-:W-:Y:S01]  /*3700*/  FSEL R160, R91, RZ, P1 ;  /* 0x000000ff5ba07208 */ /* 0x000fe20000800000 */
[----:B------:R-:W0:Y:S01]  /*3710*/  F2F.F16.F32 R89, R89 ;  /* 0x0000005900597304 */ /* 0x000e220000200800 */
[----:B------:R-:W-:-:S02]  /*3720*/  FSEL R90, R90, RZ, P0 ;  /* 0x000000ff5a5a7208 */ /* 0x000fc40000000000 */
[----:B---3--:R-:W-:-:S05]  /*3730*/  @P2 MOV R88, R150 ;  /* 0x0000009600582202 */ /* 0x008fca0000000f00 */
[----:B------:R-:W-:-:S05]  /*3740*/  @P2 HADD2.F32 R88, -RZ, R88.H0_H0 ;  /* 0x20000058ff582230 */ /* 0x000fca0000004100 */
[----:B------:R-:W-:Y:S01]  /*3750*/  @P2 FMUL.FTZ R140, R88, R147 ;  /* 0x00000093588c2220 */ /* 0x000fe20000410000 */
[----:B------:R-:W-:Y:S01]  /*3760*/  FMUL.FTZ R88, R24, R159 ;  /* 0x0000009f18587220 */ /* 0x000fe20000410000 */
[----:B------:R-:W-:Y:S01]  /*3770*/  LOP3.LUT P2, RZ, R127, 0xff, RZ, 0xc0, !PT ;  /* 0x000000ff7fff7812 */ /* 0x000fe2000784c0ff */
[----:B------:R-:W1:Y:S03]  /*3780*/  F2F.F16.F32 R160, R160 ;  /* 0x000000a000a07304 */ /* 0x000e660000200800 */
[----:B------:R-:W-:-:S05]  /*3790*/  FSEL R127, R88, RZ, P2 ;  /* 0x000000ff587f7208 */ /* 0x000fca0001000000 */
[----:B------:R-:W3:Y:S08]  /*37a0*/  F2F.F16.F32 R90, R90 ;  /* 0x0000005a005a7304 */ /* 0x000ef00000200800 */
[----:B------:R-:W4:Y:S01]  /*37b0*/  F2F.F16.F32 R127, R127 ;  /* 0x0000007f007f7304 */ /* 0x000f220000200800 */
[----:B0-----:R-:W-:Y:S01]  /*37c0*/  IMAD.WIDE.U32 R88, R89, 0x10000, RZ ;  /* 0x0001000059587825 */ /* 0x001fe200078e00ff */
[----:B-1----:R-:W-:-:S03]  /*37d0*/  SHF.L.U32 R91, R160, 0x10, RZ ;  /* 0x00000010a05b7819 */ /* 0x002fc600000006ff */
[----:B------:R-:W-:Y:S01]  /*37e0*/  IMAD.WIDE.U32 R120, R124, 0x8, R182 ;  /* 0x000000087c787825 */ /* 0x000fe200078e00b6 */
[----:B---3--:R-:W-:-:S03]  /*37f0*/  LOP3.LUT R89, R89, R91, R90, 0xfe, !PT ;  /* 0x0000005b59597212 */ /* 0x008fc600078efe5a */
[----:B------:R-:W-:-:S04]  /*3800*/  IMAD.WIDE.U32 R90, R124, 0x10, R204 ;  /* 0x000000107c5a7825 */ /* 0x000fc800078e00cc */
[----:B------:R-:W-:Y:S01]  /*3810*/  IMAD.WIDE.U32 R146, R125, 0x8, R200 ;  /* 0x000000087d927825 */ /* 0x000fe200078e00c8 */
[----:B----4-:R-:W-:Y:S01]  /*3820*/  LOP3.LUT R88, R88, R127, RZ, 0xfc, !PT ;  /* 0x0000007f58587212 */ /* 0x010fe200078efcff */
[----:B------:R0:W-:Y:S04]  /*3830*/  STG.E.128 desc[UR16][R90.64], R136 ;  /* 0x000000885a007986 */ /* 0x0001e8000c101d10 */
[----:B------:R1:W-:Y:S04]  /*3840*/  STG.E.64 desc[UR16][R120.64], R88 ;  /* 0x0000005878007986 */ /* 0x0003e8000c101b10 */
[----:B------:R-:W3:Y:S01]  /*3850*/  LDG.E.64 R146, desc[UR16][R146.64] ;  /* 0x0000001092927981 */ /* 0x000ee2000c1e1b00 */
[--C-:B------:R-:W-:Y:S01]  /*3860*/  FFMA.FTZ R124, R123, UR5, R92.reuse ;  /* 0x000000057b7c7c23 */ /* 0x100fe2000801005c */
[----:B------:R-:W-:-:S03]  /*3870*/  FFMA.FTZ R129, R129, UR5, R92 ;  /* 0x0000000581817c23 */ /* 0x000fc6000801005c */
[----:B------:R-:W-:Y:S01]  /*3880*/  FADD.FTZ R124, R133, -R124 ;  /* 0x8000007c857c7221 */ /* 0x000fe20000010000 */
[----:B------:R-:W-:Y:S01]  /*3890*/  FADD.FTZ R129, R132, -R129 ;  /* 0x8000008184817221 */ /* 0x000fe20000010000 */
[--C-:B0-----:R-:W-:Y:S02]  /*38a0*/  @P4 SHF.R.U64 R91, R150, 0x10, R151.reuse ;  /* 0x00000010965b4819 */ /* 0x101fe40000001297 */
[----:B------:R-:W-:Y:S01]  /*38b0*/  @P5 MOV R90, R151 ;  /* 0x00000097005a5202 */ /* 0x000fe20000000f00 */
[--C-:B------:R-:W-:Y:S01]  /*38c0*/  FFMA.FTZ R127, R126, UR5, R92.reuse ;  /* 0x000000057e7f7c23 */ /* 0x100fe2000801005c */
[----:B-1----:R-:W-:Y:S01]  /*38d0*/  FMUL.FTZ R89, R124, UR8 ;  /* 0x000000087c597c20 */ /* 0x002fe20008410000 */
[----:B------:R-:W-:Y:S02]  /*38e0*/  @P4 HADD2.F32 R88, -RZ, R91.H0_H0 ;  /* 0x2000005bff584230 */ /* 0x000fe40000004100 */
[----:B------:R-:W-:Y:S02]  /*38f0*/  @P5 HADD2.F32 R91, -RZ, R90.H0_H0 ;  /* 0x2000005aff5b5230 */ /* 0x000fe40000004100 */
[----:B------:R-:W-:Y:S01]  /*3900*/  FMUL.FTZ R90, R129, UR8 ;  /* 0x00000008815a7c20 */ /* 0x000fe20008410000 */
[----:B------:R-:W-:Y:S01]  /*3910*/  @P6 SHF.R.U32.HI R120, RZ, 0x10, R151 ;  /* 0x00000010ff786819 */ /* 0x000fe20000011697 */
[----:B------:R-:W-:Y:S01]  /*3920*/  FADD.FTZ R123, R134, -R127 ;  /* 0x8000007f867b7221 */ /* 0x000fe20000010000 */
[----:B------:R-:W-:Y:S01]  /*3930*/  FMUL.FTZ R134, R89, UR4 ;  /* 0x0000000459867c20 */ /* 0x000fe20008410000 */
[----:B------:R-:W-:Y:S01]  /*3940*/  FFMA.FTZ R135, R135, UR5, R92 ;  /* 0x0000000587877c23 */ /* 0x000fe2000801005c */
[----:B------:R-:W-:Y:S01]  /*3950*/  FMUL.FTZ R133, R90, UR4 ;  /* 0x000000045a857c20 */ /* 0x000fe20008410000 */
[----:B------:R-:W-:-:S02]  /*3960*/  HFMA2 R92, -RZ, RZ, 0, 0 ;  /* 0x00000000ff5c7431 */ /* 0x000fc400000001ff */
[----:B------:R-:W-:Y:S02]  /*3970*/  @P6 HADD2.F32 R120, -RZ, R120.H0_H0 ;  /* 0x20000078ff786230 */ /* 0x000fe40000004100 */
[----:B------:R-:W-:Y:S01]  /*3980*/  FMUL.FTZ R134, R134, UR26 ;  /* 0x0000001a86867c20 */ /* 0x000fe20008410000 */
[----:B------:R-:W-:Y:S01]  /*3990*/  CS2R R126, SRZ ;  /* 0x00000000007e7805 */ /* 0x000fe2000001ff00 */
[----:B------:R-:W-:Y:S01]  /*39a0*/  FMUL.FTZ R133, R133, UR26 ;  /* 0x0000001a85857c20 */ /* 0x000fe20008410000 */
[----:B------:R-:W-:Y:S01]  /*39b0*/  FADD.FTZ R135, R122, -R135 ;  /* 0x800000877a877221 */ /* 0x000fe20000010000 */
[----:B------:R-:W-:Y:S01]  /*39c0*/  @P4 FMUL.FTZ R127, R88, R145 ;  /* 0x00000091587f4220 */ /* 0x000fe20000410000 */
[----:B------:R-:W-:Y:S01]  /*39d0*/  @P6 FMUL.FTZ R92, R120, R149 ;  /* 0x00000095785c6220 */ /* 0x000fe20000410000 */
[----:B------:R-:W-:Y:S01]  /*39e0*/  FMUL.FTZ R88, R29, R134 ;  /* 0x000000861d587220 */ /* 0x000fe20000410000 */
[----:B------:R-:W-:Y:S01]  /*39f0*/  @P5 FMUL.FTZ R126, R91, R148 ;  /* 0x000000945b7e5220 */ /* 0x000fe20000410000 */
[----:B------:R-:W-:Y:S01]  /*3a00*/  LOP3.LUT P6, RZ, R130, 0xff00, RZ, 0xc0, !PT ;  /* 0x0000ff0082ff7812 */ /* 0x000fe200078cc0ff */
[----:B------:R-:W-:Y:S01]  /*3a10*/  FMUL.FTZ R120, R30, R133 ;  /* 0x000000851e787220 */ /* 0x000fe20000410000 */
[----:B------:R-:W-:Y:S01]  /*3a20*/  LOP3.LUT P5, RZ, R130, 0xff0000, RZ, 0xc0, !PT ;  /* 0x00ff000082ff7812 */ /* 0x000fe200078ac0ff */
[----:B------:R-:W-:Y:S01]  /*3a30*/  FMUL.FTZ R91, R135, UR8 ;  /* 0x00000008875b7c20 */ /* 0x000fe20008410000 */
[----:B------:R-:W-:Y:S01]  /*3a40*/  FSEL R122, R88, RZ, P6 ;  /* 0x000000ff587a7208 */ /* 0x000fe20003000000 */
[----:B------:R-:W-:Y:S01]  /*3a50*/  FMUL.FTZ R88, R123, UR8 ;  /* 0x000000087b587c20 */ /* 0x000fe20008410000 */
[----:B------:R-:W-:Y:S01]  /*3a60*/  FSEL R124, R120, RZ, P5 ;  /* 0x000000ff787c7208 */ /* 0x000fe20002800000 */
[----:B------:R-:W-:Y:S01]  /*3a70*/  FMUL.FTZ R136, R91, UR4 ;  /* 0x000000045b887c20 */ /* 0x000fe20008410000 */
[----:B------:R-:W-:-:S02]  /*3a80*/  HFMA2 R129, -RZ, RZ, 0, 0 ;  /* 0x00000000ff817431 */ /* 0x000fc400000001ff */
[----:B------:R-:W-:Y:S01]  /*3a90*/  FMUL.FTZ R121, R88, UR4 ;  /* 0x0000000458797c20 */ /* 0x000fe20008410000 */
[----:B------:R-:W-:-:S03]  /*3aa0*/  FMUL.FTZ R136, R136, UR26 ;  /* 0x0000001a88887c20 */ /* 0x000fc60008410000 */
[----:B------:R-:W-:Y:S01]  /*3ab0*/  FMUL.FTZ R151, R121, UR26 ;  /* 0x0000001a79977c20 */ /* 0x000fe20008410000 */
[----:B------:R-:W-:Y:S01]  /*3ac0*/  ISETP.GE.U32.AND P4, PT, R130, 0x1000000, PT ;  /* 0x010000008200780c */ /* 0x000fe20003f86070 */
[----:B------:R-:W-:Y:S01]  /*3ad0*/  FMUL.FTZ R123, R31, R136 ;  /* 0x000000881f7b7220 */ /* 0x000fe20000410000 */
[----:B------:R-:W-:Y:S04]  /*3ae0*/  F2F.F16.F32 R122, R122 ;  /* 0x0000007a007a7304 */ /* 0x000fe80000200800 */
[----:B------:R-:W-:-:S06]  /*3af0*/  FSEL R135, R123, RZ, P4 ;  /* 0x000000ff7b877208 */ /* 0x000fcc0002000000 */
[----:B------:R-:W0:Y:S08]  /*3b00*/  F2F.F16.F32 R135, R135 ;  /* 0x0000008700877304 */ /* 0x000e300000200800 */
[----:B------:R-:W1:Y:S01]  /*3b10*/  F2F.F16.F32 R124, R124 ;  /* 0x0000007c007c7304 */ /* 0x000e620000200800 */
[----:B0-----:R-:W-:Y:S02]  /*3b20*/  SHF.L.U32 R137, R135, 0x10, RZ ;  /* 0x0000001087897819 */ /* 0x001fe400000006ff */
[----:B------:R-:W-:Y:S01]  /*3b30*/  MOV R132, RZ ;  /* 0x000000ff00847202 */ /* 0x000fe20000000f00 */
[----:B------:R-:W-:Y:S01]  /*3b40*/  HFMA2 R138, -RZ, RZ, 0, 0 ;  /* 0x00000000ff8a7431 */ /* 0x000fe200000001ff */
[----:B------:R-:W-:-:S02]  /*3b50*/  MOV R148, RZ ;  /* 0x000000ff00947202 */ /* 0x000fc40000000f00 */
[----:B--2---:R-:W-:-:S05]  /*3b60*/  @P2 MOV R120, R94 ;  /* 0x0000005e00782202 */ /* 0x004fca0000000f00 */
[----:B------:R-:W-:-:S05]  /*3b70*/  @P2 HADD2.F32 R120, -RZ, R120.H0_H0 ;  /* 0x20000078ff782230 */ /* 0x000fca0000004100 */
[----:B------:R-:W-:Y:S01]  /*3b80*/  @P2 FMUL.FTZ R129, R159, R120 ;  /* 0x000000789f812220 */ /* 0x000fe20000410000 */
[----:B------:R-:W-:Y:S01]  /*3b90*/  FMUL.FTZ R120, R28, R151 ;  /* 0x000000971c787220 */ /* 0x000fe20000410000 */
[----:B------:R-:W-:-:S04]  /*3ba0*/  LOP3.LUT P2, RZ, R130, 0xff, RZ, 0xc0, !PT ;  /* 0x000000ff82ff7812 */ /* 0x000fc8000784c0ff */
[----:B------:R-:W-:-:S06]  /*3bb0*/  FSEL R123, R120, RZ, P2 ;  /* 0x000000ff787b7208 */ /* 0x000fcc0001000000 */
[----:B------:R-:W0:Y:S01]  /*3bc0*/  F2F.F16.F32 R123, R123 ;  /* 0x0000007b007b7304 */ /* 0x000e220000200800 */
[----:B------:R-:W-:Y:S01]  /*3bd0*/  IMAD.WIDE.U32 R120, R122, 0x10000, RZ ;  /* 0x000100007a787825 */ /* 0x000fe200078e00ff */
[----:B------:R-:W-:Y:S02]  /*3be0*/  @P3 SHF.R.U64 R94, R94, 0x10, R95 ;  /* 0x000000105e5e3819 */ /* 0x000fe4000000125f */
[----:B------:R-:W-:-:S03]  /*3bf0*/  @P0 MOV R122, R95 ;  /* 0x0000005f007a0202 */ /* 0x000fc60000000f00 */
[----:B------:R-:W-:Y:S01]  /*3c00*/  @P3 HADD2.F32 R135, -RZ, R94.H0_H0 ;  /* 0x2000005eff873230 */ /* 0x000fe20000004100 */
[----:B-1----:R-:W-:Y:S01]  /*3c10*/  LOP3.LUT R121, R121, R137, R124, 0xfe, !PT ;  /* 0x0000008979797212 */ /* 0x002fe200078efe7c */
[----:B------:R-:W-:Y:S01]  /*3c20*/  @P0 HADD2.F32 R94, -RZ, R122.H0_H0 ;  /* 0x2000007aff5e0230 */ /* 0x000fe20000004100 */
[----:B0-----:R-:W-:Y:S01]  /*3c30*/  LOP3.LUT R120, R120, R123, RZ, 0xfc, !PT ;  /* 0x0000007b78787212 */ /* 0x001fe200078efcff */
[----:B------:R-:W-:-:S04]  /*3c40*/  IMAD.WIDE.U32 R122, R125, 0x10, R204 ;  /* 0x000000107d7a7825 */ /* 0x000fc800078e00cc */
[----:B------:R-:W-:Y:S01]  /*3c50*/  IMAD.WIDE.U32 R124, R125, 0x8, R182 ;  /* 0x000000087d7c7825 */ /* 0x000fe200078e00b6 */
[----:B------:R0:W-:Y:S04]  /*3c60*/  STG.E.128 desc[UR16][R122.64], R88 ;  /* 0x000000587a007986 */ /* 0x0001e8000c101d10 */
[----:B------:R1:W-:Y:S01]  /*3c70*/  STG.E.64 desc[UR16][R124.64], R120 ;  /* 0x000000787c007986 */ /* 0x0003e2000c101b10 */
[----:B------:R-:W-:Y:S01]  /*3c80*/  HFMA2 R130, -RZ, RZ, 0, 0 ;  /* 0x00000000ff827431 */ /* 0x000fe200000001ff */
[----:B------:R-:W-:Y:S01]  /*3c90*/  @P1 SHF.R.U32.HI R149, RZ, 0x10, R95 ;  /* 0x00000010ff951819 */ /* 0x000fe2000001165f */
[----:B------:R-:W-:Y:S01]  /*3ca0*/  @P0 FMUL.FTZ R132, R94, R155 ;  /* 0x0000009b5e840220 */ /* 0x000fe20000410000 */
[----:B------:R-:W-:Y:S02]  /*3cb0*/  HFMA2 R137, -RZ, RZ, 0, 0 ;  /* 0x00000000ff897431 */ /* 0x000fe400000001ff */
[----:B------:R-:W-:Y:S01]  /*3cc0*/  @P3 FMUL.FTZ R130, R135, R154 ;  /* 0x0000009a87823220 */ /* 0x000fe20000410000 */
[----:B------:R-:W-:-:S02]  /*3cd0*/  HFMA2 R135, -RZ, RZ, 0, 0 ;  /* 0x00000000ff877431 */ /* 0x000fc400000001ff */
[----:B0-----:R-:W-:-:S05]  /*3ce0*/  @P1 HADD2.F32 R89, -RZ, R149.H0_H0 ;  /* 0x20000095ff591230 */ /* 0x001fca0000004100 */
[----:B------:R-:W-:Y:S01]  /*3cf0*/  @P1 FMUL.FTZ R138, R89, R158 ;  /* 0x0000009e598a1220 */ /* 0x000fe20000410000 */
[----:B---3--:R-:W-:Y:S02]  /*3d00*/  @P5 MOV R95, R147 ;  /* 0x00000093005f5202 */ /* 0x008fe40000000f00 */
[----:B------:R-:W-:Y:S02]  /*3d10*/  @P2 MOV R94, R146 ;  /* 0x00000092005e2202 */ /* 0x000fe40000000f00 */
[--C-:B------:R-:W-:Y:S02]  /*3d20*/  @P6 SHF.R.U64 R145, R146, 0x10, R147.reuse ;  /* 0x0000001092916819 */ /* 0x100fe40000001293 */
[----:B------:R-:W-:Y:S01]  /*3d30*/  @P4 SHF.R.U32.HI R139, RZ, 0x10, R147 ;  /* 0x00000010ff8b4819 */ /* 0x000fe20000011693 */
[----:B------:R-:W-:Y:S02]  /*3d40*/  @P5 HADD2.F32 R88, -RZ, R95.H0_H0 ;  /* 0x2000005fff585230 */ /* 0x000fe40000004100 */
[----:B------:R-:W-:-:S02]  /*3d50*/  @P2 HADD2.F32 R94, -RZ, R94.H0_H0 ;  /* 0x2000005eff5e2230 */ /* 0x000fc40000004100 */
[----:B------:R-:W-:Y:S02]  /*3d60*/  @P6 HADD2.F32 R91, -RZ, R145.H0_H0 ;  /* 0x20000091ff5b6230 */ /* 0x000fe40000004100 */
[----:B------:R-:W-:Y:S01]  /*3d70*/  @P4 HADD2.F32 R95, -RZ, R139.H0_H0 ;  /* 0x2000008bff5f4230 */ /* 0x000fe20000004100 */
[----:B------:R-:W-:Y:S01]  /*3d80*/  MOV R146, RZ ;  /* 0x000000ff00927202 */ /* 0x000fe20000000f00 */
[----:B------:R-:W-:Y:S01]  /*3d90*/  @P2 FMUL.FTZ R148, R151, R94 ;  /* 0x0000005e97942220 */ /* 0x000fe20000410000 */
[----:B------:R-:W-:Y:S01]  /*3da0*/  @P6 FMUL.FTZ R137, R134, R91 ;  /* 0x0000005b86896220 */ /* 0x000fe20000410000 */
[----:B------:R-:W-:Y:S01]  /*3db0*/  @P5 FMUL.FTZ R146, R133, R88 ;  /* 0x0000005885925220 */ /* 0x000fe20000410000 */
[----:B------:R-:W-:Y:S01]  /*3dc0*/  @P4 FMUL.FTZ R135, R136, R95 ;  /* 0x0000005f88874220 */ /* 0x000fe20000410000 */
[----:B-1----:R-:W-:Y:S06]  /*3dd0*/  BRA `(.L_x_11306) ;  /* 0x00000050000c7947 */ /* 0x002fec0003800000 */
.L_x_11305:
        /* <DEDUP_REMOVED lines=44> */
[----:B---3--:R-:W-:Y:S02]  /*40a0*/  LOP3.LUT R88, R88, R95, RZ, 0xfc, !PT ;  /* 0x0000005f58587212 */ /* 0x008fe400078efcff */
[----:B------:R-:W-:-:S03]  /*40b0*/  IADD3 R95, PT, PT, R160, 0x100, RZ ;  /* 0x00000100a05f7810 */ /* 0x000fc60007ffe0ff */
[----:B------:R0:W-:Y:S02]  /*40c0*/  STG.E.64 desc[UR16][R90.64], R88 ;  /* 0x000000585a007986 */ /* 0x0001e4000c101b10 */
[----:B0-----:R-:W-:-:S06]  /*40d0*/  IMAD.WIDE.U32 R88, R95, 0x8, R200 ;  /* 0x000000085f587825 */ /* 0x001fcc00078e00c8 */
[----:B------:R-:W3:Y:S01]  /*40e0*/  LDG.E.64 R88, desc[UR16][R88.64] ;  /* 0x0000001058587981 */ /* 0x000ee2000c1e1b00 */
[----:B------:R-:W-:Y:S01]  /*40f0*/  LOP3.LUT P6, RZ, R169, 0xff, RZ, 0xc0, !PT ;  /* 0x000000ffa9ff7812 */ /* 0x000fe200078cc0ff */
[--C-:B------:R-:W-:Y:S01]  /*4100*/  FFMA.FTZ R90, R173, UR5, R92.reuse ;  /* 0x00000005ad5a7c23 */ /* 0x100fe2000801005c */
[C---:B------:R-:W-:Y:S01]  /*4110*/  LOP3.LUT P1, RZ, R169.reuse, 0xff0000, RZ, 0xc0, !PT ;  /* 0x00ff0000a9ff7812 */ /* 0x040fe2000782c0ff */
[----:B------:R-:W-:Y:S01]  /*4120*/  FFMA.FTZ R91, R170, UR5, R92 ;  /* 0x00000005aa5b7c23 */ /* 0x000fe2000801005c */
[----:B------:R-:W-:Y:S01]  /*4130*/  ISETP.GE.U32.AND P2, PT, R169, 0x1000000, PT ;  /* 0x01000000a900780c */ /* 0x000fe20003f46070 */
[----:B------:R-:W-:Y:S02]  /*4140*/  FADD.FTZ R177, R177, -R90 ;  /* 0x8000005ab1b17221 */ /* 0x000fe40000010000 */
[----:B------:R-:W-:-:S04]  /*4150*/  FADD.FTZ R174, R174, -R91 ;  /* 0x8000005baeae7221 */ /* 0x000fc80000010000 */
[----:B------:R-:W-:Y:S01]  /*4160*/  FMUL.FTZ R174, R174, UR8 ;  /* 0x00000008aeae7c20 */ /* 0x000fe20008410000 */
[----:B--2---:R-:W-:-:S05]  /*4170*/  @P0 MOV R93, R2 ;  /* 0x00000002005d0202 */ /* 0x004fca0000000f00 */
[----:B------:R-:W-:Y:S02]  /*4180*/  @P0 HADD2.F32 R94, -RZ, R93.H0_H0 ;  /* 0x2000005dff5e0230 */ /* 0x000fe40000004100 */
[----:B------:R-:W-:-:S03]  /*4190*/  HFMA2 R93, -RZ, RZ, 0, 0 ;  /* 0x00000000ff5d7431 */ /* 0x000fc600000001ff */
        /* <DEDUP_REMOVED lines=41> */
[----:B------:R-:W-:Y:S02]  /*4430*/  FFMA.FTZ R159, R159, UR5, R92 ;  /* 0x000000059f9f7c23 */ /* 0x000fe4000801005c */
[----:B------:R-:W-:Y:S01]  /*4440*/  @P3 HADD2.F32 R169, -RZ, R2.H0_H0 ;  /* 0x20000002ffa93230 */ /* 0x000fe20000004100 */
[----:B------:R-:W-:Y:S01]  /*4450*/  MOV R2, RZ ;  /* 0x000000ff00027202 */ /* 0x000fe20000000f00 */
[----:B------:R-:W-:Y:S01]  /*4460*/  FADD.FTZ R95, R166, -R95 ;  /* 0x8000005fa65f7221 */ /* 0x000fe20000010000 */
[----:B------:R-:W-:Y:S02]  /*4470*/  FADD.FTZ R158, R158, -R159 ;  /* 0x8000009f9e9e7221 */ /* 0x000fe40000010000 */
[----:B------:R-:W-:Y:S01]  /*4480*/  @P3 FMUL.FTZ R2, R178, R169 ;  /* 0x000000a9b2023220 */ /* 0x000fe20000410000 */
[----:B------:R-:W-:Y:S01]  /*4490*/  @P5 SHF.R.U32.HI R169, RZ, 0x10, R3 ;  /* 0x00000010ffa95819 */ /* 0x000fe20000011603 */
[----:B------:R-:W-:-:S02]  /*44a0*/  HFMA2 R178, -RZ, RZ, 0, 0 ;  /* 0x00000000ffb27431 */ /* 0x000fc400000001ff */
[----:B------:R-:W-:Y:S02]  /*44b0*/  @P4 HADD2.F32 R3, -RZ, R160.H0_H0 ;  /* 0x200000a0ff034230 */ /* 0x000fe40000004100 */
[----:B------:R-:W-:Y:S01]  /*44c0*/  FMUL.FTZ R95, R95, UR8 ;  /* 0x000000085f5f7c20 */ /* 0x000fe20008410000 */
[----:B------:R-:W-:Y:S01]  /*44d0*/  LOP3.LUT P3, RZ, R154, 0xff, RZ, 0xc0, !PT ;  /* 0x000000ff9aff7812 */ /* 0x000fe2000786c0ff */
[----:B------:R-:W-:Y:S02]  /*44e0*/  @P5 HADD2.F32 R94, -RZ, R169.H0_H0 ;  /* 0x200000a9ff5e5230 */ /* 0x000fe40000004100 */
[----:B------:R-:W-:Y:S02]  /*44f0*/  HFMA2 R169, -RZ, RZ, 0, 0 ;  /* 0x00000000ffa97431 */ /* 0x000fe400000001ff */
[----:B------:R-:W-:Y:S01]  /*4500*/  @P4 FMUL.FTZ R178, R180, R3 ;  /* 0x00000003b4b24220 */ /* 0x000fe20000410000 */
[----:B------:R-:W-:Y:S01]  /*4510*/  MOV R3, RZ ;  /* 0x000000ff00037202 */ /* 0x000fe20000000f00 */
[----:B------:R-:W-:Y:S01]  /*4520*/  FMUL.FTZ R160, R95, UR4 ;  /* 0x000000045fa07c20 */ /* 0x000fe20008410000 */
[----:B------:R-:W-:Y:S01]  /*4530*/  @P5 FMUL.FTZ R3, R179, R94 ;  /* 0x0000005eb3035220 */ /* 0x000fe20000410000 */
[----:B---3--:R-:W-:Y:S01]  /*4540*/  @P6 MOV R94, R88 ;  /* 0x00000058005e6202 */ /* 0x008fe20000000f00 */
[----:B------:R-:W-:Y:S01]  /*4550*/  FFMA.FTZ R95, R164, UR5, R92 ;  /* 0x00000005a45f7c23 */ /* 0x000fe2000801005c */
[----:B------:R-:W-:Y:S01]  /*4560*/  LOP3.LUT P4, RZ, R154, 0xff0000, RZ, 0xc0, !PT ;  /* 0x00ff00009aff7812 */ /* 0x000fe2000788c0ff */
[----:B------:R-:W-:Y:S01]  /*4570*/  FMUL.FTZ R160, R160, UR26 ;  /* 0x0000001aa0a07c20 */ /* 0x000fe20008410000 */
[----:B------:R-:W-:Y:S01]  /*4580*/  LOP3.LUT P5, RZ, R154, 0xff00, RZ, 0xc0, !PT ;  /* 0x0000ff009aff7812 */ /* 0x000fe200078ac0ff */
[----:B------:R-:W-:-:S02]  /*4590*/  @P6 HADD2.F32 R94, -RZ, R94.H0_H0 ;  /* 0x2000005eff5e6230 */ /* 0x000fc40000004100 */
[----:B------:R-:W-:Y:S01]  /*45a0*/  FADD.FTZ R95, R168, -R95 ;  /* 0x8000005fa85f7221 */ /* 0x000fe20000010000 */
[----:B------:R-:W-:Y:S01]  /*45b0*/  @P0 SHF.R.U64 R88, R88, 0x10, R89 ;  /* 0x0000001058580819 */ /* 0x000fe20000001259 */
[--C-:B------:R-:W-:Y:S01]  /*45c0*/  FFMA.FTZ R168, R156, UR5, R92.reuse ;  /* 0x000000059ca87c23 */ /* 0x100fe2000801005c */
[----:B------:R-:W-:Y:S01]  /*45d0*/  @P6 FMUL.FTZ R169, R175, R94 ;  /* 0x0000005eafa96220 */ /* 0x000fe20000410000 */
[----:B------:R-:W-:Y:S01]  /*45e0*/  FFMA.FTZ R94, R161, UR5, R92 ;  /* 0x00000005a15e7c23 */ /* 0x000fe2000801005c */
[----:B------:R-:W-:Y:S01]  /*45f0*/  FMUL.FTZ R95, R95, UR8 ;  /* 0x000000085f5f7c20 */ /* 0x000fe20008410000 */
[----:B------:R-:W-:Y:S02]  /*4600*/  ISETP.GE.U32.AND P6, PT, R154, 0x1000000, PT ;  /* 0x010000009a00780c */ /* 0x000fe40003fc6070 */
[----:B------:R-:W-:Y:S01]  /*4610*/  FADD.FTZ R165, R165, -R94 ;  /* 0x8000005ea5a57221 */ /* 0x000fe20000010000 */
[----:B------:R-:W-:Y:S01]  /*4620*/  FFMA.FTZ R94, R163, UR5, R92 ;  /* 0x00000005a35e7c23 */ /* 0x000fe2000801005c */
[----:B------:R-:W-:-:S02]  /*4630*/  FMUL.FTZ R162, R95, UR4 ;  /* 0x000000045fa27c20 */ /* 0x000fc40008410000 */
[----:B------:R-:W-:Y:S01]  /*4640*/  FMUL.FTZ R163, R165, UR8 ;  /* 0x00000008a5a37c20 */ /* 0x000fe20008410000 */
[----:B------:R-:W-:Y:S01]  /*4650*/  FADD.FTZ R94, R167, -R94 ;  /* 0x8000005ea75e7221 */ /* 0x000fe20000010000 */
[----:B------:R-:W-:Y:S02]  /*4660*/  FMUL.FTZ R162, R162, UR26 ;  /* 0x0000001aa2a27c20 */ /* 0x000fe40008410000 */
[----:B------:R-:W-:Y:S01]  /*4670*/  FMUL.FTZ R163, R163, UR4 ;  /* 0x00000004a3a37c20 */ /* 0x000fe20008410000 */
[----:B------:R-:W-:-:S03]  /*4680*/  FMUL.FTZ R94, R94, UR8 ;  /* 0x000000085e5e7c20 */ /* 0x000fc60008410000 */
[----:B------:R-:W-:Y:S01]  /*4690*/  FMUL.FTZ R163, R163, UR26 ;  /* 0x0000001aa3a37c20 */ /* 0x000fe20008410000 */
[----:B------:R-:W-:Y:S01]  /*46a0*/  FMUL.FTZ R161, R94, UR4 ;  /* 0x000000045ea17c20 */ /* 0x000fe20008410000 */
[----:B------:R-:W-:-:S03]  /*46b0*/  FMUL.FTZ R94, R13, R160 ;  /* 0x000000a00d5e7220 */ /* 0x000fc60000410000 */
[----:B------:R-:W-:Y:S02]  /*46c0*/  FMUL.FTZ R161, R161, UR26 ;  /* 0x0000001aa1a17c20 */ /* 0x000fe40008410000 */
[----:B------:R-:W-:Y:S02]  /*46d0*/  FSEL R94, R94, RZ, P5 ;  /* 0x000000ff5e5e7208 */ /* 0x000fe40002800000 */
[----:B------:R-:W-:Y:S02]  /*46e0*/  FMUL.FTZ R95, R14, R161 ;  /* 0x000000a10e5f7220 */ /* 0x000fe40000410000 */
[----:B------:R0:W1:Y:S03]  /*46f0*/  F2F.F16.F32 R166, R94 ;  /* 0x0000005e00a67304 */ /* 0x0000660000200800 */
[----:B------:R-:W-:Y:S01]  /*4700*/  FSEL R164, R95, RZ, P4 ;  /* 0x000000ff5fa47208 */ /* 0x000fe20002000000 */
[----:B------:R-:W-:-:S05]  /*4710*/  FMUL.FTZ R95, R15, R162 ;  /* 0x000000a20f5f7220 */ /* 0x000fca0000410000 */
[----:B------:R-:W-:Y:S01]  /*4720*/  FSEL R165, R95, RZ, P6 ;  /* 0x000000ff5fa57208 */ /* 0x000fe20003000000 */
[----:B------:R-:W-:Y:S01]  /*4730*/  F2F.F16.F32 R164, R164 ;  /* 0x000000a400a47304 */ /* 0x000fe20000200800 */
[----:B0-----:R-:W-:-:S05]  /*4740*/  FMUL.FTZ R94, R12, R163 ;  /* 0x000000a30c5e7220 */ /* 0x001fca0000410000 */
[----:B------:R-:W-:Y:S01]  /*4750*/  FSEL R154, R94, RZ, P3 ;  /* 0x000000ff5e9a7208 */ /* 0x000fe20001800000 */
[----:B-1----:R-:W-:Y:S01]  /*4760*/  IMAD.WIDE.U32 R94, R166, 0x10000, RZ ;  /* 0x00010000a65e7825 */ /* 0x002fe200078e00ff */
[----:B------:R-:W0:Y:S03]  /*4770*/  F2F.F16.F32 R165, R165 ;  /* 0x000000a500a57304 */ /* 0x000e260000200800 */
[----:B------:R-:W-:-:S04]  /*4780*/  FFMA.FTZ R166, R153, UR5, R92 ;  /* 0x0000000599a67c23 */ /* 0x000fc8000801005c */
[----:B------:R-:W-:Y:S01]  /*4790*/  FADD.FTZ R166, R151, -R166 ;  /* 0x800000a697a67221 */ /* 0x000fe20000010000 */
[----:B------:R-:W-:Y:S01]  /*47a0*/  @P1 MOV R151, R89 ;  /* 0x0000005900971202 */ /* 0x000fe20000000f00 */
[----:B------:R1:W3:Y:S01]  /*47b0*/  F2F.F16.F32 R175, R154 ;  /* 0x0000009a00af7304 */ /* 0x0002e20000200800 */
[----:B0-----:R-:W-:Y:S02]  /*47c0*/  SHF.L.U32 R167, R165, 0x10, RZ ;  /* 0x00000010a5a77819 */ /* 0x001fe400000006ff */
[----:B-1----:R-:W-:Y:S02]  /*47d0*/  @P2 SHF.R.U32.HI R154, RZ, 0x10, R89 ;  /* 0x00000010ff9a2819 */ /* 0x002fe40000011659 */
[----:B------:R-:W-:Y:S01]  /*47e0*/  LOP3.LUT R95, R95, R167, R164, 0xfe, !PT ;  /* 0x000000a75f5f7212 */ /* 0x000fe200078efea4 */
[----:B------:R-:W-:Y:S01]  /*47f0*/  FFMA.FTZ R164, R152, UR5, R92 ;  /* 0x0000000598a47c23 */ /* 0x000fe2000801005c */
[----:B------:R-:W-:Y:S01]  /*4800*/  IMAD.WIDE.U32 R152, R173, 0x8, R182 ;  /* 0x00000008ad987825 */ /* 0x000fe200078e00b6 */
[----:B---3--:R-:W-:-:S03]  /*4810*/  LOP3.LUT R94, R94, R175, RZ, 0xfc, !PT ;  /* 0x000000af5e5e7212 */ /* 0x008fc600078efcff */
[----:B------:R-:W-:-:S04]  /*4820*/  FADD.FTZ R164, R157, -R164 ;  /* 0x800000a49da47221 */ /* 0x000fc80000010000 */
[----:B------:R-:W-:Y:S01]  /*4830*/  FMUL.FTZ R164, R164, UR8 ;  /* 0x00000008a4a47c20 */ /* 0x000fe20008410000 */
[----:B------:R-:W-:Y:S01]  /*4840*/  @P0 HADD2.F32 R89, -RZ, R88.H0_H0 ;  /* 0x20000058ff590230 */ /* 0x000fe20000004100 */
[----:B------:R0:W-:Y:S02]  /*4850*/  STG.E.64 desc[UR16][R152.64], R94 ;  /* 0x0000005e98007986 */ /* 0x0001e4000c101b10 */
[----:B------:R-:W-:Y:S01]  /*4860*/  FMUL.FTZ R164, R164, UR4 ;  /* 0x00000004a4a47c20 */ /* 0x000fe20008410000 */
[----:B------:R-:W-:Y:S02]  /*4870*/  @P1 HADD2.F32 R88, -RZ, R151.H0_H0 ;  /* 0x20000097ff581230 */ /* 0x000fe40000004100 */
[----:B------:R-:W-:Y:S01]  /*4880*/  FADD.FTZ R168, R155, -R168 ;  /* 0x800000a89ba87221 */ /* 0x000fe20000010000 */
[----:B------:R-:W-:-:S03]  /*4890*/  FMUL.FTZ R164, R164, UR26 ;  /* 0x0000001aa4a47c20 */ /* 0x000fc60008410000 */
[----:B------:R-:W-:Y:S01]  /*48a0*/  FMUL.FTZ R168, R168, UR8 ;  /* 0x00000008a8a87c20 */ /* 0x000fe20008410000 */
[----:B0-----:R-:W-:Y:S01]  /*48b0*/  CS2R R152, SRZ ;  /* 0x0000000000987805 */ /* 0x001fe2000001ff00 */
[----:B------:R-:W-:-:S04]  /*48c0*/  IMAD.WIDE.U32 R94, R150, 0x8, R200 ;  /* 0x00000008965e7825 */ /* 0x000fc800078e00c8 */
[----:B------:R-:W-:Y:S01]  /*48d0*/  @P1 FMUL.FTZ R153, R171, R88 ;  /* 0x00000058ab991220 */ /* 0x000fe20000410000 */
[----:B------:R-:W-:Y:S01]  /*48e0*/  @P0 FMUL.FTZ R152, R170, R89 ;  /* 0x00000059aa980220 */ /* 0x000fe20000410000 */
[----:B------:R-:W-:Y:S01]  /*48f0*/  FMUL.FTZ R88, R17, R164 ;  /* 0x000000a411587220 */ /* 0x000fe20000410000 */
[----:B------:R-:W-:Y:S01]  /*4900*/  LOP3.LUT P0, RZ, R145, 0xff00, RZ, 0xc0, !PT ;  /* 0x0000ff0091ff7812 */ /* 0x000fe2000780c0ff */
[----:B------:R-:W-:Y:S01]  /*4910*/  FMUL.FTZ R165, R158, UR8 ;  /* 0x000000089ea57c20 */ /* 0x000fe20008410000 */
[----:B------:R-:W-:Y:S01]  /*4920*/  FMUL.FTZ R159, R166, UR8 ;  /* 0x00000008a69f7c20 */ /* 0x000fe20008410000 */
[----:B------:R-:W-:Y:S01]  /*4930*/  FMUL.FTZ R158, R168, UR4 ;  /* 0x00000004a89e7c20 */ /* 0x000fe20008410000 */
[----:B------:R-:W-:Y:S01]  /*4940*/  FSEL R89, R88, RZ, P0 ;  /* 0x000000ff58597208 */ /* 0x000fe20000000000 */
[----:B------:R-:W3:Y:S01]  /*4950*/  LDG.E.64 R94, desc[UR16][R94.64] ;  /* 0x000000105e5e7981 */ /* 0x000ee2000c1e1b00 */
[----:B------:R-:W-:Y:S02]  /*4960*/  @P2 HADD2.F32 R151, -RZ, R154.H0_H0 ;  /* 0x2000009aff972230 */ /* 0x000fe40000004100 */
[----:B------:R-:W-:Y:S01]  /*4970*/  FMUL.FTZ R159, R159, UR4 ;  /* 0x000000049f9f7c20 */ /* 0x000fe20008410000 */
[----:B------:R-:W-:Y:S01]  /*4980*/  FMUL.FTZ R158, R158, UR26 ;  /* 0x0000001a9e9e7c20 */ /* 0x000fe20008410000 */
[----:B------:R-:W-:Y:S01]  /*4990*/  FMUL.FTZ R165, R165, UR4 ;  /* 0x00000004a5a57c20 */ /* 0x000fe20008410000 */
[----:B------:R-:W-:Y:S01]  /*49a0*/  CS2R R156, SRZ ;  /* 0x00000000009c7805 */ /* 0x000fe2000001ff00 */
[----:B------:R-:W-:Y:S01]  /*49b0*/  FMUL.FTZ R159, R159, UR26 ;  /* 0x0000001a9f9f7c20 */ /* 0x000fe20008410000 */
[----:B------:R-:W-:Y:S01]  /*49c0*/  @P2 FMUL.FTZ R156, R172, R151 ;  /* 0x00000097ac9c2220 */ /* 0x000fe20000410000 */
[----:B------:R-:W-:Y:S01]  /*49d0*/  FMUL.FTZ R154, R19, R158 ;  /* 0x0000009e139a7220 */ /* 0x000fe20000410000 */
[----:B------:R-:W-:Y:S01]  /*49e0*/  FMUL.FTZ R165, R165, UR26 ;  /* 0x0000001aa5a57c20 */ /* 0x000fe20008410000 */
[C---:B------:R-:W-:Y:S01]  /*49f0*/  ISETP.GE.U32.AND P2, PT, R145.reuse, 0x1000000, PT ;  /* 0x010000009100780c */ /* 0x040fe20003f46070 */
[----:B------:R-:W-:Y:S01]  /*4a00*/  FMUL.FTZ R151, R18, R159 ;  /* 0x0000009f12977220 */ /* 0x000fe20000410000 */
[----:B------:R-:W-:Y:S01]  /*4a10*/  LOP3.LUT P1, RZ, R145, 0xff0000, RZ, 0xc0, !PT ;  /* 0x00ff000091ff7812 */ /* 0x000fe2000782c0ff */
[----:B------:R-:W0:Y:S03]  /*4a20*/  F2F.F16.F32 R89, R89 ;  /* 0x0000005900597304 */ /* 0x000e260000200800 */
[----:B------:R-:W-:-:S06]  /*4a30*/  FSEL R151, R151, RZ, P1 ;  /* 0x000000ff97977208 */ /* 0x000fcc0000800000 */
[----:B------:R-:W-:Y:S01]  /*4a40*/  F2F.F16.F32 R151, R151 ;  /* 0x0000009700977304 */ /* 0x000fe20000200800 */
[----:B--2---:R-:W-:-:S05]  /*4a50*/  @P3 MOV R88, R90 ;  /* 0x0000005a00583202 */ /* 0x004fca0000000f00 */
[----:B------:R-:W-:-:S05]  /*4a60*/  @P3 HADD2.F32 R88, -RZ, R88.H0_H0 ;  /* 0x20000058ff583230 */ /* 0x000fca0000004100 */
[----:B------:R-:W-:Y:S01]  /*4a70*/  @P3 FMUL.FTZ R157, R163, R88 ;  /* 0x00000058a39d3220 */ /* 0x000fe20000410000 */
[----:B------:R-:W-:Y:S01]  /*4a80*/  FMUL.FTZ R88, R16, R165 ;  /* 0x000000a510587220 */ /* 0x000fe20000410000 */
[----:B------:R-:W-:Y:S02]  /*4a90*/  FSEL R163, R154, RZ, P2 ;  /* 0x000000ff9aa37208 */ /* 0x000fe40001000000 */
[----:B------:R-:W-:-:S04]  /*4aa0*/  LOP3.LUT P3, RZ, R145, 0xff, RZ, 0xc0, !PT ;  /* 0x000000ff91ff7812 */ /* 0x000fc8000786c0ff */
[----:B------:R-:W-:Y:S01]  /*4ab0*/  FSEL R145, R88, RZ, P3 ;  /* 0x000000ff58917208 */ /* 0x000fe20001800000 */
[----:B------:R-:W1:Y:S01]  /*4ac0*/  F2F.F16.F32 R163, R163 ;  /* 0x000000a300a37304 */ /* 0x000e620000200800 */
[----:B0-----:R-:W-:-:S07]  /*4ad0*/  IMAD.WIDE.U32 R88, R89, 0x10000, RZ ;  /* 0x0001000059587825 */ /* 0x001fce00078e00ff */
[----:B------:R-:W0:Y:S01]  /*4ae0*/  F2F.F16.F32 R145, R145 ;  /* 0x0000009100917304 */ /* 0x000e220000200800 */
        /* <DEDUP_REMOVED lines=16> */
[----:B------:R-:W-:Y:S01]  /*4bf0*/  FMUL.FTZ R144, R144, UR8 ;  /* 0x0000000890907c20 */ /* 0x000fe20008410000 */
[----:B------:R-:W-:Y:S01]  /*4c00*/  FMUL.FTZ R146, R143, UR8 ;  /* 0x000000088f927c20 */ /* 0x000fe20008410000 */
[----:B0-----:R-:W-:Y:S01]  /*4c10*/  @P4 MOV R88, R91 ;  /* 0x0000005b00584202 */ /* 0x001fe20000000f00 */
[----:B------:R-:W-:Y:S01]  /*4c20*/  FMUL.FTZ R147, R147, UR8 ;  /* 0x0000000893937c20 */ /* 0x000fe20008410000 */
[----:B------:R-:W-:Y:S01]  /*4c30*/  FMUL.FTZ R145, R144, UR4 ;  /* 0x0000000490917c20 */ /* 0x000fe20008410000 */
[----:B------:R-:W-:Y:S01]  /*4c40*/  FMUL.FTZ R146, R146, UR4 ;  /* 0x0000000492927c20 */ /* 0x000fe20008410000 */
[----:B------:R-:W-:Y:S01]  /*4c50*/  @P6 SHF.R.U32.HI R91, RZ, 0x10, R91 ;  /* 0x00000010ff5b6819 */ /* 0x000fe2000001165b */
[----:B------:R-:W-:Y:S02]  /*4c60*/  @P4 HADD2.F32 R88, -RZ, R88.H0_H0 ;  /* 0x20000058ff584230 */ /* 0x000fe40000004100 */
[----:B------:R-:W-:Y:S01]  /*4c70*/  FMUL.FTZ R145, R145, UR26 ;  /* 0x0000001a91917c20 */ /* 0x000fe20008410000 */
[----:B------:R-:W-:-:S02]  /*4c80*/  @P5 HADD2.F32 R89, -RZ, R90.H0_H0 ;  /* 0x2000005aff595230 */ /* 0x000fc40000004100 */
[----:B------:R-:W-:Y:S01]  /*4c90*/  FMUL.FTZ R146, R146, UR26 ;  /* 0x0000001a92927c20 */ /* 0x000fe20008410000 */
[----:B------:R-:W-:Y:S01]  /*4ca0*/  CS2R R142, SRZ ;  /* 0x00000000008e7805 */ /* 0x000fe2000001ff00 */
[----:B------:R-:W-:Y:S01]  /*4cb0*/  FMUL.FTZ R148, R147, UR4 ;  /* 0x0000000493947c20 */ /* 0x000fe20008410000 */
[----:B------:R-:W-:Y:S02]  /*4cc0*/  @P6 HADD2.F32 R91, -RZ, R91.H0_H0 ;  /* 0x2000005bff5b6230 */ /* 0x000fe40000004100 */
[----:B------:R-:W-:Y:S01]  /*4cd0*/  @P4 FMUL.FTZ R142, R161, R88 ;  /* 0x00000058a18e4220 */ /* 0x000fe20000410000 */
[----:B------:R-:W-:Y:S01]  /*4ce0*/  FMUL.FTZ R90, R22, R145 ;  /* 0x00000091165a7220 */ /* 0x000fe20000410000 */
[----:B------:R-:W-:Y:S01]  /*4cf0*/  @P5 FMUL.FTZ R141, R160, R89 ;  /* 0x00000059a08d5220 */ /* 0x000fe20000410000 */
[----:B------:R-:W-:Y:S01]  /*4d00*/  FMUL.FTZ R88, R21, R146 ;  /* 0x0000009215587220 */ /* 0x000fe20000410000 */
[----:B------:R-:W-:Y:S01]  /*4d10*/  LOP3.LUT P4, RZ, R137, 0xff0000, RZ, 0xc0, !PT ;  /* 0x00ff000089ff7812 */ /* 0x000fe2000788c0ff */
[----:B------:R-:W-:Y:S01]  /*4d20*/  FADD.FTZ R166, R149, -R166 ;  /* 0x800000a695a67221 */ /* 0x000fe20000010000 */
[----:B------:R-:W-:Y:S01]  /*4d30*/  LOP3.LUT P5, RZ, R137, 0xff00, RZ, 0xc0, !PT ;  /* 0x0000ff0089ff7812 */ /* 0x000fe200078ac0ff */
[----:B------:R-:W-:Y:S01]  /*4d40*/  FMUL.FTZ R148, R148, UR26 ;  /* 0x0000001a94947c20 */ /* 0x000fe20008410000 */
[----:B------:R-:W-:Y:S01]  /*4d50*/  @P6 FMUL.FTZ R143, R162, R91 ;  /* 0x0000005ba28f6220 */ /* 0x000fe20000410000 */
[----:B------:R-:W-:Y:S01]  /*4d60*/  FSEL R147, R90, RZ, P4 ;  /* 0x000000ff5a937208 */ /* 0x000fe20002000000 */
[----:B------:R-:W-:Y:S01]  /*4d70*/  FMUL.FTZ R91, R166, UR8 ;  /* 0x00000008a65b7c20 */ /* 0x000fe20008410000 */
[----:B------:R-:W-:Y:S01]  /*4d80*/  FSEL R89, R88, RZ, P5 ;  /* 0x000000ff58597208 */ /* 0x000fe20002800000 */
[----:B------:R-:W-:Y:S01]  /*4d90*/  FMUL.FTZ R90, R23, R148 ;  /* 0x00000094175a7220 */ /* 0x000fe20000410000 */
[----:B------:R-:W-:Y:S01]  /*4da0*/  ISETP.GE.U32.AND P6, PT, R137, 0x1000000, PT ;  /* 0x010000008900780c */ /* 0x000fe20003fc6070 */
[----:B------:R-:W-:Y:S01]  /*4db0*/  FMUL.FTZ R91, R91, UR4 ;  /* 0x000000045b5b7c20 */ /* 0x000fe20008410000 */
[----:B------:R-:W-:-:S02]  /*4dc0*/  HFMA2 R144, -RZ, RZ, 0, 0 ;  /* 0x00000000ff907431 */ /* 0x000fc400000001ff */
[--C-:B------:R-:W-:Y:S01]  /*4dd0*/  FFMA.FTZ R120, R120, UR5, R92.reuse ;  /* 0x0000000578787c23 */ /* 0x100fe2000801005c */
[----:B------:R-:W-:Y:S01]  /*4de0*/  FSEL R149, R90, RZ, P6 ;  /* 0x000000ff5a957208 */ /* 0x000fe20003000000 */
[----:B------:R-:W-:Y:S01]  /*4df0*/  FMUL.FTZ R91, R91, UR26 ;  /* 0x0000001a5b5b7c20 */ /* 0x000fe20008410000 */
[----:B------:R-:W-:Y:S01]  /*4e00*/  F2F.F16.F32 R89, R89 ;  /* 0x0000005900597304 */ /* 0x000fe20000200800 */
[----:B------:R-:W-:Y:S01]  /*4e10*/  FFMA.FTZ R128, R128, UR5, R92 ;  /* 0x0000000580807c23 */ /* 0x000fe2000801005c */
[----:B------:R-:W-:Y:S01]  /*4e20*/  FADD.FTZ R121, R121, -R120 ;  /* 0x8000007879797221 */ /* 0x000fe20000010000 */
[--C-:B------:R-:W-:Y:S01]  /*4e30*/  FFMA.FTZ R150, R139, UR5, R92.reuse ;  /* 0x000000058b967c23 */ /* 0x100fe2000801005c */
[----:B------:R-:W-:Y:S01]  /*4e40*/  FFMA.FTZ R139, R138, UR5, R92 ;  /* 0x000000058a8b7c23 */ /* 0x000fe2000801005c */
[----:B------:R-:W-:Y:S01]  /*4e50*/  FADD.FTZ R120, R119, -R128 ;  /* 0x8000008077787221 */ /* 0x000fe20000010000 */
[----:B------:R-:W-:Y:S01]  /*4e60*/  MOV R128, RZ ;  /* 0x000000ff00807202 */ /* 0x000fe20000000f00 */
[----:B------:R-:W-:Y:S01]  /*4e70*/  FADD.FTZ R150, R131, -R150 ;  /* 0x8000009683967221 */ /* 0x000fe20000010000 */
[----:B------:R-:W0:Y:S01]  /*4e80*/  F2F.F16.F32 R149, R149 ;  /* 0x0000009500957304 */ /* 0x000e220000200800 */
[----:B------:R-:W-:Y:S01]  /*4e90*/  FMUL.FTZ R120, R120, UR8 ;  /* 0x0000000878787c20 */ /* 0x000fe20008410000 */
[----:B------:R-:W-:-:S02]  /*4ea0*/  HFMA2 R131, -RZ, RZ, 0, 0 ;  /* 0x00000000ff837431 */ /* 0x000fc400000001ff */
[----:B------:R-:W-:Y:S01]  /*4eb0*/  FMUL.FTZ R121, R121, UR8 ;  /* 0x0000000879797c20 */ /* 0x000fe20008410000 */
[----:B------:R-:W-:Y:S02]  /*4ec0*/  HFMA2 R119, -RZ, RZ, 0, 0 ;  /* 0x00000000ff777431 */ /* 0x000fe400000001ff */
[----:B------:R-:W-:Y:S01]  /*4ed0*/  FMUL.FTZ R138, R120, UR4 ;  /* 0x00000004788a7c20 */ /* 0x000fe20008410000 */
[----:B------:R-:W1:Y:S03]  /*4ee0*/  F2F.F16.F32 R147, R147 ;  /* 0x0000009300937304 */ /* 0x000e660000200800 */
[----:B------:R-:W-:Y:S01]  /*4ef0*/  FMUL.FTZ R138, R138, UR26 ;  /* 0x0000001a8a8a7c20 */ /* 0x000fe20008410000 */
[----:B---3--:R-:W-:Y:S02]  /*4f00*/  @P3 MOV R88, R94 ;  /* 0x0000005e00583202 */ /* 0x008fe40000000f00 */
[----:B------:R-:W-:-:S03]  /*4f10*/  @P0 SHF.R.U64 R94, R94, 0x10, R95 ;  /* 0x000000105e5e0819 */ /* 0x000fc6000000125f */
[----:B------:R-:W-:-:S05]  /*4f20*/  @P3 HADD2.F32 R88, -RZ, R88.H0_H0 ;  /* 0x20000058ff583230 */ /* 0x000fca0000004100 */
[----:B------:R-:W-:Y:S01]  /*4f30*/  @P3 FMUL.FTZ R144, R165, R88 ;  /* 0x00000058a5903220 */ /* 0x000fe20000410000 */
[----:B------:R-:W-:Y:S01]  /*4f40*/  FMUL.FTZ R88, R20, R91 ;  /* 0x0000005b14587220 */ /* 0x000fe20000410000 */
[----:B------:R-:W-:Y:S02]  /*4f50*/  LOP3.LUT P3, RZ, R137, 0xff, RZ, 0xc0, !PT ;  /* 0x000000ff89ff7812 */ /* 0x000fe4000786c0ff */
[----:B0-----:R-:W-:Y:S01]  /*4f60*/  SHF.L.U32 R137, R149, 0x10, RZ ;  /* 0x0000001095897819 */ /* 0x001fe200000006ff */
[----:B------:R-:W-:Y:S01]  /*4f70*/  FADD.FTZ R149, R140, -R139 ;  /* 0x8000008b8c957221 */ /* 0x000fe20000010000 */
[----:B------:R-:W-:Y:S01]  /*4f80*/  FSEL R90, R88, RZ, P3 ;  /* 0x000000ff585a7208 */ /* 0x000fe20001800000 */
[----:B------:R-:W-:Y:S01]  /*4f90*/  IMAD.WIDE.U32 R88, R89, 0x10000, RZ ;  /* 0x0001000059587825 */ /* 0x000fe200078e00ff */
[----:B------:R-:W-:-:S03]  /*4fa0*/  @P2 SHF.R.U32.HI R139, RZ, 0x10, R95 ;  /* 0x00000010ff8b2819 */ /* 0x000fc6000001165f */
[----:B------:R-:W-:Y:S01]  /*4fb0*/  FMUL.FTZ R149, R149, UR8 ;  /* 0x0000000895957c20 */ /* 0x000fe20008410000 */
[----:B------:R0:W3:Y:S01]  /*4fc0*/  F2F.F16.F32 R151, R90 ;  /* 0x0000005a00977304 */ /* 0x0000e20000200800 */
[----:B------:R-:W-:Y:S01]  /*4fd0*/  MOV R140, RZ ;  /* 0x000000ff008c7202 */ /* 0x000fe20000000f00 */
[----:B------:R-:W-:Y:S01]  /*4fe0*/  @P2 HADD2.F32 R139, -RZ, R139.H0_H0 ;  /* 0x2000008bff8b2230 */ /* 0x000fe20000004100 */
[----:B-1----:R-:W-:Y:S01]  /*4ff0*/  LOP3.LUT R89, R89, R137, R147, 0xfe, !PT ;  /* 0x0000008959597212 */ /* 0x002fe200078efe93 */
[----:B------:R-:W-:-:S04]  /*5000*/  IMAD.WIDE.U32 R136, R136, 0x8, R182 ;  /* 0x0000000888887825 */ /* 0x000fc800078e00b6 */
[----:B------:R-:W-:Y:S01]  /*5010*/  @P2 FMUL.FTZ R131, R158, R139 ;  /* 0x0000008b9e832220 */ /* 0x000fe20000410000 */
[----:B0-----:R-:W-:Y:S01]  /*5020*/  @P1 MOV R90, R95 ;  /* 0x0000005f005a1202 */ /* 0x001fe20000000f00 */
[----:B------:R-:W-:Y:S02]  /*5030*/  @P0 HADD2.F32 R95, -RZ, R94.H0_H0 ;  /* 0x2000005eff5f0230 */ /* 0x000fe40000004100 */
[----:B------:R-:W-:Y:S01]  /*5040*/  FMUL.FTZ R94, R150, UR8 ;  /* 0x00000008965e7c20 */ /* 0x000fe20008410000 */
[----:B------:R-:W-:Y:S01]  /*5050*/  LOP3.LUT P2, RZ, R127, 0xff00, RZ, 0xc0, !PT ;  /* 0x0000ff007fff7812 */ /* 0x000fe2000784c0ff */
[----:B------:R-:W-:Y:S01]  /*5060*/  @P1 HADD2.F32 R90, -RZ, R90.H0_H0 ;  /* 0x2000005aff5a1230 */ /* 0x000fe20000004100 */
[----:B---3--:R-:W-:Y:S01]  /*5070*/  LOP3.LUT R88, R88, R151, RZ, 0xfc, !PT ;  /* 0x0000009758587212 */ /* 0x008fe200078efcff */
[----:B------:R-:W-:Y:S01]  /*5080*/  FMUL.FTZ R94, R94, UR4 ;  /* 0x000000045e5e7c20 */ /* 0x000fe20008410000 */
[----:B------:R-:W-:Y:S01]  /*5090*/  FMUL.FTZ R139, R121, UR4 ;  /* 0x00000004798b7c20 */ /* 0x000fe20008410000 */
[----:B------:R-:W-:Y:S01]  /*50a0*/  @P0 FMUL.FTZ R119, R164, R95 ;  /* 0x0000005fa4770220 */ /* 0x000fe20000410000 */
[----:B------:R-:W-:Y:S01]  /*50b0*/  @P1 FMUL.FTZ R128, R159, R90 ;  /* 0x0000005a9f801220 */ /* 0x000fe20000410000 */
[----:B------:R-:W-:Y:S01]  /*50c0*/  FMUL.FTZ R90, R25, R138 ;  /* 0x0000008a195a7220 */ /* 0x000fe20000410000 */
[----:B------:R0:W-:Y:S01]  /*50d0*/  STG.E.64 desc[UR16][R136.64], R88 ;  /* 0x0000005888007986 */ /* 0x0001e2000c101b10 */
[----:B------:R-:W-:Y:S01]  /*50e0*/  FMUL.FTZ R139, R139, UR26 ;  /* 0x0000001a8b8b7c20 */ /* 0x000fe20008410000 */
[----:B------:R-:W-:-:S02]  /*50f0*/  ISETP.GE.U32.AND P1, PT, R127, 0x1000000, PT ;  /* 0x010000007f00780c */ /* 0x000fc40003f26070 */
[----:B------:R-:W-:Y:S01]  /*5100*/  LOP3.LUT P0, RZ, R127, 0xff0000, RZ, 0xc0, !PT ;  /* 0x00ff00007fff7812 */ /* 0x000fe2000780c0ff */
[----:B0-----:R-:W-:-:S04]  /*5110*/  IMAD.WIDE.U32 R88, R124, 0x8, R200 ;  /* 0x000000087c587825 */ /* 0x001fc800078e00c8 */
[----:B------:R-:W-:Y:S01]  /*5120*/  FMUL.FTZ R137, R94, UR26 ;  /* 0x0000001a5e897c20 */ /* 0x000fe20008410000 */
[----:B------:R-:W-:Y:S01]  /*5130*/  FMUL.FTZ R136, R149, UR4 ;  /* 0x0000000495887c20 */ /* 0x000fe20008410000 */
[----:B------:R-:W-:Y:S02]  /*5140*/  FSEL R94, R90, RZ, P2 ;  /* 0x000000ff5a5e7208 */ /* 0x000fe40001000000 */
[----:B------:R-:W-:Y:S01]  /*5150*/  FMUL.FTZ R95, R26, R137 ;  /* 0x000000891a5f7220 */ /* 0x000fe20000410000 */
[----:B------:R-:W-:Y:S01]  /*5160*/  FMUL.FTZ R136, R136, UR26 ;  /* 0x0000001a88887c20 */ /* 0x000fe20008410000 */
[----:B------:R-:W3:Y:S03]  /*5170*/  LDG.E.64 R88, desc[UR16][R88.64] ;  /* 0x0000001058587981 */ /* 0x000ee6000c1e1b00 */
[----:B------:R-:W-:Y:S01]  /*5180*/  FMUL.FTZ R120, R27, R136 ;  /* 0x000000881b787220 */ /* 0x000fe20000410000 */
[----:B------:R-:W-:-:S04]  /*5190*/  FSEL R95, R95, RZ, P0 ;  /* 0x000000ff5f5f7208 */ /* 0x000fc80000000000 */
[----:B------:R-:W-:Y:S01]  /*51a0*/  FSEL R147, R120, RZ, P1 ;  /* 0x000000ff78937208 */ /* 0x000fe20000800000 */
[----:B------:R-:W-:Y:S08]  /*51b0*/  F2F.F16.F32 R94, R94 ;  /* 0x0000005e005e7304 */ /* 0x000ff00000200800 */
[----:B------:R-:W0:Y:S08]  /*51c0*/  F2F.F16.F32 R147, R147 ;  /* 0x0000009300937304 */ /* 0x000e300000200800 */
[----:B------:R-:W1:Y:S01]  /*51d0*/  F2F.F16.F32 R95, R95 ;  /* 0x0000005f005f7304 */ /* 0x000e620000200800 */
[----:B0-----:R-:W-:-:S02]  /*51e0*/  SHF.L.U32 R121, R147, 0x10, RZ ;  /* 0x0000001093797819 */ /* 0x001fc400000006ff */
[----:B--2---:R-:W-:-:S05]  /*51f0*/  @P3 MOV R90, R154 ;  /* 0x0000009a005a3202 */ /* 0x004fca0000000f00 */
[----:B------:R-:W-:-:S05]  /*5200*/  @P3 HADD2.F32 R90, -RZ, R90.H0_H0 ;  /* 0x2000005aff5a3230 */ /* 0x000fca0000004100 */
[----:B------:R-:W-:Y:S01]  /*5210*/  @P3 FMUL.FTZ R140, R91, R90 ;  /* 0x0000005a5b8c3220 */ /* 0x000fe20000410000 */
[----:B------:R-:W-:Y:S01]  /*5220*/  FMUL.FTZ R90, R24, R139 ;  /* 0x0000008b185a7220 */ /* 0x000fe20000410000 */
[----:B------:R-:W-:-:S04]  /*5230*/  LOP3.LUT P3, RZ, R127, 0xff, RZ, 0xc0, !PT ;  /* 0x000000ff7fff7812 */ /* 0x000fc8000786c0ff */
[----:B------:R-:W-:-:S06]  /*5240*/  FSEL R127, R90, RZ, P3 ;  /* 0x000000ff5a7f7208 */ /* 0x000fcc0001800000 */
[----:B------:R-:W0:Y:S01]  /*5250*/  F2F.F16.F32 R127, R127 ;  /* 0x0000007f007f7304 */ /* 0x000e220000200800 */
[----:B------:R-:W-:-:S05]  /*5260*/  IMAD.WIDE.U32 R90, R94, 0x10000, RZ ;  /* 0x000100005e5a7825 */ /* 0x000fca00078e00ff */
[----:B-1----:R-:W-:Y:S01]  /*5270*/  LOP3.LUT R91, R91, R121, R95, 0xfe, !PT ;  /* 0x000000795b5b7212 */ /* 0x002fe200078efe5f */
[----:B------:R-:W-:-:S04]  /*5280*/  IMAD.WIDE.U32 R94, R124, 0x8, R182 ;  /* 0x000000087c5e7825 */ /* 0x000fc800078e00b6 */
[----:B------:R-:W-:Y:S01]  /*5290*/  IMAD.WIDE.U32 R120, R125, 0x8, R200 ;  /* 0x000000087d787825 */ /* 0x000fe200078e00c8 */
[----:B0-----:R-:W-:-:S05]  /*52a0*/  LOP3.LUT R90, R90, R127, RZ, 0xfc, !PT ;  /* 0x0000007f5a5a7212 */ /* 0x001fca00078efcff */
[----:B------:R0:W-:Y:S04]  /*52b0*/  STG.E.64 desc[UR16][R94.64], R90 ;  /* 0x0000005a5e007986 */ /* 0x0001e8000c101b10 */
[----:B------:R-:W2:Y:S01]  /*52c0*/  LDG.E.64 R120, desc[UR16][R120.64] ;  /* 0x0000001078787981 */ /* 0x000ea2000c1e1b00 */
[--C-:B------:R-:W-:Y:S01]  /*52d0*/  FFMA.FTZ R124, R123, UR5, R92.reuse ;  /* 0x000000057b7c7c23 */ /* 0x100fe2000801005c */
[----:B------:R-:W-:-:S03]  /*52e0*/  FFMA.FTZ R135, R135, UR5, R92 ;  /* 0x0000000587877c23 */ /* 0x000fc6000801005c */
[----:B------:R-:W-:Y:S01]  /*52f0*/  FADD.FTZ R133, R133, -R124 ;  /* 0x8000007c85857221 */ /* 0x000fe20000010000 */
[----:B------:R-:W-:-:S03]  /*5300*/  @P4 MOV R123, R155 ;  /* 0x0000009b007b4202 */ /* 0x000fc60000000f00 */
[----:B------:R-:W-:Y:S01]  /*5310*/  FMUL.FTZ R133, R133, UR8 ;  /* 0x0000000885857c20 */ /* 0x000fe20008410000 */
[----:B0-----:R-:W-:Y:S01]  /*5320*/  @P6 SHF.R.U32.HI R95, RZ, 0x10, R155 ;  /* 0x00000010ff5f6819 */ /* 0x001fe2000001169b */
[----:B------:R-:W-:Y:S01]  /*5330*/  FADD.FTZ R135, R122, -R135 ;  /* 0x800000877a877221 */ /* 0x000fe20000010000 */
[--C-:B------:R-:W-:Y:S01]  /*5340*/  FFMA.FTZ R147, R126, UR5, R92.reuse ;  /* 0x000000057e937c23 */ /* 0x100fe2000801005c */
[----:B------:R-:W-:Y:S01]  /*5350*/  FMUL.FTZ R122, R133, UR4 ;  /* 0x00000004857a7c20 */ /* 0x000fe20008410000 */
[----:B------:R-:W-:Y:S01]  /*5360*/  FFMA.FTZ R129, R129, UR5, R92 ;  /* 0x0000000581817c23 */ /* 0x000fe2000801005c */
[----:B------:R-:W-:Y:S01]  /*5370*/  @P5 SHF.R.U64 R124, R154, 0x10, R155 ;  /* 0x000000109a7c5819 */ /* 0x000fe2000000129b */
[----:B------:R-:W-:Y:S02]  /*5380*/  HFMA2 R92, -RZ, RZ, 0, 0 ;  /* 0x00000000ff5c7431 */ /* 0x000fe400000001ff */
[----:B------:R-:W-:Y:S02]  /*5390*/  @P4 HADD2.F32 R90, -RZ, R123.H0_H0 ;  /* 0x2000007bff5a4230 */ /* 0x000fe40000004100 */
[----:B------:R-:W-:Y:S01]  /*53a0*/  FMUL.FTZ R122, R122, UR26 ;  /* 0x0000001a7a7a7c20 */ /* 0x000fe20008410000 */
[----:B------:R-:W-:Y:S01]  /*53b0*/  @P6 HADD2.F32 R95, -RZ, R95.H0_H0 ;  /* 0x2000005fff5f6230 */ /* 0x000fe20000004100 */
[----:B------:R-:W-:Y:S01]  /*53c0*/  CS2R R126, SRZ ;  /* 0x00000000007e7805 */ /* 0x000fe2000001ff00 */
[----:B------:R-:W-:-:S02]  /*53d0*/  @P5 HADD2.F32 R91, -RZ, R124.H0_H0 ;  /* 0x2000007cff5b5230 */ /* 0x000fc40000004100 */
[----:B------:R-:W-:Y:S01]  /*53e0*/  @P4 FMUL.FTZ R126, R145, R90 ;  /* 0x0000005a917e4220 */ /* 0x000fe20000410000 */
[----:B------:R-:W-:Y:S01]  /*53f0*/  FMUL.FTZ R124, R135, UR8 ;  /* 0x00000008877c7c20 */ /* 0x000fe20008410000 */
[----:B------:R-:W-:Y:S01]  /*5400*/  @P6 FMUL.FTZ R92, R148, R95 ;  /* 0x0000005f945c6220 */ /* 0x000fe20000410000 */
[----:B------:R-:W-:Y:S01]  /*5410*/  FMUL.FTZ R90, R29, R122 ;  /* 0x0000007a1d5a7220 */ /* 0x000fe20000410000 */
[----:B------:R-:W-:Y:S01]  /*5420*/  FADD.FTZ R147, R134, -R147 ;  /* 0x8000009386937221 */ /* 0x000fe20000010000 */
[----:B------:R-:W-:Y:S01]  /*5430*/  LOP3.LUT P6, RZ, R130, 0xff00, RZ, 0xc0, !PT ;  /* 0x0000ff0082ff7812 */ /* 0x000fe200078cc0ff */
[----:B------:R-:W-:Y:S01]  /*5440*/  FADD.FTZ R132, R132, -R129 ;  /* 0x8000008184847221 */ /* 0x000fe20000010000 */
[----:B------:R-:W-:Y:S01]  /*5450*/  FMUL.FTZ R124, R124, UR4 ;  /* 0x000000047c7c7c20 */ /* 0x000fe20008410000 */
[----:B------:R-:W-:Y:S01]  /*5460*/  @P5 FMUL.FTZ R127, R146, R91 ;  /* 0x0000005b927f5220 */ /* 0x000fe20000410000 */
[----:B------:R-:W-:Y:S01]  /*5470*/  FMUL.FTZ R91, R147, UR8 ;  /* 0x00000008935b7c20 */ /* 0x000fe20008410000 */
[----:B------:R-:W-:Y:S01]  /*5480*/  FSEL R94, R90, RZ, P6 ;  /* 0x000000ff5a5e7208 */ /* 0x000fe20003000000 */
[----:B------:R-:W-:Y:S01]  /*5490*/  FMUL.FTZ R95, R132, UR8 ;  /* 0x00000008845f7c20 */ /* 0x000fe20008410000 */
[----:B------:R-:W-:Y:S01]  /*54a0*/  FMUL.FTZ R124, R124, UR26 ;  /* 0x0000001a7c7c7c20 */ /* 0x000fe20008410000 */
[----:B------:R-:W-:Y:S01]  /*54b0*/  FMUL.FTZ R91, R91, UR4 ;  /* 0x000000045b5b7c20 */ /* 0x000fe20008410000 */
[----:B------:R-:W-:Y:S01]  /*54c0*/  ISETP.GE.U32.AND P4, PT, R130, 0x1000000, PT ;  /* 0x010000008200780c */ /* 0x000fe20003f86070 */
[----:B------:R-:W-:Y:S01]  /*54d0*/  FMUL.FTZ R95, R95, UR4 ;  /* 0x000000045f5f7c20 */ /* 0x000fe20008410000 */
[----:B------:R-:W-:Y:S01]  /*54e0*/  FMUL.FTZ R123, R31, R124 ;  /* 0x0000007c1f7b7220 */ /* 0x000fe20000410000 */
[----:B------:R-:W-:Y:S01]  /*54f0*/  FMUL.FTZ R145, R91, UR26 ;  /* 0x0000001a5b917c20 */ /* 0x000fe20008410000 */
[----:B------:R-:W-:Y:S01]  /*5500*/  MOV R129, RZ ;  /* 0x000000ff00817202 */ /* 0x000fe20000000f00 */
[----:B------:R-:W-:-:S02]  /*5510*/  FMUL.FTZ R134, R95, UR26 ;  /* 0x0000001a5f867c20 */ /* 0x000fc40008410000 */
[----:B------:R-:W-:Y:S01]  /*5520*/  FSEL R123, R123, RZ, P4 ;  /* 0x000000ff7b7b7208 */ /* 0x000fe20002000000 */
[----:B------:R-:W-:Y:S01]  /*5530*/  F2F.F16.F32 R94, R94 ;  /* 0x0000005e005e7304 */ /* 0x000fe20000200800 */
[----:B------:R-:W-:Y:S01]  /*5540*/  FMUL.FTZ R91, R30, R134 ;  /* 0x000000861e5b7220 */ /* 0x000fe20000410000 */
[----:B------:R-:W-:-:S04]  /*5550*/  LOP3.LUT P5, RZ, R130, 0xff0000, RZ, 0xc0, !PT ;  /* 0x00ff000082ff7812 */ /* 0x000fc800078ac0ff */
[----:B------:R-:W-:Y:S02]  /*5560*/  FSEL R133, R91, RZ, P5 ;  /* 0x000000ff5b857208 */ /* 0x000fe40002800000 */
[----:B------:R-:W0:Y:S08]  /*5570*/  F2F.F16.F32 R123, R123 ;  /* 0x0000007b007b7304 */ /* 0x000e300000200800 */
[----:B------:R-:W1:Y:S01]  /*5580*/  F2F.F16.F32 R133, R133 ;  /* 0x0000008500857304 */ /* 0x000e620000200800 */
[----:B------:R-:W-:-:S02]  /*5590*/  MOV R132, RZ ;  /* 0x000000ff00847202 */ /* 0x000fc40000000f00 */
[----:B0-----:R-:W-:Y:S02]  /*55a0*/  SHF.L.U32 R135, R123, 0x10, RZ ;  /* 0x000000107b877819 */ /* 0x001fe400000006ff */
[----:B---3--:R-:W-:-:S05]  /*55b0*/  @P3 MOV R90, R88 ;  /* 0x00000058005a3202 */ /* 0x008fca0000000f00 */
[----:B------:R-:W-:-:S05]  /*55c0*/  @P3 HADD2.F32 R90, -RZ, R90.H0_H0 ;  /* 0x2000005aff5a3230 */ /* 0x000fca0000004100 */
[----:B------:R-:W-:Y:S01]  /*55d0*/  @P3 FMUL.FTZ R129, R139, R90 ;  /* 0x0000005a8b813220 */ /* 0x000fe20000410000 */
[----:B------:R-:W-:Y:S01]  /*55e0*/  FMUL.FTZ R90, R28, R145 ;  /* 0x000000911c5a7220 */ /* 0x000fe20000410000 */
[----:B------:R-:W-:-:S04]  /*55f0*/  LOP3.LUT P3, RZ, R130, 0xff, RZ, 0xc0, !PT ;  /* 0x000000ff82ff7812 */ /* 0x000fc8000786c0ff */
[----:B------:R-:W-:Y:S01]  /*5600*/  FSEL R95, R90, RZ, P3 ;  /* 0x000000ff5a5f7208 */ /* 0x000fe20001800000 */
[----:B------:R-:W-:-:S05]  /*5610*/  IMAD.WIDE.U32 R90, R94, 0x10000, RZ ;  /* 0x000100005e5a7825 */ /* 0x000fca00078e00ff */
[----:B------:R-:W0:Y:S01]  /*5620*/  F2F.F16.F32 R95, R95 ;  /* 0x0000005f005f7304 */ /* 0x000e220000200800 */
[----:B------:R-:W-:Y:S02]  /*5630*/  @P2 SHF.R.U64 R88, R88, 0x10, R89 ;  /* 0x0000001058582819 */ /* 0x000fe40000001259 */
[----:B------:R-:W-:Y:S01]  /*5640*/  @P0 MOV R94, R89 ;  /* 0x00000059005e0202 */ /* 0x000fe20000000f00 */
[----:B------:R-:W-:Y:S02]  /*5650*/  HFMA2 R130, -RZ, RZ, 0, 0 ;  /* 0x00000000ff827431 */ /* 0x000fe400000001ff */
[----:B------:R-:W-:Y:S02]  /*5660*/  @P2 HADD2.F32 R123, -RZ, R88.H0_H0 ;  /* 0x20000058ff7b2230 */ /* 0x000fe40000004100 */
[----:B------:R-:W-:Y:S01]  /*5670*/  @P0 HADD2.F32 R88, -RZ, R94.H0_H0 ;  /* 0x2000005eff580230 */ /* 0x000fe20000004100 */
[----:B-1----:R-:W-:Y:S02]  /*5680*/  LOP3.LUT R91, R91, R135, R133, 0xfe, !PT ;  /* 0x000000875b5b7212 */ /* 0x002fe400078efe85 */
[----:B------:R-:W-:-:S02]  /*5690*/  @P2 FMUL.FTZ R130, R138, R123 ;  /* 0x0000007b8a822220 */ /* 0x000fc40000410000 */
[----:B------:R-:W-:Y:S01]  /*56a0*/  @P0 FMUL.FTZ R132, R137, R88 ;  /* 0x0000005889840220 */ /* 0x000fe20000410000 */
[----:B0-----:R-:W-:Y:S01]  /*56b0*/  LOP3.LUT R90, R90, R95, RZ, 0xfc, !PT ;  /* 0x0000005f5a5a7212 */ /* 0x001fe200078efcff */
[----:B------:R-:W-:Y:S01]  /*56c0*/  IMAD.WIDE.U32 R94, R125, 0x8, R182 ;  /* 0x000000087d5e7825 */ /* 0x000fe200078e00b6 */
[----:B------:R-:W-:-:S03]  /*56d0*/  @P1 SHF.R.U32.HI R89, RZ, 0x10, R89 ;  /* 0x00000010ff591819 */ /* 0x000fc60000011659 */
[----:B------:R-:W-:Y:S02]  /*56e0*/  HFMA2 R138, -RZ, RZ, 0, 0 ;  /* 0x00000000ff8a7431 */ /* 0x000fe400000001ff */
[----:B------:R-:W-:Y:S01]  /*56f0*/  HFMA2 R137, -RZ, RZ, 0, 0 ;  /* 0x00000000ff897431 */ /* 0x000fe200000001ff */
[----:B------:R0:W-:Y:S01]  /*5700*/  STG.E.64 desc[UR16][R94.64], R90 ;  /* 0x0000005a5e007986 */ /* 0x0001e2000c101b10 */
[----:B------:R-:W-:Y:S02]  /*5710*/  HFMA2 R135, -RZ, RZ, 0, 0 ;  /* 0x00000000ff877431 */ /* 0x000fe400000001ff */
[----:B------:R-:W-:Y:S01]  /*5720*/  @P1 HADD2.F32 R89, -RZ, R89.H0_H0 ;  /* 0x20000059ff591230 */ /* 0x000fe20000004100 */
[----:B------:R-:W-:Y:S02]  /*5730*/  MOV R148, RZ ;  /* 0x000000ff00947202 */ /* 0x000fe40000000f00 */
[----:B------:R-:W-:Y:S02]  /*5740*/  MOV R146, RZ ;  /* 0x000000ff00927202 */ /* 0x000fe40000000f00 */
        /* <DEDUP_REMOVED lines=14> */
.L_x_11304:
        /* <DEDUP_REMOVED lines=37> */
[----:B------:R-:W1:Y:S01]  /*5a80*/  F2F.F16.F32 R88, R88 ;  /* 0x0000005800587304 */ /* 0x000e620000200800 */
[----:B------:R-:W-:Y:S02]  /*5a90*/  FSEL R90, R90, RZ, P4 ;  /* 0x000000ff5a5a7208 */ /* 0x000fe40002000000 */
[----:B------:R-:W-:-:S05]  /*5aa0*/  FSEL R94, R89, RZ, P0 ;  /* 0x000000ff595e7208 */ /* 0x000fca0000000000 */
        /* <DEDUP_REMOVED lines=19> */
[----:B--2---:R-:W-:-:S05]  /*5be0*/  @P0 MOV R93, R2 ;  /* 0x00000002005d0202 */ /* 0x004fca0000000f00 */
[----:B------:R-:W-:Y:S02]  /*5bf0*/  @P0 HADD2.F32 R94, -RZ, R93.H0_H0 ;  /* 0x2000005dff5e0230 */ /* 0x000fe40000004100 */
[----:B------:R-:W-:-:S03]  /*5c00*/  HFMA2 R93, -RZ, RZ, 0, 0 ;  /* 0x00000000ff5d7431 */ /* 0x000fc600000001ff */
        /* <DEDUP_REMOVED lines=25> */
[----:B------:R-:W0:Y:S01]  /*5da0*/  F2F.F16.F32 R90, R90 ;  /* 0x0000005a005a7304 */ /* 0x000e220000200800 */
[----:B------:R-:W-:-:S07]  /*5db0*/  FSEL R169, R91, RZ, P6 ;  /* 0x000000ff5ba97208 */ /* 0x000fce0003000000 */
        /* <DEDUP_REMOVED lines=13> */
[----:B------:R-:W-:Y:S01]  /*5e90*/  FFMA.FTZ R95, R162, UR5, R92 ;  /* 0x00000005a25f7c23 */ /* 0x000fe2000801005c */
[----:B------:R-:W-:-:S03]  /*5ea0*/  @P4 MOV R160, R3 ;  /* 0x0000000300a04202 */ /* 0x000fc60000000f00 */
[----:B------:R-:W-:Y:S01]  /*5eb0*/  @P3 HADD2.F32 R169, -RZ, R2.H0_H0 ;  /* 0x20000002ffa93230 */ /* 0x000fe20000004100 */
[----:B------:R-:W-:Y:S01]  /*5ec0*/  MOV R2, RZ ;  /* 0x000000ff00027202 */ /* 0x000fe20000000f00 */
[----:B------:R-:W-:-:S03]  /*5ed0*/  FADD.FTZ R166, R166, -R95 ;  /* 0x8000005fa6a67221 */ /* 0x000fc60000010000 */
[----:B------:R-:W-:Y:S01]  /*5ee0*/  @P3 FMUL.FTZ R2, R178, R169 ;  /* 0x000000a9b2023220 */ /* 0x000fe20000410000 */
[----:B------:R-:W-:Y:S01]  /*5ef0*/  @P5 SHF.R.U32.HI R169, RZ, 0x10, R3 ;  /* 0x00000010ffa95819 */ /* 0x000fe20000011603 */
[----:B------:R-:W-:Y:S02]  /*5f00*/  HFMA2 R178, -RZ, RZ, 0, 0 ;  /* 0x00000000ffb27431 */ /* 0x000fe400000001ff */
[----:B------:R-:W-:Y:S02]  /*5f10*/  @P4 HADD2.F32 R3, -RZ, R160.H0_H0 ;  /* 0x200000a0ff034230 */ /* 0x000fe40000004100 */
[----:B------:R-:W-:Y:S01]  /*5f20*/  FFMA.FTZ R160, R163, UR5, R92 ;  /* 0x00000005a3a07c23 */ /* 0x000fe2000801005c */
[----:B------:R-:W-:Y:S01]  /*5f30*/  LOP3.LUT P3, RZ, R154, 0xff, RZ, 0xc0, !PT ;  /* 0x000000ff9aff7812 */ /* 0x000fe2000786c0ff */
[----:B------:R-:W-:Y:S02]  /*5f40*/  @P5 HADD2.F32 R94, -RZ, R169.H0_H0 ;  /* 0x200000a9ff5e5230 */ /* 0x000fe40000004100 */
[----:B------:R-:W-:-:S02]  /*5f50*/  HFMA2 R169, -RZ, RZ, 0, 0 ;  /* 0x00000000ffa97431 */ /* 0x000fc400000001ff */
[----:B------:R-:W-:Y:S01]  /*5f60*/  @P4 FMUL.FTZ R178, R180, R3 ;  /* 0x00000003b4b24220 */ /* 0x000fe20000410000 */
[----:B------:R-:W-:Y:S01]  /*5f70*/  MOV R3, RZ ;  /* 0x000000ff00037202 */ /* 0x000fe20000000f00 */
[----:B------:R-:W-:Y:S01]  /*5f80*/  FADD.FTZ R95, R167, -R160 ;  /* 0x800000a0a75f7221 */ /* 0x000fe20000010000 */
[----:B------:R-:W-:Y:S01]  /*5f90*/  @P5 FMUL.FTZ R3, R179, R94 ;  /* 0x0000005eb3035220 */ /* 0x000fe20000410000 */
[----:B---3--:R-:W-:Y:S02]  /*5fa0*/  @P6 MOV R94, R88 ;  /* 0x00000058005e6202 */ /* 0x008fe40000000f00 */
[----:B------:R-:W-:Y:S01]  /*5fb0*/  FFMA.FTZ R95, R95, UR8, R70 ;  /* 0x000000085f5f7c23 */ /* 0x000fe20008010046 */
[C---:B------:R-:W-:Y:S02]  /*5fc0*/  LOP3.LUT P5, RZ, R154.reuse, 0xff00, RZ, 0xc0, !PT ;  /* 0x0000ff009aff7812 */ /* 0x040fe400078ac0ff */
[----:B------:R-:W-:Y:S02]  /*5fd0*/  @P6 HADD2.F32 R94, -RZ, R94.H0_H0 ;  /* 0x2000005eff5e6230 */ /* 0x000fe40000004100 */
[----:B------:R-:W-:Y:S01]  /*5fe0*/  FMUL.FTZ R95, R95, UR4 ;  /* 0x000000045f5f7c20 */ /* 0x000fe20008410000 */
[----:B------:R-:W-:-:S02]  /*5ff0*/  LOP3.LUT P4, RZ, R154, 0xff0000, RZ, 0xc0, !PT ;  /* 0x00ff00009aff7812 */ /* 0x000fc4000788c0ff */
[----:B------:R-:W-:Y:S01]  /*6000*/  @P0 SHF.R.U64 R88, R88, 0x10, R89 ;  /* 0x0000001058580819 */ /* 0x000fe20000001259 */
[----:B------:R-:W-:Y:S01]  /*6010*/  @P6 FMUL.FTZ R169, R175, R94 ;  /* 0x0000005eafa96220 */ /* 0x000fe20000410000 */
[--C-:B------:R-:W-:Y:S01]  /*6020*/  FFMA.FTZ R94, R161, UR5, R92.reuse ;  /* 0x00000005a15e7c23 */ /* 0x100fe2000801005c */
[----:B------:R-:W-:Y:S01]  /*6030*/  FFMA.FTZ R161, R164, UR5, R92 ;  /* 0x00000005a4a17c23 */ /* 0x000fe2000801005c */
[----:B------:R-:W-:Y:S02]  /*6040*/  ISETP.GE.U32.AND P6, PT, R154, 0x1000000, PT ;  /* 0x010000009a00780c */ /* 0x000fe40003fc6070 */
[----:B------:R-:W-:Y:S01]  /*6050*/  FADD.FTZ R165, R165, -R94 ;  /* 0x8000005ea5a57221 */ /* 0x000fe20000010000 */
[----:B------:R-:W-:Y:S01]  /*6060*/  FFMA.FTZ R94, R166, UR8, R69 ;  /* 0x00000008a65e7c23 */ /* 0x000fe20008010045 */
[----:B------:R-:W-:Y:S01]  /*6070*/  FADD.FTZ R162, R168, -R161 ;  /* 0x800000a1a8a27221 */ /* 0x000fe20000010000 */
[----:B------:R-:W-:Y:S02]  /*6080*/  FMUL.FTZ R161, R95, UR26 ;  /* 0x0000001a5fa17c20 */ /* 0x000fe40008410000 */
        /* <DEDUP_REMOVED lines=12> */
[----:B------:R-:W0:Y:S02]  /*6150*/  F2F.F16.F32 R95, R95 ;  /* 0x0000005f005f7304 */ /* 0x000e240000200800 */
[----:B------:R-:W-:-:S04]  /*6160*/  FMUL.FTZ R94, R94, UR4 ;  /* 0x000000045e5e7c20 */ /* 0x000fc80008410000 */
[----:B------:R-:W-:Y:S02]  /*6170*/  FMUL.FTZ R163, R94, UR26 ;  /* 0x0000001a5ea37c20 */ /* 0x000fe40008410000 */
[----:B------:R-:W1:Y:S02]  /*6180*/  F2F.F16.F32 R166, R166 ;  /* 0x000000a600a67304 */ /* 0x000e640000200800 */
[----:B------:R-:W-:-:S05]  /*6190*/  FMUL.FTZ R94, R12, R163 ;  /* 0x000000a30c5e7220 */ /* 0x000fca0000410000 */
[----:B------:R-:W-:Y:S01]  /*61a0*/  FSEL R154, R94, RZ, P3 ;  /* 0x000000ff5e9a7208 */ /* 0x000fe20001800000 */
[----:B------:R-:W3:Y:S01]  /*61b0*/  F2F.F16.F32 R164, R164 ;  /* 0x000000a400a47304 */ /* 0x000ee20000200800 */
[----:B0-----:R-:W-:Y:S01]  /*61c0*/  IMAD.WIDE.U32 R94, R95, 0x10000, RZ ;  /* 0x000100005f5e7825 */ /* 0x001fe200078e00ff */
[----:B-1----:R-:W-:-:S06]  /*61d0*/  SHF.L.U32 R165, R166, 0x10, RZ ;  /* 0x00000010a6a57819 */ /* 0x002fcc00000006ff */
[----:B------:R-:W0:Y:S01]  /*61e0*/  F2F.F16.F32 R167, R154 ;  /* 0x0000009a00a77304 */ /* 0x000e220000200800 */
[----:B---3--:R-:W-:Y:S01]  /*61f0*/  LOP3.LUT R95, R95, R165, R164, 0xfe, !PT ;  /* 0x000000a55f5f7212 */ /* 0x008fe200078efea4 */
[--C-:B------:R-:W-:Y:S01]  /*6200*/  FFMA.FTZ R165, R159, UR5, R92.reuse ;  /* 0x000000059fa57c23 */ /* 0x100fe2000801005c */
[----:B------:R-:W-:-:S03]  /*6210*/  FFMA.FTZ R164, R153, UR5, R92 ;  /* 0x0000000599a47c23 */ /* 0x000fc6000801005c */
[----:B------:R-:W-:Y:S01]  /*6220*/  FADD.FTZ R165, R158, -R165 ;  /* 0x800000a59ea57221 */ /* 0x000fe20000010000 */
[----:B------:R-:W-:Y:S01]  /*6230*/  FFMA.FTZ R158, R152, UR5, R92 ;  /* 0x00000005989e7c23 */ /* 0x000fe2000801005c */
[----:B------:R-:W-:Y:S01]  /*6240*/  FADD.FTZ R159, R151, -R164 ;  /* 0x800000a4979f7221 */ /* 0x000fe20000010000 */
[----:B------:R-:W-:Y:S01]  /*6250*/  @P1 MOV R151, R89 ;  /* 0x0000005900971202 */ /* 0x000fe20000000f00 */
[----:B------:R-:W-:-:S04]  /*6260*/  IMAD.WIDE.U32 R152, R173, 0x8, R182 ;  /* 0x00000008ad987825 */ /* 0x000fc800078e00b6 */
[----:B------:R-:W-:Y:S01]  /*6270*/  FADD.FTZ R158, R157, -R158 ;  /* 0x8000009e9d9e7221 */ /* 0x000fe20000010000 */
[----:B0-----:R-:W-:Y:S01]  /*6280*/  LOP3.LUT R94, R94, R167, RZ, 0xfc, !PT ;  /* 0x000000a75e5e7212 */ /* 0x001fe200078efcff */
[----:B------:R-:W-:Y:S01]  /*6290*/  FFMA.FTZ R164, R156, UR5, R92 ;  /* 0x000000059ca47c23 */ /* 0x000fe2000801005c */
[----:B------:R-:W-:Y:S01]  /*62a0*/  @P2 SHF.R.U32.HI R157, RZ, 0x10, R89 ;  /* 0x00000010ff9d2819 */ /* 0x000fe20000011659 */
[----:B------:R-:W-:Y:S02]  /*62b0*/  @P0 HADD2.F32 R89, -RZ, R88.H0_H0 ;  /* 0x20000058ff590230 */ /* 0x000fe40000004100 */
[----:B------:R-:W-:Y:S01]  /*62c0*/  FFMA.FTZ R154, R158, UR8, R73 ;  /* 0x000000089e9a7c23 */ /* 0x000fe20008010049 */
[----:B------:R-:W-:Y:S01]  /*62d0*/  @P1 HADD2.F32 R88, -RZ, R151.H0_H0 ;  /* 0x20000097ff581230 */ /* 0x000fe20000004100 */
[----:B------:R0:W-:Y:S01]  /*62e0*/  STG.E.64 desc[UR16][R152.64], R94 ;  /* 0x0000005e98007986 */ /* 0x0001e2000c101b10 */
[----:B------:R-:W-:Y:S02]  /*62f0*/  HFMA2 R156, -RZ, RZ, 0, 0 ;  /* 0x00000000ff9c7431 */ /* 0x000fe400000001ff */
[----:B------:R-:W-:Y:S01]  /*6300*/  FMUL.FTZ R154, R154, UR4 ;  /* 0x000000049a9a7c20 */ /* 0x000fe20008410000 */
[----:B------:R-:W-:-:S02]  /*6310*/  @P2 HADD2.F32 R151, -RZ, R157.H0_H0 ;  /* 0x2000009dff972230 */ /* 0x000fc40000004100 */
[----:B------:R-:W-:Y:S01]  /*6320*/  FADD.FTZ R158, R155, -R164 ;  /* 0x800000a49b9e7221 */ /* 0x000fe20000010000 */
[----:B------:R-:W-:Y:S01]  /*6330*/  FMUL.FTZ R164, R154, UR26 ;  /* 0x0000001a9aa47c20 */ /* 0x000fe20008410000 */
[----:B0-----:R-:W-:Y:S01]  /*6340*/  CS2R R152, SRZ ;  /* 0x0000000000987805 */ /* 0x001fe2000001ff00 */
[----:B------:R-:W-:-:S04]  /*6350*/  IMAD.WIDE.U32 R94, R150, 0x8, R200 ;  /* 0x00000008965e7825 */ /* 0x000fc800078e00c8 */
[----:B------:R-:W-:Y:S01]  /*6360*/  @P1 FMUL.FTZ R153, R171, R88 ;  /* 0x00000058ab991220 */ /* 0x000fe20000410000 */
[----:B------:R-:W-:Y:S01]  /*6370*/  FFMA.FTZ R88, R159, UR8, R74 ;  /* 0x000000089f587c23 */ /* 0x000fe2000801004a */
[----:B------:R-:W-:Y:S01]  /*6380*/  @P2 FMUL.FTZ R156, R172, R151 ;  /* 0x00000097ac9c2220 */ /* 0x000fe20000410000 */
[----:B------:R-:W-:Y:S01]  /*6390*/  @P0 FMUL.FTZ R152, R170, R89 ;  /* 0x00000059aa980220 */ /* 0x000fe20000410000 */
[----:B------:R-:W-:Y:S01]  /*63a0*/  FFMA.FTZ R151, R158, UR8, R75 ;  /* 0x000000089e977c23 */ /* 0x000fe2000801004b */
[----:B------:R-:W3:Y:S01]  /*63b0*/  LDG.E.64 R94, desc[UR16][R94.64] ;  /* 0x000000105e5e7981 */ /* 0x000ee2000c1e1b00 */
[----:B------:R-:W-:Y:S01]  /*63c0*/  FMUL.FTZ R159, R88, UR4 ;  /* 0x00000004589f7c20 */ /* 0x000fe20008410000 */
[----:B------:R-:W-:Y:S01]  /*63d0*/  FMUL.FTZ R88, R17, R164 ;  /* 0x000000a411587220 */ /* 0x000fe20000410000 */
[----:B------:R-:W-:Y:S01]  /*63e0*/  LOP3.LUT P0, RZ, R145, 0xff00, RZ, 0xc0, !PT ;  /* 0x0000ff0091ff7812 */ /* 0x000fe2000780c0ff */
[----:B------:R-:W-:Y:S01]  /*63f0*/  FMUL.FTZ R158, R151, UR4 ;  /* 0x00000004979e7c20 */ /* 0x000fe20008410000 */
[----:B------:R-:W-:Y:S01]  /*6400*/  FFMA.FTZ R165, R165, UR8, R72 ;  /* 0x00000008a5a57c23 */ /* 0x000fe20008010048 */
[----:B------:R-:W-:Y:S01]  /*6410*/  FMUL.FTZ R159, R159, UR26 ;  /* 0x0000001a9f9f7c20 */ /* 0x000fe20008410000 */
[----:B------:R-:W-:Y:S01]  /*6420*/  FSEL R89, R88, RZ, P0 ;  /* 0x000000ff58597208 */ /* 0x000fe20000000000 */
[----:B------:R-:W-:Y:S01]  /*6430*/  FMUL.FTZ R158, R158, UR26 ;  /* 0x0000001a9e9e7c20 */ /* 0x000fe20008410000 */
[----:B------:R-:W-:Y:S01]  /*6440*/  FMUL.FTZ R165, R165, UR4 ;  /* 0x00000004a5a57c20 */ /* 0x000fe20008410000 */
[----:B------:R-:W-:Y:S01]  /*6450*/  ISETP.GE.U32.AND P2, PT, R145, 0x1000000, PT ;  /* 0x010000009100780c */ /* 0x000fe20003f46070 */
[----:B------:R-:W-:Y:S01]  /*6460*/  FMUL.FTZ R151, R18, R159 ;  /* 0x0000009f12977220 */ /* 0x000fe20000410000 */
[----:B------:R-:W-:Y:S01]  /*6470*/  FMUL.FTZ R154, R19, R158 ;  /* 0x0000009e139a7220 */ /* 0x000fe20000410000 */
[----:B------:R-:W-:Y:S01]  /*6480*/  FMUL.FTZ R165, R165, UR26 ;  /* 0x0000001aa5a57c20 */ /* 0x000fe20008410000 */
[----:B------:R-:W-:Y:S01]  /*6490*/  MOV R157, RZ ;  /* 0x000000ff009d7202 */ /* 0x000fe20000000f00 */
[----:B------:R-:W0:Y:S01]  /*64a0*/  F2F.F16.F32 R89, R89 ;  /* 0x0000005900597304 */ /* 0x000e220000200800 */
[----:B------:R-:W-:-:S04]  /*64b0*/  LOP3.LUT P1, RZ, R145, 0xff0000, RZ, 0xc0, !PT ;  /* 0x00ff000091ff7812 */ /* 0x000fc8000782c0ff */
        /* <DEDUP_REMOVED lines=27> */
[----:B------:R-:W-:Y:S01]  /*6670*/  FADD.FTZ R144, R146, -R141 ;  /* 0x8000008d92907221 */ /* 0x000fe20000010000 */
[----:B0-----:R-:W-:Y:S01]  /*6680*/  @P4 MOV R88, R91 ;  /* 0x0000005b00584202 */ /* 0x001fe20000000f00 */
[----:B------:R-:W-:Y:S01]  /*6690*/  FFMA.FTZ R90, R148, UR8, R77 ;  /* 0x00000008945a7c23 */ /* 0x000fe2000801004d */
[----:B------:R-:W-:Y:S01]  /*66a0*/  @P6 SHF.R.U32.HI R91, RZ, 0x10, R91 ;  /* 0x00000010ff5b6819 */ /* 0x000fe2000001165b */
[----:B------:R-:W-:Y:S01]  /*66b0*/  @P5 HADD2.F32 R89, -RZ, R143.H0_H0 ;  /* 0x2000008fff595230 */ /* 0x000fe20000004100 */
[----:B------:R-:W-:Y:S01]  /*66c0*/  CS2R R142, SRZ ;  /* 0x00000000008e7805 */ /* 0x000fe2000001ff00 */
[----:B------:R-:W-:-:S02]  /*66d0*/  @P4 HADD2.F32 R88, -RZ, R88.H0_H0 ;  /* 0x20000058ff584230 */ /* 0x000fc40000004100 */
[----:B------:R-:W-:Y:S01]  /*66e0*/  FMUL.FTZ R90, R90, UR4 ;  /* 0x000000045a5a7c20 */ /* 0x000fe20008410000 */
[----:B------:R-:W-:Y:S02]  /*66f0*/  HFMA2 R141, -RZ, RZ, 0, 0 ;  /* 0x00000000ff8d7431 */ /* 0x000fe400000001ff */
[----:B------:R-:W-:Y:S02]  /*6700*/  @P6 HADD2.F32 R91, -RZ, R91.H0_H0 ;  /* 0x2000005bff5b6230 */ /* 0x000fe40000004100 */
[----:B------:R-:W-:Y:S01]  /*6710*/  FFMA.FTZ R120, R120, UR5, R92 ;  /* 0x0000000578787c23 */ /* 0x000fe2000801005c */
[----:B------:R-:W-:Y:S01]  /*6720*/  @P4 FMUL.FTZ R142, R161, R88 ;  /* 0x00000058a18e4220 */ /* 0x000fe20000410000 */
[----:B------:R-:W-:Y:S01]  /*6730*/  FFMA.FTZ R88, R147, UR8, R78 ;  /* 0x0000000893587c23 */ /* 0x000fe2000801004e */
[----:B------:R-:W-:Y:S01]  /*6740*/  FMUL.FTZ R146, R90, UR26 ;  /* 0x0000001a5a927c20 */ /* 0x000fe20008410000 */
[----:B------:R-:W-:Y:S01]  /*6750*/  @P5 FMUL.FTZ R141, R160, R89 ;  /* 0x00000059a08d5220 */ /* 0x000fe20000410000 */
[----:B------:R-:W-:Y:S01]  /*6760*/  @P6 FMUL.FTZ R143, R162, R91 ;  /* 0x0000005ba28f6220 */ /* 0x000fe20000410000 */
[----:B------:R-:W-:Y:S01]  /*6770*/  FMUL.FTZ R145, R88, UR4 ;  /* 0x0000000458917c20 */ /* 0x000fe20008410000 */
[----:B------:R-:W-:Y:S01]  /*6780*/  FMUL.FTZ R88, R21, R146 ;  /* 0x0000009215587220 */ /* 0x000fe20000410000 */
[----:B------:R-:W-:Y:S01]  /*6790*/  LOP3.LUT P5, RZ, R137, 0xff00, RZ, 0xc0, !PT ;  /* 0x0000ff0089ff7812 */ /* 0x000fe200078ac0ff */
[----:B------:R-:W-:Y:S01]  /*67a0*/  FFMA.FTZ R91, R144, UR8, R79 ;  /* 0x00000008905b7c23 */ /* 0x000fe2000801004f */
[----:B------:R-:W-:Y:S01]  /*67b0*/  FMUL.FTZ R145, R145, UR26 ;  /* 0x0000001a91917c20 */ /* 0x000fe20008410000 */
[----:B------:R-:W-:Y:S01]  /*67c0*/  FFMA.FTZ R89, R149, UR8, R76 ;  /* 0x0000000895597c23 */ /* 0x000fe2000801004c */
[----:B------:R-:W-:Y:S01]  /*67d0*/  FSEL R90, R88, RZ, P5 ;  /* 0x000000ff585a7208 */ /* 0x000fe20002800000 */
[----:B------:R-:W-:Y:S01]  /*67e0*/  FMUL.FTZ R148, R91, UR4 ;  /* 0x000000045b947c20 */ /* 0x000fe20008410000 */
[----:B------:R-:W-:Y:S01]  /*67f0*/  FMUL.FTZ R91, R22, R145 ;  /* 0x00000091165b7220 */ /* 0x000fe20000410000 */
[----:B------:R-:W-:Y:S01]  /*6800*/  LOP3.LUT P4, RZ, R137, 0xff0000, RZ, 0xc0, !PT ;  /* 0x00ff000089ff7812 */ /* 0x000fe2000788c0ff */
[----:B------:R-:W-:Y:S01]  /*6810*/  FMUL.FTZ R89, R89, UR4 ;  /* 0x0000000459597c20 */ /* 0x000fe20008410000 */
[----:B------:R-:W-:-:S02]  /*6820*/  HFMA2 R144, -RZ, RZ, 0, 0 ;  /* 0x00000000ff907431 */ /* 0x000fc400000001ff */
[----:B------:R-:W-:Y:S01]  /*6830*/  FMUL.FTZ R148, R148, UR26 ;  /* 0x0000001a94947c20 */ /* 0x000fe20008410000 */
[----:B------:R-:W-:Y:S01]  /*6840*/  FSEL R147, R91, RZ, P4 ;  /* 0x000000ff5b937208 */ /* 0x000fe20002000000 */
[----:B------:R-:W-:Y:S01]  /*6850*/  FMUL.FTZ R91, R89, UR26 ;  /* 0x0000001a595b7c20 */ /* 0x000fe20008410000 */
[----:B------:R-:W-:Y:S01]  /*6860*/  ISETP.GE.U32.AND P6, PT, R137, 0x1000000, PT ;  /* 0x010000008900780c */ /* 0x000fe20003fc6070 */
[----:B------:R-:W-:Y:S01]  /*6870*/  FMUL.FTZ R149, R23, R148 ;  /* 0x0000009417957220 */ /* 0x000fe20000410000 */
[----:B------:R-:W-:Y:S01]  /*6880*/  F2F.F16.F32 R150, R90 ;  /* 0x0000005a00967304 */ /* 0x000fe20000200800 */
[----:B------:R-:W-:Y:S01]  /*6890*/  FFMA.FTZ R128, R128, UR5, R92 ;  /* 0x0000000580807c23 */ /* 0x000fe2000801005c */
[----:B------:R-:W-:Y:S01]  /*68a0*/  FADD.FTZ R121, R121, -R120 ;  /* 0x8000007879797221 */ /* 0x000fe20000010000 */
[----:B------:R-:W-:Y:S01]  /*68b0*/  FFMA.FTZ R160, R139, UR5, R92 ;  /* 0x000000058ba07c23 */ /* 0x000fe2000801005c */
[----:B------:R-:W-:Y:S01]  /*68c0*/  FSEL R149, R149, RZ, P6 ;  /* 0x000000ff95957208 */ /* 0x000fe20003000000 */
[----:B------:R-:W-:Y:S01]  /*68d0*/  FADD.FTZ R120, R119, -R128 ;  /* 0x8000008077787221 */ /* 0x000fe20000010000 */
[----:B------:R-:W-:Y:S01]  /*68e0*/  FFMA.FTZ R139, R138, UR5, R92 ;  /* 0x000000058a8b7c23 */ /* 0x000fe2000801005c */
[----:B------:R-:W-:Y:S01]  /*68f0*/  MOV R128, RZ ;  /* 0x000000ff00807202 */ /* 0x000fe20000000f00 */
[----:B------:R-:W-:Y:S01]  /*6900*/  F2F.F16.F32 R147, R147 ;  /* 0x0000009300937304 */ /* 0x000fe20000200800 */
[----:B------:R-:W-:-:S02]  /*6910*/  HFMA2 R119, -RZ, RZ, 0, 0 ;  /* 0x00000000ff777431 */ /* 0x000fc400000001ff */
[----:B------:R-:W-:-:S05]  /*6920*/  FFMA.FTZ R121, R121, UR8, R80 ;  /* 0x0000000879797c23 */ /* 0x000fca0008010050 */
[----:B------:R-:W0:Y:S01]  /*6930*/  F2F.F16.F32 R149, R149 ;  /* 0x0000009500957304 */ /* 0x000e220000200800 */
        /* <DEDUP_REMOVED lines=9> */
[----:B------:R-:W-:-:S04]  /*69d0*/  IMAD.WIDE.U32 R88, R150, 0x10000, RZ ;  /* 0x0001000096587825 */ /* 0x000fc800078e00ff */
[----:B------:R-:W-:Y:S01]  /*69e0*/  FADD.FTZ R150, R140, -R139 ;  /* 0x8000008b8c967221 */ /* 0x000fe20000010000 */
[----:B------:R-:W-:Y:S01]  /*69f0*/  @P2 SHF.R.U32.HI R139, RZ, 0x10, R95 ;  /* 0x00000010ff8b2819 */ /* 0x000fe2000001165f */
[----:B------:R0:W1:Y:S01]  /*6a00*/  F2F.F16.F32 R151, R90 ;  /* 0x0000005a00977304 */ /* 0x0000620000200800 */
[----:B------:R-:W-:Y:S01]  /*6a10*/  HFMA2 R131, -RZ, RZ, 0, 0 ;  /* 0x00000000ff837431 */ /* 0x000fe200000001ff */
[----:B------:R-:W-:Y:S01]  /*6a20*/  LOP3.LUT R89, R89, R137, R147, 0xfe, !PT ;  /* 0x0000008959597212 */ /* 0x000fe200078efe93 */
[----:B------:R-:W-:-:S04]  /*6a30*/  IMAD.WIDE.U32 R136, R136, 0x8, R182 ;  /* 0x0000000888887825 */ /* 0x000fc800078e00b6 */
[----:B------:R-:W-:Y:S01]  /*6a40*/  FMUL.FTZ R121, R121, UR4 ;  /* 0x0000000479797c20 */ /* 0x000fe20008410000 */
[----:B------:R-:W-:Y:S01]  /*6a50*/  MOV R140, RZ ;  /* 0x000000ff008c7202 */ /* 0x000fe20000000f00 */
[----:B------:R-:W-:Y:S01]  /*6a60*/  @P2 HADD2.F32 R139, -RZ, R139.H0_H0 ;  /* 0x2000008bff8b2230 */ /* 0x000fe20000004100 */
[----:B0-----:R-:W-:Y:S01]  /*6a70*/  @P1 MOV R90, R95 ;  /* 0x0000005f005a1202 */ /* 0x001fe20000000f00 */
[----:B------:R-:W-:Y:S02]  /*6a80*/  @P0 HADD2.F32 R95, -RZ, R94.H0_H0 ;  /* 0x2000005eff5f0230 */ /* 0x000fe40000004100 */
[----:B------:R-:W-:Y:S01]  /*6a90*/  FFMA.FTZ R94, R149, UR8, R82 ;  /* 0x00000008955e7c23 */ /* 0x000fe20008010052 */
[----:B------:R-:W-:Y:S01]  /*6aa0*/  @P2 FMUL.FTZ R131, R158, R139 ;  /* 0x0000008b9e832220 */ /* 0x000fe20000410000 */
[----:B------:R-:W-:Y:S01]  /*6ab0*/  LOP3.LUT P2, RZ, R127, 0xff00, RZ, 0xc0, !PT ;  /* 0x0000ff007fff7812 */ /* 0x000fe2000784c0ff */
[----:B------:R-:W-:Y:S01]  /*6ac0*/  @P1 HADD2.F32 R90, -RZ, R90.H0_H0 ;  /* 0x2000005aff5a1230 */ /* 0x000fe20000004100 */
[----:B-1----:R-:W-:Y:S01]  /*6ad0*/  LOP3.LUT R88, R88, R151, RZ, 0xfc, !PT ;  /* 0x0000009758587212 */ /* 0x002fe200078efcff */
[----:B------:R-:W-:Y:S01]  /*6ae0*/  @P0 FMUL.FTZ R119, R164, R95 ;  /* 0x0000005fa4770220 */ /* 0x000fe20000410000 */
[----:B------:R-:W-:Y:S01]  /*6af0*/  FMUL.FTZ R94, R94, UR4 ;  /* 0x000000045e5e7c20 */ /* 0x000fe20008410000 */
[----:B------:R-:W-:Y:S01]  /*6b00*/  FFMA.FTZ R95, R150, UR8, R83 ;  /* 0x00000008965f7c23 */ /* 0x000fe20008010053 */
[----:B------:R-:W-:Y:S01]  /*6b10*/  @P1 FMUL.FTZ R128, R159, R90 ;  /* 0x0000005a9f801220 */ /* 0x000fe20000410000 */
[----:B------:R-:W-:Y:S01]  /*6b20*/  FFMA.FTZ R90, R120, UR8, R81 ;  /* 0x00000008785a7c23 */ /* 0x000fe20008010051 */
[----:B------:R0:W-:Y:S01]  /*6b30*/  STG.E.64 desc[UR16][R136.64], R88 ;  /* 0x0000005888007986 */ /* 0x0001e2000c101b10 */
[----:B------:R-:W-:Y:S01]  /*6b40*/  FMUL.FTZ R139, R121, UR26 ;  /* 0x0000001a798b7c20 */ /* 0x000fe20008410000 */
[----:B------:R-:W-:Y:S01]  /*6b50*/  LOP3.LUT P0, RZ, R127, 0xff0000, RZ, 0xc0, !PT ;  /* 0x00ff00007fff7812 */ /* 0x000fe2000780c0ff */
[----:B------:R-:W-:-:S04]  /*6b60*/  FMUL.FTZ R90, R90, UR4 ;  /* 0x000000045a5a7c20 */ /* 0x000fc80008410000 */
[----:B------:R-:W-:-:S04]  /*6b70*/  FMUL.FTZ R138, R90, UR26 ;  /* 0x0000001a5a8a7c20 */ /* 0x000fc80008410000 */
[----:B------:R-:W-:Y:S01]  /*6b80*/  FMUL.FTZ R90, R25, R138 ;  /* 0x0000008a195a7220 */ /* 0x000fe20000410000 */
[----:B0-----:R-:W-:-:S04]  /*6b90*/  IMAD.WIDE.U32 R88, R124, 0x8, R200 ;  /* 0x000000087c587825 */ /* 0x001fc800078e00c8 */
[----:B------:R-:W-:Y:S01]  /*6ba0*/  FMUL.FTZ R137, R94, UR26 ;  /* 0x0000001a5e897c20 */ /* 0x000fe20008410000 */
[----:B------:R-:W-:Y:S01]  /*6bb0*/  FMUL.FTZ R136, R95, UR4 ;  /* 0x000000045f887c20 */ /* 0x000fe20008410000 */
[----:B------:R-:W-:Y:S02]  /*6bc0*/  FSEL R94, R90, RZ, P2 ;  /* 0x000000ff5a5e7208 */ /* 0x000fe40001000000 */
[----:B------:R-:W-:Y:S01]  /*6bd0*/  ISETP.GE.U32.AND P1, PT, R127, 0x1000000, PT ;  /* 0x010000007f00780c */ /* 0x000fe20003f26070 */
[----:B------:R-:W-:Y:S01]  /*6be0*/  FMUL.FTZ R136, R136, UR26 ;  /* 0x0000001a88887c20 */ /* 0x000fe20008410000 */
[----:B------:R-:W3:Y:S01]  /*6bf0*/  LDG.E.64 R88, desc[UR16][R88.64] ;  /* 0x0000001058587981 */ /* 0x000ee2000c1e1b00 */
[----:B------:R-:W-:Y:S02]  /*6c00*/  FMUL.FTZ R95, R26, R137 ;  /* 0x000000891a5f7220 */ /* 0x000fe40000410000 */
[----:B------:R-:W-:-:S05]  /*6c10*/  FMUL.FTZ R120, R27, R136 ;  /* 0x000000881b787220 */ /* 0x000fca0000410000 */
[----:B------:R-:W-:Y:S01]  /*6c20*/  FSEL R147, R120, RZ, P1 ;  /* 0x000000ff78937208 */ /* 0x000fe20000800000 */
[----:B------:R-:W-:Y:S01]  /*6c30*/  F2F.F16.F32 R94, R94 ;  /* 0x0000005e005e7304 */ /* 0x000fe20000200800 */
[----:B------:R-:W-:-:S07]  /*6c40*/  FSEL R95, R95, RZ, P0 ;  /* 0x000000ff5f5f7208 */ /* 0x000fce0000000000 */
[----:B------:R-:W0:Y:S08]  /*6c50*/  F2F.F16.F32 R147, R147 ;  /* 0x0000009300937304 */ /* 0x000e300000200800 */
[----:B------:R-:W1:Y:S01]  /*6c60*/  F2F.F16.F32 R95, R95 ;  /* 0x0000005f005f7304 */ /* 0x000e620000200800 */
[----:B0-----:R-:W-:Y:S02]  /*6c70*/  SHF.L.U32 R121, R147, 0x10, RZ ;  /* 0x0000001093797819 */ /* 0x001fe400000006ff */
        /* <DEDUP_REMOVED lines=15> */
[----:B------:R-:W-:Y:S01]  /*6d70*/  FFMA.FTZ R124, R123, UR5, R92 ;  /* 0x000000057b7c7c23 */ /* 0x000fe2000801005c */
[----:B------:R-:W-:Y:S02]  /*6d80*/  @P4 MOV R123, R155 ;  /* 0x0000009b007b4202 */ /* 0x000fe40000000f00 */
[----:B------:R-:W-:Y:S01]  /*6d90*/  FADD.FTZ R147, R134, -R147 ;  /* 0x8000009386937221 */ /* 0x000fe20000010000 */
[----:B------:R-:W-:Y:S01]  /*6da0*/  FADD.FTZ R134, R133, -R124 ;  /* 0x8000007c85867221 */ /* 0x000fe20000010000 */
[----:B------:R-:W-:-:S03]  /*6db0*/  FFMA.FTZ R135, R135, UR5, R92 ;  /* 0x0000000587877c23 */ /* 0x000fc6000801005c */
[----:B0-----:R-:W-:Y:S01]  /*6dc0*/  FFMA.FTZ R94, R134, UR8, R85 ;  /* 0x00000008865e7c23 */ /* 0x001fe20008010055 */
[----:B------:R-:W-:Y:S01]  /*6dd0*/  @P4 HADD2.F32 R90, -RZ, R123.H0_H0 ;  /* 0x2000007bff5a4230 */ /* 0x000fe20000004100 */
[----:B------:R-:W-:Y:S01]  /*6de0*/  @P6 SHF.R.U32.HI R95, RZ, 0x10, R155 ;  /* 0x00000010ff5f6819 */ /* 0x000fe2000001169b */
[----:B------:R-:W-:Y:S01]  /*6df0*/  FADD.FTZ R122, R122, -R135 ;  /* 0x800000877a7a7221 */ /* 0x000fe20000010000 */
[----:B------:R-:W-:Y:S01]  /*6e00*/  CS2R R126, SRZ ;  /* 0x00000000007e7805 */ /* 0x000fe2000001ff00 */
[----:B------:R-:W-:Y:S01]  /*6e10*/  FMUL.FTZ R94, R94, UR4 ;  /* 0x000000045e5e7c20 */ /* 0x000fe20008410000 */
[----:B------:R-:W-:Y:S01]  /*6e20*/  FFMA.FTZ R129, R129, UR5, R92 ;  /* 0x0000000581817c23 */ /* 0x000fe2000801005c */
[----:B------:R-:W-:Y:S01]  /*6e30*/  @P5 SHF.R.U64 R124, R154, 0x10, R155 ;  /* 0x000000109a7c5819 */ /* 0x000fe2000000129b */
[----:B------:R-:W-:Y:S02]  /*6e40*/  HFMA2 R92, -RZ, RZ, 0, 0 ;  /* 0x00000000ff5c7431 */ /* 0x000fe400000001ff */
[----:B------:R-:W-:Y:S01]  /*6e50*/  @P4 FMUL.FTZ R126, R145, R90 ;  /* 0x0000005a917e4220 */ /* 0x000fe20000410000 */
[----:B------:R-:W-:-:S02]  /*6e60*/  @P6 HADD2.F32 R95, -RZ, R95.H0_H0 ;  /* 0x2000005fff5f6230 */ /* 0x000fc40000004100 */
[----:B------:R-:W-:Y:S01]  /*6e70*/  FFMA.FTZ R90, R122, UR8, R87 ;  /* 0x000000087a5a7c23 */ /* 0x000fe20008010057 */
[----:B------:R-:W-:Y:S01]  /*6e80*/  FMUL.FTZ R122, R94, UR26 ;  /* 0x0000001a5e7a7c20 */ /* 0x000fe20008410000 */
[----:B------:R-:W-:Y:S02]  /*6e90*/  @P5 HADD2.F32 R91, -RZ, R124.H0_H0 ;  /* 0x2000007cff5b5230 */ /* 0x000fe40000004100 */
[----:B------:R-:W-:Y:S01]  /*6ea0*/  FMUL.FTZ R124, R90, UR4 ;  /* 0x000000045a7c7c20 */ /* 0x000fe20008410000 */
[----:B------:R-:W-:Y:S01]  /*6eb0*/  @P6 FMUL.FTZ R92, R148, R95 ;  /* 0x0000005f945c6220 */ /* 0x000fe20000410000 */
[----:B------:R-:W-:Y:S01]  /*6ec0*/  FMUL.FTZ R90, R29, R122 ;  /* 0x0000007a1d5a7220 */ /* 0x000fe20000410000 */
[----:B------:R-:W-:Y:S01]  /*6ed0*/  LOP3.LUT P6, RZ, R130, 0xff00, RZ, 0xc0, !PT ;  /* 0x0000ff0082ff7812 */ /* 0x000fe200078cc0ff */
[----:B------:R-:W-:Y:S01]  /*6ee0*/  FADD.FTZ R133, R132, -R129 ;  /* 0x8000008184857221 */ /* 0x000fe20000010000 */
[----:B------:R-:W-:Y:S01]  /*6ef0*/  @P5 FMUL.FTZ R127, R146, R91 ;  /* 0x0000005b927f5220 */ /* 0x000fe20000410000 */
[----:B------:R-:W-:Y:S01]  /*6f00*/  FFMA.FTZ R91, R147, UR8, R84 ;  /* 0x00000008935b7c23 */ /* 0x000fe20008010054 */
[----:B------:R-:W-:Y:S01]  /*6f10*/  FSEL R94, R90, RZ, P6 ;  /* 0x000000ff5a5e7208 */ /* 0x000fe20003000000 */
[----:B------:R-:W-:Y:S01]  /*6f20*/  FFMA.FTZ R95, R133, UR8, R86 ;  /* 0x00000008855f7c23 */ /* 0x000fe20008010056 */
        /* <DEDUP_REMOVED lines=57> */
.L_x_11307:
        /* <DEDUP_REMOVED lines=43> */
[----:B------:R-:W-:Y:S01]  /*7570*/  MOV R2, RZ ;  /* 0x000000ff00027202 */ /* 0x000fe20000000f00 */
[----:B------:R-:W-:Y:S02]  /*7580*/  @P0 HADD2.F32 R178, -RZ, R93.H0_H0 ;  /* 0x2000005dffb20230 */ /* 0x000fe40000004100 */
[----:B------:R-:W-:Y:S02]  /*7590*/  HFMA2 R93, -RZ, RZ, 0, 0 ;  /* 0x00000000ff5d7431 */ /* 0x000fe400000001ff */
[----:B------:R-:W-:-:S02]  /*75a0*/  @P2 HADD2.F32 R88, -RZ, R88.H0_H0 ;  /* 0x20000058ff582230 */ /* 0x000fc40000004100 */
        /* <DEDUP_REMOVED lines=72> */
[--C-:B0-----:R-:W-:Y:S01]  /*7a30*/  FFMA.FTZ R88, R161, UR5, R92.reuse ;  /* 0x00000005a1587c23 */ /* 0x101fe2000801005c */
[----:B------:R-:W-:-:S02]  /*7a40*/  FFMA.FTZ R89, R162, UR5, R92 ;  /* 0x00000005a2597c23 */ /* 0x000fc4000801005c */
[----:B------:R-:W-:Y:S01]  /*7a50*/  @P1 FMUL.FTZ R3, R160, R179 ;  /* 0x000000b3a0031220 */ /* 0x000fe20000410000 */
[----:B------:R-:W-:Y:S01]  /*7a60*/  LOP3.LUT P1, RZ, R154, 0xff, RZ, 0xc0, !PT ;  /* 0x000000ff9aff7812 */ /* 0x000fe2000782c0ff */
[----:B------:R-:W-:Y:S01]  /*7a70*/  FADD.FTZ R165, R165, -R88 ;  /* 0x80000058a5a57221 */ /* 0x000fe20000010000 */
[----:B------:R-:W-:Y:S01]  /*7a80*/  FADD.FTZ R166, R166, -R89 ;  /* 0x80000059a6a67221 */ /* 0x000fe20000010000 */
[--C-:B------:R-:W-:Y:S01]  /*7a90*/  FFMA.FTZ R88, R163, UR5, R92.reuse ;  /* 0x00000005a3587c23 */ /* 0x100fe2000801005c */
[----:B------:R-:W-:-:S03]  /*7aa0*/  FFMA.FTZ R89, R164, UR5, R92 ;  /* 0x00000005a4597c23 */ /* 0x000fc6000801005c */
[----:B------:R-:W-:Y:S01]  /*7ab0*/  FADD.FTZ R167, R167, -R88 ;  /* 0x80000058a7a77221 */ /* 0x000fe20000010000 */
[----:B------:R-:W-:Y:S01]  /*7ac0*/  FADD.FTZ R168, R168, -R89 ;  /* 0x80000059a8a87221 */ /* 0x000fe20000010000 */
[----:B------:R-:W-:Y:S01]  /*7ad0*/  FFMA.FTZ R89, R166, UR8, R69 ;  /* 0x00000008a6597c23 */ /* 0x000fe20008010045 */
[----:B------:R-:W-:Y:S01]  /*7ae0*/  FFMA.FTZ R88, R165, UR8, R68 ;  /* 0x00000008a5587c23 */ /* 0x000fe20008010044 */
[----:B------:R-:W-:Y:S01]  /*7af0*/  FFMA.FTZ R90, R167, UR8, R70 ;  /* 0x00000008a75a7c23 */ /* 0x000fe20008010046 */
[----:B------:R-:W-:Y:S01]  /*7b00*/  FFMA.FTZ R91, R168, UR8, R71 ;  /* 0x00000008a85b7c23 */ /* 0x000fe20008010047 */
[----:B------:R-:W-:Y:S01]  /*7b10*/  FMUL.FTZ R162, R89, UR4 ;  /* 0x0000000459a27c20 */ /* 0x000fe20008410000 */
[----:B------:R-:W-:Y:S01]  /*7b20*/  FMUL.FTZ R165, R88, UR4 ;  /* 0x0000000458a57c20 */ /* 0x000fe20008410000 */
[--C-:B------:R-:W-:Y:S01]  /*7b30*/  FFMA.FTZ R167, R159, UR5, R92.reuse ;  /* 0x000000059fa77c23 */ /* 0x100fe2000801005c */
[----:B------:R-:W-:Y:S02]  /*7b40*/  FFMA.FTZ R166, R153, UR5, R92 ;  /* 0x0000000599a67c23 */ /* 0x000fe4000801005c */
[----:B------:R-:W-:Y:S01]  /*7b50*/  FMUL.FTZ R165, R165, UR26 ;  /* 0x0000001aa5a57c20 */ /* 0x000fe20008410000 */
[----:B------:R-:W-:Y:S01]  /*7b60*/  FADD.FTZ R167, R158, -R167 ;  /* 0x800000a79ea77221 */ /* 0x000fe20000010000 */
[----:B------:R-:W-:Y:S01]  /*7b70*/  FADD.FTZ R151, R151, -R166 ;  /* 0x800000a697977221 */ /* 0x000fe20000010000 */
[----:B------:R-:W-:Y:S01]  /*7b80*/  FADD.FTZ R166, R155, -R156 ;  /* 0x8000009c9ba67221 */ /* 0x000fe20000010000 */
[----:B--2---:R-:W-:-:S02]  /*7b90*/  @P4 MOV R160, R94 ;  /* 0x0000005e00a04202 */ /* 0x004fc40000000f00 */
[--C-:B------:R-:W-:Y:S02]  /*7ba0*/  @P0 SHF.R.U64 R94, R94, 0x10, R95.reuse ;  /* 0x000000105e5e0819 */ /* 0x100fe4000000125f */
[----:B------:R-:W-:Y:S01]  /*7bb0*/  @P3 SHF.R.U32.HI R158, RZ, 0x10, R95 ;  /* 0x00000010ff9e3819 */ /* 0x000fe2000001165f */
[----:B------:R-:W-:Y:S02]  /*7bc0*/  @P4 HADD2.F32 R160, -RZ, R160.H0_H0 ;  /* 0x200000a0ffa04230 */ /* 0x000fe40000004100 */
[----:B------:R-:W-:-:S03]  /*7bd0*/  @P0 HADD2.F32 R153, -RZ, R94.H0_H0 ;  /* 0x2000005eff990230 */ /* 0x000fc60000004100 */
        /* <DEDUP_REMOVED lines=22> */
[----:B------:R-:W-:Y:S01]  /*7d40*/  @P2 MOV R154, R95 ;  /* 0x0000005f009a2202 */ /* 0x000fe20000000f00 */
[----:B------:R-:W-:Y:S01]  /*7d50*/  IMAD.WIDE.U32 R94, R150, 0x8, R200 ;  /* 0x00000008965e7825 */ /* 0x000fe200078e00c8 */
[----:B------:R-:W-:Y:S02]  /*7d60*/  LOP3.LUT R88, R88, R163, RZ, 0xfc, !PT ;  /* 0x000000a358587212 */ /* 0x000fe400078efcff */
[----:B-1----:R-:W-:Y:S01]  /*7d70*/  SHF.L.U32 R91, R164, 0x10, RZ ;  /* 0x00000010a45b7819 */ /* 0x002fe200000006ff */
[----:B------:R-:W-:Y:S01]  /*7d80*/  FFMA.FTZ R164, R152, UR5, R92 ;  /* 0x0000000598a47c23 */ /* 0x000fe2000801005c */
[----:B------:R-:W-:-:S03]  /*7d90*/  HFMA2 R152, -RZ, RZ, 0, 0 ;  /* 0x00000000ff987431 */ /* 0x000fc600000001ff */
[----:B------:R-:W-:Y:S01]  /*7da0*/  FADD.FTZ R164, R157, -R164 ;  /* 0x800000a49da47221 */ /* 0x000fe20000010000 */
[----:B0-----:R-:W-:Y:S01]  /*7db0*/  LOP3.LUT R89, R89, R91, R90, 0xfe, !PT ;  /* 0x0000005b59597212 */ /* 0x001fe200078efe5a */
[----:B------:R-:W-:-:S04]  /*7dc0*/  IMAD.WIDE.U32 R90, R175, 0x8, R182 ;  /* 0x00000008af5a7825 */ /* 0x000fc800078e00b6 */
[----:B------:R-:W-:Y:S01]  /*7dd0*/  @P0 FMUL.FTZ R152, R153, R174 ;  /* 0x000000ae99980220 */ /* 0x000fe20000410000 */
[----:B------:R-:W-:Y:S01]  /*7de0*/  MOV R153, RZ ;  /* 0x000000ff00997202 */ /* 0x000fe20000000f00 */
[----:B------:R0:W-:Y:S01]  /*7df0*/  STG.E.64 desc[UR16][R90.64], R88 ;  /* 0x000000585a007986 */ /* 0x0001e2000c101b10 */
[----:B------:R-:W-:-:S03]  /*7e00*/  CS2R R156, SRZ ;  /* 0x00000000009c7805 */ /* 0x000fc6000001ff00 */
[----:B------:R-:W2:Y:S01]  /*7e10*/  LDG.E.64 R94, desc[UR16][R94.64] ;  /* 0x000000105e5e7981 */ /* 0x000ea2000c1e1b00 */
[----:B0-----:R-:W-:Y:S02]  /*7e20*/  @P2 HADD2.F32 R91, -RZ, R154.H0_H0 ;  /* 0x2000009aff5b2230 */ /* 0x001fe40000004100 */
[----:B------:R-:W-:Y:S01]  /*7e30*/  FFMA.FTZ R90, R151, UR8, R74 ;  /* 0x00000008975a7c23 */ /* 0x000fe2000801004a */
[----:B------:R-:W-:Y:S02]  /*7e40*/  @P3 HADD2.F32 R88, -RZ, R158.H0_H0 ;  /* 0x2000009eff583230 */ /* 0x000fe40000004100 */
[----:B------:R-:W-:Y:S01]  /*7e50*/  FFMA.FTZ R89, R164, UR8, R73 ;  /* 0x00000008a4597c23 */ /* 0x000fe20008010049 */
[----:B------:R-:W-:Y:S01]  /*7e60*/  @P2 FMUL.FTZ R153, R91, R172 ;  /* 0x000000ac5b992220 */ /* 0x000fe20000410000 */
[----:B---3--:R-:W-:Y:S01]  /*7e70*/  @P1 MOV R91, R170 ;  /* 0x000000aa005b1202 */ /* 0x008fe20000000f00 */
[----:B------:R-:W-:Y:S01]  /*7e80*/  FMUL.FTZ R159, R90, UR4 ;  /* 0x000000045a9f7c20 */ /* 0x000fe20008410000 */
[----:B------:R-:W-:-:S03]  /*7e90*/  @P3 FMUL.FTZ R156, R88, R173 ;  /* 0x000000ad589c3220 */ /* 0x000fc60000410000 */
[----:B------:R-:W-:Y:S02]  /*7ea0*/  @P1 HADD2.F32 R88, -RZ, R91.H0_H0 ;  /* 0x2000005bff581230 */ /* 0x000fe40000004100 */
[----:B------:R-:W-:Y:S01]  /*7eb0*/  FMUL.FTZ R159, R159, UR26 ;  /* 0x0000001a9f9f7c20 */ /* 0x000fe20008410000 */
[----:B------:R-:W-:Y:S02]  /*7ec0*/  FFMA.FTZ R91, R166, UR8, R75 ;  /* 0x00000008a65b7c23 */ /* 0x000fe4000801004b */
[----:B------:R-:W-:Y:S01]  /*7ed0*/  @P1 FMUL.FTZ R157, R88, R165 ;  /* 0x000000a5589d1220 */ /* 0x000fe20000410000 */
[----:B------:R-:W-:Y:S01]  /*7ee0*/  FMUL.FTZ R88, R18, R159 ;  /* 0x0000009f12587220 */ /* 0x000fe20000410000 */
[----:B------:R-:W-:Y:S01]  /*7ef0*/  LOP3.LUT P1, RZ, R145, 0xff0000, RZ, 0xc0, !PT ;  /* 0x00ff000091ff7812 */ /* 0x000fe2000782c0ff */
[----:B------:R-:W-:Y:S01]  /*7f00*/  FMUL.FTZ R163, R89, UR4 ;  /* 0x0000000459a37c20 */ /* 0x000fe20008410000 */
[----:B------:R-:W-:Y:S02]  /*7f10*/  FMUL.FTZ R158, R91, UR4 ;  /* 0x000000045b9e7c20 */ /* 0x000fe40008410000 */
[----:B------:R-:W-:Y:S01]  /*7f20*/  FSEL R165, R88, RZ, P1 ;  /* 0x000000ff58a57208 */ /* 0x000fe20000800000 */
[----:B------:R-:W-:Y:S01]  /*7f30*/  FFMA.FTZ R88, R167, UR8, R72 ;  /* 0x00000008a7587c23 */ /* 0x000fe20008010048 */
        /* <DEDUP_REMOVED lines=29> */
[--C-:B------:R-:W-:Y:S01]  /*8110*/  FFMA.FTZ R144, R144, UR5, R92.reuse ;  /* 0x0000000590907c23 */ /* 0x100fe2000801005c */
[----:B------:R-:W-:-:S02]  /*8120*/  FFMA.FTZ R141, R141, UR5, R92 ;  /* 0x000000058d8d7c23 */ /* 0x000fc4000801005c */
[----:B------:R-:W-:Y:S01]  /*8130*/  FADD.FTZ R148, R148, -R143 ;  /* 0x8000008f94947221 */ /* 0x000fe20000010000 */
[----:B------:R-:W-:Y:S01]  /*8140*/  @P4 SHF.R.U64 R143, R170, 0x10, R171 ;  /* 0x00000010aa8f4819 */ /* 0x000fe200000012ab */
[----:B------:R-:W-:Y:S01]  /*8150*/  FADD.FTZ R155, R149, -R166 ;  /* 0x800000a6959b7221 */ /* 0x000fe20000010000 */
[----:B------:R-:W-:Y:S01]  /*8160*/  FADD.FTZ R149, R147, -R144 ;  /* 0x8000009093957221 */ /* 0x000fe20000010000 */
[----:B------:R-:W-:Y:S01]  /*8170*/  FFMA.FTZ R89, R148, UR8, R77 ;  /* 0x0000000894597c23 */ /* 0x000fe2000801004d */
[----:B------:R-:W-:Y:S01]  /*8180*/  FADD.FTZ R146, R146, -R141 ;  /* 0x8000008d92927221 */ /* 0x000fe20000010000 */
[----:B------:R-:W-:Y:S01]  /*8190*/  @P5 MOV R88, R171 ;  /* 0x000000ab00585202 */ /* 0x000fe20000000f00 */
[----:B------:R-:W-:Y:S02]  /*81a0*/  HFMA2 R141, -RZ, RZ, 0, 0 ;  /* 0x00000000ff8d7431 */ /* 0x000fe400000001ff */
[----:B0-----:R-:W-:Y:S02]  /*81b0*/  @P4 HADD2.F32 R91, -RZ, R143.H0_H0 ;  /* 0x2000008fff5b4230 */ /* 0x001fe40000004100 */
[----:B------:R-:W-:Y:S01]  /*81c0*/  FMUL.FTZ R145, R89, UR4 ;  /* 0x0000000459917c20 */ /* 0x000fe20008410000 */
[----:B------:R-:W-:Y:S01]  /*81d0*/  FFMA.FTZ R90, R149, UR8, R78 ;  /* 0x00000008955a7c23 */ /* 0x000fe2000801004e */
[----:B------:R-:W-:Y:S01]  /*81e0*/  @P5 HADD2.F32 R88, -RZ, R88.H0_H0 ;  /* 0x20000058ff585230 */ /* 0x000fe20000004100 */
[----:B------:R-:W-:Y:S01]  /*81f0*/  CS2R R142, SRZ ;  /* 0x00000000008e7805 */ /* 0x000fe2000001ff00 */
[----:B------:R-:W-:Y:S01]  /*8200*/  @P4 FMUL.FTZ R141, R91, R160 ;  /* 0x000000a05b8d4220 */ /* 0x000fe20000410000 */
[----:B------:R-:W-:Y:S01]  /*8210*/  FMUL.FTZ R145, R145, UR26 ;  /* 0x0000001a91917c20 */ /* 0x000fe20008410000 */
[----:B------:R-:W-:Y:S01]  /*8220*/  FMUL.FTZ R148, R90, UR4 ;  /* 0x000000045a947c20 */ /* 0x000fe20008410000 */
[----:B------:R-:W-:Y:S01]  /*8230*/  FFMA.FTZ R91, R146, UR8, R79 ;  /* 0x00000008925b7c23 */ /* 0x000fe2000801004f */
[----:B------:R-:W-:Y:S01]  /*8240*/  @P6 SHF.R.U32.HI R147, RZ, 0x10, R171 ;  /* 0x00000010ff936819 */ /* 0x000fe200000116ab */
[----:B------:R-:W-:Y:S01]  /*8250*/  @P5 FMUL.FTZ R142, R88, R161 ;  /* 0x000000a1588e5220 */ /* 0x000fe20000410000 */
[----:B------:R-:W-:Y:S01]  /*8260*/  FMUL.FTZ R88, R21, R145 ;  /* 0x0000009115587220 */ /* 0x000fe20000410000 */
[----:B------:R-:W-:Y:S01]  /*8270*/  FMUL.FTZ R148, R148, UR26 ;  /* 0x0000001a94947c20 */ /* 0x000fe20008410000 */
[----:B------:R-:W-:Y:S01]  /*8280*/  LOP3.LUT P4, RZ, R137, 0xff00, RZ, 0xc0, !PT ;  /* 0x0000ff0089ff7812 */ /* 0x000fe2000788c0ff */
[----:B------:R-:W-:Y:S01]  /*8290*/  FMUL.FTZ R149, R91, UR4 ;  /* 0x000000045b957c20 */ /* 0x000fe20008410000 */
[----:B------:R-:W-:-:S02]  /*82a0*/  @P6 HADD2.F32 R147, -RZ, R147.H0_H0 ;  /* 0x20000093ff936230 */ /* 0x000fc40000004100 */
[----:B------:R-:W-:Y:S01]  /*82b0*/  FMUL.FTZ R144, R22, R148 ;  /* 0x0000009416907220 */ /* 0x000fe20000410000 */
[----:B------:R-:W-:Y:S01]  /*82c0*/  LOP3.LUT P5, RZ, R137, 0xff0000, RZ, 0xc0, !PT ;  /* 0x00ff000089ff7812 */ /* 0x000fe200078ac0ff */
[----:B------:R-:W-:Y:S01]  /*82d0*/  FMUL.FTZ R149, R149, UR26 ;  /* 0x0000001a95957c20 */ /* 0x000fe20008410000 */
[----:B------:R-:W-:Y:S01]  /*82e0*/  FSEL R154, R88, RZ, P4 ;  /* 0x000000ff589a7208 */ /* 0x000fe20002000000 */
[----:B------:R-:W-:Y:S01]  /*82f0*/  FFMA.FTZ R88, R155, UR8, R76 ;  /* 0x000000089b587c23 */ /* 0x000fe2000801004c */
[----:B------:R-:W-:Y:S01]  /*8300*/  @P6 FMUL.FTZ R143, R147, R162 ;  /* 0x000000a2938f6220 */ /* 0x000fe20000410000 */
[----:B------:R-:W-:Y:S01]  /*8310*/  FSEL R160, R144, RZ, P5 ;  /* 0x000000ff90a07208 */ /* 0x000fe20002800000 */
[----:B------:R-:W-:Y:S01]  /*8320*/  FMUL.FTZ R161, R23, R149 ;  /* 0x0000009517a17220 */ /* 0x000fe20000410000 */
[----:B------:R-:W-:Y:S01]  /*8330*/  ISETP.GE.U32.AND P6, PT, R137, 0x1000000, PT ;  /* 0x010000008900780c */ /* 0x000fe20003fc6070 */
[----:B------:R-:W-:Y:S02]  /*8340*/  HFMA2 R144, -RZ, RZ, 0, 0 ;  /* 0x00000000ff907431 */ /* 0x000fe400000001ff */
[----:B------:R-:W-:-:S04]  /*8350*/  FMUL.FTZ R147, R88, UR4 ;  /* 0x0000000458937c20 */ /* 0x000fc80008410000 */
[----:B------:R-:W-:Y:S01]  /*8360*/  FMUL.FTZ R147, R147, UR26 ;  /* 0x0000001a93937c20 */ /* 0x000fe20008410000 */
[----:B------:R-:W0:Y:S01]  /*8370*/  F2F.F16.F32 R154, R154 ;  /* 0x0000009a009a7304 */ /* 0x000e220000200800 */
[--C-:B------:R-:W-:Y:S01]  /*8380*/  FFMA.FTZ R128, R128, UR5, R92.reuse ;  /* 0x0000000580807c23 */ /* 0x100fe2000801005c */
[----:B------:R-:W-:-:S06]  /*8390*/  FFMA.FTZ R120, R120, UR5, R92 ;  /* 0x0000000578787c23 */ /* 0x000fcc000801005c */
[----:B------:R-:W-:Y:S01]  /*83a0*/  F2F.F16.F32 R160, R160 ;  /* 0x000000a000a07304 */ /* 0x000fe20000200800 */
[----:B------:R-:W-:Y:S01]  /*83b0*/  FADD.FTZ R162, R119, -R128 ;  /* 0x8000008077a27221 */ /* 0x000fe20000010000 */
[----:B------:R-:W-:-:S04]  /*83c0*/  FFMA.FTZ R128, R139, UR5, R92 ;  /* 0x000000058b807c23 */ /* 0x000fc8000801005c */
[----:B------:R-:W-:Y:S01]  /*83d0*/  FADD.FTZ R165, R131, -R128 ;  /* 0x8000008083a57221 */ /* 0x000fe20000010000 */
[----:B------:R-:W-:Y:S01]  /*83e0*/  FFMA.FTZ R139, R138, UR5, R92 ;  /* 0x000000058a8b7c23 */ /* 0x000fe2000801005c */
[----:B------:R-:W-:-:S03]  /*83f0*/  HFMA2 R128, -RZ, RZ, 0, 0 ;  /* 0x00000000ff807431 */ /* 0x000fc600000001ff */
[----:B------:R-:W-:Y:S01]  /*8400*/  FADD.FTZ R140, R140, -R139 ;  /* 0x8000008b8c8c7221 */ /* 0x000fe20000010000 */
[----:B--2---:R-:W-:-:S05]  /*8410*/  @P2 MOV R146, R94 ;  /* 0x0000005e00922202 */ /* 0x004fca0000000f00 */
[----:B------:R-:W-:Y:S01]  /*8420*/  @P2 HADD2.F32 R155, -RZ, R146.H0_H0 ;  /* 0x20000092ff9b2230 */ /* 0x000fe20000004100 */
[----:B------:R-:W-:-:S04]  /*8430*/  FSEL R146, R161, RZ, P6 ;  /* 0x000000ffa1927208 */ /* 0x000fc80003000000 */
[----:B------:R-:W-:Y:S01]  /*8440*/  @P2 FMUL.FTZ R144, R155, R164 ;  /* 0x000000a49b902220 */ /* 0x000fe20000410000 */
[----:B------:R-:W-:Y:S01]  /*8450*/  LOP3.LUT P2, RZ, R137, 0xff, RZ, 0xc0, !PT ;  /* 0x000000ff89ff7812 */ /* 0x000fe2000784c0ff */
[----:B------:R-:W-:Y:S01]  /*8460*/  FMUL.FTZ R137, R20, R147 ;  /* 0x0000009314897220 */ /* 0x000fe20000410000 */
[----:B------:R-:W1:Y:S04]  /*8470*/  F2F.F16.F32 R146, R146 ;  /* 0x0000009200927304 */ /* 0x000e680000200800 */
[----:B------:R-:W-:Y:S02]  /*8480*/  FSEL R137, R137, RZ, P2 ;  /* 0x000000ff89897208 */ /* 0x000fe40001000000 */
[----:B------:R-:W-:-:S04]  /*8490*/  @P0 SHF.R.U64 R94, R94, 0x10, R95 ;  /* 0x000000105e5e0819 */ /* 0x000fc8000000125f */
[----:B------:R-:W2:Y:S01]  /*84a0*/  F2F.F16.F32 R137, R137 ;  /* 0x0000008900897304 */ /* 0x000ea20000200800 */
[----:B------:R-:W-:Y:S01]  /*84b0*/  FADD.FTZ R161, R121, -R120 ;  /* 0x8000007879a17221 */ /* 0x000fe20000010000 */
[----:B0-----:R-:W-:Y:S01]  /*84c0*/  IMAD.WIDE.U32 R120, R154, 0x10000, RZ ;  /* 0x000100009a787825 */ /* 0x001fe200078e00ff */
[----:B------:R-:W-:Y:S02]  /*84d0*/  @P1 MOV R131, R95 ;  /* 0x0000005f00831202 */ /* 0x000fe40000000f00 */
[----:B-1----:R-:W-:Y:S01]  /*84e0*/  SHF.L.U32 R119, R146, 0x10, RZ ;  /* 0x0000001092777819 */ /* 0x002fe200000006ff */
[----:B------:R-:W-:Y:S01]  /*84f0*/  @P0 HADD2.F32 R94, -RZ, R94.H0_H0 ;  /* 0x2000005eff5e0230 */ /* 0x000fe20000004100 */
[----:B------:R-:W-:Y:S02]  /*8500*/  @P3 SHF.R.U32.HI R155, RZ, 0x10, R95 ;  /* 0x00000010ff9b3819 */ /* 0x000fe4000001165f */
[----:B------:R-:W-:Y:S02]  /*8510*/  LOP3.LUT R121, R121, R119, R160, 0xfe, !PT ;  /* 0x0000007779797212 */ /* 0x000fe400078efea0 */
[----:B------:R-:W-:Y:S01]  /*8520*/  MOV R119, RZ ;  /* 0x000000ff00777202 */ /* 0x000fe20000000f00 */
[----:B------:R-:W-:Y:S01]  /*8530*/  @P0 FMUL.FTZ R119, R94, R163 ;  /* 0x000000a35e770220 */ /* 0x000fe20000410000 */
[----:B------:R-:W-:-:S02]  /*8540*/  @P1 HADD2.F32 R138, -RZ, R131.H0_H0 ;  /* 0x20000083ff8a1230 */ /* 0x000fc40000004100 */
[----:B------:R-:W-:Y:S01]  /*8550*/  IMAD.WIDE.U32 R94, R136, 0x10, R204 ;  /* 0x00000010885e7825 */ /* 0x000fe200078e00cc */
[----:B--2---:R-:W-:-:S03]  /*8560*/  LOP3.LUT R120, R120, R137, RZ, 0xfc, !PT ;  /* 0x0000008978787212 */ /* 0x004fc600078efcff */
[----:B------:R-:W-:Y:S01]  /*8570*/  FFMA.FTZ R137, R162, UR8, R81 ;  /* 0x00000008a2897c23 */ /* 0x000fe20008010051 */
[----:B------:R-:W-:Y:S01]  /*8580*/  @P1 FMUL.FTZ R128, R138, R159 ;  /* 0x0000009f8a801220 */ /* 0x000fe20000410000 */
[----:B------:R-:W-:Y:S01]  /*8590*/  IMAD.WIDE.U32 R138, R136, 0x8, R182 ;  /* 0x00000008888a7825 */ /* 0x000fe200078e00b6 */
[----:B------:R0:W-:Y:S03]  /*85a0*/  STG.E.128 desc[UR16][R94.64], R88 ;  /* 0x000000585e007986 */ /* 0x0001e6000c101d10 */
[----:B------:R-:W-:Y:S01]  /*85b0*/  FMUL.FTZ R154, R137, UR4 ;  /* 0x00000004899a7c20 */ /* 0x000fe20008410000 */
[----:B------:R-:W-:Y:S01]  /*85c0*/  @P3 HADD2.F32 R155, -RZ, R155.H0_H0 ;  /* 0x2000009bff9b3230 */ /* 0x000fe20000004100 */
[----:B------:R1:W-:Y:S02]  /*85d0*/  STG.E.64 desc[UR16][R138.64], R120 ;  /* 0x000000788a007986 */ /* 0x0003e4000c101b10 */
[----:B------:R-:W-:Y:S01]  /*85e0*/  FMUL.FTZ R154, R154, UR26 ;  /* 0x0000001a9a9a7c20 */ /* 0x000fe20008410000 */
[----:B------:R-:W-:Y:S01]  /*85f0*/  MOV R131, RZ ;  /* 0x000000ff00837202 */ /* 0x000fe20000000f00 */
[----:B------:R-:W-:-:S02]  /*8600*/  @P3 FMUL.FTZ R131, R155, R158 ;  /* 0x0000009e9b833220 */ /* 0x000fc40000410000 */
[----:B------:R-:W-:Y:S01]  /*8610*/  FMUL.FTZ R136, R25, R154 ;  /* 0x0000009a19887220 */ /* 0x000fe20000410000 */
[----:B0-----:R-:W-:-:S04]  /*8620*/  IMAD.WIDE.U32 R94, R124, 0x8, R200 ;  /* 0x000000087c5e7825 */ /* 0x001fc800078e00c8 */
[----:B-1----:R-:W-:Y:S01]  /*8630*/  FFMA.FTZ R139, R140, UR8, R83 ;  /* 0x000000088c8b7c23 */ /* 0x002fe20008010053 */
[----:B------:R-:W-:Y:S01]  /*8640*/  LOP3.LUT P3, RZ, R127, 0xff00, RZ, 0xc0, !PT ;  /* 0x0000ff007fff7812 */ /* 0x000fe2000786c0ff */
[----:B------:R-:W2:Y:S01]  /*8650*/  LDG.E.64 R94, desc[UR16][R94.64] ;  /* 0x000000105e5e7981 */ /* 0x000ea2000c1e1b00 */
[----:B------:R-:W-:Y:S01]  /*8660*/  FFMA.FTZ R138, R165, UR8, R82 ;  /* 0x00000008a58a7c23 */ /* 0x000fe20008010052 */
[----:B------:R-:W-:Y:S01]  /*8670*/  FMUL.FTZ R158, R139, UR4 ;  /* 0x000000048b9e7c20 */ /* 0x000fe20008410000 */
[----:B------:R-:W-:Y:S01]  /*8680*/  FSEL R89, R136, RZ, P3 ;  /* 0x000000ff88597208 */ /* 0x000fe20001800000 */
[----:B------:R-:W-:Y:S01]  /*8690*/  FFMA.FTZ R136, R161, UR8, R80 ;  /* 0x00000008a1887c23 */ /* 0x000fe20008010050 */
[----:B------:R-:W-:Y:S01]  /*86a0*/  FMUL.FTZ R155, R138, UR4 ;  /* 0x000000048a9b7c20 */ /* 0x000fe20008410000 */
[----:B------:R-:W-:Y:S01]  /*86b0*/  FMUL.FTZ R158, R158, UR26 ;  /* 0x0000001a9e9e7c20 */ /* 0x000fe20008410000 */
[----:B------:R-:W-:Y:S02]  /*86c0*/  HFMA2 R140, -RZ, RZ, 0, 0 ;  /* 0x00000000ff8c7431 */ /* 0x000fe400000001ff */
[----:B------:R-:W-:Y:S01]  /*86d0*/  FMUL.FTZ R159, R136, UR4 ;  /* 0x00000004889f7c20 */ /* 0x000fe20008410000 */
[----:B------:R-:W-:Y:S01]  /*86e0*/  FMUL.FTZ R155, R155, UR26 ;  /* 0x0000001a9b9b7c20 */ /* 0x000fe20008410000 */
[----:B------:R-:W-:Y:S01]  /*86f0*/  FMUL.FTZ R91, R27, R158 ;  /* 0x0000009e1b5b7220 */ /* 0x000fe20000410000 */
[----:B------:R-:W-:Y:S01]  /*8700*/  ISETP.GE.U32.AND P1, PT, R127, 0x1000000, PT ;  /* 0x010000007f00780c */ /* 0x000fe20003f26070 */
[----:B------:R-:W-:Y:S01]  /*8710*/  FMUL.FTZ R159, R159, UR26 ;  /* 0x0000001a9f9f7c20 */ /* 0x000fe20008410000 */
[----:B------:R-:W-:Y:S01]  /*8720*/  FMUL.FTZ R90, R26, R155 ;  /* 0x0000009b1a5a7220 */ /* 0x000fe20000410000 */
[----:B------:R-:W-:-:S02]  /*8730*/  LOP3.LUT P0, RZ, R127, 0xff0000, RZ, 0xc0, !PT ;  /* 0x00ff00007fff7812 */ /* 0x000fc4000780c0ff */
[----:B------:R-:W-:Y:S01]  /*8740*/  FSEL R160, R91, RZ, P1 ;  /* 0x000000ff5ba07208 */ /* 0x000fe20000800000 */
[----:B------:R-:W0:Y:S01]  /*8750*/  F2F.F16.F32 R89, R89 ;  /* 0x0000005900597304 */ /* 0x000e220000200800 */
[----:B------:R-:W-:-:S07]  /*8760*/  FSEL R90, R90, RZ, P0 ;  /* 0x000000ff5a5a7208 */ /* 0x000fce0000000000 */
[----:B------:R-:W1:Y:S01]  /*8770*/  F2F.F16.F32 R160, R160 ;  /* 0x000000a000a07304 */ /* 0x000e620000200800 */
[----:B---3--:R-:W-:-:S05]  /*8780*/  @P2 MOV R88, R150 ;  /* 0x0000009600582202 */ /* 0x008fca0000000f00 */
[----:B------:R-:W-:-:S05]  /*8790*/  @P2 HADD2.F32 R88, -RZ, R88.H0_H0 ;  /* 0x20000058ff582230 */ /* 0x000fca0000004100 */
[----:B------:R-:W-:Y:S01]  /*87a0*/  @P2 FMUL.FTZ R140, R88, R147 ;  /* 0x00000093588c2220 */ /* 0x000fe20000410000 */
[----:B------:R-:W-:Y:S01]  /*87b0*/  FMUL.FTZ R88, R24, R159 ;  /* 0x0000009f18587220 */ /* 0x000fe20000410000 */
[----:B------:R-:W-:-:S04]  /*87c0*/  LOP3.LUT P2, RZ, R127, 0xff, RZ, 0xc0, !PT ;  /* 0x000000ff7fff7812 */ /* 0x000fc8000784c0ff */
[----:B------:R-:W-:Y:S01]  /*87d0*/  FSEL R127, R88, RZ, P2 ;  /* 0x000000ff587f7208 */ /* 0x000fe20001000000 */
        /* <DEDUP_REMOVED lines=16> */
[----:B0-----:R-:W-:Y:S02]  /*88e0*/  @P4 SHF.R.U64 R91, R150, 0x10, R151 ;  /* 0x00000010965b4819 */ /* 0x001fe40000001297 */
[----:B------:R-:W-:Y:S01]  /*88f0*/  @P5 MOV R90, R151 ;  /* 0x00000097005a5202 */ /* 0x000fe20000000f00 */
[----:B------:R-:W-:Y:S01]  /*8900*/  FFMA.FTZ R127, R126, UR5, R92 ;  /* 0x000000057e7f7c23 */ /* 0x000fe2000801005c */
[----:B-1----:R-:W-:Y:S01]  /*8910*/  FFMA.FTZ R89, R124, UR8, R85 ;  /* 0x000000087c597c23 */ /* 0x002fe20008010055 */
[----:B------:R-:W-:Y:S02]  /*8920*/  @P4 HADD2.F32 R88, -RZ, R91.H0_H0 ;  /* 0x2000005bff584230 */ /* 0x000fe40000004100 */
[----:B------:R-:W-:Y:S02]  /*8930*/  @P5 HADD2.F32 R91, -RZ, R90.H0_H0 ;  /* 0x2000005aff5b5230 */ /* 0x000fe40000004100 */
[----:B------:R-:W-:Y:S01]  /*8940*/  FFMA.FTZ R90, R129, UR8, R86 ;  /* 0x00000008815a7c23 */ /* 0x000fe20008010056 */
        /* <DEDUP_REMOVED lines=18> */
[----:B------:R-:W-:Y:S01]  /*8a70*/  FFMA.FTZ R91, R122, UR8, R87 ;  /* 0x000000087a5b7c23 */ /* 0x000fe20008010057 */
[----:B------:R-:W-:Y:S01]  /*8a80*/  FSEL R122, R88, RZ, P6 ;  /* 0x000000ff587a7208 */ /* 0x000fe20003000000 */
[----:B------:R-:W-:Y:S01]  /*8a90*/  FFMA.FTZ R88, R123, UR8, R84 ;  /* 0x000000087b587c23 */ /* 0x000fe20008010054 */
        /* <DEDUP_REMOVED lines=54> */
[----:B-1----:R-:W-:-:S07]  /*8e00*/  @P4 FMUL.FTZ R135, R136, R95 ;  /* 0x0000005f88874220 */ /* 0x002fce0000410000 */
.L_x_11306:
        /* <DEDUP_REMOVED lines=111> */
.L_x_11303:
        /* <DEDUP_REMOVED lines=33> */
.L_x_11309:
        /* <DEDUP_REMOVED lines=15> */
.L_x_14441:


//--------------------- .text._ZN10layer_norm22ln_bwd_finalize_kernelINS_22Kernel_traits_finalizeILj7168Ef6__halffS2_fjLb1ELj1024ELj4ENS_18Kernel_traits_baseILj7168EfS2_fS2_fjLj1024EEEEELb1ELb0EEEvNS_9BwdParamsE --------------------------
	.section	.text._ZN10layer_norm22ln_bwd_finalize_kernelINS_22Kernel_traits_finalizeILj7168Ef6__halffS2_fjLb1ELj1024ELj4ENS_18Kernel_traits_baseILj7168EfS2_fS2_fjLj1024EEEEELb1ELb0EEEvNS_9BwdParamsE,"ax",@progbits
	.align	128
        .global         _ZN10layer_norm22ln_bwd_finalize_kernelINS_22Kernel_traits_finalizeILj7168Ef6__halffS2_fjLb1ELj1024ELj4ENS_18Kernel_traits_baseILj7168EfS2_fS2_fjLj1024EEEEELb1ELb0EEEvNS_9BwdParamsE
        .type           _ZN10layer_norm22ln_bwd_finalize_kernelINS_22Kernel_traits_finalizeILj7168Ef6__halffS2_fjLb1ELj1024ELj4ENS_18Kernel_traits_baseILj7168EfS2_fS2_fjLj1024EEEEELb1ELb0EEEvNS_9BwdParamsE,@function
        .size           _ZN10layer_norm22ln_bwd_finalize_kernelINS_22Kernel_traits_finalizeILj7168Ef6__halffS2_fjLb1ELj1024ELj4ENS_18Kernel_traits_baseILj7168EfS2_fS2_fjLj1024EEEEELb1ELb0EEEvNS_9BwdParamsE,(.L_x_14442 - _ZN10layer_norm22ln_bwd_finalize_kernelINS_22Kernel_traits_finalizeILj7168Ef6__halffS2_fjLb1ELj1024ELj4ENS_18Kernel_traits_baseILj7168EfS2_fS2_fjLj1024EEEEELb1ELb0EEEvNS_9BwdParamsE)
        .other          _ZN10layer_norm22ln_bwd_finalize_kernelINS_22Kernel_traits_finalizeILj7168Ef6__halffS2_fjLb1ELj1024ELj4ENS_18Kernel_traits_baseILj7168EfS2_fS2_fjLj1024EEEEELb1ELb0EEEvNS_9BwdParamsE,@"STO_CUDA_ENTRY STV_DEFAULT"
_ZN10layer_norm22ln_bwd_finalize_kernelINS_22Kernel_traits_finalizeILj7168Ef6__halffS2_fjLb1ELj1024ELj4ENS_18Kernel_traits_baseILj7168EfS2_fS2_fjLj1024EEEEELb1ELb0EEEvNS_9BwdParamsE:
.text._ZN10layer_norm22ln_bwd_finalize_kernelINS_22Kernel_traits_finalizeILj7168Ef6__halffS2_fjLb1ELj1024ELj4ENS_18Kernel_traits_baseILj7168EfS2_fS2_fjLj1024EEEEELb1ELb0EEEvNS_9BwdParamsE:
        /* <DEDUP_REMOVED lines=57> */
.L_x_11314:
        /* <DEDUP_REMOVED lines=87> */
.L_x_11313:
[----:B------:R-:W-:Y:S05]  /*0900*/  BSYNC.RECONVERGENT B1 ;  /* 0x0000000000017941 */ /* 0x000fea0003800200 */
.L_x_11312:
        /* <DEDUP_REMOVED lines=50> */
.L_x_11316:
[----:B------:R-:W-:Y:S05]  /*0c30*/  BSYNC.RECONVERGENT B1 ;  /* 0x0000000000017941 */ /* 0x000fea0003800200 */
.L_x_11315:
        /* <DEDUP_REMOVED lines=29> */
.L_x_11318:
[----:B------:R-:W-:Y:S05]  /*0e10*/  BSYNC.RECONVERGENT B1 ;  /* 0x0000000000017941 */ /* 0x000fea0003800200 */
.L_x_11317:
        /* <DEDUP_REMOVED lines=14> */
.L_x_11311:
[----:B------:R-:W-:Y:S05]  /*0f00*/  BSYNC.RECONVERGENT B0 ;  /* 0x0000000000007941 */ /* 0x000fea0003800200 */
.L_x_11310:
        /* <DEDUP_REMOVED lines=75> */
.L_x_11319:
        /* <DEDUP_REMOVED lines=12> */
.L_x_14442:


//--------------------- .text._ZN10layer_norm13ln_bwd_kernelINS_13Kernel_traitsIf6__halffS2_fjLj7168ELj1ELj1ELj8ELj8ENS_18Kernel_traits_baseILj7168EfS2_fS2_fjLj256EEEEELb1ELb1ELb1ELb0EEEvNS_9BwdParamsE --------------------------
	.section	.text._ZN10layer_norm13ln_bwd_kernelINS_13Kernel_traitsIf6__halffS2_fjLj7168ELj1ELj1ELj8ELj8ENS_18Kernel_traits_baseILj7168EfS2_fS2_fjLj256EEEEELb1ELb1ELb1ELb0EEEvNS_9BwdParamsE,"ax",@progbits
	.align	128
        .global         _ZN10layer_norm13ln_bwd_kernelINS_13Kernel_traitsIf6__halffS2_fjLj7168ELj1ELj1ELj8ELj8ENS_18Kernel_traits_baseILj7168EfS2_fS2_fjLj256EEEEELb1ELb1ELb1ELb0EEEvNS_9BwdParamsE
        .type           _ZN10layer_norm13ln_bwd_kernelINS_13Kernel_traitsIf6__halffS2_fjLj7168ELj1ELj1ELj8ELj8ENS_18Kernel_traits_baseILj7168EfS2_fS2_fjLj256EEEEELb1ELb1ELb1ELb0EEEvNS_9BwdParamsE,@function
        .size           _ZN10layer_norm13ln_bwd_kernelINS_13Kernel_traitsIf6__halffS2_fjLj7168ELj1ELj1ELj8ELj8ENS_18Kernel_traits_baseILj7168EfS2_fS2_fjLj256EEEEELb1ELb1ELb1ELb0EEEvNS_9BwdParamsE,(.L_x_14443 - _ZN10layer_norm13ln_bwd_kernelINS_13Kernel_traitsIf6__halffS2_fjLj7168ELj1ELj1ELj8ELj8ENS_18Kernel_traits_baseILj7168EfS2_fS2_fjLj256EEEEELb1ELb1ELb1ELb0EEEvNS_9BwdParamsE)
        .other          _ZN10layer_norm13ln_bwd_kernelINS_13Kernel_traitsIf6__halffS2_fjLj7168ELj1ELj1ELj8ELj8ENS_18Kernel_traits_baseILj7168EfS2_fS2_fjLj256EEEEELb1ELb1ELb1ELb0EEEvNS_9BwdParamsE,@"STO_CUDA_ENTRY STV_DEFAULT"
_ZN10layer_norm13ln_bwd_kernelINS_13Kernel_traitsIf6__halffS2_fjLj7168ELj1ELj1ELj8ELj8ENS_18Kernel_traits_baseILj7168EfS2_fS2_fjLj256EEEEELb1ELb1ELb1ELb0EEEvNS_9BwdParamsE:
.text._ZN10layer_norm13ln_bwd_kernelINS_13Kernel_traitsIf6__halffS2_fjLj7168ELj1ELj1ELj8ELj8ENS_18Kernel_traits_baseILj7168EfS2_fS2_fjLj256EEEEELb1ELb1ELb1ELb0EEEvNS_9BwdParamsE:
        /* <DEDUP_REMOVED lines=113> */
[----:B--2---:R1:W-:Y:S04]  /*0710*/  @P6 STL.64 [R1], R64 ;  /* 0x0000004001006387 */ /* 0x0043e80000100a00 */
[----:B------:R2:W-:Y:S01]  /*0720*/  @P6 STL.64 [R1+0x8], R66 ;  /* 0x0000084201006387 */ /* 0x0005e20000100a00 */
[----:B-1----:R-:W-:-:S02]  /*0730*/  CS2R R64, SRZ ;  /* 0x0000000000407805 */ /* 0x002fc4000001ff00 */
[----:B--2---:R-:W-:Y:S01]  /*0740*/  CS2R R66, SRZ ;  /* 0x0000000000427805 */ /* 0x004fe2000001ff00 */
        /* <DEDUP_REMOVED lines=53> */
.L_x_11574:
        /* <DEDUP_REMOVED lines=23> */
[----:B------:R-:W-:Y:S01]  /*0c10*/  HFMA2 R214, -RZ, RZ, 0, 0 ;  /* 0x00000000ffd67431 */ /* 0x000fe200000001ff */
[----:B------:R-:W-:Y:S01]  /*0c20*/  UIADD3 UR5, UPT, UPT, UR29, -0x1, URZ ;  /* 0xffffffff1d057890 */ /* 0x000fe2000fffe0ff */
[----:B------:R-:W3:Y:S01]  /*0c30*/  S2R R252, SR_TID.X ;  /* 0x0000000000fc7919 */ /* 0x000ee20000002100 */
[----:B------:R-:W-:Y:S01]  /*0c40*/  ISETP.GE.U32.AND P5, PT, R2, 0x100, PT ;  /* 0x000001000200780c */ /* 0x000fe20003fa6070 */
[----:B------:R-:W-:Y:S01]  /*0c50*/  BSSY.RECONVERGENT B1, `(.L_x_11323) ;  /* 0x0000056000017945 */ /* 0x000fe20003800200 */
[----:B------:R-:W-:Y:S02]  /*0c60*/  PLOP3.LUT P0, PT, PT, PT, UP3, 0x80, 0x8 ;  /* 0x000000000008781c */ /* 0x000fe40003f0f038 */
[----:B------:R-:W-:Y:S02]  /*0c70*/  CS2R R218, SRZ ;  /* 0x0000000000da7805 */ /* 0x000fe4000001ff00 */
[----:B------:R-:W-:-:S02]  /*0c80*/  MOV R174, UR5 ;  /* 0x0000000500ae7c02 */ /* 0x000fc40008000f00 */
[----:B-1----:R-:W-:Y:S01]  /*0c90*/  ISETP.NE.AND P4, PT, RZ, UR30, PT ;  /* 0x0000001eff007c0c */ /* 0x002fe2000bf85270 */
[----:B------:R-:W-:Y:S01]  /*0ca0*/  @UP3 UIADD3 UR4, UPT, UPT, UR7, -0x1, URZ ;  /* 0xffffffff07043890 */ /* 0x000fe2000fffe0ff */
[----:B------:R-:W-:Y:S01]  /*0cb0*/  ISETP.GE.U32.AND P1, PT, R2, 0x300, PT ;  /* 0x000003000200780c */ /* 0x000fe20003f26070 */
[----:B------:R-:W-:Y:S01]  /*0cc0*/  IMAD R174, R174, UR6, RZ ;  /* 0x00000006aeae7c24 */ /* 0x000fe2000f8e02ff */
[----:B------:R-:W-:Y:S01]  /*0cd0*/  P2R R227, PR, RZ, 0x20 ;  /* 0x00000020ffe37803 */ /* 0x000fe20000000000 */
[----:B------:R-:W-:Y:S01]  /*0ce0*/  @UP3 UIMAD UR4, UR4, UR6, URZ ;  /* 0x00000006040432a4 */ /* 0x000fe2000f8e02ff */
[C---:B------:R-:W-:Y:S02]  /*0cf0*/  ISETP.GE.U32.AND P2, PT, R2.reuse, 0x400, PT ;  /* 0x000004000200780c */ /* 0x040fe40003f46070 */
[----:B0-----:R-:W-:Y:S01]  /*0d00*/  SHF.R.S32.HI R173, RZ, 0x1f, R174 ;  /* 0x0000001fffad7819 */ /* 0x001fe200000114ae */
[----:B------:R-:W-:Y:S01]  /*0d10*/  @UP3 USHF.R.S32.HI UR5, URZ, 0x1f, UR4 ;  /* 0x0000001fff053899 */ /* 0x000fe20008011404 */
[----:B------:R-:W-:-:S02]  /*0d20*/  ISETP.GE.U32.AND P3, PT, R2, 0x500, PT ;  /* 0x000005000200780c */ /* 0x000fc40003f66070 */
[----:B------:R-:W-:Y:S01]  /*0d30*/  LEA.HI R173, R173, R174, RZ, 0x2 ;  /* 0x000000aeadad7211 */ /* 0x000fe200078f10ff */
[----:B------:R-:W-:Y:S02]  /*0d40*/  @UP3 ULEA.HI UR5, UR5, UR4, URZ, 0x2 ;  /* 0x0000000405053291 */ /* 0x000fe4000f8f10ff */
[----:B------:R-:W-:-:S04]  /*0d50*/  UIMAD UR4, UR9, UR6, URZ ;  /* 0x00000006090472a4 */ /* 0x000fc8000f8e02ff */
        /* <DEDUP_REMOVED lines=13> */
[----:B------:R-:W2:Y:S01]  /*0e30*/  LDL R225, [R1+0xc] ;  /* 0x00000c0001e17983 */ /* 0x000ea20000100800 */
[----:B------:R-:W-:-:S04]  /*0e40*/  ISETP.NE.U32.AND P5, PT, RZ, UR22, PT ;  /* 0x00000016ff007c0c */ /* 0x000fc8000bfa5070 */
[----:B------:R-:W-:Y:S02]  /*0e50*/  ISETP.NE.AND.EX P5, PT, RZ, UR23, PT, P5 ;  /* 0x00000017ff007c0c */ /* 0x000fe4000bfa5350 */
[----:B------:R-:W1:Y:S08]  /*0e60*/  LDC.64 R174, c[0x0][0x3a8] ;  /* 0x0000ea00ffae7b82 */ /* 0x000e700000000a00 */
[----:B------:R-:W3:Y:S01]  /*0e70*/  LDC.64 R218, c[0x0][0x3b0] ;  /* 0x0000ec00ffda7b82 */ /* 0x000ee20000000a00 */
[----:B0-----:R-:W-:-:S07]  /*0e80*/  IMAD.WIDE.U32 R172, R220, 0x8, R172 ;  /* 0x00000008dcac7825 */ /* 0x001fce00078e00ac */
[----:B------:R-:W0:Y:S01]  /*0e90*/  @P5 LDC.64 R192, c[0x0][0x438] ;  /* 0x00010e00ffc05b82 */ /* 0x000e220000000a00 */
[----:B------:R-:W4:Y:S01]  /*0ea0*/  LDG.E.64 R190, desc[UR10][R172.64] ;  /* 0x0000000aacbe7981 */ /* 0x000f22000c1e1b00 */
[----:B-1----:R-:W-:-:S06]  /*0eb0*/  IMAD.WIDE.U32 R174, R217, 0x10, R174 ;  /* 0x00000010d9ae7825 */ /* 0x002fcc00078e00ae */
[----:B------:R-:W2:Y:S01]  /*0ec0*/  LDG.E.128 R172, desc[UR10][R174.64] ;  /* 0x0000000aaeac7981 */ /* 0x000ea2000c1e1d00 */
[----:B0-----:R-:W-:-:S05]  /*0ed0*/  @P5 IMAD.WIDE.U32 R192, R217, 0x10, R192 ;  /* 0x00000010d9c05825 */ /* 0x001fca00078e00c0 */
[----:B------:R3:W5:Y:S02]  /*0ee0*/  @P5 LDG.E.128 R144, desc[UR10][R192.64] ;  /* 0x0000000ac0905981 */ /* 0x000764000c1e1d00 */
[----:B---3--:R-:W-:Y:S02]  /*0ef0*/  IMAD.WIDE.U32 R192, R214, 0x4, R218 ;  /* 0x00000004d6c07825 */ /* 0x008fe400078e00da */
[----:B------:R-:W3:Y:S04]  /*0f00*/  LDL R218, [R1+0x4] ;  /* 0x0000040001da7983 */ /* 0x000ee80000100800 */
[----:B------:R-:W3:Y:S04]  /*0f10*/  LDL R219, [R1+0x8] ;  /* 0x0000080001db7983 */ /* 0x000ee80000100800 */
[----:B------:R0:W5:Y:S01]  /*0f20*/  LDG.E R3, desc[UR10][R192.64] ;  /* 0x0000000ac0037981 */ /* 0x000162000c1e1900 */
[----:B----4-:R-:W-:Y:S01]  /*0f30*/  MOV R216, R191 ;  /* 0x000000bf00d87202 */ /* 0x010fe20000000f00 */
[----:B--2---:R-:W-:-:S04]  /*0f40*/  FADD.FTZ R189, -R213, R173 ;  /* 0x000000add5bd7221 */ /* 0x004fc80000010100 */
[----:B------:R-:W-:Y:S02]  /*0f50*/  HADD2.F32 R173, -RZ, R216.H0_H0 ;  /* 0x200000d8ffad7230 */ /* 0x000fe40000004100 */
[----:B------:R-:W2:Y:S01]  /*0f60*/  LDL R216, [R1] ;  /* 0x0000000001d87983 */ /* 0x000ea20000100800 */
[----:B------:R-:W-:Y:S02]  /*0f70*/  MOV R208, R190 ;  /* 0x000000be00d07202 */ /* 0x000fe40000000f00 */
[--C-:B0-----:R-:W-:Y:S02]  /*0f80*/  SHF.R.U64 R192, R190, 0x10, R191.reuse ;  /* 0x00000010bec07819 */ /* 0x101fe400000012bf */
[----:B------:R-:W-:Y:S01]  /*0f90*/  SHF.R.U32.HI R193, RZ, 0x10, R191 ;  /* 0x00000010ffc17819 */ /* 0x000fe200000116bf */
[C---:B------:R-:W-:Y:S01]  /*0fa0*/  FADD.FTZ R191, -R213.reuse, R175 ;  /* 0x000000afd5bf7221 */ /* 0x040fe20000010100 */
[----:B------:R-:W-:Y:S01]  /*0fb0*/  FADD.FTZ R190, -R213, R174 ;  /* 0x000000aed5be7221 */ /* 0x000fe20000010100 */
[----:B------:R-:W-:-:S02]  /*0fc0*/  HADD2.F32 R175, -RZ, R208.H0_H0 ;  /* 0x200000d0ffaf7230 */ /* 0x000fc40000004100 */
[----:B------:R-:W-:Y:S01]  /*0fd0*/  FADD.FTZ R0, -R213, R172 ;  /* 0x000000acd5007221 */ /* 0x000fe20000010100 */
[----:B------:R-:W-:Y:S02]  /*0fe0*/  HADD2.F32 R174, -RZ, R192.H0_H0 ;  /* 0x200000c0ffae7230 */ /* 0x000fe40000004100 */
[----:B------:R-:W-:Y:S01]  /*0ff0*/  FMUL.FTZ R192, R190, UR28 ;  /* 0x0000001cbec07c20 */ /* 0x000fe20008410000 */
[----:B------:R-:W-:Y:S02]  /*1000*/  HADD2.F32 R172, -RZ, R193.H0_H0 ;  /* 0x200000c1ffac7230 */ /* 0x000fe40000004100 */
[----:B------:R-:W-:Y:S01]  /*1010*/  FMUL.FTZ R193, R189, UR28 ;  /* 0x0000001cbdc17c20 */ /* 0x000fe20008410000 */
[----:B------:R-:W-:Y:S01]  /*1020*/  FMUL.FTZ R208, R191, UR28 ;  /* 0x0000001cbfd07c20 */ /* 0x000fe20008410000 */
[----:B------:R-:W-:Y:S01]  /*1030*/  FMUL.FTZ R0, R0, UR28 ;  /* 0x0000001c00007c20 */ /* 0x000fe20008410000 */
[----:B------:R-:W-:Y:S01]  /*1040*/  FADD.FTZ R89, R89, R174 ;  /* 0x000000ae59597221 */ /* 0x000fe20000010000 */
[-C--:B------:R-:W-:Y:S01]  /*1050*/  FFMA.FTZ R61, R193, R174.reuse, R61 ;  /* 0x000000aec13d7223 */ /* 0x080fe2000001003d */
[----:B------:R-:W-:Y:S01]  /*1060*/  FADD.FTZ R90, R90, R173 ;  /* 0x000000ad5a5a7221 */ /* 0x000fe20000010000 */
[-C--:B------:R-:W-:Y:S01]  /*1070*/  FFMA.FTZ R62, R192, R173.reuse, R62 ;  /* 0x000000adc03e7223 */ /* 0x080fe2000001003e */
[----:B---3--:R-:W-:Y:S01]  /*1080*/  FMUL.FTZ R190, R218, R174 ;  /* 0x000000aedabe7220 */ /* 0x008fe20000410000 */
[----:B------:R-:W-:Y:S01]  /*1090*/  FMUL.FTZ R189, R219, R173 ;  /* 0x000000addbbd7220 */ /* 0x000fe20000410000 */
[----:B------:R-:W-:Y:S01]  /*10a0*/  IADD3 R214, PT, PT, R214, 0x100, RZ ;  /* 0x00000100d6d67810 */ /* 0x000fe20007ffe0ff */
[----:B------:R-:W-:Y:S01]  /*10b0*/  FADD.FTZ R88, R88, R175 ;  /* 0x000000af58587221 */ /* 0x000fe20000010000 */
[----:B------:R-:W-:Y:S01]  /*10c0*/  FFMA.FTZ R60, R0, R175, R60 ;  /* 0x000000af003c7223 */ /* 0x000fe2000001003c */
[----:B------:R-:W-:Y:S01]  /*10d0*/  FADD.FTZ R91, R91, R172 ;  /* 0x000000ac5b5b7221 */ /* 0x000fe20000010000 */
[----:B------:R-:W-:Y:S01]  /*10e0*/  FFMA.FTZ R63, R208, R172, R63 ;  /* 0x000000acd03f7223 */ /* 0x000fe2000001003f */
[----:B------:R-:W-:-:S02]  /*10f0*/  IADD3 R220, PT, PT, R220, 0x100, RZ ;  /* 0x00000100dcdc7810 */ /* 0x000fc40007ffe0ff */
[----:B------:R-:W-:Y:S01]  /*1100*/  IADD3 R217, PT, PT, R217, 0x100, RZ ;  /* 0x00000100d9d97810 */ /* 0x000fe20007ffe0ff */
[----:B--2---:R-:W-:-:S04]  /*1110*/  FMUL.FTZ R191, R216, R175 ;  /* 0x000000afd8bf7220 */ /* 0x004fc80000410000 */
[----:B------:R-:W-:Y:S01]  /*1120*/  FADD.FTZ R174, RZ, R191 ;  /* 0x000000bfffae7221 */ /* 0x000fe20000010000 */
[----:B------:R-:W-:-:S03]  /*1130*/  FFMA.FTZ R173, R0, R191, RZ ;  /* 0x000000bf00ad7223 */ /* 0x000fc600000100ff */
[----:B------:R-:W-:Y:S01]  /*1140*/  FADD.FTZ R174, R174, R190 ;  /* 0x000000beaeae7221 */ /* 0x000fe20000010000 */
[----:B------:R-:W-:Y:S01]  /*1150*/  FFMA.FTZ R173, R193, R190, R173 ;  /* 0x000000bec1ad7223 */ /* 0x000fe200000100ad */
[----:B------:R-:W-:Y:S02]  /*1160*/  FMUL.FTZ R216, R225, R172 ;  /* 0x000000ace1d87220 */ /* 0x000fe40000410000 */
[----:B------:R-:W-:Y:S01]  /*1170*/  FADD.FTZ R174, R174, R189 ;  /* 0x000000bdaeae7221 */ /* 0x000fe20000010000 */
[----:B------:R-:W-:-:S03]  /*1180*/  FFMA.FTZ R173, R192, R189, R173 ;  /* 0x000000bdc0ad7223 */ /* 0x000fc600000100ad */
[----:B------:R-:W-:Y:S01]  /*1190*/  FADD.FTZ R219, R174, R216 ;  /* 0x000000d8aedb7221 */ /* 0x000fe20000010000 */
[----:B------:R-:W-:-:S07]  /*11a0*/  FFMA.FTZ R218, R208, R216, R173 ;  /* 0x000000d8d0da7223 */ /* 0x000fce00000100ad */
.L_x_11324:
[----:B------:R-:W-:Y:S05]  /*11b0*/  BSYNC.RECONVERGENT B1 ;  /* 0x0000000000017941 */ /* 0x000fea0003800200 */
.L_x_11323:
[----:B------:R-:W-:Y:S04]  /*11c0*/  BSSY.RECONVERGENT B1, `(.L_x_11325) ;  /* 0x0000037000017945 */ /* 0x000fe80003800200 */
[----:B------:R-:W-:Y:S05]  /*11d0*/  @!P0 BRA `(.L_x_11326) ;  /* 0x0000000000d48947 */ /* 0x000fea0003800000 */
[----:B------:R-:W0:Y:S01]  /*11e0*/  LDC.64 R172, c[0x0][0x428] ;  /* 0x00010a00ffac7b82 */ /* 0x000e220000000a00 */
[----:B------:R-:W-:-:S04]  /*11f0*/  ISETP.NE.U32.AND P5, PT, RZ, UR22, PT ;  /* 0x00000016ff007c0c */ /* 0x000fc8000bfa5070 */
[----:B------:R-:W-:-:S03]  /*1200*/  ISETP.NE.AND.EX P5, PT, RZ, UR23, PT, P5 ;  /* 0x00000017ff007c0c */ /* 0x000fc6000bfa5350 */
[----:B------:R-:W1:Y:S10]  /*1210*/  LDC.64 R174, c[0x0][0x3a8] ;  /* 0x0000ea00ffae7b82 */ /* 0x000e740000000a00 */
[----:B------:R-:W2:Y:S01]  /*1220*/  @P5 LDC.64 R186, c[0x0][0x438] ;  /* 0x00010e00ffba5b82 */ /* 0x000ea20000000a00 */
[----:B0-----:R-:W-:-:S05]  /*1230*/  IMAD.WIDE.U32 R172, R220, 0x8, R172 ;  /* 0x00000008dcac7825 */ /* 0x001fca00078e00ac */
[----:B------:R-:W3:Y:S01]  /*1240*/  LDG.E.64 R184, desc[UR10][R172.64] ;  /* 0x0000000aacb87981 */ /* 0x000ee2000c1e1b00 */
[----:B-1----:R-:W-:-:S06]  /*1250*/  IMAD.WIDE.U32 R174, R217, 0x10, R174 ;  /* 0x00000010d9ae7825 */ /* 0x002fcc00078e00ae */
[----:B------:R-:W4:Y:S01]  /*1260*/  LDG.E.128 R172, desc[UR10][R174.64] ;  /* 0x0000000aaeac7981 */ /* 0x000f22000c1e1d00 */
[----:B--2---:R-:W-:-:S05]  /*1270*/  @P5 IMAD.WIDE.U32 R186, R217, 0x10, R186 ;  /* 0x00000010d9ba5825 */ /* 0x004fca00078e00ba */
[----:B------:R0:W5:Y:S02]  /*1280*/  @P5 LDG.E.128 R148, desc[UR10][R186.64] ;  /* 0x0000000aba945981 */ /* 0x000164000c1e1d00 */
[----:B0-----:R-:W0:Y:S02]  /*1290*/  LDC.64 R186, c[0x0][0x3b0] ;  /* 0x0000ec00ffba7b82 */ /* 0x001e240000000a00 */
[----:B0-----:R-:W-:-:S05]  /*12a0*/  IMAD.WIDE.U32 R186, R214, 0x4, R186 ;  /* 0x00000004d6ba7825 */ /* 0x001fca00078e00ba */
        /* <DEDUP_REMOVED lines=10> */
[C---:B0-----:R-:W-:Y:S01]  /*1350*/  FADD.FTZ R187, -R213.reuse, R173 ;  /* 0x000000add5bb7221 */ /* 0x041fe20000010100 */
[----:B------:R-:W-:Y:S02]  /*1360*/  HADD2.F32 R175, -RZ, R207.H0_H0 ;  /* 0x200000cfffaf7230 */ /* 0x000fe40000004100 */
[----:B------:R-:W-:Y:S01]  /*1370*/  FADD.FTZ R186, -R213, R174 ;  /* 0x000000aed5ba7221 */ /* 0x000fe20000010100 */
[----:B------:R-:W-:Y:S02]  /*1380*/  HADD2.F32 R174, -RZ, R188.H0_H0 ;  /* 0x200000bcffae7230 */ /* 0x000fe40000004100 */
[----:B------:R-:W-:Y:S01]  /*1390*/  FMUL.FTZ R188, R183, UR28 ;  /* 0x0000001cb7bc7c20 */ /* 0x000fe20008410000 */
[----:B------:R-:W-:-:S02]  /*13a0*/  HADD2.F32 R172, -RZ, R185.H0_H0 ;  /* 0x200000b9ffac7230 */ /* 0x000fc40000004100 */
[----:B------:R-:W-:Y:S01]  /*13b0*/  FMUL.FTZ R187, R187, UR28 ;  /* 0x0000001cbbbb7c20 */ /* 0x000fe20008410000 */
[-C--:B-----5:R-:W-:Y:S01]  /*13c0*/  FMUL.FTZ R185, R248, R175.reuse ;  /* 0x000000aff8b97220 */ /* 0x0a0fe20000410000 */
[----:B------:R-:W-:Y:S01]  /*13d0*/  FMUL.FTZ R207, R184, UR28 ;  /* 0x0000001cb8cf7c20 */ /* 0x000fe20008410000 */
[----:B------:R-:W-:Y:S02]  /*13e0*/  HADD2.F32 R173, -RZ, R215.H0_H0 ;  /* 0x200000d7ffad7230 */ /* 0x000fe40000004100 */
        /* <DEDUP_REMOVED lines=20> */
.L_x_11326:
[----:B------:R-:W-:Y:S05]  /*1530*/  BSYNC.RECONVERGENT B1 ;  /* 0x0000000000017941 */ /* 0x000fea0003800200 */
.L_x_11325:
        /* <DEDUP_REMOVED lines=20> */
[--C-:B0-----:R-:W-:Y:S02]  /*1680*/  SHF.R.U64 R180, R178, 0x10, R179.reuse ;  /* 0x00000010b2b47819 */ /* 0x101fe400000012b3 */
[----:B------:R-:W-:-:S02]  /*1690*/  SHF.R.U32.HI R181, RZ, 0x10, R179 ;  /* 0x00000010ffb57819 */ /* 0x000fc400000116b3 */
[----:B------:R-:W-:Y:S01]  /*16a0*/  MOV R212, R179 ;  /* 0x000000b300d47202 */ /* 0x000fe20000000f00 */
[C---:B----4-:R-:W-:Y:S01]  /*16b0*/  FADD.FTZ R206, -R213.reuse, R175 ;  /* 0x000000afd5ce7221 */ /* 0x050fe20000010100 */
[C---:B------:R-:W-:Y:S01]  /*16c0*/  FADD.FTZ R177, -R213.reuse, R172 ;  /* 0x000000acd5b17221 */ /* 0x040fe20000010100 */
[C---:B------:R-:W-:Y:S01]  /*16d0*/  FADD.FTZ R178, -R213.reuse, R173 ;  /* 0x000000add5b27221 */ /* 0x040fe20000010100 */
[----:B------:R-:W-:Y:S01]  /*16e0*/  FADD.FTZ R179, -R213, R174 ;  /* 0x000000aed5b37221 */ /* 0x000fe20000010100 */
[----:B------:R-:W-:Y:S02]  /*16f0*/  HADD2.F32 R175, -RZ, R182.H0_H0 ;  /* 0x200000b6ffaf7230 */ /* 0x000fe40000004100 */
[----:B------:R-:W-:Y:S01]  /*1700*/  FMUL.FTZ R182, R177, UR28 ;  /* 0x0000001cb1b67c20 */ /* 0x000fe20008410000 */
[----:B------:R-:W-:Y:S02]  /*1710*/  HADD2.F32 R174, -RZ, R180.H0_H0 ;  /* 0x200000b4ffae7230 */ /* 0x000fe40000004100 */
[----:B------:R-:W-:Y:S01]  /*1720*/  FMUL.FTZ R180, R179, UR28 ;  /* 0x0000001cb3b47c20 */ /* 0x000fe20008410000 */
[----:B------:R-:W-:-:S02]  /*1730*/  HADD2.F32 R172, -RZ, R181.H0_H0 ;  /* 0x200000b5ffac7230 */ /* 0x000fc40000004100 */
[----:B------:R-:W-:Y:S01]  /*1740*/  FMUL.FTZ R181, R178, UR28 ;  /* 0x0000001cb2b57c20 */ /* 0x000fe20008410000 */
[-C--:B-----5:R-:W-:Y:S01]  /*1750*/  FMUL.FTZ R179, R244, R175.reuse ;  /* 0x000000aff4b37220 */ /* 0x0a0fe20000410000 */
        /* <DEDUP_REMOVED lines=21> */
.L_x_11328:
[----:B------:R-:W-:Y:S05]  /*18b0*/  BSYNC.RECONVERGENT B1 ;  /* 0x0000000000017941 */ /* 0x000fea0003800200 */
.L_x_11327:
        /* <DEDUP_REMOVED lines=24> */
[----:B0-----:R-:W-:Y:S01]  /*1a40*/  FADD.FTZ R174, -R213, R25 ;  /* 0x00000019d5ae7221 */ /* 0x001fe20000010100 */
[----:B------:R-:W-:Y:S02]  /*1a50*/  HADD2.F32 R25, -RZ, R176.H0_H0 ;  /* 0x200000b0ff197230 */ /* 0x000fe40000004100 */
[----:B------:R-:W-:Y:S01]  /*1a60*/  FMUL.FTZ R176, R173, UR28 ;  /* 0x0000001cadb07c20 */ /* 0x000fe20008410000 */
[C---:B------:R-:W-:Y:S01]  /*1a70*/  FADD.FTZ R175, -R213.reuse, R27 ;  /* 0x0000001bd5af7221 */ /* 0x040fe20000010100 */
[----:B------:R-:W-:Y:S02]  /*1a80*/  HADD2.F32 R24, -RZ, R23.H0_H0 ;  /* 0x20000017ff187230 */ /* 0x000fe40000004100 */
[----:B------:R-:W-:Y:S01]  /*1a90*/  FADD.FTZ R26, -R213, R26 ;  /* 0x0000001ad51a7221 */ /* 0x000fe20000010100 */
[----:B------:R-:W-:Y:S01]  /*1aa0*/  FMUL.FTZ R27, R174, UR28 ;  /* 0x0000001cae1b7c20 */ /* 0x000fe20008410000 */
[----:B------:R-:W-:Y:S01]  /*1ab0*/  FADD.FTZ R100, R100, R25 ;  /* 0x0000001964647221 */ /* 0x000fe20000010000 */
[-C--:B------:R-:W-:Y:S01]  /*1ac0*/  FFMA.FTZ R72, R176, R25.reuse, R72 ;  /* 0x00000019b0487223 */ /* 0x080fe20000010048 */
[----:B-----5:R-:W-:Y:S01]  /*1ad0*/  FMUL.FTZ R25, R240, R25 ;  /* 0x00000019f0197220 */ /* 0x020fe20000410000 */
        /* <DEDUP_REMOVED lines=20> */
[----:B------:R-:W-:-:S07]  /*1c20*/  FFMA.FTZ R218, R205, R211, R174 ;  /* 0x000000d3cdda7223 */ /* 0x000fce00000100ae */
.L_x_11330:
[----:B------:R-:W-:Y:S05]  /*1c30*/  BSYNC.RECONVERGENT B1 ;  /* 0x0000000000017941 */ /* 0x000fea0003800200 */
.L_x_11329:
[----:B------:R-:W-:Y:S04]  /*1c40*/  BSSY.RECONVERGENT B1, `(.L_x_11331) ;  /* 0x0000037000017945 */ /* 0x000fe80003800200 */
[----:B------:R-:W-:Y:S05]  /*1c50*/  @!P3 BRA `(.L_x_11332) ;  /* 0x0000000000d4b947 */ /* 0x000fea0003800000 */
[----:B------:R-:W0:Y:S01]  /*1c60*/  LDC.64 R18, c[0x0][0x428] ;  /* 0x00010a00ff127b82 */ /* 0x000e220000000a00 */
[----:B------:R-:W-:-:S04]  /*1c70*/  ISETP.NE.U32.AND P5, PT, RZ, UR22, PT ;  /* 0x00000016ff007c0c */ /* 0x000fc8000bfa5070 */
[----:B------:R-:W-:-:S03]  /*1c80*/  ISETP.NE.AND.EX P5, PT, RZ, UR23, PT, P5 ;  /* 0x00000017ff007c0c */ /* 0x000fc6000bfa5350 */
[----:B------:R-:W1:Y:S01]  /*1c90*/  LDC.64 R20, c[0x0][0x3a8] ;  /* 0x0000ea00ff147b82 */ /* 0x000e620000000a00 */
[----:B0-----:R-:W-:-:S06]  /*1ca0*/  IMAD.WIDE.U32 R18, R220, 0x8, R18 ;  /* 0x00000008dc127825 */ /* 0x001fcc00078e0012 */
[----:B------:R-:W2:Y:S01]  /*1cb0*/  LDG.E.64 R18, desc[UR10][R18.64] ;  /* 0x0000000a12127981 */ /* 0x000ea2000c1e1b00 */
[----:B-1----:R-:W-:-:S05]  /*1cc0*/  IMAD.WIDE.U32 R20, R217, 0x10, R20 ;  /* 0x00000010d9147825 */ /* 0x002fca00078e0014 */
[----:B------:R0:W3:Y:S02]  /*1cd0*/  LDG.E.128 R172, desc[UR10][R20.64] ;  /* 0x0000000a14ac7981 */ /* 0x0000e4000c1e1d00 */
[----:B0-----:R-:W0:Y:S02]  /*1ce0*/  @P5 LDC.64 R20, c[0x0][0x438] ;  /* 0x00010e00ff145b82 */ /* 0x001e240000000a00 */
[----:B0-----:R-:W-:-:S05]  /*1cf0*/  @P5 IMAD.WIDE.U32 R20, R217, 0x10, R20 ;  /* 0x00000010d9145825 */ /* 0x001fca00078e0014 */
[----:B------:R0:W5:Y:S02]  /*1d00*/  @P5 LDG.E.128 R160, desc[UR10][R20.64] ;  /* 0x0000000a14a05981 */ /* 0x000164000c1e1d00 */
[----:B0-----:R-:W0:Y:S02]  /*1d10*/  LDC.64 R20, c[0x0][0x3b0] ;  /* 0x0000ec00ff147b82 */ /* 0x001e240000000a00 */
[----:B0-----:R-:W-:-:S05]  /*1d20*/  IMAD.WIDE.U32 R20, R214, 0x4, R20 ;  /* 0x00000004d6147825 */ /* 0x001fca00078e0014 */
[----:B------:R0:W5:Y:S01]  /*1d30*/  LDG.E R7, desc[UR10][R20.64] ;  /* 0x0000000a14077981 */ /* 0x000162000c1e1900 */
[----:B------:R-:W-:Y:S02]  /*1d40*/  IADD3 R214, PT, PT, R214, 0x100, RZ ;  /* 0x00000100d6d67810 */ /* 0x000fe40007ffe0ff */
[----:B------:R-:W-:Y:S02]  /*1d50*/  IADD3 R220, PT, PT, R220, 0x100, RZ ;  /* 0x00000100dcdc7810 */ /* 0x000fe40007ffe0ff */
[----:B------:R-:W-:Y:S02]  /*1d60*/  IADD3 R217, PT, PT, R217, 0x100, RZ ;  /* 0x00000100d9d97810 */ /* 0x000fe40007ffe0ff */
[----:B--2---:R-:W-:Y:S02]  /*1d70*/  MOV R17, R18 ;  /* 0x0000001200117202 */ /* 0x004fe40000000f00 */
[--C-:B------:R-:W-:Y:S02]  /*1d80*/  SHF.R.U64 R18, R18, 0x10, R19.reuse ;  /* 0x0000001012127819 */ /* 0x100fe40000001213 */
[----:B------:R-:W-:Y:S01]  /*1d90*/  MOV R210, R19 ;  /* 0x0000001300d27202 */ /* 0x000fe20000000f00 */
[----:B---3--:R-:W-:Y:S01]  /*1da0*/  FADD.FTZ R22, -R213, R172 ;  /* 0x000000acd5167221 */ /* 0x008fe20000010100 */
[----:B------:R-:W-:Y:S01]  /*1db0*/  SHF.R.U32.HI R204, RZ, 0x10, R19 ;  /* 0x00000010ffcc7819 */ /* 0x000fe20000011613 */
[----:B------:R-:W-:-:S02]  /*1dc0*/  HADD2.F32 R19, -RZ, R17.H0_H0 ;  /* 0x20000011ff137230 */ /* 0x000fc40000004100 */
[C---:B0-----:R-:W-:Y:S01]  /*1dd0*/  FADD.FTZ R21, -R213.reuse, R173 ;  /* 0x000000add5157221 */ /* 0x041fe20000010100 */
[----:B------:R-:W-:Y:S01]  /*1de0*/  FMUL.FTZ R22, R22, UR28 ;  /* 0x0000001c16167c20 */ /* 0x000fe20008410000 */
[----:B------:R-:W-:Y:S02]  /*1df0*/  HADD2.F32 R18, -RZ, R18.H0_H0 ;  /* 0x20000012ff127230 */ /* 0x000fe40000004100 */
[----:B------:R-:W-:Y:S01]  /*1e00*/  FADD.FTZ R20, -R213, R174 ;  /* 0x000000aed5147221 */ /* 0x000fe20000010100 */
[----:B------:R-:W-:Y:S01]  /*1e10*/  FMUL.FTZ R21, R21, UR28 ;  /* 0x0000001c15157c20 */ /* 0x000fe20008410000 */
[----:B------:R-:W-:Y:S01]  /*1e20*/  FADD.FTZ R104, R104, R19 ;  /* 0x0000001368687221 */ /* 0x000fe20000010000 */
[-C--:B------:R-:W-:Y:S01]  /*1e30*/  FFMA.FTZ R76, R22, R19.reuse, R76 ;  /* 0x00000013164c7223 */ /* 0x080fe2000001004c */
[----:B-----5:R-:W-:Y:S01]  /*1e40*/  FMUL.FTZ R19, R236, R19 ;  /* 0x00000013ec137220 */ /* 0x020fe20000410000 */
        /* <DEDUP_REMOVED lines=19> */
[C---:B------:R-:W-:Y:S01]  /*1f80*/  FFMA.FTZ R79, R204.reuse, R172, R79 ;  /* 0x000000accc4f7223 */ /* 0x040fe2000001004f */
[----:B------:R-:W-:Y:S01]  /*1f90*/  FADD.FTZ R219, R173, R210 ;  /* 0x000000d2addb7221 */ /* 0x000fe20000010000 */
[----:B------:R-:W-:-:S07]  /*1fa0*/  FFMA.FTZ R218, R204, R210, R174 ;  /* 0x000000d2ccda7223 */ /* 0x000fce00000100ae */
.L_x_11332:
[----:B------:R-:W-:Y:S05]  /*1fb0*/  BSYNC.RECONVERGENT B1 ;  /* 0x0000000000017941 */ /* 0x000fea0003800200 */
.L_x_11331:
[----:B------:R-:W-:Y:S04]  /*1fc0*/  BSSY.RECONVERGENT B1, `(.L_x_11333) ;  /* 0x0000037000017945 */ /* 0x000fe80003800200 */
        /* <DEDUP_REMOVED lines=23> */
[C---:B0-----:R-:W-:Y:S01]  /*2140*/  FADD.FTZ R195, -R213.reuse, R175 ;  /* 0x000000afd5c37221 */ /* 0x041fe20000010100 */
[C---:B------:R-:W-:Y:S01]  /*2150*/  FADD.FTZ R15, -R213.reuse, R173 ;  /* 0x000000add50f7221 */ /* 0x040fe20000010100 */
[----:B------:R-:W-:Y:S01]  /*2160*/  FADD.FTZ R194, -R213, R174 ;  /* 0x000000aed5c27221 */ /* 0x000fe20000010100 */
[----:B------:R-:W-:Y:S02]  /*2170*/  HADD2.F32 R175, -RZ, R196.H0_H0 ;  /* 0x200000c4ffaf7230 */ /* 0x000fe40000004100 */
[----:B------:R-:W-:Y:S02]  /*2180*/  HADD2.F32 R174, -RZ, R16.H0_H0 ;  /* 0x20000010ffae7230 */ /* 0x000fe40000004100 */
[----:B------:R-:W-:Y:S01]  /*2190*/  FMUL.FTZ R16, R14, UR28 ;  /* 0x0000001c0e107c20 */ /* 0x000fe20008410000 */
[----:B------:R-:W-:Y:S01]  /*21a0*/  FMUL.FTZ R15, R15, UR28 ;  /* 0x0000001c0f0f7c20 */ /* 0x000fe20008410000 */
[----:B------:R-:W-:Y:S01]  /*21b0*/  FMUL.FTZ R14, R194, UR28 ;  /* 0x0000001cc20e7c20 */ /* 0x000fe20008410000 */
[----:B-----5:R-:W-:Y:S01]  /*21c0*/  FMUL.FTZ R194, R232, R175 ;  /* 0x000000afe8c27220 */ /* 0x020fe20000410000 */
[----:B------:R-:W-:-:S02]  /*21d0*/  HADD2.F32 R172, -RZ, R203.H0_H0 ;  /* 0x200000cbffac7230 */ /* 0x000fc40000004100 */
        /* <DEDUP_REMOVED lines=21> */
.L_x_11334:
[----:B------:R-:W-:Y:S05]  /*2330*/  BSYNC.RECONVERGENT B1 ;  /* 0x0000000000017941 */ /* 0x000fea0003800200 */
.L_x_11333:
        /* <DEDUP_REMOVED lines=18> */
[----:B0-----:R-:W-:-:S03]  /*2460*/  SHF.R.U64 R201, R198, 0x10, R199 ;  /* 0x00000010c6c97819 */ /* 0x001fc600000012c7 */
[----:B------:R-:W-:Y:S01]  /*2470*/  HADD2.F32 R200, -RZ, R197.H0_H0 ;  /* 0x200000c5ffc87230 */ /* 0x000fe20000004100 */
[----:B------:R-:W-:Y:S01]  /*2480*/  MOV R202, R199 ;  /* 0x000000c700ca7202 */ /* 0x000fe20000000f00 */
[----:B------:R-:W-:-:S03]  /*2490*/  HADD2.F32 R201, -RZ, R201.H0_H0 ;  /* 0x200000c9ffc97230 */ /* 0x000fc60000004100 */
[----:B------:R-:W-:Y:S01]  /*24a0*/  FADD.FTZ R112, R112, R200 ;  /* 0x000000c870707221 */ /* 0x000fe20000010000 */
[----:B------:R-:W-:Y:S01]  /*24b0*/  SHF.R.U32.HI R221, RZ, 0x10, R199 ;  /* 0x00000010ffdd7819 */ /* 0x000fe200000116c7 */
[----:B------:R-:W-:Y:S02]  /*24c0*/  HADD2.F32 R202, -RZ, R202.H0_H0 ;  /* 0x200000caffca7230 */ /* 0x000fe40000004100 */
[----:B------:R-:W-:Y:S02]  /*24d0*/  FADD.FTZ R113, R113, R201 ;  /* 0x000000c971717221 */ /* 0x000fe40000010000 */
[----:B------:R-:W-:Y:S02]  /*24e0*/  HADD2.F32 R221, -RZ, R221.H0_H0 ;  /* 0x200000ddffdd7230 */ /* 0x000fe40000004100 */
[----:B------:R-:W-:Y:S01]  /*24f0*/  FADD.FTZ R114, R114, R202 ;  /* 0x000000ca72727221 */ /* 0x000fe20000010000 */
[C---:B--2---:R-:W-:Y:S01]  /*2500*/  FADD.FTZ R172, -R213.reuse, R172 ;  /* 0x000000acd5ac7221 */ /* 0x044fe20000010100 */
[----:B------:R-:W-:-:S03]  /*2510*/  FADD.FTZ R173, -R213, R173 ;  /* 0x000000add5ad7221 */ /* 0x000fc60000010100 */
[----:B------:R-:W-:Y:S01]  /*2520*/  FMUL.FTZ R197, R172, UR28 ;  /* 0x0000001cacc57c20 */ /* 0x000fe20008410000 */
[----:B------:R-:W-:Y:S01]  /*2530*/  FMUL.FTZ R198, R173, UR28 ;  /* 0x0000001cadc67c20 */ /* 0x000fe20008410000 */
[----:B------:R-:W-:Y:S02]  /*2540*/  FADD.FTZ R174, -R213, R174 ;  /* 0x000000aed5ae7221 */ /* 0x000fe40000010100 */
[-C--:B------:R-:W-:Y:S01]  /*2550*/  FFMA.FTZ R84, R197, R200.reuse, R84 ;  /* 0x000000c8c5547223 */ /* 0x080fe20000010054 */
[----:B-----5:R-:W-:Y:S01]  /*2560*/  FMUL.FTZ R200, R228, R200 ;  /* 0x000000c8e4c87220 */ /* 0x020fe20000410000 */
[----:B------:R-:W-:Y:S01]  /*2570*/  FADD.FTZ R175, -R213, R175 ;  /* 0x000000afd5af7221 */ /* 0x000fe20000010100 */
[-C--:B------:R-:W-:Y:S01]  /*2580*/  FFMA.FTZ R85, R198, R201.reuse, R85 ;  /* 0x000000c9c6557223 */ /* 0x080fe20000010055 */
[----:B------:R-:W-:Y:S01]  /*2590*/  FMUL.FTZ R199, R174, UR28 ;  /* 0x0000001caec77c20 */ /* 0x000fe20008410000 */
[----:B------:R-:W-:Y:S01]  /*25a0*/  FMUL.FTZ R201, R229, R201 ;  /* 0x000000c9e5c97220 */ /* 0x000fe20000410000 */
[----:B------:R-:W-:Y:S01]  /*25b0*/  FADD.FTZ R172, R219, R200 ;  /* 0x000000c8dbac7221 */ /* 0x000fe20000010000 */
[----:B------:R-:W-:Y:S01]  /*25c0*/  FFMA.FTZ R173, R197, R200, R218 ;  /* 0x000000c8c5ad7223 */ /* 0x000fe200000100da */
[----:B------:R-:W-:Y:S01]  /*25d0*/  FMUL.FTZ R222, R175, UR28 ;  /* 0x0000001cafde7c20 */ /* 0x000fe20008410000 */
[-C--:B------:R-:W-:Y:S01]  /*25e0*/  FFMA.FTZ R86, R199, R202.reuse, R86 ;  /* 0x000000cac7567223 */ /* 0x080fe20000010056 */
[----:B------:R-:W-:Y:S01]  /*25f0*/  FADD.FTZ R175, R172, R201 ;  /* 0x000000c9acaf7221 */ /* 0x000fe20000010000 */
[----:B------:R-:W-:Y:S01]  /*2600*/  FMUL.FTZ R202, R230, R202 ;  /* 0x000000cae6ca7220 */ /* 0x000fe20000410000 */
        /* <DEDUP_REMOVED lines=9> */
.L_x_11322:
        /* <DEDUP_REMOVED lines=13> */
[----:B------:R-:W-:Y:S01]  /*2770*/  @UP3 ULEA.HI UR4, UR4, UR8, URZ, 0x2 ;  /* 0x0000000804043291 */ /* 0x000fe2000f8f10ff */
[----:B0-----:R-:W-:-:S05]  /*2780*/  LEA.HI.SX32 R224, R173, R252, 0x1e ;  /* 0x000000fcade07211 */ /* 0x001fca00078ff2ff */
[----:B------:R-:W-:Y:S02]  /*2790*/  MOV R173, UR4 ;  /* 0x0000000400ad7c02 */ /* 0x000fe40008000f00 */
[----:B------:R-:W-:Y:S02]  /*27a0*/  MOV R175, R224 ;  /* 0x000000e000af7202 */ /* 0x000fe40000000f00 */
[----:B------:R-:W-:Y:S01]  /*27b0*/  @P0 LEA.HI.SX32 R174, R173, R252, 0x1e ;  /* 0x000000fcadae0211 */ /* 0x000fe200078ff2ff */
[----:B------:R-:W-:Y:S06]  /*27c0*/  BRA.U UP0, `(.L_x_11336) ;  /* 0x00000001009c7547 */ /* 0x000fec000b800000 */
[C---:B------:R-:W-:Y:S02]  /*27d0*/  ISETP.GE.U32.AND P3, PT, R2.reuse, 0x100, PT ;  /* 0x000001000200780c */ /* 0x040fe40003f66070 */
[C---:B------:R-:W-:Y:S02]  /*27e0*/  ISETP.GE.U32.AND P0, PT, R2.reuse, 0x200, PT ;  /* 0x000002000200780c */ /* 0x040fe40003f06070 */
[C---:B------:R-:W-:Y:S02]  /*27f0*/  ISETP.GE.U32.AND P1, PT, R2.reuse, 0x300, PT ;  /* 0x000003000200780c */ /* 0x040fe40003f26070 */
[----:B------:R-:W-:Y:S02]  /*2800*/  ISETP.GE.U32.AND P2, PT, R2, 0x400, PT ;  /* 0x000004000200780c */ /* 0x000fe40003f46070 */
[----:B------:R-:W-:-:S05]  /*2810*/  P2R R227, PR, RZ, 0x8 ;  /* 0x00000008ffe37803 */ /* 0x000fca0000000000 */
[----:B------:R-:W0:Y:S08]  /*2820*/  @P3 LDC.64 R218, c[0x0][0x3b0] ;  /* 0x0000ec00ffda3b82 */ /* 0x000e300000000a00 */
[----:B------:R-:W2:Y:S01]  /*2830*/  @P0 LDC.64 R172, c[0x0][0x3b0] ;  /* 0x0000ec00ffac0b82 */ /* 0x000ea20000000a00 */
[C---:B0-----:R-:W-:Y:S01]  /*2840*/  @P3 IMAD.WIDE.U32 R218, R174.reuse, 0x4, R218 ;  /* 0x00000004aeda3825 */ /* 0x041fe200078e00da */
[----:B------:R-:W-:-:S04]  /*2850*/  @P3 IADD3 R174, PT, PT, R174, 0x100, RZ ;  /* 0x00000100aeae3810 */ /* 0x000fc80007ffe0ff */
[----:B------:R0:W5:Y:S01]  /*2860*/  @P3 LDG.E R3, desc[UR10][R218.64] ;  /* 0x0000000ada033981 */ /* 0x000162000c1e1900 */
[----:B--2---:R-:W-:-:S05]  /*2870*/  @P0 IMAD.WIDE.U32 R172, R174, 0x4, R172 ;  /* 0x00000004aeac0825 */ /* 0x004fca00078e00ac */
[----:B------:R2:W5:Y:S01]  /*2880*/  @P0 LDG.E R4, desc[UR10][R172.64] ;  /* 0x0000000aac040981 */ /* 0x000562000c1e1900 */
[----:B0-----:R-:W0:Y:S08]  /*2890*/  @P1 LDC.64 R218, c[0x0][0x3b0] ;  /* 0x0000ec00ffda1b82 */ /* 0x001e300000000a00 */
[----:B--2---:R-:W2:Y:S01]  /*28a0*/  @P2 LDC.64 R172, c[0x0][0x3b0] ;  /* 0x0000ec00ffac2b82 */ /* 0x004ea20000000a00 */
[----:B------:R-:W-:-:S02]  /*28b0*/  ISETP.GE.U32.AND P3, PT, R2, 0x500, PT ;  /* 0x000005000200780c */ /* 0x000fc40003f66070 */
[----:B------:R-:W-:Y:S02]  /*28c0*/  @P0 IADD3 R174, PT, PT, R174, 0x100, RZ ;  /* 0x00000100aeae0810 */ /* 0x000fe40007ffe0ff */
[----:B------:R-:W-:-:S03]  /*28d0*/  ISETP.GE.U32.AND P4, PT, R2, 0x600, PT ;  /* 0x000006000200780c */ /* 0x000fc60003f86070 */
[C---:B0-----:R-:W-:Y:S01]  /*28e0*/  @P1 IMAD.WIDE.U32 R218, R174.reuse, 0x4, R218 ;  /* 0x00000004aeda1825 */ /* 0x041fe200078e00da */
[----:B------:R-:W-:-:S04]  /*28f0*/  @P1 IADD3 R174, PT, PT, R174, 0x100, RZ ;  /* 0x00000100aeae1810 */ /* 0x000fc80007ffe0ff */
[----:B------:R0:W5:Y:S01]  /*2900*/  @P1 LDG.E R5, desc[UR10][R218.64] ;  /* 0x0000000ada051981 */ /* 0x000162000c1e1900 */
[----:B--2---:R-:W-:-:S05]  /*2910*/  @P2 IMAD.WIDE.U32 R172, R174, 0x4, R172 ;  /* 0x00000004aeac2825 */ /* 0x004fca00078e00ac */
[----:B------:R2:W5:Y:S01]  /*2920*/  @P2 LDG.E R6, desc[UR10][R172.64] ;  /* 0x0000000aac062981 */ /* 0x000562000c1e1900 */
[----:B0-----:R-:W0:Y:S08]  /*2930*/  @P3 LDC.64 R218, c[0x0][0x3b0] ;  /* 0x0000ec00ffda3b82 */ /* 0x001e300000000a00 */
[----:B--2---:R-:W2:Y:S01]  /*2940*/  @P4 LDC.64 R172, c[0x0][0x3b0] ;  /* 0x0000ec00ffac4b82 */ /* 0x004ea20000000a00 */
[----:B------:R-:W-:-:S05]  /*2950*/  @P2 IADD3 R174, PT, PT, R174, 0x100, RZ ;  /* 0x00000100aeae2810 */ /* 0x000fca0007ffe0ff */
[C---:B0-----:R-:W-:Y:S01]  /*2960*/  @P3 IMAD.WIDE.U32 R218, R174.reuse, 0x4, R218 ;  /* 0x00000004aeda3825 */ /* 0x041fe200078e00da */
[----:B------:R-:W-:Y:S02]  /*2970*/  @P3 IADD3 R174, PT, PT, R174, 0x100, RZ ;  /* 0x00000100aeae3810 */ /* 0x000fe40007ffe0ff */
[----:B------:R-:W-:Y:S02]  /*2980*/  ISETP.GE.U32.AND P5, PT, R2, 0x700, PT ;  /* 0x000007000200780c */ /* 0x000fe40003fa6070 */
[----:B------:R0:W5:Y:S01]  /*2990*/  @P3 LDG.E R7, desc[UR10][R218.64] ;  /* 0x0000000ada073981 */ /* 0x000162000c1e1900 */
[----:B--2---:R-:W-:-:S05]  /*29a0*/  @P4 IMAD.WIDE.U32 R172, R174, 0x4, R172 ;  /* 0x00000004aeac4825 */ /* 0x004fca00078e00ac */
[----:B------:R2:W5:Y:S01]  /*29b0*/  @P4 LDG.E R8, desc[UR10][R172.64] ;  /* 0x0000000aac084981 */ /* 0x000562000c1e1900 */
[----:B------:R-:W-:Y:S02]  /*29c0*/  @P4 IADD3 R174, PT, PT, R174, 0x100, RZ ;  /* 0x00000100aeae4810 */ /* 0x000fe40007ffe0ff */
[----:B0-----:R-:W-:Y:S02]  /*29d0*/  CS2R R218, SRZ ;  /* 0x0000000000da7805 */ /* 0x001fe4000001ff00 */
[----:B------:R-:W-:Y:S01]  /*29e0*/  P2R R225, PR, RZ, 0x20 ;  /* 0x00000020ffe17803 */ /* 0x000fe20000000000 */
[----:B------:R-:W-:Y:S06]  /*29f0*/  @!P5 BRA `(.L_x_11335) ;  /* 0x000000040010d947 */ /* 0x000fec0003800000 */
[----:B--2---:R-:W0:Y:S02]  /*2a00*/  LDC.64 R172, c[0x0][0x3b0] ;  /* 0x0000ec00ffac7b82 */ /* 0x004e240000000a00 */
[----:B0-----:R-:W-:-:S05]  /*2a10*/  IMAD.WIDE.U32 R174, R174, 0x4, R172 ;  /* 0x00000004aeae7825 */ /* 0x001fca00078e00ac */
[----:B------:R3:W5:Y:S01]  /*2a20*/  LDG.E R9, desc[UR10][R174.64] ;  /* 0x0000000aae097981 */ /* 0x000762000c1e1900 */
[----:B------:R-:W-:Y:S05]  /*2a30*/  BRA `(.L_x_11335) ;  /* 0x0000000400007947 */ /* 0x000fea0003800000 */
.L_x_11336:
        /* <DEDUP_REMOVED lines=8> */
[----:B------:R-:W-:Y:S01]  /*2ac0*/  P2R R227, PR, RZ, 0x40 ;  /* 0x00000040ffe37803 */ /* 0x000fe20000000000 */
[----:B0-----:R-:W-:-:S05]  /*2ad0*/  @P6 IMAD.WIDE.U32 R172, R175, 0x10, R172 ;  /* 0x00000010afac6825 */ /* 0x001fca00078e00ac */
[----:B------:R0:W5:Y:S01]  /*2ae0*/  @P6 LDG.E.128 R144, desc[UR10][R172.64] ;  /* 0x0000000aac906981 */ /* 0x000162000c1e1d00 */
[----:B------:R-:W-:Y:S01]  /*2af0*/  @P6 IADD3 R175, PT, PT, R175, 0x100, RZ ;  /* 0x00000100afaf6810 */ /* 0x000fe20007ffe0ff */
[----:B0-----:R-:W0:Y:S04]  /*2b00*/  @P0 LDC.64 R172, c[0x0][0x438] ;  /* 0x00010e00ffac0b82 */ /* 0x001e280000000a00 */
        /* <DEDUP_REMOVED lines=18> */
[----:B------:R-:W-:Y:S02]  /*2c30*/  @P4 IADD3 R175, PT, PT, R175, 0x100, RZ ;  /* 0x00000100afaf4810 */ /* 0x000fe40007ffe0ff */
[----:B------:R-:W-:Y:S01]  /*2c40*/  P2R R225, PR, RZ, 0x20 ;  /* 0x00000020ffe17803 */ /* 0x000fe20000000000 */
[----:B0-----:R-:W0:Y:S02]  /*2c50*/  @P5 LDC.64 R172, c[0x0][0x438] ;  /* 0x00010e00ffac5b82 */ /* 0x001e240000000a00 */
[----:B0-----:R-:W-:-:S06]  /*2c60*/  @P5 IMAD.WIDE.U32 R218, R175, 0x10, R172 ;  /* 0x00000010afda5825 */ /* 0x001fcc00078e00ac */
[----:B------:R-:W0:Y:S01]  /*2c70*/  @P6 LDC.64 R172, c[0x0][0x3b0] ;  /* 0x0000ec00ffac6b82 */ /* 0x000e220000000a00 */
[----:B------:R-:W5:Y:S01]  /*2c80*/  @P5 LDG.E.128 R168, desc[UR10][R218.64] ;  /* 0x0000000adaa85981 */ /* 0x000f62000c1e1d00 */
[----:B0-----:R-:W-:-:S05]  /*2c90*/  @P6 IMAD.WIDE.U32 R172, R174, 0x4, R172 ;  /* 0x00000004aeac6825 */ /* 0x001fca00078e00ac */
[----:B------:R0:W5:Y:S01]  /*2ca0*/  @P6 LDG.E R3, desc[UR10][R172.64] ;  /* 0x0000000aac036981 */ /* 0x000162000c1e1900 */
[----:B------:R-:W-:Y:S01]  /*2cb0*/  @P6 IADD3 R174, PT, PT, R174, 0x100, RZ ;  /* 0x00000100aeae6810 */ /* 0x000fe20007ffe0ff */
[----:B0-----:R-:W0:Y:S04]  /*2cc0*/  @P0 LDC.64 R172, c[0x0][0x3b0] ;  /* 0x0000ec00ffac0b82 */ /* 0x001e280000000a00 */
        /* <DEDUP_REMOVED lines=22> */
[----:B------:R-:W-:-:S07]  /*2e30*/  CS2R R218, SRZ ;  /* 0x0000000000da7805 */ /* 0x000fce000001ff00 */
.L_x_11335:
[----:B-1----:R-:W-:Y:S05]  /*2e40*/  BSYNC.RECONVERGENT B0 ;  /* 0x0000000000007941 */ /* 0x002fea0003800200 */
.L_x_11321:
[----:B0-2---:R-:W0:Y:S01]  /*2e50*/  SHFL.DOWN PT, R172, R219, 0x10, 0x1f ;  /* 0x0a001f00dbac7f89 */ /* 0x005e2200000e0000 */
[----:B------:R-:W-:Y:S01]  /*2e60*/  LOP3.LUT P5, RZ, R252, 0x1f, RZ, 0xc0, !PT ;  /* 0x0000001ffcff7812 */ /* 0x000fe200078ac0ff */
[----:B------:R-:W-:Y:S02]  /*2e70*/  BSSY.RECONVERGENT B0, `(.L_x_11337) ;  /* 0x000001d000007945 */ /* 0x000fe40003800200 */
[----:B------:R-:W1:Y:S01]  /*2e80*/  SHFL.DOWN PT, R173, R218, 0x10, 0x1f ;  /* 0x0a001f00daad7f89 */ /* 0x000e6200000e0000 */
[----:B0-----:R-:W-:Y:S01]  /*2e90*/  FADD.FTZ R172, R172, R219 ;  /* 0x000000dbacac7221 */ /* 0x001fe20000010000 */
[----:B-1----:R-:W-:-:S04]  /*2ea0*/  FADD.FTZ R213, R173, R218 ;  /* 0x000000daadd57221 */ /* 0x002fc80000010000 */
[----:B------:R-:W0:Y:S04]  /*2eb0*/  SHFL.DOWN PT, R173, R172, 0x8, 0x1f ;  /* 0x09001f00acad7f89 */ /* 0x000e2800000e0000 */
[----:B---3--:R-:W1:Y:S01]  /*2ec0*/  SHFL.DOWN PT, R174, R213, 0x8, 0x1f ;  /* 0x09001f00d5ae7f89 */ /* 0x008e6200000e0000 */
        /* <DEDUP_REMOVED lines=23> */
.L_x_11338:
[----:B------:R-:W-:Y:S05]  /*3040*/  BSYNC.RECONVERGENT B0 ;  /* 0x0000000000007941 */ /* 0x000fea0003800200 */
.L_x_11337:
        /* <DEDUP_REMOVED lines=39> */
[----:B------:R-:W-:Y:S01]  /*32c0*/  FADD.FTZ R175, R175, R214 ;  /* 0x000000d6afaf7221 */ /* 0x000fe20000010000 */
[----:B------:R-:W-:-:S02]  /*32d0*/  HFMA2 R174, -RZ, RZ, 0, 0 ;  /* 0x00000000ffae7431 */ /* 0x000fc400000001ff */
[----:B------:R-:W-:Y:S01]  /*32e0*/  FMUL.FTZ R172, R172, UR31 ;  /* 0x0000001facac7c20 */ /* 0x000fe20008410000 */
[----:B------:R-:W-:Y:S01]  /*32f0*/  FMUL.FTZ R175, R175, UR31 ;  /* 0x0000001fafaf7c20 */ /* 0x000fe20008410000 */
[----:B------:R-:W-:Y:S02]  /*3300*/  @P5 LEA.HI.SX32 R174, R213, R252, 0x1e ;  /* 0x000000fcd5ae5211 */ /* 0x000fe400078ff2ff */
[----:B------:R-:W-:Y:S02]  /*3310*/  ISETP.NE.AND P5, PT, RZ, UR30, PT ;  /* 0x0000001eff007c0c */ /* 0x000fe4000bfa5270 */
[----:B------:R-:W-:Y:S02]  /*3320*/  R2UR UR4, R175 ;  /* 0x00000000af0472ca */ /* 0x000fe400000e0000 */
        /* <DEDUP_REMOVED lines=13> */
.L_x_11341:
        /* <DEDUP_REMOVED lines=18> */
[----:B------:R-:W-:-:S05]  /*3520*/  HADD2.F32 R10, -RZ, R223.H0_H0 ;  /* 0x200000dfff0a7230 */ /* 0x000fca0000004100 */
[----:B------:R-:W-:-:S07]  /*3530*/  FMUL.FTZ R214, R10, R214 ;  /* 0x000000d60ad67220 */ /* 0x000fce0000410000 */
.L_x_11346:
[----:B------:R-:W-:Y:S05]  /*3540*/  BSYNC.RECONVERGENT B1 ;  /* 0x0000000000017941 */ /* 0x000fea0003800200 */
.L_x_11345:
        /* <DEDUP_REMOVED lines=10> */
[----:B------:R-:W-:-:S07]  /*35f0*/  F2FP.F16.F32.PACK_AB R10, RZ, R10 ;  /* 0x0000000aff0a723e */ /* 0x000fce00000000ff */
.L_x_11344:
        /* <DEDUP_REMOVED lines=14> */
.L_x_11349:
[----:B------:R-:W-:Y:S05]  /*36e0*/  BSYNC.RECONVERGENT B1 ;  /* 0x0000000000017941 */ /* 0x000fea0003800200 */
.L_x_11348:
        /* <DEDUP_REMOVED lines=11> */
.L_x_11347:
        /* <DEDUP_REMOVED lines=12> */
[----:B------:R-:W-:-:S05]  /*3860*/  HADD2.F32 R12, -RZ, R223.H1_H1 ;  /* 0x300000dfff0c7230 */ /* 0x000fca0000004100 */
[----:B------:R-:W-:-:S07]  /*3870*/  FMUL.FTZ R214, R12, R214 ;  /* 0x000000d60cd67220 */ /* 0x000fce0000410000 */
.L_x_11352:
[----:B------:R-:W-:Y:S05]  /*3880*/  BSYNC.RECONVERGENT B1 ;  /* 0x0000000000017941 */ /* 0x000fea0003800200 */
.L_x_11351:
        /* <DEDUP_REMOVED lines=11> */
.L_x_11350:
[----:B------:R-:W-:Y:S05]  /*3940*/  BRA.U !UP3, `(.L_x_11353) ;  /* 0x000000110b8c7547 */ /* 0x000fea000b800000 */
[----:B-----5:R-:W-:Y:S01]  /*3950*/  ISETP.GE.U32.AND P5, PT, R3, 0x1000000, PT ;  /* 0x010000000300780c */ /* 0x020fe20003fa6070 */
        /* <DEDUP_REMOVED lines=12> */
.L_x_11355:
[----:B------:R-:W-:Y:S05]  /*3a20*/  BSYNC.RECONVERGENT B1 ;  /* 0x0000000000017941 */ /* 0x000fea0003800200 */
.L_x_11354:
        /* <DEDUP_REMOVED lines=10> */
[----:B------:R-:W-:Y:S01]  /*3ad0*/  F2FP.F16.F32.PACK_AB R13, RZ, R13 ;  /* 0x0000000dff0d723e */ /* 0x000fe200000000ff */
[----:B------:R-:W-:Y:S06]  /*3ae0*/  BRA `(.L_x_11353) ;  /* 0x0000001000247947 */ /* 0x000fec0003800000 */
.L_x_11343:
        /* <DEDUP_REMOVED lines=13> */
[----:B------:R-:W-:Y:S01]  /*3bc0*/  F2FP.F16.F32.PACK_AB R10, RZ, R10 ;  /* 0x0000000aff0a723e */ /* 0x000fe200000000ff */
        /* <DEDUP_REMOVED lines=10> */
.L_x_11358:
[----:B------:R-:W-:Y:S05]  /*3c70*/  BSYNC.RECONVERGENT B1 ;  /* 0x0000000000017941 */ /* 0x000fea0003800200 */
.L_x_11357:
[----:B------:R-:W-:-:S07]  /*3c80*/  FADD.FTZ R116, R116, R69 ;  /* 0x0000004574747221 */ /* 0x000fce0000010000 */
.L_x_11356:
        /* <DEDUP_REMOVED lines=24> */
.L_x_11361:
[----:B------:R-:W-:Y:S05]  /*3e10*/  BSYNC.RECONVERGENT B1 ;  /* 0x0000000000017941 */ /* 0x000fea0003800200 */
.L_x_11360:
[----:B------:R-:W-:-:S07]  /*3e20*/  FADD.FTZ R117, R117, R68 ;  /* 0x0000004475757221 */ /* 0x000fce0000010000 */
.L_x_11359:
        /* <DEDUP_REMOVED lines=24> */
.L_x_11364:
[----:B------:R-:W-:Y:S05]  /*3fb0*/  BSYNC.RECONVERGENT B1 ;  /* 0x0000000000017941 */ /* 0x000fea0003800200 */
.L_x_11363:
[----:B------:R-:W-:-:S07]  /*3fc0*/  FADD.FTZ R118, R118, R69 ;  /* 0x0000004576767221 */ /* 0x000fce0000010000 */
.L_x_11362:
        /* <DEDUP_REMOVED lines=27> */
[----:B------:R-:W-:Y:S01]  /*4180*/  F2FP.F16.F32.PACK_AB R13, RZ, R13 ;  /* 0x0000000dff0d723e */ /* 0x000fe200000000ff */
[----:B------:R-:W-:Y:S06]  /*4190*/  BRA `(.L_x_11353) ;  /* 0x0000000800787947 */ /* 0x000fec0003800000 */
.L_x_11342:
        /* <DEDUP_REMOVED lines=17> */
[----:B------:R-:W-:-:S05]  /*42b0*/  @P5 HADD2.F32 R217, -RZ, R223.H0_H0 ;  /* 0x200000dfffd95230 */ /* 0x000fca0000004100 */
[-C--:B------:R-:W-:Y:S01]  /*42c0*/  @P5 FMUL.FTZ R10, R217, R214.reuse ;  /* 0x000000d6d90a5220 */ /* 0x080fe20000410000 */
[----:B------:R-:W-:-:S03]  /*42d0*/  FMUL.FTZ R214, R32, R214 ;  /* 0x000000d620d67220 */ /* 0x000fc60000410000 */
[----:B------:R-:W-:Y:S02]  /*42e0*/  FADD.FTZ R116, R116, R10 ;  /* 0x0000000a74747221 */ /* 0x000fe40000010000 */
[----:B------:R-:W-:-:S04]  /*42f0*/  FSEL R214, R214, RZ, P5 ;  /* 0x000000ffd6d67208 */ /* 0x000fc80002800000 */
[----:B------:R-:W-:-:S04]  /*4300*/  F2FP.F16.F32.PACK_AB R214, RZ, R214 ;  /* 0x000000d6ffd6723e */ /* 0x000fc800000000ff */
[----:B------:R-:W-:-:S07]  /*4310*/  PRMT R10, R214, 0x7610, R10 ;  /* 0x00007610d60a7816 */ /* 0x000fce000000000a */
.L_x_11366:
        /* <DEDUP_REMOVED lines=19> */
.L_x_11367:
        /* <DEDUP_REMOVED lines=12> */
[----:B------:R-:W-:-:S05]  /*4510*/  @P5 HADD2.F32 R217, -RZ, R223.H1_H1 ;  /* 0x300000dfffd95230 */ /* 0x000fca0000004100 */
[-C--:B------:R-:W-:Y:S01]  /*4520*/  @P5 FMUL.FTZ R12, R217, R214.reuse ;  /* 0x000000d6d90c5220 */ /* 0x080fe20000410000 */
[----:B------:R-:W-:-:S03]  /*4530*/  FMUL.FTZ R214, R34, R214 ;  /* 0x000000d622d67220 */ /* 0x000fc60000410000 */
[----:B------:R-:W-:Y:S02]  /*4540*/  FADD.FTZ R118, R118, R12 ;  /* 0x0000000c76767221 */ /* 0x000fe40000010000 */
[----:B------:R-:W-:-:S04]  /*4550*/  FSEL R214, R214, RZ, P5 ;  /* 0x000000ffd6d67208 */ /* 0x000fc80002800000 */
[----:B------:R-:W-:-:S04]  /*4560*/  F2FP.F16.F32.PACK_AB R214, RZ, R214 ;  /* 0x000000d6ffd6723e */ /* 0x000fc800000000ff */
[----:B------:R-:W-:-:S07]  /*4570*/  PRMT R12, R214, 0x7610, R12 ;  /* 0x00007610d60c7816 */ /* 0x000fce000000000c */
.L_x_11368:
        /* <DEDUP_REMOVED lines=18> */
[----:B------:R-:W-:Y:S01]  /*46a0*/  PRMT R13, R214, 0x7610, R13 ;  /* 0x00007610d60d7816 */ /* 0x000fe2000000000d */
[----:B------:R-:W-:Y:S06]  /*46b0*/  BRA `(.L_x_11353) ;  /* 0x0000000400307947 */ /* 0x000fec0003800000 */
.L_x_11365:
[----:B------:R-:W-:Y:S02]  /*46c0*/  PLOP3.LUT P5, PT, PT, PT, UP2, 0x80, 0x8 ;  /* 0x000000000008781c */ /* 0x000fe40003faf028 */
[----:B-----5:R-:W-:-:S11]  /*46d0*/  MOV R70, R146 ;  /* 0x0000009200467202 */ /* 0x020fd60000000f00 */
        /* <DEDUP_REMOVED lines=31> */
.L_x_11369:
[----:B------:R-:W-:Y:S05]  /*48d0*/  BRA.U !UP3, `(.L_x_11370) ;  /* 0x000000010b2c7547 */ /* 0x000fea000b800000 */
[----:B------:R-:W-:Y:S01]  /*48e0*/  LOP3.LUT P5, RZ, R3, 0xff00, RZ, 0xc0, !PT ;  /* 0x0000ff0003ff7812 */ /* 0x000fe200078ac0ff */
        /* <DEDUP_REMOVED lines=10> */
.L_x_11370:
[----:B------:R-:W-:Y:S05]  /*4990*/  BRA.U !UP3, `(.L_x_11371) ;  /* 0x000000010b2c7547 */ /* 0x000fea000b800000 */
        /* <DEDUP_REMOVED lines=11> */
.L_x_11371:
        /* <DEDUP_REMOVED lines=19> */
.L_x_11353:
        /* <DEDUP_REMOVED lines=14> */
.L_x_11372:
[----:B------:R-:W-:Y:S02]  /*4c60*/  IADD3 R175, PT, PT, R175, 0x100, RZ ;  /* 0x00000100afaf7810 */ /* 0x000fe40007ffe0ff */
[----:B------:R-:W-:-:S07]  /*4c70*/  IADD3 R174, PT, PT, R174, 0x100, RZ ;  /* 0x00000100aeae7810 */ /* 0x000fce0007ffe0ff */
.L_x_11340:
[----:B------:R-:W-:Y:S05]  /*4c80*/  BSYNC.RECONVERGENT B0 ;  /* 0x0000000000007941 */ /* 0x000fea0003800200 */
.L_x_11339:
        /* <DEDUP_REMOVED lines=12> */
.L_x_11375:
        /* <DEDUP_REMOVED lines=45> */
.L_x_11378:
        /* <DEDUP_REMOVED lines=12> */
.L_x_11379:
        /* <DEDUP_REMOVED lines=12> */
.L_x_11380:
[----:B------:R-:W-:Y:S05]  /*51a0*/  BRA.U !UP3, `(.L_x_11381) ;  /* 0x000000110bb47547 */ /* 0x000fea000b800000 */
        /* <DEDUP_REMOVED lines=11> */
.L_x_11377:
        /* <DEDUP_REMOVED lines=17> */
[----:B------:R-:W-:-:S07]  /*5370*/  F2FP.F16.F32.PACK_AB R10, RZ, R10 ;  /* 0x0000000aff0a723e */ /* 0x000fce00000000ff */
.L_x_11382:
        /* <DEDUP_REMOVED lines=18> */
.L_x_11383:
        /* <DEDUP_REMOVED lines=17> */
[----:B------:R-:W-:-:S07]  /*55b0*/  F2FP.F16.F32.PACK_AB R12, RZ, R12 ;  /* 0x0000000cff0c723e */ /* 0x000fce00000000ff */
.L_x_11384:
        /* <DEDUP_REMOVED lines=17> */
[----:B------:R-:W-:Y:S01]  /*56d0*/  F2FP.F16.F32.PACK_AB R13, RZ, R13 ;  /* 0x0000000dff0d723e */ /* 0x000fe200000000ff */
[----:B------:R-:W-:Y:S06]  /*56e0*/  BRA `(.L_x_11381) ;  /* 0x0000000c00647947 */ /* 0x000fec0003800000 */
.L_x_11376:
        /* <DEDUP_REMOVED lines=28> */
.L_x_11388:
[----:B------:R-:W-:Y:S05]  /*58b0*/  BSYNC.RECONVERGENT B1 ;  /* 0x0000000000017941 */ /* 0x000fea0003800200 */
.L_x_11387:
[----:B------:R-:W-:-:S07]  /*58c0*/  FADD.FTZ R120, R120, R69 ;  /* 0x0000004578787221 */ /* 0x000fce0000010000 */
.L_x_11386:
        /* <DEDUP_REMOVED lines=13> */
[----:B------:R-:W-:Y:S01]  /*59a0*/  F2FP.F16.F32.PACK_AB R11, RZ, R11 ;  /* 0x0000000bff0b723e */ /* 0x000fe200000000ff */
[----:B------:R-:W-:Y:S06]  /*59b0*/  @!P6 BRA `(.L_x_11391) ;  /* 0x000000000024e947 */ /* 0x000fec0003800000 */
        /* <DEDUP_REMOVED lines=9> */
.L_x_11391:
[----:B------:R-:W-:Y:S05]  /*5a50*/  BSYNC.RECONVERGENT B1 ;  /* 0x0000000000017941 */ /* 0x000fea0003800200 */
.L_x_11390:
[----:B------:R-:W-:-:S07]  /*5a60*/  FADD.FTZ R121, R121, R68 ;  /* 0x0000004479797221 */ /* 0x000fce0000010000 */
.L_x_11389:
        /* <DEDUP_REMOVED lines=24> */
.L_x_11394:
[----:B------:R-:W-:Y:S05]  /*5bf0*/  BSYNC.RECONVERGENT B1 ;  /* 0x0000000000017941 */ /* 0x000fea0003800200 */
.L_x_11393:
[----:B------:R-:W-:-:S07]  /*5c00*/  FADD.FTZ R122, R122, R69 ;  /* 0x000000457a7a7221 */ /* 0x000fce0000010000 */
.L_x_11392:
        /* <DEDUP_REMOVED lines=21> */
[----:B------:R-:W-:-:S03]  /*5d60*/  @P6 HADD2.F32 R214, -RZ, R226.H1_H1 ;  /* 0x300000e2ffd66230 */ /* 0x000fc60000004100 */
[----:B------:R-:W-:-:S04]  /*5d70*/  @P6 FMUL.FTZ R13, R13, UR20 ;  /* 0x000000140d0d6c20 */ /* 0x000fc80008410000 */
[----:B------:R-:W-:Y:S01]  /*5d80*/  @P6 FMUL.FTZ R172, R214, R13 ;  /* 0x0000000dd6ac6220 */ /* 0x000fe20000410000 */
[----:B------:R-:W-:-:S03]  /*5d90*/  FMUL.FTZ R13, R71, UR21 ;  /* 0x00000015470d7c20 */ /* 0x000fc60008410000 */
[----:B------:R-:W-:Y:S01]  /*5da0*/  FADD.FTZ R123, R123, R172 ;  /* 0x000000ac7b7b7221 */ /* 0x000fe20000010000 */
[----:B------:R-:W-:-:S04]  /*5db0*/  FMUL.FTZ R214, R13, UR20 ;  /* 0x000000140dd67c20 */ /* 0x000fc80008410000 */
[----:B------:R-:W-:-:S05]  /*5dc0*/  FMUL.FTZ R214, R39, R214 ;  /* 0x000000d627d67220 */ /* 0x000fca0000410000 */
[----:B------:R-:W-:-:S04]  /*5dd0*/  FSEL R13, R214, RZ, P6 ;  /* 0x000000ffd60d7208 */ /* 0x000fc80003000000 */
[----:B------:R-:W-:Y:S01]  /*5de0*/  F2FP.F16.F32.PACK_AB R13, RZ, R13 ;  /* 0x0000000dff0d723e */ /* 0x000fe200000000ff */
[----:B------:R-:W-:Y:S06]  /*5df0*/  BRA `(.L_x_11381) ;  /* 0x0000000400a07947 */ /* 0x000fec0003800000 */
.L_x_11385:
        /* <DEDUP_REMOVED lines=9> */
[----:B01----:R-:W-:-:S04]  /*5e90*/  FMUL.FTZ R173, R10, UR20 ;  /* 0x000000140aad7c20 */ /* 0x003fc80008410000 */
        /* <DEDUP_REMOVED lines=14> */
.L_x_11397:
[----:B------:R-:W-:Y:S05]  /*5f80*/  BSYNC.RECONVERGENT B1 ;  /* 0x0000000000017941 */ /* 0x000fea0003800200 */
.L_x_11396:
[----:B------:R-:W-:-:S07]  /*5f90*/  FADD.FTZ R120, R120, R173 ;  /* 0x000000ad78787221 */ /* 0x000fce0000010000 */
.L_x_11395:
        /* <DEDUP_REMOVED lines=11> */
[----:B------:R-:W-:-:S04]  /*6050*/  HFMA2 R172, -RZ, RZ, 0, 0 ;  /* 0x00000000ffac7431 */ /* 0x000fc800000001ff */
        /* <DEDUP_REMOVED lines=12> */
.L_x_11400:
[----:B------:R-:W-:Y:S05]  /*6120*/  BSYNC.RECONVERGENT B1 ;  /* 0x0000000000017941 */ /* 0x000fea0003800200 */
.L_x_11399:
[----:B------:R-:W-:-:S07]  /*6130*/  FADD.FTZ R121, R121, R172 ;  /* 0x000000ac79797221 */ /* 0x000fce0000010000 */
.L_x_11398:
        /* <DEDUP_REMOVED lines=24> */
.L_x_11403:
[----:B------:R-:W-:Y:S05]  /*62c0*/  BSYNC.RECONVERGENT B1 ;  /* 0x0000000000017941 */ /* 0x000fea0003800200 */
.L_x_11402:
[----:B------:R-:W-:-:S07]  /*62d0*/  FADD.FTZ R122, R122, R173 ;  /* 0x000000ad7a7a7221 */ /* 0x000fce0000010000 */
.L_x_11401:
        /* <DEDUP_REMOVED lines=10> */
[----:B------:R-:W-:Y:S01]  /*6380*/  FMUL.FTZ R13, R39, R172 ;  /* 0x000000ac270d7220 */ /* 0x000fe20000410000 */
[----:B------:R-:W-:-:S04]  /*6390*/  HFMA2 R172, -RZ, RZ, 0, 0 ;  /* 0x00000000ffac7431 */ /* 0x000fc800000001ff */
        /* <DEDUP_REMOVED lines=12> */
.L_x_11405:
[----:B------:R-:W-:Y:S05]  /*6460*/  BSYNC.RECONVERGENT B1 ;  /* 0x0000000000017941 */ /* 0x000fea0003800200 */
.L_x_11404:
[----:B------:R-:W-:-:S07]  /*6470*/  FADD.FTZ R123, R123, R172 ;  /* 0x000000ac7b7b7221 */ /* 0x000fce0000010000 */
.L_x_11381:
        /* <DEDUP_REMOVED lines=12> */
.L_x_11406:
[----:B------:R-:W-:Y:S02]  /*6540*/  IADD3 R175, PT, PT, R175, 0x100, RZ ;  /* 0x00000100afaf7810 */ /* 0x000fe40007ffe0ff */
[----:B------:R-:W-:-:S07]  /*6550*/  IADD3 R174, PT, PT, R174, 0x100, RZ ;  /* 0x00000100aeae7810 */ /* 0x000fce0007ffe0ff */
.L_x_11374:
[----:B------:R-:W-:Y:S05]  /*6560*/  BSYNC.RECONVERGENT B0 ;  /* 0x0000000000007941 */ /* 0x000fea0003800200 */
.L_x_11373:
        /* <DEDUP_REMOVED lines=12> */
.L_x_11409:
        /* <DEDUP_REMOVED lines=45> */
.L_x_11412:
        /* <DEDUP_REMOVED lines=12> */
.L_x_11413:
        /* <DEDUP_REMOVED lines=12> */
.L_x_11414:
        /* <DEDUP_REMOVED lines=12> */
.L_x_11411:
        /* <DEDUP_REMOVED lines=18> */
.L_x_11416:
        /* <DEDUP_REMOVED lines=18> */
.L_x_11417:
        /* <DEDUP_REMOVED lines=18> */
.L_x_11418:
        /* <DEDUP_REMOVED lines=19> */
.L_x_11410:
        /* <DEDUP_REMOVED lines=28> */
.L_x_11422:
[----:B------:R-:W-:Y:S05]  /*7190*/  BSYNC.RECONVERGENT B1 ;  /* 0x0000000000017941 */ /* 0x000fea0003800200 */
.L_x_11421:
[----:B------:R-:W-:-:S07]  /*71a0*/  FADD.FTZ R124, R124, R69 ;  /* 0x000000457c7c7221 */ /* 0x000fce0000010000 */
.L_x_11420:
        /* <DEDUP_REMOVED lines=24> */
.L_x_11425:
[----:B------:R-:W-:Y:S05]  /*7330*/  BSYNC.RECONVERGENT B1 ;  /* 0x0000000000017941 */ /* 0x000fea0003800200 */
.L_x_11424:
[----:B------:R-:W-:-:S07]  /*7340*/  FADD.FTZ R125, R125, R68 ;  /* 0x000000447d7d7221 */ /* 0x000fce0000010000 */
.L_x_11423:
        /* <DEDUP_REMOVED lines=24> */
.L_x_11428:
[----:B------:R-:W-:Y:S05]  /*74d0*/  BSYNC.RECONVERGENT B1 ;  /* 0x0000000000017941 */ /* 0x000fea0003800200 */
.L_x_11427:
[----:B------:R-:W-:-:S07]  /*74e0*/  FADD.FTZ R126, R126, R69 ;  /* 0x000000457e7e7221 */ /* 0x000fce0000010000 */
.L_x_11426:
        /* <DEDUP_REMOVED lines=31> */
.L_x_11419:
        /* <DEDUP_REMOVED lines=24> */
.L_x_11431:
[----:B------:R-:W-:Y:S05]  /*7860*/  BSYNC.RECONVERGENT B1 ;  /* 0x0000000000017941 */ /* 0x000fea0003800200 */
.L_x_11430:
[----:B------:R-:W-:-:S07]  /*7870*/  FADD.FTZ R124, R124, R173 ;  /* 0x000000ad7c7c7221 */ /* 0x000fce0000010000 */
.L_x_11429:
        /* <DEDUP_REMOVED lines=24> */
.L_x_11434:
[----:B------:R-:W-:Y:S05]  /*7a00*/  BSYNC.RECONVERGENT B1 ;  /* 0x0000000000017941 */ /* 0x000fea0003800200 */
.L_x_11433:
[----:B------:R-:W-:-:S07]  /*7a10*/  FADD.FTZ R125, R125, R172 ;  /* 0x000000ac7d7d7221 */ /* 0x000fce0000010000 */
.L_x_11432:
        /* <DEDUP_REMOVED lines=24> */
.L_x_11437:
[----:B------:R-:W-:Y:S05]  /*7ba0*/  BSYNC.RECONVERGENT B1 ;  /* 0x0000000000017941 */ /* 0x000fea0003800200 */
.L_x_11436:
[----:B------:R-:W-:-:S07]  /*7bb0*/  FADD.FTZ R126, R126, R173 ;  /* 0x000000ad7e7e7221 */ /* 0x000fce0000010000 */
.L_x_11435:
        /* <DEDUP_REMOVED lines=16> */
[----:B------:R-:W-:-:S03]  /*7cc0*/  ISETP.LT.AND P6, PT, RZ, UR29, PT ;  /* 0x0000001dff007c0c */ /* 0x000fc6000bfc1270 */
[----:B------:R-:W-:-:S04]  /*7cd0*/  FADD.FTZ R173, R212, -R173 ;  /* 0x800000add4ad7221 */ /* 0x000fc80000010000 */
[----:B------:R-:W-:Y:S01]  /*7ce0*/  FMUL.FTZ R172, R173, UR28 ;  /* 0x0000001cadac7c20 */ /* 0x000fe20008410000 */
[----:B------:R-:W-:-:S04]  /*7cf0*/  HADD2.F32 R173, -RZ, R226.H1_H1 ;  /* 0x300000e2ffad7230 */ /* 0x000fc80000004100 */
[----:B------:R-:W-:-:S05]  /*7d00*/  FSEL R172, R172, RZ, P6 ;  /* 0x000000ffacac7208 */ /* 0x000fca0003000000 */
[----:B------:R-:W-:-:S04]  /*7d10*/  FMUL.FTZ R172, R172, UR21 ;  /* 0x00000015acac7c20 */ /* 0x000fc80008410000 */
[----:B------:R-:W-:-:S04]  /*7d20*/  FMUL.FTZ R172, R172, UR20 ;  /* 0x00000014acac7c20 */ /* 0x000fc80008410000 */
[----:B------:R-:W-:-:S07]  /*7d30*/  FMUL.FTZ R172, R173, R172 ;  /* 0x000000acadac7220 */ /* 0x000fce0000410000 */
.L_x_11439:
[----:B------:R-:W-:Y:S05]  /*7d40*/  BSYNC.RECONVERGENT B1 ;  /* 0x0000000000017941 */ /* 0x000fea0003800200 */
.L_x_11438:
[----:B------:R-:W-:-:S07]  /*7d50*/  FADD.FTZ R127, R127, R172 ;  /* 0x000000ac7f7f7221 */ /* 0x000fce0000010000 */
.L_x_11415:
        /* <DEDUP_REMOVED lines=12> */
.L_x_11440:
[----:B------:R-:W-:Y:S02]  /*7e20*/  IADD3 R175, PT, PT, R175, 0x100, RZ ;  /* 0x00000100afaf7810 */ /* 0x000fe40007ffe0ff */
[----:B------:R-:W-:-:S07]  /*7e30*/  IADD3 R174, PT, PT, R174, 0x100, RZ ;  /* 0x00000100aeae7810 */ /* 0x000fce0007ffe0ff */
.L_x_11408:
[----:B------:R-:W-:Y:S05]  /*7e40*/  BSYNC.RECONVERGENT B0 ;  /* 0x0000000000007941 */ /* 0x000fea0003800200 */
.L_x_11407:
        /* <DEDUP_REMOVED lines=12> */
.L_x_11443:
        /* <DEDUP_REMOVED lines=45> */
.L_x_11446:
        /* <DEDUP_REMOVED lines=12> */
.L_x_11447:
        /* <DEDUP_REMOVED lines=12> */
.L_x_11448:
        /* <DEDUP_REMOVED lines=12> */
.L_x_11445:
        /* <DEDUP_REMOVED lines=18> */
.L_x_11450:
        /* <DEDUP_REMOVED lines=18> */
.L_x_11451:
        /* <DEDUP_REMOVED lines=18> */
.L_x_11452:
        /* <DEDUP_REMOVED lines=19> */
.L_x_11444:
        /* <DEDUP_REMOVED lines=28> */
.L_x_11456:
[----:B------:R-:W-:Y:S05]  /*8a70*/  BSYNC.RECONVERGENT B1 ;  /* 0x0000000000017941 */ /* 0x000fea0003800200 */
.L_x_11455:
[----:B------:R-:W-:-:S07]  /*8a80*/  FADD.FTZ R128, R128, R69 ;  /* 0x0000004580807221 */ /* 0x000fce0000010000 */
.L_x_11454:
        /* <DEDUP_REMOVED lines=24> */
.L_x_11459:
[----:B------:R-:W-:Y:S05]  /*8c10*/  BSYNC.RECONVERGENT B1 ;  /* 0x0000000000017941 */ /* 0x000fea0003800200 */
.L_x_11458:
[----:B------:R-:W-:-:S07]  /*8c20*/  FADD.FTZ R129, R129, R68 ;  /* 0x0000004481817221 */ /* 0x000fce0000010000 */
.L_x_11457:
        /* <DEDUP_REMOVED lines=24> */
.L_x_11462:
[----:B------:R-:W-:Y:S05]  /*8db0*/  BSYNC.RECONVERGENT B1 ;  /* 0x0000000000017941 */ /* 0x000fea0003800200 */
.L_x_11461:
[----:B------:R-:W-:-:S07]  /*8dc0*/  FADD.FTZ R130, R130, R69 ;  /* 0x0000004582827221 */ /* 0x000fce0000010000 */
.L_x_11460:
        /* <DEDUP_REMOVED lines=31> */
.L_x_11453:
        /* <DEDUP_REMOVED lines=24> */
.L_x_11465:
[----:B------:R-:W-:Y:S05]  /*9140*/  BSYNC.RECONVERGENT B1 ;  /* 0x0000000000017941 */ /* 0x000fea0003800200 */
.L_x_11464:
[----:B------:R-:W-:-:S07]  /*9150*/  FADD.FTZ R128, R128, R173 ;  /* 0x000000ad80807221 */ /* 0x000fce0000010000 */
.L_x_11463:
        /* <DEDUP_REMOVED lines=24> */
.L_x_11468:
[----:B------:R-:W-:Y:S05]  /*92e0*/  BSYNC.RECONVERGENT B1 ;  /* 0x0000000000017941 */ /* 0x000fea0003800200 */
.L_x_11467:
[----:B------:R-:W-:-:S07]  /*92f0*/  FADD.FTZ R129, R129, R172 ;  /* 0x000000ac81817221 */ /* 0x000fce0000010000 */
.L_x_11466:
        /* <DEDUP_REMOVED lines=24> */
.L_x_11471:
[----:B------:R-:W-:Y:S05]  /*9480*/  BSYNC.RECONVERGENT B1 ;  /* 0x0000000000017941 */ /* 0x000fea0003800200 */
.L_x_11470:
[----:B------:R-:W-:-:S07]  /*9490*/  FADD.FTZ R130, R130, R173 ;  /* 0x000000ad82827221 */ /* 0x000fce0000010000 */
.L_x_11469:
        /* <DEDUP_REMOVED lines=24> */
.L_x_11473:
[----:B------:R-:W-:Y:S05]  /*9620*/  BSYNC.RECONVERGENT B1 ;  /* 0x0000000000017941 */ /* 0x000fea0003800200 */
.L_x_11472:
[----:B------:R-:W-:-:S07]  /*9630*/  FADD.FTZ R131, R131, R172 ;  /* 0x000000ac83837221 */ /* 0x000fce0000010000 */
.L_x_11449:
        /* <DEDUP_REMOVED lines=12> */
.L_x_11474:
[----:B------:R-:W-:Y:S02]  /*9700*/  IADD3 R175, PT, PT, R175, 0x100, RZ ;  /* 0x00000100afaf7810 */ /* 0x000fe40007ffe0ff */
[----:B------:R-:W-:-:S07]  /*9710*/  IADD3 R174, PT, PT, R174, 0x100, RZ ;  /* 0x00000100aeae7810 */ /* 0x000fce0007ffe0ff */
.L_x_11442:
[----:B------:R-:W-:Y:S05]  /*9720*/  BSYNC.RECONVERGENT B0 ;  /* 0x0000000000007941 */ /* 0x000fea0003800200 */
.L_x_11441:
        /* <DEDUP_REMOVED lines=12> */
.L_x_11477:
        /* <DEDUP_REMOVED lines=45> */
.L_x_11480:
        /* <DEDUP_REMOVED lines=12> */
.L_x_11481:
        /* <DEDUP_REMOVED lines=12> */
.L_x_11482:
        /* <DEDUP_REMOVED lines=12> */
.L_x_11479:
        /* <DEDUP_REMOVED lines=18> */
.L_x_11484:
        /* <DEDUP_REMOVED lines=18> */
.L_x_11485:
        /* <DEDUP_REMOVED lines=18> */
.L_x_11486:
        /* <DEDUP_REMOVED lines=19> */
.L_x_11478:
        /* <DEDUP_REMOVED lines=28> */
.L_x_11490:
[----:B------:R-:W-:Y:S05]  /*a350*/  BSYNC.RECONVERGENT B1 ;  /* 0x0000000000017941 */ /* 0x000fea0003800200 */
.L_x_11489:
[----:B------:R-:W-:-:S07]  /*a360*/  FADD.FTZ R132, R132, R69 ;  /* 0x0000004584847221 */ /* 0x000fce0000010000 */
.L_x_11488:
        /* <DEDUP_REMOVED lines=24> */
.L_x_11493:
[----:B------:R-:W-:Y:S05]  /*a4f0*/  BSYNC.RECONVERGENT B1 ;  /* 0x0000000000017941 */ /* 0x000fea0003800200 */
.L_x_11492:
[----:B------:R-:W-:-:S07]  /*a500*/  FADD.FTZ R133, R133, R68 ;  /* 0x0000004485857221 */ /* 0x000fce0000010000 */
.L_x_11491:
        /* <DEDUP_REMOVED lines=24> */
.L_x_11496:
[----:B------:R-:W-:Y:S05]  /*a690*/  BSYNC.RECONVERGENT B1 ;  /* 0x0000000000017941 */ /* 0x000fea0003800200 */
.L_x_11495:
[----:B------:R-:W-:-:S07]  /*a6a0*/  FADD.FTZ R134, R134, R69 ;  /* 0x0000004586867221 */ /* 0x000fce0000010000 */
.L_x_11494:
        /* <DEDUP_REMOVED lines=31> */
.L_x_11487:
        /* <DEDUP_REMOVED lines=24> */
.L_x_11499:
[----:B------:R-:W-:Y:S05]  /*aa20*/  BSYNC.RECONVERGENT B1 ;  /* 0x0000000000017941 */ /* 0x000fea0003800200 */
.L_x_11498:
[----:B------:R-:W-:-:S07]  /*aa30*/  FADD.FTZ R132, R132, R173 ;  /* 0x000000ad84847221 */ /* 0x000fce0000010000 */
.L_x_11497:
        /* <DEDUP_REMOVED lines=24> */
.L_x_11502:
[----:B------:R-:W-:Y:S05]  /*abc0*/  BSYNC.RECONVERGENT B1 ;  /* 0x0000000000017941 */ /* 0x000fea0003800200 */
.L_x_11501:
[----:B------:R-:W-:-:S07]  /*abd0*/  FADD.FTZ R133, R133, R172 ;  /* 0x000000ac85857221 */ /* 0x000fce0000010000 */
.L_x_11500:
        /* <DEDUP_REMOVED lines=24> */
.L_x_11505:
[----:B------:R-:W-:Y:S05]  /*ad60*/  BSYNC.RECONVERGENT B1 ;  /* 0x0000000000017941 */ /* 0x000fea0003800200 */
.L_x_11504:
[----:B------:R-:W-:-:S07]  /*ad70*/  FADD.FTZ R134, R134, R173 ;  /* 0x000000ad86867221 */ /* 0x000fce0000010000 */
.L_x_11503:
        /* <DEDUP_REMOVED lines=24> */
.L_x_11507:
[----:B------:R-:W-:Y:S05]  /*af00*/  BSYNC.RECONVERGENT B1 ;  /* 0x0000000000017941 */ /* 0x000fea0003800200 */
.L_x_11506:
[----:B------:R-:W-:-:S07]  /*af10*/  FADD.FTZ R135, R135, R172 ;  /* 0x000000ac87877221 */ /* 0x000fce0000010000 */
.L_x_11483:
        /* <DEDUP_REMOVED lines=12> */
.L_x_11508:
[----:B------:R-:W-:Y:S02]  /*afe0*/  IADD3 R175, PT, PT, R175, 0x100, RZ ;  /* 0x00000100afaf7810 */ /* 0x000fe40007ffe0ff */
[----:B------:R-:W-:-:S07]  /*aff0*/  IADD3 R174, PT, PT, R174, 0x100, RZ ;  /* 0x00000100aeae7810 */ /* 0x000fce0007ffe0ff */
.L_x_11476:
[----:B------:R-:W-:Y:S05]  /*b000*/  BSYNC.RECONVERGENT B0 ;  /* 0x0000000000007941 */ /* 0x000fea0003800200 */
.L_x_11475:
        /* <DEDUP_REMOVED lines=12> */
.L_x_11511:
        /* <DEDUP_REMOVED lines=45> */
.L_x_11514:
        /* <DEDUP_REMOVED lines=12> */
.L_x_11515:
        /* <DEDUP_REMOVED lines=12> */
.L_x_11516:
        /* <DEDUP_REMOVED lines=12> */
.L_x_11513:
        /* <DEDUP_REMOVED lines=18> */
.L_x_11518:
        /* <DEDUP_REMOVED lines=18> */
.L_x_11519:
        /* <DEDUP_REMOVED lines=18> */
.L_x_11520:
        /* <DEDUP_REMOVED lines=19> */
.L_x_11512:
[----:B------:R-:W-:-:S04]  /*ba70*/  UISETP.NE.U32.AND UP0, UPT, UR24, URZ, UPT ;  /* 0x000000ff1800728c */ /* 0x000fc8000bf05070 */
[----:B------:R-:W-:-:S06]  /*ba80*/  UISETP.NE.AND.EX UP0, UPT, UR25, URZ, UPT, UP0 ;  /* 0x000000ff1900728c */ /* 0x000fcc000bf05300 */
[----:B------:R-:W-:-:S13]  /*ba90*/  PLOP3.LUT P5, PT, PT, PT, UP0, 0x80, 0x8 ;  /* 0x000000000008781c */ /* 0x000fda0003faf008 */
        /* <DEDUP_REMOVED lines=25> */
.L_x_11524:
[----:B------:R-:W-:Y:S05]  /*bc30*/  BSYNC.RECONVERGENT B1 ;  /* 0x0000000000017941 */ /* 0x000fea0003800200 */
.L_x_11523:
[----:B------:R-:W-:-:S07]  /*bc40*/  FADD.FTZ R136, R136, R69 ;  /* 0x0000004588887221 */ /* 0x000fce0000010000 */
.L_x_11522:
        /* <DEDUP_REMOVED lines=24> */
.L_x_11527:
[----:B------:R-:W-:Y:S05]  /*bdd0*/  BSYNC.RECONVERGENT B1 ;  /* 0x0000000000017941 */ /* 0x000fea0003800200 */
.L_x_11526:
[----:B------:R-:W-:-:S07]  /*bde0*/  FADD.FTZ R137, R137, R68 ;  /* 0x0000004489897221 */ /* 0x000fce0000010000 */
.L_x_11525:
        /* <DEDUP_REMOVED lines=24> */
.L_x_11530:
[----:B------:R-:W-:Y:S05]  /*bf70*/  BSYNC.RECONVERGENT B1 ;  /* 0x0000000000017941 */ /* 0x000fea0003800200 */
.L_x_11529:
[----:B------:R-:W-:-:S07]  /*bf80*/  FADD.FTZ R138, R138, R69 ;  /* 0x000000458a8a7221 */ /* 0x000fce0000010000 */
.L_x_11528:
        /* <DEDUP_REMOVED lines=31> */
.L_x_11521:
        /* <DEDUP_REMOVED lines=24> */
.L_x_11533:
[----:B------:R-:W-:Y:S05]  /*c300*/  BSYNC.RECONVERGENT B1 ;  /* 0x0000000000017941 */ /* 0x000fea0003800200 */
.L_x_11532:
[----:B------:R-:W-:-:S07]  /*c310*/  FADD.FTZ R136, R136, R173 ;  /* 0x000000ad88887221 */ /* 0x000fce0000010000 */
.L_x_11531:
        /* <DEDUP_REMOVED lines=24> */
.L_x_11536:
[----:B------:R-:W-:Y:S05]  /*c4a0*/  BSYNC.RECONVERGENT B1 ;  /* 0x0000000000017941 */ /* 0x000fea0003800200 */
.L_x_11535:
[----:B------:R-:W-:-:S07]  /*c4b0*/  FADD.FTZ R137, R137, R172 ;  /* 0x000000ac89897221 */ /* 0x000fce0000010000 */
.L_x_11534:
        /* <DEDUP_REMOVED lines=24> */
.L_x_11539:
[----:B------:R-:W-:Y:S05]  /*c640*/  BSYNC.RECONVERGENT B1 ;  /* 0x0000000000017941 */ /* 0x000fea0003800200 */
.L_x_11538:
[----:B------:R-:W-:-:S07]  /*c650*/  FADD.FTZ R138, R138, R173 ;  /* 0x000000ad8a8a7221 */ /* 0x000fce0000010000 */
.L_x_11537:
        /* <DEDUP_REMOVED lines=24> */
.L_x_11541:
[----:B------:R-:W-:Y:S05]  /*c7e0*/  BSYNC.RECONVERGENT B1 ;  /* 0x0000000000017941 */ /* 0x000fea0003800200 */
.L_x_11540:
[----:B------:R-:W-:-:S07]  /*c7f0*/  FADD.FTZ R139, R139, R172 ;  /* 0x000000ac8b8b7221 */ /* 0x000fce0000010000 */
.L_x_11517:
        /* <DEDUP_REMOVED lines=12> */
.L_x_11542:
[----:B------:R-:W-:Y:S02]  /*c8c0*/  IADD3 R175, PT, PT, R175, 0x100, RZ ;  /* 0x00000100afaf7810 */ /* 0x000fe40007ffe0ff */
[----:B------:R-:W-:-:S07]  /*c8d0*/  IADD3 R174, PT, PT, R174, 0x100, RZ ;  /* 0x00000100aeae7810 */ /* 0x000fce0007ffe0ff */
.L_x_11510:
[----:B------:R-:W-:Y:S05]  /*c8e0*/  BSYNC.RECONVERGENT B0 ;  /* 0x0000000000007941 */ /* 0x000fea0003800200 */
.L_x_11509:
        /* <DEDUP_REMOVED lines=13> */
.L_x_11545:
        /* <DEDUP_REMOVED lines=36> */
[----:B-1----:R-:W-:-:S03]  /*cc00*/  HFMA2 R173, -RZ, RZ, 0, 0 ;  /* 0x00000000ffad7431 */ /* 0x002fc600000001ff */
        /* <DEDUP_REMOVED lines=8> */
.L_x_11548:
[----:B------:R-:W-:Y:S05]  /*cc90*/  BRA.U !UP3, `(.L_x_11549) ;  /* 0x000000010b2c7547 */ /* 0x000fea000b800000 */
[----:B------:R-:W-:Y:S01]  /*cca0*/  LOP3.LUT P6, RZ, R9, 0xff00, RZ, 0xc0, !PT ;  /* 0x0000ff0009ff7812 */ /* 0x000fe200078cc0ff */
[----:B------:R-:W-:Y:S01]  /*ccb0*/  FMUL.FTZ R11, R69, UR21 ;  /* 0x00000015450b7c20 */ /* 0x000fe20008410000 */
[----:B-1----:R-:W-:-:S03]  /*ccc0*/  MOV R172, RZ ;  /* 0x000000ff00ac7202 */ /* 0x002fc60000000f00 */
        /* <DEDUP_REMOVED lines=8> */
.L_x_11549:
[----:B------:R-:W-:Y:S05]  /*cd50*/  BRA.U !UP3, `(.L_x_11550) ;  /* 0x000000010b2c7547 */ /* 0x000fea000b800000 */
[----:B------:R-:W-:Y:S01]  /*cd60*/  LOP3.LUT P6, RZ, R9, 0xff0000, RZ, 0xc0, !PT ;  /* 0x00ff000009ff7812 */ /* 0x000fe200078cc0ff */
[----:B------:R-:W-:Y:S01]  /*cd70*/  FMUL.FTZ R12, R70, UR21 ;  /* 0x00000015460c7c20 */ /* 0x000fe20008410000 */
[----:B-1----:R-:W-:-:S03]  /*cd80*/  HFMA2 R173, -RZ, RZ, 0, 0 ;  /* 0x00000000ffad7431 */ /* 0x002fc600000001ff */
        /* <DEDUP_REMOVED lines=8> */
.L_x_11550:
[----:B------:R-:W-:Y:S05]  /*ce10*/  BRA.U !UP3, `(.L_x_11551) ;  /* 0x000000110b887547 */ /* 0x000fea000b800000 */
[----:B------:R-:W-:Y:S01]  /*ce20*/  ISETP.GE.U32.AND P6, PT, R9, 0x1000000, PT ;  /* 0x010000000900780c */ /* 0x000fe20003fc6070 */
[----:B------:R-:W-:Y:S01]  /*ce30*/  FMUL.FTZ R13, R71, UR21 ;  /* 0x00000015470d7c20 */ /* 0x000fe20008410000 */
[----:B-1----:R-:W-:-:S03]  /*ce40*/  MOV R172, RZ ;  /* 0x000000ff00ac7202 */ /* 0x002fc60000000f00 */
        /* <DEDUP_REMOVED lines=8> */
.L_x_11547:
        /* <DEDUP_REMOVED lines=18> */
.L_x_11552:
        /* <DEDUP_REMOVED lines=18> */
.L_x_11553:
        /* <DEDUP_REMOVED lines=18> */
.L_x_11554:
        /* <DEDUP_REMOVED lines=19> */
.L_x_11546:
        /* <DEDUP_REMOVED lines=28> */
.L_x_11558:
[----:B------:R-:W-:Y:S05]  /*d520*/  BSYNC.RECONVERGENT B1 ;  /* 0x0000000000017941 */ /* 0x000fea0003800200 */
.L_x_11557:
[----:B------:R-:W-:-:S07]  /*d530*/  FADD.FTZ R140, R140, R69 ;  /* 0x000000458c8c7221 */ /* 0x000fce0000010000 */
.L_x_11556:
        /* <DEDUP_REMOVED lines=24> */
.L_x_11561:
[----:B------:R-:W-:Y:S05]  /*d6c0*/  BSYNC.RECONVERGENT B1 ;  /* 0x0000000000017941 */ /* 0x000fea0003800200 */
.L_x_11560:
[----:B------:R-:W-:-:S07]  /*d6d0*/  FADD.FTZ R141, R141, R68 ;  /* 0x000000448d8d7221 */ /* 0x000fce0000010000 */
.L_x_11559:
        /* <DEDUP_REMOVED lines=24> */
.L_x_11564:
[----:B------:R-:W-:Y:S05]  /*d860*/  BSYNC.RECONVERGENT B1 ;  /* 0x0000000000017941 */ /* 0x000fea0003800200 */
.L_x_11563:
[----:B------:R-:W-:-:S07]  /*d870*/  FADD.FTZ R142, R142, R69 ;  /* 0x000000458e8e7221 */ /* 0x000fce0000010000 */
.L_x_11562:
        /* <DEDUP_REMOVED lines=10> */
[----:B-1----:R-:W-:Y:S01]  /*d920*/  FMUL.FTZ R172, R70, UR28 ;  /* 0x0000001c46ac7c20 */ /* 0x002fe20008410000 */
        /* <DEDUP_REMOVED lines=18> */
.L_x_11555:
        /* <DEDUP_REMOVED lines=24> */
.L_x_11567:
[----:B------:R-:W-:Y:S05]  /*dbd0*/  BSYNC.RECONVERGENT B1 ;  /* 0x0000000000017941 */ /* 0x000fea0003800200 */
.L_x_11566:
[----:B------:R-:W-:-:S07]  /*dbe0*/  FADD.FTZ R140, R140, R173 ;  /* 0x000000ad8c8c7221 */ /* 0x000fce0000010000 */
.L_x_11565:
        /* <DEDUP_REMOVED lines=24> */
.L_x_11570:
[----:B------:R-:W-:Y:S05]  /*dd70*/  BSYNC.RECONVERGENT B1 ;  /* 0x0000000000017941 */ /* 0x000fea0003800200 */
.L_x_11569:
[----:B------:R-:W-:-:S07]  /*dd80*/  FADD.FTZ R141, R141, R172 ;  /* 0x000000ac8d8d7221 */ /* 0x000fce0000010000 */
.L_x_11568:
        /* <DEDUP_REMOVED lines=24> */
.L_x_11573:
[----:B------:R-:W-:Y:S05]  /*df10*/  BSYNC.RECONVERGENT B1 ;  /* 0x0000000000017941 */ /* 0x000fea0003800200 */
.L_x_11572:
[----:B------:R-:W-:-:S07]  /*df20*/  FADD.FTZ R142, R142, R173 ;  /* 0x000000ad8e8e7221 */ /* 0x000fce0000010000 */
.L_x_11571:
        /* <DEDUP_REMOVED lines=17> */
.L_x_11551:
        /* <DEDUP_REMOVED lines=12> */
.L_x_11544:
[----:B------:R-:W-:Y:S05]  /*e100*/  BSYNC.RECONVERGENT B0 ;  /* 0x0000000000007941 */ /* 0x000fea0003800200 */
.L_x_11543:
[----:B------:R-:W-:Y:S02]  /*e110*/  UIADD3 UR9, UPT, UPT, UR9, UR26, URZ ;  /* 0x0000001a09097290 */ /* 0x000fe4000fffe0ff */
[----:B------:R-:W-:Y:S02]  /*e120*/  UPLOP3.LUT UP1, UPT, UPT, UPT, UP1, 0x40, 0x4 ;  /* 0x000000000004789c */ /* 0x000fe40003f2e810 */
[----:B------:R-:W-:-:S09]  /*e130*/  UISETP.GE.AND UP0, UPT, UR9, UR27, UPT ;  /* 0x0000001b0900728c */ /* 0x000fd2000bf06270 */
[----:B------:R-:W-:Y:S05]  /*e140*/  BRA.U !UP0, `(.L_x_11574) ;  /* 0xffffff2908547547 */ /* 0x000fea000b83ffff */
.L_x_11320:
        /* <DEDUP_REMOVED lines=17> */
.L_x_11576:
[----:B------:R-:W-:Y:S05]  /*e260*/  BSYNC.RECONVERGENT B0 ;  /* 0x0000000000007941 */ /* 0x000fea0003800200 */
.L_x_11575:
        /* <DEDUP_REMOVED lines=12> */
.L_x_11578:
[----:B------:R-:W-:Y:S05]  /*e330*/  BSYNC.RECONVERGENT B0 ;  /* 0x0000000000007941 */ /* 0x000fea0003800200 */
.L_x_11577:
        /* <DEDUP_REMOVED lines=12> */
.L_x_11580:
[----:B------:R-:W-:Y:S05]  /*e400*/  BSYNC.RECONVERGENT B0 ;  /* 0x0000000000007941 */ /* 0x000fea0003800200 */
.L_x_11579:
        /* <DEDUP_REMOVED lines=12> */
.L_x_11582:
[----:B------:R-:W-:Y:S05]  /*e4d0*/  BSYNC.RECONVERGENT B0 ;  /* 0x0000000000007941 */ /* 0x000fea0003800200 */
.L_x_11581:
        /* <DEDUP_REMOVED lines=12> */
.L_x_11584:
[----:B------:R-:W-:Y:S05]  /*e5a0*/  BSYNC.RECONVERGENT B0 ;  /* 0x0000000000007941 */ /* 0x000fea0003800200 */
.L_x_11583:
        /* <DEDUP_REMOVED lines=12> */
.L_x_11586:
[----:B------:R-:W-:Y:S05]  /*e670*/  BSYNC.RECONVERGENT B0 ;  /* 0x0000000000007941 */ /* 0x000fea0003800200 */
.L_x_11585:
        /* <DEDUP_REMOVED lines=12> */
.L_x_11587:
        /* <DEDUP_REMOVED lines=12> */
.L_x_14443:


//--------------------- .text._ZN10layer_norm22ln_bwd_finalize_kernelINS_22Kernel_traits_finalizeILj7168Ef6__halffS2_fjLb1ELj1024ELj4ENS_18Kernel_traits_baseILj7168EfS2_fS2_fjLj1024EEEEELb1ELb1EEEvNS_9BwdParamsE --------------------------
	.section	.text._ZN10layer_norm22ln_bwd_finalize_kernelINS_22Kernel_traits_finalizeILj7168Ef6__halffS2_fjLb1ELj1024ELj4ENS_18Kernel_traits_baseILj7168EfS2_fS2_fjLj1024EEEEELb1ELb1EEEvNS_9BwdParamsE,"ax",@progbits
	.align	128
        .global         _ZN10layer_norm22ln_bwd_finalize_kernelINS_22Kernel_traits_finalizeILj7168Ef6__halffS2_fjLb1ELj1024ELj4ENS_18Kernel_traits_baseILj7168EfS2_fS2_fjLj1024EEEEELb1ELb1EEEvNS_9BwdParamsE
        .type           _ZN10layer_norm22ln_bwd_finalize_kernelINS_22Kernel_traits_finalizeILj7168Ef6__halffS2_fjLb1ELj1024ELj4ENS_18Kernel_traits_baseILj7168EfS2_fS2_fjLj1024EEEEELb1ELb1EEEvNS_9BwdParamsE,@function
        .size           _ZN10layer_norm22ln_bwd_finalize_kernelINS_22Kernel_traits_finalizeILj7168Ef6__halffS2_fjLb1ELj1024ELj4ENS_18Kernel_traits_baseILj7168EfS2_fS2_fjLj1024EEEEELb1ELb1EEEvNS_9BwdParamsE,(.L_x_14444 - _ZN10layer_norm22ln_bwd_finalize_kernelINS_22Kernel_traits_finalizeILj7168Ef6__halffS2_fjLb1ELj1024ELj4ENS_18Kernel_traits_baseILj7168EfS2_fS2_fjLj1024EEEEELb1ELb1EEEvNS_9BwdParamsE)
        .other          _ZN10layer_norm22ln_bwd_finalize_kernelINS_22Kernel_traits_finalizeILj7168Ef6__halffS2_fjLb1ELj1024ELj4ENS_18Kernel_traits_baseILj7168EfS2_fS2_fjLj1024EEEEELb1ELb1EEEvNS_9BwdParamsE,@"STO_CUDA_ENTRY STV_DEFAULT"
_ZN10layer_norm22ln_bwd_finalize_kernelINS_22Kernel_traits_finalizeILj7168Ef6__halffS2_fjLb1ELj1024ELj4ENS_18Kernel_traits_baseILj7168EfS2_fS2_fjLj1024EEEEELb1ELb1EEEvNS_9BwdParamsE:
.text._ZN10layer_norm22ln_bwd_finalize_kernelINS_22Kernel_traits_finalizeILj7168Ef6__halffS2_fjLb1ELj1024ELj4ENS_18Kernel_traits_baseILj7168EfS2_fS2_fjLj1024EEEEELb1ELb1EEEvNS_9BwdParamsE:
        /* <DEDUP_REMOVED lines=56> */
.L_x_11592:
        /* <DEDUP_REMOVED lines=87> */
.L_x_11591:
[----:B------:R-:W-:Y:S05]  /*08f0*/  BSYNC.RECONVERGENT B1 ;  /* 0x0000000000017941 */ /* 0x000fea0003800200 */
.L_x_11590:
        /* <DEDUP_REMOVED lines=51> */
.L_x_11594:
[----:B------:R-:W-:Y:S05]  /*0c30*/  BSYNC.RECONVERGENT B1 ;  /* 0x0000000000017941 */ /* 0x000fea0003800200 */
.L_x_11593:
        /* <DEDUP_REMOVED lines=30> */
.L_x_11596:
[----:B------:R-:W-:Y:S05]  /*0e20*/  BSYNC.RECONVERGENT B1 ;  /* 0x0000000000017941 */ /* 0x000fea0003800200 */
.L_x_11595:
        /* <DEDUP_REMOVED lines=15> */
.L_x_11589:
[----:B------:R-:W-:Y:S05]  /*0f20*/  BSYNC.RECONVERGENT B0 ;  /* 0x0000000000007941 */ /* 0x000fea0003800200 */
.L_x_11588:
        /* <DEDUP_REMOVED lines=72> */
.L_x_11597:
        /* <DEDUP_REMOVED lines=13> */
.L_x_14444:


//--------------------- .text._ZN10layer_norm13ln_bwd_kernelINS_13Kernel_traitsIf6__halffS2_fjLj7168ELj1ELj1ELj8ELj8ENS_18Kernel_traits_baseILj7168EfS2_fS2_fjLj256EEEEELb1ELb1ELb1ELb1EEEvNS_9BwdParamsE --------------------------
	.section	.text._ZN10layer_norm13ln_bwd_kernelINS_13Kernel_traitsIf6__halffS2_fjLj7168ELj1ELj1ELj8ELj8ENS_18Kernel_traits_baseILj7168EfS2_fS2_fjLj256EEEEELb1ELb1ELb1ELb1EEEvNS_9BwdParamsE,"ax",@progbits
	.align	128
        .global         _ZN10layer_norm13ln_bwd_kernelINS_13Kernel_traitsIf6__halffS2_fjLj7168ELj1ELj1ELj8ELj8ENS_18Kernel_traits_baseILj7168EfS2_fS2_fjLj256EEEEELb1ELb1ELb1ELb1EEEvNS_9BwdParamsE
        .type           _ZN10layer_norm13ln_bwd_kernelINS_13Kernel_traitsIf6__halffS2_fjLj7168ELj1ELj1ELj8ELj8ENS_18Kernel_traits_baseILj7168EfS2_fS2_fjLj256EEEEELb1ELb1ELb1ELb1EEEvNS_9BwdParamsE,@function
        .size           _ZN10layer_norm13ln_bwd_kernelINS_13Kernel_traitsIf6__halffS2_fjLj7168ELj1ELj1ELj8ELj8ENS_18Kernel_traits_baseILj7168EfS2_fS2_fjLj256EEEEELb1ELb1ELb1ELb1EEEvNS_9BwdParamsE,(.L_x_14445 - _ZN10layer_norm13ln_bwd_kernelINS_13Kernel_traitsIf6__halffS2_fjLj7168ELj1ELj1ELj8ELj8ENS_18Kernel_traits_baseILj7168EfS2_fS2_fjLj256EEEEELb1ELb1ELb1ELb1EEEvNS_9BwdParamsE)
        .other          _ZN10layer_norm13ln_bwd_kernelINS_13Kernel_traitsIf6__halffS2_fjLj7168ELj1ELj1ELj8ELj8ENS_18Kernel_traits_baseILj7168EfS2_fS2_fjLj256EEEEELb1ELb1ELb1ELb1EEEvNS_9BwdParamsE,@"STO_CUDA_ENTRY STV_DEFAULT"
_ZN10layer_norm13ln_bwd_kernelINS_13Kernel_traitsIf6__halffS2_fjLj7168ELj1ELj1ELj8ELj8ENS_18Kernel_traits_baseILj7168EfS2_fS2_fjLj256EEEEELb1ELb1ELb1ELb1EEEvNS_9BwdParamsE:
.text._ZN10layer_norm13ln_bwd_kernelINS_13Kernel_traitsIf6__halffS2_fjLj7168ELj1ELj1ELj8ELj8ENS_18Kernel_traits_baseILj7168EfS2_fS2_fjLj256EEEEELb1ELb1ELb1ELb1EEEvNS_9BwdParamsE:
        /* <DEDUP_REMOVED lines=79> */
.L_x_11826:
[----:B------:R-:W-:Y:S02]  /*04f0*/  UIMAD.WIDE UR30, UR8, 0x4, UR18 ;  /* 0x00000004081e78a5 */ /* 0x000fe4000f8e0212 */
[----:B------:R-:W-:-:S04]  /*0500*/  UIMAD.WIDE UR10, UR8, 0x4, UR14 ;  /* 0x00000004080a78a5 */ /* 0x000fc8000f8e020e */
[----:B-12---:R-:W-:Y:S02]  /*0510*/  MOV R192, UR30 ;  /* 0x0000001e00c07c02 */ /* 0x006fe40008000f00 */
[----:B------:R-:W-:Y:S01]  /*0520*/  MOV R193, UR31 ;  /* 0x0000001f00c17c02 */ /* 0x000fe20008000f00 */
[----:B------:R-:W-:-:S04]  /*0530*/  UIMAD.WIDE UR30, UR8, 0x4, UR16 ;  /* 0x00000004081e78a5 */ /* 0x000fc8000f8e0210 */
[----:B0-----:R0:W2:Y:S02]  /*0540*/  LDG.E R195, desc[UR20][R192.64] ;  /* 0x00000014c0c37981 */ /* 0x0010a4000c1e1900 */
        /* <DEDUP_REMOVED lines=10> */
[----:B-----5:R-:W-:Y:S09]  /*05f0*/  BRA.U !UP2, `(.L_x_11599) ;  /* 0x000000150ab87547 */ /* 0x020ff2000b800000 */
        /* <DEDUP_REMOVED lines=31> */
[----:B------:R-:W-:Y:S01]  /*07f0*/  MOV R10, UR30 ;  /* 0x0000001e000a7c02 */ /* 0x000fe20008000f00 */
[----:B------:R-:W4:Y:S01]  /*0800*/  LDG.E.64 R216, desc[UR20][R216.64] ;  /* 0x00000014d8d87981 */ /* 0x000f22000c1e1b00 */
[----:B------:R-:W-:Y:S01]  /*0810*/  MOV R11, UR31 ;  /* 0x0000001f000b7c02 */ /* 0x000fe20008000f00 */
[--C-:B------:R-:W-:Y:S01]  /*0820*/  IMAD.WIDE.U32 R210, R211, 0x8, R214.reuse ;  /* 0x00000008d3d27825 */ /* 0x100fe200078e00d6 */
[C---:B------:R-:W-:Y:S01]  /*0830*/  IADD3 R231, PT, PT, R219.reuse, 0x100, RZ ;  /* 0x00000100dbe77810 */ /* 0x040fe20007ffe0ff */
[----:B------:R-:W4:Y:S01]  /*0840*/  LDG.E.64 R208, desc[UR20][R208.64] ;  /* 0x00000014d0d07981 */ /* 0x000f22000c1e1b00 */
[----:B------:R-:W-:Y:S01]  /*0850*/  IADD3 R237, PT, PT, R219, 0x500, RZ ;  /* 0x00000500dbed7810 */ /* 0x000fe20007ffe0ff */
[----:B------:R-:W-:Y:S01]  /*0860*/  IMAD.WIDE.U32 R212, R213, 0x8, R214 ;  /* 0x00000008d5d47825 */ /* 0x000fe200078e00d6 */
[----:B------:R-:W-:Y:S01]  /*0870*/  IADD3 R235, PT, PT, R219, 0x600, RZ ;  /* 0x00000600dbeb7810 */ /* 0x000fe20007ffe0ff */
[----:B------:R-:W4:Y:S02]  /*0880*/  LDG.E R229, desc[UR20][R10.64] ;  /* 0x000000140ae57981 */ /* 0x000f24000c1e1900 */
[----:B--2---:R-:W-:Y:S01]  /*0890*/  IMAD.WIDE.U32 R8, R243, 0x10, R2 ;  /* 0x00000010f3087825 */ /* 0x004fe200078e0002 */
[----:B------:R-:W-:Y:S01]  /*08a0*/  IADD3 R247, PT, PT, R219, 0x400, RZ ;  /* 0x00000400dbf77810 */ /* 0x000fe20007ffe0ff */
[----:B------:R-:W2:Y:S02]  /*08b0*/  LDG.E.64 R212, desc[UR20][R212.64] ;  /* 0x00000014d4d47981 */ /* 0x000ea4000c1e1b00 */
[----:B------:R-:W-:Y:S01]  /*08c0*/  IMAD.WIDE.U32 R214, R5, 0x8, R214 ;  /* 0x0000000805d67825 */ /* 0x000fe200078e00d6 */
[C---:B------:R-:W-:Y:S01]  /*08d0*/  IADD3 R245, PT, PT, R219.reuse, 0x300, RZ ;  /* 0x00000300dbf57810 */ /* 0x040fe20007ffe0ff */
[----:B------:R-:W2:Y:S02]  /*08e0*/  LDG.E.64 R210, desc[UR20][R210.64] ;  /* 0x00000014d2d27981 */ /* 0x000ea4000c1e1b00 */
[----:B------:R-:W-:-:S02]  /*08f0*/  IMAD.WIDE.U32 R204, R219, 0x10, R2 ;  /* 0x00000010dbcc7825 */ /* 0x000fc400078e0002 */
[----:B------:R-:W2:Y:S02]  /*0900*/  LDG.E.128 R8, desc[UR20][R8.64] ;  /* 0x0000001408087981 */ /* 0x000ea4000c1e1d00 */
        /* <DEDUP_REMOVED lines=8> */
[----:B------:R-:W-:Y:S02]  /*0990*/  IMAD.WIDE.U32 R12, R245, 0x10, R2 ;  /* 0x00000010f50c7825 */ /* 0x000fe400078e0002 */
[----:B------:R-:W2:Y:S04]  /*09a0*/  LDG.E.64 R214, desc[UR20][R214.64] ;  /* 0x00000014d6d67981 */ /* 0x000ea8000c1e1b00 */
[----:B------:R-:W2:Y:S04]  /*09b0*/  LDG.E.128 R16, desc[UR20][R16.64] ;  /* 0x0000001410107981 */ /* 0x000ea8000c1e1d00 */
[----:B------:R-:W2:Y:S01]  /*09c0*/  LDG.E.128 R12, desc[UR20][R12.64] ;  /* 0x000000140c0c7981 */ /* 0x000ea2000c1e1d00 */
[----:B------:R-:W-:-:S13]  /*09d0*/  ISETP.NE.AND.EX P0, PT, RZ, UR5, PT, P0 ;  /* 0x00000005ff007c0c */ /* 0x000fda000bf05300 */
[----:B------:R-:W0:Y:S01]  /*09e0*/  @P0 LDC.64 R224, c[0x0][0x438] ;  /* 0x00010e00ffe00b82 */ /* 0x000e220000000a00 */
[----:B------:R-:W-:-:S07]  /*09f0*/  @UP3 UIADD3 UR9, UPT, UPT, UR11, -0x1, URZ ;  /* 0xffffffff0b093890 */ /* 0x000fce000fffe0ff */
[----:B------:R-:W1:Y:S01]  /*0a00*/  @P0 LDC.64 R220, c[0x0][0x438] ;  /* 0x00010e00ffdc0b82 */ /* 0x000e620000000a00 */
[----:B------:R-:W-:Y:S01]  /*0a10*/  @UP3 UIMAD UR9, UR9, UR28, URZ ;  /* 0x0000001c090932a4 */ /* 0x000fe2000f8e02ff */
[----:B------:R-:W-:-:S03]  /*0a20*/  PLOP3.LUT P1, PT, PT, PT, UP3, 0x80, 0x8 ;  /* 0x000000000008781c */ /* 0x000fc60003f2f038 */
[----:B------:R-:W-:Y:S01]  /*0a30*/  @UP3 USHF.R.S32.HI UR10, URZ, 0x1f, UR9 ;  /* 0x0000001fff0a3899 */ /* 0x000fe20008011409 */
[----:B------:R-:W-:Y:S02]  /*0a40*/  MOV R233, RZ ;  /* 0x000000ff00e97202 */ /* 0x000fe40000000f00 */
[----:B------:R-:W3:Y:S01]  /*0a50*/  @P0 LDC.64 R226, c[0x0][0x438] ;  /* 0x00010e00ffe20b82 */ /* 0x000ee20000000a00 */
[----:B0-----:R-:W-:-:S07]  /*0a60*/  @P0 IMAD.WIDE.U32 R224, R219, 0x10, R224 ;  /* 0x00000010dbe00825 */ /* 0x001fce00078e00e0 */
[----:B------:R-:W0:Y:S01]  /*0a70*/  @P0 LDC.64 R2, c[0x0][0x438] ;  /* 0x00010e00ff020b82 */ /* 0x000e220000000a00 */
[----:B------:R-:W-:Y:S01]  /*0a80*/  @UP3 ULEA.HI UR10, UR10, UR9, URZ, 0x2 ;  /* 0x000000090a0a3291 */ /* 0x000fe2000f8f10ff */
[----:B------:R0:W5:Y:S06]  /*0a90*/  @P0 LDG.E.128 R160, desc[UR20][R224.64] ;  /* 0x00000014e0a00981 */ /* 0x00016c000c1e1d00 */
[----:B------:R-:W0:Y:S01]  /*0aa0*/  @P0 LDC.64 R218, c[0x0][0x438] ;  /* 0x00010e00ffda0b82 */ /* 0x000e220000000a00 */
[----:B-1----:R-:W-:Y:S01]  /*0ab0*/  @P0 IMAD.WIDE.U32 R230, R231, 0x10, R220 ;  /* 0x00000010e7e60825 */ /* 0x002fe200078e00dc */
[----:B------:R-:W-:-:S04]  /*0ac0*/  MOV R221, UR10 ;  /* 0x0000000a00dd7c02 */ /* 0x000fc80008000f00 */
[----:B------:R-:W-:Y:S01]  /*0ad0*/  @P1 LEA.HI.SX32 R233, R221, R0, 0x1e ;  /* 0x00000000dde91211 */ /* 0x000fe200078ff2ff */
[----:B---3--:R-:W-:Y:S01]  /*0ae0*/  @P0 IMAD.WIDE.U32 R226, R243, 0x10, R226 ;  /* 0x00000010f3e20825 */ /* 0x008fe200078e00e2 */
[----:B------:R-:W1:Y:S01]  /*0af0*/  @P0 LDC.64 R220, c[0x0][0x438] ;  /* 0x00010e00ffdc0b82 */ /* 0x000e620000000a00 */
[----:B------:R3:W5:Y:S02]  /*0b00*/  @P0 LDG.E.128 R164, desc[UR20][R230.64] ;  /* 0x00000014e6a40981 */ /* 0x000764000c1e1d00 */
[----:B0-----:R-:W-:Y:S02]  /*0b10*/  @P0 IMAD.WIDE.U32 R244, R245, 0x10, R218 ;  /* 0x00000010f5f40825 */ /* 0x001fe400078e00da */
[----:B------:R-:W5:Y:S03]  /*0b20*/  @P0 LDG.E.128 R168, desc[UR20][R226.64] ;  /* 0x00000014e2a80981 */ /* 0x000f66000c1e1d00 */
[----:B------:R-:W0:Y:S01]  /*0b30*/  @P0 LDC.64 R218, c[0x0][0x438] ;  /* 0x00010e00ffda0b82 */ /* 0x000e220000000a00 */
[----:B------:R-:W-:Y:S01]  /*0b40*/  @P0 IMAD.WIDE.U32 R242, R247, 0x10, R2 ;  /* 0x00000010f7f20825 */ /* 0x000fe200078e0002 */
[----:B------:R-:W-:Y:S01]  /*0b50*/  IADD3 R3, PT, PT, R233, 0x100, RZ ;  /* 0x00000100e9037810 */ /* 0x000fe20007ffe0ff */
[----:B------:R0:W5:Y:S02]  /*0b60*/  @P0 LDG.E.128 R172, desc[UR20][R244.64] ;  /* 0x00000014f4ac0981 */ /* 0x000164000c1e1d00 */
[----:B-1----:R-:W-:Y:S01]  /*0b70*/  @P0 IMAD.WIDE.U32 R220, R235, 0x10, R220 ;  /* 0x00000010ebdc0825 */ /* 0x002fe200078e00dc */
[C---:B------:R-:W-:Y:S01]  /*0b80*/  IADD3 R225, PT, PT, R233.reuse, 0x200, RZ ;  /* 0x00000200e9e17810 */ /* 0x040fe20007ffe0ff */
[----:B------:R-:W5:Y:S01]  /*0b90*/  @P0 LDG.E.128 R176, desc[UR20][R242.64] ;  /* 0x00000014f2b00981 */ /* 0x000f62000c1e1d00 */
[----:B---3--:R-:W-:-:S03]  /*0ba0*/  IADD3 R231, PT, PT, R233, 0x300, RZ ;  /* 0x00000300e9e77810 */ /* 0x008fc60007ffe0ff */
[----:B------:R-:W5:Y:S01]  /*0bb0*/  @P0 LDG.E.128 R184, desc[UR20][R220.64] ;  /* 0x00000014dcb80981 */ /* 0x000f62000c1e1d00 */
[----:B------:R-:W-:Y:S01]  /*0bc0*/  IADD3 R247, PT, PT, R233, 0x400, RZ ;  /* 0x00000400e9f77810 */ /* 0x000fe20007ffe0ff */
[----:B------:R-:W-:Y:S01]  /*0bd0*/  IMAD.WIDE.U32 R2, R3, 0x4, R222 ;  /* 0x0000000403027825 */ /* 0x000fe200078e00de */
[----:B------:R-:W-:-:S03]  /*0be0*/  IADD3 R251, PT, PT, R233, 0x500, RZ ;  /* 0x00000500e9fb7810 */ /* 0x000fc60007ffe0ff */
[----:B0-----:R-:W-:-:S05]  /*0bf0*/  @P0 IMAD.WIDE.U32 R218, R237, 0x10, R218 ;  /* 0x00000010edda0825 */ /* 0x001fca00078e00da */
[----:B------:R-:W5:Y:S01]  /*0c00*/  @P0 LDG.E.128 R180, desc[UR20][R218.64] ;  /* 0x00000014dab40981 */ /* 0x000f62000c1e1d00 */
[----:B------:R-:W-:Y:S01]  /*0c10*/  ISETP.NE.AND P0, PT, RZ, UR27, PT ;  /* 0x0000001bff007c0c */ /* 0x000fe2000bf05270 */
[C---:B------:R-:W-:Y:S01]  /*0c20*/  IMAD.WIDE.U32 R248, R233.reuse, 0x4, R222 ;  /* 0x00000004e9f87825 */ /* 0x040fe200078e00de */
[----:B------:R-:W-:-:S03]  /*0c30*/  IADD3 R245, PT, PT, R233, 0x600, RZ ;  /* 0x00000600e9f57810 */ /* 0x000fc60007ffe0ff */
[--C-:B------:R-:W-:Y:S02]  /*0c40*/  IMAD.WIDE.U32 R232, R225, 0x4, R222.reuse ;  /* 0x00000004e1e87825 */ /* 0x100fe400078e00de */
[----:B------:R-:W5:Y:S02]  /*0c50*/  LDG.E R248, desc[UR20][R248.64] ;  /* 0x00000014f8f87981 */ /* 0x000f64000c1e1900 */
[--C-:B------:R-:W-:Y:S02]  /*0c60*/  IMAD.WIDE.U32 R226, R231, 0x4, R222.reuse ;  /* 0x00000004e7e27825 */ /* 0x100fe400078e00de */
[----:B------:R-:W5:Y:S02]  /*0c70*/  LDG.E R246, desc[UR20][R232.64] ;  /* 0x00000014e8f67981 */ /* 0x000f64000c1e1900 */
[--C-:B------:R-:W-:Y:S02]  /*0c80*/  IMAD.WIDE.U32 R230, R247, 0x4, R222.reuse ;  /* 0x00000004f7e67825 */ /* 0x100fe400078e00de */
[----:B------:R0:W5:Y:S02]  /*0c90*/  LDG.E R247, desc[UR20][R2.64] ;  /* 0x0000001402f77981 */ /* 0x000164000c1e1900 */
[----:B------:R-:W-:-:S02]  /*0ca0*/  IMAD.WIDE.U32 R224, R251, 0x4, R222 ;  /* 0x00000004fbe07825 */ /* 0x000fc400078e00de */
[----:B------:R-:W5:Y:S02]  /*0cb0*/  LDG.E R244, desc[UR20][R230.64] ;  /* 0x00000014e6f47981 */ /* 0x000f64000c1e1900 */
[----:B------:R-:W-:Y:S02]  /*0cc0*/  IMAD.WIDE.U32 R222, R245, 0x4, R222 ;  /* 0x00000004f5de7825 */ /* 0x000fe400078e00de */
[----:B------:R1:W5:Y:S04]  /*0cd0*/  LDG.E R243, desc[UR20][R224.64] ;  /* 0x00000014e0f37981 */ /* 0x000368000c1e1900 */
[----:B------:R3:W5:Y:S04]  /*0ce0*/  LDG.E R245, desc[UR20][R226.64] ;  /* 0x00000014e2f57981 */ /* 0x000768000c1e1900 */
[----:B------:R3:W5:Y:S01]  /*0cf0*/  LDG.E R242, desc[UR20][R222.64] ;  /* 0x00000014def27981 */ /* 0x000762000c1e1900 */
[----:B----4-:R-:W-:-:S02]  /*0d00*/  MOV R228, R194 ;  /* 0x000000c200e47202 */ /* 0x010fc40000000f00 */
[----:B0-----:R-:W-:-:S03]  /*0d10*/  SHF.R.U64 R3, R194, 0x10, R195 ;  /* 0x00000010c2037819 */ /* 0x001fc600000012c3 */
[----:B------:R-:W-:Y:S01]  /*0d20*/  HADD2.F32 R251, -RZ, R228.H0_H0 ;  /* 0x200000e4fffb7230 */ /* 0x000fe20000004100 */
[----:B------:R-:W-:Y:S01]  /*0d30*/  MOV R2, R195 ;  /* 0x000000c300027202 */ /* 0x000fe20000000f00 */
[----:B------:R-:W-:Y:S01]  /*0d40*/  HADD2.F32 R228, -RZ, R3.H0_H0 ;  /* 0x20000003ffe47230 */ /* 0x000fe20000004100 */
[----:B------:R-:W-:Y:S02]  /*0d50*/  SHF.R.U32.HI R0, RZ, 0x10, R195 ;  /* 0x00000010ff007819 */ /* 0x000fe400000116c3 */
[----:B------:R-:W-:Y:S02]  /*0d60*/  FSEL R229, R229, RZ, !P0 ;  /* 0x000000ffe5e57208 */ /* 0x000fe40004000000 */
[----:B-1----:R-:W-:Y:S02]  /*0d70*/  MOV R224, R217 ;  /* 0x000000d900e07202 */ /* 0x002fe40000000f00 */
[----:B--2---:R-:W-:Y:S02]  /*0d80*/  MOV R219, R212 ;  /* 0x000000d400db7202 */ /* 0x004fe40000000f00 */
[----:B------:R-:W-:-:S02]  /*0d90*/  SHF.R.U64 R212, R212, 0x10, R213 ;  /* 0x00000010d4d47819 */ /* 0x000fc400000012d5 */
[----:B------:R-:W-:Y:S01]  /*0da0*/  MOV R218, R213 ;  /* 0x000000d500da7202 */ /* 0x000fe20000000f00 */
[C---:B------:R-:W-:Y:S01]  /*0db0*/  FADD.FTZ R235, -R229.reuse, R8 ;  /* 0x00000008e5eb7221 */ /* 0x040fe20000010100 */
[----:B---3--:R-:W-:Y:S01]  /*0dc0*/  MOV R227, R192 ;  /* 0x000000c000e37202 */ /* 0x008fe20000000f00 */
[C---:B------:R-:W-:Y:S01]  /*0dd0*/  FADD.FTZ R236, -R229.reuse, R204 ;  /* 0x000000cce5ec7221 */ /* 0x040fe20000010100 */
[----:B------:R-:W-:Y:S01]  /*0de0*/  SHF.R.U64 R195, R192, 0x10, R193 ;  /* 0x00000010c0c37819 */ /* 0x000fe200000012c1 */
[C---:B------:R-:W-:Y:S01]  /*0df0*/  FADD.FTZ R233, -R229.reuse, R9 ;  /* 0x00000009e5e97221 */ /* 0x040fe20000010100 */
[C---:B------:R-:W-:Y:S01]  /*0e00*/  FADD.FTZ R204, -R229.reuse, R4 ;  /* 0x00000004e5cc7221 */ /* 0x040fe20000010100 */
[C---:B------:R-:W-:Y:S01]  /*0e10*/  FADD.FTZ R237, -R229.reuse, R7 ;  /* 0x00000007e5ed7221 */ /* 0x040fe20000010100 */
[----:B------:R-:W-:Y:S01]  /*0e20*/  MOV R226, R193 ;  /* 0x000000c100e27202 */ /* 0x000fe20000000f00 */
[C---:B------:R-:W-:Y:S01]  /*0e30*/  FADD.FTZ R8, -R229.reuse, R196 ;  /* 0x000000c4e5087221 */ /* 0x040fe20000010100 */
[----:B------:R-:W-:Y:S01]  /*0e40*/  SHF.R.U32.HI R194, RZ, 0x10, R193 ;  /* 0x00000010ffc27819 */ /* 0x000fe200000116c1 */
[C---:B------:R-:W-:Y:S01]  /*0e50*/  FADD.FTZ R230, -R229.reuse, R207 ;  /* 0x000000cfe5e67221 */ /* 0x040fe20000010100 */
[----:B------:R-:W-:Y:S01]  /*0e60*/  SHF.R.U32.HI R213, RZ, 0x10, R213 ;  /* 0x00000010ffd57819 */ /* 0x000fe200000116d5 */
[C---:B------:R-:W-:Y:S01]  /*0e70*/  FADD.FTZ R4, -R229.reuse, R200 ;  /* 0x000000c8e5047221 */ /* 0x040fe20000010100 */
[----:B------:R-:W-:Y:S01]  /*0e80*/  FADD.FTZ R196, -R229, R201 ;  /* 0x000000c9e5c47221 */ /* 0x000fe20000010100 */
[----:B------:R-:W-:Y:S01]  /*0e90*/  FMUL.FTZ R200, R235, UR29 ;  /* 0x0000001debc87c20 */ /* 0x000fe20008410000 */
[--C-:B------:R-:W-:Y:S01]  /*0ea0*/  SHF.R.U64 R193, R216, 0x10, R217.reuse ;  /* 0x00000010d8c17819 */ /* 0x100fe200000012d9 */
[----:B-----5:R-:W-:Y:S01]  /*0eb0*/  FMUL.FTZ R235, R104, R251 ;  /* 0x000000fb68eb7220 */ /* 0x020fe20000410000 */
[----:B------:R-:W-:Y:S01]  /*0ec0*/  SHF.R.U32.HI R192, RZ, 0x10, R217 ;  /* 0x00000010ffc07819 */ /* 0x000fe200000116d9 */
[C---:B------:R-:W-:Y:S01]  /*0ed0*/  FADD.FTZ R234, -R229.reuse, R205 ;  /* 0x000000cde5ea7221 */ /* 0x040fe20000010100 */
[----:B------:R-:W-:Y:S01]  /*0ee0*/  MOV R217, R214 ;  /* 0x000000d600d97202 */ /* 0x000fe20000000f00 */
[C---:B------:R-:W-:Y:S01]  /*0ef0*/  FADD.FTZ R250, -R229.reuse, R5 ;  /* 0x00000005e5fa7221 */ /* 0x040fe20000010100 */
[C---:B------:R-:W-:Y:S01]  /*0f00*/  FADD.FTZ R207, -R229.reuse, R11 ;  /* 0x0000000be5cf7221 */ /* 0x040fe20000010100 */
[----:B------:R-:W-:Y:S01]  /*0f10*/  FMUL.FTZ R236, R236, UR29 ;  /* 0x0000001decec7c20 */ /* 0x000fe20008410000 */
[----:B------:R-:W-:Y:S01]  /*0f20*/  SHF.R.U64 R214, R214, 0x10, R215 ;  /* 0x00000010d6d67819 */ /* 0x000fe200000012d7 */
[C---:B------:R-:W-:Y:S01]  /*0f30*/  FADD.FTZ R232, -R229.reuse, R206 ;  /* 0x000000cee5e87221 */ /* 0x040fe20000010100 */
[C---:B------:R-:W-:Y:S01]  /*0f40*/  FADD.FTZ R9, -R229.reuse, R19 ;  /* 0x00000013e5097221 */ /* 0x040fe20000010100 */
[----:B------:R-:W-:Y:S01]  /*0f50*/  FADD.FTZ R5, -R229, R199 ;  /* 0x000000c7e5057221 */ /* 0x000fe20000010100 */
[----:B------:R-:W-:Y:S01]  /*0f60*/  FMUL.FTZ R201, R237, UR29 ;  /* 0x0000001dedc97c20 */ /* 0x000fe20008410000 */
[----:B------:R-:W-:Y:S01]  /*0f70*/  FMUL.FTZ R3, R196, UR29 ;  /* 0x0000001dc4037c20 */ /* 0x000fe20008410000 */
[----:B------:R-:W-:Y:S01]  /*0f80*/  FADD.FTZ R231, -R229, R10 ;  /* 0x0000000ae5e77221 */ /* 0x000fe20000010100 */
[----:B------:R-:W-:-:S02]  /*0f90*/  HADD2.F32 R199, -RZ, R2.H0_H0 ;  /* 0x20000002ffc77230 */ /* 0x000fc40000004100 */
[----:B------:R-:W-:Y:S01]  /*0fa0*/  FMUL.FTZ R19, R233, UR29 ;  /* 0x0000001de9137c20 */ /* 0x000fe20008410000 */
[----:B------:R-:W-:Y:S02]  /*0fb0*/  HADD2.F32 R237, -RZ, R224.H0_H0 ;  /* 0x200000e0ffed7230 */ /* 0x000fe40000004100 */
[----:B------:R-:W-:Y:S01]  /*0fc0*/  FADD.FTZ R11, -R229, R17 ;  /* 0x00000011e50b7221 */ /* 0x000fe20000010100 */
[----:B------:R-:W-:Y:S02]  /*0fd0*/  HADD2.F32 R196, -RZ, R212.H0_H0 ;  /* 0x200000d4ffc47230 */ /* 0x000fe40000004100 */
[----:B------:R-:W-:Y:S01]  /*0fe0*/  FMUL.FTZ R233, R105, R228 ;  /* 0x000000e469e97220 */ /* 0x000fe20000410000 */
[----:B------:R-:W-:Y:S02]  /*0ff0*/  HADD2.F32 R224, -RZ, R213.H0_H0 ;  /* 0x200000d5ffe07230 */ /* 0x000fe40000004100 */
[----:B------:R-:W-:Y:S01]  /*1000*/  FADD.FTZ R212, RZ, R235 ;  /* 0x000000ebffd47221 */ /* 0x000fe20000010000 */
[C---:B------:R-:W-:Y:S01]  /*1010*/  FADD.FTZ R249, -R229.reuse, R6 ;  /* 0x00000006e5f97221 */ /* 0x040fe20000010100 */
[C---:B------:R-:W-:Y:S01]  /*1020*/  FADD.FTZ R206, -R229.reuse, R12 ;  /* 0x0000000ce5ce7221 */ /* 0x040fe20000010100 */
[C---:B------:R-:W-:Y:S01]  /*1030*/  FADD.FTZ R205, -R229.reuse, R13 ;  /* 0x0000000de5cd7221 */ /* 0x040fe20000010100 */
[----:B------:R-:W-:Y:S01]  /*1040*/  FADD.FTZ R7, -R229, R197 ;  /* 0x000000c5e5077221 */ /* 0x000fe20000010100 */
[----:B------:R-:W-:Y:S01]  /*1050*/  FMUL.FTZ R234, R234, UR29 ;  /* 0x0000001deaea7c20 */ /* 0x000fe20008410000 */
[----:B------:R-:W-:Y:S01]  /*1060*/  FMUL.FTZ R17, R207, UR29 ;  /* 0x0000001dcf117c20 */ /* 0x000fe20008410000 */
[----:B------:R-:W-:Y:S01]  /*1070*/  FFMA.FTZ R213, R236, R235, RZ ;  /* 0x000000ebecd57223 */ /* 0x000fe200000100ff */
        /* <DEDUP_REMOVED lines=8> */
[----:B------:R-:W-:Y:S01]  /*1100*/  FADD.FTZ R229, -R229, R203 ;  /* 0x000000cbe5e57221 */ /* 0x000fe20000010100 */
[----:B------:R-:W-:Y:S02]  /*1110*/  HADD2.F32 R198, -RZ, R0.H0_H0 ;  /* 0x20000000ffc67230 */ /* 0x000fe40000004100 */
[----:B------:R-:W-:Y:S01]  /*1120*/  FMUL.FTZ R18, R231, UR29 ;  /* 0x0000001de7127c20 */ /* 0x000fe20008410000 */
[----:B------:R-:W-:Y:S02]  /*1130*/  HADD2.F32 R226, -RZ, R214.H0_H0 ;  /* 0x200000d6ffe27230 */ /* 0x000fe40000004100 */
[----:B------:R-:W-:Y:S01]  /*1140*/  FMUL.FTZ R231, R106, R199 ;  /* 0x000000c76ae77220 */ /* 0x000fe20000410000 */
[----:B------:R-:W-:Y:S01]  /*1150*/  FADD.FTZ R214, R233, R212 ;  /* 0x000000d4e9d67221 */ /* 0x000fe20000010000 */
[----:B------:R-:W-:Y:S01]  /*1160*/  FMUL.FTZ R15, R205, UR29 ;  /* 0x0000001dcd0f7c20 */ /* 0x000fe20008410000 */
[----:B------:R-:W-:Y:S01]  /*1170*/  FFMA.FTZ R213, R234, R233, R213 ;  /* 0x000000e9ead57223 */ /* 0x000fe200000100d5 */
[----:B------:R-:W-:Y:S01]  /*1180*/  MOV R223, R208 ;  /* 0x000000d000df7202 */ /* 0x000fe20000000f00 */
[----:B------:R-:W-:Y:S01]  /*1190*/  FMUL.FTZ R230, R230, UR29 ;  /* 0x0000001de6e67c20 */ /* 0x000fe20008410000 */
[----:B------:R-:W-:Y:S01]  /*11a0*/  FFMA.FTZ R102, R232, R199, R102 ;  /* 0x000000c7e8667223 */ /* 0x000fe20000010066 */
[----:B------:R-:W-:Y:S01]  /*11b0*/  FADD.FTZ R74, R74, R199 ;  /* 0x000000c74a4a7221 */ /* 0x000fe20000010000 */
[----:B------:R-:W-:-:S02]  /*11c0*/  HADD2.F32 R205, -RZ, R227.H0_H0 ;  /* 0x200000e3ffcd7230 */ /* 0x000fc40000004100 */
[----:B------:R-:W-:Y:S01]  /*11d0*/  FMUL.FTZ R204, R204, UR29 ;  /* 0x0000001dcccc7c20 */ /* 0x000fe20008410000 */
[----:B------:R-:W-:Y:S01]  /*11e0*/  FMUL.FTZ R0, R229, UR29 ;  /* 0x0000001de5007c20 */ /* 0x000fe20008410000 */
[----:B------:R-:W-:Y:S01]  /*11f0*/  HADD2.F32 R199, -RZ, R192.H0_H0 ;  /* 0x200000c0ffc77230 */ /* 0x000fe20000004100 */
[----:B------:R-:W-:Y:S01]  /*1200*/  MOV R225, R216 ;  /* 0x000000d800e17202 */ /* 0x000fe20000000f00 */
[-C--:B------:R-:W-:Y:S01]  /*1210*/  FMUL.FTZ R229, R107, R198.reuse ;  /* 0x000000c66be57220 */ /* 0x080fe20000410000 */
[----:B------:R-:W-:Y:S01]  /*1220*/  FADD.FTZ R214, R231, R214 ;  /* 0x000000d6e7d67221 */ /* 0x000fe20000010000 */
[----:B------:R-:W-:Y:S01]  /*1230*/  MOV R216, R215 ;  /* 0x000000d700d87202 */ /* 0x000fe20000000f00 */
[----:B------:R-:W-:Y:S01]  /*1240*/  FMUL.FTZ R16, R206, UR29 ;  /* 0x0000001dce107c20 */ /* 0x000fe20008410000 */
[----:B------:R-:W-:Y:S01]  /*1250*/  FFMA.FTZ R213, R232, R231, R213 ;  /* 0x000000e7e8d57223 */ /* 0x000fe200000100d5 */
[----:B------:R-:W-:Y:S01]  /*1260*/  SHF.R.U64 R208, R208, 0x10, R209 ;  /* 0x00000010d0d07819 */ /* 0x000fe200000012d1 */
[----:B------:R-:W-:Y:S01]  /*1270*/  FFMA.FTZ R103, R230, R198, R103 ;  /* 0x000000c6e6677223 */ /* 0x000fe20000010067 */
[----:B------:R-:W-:Y:S01]  /*1280*/  SHF.R.U32.HI R215, RZ, 0x10, R215 ;  /* 0x00000010ffd77819 */ /* 0x000fe200000116d7 */
[----:B------:R-:W-:Y:S01]  /*1290*/  FADD.FTZ R75, R75, R198 ;  /* 0x000000c64b4b7221 */ /* 0x000fe20000010000 */
[----:B------:R-:W-:-:S02]  /*12a0*/  HADD2.F32 R206, -RZ, R195.H0_H0 ;  /* 0x200000c3ffce7230 */ /* 0x000fc40000004100 */
[----:B------:R-:W-:Y:S01]  /*12b0*/  FMUL.FTZ R203, R250, UR29 ;  /* 0x0000001dfacb7c20 */ /* 0x000fe20008410000 */
[----:B------:R-:W-:Y:S02]  /*12c0*/  HADD2.F32 R198, -RZ, R223.H0_H0 ;  /* 0x200000dfffc67230 */ /* 0x000fe40000004100 */
        /* <DEDUP_REMOVED lines=8> */
[----:B------:R-:W-:Y:S01]  /*1350*/  FMUL.FTZ R2, R197, UR29 ;  /* 0x0000001dc5027c20 */ /* 0x000fe20008410000 */
[----:B------:R-:W-:Y:S01]  /*1360*/  FFMA.FTZ R101, R234, R228, R101 ;  /* 0x000000e4ea657223 */ /* 0x000fe20000010065 */
[----:B------:R-:W-:Y:S01]  /*1370*/  FADD.FTZ R73, R73, R228 ;  /* 0x000000e449497221 */ /* 0x000fe20000010000 */
[----:B------:R-:W-:Y:S01]  /*1380*/  FMUL.FTZ R202, R249, UR29 ;  /* 0x0000001df9ca7c20 */ /* 0x000fe20008410000 */
[----:B------:R-:W-:-:S02]  /*1390*/  HADD2.F32 R197, -RZ, R208.H0_H0 ;  /* 0x200000d0ffc57230 */ /* 0x000fc40000004100 */
[-C--:B------:R-:W-:Y:S01]  /*13a0*/  FFMA.FTZ R97, R203, R206.reuse, R97 ;  /* 0x000000cecb617223 */ /* 0x080fe20000010061 */
[----:B------:R-:W-:Y:S02]  /*13b0*/  HADD2.F32 R228, -RZ, R215.H0_H0 ;  /* 0x200000d7ffe47230 */ /* 0x000fe40000004100 */
[----:B------:R-:W-:Y:S01]  /*13c0*/  FADD.FTZ R69, R69, R206 ;  /* 0x000000ce45457221 */ /* 0x000fe20000010000 */
        /* <DEDUP_REMOVED lines=17> */
[----:B------:R-:W-:Y:S01]  /*14e0*/  MOV R222, R209 ;  /* 0x000000d100de7202 */ /* 0x000fe20000000f00 */
[----:B------:R-:W-:Y:S01]  /*14f0*/  FFMA.FTZ R197, R203, R206, R198 ;  /* 0x000000cecbc57223 */ /* 0x000fe200000100c6 */
[----:B------:R-:W-:Y:S01]  /*1500*/  SHF.R.U32.HI R209, RZ, 0x10, R209 ;  /* 0x00000010ffd17819 */ /* 0x000fe200000116d1 */
[----:B------:R-:W-:-:S02]  /*1510*/  HADD2.F32 R250, -RZ, R225.H0_H0 ;  /* 0x200000e1fffa7230 */ /* 0x000fc40000004100 */
[----:B------:R-:W-:Y:S01]  /*1520*/  FMUL.FTZ R208, R111, R251 ;  /* 0x000000fb6fd07220 */ /* 0x000fe20000410000 */
[----:B------:R-:W-:Y:S01]  /*1530*/  FADD.FTZ R199, R207, R216 ;  /* 0x000000d8cfc77221 */ /* 0x000fe20000010000 */
[----:B------:R-:W-:Y:S01]  /*1540*/  MOV R221, R210 ;  /* 0x000000d200dd7202 */ /* 0x000fe20000000f00 */
[----:B------:R-:W-:Y:S01]  /*1550*/  FFMA.FTZ R198, R202, R207, R197 ;  /* 0x000000cfcac67223 */ /* 0x000fe200000100c5 */
[----:B------:R-:W-:Y:S01]  /*1560*/  SHF.R.U64 R210, R210, 0x10, R211 ;  /* 0x00000010d2d27819 */ /* 0x000fe200000012d3 */
[----:B------:R-:W-:Y:S02]  /*1570*/  HADD2.F32 R249, -RZ, R193.H0_H0 ;  /* 0x200000c1fff97230 */ /* 0x000fe40000004100 */
[----:B------:R-:W-:Y:S01]  /*1580*/  FMUL.FTZ R13, R13, UR29 ;  /* 0x0000001d0d0d7c20 */ /* 0x000fe20008410000 */
[----:B------:R-:W-:Y:S02]  /*1590*/  HADD2.F32 R192, -RZ, R209.H0_H0 ;  /* 0x200000d1ffc07230 */ /* 0x000fe40000004100 */
[----:B------:R-:W-:Y:S01]  /*15a0*/  FMUL.FTZ R209, R112, R250 ;  /* 0x000000fa70d17220 */ /* 0x000fe20000410000 */
[----:B------:R-:W-:-:S02]  /*15b0*/  HADD2.F32 R223, -RZ, R218.H0_H0 ;  /* 0x200000daffdf7230 */ /* 0x000fc40000004100 */
[----:B------:R-:W-:Y:S01]  /*15c0*/  FADD.FTZ R218, R208, R199 ;  /* 0x000000c7d0da7221 */ /* 0x000fe20000010000 */
[----:B------:R-:W-:Y:S01]  /*15d0*/  MOV R220, R211 ;  /* 0x000000d300dc7202 */ /* 0x000fe20000000f00 */
[----:B------:R-:W-:Y:S01]  /*15e0*/  FFMA.FTZ R197, R201, R208, R198 ;  /* 0x000000d0c9c57223 */ /* 0x000fe200000100c6 */
[----:B------:R-:W-:Y:S01]  /*15f0*/  SHF.R.U32.HI R211, RZ, 0x10, R211 ;  /* 0x00000010ffd37819 */ /* 0x000fe200000116d3 */
[----:B------:R-:W-:Y:S02]  /*1600*/  HADD2.F32 R193, -RZ, R210.H0_H0 ;  /* 0x200000d2ffc17230 */ /* 0x000fe40000004100 */
[----:B------:R-:W-:Y:S01]  /*1610*/  FMUL.FTZ R210, R113, R249 ;  /* 0x000000f971d27220 */ /* 0x000fe20000410000 */
        /* <DEDUP_REMOVED lines=8> */
[----:B------:R-:W-:Y:S01]  /*16a0*/  FFMA.FTZ R197, R19, R210, R192 ;  /* 0x000000d213c57223 */ /* 0x000fe200000100c0 */
[----:B------:R-:W-:Y:S02]  /*16b0*/  FMUL.FTZ R11, R11, UR29 ;  /* 0x0000001d0b0b7c20 */ /* 0x000fe40008410000 */
        /* <DEDUP_REMOVED lines=13> */
[----:B------:R-:W-:Y:S02]  /*1790*/  HADD2.F32 R220, -RZ, R220.H0_H0 ;  /* 0x200000dcffdc7230 */ /* 0x000fe40000004100 */
[----:B------:R-:W-:Y:S01]  /*17a0*/  FFMA.FTZ R193, R15, R214, R192 ;  /* 0x000000d60fc17223 */ /* 0x000fe200000100c0 */
[----:B------:R-:W-:Y:S01]  /*17b0*/  FMUL.FTZ R10, R10, UR29 ;  /* 0x0000001d0a0a7c20 */ /* 0x000fe20008410000 */
[----:B------:R-:W-:Y:S01]  /*17c0*/  FMUL.FTZ R9, R9, UR29 ;  /* 0x0000001d09097c20 */ /* 0x000fe20008410000 */
[----:B------:R-:W-:-:S02]  /*17d0*/  HADD2.F32 R221, -RZ, R221.H0_H0 ;  /* 0x200000ddffdd7230 */ /* 0x000fc40000004100 */
[----:B------:R-:W-:Y:S01]  /*17e0*/  FADD.FTZ R197, R215, R198 ;  /* 0x000000c6d7c57221 */ /* 0x000fe20000010000 */
[----:B------:R-:W-:Y:S02]  /*17f0*/  HADD2.F32 R195, -RZ, R219.H0_H0 ;  /* 0x200000dbffc37230 */ /* 0x000fe40000004100 */
[----:B------:R-:W-:Y:S01]  /*1800*/  FFMA.FTZ R192, R14, R215, R193 ;  /* 0x000000d70ec07223 */ /* 0x000fe200000100c1 */
[-C--:B------:R-:W-:Y:S01]  /*1810*/  FFMA.FTZ R86, R10, R220.reuse, R86 ;  /* 0x000000dc0a567223 */ /* 0x080fe20000010056 */
[----:B------:R-:W-:Y:S01]  /*1820*/  FADD.FTZ R58, R58, R220 ;  /* 0x000000dc3a3a7221 */ /* 0x000fe20000010000 */
[----:B------:R-:W-:Y:S01]  /*1830*/  FMUL.FTZ R219, R122, R220 ;  /* 0x000000dc7adb7220 */ /* 0x000fe20000410000 */
[----:B------:R-:W-:Y:S02]  /*1840*/  HADD2.F32 R225, -RZ, R217.H0_H0 ;  /* 0x200000d9ffe17230 */ /* 0x000fe40000004100 */
[-C--:B------:R-:W-:Y:S01]  /*1850*/  FFMA.FTZ R87, R9, R194.reuse, R87 ;  /* 0x000000c209577223 */ /* 0x080fe20000010057 */
[----:B------:R-:W-:Y:S01]  /*1860*/  FADD.FTZ R59, R59, R194 ;  /* 0x000000c23b3b7221 */ /* 0x000fe20000010000 */
[----:B------:R-:W-:Y:S01]  /*1870*/  FMUL.FTZ R220, R123, R194 ;  /* 0x000000c27bdc7220 */ /* 0x000fe20000410000 */
[----:B------:R-:W-:Y:S01]  /*1880*/  FMUL.FTZ R217, R120, R221 ;  /* 0x000000dd78d97220 */ /* 0x000fe20000410000 */
[----:B------:R-:W-:Y:S01]  /*1890*/  FADD.FTZ R194, R216, R197 ;  /* 0x000000c5d8c27221 */ /* 0x000fe20000010000 */
[----:B------:R-:W-:Y:S01]  /*18a0*/  FMUL.FTZ R12, R12, UR29 ;  /* 0x0000001d0c0c7c20 */ /* 0x000fe20008410000 */
[----:B------:R-:W-:-:S02]  /*18b0*/  FFMA.FTZ R197, R13, R216, R192 ;  /* 0x000000d80dc57223 */ /* 0x000fc400000100c0 */
[----:B------:R-:W-:Y:S02]  /*18c0*/  FADD.FTZ R193, R217, R194 ;  /* 0x000000c2d9c17221 */ /* 0x000fe40000010000 */
[----:B------:R-:W-:Y:S01]  /*18d0*/  FFMA.FTZ R192, R12, R217, R197 ;  /* 0x000000d90cc07223 */ /* 0x000fe200000100c5 */
[----:B------:R-:W-:Y:S01]  /*18e0*/  FMUL.FTZ R8, R8, UR29 ;  /* 0x0000001d08087c20 */ /* 0x000fe20008410000 */
[----:B------:R-:W-:Y:S01]  /*18f0*/  FADD.FTZ R194, R218, R193 ;  /* 0x000000c1dac27221 */ /* 0x000fe20000010000 */
[----:B------:R-:W-:Y:S01]  /*1900*/  FFMA.FTZ R84, R12, R221, R84 ;  /* 0x000000dd0c547223 */ /* 0x000fe20000010054 */
[----:B------:R-:W-:Y:S01]  /*1910*/  FFMA.FTZ R193, R11, R218, R192 ;  /* 0x000000da0bc17223 */ /* 0x000fe200000100c0 */
[----:B------:R-:W-:Y:S01]  /*1920*/  FADD.FTZ R56, R56, R221 ;  /* 0x000000dd38387221 */ /* 0x000fe20000010000 */
[----:B------:R-:W-:Y:S01]  /*1930*/  FADD.FTZ R52, R52, R195 ;  /* 0x000000c334347221 */ /* 0x000fe20000010000 */
[-C--:B------:R-:W-:Y:S01]  /*1940*/  FFMA.FTZ R80, R8, R195.reuse, R80 ;  /* 0x000000c308507223 */ /* 0x080fe20000010050 */
[----:B------:R-:W-:Y:S01]  /*1950*/  FMUL.FTZ R221, R124, R195 ;  /* 0x000000c37cdd7220 */ /* 0x000fe20000410000 */
[----:B------:R-:W-:Y:S01]  /*1960*/  FADD.FTZ R195, R219, R194 ;  /* 0x000000c2dbc37221 */ /* 0x000fe20000010000 */
[----:B------:R-:W-:-:S03]  /*1970*/  FFMA.FTZ R192, R10, R219, R193 ;  /* 0x000000db0ac07223 */ /* 0x000fc600000100c1 */
[----:B------:R-:W-:Y:S01]  /*1980*/  FADD.FTZ R194, R220, R195 ;  /* 0x000000c3dcc27221 */ /* 0x000fe20000010000 */
[----:B------:R-:W-:Y:S01]  /*1990*/  FFMA.FTZ R195, R9, R220, R192 ;  /* 0x000000dc09c37223 */ /* 0x000fe200000100c0 */
[----:B------:R-:W-:Y:S01]  /*19a0*/  FMUL.FTZ R6, R6, UR29 ;  /* 0x0000001d06067c20 */ /* 0x000fe20008410000 */
[----:B------:R-:W-:Y:S01]  /*19b0*/  FFMA.FTZ R90, R14, R222, R90 ;  /* 0x000000de0e5a7223 */ /* 0x000fe2000001005a */
[----:B------:R-:W-:Y:S01]  /*19c0*/  FADD.FTZ R62, R62, R222 ;  /* 0x000000de3e3e7221 */ /* 0x000fe20000010000 */
[----:B------:R-:W-:Y:S01]  /*19d0*/  FMUL.FTZ R222, R125, R196 ;  /* 0x000000c47dde7220 */ /* 0x000fe20000410000 */
[----:B------:R-:W-:Y:S01]  /*19e0*/  FADD.FTZ R193, R221, R194 ;  /* 0x000000c2ddc17221 */ /* 0x000fe20000010000 */
[----:B------:R-:W-:Y:S01]  /*19f0*/  FMUL.FTZ R7, R7, UR29 ;  /* 0x0000001d07077c20 */ /* 0x000fe20008410000 */
[----:B------:R-:W-:Y:S01]  /*1a00*/  FFMA.FTZ R192, R8, R221, R195 ;  /* 0x000000dd08c07223 */ /* 0x000fe200000100c3 */
        /* <DEDUP_REMOVED lines=24> */
[----:B------:R-:W-:Y:S01]  /*1b90*/  FADD.FTZ R194, R193, R226 ;  /* 0x000000e2c1c27221 */ /* 0x000fe20000010000 */
[----:B------:R-:W-:Y:S01]  /*1ba0*/  FMUL.FTZ R227, R130, R227 ;  /* 0x000000e382e37220 */ /* 0x000fe20000410000 */
[----:B------:R-:W-:Y:S01]  /*1bb0*/  FFMA.FTZ R193, R3, R226, R192 ;  /* 0x000000e203c17223 */ /* 0x000fe200000100c0 */
[----:B------:R-:W-:Y:S01]  /*1bc0*/  FFMA.FTZ R94, R18, R237, R94 ;  /* 0x000000ed125e7223 */ /* 0x000fe2000001005e */
[----:B------:R-:W-:Y:S01]  /*1bd0*/  FADD.FTZ R66, R66, R237 ;  /* 0x000000ed42427221 */ /* 0x000fe20000010000 */
[----:B------:R-:W-:Y:S01]  /*1be0*/  FADD.FTZ R51, R51, R228 ;  /* 0x000000e433337221 */ /* 0x000fe20000010000 */
[-C--:B------:R-:W-:Y:S01]  /*1bf0*/  FFMA.FTZ R79, R0, R228.reuse, R79 ;  /* 0x000000e4004f7223 */ /* 0x080fe2000001004f */
        /* <DEDUP_REMOVED lines=13> */
[----:B------:R-:W-:Y:S06]  /*1cd0*/  BRA `(.L_x_11600) ;  /* 0x0000000400547947 */ /* 0x000fec0003800000 */
.L_x_11599:
        /* <DEDUP_REMOVED lines=12> */
.L_x_11601:
        /* <DEDUP_REMOVED lines=15> */
[----:B0-----:R-:W-:-:S04]  /*1e90*/  IMAD.WIDE.U32 R194, R249, 0x4, R192 ;  /* 0x00000004f9c27825 */ /* 0x001fc800078e00c0 */
[--C-:B-1----:R-:W-:Y:S02]  /*1ea0*/  IMAD.WIDE.U32 R196, R245, 0x4, R192.reuse ;  /* 0x00000004f5c47825 */ /* 0x102fe400078e00c0 */
[----:B------:R0:W5:Y:S02]  /*1eb0*/  LDG.E R245, desc[UR20][R198.64] ;  /* 0x00000014c6f57981 */ /* 0x000164000c1e1900 */
[--C-:B------:R-:W-:Y:S02]  /*1ec0*/  IMAD.WIDE.U32 R248, R248, 0x4, R192.reuse ;  /* 0x00000004f8f87825 */ /* 0x100fe400078e00c0 */
[----:B------:R0:W5:Y:S02]  /*1ed0*/  LDG.E R244, desc[UR20][R196.64] ;  /* 0x00000014c4f47981 */ /* 0x000164000c1e1900 */
[----:B------:R-:W-:Y:S02]  /*1ee0*/  IMAD.WIDE.U32 R192, R243, 0x4, R192 ;  /* 0x00000004f3c07825 */ /* 0x000fe400078e00c0 */
[----:B------:R0:W5:Y:S04]  /*1ef0*/  LDG.E R243, desc[UR20][R194.64] ;  /* 0x00000014c2f37981 */ /* 0x000168000c1e1900 */
[----:B------:R0:W5:Y:S04]  /*1f00*/  LDG.E R248, desc[UR20][R248.64] ;  /* 0x00000014f8f87981 */ /* 0x000168000c1e1900 */
[----:B------:R0:W5:Y:S01]  /*1f10*/  LDG.E R242, desc[UR20][R192.64] ;  /* 0x00000014c0f27981 */ /* 0x000162000c1e1900 */
[----:B------:R-:W-:Y:S05]  /*1f20*/  BRA `(.L_x_11600) ;  /* 0x0000000000c07947 */ /* 0x000fea0003800000 */
.L_x_11602:
        /* <DEDUP_REMOVED lines=18> */
[----:B------:R-:W5:Y:S03]  /*2050*/  LDG.E R246, desc[UR20][R168.64] ;  /* 0x00000014a8f67981 */ /* 0x000f66000c1e1900 */
[--C-:B------:R-:W-:Y:S01]  /*2060*/  IMAD.WIDE.U32 R164, R165, 0x4, R160.reuse ;  /* 0x00000004a5a47825 */ /* 0x100fe200078e00a0 */
[----:B------:R-:W-:Y:S01]  /*2070*/  IADD3 R177, PT, PT, R183, 0x300, RZ ;  /* 0x00000300b7b17810 */ /* 0x000fe20007ffe0ff */
[----:B------:R-:W5:Y:S02]  /*2080*/  LDG.E R245, desc[UR20][R166.64] ;  /* 0x00000014a6f57981 */ /* 0x000f64000c1e1900 */
[----:B------:R-:W-:-:S04]  /*2090*/  IMAD.WIDE.U32 R162, R163, 0x4, R160 ;  /* 0x00000004a3a27825 */ /* 0x000fc800078e00a0 */
[--C-:B------:R-:W-:Y:S01]  /*20a0*/  IMAD.WIDE.U32 R248, R248, 0x4, R160.reuse ;  /* 0x00000004f8f87825 */ /* 0x100fe200078e00a0 */
[----:B------:R-:W-:Y:S01]  /*20b0*/  IADD3 R175, PT, PT, R183, 0x200, RZ ;  /* 0x00000200b7af7810 */ /* 0x000fe20007ffe0ff */
[----:B------:R2:W5:Y:S02]  /*20c0*/  LDG.E R244, desc[UR20][R164.64] ;  /* 0x00000014a4f47981 */ /* 0x000564000c1e1900 */
[----:B------:R-:W-:Y:S01]  /*20d0*/  IMAD.WIDE.U32 R160, R173, 0x4, R160 ;  /* 0x00000004ada07825 */ /* 0x000fe200078e00a0 */
[C---:B------:R-:W-:Y:S01]  /*20e0*/  IADD3 R173, PT, PT, R183.reuse, 0x100, RZ ;  /* 0x00000100b7ad7810 */ /* 0x040fe20007ffe0ff */
[----:B------:R-:W5:Y:S01]  /*20f0*/  LDG.E R243, desc[UR20][R162.64] ;  /* 0x00000014a2f37981 */ /* 0x000f62000c1e1900 */
[C---:B------:R-:W-:Y:S02]  /*2100*/  IADD3 R179, PT, PT, R183.reuse, 0x400, RZ ;  /* 0x00000400b7b37810 */ /* 0x040fe40007ffe0ff */
[C---:B------:R-:W-:Y:S01]  /*2110*/  IADD3 R181, PT, PT, R183.reuse, 0x500, RZ ;  /* 0x00000500b7b57810 */ /* 0x040fe20007ffe0ff */
[----:B------:R0:W5:Y:S01]  /*2120*/  LDG.E R242, desc[UR20][R160.64] ;  /* 0x00000014a0f27981 */ /* 0x000162000c1e1900 */
[----:B-1----:R-:W-:Y:S01]  /*2130*/  IADD3 R171, PT, PT, R183, 0x600, RZ ;  /* 0x00000600b7ab7810 */ /* 0x002fe20007ffe0ff */
[----:B--2---:R-:W-:-:S02]  /*2140*/  IMAD.WIDE.U32 R164, R173, 0x10, R184 ;  /* 0x00000010ada47825 */ /* 0x004fc400078e00b8 */
[----:B------:R1:W5:Y:S02]  /*2150*/  LDG.E R248, desc[UR20][R248.64] ;  /* 0x00000014f8f87981 */ /* 0x000364000c1e1900 */
[--C-:B------:R-:W-:Y:S02]  /*2160*/  IMAD.WIDE.U32 R172, R177, 0x10, R184.reuse ;  /* 0x00000010b1ac7825 */ /* 0x100fe400078e00b8 */
[----:B------:R-:W5:Y:S02]  /*2170*/  LDG.E.128 R164, desc[UR20][R164.64] ;  /* 0x00000014a4a47981 */ /* 0x000f64000c1e1d00 */
[----:B0-----:R-:W-:-:S04]  /*2180*/  IMAD.WIDE.U32 R160, R183, 0x10, R184 ;  /* 0x00000010b7a07825 */ /* 0x001fc800078e00b8 */
[--C-:B------:R-:W-:Y:S02]  /*2190*/  IMAD.WIDE.U32 R168, R175, 0x10, R184.reuse ;  /* 0x00000010afa87825 */ /* 0x100fe400078e00b8 */
[----:B------:R-:W5:Y:S02]  /*21a0*/  LDG.E.128 R160, desc[UR20][R160.64] ;  /* 0x00000014a0a07981 */ /* 0x000f64000c1e1d00 */
[--C-:B------:R-:W-:Y:S02]  /*21b0*/  IMAD.WIDE.U32 R176, R179, 0x10, R184.reuse ;  /* 0x00000010b3b07825 */ /* 0x100fe400078e00b8 */
[----:B------:R-:W5:Y:S02]  /*21c0*/  LDG.E.128 R172, desc[UR20][R172.64] ;  /* 0x00000014acac7981 */ /* 0x000f64000c1e1d00 */
[--C-:B------:R-:W-:Y:S02]  /*21d0*/  IMAD.WIDE.U32 R180, R181, 0x10, R184.reuse ;  /* 0x00000010b5b47825 */ /* 0x100fe400078e00b8 */
[----:B------:R-:W5:Y:S02]  /*21e0*/  LDG.E.128 R176, desc[UR20][R176.64] ;  /* 0x00000014b0b07981 */ /* 0x000f64000c1e1d00 */
[----:B------:R-:W-:-:S02]  /*21f0*/  IMAD.WIDE.U32 R184, R171, 0x10, R184 ;  /* 0x00000010abb87825 */ /* 0x000fc400078e00b8 */
[----:B------:R-:W5:Y:S04]  /*2200*/  LDG.E.128 R168, desc[UR20][R168.64] ;  /* 0x00000014a8a87981 */ /* 0x000f68000c1e1d00 */
[----:B------:R-:W5:Y:S04]  /*2210*/  LDG.E.128 R180, desc[UR20][R180.64] ;  /* 0x00000014b4b47981 */ /* 0x000f68000c1e1d00 */
[----:B-1----:R-:W5:Y:S02]  /*2220*/  LDG.E.128 R184, desc[UR20][R184.64] ;  /* 0x00000014b8b87981 */ /* 0x002f64000c1e1d00 */
.L_x_11600:
        /* <DEDUP_REMOVED lines=32> */
.L_x_11604:
[----:B------:R-:W-:Y:S05]  /*2430*/  BSYNC.RECONVERGENT B0 ;  /* 0x0000000000007941 */ /* 0x000fea0003800200 */
.L_x_11603:
[----:B------:R-:W1:Y:S08]  /*2440*/  S2UR UR10, SR_CgaCtaId ;  /* 0x00000000000a79c3 */ /* 0x000e700000008800 */
[----:B------:R-:W-:Y:S06]  /*2450*/  BAR.SYNC.DEFER_BLOCKING 0x0 ;  /* 0x0000000000007b1d */ /* 0x000fec0000010000 */
[----:B------:R-:W-:Y:S01]  /*2460*/  UMOV UR9, 0x400 ;  /* 0x0000040000097882 */ /* 0x000fe20000000000 */
[----:B------:R-:W-:Y:S01]  /*2470*/  @UP3 UIADD3 UR11, UPT, UPT, UR11, -0x1, URZ ;  /* 0xffffffff0b0b3890 */ /* 0x000fe2000fffe0ff */
[----:B------:R-:W-:Y:S01]  /*2480*/  PLOP3.LUT P0, PT, PT, PT, UP3, 0x80, 0x8 ;  /* 0x000000000008781c */ /* 0x000fe20003f0f038 */
[----:B------:R-:W2:Y:S01]  /*2490*/  @UP3 LDCU.64 UR30, c[0x0][0x390] ;  /* 0x00007200ff1e37ac */ /* 0x000ea20008000a00 */
[----:B------:R-:W3:Y:S04]  /*24a0*/  LDL.S16 R251, [R1] ;  /* 0x0000000001fb7983 */ /* 0x000ee80000100600 */
[----:B------:R-:W4:Y:S01]  /*24b0*/  LDL.S16 R249, [R1+0x2] ;  /* 0x0000020001f97983 */ /* 0x000f220000100600 */
[----:B------:R-:W-:-:S02]  /*24c0*/  @UP3 UIMAD UR11, UR11, UR28, URZ ;  /* 0x0000001c0b0b32a4 */ /* 0x000fc4000f8e02ff */
[----:B-1----:R-:W-:-:S04]  /*24d0*/  ULEA UR9, UR10, UR9, 0x18 ;  /* 0x000000090a097291 */ /* 0x002fc8000f8ec0ff */
[----:B------:R-:W-:Y:S02]  /*24e0*/  UIADD3 UR10, UPT, UPT, UR9, 0x7040, URZ ;  /* 0x00007040090a7890 */ /* 0x000fe4000fffe0ff */
[----:B------:R-:W-:-:S09]  /*24f0*/  @!UP1 UIADD3 UR10, UPT, UPT, UR9, 0x7000, URZ ;  /* 0x00007000090a9890 */ /* 0x000fd2000fffe0ff */
[----:B------:R-:W1:Y:S01]  /*2500*/  LDS.128 R196, [UR10] ;  /* 0x0000000affc47984 */ /* 0x000e620008000c00 */
[----:B------:R-:W-:Y:S02]  /*2510*/  UIADD3 UR10, UPT, UPT, UR9, 0x7050, URZ ;  /* 0x00007050090a7890 */ /* 0x000fe4000fffe0ff */
[----:B------:R-:W-:-:S09]  /*2520*/  @!UP1 UIADD3 UR10, UPT, UPT, UR9, 0x7010, URZ ;  /* 0x00007010090a9890 */ /* 0x000fd2000fffe0ff */
        /* <DEDUP_REMOVED lines=13> */
[----:B------:R-:W-:Y:S01]  /*2600*/  FADD.FTZ R193, R194, R193 ;  /* 0x000000c1c2c17221 */ /* 0x000fe20000010000 */
[----:B------:R-:W-:-:S04]  /*2610*/  @UP3 USHF.R.S32.HI UR9, URZ, 0x1f, UR11 ;  /* 0x0000001fff093899 */ /* 0x000fc8000801140b */
[----:B------:R-:W-:Y:S01]  /*2620*/  @UP3 ULEA.HI UR9, UR9, UR11, URZ, 0x2 ;  /* 0x0000000b09093291 */ /* 0x000fe2000f8f10ff */
[----:B0-----:R-:W-:Y:S01]  /*2630*/  FADD.FTZ R250, R250, R197 ;  /* 0x000000c5fafa7221 */ /* 0x001fe20000010000 */
[----:B------:R-:W-:-:S04]  /*2640*/  FADD.FTZ R197, R193, R196 ;  /* 0x000000c4c1c57221 */ /* 0x000fc80000010000 */
[----:B------:R-:W-:Y:S01]  /*2650*/  MOV R196, UR9 ;  /* 0x0000000900c47c02 */ /* 0x000fe20008000f00 */
[----:B------:R-:W0:Y:S01]  /*2660*/  LDS.128 R192, [UR10] ;  /* 0x0000000affc07984 */ /* 0x000e220008000c00 */
[----:B------:R-:W-:Y:S01]  /*2670*/  FADD.FTZ R250, R199, R250 ;  /* 0x000000fac7fa7221 */ /* 0x000fe20000010000 */
[----:B------:R-:W-:-:S03]  /*2680*/  FADD.FTZ R198, R198, R197 ;  /* 0x000000c5c6c67221 */ /* 0x000fc60000010000 */
[----:B0-----:R-:W-:-:S04]  /*2690*/  FADD.FTZ R250, R250, R193 ;  /* 0x000000c1fafa7221 */ /* 0x001fc80000010000 */
[----:B------:R-:W-:Y:S01]  /*26a0*/  FADD.FTZ R193, R195, R250 ;  /* 0x000000fac3c17221 */ /* 0x000fe20000010000 */
[----:B------:R-:W-:Y:S02]  /*26b0*/  MOV R195, RZ ;  /* 0x000000ff00c37202 */ /* 0x000fe40000000f00 */
[----:B------:R-:W-:Y:S01]  /*26c0*/  @P0 LEA.HI.SX32 R195, R196, R237, 0x1e ;  /* 0x000000edc4c30211 */ /* 0x000fe200078ff2ff */
[----:B------:R-:W-:-:S05]  /*26d0*/  HFMA2 R196, -RZ, RZ, 0, 4.76837158203125e-07 ;  /* 0x00000008ffc47431 */ /* 0x000fca00000001ff */
[----:B--2---:R-:W-:-:S06]  /*26e0*/  @P0 IMAD.WIDE.U32 R196, R195, R196, UR30 ;  /* 0x0000001ec3c40e25 */ /* 0x004fcc000f8e00c4 */
[----:B------:R-:W2:Y:S01]  /*26f0*/  @P0 LDG.E.64 R196, desc[UR20][R196.64] ;  /* 0x00000014c4c40981 */ /* 0x000ea2000c1e1b00 */
[----:B------:R-:W-:Y:S01]  /*2700*/  FADD.FTZ R199, R198, R192 ;  /* 0x000000c0c6c77221 */ /* 0x000fe20000010000 */
[----:B------:R-:W-:Y:S01]  /*2710*/  UIMAD UR9, UR8, UR28, URZ ;  /* 0x0000001c080972a4 */ /* 0x000fe2000f8e02ff */
[----:B------:R-:W-:Y:S01]  /*2720*/  FMUL.FTZ R193, R193, UR26 ;  /* 0x0000001ac1c17c20 */ /* 0x000fe20008410000 */
[----:B------:R-:W-:Y:S01]  /*2730*/  UISETP.NE.U32.AND UP0, UPT, UR4, URZ, UPT ;  /* 0x000000ff0400728c */ /* 0x000fe2000bf05070 */
[----:B------:R-:W-:Y:S01]  /*2740*/  FADD.FTZ R194, R194, R199 ;  /* 0x000000c7c2c27221 */ /* 0x000fe20000010000 */
[----:B------:R-:W-:Y:S02]  /*2750*/  USHF.R.S32.HI UR10, URZ, 0x1f, UR9 ;  /* 0x0000001fff0a7899 */ /* 0x000fe40008011409 */
[----:B------:R-:W-:Y:S01]  /*2760*/  UISETP.NE.AND.EX UP0, UPT, UR5, URZ, UPT, UP0 ;  /* 0x000000ff0500728c */ /* 0x000fe2000bf05300 */
[----:B------:R-:W-:Y:S01]  /*2770*/  R2UR UR11, R193 ;  /* 0x00000000c10b72ca */ /* 0x000fe200000e0000 */
[----:B------:R-:W-:Y:S01]  /*2780*/  ULEA.HI UR10, UR10, UR9, URZ, 0x2 ;  /* 0x000000090a0a7291 */ /* 0x000fe2000f8f10ff */
[----:B--2---:R-:W-:-:S02]  /*2790*/  @P0 SHF.R.U64 R192, R196, 0x10, R197 ;  /* 0x00000010c4c00819 */ /* 0x004fc400000012c5 */
[----:B------:R-:W-:Y:S02]  /*27a0*/  @P0 PRMT R252, R196, 0x7610, R252 ;  /* 0x00007610c4fc0816 */ /* 0x000fe400000000fc */
[----:B---3--:R-:W-:Y:S02]  /*27b0*/  @P0 PRMT R251, R192, 0x7610, R251 ;  /* 0x00007610c0fb0816 */ /* 0x008fe400000000fb */
[--C-:B------:R-:W-:Y:S02]  /*27c0*/  @P0 SHF.R.U32.HI R192, RZ, 0x10, R197.reuse ;  /* 0x00000010ffc00819 */ /* 0x100fe400000116c5 */
[----:B------:R-:W-:Y:S01]  /*27d0*/  @P0 PRMT R252, R252, 0x5410, R197 ;  /* 0x00005410fcfc0816 */ /* 0x000fe200000000c5 */
[----:B------:R0:W-:Y:S01]  /*27e0*/  @P0 STL.S16 [R1], R251 ;  /* 0x000000fb01000387 */ /* 0x0001e20000100600 */
[----:B----4-:R-:W-:Y:S01]  /*27f0*/  @P0 PRMT R249, R192, 0x7610, R249 ;  /* 0x00007610c0f90816 */ /* 0x010fe200000000f9 */
[----:B------:R-:W-:Y:S01]  /*2800*/  FMUL.FTZ R197, R194, UR26 ;  /* 0x0000001ac2c57c20 */ /* 0x000fe20008410000 */
[----:B------:R-:W-:-:S03]  /*2810*/  MOV R194, UR10 ;  /* 0x0000000a00c27c02 */ /* 0x000fc60008000f00 */
[----:B------:R0:W-:Y:S01]  /*2820*/  @P0 STL.S16 [R1+0x2], R249 ;  /* 0x000002f901000387 */ /* 0x0001e20000100600 */
[----:B------:R-:W-:Y:S02]  /*2830*/  ISETP.NE.AND P0, PT, RZ, UR27, PT ;  /* 0x0000001bff007c0c */ /* 0x000fe4000bf05270 */
[----:B------:R-:W-:Y:S02]  /*2840*/  LEA.HI.SX32 R194, R194, R237, 0x1e ;  /* 0x000000edc2c27211 */ /* 0x000fe400078ff2ff */
[----:B------:R-:W-:Y:S01]  /*2850*/  FSEL R197, R197, RZ, !P0 ;  /* 0x000000ffc5c57208 */ /* 0x000fe20004000000 */
[----:B------:R-:W-:Y:S08]  /*2860*/  BRA.U UP0, `(.L_x_11605) ;  /* 0x0000000d00687547 */ /* 0x000ff0000b800000 */
        /* <DEDUP_REMOVED lines=27> */
.L_x_11609:
[----:B------:R-:W-:Y:S05]  /*2a20*/  BSYNC.RECONVERGENT B0 ;  /* 0x0000000000007941 */ /* 0x000fea0003800200 */
.L_x_11608:
[----:B------:R-:W-:-:S07]  /*2a30*/  FADD.FTZ R20, R20, R193 ;  /* 0x000000c114147221 */ /* 0x000fce0000010000 */
.L_x_11607:
        /* <DEDUP_REMOVED lines=24> */
.L_x_11612:
[----:B------:R-:W-:Y:S05]  /*2bc0*/  BSYNC.RECONVERGENT B0 ;  /* 0x0000000000007941 */ /* 0x000fea0003800200 */
.L_x_11611:
[----:B------:R-:W-:-:S07]  /*2bd0*/  FADD.FTZ R21, R21, R192 ;  /* 0x000000c015157221 */ /* 0x000fce0000010000 */
.L_x_11610:
        /* <DEDUP_REMOVED lines=24> */
.L_x_11615:
[----:B------:R-:W-:Y:S05]  /*2d60*/  BSYNC.RECONVERGENT B0 ;  /* 0x0000000000007941 */ /* 0x000fea0003800200 */
.L_x_11614:
[----:B------:R-:W-:-:S07]  /*2d70*/  FADD.FTZ R22, R22, R193 ;  /* 0x000000c116167221 */ /* 0x000fce0000010000 */
.L_x_11613:
        /* <DEDUP_REMOVED lines=24> */
.L_x_11618:
[----:B------:R-:W-:Y:S05]  /*2f00*/  BSYNC.RECONVERGENT B0 ;  /* 0x0000000000007941 */ /* 0x000fea0003800200 */
.L_x_11617:
[----:B------:R-:W-:Y:S01]  /*2f10*/  FADD.FTZ R23, R23, R192 ;  /* 0x000000c017177221 */ /* 0x000fe20000010000 */
[----:B------:R-:W-:Y:S06]  /*2f20*/  BRA `(.L_x_11616) ;  /* 0x0000000c00dc7947 */ /* 0x000fec0003800000 */
.L_x_11606:
        /* <DEDUP_REMOVED lines=24> */
.L_x_11621:
[----:B------:R-:W-:Y:S05]  /*30b0*/  BSYNC.RECONVERGENT B0 ;  /* 0x0000000000007941 */ /* 0x000fea0003800200 */
.L_x_11620:
[----:B------:R-:W-:-:S07]  /*30c0*/  FADD.FTZ R20, R20, R189 ;  /* 0x000000bd14147221 */ /* 0x000fce0000010000 */
.L_x_11619:
        /* <DEDUP_REMOVED lines=12> */
[----:B------:R-:W-:Y:S01]  /*3190*/  F2FP.F16.F32.PACK_AB R240, RZ, R188 ;  /* 0x000000bcfff0723e */ /* 0x000fe200000000ff */
[----:B------:R-:W-:Y:S01]  /*31a0*/  HFMA2 R188, -RZ, RZ, 0, 0 ;  /* 0x00000000ffbc7431 */ /* 0x000fe200000001ff */
        /* <DEDUP_REMOVED lines=10> */
.L_x_11624:
[----:B------:R-:W-:Y:S05]  /*3250*/  BSYNC.RECONVERGENT B0 ;  /* 0x0000000000007941 */ /* 0x000fea0003800200 */
.L_x_11623:
[----:B------:R-:W-:-:S07]  /*3260*/  FADD.FTZ R21, R21, R188 ;  /* 0x000000bc15157221 */ /* 0x000fce0000010000 */
.L_x_11622:
        /* <DEDUP_REMOVED lines=24> */
.L_x_11627:
[----:B------:R-:W-:Y:S05]  /*33f0*/  BSYNC.RECONVERGENT B0 ;  /* 0x0000000000007941 */ /* 0x000fea0003800200 */
.L_x_11626:
[----:B------:R-:W-:-:S07]  /*3400*/  FADD.FTZ R22, R22, R189 ;  /* 0x000000bd16167221 */ /* 0x000fce0000010000 */
.L_x_11625:
        /* <DEDUP_REMOVED lines=20> */
[----:B------:R-:W-:-:S03]  /*3550*/  @P0 HADD2.F32 R196, -RZ, R249.H0_H0 ;  /* 0x200000f9ffc40230 */ /* 0x000fc60000004100 */
        /* <DEDUP_REMOVED lines=8> */
[----:B------:R-:W-:-:S04]  /*35e0*/  F2FP.F16.F32.PACK_AB R196, RZ, R196 ;  /* 0x000000c4ffc4723e */ /* 0x000fc800000000ff */
[----:B------:R-:W-:Y:S01]  /*35f0*/  PRMT R238, R196, 0x7610, R238 ;  /* 0x00007610c4ee7816 */ /* 0x000fe200000000ee */
[----:B------:R-:W-:Y:S06]  /*3600*/  BRA `(.L_x_11616) ;  /* 0x0000000800247947 */ /* 0x000fec0003800000 */
.L_x_11605:
        /* <DEDUP_REMOVED lines=20> */
.L_x_11629:
[----:B------:R-:W-:Y:S05]  /*3750*/  BRA.U !UP3, `(.L_x_11630) ;  /* 0x000000010b407547 */ /* 0x000fea000b800000 */
[----:B------:R-:W-:Y:S02]  /*3760*/  PLOP3.LUT P1, PT, PT, PT, UP2, 0x80, 0x8 ;  /* 0x000000000008781c */ /* 0x000fe40003f2f028 */
[----:B-----5:R-:W-:-:S11]  /*3770*/  LOP3.LUT P0, RZ, R248, 0xff00, RZ, 0xc0, !PT ;  /* 0x0000ff00f8ff7812 */ /* 0x020fd6000780c0ff */
[----:B------:R-:W-:Y:S02]  /*3780*/  @P1 FFMA.FTZ R192, R234, UR11, R197 ;  /* 0x0000000beac01c23 */ /* 0x000fe400080100c5 */
[----:B------:R-:W-:Y:S02]  /*3790*/  @P0 HADD2.F32 R193, -RZ, R251.H0_H0 ;  /* 0x200000fbffc10230 */ /* 0x000fe40000004100 */
[----:B------:R-:W-:Y:S01]  /*37a0*/  @P1 FADD.FTZ R196, R233, -R192 ;  /* 0x800000c0e9c41221 */ /* 0x000fe20000010000 */
[----:B------:R-:W-:-:S03]  /*37b0*/  MOV R192, R161 ;  /* 0x000000a100c07202 */ /* 0x000fc60000000f00 */
        /* <DEDUP_REMOVED lines=10> */
.L_x_11630:
        /* <DEDUP_REMOVED lines=17> */
.L_x_11631:
[----:B------:R-:W-:Y:S05]  /*3970*/  BRA.U !UP3, `(.L_x_11616) ;  /* 0x000000050b487547 */ /* 0x000fea000b800000 */
[----:B------:R-:W-:Y:S02]  /*3980*/  PLOP3.LUT P1, PT, PT, PT, UP2, 0x80, 0x8 ;  /* 0x000000000008781c */ /* 0x000fe40003f2f028 */
[----:B-----5:R-:W-:-:S11]  /*3990*/  ISETP.GE.U32.AND P0, PT, R248, 0x1000000, PT ;  /* 0x01000000f800780c */ /* 0x020fd60003f06070 */
        /* <DEDUP_REMOVED lines=13> */
[----:B------:R-:W-:Y:S01]  /*3a70*/  PRMT R238, R193, 0x7610, R238 ;  /* 0x00007610c1ee7816 */ /* 0x000fe200000000ee */
[----:B------:R-:W-:Y:S06]  /*3a80*/  BRA `(.L_x_11616) ;  /* 0x0000000400047947 */ /* 0x000fec0003800000 */
.L_x_11628:
[----:B------:R-:W-:Y:S02]  /*3a90*/  PLOP3.LUT P0, PT, PT, PT, UP2, 0x80, 0x8 ;  /* 0x000000000008781c */ /* 0x000fe40003f0f028 */
[----:B-----5:R-:W-:Y:S02]  /*3aa0*/  MOV R189, R161 ;  /* 0x000000a100bd7202 */ /* 0x020fe40000000f00 */
[----:B------:R-:W-:-:S09]  /*3ab0*/  MOV R190, R162 ;  /* 0x000000a200be7202 */ /* 0x000fd20000000f00 */
[----:B------:R-:W-:-:S04]  /*3ac0*/  @P0 FFMA.FTZ R188, R234, UR11, R197 ;  /* 0x0000000beabc0c23 */ /* 0x000fc800080100c5 */
[----:B------:R-:W-:-:S04]  /*3ad0*/  @P0 FADD.FTZ R188, R233, -R188 ;  /* 0x800000bce9bc0221 */ /* 0x000fc80000010000 */
[----:B------:R-:W-:Y:S01]  /*3ae0*/  @P0 FFMA.FTZ R189, R188, UR29, R161 ;  /* 0x0000001dbcbd0c23 */ /* 0x000fe200080100a1 */
[----:B------:R-:W-:-:S04]  /*3af0*/  @P0 FFMA.FTZ R188, R232, UR11, R197 ;  /* 0x0000000be8bc0c23 */ /* 0x000fc800080100c5 */
[----:B------:R-:W-:Y:S01]  /*3b00*/  @P0 FADD.FTZ R191, R231, -R188 ;  /* 0x800000bce7bf0221 */ /* 0x000fe20000010000 */
[----:B------:R-:W-:-:S03]  /*3b10*/  @P0 FFMA.FTZ R188, R230, UR11, R197 ;  /* 0x0000000be6bc0c23 */ /* 0x000fc600080100c5 */
[----:B------:R-:W-:Y:S01]  /*3b20*/  @P0 FFMA.FTZ R190, R191, UR29, R162 ;  /* 0x0000001dbfbe0c23 */ /* 0x000fe200080100a2 */
        /* <DEDUP_REMOVED lines=19> */
.L_x_11632:
[----:B------:R-:W-:Y:S05]  /*3c60*/  BRA.U !UP3, `(.L_x_11633) ;  /* 0x000000010b2c7547 */ /* 0x000fea000b800000 */
[----:B------:R-:W-:Y:S01]  /*3c70*/  LOP3.LUT P0, RZ, R248, 0xff00, RZ, 0xc0, !PT ;  /* 0x0000ff00f8ff7812 */ /* 0x000fe2000780c0ff */
        /* <DEDUP_REMOVED lines=9> */
[----:B------:R-:W-:-:S07]  /*3d10*/  PRMT R240, R196, 0x7610, R240 ;  /* 0x00007610c4f07816 */ /* 0x000fce00000000f0 */
.L_x_11633:
        /* <DEDUP_REMOVED lines=12> */
.L_x_11634:
[----:B------:R-:W-:Y:S05]  /*3de0*/  BRA.U !UP3, `(.L_x_11616) ;  /* 0x000000010b2c7547 */ /* 0x000fea000b800000 */
[----:B------:R-:W-:Y:S01]  /*3df0*/  ISETP.GE.U32.AND P0, PT, R248, 0x1000000, PT ;  /* 0x01000000f800780c */ /* 0x000fe20003f06070 */
        /* <DEDUP_REMOVED lines=10> */
.L_x_11616:
[----:B------:R-:W-:Y:S01]  /*3ea0*/  ISETP.NE.U32.AND P0, PT, RZ, UR6, PT ;  /* 0x00000006ff007c0c */ /* 0x000fe2000bf05070 */
[----:B------:R-:W-:-:S03]  /*3eb0*/  UISETP.NE.U32.AND UP0, UPT, UR4, URZ, UPT ;  /* 0x000000ff0400728c */ /* 0x000fc6000bf05070 */
[----:B------:R-:W-:Y:S01]  /*3ec0*/  ISETP.NE.AND.EX P0, PT, RZ, UR7, PT, P0 ;  /* 0x00000007ff007c0c */ /* 0x000fe2000bf05300 */
[----:B------:R-:W-:-:S12]  /*3ed0*/  UISETP.NE.AND.EX UP0, UPT, UR5, URZ, UPT, UP0 ;  /* 0x000000ff0500728c */ /* 0x000fd8000bf05300 */
[----:B------:R-:W1:Y:S02]  /*3ee0*/  @P0 LDC.64 R192, c[0x0][0x478] ;  /* 0x00011e00ffc00b82 */ /* 0x000e640000000a00 */
[----:B-1----:R-:W-:-:S05]  /*3ef0*/  @P0 IMAD.WIDE.U32 R192, R194, 0x10, R192 ;  /* 0x00000010c2c00825 */ /* 0x002fca00078e00c0 */
[----:B------:R1:W-:Y:S01]  /*3f00*/  @P0 STG.E.128 desc[UR20][R192.64], R188 ;  /* 0x000000bcc0000986 */ /* 0x0003e2000c101d14 */
[----:B------:R-:W-:Y:S05]  /*3f10*/  BRA.U !UP3, `(.L_x_11635) ;  /* 0x000000010b207547 */ /* 0x000fea000b800000 */
[----:B-1----:R-:W1:Y:S01]  /*3f20*/  LDC.64 R192, c[0x0][0x468] ;  /* 0x00011a00ffc07b82 */ /* 0x002e620000000a00 */
[----:B------:R-:W-:Y:S02]  /*3f30*/  LOP3.LUT R198, R240, 0xffff, RZ, 0xc0, !PT ;  /* 0x0000fffff0c67812 */ /* 0x000fe400078ec0ff */
[----:B0-----:R-:W-:-:S03]  /*3f40*/  PRMT R249, R239, 0x5410, R238 ;  /* 0x00005410eff97816 */ /* 0x001fc600000000ee */
[----:B------:R-:W-:-:S05]  /*3f50*/  IMAD.WIDE.U32 R198, R198, 0x10000, RZ ;  /* 0x00010000c6c67825 */ /* 0x000fca00078e00ff */
[----:B------:R-:W-:Y:S02]  /*3f60*/  LOP3.LUT R199, R249, R199, RZ, 0xfc, !PT ;  /* 0x000000c7f9c77212 */ /* 0x000fe400078efcff */
[----:B------:R-:W-:Y:S01]  /*3f70*/  LOP3.LUT R198, R198, 0xffff, R241, 0xf8, !PT ;  /* 0x0000ffffc6c67812 */ /* 0x000fe200078ef8f1 */
[----:B-1----:R-:W-:-:S05]  /*3f80*/  IMAD.WIDE.U32 R192, R195, 0x8, R192 ;  /* 0x00000008c3c07825 */ /* 0x002fca00078e00c0 */
[----:B------:R2:W-:Y:S02]  /*3f90*/  STG.E.64 desc[UR20][R192.64], R198 ;  /* 0x000000c6c0007986 */ /* 0x0005e4000c101b14 */
.L_x_11635:
[----:B------:R-:W-:Y:S05]  /*3fa0*/  BRA.U !UP3, `(.L_x_11636) ;  /* 0x000000010b247547 */ /* 0x000fea000b800000 */
[----:B-12---:R-:W1:Y:S01]  /*3fb0*/  LDC.64 R192, c[0x0][0x390] ;  /* 0x0000e400ffc07b82 */ /* 0x006e620000000a00 */
[----:B------:R-:W-:-:S05]  /*3fc0*/  IADD3 R199, PT, PT, R195, 0x100, RZ ;  /* 0x00000100c3c77810 */ /* 0x000fca0007ffe0ff */
[----:B-1----:R-:W-:-:S06]  /*3fd0*/  IMAD.WIDE.U32 R192, R199, 0x8, R192 ;  /* 0x00000008c7c07825 */ /* 0x002fcc00078e00c0 */
[----:B------:R-:W2:Y:S02]  /*3fe0*/  LDG.E.64 R192, desc[UR20][R192.64] ;  /* 0x00000014c0c07981 */ /* 0x000ea4000c1e1b00 */
[C-C-:B--2---:R-:W-:Y:S02]  /*3ff0*/  SHF.R.U64 R198, R192.reuse, 0x10, R193.reuse ;  /* 0x00000010c0c67819 */ /* 0x144fe400000012c1 */
[--C-:B------:R-:W-:Y:S02]  /*4000*/  SHF.R.U32.HI R196, RZ, 0x10, R193.reuse ;  /* 0x00000010ffc47819 */ /* 0x100fe400000116c1 */
[----:B------:R-:W-:Y:S01]  /*4010*/  PRMT R252, R192, 0x5410, R193 ;  /* 0x00005410c0fc7816 */ /* 0x000fe200000000c1 */
[----:B------:R3:W-:Y:S04]  /*4020*/  STL.S16 [R1], R198 ;  /* 0x000000c601007387 */ /* 0x0007e80000100600 */
[----:B------:R3:W-:Y:S02]  /*4030*/  STL.S16 [R1+0x2], R196 ;  /* 0x000002c401007387 */ /* 0x0007e40000100600 */
.L_x_11636:
[----:B------:R-:W-:Y:S05]  /*4040*/  BRA.U !UP0, `(.L_x_11637) ;  /* 0x0000000908407547 */ /* 0x000fea000b800000 */
[----:B------:R-:W-:Y:S05]  /*4050*/  @!P0 BRA `(.L_x_11638) ;  /* 0x0000000400188947 */ /* 0x000fea0003800000 */
[----:B------:R-:W-:Y:S02]  /*4060*/  PLOP3.LUT P1, PT, PT, PT, UP2, 0x80, 0x8 ;  /* 0x000000000008781c */ /* 0x000fe40003f2f028 */
[----:B-1---5:R-:W-:-:S11]  /*4070*/  MOV R190, R166 ;  /* 0x000000a600be7202 */ /* 0x022fd60000000f00 */
        /* <DEDUP_REMOVED lines=12> */
[----:B--2---:R-:W-:Y:S01]  /*4140*/  @P1 FADD.FTZ R193, R205, -R188 ;  /* 0x800000bccdc11221 */ /* 0x004fe20000010000 */
        /* <DEDUP_REMOVED lines=14> */
.L_x_11639:
[----:B------:R-:W-:Y:S05]  /*4230*/  BRA.U !UP3, `(.L_x_11640) ;  /* 0x000000010b347547 */ /* 0x000fea000b800000 */
[----:B------:R-:W2:Y:S01]  /*4240*/  LDL.S16 R192, [R1] ;  /* 0x0000000001c07983 */ /* 0x000ea20000100600 */
[----:B------:R-:W-:Y:S02]  /*4250*/  LOP3.LUT P1, RZ, R247, 0xff00, RZ, 0xc0, !PT ;  /* 0x0000ff00f7ff7812 */ /* 0x000fe4000782c0ff */
[----:B--2---:R-:W-:Y:S01]  /*4260*/  PRMT R193, R192, 0x7610, R193 ;  /* 0x00007610c0c17816 */ /* 0x004fe200000000c1 */
[----:B------:R-:W-:-:S10]  /*4270*/  FMUL.FTZ R192, R189, UR23 ;  /* 0x00000017bdc07c20 */ /* 0x000fd40008410000 */
[----:B------:R-:W-:Y:S02]  /*4280*/  @P1 HADD2.F32 R193, -RZ, R193.H0_H0 ;  /* 0x200000c1ffc11230 */ /* 0x000fe40000004100 */
[----:B---3--:R-:W-:Y:S01]  /*4290*/  FMUL.FTZ R196, R192, UR22 ;  /* 0x00000016c0c47c20 */ /* 0x008fe20008410000 */
[----:B------:R-:W-:-:S03]  /*42a0*/  MOV R192, RZ ;  /* 0x000000ff00c07202 */ /* 0x000fc60000000f00 */
[-C--:B------:R-:W-:Y:S01]  /*42b0*/  @P1 FMUL.FTZ R192, R193, R196.reuse ;  /* 0x000000c4c1c01220 */ /* 0x080fe20000410000 */
[----:B------:R-:W-:-:S03]  /*42c0*/  FMUL.FTZ R196, R153, R196 ;  /* 0x000000c499c47220 */ /* 0x000fc60000410000 */
[----:B------:R-:W-:Y:S02]  /*42d0*/  FADD.FTZ R25, R25, R192 ;  /* 0x000000c019197221 */ /* 0x000fe40000010000 */
[----:B------:R-:W-:-:S04]  /*42e0*/  FSEL R196, R196, RZ, P1 ;  /* 0x000000ffc4c47208 */ /* 0x000fc80000800000 */
[----:B------:R-:W-:-:S04]  /*42f0*/  F2FP.F16.F32.PACK_AB R196, RZ, R196 ;  /* 0x000000c4ffc4723e */ /* 0x000fc800000000ff */
[----:B------:R-:W-:-:S07]  /*4300*/  PRMT R240, R196, 0x7610, R240 ;  /* 0x00007610c4f07816 */ /* 0x000fce00000000f0 */
.L_x_11640:
        /* <DEDUP_REMOVED lines=12> */
.L_x_11641:
[----:B------:R-:W-:Y:S05]  /*43d0*/  BRA.U !UP3, `(.L_x_11642) ;  /* 0x000000110bd87547 */ /* 0x000fea000b800000 */
[----:B------:R-:W2:Y:S01]  /*43e0*/  LDL.S16 R192, [R1+0x2] ;  /* 0x0000020001c07983 */ /* 0x000ea20000100600 */
[----:B------:R-:W-:Y:S02]  /*43f0*/  ISETP.GE.U32.AND P1, PT, R247, 0x1000000, PT ;  /* 0x01000000f700780c */ /* 0x000fe40003f26070 */
        /* <DEDUP_REMOVED lines=10> */
[----:B------:R-:W-:Y:S01]  /*44a0*/  PRMT R238, R193, 0x7610, R238 ;  /* 0x00007610c1ee7816 */ /* 0x000fe200000000ee */
[----:B------:R-:W-:Y:S06]  /*44b0*/  BRA `(.L_x_11642) ;  /* 0x0000001000a07947 */ /* 0x000fec0003800000 */
.L_x_11638:
[----:B------:R-:W-:Y:S05]  /*44c0*/  BRA.U !UP3, `(.L_x_11643) ;  /* 0x000000010b407547 */ /* 0x000fea000b800000 */
[----:B------:R-:W-:Y:S02]  /*44d0*/  PLOP3.LUT P2, PT, PT, PT, UP2, 0x80, 0x8 ;  /* 0x000000000008781c */ /* 0x000fe40003f4f028 */
[----:B-----5:R-:W-:-:S11]  /*44e0*/  LOP3.LUT P1, RZ, R247, 0xff, RZ, 0xc0, !PT ;  /* 0x000000fff7ff7812 */ /* 0x020fd6000782c0ff */
[----:B-12---:R-:W-:-:S04]  /*44f0*/  @P2 FFMA.FTZ R192, R204, UR11, R197 ;  /* 0x0000000bccc02c23 */ /* 0x006fc800080100c5 */
        /* <DEDUP_REMOVED lines=13> */
.L_x_11643:
[----:B------:R-:W-:Y:S05]  /*45d0*/  BRA.U !UP3, `(.L_x_11644) ;  /* 0x000000010b487547 */ /* 0x000fea000b800000 */
[----:B-12---:R-:W2:Y:S01]  /*45e0*/  LDL.S16 R192, [R1] ;  /* 0x0000000001c07983 */ /* 0x006ea20000100600 */
[----:B------:R-:W-:Y:S02]  /*45f0*/  PLOP3.LUT P2, PT, PT, PT, UP2, 0x80, 0x8 ;  /* 0x000000000008781c */ /* 0x000fe40003f4f028 */
[----:B-----5:R-:W-:-:S11]  /*4600*/  LOP3.LUT P1, RZ, R247, 0xff00, RZ, 0xc0, !PT ;  /* 0x0000ff00f7ff7812 */ /* 0x020fd6000782c0ff */
[----:B------:R-:W-:-:S04]  /*4610*/  @P2 FFMA.FTZ R193, R203, UR11, R197 ;  /* 0x0000000bcbc12c23 */ /* 0x000fc800080100c5 */
[----:B---3--:R-:W-:Y:S01]  /*4620*/  @P2 FADD.FTZ R196, R206, -R193 ;  /* 0x800000c1cec42221 */ /* 0x008fe20000010000 */
[----:B--2---:R-:W-:Y:S02]  /*4630*/  PRMT R198, R192, 0x7610, R198 ;  /* 0x00007610c0c67816 */ /* 0x004fe400000000c6 */
[----:B------:R-:W-:Y:S01]  /*4640*/  MOV R192, R165 ;  /* 0x000000a500c07202 */ /* 0x000fe20000000f00 */
[----:B------:R-:W-:Y:S02]  /*4650*/  @P2 FFMA.FTZ R192, R196, UR29, R165 ;  /* 0x0000001dc4c02c23 */ /* 0x000fe400080100a5 */
[----:B------:R-:W-:Y:S02]  /*4660*/  @P1 HADD2.F32 R193, -RZ, R198.H0_H0 ;  /* 0x200000c6ffc11230 */ /* 0x000fe40000004100 */
        /* <DEDUP_REMOVED lines=9> */
.L_x_11644:
        /* <DEDUP_REMOVED lines=17> */
.L_x_11645:
[----:B------:R-:W-:Y:S05]  /*4810*/  BRA.U !UP3, `(.L_x_11642) ;  /* 0x0000000d0bc87547 */ /* 0x000fea000b800000 */
[----:B-12---:R-:W2:Y:S01]  /*4820*/  LDL.S16 R192, [R1+0x2] ;  /* 0x0000020001c07983 */ /* 0x006ea20000100600 */
[----:B------:R-:W-:Y:S02]  /*4830*/  PLOP3.LUT P2, PT, PT, PT, UP2, 0x80, 0x8 ;  /* 0x000000000008781c */ /* 0x000fe40003f4f028 */
[----:B-----5:R-:W-:-:S11]  /*4840*/  ISETP.GE.U32.AND P1, PT, R247, 0x1000000, PT ;  /* 0x01000000f700780c */ /* 0x020fd60003f26070 */
        /* <DEDUP_REMOVED lines=16> */
.L_x_11637:
[----:B------:R-:W-:Y:S05]  /*4950*/  @!P0 BRA `(.L_x_11646) ;  /* 0x0000000400c88947 */ /* 0x000fea0003800000 */
[----:B------:R-:W-:Y:S05]  /*4960*/  BRA.U !UP3, `(.L_x_11647) ;  /* 0x000000010b647547 */ /* 0x000fea000b800000 */
[----:B-1----:R-:W-:Y:S01]  /*4970*/  FFMA.FTZ R188, R204, UR11, R197 ;  /* 0x0000000bccbc7c23 */ /* 0x002fe200080100c5 */
        /* <DEDUP_REMOVED lines=22> */
.L_x_11649:
[----:B------:R-:W-:Y:S05]  /*4ae0*/  BSYNC.RECONVERGENT B0 ;  /* 0x0000000000007941 */ /* 0x000fea0003800200 */
.L_x_11648:
[----:B------:R-:W-:-:S07]  /*4af0*/  FADD.FTZ R24, R24, R189 ;  /* 0x000000bd18187221 */ /* 0x000fce0000010000 */
.L_x_11647:
        /* <DEDUP_REMOVED lines=15> */
[----:B------:R-:W4:Y:S01]  /*4bf0*/  LDL.S16 R191, [R1] ;  /* 0x0000000001bf7983 */ /* 0x000f220000100600 */
[----:B------:R-:W-:Y:S01]  /*4c00*/  FFMA.FTZ R189, R203, UR11, R197 ;  /* 0x0000000bcbbd7c23 */ /* 0x000fe200080100c5 */
[----:B------:R-:W-:-:S03]  /*4c10*/  ISETP.LT.AND P1, PT, RZ, UR32, PT ;  /* 0x00000020ff007c0c */ /* 0x000fc6000bf21270 */
[----:B------:R-:W-:-:S04]  /*4c20*/  FADD.FTZ R188, R206, -R189 ;  /* 0x800000bdcebc7221 */ /* 0x000fc80000010000 */
[----:B------:R-:W-:-:S05]  /*4c30*/  FMUL.FTZ R188, R188, UR29 ;  /* 0x0000001dbcbc7c20 */ /* 0x000fca0008410000 */
[----:B------:R-:W-:-:S05]  /*4c40*/  FSEL R188, R188, RZ, P1 ;  /* 0x000000ffbcbc7208 */ /* 0x000fca0000800000 */
[----:B------:R-:W-:-:S04]  /*4c50*/  FMUL.FTZ R188, R188, UR23 ;  /* 0x00000017bcbc7c20 */ /* 0x000fc80008410000 */
[----:B------:R-:W-:Y:S01]  /*4c60*/  FMUL.FTZ R188, R188, UR22 ;  /* 0x00000016bcbc7c20 */ /* 0x000fe20008410000 */
[----:B----4-:R-:W-:-:S05]  /*4c70*/  PRMT R190, R191, 0x7610, R190 ;  /* 0x00007610bfbe7816 */ /* 0x010fca00000000be */
[----:B------:R-:W-:-:S05]  /*4c80*/  HADD2.F32 R189, -RZ, R190.H0_H0 ;  /* 0x200000beffbd7230 */ /* 0x000fca0000004100 */
[----:B------:R-:W-:-:S07]  /*4c90*/  FMUL.FTZ R188, R189, R188 ;  /* 0x000000bcbdbc7220 */ /* 0x000fce0000410000 */
.L_x_11652:
[----:B------:R-:W-:Y:S05]  /*4ca0*/  BSYNC.RECONVERGENT B0 ;  /* 0x0000000000007941 */ /* 0x000fea0003800200 */
.L_x_11651:
[----:B------:R-:W-:-:S07]  /*4cb0*/  FADD.FTZ R25, R25, R188 ;  /* 0x000000bc19197221 */ /* 0x000fce0000010000 */
.L_x_11650:
        /* <DEDUP_REMOVED lines=24> */
.L_x_11655:
[----:B------:R-:W-:Y:S05]  /*4e40*/  BSYNC.RECONVERGENT B0 ;  /* 0x0000000000007941 */ /* 0x000fea0003800200 */
.L_x_11654:
[----:B------:R-:W-:-:S07]  /*4e50*/  FADD.FTZ R26, R26, R189 ;  /* 0x000000bd1a1a7221 */ /* 0x000fce0000010000 */
.L_x_11653:
[--C-:B-1----:R-:W-:Y:S01]  /*4e60*/  FFMA.FTZ R188, R202, UR11, R197.reuse ;  /* 0x0000000bcabc7c23 */ /* 0x102fe200080100c5 */
        /* <DEDUP_REMOVED lines=10> */
[----:B--2---:R-:W-:Y:S01]  /*4f10*/  FMUL.FTZ R192, R190, UR29 ;  /* 0x0000001dbec07c20 */ /* 0x004fe20008410000 */
[----:B------:R-:W-:Y:S01]  /*4f20*/  FMUL.FTZ R191, R191, UR29 ;  /* 0x0000001dbfbf7c20 */ /* 0x000fe20008410000 */
[----:B------:R-:W-:-:S02]  /*4f30*/  FSEL R190, R188, RZ, P1 ;  /* 0x000000ffbcbe7208 */ /* 0x000fc40000800000 */
[----:B------:R-:W-:Y:S02]  /*4f40*/  FSEL R189, R189, RZ, P1 ;  /* 0x000000ffbdbd7208 */ /* 0x000fe40000800000 */
[----:B------:R-:W-:Y:S02]  /*4f50*/  FSEL R188, R192, RZ, P1 ;  /* 0x000000ffc0bc7208 */ /* 0x000fe40000800000 */
[----:B------:R-:W-:Y:S01]  /*4f60*/  FSEL R191, R191, RZ, P1 ;  /* 0x000000ffbfbf7208 */ /* 0x000fe20000800000 */
[----:B------:R-:W-:Y:S06]  /*4f70*/  BRA.U !UP3, `(.L_x_11642) ;  /* 0x000000050bf07547 */ /* 0x000fec000b800000 */
[----:B------:R-:W3:Y:S01]  /*4f80*/  LDL.S16 R193, [R1+0x2] ;  /* 0x0000020001c17983 */ /* 0x000ee20000100600 */
[----:B-----5:R-:W-:-:S13]  /*4f90*/  ISETP.GE.U32.AND P1, PT, R247, 0x1000000, PT ;  /* 0x01000000f700780c */ /* 0x020fda0003f26070 */
[----:B------:R-:W-:Y:S01]  /*4fa0*/  @P1 FMUL.FTZ R192, R191, UR23 ;  /* 0x00000017bfc01c20 */ /* 0x000fe20008410000 */
[----:B---3--:R-:W-:-:S03]  /*4fb0*/  PRMT R196, R193, 0x7610, R196 ;  /* 0x00007610c1c47816 */ /* 0x008fc600000000c4 */
[----:B------:R-:W-:Y:S01]  /*4fc0*/  @P1 FMUL.FTZ R193, R192, UR22 ;  /* 0x00000016c0c11c20 */ /* 0x000fe20008410000 */
[----:B------:R-:W-:Y:S02]  /*4fd0*/  HFMA2 R192, -RZ, RZ, 0, 0 ;  /* 0x00000000ffc07431 */ /* 0x000fe400000001ff */
[----:B------:R-:W-:-:S05]  /*4fe0*/  @P1 HADD2.F32 R196, -RZ, R196.H0_H0 ;  /* 0x200000c4ffc41230 */ /* 0x000fca0000004100 */
        /* <DEDUP_REMOVED lines=9> */
.L_x_11646:
[----:B------:R-:W-:Y:S05]  /*5080*/  BRA.U !UP3, `(.L_x_11656) ;  /* 0x000000010b647547 */ /* 0x000fea000b800000 */
[----:B-12---:R-:W-:Y:S01]  /*5090*/  FFMA.FTZ R192, R204, UR11, R197 ;  /* 0x0000000bccc07c23 */ /* 0x006fe200080100c5 */
        /* <DEDUP_REMOVED lines=22> */
.L_x_11658:
[----:B------:R-:W-:Y:S05]  /*5200*/  BSYNC.RECONVERGENT B0 ;  /* 0x0000000000007941 */ /* 0x000fea0003800200 */
.L_x_11657:
[----:B------:R-:W-:-:S07]  /*5210*/  FADD.FTZ R24, R24, R193 ;  /* 0x000000c118187221 */ /* 0x000fce0000010000 */
.L_x_11656:
        /* <DEDUP_REMOVED lines=15> */
[----:B---3--:R-:W2:Y:S01]  /*5310*/  LDL.S16 R198, [R1] ;  /* 0x0000000001c67983 */ /* 0x008ea20000100600 */
[----:B------:R-:W-:Y:S01]  /*5320*/  FFMA.FTZ R193, R203, UR11, R197 ;  /* 0x0000000bcbc17c23 */ /* 0x000fe200080100c5 */
[----:B------:R-:W-:-:S03]  /*5330*/  ISETP.LT.AND P1, PT, RZ, UR32, PT ;  /* 0x00000020ff007c0c */ /* 0x000fc6000bf21270 */
[----:B------:R-:W-:-:S04]  /*5340*/  FADD.FTZ R193, R206, -R193 ;  /* 0x800000c1cec17221 */ /* 0x000fc80000010000 */
[----:B------:R-:W-:-:S05]  /*5350*/  FMUL.FTZ R193, R193, UR29 ;  /* 0x0000001dc1c17c20 */ /* 0x000fca0008410000 */
[----:B------:R-:W-:-:S05]  /*5360*/  FSEL R193, R193, RZ, P1 ;  /* 0x000000ffc1c17208 */ /* 0x000fca0000800000 */
[----:B------:R-:W-:-:S04]  /*5370*/  FMUL.FTZ R193, R193, UR23 ;  /* 0x00000017c1c17c20 */ /* 0x000fc80008410000 */
[----:B------:R-:W-:Y:S01]  /*5380*/  FMUL.FTZ R193, R193, UR22 ;  /* 0x00000016c1c17c20 */ /* 0x000fe20008410000 */
[----:B--2---:R-:W-:-:S05]  /*5390*/  PRMT R196, R198, 0x7610, R196 ;  /* 0x00007610c6c47816 */ /* 0x004fca00000000c4 */
[----:B------:R-:W-:-:S05]  /*53a0*/  HADD2.F32 R192, -RZ, R196.H0_H0 ;  /* 0x200000c4ffc07230 */ /* 0x000fca0000004100 */
[----:B------:R-:W-:-:S07]  /*53b0*/  FMUL.FTZ R192, R192, R193 ;  /* 0x000000c1c0c07220 */ /* 0x000fce0000410000 */
.L_x_11661:
[----:B------:R-:W-:Y:S05]  /*53c0*/  BSYNC.RECONVERGENT B0 ;  /* 0x0000000000007941 */ /* 0x000fea0003800200 */
.L_x_11660:
[----:B------:R-:W-:-:S07]  /*53d0*/  FADD.FTZ R25, R25, R192 ;  /* 0x000000c019197221 */ /* 0x000fce0000010000 */
.L_x_11659:
        /* <DEDUP_REMOVED lines=24> */
.L_x_11664:
[----:B------:R-:W-:Y:S05]  /*5560*/  BSYNC.RECONVERGENT B0 ;  /* 0x0000000000007941 */ /* 0x000fea0003800200 */
.L_x_11663:
[----:B------:R-:W-:-:S07]  /*5570*/  FADD.FTZ R26, R26, R193 ;  /* 0x000000c11a1a7221 */ /* 0x000fce0000010000 */
.L_x_11662:
[----:B------:R-:W-:Y:S05]  /*5580*/  BRA.U !UP3, `(.L_x_11642) ;  /* 0x000000010b6c7547 */ /* 0x000fea000b800000 */
[----:B-12---:R-:W-:Y:S01]  /*5590*/  FFMA.FTZ R193, R201, UR11, R197 ;  /* 0x0000000bc9c17c23 */ /* 0x006fe200080100c5 */
        /* <DEDUP_REMOVED lines=13> */
[----:B---3--:R-:W2:Y:S01]  /*5670*/  LDL.S16 R198, [R1+0x2] ;  /* 0x0000020001c67983 */ /* 0x008ea20000100600 */
        /* <DEDUP_REMOVED lines=10> */
.L_x_11666:
[----:B------:R-:W-:Y:S05]  /*5720*/  BSYNC.RECONVERGENT B0 ;  /* 0x0000000000007941 */ /* 0x000fea0003800200 */
.L_x_11665:
[----:B------:R-:W-:-:S07]  /*5730*/  FADD.FTZ R27, R27, R192 ;  /* 0x000000c01b1b7221 */ /* 0x000fce0000010000 */
.L_x_11642:
[----:B-12---:R-:W1:Y:S01]  /*5740*/  @P0 LDC.64 R192, c[0x0][0x478] ;  /* 0x00011e00ffc00b82 */ /* 0x006e620000000a00 */
[----:B------:R-:W-:-:S05]  /*5750*/  @P0 IADD3 R199, PT, PT, R194, 0x100, RZ ;  /* 0x00000100c2c70810 */ /* 0x000fca0007ffe0ff */
[----:B-1----:R-:W-:-:S05]  /*5760*/  @P0 IMAD.WIDE.U32 R192, R199, 0x10, R192 ;  /* 0x00000010c7c00825 */ /* 0x002fca00078e00c0 */
[----:B------:R1:W-:Y:S01]  /*5770*/  @P0 STG.E.128 desc[UR20][R192.64], R188 ;  /* 0x000000bcc0000986 */ /* 0x0003e2000c101d14 */
[----:B------:R-:W-:Y:S05]  /*5780*/  BRA.U !UP3, `(.L_x_11667) ;  /* 0x000000010b247547 */ /* 0x000fea000b800000 */
[----:B---3--:R-:W2:Y:S01]  /*5790*/  LDC.64 R198, c[0x0][0x468] ;  /* 0x00011a00ffc67b82 */ /* 0x008ea20000000a00 */
[----:B-1----:R-:W-:Y:S02]  /*57a0*/  LOP3.LUT R192, R240, 0xffff, RZ, 0xc0, !PT ;  /* 0x0000fffff0c07812 */ /* 0x002fe400078ec0ff */
[----:B-----5:R-:W-:-:S03]  /*57b0*/  PRMT R247, R239, 0x5410, R238 ;  /* 0x00005410eff77816 */ /* 0x020fc600000000ee */
[----:B------:R-:W-:-:S05]  /*57c0*/  IMAD.WIDE.U32 R192, R192, 0x10000, RZ ;  /* 0x00010000c0c07825 */ /* 0x000fca00078e00ff */
[----:B------:R-:W-:Y:S02]  /*57d0*/  LOP3.LUT R193, R247, R193, RZ, 0xfc, !PT ;  /* 0x000000c1f7c17212 */ /* 0x000fe400078efcff */
[----:B------:R-:W-:Y:S02]  /*57e0*/  IADD3 R247, PT, PT, R195, 0x100, RZ ;  /* 0x00000100c3f77810 */ /* 0x000fe40007ffe0ff */
[----:B------:R-:W-:-:S03]  /*57f0*/  LOP3.LUT R192, R192, 0xffff, R241, 0xf8, !PT ;  /* 0x0000ffffc0c07812 */ /* 0x000fc600078ef8f1 */
[----:B--2---:R-:W-:-:S05]  /*5800*/  IMAD.WIDE.U32 R198, R247, 0x8, R198 ;  /* 0x00000008f7c67825 */ /* 0x004fca00078e00c6 */
[----:B------:R2:W-:Y:S02]  /*5810*/  STG.E.64 desc[UR20][R198.64], R192 ;  /* 0x000000c0c6007986 */ /* 0x0005e4000c101b14 */
.L_x_11667:
[----:B------:R-:W-:Y:S05]  /*5820*/  BRA.U !UP3, `(.L_x_11668) ;  /* 0x000000010b247547 */ /* 0x000fea000b800000 */
[----:B-12---:R-:W1:Y:S01]  /*5830*/  LDC.64 R192, c[0x0][0x390] ;  /* 0x0000e400ffc07b82 */ /* 0x006e620000000a00 */
[----:B------:R-:W-:-:S05]  /*5840*/  IADD3 R199, PT, PT, R195, 0x200, RZ ;  /* 0x00000200c3c77810 */ /* 0x000fca0007ffe0ff */
[----:B-1----:R-:W-:-:S06]  /*5850*/  IMAD.WIDE.U32 R192, R199, 0x8, R192 ;  /* 0x00000008c7c07825 */ /* 0x002fcc00078e00c0 */
[----:B------:R-:W3:Y:S02]  /*5860*/  LDG.E.64 R192, desc[UR20][R192.64] ;  /* 0x00000014c0c07981 */ /* 0x000ee4000c1e1b00 */
[C-C-:B---3--:R-:W-:Y:S02]  /*5870*/  SHF.R.U64 R198, R192.reuse, 0x10, R193.reuse ;  /* 0x00000010c0c67819 */ /* 0x148fe400000012c1 */
[--C-:B------:R-:W-:Y:S02]  /*5880*/  SHF.R.U32.HI R196, RZ, 0x10, R193.reuse ;  /* 0x00000010ffc47819 */ /* 0x100fe400000116c1 */
[----:B------:R-:W-:Y:S01]  /*5890*/  PRMT R252, R192, 0x5410, R193 ;  /* 0x00005410c0fc7816 */ /* 0x000fe200000000c1 */
[----:B------:R4:W-:Y:S04]  /*58a0*/  STL.S16 [R1], R198 ;  /* 0x000000c601007387 */ /* 0x0009e80000100600 */
[----:B------:R4:W-:Y:S02]  /*58b0*/  STL.S16 [R1+0x2], R196 ;  /* 0x000002c401007387 */ /* 0x0009e40000100600 */
.L_x_11668:
        /* <DEDUP_REMOVED lines=31> */
.L_x_11671:
[----:B------:R-:W-:Y:S05]  /*5ab0*/  BRA.U !UP3, `(.L_x_11672) ;  /* 0x000000010b347547 */ /* 0x000fea000b800000 */
[----:B------:R-:W2:Y:S01]  /*5ac0*/  LDL.S16 R192, [R1] ;  /* 0x0000000001c07983 */ /* 0x000ea20000100600 */
[----:B------:R-:W-:Y:S02]  /*5ad0*/  LOP3.LUT P1, RZ, R246, 0xff00, RZ, 0xc0, !PT ;  /* 0x0000ff00f6ff7812 */ /* 0x000fe4000782c0ff */
[----:B--2---:R-:W-:Y:S01]  /*5ae0*/  PRMT R193, R192, 0x7610, R193 ;  /* 0x00007610c0c17816 */ /* 0x004fe200000000c1 */
[----:B------:R-:W-:-:S10]  /*5af0*/  FMUL.FTZ R192, R189, UR23 ;  /* 0x00000017bdc07c20 */ /* 0x000fd40008410000 */
[----:B------:R-:W-:Y:S02]  /*5b00*/  @P1 HADD2.F32 R193, -RZ, R193.H0_H0 ;  /* 0x200000c1ffc11230 */ /* 0x000fe40000004100 */
[----:B---34-:R-:W-:Y:S01]  /*5b10*/  FMUL.FTZ R196, R192, UR22 ;  /* 0x00000016c0c47c20 */ /* 0x018fe20008410000 */
[----:B------:R-:W-:-:S03]  /*5b20*/  MOV R192, RZ ;  /* 0x000000ff00c07202 */ /* 0x000fc60000000f00 */
[-C--:B------:R-:W-:Y:S01]  /*5b30*/  @P1 FMUL.FTZ R192, R193, R196.reuse ;  /* 0x000000c4c1c01220 */ /* 0x080fe20000410000 */
[----:B------:R-:W-:-:S03]  /*5b40*/  FMUL.FTZ R196, R149, R196 ;  /* 0x000000c495c47220 */ /* 0x000fc60000410000 */
[----:B------:R-:W-:Y:S02]  /*5b50*/  FADD.FTZ R29, R29, R192 ;  /* 0x000000c01d1d7221 */ /* 0x000fe40000010000 */
[----:B------:R-:W-:-:S04]  /*5b60*/  FSEL R196, R196, RZ, P1 ;  /* 0x000000ffc4c47208 */ /* 0x000fc80000800000 */
[----:B------:R-:W-:-:S04]  /*5b70*/  F2FP.F16.F32.PACK_AB R196, RZ, R196 ;  /* 0x000000c4ffc4723e */ /* 0x000fc800000000ff */
[----:B------:R-:W-:-:S07]  /*5b80*/  PRMT R240, R196, 0x7610, R240 ;  /* 0x00007610c4f07816 */ /* 0x000fce00000000f0 */
.L_x_11672:
        /* <DEDUP_REMOVED lines=12> */
.L_x_11673:
[----:B------:R-:W-:Y:S05]  /*5c50*/  BRA.U !UP3, `(.L_x_11674) ;  /* 0x000000110bd87547 */ /* 0x000fea000b800000 */
[----:B------:R-:W2:Y:S01]  /*5c60*/  LDL.S16 R192, [R1+0x2] ;  /* 0x0000020001c07983 */ /* 0x000ea20000100600 */
[----:B------:R-:W-:Y:S02]  /*5c70*/  ISETP.GE.U32.AND P1, PT, R246, 0x1000000, PT ;  /* 0x01000000f600780c */ /* 0x000fe40003f26070 */
        /* <DEDUP_REMOVED lines=12> */
.L_x_11670:
        /* <DEDUP_REMOVED lines=17> */
.L_x_11675:
[----:B------:R-:W-:Y:S05]  /*5e50*/  BRA.U !UP3, `(.L_x_11676) ;  /* 0x000000010b487547 */ /* 0x000fea000b800000 */
[----:B-12---:R-:W2:Y:S01]  /*5e60*/  LDL.S16 R192, [R1] ;  /* 0x0000000001c07983 */ /* 0x006ea20000100600 */
[----:B------:R-:W-:Y:S02]  /*5e70*/  PLOP3.LUT P2, PT, PT, PT, UP2, 0x80, 0x8 ;  /* 0x000000000008781c */ /* 0x000fe40003f4f028 */
[----:B-----5:R-:W-:-:S11]  /*5e80*/  LOP3.LUT P1, RZ, R246, 0xff00, RZ, 0xc0, !PT ;  /* 0x0000ff00f6ff7812 */ /* 0x020fd6000782c0ff */
[----:B------:R-:W-:-:S04]  /*5e90*/  @P2 FFMA.FTZ R193, R19, UR11, R197 ;  /* 0x0000000b13c12c23 */ /* 0x000fc800080100c5 */
[----:B---34-:R-:W-:Y:S01]  /*5ea0*/  @P2 FADD.FTZ R196, R210, -R193 ;  /* 0x800000c1d2c42221 */ /* 0x018fe20000010000 */
        /* <DEDUP_REMOVED lines=13> */
.L_x_11676:
        /* <DEDUP_REMOVED lines=17> */
.L_x_11677:
[----:B------:R-:W-:Y:S05]  /*6090*/  BRA.U !UP3, `(.L_x_11674) ;  /* 0x0000000d0bc87547 */ /* 0x000fea000b800000 */
[----:B-12---:R-:W2:Y:S01]  /*60a0*/  LDL.S16 R192, [R1+0x2] ;  /* 0x0000020001c07983 */ /* 0x006ea20000100600 */
[----:B------:R-:W-:Y:S02]  /*60b0*/  PLOP3.LUT P2, PT, PT, PT, UP2, 0x80, 0x8 ;  /* 0x000000000008781c */ /* 0x000fe40003f4f028 */
[----:B-----5:R-:W-:-:S11]  /*60c0*/  ISETP.GE.U32.AND P1, PT, R246, 0x1000000, PT ;  /* 0x01000000f600780c */ /* 0x020fd60003f26070 */
        /* <DEDUP_REMOVED lines=16> */
.L_x_11669:
        /* <DEDUP_REMOVED lines=25> */
.L_x_11681:
[----:B------:R-:W-:Y:S05]  /*6360*/  BSYNC.RECONVERGENT B0 ;  /* 0x0000000000007941 */ /* 0x000fea0003800200 */
.L_x_11680:
[----:B------:R-:W-:-:S07]  /*6370*/  FADD.FTZ R28, R28, R189 ;  /* 0x000000bd1c1c7221 */ /* 0x000fce0000010000 */
.L_x_11679:
        /* <DEDUP_REMOVED lines=15> */
[----:B------:R-:W5:Y:S01]  /*6470*/  LDL.S16 R191, [R1] ;  /* 0x0000000001bf7983 */ /* 0x000f620000100600 */
[----:B------:R-:W-:Y:S01]  /*6480*/  FFMA.FTZ R189, R19, UR11, R197 ;  /* 0x0000000b13bd7c23 */ /* 0x000fe200080100c5 */
[----:B------:R-:W-:-:S03]  /*6490*/  ISETP.LT.AND P1, PT, RZ, UR32, PT ;  /* 0x00000020ff007c0c */ /* 0x000fc6000bf21270 */
[----:B------:R-:W-:-:S04]  /*64a0*/  FADD.FTZ R188, R210, -R189 ;  /* 0x800000bdd2bc7221 */ /* 0x000fc80000010000 */
[----:B------:R-:W-:-:S05]  /*64b0*/  FMUL.FTZ R188, R188, UR29 ;  /* 0x0000001dbcbc7c20 */ /* 0x000fca0008410000 */
[----:B------:R-:W-:-:S05]  /*64c0*/  FSEL R188, R188, RZ, P1 ;  /* 0x000000ffbcbc7208 */ /* 0x000fca0000800000 */
[----:B------:R-:W-:-:S04]  /*64d0*/  FMUL.FTZ R188, R188, UR23 ;  /* 0x00000017bcbc7c20 */ /* 0x000fc80008410000 */
[----:B------:R-:W-:Y:S01]  /*64e0*/  FMUL.FTZ R188, R188, UR22 ;  /* 0x00000016bcbc7c20 */ /* 0x000fe20008410000 */
[----:B-----5:R-:W-:-:S05]  /*64f0*/  PRMT R190, R191, 0x7610, R190 ;  /* 0x00007610bfbe7816 */ /* 0x020fca00000000be */
[----:B------:R-:W-:-:S05]  /*6500*/  HADD2.F32 R189, -RZ, R190.H0_H0 ;  /* 0x200000beffbd7230 */ /* 0x000fca0000004100 */
[----:B------:R-:W-:-:S07]  /*6510*/  FMUL.FTZ R188, R189, R188 ;  /* 0x000000bcbdbc7220 */ /* 0x000fce0000410000 */
.L_x_11684:
[----:B------:R-:W-:Y:S05]  /*6520*/  BSYNC.RECONVERGENT B0 ;  /* 0x0000000000007941 */ /* 0x000fea0003800200 */
.L_x_11683:
[----:B------:R-:W-:-:S07]  /*6530*/  FADD.FTZ R29, R29, R188 ;  /* 0x000000bc1d1d7221 */ /* 0x000fce0000010000 */
.L_x_11682:
        /* <DEDUP_REMOVED lines=24> */
.L_x_11687:
[----:B------:R-:W-:Y:S05]  /*66c0*/  BSYNC.RECONVERGENT B0 ;  /* 0x0000000000007941 */ /* 0x000fea0003800200 */
.L_x_11686:
[----:B------:R-:W-:-:S07]  /*66d0*/  FADD.FTZ R30, R30, R189 ;  /* 0x000000bd1e1e7221 */ /* 0x000fce0000010000 */
.L_x_11685:
        /* <DEDUP_REMOVED lines=12> */
[----:B--2---:R-:W-:Y:S01]  /*67a0*/  FMUL.FTZ R192, R190, UR29 ;  /* 0x0000001dbec07c20 */ /* 0x004fe20008410000 */
        /* <DEDUP_REMOVED lines=8> */
[----:B---34-:R-:W-:-:S03]  /*6830*/  PRMT R196, R193, 0x7610, R196 ;  /* 0x00007610c1c47816 */ /* 0x018fc600000000c4 */
        /* <DEDUP_REMOVED lines=12> */
.L_x_11678:
        /* <DEDUP_REMOVED lines=24> */
.L_x_11690:
[----:B------:R-:W-:Y:S05]  /*6a80*/  BSYNC.RECONVERGENT B0 ;  /* 0x0000000000007941 */ /* 0x000fea0003800200 */
.L_x_11689:
[----:B------:R-:W-:-:S07]  /*6a90*/  FADD.FTZ R28, R28, R193 ;  /* 0x000000c11c1c7221 */ /* 0x000fce0000010000 */
.L_x_11688:
        /* <DEDUP_REMOVED lines=15> */
[----:B---34-:R-:W2:Y:S01]  /*6b90*/  LDL.S16 R198, [R1] ;  /* 0x0000000001c67983 */ /* 0x018ea20000100600 */
        /* <DEDUP_REMOVED lines=10> */
.L_x_11693:
[----:B------:R-:W-:Y:S05]  /*6c40*/  BSYNC.RECONVERGENT B0 ;  /* 0x0000000000007941 */ /* 0x000fea0003800200 */
.L_x_11692:
[----:B------:R-:W-:-:S07]  /*6c50*/  FADD.FTZ R29, R29, R192 ;  /* 0x000000c01d1d7221 */ /* 0x000fce0000010000 */
.L_x_11691:
        /* <DEDUP_REMOVED lines=24> */
.L_x_11696:
[----:B------:R-:W-:Y:S05]  /*6de0*/  BSYNC.RECONVERGENT B0 ;  /* 0x0000000000007941 */ /* 0x000fea0003800200 */
.L_x_11695:
[----:B------:R-:W-:-:S07]  /*6df0*/  FADD.FTZ R30, R30, R193 ;  /* 0x000000c11e1e7221 */ /* 0x000fce0000010000 */
.L_x_11694:
        /* <DEDUP_REMOVED lines=15> */
[----:B---34-:R-:W2:Y:S01]  /*6ef0*/  LDL.S16 R198, [R1+0x2] ;  /* 0x0000020001c67983 */ /* 0x018ea20000100600 */
        /* <DEDUP_REMOVED lines=10> */
.L_x_11698:
[----:B------:R-:W-:Y:S05]  /*6fa0*/  BSYNC.RECONVERGENT B0 ;  /* 0x0000000000007941 */ /* 0x000fea0003800200 */
.L_x_11697:
[----:B------:R-:W-:-:S07]  /*6fb0*/  FADD.FTZ R31, R31, R192 ;  /* 0x000000c01f1f7221 */ /* 0x000fce0000010000 */
.L_x_11674:
[----:B-12---:R-:W1:Y:S01]  /*6fc0*/  @P0 LDC.64 R192, c[0x0][0x478] ;  /* 0x00011e00ffc00b82 */ /* 0x006e620000000a00 */
[----:B------:R-:W-:-:S05]  /*6fd0*/  @P0 IADD3 R199, PT, PT, R194, 0x200, RZ ;  /* 0x00000200c2c70810 */ /* 0x000fca0007ffe0ff */
[----:B-1----:R-:W-:-:S05]  /*6fe0*/  @P0 IMAD.WIDE.U32 R192, R199, 0x10, R192 ;  /* 0x00000010c7c00825 */ /* 0x002fca00078e00c0 */
[----:B------:R1:W-:Y:S01]  /*6ff0*/  @P0 STG.E.128 desc[UR20][R192.64], R188 ;  /* 0x000000bcc0000986 */ /* 0x0003e2000c101d14 */
[----:B------:R-:W-:Y:S05]  /*7000*/  BRA.U !UP3, `(.L_x_11699) ;  /* 0x000000010b247547 */ /* 0x000fea000b800000 */
[----:B---34-:R-:W2:Y:S01]  /*7010*/  LDC.64 R198, c[0x0][0x468] ;  /* 0x00011a00ffc67b82 */ /* 0x018ea20000000a00 */
        /* <DEDUP_REMOVED lines=8> */
.L_x_11699:
[----:B------:R-:W-:Y:S05]  /*70a0*/  BRA.U !UP3, `(.L_x_11700) ;  /* 0x000000010b247547 */ /* 0x000fea000b800000 */
[----:B-12---:R-:W1:Y:S01]  /*70b0*/  LDC.64 R192, c[0x0][0x390] ;  /* 0x0000e400ffc07b82 */ /* 0x006e620000000a00 */
[----:B------:R-:W-:-:S05]  /*70c0*/  IADD3 R199, PT, PT, R195, 0x300, RZ ;  /* 0x00000300c3c77810 */ /* 0x000fca0007ffe0ff */
[----:B-1----:R-:W-:-:S06]  /*70d0*/  IMAD.WIDE.U32 R192, R199, 0x8, R192 ;  /* 0x00000008c7c07825 */ /* 0x002fcc00078e00c0 */
[----:B------:R-:W3:Y:S02]  /*70e0*/  LDG.E.64 R192, desc[UR20][R192.64] ;  /* 0x00000014c0c07981 */ /* 0x000ee4000c1e1b00 */
[C-C-:B---34-:R-:W-:Y:S02]  /*70f0*/  SHF.R.U64 R198, R192.reuse, 0x10, R193.reuse ;  /* 0x00000010c0c67819 */ /* 0x158fe400000012c1 */
[--C-:B------:R-:W-:Y:S02]  /*7100*/  SHF.R.U32.HI R196, RZ, 0x10, R193.reuse ;  /* 0x00000010ffc47819 */ /* 0x100fe400000116c1 */
[----:B------:R-:W-:Y:S01]  /*7110*/  PRMT R252, R192, 0x5410, R193 ;  /* 0x00005410c0fc7816 */ /* 0x000fe200000000c1 */
[----:B------:R1:W-:Y:S04]  /*7120*/  STL.S16 [R1], R198 ;  /* 0x000000c601007387 */ /* 0x0003e80000100600 */
[----:B------:R1:W-:Y:S02]  /*7130*/  STL.S16 [R1+0x2], R196 ;  /* 0x000002c401007387 */ /* 0x0003e40000100600 */
.L_x_11700:
        /* <DEDUP_REMOVED lines=31> */
.L_x_11703:
        /* <DEDUP_REMOVED lines=14> */
.L_x_11704:
        /* <DEDUP_REMOVED lines=12> */
.L_x_11705:
        /* <DEDUP_REMOVED lines=15> */
.L_x_11702:
        /* <DEDUP_REMOVED lines=17> */
.L_x_11707:
        /* <DEDUP_REMOVED lines=19> */
.L_x_11708:
        /* <DEDUP_REMOVED lines=17> */
.L_x_11709:
        /* <DEDUP_REMOVED lines=20> */
.L_x_11701:
        /* <DEDUP_REMOVED lines=25> */
.L_x_11713:
[----:B------:R-:W-:Y:S05]  /*7be0*/  BSYNC.RECONVERGENT B0 ;  /* 0x0000000000007941 */ /* 0x000fea0003800200 */
.L_x_11712:
[----:B------:R-:W-:-:S07]  /*7bf0*/  FADD.FTZ R32, R32, R189 ;  /* 0x000000bd20207221 */ /* 0x000fce0000010000 */
.L_x_11711:
        /* <DEDUP_REMOVED lines=26> */
.L_x_11716:
[----:B------:R-:W-:Y:S05]  /*7da0*/  BSYNC.RECONVERGENT B0 ;  /* 0x0000000000007941 */ /* 0x000fea0003800200 */
.L_x_11715:
[----:B------:R-:W-:-:S07]  /*7db0*/  FADD.FTZ R33, R33, R188 ;  /* 0x000000bc21217221 */ /* 0x000fce0000010000 */
.L_x_11714:
        /* <DEDUP_REMOVED lines=24> */
.L_x_11719:
[----:B------:R-:W-:Y:S05]  /*7f40*/  BSYNC.RECONVERGENT B0 ;  /* 0x0000000000007941 */ /* 0x000fea0003800200 */
.L_x_11718:
[----:B------:R-:W-:-:S07]  /*7f50*/  FADD.FTZ R34, R34, R189 ;  /* 0x000000bd22227221 */ /* 0x000fce0000010000 */
.L_x_11717:
        /* <DEDUP_REMOVED lines=34> */
.L_x_11710:
        /* <DEDUP_REMOVED lines=24> */
.L_x_11722:
[----:B------:R-:W-:Y:S05]  /*8300*/  BSYNC.RECONVERGENT B0 ;  /* 0x0000000000007941 */ /* 0x000fea0003800200 */
.L_x_11721:
[----:B------:R-:W-:-:S07]  /*8310*/  FADD.FTZ R32, R32, R193 ;  /* 0x000000c120207221 */ /* 0x000fce0000010000 */
.L_x_11720:
        /* <DEDUP_REMOVED lines=26> */
.L_x_11725:
[----:B------:R-:W-:Y:S05]  /*84c0*/  BSYNC.RECONVERGENT B0 ;  /* 0x0000000000007941 */ /* 0x000fea0003800200 */
.L_x_11724:
[----:B------:R-:W-:-:S07]  /*84d0*/  FADD.FTZ R33, R33, R192 ;  /* 0x000000c021217221 */ /* 0x000fce0000010000 */
.L_x_11723:
        /* <DEDUP_REMOVED lines=24> */
.L_x_11728:
[----:B------:R-:W-:Y:S05]  /*8660*/  BSYNC.RECONVERGENT B0 ;  /* 0x0000000000007941 */ /* 0x000fea0003800200 */
.L_x_11727:
[----:B------:R-:W-:-:S07]  /*8670*/  FADD.FTZ R34, R34, R193 ;  /* 0x000000c122227221 */ /* 0x000fce0000010000 */
.L_x_11726:
        /* <DEDUP_REMOVED lines=11> */
[----:B------:R-:W-:-:S04]  /*8730*/  FSEL R192, R192, RZ, P1 ;  /* 0x000000ffc0c07208 */ /* 0x000fc80000800000 */
[----:B------:R-:W-:Y:S01]  /*8740*/  F2FP.F16.F32.PACK_AB R238, RZ, R192 ;  /* 0x000000c0ffee723e */ /* 0x000fe200000000ff */
[----:B------:R-:W-:Y:S01]  /*8750*/  HFMA2 R192, -RZ, RZ, 0, 0 ;  /* 0x00000000ffc07431 */ /* 0x000fe200000001ff */
        /* <DEDUP_REMOVED lines=12> */
.L_x_11730:
[----:B------:R-:W-:Y:S05]  /*8820*/  BSYNC.RECONVERGENT B0 ;  /* 0x0000000000007941 */ /* 0x000fea0003800200 */
.L_x_11729:
[----:B------:R-:W-:-:S07]  /*8830*/  FADD.FTZ R35, R35, R192 ;  /* 0x000000c023237221 */ /* 0x000fce0000010000 */
.L_x_11706:
        /* <DEDUP_REMOVED lines=14> */
.L_x_11731:
        /* <DEDUP_REMOVED lines=10> */
.L_x_11732:
        /* <DEDUP_REMOVED lines=31> */
.L_x_11735:
        /* <DEDUP_REMOVED lines=14> */
.L_x_11736:
        /* <DEDUP_REMOVED lines=12> */
.L_x_11737:
        /* <DEDUP_REMOVED lines=15> */
.L_x_11734:
        /* <DEDUP_REMOVED lines=17> */
.L_x_11739:
        /* <DEDUP_REMOVED lines=19> */
.L_x_11740:
        /* <DEDUP_REMOVED lines=17> */
.L_x_11741:
        /* <DEDUP_REMOVED lines=20> */
.L_x_11733:
        /* <DEDUP_REMOVED lines=25> */
.L_x_11745:
[----:B------:R-:W-:Y:S05]  /*9460*/  BSYNC.RECONVERGENT B0 ;  /* 0x0000000000007941 */ /* 0x000fea0003800200 */
.L_x_11744:
[----:B------:R-:W-:-:S07]  /*9470*/  FADD.FTZ R36, R36, R189 ;  /* 0x000000bd24247221 */ /* 0x000fce0000010000 */
.L_x_11743:
        /* <DEDUP_REMOVED lines=26> */
.L_x_11748:
[----:B------:R-:W-:Y:S05]  /*9620*/  BSYNC.RECONVERGENT B0 ;  /* 0x0000000000007941 */ /* 0x000fea0003800200 */
.L_x_11747:
[----:B------:R-:W-:-:S07]  /*9630*/  FADD.FTZ R37, R37, R188 ;  /* 0x000000bc25257221 */ /* 0x000fce0000010000 */
.L_x_11746:
        /* <DEDUP_REMOVED lines=24> */
.L_x_11751:
[----:B------:R-:W-:Y:S05]  /*97c0*/  BSYNC.RECONVERGENT B0 ;  /* 0x0000000000007941 */ /* 0x000fea0003800200 */
.L_x_11750:
[----:B------:R-:W-:-:S07]  /*97d0*/  FADD.FTZ R38, R38, R189 ;  /* 0x000000bd26267221 */ /* 0x000fce0000010000 */
.L_x_11749:
[--C-:B-1----:R-:W-:Y:S01]  /*97e0*/  FFMA.FTZ R189, R11, UR11, R197.reuse ;  /* 0x0000000b0bbd7c23 */ /* 0x102fe200080100c5 */
[--C-:B------:R-:W-:Y:S01]  /*97f0*/  FFMA.FTZ R188, R10, UR11, R197.reuse ;  /* 0x0000000b0abc7c23 */ /* 0x100fe200080100c5 */
[----:B--2---:R-:W-:Y:S01]  /*9800*/  FFMA.FTZ R192, R12, UR11, R197 ;  /* 0x0000000b0cc07c23 */ /* 0x004fe200080100c5 */
        /* <DEDUP_REMOVED lines=15> */
[----:B---34-:R-:W2:Y:S01]  /*9900*/  LDL.S16 R196, [R1+0x2] ;  /* 0x0000020001c47983 */ /* 0x018ea20000100600 */
[----:B-----5:R-:W-:Y:S01]  /*9910*/  ISETP.GE.U32.AND P1, PT, R244, 0x1000000, PT ;  /* 0x01000000f400780c */ /* 0x020fe20003f26070 */
[----:B------:R-:W-:Y:S01]  /*9920*/  FMUL.FTZ R192, R191, UR23 ;  /* 0x00000017bfc07c20 */ /* 0x000fe20008410000 */
[----:B--2---:R-:W-:-:S03]  /*9930*/  PRMT R198, R196, 0x7610, R198 ;  /* 0x00007610c4c67816 */ /* 0x004fc600000000c6 */
        /* <DEDUP_REMOVED lines=10> */
.L_x_11742:
        /* <DEDUP_REMOVED lines=24> */
.L_x_11754:
[----:B------:R-:W-:Y:S05]  /*9b60*/  BSYNC.RECONVERGENT B0 ;  /* 0x0000000000007941 */ /* 0x000fea0003800200 */
.L_x_11753:
[----:B------:R-:W-:-:S07]  /*9b70*/  FADD.FTZ R36, R36, R193 ;  /* 0x000000c124247221 */ /* 0x000fce0000010000 */
.L_x_11752:
        /* <DEDUP_REMOVED lines=26> */
.L_x_11757:
[----:B------:R-:W-:Y:S05]  /*9d20*/  BSYNC.RECONVERGENT B0 ;  /* 0x0000000000007941 */ /* 0x000fea0003800200 */
.L_x_11756:
[----:B------:R-:W-:-:S07]  /*9d30*/  FADD.FTZ R37, R37, R192 ;  /* 0x000000c025257221 */ /* 0x000fce0000010000 */
.L_x_11755:
        /* <DEDUP_REMOVED lines=24> */
.L_x_11760:
[----:B------:R-:W-:Y:S05]  /*9ec0*/  BSYNC.RECONVERGENT B0 ;  /* 0x0000000000007941 */ /* 0x000fea0003800200 */
.L_x_11759:
[----:B------:R-:W-:-:S07]  /*9ed0*/  FADD.FTZ R38, R38, R193 ;  /* 0x000000c126267221 */ /* 0x000fce0000010000 */
.L_x_11758:
        /* <DEDUP_REMOVED lines=26> */
.L_x_11762:
[----:B------:R-:W-:Y:S05]  /*a080*/  BSYNC.RECONVERGENT B0 ;  /* 0x0000000000007941 */ /* 0x000fea0003800200 */
.L_x_11761:
[----:B------:R-:W-:-:S07]  /*a090*/  FADD.FTZ R39, R39, R192 ;  /* 0x000000c027277221 */ /* 0x000fce0000010000 */
.L_x_11738:
        /* <DEDUP_REMOVED lines=14> */
.L_x_11763:
        /* <DEDUP_REMOVED lines=10> */
.L_x_11764:
        /* <DEDUP_REMOVED lines=31> */
.L_x_11767:
        /* <DEDUP_REMOVED lines=14> */
.L_x_11768:
        /* <DEDUP_REMOVED lines=12> */
.L_x_11769:
        /* <DEDUP_REMOVED lines=15> */
.L_x_11766:
        /* <DEDUP_REMOVED lines=17> */
.L_x_11771:
        /* <DEDUP_REMOVED lines=19> */
.L_x_11772:
        /* <DEDUP_REMOVED lines=17> */
.L_x_11773:
        /* <DEDUP_REMOVED lines=20> */
.L_x_11765:
        /* <DEDUP_REMOVED lines=25> */
.L_x_11777:
[----:B------:R-:W-:Y:S05]  /*acc0*/  BSYNC.RECONVERGENT B0 ;  /* 0x0000000000007941 */ /* 0x000fea0003800200 */
.L_x_11776:
[----:B------:R-:W-:-:S07]  /*acd0*/  FADD.FTZ R40, R40, R189 ;  /* 0x000000bd28287221 */ /* 0x000fce0000010000 */
.L_x_11775:
        /* <DEDUP_REMOVED lines=26> */
.L_x_11780:
[----:B------:R-:W-:Y:S05]  /*ae80*/  BSYNC.RECONVERGENT B0 ;  /* 0x0000000000007941 */ /* 0x000fea0003800200 */
.L_x_11779:
[----:B------:R-:W-:-:S07]  /*ae90*/  FADD.FTZ R41, R41, R188 ;  /* 0x000000bc29297221 */ /* 0x000fce0000010000 */
.L_x_11778:
        /* <DEDUP_REMOVED lines=24> */
.L_x_11783:
[----:B------:R-:W-:Y:S05]  /*b020*/  BSYNC.RECONVERGENT B0 ;  /* 0x0000000000007941 */ /* 0x000fea0003800200 */
.L_x_11782:
[----:B------:R-:W-:-:S07]  /*b030*/  FADD.FTZ R42, R42, R189 ;  /* 0x000000bd2a2a7221 */ /* 0x000fce0000010000 */
.L_x_11781:
[--C-:B-1----:R-:W-:Y:S01]  /*b040*/  FFMA.FTZ R189, R5, UR11, R197.reuse ;  /* 0x0000000b05bd7c23 */ /* 0x102fe200080100c5 */
[--C-:B------:R-:W-:Y:S01]  /*b050*/  FFMA.FTZ R188, R6, UR11, R197.reuse ;  /* 0x0000000b06bc7c23 */ /* 0x100fe200080100c5 */
[--C-:B------:R-:W-:Y:S01]  /*b060*/  FFMA.FTZ R191, R7, UR11, R197.reuse ;  /* 0x0000000b07bf7c23 */ /* 0x100fe200080100c5 */
[----:B------:R-:W-:Y:S01]  /*b070*/  FFMA.FTZ R190, R8, UR11, R197 ;  /* 0x0000000b08be7c23 */ /* 0x000fe200080100c5 */
[----:B--2---:R-:W-:Y:S01]  /*b080*/  FADD.FTZ R192, R224, -R189 ;  /* 0x800000bde0c07221 */ /* 0x004fe20000010000 */
        /* <DEDUP_REMOVED lines=27> */
.L_x_11774:
        /* <DEDUP_REMOVED lines=24> */
.L_x_11786:
[----:B------:R-:W-:Y:S05]  /*b3c0*/  BSYNC.RECONVERGENT B0 ;  /* 0x0000000000007941 */ /* 0x000fea0003800200 */
.L_x_11785:
[----:B------:R-:W-:-:S07]  /*b3d0*/  FADD.FTZ R40, R40, R193 ;  /* 0x000000c128287221 */ /* 0x000fce0000010000 */
.L_x_11784:
        /* <DEDUP_REMOVED lines=26> */
.L_x_11789:
[----:B------:R-:W-:Y:S05]  /*b580*/  BSYNC.RECONVERGENT B0 ;  /* 0x0000000000007941 */ /* 0x000fea0003800200 */
.L_x_11788:
[----:B------:R-:W-:-:S07]  /*b590*/  FADD.FTZ R41, R41, R192 ;  /* 0x000000c029297221 */ /* 0x000fce0000010000 */
.L_x_11787:
        /* <DEDUP_REMOVED lines=24> */
.L_x_11792:
[----:B------:R-:W-:Y:S05]  /*b720*/  BSYNC.RECONVERGENT B0 ;  /* 0x0000000000007941 */ /* 0x000fea0003800200 */
.L_x_11791:
[----:B------:R-:W-:-:S07]  /*b730*/  FADD.FTZ R42, R42, R193 ;  /* 0x000000c12a2a7221 */ /* 0x000fce0000010000 */
.L_x_11790:
        /* <DEDUP_REMOVED lines=26> */
.L_x_11794:
[----:B------:R-:W-:Y:S05]  /*b8e0*/  BSYNC.RECONVERGENT B0 ;  /* 0x0000000000007941 */ /* 0x000fea0003800200 */
.L_x_11793:
[----:B------:R-:W-:-:S07]  /*b8f0*/  FADD.FTZ R43, R43, R192 ;  /* 0x000000c02b2b7221 */ /* 0x000fce0000010000 */
.L_x_11770:
        /* <DEDUP_REMOVED lines=14> */
.L_x_11795:
[----:B---34-:R-:W-:Y:S01]  /*b9e0*/  IADD3 R196, PT, PT, R195, 0x600, RZ ;  /* 0x00000600c3c47810 */ /* 0x018fe20007ffe0ff */
[----:B------:R-:W-:Y:S06]  /*b9f0*/  BRA.U !UP3, `(.L_x_11796) ;  /* 0x000000010b207547 */ /* 0x000fec000b800000 */
[----:B-12---:R-:W1:Y:S02]  /*ba00*/  LDC.64 R192, c[0x0][0x390] ;  /* 0x0000e400ffc07b82 */ /* 0x006e640000000a00 */
[----:B-1----:R-:W-:-:S06]  /*ba10*/  IMAD.WIDE.U32 R192, R196, 0x8, R192 ;  /* 0x00000008c4c07825 */ /* 0x002fcc00078e00c0 */
[----:B------:R-:W2:Y:S02]  /*ba20*/  LDG.E.64 R192, desc[UR20][R192.64] ;  /* 0x00000014c0c07981 */ /* 0x000ea4000c1e1b00 */
[C-C-:B--2---:R-:W-:Y:S02]  /*ba30*/  SHF.R.U64 R198, R192.reuse, 0x10, R193.reuse ;  /* 0x00000010c0c67819 */ /* 0x144fe400000012c1 */
[--C-:B------:R-:W-:Y:S02]  /*ba40*/  SHF.R.U32.HI R195, RZ, 0x10, R193.reuse ;  /* 0x00000010ffc37819 */ /* 0x100fe400000116c1 */
[----:B------:R-:W-:Y:S01]  /*ba50*/  PRMT R252, R192, 0x5410, R193 ;  /* 0x00005410c0fc7816 */ /* 0x000fe200000000c1 */
[----:B------:R3:W-:Y:S04]  /*ba60*/  STL.S16 [R1], R198 ;  /* 0x000000c601007387 */ /* 0x0007e80000100600 */
[----:B------:R3:W-:Y:S02]  /*ba70*/  STL.S16 [R1+0x2], R195 ;  /* 0x000002c301007387 */ /* 0x0007e40000100600 */
.L_x_11796:
        /* <DEDUP_REMOVED lines=9> */
[----:B------:R-:W-:Y:S01]  /*bb10*/  @P1 FADD.FTZ R191, R227, -R188 ;  /* 0x800000bce3bf1221 */ /* 0x000fe20000010000 */
[----:B------:R-:W-:-:S03]  /*bb20*/  @P1 FFMA.FTZ R188, R4, UR11, R197 ;  /* 0x0000000b04bc1c23 */ /* 0x000fc600080100c5 */
[----:B------:R-:W-:Y:S01]  /*bb30*/  @P1 FFMA.FTZ R190, R191, UR29, R186 ;  /* 0x0000001dbfbe1c23 */ /* 0x000fe200080100ba */
[----:B------:R-:W-:Y:S01]  /*bb40*/  @P1 FFMA.FTZ R191, R0, UR11, R197 ;  /* 0x0000000b00bf1c23 */ /* 0x000fe200080100c5 */
[----:B--2---:R-:W-:Y:S01]  /*bb50*/  @P1 FADD.FTZ R193, R225, -R188 ;  /* 0x800000bce1c11221 */ /* 0x004fe20000010000 */
[----:B------:R-:W-:Y:S02]  /*bb60*/  MOV R188, R184 ;  /* 0x000000b800bc7202 */ /* 0x000fe40000000f00 */
[----:B------:R-:W-:Y:S01]  /*bb70*/  @P1 FADD.FTZ R192, R228, -R191 ;  /* 0x800000bfe4c01221 */ /* 0x000fe20000010000 */
[----:B------:R-:W-:Y:S01]  /*bb80*/  MOV R191, R187 ;  /* 0x000000bb00bf7202 */ /* 0x000fe20000000f00 */
[----:B------:R-:W-:Y:S02]  /*bb90*/  @P1 FFMA.FTZ R188, R193, UR29, R184 ;  /* 0x0000001dc1bc1c23 */ /* 0x000fe400080100b8 */
[----:B------:R-:W-:Y:S01]  /*bba0*/  @P1 FFMA.FTZ R191, R192, UR29, R187 ;  /* 0x0000001dc0bf1c23 */ /* 0x000fe200080100bb */
[----:B------:R-:W-:Y:S06]  /*bbb0*/  BRA.U !UP3, `(.L_x_11799) ;  /* 0x000000010b2c7547 */ /* 0x000fec000b800000 */
[----:B------:R-:W-:Y:S01]  /*bbc0*/  LOP3.LUT P1, RZ, R242, 0xff, RZ, 0xc0, !PT ;  /* 0x000000fff2ff7812 */ /* 0x000fe2000782c0ff */
[----:B------:R-:W-:Y:S01]  /*bbd0*/  FMUL.FTZ R192, R188, UR23 ;  /* 0x00000017bcc07c20 */ /* 0x000fe20008410000 */
[----:B------:R-:W-:-:S03]  /*bbe0*/  HFMA2 R193, -RZ, RZ, 0, 0 ;  /* 0x00000000ffc17431 */ /* 0x000fc600000001ff */
[----:B---3--:R-:W-:-:S08]  /*bbf0*/  FMUL.FTZ R195, R192, UR22 ;  /* 0x00000016c0c37c20 */ /* 0x008fd00008410000 */
[----:B------:R-:W-:-:S05]  /*bc00*/  @P1 HADD2.F32 R192, -RZ, R252.H0_H0 ;  /* 0x200000fcffc01230 */ /* 0x000fca0000004100 */
[-C--:B------:R-:W-:Y:S01]  /*bc10*/  @P1 FMUL.FTZ R193, R192, R195.reuse ;  /* 0x000000c3c0c11220 */ /* 0x080fe20000410000 */
[----:B------:R-:W-:-:S03]  /*bc20*/  FMUL.FTZ R195, R132, R195 ;  /* 0x000000c384c37220 */ /* 0x000fc60000410000 */
[----:B------:R-:W-:Y:S02]  /*bc30*/  FADD.FTZ R44, R44, R193 ;  /* 0x000000c12c2c7221 */ /* 0x000fe40000010000 */
[----:B------:R-:W-:-:S04]  /*bc40*/  FSEL R195, R195, RZ, P1 ;  /* 0x000000ffc3c37208 */ /* 0x000fc80000800000 */
[----:B------:R-:W-:-:S04]  /*bc50*/  F2FP.F16.F32.PACK_AB R195, RZ, R195 ;  /* 0x000000c3ffc3723e */ /* 0x000fc800000000ff */
[----:B------:R-:W-:-:S07]  /*bc60*/  PRMT R241, R195, 0x7610, R241 ;  /* 0x00007610c3f17816 */ /* 0x000fce00000000f1 */
.L_x_11799:
        /* <DEDUP_REMOVED lines=14> */
.L_x_11800:
[----:B------:R-:W-:Y:S05]  /*bd50*/  BRA.U !UP3, `(.L_x_11801) ;  /* 0x000000010b2c7547 */ /* 0x000fea000b800000 */
[----:B------:R-:W-:Y:S01]  /*bd60*/  LOP3.LUT P1, RZ, R242, 0xff0000, RZ, 0xc0, !PT ;  /* 0x00ff0000f2ff7812 */ /* 0x000fe2000782c0ff */
[----:B------:R-:W-:Y:S01]  /*bd70*/  FMUL.FTZ R192, R190, UR23 ;  /* 0x00000017bec07c20 */ /* 0x000fe20008410000 */
[----:B------:R-:W-:-:S03]  /*bd80*/  HFMA2 R193, -RZ, RZ, 0, 0 ;  /* 0x00000000ffc17431 */ /* 0x000fc600000001ff */
[----:B---3--:R-:W-:-:S08]  /*bd90*/  FMUL.FTZ R195, R192, UR22 ;  /* 0x00000016c0c37c20 */ /* 0x008fd00008410000 */
[----:B------:R-:W-:-:S05]  /*bda0*/  @P1 HADD2.F32 R192, -RZ, R252.H1_H1 ;  /* 0x300000fcffc01230 */ /* 0x000fca0000004100 */
[-C--:B------:R-:W-:Y:S01]  /*bdb0*/  @P1 FMUL.FTZ R193, R192, R195.reuse ;  /* 0x000000c3c0c11220 */ /* 0x080fe20000410000 */
[----:B------:R-:W-:-:S03]  /*bdc0*/  FMUL.FTZ R195, R134, R195 ;  /* 0x000000c386c37220 */ /* 0x000fc60000410000 */
[----:B------:R-:W-:Y:S02]  /*bdd0*/  FADD.FTZ R46, R46, R193 ;  /* 0x000000c12e2e7221 */ /* 0x000fe40000010000 */
[----:B------:R-:W-:-:S04]  /*bde0*/  FSEL R195, R195, RZ, P1 ;  /* 0x000000ffc3c37208 */ /* 0x000fc80000800000 */
[----:B------:R-:W-:-:S04]  /*bdf0*/  F2FP.F16.F32.PACK_AB R195, RZ, R195 ;  /* 0x000000c3ffc3723e */ /* 0x000fc800000000ff */
[----:B------:R-:W-:-:S07]  /*be00*/  PRMT R239, R195, 0x7610, R239 ;  /* 0x00007610c3ef7816 */ /* 0x000fce00000000ef */
.L_x_11801:
        /* <DEDUP_REMOVED lines=15> */
.L_x_11798:
        /* <DEDUP_REMOVED lines=9> */
[----:B---3--:R-:W-:Y:S01]  /*bf90*/  FMUL.FTZ R195, R192, UR22 ;  /* 0x00000016c0c37c20 */ /* 0x008fe20008410000 */
[----:B------:R-:W-:-:S05]  /*bfa0*/  @P1 HADD2.F32 R192, -RZ, R252.H0_H0 ;  /* 0x200000fcffc01230 */ /* 0x000fca0000004100 */
[-C--:B------:R-:W-:Y:S01]  /*bfb0*/  @P1 FMUL.FTZ R193, R192, R195.reuse ;  /* 0x000000c3c0c11220 */ /* 0x080fe20000410000 */
[----:B------:R-:W-:-:S03]  /*bfc0*/  FMUL.FTZ R192, R132, R195 ;  /* 0x000000c384c07220 */ /* 0x000fc60000410000 */
[----:B------:R-:W-:Y:S02]  /*bfd0*/  FADD.FTZ R44, R44, R193 ;  /* 0x000000c12c2c7221 */ /* 0x000fe40000010000 */
[----:B------:R-:W-:-:S04]  /*bfe0*/  FSEL R192, R192, RZ, P1 ;  /* 0x000000ffc0c07208 */ /* 0x000fc80000800000 */
[----:B------:R-:W-:-:S04]  /*bff0*/  F2FP.F16.F32.PACK_AB R192, RZ, R192 ;  /* 0x000000c0ffc0723e */ /* 0x000fc800000000ff */
[----:B------:R-:W-:-:S07]  /*c000*/  PRMT R241, R192, 0x7610, R241 ;  /* 0x00007610c0f17816 */ /* 0x000fce00000000f1 */
.L_x_11803:
        /* <DEDUP_REMOVED lines=19> */
.L_x_11804:
        /* <DEDUP_REMOVED lines=10> */
[----:B------:R-:W-:-:S05]  /*c1e0*/  @P1 HADD2.F32 R192, -RZ, R252.H1_H1 ;  /* 0x300000fcffc01230 */ /* 0x000fca0000004100 */
[-C--:B------:R-:W-:Y:S01]  /*c1f0*/  @P1 FMUL.FTZ R193, R192, R195.reuse ;  /* 0x000000c3c0c11220 */ /* 0x080fe20000410000 */
[----:B------:R-:W-:-:S03]  /*c200*/  FMUL.FTZ R192, R134, R195 ;  /* 0x000000c386c07220 */ /* 0x000fc60000410000 */
[----:B------:R-:W-:Y:S02]  /*c210*/  FADD.FTZ R46, R46, R193 ;  /* 0x000000c12e2e7221 */ /* 0x000fe40000010000 */
[----:B------:R-:W-:-:S04]  /*c220*/  FSEL R192, R192, RZ, P1 ;  /* 0x000000ffc0c07208 */ /* 0x000fc80000800000 */
[----:B------:R-:W-:-:S04]  /*c230*/  F2FP.F16.F32.PACK_AB R192, RZ, R192 ;  /* 0x000000c0ffc0723e */ /* 0x000fc800000000ff */
[----:B------:R-:W-:-:S07]  /*c240*/  PRMT R239, R192, 0x7610, R239 ;  /* 0x00007610c0ef7816 */ /* 0x000fce00000000ef */
.L_x_11805:
        /* <DEDUP_REMOVED lines=20> */
.L_x_11797:
        /* <DEDUP_REMOVED lines=25> */
.L_x_11809:
[----:B------:R-:W-:Y:S05]  /*c520*/  BSYNC.RECONVERGENT B0 ;  /* 0x0000000000007941 */ /* 0x000fea0003800200 */
.L_x_11808:
[----:B------:R-:W-:-:S07]  /*c530*/  FADD.FTZ R44, R44, R189 ;  /* 0x000000bd2c2c7221 */ /* 0x000fce0000010000 */
.L_x_11807:
        /* <DEDUP_REMOVED lines=26> */
.L_x_11812:
[----:B------:R-:W-:Y:S05]  /*c6e0*/  BSYNC.RECONVERGENT B0 ;  /* 0x0000000000007941 */ /* 0x000fea0003800200 */
.L_x_11811:
[----:B------:R-:W-:-:S07]  /*c6f0*/  FADD.FTZ R45, R45, R188 ;  /* 0x000000bc2d2d7221 */ /* 0x000fce0000010000 */
.L_x_11810:
        /* <DEDUP_REMOVED lines=24> */
.L_x_11815:
[----:B------:R-:W-:Y:S05]  /*c880*/  BSYNC.RECONVERGENT B0 ;  /* 0x0000000000007941 */ /* 0x000fea0003800200 */
.L_x_11814:
[----:B------:R-:W-:-:S07]  /*c890*/  FADD.FTZ R46, R46, R189 ;  /* 0x000000bd2e2e7221 */ /* 0x000fce0000010000 */
.L_x_11813:
        /* <DEDUP_REMOVED lines=18> */
[----:B---3--:R-:W2:Y:S01]  /*c9c0*/  LDL.S16 R198, [R1+0x2] ;  /* 0x0000020001c67983 */ /* 0x008ea20000100600 */
        /* <DEDUP_REMOVED lines=13> */
.L_x_11806:
        /* <DEDUP_REMOVED lines=24> */
.L_x_11818:
[----:B------:R-:W-:Y:S05]  /*cc20*/  BSYNC.RECONVERGENT B0 ;  /* 0x0000000000007941 */ /* 0x000fea0003800200 */
.L_x_11817:
[----:B------:R-:W-:-:S07]  /*cc30*/  FADD.FTZ R44, R44, R193 ;  /* 0x000000c12c2c7221 */ /* 0x000fce0000010000 */
.L_x_11816:
        /* <DEDUP_REMOVED lines=26> */
.L_x_11821:
[----:B------:R-:W-:Y:S05]  /*cde0*/  BSYNC.RECONVERGENT B0 ;  /* 0x0000000000007941 */ /* 0x000fea0003800200 */
.L_x_11820:
[----:B------:R-:W-:-:S07]  /*cdf0*/  FADD.FTZ R45, R45, R192 ;  /* 0x000000c02d2d7221 */ /* 0x000fce0000010000 */
.L_x_11819:
        /* <DEDUP_REMOVED lines=24> */
.L_x_11824:
[----:B------:R-:W-:Y:S05]  /*cf80*/  BSYNC.RECONVERGENT B0 ;  /* 0x0000000000007941 */ /* 0x000fea0003800200 */
.L_x_11823:
[----:B------:R-:W-:-:S07]  /*cf90*/  FADD.FTZ R46, R46, R193 ;  /* 0x000000c12e2e7221 */ /* 0x000fce0000010000 */
.L_x_11822:
[----:B------:R-:W-:Y:S05]  /*cfa0*/  BRA.U !UP3, `(.L_x_11802) ;  /* 0x000000010b487547 */ /* 0x000fea000b800000 */
[----:B-12---:R-:W2:Y:S01]  /*cfb0*/  LDL.S16 R192, [R1+0x2] ;  /* 0x0000020001c07983 */ /* 0x006ea20000100600 */
[----:B------:R-:W-:Y:S01]  /*cfc0*/  FFMA.FTZ R197, R0, UR11, R197 ;  /* 0x0000000b00c57c23 */ /* 0x000fe200080100c5 */
[----:B------:R-:W-:Y:S02]  /*cfd0*/  ISETP.LT.AND P1, PT, RZ, UR32, PT ;  /* 0x00000020ff007c0c */ /* 0x000fe4000bf21270 */
[----:B-----5:R-:W-:Y:S01]  /*cfe0*/  ISETP.GE.U32.AND P2, PT, R242, 0x1000000, PT ;  /* 0x01000000f200780c */ /* 0x020fe20003f46070 */
[----:B------:R-:W-:-:S04]  /*cff0*/  FADD.FTZ R197, R228, -R197 ;  /* 0x800000c5e4c57221 */ /* 0x000fc80000010000 */
[----:B------:R-:W-:Y:S01]  /*d000*/  FMUL.FTZ R197, R197, UR29 ;  /* 0x0000001dc5c57c20 */ /* 0x000fe20008410000 */
[----:B--2---:R-:W-:-:S04]  /*d010*/  PRMT R193, R192, 0x7610, R193 ;  /* 0x00007610c0c17816 */ /* 0x004fc800000000c1 */
[----:B------:R-:W-:-:S03]  /*d020*/  FSEL R192, R197, RZ, P1 ;  /* 0x000000ffc5c07208 */ /* 0x000fc60000800000 */
[----:B------:R-:W-:Y:S02]  /*d030*/  @P2 HADD2.F32 R193, -RZ, R193.H0_H0 ;  /* 0x200000c1ffc12230 */ /* 0x000fe40000004100 */
[----:B------:R-:W-:-:S04]  /*d040*/  FMUL.FTZ R192, R192, UR23 ;  /* 0x00000017c0c07c20 */ /* 0x000fc80008410000 */
[----:B---3--:R-:W-:Y:S01]  /*d050*/  FMUL.FTZ R198, R192, UR22 ;  /* 0x00000016c0c67c20 */ /* 0x008fe20008410000 */
[----:B------:R-:W-:-:S03]  /*d060*/  HFMA2 R192, -RZ, RZ, 0, 0 ;  /* 0x00000000ffc07431 */ /* 0x000fc600000001ff */
[-C--:B------:R-:W-:Y:S01]  /*d070*/  @P2 FMUL.FTZ R192, R193, R198.reuse ;  /* 0x000000c6c1c02220 */ /* 0x080fe20000410000 */
[----:B------:R-:W-:-:S03]  /*d080*/  FMUL.FTZ R193, R135, R198 ;  /* 0x000000c687c17220 */ /* 0x000fc60000410000 */
[----:B------:R-:W-:Y:S02]  /*d090*/  FADD.FTZ R47, R47, R192 ;  /* 0x000000c02f2f7221 */ /* 0x000fe40000010000 */
[----:B------:R-:W-:-:S04]  /*d0a0*/  FSEL R193, R193, RZ, P2 ;  /* 0x000000ffc1c17208 */ /* 0x000fc80001000000 */
[----:B------:R-:W-:-:S04]  /*d0b0*/  F2FP.F16.F32.PACK_AB R193, RZ, R193 ;  /* 0x000000c1ffc1723e */ /* 0x000fc800000000ff */
[----:B------:R-:W-:-:S07]  /*d0c0*/  PRMT R238, R193, 0x7610, R238 ;  /* 0x00007610c1ee7816 */ /* 0x000fce00000000ee */
.L_x_11802:
[----:B-12---:R-:W1:Y:S01]  /*d0d0*/  @P0 LDC.64 R192, c[0x0][0x478] ;  /* 0x00011e00ffc00b82 */ /* 0x006e620000000a00 */
[----:B---3--:R-:W-:-:S05]  /*d0e0*/  @P0 IADD3 R195, PT, PT, R194, 0x600, RZ ;  /* 0x00000600c2c30810 */ /* 0x008fca0007ffe0ff */
[----:B-1----:R-:W-:-:S05]  /*d0f0*/  @P0 IMAD.WIDE.U32 R192, R195, 0x10, R192 ;  /* 0x00000010c3c00825 */ /* 0x002fca00078e00c0 */
[----:B------:R1:W-:Y:S01]  /*d100*/  @P0 STG.E.128 desc[UR20][R192.64], R188 ;  /* 0x000000bcc0000986 */ /* 0x0003e2000c101d14 */
[----:B------:R-:W-:Y:S05]  /*d110*/  BRA.U !UP3, `(.L_x_11825) ;  /* 0x000000010b207547 */ /* 0x000fea000b800000 */
[----:B------:R-:W2:Y:S01]  /*d120*/  LDC.64 R194, c[0x0][0x468] ;  /* 0x00011a00ffc27b82 */ /* 0x000ea20000000a00 */
[----:B-1----:R-:W-:Y:S02]  /*d130*/  LOP3.LUT R192, R240, 0xffff, RZ, 0xc0, !PT ;  /* 0x0000fffff0c07812 */ /* 0x002fe400078ec0ff */
[----:B------:R-:W-:-:S03]  /*d140*/  PRMT R197, R239, 0x5410, R238 ;  /* 0x00005410efc57816 */ /* 0x000fc600000000ee */
[----:B------:R-:W-:-:S05]  /*d150*/  IMAD.WIDE.U32 R192, R192, 0x10000, RZ ;  /* 0x00010000c0c07825 */ /* 0x000fca00078e00ff */
[----:B------:R-:W-:Y:S02]  /*d160*/  LOP3.LUT R193, R197, R193, RZ, 0xfc, !PT ;  /* 0x000000c1c5c17212 */ /* 0x000fe400078efcff */
[----:B------:R-:W-:Y:S01]  /*d170*/  LOP3.LUT R192, R192, 0xffff, R241, 0xf8, !PT ;  /* 0x0000ffffc0c07812 */ /* 0x000fe200078ef8f1 */
[----:B--2---:R-:W-:-:S05]  /*d180*/  IMAD.WIDE.U32 R194, R196, 0x8, R194 ;  /* 0x00000008c4c27825 */ /* 0x004fca00078e00c2 */
[----:B------:R2:W-:Y:S02]  /*d190*/  STG.E.64 desc[UR20][R194.64], R192 ;  /* 0x000000c0c2007986 */ /* 0x0005e4000c101b14 */
.L_x_11825:
[----:B------:R-:W-:Y:S02]  /*d1a0*/  UIADD3 UR8, UPT, UPT, UR8, UR24, URZ ;  /* 0x0000001808087290 */ /* 0x000fe4000fffe0ff */
[----:B------:R-:W-:Y:S02]  /*d1b0*/  UPLOP3.LUT UP1, UPT, UPT, UPT, UP1, 0x40, 0x4 ;  /* 0x000000000004789c */ /* 0x000fe40003f2e810 */
[----:B------:R-:W-:-:S09]  /*d1c0*/  UISETP.GE.AND UP0, UPT, UR8, UR25, UPT ;  /* 0x000000190800728c */ /* 0x000fd2000bf06270 */
[----:B------:R-:W-:Y:S05]  /*d1d0*/  BRA.U !UP0, `(.L_x_11826) ;  /* 0xffffff3108c47547 */ /* 0x000fea000b83ffff */
.L_x_11598:
[----:B------:R-:W3:Y:S08]  /*d1e0*/  S2UR UR9, SR_CTAID.X ;  /* 0x00000000000979c3 */ /* 0x000ef00000002500 */
[----:B------:R-:W3:Y:S08]  /*d1f0*/  LDC R0, c[0x0][0x388] ;  /* 0x0000e200ff007b82 */ /* 0x000ef00000000800 */
[----:B------:R-:W4:Y:S08]  /*d200*/  LDC.64 R2, c[0x0][0x440] ;  /* 0x00011000ff027b82 */ /* 0x000f300000000a00 */
[----:B------:R-:W1:Y:S08]  /*d210*/  LDC.64 R4, c[0x0][0x448] ;  /* 0x00011200ff047b82 */ /* 0x000e700000000a00 */
[----:B------:R-:W2:Y:S01]  /*d220*/  LDC.64 R6, c[0x0][0x460] ;  /* 0x00011800ff067b82 */ /* 0x000ea20000000a00 */
[----:B---3--:R-:W-:-:S05]  /*d230*/  IMAD R0, R0, UR9, RZ ;  /* 0x0000000900007c24 */ /* 0x008fca000f8e02ff */
[----:B------:R-:W-:-:S05]  /*d240*/  LEA.HI R237, R0, R237, RZ, 0x1e ;  /* 0x000000ed00ed7211 */ /* 0x000fca00078ff0ff */
[----:B----4-:R-:W-:-:S04]  /*d250*/  IMAD.WIDE.U32 R2, R237, 0x10, R2 ;  /* 0x00000010ed027825 */ /* 0x010fc800078e0002 */
[C---:B-1----:R-:W-:Y:S01]  /*d260*/  IMAD.WIDE.U32 R4, R237.reuse, 0x10, R4 ;  /* 0x00000010ed047825 */ /* 0x042fe200078e0004 */
[----:B0-----:R-:W-:Y:S04]  /*d270*/  STG.E.128 desc[UR20][R2.64], R72 ;  /* 0x0000004802007986 */ /* 0x001fe8000c101d14 */
[----:B------:R-:W-:Y:S01]  /*d280*/  STG.E.128 desc[UR20][R4.64], R100 ;  /* 0x0000006404007986 */ /* 0x000fe2000c101d14 */
        /* <DEDUP_REMOVED lines=21> */
.L_x_11827:
        /* <DEDUP_REMOVED lines=10> */
.L_x_14445:


//--------------------- .text._ZN10layer_norm13ln_bwd_kernelINS_13Kernel_traitsI6__halfffffjLj7168ELj1ELj1ELj8ELj16ENS_18Kernel_traits_baseILj7168ES2_ffffjLj256EEEEELb0ELb0ELb0ELb0EEEvNS_9BwdParamsE --------------------------
	.section	.text._ZN10layer_norm13ln_bwd_kernelINS_13Kernel_traitsI6__halfffffjLj7168ELj1ELj1ELj8ELj16ENS_18Kernel_traits_baseILj7168ES2_ffffjLj256EEEEELb0ELb0ELb0ELb0EEEvNS_9BwdParamsE,"ax",@progbits
	.align	128
        .global         _ZN10layer_norm13ln_bwd_kernelINS_13Kernel_traitsI6__halfffffjLj7168ELj1ELj1ELj8ELj16ENS_18Kernel_traits_baseILj7168ES2_ffffjLj256EEEEELb0ELb0ELb0ELb0EEEvNS_9BwdParamsE
        .type           _ZN10layer_norm13ln_bwd_kernelINS_13Kernel_traitsI6__halfffffjLj7168ELj1ELj1ELj8ELj16ENS_18Kernel_traits_baseILj7168ES2_ffffjLj256EEEEELb0ELb0ELb0ELb0EEEvNS_9BwdParamsE,@function
        .size           _ZN10layer_norm13ln_bwd_kernelINS_13Kernel_traitsI6__halfffffjLj7168ELj1ELj1ELj8ELj16ENS_18Kernel_traits_baseILj7168ES2_ffffjLj256EEEEELb0ELb0ELb0ELb0EEEvNS_9BwdParamsE,(.L_x_14446 - _ZN10layer_norm13ln_bwd_kernelINS_13Kernel_traitsI6__halfffffjLj7168ELj1ELj1ELj8ELj16ENS_18Kernel_traits_baseILj7168ES2_ffffjLj256EEEEELb0ELb0ELb0ELb0EEEvNS_9BwdParamsE)
        .other          _ZN10layer_norm13ln_bwd_kernelINS_13Kernel_traitsI6__halfffffjLj7168ELj1ELj1ELj8ELj16ENS_18Kernel_traits_baseILj7168ES2_ffffjLj256EEEEELb0ELb0ELb0ELb0EEEvNS_9BwdParamsE,@"STO_CUDA_ENTRY STV_DEFAULT"
_ZN10layer_norm13ln_bwd_kernelINS_13Kernel_traitsI6__halfffffjLj7168ELj1ELj1ELj8ELj16ENS_18Kernel_traits_baseILj7168ES2_ffffjLj256EEEEELb0ELb0ELb0ELb0EEEvNS_9BwdParamsE:
.text._ZN10layer_norm13ln_bwd_kernelINS_13Kernel_traitsI6__halfffffjLj7168ELj1ELj1ELj8ELj16ENS_18Kernel_traits_baseILj7168ES2_ffffjLj256EEEEELb0ELb0ELb0ELb0EEEvNS_9BwdParamsE:
        /* <DEDUP_REMOVED lines=78> */
[----:B-1----:R-:W-:Y:S06]  /*04e0*/  @P5 BRA `(.L_x_11828) ;  /* 0x0000004800785947 */ /* 0x002fec0003800000 */
        /* <DEDUP_REMOVED lines=25> */
[----:B0-----:R-:W-:Y:S02]  /*0680*/  ISETP.NE.U32.AND P0, PT, R18, RZ, PT ;  /* 0x000000ff1200720c */ /* 0x001fe40003f05070 */
        /* <DEDUP_REMOVED lines=33> */
[----:B------:R-:W-:Y:S01]  /*08a0*/  ISETP.NE.AND.EX P0, PT, R19, RZ, PT, P0 ;  /* 0x000000ff1300720c */ /* 0x000fe20003f05300 */
        /* <DEDUP_REMOVED lines=18> */
[----:B012---:R-:W-:-:S07]  /*09d0*/  P2R R4, PR, RZ, 0x1 ;  /* 0x00000001ff047803 */ /* 0x007fce0000000000 */
.L_x_11899:
[----:B------:R-:W-:Y:S01]  /*09e0*/  ISETP.NE.AND P0, PT, R4, RZ, PT ;  /* 0x000000ff0400720c */ /* 0x000fe20003f05270 */
[----:B------:R-:W0:Y:S08]  /*09f0*/  LDC.64 R130, c[0x0][0x3c0] ;  /* 0x0000f000ff827b82 */ /* 0x000e300000000a00 */
[----:B------:R-:W1:Y:S08]  /*0a00*/  LDC R2, c[0x0][0x388] ;  /* 0x0000e200ff027b82 */ /* 0x000e700000000800 */
[----:B------:R-:W2:Y:S01]  /*0a10*/  @P0 LDC.64 R128, c[0x0][0x3e0] ;  /* 0x0000f800ff800b82 */ /* 0x000ea20000000a00 */
[----:B0-----:R-:W-:-:S06]  /*0a20*/  IMAD.WIDE R132, R5, 0x4, R130 ;  /* 0x0000000405847825 */ /* 0x001fcc00078e0282 */
[----:B------:R-:W4:Y:S01]  /*0a30*/  LDG.E R132, desc[UR8][R132.64] ;  /* 0x0000000884847981 */ /* 0x000f22000c1e1900 */
[----:B-----5:R-:W-:Y:S02]  /*0a40*/  HFMA2 R31, -RZ, RZ, 1.875, 0 ;  /* 0x3f800000ff1f7431 */ /* 0x020fe400000001ff */
[C---:B--2---:R-:W-:Y:S02]  /*0a50*/  @P0 IMAD.WIDE R130, R5.reuse, 0x4, R128 ;  /* 0x0000000405820825 */ /* 0x044fe400078e0280 */
[----:B------:R-:W0:Y:S01]  /*0a60*/  LDC.64 R128, c[0x0][0x3c8] ;  /* 0x0000f200ff807b82 */ /* 0x000e220000000a00 */
[----:B------:R-:W2:Y:S01]  /*0a70*/  S2R R0, SR_TID.X ;  /* 0x0000000000007919 */ /* 0x000ea20000002100 */
[----:B-1----:R-:W-:Y:S01]  /*0a80*/  IMAD R18, R5, R2, RZ ;  /* 0x0000000205127224 */ /* 0x002fe200078e02ff */
[----:B------:R1:W5:Y:S01]  /*0a90*/  @P0 LDG.E R31, desc[UR8][R130.64] ;  /* 0x00000008821f0981 */ /* 0x000362000c1e1900 */
[----:B------:R-:W-:-:S03]  /*0aa0*/  ISETP.GE.U32.AND P0, PT, R3, 0x100, PT ;  /* 0x000001000300780c */ /* 0x000fc60003f06070 */
[----:B------:R-:W-:Y:S02]  /*0ab0*/  SHF.R.S32.HI R135, RZ, 0x1f, R18 ;  /* 0x0000001fff877819 */ /* 0x000fe40000011412 */
[----:B------:R-:W-:Y:S02]  /*0ac0*/  ISETP.GE.U32.AND P4, PT, R3, 0x200, PT ;  /* 0x000002000300780c */ /* 0x000fe40003f86070 */
[----:B------:R-:W-:Y:S01]  /*0ad0*/  LEA.HI R135, R135, R18, RZ, 0x2 ;  /* 0x0000001287877211 */ /* 0x000fe200078f10ff */
[----:B------:R-:W-:Y:S01]  /*0ae0*/  BSSY.RECONVERGENT B0, `(.L_x_11829) ;  /* 0x0000039000007945 */ /* 0x000fe20003800200 */
[----:B------:R-:W-:Y:S01]  /*0af0*/  ISETP.NE.AND P6, PT, RZ, UR7, PT ;  /* 0x00000007ff007c0c */ /* 0x000fe2000bfc5270 */
[----:B------:R-:W-:Y:S01]  /*0b00*/  HFMA2 R140, -RZ, RZ, 0, 0 ;  /* 0x00000000ff8c7431 */ /* 0x000fe200000001ff */
[C---:B------:R-:W-:Y:S02]  /*0b10*/  ISETP.GE.U32.AND P3, PT, R3.reuse, 0x300, PT ;  /* 0x000003000300780c */ /* 0x040fe40003f66070 */
[----:B------:R-:W-:-:S02]  /*0b20*/  ISETP.GE.U32.AND P2, PT, R3, 0x400, PT ;  /* 0x000004000300780c */ /* 0x000fc40003f46070 */
[----:B------:R-:W-:Y:S01]  /*0b30*/  P2R R18, PR, RZ, 0x1 ;  /* 0x00000001ff127803 */ /* 0x000fe20000000000 */
[----:B0-----:R-:W-:-:S05]  /*0b40*/  IMAD.WIDE R128, R5, 0x4, R128 ;  /* 0x0000000405807825 */ /* 0x001fca00078e0280 */
[----:B------:R1:W5:Y:S01]  /*0b50*/  LDG.E R169, desc[UR8][R128.64] ;  /* 0x0000000880a97981 */ /* 0x000362000c1e1900 */
[----:B------:R-:W-:Y:S02]  /*0b60*/  MOV R139, RZ ;  /* 0x000000ff008b7202 */ /* 0x000fe40000000f00 */
[----:B--2---:R-:W-:-:S04]  /*0b70*/  LEA.HI.SX32 R167, R135, R0, 0x1e ;  /* 0x0000000087a77211 */ /* 0x004fc800078ff2ff */
[----:B------:R-:W-:Y:S02]  /*0b80*/  MOV R141, R167 ;  /* 0x000000a7008d7202 */ /* 0x000fe40000000f00 */
[----:B----4-:R-:W-:Y:S01]  /*0b90*/  FSEL R138, R132, RZ, !P6 ;  /* 0x000000ff848a7208 */ /* 0x010fe20007000000 */
[----:B-1----:R-:W-:Y:S06]  /*0ba0*/  @!P0 BRA `(.L_x_11830) ;  /* 0x0000000000b08947 */ /* 0x002fec0003800000 */
[----:B------:R-:W0:Y:S01]  /*0bb0*/  LDC.64 R128, c[0x0][0x3a8] ;  /* 0x0000ea00ff807b82 */ /* 0x000e220000000a00 */
[----:B------:R-:W-:-:S04]  /*0bc0*/  ISETP.NE.U32.AND P0, PT, RZ, UR10, PT ;  /* 0x0000000aff007c0c */ /* 0x000fc8000bf05070 */
[----:B------:R-:W-:-:S03]  /*0bd0*/  ISETP.NE.AND.EX P0, PT, RZ, UR11, PT, P0 ;  /* 0x0000000bff007c0c */ /* 0x000fc6000bf05300 */
[----:B------:R-:W1:Y:S10]  /*0be0*/  LDC.64 R132, c[0x0][0x428] ;  /* 0x00010a00ff847b82 */ /* 0x000e740000000a00 */
[----:B------:R-:W2:Y:S01]  /*0bf0*/  @P0 LDC.64 R136, c[0x0][0x438] ;  /* 0x00010e00ff880b82 */ /* 0x000ea20000000a00 */
[----:B0-----:R-:W-:-:S06]  /*0c00*/  IMAD.WIDE.U32 R128, R167, 0x10, R128 ;  /* 0x00000010a7807825 */ /* 0x001fcc00078e0080 */
[----:B------:R-:W4:Y:S01]  /*0c10*/  LDG.E.128 R128, desc[UR8][R128.64] ;  /* 0x0000000880807981 */ /* 0x000f22000c1e1d00 */
[----:B-1----:R-:W-:-:S06]  /*0c20*/  IMAD.WIDE.U32 R132, R167, 0x10, R132 ;  /* 0x00000010a7847825 */ /* 0x002fcc00078e0084 */
[----:B------:R-:W3:Y:S01]  /*0c30*/  LDG.E.128 R132, desc[UR8][R132.64] ;  /* 0x0000000884847981 */ /* 0x000ee2000c1e1d00 */
[----:B--2---:R-:W-:-:S05]  /*0c40*/  @P0 IMAD.WIDE.U32 R136, R167, 0x10, R136 ;  /* 0x00000010a7880825 */ /* 0x004fca00078e0088 */
[----:B------:R0:W5:Y:S01]  /*0c50*/  @P0 LDG.E.128 R60, desc[UR8][R136.64] ;  /* 0x00000008883c0981 */ /* 0x000162000c1e1d00 */
[--C-:B------:R-:W-:Y:S01]  /*0c60*/  HADD2.F32 R139, -RZ, R171.reuse.H0_H0 ;  /* 0x200000abff8b7230 */ /* 0x100fe20000004100 */
[----:B------:R-:W-:Y:S01]  /*0c70*/  IADD3 R141, PT, PT, R167, 0x100, RZ ;  /* 0x00000100a78d7810 */ /* 0x000fe20007ffe0ff */
[----:B------:R-:W-:Y:S02]  /*0c80*/  HADD2.F32 R146, -RZ, R171.H1_H1 ;  /* 0x300000abff927230 */ /* 0x000fe40000004100 */
[C---:B----4-:R-:W-:Y:S01]  /*0c90*/  FADD.FTZ R140, -R138.reuse, R128 ;  /* 0x000000808a8c7221 */ /* 0x050fe20000010100 */
[C---:B------:R-:W-:Y:S01]  /*0ca0*/  FADD.FTZ R148, -R138.reuse, R129 ;  /* 0x000000818a947221 */ /* 0x040fe20000010100 */
[--C-:B------:R-:W-:Y:S02]  /*0cb0*/  HADD2.F32 R129, -RZ, R172.reuse.H0_H0 ;  /* 0x200000acff817230 */ /* 0x100fe40000004100 */
[----:B------:R-:W-:Y:S01]  /*0cc0*/  FADD.FTZ R168, -R138, R131 ;  /* 0x000000838aa87221 */ /* 0x000fe20000010100 */
[----:B-----5:R-:W-:Y:S01]  /*0cd0*/  FMUL.FTZ R145, R169, R140 ;  /* 0x0000008ca9917220 */ /* 0x020fe20000410000 */
[----:B------:R-:W-:-:S02]  /*0ce0*/  HADD2.F32 R128, -RZ, R172.H1_H1 ;  /* 0x300000acff807230 */ /* 0x000fc40000004100 */
[----:B------:R-:W-:Y:S01]  /*0cf0*/  FADD.FTZ R130, -R138, R130 ;  /* 0x000000828a827221 */ /* 0x000fe20000010100 */
[----:B------:R-:W-:Y:S01]  /*0d00*/  FMUL.FTZ R148, R169, R148 ;  /* 0x00000094a9947220 */ /* 0x000fe20000410000 */
[----:B---3--:R-:W-:Y:S01]  /*0d10*/  FMUL.FTZ R144, R132, R139 ;  /* 0x0000008b84907220 */ /* 0x008fe20000410000 */
[----:B------:R-:W-:Y:S01]  /*0d20*/  FMUL.FTZ R152, R134, R129 ;  /* 0x0000008186987220 */ /* 0x000fe20000410000 */
[----:B------:R-:W-:Y:S01]  /*0d30*/  FMUL.FTZ R146, R133, R146 ;  /* 0x0000009285927220 */ /* 0x000fe20000410000 */
[----:B------:R-:W-:Y:S01]  /*0d40*/  FMUL.FTZ R165, R135, R128 ;  /* 0x0000008087a57220 */ /* 0x000fe20000410000 */
[----:B------:R-:W-:Y:S01]  /*0d50*/  FADD.FTZ R129, RZ, R144 ;  /* 0x00000090ff817221 */ /* 0x000fe20000010000 */
[----:B------:R-:W-:Y:S01]  /*0d60*/  FFMA.FTZ R131, R145, R144, RZ ;  /* 0x0000009091837223 */ /* 0x000fe200000100ff */
[C---:B------:R-:W-:Y:S01]  /*0d70*/  FMUL.FTZ R153, R169.reuse, R130 ;  /* 0x00000082a9997220 */ /* 0x040fe20000410000 */
        /* <DEDUP_REMOVED lines=15> */
.L_x_11830:
[----:B---3--:R-:W-:Y:S05]  /*0e70*/  BSYNC.RECONVERGENT B0 ;  /* 0x0000000000007941 */ /* 0x008fea0003800200 */
.L_x_11829:
[----:B------:R-:W-:Y:S04]  /*0e80*/  BSSY.RECONVERGENT B0, `(.L_x_11831) ;  /* 0x000002e000007945 */ /* 0x000fe80003800200 */
[----:B------:R-:W-:Y:S05]  /*0e90*/  @!P4 BRA `(.L_x_11832) ;  /* 0x0000000000b0c947 */ /* 0x000fea0003800000 */
[----:B------:R-:W0:Y:S01]  /*0ea0*/  LDC.64 R128, c[0x0][0x3a8] ;  /* 0x0000ea00ff807b82 */ /* 0x000e220000000a00 */
[----:B------:R-:W-:-:S04]  /*0eb0*/  ISETP.NE.U32.AND P0, PT, RZ, UR10, PT ;  /* 0x0000000aff007c0c */ /* 0x000fc8000bf05070 */
[----:B------:R-:W-:-:S03]  /*0ec0*/  ISETP.NE.AND.EX P0, PT, RZ, UR11, PT, P0 ;  /* 0x0000000bff007c0c */ /* 0x000fc6000bf05300 */
[----:B------:R-:W1:Y:S01]  /*0ed0*/  LDC.64 R6, c[0x0][0x428] ;  /* 0x00010a00ff067b82 */ /* 0x000e620000000a00 */
[----:B0-----:R-:W-:-:S06]  /*0ee0*/  IMAD.WIDE.U32 R132, R141, 0x10, R128 ;  /* 0x000000108d847825 */ /* 0x001fcc00078e0080 */
[----:B------:R-:W2:Y:S01]  /*0ef0*/  LDG.E.128 R132, desc[UR8][R132.64] ;  /* 0x0000000884847981 */ /* 0x000ea2000c1e1d00 */
[C---:B-1----:R-:W-:Y:S02]  /*0f00*/  IMAD.WIDE.U32 R128, R141.reuse, 0x10, R6 ;  /* 0x000000108d807825 */ /* 0x042fe400078e0006 */
[----:B------:R-:W0:Y:S04]  /*0f10*/  @P0 LDC.64 R6, c[0x0][0x438] ;  /* 0x00010e00ff060b82 */ /* 0x000e280000000a00 */
[----:B------:R-:W3:Y:S01]  /*0f20*/  LDG.E.128 R128, desc[UR8][R128.64] ;  /* 0x0000000880807981 */ /* 0x000ee2000c1e1d00 */
[----:B0-----:R-:W-:-:S05]  /*0f30*/  @P0 IMAD.WIDE.U32 R136, R141, 0x10, R6 ;  /* 0x000000108d880825 */ /* 0x001fca00078e0006 */
[----:B------:R0:W5:Y:S01]  /*0f40*/  @P0 LDG.E.128 R56, desc[UR8][R136.64] ;  /* 0x0000000888380981 */ /* 0x000162000c1e1d00 */
[--C-:B------:R-:W-:Y:S01]  /*0f50*/  HADD2.F32 R19, -RZ, R173.reuse.H0_H0 ;  /* 0x200000adff137230 */ /* 0x100fe20000004100 */
[----:B------:R-:W-:Y:S01]  /*0f60*/  IADD3 R141, PT, PT, R141, 0x100, RZ ;  /* 0x000001008d8d7810 */ /* 0x000fe20007ffe0ff */
[--C-:B------:R-:W-:Y:S02]  /*0f70*/  HADD2.F32 R149, -RZ, R174.reuse.H0_H0 ;  /* 0x200000aeff957230 */ /* 0x100fe40000004100 */
[----:B------:R-:W-:Y:S02]  /*0f80*/  HADD2.F32 R164, -RZ, R174.H1_H1 ;  /* 0x300000aeffa47230 */ /* 0x000fe40000004100 */
[C---:B--2---:R-:W-:Y:S01]  /*0f90*/  FADD.FTZ R6, -R138.reuse, R132 ;  /* 0x000000848a067221 */ /* 0x044fe20000010100 */
[C---:B------:R-:W-:Y:S01]  /*0fa0*/  FADD.FTZ R20, -R138.reuse, R133 ;  /* 0x000000858a147221 */ /* 0x040fe20000010100 */
[----:B------:R-:W-:Y:S02]  /*0fb0*/  HADD2.F32 R132, -RZ, R173.H1_H1 ;  /* 0x300000adff847230 */ /* 0x000fe40000004100 */
[C---:B------:R-:W-:Y:S01]  /*0fc0*/  FADD.FTZ R134, -R138.reuse, R134 ;  /* 0x000000868a867221 */ /* 0x040fe20000010100 */
[C---:B-----5:R-:W-:Y:S01]  /*0fd0*/  FMUL.FTZ R7, R169.reuse, R6 ;  /* 0x00000006a9077220 */ /* 0x060fe20000410000 */
[C---:B------:R-:W-:Y:S01]  /*0fe0*/  FMUL.FTZ R20, R169.reuse, R20 ;  /* 0x00000014a9147220 */ /* 0x040fe20000410000 */
[----:B------:R-:W-:Y:S01]  /*0ff0*/  FADD.FTZ R166, -R138, R135 ;  /* 0x000000878aa67221 */ /* 0x000fe20000010100 */
[----:B------:R-:W-:Y:S01]  /*1000*/  FMUL.FTZ R151, R169, R134 ;  /* 0x00000086a9977220 */ /* 0x000fe20000410000 */
[----:B---3--:R-:W-:Y:S01]  /*1010*/  FMUL.FTZ R6, R128, R19 ;  /* 0x0000001380067220 */ /* 0x008fe20000410000 */
        /* <DEDUP_REMOVED lines=19> */
[----:B0-----:R-:W-:-:S07]  /*1150*/  FFMA.FTZ R140, R166, R164, R129 ;  /* 0x000000a4a68c7223 */ /* 0x001fce0000010081 */
.L_x_11832:
[----:B------:R-:W-:Y:S05]  /*1160*/  BSYNC.RECONVERGENT B0 ;  /* 0x0000000000007941 */ /* 0x000fea0003800200 */
.L_x_11831:
        /* <DEDUP_REMOVED lines=8> */
[----:B------:R-:W3:Y:S01]  /*11f0*/  LDG.E.128 R132, desc[UR8][R132.64] ;  /* 0x0000000884847981 */ /* 0x000ee2000c1e1d00 */
[----:B-1----:R-:W-:-:S06]  /*1200*/  IMAD.WIDE.U32 R128, R141, 0x10, R128 ;  /* 0x000000108d807825 */ /* 0x002fcc00078e0080 */
[----:B------:R-:W4:Y:S01]  /*1210*/  LDG.E.128 R128, desc[UR8][R128.64] ;  /* 0x0000000880807981 */ /* 0x000f22000c1e1d00 */
[----:B--2---:R-:W-:-:S05]  /*1220*/  @P0 IMAD.WIDE.U32 R136, R141, 0x10, R8 ;  /* 0x000000108d880825 */ /* 0x004fca00078e0008 */
[----:B------:R0:W5:Y:S01]  /*1230*/  @P0 LDG.E.128 R52, desc[UR8][R136.64] ;  /* 0x0000000888340981 */ /* 0x000162000c1e1d00 */
[--C-:B------:R-:W-:Y:S01]  /*1240*/  HADD2.F32 R21, -RZ, R175.reuse.H0_H0 ;  /* 0x200000afff157230 */ /* 0x100fe20000004100 */
[----:B------:R-:W-:Y:S01]  /*1250*/  IADD3 R141, PT, PT, R141, 0x100, RZ ;  /* 0x000001008d8d7810 */ /* 0x000fe20007ffe0ff */
[C---:B---3--:R-:W-:Y:S01]  /*1260*/  FADD.FTZ R8, -R138.reuse, R132 ;  /* 0x000000848a087221 */ /* 0x048fe20000010100 */
[C---:B------:R-:W-:Y:S01]  /*1270*/  FADD.FTZ R22, -R138.reuse, R133 ;  /* 0x000000858a167221 */ /* 0x040fe20000010100 */
[----:B------:R-:W-:Y:S02]  /*1280*/  HADD2.F32 R132, -RZ, R175.H1_H1 ;  /* 0x300000afff847230 */ /* 0x000fe40000004100 */
[----:B------:R-:W-:Y:S01]  /*1290*/  FADD.FTZ R134, -R138, R134 ;  /* 0x000000868a867221 */ /* 0x000fe20000010100 */
[C---:B-----5:R-:W-:Y:S01]  /*12a0*/  FMUL.FTZ R9, R169.reuse, R8 ;  /* 0x00000008a9097220 */ /* 0x060fe20000410000 */
[----:B------:R-:W-:Y:S01]  /*12b0*/  FMUL.FTZ R22, R169, R22 ;  /* 0x00000016a9167220 */ /* 0x000fe20000410000 */
[----:B------:R-:W-:-:S02]  /*12c0*/  HADD2.F32 R133, -RZ, R176.H0_H0 ;  /* 0x200000b0ff857230 */ /* 0x000fc40000004100 */
[----:B------:R-:W-:Y:S01]  /*12d0*/  FMUL.FTZ R147, R169, R134 ;  /* 0x00000086a9937220 */ /* 0x000fe20000410000 */
[----:B----4-:R-:W-:Y:S01]  /*12e0*/  FMUL.FTZ R8, R128, R21 ;  /* 0x0000001580087220 */ /* 0x010fe20000410000 */
        /* <DEDUP_REMOVED lines=8> */
[----:B------:R-:W-:-:S02]  /*1370*/  HADD2.F32 R132, -RZ, R176.H1_H1 ;  /* 0x300000b0ff847230 */ /* 0x000fc40000004100 */
[----:B------:R-:W-:Y:S01]  /*1380*/  FADD.FTZ R133, R128, R21 ;  /* 0x0000001580857221 */ /* 0x000fe20000010000 */
[----:B------:R-:W-:Y:S01]  /*1390*/  FADD.FTZ R160, -R138, R135 ;  /* 0x000000878aa07221 */ /* 0x000fe20000010100 */
        /* <DEDUP_REMOVED lines=11> */
.L_x_11834:
[----:B------:R-:W-:Y:S05]  /*1450*/  BSYNC.RECONVERGENT B0 ;  /* 0x0000000000007941 */ /* 0x000fea0003800200 */
.L_x_11833:
        /* <DEDUP_REMOVED lines=11> */
[----:B------:R-:W-:Y:S02]  /*1510*/  HADD2.F32 R23, -RZ, R177.H0_H0 ;  /* 0x200000b1ff177230 */ /* 0x000fe40000004100 */
[----:B--2---:R-:W-:-:S05]  /*1520*/  @P0 IMAD.WIDE.U32 R32, R141, 0x10, R10 ;  /* 0x000000108d200825 */ /* 0x004fca00078e000a */
[----:B------:R0:W5:Y:S01]  /*1530*/  @P0 LDG.E.128 R48, desc[UR8][R32.64] ;  /* 0x0000000820300981 */ /* 0x000162000c1e1d00 */
[----:B------:R-:W-:Y:S01]  /*1540*/  IADD3 R141, PT, PT, R141, 0x100, RZ ;  /* 0x000001008d8d7810 */ /* 0x000fe20007ffe0ff */
[--C-:B0-----:R-:W-:Y:S02]  /*1550*/  HADD2.F32 R33, -RZ, R178.reuse.H0_H0 ;  /* 0x200000b2ff217230 */ /* 0x101fe40000004100 */
[C---:B---3--:R-:W-:Y:S01]  /*1560*/  FADD.FTZ R10, -R138.reuse, R132 ;  /* 0x000000848a0a7221 */ /* 0x048fe20000010100 */
[C---:B------:R-:W-:Y:S01]  /*1570*/  FADD.FTZ R24, -R138.reuse, R133 ;  /* 0x000000858a187221 */ /* 0x040fe20000010100 */
[----:B------:R-:W-:Y:S02]  /*1580*/  HADD2.F32 R132, -RZ, R177.H1_H1 ;  /* 0x300000b1ff847230 */ /* 0x000fe40000004100 */
[C---:B------:R-:W-:Y:S01]  /*1590*/  FADD.FTZ R134, -R138.reuse, R134 ;  /* 0x000000868a867221 */ /* 0x040fe20000010100 */
[C---:B-----5:R-:W-:Y:S01]  /*15a0*/  FMUL.FTZ R11, R169.reuse, R10 ;  /* 0x0000000aa90b7220 */ /* 0x060fe20000410000 */
[----:B------:R-:W-:Y:S01]  /*15b0*/  FMUL.FTZ R24, R169, R24 ;  /* 0x00000018a9187220 */ /* 0x000fe20000410000 */
[----:B------:R-:W-:Y:S01]  /*15c0*/  FADD.FTZ R158, -R138, R135 ;  /* 0x000000878a9e7221 */ /* 0x000fe20000010100 */
        /* <DEDUP_REMOVED lines=23> */
.L_x_11836:
[----:B------:R-:W-:Y:S05]  /*1740*/  BSYNC.RECONVERGENT B0 ;  /* 0x0000000000007941 */ /* 0x000fea0003800200 */
.L_x_11835:
        /* <DEDUP_REMOVED lines=13> */
[----:B--2---:R-:W-:-:S04]  /*1820*/  @P0 IMAD.WIDE.U32 R12, R141, 0x10, R12 ;  /* 0x000000108d0c0825 */ /* 0x004fc800078e000c */
[----:B------:R-:W-:Y:S01]  /*1830*/  HADD2.F32 R34, -RZ, R179.H1_H1 ;  /* 0x300000b3ff227230 */ /* 0x000fe20000004100 */
[----:B------:R0:W5:Y:S01]  /*1840*/  @P0 LDG.E.128 R44, desc[UR8][R12.64] ;  /* 0x000000080c2c0981 */ /* 0x000162000c1e1d00 */
[----:B------:R-:W-:Y:S01]  /*1850*/  HADD2.F32 R35, -RZ, R180.H0_H0 ;  /* 0x200000b4ff237230 */ /* 0x000fe20000004100 */
[----:B------:R-:W-:Y:S01]  /*1860*/  IADD3 R141, PT, PT, R141, 0x100, RZ ;  /* 0x000001008d8d7810 */ /* 0x000fe20007ffe0ff */
[C---:B---3--:R-:W-:Y:S01]  /*1870*/  FADD.FTZ R26, -R138.reuse, R132 ;  /* 0x000000848a1a7221 */ /* 0x048fe20000010100 */
[----:B------:R-:W-:-:S03]  /*1880*/  FADD.FTZ R136, -R138, R133 ;  /* 0x000000858a887221 */ /* 0x000fc60000010100 */
[C---:B0----5:R-:W-:Y:S01]  /*1890*/  FMUL.FTZ R13, R169.reuse, R26 ;  /* 0x0000001aa90d7220 */ /* 0x061fe20000410000 */
[----:B------:R-:W-:Y:S01]  /*18a0*/  FMUL.FTZ R26, R169, R136 ;  /* 0x00000088a91a7220 */ /* 0x000fe20000410000 */
[----:B----4-:R-:W-:Y:S01]  /*18b0*/  FMUL.FTZ R12, R128, R25 ;  /* 0x00000019800c7220 */ /* 0x010fe20000410000 */
        /* <DEDUP_REMOVED lines=24> */
.L_x_11838:
[----:B------:R-:W-:Y:S05]  /*1a40*/  BSYNC.RECONVERGENT B0 ;  /* 0x0000000000007941 */ /* 0x000fea0003800200 */
.L_x_11837:
        /* <DEDUP_REMOVED lines=47> */
.L_x_11840:
[----:B------:R-:W-:Y:S05]  /*1d40*/  BSYNC.RECONVERGENT B0 ;  /* 0x0000000000007941 */ /* 0x000fea0003800200 */
.L_x_11839:
        /* <DEDUP_REMOVED lines=11> */
[----:B------:R-:W5:Y:S04]  /*1e00*/  @P5 LDG.E.128 R120, desc[UR8][R136.64] ;  /* 0x0000000888785981 */ /* 0x000f68000c1e1d00 */
[----:B------:R0:W2:Y:S01]  /*1e10*/  LDG.E.128 R132, desc[UR8][R38.64] ;  /* 0x0000000826847981 */ /* 0x0000a2000c1e1d00 */
[----:B-1----:R-:W-:-:S06]  /*1e20*/  IMAD.WIDE.U32 R128, R141, 0x10, R16 ;  /* 0x000000108d807825 */ /* 0x002fcc00078e0010 */
[----:B------:R-:W3:Y:S01]  /*1e30*/  LDG.E.128 R128, desc[UR8][R128.64] ;  /* 0x0000000880807981 */ /* 0x000ee2000c1e1d00 */
[--C-:B------:R-:W-:Y:S02]  /*1e40*/  HADD2.F32 R29, -RZ, R183.reuse.H0_H0 ;  /* 0x200000b7ff1d7230 */ /* 0x100fe40000004100 */
[----:B0-----:R-:W-:Y:S02]  /*1e50*/  HADD2.F32 R39, -RZ, R184.H0_H0 ;  /* 0x200000b8ff277230 */ /* 0x001fe40000004100 */
[C---:B--2---:R-:W-:Y:S01]  /*1e60*/  FADD.FTZ R132, -R138.reuse, R132 ;  /* 0x000000848a847221 */ /* 0x044fe20000010100 */
[C---:B------:R-:W-:Y:S01]  /*1e70*/  FADD.FTZ R30, -R138.reuse, R133 ;  /* 0x000000858a1e7221 */ /* 0x040fe20000010100 */
[C---:B------:R-:W-:Y:S01]  /*1e80*/  FADD.FTZ R134, -R138.reuse, R134 ;  /* 0x000000868a867221 */ /* 0x040fe20000010100 */
[----:B------:R-:W-:Y:S01]  /*1e90*/  FADD.FTZ R162, -R138, R135 ;  /* 0x000000878aa27221 */ /* 0x000fe20000010100 */
[----:B-----5:R-:W-:Y:S01]  /*1ea0*/  FMUL.FTZ R17, R169, R132 ;  /* 0x00000084a9117220 */ /* 0x020fe20000410000 */
[----:B------:R-:W-:-:S02]  /*1eb0*/  HADD2.F32 R132, -RZ, R183.H1_H1 ;  /* 0x300000b7ff847230 */ /* 0x000fc40000004100 */
[C---:B------:R-:W-:Y:S01]  /*1ec0*/  FMUL.FTZ R30, R169.reuse, R30 ;  /* 0x0000001ea91e7220 */ /* 0x040fe20000410000 */
        /* <DEDUP_REMOVED lines=22> */
[----:B------:R-:W-:-:S07]  /*2030*/  FFMA.FTZ R140, R162, R155, R129 ;  /* 0x0000009ba28c7223 */ /* 0x000fce0000010081 */
.L_x_11842:
[----:B------:R-:W-:Y:S05]  /*2040*/  BSYNC.RECONVERGENT B0 ;  /* 0x0000000000007941 */ /* 0x000fea0003800200 */
.L_x_11841:
        /* <DEDUP_REMOVED lines=31> */
.L_x_11844:
[----:B------:R-:W-:Y:S05]  /*2240*/  BSYNC.RECONVERGENT B0 ;  /* 0x0000000000007941 */ /* 0x000fea0003800200 */
.L_x_11843:
        /* <DEDUP_REMOVED lines=39> */
[----:B------:R-:W-:Y:S01]  /*24c0*/  ISETP.NE.AND P5, PT, R18, RZ, PT ;  /* 0x000000ff1200720c */ /* 0x000fe20003fa5270 */
[----:B------:R-:W-:-:S12]  /*24d0*/  BSSY.RECONVERGENT B1, `(.L_x_11847) ;  /* 0x000002d000017945 */ /* 0x000fd80003800200 */
[----:B------:R-:W-:Y:S05]  /*24e0*/  @!P5 BRA `(.L_x_11848) ;  /* 0x0000000000acd947 */ /* 0x000fea0003800000 */
[----:B------:R-:W-:-:S04]  /*24f0*/  ISETP.NE.U32.AND P5, PT, RZ, UR14, PT ;  /* 0x0000000eff007c0c */ /* 0x000fc8000bfa5070 */
[----:B------:R-:W-:-:S13]  /*2500*/  ISETP.NE.AND.EX P5, PT, RZ, UR15, PT, P5 ;  /* 0x0000000fff007c0c */ /* 0x000fda000bfa5350 */
[----:B------:R-:W-:Y:S05]  /*2510*/  @P5 BRA `(.L_x_11849) ;  /* 0x0000000000345947 */ /* 0x000fea0003800000 */
        /* <DEDUP_REMOVED lines=8> */
[C---:B-----5:R-:W-:Y:S01]  /*25a0*/  FMUL.FTZ R130, R169.reuse, R130 ;  /* 0x00000082a9827220 */ /* 0x060fe20000410000 */
[C---:B------:R-:W-:Y:S01]  /*25b0*/  FMUL.FTZ R138, R169.reuse, R138 ;  /* 0x0000008aa98a7220 */ /* 0x040fe20000410000 */
[C---:B------:R-:W-:Y:S01]  /*25c0*/  FMUL.FTZ R140, R169.reuse, R140 ;  /* 0x0000008ca98c7220 */ /* 0x040fe20000410000 */
[----:B------:R-:W-:Y:S01]  /*25d0*/  FMUL.FTZ R142, R169, R128 ;  /* 0x00000080a98e7220 */ /* 0x000fe20000410000 */
[----:B------:R-:W-:Y:S06]  /*25e0*/  BRA `(.L_x_11850) ;  /* 0x0000000000407947 */ /* 0x000fec0003800000 */
.L_x_11849:
        /* <DEDUP_REMOVED lines=11> */
[----:B------:R-:W-:-:S02]  /*26a0*/  FMUL.FTZ R142, R169, R124 ;  /* 0x0000007ca98e7220 */ /* 0x000fc40000410000 */
[----:B------:R-:W-:Y:S02]  /*26b0*/  MOV R124, R130 ;  /* 0x00000082007c7202 */ /* 0x000fe40000000f00 */
[----:B------:R-:W-:Y:S02]  /*26c0*/  MOV R125, R138 ;  /* 0x0000008a007d7202 */ /* 0x000fe40000000f00 */
[----:B------:R-:W-:Y:S02]  /*26d0*/  MOV R126, R140 ;  /* 0x0000008c007e7202 */ /* 0x000fe40000000f00 */
[----:B------:R-:W-:-:S07]  /*26e0*/  MOV R127, R142 ;  /* 0x0000008e007f7202 */ /* 0x000fce0000000f00 */
.L_x_11850:
[----:B------:R-:W0:Y:S01]  /*26f0*/  @P5 LDC.64 R128, c[0x0][0x478] ;  /* 0x00011e00ff805b82 */ /* 0x000e220000000a00 */
[----:B------:R-:W-:-:S07]  /*2700*/  FMUL.FTZ R131, R142, R31 ;  /* 0x0000001f8e837220 */ /* 0x000fce0000410000 */
[----:B------:R-:W1:Y:S01]  /*2710*/  LDC.64 R134, c[0x0][0x468] ;  /* 0x00011a00ff867b82 */ /* 0x000e620000000a00 */
[----:B0-----:R-:W-:-:S04]  /*2720*/  @P5 IMAD.WIDE.U32 R136, R167, 0x10, R128 ;  /* 0x00000010a7885825 */ /* 0x001fc800078e0080 */
[-C--:B------:R-:W-:Y:S01]  /*2730*/  FMUL.FTZ R128, R130, R31.reuse ;  /* 0x0000001f82807220 */ /* 0x080fe20000410000 */
[-C--:B------:R-:W-:Y:S01]  /*2740*/  FMUL.FTZ R129, R138, R31.reuse ;  /* 0x0000001f8a817220 */ /* 0x080fe20000410000 */
[----:B------:R-:W-:Y:S01]  /*2750*/  FMUL.FTZ R130, R140, R31 ;  /* 0x0000001f8c827220 */ /* 0x000fe20000410000 */
[----:B------:R0:W-:Y:S01]  /*2760*/  @P5 STG.E.128 desc[UR8][R136.64], R124 ;  /* 0x0000007c88005986 */ /* 0x0001e2000c101d08 */
[C---:B-1----:R-:W-:Y:S01]  /*2770*/  IMAD.WIDE.U32 R134, R167.reuse, 0x10, R134 ;  /* 0x00000010a7867825 */ /* 0x042fe200078e0086 */
[----:B------:R-:W-:-:S04]  /*2780*/  IADD3 R167, PT, PT, R167, 0x100, RZ ;  /* 0x00000100a7a77810 */ /* 0x000fc80007ffe0ff */
[----:B------:R0:W-:Y:S03]  /*2790*/  STG.E.128 desc[UR8][R134.64], R128 ;  /* 0x0000008086007986 */ /* 0x0001e6000c101d08 */
.L_x_11848:
[----:B------:R-:W-:Y:S05]  /*27a0*/  BSYNC.RECONVERGENT B1 ;  /* 0x0000000000017941 */ /* 0x000fea0003800200 */
.L_x_11847:
[----:B------:R-:W-:Y:S04]  /*27b0*/  BSSY.RECONVERGENT B1, `(.L_x_11851) ;  /* 0x000002d000017945 */ /* 0x000fe80003800200 */
[----:B------:R-:W-:Y:S05]  /*27c0*/  @!P4 BRA `(.L_x_11852) ;  /* 0x0000000000acc947 */ /* 0x000fea0003800000 */
[----:B------:R-:W-:-:S04]  /*27d0*/  ISETP.NE.U32.AND P5, PT, RZ, UR14, PT ;  /* 0x0000000eff007c0c */ /* 0x000fc8000bfa5070 */
[----:B------:R-:W-:-:S13]  /*27e0*/  ISETP.NE.AND.EX P5, PT, RZ, UR15, PT, P5 ;  /* 0x0000000fff007c0c */ /* 0x000fda000bfa5350 */
[----:B------:R-:W-:Y:S05]  /*27f0*/  @!P5 BRA `(.L_x_11853) ;  /* 0x000000000044d947 */ /* 0x000fea0003800000 */
[-CC-:B0-----:R-:W-:Y:S01]  /*2800*/  FFMA.FTZ R125, R7, R133.reuse, R132.reuse ;  /* 0x00000085077d7223 */ /* 0x181fe20000010084 */
        /* <DEDUP_REMOVED lines=14> */
[----:B------:R-:W-:Y:S01]  /*28f0*/  MOV R127, R186 ;  /* 0x000000ba007f7202 */ /* 0x000fe20000000f00 */
[----:B------:R-:W-:Y:S06]  /*2900*/  BRA `(.L_x_11854) ;  /* 0x0000000000307947 */ /* 0x000fec0003800000 */
.L_x_11853:
        /* <DEDUP_REMOVED lines=11> */
[----:B------:R-:W-:-:S07]  /*29c0*/  FMUL.FTZ R186, R169, R186 ;  /* 0x000000baa9ba7220 */ /* 0x000fce0000410000 */
.L_x_11854:
[----:B------:R-:W0:Y:S01]  /*29d0*/  @P5 LDC.64 R128, c[0x0][0x478] ;  /* 0x00011e00ff805b82 */ /* 0x000e220000000a00 */
[-C--:B------:R-:W-:Y:S01]  /*29e0*/  FMUL.FTZ R130, R142, R31.reuse ;  /* 0x0000001f8e827220 */ /* 0x080fe20000410000 */
[----:B------:R-:W-:-:S06]  /*29f0*/  FMUL.FTZ R131, R186, R31 ;  /* 0x0000001fba837220 */ /* 0x000fcc0000410000 */
[----:B------:R-:W1:Y:S01]  /*2a00*/  LDC.64 R134, c[0x0][0x468] ;  /* 0x00011a00ff867b82 */ /* 0x000e620000000a00 */
[----:B0-----:R-:W-:-:S04]  /*2a10*/  @P5 IMAD.WIDE.U32 R136, R167, 0x10, R128 ;  /* 0x00000010a7885825 */ /* 0x001fc800078e0080 */
[-C--:B------:R-:W-:Y:S01]  /*2a20*/  FMUL.FTZ R128, R138, R31.reuse ;  /* 0x0000001f8a807220 */ /* 0x080fe20000410000 */
[----:B------:R-:W-:Y:S01]  /*2a30*/  FMUL.FTZ R129, R140, R31 ;  /* 0x0000001f8c817220 */ /* 0x000fe20000410000 */
[----:B------:R2:W-:Y:S01]  /*2a40*/  @P5 STG.E.128 desc[UR8][R136.64], R124 ;  /* 0x0000007c88005986 */ /* 0x0005e2000c101d08 */
[C---:B-1----:R-:W-:Y:S01]  /*2a50*/  IMAD.WIDE.U32 R134, R167.reuse, 0x10, R134 ;  /* 0x00000010a7867825 */ /* 0x042fe200078e0086 */
[----:B------:R-:W-:-:S04]  /*2a60*/  IADD3 R167, PT, PT, R167, 0x100, RZ ;  /* 0x00000100a7a77810 */ /* 0x000fc80007ffe0ff */
[----:B------:R2:W-:Y:S03]  /*2a70*/  STG.E.128 desc[UR8][R134.64], R128 ;  /* 0x0000008086007986 */ /* 0x0005e6000c101d08 */
.L_x_11852:
[----:B------:R-:W-:Y:S05]  /*2a80*/  BSYNC.RECONVERGENT B1 ;  /* 0x0000000000017941 */ /* 0x000fea0003800200 */
.L_x_11851:
[----:B------:R-:W-:Y:S04]  /*2a90*/  BSSY.RECONVERGENT B1, `(.L_x_11855) ;  /* 0x000002d000017945 */ /* 0x000fe80003800200 */
[----:B------:R-:W-:Y:S05]  /*2aa0*/  @!P3 BRA `(.L_x_11856) ;  /* 0x0000000000acb947 */ /* 0x000fea0003800000 */
[----:B------:R-:W-:-:S04]  /*2ab0*/  ISETP.NE.U32.AND P5, PT, RZ, UR14, PT ;  /* 0x0000000eff007c0c */ /* 0x000fc8000bfa5070 */
[----:B------:R-:W-:-:S13]  /*2ac0*/  ISETP.NE.AND.EX P5, PT, RZ, UR15, PT, P5 ;  /* 0x0000000fff007c0c */ /* 0x000fda000bfa5350 */
[----:B------:R-:W-:Y:S05]  /*2ad0*/  @!P5 BRA `(.L_x_11857) ;  /* 0x000000000044d947 */ /* 0x000fea0003800000 */
[-CC-:B0-2---:R-:W-:Y:S01]  /*2ae0*/  FFMA.FTZ R125, R9, R133.reuse, R132.reuse ;  /* 0x00000085097d7223 */ /* 0x185fe20000010084 */
        /* <DEDUP_REMOVED lines=16> */
.L_x_11857:
        /* <DEDUP_REMOVED lines=12> */
.L_x_11858:
        /* <DEDUP_REMOVED lines=11> */
.L_x_11856:
[----:B------:R-:W-:Y:S05]  /*2d60*/  BSYNC.RECONVERGENT B1 ;  /* 0x0000000000017941 */ /* 0x000fea0003800200 */
.L_x_11855:
[----:B------:R-:W-:Y:S04]  /*2d70*/  BSSY.RECONVERGENT B1, `(.L_x_11859) ;  /* 0x000002d000017945 */ /* 0x000fe80003800200 */
[----:B------:R-:W-:Y:S05]  /*2d80*/  @!P2 BRA `(.L_x_11860) ;  /* 0x0000000000aca947 */ /* 0x000fea0003800000 */
[----:B------:R-:W-:-:S04]  /*2d90*/  ISETP.NE.U32.AND P5, PT, RZ, UR14, PT ;  /* 0x0000000eff007c0c */ /* 0x000fc8000bfa5070 */
[----:B------:R-:W-:-:S13]  /*2da0*/  ISETP.NE.AND.EX P5, PT, RZ, UR15, PT, P5 ;  /* 0x0000000fff007c0c */ /* 0x000fda000bfa5350 */
[----:B------:R-:W-:Y:S05]  /*2db0*/  @!P5 BRA `(.L_x_11861) ;  /* 0x000000000044d947 */ /* 0x000fea0003800000 */
[-CC-:B0-23--:R-:W-:Y:S01]  /*2dc0*/  FFMA.FTZ R125, R11, R133.reuse, R132.reuse ;  /* 0x000000850b7d7223 */ /* 0x18dfe20000010084 */
        /* <DEDUP_REMOVED lines=16> */
.L_x_11861:
        /* <DEDUP_REMOVED lines=12> */
.L_x_11862:
        /* <DEDUP_REMOVED lines=11> */
.L_x_11860:
[----:B------:R-:W-:Y:S05]  /*3040*/  BSYNC.RECONVERGENT B1 ;  /* 0x0000000000017941 */ /* 0x000fea0003800200 */
.L_x_11859:
[----:B------:R-:W-:Y:S04]  /*3050*/  BSSY.RECONVERGENT B1, `(.L_x_11863) ;  /* 0x000002d000017945 */ /* 0x000fe80003800200 */
[----:B------:R-:W-:Y:S05]  /*3060*/  @!P1 BRA `(.L_x_11864) ;  /* 0x0000000000ac9947 */ /* 0x000fea0003800000 */
[----:B------:R-:W-:-:S04]  /*3070*/  ISETP.NE.U32.AND P5, PT, RZ, UR14, PT ;  /* 0x0000000eff007c0c */ /* 0x000fc8000bfa5070 */
[----:B------:R-:W-:-:S13]  /*3080*/  ISETP.NE.AND.EX P5, PT, RZ, UR15, PT, P5 ;  /* 0x0000000fff007c0c */ /* 0x000fda000bfa5350 */
        /* <DEDUP_REMOVED lines=18> */
.L_x_11865:
        /* <DEDUP_REMOVED lines=12> */
.L_x_11866:
        /* <DEDUP_REMOVED lines=11> */
.L_x_11864:
[----:B------:R-:W-:Y:S05]  /*3320*/  BSYNC.RECONVERGENT B1 ;  /* 0x0000000000017941 */ /* 0x000fea0003800200 */
.L_x_11863:
        /* <DEDUP_REMOVED lines=22> */
.L_x_11869:
        /* <DEDUP_REMOVED lines=12> */
.L_x_11870:
        /* <DEDUP_REMOVED lines=11> */
.L_x_11868:
[----:B------:R-:W-:Y:S05]  /*3600*/  BSYNC.RECONVERGENT B1 ;  /* 0x0000000000017941 */ /* 0x000fea0003800200 */
.L_x_11867:
[----:B------:R-:W-:-:S13]  /*3610*/  ISETP.NE.AND P5, PT, R170, RZ, PT ;  /* 0x000000ffaa00720c */ /* 0x000fda0003fa5270 */
        /* <DEDUP_REMOVED lines=21> */
.L_x_11872:
        /* <DEDUP_REMOVED lines=12> */
.L_x_11873:
[----:B------:R-:W0:Y:S08]  /*3830*/  @P5 LDC.64 R128, c[0x0][0x478] ;  /* 0x00011e00ff805b82 */ /* 0x000e300000000a00 */
[----:B------:R-:W1:Y:S01]  /*3840*/  LDC.64 R130, c[0x0][0x468] ;  /* 0x00011a00ff827b82 */ /* 0x000e620000000a00 */
[----:B0-----:R-:W-:-:S04]  /*3850*/  @P5 IMAD.WIDE.U32 R134, R167, 0x10, R128 ;  /* 0x00000010a7865825 */ /* 0x001fc800078e0080 */
[-C--:B------:R-:W-:Y:S01]  /*3860*/  FMUL.FTZ R128, R136, R31.reuse ;  /* 0x0000001f88807220 */ /* 0x080fe20000410000 */
[----:B------:R-:W-:Y:S01]  /*3870*/  FMUL.FTZ R129, R138, R31 ;  /* 0x0000001f8a817220 */ /* 0x000fe20000410000 */
[----:B------:R0:W-:Y:S01]  /*3880*/  @P5 STG.E.128 desc[UR8][R134.64], R124 ;  /* 0x0000007c86005986 */ /* 0x0001e2000c101d08 */
[----:B-1----:R-:W-:-:S04]  /*3890*/  IMAD.WIDE.U32 R132, R167, 0x10, R130 ;  /* 0x00000010a7847825 */ /* 0x002fc800078e0082 */
[-C--:B------:R-:W-:Y:S01]  /*38a0*/  FMUL.FTZ R130, R140, R31.reuse ;  /* 0x0000001f8c827220 */ /* 0x080fe20000410000 */
[----:B------:R-:W-:-:S05]  /*38b0*/  FMUL.FTZ R131, R142, R31 ;  /* 0x0000001f8e837220 */ /* 0x000fca0000410000 */
[----:B------:R0:W-:Y:S01]  /*38c0*/  STG.E.128 desc[UR8][R132.64], R128 ;  /* 0x0000008084007986 */ /* 0x0001e2000c101d08 */
[----:B------:R-:W-:Y:S05]  /*38d0*/  BRA `(.L_x_11871) ;  /* 0x0000001400647947 */ /* 0x000fea0003800000 */
.L_x_11846:
[----:B------:R-:W-:-:S04]  /*38e0*/  UISETP.NE.U32.AND UP0, UPT, UR14, URZ, UPT ;  /* 0x000000ff0e00728c */ /* 0x000fc8000bf05070 */
[----:B------:R-:W-:-:S09]  /*38f0*/  UISETP.NE.AND.EX UP0, UPT, UR15, URZ, UPT, UP0 ;  /* 0x000000ff0f00728c */ /* 0x000fd2000bf05300 */
[----:B------:R-:W-:Y:S05]  /*3900*/  BRA.U UP0, `(.L_x_11874) ;  /* 0x0000000900847547 */ /* 0x000fea000b800000 */
[----:B------:R-:W-:Y:S01]  /*3910*/  ISETP.GT.U32.AND P5, PT, R3, 0xff, PT ;  /* 0x000000ff0300780c */ /* 0x000fe20003fa4070 */
[----:B------:R-:W-:-:S12]  /*3920*/  BSSY.RECONVERGENT B1, `(.L_x_11875) ;  /* 0x0000016000017945 */ /* 0x000fd80003800200 */
[----:B------:R-:W-:Y:S05]  /*3930*/  @!P5 BRA `(.L_x_11876) ;  /* 0x000000000050d947 */ /* 0x000fea0003800000 */
[----:B------:R-:W0:Y:S01]  /*3940*/  LDC.64 R134, c[0x0][0x468] ;  /* 0x00011a00ff867b82 */ /* 0x000e220000000a00 */
        /* <DEDUP_REMOVED lines=8> */
[C---:B-----5:R-:W-:Y:S01]  /*39d0*/  FFMA.FTZ R130, R169.reuse, R130, R61 ;  /* 0x00000082a9827223 */ /* 0x060fe2000001003d */
[C---:B------:R-:W-:Y:S01]  /*39e0*/  FFMA.FTZ R128, R169.reuse, R128, R60 ;  /* 0x00000080a9807223 */ /* 0x040fe2000001003c */
[C---:B------:R-:W-:Y:S01]  /*39f0*/  FFMA.FTZ R136, R169.reuse, R137, R62 ;  /* 0x00000089a9887223 */ /* 0x040fe2000001003e */
[----:B------:R-:W-:Y:S01]  /*3a00*/  FFMA.FTZ R138, R169, R138, R63 ;  /* 0x0000008aa98a7223 */ /* 0x000fe2000001003f */
[-C--:B------:R-:W-:Y:S01]  /*3a10*/  FMUL.FTZ R129, R130, R31.reuse ;  /* 0x0000001f82817220 */ /* 0x080fe20000410000 */
[-C--:B------:R-:W-:Y:S01]  /*3a20*/  FMUL.FTZ R128, R128, R31.reuse ;  /* 0x0000001f80807220 */ /* 0x080fe20000410000 */
[-C--:B------:R-:W-:Y:S01]  /*3a30*/  FMUL.FTZ R130, R136, R31.reuse ;  /* 0x0000001f88827220 */ /* 0x080fe20000410000 */
[----:B------:R-:W-:Y:S01]  /*3a40*/  FMUL.FTZ R131, R138, R31 ;  /* 0x0000001f8a837220 */ /* 0x000fe20000410000 */
[C---:B0-----:R-:W-:Y:S01]  /*3a50*/  IMAD.WIDE.U32 R134, R167.reuse, 0x10, R134 ;  /* 0x00000010a7867825 */ /* 0x041fe200078e0086 */
[----:B------:R-:W-:-:S04]  /*3a60*/  IADD3 R167, PT, PT, R167, 0x100, RZ ;  /* 0x00000100a7a77810 */ /* 0x000fc80007ffe0ff */
[----:B------:R0:W-:Y:S03]  /*3a70*/  STG.E.128 desc[UR8][R134.64], R128 ;  /* 0x0000008086007986 */ /* 0x0001e6000c101d08 */
.L_x_11876:
[----:B------:R-:W-:Y:S05]  /*3a80*/  BSYNC.RECONVERGENT B1 ;  /* 0x0000000000017941 */ /* 0x000fea0003800200 */
.L_x_11875:
[----:B------:R-:W-:Y:S04]  /*3a90*/  BSSY.RECONVERGENT B1, `(.L_x_11877) ;  /* 0x0000016000017945 */ /* 0x000fe80003800200 */
[----:B------:R-:W-:Y:S05]  /*3aa0*/  @!P4 BRA `(.L_x_11878) ;  /* 0x000000000050c947 */ /* 0x000fea0003800000 */
[----:B0-----:R-:W0:Y:S01]  /*3ab0*/  LDC.64 R134, c[0x0][0x468] ;  /* 0x00011a00ff867b82 */ /* 0x001e220000000a00 */
        /* <DEDUP_REMOVED lines=19> */
.L_x_11878:
[----:B------:R-:W-:Y:S05]  /*3bf0*/  BSYNC.RECONVERGENT B1 ;  /* 0x0000000000017941 */ /* 0x000fea0003800200 */
.L_x_11877:
[----:B------:R-:W-:Y:S04]  /*3c00*/  BSSY.RECONVERGENT B1, `(.L_x_11879) ;  /* 0x0000016000017945 */ /* 0x000fe80003800200 */
[----:B------:R-:W-:Y:S05]  /*3c10*/  @!P3 BRA `(.L_x_11880) ;  /* 0x000000000050b947 */ /* 0x000fea0003800000 */
[----:B01----:R-:W0:Y:S01]  /*3c20*/  LDC.64 R134, c[0x0][0x468] ;  /* 0x00011a00ff867b82 */ /* 0x003e220000000a00 */
        /* <DEDUP_REMOVED lines=19> */
.L_x_11880:
[----:B------:R-:W-:Y:S05]  /*3d60*/  BSYNC.RECONVERGENT B1 ;  /* 0x0000000000017941 */ /* 0x000fea0003800200 */
.L_x_11879:
[----:B------:R-:W-:Y:S04]  /*3d70*/  BSSY.RECONVERGENT B1, `(.L_x_11881) ;  /* 0x0000016000017945 */ /* 0x000fe80003800200 */
[----:B------:R-:W-:Y:S05]  /*3d80*/  @!P2 BRA `(.L_x_11882) ;  /* 0x000000000050a947 */ /* 0x000fea0003800000 */
[----:B012---:R-:W0:Y:S01]  /*3d90*/  LDC.64 R134, c[0x0][0x468] ;  /* 0x00011a00ff867b82 */ /* 0x007e220000000a00 */
        /* <DEDUP_REMOVED lines=19> */
.L_x_11882:
[----:B------:R-:W-:Y:S05]  /*3ed0*/  BSYNC.RECONVERGENT B1 ;  /* 0x0000000000017941 */ /* 0x000fea0003800200 */
.L_x_11881:
[----:B------:R-:W-:Y:S04]  /*3ee0*/  BSSY.RECONVERGENT B1, `(.L_x_11883) ;  /* 0x0000016000017945 */ /* 0x000fe80003800200 */
[----:B------:R-:W-:Y:S05]  /*3ef0*/  @!P1 BRA `(.L_x_11884) ;  /* 0x0000000000509947 */ /* 0x000fea0003800000 */
[----:B0123--:R-:W0:Y:S01]  /*3f00*/  LDC.64 R134, c[0x0][0x468] ;  /* 0x00011a00ff867b82 */ /* 0x00fe220000000a00 */
        /* <DEDUP_REMOVED lines=19> */
.L_x_11884:
[----:B------:R-:W-:Y:S05]  /*4040*/  BSYNC.RECONVERGENT B1 ;  /* 0x0000000000017941 */ /* 0x000fea0003800200 */
.L_x_11883:
[----:B------:R-:W-:Y:S04]  /*4050*/  BSSY.RECONVERGENT B1, `(.L_x_11885) ;  /* 0x0000016000017945 */ /* 0x000fe80003800200 */
[----:B------:R-:W-:Y:S05]  /*4060*/  @!P0 BRA `(.L_x_11886) ;  /* 0x0000000000508947 */ /* 0x000fea0003800000 */
[----:B01234-:R-:W0:Y:S01]  /*4070*/  LDC.64 R134, c[0x0][0x468] ;  /* 0x00011a00ff867b82 */ /* 0x01fe220000000a00 */
        /* <DEDUP_REMOVED lines=19> */
.L_x_11886:
[----:B------:R-:W-:Y:S05]  /*41b0*/  BSYNC.RECONVERGENT B1 ;  /* 0x0000000000017941 */ /* 0x000fea0003800200 */
.L_x_11885:
[----:B------:R-:W-:-:S13]  /*41c0*/  ISETP.NE.AND P5, PT, R170, RZ, PT ;  /* 0x000000ffaa00720c */ /* 0x000fda0003fa5270 */
        /* <DEDUP_REMOVED lines=14> */
[----:B------:R-:W-:Y:S01]  /*42b0*/  FMUL.FTZ R131, R138, R31 ;  /* 0x0000001f8a837220 */ /* 0x000fe20000410000 */
[----:B0-----:R-:W-:-:S04]  /*42c0*/  IMAD.WIDE.U32 R132, R167, 0x10, R128 ;  /* 0x00000010a7847825 */ /* 0x001fc800078e0080 */
[-C--:B------:R-:W-:Y:S01]  /*42d0*/  FMUL.FTZ R128, R130, R31.reuse ;  /* 0x0000001f82807220 */ /* 0x080fe20000410000 */
[-C--:B------:R-:W-:Y:S01]  /*42e0*/  FMUL.FTZ R129, R134, R31.reuse ;  /* 0x0000001f86817220 */ /* 0x080fe20000410000 */
[----:B------:R-:W-:-:S05]  /*42f0*/  FMUL.FTZ R130, R136, R31 ;  /* 0x0000001f88827220 */ /* 0x000fca0000410000 */
[----:B------:R0:W-:Y:S01]  /*4300*/  STG.E.128 desc[UR8][R132.64], R128 ;  /* 0x0000008084007986 */ /* 0x0001e2000c101d08 */
[----:B------:R-:W-:Y:S05]  /*4310*/  BRA `(.L_x_11871) ;  /* 0x0000000800d47947 */ /* 0x000fea0003800000 */
.L_x_11874:
[----:B------:R-:W-:Y:S01]  /*4320*/  ISETP.NE.AND P5, PT, R18, RZ, PT ;  /* 0x000000ff1200720c */ /* 0x000fe20003fa5270 */
        /* <DEDUP_REMOVED lines=10> */
[----:B------:R-:W1:Y:S01]  /*43d0*/  LDC.64 R136, c[0x0][0x468] ;  /* 0x00011a00ff887b82 */ /* 0x000e620000000a00 */
        /* <DEDUP_REMOVED lines=9> */
[----:B0-----:R-:W-:-:S05]  /*4470*/  IMAD.WIDE.U32 R134, R167, 0x10, R134 ;  /* 0x00000010a7867825 */ /* 0x001fca00078e0086 */
[----:B------:R0:W-:Y:S01]  /*4480*/  STG.E.128 desc[UR8][R134.64], R124 ;  /* 0x0000007c86007986 */ /* 0x0001e2000c101d08 */
[C---:B-1----:R-:W-:Y:S01]  /*4490*/  IMAD.WIDE.U32 R136, R167.reuse, 0x10, R136 ;  /* 0x00000010a7887825 */ /* 0x042fe200078e0088 */
[----:B------:R-:W-:-:S04]  /*44a0*/  IADD3 R167, PT, PT, R167, 0x100, RZ ;  /* 0x00000100a7a77810 */ /* 0x000fc80007ffe0ff */
[----:B------:R0:W-:Y:S03]  /*44b0*/  STG.E.128 desc[UR8][R136.64], R128 ;  /* 0x0000008088007986 */ /* 0x0001e6000c101d08 */
.L_x_11888:
[----:B------:R-:W-:Y:S05]  /*44c0*/  BSYNC.RECONVERGENT B1 ;  /* 0x0000000000017941 */ /* 0x000fea0003800200 */
.L_x_11887:
        /* <DEDUP_REMOVED lines=25> */
.L_x_11890:
[----:B------:R-:W-:Y:S05]  /*4660*/  BSYNC.RECONVERGENT B1 ;  /* 0x0000000000017941 */ /* 0x000fea0003800200 */
.L_x_11889:
[----:B------:R-:W-:Y:S04]  /*4670*/  BSSY.RECONVERGENT B1, `(.L_x_11891) ;  /* 0x0000019000017945 */ /* 0x000fe80003800200 */
[----:B------:R-:W-:Y:S05]  /*4680*/  @!P3 BRA `(.L_x_11892) ;  /* 0x00000000005cb947 */ /* 0x000fea0003800000 */
[----:B0-2---:R-:W0:Y:S01]  /*4690*/  LDC.64 R134, c[0x0][0x478] ;  /* 0x00011e00ff867b82 */ /* 0x005e220000000a00 */
        /* <DEDUP_REMOVED lines=22> */
.L_x_11892:
[----:B------:R-:W-:Y:S05]  /*4800*/  BSYNC.RECONVERGENT B1 ;  /* 0x0000000000017941 */ /* 0x000fea0003800200 */
.L_x_11891:
[----:B------:R-:W-:Y:S04]  /*4810*/  BSSY.RECONVERGENT B1, `(.L_x_11893) ;  /* 0x0000019000017945 */ /* 0x000fe80003800200 */
[----:B------:R-:W-:Y:S05]  /*4820*/  @!P2 BRA `(.L_x_11894) ;  /* 0x00000000005ca947 */ /* 0x000fea0003800000 */
[----:B0-23--:R-:W0:Y:S01]  /*4830*/  LDC.64 R134, c[0x0][0x478] ;  /* 0x00011e00ff867b82 */ /* 0x00de220000000a00 */
        /* <DEDUP_REMOVED lines=22> */
.L_x_11894:
[----:B------:R-:W-:Y:S05]  /*49a0*/  BSYNC.RECONVERGENT B1 ;  /* 0x0000000000017941 */ /* 0x000fea0003800200 */
.L_x_11893:
[----:B------:R-:W-:Y:S04]  /*49b0*/  BSSY.RECONVERGENT B1, `(.L_x_11895) ;  /* 0x0000019000017945 */ /* 0x000fe80003800200 */
[----:B------:R-:W-:Y:S05]  /*49c0*/  @!P1 BRA `(.L_x_11896) ;  /* 0x00000000005c9947 */ /* 0x000fea0003800000 */
[----:B0-234-:R-:W0:Y:S01]  /*49d0*/  LDC.64 R134, c[0x0][0x478] ;  /* 0x00011e00ff867b82 */ /* 0x01de220000000a00 */
        /* <DEDUP_REMOVED lines=22> */
.L_x_11896:
[----:B------:R-:W-:Y:S05]  /*4b40*/  BSYNC.RECONVERGENT B1 ;  /* 0x0000000000017941 */ /* 0x000fea0003800200 */
.L_x_11895:
        /* <DEDUP_REMOVED lines=25> */
.L_x_11898:
[----:B------:R-:W-:Y:S05]  /*4ce0*/  BSYNC.RECONVERGENT B1 ;  /* 0x0000000000017941 */ /* 0x000fea0003800200 */
.L_x_11897:
[----:B------:R-:W-:-:S13]  /*4cf0*/  ISETP.NE.AND P5, PT, R170, RZ, PT ;  /* 0x000000ffaa00720c */ /* 0x000fda0003fa5270 */
[----:B------:R-:W-:Y:S05]  /*4d00*/  @!P5 BRA `(.L_x_11871) ;  /* 0x000000000058d947 */ /* 0x000fea0003800000 */
[----:B0-234-:R-:W0:Y:S01]  /*4d10*/  LDC.64 R124, c[0x0][0x478] ;  /* 0x00011e00ff7c7b82 */ /* 0x01de220000000a00 */
[-CC-:B------:R-:W-:Y:S01]  /*4d20*/  FFMA.FTZ R127, R17, R133.reuse, R132.reuse ;  /* 0x00000085117f7223 */ /* 0x180fe20000010084 */
[-CC-:B------:R-:W-:Y:S01]  /*4d30*/  FFMA.FTZ R126, R30, R133.reuse, R132.reuse ;  /* 0x000000851e7e7223 */ /* 0x180fe20000010084 */
[-CC-:B------:R-:W-:Y:S01]  /*4d40*/  FFMA.FTZ R128, R162, R133.reuse, R132.reuse ;  /* 0x00000085a2807223 */ /* 0x180fe20000010084 */
[----:B------:R-:W-:Y:S02]  /*4d50*/  FFMA.FTZ R129, R39, R133, R132 ;  /* 0x0000008527817223 */ /* 0x000fe40000010084 */
[----:B------:R-:W-:Y:S01]  /*4d60*/  FADD.FTZ R126, R29, -R126 ;  /* 0x8000007e1d7e7221 */ /* 0x000fe20000010000 */
[----:B------:R-:W-:Y:S01]  /*4d70*/  FADD.FTZ R128, R155, -R128 ;  /* 0x800000809b807221 */ /* 0x000fe20000010000 */
[----:B------:R-:W1:Y:S01]  /*4d80*/  LDC.64 R134, c[0x0][0x468] ;  /* 0x00011a00ff867b82 */ /* 0x000e620000000a00 */
[----:B------:R-:W-:Y:S01]  /*4d90*/  FADD.FTZ R129, R38, -R129 ;  /* 0x8000008126817221 */ /* 0x000fe20000010000 */
[----:B0-----:R-:W-:-:S04]  /*4da0*/  IMAD.WIDE.U32 R132, R167, 0x10, R124 ;  /* 0x00000010a7847825 */ /* 0x001fc800078e007c */
[----:B------:R-:W-:Y:S01]  /*4db0*/  FADD.FTZ R125, R16, -R127 ;  /* 0x8000007f107d7221 */ /* 0x000fe20000010000 */
[----:B-----5:R-:W-:-:S03]  /*4dc0*/  FFMA.FTZ R127, R169, R128, R123 ;  /* 0x00000080a97f7223 */ /* 0x020fc6000001007b */
[C---:B------:R-:W-:Y:S01]  /*4dd0*/  FFMA.FTZ R124, R169.reuse, R125, R120 ;  /* 0x0000007da97c7223 */ /* 0x040fe20000010078 */
[C---:B------:R-:W-:Y:S01]  /*4de0*/  FFMA.FTZ R125, R169.reuse, R126, R121 ;  /* 0x0000007ea97d7223 */ /* 0x040fe20000010079 */
[----:B------:R-:W-:Y:S01]  /*4df0*/  FFMA.FTZ R126, R169, R129, R122 ;  /* 0x00000081a97e7223 */ /* 0x000fe2000001007a */
[----:B-1----:R-:W-:-:S04]  /*4e00*/  IMAD.WIDE.U32 R134, R167, 0x10, R134 ;  /* 0x00000010a7867825 */ /* 0x002fc800078e0086 */
[-C--:B------:R-:W-:Y:S01]  /*4e10*/  FMUL.FTZ R131, R127, R31.reuse ;  /* 0x0000001f7f837220 */ /* 0x080fe20000410000 */
[-C--:B------:R-:W-:Y:S01]  /*4e20*/  FMUL.FTZ R128, R124, R31.reuse ;  /* 0x0000001f7c807220 */ /* 0x080fe20000410000 */
[-C--:B------:R-:W-:Y:S01]  /*4e30*/  FMUL.FTZ R129, R125, R31.reuse ;  /* 0x0000001f7d817220 */ /* 0x080fe20000410000 */
[----:B------:R-:W-:Y:S01]  /*4e40*/  FMUL.FTZ R130, R126, R31 ;  /* 0x0000001f7e827220 */ /* 0x000fe20000410000 */
[----:B------:R1:W-:Y:S04]  /*4e50*/  STG.E.128 desc[UR8][R132.64], R124 ;  /* 0x0000007c84007986 */ /* 0x0003e8000c101d08 */
[----:B------:R1:W-:Y:S02]  /*4e60*/  STG.E.128 desc[UR8][R134.64], R128 ;  /* 0x0000008086007986 */ /* 0x0003e4000c101d08 */
.L_x_11871:
[----:B------:R-:W-:Y:S05]  /*4e70*/  BSYNC.RECONVERGENT B0 ;  /* 0x0000000000007941 */ /* 0x000fea0003800200 */
.L_x_11845:
[----:B01234-:R-:W0:Y:S01]  /*4e80*/  LDC.64 R128, c[0x0][0x380] ;  /* 0x0000e000ff807b82 */ /* 0x01fe220000000a00 */
[----:B------:R-:W-:Y:S01]  /*4e90*/  UPLOP3.LUT UP1, UPT, UPT, UPT, UP1, 0x40, 0x4 ;  /* 0x000000000004789c */ /* 0x000fe20003f2e810 */
[----:B0-----:R-:W-:-:S04]  /*4ea0*/  IADD3 R5, PT, PT, R5, R128, RZ ;  /* 0x0000008005057210 */ /* 0x001fc80007ffe0ff */
[----:B------:R-:W-:-:S13]  /*4eb0*/  ISETP.GE.AND P5, PT, R5, R129, PT ;  /* 0x000000810500720c */ /* 0x000fda0003fa6270 */
[----:B------:R-:W-:Y:S05]  /*4ec0*/  @!P5 BRA `(.L_x_11899) ;  /* 0xffffffb800c4d947 */ /* 0x000fea000383ffff */
.L_x_11828:
[----:B------:R-:W0:Y:S01]  /*4ed0*/  S2UR UR4, SR_CTAID.X ;  /* 0x00000000000479c3 */ /* 0x000e220000002500 */
[----:B------:R-:W-:Y:S02]  /*4ee0*/  ISETP.NE.AND P6, PT, R18, RZ, PT ;  /* 0x000000ff1200720c */ /* 0x000fe40003fc5270 */
[----:B------:R-:W-:-:S05]  /*4ef0*/  ISETP.NE.AND P5, PT, R170, RZ, PT ;  /* 0x000000ffaa00720c */ /* 0x000fca0003fa5270 */
        /* <DEDUP_REMOVED lines=52> */
.L_x_11900:
        /* <DEDUP_REMOVED lines=12> */
.L_x_14446:


//--------------------- .text._ZN10layer_norm13ln_bwd_kernelINS_13Kernel_traitsI6__halfffffjLj7168ELj1ELj1ELj8ELj16ENS_18Kernel_traits_baseILj7168ES2_ffffjLj256EEEEELb0ELb0ELb0ELb1EEEvNS_9BwdParamsE --------------------------
	.section	.text._ZN10layer_norm13ln_bwd_kernelINS_13Kernel_traitsI6__halfffffjLj7168ELj1ELj1ELj8ELj16ENS_18Kernel_traits_baseILj7168ES2_ffffjLj256EEEEELb0ELb0ELb0ELb1EEEvNS_9BwdParamsE,"ax",@progbits
	.align	128
        .global         _ZN10layer_norm13ln_bwd_kernelINS_13Kernel_traitsI6__halfffffjLj7168ELj1ELj1ELj8ELj16ENS_18Kernel_traits_baseILj7168ES2_ffffjLj256EEEEELb0ELb0ELb0ELb1EEEvNS_9BwdParamsE
        .type           _ZN10layer_norm13ln_bwd_kernelINS_13Kernel_traitsI6__halfffffjLj7168ELj1ELj1ELj8ELj16ENS_18Kernel_traits_baseILj7168ES2_ffffjLj256EEEEELb0ELb0ELb0ELb1EEEvNS_9BwdParamsE,@function
        .size           _ZN10layer_norm13ln_bwd_kernelINS_13Kernel_traitsI6__halfffffjLj7168ELj1ELj1ELj8ELj16ENS_18Kernel_traits_baseILj7168ES2_ffffjLj256EEEEELb0ELb0ELb0ELb1EEEvNS_9BwdParamsE,(.L_x_14447 - _ZN10layer_norm13ln_bwd_kernelINS_13Kernel_traitsI6__halfffffjLj7168ELj1ELj1ELj8ELj16ENS_18Kernel_traits_baseILj7168ES2_ffffjLj256EEEEELb0ELb0ELb0ELb1EEEvNS_9BwdParamsE)
        .other          _ZN10layer_norm13ln_bwd_kernelINS_13Kernel_traitsI6__halfffffjLj7168ELj1ELj1ELj8ELj16ENS_18Kernel_traits_baseILj7168ES2_ffffjLj256EEEEELb0ELb0ELb0ELb1EEEvNS_9BwdParamsE,@"STO_CUDA_ENTRY STV_DEFAULT"
_ZN10layer_norm13ln_bwd_kernelINS_13Kernel_traitsI6__halfffffjLj7168ELj1ELj1ELj8ELj16ENS_18Kernel_traits_baseILj7168ES2_ffffjLj256EEEEELb0ELb0ELb0ELb1EEEvNS_9BwdParamsE:
.text._ZN10layer_norm13ln_bwd_kernelINS_13Kernel_traitsI6__halfffffjLj7168ELj1ELj1ELj8ELj16ENS_18Kernel_traits_baseILj7168ES2_ffffjLj256EEEEELb0ELb0ELb0ELb1EEEvNS_9BwdParamsE:
        /* <DEDUP_REMOVED lines=57> */
[----:B------:R-:W-:Y:S01]  /*0390*/  UPLOP3.LUT UP1, UPT, UPT, UPT, UPT, 0x40, 0x4 ;  /* 0x000000000004789c */ /* 0x000fe20003f2e870 */
[----:B-1----:R-:W-:Y:S01]  /*03a0*/  IMAD.WIDE.U32 R2, R0, 0x8, R2 ;  /* 0x0000000800027825 */ /* 0x002fe200078e0002 */
[----:B------:R-:W1:Y:S04]  /*03b0*/  LDCU UR12, c[0x0][0x388] ;  /* 0x00007100ff0c77ac */ /* 0x000e680008000800 */
[----:B0-----:R-:W3:Y:S01]  /*03c0*/  LDG.E.64 R6, desc[UR8][R2.64+0x3000] ;  /* 0x0030000802067981 */ /* 0x001ee2000c1e1b00 */
[----:B------:R-:W0:Y:S03]  /*03d0*/  LDCU.U8 UR7, c[0x0][0x410] ;  /* 0x00008200ff0777ac */ /* 0x000e260008000000 */
[----:B------:R-:W4:Y:S01]  /*03e0*/  LDG.E.64 R8, desc[UR8][R2.64+0x2800] ;  /* 0x0028000802087981 */ /* 0x000f22000c1e1b00 */
[----:B------:R-:W0:Y:S03]  /*03f0*/  LDCU UR13, c[0x0][0x400] ;  /* 0x00008000ff0d77ac */ /* 0x000e260008000800 */
[----:B------:R-:W5:Y:S01]  /*0400*/  LDG.E.64 R10, desc[UR8][R2.64+0x2000] ;  /* 0x00200008020a7981 */ /* 0x000f62000c1e1b00 */
[----:B------:R-:W0:Y:S03]  /*0410*/  LDCU.64 UR14, c[0x0][0x478] ;  /* 0x00008f00ff0e77ac */ /* 0x000e260008000a00 */
[----:B------:R-:W5:Y:S01]  /*0420*/  LDG.E.64 R12, desc[UR8][R2.64+0x1800] ;  /* 0x00180008020c7981 */ /* 0x000f62000c1e1b00 */
[----:B------:R-:W0:Y:S03]  /*0430*/  LDCU.64 UR10, c[0x0][0x438] ;  /* 0x00008700ff0a77ac */ /* 0x000e260008000a00 */
[----:B------:R-:W5:Y:S04]  /*0440*/  LDG.E.64 R14, desc[UR8][R2.64+0x1000] ;  /* 0x00100008020e7981 */ /* 0x000f68000c1e1b00 */
[----:B------:R-:W5:Y:S04]  /*0450*/  LDG.E.64 R16, desc[UR8][R2.64+0x800] ;  /* 0x0008000802107981 */ /* 0x000f68000c1e1b00 */
[----:B------:R1:W5:Y:S01]  /*0460*/  LDG.E.64 R18, desc[UR8][R2.64] ;  /* 0x0000000802127981 */ /* 0x000362000c1e1b00 */
[----:B--2---:R-:W-:-:S04]  /*0470*/  ISETP.NE.U32.AND P0, PT, R4, RZ, PT ;  /* 0x000000ff0400720c */ /* 0x004fc80003f05070 */
[----:B------:R-:W-:Y:S02]  /*0480*/  ISETP.NE.AND.EX P0, PT, R5, RZ, PT, P0 ;  /* 0x000000ff0500720c */ /* 0x000fe40003f05300 */
[----:B------:R-:W-:Y:S02]  /*0490*/  CS2R R4, SRZ ;  /* 0x0000000000047805 */ /* 0x000fe4000001ff00 */
[----:B-1----:R-:W-:Y:S02]  /*04a0*/  CS2R R2, SRZ ;  /* 0x0000000000027805 */ /* 0x002fe4000001ff00 */
        /* <DEDUP_REMOVED lines=28> */
[----:B------:R-:W-:-:S02]  /*0670*/  CS2R R6, SRZ ;  /* 0x0000000000067805 */ /* 0x000fc4000001ff00 */
[----:B------:R-:W-:Y:S02]  /*0680*/  CS2R R8, SRZ ;  /* 0x0000000000087805 */ /* 0x000fe4000001ff00 */
[----:B------:R-:W-:Y:S02]  /*0690*/  CS2R R10, SRZ ;  /* 0x00000000000a7805 */ /* 0x000fe4000001ff00 */
[----:B------:R-:W-:Y:S02]  /*06a0*/  CS2R R12, SRZ ;  /* 0x00000000000c7805 */ /* 0x000fe4000001ff00 */
[----:B------:R-:W-:Y:S02]  /*06b0*/  CS2R R14, SRZ ;  /* 0x00000000000e7805 */ /* 0x000fe4000001ff00 */
[----:B------:R-:W-:Y:S02]  /*06c0*/  CS2R R16, SRZ ;  /* 0x0000000000107805 */ /* 0x000fe4000001ff00 */
        /* <DEDUP_REMOVED lines=15> */
.L_x_11908:
[----:B------:R-:W0:Y:S01]  /*07c0*/  LDC.64 R46, c[0x0][0x3c0] ;  /* 0x0000f000ff2e7b82 */ /* 0x000e220000000a00 */
[----:B------:R-:W-:-:S05]  /*07d0*/  IMAD R48, R170, UR12, RZ ;  /* 0x0000000caa307c24 */ /* 0x000fca000f8e02ff */
[----:B------:R-:W-:Y:S02]  /*07e0*/  SHF.R.S32.HI R49, RZ, 0x1f, R48 ;  /* 0x0000001fff317819 */ /* 0x000fe40000011430 */
[----:B------:R-:W1:Y:S02]  /*07f0*/  LDC.64 R44, c[0x0][0x3a8] ;  /* 0x0000ea00ff2c7b82 */ /* 0x000e640000000a00 */
[----:B------:R-:W-:-:S04]  /*0800*/  LEA.HI R49, R49, R48, RZ, 0x2 ;  /* 0x0000003031317211 */ /* 0x000fc800078f10ff */
[----:B------:R-:W-:Y:S02]  /*0810*/  LEA.HI.SX32 R199, R49, R0, 0x1e ;  /* 0x0000000031c77211 */ /* 0x000fe400078ff2ff */
[----:B------:R-:W2:Y:S08]  /*0820*/  LDC.64 R68, c[0x0][0x428] ;  /* 0x00010a00ff447b82 */ /* 0x000eb00000000a00 */
[----:B------:R-:W3:Y:S01]  /*0830*/  LDC.64 R70, c[0x0][0x3c8] ;  /* 0x0000f200ff467b82 */ /* 0x000ee20000000a00 */
[----:B0-----:R-:W-:Y:S01]  /*0840*/  IMAD.WIDE R46, R170, 0x4, R46 ;  /* 0x00000004aa2e7825 */ /* 0x001fe200078e022e */
[----:B------:R-:W-:-:S02]  /*0850*/  IADD3 R197, PT, PT, R199, 0x100, RZ ;  /* 0x00000100c7c57810 */ /* 0x000fc40007ffe0ff */
[C---:B------:R-:W-:Y:S02]  /*0860*/  IADD3 R203, PT, PT, R199.reuse, 0x200, RZ ;  /* 0x00000200c7cb7810 */ /* 0x040fe40007ffe0ff */
[C---:B------:R-:W-:Y:S01]  /*0870*/  IADD3 R201, PT, PT, R199.reuse, 0x300, RZ ;  /* 0x00000300c7c97810 */ /* 0x040fe20007ffe0ff */
[----:B------:R-:W4:Y:S01]  /*0880*/  LDG.E R172, desc[UR8][R46.64] ;  /* 0x000000082eac7981 */ /* 0x000f22000c1e1900 */
[C---:B------:R-:W-:Y:S01]  /*0890*/  IADD3 R195, PT, PT, R199.reuse, 0x400, RZ ;  /* 0x00000400c7c37810 */ /* 0x040fe20007ffe0ff */
[C-C-:B-1----:R-:W-:Y:S01]  /*08a0*/  IMAD.WIDE.U32 R100, R199.reuse, 0x10, R44.reuse ;  /* 0x00000010c7647825 */ /* 0x142fe200078e002c */
[C---:B------:R-:W-:Y:S01]  /*08b0*/  IADD3 R189, PT, PT, R199.reuse, 0x500, RZ ;  /* 0x00000500c7bd7810 */ /* 0x040fe20007ffe0ff */
[----:B------:R-:W0:Y:S01]  /*08c0*/  @P0 LDC.64 R192, c[0x0][0x3e0] ;  /* 0x0000f800ffc00b82 */ /* 0x000e220000000a00 */
[----:B------:R-:W-:Y:S01]  /*08d0*/  IADD3 R191, PT, PT, R199, 0x600, RZ ;  /* 0x00000600c7bf7810 */ /* 0x000fe20007ffe0ff */
[--C-:B------:R-:W-:Y:S02]  /*08e0*/  IMAD.WIDE.U32 R104, R197, 0x10, R44.reuse ;  /* 0x00000010c5687825 */ /* 0x100fe400078e002c */
[----:B------:R-:W4:Y:S02]  /*08f0*/  LDG.E.128 R100, desc[UR8][R100.64] ;  /* 0x0000000864647981 */ /* 0x000f24000c1e1d00 */
[----:B------:R-:W-:-:S02]  /*0900*/  IMAD.WIDE.U32 R108, R203, 0x10, R44 ;  /* 0x00000010cb6c7825 */ /* 0x000fc400078e002c */
[----:B------:R-:W4:Y:S02]  /*0910*/  LDG.E.128 R104, desc[UR8][R104.64] ;  /* 0x0000000868687981 */ /* 0x000f24000c1e1d00 */
[--C-:B------:R-:W-:Y:S02]  /*0920*/  IMAD.WIDE.U32 R112, R201, 0x10, R44.reuse ;  /* 0x00000010c9707825 */ /* 0x100fe400078e002c */
[----:B------:R-:W4:Y:S02]  /*0930*/  LDG.E.128 R108, desc[UR8][R108.64] ;  /* 0x000000086c6c7981 */ /* 0x000f24000c1e1d00 */
[--C-:B------:R-:W-:Y:S02]  /*0940*/  IMAD.WIDE.U32 R116, R195, 0x10, R44.reuse ;  /* 0x00000010c3747825 */ /* 0x100fe400078e002c */
[----:B------:R-:W4:Y:S02]  /*0950*/  LDG.E.128 R112, desc[UR8][R112.64] ;  /* 0x0000000870707981 */ /* 0x000f24000c1e1d00 */
[----:B------:R-:W-:-:S02]  /*0960*/  IMAD.WIDE.U32 R120, R189, 0x10, R44 ;  /* 0x00000010bd787825 */ /* 0x000fc400078e002c */
[----:B------:R-:W4:Y:S02]  /*0970*/  LDG.E.128 R116, desc[UR8][R116.64] ;  /* 0x0000000874747981 */ /* 0x000f24000c1e1d00 */
[----:B------:R-:W-:Y:S02]  /*0980*/  IMAD.WIDE.U32 R124, R191, 0x10, R44 ;  /* 0x00000010bf7c7825 */ /* 0x000fe400078e002c */
[----:B------:R-:W4:Y:S02]  /*0990*/  LDG.E.128 R120, desc[UR8][R120.64] ;  /* 0x0000000878787981 */ /* 0x000f24000c1e1d00 */
[----:B--2---:R-:W-:Y:S02]  /*09a0*/  IMAD.WIDE.U32 R44, R199, 0x10, R68 ;  /* 0x00000010c72c7825 */ /* 0x004fe400078e0044 */
[----:B------:R-:W2:Y:S02]  /*09b0*/  LDG.E.128 R124, desc[UR8][R124.64] ;  /* 0x000000087c7c7981 */ /* 0x000ea4000c1e1d00 */
[----:B---3--:R-:W-:-:S02]  /*09c0*/  IMAD.WIDE R70, R170, 0x4, R70 ;  /* 0x00000004aa467825 */ /* 0x008fc400078e0246 */
[----:B------:R-:W3:Y:S04]  /*09d0*/  LDG.E.128 R44, desc[UR8][R44.64] ;  /* 0x000000082c2c7981 */ /* 0x000ee8000c1e1d00 */
[----:B------:R-:W2:Y:S01]  /*09e0*/  LDG.E R173, desc[UR8][R70.64] ;  /* 0x0000000846ad7981 */ /* 0x000ea2000c1e1900 */
[----:B------:R-:W-:-:S06]  /*09f0*/  IMAD.WIDE.U32 R48, R197, 0x10, R68 ;  /* 0x00000010c5307825 */ /* 0x000fcc00078e0044 */
[----:B------:R-:W2:Y:S01]  /*0a00*/  LDG.E.128 R48, desc[UR8][R48.64] ;  /* 0x0000000830307981 */ /* 0x000ea2000c1e1d00 */
        /* <DEDUP_REMOVED lines=10> */
[----:B------:R-:W-:-:S04]  /*0ab0*/  ISETP.NE.U32.AND P1, PT, RZ, UR10, PT ;  /* 0x0000000aff007c0c */ /* 0x000fc8000bf25070 */
[----:B------:R-:W-:-:S13]  /*0ac0*/  ISETP.NE.AND.EX P1, PT, RZ, UR11, PT, P1 ;  /* 0x0000000bff007c0c */ /* 0x000fda000bf25310 */
[----:B------:R-:W1:Y:S08]  /*0ad0*/  @P1 LDC.64 R184, c[0x0][0x438] ;  /* 0x00010e00ffb81b82 */ /* 0x000e700000000a00 */
[----:B------:R-:W0:Y:S01]  /*0ae0*/  @P1 LDC.64 R174, c[0x0][0x438] ;  /* 0x00010e00ffae1b82 */ /* 0x000e220000000a00 */
[----:B------:R-:W-:Y:S01]  /*0af0*/  ISETP.NE.AND P2, PT, RZ, UR7, PT ;  /* 0x00000007ff007c0c */ /* 0x000fe2000bf45270 */
[----:B------:R-:W-:-:S06]  /*0b00*/  HFMA2 R171, -RZ, RZ, 1.875, 0 ;  /* 0x3f800000ffab7431 */ /* 0x000fcc00000001ff */
[----:B------:R-:W0:Y:S01]  /*0b10*/  @P1 LDC.64 R186, c[0x0][0x438] ;  /* 0x00010e00ffba1b82 */ /* 0x000e220000000a00 */
[----:B-1----:R-:W-:-:S07]  /*0b20*/  @P1 IMAD.WIDE.U32 R184, R197, 0x10, R184 ;  /* 0x00000010c5b81825 */ /* 0x002fce00078e00b8 */
[----:B------:R-:W1:Y:S01]  /*0b30*/  @P1 LDC.64 R182, c[0x0][0x438] ;  /* 0x00010e00ffb61b82 */ /* 0x000e620000000a00 */
[----:B------:R4:W5:Y:S07]  /*0b40*/  @P1 LDG.E.128 R76, desc[UR8][R184.64] ;  /* 0x00000008b84c1981 */ /* 0x00096e000c1e1d00 */
[----:B------:R-:W1:Y:S01]  /*0b50*/  @P1 LDC.64 R178, c[0x0][0x438] ;  /* 0x00010e00ffb21b82 */ /* 0x000e620000000a00 */
[----:B0-----:R-:W-:-:S07]  /*0b60*/  @P0 IMAD.WIDE R192, R170, 0x4, R192 ;  /* 0x00000004aac00825 */ /* 0x001fce00078e02c0 */
[----:B------:R-:W0:Y:S01]  /*0b70*/  @P1 LDC.64 R180, c[0x0][0x438] ;  /* 0x00010e00ffb41b82 */ /* 0x000e220000000a00 */
[----:B------:R4:W5:Y:S01]  /*0b80*/  @P0 LDG.E R171, desc[UR8][R192.64] ;  /* 0x00000008c0ab0981 */ /* 0x000962000c1e1900 */
[----:B------:R-:W-:-:S05]  /*0b90*/  @P1 IMAD.WIDE.U32 R174, R191, 0x10, R174 ;  /* 0x00000010bfae1825 */ /* 0x000fca00078e00ae */
[----:B------:R4:W5:Y:S01]  /*0ba0*/  @P1 LDG.E.128 R96, desc[UR8][R174.64] ;  /* 0x00000008ae601981 */ /* 0x000962000c1e1d00 */
[----:B------:R-:W0:Y:S01]  /*0bb0*/  @P1 LDC.64 R176, c[0x0][0x438] ;  /* 0x00010e00ffb01b82 */ /* 0x000e220000000a00 */
[----:B------:R-:W-:-:S04]  /*0bc0*/  @P1 IMAD.WIDE.U32 R186, R199, 0x10, R186 ;  /* 0x00000010c7ba1825 */ /* 0x000fc800078e00ba */
[----:B-1----:R-:W-:Y:S01]  /*0bd0*/  @P1 IMAD.WIDE.U32 R182, R203, 0x10, R182 ;  /* 0x00000010cbb61825 */ /* 0x002fe200078e00b6 */
[----:B------:R1:W5:Y:S03]  /*0be0*/  @P1 LDG.E.128 R72, desc[UR8][R186.64] ;  /* 0x00000008ba481981 */ /* 0x000366000c1e1d00 */
[----:B------:R-:W-:Y:S01]  /*0bf0*/  @P1 IMAD.WIDE.U32 R178, R195, 0x10, R178 ;  /* 0x00000010c3b21825 */ /* 0x000fe200078e00b2 */
[----:B------:R1:W5:Y:S04]  /*0c00*/  @P1 LDG.E.128 R80, desc[UR8][R182.64] ;  /* 0x00000008b6501981 */ /* 0x000368000c1e1d00 */
[----:B------:R1:W5:Y:S01]  /*0c10*/  @P1 LDG.E.128 R88, desc[UR8][R178.64] ;  /* 0x00000008b2581981 */ /* 0x000362000c1e1d00 */
[----:B0-----:R-:W-:-:S05]  /*0c20*/  @P1 IMAD.WIDE.U32 R180, R201, 0x10, R180 ;  /* 0x00000010c9b41825 */ /* 0x001fca00078e00b4 */
[----:B------:R0:W5:Y:S01]  /*0c30*/  @P1 LDG.E.128 R84, desc[UR8][R180.64] ;  /* 0x00000008b4541981 */ /* 0x000162000c1e1d00 */
[----:B------:R-:W-:-:S05]  /*0c40*/  @P1 IMAD.WIDE.U32 R176, R189, 0x10, R176 ;  /* 0x00000010bdb01825 */ /* 0x000fca00078e00b0 */
[----:B------:R0:W5:Y:S01]  /*0c50*/  @P1 LDG.E.128 R92, desc[UR8][R176.64] ;  /* 0x00000008b05c1981 */ /* 0x000162000c1e1d00 */
[----:B----4-:R-:W-:-:S05]  /*0c60*/  FSEL R185, R172, RZ, !P2 ;  /* 0x000000ffacb97208 */ /* 0x010fca0005000000 */
        /* <DEDUP_REMOVED lines=12> */
[----:B---3--:R-:W-:Y:S01]  /*0d30*/  FMUL.FTZ R111, R169, R44 ;  /* 0x0000002ca96f7220 */ /* 0x008fe20000410000 */
[----:B------:R-:W-:Y:S01]  /*0d40*/  FMUL.FTZ R112, R168, R45 ;  /* 0x0000002da8707220 */ /* 0x000fe20000410000 */
[----:B--2---:R-:W-:-:S02]  /*0d50*/  FMUL.FTZ R108, R173, R172 ;  /* 0x000000acad6c7220 */ /* 0x004fc40000410000 */
[----:B------:R-:W-:Y:S01]  /*0d60*/  FADD.FTZ R101, RZ, R111 ;  /* 0x0000006fff657221 */ /* 0x000fe20000010000 */
[----:B------:R-:W-:Y:S01]  /*0d70*/  FMUL.FTZ R115, R173, R192 ;  /* 0x000000c0ad737220 */ /* 0x000fe20000410000 */
[----:B------:R-:W-:Y:S01]  /*0d80*/  FFMA.FTZ R110, R108, R111, RZ ;  /* 0x0000006f6c6e7223 */ /* 0x000fe200000100ff */
[----:B------:R-:W-:Y:S01]  /*0d90*/  FMUL.FTZ R109, R167, R46 ;  /* 0x0000002ea76d7220 */ /* 0x000fe20000410000 */
[----:B------:R-:W-:Y:S01]  /*0da0*/  FADD.FTZ R116, R112, R101 ;  /* 0x0000006570747221 */ /* 0x000fe20000010000 */
[----:B------:R-:W-:Y:S01]  /*0db0*/  FMUL.FTZ R114, R173, R198 ;  /* 0x000000c6ad727220 */ /* 0x000fe20000410000 */
[----:B------:R-:W-:Y:S01]  /*0dc0*/  FFMA.FTZ R101, R115, R112, R110 ;  /* 0x0000007073657223 */ /* 0x000fe2000001006e */
[----:B------:R-:W-:Y:S01]  /*0dd0*/  FADD.FTZ R194, -R185, R117 ;  /* 0x00000075b9c27221 */ /* 0x000fe20000010100 */
[----:B------:R-:W-:Y:S01]  /*0de0*/  FMUL.FTZ R110, R166, R47 ;  /* 0x0000002fa66e7220 */ /* 0x000fe20000410000 */
[----:B------:R-:W-:Y:S01]  /*0df0*/  FADD.FTZ R103, R109, R116 ;  /* 0x000000746d677221 */ /* 0x000fe20000010000 */
[----:B------:R-:W-:Y:S01]  /*0e00*/  FADD.FTZ R202, -R185, R104 ;  /* 0x00000068b9ca7221 */ /* 0x000fe20000010100 */
[----:B------:R-:W-:Y:S01]  /*0e10*/  FMUL.FTZ R117, R173, R200 ;  /* 0x000000c8ad757220 */ /* 0x000fe20000410000 */
[----:B------:R-:W-:Y:S01]  /*0e20*/  FFMA.FTZ R116, R114, R109, R101 ;  /* 0x0000006d72747223 */ /* 0x000fe20000010065 */
[C---:B------:R-:W-:Y:S01]  /*0e30*/  FADD.FTZ R214, -R185.reuse, R113 ;  /* 0x00000071b9d67221 */ /* 0x040fe20000010100 */
[C---:B------:R-:W-:Y:S01]  /*0e40*/  FADD.FTZ R190, -R185.reuse, R118 ;  /* 0x00000076b9be7221 */ /* 0x040fe20000010100 */
[----:B-1----:R-:W-:Y:S01]  /*0e50*/  FADD.FTZ R186, -R185, R120 ;  /* 0x00000078b9ba7221 */ /* 0x002fe20000010100 */
[----:B------:R-:W-:Y:S01]  /*0e60*/  FMUL.FTZ R113, R165, R48 ;  /* 0x00000030a5717220 */ /* 0x000fe20000410000 */
[----:B------:R-:W-:Y:S01]  /*0e70*/  FADD.FTZ R118, R110, R103 ;  /* 0x000000676e767221 */ /* 0x000fe20000010000 */
[----:B------:R-:W-:Y:S01]  /*0e80*/  FADD.FTZ R204, -R185, R105 ;  /* 0x00000069b9cc7221 */ /* 0x000fe20000010100 */
[----:B------:R-:W-:Y:S01]  /*0e90*/  FMUL.FTZ R120, R173, R202 ;  /* 0x000000caad787220 */ /* 0x000fe20000410000 */
[----:B------:R-:W-:Y:S01]  /*0ea0*/  FFMA.FTZ R101, R117, R110, R116 ;  /* 0x0000006e75657223 */ /* 0x000fe20000010074 */
[C---:B------:R-:W-:Y:S01]  /*0eb0*/  FADD.FTZ R184, -R185.reuse, R121 ;  /* 0x00000079b9b87221 */ /* 0x040fe20000010100 */
[----:B------:R-:W-:Y:S01]  /*0ec0*/  FADD.FTZ R182, -R185, R122 ;  /* 0x0000007ab9b67221 */ /* 0x000fe20000010100 */
[----:B------:R-:W-:Y:S01]  /*0ed0*/  FMUL.FTZ R116, R164, R49 ;  /* 0x00000031a4747220 */ /* 0x000fe20000410000 */
[----:B------:R-:W-:Y:S01]  /*0ee0*/  FADD.FTZ R103, R113, R118 ;  /* 0x0000007671677221 */ /* 0x000fe20000010000 */
[----:B------:R-:W-:Y:S01]  /*0ef0*/  FADD.FTZ R178, -R185, R106 ;  /* 0x0000006ab9b27221 */ /* 0x000fe20000010100 */
[----:B------:R-:W-:Y:S01]  /*0f00*/  FMUL.FTZ R121, R173, R204 ;  /* 0x000000ccad797220 */ /* 0x000fe20000410000 */
[----:B------:R-:W-:Y:S01]  /*0f10*/  FFMA.FTZ R122, R120, R113, R101 ;  /* 0x00000071787a7223 */ /* 0x000fe20000010065 */
[----:B0-----:R-:W-:Y:S01]  /*0f20*/  FADD.FTZ R180, -R185, R123 ;  /* 0x0000007bb9b47221 */ /* 0x001fe20000010100 */
[----:B------:R-:W-:Y:S01]  /*0f30*/  FMUL.FTZ R118, R163, R50 ;  /* 0x00000032a3767220 */ /* 0x000fe20000410000 */
[----:B------:R-:W-:Y:S01]  /*0f40*/  FADD.FTZ R103, R116, R103 ;  /* 0x0000006774677221 */ /* 0x000fe20000010000 */
[----:B------:R-:W-:Y:S01]  /*0f50*/  FADD.FTZ R176, -R185, R107 ;  /* 0x0000006bb9b07221 */ /* 0x000fe20000010100 */
[----:B------:R-:W-:Y:S01]  /*0f60*/  FMUL.FTZ R123, R173, R178 ;  /* 0x000000b2ad7b7220 */ /* 0x000fe20000410000 */
[----:B------:R-:W-:Y:S01]  /*0f70*/  FFMA.FTZ R122, R121, R116, R122 ;  /* 0x00000074797a7223 */ /* 0x000fe2000001007a */
[C---:B------:R-:W-:Y:S01]  /*0f80*/  FADD.FTZ R188, -R185.reuse, R119 ;  /* 0x00000077b9bc7221 */ /* 0x040fe20000010100 */
[C---:B------:R-:W-:Y:S01]  /*0f90*/  FADD.FTZ R106, -R185.reuse, R124 ;  /* 0x0000007cb96a7221 */ /* 0x040fe20000010100 */
[----:B------:R-:W-:Y:S01]  /*0fa0*/  FADD.FTZ R102, -R185, R126 ;  /* 0x0000007eb9667221 */ /* 0x000fe20000010100 */
[----:B------:R-:W-:Y:S01]  /*0fb0*/  FMUL.FTZ R119, R162, R51 ;  /* 0x00000033a2777220 */ /* 0x000fe20000410000 */
[----:B------:R-:W-:Y:S01]  /*0fc0*/  FADD.FTZ R124, R118, R103 ;  /* 0x00000067767c7221 */ /* 0x000fe20000010000 */
[----:B------:R-:W-:Y:S01]  /*0fd0*/  FMUL.FTZ R126, R173, R176 ;  /* 0x000000b0ad7e7220 */ /* 0x000fe20000410000 */
[----:B------:R-:W-:Y:S01]  /*0fe0*/  FFMA.FTZ R101, R123, R118, R122 ;  /* 0x000000767b657223 */ /* 0x000fe2000001007a */
[----:B------:R-:W-:Y:S01]  /*0ff0*/  FADD.FTZ R100, -R185, R127 ;  /* 0x0000007fb9647221 */ /* 0x000fe20000010100 */
[----:B------:R-:W-:Y:S01]  /*1000*/  FMUL.FTZ R122, R161, R52 ;  /* 0x00000034a17a7220 */ /* 0x000fe20000410000 */
[----:B------:R-:W-:Y:S01]  /*1010*/  FADD.FTZ R103, R119, R124 ;  /* 0x0000007c77677221 */ /* 0x000fe20000010000 */
[C---:B------:R-:W-:Y:S01]  /*1020*/  FMUL.FTZ R127, R173.reuse, R206 ;  /* 0x000000cead7f7220 */ /* 0x040fe20000410000 */
[----:B------:R-:W-:Y:S01]  /*1030*/  FFMA.FTZ R172, R126, R119, R101 ;  /* 0x000000777eac7223 */ /* 0x000fe20000010065 */
[----:B------:R-:W-:Y:S01]  /*1040*/  FMUL.FTZ R124, R160, R53 ;  /* 0x00000035a07c7220 */ /* 0x000fe20000410000 */
[----:B------:R-:W-:Y:S01]  /*1050*/  FADD.FTZ R103, R122, R103 ;  /* 0x000000677a677221 */ /* 0x000fe20000010000 */
[----:B------:R-:W-:Y:S01]  /*1060*/  FMUL.FTZ R175, R173, R174 ;  /* 0x000000aeadaf7220 */ /* 0x000fe20000410000 */
[----:B------:R-:W-:Y:S01]  /*1070*/  FFMA.FTZ R172, R127, R122, R172 ;  /* 0x0000007a7fac7223 */ /* 0x000fe200000100ac */
[----:B------:R-:W-:Y:S01]  /*1080*/  FADD.FTZ R104, -R185, R125 ;  /* 0x0000007db9687221 */ /* 0x000fe20000010100 */
        /* <DEDUP_REMOVED lines=106> */
.L_x_11903:
[----:B------:R-:W-:Y:S05]  /*1730*/  BSYNC.RECONVERGENT B0 ;  /* 0x0000000000007941 */ /* 0x000fea0003800200 */
.L_x_11902:
[----:B------:R-:W1:Y:S08]  /*1740*/  S2UR UR5, SR_CgaCtaId ;  /* 0x00000000000579c3 */ /* 0x000e700000008800 */
[----:B------:R-:W-:Y:S01]  /*1750*/  BAR.SYNC.DEFER_BLOCKING 0x0 ;  /* 0x0000000000007b1d */ /* 0x000fe20000010000 */
[C---:B------:R-:W-:Y:S01]  /*1760*/  FADD.FTZ R23, R44.reuse, R23 ;  /* 0x000000172c177221 */ /* 0x040fe20000010000 */
[----:B------:R-:W-:Y:S01]  /*1770*/  FFMA.FTZ R135, R44, R108, R135 ;  /* 0x0000006c2c877223 */ /* 0x000fe20000010087 */
[C---:B------:R-:W-:Y:S01]  /*1780*/  FADD.FTZ R20, R45.reuse, R20 ;  /* 0x000000142d147221 */ /* 0x040fe20000010000 */
[----:B------:R-:W-:Y:S01]  /*1790*/  FFMA.FTZ R132, R45, R115, R132 ;  /* 0x000000732d847223 */ /* 0x000fe20000010084 */
[C---:B------:R-:W-:Y:S01]  /*17a0*/  FADD.FTZ R21, R46.reuse, R21 ;  /* 0x000000152e157221 */ /* 0x040fe20000010000 */
[----:B------:R-:W-:Y:S01]  /*17b0*/  UMOV UR4, 0x400 ;  /* 0x0000040000047882 */ /* 0x000fe20000000000 */
[----:B------:R-:W-:Y:S01]  /*17c0*/  FFMA.FTZ R133, R46, R114, R133 ;  /* 0x000000722e857223 */ /* 0x000fe20000010085 */
[C---:B------:R-:W-:Y:S01]  /*17d0*/  FADD.FTZ R18, R47.reuse, R18 ;  /* 0x000000122f127221 */ /* 0x040fe20000010000 */
        /* <DEDUP_REMOVED lines=13> */
[----:B------:R-:W-:Y:S01]  /*18b0*/  UISETP.NE.U32.AND UP0, UPT, UR10, URZ, UPT ;  /* 0x000000ff0a00728c */ /* 0x000fe2000bf05070 */
[C---:B------:R-:W-:Y:S01]  /*18c0*/  FADD.FTZ R13, R54.reuse, R13 ;  /* 0x0000000d360d7221 */ /* 0x040fe20000010000 */
[----:B-1----:R-:W-:Y:S01]  /*18d0*/  ULEA UR4, UR5, UR4, 0x18 ;  /* 0x0000000405047291 */ /* 0x002fe2000f8ec0ff */
[----:B------:R-:W-:Y:S01]  /*18e0*/  FFMA.FTZ R41, R54, R176, R41 ;  /* 0x000000b036297223 */ /* 0x000fe20000010029 */
[----:B------:R-:W-:Y:S01]  /*18f0*/  UISETP.NE.AND.EX UP0, UPT, UR11, URZ, UPT, UP0 ;  /* 0x000000ff0b00728c */ /* 0x000fe2000bf05300 */
[C---:B------:R-:W-:Y:S01]  /*1900*/  FADD.FTZ R10, R55.reuse, R10 ;  /* 0x0000000a370a7221 */ /* 0x040fe20000010000 */
[----:B------:R-:W-:Y:S01]  /*1910*/  UIADD3 UR5, UPT, UPT, UR4, 0x7040, URZ ;  /* 0x0000704004057890 */ /* 0x000fe2000fffe0ff */
[----:B------:R-:W-:Y:S01]  /*1920*/  FFMA.FTZ R38, R55, R179, R38 ;  /* 0x000000b337267223 */ /* 0x000fe20000010026 */
[----:B------:R-:W-:Y:S01]  /*1930*/  @!UP1 UIADD3 UR5, UPT, UPT, UR4, 0x7000, URZ ;  /* 0x0000700004059890 */ /* 0x000fe2000fffe0ff */
[C---:B------:R-:W-:Y:S01]  /*1940*/  FADD.FTZ R11, R56.reuse, R11 ;  /* 0x0000000b380b7221 */ /* 0x040fe20000010000 */
[----:B------:R-:W-:Y:S01]  /*1950*/  UIADD3 UR6, UPT, UPT, UR4, 0x7050, URZ ;  /* 0x0000705004067890 */ /* 0x000fe2000fffe0ff */
[----:B------:R-:W-:Y:S01]  /*1960*/  FFMA.FTZ R39, R56, R181, R39 ;  /* 0x000000b538277223 */ /* 0x000fe20000010027 */
[----:B------:R-:W-:Y:S01]  /*1970*/  @!UP1 UIADD3 UR6, UPT, UPT, UR4, 0x7010, URZ ;  /* 0x0000701004069890 */ /* 0x000fe2000fffe0ff */
[C---:B------:R-:W-:Y:S01]  /*1980*/  FADD.FTZ R8, R57.reuse, R8 ;  /* 0x0000000839087221 */ /* 0x040fe20000010000 */
[----:B------:R-:W-:Y:S01]  /*1990*/  FFMA.FTZ R36, R57, R192, R36 ;  /* 0x000000c039247223 */ /* 0x000fe20000010024 */
[C---:B------:R-:W-:Y:S01]  /*19a0*/  FADD.FTZ R9, R58.reuse, R9 ;  /* 0x000000093a097221 */ /* 0x040fe20000010000 */
[----:B------:R-:W-:Y:S01]  /*19b0*/  FFMA.FTZ R37, R58, R187, R37 ;  /* 0x000000bb3a257223 */ /* 0x000fe20000010025 */
[----:B0-----:R-:W0:Y:S01]  /*19c0*/  LDS.128 R100, [UR5] ;  /* 0x00000005ff647984 */ /* 0x001e220008000c00 */
[----:B------:R-:W-:Y:S01]  /*19d0*/  UIADD3 UR5, UPT, UPT, UR4, 0x7060, URZ ;  /* 0x0000706004057890 */ /* 0x000fe2000fffe0ff */
[C---:B------:R-:W-:Y:S01]  /*19e0*/  FADD.FTZ R6, R59.reuse, R6 ;  /* 0x000000063b067221 */ /* 0x040fe20000010000 */
[----:B------:R-:W-:Y:S01]  /*19f0*/  @!UP1 UIADD3 UR5, UPT, UPT, UR4, 0x7020, URZ ;  /* 0x0000702004059890 */ /* 0x000fe2000fffe0ff */
[----:B------:R-:W1:Y:S01]  /*1a00*/  LDS.128 R44, [UR6] ;  /* 0x00000006ff2c7984 */ /* 0x000e620008000c00 */
[----:B------:R-:W-:Y:S01]  /*1a10*/  UIADD3 UR6, UPT, UPT, UR4, 0x7070, URZ ;  /* 0x0000707004067890 */ /* 0x000fe2000fffe0ff */
[----:B------:R-:W-:Y:S01]  /*1a20*/  FFMA.FTZ R34, R59, R198, R34 ;  /* 0x000000c63b227223 */ /* 0x000fe20000010022 */
[----:B------:R-:W-:Y:S01]  /*1a30*/  @!UP1 UIADD3 UR6, UPT, UPT, UR4, 0x7030, URZ ;  /* 0x0000703004069890 */ /* 0x000fe2000fffe0ff */
[C---:B------:R-:W-:Y:S01]  /*1a40*/  FADD.FTZ R7, R60.reuse, R7 ;  /* 0x000000073c077221 */ /* 0x040fe20000010000 */
[----:B------:R-:W-:Y:S01]  /*1a50*/  FFMA.FTZ R35, R60, R196, R35 ;  /* 0x000000c43c237223 */ /* 0x000fe20000010023 */
[C---:B------:R-:W-:Y:S01]  /*1a60*/  FADD.FTZ R4, R61.reuse, R4 ;  /* 0x000000043d047221 */ /* 0x040fe20000010000 */
[----:B------:R-:W-:Y:S01]  /*1a70*/  FFMA.FTZ R32, R61, R200, R32 ;  /* 0x000000c83d207223 */ /* 0x000fe20000010020 */
[----:B------:R-:W2:Y:S01]  /*1a80*/  LDS.128 R48, [UR5] ;  /* 0x00000005ff307984 */ /* 0x000ea20008000c00 */
[C---:B------:R-:W-:Y:S01]  /*1a90*/  FADD.FTZ R5, R62.reuse, R5 ;  /* 0x000000053e057221 */ /* 0x040fe20000010000 */
[----:B------:R-:W-:Y:S01]  /*1aa0*/  FFMA.FTZ R33, R62, R205, R33 ;  /* 0x000000cd3e217223 */ /* 0x000fe20000010021 */
[C---:B------:R-:W-:Y:S01]  /*1ab0*/  FADD.FTZ R2, R63.reuse, R2 ;  /* 0x000000023f027221 */ /* 0x040fe20000010000 */
[----:B------:R-:W3:Y:S01]  /*1ac0*/  LDS.128 R104, [UR6] ;  /* 0x00000006ff687984 */ /* 0x000ee20008000c00 */
        /* <DEDUP_REMOVED lines=69> */
[----:B------:R-:W0:Y:S01]  /*1f20*/  LDC.64 R44, c[0x0][0x468] ;  /* 0x00011a00ff2c7b82 */ /* 0x000e220000000a00 */
[----:B------:R-:W-:Y:S01]  /*1f30*/  FADD.FTZ R112, R112, -R115 ;  /* 0x8000007370707221 */ /* 0x000fe20000010000 */
        /* <DEDUP_REMOVED lines=25> */
[C---:B------:R-:W-:Y:S01]  /*20d0*/  FMUL.FTZ R126, R173.reuse, R126 ;  /* 0x0000007ead7e7220 */ /* 0x040fe20000410000 */
        /* <DEDUP_REMOVED lines=12> */
[----:B0-----:R-:W-:-:S04]  /*21a0*/  IMAD.WIDE.U32 R54, R199, 0x10, R44 ;  /* 0x00000010c7367825 */ /* 0x001fc800078e002c */
[-C--:B-----5:R-:W-:Y:S01]  /*21b0*/  FMUL.FTZ R56, R56, R171.reuse ;  /* 0x000000ab38387220 */ /* 0x0a0fe20000410000 */
[-C--:B------:R-:W-:Y:S01]  /*21c0*/  FMUL.FTZ R57, R112, R171.reuse ;  /* 0x000000ab70397220 */ /* 0x080fe20000410000 */
[-C--:B------:R-:W-:Y:S01]  /*21d0*/  FMUL.FTZ R58, R58, R171.reuse ;  /* 0x000000ab3a3a7220 */ /* 0x080fe20000410000 */
[----:B------:R-:W-:Y:S01]  /*21e0*/  FMUL.FTZ R59, R110, R171 ;  /* 0x000000ab6e3b7220 */ /* 0x000fe20000410000 */
[C---:B------:R-:W-:Y:S01]  /*21f0*/  FMUL.FTZ R48, R173.reuse, R174 ;  /* 0x000000aead307220 */ /* 0x040fe20000410000 */
[C---:B------:R-:W-:Y:S01]  /*2200*/  FMUL.FTZ R192, R173.reuse, R192 ;  /* 0x000000c0adc07220 */ /* 0x040fe20000410000 */
[C---:B------:R-:W-:Y:S01]  /*2210*/  FMUL.FTZ R50, R173.reuse, R178 ;  /* 0x000000b2ad327220 */ /* 0x040fe20000410000 */
[C---:B------:R-:W-:Y:S01]  /*2220*/  FMUL.FTZ R198, R173.reuse, R198 ;  /* 0x000000c6adc67220 */ /* 0x040fe20000410000 */
[C---:B------:R-:W-:Y:S01]  /*2230*/  FMUL.FTZ R52, R173.reuse, R196 ;  /* 0x000000c4ad347220 */ /* 0x040fe20000410000 */
[C---:B------:R-:W-:Y:S01]  /*2240*/  FMUL.FTZ R200, R173.reuse, R200 ;  /* 0x000000c8adc87220 */ /* 0x040fe20000410000 */
[C---:B------:R-:W-:Y:S01]  /*2250*/  FMUL.FTZ R194, R173.reuse, R194 ;  /* 0x000000c2adc27220 */ /* 0x040fe20000410000 */
[----:B------:R-:W-:Y:S01]  /*2260*/  FMUL.FTZ R190, R173, R190 ;  /* 0x000000beadbe7220 */ /* 0x000fe20000410000 */
[----:B------:R-:W-:-:S04]  /*2270*/  IMAD.WIDE.U32 R68, R197, 0x10, R44 ;  /* 0x00000010c5447825 */ /* 0x000fc800078e002c */
[-C--:B------:R-:W-:Y:S01]  /*2280*/  FMUL.FTZ R60, R60, R171.reuse ;  /* 0x000000ab3c3c7220 */ /* 0x080fe20000410000 */
[-C--:B------:R-:W-:Y:S01]  /*2290*/  FMUL.FTZ R61, R116, R171.reuse ;  /* 0x000000ab743d7220 */ /* 0x080fe20000410000 */
[-C--:B------:R-:W-:Y:S01]  /*22a0*/  FMUL.FTZ R62, R62, R171.reuse ;  /* 0x000000ab3e3e7220 */ /* 0x080fe20000410000 */
[----:B------:R-:W-:Y:S01]  /*22b0*/  FMUL.FTZ R63, R126, R171 ;  /* 0x000000ab7e3f7220 */ /* 0x000fe20000410000 */
[C---:B------:R-:W-:Y:S01]  /*22c0*/  FMUL.FTZ R188, R173.reuse, R188 ;  /* 0x000000bcadbc7220 */ /* 0x040fe20000410000 */
[C---:B------:R-:W-:Y:S01]  /*22d0*/  FMUL.FTZ R186, R173.reuse, R186 ;  /* 0x000000baadba7220 */ /* 0x040fe20000410000 */
[C---:B------:R-:W-:Y:S01]  /*22e0*/  FMUL.FTZ R202, R173.reuse, R202 ;  /* 0x000000caadca7220 */ /* 0x040fe20000410000 */
[----:B------:R-:W-:Y:S01]  /*22f0*/  FMUL.FTZ R206, R173, R206 ;  /* 0x000000ceadce7220 */ /* 0x000fe20000410000 */
[----:B------:R-:W-:-:S04]  /*2300*/  IMAD.WIDE.U32 R64, R203, 0x10, R44 ;  /* 0x00000010cb407825 */ /* 0x000fc800078e002c */
[C---:B------:R-:W-:Y:S01]  /*2310*/  FMUL.FTZ R180, R173.reuse, R180 ;  /* 0x000000b4adb47220 */ /* 0x040fe20000410000 */
[C---:B------:R-:W-:Y:S01]  /*2320*/  FMUL.FTZ R182, R173.reuse, R182 ;  /* 0x000000b6adb67220 */ /* 0x040fe20000410000 */
[----:B------:R-:W-:Y:S01]  /*2330*/  FMUL.FTZ R184, R173, R184 ;  /* 0x000000b8adb87220 */ /* 0x000fe20000410000 */
[----:B------:R-:W-:-:S04]  /*2340*/  IMAD.WIDE.U32 R66, R201, 0x10, R44 ;  /* 0x00000010c9427825 */ /* 0x000fc800078e002c */
[----:B------:R-:W-:Y:S01]  /*2350*/  FMUL.FTZ R204, R173, R204 ;  /* 0x000000ccadcc7220 */ /* 0x000fe20000410000 */
[-C--:B------:R-:W-:Y:S01]  /*2360*/  FMUL.FTZ R46, R46, R171.reuse ;  /* 0x000000ab2e2e7220 */ /* 0x080fe20000410000 */
[-C--:B------:R-:W-:Y:S01]  /*2370*/  FMUL.FTZ R47, R172, R171.reuse ;  /* 0x000000abac2f7220 */ /* 0x080fe20000410000 */
[--C-:B------:R-:W-:Y:S01]  /*2380*/  IMAD.WIDE.U32 R70, R195, 0x10, R44.reuse ;  /* 0x00000010c3467825 */ /* 0x100fe200078e002c */
[----:B------:R0:W-:Y:S03]  /*2390*/  STG.E.128 desc[UR8][R54.64], R56 ;  /* 0x0000003836007986 */ /* 0x0001e6000c101d08 */
[-C--:B------:R-:W-:Y:S01]  /*23a0*/  FMUL.FTZ R48, R48, R171.reuse ;  /* 0x000000ab30307220 */ /* 0x080fe20000410000 */
[----:B------:R-:W-:Y:S01]  /*23b0*/  FMUL.FTZ R49, R192, R171 ;  /* 0x000000abc0317220 */ /* 0x000fe20000410000 */
[----:B------:R-:W-:-:S04]  /*23c0*/  IMAD.WIDE.U32 R100, R189, 0x10, R44 ;  /* 0x00000010bd647825 */ /* 0x000fc800078e002c */
[-C--:B------:R-:W-:Y:S01]  /*23d0*/  FMUL.FTZ R50, R50, R171.reuse ;  /* 0x000000ab32327220 */ /* 0x080fe20000410000 */
[-C--:B------:R-:W-:Y:S01]  /*23e0*/  FMUL.FTZ R51, R198, R171.reuse ;  /* 0x000000abc6337220 */ /* 0x080fe20000410000 */
[----:B------:R-:W-:Y:S01]  /*23f0*/  FMUL.FTZ R52, R52, R171 ;  /* 0x000000ab34347220 */ /* 0x000fe20000410000 */
[----:B------:R-:W-:-:S04]  /*2400*/  IMAD.WIDE.U32 R102, R191, 0x10, R44 ;  /* 0x00000010bf667825 */ /* 0x000fc800078e002c */
[-C--:B------:R-:W-:Y:S01]  /*2410*/  FMUL.FTZ R44, R122, R171.reuse ;  /* 0x000000ab7a2c7220 */ /* 0x080fe20000410000 */
[-C--:B------:R-:W-:Y:S01]  /*2420*/  FMUL.FTZ R45, R124, R171.reuse ;  /* 0x000000ab7c2d7220 */ /* 0x080fe20000410000 */
[-C--:B------:R-:W-:Y:S01]  /*2430*/  FMUL.FTZ R53, R200, R171.reuse ;  /* 0x000000abc8357220 */ /* 0x080fe20000410000 */
[----:B------:R1:W-:Y:S04]  /*2440*/  STG.E.128 desc[UR8][R68.64], R60 ;  /* 0x0000003c44007986 */ /* 0x0003e8000c101d08 */
[----:B------:R4:W-:Y:S01]  /*2450*/  STG.E.128 desc[UR8][R64.64], R44 ;  /* 0x0000002c40007986 */ /* 0x0009e2000c101d08 */
[-C--:B0-----:R-:W-:Y:S01]  /*2460*/  FMUL.FTZ R54, R194, R171.reuse ;  /* 0x000000abc2367220 */ /* 0x081fe20000410000 */
[-C--:B------:R-:W-:Y:S01]  /*2470*/  FMUL.FTZ R55, R190, R171.reuse ;  /* 0x000000abbe377220 */ /* 0x080fe20000410000 */
[-C--:B------:R-:W-:Y:S01]  /*2480*/  FMUL.FTZ R56, R188, R171.reuse ;  /* 0x000000abbc387220 */ /* 0x080fe20000410000 */
[-C--:B------:R-:W-:Y:S01]  /*2490*/  FMUL.FTZ R57, R186, R171.reuse ;  /* 0x000000abba397220 */ /* 0x080fe20000410000 */
[-C--:B------:R-:W-:Y:S01]  /*24a0*/  FMUL.FTZ R58, R202, R171.reuse ;  /* 0x000000abca3a7220 */ /* 0x080fe20000410000 */
[-C--:B------:R-:W-:Y:S01]  /*24b0*/  FMUL.FTZ R59, R206, R171.reuse ;  /* 0x000000abce3b7220 */ /* 0x080fe20000410000 */
[----:B------:R4:W-:Y:S04]  /*24c0*/  STG.E.128 desc[UR8][R66.64], R48 ;  /* 0x0000003042007986 */ /* 0x0009e8000c101d08 */
[----:B------:R4:W-:Y:S01]  /*24d0*/  STG.E.128 desc[UR8][R70.64], R52 ;  /* 0x0000003446007986 */ /* 0x0009e2000c101d08 */
[-C--:B-1----:R-:W-:Y:S01]  /*24e0*/  FMUL.FTZ R60, R180, R171.reuse ;  /* 0x000000abb43c7220 */ /* 0x082fe20000410000 */
[-C--:B------:R-:W-:Y:S01]  /*24f0*/  FMUL.FTZ R61, R182, R171.reuse ;  /* 0x000000abb63d7220 */ /* 0x080fe20000410000 */
[-C--:B------:R-:W-:Y:S01]  /*2500*/  FMUL.FTZ R62, R184, R171.reuse ;  /* 0x000000abb83e7220 */ /* 0x080fe20000410000 */
[----:B------:R-:W-:Y:S01]  /*2510*/  FMUL.FTZ R63, R204, R171 ;  /* 0x000000abcc3f7220 */ /* 0x000fe20000410000 */
[----:B------:R4:W-:Y:S04]  /*2520*/  STG.E.128 desc[UR8][R100.64], R56 ;  /* 0x0000003864007986 */ /* 0x0009e8000c101d08 */
[----:B------:R4:W-:Y:S01]  /*2530*/  STG.E.128 desc[UR8][R102.64], R60 ;  /* 0x0000003c66007986 */ /* 0x0009e2000c101d08 */
[----:B------:R-:W-:Y:S05]  /*2540*/  BRA `(.L_x_11906) ;  /* 0x0000001800807947 */ /* 0x000fea0003800000 */
.L_x_11905:
[-CC-:B------:R-:W-:Y:S01]  /*2550*/  FFMA.FTZ R108, R108, R44.reuse, R46.reuse ;  /* 0x0000002c6c6c7223 */ /* 0x180fe2000001002e */
[----:B------:R-:W0:Y:S01]  /*2560*/  LDC.64 R100, c[0x0][0x478] ;  /* 0x00011e00ff647b82 */ /* 0x000e220000000a00 */
        /* <DEDUP_REMOVED lines=32> */
[----:B0-----:R-:W-:-:S04]  /*2770*/  IMAD.WIDE.U32 R48, R199, 0x10, R100 ;  /* 0x00000010c7307825 */ /* 0x001fc800078e0064 */
        /* <DEDUP_REMOVED lines=12> */
[----:B------:R0:W-:Y:S01]  /*2840*/  STG.E.128 desc[UR8][R48.64], R44 ;  /* 0x0000002c30007986 */ /* 0x0001e2000c101d08 */
        /* <DEDUP_REMOVED lines=8> */
[----:B-1----:R-:W-:-:S04]  /*28d0*/  IMAD.WIDE.U32 R68, R199, 0x10, R108 ;  /* 0x00000010c7447825 */ /* 0x002fc800078e006c */
[-C--:B-----5:R-:W-:Y:S01]  /*28e0*/  FMUL.FTZ R60, R56, R171.reuse ;  /* 0x000000ab383c7220 */ /* 0x0a0fe20000410000 */
[-C--:B------:R-:W-:Y:S01]  /*28f0*/  FMUL.FTZ R61, R57, R171.reuse ;  /* 0x000000ab393d7220 */ /* 0x080fe20000410000 */
[----:B------:R-:W-:Y:S01]  /*2900*/  FMUL.FTZ R62, R58, R171 ;  /* 0x000000ab3a3e7220 */ /* 0x000fe20000410000 */
[----:B------:R-:W-:-:S04]  /*2910*/  IMAD.WIDE.U32 R64, R197, 0x10, R100 ;  /* 0x00000010c5407825 */ /* 0x000fc800078e0064 */
[----:B------:R-:W-:Y:S01]  /*2920*/  FMUL.FTZ R63, R59, R171 ;  /* 0x000000ab3b3f7220 */ /* 0x000fe20000410000 */
[C---:B------:R-:W-:Y:S01]  /*2930*/  FMUL.FTZ R50, R173.reuse, R176 ;  /* 0x000000b0ad327220 */ /* 0x040fe20000410000 */
[----:B------:R-:W-:Y:S01]  /*2940*/  FMUL.FTZ R51, R173, R172 ;  /* 0x000000acad337220 */ /* 0x000fe20000410000 */
[----:B------:R-:W-:-:S04]  /*2950*/  IMAD.WIDE.U32 R70, R197, 0x10, R108 ;  /* 0x00000010c5467825 */ /* 0x000fc800078e006c */
[-C--:B0-----:R-:W-:Y:S01]  /*2960*/  FMUL.FTZ R44, R44, R171.reuse ;  /* 0x000000ab2c2c7220 */ /* 0x081fe20000410000 */
[-C--:B------:R-:W-:Y:S01]  /*2970*/  FMUL.FTZ R45, R45, R171.reuse ;  /* 0x000000ab2d2d7220 */ /* 0x080fe20000410000 */
[-C--:B------:R-:W-:Y:S01]  /*2980*/  FMUL.FTZ R46, R46, R171.reuse ;  /* 0x000000ab2e2e7220 */ /* 0x080fe20000410000 */
[----:B------:R-:W-:Y:S01]  /*2990*/  FMUL.FTZ R47, R47, R171 ;  /* 0x000000ab2f2f7220 */ /* 0x000fe20000410000 */
[C---:B------:R-:W-:Y:S01]  /*29a0*/  FMUL.FTZ R48, R173.reuse, R122 ;  /* 0x0000007aad307220 */ /* 0x040fe20000410000 */
[C---:B------:R-:W-:Y:S01]  /*29b0*/  FMUL.FTZ R49, R173.reuse, R124 ;  /* 0x0000007cad317220 */ /* 0x040fe20000410000 */
[C---:B------:R-:W-:Y:S01]  /*29c0*/  FMUL.FTZ R52, R173.reuse, R52 ;  /* 0x00000034ad347220 */ /* 0x040fe20000410000 */
[C---:B------:R-:W-:Y:S01]  /*29d0*/  FMUL.FTZ R53, R173.reuse, R192 ;  /* 0x000000c0ad357220 */ /* 0x040fe20000410000 */
[----:B------:R0:W-:Y:S01]  /*29e0*/  STG.E.128 desc[UR8][R68.64], R44 ;  /* 0x0000002c44007986 */ /* 0x0001e2000c101d08 */
[C---:B------:R-:W-:Y:S01]  /*29f0*/  FMUL.FTZ R54, R173.reuse, R54 ;  /* 0x00000036ad367220 */ /* 0x040fe20000410000 */
[----:B------:R-:W-:Y:S01]  /*2a00*/  FMUL.FTZ R55, R173, R198 ;  /* 0x000000c6ad377220 */ /* 0x000fe20000410000 */
[----:B------:R-:W-:Y:S01]  /*2a10*/  FADD.FTZ R196, R193, -R196 ;  /* 0x800000c4c1c47221 */ /* 0x000fe20000010000 */
[----:B------:R-:W-:Y:S01]  /*2a20*/  FADD.FTZ R200, R185, -R200 ;  /* 0x800000c8b9c87221 */ /* 0x000fe20000010000 */
[----:B------:R-:W-:Y:S01]  /*2a30*/  FADD.FTZ R194, R194, -R205 ;  /* 0x800000cdc2c27221 */ /* 0x000fe20000010000 */
[----:B------:R-:W-:Y:S01]  /*2a40*/  FADD.FTZ R190, R190, -R207 ;  /* 0x800000cfbebe7221 */ /* 0x000fe20000010000 */
[C---:B------:R-:W-:Y:S01]  /*2a50*/  IMAD.WIDE.U32 R66, R203.reuse, 0x10, R100 ;  /* 0x00000010cb427825 */ /* 0x040fe200078e0064 */
[----:B------:R1:W-:Y:S03]  /*2a60*/  STG.E.128 desc[UR8][R64.64], R56 ;  /* 0x0000003840007986 */ /* 0x0003e6000c101d08 */
[----:B------:R-:W-:Y:S01]  /*2a70*/  FADD.FTZ R188, R188, -R209 ;  /* 0x800000d1bcbc7221 */ /* 0x000fe20000010000 */
[----:B------:R-:W-:Y:S01]  /*2a80*/  FADD.FTZ R186, R186, -R211 ;  /* 0x800000d3baba7221 */ /* 0x000fe20000010000 */
[----:B------:R-:W-:-:S04]  /*2a90*/  IMAD.WIDE.U32 R114, R203, 0x10, R108 ;  /* 0x00000010cb727825 */ /* 0x000fc800078e006c */
[----:B------:R-:W-:Y:S01]  /*2aa0*/  FADD.FTZ R202, R202, -R213 ;  /* 0x800000d5caca7221 */ /* 0x000fe20000010000 */
[----:B------:R-:W-:Y:S01]  /*2ab0*/  FADD.FTZ R206, R206, -R215 ;  /* 0x800000d7cece7221 */ /* 0x000fe20000010000 */
[----:B------:R2:W-:Y:S01]  /*2ac0*/  STG.E.128 desc[UR8][R70.64], R60 ;  /* 0x0000003c46007986 */ /* 0x0005e2000c101d08 */
[----:B------:R-:W-:-:S04]  /*2ad0*/  IMAD.WIDE.U32 R112, R201, 0x10, R100 ;  /* 0x00000010c9707825 */ /* 0x000fc800078e0064 */
[----:B------:R-:W-:Y:S01]  /*2ae0*/  FADD.FTZ R180, R180, -R217 ;  /* 0x800000d9b4b47221 */ /* 0x000fe20000010000 */
[----:B------:R-:W-:Y:S01]  /*2af0*/  FADD.FTZ R182, R182, -R219 ;  /* 0x800000dbb6b67221 */ /* 0x000fe20000010000 */
[----:B------:R-:W-:Y:S01]  /*2b00*/  FADD.FTZ R184, R184, -R221 ;  /* 0x800000ddb8b87221 */ /* 0x000fe20000010000 */
[----:B------:R-:W-:-:S04]  /*2b10*/  IMAD.WIDE.U32 R116, R201, 0x10, R108 ;  /* 0x00000010c9747825 */ /* 0x000fc800078e006c */
[----:B------:R-:W-:Y:S01]  /*2b20*/  FADD.FTZ R204, R204, -R223 ;  /* 0x800000dfcccc7221 */ /* 0x000fe20000010000 */
[C---:B0-----:R-:W-:Y:S01]  /*2b30*/  FMUL.FTZ R44, R173.reuse, R196 ;  /* 0x000000c4ad2c7220 */ /* 0x041fe20000410000 */
[----:B------:R-:W-:Y:S01]  /*2b40*/  FMUL.FTZ R45, R173, R200 ;  /* 0x000000c8ad2d7220 */ /* 0x000fe20000410000 */
[----:B------:R-:W-:-:S04]  /*2b50*/  IMAD.WIDE.U32 R110, R195, 0x10, R100 ;  /* 0x00000010c36e7825 */ /* 0x000fc800078e0064 */
[C---:B------:R-:W-:Y:S01]  /*2b60*/  FMUL.FTZ R46, R173.reuse, R194 ;  /* 0x000000c2ad2e7220 */ /* 0x040fe20000410000 */
[----:B------:R-:W-:Y:S01]  /*2b70*/  FMUL.FTZ R47, R173, R190 ;  /* 0x000000bead2f7220 */ /* 0x000fe20000410000 */
[-C--:B-1----:R-:W-:Y:S01]  /*2b80*/  FMUL.FTZ R56, R48, R171.reuse ;  /* 0x000000ab30387220 */ /* 0x082fe20000410000 */
[-C--:B------:R-:W-:Y:S01]  /*2b90*/  FMUL.FTZ R57, R49, R171.reuse ;  /* 0x000000ab31397220 */ /* 0x080fe20000410000 */
[-C--:B------:R-:W-:Y:S01]  /*2ba0*/  FMUL.FTZ R58, R50, R171.reuse ;  /* 0x000000ab323a7220 */ /* 0x080fe20000410000 */
[-C--:B------:R-:W-:Y:S01]  /*2bb0*/  FMUL.FTZ R59, R51, R171.reuse ;  /* 0x000000ab333b7220 */ /* 0x080fe20000410000 */
[----:B------:R0:W-:Y:S01]  /*2bc0*/  STG.E.128 desc[UR8][R66.64], R48 ;  /* 0x0000003042007986 */ /* 0x0001e2000c101d08 */
[----:B------:R-:W-:Y:S01]  /*2bd0*/  FMUL.FTZ R68, R173, R188 ;  /* 0x000000bcad447220 */ /* 0x000fe20000410000 */
[-C--:B--2---:R-:W-:Y:S01]  /*2be0*/  FMUL.FTZ R60, R52, R171.reuse ;  /* 0x000000ab343c7220 */ /* 0x084fe20000410000 */
[-C--:B------:R-:W-:Y:S01]  /*2bf0*/  FMUL.FTZ R61, R53, R171.reuse ;  /* 0x000000ab353d7220 */ /* 0x080fe20000410000 */
[-C--:B------:R-:W-:Y:S01]  /*2c00*/  FMUL.FTZ R62, R54, R171.reuse ;  /* 0x000000ab363e7220 */ /* 0x080fe20000410000 */
[----:B------:R-:W-:Y:S01]  /*2c10*/  FMUL.FTZ R63, R55, R171 ;  /* 0x000000ab373f7220 */ /* 0x000fe20000410000 */
[----:B------:R-:W-:Y:S01]  /*2c20*/  STG.E.128 desc[UR8][R114.64], R56 ;  /* 0x0000003872007986 */ /* 0x000fe2000c101d08 */
[C---:B------:R-:W-:Y:S01]  /*2c30*/  FMUL.FTZ R69, R173.reuse, R186 ;  /* 0x000000baad457220 */ /* 0x040fe20000410000 */
[C---:B------:R-:W-:Y:S01]  /*2c40*/  FMUL.FTZ R70, R173.reuse, R202 ;  /* 0x000000caad467220 */ /* 0x040fe20000410000 */
[----:B------:R-:W-:Y:S01]  /*2c50*/  FMUL.FTZ R71, R173, R206 ;  /* 0x000000cead477220 */ /* 0x000fe20000410000 */
[----:B------:R1:W-:Y:S01]  /*2c60*/  STG.E.128 desc[UR8][R112.64], R52 ;  /* 0x0000003470007986 */ /* 0x0003e2000c101d08 */
[----:B------:R-:W-:-:S04]  /*2c70*/  IMAD.WIDE.U32 R104, R195, 0x10, R108 ;  /* 0x00000010c3687825 */ /* 0x000fc800078e006c */
[C---:B------:R-:W-:Y:S01]  /*2c80*/  FMUL.FTZ R64, R173.reuse, R180 ;  /* 0x000000b4ad407220 */ /* 0x040fe20000410000 */
[----:B------:R-:W-:Y:S01]  /*2c90*/  FMUL.FTZ R65, R173, R182 ;  /* 0x000000b6ad417220 */ /* 0x000fe20000410000 */
[----:B------:R-:W-:Y:S01]  /*2ca0*/  STG.E.128 desc[UR8][R116.64], R60 ;  /* 0x0000003c74007986 */ /* 0x000fe2000c101d08 */
[----:B------:R-:W-:-:S04]  /*2cb0*/  IMAD.WIDE.U32 R102, R189, 0x10, R100 ;  /* 0x00000010bd667825 */ /* 0x000fc800078e0064 */
[C---:B0-----:R-:W-:Y:S01]  /*2cc0*/  FMUL.FTZ R66, R173.reuse, R184 ;  /* 0x000000b8ad427220 */ /* 0x041fe20000410000 */
[----:B------:R-:W-:Y:S01]  /*2cd0*/  FMUL.FTZ R67, R173, R204 ;  /* 0x000000ccad437220 */ /* 0x000fe20000410000 */
[-C--:B------:R-:W-:Y:S01]  /*2ce0*/  FMUL.FTZ R48, R44, R171.reuse ;  /* 0x000000ab2c307220 */ /* 0x080fe20000410000 */
[-C--:B------:R-:W-:Y:S01]  /*2cf0*/  FMUL.FTZ R49, R45, R171.reuse ;  /* 0x000000ab2d317220 */ /* 0x080fe20000410000 */
[-C--:B------:R-:W-:Y:S01]  /*2d00*/  FMUL.FTZ R50, R46, R171.reuse ;  /* 0x000000ab2e327220 */ /* 0x080fe20000410000 */
[----:B------:R-:W-:Y:S01]  /*2d10*/  FMUL.FTZ R51, R47, R171 ;  /* 0x000000ab2f337220 */ /* 0x000fe20000410000 */
[----:B------:R0:W-:Y:S01]  /*2d20*/  STG.E.128 desc[UR8][R110.64], R44 ;  /* 0x0000002c6e007986 */ /* 0x0001e2000c101d08 */
[----:B------:R-:W-:-:S04]  /*2d30*/  IMAD.WIDE.U32 R106, R189, 0x10, R108 ;  /* 0x00000010bd6a7825 */ /* 0x000fc800078e006c */
[----:B-1----:R-:W-:Y:S01]  /*2d40*/  FMUL.FTZ R55, R67, R171 ;  /* 0x000000ab43377220 */ /* 0x002fe20000410000 */
[----:B------:R-:W-:-:S04]  /*2d50*/  IMAD.WIDE.U32 R100, R191, 0x10, R100 ;  /* 0x00000010bf647825 */ /* 0x000fc800078e0064 */
[-C--:B------:R-:W-:Y:S01]  /*2d60*/  FMUL.FTZ R52, R64, R171.reuse ;  /* 0x000000ab40347220 */ /* 0x080fe20000410000 */
[-C--:B------:R-:W-:Y:S01]  /*2d70*/  FMUL.FTZ R53, R65, R171.reuse ;  /* 0x000000ab41357220 */ /* 0x080fe20000410000 */
[-C--:B------:R-:W-:Y:S01]  /*2d80*/  FMUL.FTZ R54, R66, R171.reuse ;  /* 0x000000ab42367220 */ /* 0x080fe20000410000 */
[----:B------:R-:W-:Y:S01]  /*2d90*/  IMAD.WIDE.U32 R108, R191, 0x10, R108 ;  /* 0x00000010bf6c7825 */ /* 0x000fe200078e006c */
[----:B------:R3:W-:Y:S04]  /*2da0*/  STG.E.128 desc[UR8][R104.64], R48 ;  /* 0x0000003068007986 */ /* 0x0007e8000c101d08 */
[----:B------:R3:W-:Y:S01]  /*2db0*/  STG.E.128 desc[UR8][R102.64], R68 ;  /* 0x0000004466007986 */ /* 0x0007e2000c101d08 */
[-C--:B0-----:R-:W-:Y:S01]  /*2dc0*/  FMUL.FTZ R44, R68, R171.reuse ;  /* 0x000000ab442c7220 */ /* 0x081fe20000410000 */
[-C--:B------:R-:W-:Y:S01]  /*2dd0*/  FMUL.FTZ R45, R69, R171.reuse ;  /* 0x000000ab452d7220 */ /* 0x080fe20000410000 */
[-C--:B------:R-:W-:Y:S01]  /*2de0*/  FMUL.FTZ R46, R70, R171.reuse ;  /* 0x000000ab462e7220 */ /* 0x080fe20000410000 */
[----:B------:R-:W-:-:S05]  /*2df0*/  FMUL.FTZ R47, R71, R171 ;  /* 0x000000ab472f7220 */ /* 0x000fca0000410000 */
[----:B------:R3:W-:Y:S04]  /*2e00*/  STG.E.128 desc[UR8][R106.64], R44 ;  /* 0x0000002c6a007986 */ /* 0x0007e8000c101d08 */
[----:B------:R3:W-:Y:S04]  /*2e10*/  STG.E.128 desc[UR8][R100.64], R64 ;  /* 0x0000004064007986 */ /* 0x0007e8000c101d08 */
[----:B------:R3:W-:Y:S01]  /*2e20*/  STG.E.128 desc[UR8][R108.64], R52 ;  /* 0x000000346c007986 */ /* 0x0007e2000c101d08 */
[----:B------:R-:W-:Y:S05]  /*2e30*/  BRA `(.L_x_11906) ;  /* 0x0000001000447947 */ /* 0x000fea0003800000 */
.L_x_11904:
        /* <DEDUP_REMOVED lines=56> */
[C---:B------:R-:W-:Y:S01]  /*31c0*/  FFMA.FTZ R60, R173.reuse, R113, R76 ;  /* 0x00000071ad3c7223 */ /* 0x040fe2000001004c */
[C---:B------:R-:W-:Y:S01]  /*31d0*/  FFMA.FTZ R50, R173.reuse, R50, R77 ;  /* 0x00000032ad327223 */ /* 0x040fe2000001004d */
[C---:B------:R-:W-:Y:S01]  /*31e0*/  FFMA.FTZ R62, R173.reuse, R123, R78 ;  /* 0x0000007bad3e7223 */ /* 0x040fe2000001004e */
[C---:B------:R-:W-:Y:S01]  /*31f0*/  FFMA.FTZ R52, R173.reuse, R52, R79 ;  /* 0x00000034ad347223 */ /* 0x040fe2000001004f */
        /* <DEDUP_REMOVED lines=12> */
[----:B0-----:R-:W-:-:S04]  /*32c0*/  IMAD.WIDE.U32 R54, R199, 0x10, R44 ;  /* 0x00000010c7367825 */ /* 0x001fc800078e002c */
[-C--:B------:R-:W-:Y:S01]  /*32d0*/  FMUL.FTZ R56, R56, R171.reuse ;  /* 0x000000ab38387220 */ /* 0x080fe20000410000 */
[-C--:B------:R-:W-:Y:S01]  /*32e0*/  FMUL.FTZ R57, R46, R171.reuse ;  /* 0x000000ab2e397220 */ /* 0x080fe20000410000 */
[-C--:B------:R-:W-:Y:S01]  /*32f0*/  FMUL.FTZ R58, R58, R171.reuse ;  /* 0x000000ab3a3a7220 */ /* 0x080fe20000410000 */
[----:B------:R-:W-:Y:S01]  /*3300*/  FMUL.FTZ R59, R48, R171 ;  /* 0x000000ab303b7220 */ /* 0x000fe20000410000 */
        /* <DEDUP_REMOVED lines=8> */
[----:B------:R-:W-:-:S04]  /*3390*/  IMAD.WIDE.U32 R68, R197, 0x10, R44 ;  /* 0x00000010c5447825 */ /* 0x000fc800078e002c */
[-C--:B------:R-:W-:Y:S01]  /*33a0*/  FMUL.FTZ R60, R60, R171.reuse ;  /* 0x000000ab3c3c7220 */ /* 0x080fe20000410000 */
[-C--:B------:R-:W-:Y:S01]  /*33b0*/  FMUL.FTZ R61, R50, R171.reuse ;  /* 0x000000ab323d7220 */ /* 0x080fe20000410000 */
[-C--:B------:R-:W-:Y:S01]  /*33c0*/  FMUL.FTZ R62, R62, R171.reuse ;  /* 0x000000ab3e3e7220 */ /* 0x080fe20000410000 */
[----:B------:R-:W-:Y:S01]  /*33d0*/  FMUL.FTZ R63, R52, R171 ;  /* 0x000000ab343f7220 */ /* 0x000fe20000410000 */
[C---:B------:R-:W-:Y:S01]  /*33e0*/  FFMA.FTZ R172, R173.reuse, R209, R92 ;  /* 0x000000d1adac7223 */ /* 0x040fe2000001005c */
[C---:B------:R-:W-:Y:S01]  /*33f0*/  FFMA.FTZ R174, R173.reuse, R174, R93 ;  /* 0x000000aeadae7223 */ /* 0x040fe2000001005d */
[C---:B------:R-:W-:Y:S01]  /*3400*/  FFMA.FTZ R176, R173.reuse, R213, R94 ;  /* 0x000000d5adb07223 */ /* 0x040fe2000001005e */
[----:B------:R-:W-:Y:S01]  /*3410*/  FFMA.FTZ R178, R173, R178, R95 ;  /* 0x000000b2adb27223 */ /* 0x000fe2000001005f */
[----:B------:R-:W-:-:S04]  /*3420*/  IMAD.WIDE.U32 R64, R203, 0x10, R44 ;  /* 0x00000010cb407825 */ /* 0x000fc800078e002c */
[C---:B------:R-:W-:Y:S01]  /*3430*/  FFMA.FTZ R180, R173.reuse, R217, R96 ;  /* 0x000000d9adb47223 */ /* 0x040fe20000010060 */
[C---:B------:R-:W-:Y:S01]  /*3440*/  FFMA.FTZ R182, R173.reuse, R182, R97 ;  /* 0x000000b6adb67223 */ /* 0x040fe20000010061 */
[----:B------:R-:W-:Y:S01]  /*3450*/  FFMA.FTZ R184, R173, R221, R98 ;  /* 0x000000ddadb87223 */ /* 0x000fe20000010062 */
[----:B------:R-:W-:-:S04]  /*3460*/  IMAD.WIDE.U32 R66, R201, 0x10, R44 ;  /* 0x00000010c9427825 */ /* 0x000fc800078e002c */
[----:B------:R-:W-:Y:S01]  /*3470*/  FFMA.FTZ R186, R173, R186, R99 ;  /* 0x000000baadba7223 */ /* 0x000fe20000010063 */
        /* <DEDUP_REMOVED lines=31> */
.L_x_11907:
        /* <DEDUP_REMOVED lines=34> */
[----:B-----5:R-:W-:Y:S01]  /*3890*/  FFMA.FTZ R46, R173, R47, R74 ;  /* 0x0000002fad2e7223 */ /* 0x020fe2000001004a */
[----:B0-----:R-:W-:-:S04]  /*38a0*/  IMAD.WIDE.U32 R48, R199, 0x10, R100 ;  /* 0x00000010c7307825 */ /* 0x001fc800078e0064 */
        /* <DEDUP_REMOVED lines=12> */
[C---:B------:R-:W-:Y:S01]  /*3970*/  FFMA.FTZ R56, R173.reuse, R56, R76 ;  /* 0x00000038ad387223 */ /* 0x040fe2000001004c */
[C---:B------:R-:W-:Y:S01]  /*3980*/  FFMA.FTZ R57, R173.reuse, R50, R77 ;  /* 0x00000032ad397223 */ /* 0x040fe2000001004d */
[C---:B------:R-:W-:Y:S01]  /*3990*/  FFMA.FTZ R58, R173.reuse, R123, R78 ;  /* 0x0000007bad3a7223 */ /* 0x040fe2000001004e */
[----:B------:R-:W-:Y:S01]  /*39a0*/  FFMA.FTZ R59, R173, R126, R79 ;  /* 0x0000007ead3b7223 */ /* 0x000fe2000001004f */
[----:B------:R-:W-:Y:S01]  /*39b0*/  FADD.FTZ R181, R174, -R181 ;  /* 0x800000b5aeb57221 */ /* 0x000fe20000010000 */
[----:B------:R-:W-:Y:S01]  /*39c0*/  FADD.FTZ R192, R177, -R192 ;  /* 0x800000c0b1c07221 */ /* 0x000fe20000010000 */
[----:B------:R-:W-:Y:S01]  /*39d0*/  FADD.FTZ R187, R178, -R187 ;  /* 0x800000bbb2bb7221 */ /* 0x000fe20000010000 */
[----:B------:R-:W-:Y:S01]  /*39e0*/  FADD.FTZ R198, R183, -R198 ;  /* 0x800000c6b7c67221 */ /* 0x000fe20000010000 */
[----:B-1----:R-:W-:-:S04]  /*39f0*/  IMAD.WIDE.U32 R68, R199, 0x10, R108 ;  /* 0x00000010c7447825 */ /* 0x002fc800078e006c */
[-C--:B------:R-:W-:Y:S01]  /*3a00*/  FMUL.FTZ R60, R56, R171.reuse ;  /* 0x000000ab383c7220 */ /* 0x080fe20000410000 */
[-C--:B------:R-:W-:Y:S01]  /*3a10*/  FMUL.FTZ R61, R57, R171.reuse ;  /* 0x000000ab393d7220 */ /* 0x080fe20000410000 */
[----:B------:R-:W-:Y:S01]  /*3a20*/  FMUL.FTZ R62, R58, R171 ;  /* 0x000000ab3a3e7220 */ /* 0x000fe20000410000 */
[----:B------:R-:W-:-:S04]  /*3a30*/  IMAD.WIDE.U32 R64, R197, 0x10, R100 ;  /* 0x00000010c5407825 */ /* 0x000fc800078e0064 */
[----:B------:R-:W-:Y:S01]  /*3a40*/  FMUL.FTZ R63, R59, R171 ;  /* 0x000000ab3b3f7220 */ /* 0x000fe20000410000 */
[C---:B------:R-:W-:Y:S01]  /*3a50*/  FFMA.FTZ R50, R173.reuse, R125, R82 ;  /* 0x0000007dad327223 */ /* 0x040fe20000010052 */
[----:B------:R-:W-:Y:S01]  /*3a60*/  FFMA.FTZ R51, R173, R172, R83 ;  /* 0x000000acad337223 */ /* 0x000fe20000010053 */
[----:B------:R-:W-:-:S04]  /*3a70*/  IMAD.WIDE.U32 R70, R197, 0x10, R108 ;  /* 0x00000010c5467825 */ /* 0x000fc800078e006c */
[-C--:B0-----:R-:W-:Y:S01]  /*3a80*/  FMUL.FTZ R44, R44, R171.reuse ;  /* 0x000000ab2c2c7220 */ /* 0x081fe20000410000 */
[-C--:B------:R-:W-:Y:S01]  /*3a90*/  FMUL.FTZ R45, R45, R171.reuse ;  /* 0x000000ab2d2d7220 */ /* 0x080fe20000410000 */
[-C--:B------:R-:W-:Y:S01]  /*3aa0*/  FMUL.FTZ R46, R46, R171.reuse ;  /* 0x000000ab2e2e7220 */ /* 0x080fe20000410000 */
[----:B------:R-:W-:Y:S01]  /*3ab0*/  FMUL.FTZ R47, R47, R171 ;  /* 0x000000ab2f2f7220 */ /* 0x000fe20000410000 */
[C---:B------:R-:W-:Y:S01]  /*3ac0*/  FFMA.FTZ R48, R173.reuse, R127, R80 ;  /* 0x0000007fad307223 */ /* 0x040fe20000010050 */
[C---:B------:R-:W-:Y:S01]  /*3ad0*/  FFMA.FTZ R49, R173.reuse, R124, R81 ;  /* 0x0000007cad317223 */ /* 0x040fe20000010051 */
[C---:B------:R-:W-:Y:S01]  /*3ae0*/  FFMA.FTZ R52, R173.reuse, R181, R84 ;  /* 0x000000b5ad347223 */ /* 0x040fe20000010054 */
[C---:B------:R-:W-:Y:S01]  /*3af0*/  FFMA.FTZ R53, R173.reuse, R192, R85 ;  /* 0x000000c0ad357223 */ /* 0x040fe20000010055 */
[----:B------:R0:W-:Y:S01]  /*3b00*/  STG.E.128 desc[UR8][R68.64], R44 ;  /* 0x0000002c44007986 */ /* 0x0001e2000c101d08 */
[C---:B------:R-:W-:Y:S01]  /*3b10*/  FFMA.FTZ R54, R173.reuse, R187, R86 ;  /* 0x000000bbad367223 */ /* 0x040fe20000010056 */
[----:B------:R-:W-:Y:S01]  /*3b20*/  FFMA.FTZ R55, R173, R198, R87 ;  /* 0x000000c6ad377223 */ /* 0x000fe20000010057 */
        /* <DEDUP_REMOVED lines=18> */
[C---:B0-----:R-:W-:Y:S01]  /*3c50*/  FFMA.FTZ R44, R173.reuse, R193, R88 ;  /* 0x000000c1ad2c7223 */ /* 0x041fe20000010058 */
[----:B------:R-:W-:Y:S01]  /*3c60*/  FFMA.FTZ R45, R173, R200, R89 ;  /* 0x000000c8ad2d7223 */ /* 0x000fe20000010059 */
[----:B------:R-:W-:-:S04]  /*3c70*/  IMAD.WIDE.U32 R110, R195, 0x10, R100 ;  /* 0x00000010c36e7825 */ /* 0x000fc800078e0064 */
[C---:B------:R-:W-:Y:S01]  /*3c80*/  FFMA.FTZ R46, R173.reuse, R205, R90 ;  /* 0x000000cdad2e7223 */ /* 0x040fe2000001005a */
[----:B------:R-:W-:Y:S01]  /*3c90*/  FFMA.FTZ R47, R173, R190, R91 ;  /* 0x000000bead2f7223 */ /* 0x000fe2000001005b */
[-C--:B-1----:R-:W-:Y:S01]  /*3ca0*/  FMUL.FTZ R56, R48, R171.reuse ;  /* 0x000000ab30387220 */ /* 0x082fe20000410000 */
[-C--:B------:R-:W-:Y:S01]  /*3cb0*/  FMUL.FTZ R57, R49, R171.reuse ;  /* 0x000000ab31397220 */ /* 0x080fe20000410000 */
[-C--:B------:R-:W-:Y:S01]  /*3cc0*/  FMUL.FTZ R58, R50, R171.reuse ;  /* 0x000000ab323a7220 */ /* 0x080fe20000410000 */
[----:B------:R-:W-:Y:S01]  /*3cd0*/  FMUL.FTZ R59, R51, R171 ;  /* 0x000000ab333b7220 */ /* 0x000fe20000410000 */
[----:B------:R0:W-:Y:S01]  /*3ce0*/  STG.E.128 desc[UR8][R66.64], R48 ;  /* 0x0000003042007986 */ /* 0x0001e2000c101d08 */
[----:B------:R-:W-:Y:S01]  /*3cf0*/  FFMA.FTZ R68, R173, R209, R92 ;  /* 0x000000d1ad447223 */ /* 0x000fe2000001005c */
[-C--:B--2---:R-:W-:Y:S01]  /*3d00*/  FMUL.FTZ R60, R52, R171.reuse ;  /* 0x000000ab343c7220 */ /* 0x084fe20000410000 */
[-C--:B------:R-:W-:Y:S01]  /*3d10*/  FMUL.FTZ R61, R53, R171.reuse ;  /* 0x000000ab353d7220 */ /* 0x080fe20000410000 */
[-C--:B------:R-:W-:Y:S01]  /*3d20*/  FMUL.FTZ R62, R54, R171.reuse ;  /* 0x000000ab363e7220 */ /* 0x080fe20000410000 */
[----:B------:R-:W-:Y:S01]  /*3d30*/  FMUL.FTZ R63, R55, R171 ;  /* 0x000000ab373f7220 */ /* 0x000fe20000410000 */
[----:B------:R-:W-:Y:S01]  /*3d40*/  STG.E.128 desc[UR8][R114.64], R56 ;  /* 0x0000003872007986 */ /* 0x000fe2000c101d08 */
[C---:B------:R-:W-:Y:S01]  /*3d50*/  FFMA.FTZ R69, R173.reuse, R186, R93 ;  /* 0x000000baad457223 */ /* 0x040fe2000001005d */
[C---:B------:R-:W-:Y:S01]  /*3d60*/  FFMA.FTZ R70, R173.reuse, R213, R94 ;  /* 0x000000d5ad467223 */ /* 0x040fe2000001005e */
[----:B------:R-:W-:Y:S01]  /*3d70*/  FFMA.FTZ R71, R173, R206, R95 ;  /* 0x000000cead477223 */ /* 0x000fe2000001005f */
[----:B------:R1:W-:Y:S01]  /*3d80*/  STG.E.128 desc[UR8][R112.64], R52 ;  /* 0x0000003470007986 */ /* 0x0003e2000c101d08 */
[----:B------:R-:W-:-:S04]  /*3d90*/  IMAD.WIDE.U32 R104, R195, 0x10, R108 ;  /* 0x00000010c3687825 */ /* 0x000fc800078e006c */
[C---:B------:R-:W-:Y:S01]  /*3da0*/  FFMA.FTZ R64, R173.reuse, R217, R96 ;  /* 0x000000d9ad407223 */ /* 0x040fe20000010060 */
[----:B------:R-:W-:Y:S01]  /*3db0*/  FFMA.FTZ R65, R173, R182, R97 ;  /* 0x000000b6ad417223 */ /* 0x000fe20000010061 */
[----:B------:R-:W-:Y:S01]  /*3dc0*/  STG.E.128 desc[UR8][R116.64], R60 ;  /* 0x0000003c74007986 */ /* 0x000fe2000c101d08 */
[----:B------:R-:W-:-:S04]  /*3dd0*/  IMAD.WIDE.U32 R102, R189, 0x10, R100 ;  /* 0x00000010bd667825 */ /* 0x000fc800078e0064 */
[C---:B0-----:R-:W-:Y:S01]  /*3de0*/  FFMA.FTZ R66, R173.reuse, R221, R98 ;  /* 0x000000ddad427223 */ /* 0x041fe20000010062 */
[----:B------:R-:W-:Y:S01]  /*3df0*/  FFMA.FTZ R67, R173, R204, R99 ;  /* 0x000000ccad437223 */ /* 0x000fe20000010063 */
        /* <DEDUP_REMOVED lines=20> */
[----:B------:R1:W-:Y:S02]  /*3f40*/  STG.E.128 desc[UR8][R108.64], R52 ;  /* 0x000000346c007986 */ /* 0x0003e4000c101d08 */
.L_x_11906:
        /* <DEDUP_REMOVED lines=61> */
.L_x_11901:
        /* <DEDUP_REMOVED lines=24> */
.L_x_11909:
        /* <DEDUP_REMOVED lines=14> */
.L_x_14447:


//--------------------- .text._ZN10layer_norm13ln_bwd_kernelINS_13Kernel_traitsI6__halfffffjLj7168ELj1ELj1ELj8ELj16ENS_18Kernel_traits_baseILj7168ES2_ffffjLj256EEEEELb0ELb0ELb1ELb0EEEvNS_9BwdParamsE --------------------------
	.section	.text._ZN10layer_norm13ln_bwd_kernelINS_13Kernel_traitsI6__halfffffjLj7168ELj1ELj1ELj8ELj16ENS_18Kernel_traits_baseILj7168ES2_ffffjLj256EEEEELb0ELb0ELb1ELb0EEEvNS_9BwdParamsE,"ax",@progbits
	.align	128
        .global         _ZN10layer_norm13ln_bwd_kernelINS_13Kernel_traitsI6__halfffffjLj7168ELj1ELj1ELj8ELj16ENS_18Kernel_traits_baseILj7168ES2_ffffjLj256EEEEELb0ELb0ELb1ELb0EEEvNS_9BwdParamsE
        .type           _ZN10layer_norm13ln_bwd_kernelINS_13Kernel_traitsI6__halfffffjLj7168ELj1ELj1ELj8ELj16ENS_18Kernel_traits_baseILj7168ES2_ffffjLj256EEEEELb0ELb0ELb1ELb0EEEvNS_9BwdParamsE,@function
        .size           _ZN10layer_norm13ln_bwd_kernelINS_13Kernel_traitsI6__halfffffjLj7168ELj1ELj1ELj8ELj16ENS_18Kernel_traits_baseILj7168ES2_ffffjLj256EEEEELb0ELb0ELb1ELb0EEEvNS_9BwdParamsE,(.L_x_14448 - _ZN10layer_norm13ln_bwd_kernelINS_13Kernel_traitsI6__halfffffjLj7168ELj1ELj1ELj8ELj16ENS_18Kernel_traits_baseILj7168ES2_ffffjLj256EEEEELb0ELb0ELb1ELb0EEEvNS_9BwdParamsE)
        .other          _ZN10layer_norm13ln_bwd_kernelINS_13Kernel_traitsI6__halfffffjLj7168ELj1ELj1ELj8ELj16ENS_18Kernel_traits_baseILj7168ES2_ffffjLj256EEEEELb0ELb0ELb1ELb0EEEvNS_9BwdParamsE,@"STO_CUDA_ENTRY STV_DEFAULT"
_ZN10layer_norm13ln_bwd_kernelINS_13Kernel_traitsI6__halfffffjLj7168ELj1ELj1ELj8ELj16ENS_18Kernel_traits_baseILj7168ES2_ffffjLj256EEEEELb0ELb0ELb1ELb0EEEvNS_9BwdParamsE:
.text._ZN10layer_norm13ln_bwd_kernelINS_13Kernel_traitsI6__halfffffjLj7168ELj1ELj1ELj8ELj16ENS_18Kernel_traits_baseILj7168ES2_ffffjLj256EEEEELb0ELb0ELb1ELb0EEEvNS_9BwdParamsE:
        /* <DEDUP_REMOVED lines=19> */
[----:B------:R-:W-:Y:S02]  /*0130*/  P2R R106, PR, RZ, 0x4 ;  /* 0x00000004ff6a7803 */ /* 0x000fe40000000000 */
[----:B------:R-:W-:Y:S02]  /*0140*/  CS2R R20, SRZ ;  /* 0x0000000000147805 */ /* 0x000fe4000001ff00 */
[----:B------:R-:W-:Y:S02]  /*0150*/  P2R R0, PR, RZ, 0x40 ;  /* 0x00000040ff007803 */ /* 0x000fe40000000000 */
[----:B------:R-:W-:Y:S02]  /*0160*/  CS2R R22, SRZ ;  /* 0x0000000000167805 */ /* 0x000fe4000001ff00 */
[----:B------:R-:W-:Y:S01]  /*0170*/  P2R R102, PR, RZ, 0x20 ;  /* 0x00000020ff667803 */ /* 0x000fe20000000000 */
[----:B------:R-:W1:Y:S01]  /*0180*/  @P6 LDC.64 R2, c[0x0][0x3d0] ;  /* 0x0000f400ff026b82 */ /* 0x000e620000000a00 */
[----:B------:R-:W-:-:S07]  /*0190*/  P2R R104, PR, RZ, 0x8 ;  /* 0x00000008ff687803 */ /* 0x000fce0000000000 */
[----:B------:R-:W4:Y:S08]  /*01a0*/  @P5 LDC.64 R4, c[0x0][0x3d0] ;  /* 0x0000f400ff045b82 */ /* 0x000f300000000a00 */
[----:B------:R-:W3:Y:S01]  /*01b0*/  @P3 LDC.64 R8, c[0x0][0x3d0] ;  /* 0x0000f400ff083b82 */ /* 0x000ee20000000a00 */
[----:B-1----:R-:W-:-:S07]  /*01c0*/  @P6 IMAD.WIDE.U32 R2, R19, 0x8, R2 ;  /* 0x0000000813026825 */ /* 0x002fce00078e0002 */
[----:B------:R-:W1:Y:S01]  /*01d0*/  @P2 LDC.64 R10, c[0x0][0x3d0] ;  /* 0x0000f400ff0a2b82 */ /* 0x000e620000000a00 */
[----:B------:R-:W-:Y:S01]  /*01e0*/  @P6 LOP3.LUT R19, R19, 0x100, RZ, 0xfc, !PT ;  /* 0x0000010013136812 */ /* 0x000fe200078efcff */
[----:B--2---:R-:W5:Y:S04]  /*01f0*/  @P6 LDG.E.64 R60, desc[UR10][R2.64] ;  /* 0x0000000a023c6981 */ /* 0x004f68000c1e1b00 */
[C---:B----4-:R-:W-:Y:S02]  /*0200*/  @P5 IMAD.WIDE.U32 R6, R19.reuse, 0x8, R4 ;  /* 0x0000000813065825 */ /* 0x050fe400078e0004 */
[----:B------:R-:W2:Y:S01]  /*0210*/  @P1 LDC.64 R12, c[0x0][0x3d0] ;  /* 0x0000f400ff0c1b82 */ /* 0x000ea20000000a00 */
[----:B------:R-:W-:-:S07]  /*0220*/  @P5 IADD3 R19, PT, PT, R19, 0x100, RZ ;  /* 0x0000010013135810 */ /* 0x000fce0007ffe0ff */
[----:B------:R-:W4:Y:S01]  /*0230*/  @P0 LDC.64 R16, c[0x0][0x3d0] ;  /* 0x0000f400ff100b82 */ /* 0x000f220000000a00 */
[C---:B---3--:R-:W-:Y:S01]  /*0240*/  @P3 IMAD.WIDE.U32 R8, R19.reuse, 0x8, R8 ;  /* 0x0000000813083825 */ /* 0x048fe200078e0008 */
[----:B------:R-:W-:Y:S01]  /*0250*/  @P3 IADD3 R19, PT, PT, R19, 0x100, RZ ;  /* 0x0000010013133810 */ /* 0x000fe20007ffe0ff */
[----:B------:R3:W5:Y:S01]  /*0260*/  @P5 LDG.E.64 R62, desc[UR10][R6.64] ;  /* 0x0000000a063e5981 */ /* 0x000762000c1e1b00 */
[----:B0-----:R-:W-:Y:S02]  /*0270*/  MOV R114, UR4 ;  /* 0x0000000400727c02 */ /* 0x001fe40008000f00 */
[----:B------:R-:W-:Y:S02]  /*0280*/  CS2R R24, SRZ ;  /* 0x0000000000187805 */ /* 0x000fe4000001ff00 */
[----:B------:R-:W-:Y:S01]  /*0290*/  CS2R R26, SRZ ;  /* 0x00000000001a7805 */ /* 0x000fe2000001ff00 */
[----:B------:R0:W5:Y:S01]  /*02a0*/  @P3 LDG.E.64 R64, desc[UR10][R8.64] ;  /* 0x0000000a08403981 */ /* 0x000162000c1e1b00 */
[----:B------:R-:W0:Y:S01]  /*02b0*/  @P4 LDC.64 R4, c[0x0][0x3d0] ;  /* 0x0000f400ff044b82 */ /* 0x000e220000000a00 */
[C---:B-1----:R-:W-:Y:S01]  /*02c0*/  @P2 IMAD.WIDE.U32 R10, R19.reuse, 0x8, R10 ;  /* 0x00000008130a2825 */ /* 0x042fe200078e000a */
[----:B------:R-:W-:-:S04]  /*02d0*/  @P2 IADD3 R19, PT, PT, R19, 0x100, RZ ;  /* 0x0000010013132810 */ /* 0x000fc80007ffe0ff */
[----:B------:R1:W5:Y:S01]  /*02e0*/  @P2 LDG.E.64 R66, desc[UR10][R10.64] ;  /* 0x0000000a0a422981 */ /* 0x000362000c1e1b00 */
[C---:B--2---:R-:W-:Y:S01]  /*02f0*/  @P1 IMAD.WIDE.U32 R14, R19.reuse, 0x8, R12 ;  /* 0x00000008130e1825 */ /* 0x044fe200078e000c */
[----:B------:R-:W-:Y:S02]  /*0300*/  @P1 IADD3 R19, PT, PT, R19, 0x100, RZ ;  /* 0x0000010013131810 */ /* 0x000fe40007ffe0ff */
[----:B------:R-:W-:Y:S02]  /*0310*/  ISETP.GE.AND P2, PT, R114, UR5, PT ;  /* 0x0000000572007c0c */ /* 0x000fe4000bf46270 */
[----:B---3--:R-:W-:Y:S01]  /*0320*/  CS2R R6, SRZ ;  /* 0x0000000000067805 */ /* 0x008fe2000001ff00 */
[----:B------:R2:W5:Y:S01]  /*0330*/  @P1 LDG.E.64 R68, desc[UR10][R14.64] ;  /* 0x0000000a0e441981 */ /* 0x000562000c1e1b00 */
[C---:B----4-:R-:W-:Y:S01]  /*0340*/  @P0 IMAD.WIDE.U32 R16, R19.reuse, 0x8, R16 ;  /* 0x0000000813100825 */ /* 0x050fe200078e0010 */
[----:B------:R-:W-:Y:S02]  /*0350*/  @P0 IADD3 R19, PT, PT, R19, 0x100, RZ ;  /* 0x0000010013130810 */ /* 0x000fe40007ffe0ff */
[----:B0-----:R-:W-:-:S02]  /*0360*/  CS2R R8, SRZ ;  /* 0x0000000000087805 */ /* 0x001fc4000001ff00 */
[----:B-1----:R-:W-:Y:S02]  /*0370*/  CS2R R10, SRZ ;  /* 0x00000000000a7805 */ /* 0x002fe4000001ff00 */
[----:B------:R-:W-:Y:S01]  /*0380*/  CS2R R28, SRZ ;  /* 0x00000000001c7805 */ /* 0x000fe2000001ff00 */
[----:B------:R0:W5:Y:S01]  /*0390*/  @P0 LDG.E.64 R70, desc[UR10][R16.64] ;  /* 0x0000000a10460981 */ /* 0x000162000c1e1b00 */
[----:B------:R-:W-:Y:S01]  /*03a0*/  @P4 IMAD.WIDE.U32 R12, R19, 0x8, R4 ;  /* 0x00000008130c4825 */ /* 0x000fe200078e0004 */
[----:B------:R-:W-:Y:S02]  /*03b0*/  CS2R R4, SRZ ;  /* 0x0000000000047805 */ /* 0x000fe4000001ff00 */
[----:B--2---:R-:W-:Y:S02]  /*03c0*/  CS2R R14, SRZ ;  /* 0x00000000000e7805 */ /* 0x004fe4000001ff00 */
[----:B------:R-:W-:Y:S02]  /*03d0*/  CS2R R18, SRZ ;  /* 0x0000000000127805 */ /* 0x000fe4000001ff00 */
[----:B------:R-:W-:Y:S01]  /*03e0*/  CS2R R30, SRZ ;  /* 0x00000000001e7805 */ /* 0x000fe2000001ff00 */
[----:B------:R1:W5:Y:S01]  /*03f0*/  @P4 LDG.E.64 R72, desc[UR10][R12.64] ;  /* 0x0000000a0c484981 */ /* 0x000362000c1e1b00 */
        /* <DEDUP_REMOVED lines=64> */
[----:B------:R-:W0:Y:S01]  /*0800*/  LDCU UR15, c[0x0][0x40c] ;  /* 0x00008180ff0f77ac */ /* 0x000e220008000800 */
[----:B------:R-:W-:Y:S02]  /*0810*/  MOV R121, R61 ;  /* 0x0000003d00797202 */ /* 0x000fe40000000f00 */
[----:B------:R-:W-:Y:S01]  /*0820*/  SHF.R.U32.HI R2, RZ, 0x10, R61 ;  /* 0x00000010ff027819 */ /* 0x000fe2000001163d */
[----:B------:R-:W1:Y:S01]  /*0830*/  LDCU.U8 UR9, c[0x0][0x410] ;  /* 0x00008200ff0977ac */ /* 0x000e620008000000 */
[----:B------:R-:W-:-:S02]  /*0840*/  MOV R120, R62 ;  /* 0x0000003e00787202 */ /* 0x000fc40000000f00 */
[----:B------:R-:W-:Y:S01]  /*0850*/  SHF.R.U64 R3, R62, 0x10, R63 ;  /* 0x000000103e037819 */ /* 0x000fe2000000123f */
[----:B------:R-:W2:Y:S01]  /*0860*/  LDCU UR14, c[0x0][0x400] ;  /* 0x00008000ff0e77ac */ /* 0x000ea20008000800 */
[----:B------:R-:W-:Y:S02]  /*0870*/  PRMT R119, R4, 0x5410, R119 ;  /* 0x0000541004777816 */ /* 0x000fe40000000077 */
[----:B------:R-:W-:Y:S02]  /*0880*/  PRMT R118, R5, 0x5410, R118 ;  /* 0x0000541005767816 */ /* 0x000fe40000000076 */
[----:B------:R-:W-:Y:S02]  /*0890*/  CS2R R4, SRZ ;  /* 0x0000000000047805 */ /* 0x000fe4000001ff00 */
[----:B------:R-:W-:Y:S01]  /*08a0*/  PRMT R177, R177, 0x5410, R6 ;  /* 0x00005410b1b17816 */ /* 0x000fe20000000006 */
[----:B------:R-:W3:Y:S01]  /*08b0*/  LDCU.64 UR12, c[0x0][0x438] ;  /* 0x00008700ff0c77ac */ /* 0x000ee20008000a00 */
[----:B------:R-:W-:-:S02]  /*08c0*/  PRMT R179, R179, 0x5410, R7 ;  /* 0x00005410b3b37816 */ /* 0x000fc40000000007 */
[----:B------:R-:W-:Y:S02]  /*08d0*/  CS2R R6, SRZ ;  /* 0x0000000000067805 */ /* 0x000fe4000001ff00 */
[----:B------:R-:W-:Y:S01]  /*08e0*/  PRMT R180, R180, 0x5410, R8 ;  /* 0x00005410b4b47816 */ /* 0x000fe20000000008 */
[----:B------:R-:W4:Y:S01]  /*08f0*/  LDCU.64 UR6, c[0x0][0x478] ;  /* 0x00008f00ff0677ac */ /* 0x000f220008000a00 */
        /* <DEDUP_REMOVED lines=13> */
.L_x_11970:
        /* <DEDUP_REMOVED lines=29> */
[----:B------:R-:W-:Y:S02]  /*0ba0*/  ISETP.GE.U32.AND P3, PT, R115, 0x300, PT ;  /* 0x000003007300780c */ /* 0x000fe40003f66070 */
        /* <DEDUP_REMOVED lines=20> */
[--C-:B------:R-:W-:Y:S01]  /*0cf0*/  HADD2.F32 R109, -RZ, R122.reuse.H1_H1 ;  /* 0x3000007aff6d7230 */ /* 0x100fe20000004100 */
[----:B------:R-:W-:Y:S02]  /*0d00*/  IADD3 R108, PT, PT, R108, 0x100, RZ ;  /* 0x000001006c6c7810 */ /* 0x000fe40007ffe0ff */
[----:B------:R-:W-:Y:S01]  /*0d10*/  IADD3 R105, PT, PT, R105, 0x100, RZ ;  /* 0x0000010069697810 */ /* 0x000fe20007ffe0ff */
[C---:B---3--:R-:W-:Y:S01]  /*0d20*/  FADD.FTZ R110, -R104.reuse, R100 ;  /* 0x00000064686e7221 */ /* 0x048fe20000010100 */
[C---:B------:R-:W-:Y:S01]  /*0d30*/  FADD.FTZ R150, -R104.reuse, R101 ;  /* 0x0000006568967221 */ /* 0x040fe20000010100 */
[----:B------:R-:W-:Y:S02]  /*0d40*/  HADD2.F32 R100, -RZ, R122.H0_H0 ;  /* 0x2000007aff647230 */ /* 0x000fe40000004100 */
[----:B------:R-:W-:Y:S01]  /*0d50*/  FADD.FTZ R102, -R104, R102 ;  /* 0x0000006668667221 */ /* 0x000fe20000010100 */
[C---:B-----5:R-:W-:Y:S01]  /*0d60*/  FMUL.FTZ R3, R113.reuse, R110 ;  /* 0x0000006e71037220 */ /* 0x060fe20000410000 */
[----:B------:R-:W-:Y:S01]  /*0d70*/  FMUL.FTZ R150, R113, R150 ;  /* 0x0000009671967220 */ /* 0x000fe20000410000 */
[----:B------:R-:W-:-:S02]  /*0d80*/  HADD2.F32 R101, -RZ, R121.H1_H1 ;  /* 0x30000079ff657230 */ /* 0x000fc40000004100 */
[----:B------:R-:W-:Y:S01]  /*0d90*/  FMUL.FTZ R149, R113, R102 ;  /* 0x0000006671957220 */ /* 0x000fe20000410000 */
[----:B----4-:R-:W-:Y:S01]  /*0da0*/  FMUL.FTZ R134, R96, R109 ;  /* 0x0000006d60867220 */ /* 0x010fe20000410000 */
[----:B------:R-:W-:Y:S01]  /*0db0*/  FADD.FTZ R32, R32, R96 ;  /* 0x0000006020207221 */ /* 0x000fe20000010000 */
[----:B------:R-:W-:Y:S01]  /*0dc0*/  FFMA.FTZ R4, R96, R3, R4 ;  /* 0x0000000360047223 */ /* 0x000fe20000010004 */
[----:B------:R-:W-:Y:S01]  /*0dd0*/  FMUL.FTZ R147, R97, R100 ;  /* 0x0000006461937220 */ /* 0x000fe20000410000 */
[----:B------:R-:W-:Y:S01]  /*0de0*/  FADD.FTZ R33, R33, R97 ;  /* 0x0000006121217221 */ /* 0x000fe20000010000 */
[----:B------:R-:W-:Y:S01]  /*0df0*/  FFMA.FTZ R5, R97, R150, R5 ;  /* 0x0000009661057223 */ /* 0x000fe20000010005 */
[----:B------:R-:W-:Y:S01]  /*0e00*/  FADD.FTZ R96, RZ, R134 ;  /* 0x00000086ff607221 */ /* 0x000fe20000010000 */
[----:B------:R-:W-:Y:S01]  /*0e10*/  FFMA.FTZ R97, R3, R134, RZ ;  /* 0x0000008603617223 */ /* 0x000fe200000100ff */
[----:B------:R-:W-:Y:S01]  /*0e20*/  FMUL.FTZ R152, R98, R101 ;  /* 0x0000006562987220 */ /* 0x000fe20000410000 */
[----:B------:R-:W-:-:S02]  /*0e30*/  HADD2.F32 R100, -RZ, R121.H0_H0 ;  /* 0x20000079ff647230 */ /* 0x000fc40000004100 */
        /* <DEDUP_REMOVED lines=13> */
.L_x_11914:
[----:B------:R-:W-:Y:S05]  /*0f10*/  BSYNC.RECONVERGENT B1 ;  /* 0x0000000000017941 */ /* 0x000fea0003800200 */
.L_x_11913:
[----:B------:R-:W-:Y:S01]  /*0f20*/  BSSY.RECONVERGENT B1, `(.L_x_11915) ;  /* 0x0000030000017945 */ /* 0x000fe20003800200 */
[----:B------:R-:W-:-:S03]  /*0f30*/  ISETP.GE.U32.AND P0, PT, R115, 0x700, PT ;  /* 0x000007007300780c */ /* 0x000fc60003f06070 */
[----:B------:R-:W-:Y:S10]  /*0f40*/  @!P1 BRA `(.L_x_11916) ;  /* 0x0000000000b49947 */ /* 0x000ff40003800000 */
        /* <DEDUP_REMOVED lines=45> */
.L_x_11916:
[----:B------:R-:W-:Y:S05]  /*1220*/  BSYNC.RECONVERGENT B1 ;  /* 0x0000000000017941 */ /* 0x000fea0003800200 */
.L_x_11915:
        /* <DEDUP_REMOVED lines=47> */
.L_x_11918:
[----:B------:R-:W-:Y:S05]  /*1520*/  BSYNC.RECONVERGENT B1 ;  /* 0x0000000000017941 */ /* 0x000fea0003800200 */
.L_x_11917:
        /* <DEDUP_REMOVED lines=14> */
[----:B------:R-:W-:Y:S02]  /*1610*/  IADD3 R108, PT, PT, R108, 0x100, RZ ;  /* 0x000001006c6c7810 */ /* 0x000fe40007ffe0ff */
        /* <DEDUP_REMOVED lines=32> */
.L_x_11920:
[----:B------:R-:W-:Y:S05]  /*1820*/  BSYNC.RECONVERGENT B1 ;  /* 0x0000000000017941 */ /* 0x000fea0003800200 */
.L_x_11919:
        /* <DEDUP_REMOVED lines=47> */
.L_x_11922:
[----:B------:R-:W-:Y:S05]  /*1b20*/  BSYNC.RECONVERGENT B1 ;  /* 0x0000000000017941 */ /* 0x000fea0003800200 */
.L_x_11921:
        /* <DEDUP_REMOVED lines=47> */
.L_x_11924:
[----:B------:R-:W-:Y:S05]  /*1e20*/  BSYNC.RECONVERGENT B1 ;  /* 0x0000000000017941 */ /* 0x000fea0003800200 */
.L_x_11923:
        /* <DEDUP_REMOVED lines=12> */
[--C-:B------:R-:W-:Y:S02]  /*1ef0*/  HADD2.F32 R123, -RZ, R185.reuse.H0_H0 ;  /* 0x200000b9ff7b7230 */ /* 0x100fe40000004100 */
[----:B------:R-:W-:Y:S02]  /*1f00*/  HADD2.F32 R136, -RZ, R185.H1_H1 ;  /* 0x300000b9ff887230 */ /* 0x000fe40000004100 */
[--C-:B------:R-:W-:Y:S02]  /*1f10*/  HADD2.F32 R173, -RZ, R186.reuse.H0_H0 ;  /* 0x200000baffad7230 */ /* 0x100fe40000004100 */
[----:B------:R-:W-:Y:S02]  /*1f20*/  HADD2.F32 R176, -RZ, R186.H1_H1 ;  /* 0x300000baffb07230 */ /* 0x000fe40000004100 */
[C---:B---3--:R-:W-:Y:S01]  /*1f30*/  FADD.FTZ R138, -R104.reuse, R101 ;  /* 0x00000065688a7221 */ /* 0x048fe20000010100 */
[C---:B------:R-:W-:Y:S01]  /*1f40*/  FADD.FTZ R108, -R104.reuse, R100 ;  /* 0x00000064686c7221 */ /* 0x040fe20000010100 */
[C---:B------:R-:W-:Y:S01]  /*1f50*/  FADD.FTZ R102, -R104.reuse, R102 ;  /* 0x0000006668667221 */ /* 0x040fe20000010100 */
[----:B------:R-:W-:Y:S01]  /*1f60*/  FADD.FTZ R178, -R104, R103 ;  /* 0x0000006768b27221 */ /* 0x000fe20000010100 */
[C---:B-----5:R-:W-:Y:S01]  /*1f70*/  FMUL.FTZ R138, R113.reuse, R138 ;  /* 0x0000008a718a7220 */ /* 0x060fe20000410000 */
[C---:B------:R-:W-:Y:S01]  /*1f80*/  FMUL.FTZ R125, R113.reuse, R108 ;  /* 0x0000006c717d7220 */ /* 0x040fe20000410000 */
[C---:B------:R-:W-:Y:S01]  /*1f90*/  FMUL.FTZ R175, R113.reuse, R102 ;  /* 0x0000006671af7220 */ /* 0x040fe20000410000 */
[----:B------:R-:W-:Y:S01]  /*1fa0*/  FMUL.FTZ R178, R113, R178 ;  /* 0x000000b271b27220 */ /* 0x000fe20000410000 */
[----:B----4-:R-:W-:Y:S01]  /*1fb0*/  FMUL.FTZ R123, R96, R123 ;  /* 0x0000007b607b7220 */ /* 0x010fe20000410000 */
[----:B------:R-:W-:Y:S01]  /*1fc0*/  FMUL.FTZ R136, R97, R136 ;  /* 0x0000008861887220 */ /* 0x000fe20000410000 */
[----:B------:R-:W-:Y:S01]  /*1fd0*/  FADD.FTZ R57, R57, R97 ;  /* 0x0000006139397221 */ /* 0x000fe20000010000 */
        /* <DEDUP_REMOVED lines=12> */
[----:B------:R-:W-:Y:S01]  /*20a0*/  FADD.FTZ R111, R96, R173 ;  /* 0x000000ad606f7221 */ /* 0x000fe20000010000 */
[----:B------:R-:W-:Y:S01]  /*20b0*/  FFMA.FTZ R97, R175, R173, R98 ;  /* 0x000000adaf617223 */ /* 0x000fe20000010062 */
[----:B------:R-:W-:-:S02]  /*20c0*/  FFMA.FTZ R31, R99, R178, R31 ;  /* 0x000000b2631f7223 */ /* 0x000fc4000001001f */
[----:B------:R-:W-:Y:S01]  /*20d0*/  FADD.FTZ R111, R111, R176 ;  /* 0x000000b06f6f7221 */ /* 0x000fe20000010000 */
[----:B------:R-:W-:Y:S01]  /*20e0*/  FFMA.FTZ R110, R178, R176, R97 ;  /* 0x000000b0b26e7223 */ /* 0x000fe20000010061 */
[----:B0-----:R-:W-:Y:S06]  /*20f0*/  BRA `(.L_x_11925) ;  /* 0x0000000000b07947 */ /* 0x001fec0003800000 */
.L_x_11912:
        /* <DEDUP_REMOVED lines=44> */
.L_x_11925:
[----:B------:R-:W-:Y:S05]  /*23c0*/  BSYNC.RECONVERGENT B0 ;  /* 0x0000000000007941 */ /* 0x000fea0003800200 */
.L_x_11911:
        /* <DEDUP_REMOVED lines=31> */
.L_x_11927:
[----:B------:R-:W-:Y:S05]  /*25c0*/  BSYNC.RECONVERGENT B0 ;  /* 0x0000000000007941 */ /* 0x000fea0003800200 */
.L_x_11926:
        /* <DEDUP_REMOVED lines=31> */
[----:B------:R-:W-:-:S02]  /*27c0*/  MOV R103, R0 ;  /* 0x0000000000677202 */ /* 0x000fc40000000f00 */
        /* <DEDUP_REMOVED lines=10> */
[----:B------:R-:W-:Y:S01]  /*2870*/  FADD.FTZ R96, R111, R96 ;  /* 0x000000606f607221 */ /* 0x000fe20000010000 */
[----:B------:R-:W-:Y:S02]  /*2880*/  P2R R0, PR, RZ, 0x2 ;  /* 0x00000002ff007803 */ /* 0x000fe40000000000 */
        /* <DEDUP_REMOVED lines=12> */
[-CC-:B------:R-:W-:Y:S01]  /*2950*/  FFMA.FTZ R97, R3, R100.reuse, R105.reuse ;  /* 0x0000006403617223 */ /* 0x180fe20000010069 */
[-CC-:B------:R-:W-:Y:S01]  /*2960*/  FFMA.FTZ R98, R150, R100.reuse, R105.reuse ;  /* 0x0000006496627223 */ /* 0x180fe20000010069 */
[----:B------:R-:W-:Y:S01]  /*2970*/  FFMA.FTZ R99, R149, R100, R105 ;  /* 0x0000006495637223 */ /* 0x000fe20000010069 */
[----:B------:R-:W-:Y:S01]  /*2980*/  ISETP.GT.AND P1, PT, R112, RZ, PT ;  /* 0x000000ff7000720c */ /* 0x000fe20003f24270 */
[----:B------:R-:W-:Y:S01]  /*2990*/  FADD.FTZ R96, R134, -R97 ;  /* 0x8000006186607221 */ /* 0x000fe20000010000 */
[----:B------:R-:W-:Y:S01]  /*29a0*/  FADD.FTZ R98, R147, -R98 ;  /* 0x8000006293627221 */ /* 0x000fe20000010000 */
[----:B------:R-:W-:Y:S01]  /*29b0*/  FADD.FTZ R102, R152, -R99 ;  /* 0x8000006398667221 */ /* 0x000fe20000010000 */
[----:B------:R-:W-:Y:S01]  /*29c0*/  ISETP.GT.AND P0, PT, R2, RZ, PT ;  /* 0x000000ff0200720c */ /* 0x000fe20003f04270 */
[C---:B------:R-:W-:Y:S01]  /*29d0*/  FMUL.FTZ R96, R113.reuse, R96 ;  /* 0x0000006071607220 */ /* 0x040fe20000410000 */
[C---:B------:R-:W-:Y:S01]  /*29e0*/  FMUL.FTZ R98, R113.reuse, R98 ;  /* 0x0000006271627220 */ /* 0x040fe20000410000 */
[----:B------:R-:W-:-:S03]  /*29f0*/  FMUL.FTZ R102, R113, R102 ;  /* 0x0000006671667220 */ /* 0x000fc60000410000 */
[----:B------:R-:W-:Y:S02]  /*2a00*/  FSEL R96, R96, RZ, P1 ;  /* 0x000000ff60607208 */ /* 0x000fe40000800000 */
[----:B------:R-:W-:Y:S02]  /*2a10*/  FSEL R98, R98, RZ, P1 ;  /* 0x000000ff62627208 */ /* 0x000fe40000800000 */
[----:B------:R-:W-:Y:S01]  /*2a20*/  FSEL R102, R102, RZ, P1 ;  /* 0x000000ff66667208 */ /* 0x000fe20000800000 */
[----:B------:R-:W-:Y:S02]  /*2a30*/  FMUL.FTZ R97, R96, UR15 ;  /* 0x0000000f60617c20 */ /* 0x000fe40008410000 */
[----:B------:R-:W-:Y:S02]  /*2a40*/  FMUL.FTZ R98, R98, UR15 ;  /* 0x0000000f62627c20 */ /* 0x000fe40008410000 */
[----:B------:R-:W-:Y:S01]  /*2a50*/  FMUL.FTZ R99, R102, UR15 ;  /* 0x0000000f66637c20 */ /* 0x000fe20008410000 */
[----:B------:R-:W-:-:S02]  /*2a60*/  SEL R88, R97, R88, P0 ;  /* 0x0000005861587207 */ /* 0x000fc40000000000 */
[----:B------:R-:W-:Y:S02]  /*2a70*/  SEL R89, R98, R89, P0 ;  /* 0x0000005962597207 */ /* 0x000fe40000000000 */
[----:B------:R-:W-:Y:S01]  /*2a80*/  SEL R90, R99, R90, P0 ;  /* 0x0000005a635a7207 */ /* 0x000fe20000000000 */
[----:B------:R-:W-:Y:S06]  /*2a90*/  @!P3 BRA `(.L_x_11932) ;  /* 0x000000040070b947 */ /* 0x000fec0003800000 */
[----:B------:R-:W-:-:S04]  /*2aa0*/  FFMA.FTZ R96, R154, R100, R105 ;  /* 0x000000649a607223 */ /* 0x000fc80000010069 */
[----:B------:R-:W-:-:S04]  /*2ab0*/  FADD.FTZ R96, R151, -R96 ;  /* 0x8000006097607221 */ /* 0x000fc80000010000 */
[----:B------:R-:W-:-:S05]  /*2ac0*/  FMUL.FTZ R96, R113, R96 ;  /* 0x0000006071607220 */ /* 0x000fca0000410000 */
[----:B------:R-:W-:-:S05]  /*2ad0*/  FSEL R96, R96, RZ, P1 ;  /* 0x000000ff60607208 */ /* 0x000fca0000800000 */
[----:B------:R-:W-:Y:S01]  /*2ae0*/  FMUL.FTZ R91, R96, UR15 ;  /* 0x0000000f605b7c20 */ /* 0x000fe20008410000 */
[----:B------:R-:W-:Y:S06]  /*2af0*/  BRA `(.L_x_11932) ;  /* 0x0000000400587947 */ /* 0x000fec0003800000 */
.L_x_11931:
[-CC-:B------:R-:W-:Y:S01]  /*2b00*/  FFMA.FTZ R93, R3, R100.reuse, R105.reuse ;  /* 0x00000064035d7223 */ /* 0x180fe20000010069 */
[-CC-:B------:R-:W-:Y:S01]  /*2b10*/  FFMA.FTZ R94, R150, R100.reuse, R105.reuse ;  /* 0x00000064965e7223 */ /* 0x180fe20000010069 */
[-C--:B------:R-:W-:Y:S01]  /*2b20*/  FFMA.FTZ R95, R149, R100.reuse, R105 ;  /* 0x00000064955f7223 */ /* 0x080fe20000010069 */
[----:B------:R-:W-:Y:S01]  /*2b30*/  ISETP.GT.AND P1, PT, R112, RZ, PT ;  /* 0x000000ff7000720c */ /* 0x000fe20003f24270 */
[----:B------:R-:W-:Y:S01]  /*2b40*/  FADD.FTZ R92, R134, -R93 ;  /* 0x8000005d865c7221 */ /* 0x000fe20000010000 */
[----:B------:R-:W-:Y:S01]  /*2b50*/  FADD.FTZ R94, R147, -R94 ;  /* 0x8000005e935e7221 */ /* 0x000fe20000010000 */
[----:B------:R-:W-:Y:S01]  /*2b60*/  FADD.FTZ R96, R152, -R95 ;  /* 0x8000005f98607221 */ /* 0x000fe20000010000 */
[----:B------:R-:W-:Y:S01]  /*2b70*/  FFMA.FTZ R98, R154, R100, R105 ;  /* 0x000000649a627223 */ /* 0x000fe20000010069 */
[C---:B------:R-:W-:Y:S01]  /*2b80*/  FMUL.FTZ R92, R113.reuse, R92 ;  /* 0x0000005c715c7220 */ /* 0x040fe20000410000 */
[C---:B------:R-:W-:Y:S01]  /*2b90*/  FMUL.FTZ R94, R113.reuse, R94 ;  /* 0x0000005e715e7220 */ /* 0x040fe20000410000 */
[----:B------:R-:W-:Y:S01]  /*2ba0*/  FMUL.FTZ R97, R113, R96 ;  /* 0x0000006071617220 */ /* 0x000fe20000410000 */
[----:B------:R-:W-:Y:S01]  /*2bb0*/  FADD.FTZ R98, R151, -R98 ;  /* 0x8000006297627221 */ /* 0x000fe20000010000 */
[----:B------:R-:W-:-:S02]  /*2bc0*/  ISETP.GT.AND P0, PT, R2, RZ, PT ;  /* 0x000000ff0200720c */ /* 0x000fc40003f04270 */
[----:B------:R-:W-:Y:S01]  /*2bd0*/  FSEL R92, R92, RZ, P1 ;  /* 0x000000ff5c5c7208 */ /* 0x000fe20000800000 */
[----:B------:R-:W-:Y:S01]  /*2be0*/  FMUL.FTZ R98, R113, R98 ;  /* 0x0000006271627220 */ /* 0x000fe20000410000 */
[----:B------:R-:W-:Y:S02]  /*2bf0*/  FSEL R96, R94, RZ, P1 ;  /* 0x000000ff5e607208 */ /* 0x000fe40000800000 */
[----:B------:R-:W-:Y:S01]  /*2c00*/  FSEL R97, R97, RZ, P1 ;  /* 0x000000ff61617208 */ /* 0x000fe20000800000 */
[----:B------:R-:W-:Y:S02]  /*2c10*/  FMUL.FTZ R93, R92, UR15 ;  /* 0x0000000f5c5d7c20 */ /* 0x000fe40008410000 */
[----:B------:R-:W-:Y:S02]  /*2c20*/  FMUL.FTZ R94, R96, UR15 ;  /* 0x0000000f605e7c20 */ /* 0x000fe40008410000 */
[----:B------:R-:W-:Y:S01]  /*2c30*/  FMUL.FTZ R95, R97, UR15 ;  /* 0x0000000f615f7c20 */ /* 0x000fe20008410000 */
[----:B------:R-:W-:-:S02]  /*2c40*/  SEL R88, R93, R88, P0 ;  /* 0x000000585d587207 */ /* 0x000fc40000000000 */
[----:B------:R-:W-:Y:S02]  /*2c50*/  SEL R89, R94, R89, P0 ;  /* 0x000000595e597207 */ /* 0x000fe40000000000 */
[----:B------:R-:W-:Y:S02]  /*2c60*/  SEL R90, R95, R90, P0 ;  /* 0x0000005a5f5a7207 */ /* 0x000fe40000000000 */
[----:B------:R-:W-:Y:S02]  /*2c70*/  FSEL R95, R98, RZ, P1 ;  /* 0x000000ff625f7208 */ /* 0x000fe40000800000 */
[----:B------:R-:W-:Y:S02]  /*2c80*/  MOV R93, R96 ;  /* 0x00000060005d7202 */ /* 0x000fe40000000f00 */
[----:B------:R-:W-:Y:S01]  /*2c90*/  MOV R94, R97 ;  /* 0x00000061005e7202 */ /* 0x000fe20000000f00 */
[----:B------:R-:W-:Y:S06]  /*2ca0*/  @!P3 BRA `(.L_x_11932) ;  /* 0x0000000000ecb947 */ /* 0x000fec0003800000 */
[----:B------:R-:W-:Y:S01]  /*2cb0*/  MOV R94, R97 ;  /* 0x00000061005e7202 */ /* 0x000fe20000000f00 */
[----:B------:R-:W-:Y:S01]  /*2cc0*/  FMUL.FTZ R91, R95, UR15 ;  /* 0x0000000f5f5b7c20 */ /* 0x000fe20008410000 */
[----:B------:R-:W-:Y:S01]  /*2cd0*/  MOV R93, R96 ;  /* 0x00000060005d7202 */ /* 0x000fe20000000f00 */
[----:B------:R-:W-:Y:S06]  /*2ce0*/  BRA `(.L_x_11932) ;  /* 0x0000000000dc7947 */ /* 0x000fec0003800000 */
.L_x_11930:
[----:B------:R-:W-:Y:S01]  /*2cf0*/  UMOV UR4, UR6 ;  /* 0x0000000600047c82 */ /* 0x000fe20008000000 */
[----:B------:R-:W-:Y:S01]  /*2d00*/  UMOV UR5, UR7 ;  /* 0x0000000700057c82 */ /* 0x000fe20008000000 */
[----:B------:R-:W-:-:S04]  /*2d10*/  UISETP.NE.U32.AND UP0, UPT, UR4, URZ, UPT ;  /* 0x000000ff0400728c */ /* 0x000fc8000bf05070 */
[----:B------:R-:W-:-:S09]  /*2d20*/  UISETP.NE.AND.EX UP0, UPT, UR5, URZ, UPT, UP0 ;  /* 0x000000ff0500728c */ /* 0x000fd2000bf05300 */
[----:B------:R-:W-:Y:S05]  /*2d30*/  BRA.U UP0, `(.L_x_11933) ;  /* 0x0000000100687547 */ /* 0x000fea000b800000 */
[-CC-:B------:R-:W-:Y:S01]  /*2d40*/  @P2 FFMA.FTZ R97, R3, R100.reuse, R105.reuse ;  /* 0x0000006403612223 */ /* 0x180fe20000010069 */
[-CC-:B------:R-:W-:Y:S01]  /*2d50*/  @P2 FFMA.FTZ R102, R150, R100.reuse, R105.reuse ;  /* 0x0000006496662223 */ /* 0x180fe20000010069 */
[----:B------:R-:W-:Y:S01]  /*2d60*/  @P2 FFMA.FTZ R107, R149, R100, R105 ;  /* 0x00000064956b2223 */ /* 0x000fe20000010069 */
[----:B------:R-:W-:Y:S01]  /*2d70*/  MOV R96, R60 ;  /* 0x0000003c00607202 */ /* 0x000fe20000000f00 */
[----:B------:R-:W-:Y:S01]  /*2d80*/  @P2 FADD.FTZ R97, R134, -R97 ;  /* 0x8000006186612221 */ /* 0x000fe20000010000 */
[----:B------:R-:W-:Y:S01]  /*2d90*/  @P2 FADD.FTZ R102, R147, -R102 ;  /* 0x8000006693662221 */ /* 0x000fe20000010000 */
[----:B------:R-:W-:Y:S01]  /*2da0*/  @P2 FADD.FTZ R107, R152, -R107 ;  /* 0x8000006b986b2221 */ /* 0x000fe20000010000 */
[----:B------:R-:W-:Y:S01]  /*2db0*/  MOV R98, R61 ;  /* 0x0000003d00627202 */ /* 0x000fe20000000f00 */
[C---:B------:R-:W-:Y:S01]  /*2dc0*/  @P2 FFMA.FTZ R96, R113.reuse, R97, R60 ;  /* 0x0000006171602223 */ /* 0x040fe2000001003c */
[----:B------:R-:W-:Y:S01]  /*2dd0*/  MOV R99, R62 ;  /* 0x0000003e00637202 */ /* 0x000fe20000000f00 */
[C---:B------:R-:W-:Y:S01]  /*2de0*/  @P2 FFMA.FTZ R98, R113.reuse, R102, R61 ;  /* 0x0000006671622223 */ /* 0x040fe2000001003d */
[----:B------:R-:W-:Y:S01]  /*2df0*/  @P2 FFMA.FTZ R99, R113, R107, R62 ;  /* 0x0000006b71632223 */ /* 0x000fe2000001003e */
[----:B------:R-:W-:Y:S01]  /*2e00*/  FMUL.FTZ R97, R96, UR15 ;  /* 0x0000000f60617c20 */ /* 0x000fe20008410000 */
[----:B------:R-:W-:Y:S01]  /*2e10*/  ISETP.GT.AND P0, PT, R2, RZ, PT ;  /* 0x000000ff0200720c */ /* 0x000fe20003f04270 */
[----:B------:R-:W-:Y:S01]  /*2e20*/  FMUL.FTZ R96, R98, UR15 ;  /* 0x0000000f62607c20 */ /* 0x000fe20008410000 */
[----:B------:R-:W-:-:S02]  /*2e30*/  FMUL.FTZ R99, R99, UR15 ;  /* 0x0000000f63637c20 */ /* 0x000fc40008410000 */
[----:B------:R-:W-:Y:S02]  /*2e40*/  SEL R88, R97, R88, P0 ;  /* 0x0000005861587207 */ /* 0x000fe40000000000 */
[----:B------:R-:W-:Y:S02]  /*2e50*/  SEL R89, R96, R89, P0 ;  /* 0x0000005960597207 */ /* 0x000fe40000000000 */
[----:B------:R-:W-:Y:S01]  /*2e60*/  SEL R90, R99, R90, P0 ;  /* 0x0000005a635a7207 */ /* 0x000fe20000000000 */
[----:B------:R-:W-:Y:S06]  /*2e70*/  @!P3 BRA `(.L_x_11932) ;  /* 0x000000000078b947 */ /* 0x000fec0003800000 */
[----:B------:R-:W-:Y:S01]  /*2e80*/  @P2 FFMA.FTZ R96, R154, R100, R105 ;  /* 0x000000649a602223 */ /* 0x000fe20000010069 */
[----:B------:R-:W-:-:S03]  /*2e90*/  MOV R91, R63 ;  /* 0x0000003f005b7202 */ /* 0x000fc60000000f00 */
[----:B------:R-:W-:-:S04]  /*2ea0*/  @P2 FADD.FTZ R96, R151, -R96 ;  /* 0x8000006097602221 */ /* 0x000fc80000010000 */
[----:B------:R-:W-:-:S04]  /*2eb0*/  @P2 FFMA.FTZ R91, R113, R96, R63 ;  /* 0x00000060715b2223 */ /* 0x000fc8000001003f */
[----:B------:R-:W-:Y:S01]  /*2ec0*/  FMUL.FTZ R91, R91, UR15 ;  /* 0x0000000f5b5b7c20 */ /* 0x000fe20008410000 */
[----:B------:R-:W-:Y:S06]  /*2ed0*/  BRA `(.L_x_11932) ;  /* 0x0000000000607947 */ /* 0x000fec0003800000 */
.L_x_11933:
        /* <DEDUP_REMOVED lines=9> */
[----:B------:R-:W-:Y:S01]  /*2f70*/  @P2 FFMA.FTZ R96, R154, R100, R105 ;  /* 0x000000649a602223 */ /* 0x000fe20000010069 */
[----:B------:R-:W-:Y:S01]  /*2f80*/  MOV R94, R62 ;  /* 0x0000003e005e7202 */ /* 0x000fe20000000f00 */
[C---:B------:R-:W-:Y:S01]  /*2f90*/  @P2 FFMA.FTZ R92, R113.reuse, R95, R60 ;  /* 0x0000005f715c2223 */ /* 0x040fe2000001003c */
[----:B------:R-:W-:Y:S01]  /*2fa0*/  @P2 FFMA.FTZ R94, R113, R97, R62 ;  /* 0x00000061715e2223 */ /* 0x000fe2000001003e */
[----:B------:R-:W-:Y:S01]  /*2fb0*/  @P2 FADD.FTZ R98, R151, -R96 ;  /* 0x8000006097622221 */ /* 0x000fe20000010000 */
[----:B------:R-:W-:Y:S01]  /*2fc0*/  MOV R95, R63 ;  /* 0x0000003f005f7202 */ /* 0x000fe20000000f00 */
[----:B------:R-:W-:Y:S01]  /*2fd0*/  FMUL.FTZ R96, R93, UR15 ;  /* 0x0000000f5d607c20 */ /* 0x000fe20008410000 */
[----:B------:R-:W-:Y:S01]  /*2fe0*/  FMUL.FTZ R97, R94, UR15 ;  /* 0x0000000f5e617c20 */ /* 0x000fe20008410000 */
[----:B------:R-:W-:Y:S01]  /*2ff0*/  FMUL.FTZ R99, R92, UR15 ;  /* 0x0000000f5c637c20 */ /* 0x000fe20008410000 */
[----:B------:R-:W-:Y:S01]  /*3000*/  ISETP.GT.AND P0, PT, R2, RZ, PT ;  /* 0x000000ff0200720c */ /* 0x000fe20003f04270 */
[----:B------:R-:W-:-:S03]  /*3010*/  @P2 FFMA.FTZ R95, R113, R98, R63 ;  /* 0x00000062715f2223 */ /* 0x000fc6000001003f */
[----:B------:R-:W-:Y:S01]  /*3020*/  SEL R90, R97, R90, P0 ;  /* 0x0000005a615a7207 */ /* 0x000fe20000000000 */
[----:B------:R-:W-:Y:S01]  /*3030*/  @P3 FMUL.FTZ R91, R95, UR15 ;  /* 0x0000000f5f5b3c20 */ /* 0x000fe20008410000 */
[----:B------:R-:W-:Y:S02]  /*3040*/  SEL R89, R96, R89, P0 ;  /* 0x0000005960597207 */ /* 0x000fe40000000000 */
[----:B------:R-:W-:-:S07]  /*3050*/  SEL R88, R99, R88, P0 ;  /* 0x0000005863587207 */ /* 0x000fce0000000000 */
.L_x_11932:
[----:B------:R-:W-:Y:S01]  /*3060*/  ISETP.NE.U32.AND P0, PT, RZ, UR4, PT ;  /* 0x00000004ff007c0c */ /* 0x000fe2000bf05070 */
[----:B------:R-:W0:Y:S03]  /*3070*/  @P3 LDC.64 R96, c[0x0][0x468] ;  /* 0x00011a00ff603b82 */ /* 0x000e260000000a00 */
[----:B------:R-:W-:-:S13]  /*3080*/  ISETP.NE.AND.EX P0, PT, RZ, UR5, PT, P0 ;  /* 0x00000005ff007c0c */ /* 0x000fda000bf05300 */
[----:B------:R-:W1:Y:S01]  /*3090*/  @P0 LDC.64 R98, c[0x0][0x478] ;  /* 0x00011e00ff620b82 */ /* 0x000e620000000a00 */
[C---:B0-----:R-:W-:Y:S01]  /*30a0*/  @P3 IMAD.WIDE.U32 R96, R101.reuse, 0x10, R96 ;  /* 0x0000001065603825 */ /* 0x041fe200078e0060 */
[----:B------:R-:W-:-:S03]  /*30b0*/  IADD3 R101, PT, PT, R101, 0x100, RZ ;  /* 0x0000010065657810 */ /* 0x000fc60007ffe0ff */
[C---:B-1----:R-:W-:Y:S01]  /*30c0*/  @P0 IMAD.WIDE.U32 R98, R103.reuse, 0x10, R98 ;  /* 0x0000001067620825 */ /* 0x042fe200078e0062 */
[----:B------:R-:W-:-:S04]  /*30d0*/  IADD3 R103, PT, PT, R103, 0x100, RZ ;  /* 0x0000010067677810 */ /* 0x000fc80007ffe0ff */
[----:B------:R0:W-:Y:S04]  /*30e0*/  @P0 STG.E.128 desc[UR10][R98.64], R92 ;  /* 0x0000005c62000986 */ /* 0x0001e8000c101d0a */
[----:B------:R0:W-:Y:S02]  /*30f0*/  @P3 STG.E.128 desc[UR10][R96.64], R88 ;  /* 0x0000005860003986 */ /* 0x0001e4000c101d0a */
.L_x_11929:
[----:B------:R-:W-:Y:S05]  /*3100*/  BSYNC.RECONVERGENT B0 ;  /* 0x0000000000007941 */ /* 0x000fea0003800200 */
.L_x_11928:
        /* <DEDUP_REMOVED lines=23> */
[----:B------:R-:W-:Y:S01]  /*3280*/  @P2 FFMA.FTZ R96, R158, R100, R105 ;  /* 0x000000649e602223 */ /* 0x000fe20000010069 */
[----:B------:R-:W-:Y:S01]  /*3290*/  FMUL.FTZ R99, R92, UR15 ;  /* 0x0000000f5c637c20 */ /* 0x000fe20008410000 */
[----:B------:R-:W-:Y:S01]  /*32a0*/  FMUL.FTZ R98, R93, UR15 ;  /* 0x0000000f5d627c20 */ /* 0x000fe20008410000 */
[----:B------:R-:W-:Y:S01]  /*32b0*/  FMUL.FTZ R97, R94, UR15 ;  /* 0x0000000f5e617c20 */ /* 0x000fe20008410000 */
[----:B------:R-:W-:Y:S01]  /*32c0*/  ISETP.GT.AND P1, PT, R2, RZ, PT ;  /* 0x000000ff0200720c */ /* 0x000fe20003f24270 */
[----:B------:R-:W-:Y:S01]  /*32d0*/  @P2 FADD.FTZ R96, R155, -R96 ;  /* 0x800000609b602221 */ /* 0x000fe20000010000 */
[----:B------:R-:W-:-:S02]  /*32e0*/  MOV R95, R67 ;  /* 0x00000043005f7202 */ /* 0x000fc40000000f00 */
[----:B------:R-:W-:Y:S01]  /*32f0*/  SEL R90, R97, R90, P1 ;  /* 0x0000005a615a7207 */ /* 0x000fe20000800000 */
[----:B------:R-:W-:Y:S01]  /*3300*/  @P2 FFMA.FTZ R95, R113, R96, R67 ;  /* 0x00000060715f2223 */ /* 0x000fe20000010043 */
[----:B------:R-:W-:Y:S02]  /*3310*/  SEL R89, R98, R89, P1 ;  /* 0x0000005962597207 */ /* 0x000fe40000800000 */
[----:B------:R-:W-:Y:S01]  /*3320*/  SEL R88, R99, R88, P1 ;  /* 0x0000005863587207 */ /* 0x000fe20000800000 */
[----:B------:R-:W-:Y:S06]  /*3330*/  @!P3 BRA `(.L_x_11938) ;  /* 0x000000040060b947 */ /* 0x000fec0003800000 */
[----:B------:R-:W-:Y:S01]  /*3340*/  FMUL.FTZ R91, R95, UR15 ;  /* 0x0000000f5f5b7c20 */ /* 0x000fe20008410000 */
[----:B------:R-:W-:Y:S06]  /*3350*/  BRA `(.L_x_11938) ;  /* 0x0000000400587947 */ /* 0x000fec0003800000 */
.L_x_11937:
        /* <DEDUP_REMOVED lines=26> */
.L_x_11936:
[----:B0-----:R-:W0:Y:S02]  /*3500*/  LDC.64 R96, c[0x0][0x478] ;  /* 0x00011e00ff607b82 */ /* 0x001e240000000a00 */
[----:B0-----:R-:W-:-:S04]  /*3510*/  ISETP.NE.U32.AND P0, PT, R96, RZ, PT ;  /* 0x000000ff6000720c */ /* 0x001fc80003f05070 */
[----:B------:R-:W-:-:S13]  /*3520*/  ISETP.NE.AND.EX P0, PT, R97, RZ, PT, P0 ;  /* 0x000000ff6100720c */ /* 0x000fda0003f05300 */
[----:B------:R-:W-:Y:S05]  /*3530*/  @!P0 BRA `(.L_x_11939) ;  /* 0x00000000007c8947 */ /* 0x000fea0003800000 */
        /* <DEDUP_REMOVED lines=31> */
.L_x_11939:
[-CC-:B------:R-:W-:Y:S01]  /*3730*/  FFMA.FTZ R97, R135, R100.reuse, R105.reuse ;  /* 0x0000006487617223 */ /* 0x180fe20000010069 */
[-CC-:B------:R-:W-:Y:S01]  /*3740*/  FFMA.FTZ R98, R148, R100.reuse, R105.reuse ;  /* 0x0000006494627223 */ /* 0x180fe20000010069 */
[-CC-:B------:R-:W-:Y:S01]  /*3750*/  FFMA.FTZ R99, R153, R100.reuse, R105.reuse ;  /* 0x0000006499637223 */ /* 0x180fe20000010069 */
[----:B------:R-:W-:Y:S01]  /*3760*/  @P3 FFMA.FTZ R106, R158, R100, R105 ;  /* 0x000000649e6a3223 */ /* 0x000fe20000010069 */
[----:B------:R-:W-:Y:S01]  /*3770*/  FADD.FTZ R96, R132, -R97 ;  /* 0x8000006184607221 */ /* 0x000fe20000010000 */
[----:B------:R-:W-:Y:S01]  /*3780*/  FADD.FTZ R98, R145, -R98 ;  /* 0x8000006291627221 */ /* 0x000fe20000010000 */
[----:B------:R-:W-:Y:S01]  /*3790*/  FADD.FTZ R104, R156, -R99 ;  /* 0x800000639c687221 */ /* 0x000fe20000010000 */
[----:B------:R-:W-:Y:S01]  /*37a0*/  ISETP.GT.AND P4, PT, R112, RZ, PT ;  /* 0x000000ff7000720c */ /* 0x000fe20003f84270 */
[C---:B------:R-:W-:Y:S01]  /*37b0*/  FMUL.FTZ R96, R113.reuse, R96 ;  /* 0x0000006071607220 */ /* 0x040fe20000410000 */
[C---:B------:R-:W-:Y:S01]  /*37c0*/  FMUL.FTZ R98, R113.reuse, R98 ;  /* 0x0000006271627220 */ /* 0x040fe20000410000 */
[----:B------:R-:W-:Y:S01]  /*37d0*/  FMUL.FTZ R99, R113, R104 ;  /* 0x0000006871637220 */ /* 0x000fe20000410000 */
[----:B------:R-:W-:Y:S01]  /*37e0*/  @P3 FADD.FTZ R106, R155, -R106 ;  /* 0x8000006a9b6a3221 */ /* 0x000fe20000010000 */
[----:B------:R-:W-:-:S02]  /*37f0*/  ISETP.GT.AND P1, PT, R2, RZ, PT ;  /* 0x000000ff0200720c */ /* 0x000fc40003f24270 */
[----:B------:R-:W-:Y:S01]  /*3800*/  FSEL R96, R96, RZ, P4 ;  /* 0x000000ff60607208 */ /* 0x000fe20002000000 */
[----:B------:R-:W-:Y:S01]  /*3810*/  @P3 FMUL.FTZ R104, R113, R106 ;  /* 0x0000006a71683220 */ /* 0x000fe20000410000 */
[----:B------:R-:W-:Y:S02]  /*3820*/  FSEL R98, R98, RZ, P4 ;  /* 0x000000ff62627208 */ /* 0x000fe40002000000 */
[----:B------:R-:W-:Y:S01]  /*3830*/  FSEL R99, R99, RZ, P4 ;  /* 0x000000ff63637208 */ /* 0x000fe20002000000 */
[----:B------:R-:W-:Y:S01]  /*3840*/  FMUL.FTZ R97, R96, UR15 ;  /* 0x0000000f60617c20 */ /* 0x000fe20008410000 */
[----:B------:R-:W-:Y:S01]  /*3850*/  @P3 FSEL R104, R104, RZ, P4 ;  /* 0x000000ff68683208 */ /* 0x000fe20002000000 */
[----:B------:R-:W-:Y:S02]  /*3860*/  FMUL.FTZ R98, R98, UR15 ;  /* 0x0000000f62627c20 */ /* 0x000fe40008410000 */
[----:B------:R-:W-:Y:S01]  /*3870*/  FMUL.FTZ R99, R99, UR15 ;  /* 0x0000000f63637c20 */ /* 0x000fe20008410000 */
[----:B------:R-:W-:Y:S01]  /*3880*/  SEL R88, R97, R88, P1 ;  /* 0x0000005861587207 */ /* 0x000fe20000800000 */
[----:B------:R-:W-:Y:S01]  /*3890*/  @P3 FMUL.FTZ R91, R104, UR15 ;  /* 0x0000000f685b3c20 */ /* 0x000fe20008410000 */
[----:B------:R-:W-:-:S02]  /*38a0*/  SEL R89, R98, R89, P1 ;  /* 0x0000005962597207 */ /* 0x000fc40000800000 */
[----:B------:R-:W-:-:S07]  /*38b0*/  SEL R90, R99, R90, P1 ;  /* 0x0000005a635a7207 */ /* 0x000fce0000800000 */
.L_x_11938:
[----:B------:R-:W0:Y:S08]  /*38c0*/  @P0 LDC.64 R98, c[0x0][0x478] ;  /* 0x00011e00ff620b82 */ /* 0x000e300000000a00 */
[----:B------:R-:W1:Y:S01]  /*38d0*/  @P3 LDC.64 R96, c[0x0][0x468] ;  /* 0x00011a00ff603b82 */ /* 0x000e620000000a00 */
[C---:B0-----:R-:W-:Y:S01]  /*38e0*/  @P0 IMAD.WIDE.U32 R98, R103.reuse, 0x10, R98 ;  /* 0x0000001067620825 */ /* 0x041fe200078e0062 */
[----:B------:R-:W-:-:S04]  /*38f0*/  IADD3 R103, PT, PT, R103, 0x100, RZ ;  /* 0x0000010067677810 */ /* 0x000fc80007ffe0ff */
[----:B------:R2:W-:Y:S01]  /*3900*/  @P0 STG.E.128 desc[UR10][R98.64], R92 ;  /* 0x0000005c62000986 */ /* 0x0005e2000c101d0a */
[C---:B-1----:R-:W-:Y:S01]  /*3910*/  @P3 IMAD.WIDE.U32 R96, R101.reuse, 0x10, R96 ;  /* 0x0000001065603825 */ /* 0x042fe200078e0060 */
[----:B------:R-:W-:-:S04]  /*3920*/  IADD3 R101, PT, PT, R101, 0x100, RZ ;  /* 0x0000010065657810 */ /* 0x000fc80007ffe0ff */
[----:B------:R2:W-:Y:S03]  /*3930*/  @P3 STG.E.128 desc[UR10][R96.64], R88 ;  /* 0x0000005860003986 */ /* 0x0005e6000c101d0a */
.L_x_11935:
[----:B------:R-:W-:Y:S05]  /*3940*/  BSYNC.RECONVERGENT B0 ;  /* 0x0000000000007941 */ /* 0x000fea0003800200 */
.L_x_11934:
        /* <DEDUP_REMOVED lines=11> */
[-CC-:B0-2---:R-:W-:Y:S01]  /*3a00*/  @P2 FFMA.FTZ R95, R133, R100.reuse, R105.reuse ;  /* 0x00000064855f2223 */ /* 0x185fe20000010069 */
        /* <DEDUP_REMOVED lines=25> */
.L_x_11943:
        /* <DEDUP_REMOVED lines=26> */
.L_x_11942:
[----:B0-2---:R-:W0:Y:S02]  /*3d40*/  LDC.64 R96, c[0x0][0x478] ;  /* 0x00011e00ff607b82 */ /* 0x005e240000000a00 */
[----:B0-----:R-:W-:-:S04]  /*3d50*/  ISETP.NE.U32.AND P0, PT, R96, RZ, PT ;  /* 0x000000ff6000720c */ /* 0x001fc80003f05070 */
[----:B------:R-:W-:-:S13]  /*3d60*/  ISETP.NE.AND.EX P0, PT, R97, RZ, PT, P0 ;  /* 0x000000ff6100720c */ /* 0x000fda0003f05300 */
[----:B------:R-:W-:Y:S05]  /*3d70*/  @!P0 BRA `(.L_x_11945) ;  /* 0x00000000007c8947 */ /* 0x000fea0003800000 */
        /* <DEDUP_REMOVED lines=17> */
[----:B------:R-:W-:Y:S01]  /*3e90*/  SEL R89, R94, R89, P4 ;  /* 0x000000595e597207 */ /* 0x000fe20002000000 */
[----:B------:R-:W-:Y:S01]  /*3ea0*/  FFMA.FTZ R94, R162, R100, R105 ;  /* 0x00000064a25e7223 */ /* 0x000fe20000010069 */
[----:B------:R-:W-:-:S02]  /*3eb0*/  SEL R90, R95, R90, P4 ;  /* 0x0000005a5f5a7207 */ /* 0x000fc40002000000 */
[----:B------:R-:W-:Y:S01]  /*3ec0*/  SEL R88, R93, R88, P4 ;  /* 0x000000585d587207 */ /* 0x000fe20002000000 */
[----:B------:R-:W-:-:S04]  /*3ed0*/  FADD.FTZ R94, R159, -R94 ;  /* 0x8000005e9f5e7221 */ /* 0x000fc80000010000 */
[----:B------:R-:W-:Y:S01]  /*3ee0*/  FMUL.FTZ R93, R113, R94 ;  /* 0x0000005e715d7220 */ /* 0x000fe20000410000 */
[----:B------:R-:W-:-:S04]  /*3ef0*/  MOV R94, R97 ;  /* 0x00000061005e7202 */ /* 0x000fc80000000f00 */
[----:B------:R-:W-:Y:S02]  /*3f00*/  FSEL R95, R93, RZ, P1 ;  /* 0x000000ff5d5f7208 */ /* 0x000fe40000800000 */
[----:B------:R-:W-:Y:S01]  /*3f10*/  MOV R93, R96 ;  /* 0x00000060005d7202 */ /* 0x000fe20000000f00 */
[----:B------:R-:W-:Y:S06]  /*3f20*/  @!P3 BRA `(.L_x_11944) ;  /* 0x000000000074b947 */ /* 0x000fec0003800000 */
[----:B------:R-:W-:Y:S01]  /*3f30*/  MOV R94, R97 ;  /* 0x00000061005e7202 */ /* 0x000fe20000000f00 */
[----:B------:R-:W-:Y:S01]  /*3f40*/  FMUL.FTZ R91, R95, UR15 ;  /* 0x0000000f5f5b7c20 */ /* 0x000fe20008410000 */
[----:B------:R-:W-:Y:S01]  /*3f50*/  MOV R93, R96 ;  /* 0x00000060005d7202 */ /* 0x000fe20000000f00 */
[----:B------:R-:W-:Y:S06]  /*3f60*/  BRA `(.L_x_11944) ;  /* 0x0000000000647947 */ /* 0x000fec0003800000 */
.L_x_11945:
        /* <DEDUP_REMOVED lines=11> */
[----:B------:R-:W-:-:S02]  /*4020*/  @P3 FADD.FTZ R108, R159, -R108 ;  /* 0x8000006c9f6c3221 */ /* 0x000fc40000010000 */
[----:B------:R-:W-:Y:S02]  /*4030*/  FSEL R96, R96, RZ, P1 ;  /* 0x000000ff60607208 */ /* 0x000fe40000800000 */
[----:B------:R-:W-:Y:S01]  /*4040*/  @P3 FMUL.FTZ R106, R113, R108 ;  /* 0x0000006c716a3220 */ /* 0x000fe20000410000 */
[----:B------:R-:W-:Y:S02]  /*4050*/  FSEL R98, R98, RZ, P1 ;  /* 0x000000ff62627208 */ /* 0x000fe40000800000 */
[----:B------:R-:W-:Y:S01]  /*4060*/  FSEL R99, R99, RZ, P1 ;  /* 0x000000ff63637208 */ /* 0x000fe20000800000 */
[----:B------:R-:W-:Y:S01]  /*4070*/  FMUL.FTZ R97, R96, UR15 ;  /* 0x0000000f60617c20 */ /* 0x000fe20008410000 */
[----:B------:R-:W-:Y:S01]  /*4080*/  @P3 FSEL R106, R106, RZ, P1 ;  /* 0x000000ff6a6a3208 */ /* 0x000fe20000800000 */
[----:B------:R-:W-:Y:S01]  /*4090*/  FMUL.FTZ R98, R98, UR15 ;  /* 0x0000000f62627c20 */ /* 0x000fe20008410000 */
[----:B------:R-:W-:Y:S01]  /*40a0*/  ISETP.GT.AND P1, PT, R2, RZ, PT ;  /* 0x000000ff0200720c */ /* 0x000fe20003f24270 */
[----:B------:R-:W-:-:S02]  /*40b0*/  FMUL.FTZ R99, R99, UR15 ;  /* 0x0000000f63637c20 */ /* 0x000fc40008410000 */
[----:B------:R-:W-:Y:S01]  /*40c0*/  @P3 FMUL.FTZ R91, R106, UR15 ;  /* 0x0000000f6a5b3c20 */ /* 0x000fe20008410000 */
[----:B------:R-:W-:Y:S02]  /*40d0*/  SEL R88, R97, R88, P1 ;  /* 0x0000005861587207 */ /* 0x000fe40000800000 */
[----:B------:R-:W-:Y:S02]  /*40e0*/  SEL R89, R98, R89, P1 ;  /* 0x0000005962597207 */ /* 0x000fe40000800000 */
[----:B------:R-:W-:-:S07]  /*40f0*/  SEL R90, R99, R90, P1 ;  /* 0x0000005a635a7207 */ /* 0x000fce0000800000 */
.L_x_11944:
        /* <DEDUP_REMOVED lines=8> */
.L_x_11941:
[----:B------:R-:W-:Y:S05]  /*4180*/  BSYNC.RECONVERGENT B0 ;  /* 0x0000000000007941 */ /* 0x000fea0003800200 */
.L_x_11940:
        /* <DEDUP_REMOVED lines=11> */
[-CC-:B0-23--:R-:W-:Y:S01]  /*4240*/  @P2 FFMA.FTZ R96, R144, R100.reuse, R105.reuse ;  /* 0x0000006490602223 */ /* 0x18dfe20000010069 */
[-CC-:B------:R-:W-:Y:S01]  /*4250*/  @P2 FFMA.FTZ R97, R161, R100.reuse, R105.reuse ;  /* 0x00000064a1612223 */ /* 0x180fe20000010069 */
[----:B------:R-:W-:Y:S01]  /*4260*/  MOV R93, R73 ;  /* 0x00000049005d7202 */ /* 0x000fe20000000f00 */
[----:B------:R-:W-:Y:S01]  /*4270*/  @P2 FFMA.FTZ R95, R131, R100, R105 ;  /* 0x00000064835f2223 */ /* 0x000fe20000010069 */
[----:B------:R-:W-:Y:S01]  /*4280*/  @P2 FADD.FTZ R96, R141, -R96 ;  /* 0x800000608d602221 */ /* 0x000fe20000010000 */
[----:B------:R-:W-:Y:S01]  /*4290*/  @P2 FADD.FTZ R97, R164, -R97 ;  /* 0x80000061a4612221 */ /* 0x000fe20000010000 */
[----:B------:R-:W-:Y:S01]  /*42a0*/  ISETP.GT.AND P1, PT, R2, RZ, PT ;  /* 0x000000ff0200720c */ /* 0x000fe20003f24270 */
[----:B------:R-:W-:Y:S01]  /*42b0*/  @P2 FADD.FTZ R95, R128, -R95 ;  /* 0x8000005f805f2221 */ /* 0x000fe20000010000 */
[C---:B------:R-:W-:Y:S01]  /*42c0*/  @P2 FFMA.FTZ R93, R113.reuse, R96, R73 ;  /* 0x00000060715d2223 */ /* 0x040fe20000010049 */
[----:B------:R-:W-:Y:S01]  /*42d0*/  MOV R94, R74 ;  /* 0x0000004a005e7202 */ /* 0x000fe20000000f00 */
[----:B------:R-:W-:Y:S01]  /*42e0*/  @P2 FFMA.FTZ R94, R113, R97, R74 ;  /* 0x00000061715e2223 */ /* 0x000fe2000001004a */
[----:B------:R-:W-:Y:S01]  /*42f0*/  MOV R92, R72 ;  /* 0x00000048005c7202 */ /* 0x000fe20000000f00 */
[----:B------:R-:W-:Y:S01]  /*4300*/  FMUL.FTZ R96, R93, UR15 ;  /* 0x0000000f5d607c20 */ /* 0x000fe20008410000 */
[----:B------:R-:W-:Y:S01]  /*4310*/  @P2 FFMA.FTZ R92, R113, R95, R72 ;  /* 0x0000005f715c2223 */ /* 0x000fe20000010048 */
[----:B------:R-:W-:-:S03]  /*4320*/  FMUL.FTZ R95, R94, UR15 ;  /* 0x0000000f5e5f7c20 */ /* 0x000fc60008410000 */
[----:B------:R-:W-:Y:S01]  /*4330*/  SEL R89, R96, R89, P1 ;  /* 0x0000005960597207 */ /* 0x000fe20000800000 */
[----:B------:R-:W-:Y:S01]  /*4340*/  @P2 FFMA.FTZ R96, R166, R100, R105 ;  /* 0x00000064a6602223 */ /* 0x000fe20000010069 */
[----:B------:R-:W-:Y:S01]  /*4350*/  FMUL.FTZ R97, R92, UR15 ;  /* 0x0000000f5c617c20 */ /* 0x000fe20008410000 */
[----:B------:R-:W-:Y:S02]  /*4360*/  SEL R90, R95, R90, P1 ;  /* 0x0000005a5f5a7207 */ /* 0x000fe40000800000 */
[----:B------:R-:W-:Y:S01]  /*4370*/  @P2 FADD.FTZ R96, R163, -R96 ;  /* 0x80000060a3602221 */ /* 0x000fe20000010000 */
[----:B------:R-:W-:Y:S02]  /*4380*/  MOV R95, R75 ;  /* 0x0000004b005f7202 */ /* 0x000fe40000000f00 */
[----:B------:R-:W-:Y:S01]  /*4390*/  SEL R88, R97, R88, P1 ;  /* 0x0000005861587207 */ /* 0x000fe20000800000 */
[----:B------:R-:W-:Y:S01]  /*43a0*/  @P2 FFMA.FTZ R95, R113, R96, R75 ;  /* 0x00000060715f2223 */ /* 0x000fe2000001004b */
[----:B------:R-:W-:Y:S06]  /*43b0*/  @!P3 BRA `(.L_x_11950) ;  /* 0x000000040060b947 */ /* 0x000fec0003800000 */
[----:B------:R-:W-:Y:S01]  /*43c0*/  FMUL.FTZ R91, R95, UR15 ;  /* 0x0000000f5f5b7c20 */ /* 0x000fe20008410000 */
[----:B------:R-:W-:Y:S06]  /*43d0*/  BRA `(.L_x_11950) ;  /* 0x0000000400587947 */ /* 0x000fec0003800000 */
.L_x_11949:
[-CC-:B0-23--:R-:W-:Y:S01]  /*43e0*/  @P2 FFMA.FTZ R97, R131, R100.reuse, R105.reuse ;  /* 0x0000006483612223 */ /* 0x18dfe20000010069 */
        /* <DEDUP_REMOVED lines=25> */
.L_x_11948:
[----:B0-23--:R-:W0:Y:S02]  /*4580*/  LDC.64 R96, c[0x0][0x478] ;  /* 0x00011e00ff607b82 */ /* 0x00de240000000a00 */
        /* <DEDUP_REMOVED lines=34> */
.L_x_11951:
[-CC-:B------:R-:W-:Y:S01]  /*47b0*/  FFMA.FTZ R97, R131, R100.reuse, R105.reuse ;  /* 0x0000006483617223 */ /* 0x180fe20000010069 */
[-CC-:B------:R-:W-:Y:S01]  /*47c0*/  FFMA.FTZ R98, R144, R100.reuse, R105.reuse ;  /* 0x0000006490627223 */ /* 0x180fe20000010069 */
[-CC-:B------:R-:W-:Y:S01]  /*47d0*/  FFMA.FTZ R99, R161, R100.reuse, R105.reuse ;  /* 0x00000064a1637223 */ /* 0x180fe20000010069 */
[----:B------:R-:W-:Y:S01]  /*47e0*/  @P3 FFMA.FTZ R110, R166, R100, R105 ;  /* 0x00000064a66e3223 */ /* 0x000fe20000010069 */
[----:B------:R-:W-:Y:S01]  /*47f0*/  FADD.FTZ R96, R128, -R97 ;  /* 0x8000006180607221 */ /* 0x000fe20000010000 */
[----:B------:R-:W-:Y:S01]  /*4800*/  FADD.FTZ R98, R141, -R98 ;  /* 0x800000628d627221 */ /* 0x000fe20000010000 */
[----:B------:R-:W-:Y:S01]  /*4810*/  FADD.FTZ R108, R164, -R99 ;  /* 0x80000063a46c7221 */ /* 0x000fe20000010000 */
[----:B------:R-:W-:Y:S01]  /*4820*/  @P3 FADD.FTZ R110, R163, -R110 ;  /* 0x8000006ea36e3221 */ /* 0x000fe20000010000 */
[C---:B------:R-:W-:Y:S01]  /*4830*/  FMUL.FTZ R96, R113.reuse, R96 ;  /* 0x0000006071607220 */ /* 0x040fe20000410000 */
[C---:B------:R-:W-:Y:S01]  /*4840*/  FMUL.FTZ R98, R113.reuse, R98 ;  /* 0x0000006271627220 */ /* 0x040fe20000410000 */
[C---:B------:R-:W-:Y:S01]  /*4850*/  FMUL.FTZ R99, R113.reuse, R108 ;  /* 0x0000006c71637220 */ /* 0x040fe20000410000 */
[----:B------:R-:W-:Y:S01]  /*4860*/  ISETP.GT.AND P1, PT, R112, RZ, PT ;  /* 0x000000ff7000720c */ /* 0x000fe20003f24270 */
[----:B------:R-:W-:-:S03]  /*4870*/  @P3 FMUL.FTZ R107, R113, R110 ;  /* 0x0000006e716b3220 */ /* 0x000fc60000410000 */
[----:B------:R-:W-:Y:S02]  /*4880*/  FSEL R96, R96, RZ, P1 ;  /* 0x000000ff60607208 */ /* 0x000fe40000800000 */
[----:B------:R-:W-:Y:S02]  /*4890*/  FSEL R98, R98, RZ, P1 ;  /* 0x000000ff62627208 */ /* 0x000fe40000800000 */
[----:B------:R-:W-:Y:S01]  /*48a0*/  FSEL R99, R99, RZ, P1 ;  /* 0x000000ff63637208 */ /* 0x000fe20000800000 */
[----:B------:R-:W-:Y:S01]  /*48b0*/  FMUL.FTZ R97, R96, UR15 ;  /* 0x0000000f60617c20 */ /* 0x000fe20008410000 */
[----:B------:R-:W-:Y:S01]  /*48c0*/  @P3 FSEL R107, R107, RZ, P1 ;  /* 0x000000ff6b6b3208 */ /* 0x000fe20000800000 */
[----:B------:R-:W-:Y:S01]  /*48d0*/  FMUL.FTZ R98, R98, UR15 ;  /* 0x0000000f62627c20 */ /* 0x000fe20008410000 */
[----:B------:R-:W-:Y:S01]  /*48e0*/  ISETP.GT.AND P1, PT, R2, RZ, PT ;  /* 0x000000ff0200720c */ /* 0x000fe20003f24270 */
[----:B------:R-:W-:Y:S02]  /*48f0*/  FMUL.FTZ R99, R99, UR15 ;  /* 0x0000000f63637c20 */ /* 0x000fe40008410000 */
[----:B------:R-:W-:Y:S01]  /*4900*/  @P3 FMUL.FTZ R91, R107, UR15 ;  /* 0x0000000f6b5b3c20 */ /* 0x000fe20008410000 */
[----:B------:R-:W-:-:S02]  /*4910*/  SEL R88, R97, R88, P1 ;  /* 0x0000005861587207 */ /* 0x000fc40000800000 */
[----:B------:R-:W-:Y:S02]  /*4920*/  SEL R89, R98, R89, P1 ;  /* 0x0000005962597207 */ /* 0x000fe40000800000 */
[----:B------:R-:W-:-:S07]  /*4930*/  SEL R90, R99, R90, P1 ;  /* 0x0000005a635a7207 */ /* 0x000fce0000800000 */
.L_x_11950:
        /* <DEDUP_REMOVED lines=8> */
.L_x_11947:
[----:B------:R-:W-:Y:S05]  /*49c0*/  BSYNC.RECONVERGENT B0 ;  /* 0x0000000000007941 */ /* 0x000fea0003800200 */
.L_x_11946:
        /* <DEDUP_REMOVED lines=10> */
[-CC-:B0-234-:R-:W-:Y:S01]  /*4a70*/  @P2 FFMA.FTZ R96, R142, R100.reuse, R105.reuse ;  /* 0x000000648e602223 */ /* 0x19dfe20000010069 */
        /* <DEDUP_REMOVED lines=25> */
.L_x_11955:
[-CC-:B0-234-:R-:W-:Y:S01]  /*4c10*/  @P2 FFMA.FTZ R97, R129, R100.reuse, R105.reuse ;  /* 0x0000006481612223 */ /* 0x19dfe20000010069 */
        /* <DEDUP_REMOVED lines=25> */
.L_x_11954:
[----:B0-234-:R-:W0:Y:S02]  /*4db0*/  LDC.64 R96, c[0x0][0x478] ;  /* 0x00011e00ff607b82 */ /* 0x01de240000000a00 */
        /* <DEDUP_REMOVED lines=34> */
.L_x_11957:
        /* <DEDUP_REMOVED lines=25> */
.L_x_11956:
        /* <DEDUP_REMOVED lines=8> */
.L_x_11953:
[----:B------:R-:W-:Y:S05]  /*51f0*/  BSYNC.RECONVERGENT B0 ;  /* 0x0000000000007941 */ /* 0x000fea0003800200 */
.L_x_11952:
        /* <DEDUP_REMOVED lines=36> */
.L_x_11961:
        /* <DEDUP_REMOVED lines=26> */
.L_x_11960:
        /* <DEDUP_REMOVED lines=35> */
.L_x_11963:
        /* <DEDUP_REMOVED lines=25> */
.L_x_11962:
        /* <DEDUP_REMOVED lines=8> */
.L_x_11959:
[----:B------:R-:W-:Y:S05]  /*5a20*/  BSYNC.RECONVERGENT B0 ;  /* 0x0000000000007941 */ /* 0x000fea0003800200 */
.L_x_11958:
        /* <DEDUP_REMOVED lines=12> */
[-CC-:B------:R-:W-:Y:S01]  /*5af0*/  @P2 FFMA.FTZ R95, R138, R100.reuse, R105.reuse ;  /* 0x000000648a5f2223 */ /* 0x180fe20000010069 */
[----:B------:R-:W-:Y:S01]  /*5b00*/  @P2 FFMA.FTZ R100, R175, R100, R105 ;  /* 0x00000064af642223 */ /* 0x000fe20000010069 */
[----:B------:R-:W-:Y:S02]  /*5b10*/  MOV R94, R86 ;  /* 0x00000056005e7202 */ /* 0x000fe40000000f00 */
[----:B------:R-:W-:Y:S01]  /*5b20*/  @P2 FADD.FTZ R98, R136, -R95 ;  /* 0x8000005f88622221 */ /* 0x000fe20000010000 */
[----:B------:R-:W-:Y:S01]  /*5b30*/  @P2 FADD.FTZ R100, R173, -R100 ;  /* 0x80000064ad642221 */ /* 0x000fe20000010000 */
[----:B------:R-:W-:Y:S01]  /*5b40*/  @P2 FADD.FTZ R95, R123, -R96 ;  /* 0x800000607b5f2221 */ /* 0x000fe20000010000 */
[----:B------:R-:W-:Y:S01]  /*5b50*/  MOV R92, R84 ;  /* 0x00000054005c7202 */ /* 0x000fe20000000f00 */
[----:B------:R-:W-:Y:S01]  /*5b60*/  @P2 FADD.FTZ R96, R176, -R99 ;  /* 0x80000063b0602221 */ /* 0x000fe20000010000 */
[----:B------:R-:W-:Y:S01]  /*5b70*/  MOV R93, R85 ;  /* 0x00000055005d7202 */ /* 0x000fe20000000f00 */
[C---:B------:R-:W-:Y:S01]  /*5b80*/  @P2 FFMA.FTZ R94, R113.reuse, R100, R86 ;  /* 0x00000064715e2223 */ /* 0x040fe20000010056 */
[C---:B------:R-:W-:Y:S01]  /*5b90*/  @P2 FFMA.FTZ R93, R113.reuse, R98, R85 ;  /* 0x00000062715d2223 */ /* 0x040fe20000010055 */
[C---:B------:R-:W-:Y:S01]  /*5ba0*/  @P2 FFMA.FTZ R92, R113.reuse, R95, R84 ;  /* 0x0000005f715c2223 */ /* 0x040fe20000010054 */
[----:B------:R-:W-:Y:S01]  /*5bb0*/  MOV R97, R87 ;  /* 0x0000005700617202 */ /* 0x000fe20000000f00 */
[----:B------:R-:W-:Y:S01]  /*5bc0*/  @P2 FFMA.FTZ R97, R113, R96, R87 ;  /* 0x0000006071612223 */ /* 0x000fe20000010057 */
[----:B------:R-:W-:Y:S01]  /*5bd0*/  FMUL.FTZ R95, R94, UR15 ;  /* 0x0000000f5e5f7c20 */ /* 0x000fe20008410000 */
[----:B------:R-:W-:Y:S01]  /*5be0*/  FMUL.FTZ R96, R93, UR15 ;  /* 0x0000000f5d607c20 */ /* 0x000fe20008410000 */
[----:B------:R-:W-:Y:S01]  /*5bf0*/  FMUL.FTZ R99, R92, UR15 ;  /* 0x0000000f5c637c20 */ /* 0x000fe20008410000 */
[----:B------:R-:W-:-:S04]  /*5c00*/  ISETP.GT.AND P2, PT, R2, RZ, PT ;  /* 0x000000ff0200720c */ /* 0x000fc80003f44270 */
[----:B------:R-:W-:Y:S02]  /*5c10*/  SEL R90, R95, R90, P2 ;  /* 0x0000005a5f5a7207 */ /* 0x000fe40001000000 */
[----:B------:R-:W-:Y:S02]  /*5c20*/  SEL R89, R96, R89, P2 ;  /* 0x0000005960597207 */ /* 0x000fe40001000000 */
[----:B------:R-:W-:Y:S02]  /*5c30*/  SEL R88, R99, R88, P2 ;  /* 0x0000005863587207 */ /* 0x000fe40001000000 */
[----:B------:R-:W-:Y:S01]  /*5c40*/  MOV R95, R97 ;  /* 0x00000061005f7202 */ /* 0x000fe20000000f00 */
[----:B------:R-:W-:Y:S06]  /*5c50*/  @!P3 BRA `(.L_x_11968) ;  /* 0x000000040054b947 */ /* 0x000fec0003800000 */
[----:B------:R-:W-:Y:S01]  /*5c60*/  FMUL.FTZ R91, R97, UR15 ;  /* 0x0000000f615b7c20 */ /* 0x000fe20008410000 */
[----:B------:R-:W-:Y:S06]  /*5c70*/  BRA `(.L_x_11968) ;  /* 0x00000004004c7947 */ /* 0x000fec0003800000 */
.L_x_11967:
[-CC-:B------:R-:W-:Y:S01]  /*5c80*/  @P2 FFMA.FTZ R108, R125, R100.reuse, R105.reuse ;  /* 0x000000647d6c2223 */ /* 0x180fe20000010069 */
[-CC-:B0-234-:R-:W-:Y:S01]  /*5c90*/  @P2 FFMA.FTZ R97, R138, R100.reuse, R105.reuse ;  /* 0x000000648a612223 */ /* 0x19dfe20000010069 */
        /* <DEDUP_REMOVED lines=24> */
.L_x_11966:
[----:B0-234-:R-:W0:Y:S02]  /*5e20*/  LDC.64 R96, c[0x0][0x478] ;  /* 0x00011e00ff607b82 */ /* 0x01de240000000a00 */
        /* <DEDUP_REMOVED lines=31> */
.L_x_11969:
        /* <DEDUP_REMOVED lines=15> */
[----:B------:R-:W-:Y:S01]  /*6110*/  FSEL R100, R100, RZ, P2 ;  /* 0x000000ff64647208 */ /* 0x000fe20001000000 */
[----:B------:R-:W-:Y:S01]  /*6120*/  FMUL.FTZ R97, R96, UR15 ;  /* 0x0000000f60617c20 */ /* 0x000fe20008410000 */
[----:B------:R-:W-:Y:S01]  /*6130*/  FSEL R108, R108, RZ, P2 ;  /* 0x000000ff6c6c7208 */ /* 0x000fe20001000000 */
[----:B------:R-:W-:Y:S01]  /*6140*/  FMUL.FTZ R98, R98, UR15 ;  /* 0x0000000f62627c20 */ /* 0x000fe20008410000 */
[----:B------:R-:W-:Y:S01]  /*6150*/  ISETP.GT.AND P2, PT, R2, RZ, PT ;  /* 0x000000ff0200720c */ /* 0x000fe20003f44270 */
[----:B------:R-:W-:Y:S02]  /*6160*/  FMUL.FTZ R99, R100, UR15 ;  /* 0x0000000f64637c20 */ /* 0x000fe40008410000 */
[----:B------:R-:W-:Y:S01]  /*6170*/  @P3 FMUL.FTZ R91, R108, UR15 ;  /* 0x0000000f6c5b3c20 */ /* 0x000fe20008410000 */
[----:B------:R-:W-:-:S02]  /*6180*/  SEL R88, R97, R88, P2 ;  /* 0x0000005861587207 */ /* 0x000fc40001000000 */
[----:B------:R-:W-:Y:S02]  /*6190*/  SEL R89, R98, R89, P2 ;  /* 0x0000005962597207 */ /* 0x000fe40001000000 */
[----:B------:R-:W-:-:S07]  /*61a0*/  SEL R90, R99, R90, P2 ;  /* 0x0000005a635a7207 */ /* 0x000fce0001000000 */
.L_x_11968:
[----:B------:R-:W0:Y:S08]  /*61b0*/  @P5 LDC.64 R96, c[0x0][0x478] ;  /* 0x00011e00ff605b82 */ /* 0x000e300000000a00 */
[----:B------:R-:W1:Y:S01]  /*61c0*/  @P3 LDC.64 R98, c[0x0][0x468] ;  /* 0x00011a00ff623b82 */ /* 0x000e620000000a00 */
[----:B0-----:R-:W-:-:S05]  /*61d0*/  @P5 IMAD.WIDE.U32 R96, R103, 0x10, R96 ;  /* 0x0000001067605825 */ /* 0x001fca00078e0060 */
[----:B------:R0:W-:Y:S01]  /*61e0*/  @P5 STG.E.128 desc[UR10][R96.64], R92 ;  /* 0x0000005c60005986 */ /* 0x0001e2000c101d0a */
[----:B-1----:R-:W-:-:S05]  /*61f0*/  @P3 IMAD.WIDE.U32 R98, R101, 0x10, R98 ;  /* 0x0000001065623825 */ /* 0x002fca00078e0062 */
[----:B------:R0:W-:Y:S02]  /*6200*/  @P3 STG.E.128 desc[UR10][R98.64], R88 ;  /* 0x0000005862003986 */ /* 0x0001e4000c101d0a */
.L_x_11965:
[----:B------:R-:W-:Y:S05]  /*6210*/  BSYNC.RECONVERGENT B0 ;  /* 0x0000000000007941 */ /* 0x000fea0003800200 */
.L_x_11964:
[----:B0-234-:R-:W0:Y:S01]  /*6220*/  LDC.64 R96, c[0x0][0x380] ;  /* 0x0000e000ff607b82 */ /* 0x01de220000000a00 */
[----:B------:R-:W-:Y:S01]  /*6230*/  UPLOP3.LUT UP1, UPT, UPT, UPT, UP1, 0x40, 0x4 ;  /* 0x000000000004789c */ /* 0x000fe20003f2e810 */
[----:B0-----:R-:W-:-:S04]  /*6240*/  IADD3 R114, PT, PT, R114, R96, RZ ;  /* 0x0000006072727210 */ /* 0x001fc80007ffe0ff */
[----:B------:R-:W-:-:S13]  /*6250*/  ISETP.GE.AND P2, PT, R114, R97, PT ;  /* 0x000000617200720c */ /* 0x000fda0003f46270 */
[----:B------:R-:W-:Y:S05]  /*6260*/  @!P2 BRA `(.L_x_11970) ;  /* 0xffffffa400d8a947 */ /* 0x000fea000383ffff */
.L_x_11910:
        /* <DEDUP_REMOVED lines=57> */
.L_x_11971:
        /* <DEDUP_REMOVED lines=16> */
.L_x_14448:


//--------------------- .text._ZN10layer_norm13ln_bwd_kernelINS_13Kernel_traitsI6__halfffffjLj7168ELj1ELj1ELj8ELj16ENS_18Kernel_traits_baseILj7168ES2_ffffjLj256EEEEELb0ELb0ELb1ELb1EEEvNS_9BwdParamsE --------------------------
	.section	.text._ZN10layer_norm13ln_bwd_kernelINS_13Kernel_traitsI6__halfffffjLj7168ELj1ELj1ELj8ELj16ENS_18Kernel_traits_baseILj7168ES2_ffffjLj256EEEEELb0ELb0ELb1ELb1EEEvNS_9BwdParamsE,"ax",@progbits
	.align	128
        .global         _ZN10layer_norm13ln_bwd_kernelINS_13Kernel_traitsI6__halfffffjLj7168ELj1ELj1ELj8ELj16ENS_18Kernel_traits_baseILj7168ES2_ffffjLj256EEEEELb0ELb0ELb1ELb1EEEvNS_9BwdParamsE
        .type           _ZN10layer_norm13ln_bwd_kernelINS_13Kernel_traitsI6__halfffffjLj7168ELj1ELj1ELj8ELj16ENS_18Kernel_traits_baseILj7168ES2_ffffjLj256EEEEELb0ELb0ELb1ELb1EEEvNS_9BwdParamsE,@function
        .size           _ZN10layer_norm13ln_bwd_kernelINS_13Kernel_traitsI6__halfffffjLj7168ELj1ELj1ELj8ELj16ENS_18Kernel_traits_baseILj7168ES2_ffffjLj256EEEEELb0ELb0ELb1ELb1EEEvNS_9BwdParamsE,(.L_x_14449 - _ZN10layer_norm13ln_bwd_kernelINS_13Kernel_traitsI6__halfffffjLj7168ELj1ELj1ELj8ELj16ENS_18Kernel_traits_baseILj7168ES2_ffffjLj256EEEEELb0ELb0ELb1ELb1EEEvNS_9BwdParamsE)
        .other          _ZN10layer_norm13ln_bwd_kernelINS_13Kernel_traitsI6__halfffffjLj7168ELj1ELj1ELj8ELj16ENS_18Kernel_traits_baseILj7168ES2_ffffjLj256EEEEELb0ELb0ELb1ELb1EEEvNS_9BwdParamsE,@"STO_CUDA_ENTRY STV_DEFAULT"
_ZN10layer_norm13ln_bwd_kernelINS_13Kernel_traitsI6__halfffffjLj7168ELj1ELj1ELj8ELj16ENS_18Kernel_traits_baseILj7168ES2_ffffjLj256EEEEELb0ELb0ELb1ELb1EEEvNS_9BwdParamsE:
.text._ZN10layer_norm13ln_bwd_kernelINS_13Kernel_traitsI6__halfffffjLj7168ELj1ELj1ELj8ELj16ENS_18Kernel_traits_baseILj7168ES2_ffffjLj256EEEEELb0ELb0ELb1ELb1EEEvNS_9BwdParamsE:
        /* <DEDUP_REMOVED lines=51> */
[----:B------:R-:W-:Y:S01]  /*0330*/  UPLOP3.LUT UP1, UPT, UPT, UPT, UPT, 0x40, 0x4 ;  /* 0x000000000004789c */ /* 0x000fe20003f2e870 */
[----:B-----5:R-:W-:-:S02]  /*0340*/  SHF.R.U32.HI R0, RZ, 0x10, R161 ;  /* 0x00000010ff007819 */ /* 0x020fc400000116a1 */
[----:B------:R-:W-:Y:S02]  /*0350*/  SHF.R.U64 R170, R160, 0x10, R161 ;  /* 0x00000010a0aa7819 */ /* 0x000fe400000012a1 */
[----:B--2---:R-:W-:-:S04]  /*0360*/  SHF.R.U64 R169, R158, 0x10, R159 ;  /* 0x000000109ea97819 */ /* 0x004fc8000000129f */
[----:B------:R-:W-:Y:S02]  /*0370*/  PRMT R169, R169, 0x5410, R0 ;  /* 0x00005410a9a97816 */ /* 0x000fe40000000000 */
[----:B------:R-:W-:Y:S02]  /*0380*/  SHF.R.U32.HI R0, RZ, 0x10, R159 ;  /* 0x00000010ff007819 */ /* 0x000fe4000001169f */
[----:B---3--:R-:W-:Y:S02]  /*0390*/  SHF.R.U64 R168, R156, 0x10, R157 ;  /* 0x000000109ca87819 */ /* 0x008fe4000000129d */
[----:B----4-:R-:W-:Y:S02]  /*03a0*/  SHF.R.U64 R167, R154, 0x10, R155 ;  /* 0x000000109aa77819 */ /* 0x010fe4000000129b */
[----:B------:R-:W-:Y:S02]  /*03b0*/  PRMT R168, R168, 0x5410, R0 ;  /* 0x00005410a8a87816 */ /* 0x000fe40000000000 */
[----:B------:R-:W-:-:S02]  /*03c0*/  SHF.R.U32.HI R0, RZ, 0x10, R157 ;  /* 0x00000010ff007819 */ /* 0x000fc4000001169d */
[----:B------:R-:W-:Y:S02]  /*03d0*/  SHF.R.U64 R166, R152, 0x10, R153 ;  /* 0x0000001098a67819 */ /* 0x000fe40000001299 */
[----:B------:R-:W-:Y:S02]  /*03e0*/  PRMT R167, R167, 0x5410, R0 ;  /* 0x00005410a7a77816 */ /* 0x000fe40000000000 */
[----:B------:R-:W-:Y:S02]  /*03f0*/  SHF.R.U32.HI R0, RZ, 0x10, R155 ;  /* 0x00000010ff007819 */ /* 0x000fe4000001169b */
[----:B------:R-:W-:Y:S02]  /*0400*/  SHF.R.U64 R189, R150, 0x10, R151 ;  /* 0x0000001096bd7819 */ /* 0x000fe40000001297 */
[----:B------:R-:W-:Y:S02]  /*0410*/  PRMT R166, R166, 0x5410, R0 ;  /* 0x00005410a6a67816 */ /* 0x000fe40000000000 */
[----:B------:R-:W-:-:S02]  /*0420*/  SHF.R.U32.HI R0, RZ, 0x10, R153 ;  /* 0x00000010ff007819 */ /* 0x000fc40000011699 */
[----:B------:R-:W-:Y:S02]  /*0430*/  SHF.R.U32.HI R2, RZ, 0x10, R151 ;  /* 0x00000010ff027819 */ /* 0x000fe40000011697 */
[----:B------:R-:W-:Y:S02]  /*0440*/  PRMT R170, R170, 0x5410, R0 ;  /* 0x00005410aaaa7816 */ /* 0x000fe40000000000 */
[--C-:B------:R-:W-:Y:S02]  /*0450*/  SHF.R.U64 R193, R148, 0x10, R149.reuse ;  /* 0x0000001094c17819 */ /* 0x100fe40000001295 */
[----:B------:R-:W-:Y:S02]  /*0460*/  SHF.R.U32.HI R0, RZ, 0x10, R149 ;  /* 0x00000010ff007819 */ /* 0x000fe40000011695 */
[----:B------:R-:W-:Y:S02]  /*0470*/  PRMT R189, R189, 0x5410, R2 ;  /* 0x00005410bdbd7816 */ /* 0x000fe40000000002 */
[----:B------:R-:W-:-:S02]  /*0480*/  PRMT R193, R193, 0x5410, R0 ;  /* 0x00005410c1c17816 */ /* 0x000fc40000000000 */
[----:B------:R-:W-:-:S07]  /*0490*/  MOV R2, UR4 ;  /* 0x0000000400027c02 */ /* 0x000fce0008000f00 */
.L_x_12005:
        /* <DEDUP_REMOVED lines=9> */
[----:B------:R-:W-:Y:S02]  /*0530*/  MOV R191, R92 ;  /* 0x0000005c00bf7202 */ /* 0x000fe40000000f00 */
[----:B------:R-:W-:Y:S02]  /*0540*/  MOV R192, R93 ;  /* 0x0000005d00c07202 */ /* 0x000fe40000000f00 */
[----:B------:R-:W-:Y:S02]  /*0550*/  CS2R R92, SRZ ;  /* 0x00000000005c7805 */ /* 0x000fe4000001ff00 */
[----:B---3--:R-:W-:-:S13]  /*0560*/  ISETP.GE.AND P2, PT, R165, 0x1, PT ;  /* 0x00000001a500780c */ /* 0x008fda0003f46270 */
[----:B0-----:R-:W-:Y:S05]  /*0570*/  @!P2 BRA `(.L_x_11973) ;  /* 0x0000001000d0a947 */ /* 0x001fea0003800000 */
[----:B------:R-:W0:Y:S01]  /*0580*/  S2R R98, SR_TID.X ;  /* 0x0000000000627919 */ /* 0x000e220000002100 */
[----:B------:R-:W1:Y:S01]  /*0590*/  LDC.64 R104, c[0x0][0x3c0] ;  /* 0x0000f000ff687b82 */ /* 0x000e620000000a00 */
[----:B------:R-:W-:Y:S01]  /*05a0*/  IMAD R0, R2, UR17, RZ ;  /* 0x0000001102007c24 */ /* 0x000fe2000f8e02ff */
[----:B------:R-:W-:-:S04]  /*05b0*/  IADD3 R96, PT, PT, R165, -0x1, RZ ;  /* 0xffffffffa5607810 */ /* 0x000fc80007ffe0ff */
[----:B------:R-:W-:Y:S01]  /*05c0*/  SHF.R.S32.HI R3, RZ, 0x1f, R0 ;  /* 0x0000001fff037819 */ /* 0x000fe20000011400 */
[----:B------:R-:W-:Y:S01]  /*05d0*/  IMAD R96, R96, UR17, RZ ;  /* 0x0000001160607c24 */ /* 0x000fe2000f8e02ff */
[----:B------:R-:W2:Y:S02]  /*05e0*/  LDC.64 R140, c[0x0][0x3a8] ;  /* 0x0000ea00ff8c7b82 */ /* 0x000ea40000000a00 */
[----:B------:R-:W-:Y:S02]  /*05f0*/  LEA.HI R3, R3, R0, RZ, 0x2 ;  /* 0x0000000003037211 */ /* 0x000fe400078f10ff */
[----:B------:R-:W-:-:S04]  /*0600*/  SHF.R.S32.HI R97, RZ, 0x1f, R96 ;  /* 0x0000001fff617819 */ /* 0x000fc80000011460 */
[----:B------:R-:W3:Y:S01]  /*0610*/  LDC.64 R92, c[0x0][0x428] ;  /* 0x00010a00ff5c7b82 */ /* 0x000ee20000000a00 */
[----:B------:R-:W-:Y:S01]  /*0620*/  LEA.HI R97, R97, R96, RZ, 0x2 ;  /* 0x0000006061617211 */ /* 0x000fe200078f10ff */
[----:B-1----:R-:W-:-:S05]  /*0630*/  IMAD.WIDE R104, R2, 0x4, R104 ;  /* 0x0000000402687825 */ /* 0x002fca00078e0268 */
[----:B------:R-:W4:Y:S01]  /*0640*/  LDG.E R0, desc[UR14][R104.64] ;  /* 0x0000000e68007981 */ /* 0x000f22000c1e1900 */
[-C--:B0-----:R-:W-:Y:S02]  /*0650*/  LEA.HI.SX32 R203, R3, R98.reuse, 0x1e ;  /* 0x0000006203cb7211 */ /* 0x081fe400078ff2ff */
[----:B------:R-:W-:-:S03]  /*0660*/  LEA.HI.SX32 R145, R97, R98, 0x1e ;  /* 0x0000006261917211 */ /* 0x000fc600078ff2ff */
[----:B--2---:R-:W-:Y:S01]  /*0670*/  IMAD.WIDE.U32 R172, R203, 0x10, R140 ;  /* 0x00000010cbac7825 */ /* 0x004fe200078e008c */
[----:B------:R-:W-:-:S03]  /*0680*/  IADD3 R107, PT, PT, R145, 0x100, RZ ;  /* 0x00000100916b7810 */ /* 0x000fc60007ffe0ff */
[--C-:B---3--:R-:W-:Y:S02]  /*0690*/  IMAD.WIDE.U32 R96, R145, 0x10, R92.reuse ;  /* 0x0000001091607825 */ /* 0x108fe400078e005c */
[----:B------:R-:W2:Y:S02]  /*06a0*/  LDG.E.128 R172, desc[UR14][R172.64] ;  /* 0x0000000eacac7981 */ /* 0x000ea4000c1e1d00 */
[----:B------:R-:W-:Y:S02]  /*06b0*/  IMAD.WIDE.U32 R106, R107, 0x10, R92 ;  /* 0x000000106b6a7825 */ /* 0x000fe400078e005c */
[----:B------:R-:W3:Y:S01]  /*06c0*/  LDG.E.128 R96, desc[UR14][R96.64] ;  /* 0x0000000e60607981 */ /* 0x000ee2000c1e1d00 */
[----:B------:R-:W-:Y:S02]  /*06d0*/  IADD3 R171, PT, PT, R203, 0x200, RZ ;  /* 0x00000200cbab7810 */ /* 0x000fe40007ffe0ff */
[----:B------:R-:W-:Y:S01]  /*06e0*/  IADD3 R113, PT, PT, R145, 0x200, RZ ;  /* 0x0000020091717810 */ /* 0x000fe20007ffe0ff */
[----:B------:R-:W3:Y:S02]  /*06f0*/  LDG.E.128 R104, desc[UR14][R106.64] ;  /* 0x0000000e6a687981 */ /* 0x000ee4000c1e1d00 */
[----:B------:R-:W-:-:S04]  /*0700*/  IMAD.WIDE.U32 R108, R171, 0x10, R140 ;  /* 0x00000010ab6c7825 */ /* 0x000fc800078e008c */
[----:B------:R-:W-:Y:S02]  /*0710*/  IMAD.WIDE.U32 R112, R113, 0x10, R92 ;  /* 0x0000001071707825 */ /* 0x000fe400078e005c */
[----:B------:R-:W3:Y:S01]  /*0720*/  LDG.E.128 R108, desc[UR14][R108.64] ;  /* 0x0000000e6c6c7981 */ /* 0x000ee2000c1e1d00 */
[C---:B------:R-:W-:Y:S02]  /*0730*/  IADD3 R3, PT, PT, R203.reuse, 0x100, RZ ;  /* 0x00000100cb037810 */ /* 0x040fe40007ffe0ff */
[----:B------:R-:W-:Y:S01]  /*0740*/  IADD3 R197, PT, PT, R203, 0x300, RZ ;  /* 0x00000300cbc57810 */ /* 0x000fe20007ffe0ff */
[----:B------:R-:W3:Y:S01]  /*0750*/  LDG.E.128 R112, desc[UR14][R112.64] ;  /* 0x0000000e70707981 */ /* 0x000ee2000c1e1d00 */
[----:B------:R-:W-:Y:S01]  /*0760*/  IADD3 R121, PT, PT, R145, 0x300, RZ ;  /* 0x0000030091797810 */ /* 0x000fe20007ffe0ff */
[----:B------:R-:W-:-:S04]  /*0770*/  IMAD.WIDE.U32 R100, R3, 0x10, R140 ;  /* 0x0000001003647825 */ /* 0x000fc800078e008c */
[----:B------:R-:W-:Y:S01]  /*0780*/  IMAD.WIDE.U32 R116, R197, 0x10, R140 ;  /* 0x00000010c5747825 */ /* 0x000fe200078e008c */
[----:B------:R-:W-:Y:S01]  /*0790*/  IADD3 R199, PT, PT, R203, 0x400, RZ ;  /* 0x00000400cbc77810 */ /* 0x000fe20007ffe0ff */
[----:B------:R-:W3:Y:S02]  /*07a0*/  LDG.E.128 R100, desc[UR14][R100.64] ;  /* 0x0000000e64647981 */ /* 0x000ee4000c1e1d00 */
[----:B------:R-:W-:Y:S02]  /*07b0*/  IMAD.WIDE.U32 R120, R121, 0x10, R92 ;  /* 0x0000001079787825 */ /* 0x000fe400078e005c */
[----:B------:R-:W3:Y:S01]  /*07c0*/  LDG.E.128 R116, desc[UR14][R116.64] ;  /* 0x0000000e74747981 */ /* 0x000ee2000c1e1d00 */
[----:B------:R-:W-:Y:S01]  /*07d0*/  IADD3 R129, PT, PT, R145, 0x400, RZ ;  /* 0x0000040091817810 */ /* 0x000fe20007ffe0ff */
[----:B------:R-:W-:Y:S02]  /*07e0*/  IMAD.WIDE.U32 R124, R199, 0x10, R140 ;  /* 0x00000010c77c7825 */ /* 0x000fe400078e008c */
[----:B------:R-:W3:Y:S02]  /*07f0*/  LDG.E.128 R120, desc[UR14][R120.64] ;  /* 0x0000000e78787981 */ /* 0x000ee4000c1e1d00 */
[----:B------:R-:W-:-:S02]  /*0800*/  IMAD.WIDE.U32 R128, R129, 0x10, R92 ;  /* 0x0000001081807825 */ /* 0x000fc400078e005c */
[----:B------:R-:W3:Y:S04]  /*0810*/  LDG.E.128 R124, desc[UR14][R124.64] ;  /* 0x0000000e7c7c7981 */ /* 0x000ee8000c1e1d00 */
[----:B------:R-:W3:Y:S01]  /*0820*/  LDG.E.128 R128, desc[UR14][R128.64] ;  /* 0x0000000e80807981 */ /* 0x000ee2000c1e1d00 */
[----:B------:R-:W-:-:S05]  /*0830*/  IADD3 R137, PT, PT, R145, 0x500, RZ ;  /* 0x0000050091897810 */ /* 0x000fca0007ffe0ff */
[----:B------:R-:W-:Y:S01]  /*0840*/  IMAD.WIDE.U32 R136, R137, 0x10, R92 ;  /* 0x0000001089887825 */ /* 0x000fe200078e005c */
[----:B------:R-:W-:-:S05]  /*0850*/  IADD3 R201, PT, PT, R203, 0x500, RZ ;  /* 0x00000500cbc97810 */ /* 0x000fca0007ffe0ff */
[----:B------:R-:W3:Y:S01]  /*0860*/  LDG.E.128 R136, desc[UR14][R136.64] ;  /* 0x0000000e88887981 */ /* 0x000ee2000c1e1d00 */
[----:B------:R-:W-:-:S06]  /*0870*/  IMAD.WIDE.U32 R132, R201, 0x10, R140 ;  /* 0x00000010c9847825 */ /* 0x000fcc00078e008c */
[----:B------:R-:W3:Y:S01]  /*0880*/  LDG.E.128 R132, desc[UR14][R132.64] ;  /* 0x0000000e84847981 */ /* 0x000ee2000c1e1d00 */
[----:B------:R-:W-:Y:S01]  /*0890*/  IADD3 R205, PT, PT, R203, 0x600, RZ ;  /* 0x00000600cbcd7810 */ /* 0x000fe20007ffe0ff */
[----:B------:R-:W-:Y:S02]  /*08a0*/  UMOV UR6, UR8 ;  /* 0x0000000800067c82 */ /* 0x000fe40008000000 */
[----:B------:R-:W-:Y:S02]  /*08b0*/  UISETP.NE.U32.AND UP0, UPT, UR6, URZ, UPT ;  /* 0x000000ff0600728c */ /* 0x000fe4000bf05070 */
[----:B------:R-:W-:Y:S01]  /*08c0*/  IMAD.WIDE.U32 R140, R205, 0x10, R140 ;  /* 0x00000010cd8c7825 */ /* 0x000fe200078e008c */
[----:B------:R-:W-:Y:S01]  /*08d0*/  UMOV UR7, UR9 ;  /* 0x0000000900077c82 */ /* 0x000fe20008000000 */
[----:B------:R-:W-:Y:S01]  /*08e0*/  IADD3 R145, PT, PT, R145, 0x600, RZ ;  /* 0x0000060091917810 */ /* 0x000fe20007ffe0ff */
[----:B------:R-:W-:-:S03]  /*08f0*/  UISETP.NE.AND.EX UP0, UPT, UR7, URZ, UPT, UP0 ;  /* 0x000000ff0700728c */ /* 0x000fc6000bf05300 */
[----:B------:R-:W3:Y:S01]  /*0900*/  LDG.E.128 R140, desc[UR14][R140.64] ;  /* 0x0000000e8c8c7981 */ /* 0x000ee2000c1e1d00 */
[----:B------:R-:W-:Y:S02]  /*0910*/  IMAD.WIDE.U32 R144, R145, 0x10, R92 ;  /* 0x0000001091907825 */ /* 0x000fe400078e005c */
[----:B------:R-:W-:-:S04]  /*0920*/  PLOP3.LUT P0, PT, PT, PT, UP0, 0x80, 0x8 ;  /* 0x000000000008781c */ /* 0x000fc80003f0f008 */
[----:B------:R-:W3:Y:S09]  /*0930*/  LDG.E.128 R144, desc[UR14][R144.64] ;  /* 0x0000000e90907981 */ /* 0x000ef2000c1e1d00 */
[----:B------:R-:W0:Y:S08]  /*0940*/  @P0 LDC.64 R194, c[0x0][0x438] ;  /* 0x00010e00ffc20b82 */ /* 0x000e300000000a00 */
[----:B------:R-:W1:Y:S08]  /*0950*/  @P0 LDC.64 R178, c[0x0][0x438] ;  /* 0x00010e00ffb20b82 */ /* 0x000e700000000a00 */
[----:B------:R-:W1:Y:S01]  /*0960*/  @P0 LDC.64 R176, c[0x0][0x438] ;  /* 0x00010e00ffb00b82 */ /* 0x000e620000000a00 */
[----:B0-----:R-:W-:Y:S01]  /*0970*/  @P0 IMAD.WIDE.U32 R194, R205, 0x10, R194 ;  /* 0x00000010cdc20825 */ /* 0x001fe200078e00c2 */
[----:B------:R-:W-:-:S06]  /*0980*/  ISETP.NE.AND P1, PT, RZ, UR16, PT ;  /* 0x00000010ff007c0c */ /* 0x000fcc000bf25270 */
[----:B------:R-:W0:Y:S01]  /*0990*/  @P0 LDC.64 R184, c[0x0][0x438] ;  /* 0x00010e00ffb80b82 */ /* 0x000e220000000a00 */
[----:B------:R-:W5:Y:S07]  /*09a0*/  @P0 LDG.E.128 R84, desc[UR14][R194.64] ;  /* 0x0000000ec2540981 */ /* 0x000f6e000c1e1d00 */
[----:B------:R-:W0:Y:S01]  /*09b0*/  @P0 LDC.64 R182, c[0x0][0x438] ;  /* 0x00010e00ffb60b82 */ /* 0x000e220000000a00 */
[----:B-1----:R-:W-:-:S04]  /*09c0*/  @P0 IMAD.WIDE.U32 R178, R3, 0x10, R178 ;  /* 0x0000001003b20825 */ /* 0x002fc800078e00b2 */
[----:B------:R-:W-:Y:S01]  /*09d0*/  HADD2.F32 R93, -RZ, R148.H0_H0 ;  /* 0x20000094ff5d7230 */ /* 0x000fe20000004100 */
[----:B------:R-:W5:Y:S02]  /*09e0*/  @P0 LDG.E.128 R64, desc[UR14][R178.64] ;  /* 0x0000000eb2400981 */ /* 0x000f64000c1e1d00 */
[----:B------:R-:W1:Y:S01]  /*09f0*/  @P0 LDC.64 R186, c[0x0][0x438] ;  /* 0x00010e00ffba0b82 */ /* 0x000e620000000a00 */
[----:B------:R-:W-:-:S05]  /*0a00*/  @P0 IMAD.WIDE.U32 R176, R203, 0x10, R176 ;  /* 0x00000010cbb00825 */ /* 0x000fca00078e00b0 */
[----:B------:R3:W5:Y:S02]  /*0a10*/  @P0 LDG.E.128 R60, desc[UR14][R176.64] ;  /* 0x0000000eb03c0981 */ /* 0x000764000c1e1d00 */
[----:B------:R-:W1:Y:S01]  /*0a20*/  @P0 LDC.64 R180, c[0x0][0x438] ;  /* 0x00010e00ffb40b82 */ /* 0x000e620000000a00 */
[----:B0-----:R-:W-:-:S05]  /*0a30*/  @P0 IMAD.WIDE.U32 R184, R199, 0x10, R184 ;  /* 0x00000010c7b80825 */ /* 0x001fca00078e00b8 */
[----:B------:R0:W5:Y:S01]  /*0a40*/  @P0 LDG.E.128 R76, desc[UR14][R184.64] ;  /* 0x0000000eb84c0981 */ /* 0x000162000c1e1d00 */
[----:B------:R-:W-:-:S05]  /*0a50*/  @P0 IMAD.WIDE.U32 R182, R197, 0x10, R182 ;  /* 0x00000010c5b60825 */ /* 0x000fca00078e00b6 */
[----:B------:R0:W5:Y:S01]  /*0a60*/  @P0 LDG.E.128 R72, desc[UR14][R182.64] ;  /* 0x0000000eb6480981 */ /* 0x000162000c1e1d00 */
[----:B-1----:R-:W-:-:S05]  /*0a70*/  @P0 IMAD.WIDE.U32 R186, R201, 0x10, R186 ;  /* 0x00000010c9ba0825 */ /* 0x002fca00078e00ba */
[----:B------:R1:W5:Y:S01]  /*0a80*/  @P0 LDG.E.128 R80, desc[UR14][R186.64] ;  /* 0x0000000eba500981 */ /* 0x000362000c1e1d00 */
[----:B------:R-:W-:-:S04]  /*0a90*/  @P0 IMAD.WIDE.U32 R180, R171, 0x10, R180 ;  /* 0x00000010abb40825 */ /* 0x000fc800078e00b4 */
[----:B------:R-:W-:Y:S01]  /*0aa0*/  HADD2.F32 R171, -RZ, R149.H0_H0 ;  /* 0x20000095ffab7230 */ /* 0x000fe20000004100 */
[----:B------:R1:W5:Y:S01]  /*0ab0*/  @P0 LDG.E.128 R68, desc[UR14][R180.64] ;  /* 0x0000000eb4440981 */ /* 0x000362000c1e1d00 */
[----:B------:R-:W-:Y:S01]  /*0ac0*/  HADD2.F32 R162, -RZ, R193.H0_H0 ;  /* 0x200000c1ffa27230 */ /* 0x000fe20000004100 */
[----:B----4-:R-:W-:-:S05]  /*0ad0*/  FSEL R92, R0, RZ, !P1 ;  /* 0x000000ff005c7208 */ /* 0x010fca0004800000 */
[----:B--2---:R-:W-:-:S04]  /*0ae0*/  FADD.FTZ R172, -R92, R172 ;  /* 0x000000ac5cac7221 */ /* 0x004fc80000010100 */
[C---:B-----5:R-:W-:Y:S01]  /*0af0*/  FMUL.FTZ R3, R163.reuse, R172 ;  /* 0x000000aca3037220 */ /* 0x060fe20000410000 */
[----:B---3--:R-:W-:Y:S01]  /*0b00*/  FMUL.FTZ R0, R96, R93 ;  /* 0x0000005d60007220 */ /* 0x008fe20000410000 */
[----:B------:R-:W-:Y:S02]  /*0b10*/  FADD.FTZ R32, R32, R96 ;  /* 0x0000006020207221 */ /* 0x000fe40000010000 */
[----:B------:R-:W-:Y:S01]  /*0b20*/  FFMA.FTZ R4, R96, R3, R4 ;  /* 0x0000000360047223 */ /* 0x000fe20000010004 */
[----:B------:R-:W-:Y:S02]  /*0b30*/  HADD2.F32 R96, -RZ, R193.H1_H1 ;  /* 0x300000c1ff607230 */ /* 0x000fe40000004100 */
[C---:B------:R-:W-:Y:S01]  /*0b40*/  FADD.FTZ R174, -R92.reuse, R174 ;  /* 0x000000ae5cae7221 */ /* 0x040fe20000010100 */
[----:B------:R-:W-:Y:S02]  /*0b50*/  HADD2.F32 R93, -RZ, R150.H0_H0 ;  /* 0x20000096ff5d7230 */ /* 0x000fe40000004100 */
[C---:B------:R-:W-:Y:S01]  /*0b60*/  FADD.FTZ R164, -R92.reuse, R173 ;  /* 0x000000ad5ca47221 */ /* 0x040fe20000010100 */
[----:B------:R-:W-:Y:S01]  /*0b70*/  FADD.FTZ R176, -R92, R175 ;  /* 0x000000af5cb07221 */ /* 0x000fe20000010100 */
[----:B------:R-:W-:Y:S01]  /*0b80*/  FMUL.FTZ R173, R163, R174 ;  /* 0x000000aea3ad7220 */ /* 0x000fe20000410000 */
[----:B------:R-:W-:Y:S01]  /*0b90*/  FMUL.FTZ R175, R99, R96 ;  /* 0x0000006063af7220 */ /* 0x000fe20000410000 */
[----:B------:R-:W-:-:S02]  /*0ba0*/  HADD2.F32 R96, -RZ, R189.H0_H0 ;  /* 0x200000bdff607230 */ /* 0x000fc40000004100 */
[----:B------:R-:W-:Y:S01]  /*0bb0*/  FMUL.FTZ R174, R104, R93 ;  /* 0x0000005d68ae7220 */ /* 0x000fe20000410000 */
[----:B------:R-:W-:Y:S02]  /*0bc0*/  HADD2.F32 R93, -RZ, R151.H0_H0 ;  /* 0x20000097ff5d7230 */ /* 0x000fe40000004100 */
[----:B------:R-:W-:Y:S01]  /*0bd0*/  FMUL.FTZ R179, R105, R96 ;  /* 0x0000006069b37220 */ /* 0x000fe20000410000 */
[----:B------:R-:W-:Y:S02]  /*0be0*/  HADD2.F32 R96, -RZ, R189.H1_H1 ;  /* 0x300000bdff607230 */ /* 0x000fe40000004100 */
[----:B------:R-:W-:Y:S01]  /*0bf0*/  FMUL.FTZ R178, R106, R93 ;  /* 0x0000005d6ab27220 */ /* 0x000fe20000410000 */
[----:B------:R-:W-:Y:S02]  /*0c00*/  HADD2.F32 R93, -RZ, R152.H0_H0 ;  /* 0x20000098ff5d7230 */ /* 0x000fe40000004100 */
[C---:B------:R-:W-:Y:S01]  /*0c10*/  FADD.FTZ R108, -R92.reuse, R108 ;  /* 0x0000006c5c6c7221 */ /* 0x040fe20000010100 */
[----:B0-----:R-:W-:Y:S01]  /*0c20*/  FADD.FTZ R184, -R92, R109 ;  /* 0x0000006d5cb87221 */ /* 0x001fe20000010100 */
[----:B------:R-:W-:Y:S01]  /*0c30*/  FMUL.FTZ R183, R107, R96 ;  /* 0x000000606bb77220 */ /* 0x000fe20000410000 */
[----:B------:R-:W-:-:S02]  /*0c40*/  HADD2.F32 R96, -RZ, R166.H0_H0 ;  /* 0x200000a6ff607230 */ /* 0x000fc40000004100 */
[C---:B------:R-:W-:Y:S01]  /*0c50*/  FMUL.FTZ R185, R163.reuse, R108 ;  /* 0x0000006ca3b97220 */ /* 0x040fe20000410000 */
[----:B------:R-:W-:Y:S01]  /*0c60*/  FMUL.FTZ R182, R112, R93 ;  /* 0x0000005d70b67220 */ /* 0x000fe20000410000 */
[----:B------:R-:W-:Y:S02]  /*0c70*/  HADD2.F32 R93, -RZ, R153.H0_H0 ;  /* 0x20000099ff5d7230 */ /* 0x000fe40000004100 */
[----:B------:R-:W-:Y:S01]  /*0c80*/  FMUL.FTZ R184, R163, R184 ;  /* 0x000000b8a3b87220 */ /* 0x000fe20000410000 */
[C---:B------:R-:W-:Y:S01]  /*0c90*/  FADD.FTZ R110, -R92.reuse, R110 ;  /* 0x0000006e5c6e7221 */ /* 0x040fe20000010100 */
[----:B-1----:R-:W-:Y:S01]  /*0ca0*/  FADD.FTZ R186, -R92, R111 ;  /* 0x0000006f5cba7221 */ /* 0x002fe20000010100 */
[----:B------:R-:W-:Y:S01]  /*0cb0*/  FADD.FTZ R24, R24, R112 ;  /* 0x0000007018187221 */ /* 0x000fe20000010000 */
[----:B------:R-:W-:Y:S01]  /*0cc0*/  FFMA.FTZ R52, R112, R185, R52 ;  /* 0x000000b970347223 */ /* 0x000fe20000010034 */
[----:B------:R-:W-:Y:S01]  /*0cd0*/  FMUL.FTZ R112, R113, R96 ;  /* 0x0000006071707220 */ /* 0x000fe20000410000 */
[----:B------:R-:W-:Y:S01]  /*0ce0*/  FADD.FTZ R25, R25, R113 ;  /* 0x0000007119197221 */ /* 0x000fe20000010000 */
[----:B------:R-:W-:Y:S01]  /*0cf0*/  FFMA.FTZ R53, R113, R184, R53 ;  /* 0x000000b871357223 */ /* 0x000fe20000010035 */
[----:B------:R-:W-:-:S02]  /*0d00*/  HADD2.F32 R96, -RZ, R170.H1_H1 ;  /* 0x300000aaff607230 */ /* 0x000fc40000004100 */
[----:B------:R-:W-:Y:S01]  /*0d10*/  FMUL.FTZ R188, R114, R93 ;  /* 0x0000005d72bc7220 */ /* 0x000fe20000410000 */
[C---:B------:R-:W-:Y:S01]  /*0d20*/  FMUL.FTZ R113, R163.reuse, R110 ;  /* 0x0000006ea3717220 */ /* 0x040fe20000410000 */
[----:B------:R-:W-:Y:S02]  /*0d30*/  HADD2.F32 R93, -RZ, R154.H0_H0 ;  /* 0x2000009aff5d7230 */ /* 0x000fe40000004100 */
[----:B------:R-:W-:Y:S01]  /*0d40*/  FMUL.FTZ R186, R163, R186 ;  /* 0x000000baa3ba7220 */ /* 0x000fe20000410000 */
[C---:B------:R-:W-:Y:S01]  /*0d50*/  FADD.FTZ R100, -R92.reuse, R100 ;  /* 0x000000645c647221 */ /* 0x040fe20000010100 */
[----:B------:R-:W-:Y:S01]  /*0d60*/  FADD.FTZ R116, -R92, R116 ;  /* 0x000000745c747221 */ /* 0x000fe20000010100 */
[----:B------:R-:W-:Y:S01]  /*0d70*/  FADD.FTZ R26, R26, R114 ;  /* 0x000000721a1a7221 */ /* 0x000fe20000010000 */
[----:B------:R-:W-:Y:S01]  /*0d80*/  FFMA.FTZ R54, R114, R113, R54 ;  /* 0x0000007172367223 */ /* 0x000fe20000010036 */
[----:B------:R-:W-:Y:S01]  /*0d90*/  FMUL.FTZ R187, R115, R96 ;  /* 0x0000006073bb7220 */ /* 0x000fe20000410000 */
[----:B------:R-:W-:Y:S01]  /*0da0*/  FADD.FTZ R27, R27, R115 ;  /* 0x000000731b1b7221 */ /* 0x000fe20000010000 */
[----:B------:R-:W-:Y:S01]  /*0db0*/  FFMA.FTZ R55, R115, R186, R55 ;  /* 0x000000ba73377223 */ /* 0x000fe20000010037 */
[----:B------:R-:W-:Y:S01]  /*0dc0*/  FADD.FTZ R96, -R92, R117 ;  /* 0x000000755c607221 */ /* 0x000fe20000010100 */
[----:B------:R-:W-:Y:S01]  /*0dd0*/  FMUL.FTZ R114, R120, R93 ;  /* 0x0000005d78727220 */ /* 0x000fe20000410000 */
[C---:B------:R-:W-:Y:S01]  /*0de0*/  FMUL.FTZ R177, R163.reuse, R100 ;  /* 0x00000064a3b17220 */ /* 0x040fe20000410000 */
[----:B------:R-:W-:Y:S01]  /*0df0*/  FADD.FTZ R118, -R92, R118 ;  /* 0x000000765c767221 */ /* 0x000fe20000010100 */
[----:B------:R-:W-:Y:S01]  /*0e00*/  FMUL.FTZ R115, R163, R116 ;  /* 0x00000074a3737220 */ /* 0x000fe20000410000 */
[----:B------:R-:W-:-:S02]  /*0e10*/  HADD2.F32 R93, -RZ, R155.H0_H0 ;  /* 0x2000009bff5d7230 */ /* 0x000fc40000004100 */
[----:B------:R-:W-:Y:S01]  /*0e20*/  FADD.FTZ R100, -R92, R119 ;  /* 0x000000775c647221 */ /* 0x000fe20000010100 */
[----:B------:R-:W-:Y:S01]  /*0e30*/  FMUL.FTZ R171, R98, R171 ;  /* 0x000000ab62ab7220 */ /* 0x000fe20000410000 */
[----:B------:R-:W-:Y:S01]  /*0e40*/  FADD.FTZ R34, R34, R98 ;  /* 0x0000006222227221 */ /* 0x000fe20000010000 */
[----:B------:R-:W-:Y:S01]  /*0e50*/  FFMA.FTZ R6, R98, R173, R6 ;  /* 0x000000ad62067223 */ /* 0x000fe20000010006 */
[----:B------:R-:W-:Y:S02]  /*0e60*/  HADD2.F32 R98, -RZ, R167.H0_H0 ;  /* 0x200000a7ff627230 */ /* 0x000fe40000004100 */
[C---:B------:R-:W-:Y:S01]  /*0e70*/  FMUL.FTZ R116, R163.reuse, R96 ;  /* 0x00000060a3747220 */ /* 0x040fe20000410000 */
[----:B------:R-:W-:Y:S01]  /*0e80*/  FADD.FTZ R20, R20, R120 ;  /* 0x0000007814147221 */ /* 0x000fe20000010000 */
[----:B------:R-:W-:Y:S01]  /*0e90*/  FFMA.FTZ R48, R120, R115, R48 ;  /* 0x0000007378307223 */ /* 0x000fe20000010030 */
[----:B------:R-:W-:Y:S02]  /*0ea0*/  HADD2.F32 R96, -RZ, R166.H1_H1 ;  /* 0x300000a6ff607230 */ /* 0x000fe40000004100 */
[C---:B------:R-:W-:Y:S01]  /*0eb0*/  FMUL.FTZ R119, R163.reuse, R118 ;  /* 0x00000076a3777220 */ /* 0x040fe20000410000 */
[----:B------:R-:W-:Y:S01]  /*0ec0*/  FMUL.FTZ R118, R163, R100 ;  /* 0x00000064a3767220 */ /* 0x000fe20000410000 */
[----:B------:R-:W-:Y:S01]  /*0ed0*/  FMUL.FTZ R120, R122, R93 ;  /* 0x0000005d7a787220 */ /* 0x000fe20000410000 */
[----:B------:R-:W-:-:S02]  /*0ee0*/  HADD2.F32 R93, -RZ, R156.H0_H0 ;  /* 0x2000009cff5d7230 */ /* 0x000fc40000004100 */
[----:B------:R-:W-:Y:S01]  /*0ef0*/  FADD.FTZ R124, -R92, R124 ;  /* 0x0000007c5c7c7221 */ /* 0x000fe20000010100 */
[----:B------:R-:W-:Y:S01]  /*0f00*/  FMUL.FTZ R172, R163, R176 ;  /* 0x000000b0a3ac7220 */ /* 0x000fe20000410000 */
[----:B------:R-:W-:Y:S01]  /*0f10*/  FMUL.FTZ R117, R121, R98 ;  /* 0x0000006279757220 */ /* 0x000fe20000410000 */
[----:B------:R-:W-:Y:S01]  /*0f20*/  FADD.FTZ R21, R21, R121 ;  /* 0x0000007915157221 */ /* 0x000fe20000010000 */
[----:B------:R-:W-:Y:S01]  /*0f30*/  FFMA.FTZ R49, R121, R116, R49 ;  /* 0x0000007479317223 */ /* 0x000fe20000010031 */
[----:B------:R-:W-:Y:S01]  /*0f40*/  FMUL.FTZ R121, R123, R96 ;  /* 0x000000607b797220 */ /* 0x000fe20000410000 */
[----:B------:R-:W-:Y:S01]  /*0f50*/  FADD.FTZ R23, R23, R123 ;  /* 0x0000007b17177221 */ /* 0x000fe20000010000 */
[----:B------:R-:W-:Y:S01]  /*0f60*/  FFMA.FTZ R51, R123, R118, R51 ;  /* 0x000000767b337223 */ /* 0x000fe20000010033 */
[----:B------:R-:W-:Y:S02]  /*0f70*/  HADD2.F32 R96, -RZ, R168.H0_H0 ;  /* 0x200000a8ff607230 */ /* 0x000fe40000004100 */
[C---:B------:R-:W-:Y:S01]  /*0f80*/  FMUL.FTZ R123, R163.reuse, R124 ;  /* 0x0000007ca37b7220 */ /* 0x040fe20000410000 */
[----:B------:R-:W-:Y:S01]  /*0f90*/  FMUL.FTZ R124, R128, R93 ;  /* 0x0000005d807c7220 */ /* 0x000fe20000410000 */
[----:B------:R-:W-:Y:S01]  /*0fa0*/  FMUL.FTZ R164, R163, R164 ;  /* 0x000000a4a3a47220 */ /* 0x000fe20000410000 */
[----:B------:R-:W-:Y:S01]  /*0fb0*/  FMUL.FTZ R162, R97, R162 ;  /* 0x000000a261a27220 */ /* 0x000fe20000410000 */
[----:B------:R-:W-:Y:S01]  /*0fc0*/  FADD.FTZ R35, R35, R99 ;  /* 0x0000006323237221 */ /* 0x000fe20000010000 */
[----:B------:R-:W-:Y:S01]  /*0fd0*/  FFMA.FTZ R7, R99, R172, R7 ;  /* 0x000000ac63077223 */ /* 0x000fe20000010007 */
[----:B------:R-:W-:Y:S01]  /*0fe0*/  FADD.FTZ R102, -R92, R102 ;  /* 0x000000665c667221 */ /* 0x000fe20000010100 */
[----:B------:R-:W-:Y:S01]  /*0ff0*/  FFMA.FTZ R93, R3, R0, RZ ;  /* 0x00000000035d7223 */ /* 0x000fe200000100ff */
[----:B------:R-:W-:Y:S01]  /*1000*/  FADD.FTZ R22, R22, R122 ;  /* 0x0000007a16167221 */ /* 0x000fe20000010000 */
[----:B------:R-:W-:Y:S01]  /*1010*/  FFMA.FTZ R50, R122, R119, R50 ;  /* 0x000000777a327223 */ /* 0x000fe20000010032 */
[----:B------:R-:W-:Y:S01]  /*1020*/  FADD.FTZ R99, RZ, R0 ;  /* 0x00000000ff637221 */ /* 0x000fe20000010000 */
[----:B------:R-:W-:Y:S01]  /*1030*/  FADD.FTZ R122, -R92, R125 ;  /* 0x0000007d5c7a7221 */ /* 0x000fe20000010100 */
[----:B------:R-:W-:Y:S01]  /*1040*/  FMUL.FTZ R125, R129, R96 ;  /* 0x00000060817d7220 */ /* 0x000fe20000410000 */
[----:B------:R-:W-:Y:S01]  /*1050*/  FMUL.FTZ R181, R163, R102 ;  /* 0x00000066a3b57220 */ /* 0x000fe20000410000 */
[----:B------:R-:W-:Y:S01]  /*1060*/  FFMA.FTZ R96, R164, R162, R93 ;  /* 0x000000a2a4607223 */ /* 0x000fe2000001005d */
[----:B------:R-:W-:Y:S01]  /*1070*/  FADD.FTZ R102, R162, R99 ;  /* 0x00000063a2667221 */ /* 0x000fe20000010000 */
[----:B------:R-:W-:Y:S01]  /*1080*/  FADD.FTZ R33, R33, R97 ;  /* 0x0000006121217221 */ /* 0x000fe20000010000 */
[----:B------:R-:W-:Y:S01]  /*1090*/  FFMA.FTZ R5, R97, R164, R5 ;  /* 0x000000a461057223 */ /* 0x000fe20000010005 */
[----:B------:R-:W-:Y:S01]  /*10a0*/  FADD.FTZ R126, -R92, R126 ;  /* 0x0000007e5c7e7221 */ /* 0x000fe20000010100 */
[----:B------:R-:W-:-:S02]  /*10b0*/  HADD2.F32 R97, -RZ, R157.H0_H0 ;  /* 0x2000009dff617230 */ /* 0x000fc40000004100 */
[----:B------:R-:W-:Y:S01]  /*10c0*/  FFMA.FTZ R93, R173, R171, R96 ;  /* 0x000000abad5d7223 */ /* 0x000fe20000010060 */
[----:B------:R-:W-:Y:S01]  /*10d0*/  FADD.FTZ R102, R171, R102 ;  /* 0x00000066ab667221 */ /* 0x000fe20000010000 */
[C---:B------:R-:W-:Y:S01]  /*10e0*/  FADD.FTZ R98, -R92.reuse, R127 ;  /* 0x0000007f5c627221 */ /* 0x040fe20000010100 */
[C---:B------:R-:W-:Y:S01]  /*10f0*/  FMUL.FTZ R122, R163.reuse, R122 ;  /* 0x0000007aa37a7220 */ /* 0x040fe20000410000 */
[----:B------:R-:W-:Y:S02]  /*1100*/  HADD2.F32 R100, -RZ, R167.H1_H1 ;  /* 0x300000a7ff647230 */ /* 0x000fe40000004100 */
[----:B------:R-:W-:Y:S01]  /*1110*/  FMUL.FTZ R127, R163, R126 ;  /* 0x0000007ea37f7220 */ /* 0x000fe20000410000 */
[----:B------:R-:W-:Y:S01]  /*1120*/  FADD.FTZ R176, -R92, R101 ;  /* 0x000000655cb07221 */ /* 0x000fe20000010100 */
[----:B------:R-:W-:Y:S01]  /*1130*/  FMUL.FTZ R126, R130, R97 ;  /* 0x00000061827e7220 */ /* 0x000fe20000410000 */
[----:B------:R-:W-:Y:S01]  /*1140*/  FFMA.FTZ R96, R172, R175, R93 ;  /* 0x000000afac607223 */ /* 0x000fe2000001005d */
[----:B------:R-:W-:Y:S01]  /*1150*/  FADD.FTZ R97, R175, R102 ;  /* 0x00000066af617221 */ /* 0x000fe20000010000 */
[----:B------:R-:W-:Y:S01]  /*1160*/  FADD.FTZ R17, R17, R129 ;  /* 0x0000008111117221 */ /* 0x000fe20000010000 */
[----:B------:R-:W-:Y:S01]  /*1170*/  FFMA.FTZ R45, R129, R122, R45 ;  /* 0x0000007a812d7223 */ /* 0x000fe2000001002d */
[----:B------:R-:W-:Y:S01]  /*1180*/  FMUL.FTZ R176, R163, R176 ;  /* 0x000000b0a3b07220 */ /* 0x000fe20000410000 */
[----:B------:R-:W-:Y:S01]  /*1190*/  FMUL.FTZ R129, R131, R100 ;  /* 0x0000006483817220 */ /* 0x000fe20000410000 */
[----:B------:R-:W-:Y:S01]  /*11a0*/  FFMA.FTZ R93, R177, R174, R96 ;  /* 0x000000aeb15d7223 */ /* 0x000fe20000010060 */
[----:B------:R-:W-:Y:S01]  /*11b0*/  FADD.FTZ R100, R174, R97 ;  /* 0x00000061ae647221 */ /* 0x000fe20000010000 */
[----:B------:R-:W-:-:S02]  /*11c0*/  FADD.FTZ R180, -R92, R103 ;  /* 0x000000675cb47221 */ /* 0x000fc40000010100 */
[----:B------:R-:W-:Y:S01]  /*11d0*/  FFMA.FTZ R96, R176, R179, R93 ;  /* 0x000000b3b0607223 */ /* 0x000fe2000001005d */
[----:B------:R-:W-:Y:S01]  /*11e0*/  FADD.FTZ R99, R179, R100 ;  /* 0x00000064b3637221 */ /* 0x000fe20000010000 */
[----:B------:R-:W-:Y:S02]  /*11f0*/  HADD2.F32 R97, -RZ, R158.H0_H0 ;  /* 0x2000009eff617230 */ /* 0x000fe40000004100 */
[----:B------:R-:W-:Y:S01]  /*1200*/  FADD.FTZ R28, R28, R104 ;  /* 0x000000681c1c7221 */ /* 0x000fe20000010000 */
[----:B------:R-:W-:Y:S01]  /*1210*/  FFMA.FTZ R56, R104, R177, R56 ;  /* 0x000000b168387223 */ /* 0x000fe20000010038 */
[----:B------:R-:W-:Y:S01]  /*1220*/  FMUL.FTZ R180, R163, R180 ;  /* 0x000000b4a3b47220 */ /* 0x000fe20000410000 */
[----:B------:R-:W-:Y:S01]  /*1230*/  FFMA.FTZ R93, R181, R178, R96 ;  /* 0x000000b2b55d7223 */ /* 0x000fe20000010060 */
[----:B------:R-:W-:Y:S01]  /*1240*/  FADD.FTZ R104, R178, R99 ;  /* 0x00000063b2687221 */ /* 0x000fe20000010000 */
[----:B------:R-:W-:Y:S01]  /*1250*/  FADD.FTZ R18, R18, R130 ;  /* 0x0000008212127221 */ /* 0x000fe20000010000 */
[----:B------:R-:W-:Y:S01]  /*1260*/  FFMA.FTZ R46, R130, R127, R46 ;  /* 0x0000007f822e7223 */ /* 0x000fe2000001002e */
[----:B------:R-:W-:Y:S01]  /*1270*/  FMUL.FTZ R130, R136, R97 ;  /* 0x0000006188827220 */ /* 0x000fe20000410000 */
[----:B------:R-:W-:Y:S01]  /*1280*/  FFMA.FTZ R96, R180, R183, R93 ;  /* 0x000000b7b4607223 */ /* 0x000fe2000001005d */
[----:B------:R-:W-:-:S03]  /*1290*/  FADD.FTZ R97, R183, R104 ;  /* 0x00000068b7617221 */ /* 0x000fc60000010000 */
[----:B------:R-:W-:Y:S01]  /*12a0*/  FFMA.FTZ R93, R185, R182, R96 ;  /* 0x000000b6b95d7223 */ /* 0x000fe20000010060 */
[----:B------:R-:W-:Y:S01]  /*12b0*/  FADD.FTZ R97, R182, R97 ;  /* 0x00000061b6617221 */ /* 0x000fe20000010000 */
[----:B------:R-:W-:Y:S02]  /*12c0*/  HADD2.F32 R100, -RZ, R169.H0_H0 ;  /* 0x200000a9ff647230 */ /* 0x000fe40000004100 */
[----:B------:R-:W-:Y:S01]  /*12d0*/  FADD.FTZ R16, R16, R128 ;  /* 0x0000008010107221 */ /* 0x000fe20000010000 */
[----:B------:R-:W-:Y:S01]  /*12e0*/  FFMA.FTZ R96, R184, R112, R93 ;  /* 0x00000070b8607223 */ /* 0x000fe2000001005d */
[----:B------:R-:W-:Y:S01]  /*12f0*/  FFMA.FTZ R44, R128, R123, R44 ;  /* 0x0000007b802c7223 */ /* 0x000fe2000001002c */
[----:B------:R-:W-:Y:S01]  /*1300*/  FADD.FTZ R97, R112, R97 ;  /* 0x0000006170617221 */ /* 0x000fe20000010000 */
[----:B------:R-:W-:Y:S01]  /*1310*/  FMUL.FTZ R128, R163, R98 ;  /* 0x00000062a3807220 */ /* 0x000fe20000410000 */
[----:B------:R-:W-:Y:S01]  /*1320*/  FADD.FTZ R98, -R92, R133 ;  /* 0x000000855c627221 */ /* 0x000fe20000010100 */
[----:B------:R-:W-:Y:S01]  /*1330*/  FMUL.FTZ R133, R137, R100 ;  /* 0x0000006489857220 */ /* 0x000fe20000410000 */
[----:B------:R-:W-:Y:S01]  /*1340*/  FFMA.FTZ R93, R113, R188, R96 ;  /* 0x000000bc715d7223 */ /* 0x000fe20000010060 */
[----:B------:R-:W-:-:S03]  /*1350*/  FADD.FTZ R100, R188, R97 ;  /* 0x00000061bc647221 */ /* 0x000fc60000010000 */
[----:B------:R-:W-:Y:S01]  /*1360*/  FFMA.FTZ R96, R186, R187, R93 ;  /* 0x000000bbba607223 */ /* 0x000fe2000001005d */
[----:B------:R-:W-:Y:S01]  /*1370*/  FADD.FTZ R99, R187, R100 ;  /* 0x00000064bb637221 */ /* 0x000fe20000010000 */
[----:B------:R-:W-:Y:S01]  /*1380*/  FADD.FTZ R134, -R92, R134 ;  /* 0x000000865c867221 */ /* 0x000fe20000010100 */
[----:B------:R-:W-:Y:S02]  /*1390*/  HADD2.F32 R97, -RZ, R159.H0_H0 ;  /* 0x2000009fff617230 */ /* 0x000fe40000004100 */
[----:B------:R-:W-:Y:S01]  /*13a0*/  FFMA.FTZ R93, R115, R114, R96 ;  /* 0x00000072735d7223 */ /* 0x000fe20000010060 */
[----:B------:R-:W-:Y:S01]  /*13b0*/  FADD.FTZ R100, R114, R99 ;  /* 0x0000006372647221 */ /* 0x000fe20000010000 */
[----:B------:R-:W-:Y:S01]  /*13c0*/  FADD.FTZ R102, -R92, R135 ;  /* 0x000000875c667221 */ /* 0x000fe20000010100 */
[----:B------:R-:W-:Y:S01]  /*13d0*/  FMUL.FTZ R135, R163, R134 ;  /* 0x00000086a3877220 */ /* 0x000fe20000410000 */
[----:B------:R-:W-:Y:S01]  /*13e0*/  FMUL.FTZ R134, R138, R97 ;  /* 0x000000618a867220 */ /* 0x000fe20000410000 */
[----:B------:R-:W-:Y:S01]  /*13f0*/  FFMA.FTZ R96, R116, R117, R93 ;  /* 0x0000007574607223 */ /* 0x000fe2000001005d */
[----:B------:R-:W-:Y:S01]  /*1400*/  FADD.FTZ R97, R117, R100 ;  /* 0x0000006475617221 */ /* 0x000fe20000010000 */
[----:B------:R-:W-:-:S02]  /*1410*/  FADD.FTZ R132, -R92, R132 ;  /* 0x000000845c847221 */ /* 0x000fc40000010100 */
[----:B------:R-:W-:Y:S01]  /*1420*/  FFMA.FTZ R93, R119, R120, R96 ;  /* 0x00000078775d7223 */ /* 0x000fe20000010060 */
[----:B------:R-:W-:Y:S01]  /*1430*/  FADD.FTZ R96, R120, R97 ;  /* 0x0000006178607221 */ /* 0x000fe20000010000 */
[----:B------:R-:W-:Y:S01]  /*1440*/  FADD.FTZ R19, R19, R131 ;  /* 0x0000008313137221 */ /* 0x000fe20000010000 */
[----:B------:R-:W-:Y:S01]  /*1450*/  FFMA.FTZ R47, R131, R128, R47 ;  /* 0x00000080832f7223 */ /* 0x000fe2000001002f */
[C---:B------:R-:W-:Y:S01]  /*1460*/  FMUL.FTZ R131, R163.reuse, R132 ;  /* 0x00000084a3837220 */ /* 0x040fe20000410000 */
[----:B------:R-:W-:Y:S01]  /*1470*/  FMUL.FTZ R132, R163, R98 ;  /* 0x00000062a3847220 */ /* 0x000fe20000410000 */
[----:B------:R-:W-:Y:S01]  /*1480*/  FFMA.FTZ R100, R118, R121, R93 ;  /* 0x0000007976647223 */ /* 0x000fe2000001005d */
[----:B------:R-:W-:Y:S02]  /*1490*/  HADD2.F32 R98, -RZ, R168.H1_H1 ;  /* 0x300000a8ff627230 */ /* 0x000fe40000004100 */
[----:B------:R-:W-:Y:S01]  /*14a0*/  FADD.FTZ R97, R121, R96 ;  /* 0x0000006079617221 */ /* 0x000fe20000010000 */
[----:B------:R-:W-:Y:S01]  /*14b0*/  FADD.FTZ R12, R12, R136 ;  /* 0x000000880c0c7221 */ /* 0x000fe20000010000 */
[----:B------:R-:W-:Y:S01]  /*14c0*/  FFMA.FTZ R93, R123, R124, R100 ;  /* 0x0000007c7b5d7223 */ /* 0x000fe20000010064 */
[----:B------:R-:W-:Y:S01]  /*14d0*/  FFMA.FTZ R40, R136, R131, R40 ;  /* 0x0000008388287223 */ /* 0x000fe20000010028 */
[----:B------:R-:W-:Y:S01]  /*14e0*/  FADD.FTZ R13, R13, R137 ;  /* 0x000000890d0d7221 */ /* 0x000fe20000010000 */
[----:B------:R-:W-:Y:S01]  /*14f0*/  FFMA.FTZ R41, R137, R132, R41 ;  /* 0x0000008489297223 */ /* 0x000fe20000010029 */
[----:B------:R-:W-:Y:S01]  /*1500*/  FADD.FTZ R96, R124, R97 ;  /* 0x000000617c607221 */ /* 0x000fe20000010000 */
[----:B------:R-:W-:Y:S01]  /*1510*/  FMUL.FTZ R136, R163, R102 ;  /* 0x00000066a3887220 */ /* 0x000fe20000410000 */
[----:B------:R-:W-:Y:S01]  /*1520*/  FMUL.FTZ R137, R139, R98 ;  /* 0x000000628b897220 */ /* 0x000fe20000410000 */
[C---:B------:R-:W-:Y:S01]  /*1530*/  FADD.FTZ R140, -R92.reuse, R140 ;  /* 0x0000008c5c8c7221 */ /* 0x040fe20000010100 */
[C---:B------:R-:W-:Y:S01]  /*1540*/  FADD.FTZ R98, -R92.reuse, R141 ;  /* 0x0000008d5c627221 */ /* 0x040fe20000010100 */
[C---:B------:R-:W-:Y:S01]  /*1550*/  FADD.FTZ R142, -R92.reuse, R142 ;  /* 0x0000008e5c8e7221 */ /* 0x040fe20000010100 */
[----:B------:R-:W-:Y:S01]  /*1560*/  FADD.FTZ R102, -R92, R143 ;  /* 0x0000008f5c667221 */ /* 0x000fe20000010100 */
[----:B------:R-:W-:Y:S01]  /*1570*/  FFMA.FTZ R92, R122, R125, R93 ;  /* 0x0000007d7a5c7223 */ /* 0x000fe2000001005d */
[----:B------:R-:W-:Y:S01]  /*1580*/  FADD.FTZ R99, R125, R96 ;  /* 0x000000607d637221 */ /* 0x000fe20000010000 */
[----:B------:R-:W-:-:S02]  /*1590*/  HADD2.F32 R97, -RZ, R160.H0_H0 ;  /* 0x200000a0ff617230 */ /* 0x000fc40000004100 */
        /* <DEDUP_REMOVED lines=8> */
[----:B------:R-:W-:-:S03]  /*1620*/  FADD.FTZ R96, R130, R97 ;  /* 0x0000006182607221 */ /* 0x000fc60000010000 */
[----:B------:R-:W-:Y:S01]  /*1630*/  FFMA.FTZ R92, R132, R133, R93 ;  /* 0x00000085845c7223 */ /* 0x000fe2000001005d */
[----:B------:R-:W-:-:S03]  /*1640*/  FADD.FTZ R97, R133, R96 ;  /* 0x0000006085617221 */ /* 0x000fc60000010000 */
[----:B------:R-:W-:Y:S01]  /*1650*/  FFMA.FTZ R93, R135, R134, R92 ;  /* 0x00000086875d7223 */ /* 0x000fe2000001005c */
[----:B------:R-:W-:Y:S01]  /*1660*/  FADD.FTZ R92, R134, R97 ;  /* 0x00000061865c7221 */ /* 0x000fe20000010000 */
[----:B------:R-:W-:Y:S02]  /*1670*/  HADD2.F32 R97, -RZ, R161.H0_H0 ;  /* 0x200000a1ff617230 */ /* 0x000fe40000004100 */
[----:B------:R-:W-:Y:S01]  /*1680*/  FADD.FTZ R15, R15, R139 ;  /* 0x0000008b0f0f7221 */ /* 0x000fe20000010000 */
[----:B------:R-:W-:Y:S01]  /*1690*/  FFMA.FTZ R43, R139, R136, R43 ;  /* 0x000000888b2b7223 */ /* 0x000fe2000001002b */
[----:B------:R-:W-:Y:S02]  /*16a0*/  HADD2.F32 R100, -RZ, R170.H0_H0 ;  /* 0x200000aaff647230 */ /* 0x000fe40000004100 */
[----:B------:R-:W-:Y:S01]  /*16b0*/  FFMA.FTZ R96, R136, R137, R93 ;  /* 0x0000008988607223 */ /* 0x000fe2000001005d */
[----:B------:R-:W-:Y:S01]  /*16c0*/  FMUL.FTZ R139, R163, R140 ;  /* 0x0000008ca38b7220 */ /* 0x000fe20000410000 */
[----:B------:R-:W-:Y:S01]  /*16d0*/  FADD.FTZ R93, R137, R92 ;  /* 0x0000005c895d7221 */ /* 0x000fe20000010000 */
[C---:B------:R-:W-:Y:S01]  /*16e0*/  FMUL.FTZ R143, R163.reuse, R142 ;  /* 0x0000008ea38f7220 */ /* 0x040fe20000410000 */
[----:B------:R-:W-:Y:S01]  /*16f0*/  FMUL.FTZ R142, R146, R97 ;  /* 0x00000061928e7220 */ /* 0x000fe20000410000 */
[----:B------:R-:W-:Y:S01]  /*1700*/  FMUL.FTZ R140, R163, R98 ;  /* 0x00000062a38c7220 */ /* 0x000fe20000410000 */
[----:B------:R-:W-:Y:S01]  /*1710*/  FMUL.FTZ R141, R145, R100 ;  /* 0x00000064918d7220 */ /* 0x000fe20000410000 */
[----:B------:R-:W-:Y:S01]  /*1720*/  FFMA.FTZ R97, R139, R138, R96 ;  /* 0x0000008a8b617223 */ /* 0x000fe20000010060 */
[----:B------:R-:W-:Y:S01]  /*1730*/  FADD.FTZ R92, R138, R93 ;  /* 0x0000005d8a5c7221 */ /* 0x000fe20000010000 */
[----:B------:R-:W-:-:S02]  /*1740*/  HADD2.F32 R98, -RZ, R169.H1_H1 ;  /* 0x300000a9ff627230 */ /* 0x000fc40000004100 */
[----:B------:R-:W-:Y:S01]  /*1750*/  FFMA.FTZ R96, R140, R141, R97 ;  /* 0x0000008d8c607223 */ /* 0x000fe20000010061 */
[----:B------:R-:W-:Y:S01]  /*1760*/  FADD.FTZ R93, R92, R141 ;  /* 0x0000008d5c5d7221 */ /* 0x000fe20000010000 */
[----:B------:R-:W-:Y:S01]  /*1770*/  FADD.FTZ R9, R9, R145 ;  /* 0x0000009109097221 */ /* 0x000fe20000010000 */
[----:B------:R-:W-:Y:S01]  /*1780*/  FFMA.FTZ R37, R145, R140, R37 ;  /* 0x0000008c91257223 */ /* 0x000fe20000010025 */
[----:B------:R-:W-:Y:S01]  /*1790*/  FADD.FTZ R10, R10, R146 ;  /* 0x000000920a0a7221 */ /* 0x000fe20000010000 */
[----:B------:R-:W-:Y:S01]  /*17a0*/  FFMA.FTZ R38, R146, R143, R38 ;  /* 0x0000008f92267223 */ /* 0x000fe20000010026 */
[----:B------:R-:W-:Y:S01]  /*17b0*/  FMUL.FTZ R146, R163, R102 ;  /* 0x00000066a3927220 */ /* 0x000fe20000410000 */
        /* <DEDUP_REMOVED lines=15> */
[----:B------:R-:W-:Y:S06]  /*18b0*/  BRA `(.L_x_11974) ;  /* 0x00000000007c7947 */ /* 0x000fec0003800000 */
.L_x_11973:
[----:B------:R-:W-:Y:S01]  /*18c0*/  UMOV UR6, UR8 ;  /* 0x0000000800067c82 */ /* 0x000fe20008000000 */
[----:B------:R-:W-:Y:S01]  /*18d0*/  UMOV UR7, UR9 ;  /* 0x0000000900077c82 */ /* 0x000fe20008000000 */
        /* <DEDUP_REMOVED lines=29> */
.L_x_11974:
        /* <DEDUP_REMOVED lines=32> */
.L_x_11976:
[----:B------:R-:W-:Y:S05]  /*1cb0*/  BSYNC.RECONVERGENT B0 ;  /* 0x0000000000007941 */ /* 0x000fea0003800200 */
.L_x_11975:
[----:B------:R-:W1:Y:S08]  /*1cc0*/  S2UR UR5, SR_CgaCtaId ;  /* 0x00000000000579c3 */ /* 0x000e700000008800 */
[----:B------:R-:W-:Y:S01]  /*1cd0*/  BAR.SYNC.DEFER_BLOCKING 0x0 ;  /* 0x0000000000007b1d */ /* 0x000fe20000010000 */
[----:B-----5:R-:W-:Y:S01]  /*1ce0*/  ISETP.GE.AND P3, PT, R190, 0x1, PT ;  /* 0x00000001be00780c */ /* 0x020fe20003f66270 */
[----:B------:R-:W-:Y:S01]  /*1cf0*/  UISETP.NE.U32.AND UP0, UPT, UR6, URZ, UPT ;  /* 0x000000ff0600728c */ /* 0x000fe2000bf05070 */
[----:B------:R-:W-:-:S03]  /*1d00*/  ISETP.NE.AND P1, PT, RZ, UR16, PT ;  /* 0x00000010ff007c0c */ /* 0x000fc6000bf25270 */
[----:B------:R-:W-:Y:S02]  /*1d10*/  UMOV UR4, 0x400 ;  /* 0x0000040000047882 */ /* 0x000fe40000000000 */
[----:B------:R-:W2:Y:S01]  /*1d20*/  LDC R147, c[0x0][0x388] ;  /* 0x0000e200ff937b82 */ /* 0x000ea20000000800 */
        /* <DEDUP_REMOVED lines=16> */
[----:B------:R-:W-:Y:S02]  /*1e30*/  @P3 IADD3 R96, PT, PT, R190, -0x1, RZ ;  /* 0xffffffffbe603810 */ /* 0x000fe40007ffe0ff */
[----:B------:R-:W-:Y:S01]  /*1e40*/  FADD.FTZ R93, R98, R93 ;  /* 0x0000005d625d7221 */ /* 0x000fe20000010000 */
[----:B------:R-:W-:Y:S01]  /*1e50*/  FADD.FTZ R92, R99, R92 ;  /* 0x0000005c635c7221 */ /* 0x000fe20000010000 */
[----:B--2---:R-:W-:-:S02]  /*1e60*/  IMAD R98, R2, R147, RZ ;  /* 0x0000009302627224 */ /* 0x004fc400078e02ff */
[----:B-1----:R-:W-:Y:S01]  /*1e70*/  FADD.FTZ R93, R93, R100 ;  /* 0x000000645d5d7221 */ /* 0x002fe20000010000 */
[----:B------:R-:W-:Y:S01]  /*1e80*/  FADD.FTZ R92, R92, R101 ;  /* 0x000000655c5c7221 */ /* 0x000fe20000010000 */
[----:B------:R-:W-:Y:S01]  /*1e90*/  @P3 IMAD R96, R96, R147, RZ ;  /* 0x0000009360603224 */ /* 0x000fe200078e02ff */
[----:B------:R-:W-:Y:S01]  /*1ea0*/  SHF.R.S32.HI R99, RZ, 0x1f, R98 ;  /* 0x0000001fff637819 */ /* 0x000fe20000011462 */
[----:B------:R-:W-:Y:S01]  /*1eb0*/  FADD.FTZ R93, R102, R93 ;  /* 0x0000005d665d7221 */ /* 0x000fe20000010000 */
[----:B------:R-:W-:Y:S01]  /*1ec0*/  FADD.FTZ R92, R103, R92 ;  /* 0x0000005c675c7221 */ /* 0x000fe20000010000 */
[----:B------:R-:W-:Y:S01]  /*1ed0*/  HFMA2 R103, -RZ, RZ, 0, 0 ;  /* 0x00000000ff677431 */ /* 0x000fe200000001ff */
[----:B------:R-:W-:Y:S01]  /*1ee0*/  @P3 SHF.R.S32.HI R97, RZ, 0x1f, R96 ;  /* 0x0000001fff613819 */ /* 0x000fe20000011460 */
[----:B---3--:R-:W-:Y:S01]  /*1ef0*/  FADD.FTZ R93, R93, R104 ;  /* 0x000000685d5d7221 */ /* 0x008fe20000010000 */
[----:B------:R-:W-:Y:S01]  /*1f00*/  FADD.FTZ R92, R92, R105 ;  /* 0x000000695c5c7221 */ /* 0x000fe20000010000 */
[----:B------:R-:W-:-:S02]  /*1f10*/  LEA.HI R99, R99, R98, RZ, 0x2 ;  /* 0x0000006263637211 */ /* 0x000fc400078f10ff */
[----:B------:R-:W-:Y:S01]  /*1f20*/  FADD.FTZ R93, R106, R93 ;  /* 0x0000005d6a5d7221 */ /* 0x000fe20000010000 */
[----:B------:R-:W-:Y:S01]  /*1f30*/  FADD.FTZ R92, R107, R92 ;  /* 0x0000005c6b5c7221 */ /* 0x000fe20000010000 */
[----:B------:R-:W-:Y:S02]  /*1f40*/  @P3 LEA.HI R97, R97, R96, RZ, 0x2 ;  /* 0x0000006061613211 */ /* 0x000fe400078f10ff */
[----:B----4-:R-:W-:Y:S01]  /*1f50*/  FADD.FTZ R93, R93, R108 ;  /* 0x0000006c5d5d7221 */ /* 0x010fe20000010000 */
        /* <DEDUP_REMOVED lines=21> */
[----:B------:R-:W-:Y:S01]  /*20b0*/  UMOV UR6, UR12 ;  /* 0x0000000c00067c82 */ /* 0x000fe20008000000 */
[C---:B------:R-:W-:Y:S01]  /*20c0*/  FMUL.FTZ R92, R163.reuse, R92 ;  /* 0x0000005ca35c7220 */ /* 0x040fe20000410000 */
[C---:B------:R-:W-:Y:S01]  /*20d0*/  FMUL.FTZ R96, R163.reuse, R96 ;  /* 0x00000060a3607220 */ /* 0x040fe20000410000 */
[----:B------:R-:W-:Y:S01]  /*20e0*/  FMUL.FTZ R98, R163, R98 ;  /* 0x00000062a3627220 */ /* 0x000fe20000410000 */
[----:B------:R-:W-:-:S02]  /*20f0*/  ISETP.GT.AND P4, PT, R190, RZ, PT ;  /* 0x000000ffbe00720c */ /* 0x000fc40003f84270 */
        /* <DEDUP_REMOVED lines=16> */
.L_x_11978:
        /* <DEDUP_REMOVED lines=11> */
[----:B------:R-:W-:Y:S01]  /*22b0*/  FFMA.FTZ R90, R172, R100, R101 ;  /* 0x00000064ac5a7223 */ /* 0x000fe20000010065 */
[----:B------:R-:W-:-:S02]  /*22c0*/  ISETP.GT.AND P4, PT, R190, RZ, PT ;  /* 0x000000ffbe00720c */ /* 0x000fc40003f84270 */
[----:B------:R-:W-:Y:S01]  /*22d0*/  FSEL R88, R88, RZ, P1 ;  /* 0x000000ff58587208 */ /* 0x000fe20000800000 */
[----:B------:R-:W-:Y:S01]  /*22e0*/  FADD.FTZ R96, R175, -R90 ;  /* 0x8000005aaf607221 */ /* 0x000fe20000010000 */
[----:B------:R-:W-:Y:S02]  /*22f0*/  FSEL R89, R89, RZ, P1 ;  /* 0x000000ff59597208 */ /* 0x000fe40000800000 */
[----:B------:R-:W-:Y:S01]  /*2300*/  FSEL R92, R92, RZ, P1 ;  /* 0x000000ff5c5c7208 */ /* 0x000fe20000800000 */
[----:B------:R-:W-:Y:S01]  /*2310*/  FMUL.FTZ R90, R88, UR6 ;  /* 0x00000006585a7c20 */ /* 0x000fe20008410000 */
[----:B------:R-:W-:Y:S01]  /*2320*/  FMUL.FTZ R96, R163, R96 ;  /* 0x00000060a3607220 */ /* 0x000fe20000410000 */
[----:B------:R-:W-:Y:S02]  /*2330*/  FMUL.FTZ R91, R89, UR6 ;  /* 0x00000006595b7c20 */ /* 0x000fe40008410000 */
[----:B------:R-:W-:Y:S01]  /*2340*/  FMUL.FTZ R93, R92, UR6 ;  /* 0x000000065c5d7c20 */ /* 0x000fe20008410000 */
[----:B------:R-:W-:-:S02]  /*2350*/  SEL R191, R90, R191, P4 ;  /* 0x000000bf5abf7207 */ /* 0x000fc40002000000 */
[----:B------:R-:W-:Y:S02]  /*2360*/  SEL R192, R91, R192, P4 ;  /* 0x000000c05bc07207 */ /* 0x000fe40002000000 */
[----:B------:R-:W-:Y:S02]  /*2370*/  SEL R94, R93, R94, P4 ;  /* 0x0000005e5d5e7207 */ /* 0x000fe40002000000 */
[----:B------:R-:W-:Y:S02]  /*2380*/  FSEL R91, R96, RZ, P1 ;  /* 0x000000ff605b7208 */ /* 0x000fe40000800000 */
[----:B------:R-:W-:Y:S01]  /*2390*/  MOV R90, R92 ;  /* 0x0000005c005a7202 */ /* 0x000fe20000000f00 */
[----:B------:R-:W-:Y:S06]  /*23a0*/  @!P3 BRA `(.L_x_11979) ;  /* 0x0000000000e4b947 */ /* 0x000fec0003800000 */
[----:B------:R-:W-:Y:S01]  /*23b0*/  MOV R90, R92 ;  /* 0x0000005c005a7202 */ /* 0x000fe20000000f00 */
[----:B------:R-:W-:Y:S01]  /*23c0*/  FMUL.FTZ R95, R91, UR6 ;  /* 0x000000065b5f7c20 */ /* 0x000fe20008410000 */
[----:B------:R-:W-:Y:S06]  /*23d0*/  BRA `(.L_x_11979) ;  /* 0x0000000000d87947 */ /* 0x000fec0003800000 */
.L_x_11977:
        /* <DEDUP_REMOVED lines=17> */
[----:B------:R-:W-:Y:S01]  /*24f0*/  UMOV UR6, UR12 ;  /* 0x0000000c00067c82 */ /* 0x000fe20008000000 */
[----:B------:R-:W-:Y:S01]  /*2500*/  ISETP.GT.AND P4, PT, R190, RZ, PT ;  /* 0x000000ffbe00720c */ /* 0x000fe20003f84270 */
[----:B------:R-:W-:Y:S01]  /*2510*/  FMUL.FTZ R92, R92, UR6 ;  /* 0x000000065c5c7c20 */ /* 0x000fe20008410000 */
[----:B------:R-:W-:Y:S01]  /*2520*/  FMUL.FTZ R93, R93, UR6 ;  /* 0x000000065d5d7c20 */ /* 0x000fe20008410000 */
[----:B------:R-:W-:-:S03]  /*2530*/  FMUL.FTZ R97, R96, UR6 ;  /* 0x0000000660617c20 */ /* 0x000fc60008410000 */
        /* <DEDUP_REMOVED lines=10> */
.L_x_11980:
[-CC-:B------:R-:W-:Y:S01]  /*25e0*/  @P2 FFMA.FTZ R89, R3, R100.reuse, R101.reuse ;  /* 0x0000006403592223 */ /* 0x180fe20000010065 */
[----:B------:R-:W-:Y:S01]  /*25f0*/  ISETP.GT.AND P4, PT, R190, RZ, PT ;  /* 0x000000ffbe00720c */ /* 0x000fe20003f84270 */
        /* <DEDUP_REMOVED lines=15> */
[----:B------:R-:W-:-:S02]  /*26f0*/  UMOV UR6, UR12 ;  /* 0x0000000c00067c82 */ /* 0x000fc40008000000 */
[----:B------:R-:W-:Y:S01]  /*2700*/  @P4 FMUL.FTZ R191, R88, UR6 ;  /* 0x0000000658bf4c20 */ /* 0x000fe20008410000 */
[----:B------:R-:W-:Y:S01]  /*2710*/  @P4 FMUL.FTZ R192, R89, UR6 ;  /* 0x0000000659c04c20 */ /* 0x000fe20008410000 */
[----:B------:R-:W-:Y:S01]  /*2720*/  @P4 FMUL.FTZ R94, R90, UR6 ;  /* 0x000000065a5e4c20 */ /* 0x000fe20008410000 */
[----:B------:R-:W-:-:S07]  /*2730*/  @P3 FMUL.FTZ R95, R91, UR6 ;  /* 0x000000065b5f3c20 */ /* 0x000fce0008410000 */
.L_x_11979:
[----:B------:R-:W-:Y:S01]  /*2740*/  ISETP.NE.U32.AND P1, PT, RZ, UR4, PT ;  /* 0x00000004ff007c0c */ /* 0x000fe2000bf25070 */
[----:B------:R-:W0:Y:S01]  /*2750*/  @P3 LDC.64 R96, c[0x0][0x468] ;  /* 0x00011a00ff603b82 */ /* 0x000e220000000a00 */
[----:B------:R-:W-:Y:S02]  /*2760*/  MOV R92, R191 ;  /* 0x000000bf005c7202 */ /* 0x000fe40000000f00 */
[----:B------:R-:W-:Y:S02]  /*2770*/  ISETP.NE.AND.EX P1, PT, RZ, UR5, PT, P1 ;  /* 0x00000005ff007c0c */ /* 0x000fe4000bf25310 */
[----:B------:R-:W-:-:S11]  /*2780*/  MOV R93, R192 ;  /* 0x000000c0005d7202 */ /* 0x000fd60000000f00 */
[----:B------:R-:W1:Y:S01]  /*2790*/  @P1 LDC.64 R98, c[0x0][0x478] ;  /* 0x00011e00ff621b82 */ /* 0x000e620000000a00 */
[----:B0-----:R-:W-:-:S04]  /*27a0*/  @P3 IMAD.WIDE.U32 R96, R103, 0x10, R96 ;  /* 0x0000001067603825 */ /* 0x001fc800078e0060 */
[----:B-1----:R-:W-:-:S05]  /*27b0*/  @P1 IMAD.WIDE.U32 R98, R105, 0x10, R98 ;  /* 0x0000001069621825 */ /* 0x002fca00078e0062 */
[----:B------:R0:W-:Y:S04]  /*27c0*/  @P1 STG.E.128 desc[UR14][R98.64], R88 ;  /* 0x0000005862001986 */ /* 0x0001e8000c101d0e */
[----:B------:R0:W-:Y:S01]  /*27d0*/  @P3 STG.E.128 desc[UR14][R96.64], R92 ;  /* 0x0000005c60003986 */ /* 0x0001e2000c101d0e */
[----:B------:R-:W-:Y:S05]  /*27e0*/  @!P0 BRA `(.L_x_11981) ;  /* 0x0000000000cc8947 */ /* 0x000fea0003800000 */
        /* <DEDUP_REMOVED lines=26> */
.L_x_11982:
        /* <DEDUP_REMOVED lines=12> */
[----:B------:R-:W-:-:S02]  /*2a50*/  FMUL.FTZ R97, R96, UR6 ;  /* 0x0000000660617c20 */ /* 0x000fc40008410000 */
[----:B------:R-:W-:Y:S01]  /*2a60*/  FMUL.FTZ R96, R98, UR6 ;  /* 0x0000000662607c20 */ /* 0x000fe20008410000 */
[----:B------:R-:W-:Y:S02]  /*2a70*/  FMUL.FTZ R99, R99, UR6 ;  /* 0x0000000663637c20 */ /* 0x000fe40008410000 */
        /* <DEDUP_REMOVED lines=10> */
.L_x_11981:
[----:B------:R-:W-:Y:S05]  /*2b20*/  @!P1 BRA `(.L_x_11984) ;  /* 0x0000000000789947 */ /* 0x000fea0003800000 */
[-CC-:B0-----:R-:W-:Y:S01]  /*2b30*/  FFMA.FTZ R90, R176, R100.reuse, R101.reuse ;  /* 0x00000064b05a7223 */ /* 0x181fe20000010065 */
        /* <DEDUP_REMOVED lines=10> */
[----:B------:R-:W-:-:S02]  /*2be0*/  FADD.FTZ R98, R183, -R98 ;  /* 0x80000062b7627221 */ /* 0x000fc40000010000 */
[----:B------:R-:W-:Y:S02]  /*2bf0*/  FSEL R96, R89, RZ, P5 ;  /* 0x000000ff59607208 */ /* 0x000fe40002800000 */
[----:B------:R-:W-:Y:S01]  /*2c00*/  FSEL R88, R88, RZ, P5 ;  /* 0x000000ff58587208 */ /* 0x000fe20002800000 */
[----:B------:R-:W-:Y:S01]  /*2c10*/  FMUL.FTZ R98, R163, R98 ;  /* 0x00000062a3627220 */ /* 0x000fe20000410000 */
        /* <DEDUP_REMOVED lines=15> */
.L_x_11984:
[-CC-:B0-----:R-:W-:Y:S01]  /*2d10*/  FFMA.FTZ R98, R176, R100.reuse, R101.reuse ;  /* 0x00000064b0627223 */ /* 0x181fe20000010065 */
        /* <DEDUP_REMOVED lines=10> */
[----:B------:R-:W-:Y:S01]  /*2dc0*/  @P3 FMUL.FTZ R99, R163, R104 ;  /* 0x00000068a3633220 */ /* 0x000fe20000410000 */
[----:B------:R-:W-:-:S04]  /*2dd0*/  ISETP.GT.AND P5, PT, R165, RZ, PT ;  /* 0x000000ffa500720c */ /* 0x000fc80003fa4270 */
[----:B------:R-:W-:Y:S02]  /*2de0*/  FSEL R96, R96, RZ, P5 ;  /* 0x000000ff60607208 */ /* 0x000fe40002800000 */
[----:B------:R-:W-:Y:S02]  /*2df0*/  FSEL R97, R97, RZ, P5 ;  /* 0x000000ff61617208 */ /* 0x000fe40002800000 */
[----:B------:R-:W-:Y:S01]  /*2e00*/  FSEL R98, R98, RZ, P5 ;  /* 0x000000ff62627208 */ /* 0x000fe20002800000 */
[----:B------:R-:W-:Y:S01]  /*2e10*/  @P4 FMUL.FTZ R92, R96, UR6 ;  /* 0x00000006605c4c20 */ /* 0x000fe20008410000 */
[----:B------:R-:W-:Y:S01]  /*2e20*/  @P3 FSEL R99, R99, RZ, P5 ;  /* 0x000000ff63633208 */ /* 0x000fe20002800000 */
[----:B------:R-:W-:Y:S02]  /*2e30*/  @P4 FMUL.FTZ R93, R97, UR6 ;  /* 0x00000006615d4c20 */ /* 0x000fe40008410000 */
[----:B------:R-:W-:Y:S02]  /*2e40*/  @P4 FMUL.FTZ R94, R98, UR6 ;  /* 0x00000006625e4c20 */ /* 0x000fe40008410000 */
[----:B------:R-:W-:-:S07]  /*2e50*/  @P3 FMUL.FTZ R95, R99, UR6 ;  /* 0x00000006635f3c20 */ /* 0x000fce0008410000 */
.L_x_11983:
[----:B------:R-:W0:Y:S01]  /*2e60*/  @P1 LDC.64 R96, c[0x0][0x478] ;  /* 0x00011e00ff601b82 */ /* 0x000e220000000a00 */
[----:B------:R-:W-:Y:S02]  /*2e70*/  @P1 IADD3 R107, PT, PT, R105, 0x100, RZ ;  /* 0x00000100696b1810 */ /* 0x000fe40007ffe0ff */
[----:B------:R-:W-:-:S05]  /*2e80*/  @P3 IADD3 R109, PT, PT, R103, 0x100, RZ ;  /* 0x00000100676d3810 */ /* 0x000fca0007ffe0ff */
[----:B------:R-:W1:Y:S01]  /*2e90*/  @P3 LDC.64 R98, c[0x0][0x468] ;  /* 0x00011a00ff623b82 */ /* 0x000e620000000a00 */
[----:B0-----:R-:W-:-:S05]  /*2ea0*/  @P1 IMAD.WIDE.U32 R96, R107, 0x10, R96 ;  /* 0x000000106b601825 */ /* 0x001fca00078e0060 */
[----:B------:R0:W-:Y:S01]  /*2eb0*/  @P1 STG.E.128 desc[UR14][R96.64], R88 ;  /* 0x0000005860001986 */ /* 0x0001e2000c101d0e */
[----:B-1----:R-:W-:-:S05]  /*2ec0*/  @P3 IMAD.WIDE.U32 R98, R109, 0x10, R98 ;  /* 0x000000106d623825 */ /* 0x002fca00078e0062 */
        /* <DEDUP_REMOVED lines=28> */
.L_x_11986:
        /* <DEDUP_REMOVED lines=25> */
.L_x_11985:
        /* <DEDUP_REMOVED lines=31> */
.L_x_11988:
[-CC-:B0-----:R-:W-:Y:S01]  /*3410*/  FFMA.FTZ R97, R185, R100.reuse, R101.reuse ;  /* 0x00000064b9617223 */ /* 0x181fe20000010065 */
[-CC-:B------:R-:W-:Y:S01]  /*3420*/  FFMA.FTZ R99, R184, R100.reuse, R101.reuse ;  /* 0x00000064b8637223 */ /* 0x180fe20000010065 */
[-CC-:B------:R-:W-:Y:S01]  /*3430*/  FFMA.FTZ R107, R113, R100.reuse, R101.reuse ;  /* 0x00000064716b7223 */ /* 0x180fe20000010065 */
[----:B------:R-:W-:Y:S01]  /*3440*/  @P3 FFMA.FTZ R104, R186, R100, R101 ;  /* 0x00000064ba683223 */ /* 0x000fe20000010065 */
[----:B------:R-:W-:Y:S01]  /*3450*/  FADD.FTZ R96, R182, -R97 ;  /* 0x80000061b6607221 */ /* 0x000fe20000010000 */
[----:B------:R-:W-:Y:S01]  /*3460*/  ISETP.GT.AND P5, PT, R165, RZ, PT ;  /* 0x000000ffa500720c */ /* 0x000fe20003fa4270 */
[----:B------:R-:W-:Y:S01]  /*3470*/  FADD.FTZ R98, R112, -R99 ;  /* 0x8000006370627221 */ /* 0x000fe20000010000 */
[----:B------:R-:W-:Y:S01]  /*3480*/  FADD.FTZ R102, R188, -R107 ;  /* 0x8000006bbc667221 */ /* 0x000fe20000010000 */
[----:B------:R-:W-:Y:S01]  /*3490*/  FMUL.FTZ R96, R163, R96 ;  /* 0x00000060a3607220 */ /* 0x000fe20000410000 */
[----:B------:R-:W-:Y:S01]  /*34a0*/  @P3 FADD.FTZ R104, R187, -R104 ;  /* 0x80000068bb683221 */ /* 0x000fe20000010000 */
[C---:B------:R-:W-:Y:S01]  /*34b0*/  FMUL.FTZ R97, R163.reuse, R98 ;  /* 0x00000062a3617220 */ /* 0x040fe20000410000 */
[----:B------:R-:W-:-:S02]  /*34c0*/  FMUL.FTZ R98, R163, R102 ;  /* 0x00000066a3627220 */ /* 0x000fc40000410000 */
[----:B------:R-:W-:Y:S01]  /*34d0*/  FSEL R96, R96, RZ, P5 ;  /* 0x000000ff60607208 */ /* 0x000fe20002800000 */
[----:B------:R-:W-:Y:S01]  /*34e0*/  @P3 FMUL.FTZ R104, R163, R104 ;  /* 0x00000068a3683220 */ /* 0x000fe20000410000 */
[----:B------:R-:W-:Y:S02]  /*34f0*/  FSEL R97, R97, RZ, P5 ;  /* 0x000000ff61617208 */ /* 0x000fe40002800000 */
[----:B------:R-:W-:Y:S01]  /*3500*/  FSEL R98, R98, RZ, P5 ;  /* 0x000000ff62627208 */ /* 0x000fe20002800000 */
[----:B------:R-:W-:Y:S01]  /*3510*/  @P4 FMUL.FTZ R92, R96, UR6 ;  /* 0x00000006605c4c20 */ /* 0x000fe20008410000 */
[----:B------:R-:W-:Y:S01]  /*3520*/  @P3 FSEL R96, R104, RZ, P5 ;  /* 0x000000ff68603208 */ /* 0x000fe20002800000 */
[----:B------:R-:W-:Y:S02]  /*3530*/  @P4 FMUL.FTZ R93, R97, UR6 ;  /* 0x00000006615d4c20 */ /* 0x000fe40008410000 */
[----:B------:R-:W-:Y:S02]  /*3540*/  @P4 FMUL.FTZ R94, R98, UR6 ;  /* 0x00000006625e4c20 */ /* 0x000fe40008410000 */
[----:B------:R-:W-:-:S07]  /*3550*/  @P3 FMUL.FTZ R95, R96, UR6 ;  /* 0x00000006605f3c20 */ /* 0x000fce0008410000 */
.L_x_11987:
        /* <DEDUP_REMOVED lines=35> */
.L_x_11990:
        /* <DEDUP_REMOVED lines=25> */
.L_x_11989:
        /* <DEDUP_REMOVED lines=31> */
.L_x_11992:
        /* <DEDUP_REMOVED lines=21> */
.L_x_11991:
        /* <DEDUP_REMOVED lines=35> */
.L_x_11994:
        /* <DEDUP_REMOVED lines=25> */
.L_x_11993:
        /* <DEDUP_REMOVED lines=31> */
.L_x_11996:
        /* <DEDUP_REMOVED lines=21> */
.L_x_11995:
        /* <DEDUP_REMOVED lines=35> */
.L_x_11998:
        /* <DEDUP_REMOVED lines=25> */
.L_x_11997:
        /* <DEDUP_REMOVED lines=31> */
.L_x_12000:
        /* <DEDUP_REMOVED lines=21> */
.L_x_11999:
        /* <DEDUP_REMOVED lines=35> */
.L_x_12002:
        /* <DEDUP_REMOVED lines=25> */
.L_x_12001:
        /* <DEDUP_REMOVED lines=18> */
[----:B------:R-:W-:Y:S01]  /*4f40*/  FMUL.FTZ R96, R89, UR6 ;  /* 0x0000000659607c20 */ /* 0x000fe20008410000 */
[----:B------:R-:W-:Y:S01]  /*4f50*/  FSEL R163, R163, RZ, P0 ;  /* 0x000000ffa3a37208 */ /* 0x000fe20000000000 */
[----:B------:R-:W-:Y:S01]  /*4f60*/  FMUL.FTZ R97, R90, UR6 ;  /* 0x000000065a617c20 */ /* 0x000fe20008410000 */
[----:B------:R-:W-:-:S02]  /*4f70*/  SEL R92, R91, R92, P4 ;  /* 0x0000005c5b5c7207 */ /* 0x000fc40002000000 */
[----:B------:R-:W-:Y:S02]  /*4f80*/  SEL R93, R96, R93, P4 ;  /* 0x0000005d605d7207 */ /* 0x000fe40002000000 */
[----:B------:R-:W-:Y:S02]  /*4f90*/  SEL R94, R97, R94, P4 ;  /* 0x0000005e615e7207 */ /* 0x000fe40002000000 */
[----:B------:R-:W-:Y:S01]  /*4fa0*/  MOV R91, R163 ;  /* 0x000000a3005b7202 */ /* 0x000fe20000000f00 */
[----:B------:R-:W-:Y:S06]  /*4fb0*/  @!P3 BRA `(.L_x_12003) ;  /* 0x00000000005cb947 */ /* 0x000fec0003800000 */
[----:B------:R-:W-:Y:S01]  /*4fc0*/  FMUL.FTZ R95, R163, UR6 ;  /* 0x00000006a35f7c20 */ /* 0x000fe20008410000 */
[----:B------:R-:W-:Y:S06]  /*4fd0*/  BRA `(.L_x_12003) ;  /* 0x0000000000547947 */ /* 0x000fec0003800000 */
.L_x_12004:
        /* <DEDUP_REMOVED lines=15> */
[----:B------:R-:W-:Y:S01]  /*50d0*/  FSEL R100, R100, RZ, P0 ;  /* 0x000000ff64647208 */ /* 0x000fe20000000000 */
[----:B------:R-:W-:Y:S01]  /*50e0*/  @P4 FMUL.FTZ R92, R96, UR6 ;  /* 0x00000006605c4c20 */ /* 0x000fe20008410000 */
[----:B------:R-:W-:Y:S01]  /*50f0*/  FSEL R102, R102, RZ, P0 ;  /* 0x000000ff66667208 */ /* 0x000fe20000000000 */
[----:B------:R-:W-:Y:S02]  /*5100*/  @P4 FMUL.FTZ R93, R98, UR6 ;  /* 0x00000006625d4c20 */ /* 0x000fe40008410000 */
[----:B------:R-:W-:Y:S02]  /*5110*/  @P4 FMUL.FTZ R94, R100, UR6 ;  /* 0x00000006645e4c20 */ /* 0x000fe40008410000 */
[----:B------:R-:W-:-:S07]  /*5120*/  @P3 FMUL.FTZ R95, R102, UR6 ;  /* 0x00000006665f3c20 */ /* 0x000fce0008410000 */
.L_x_12003:
[----:B------:R-:W0:Y:S01]  /*5130*/  @P1 LDC.64 R96, c[0x0][0x478] ;  /* 0x00011e00ff601b82 */ /* 0x000e220000000a00 */
[----:B------:R-:W-:Y:S01]  /*5140*/  @P1 IADD3 R105, PT, PT, R105, 0x600, RZ ;  /* 0x0000060069691810 */ /* 0x000fe20007ffe0ff */
[----:B------:R-:W-:Y:S01]  /*5150*/  UPLOP3.LUT UP1, UPT, UPT, UPT, UP1, 0x40, 0x4 ;  /* 0x000000000004789c */ /* 0x000fe20003f2e810 */
[----:B------:R-:W-:-:S05]  /*5160*/  @P3 IADD3 R103, PT, PT, R103, 0x600, RZ ;  /* 0x0000060067673810 */ /* 0x000fca0007ffe0ff */
[----:B------:R-:W1:Y:S08]  /*5170*/  @P3 LDC.64 R98, c[0x0][0x468] ;  /* 0x00011a00ff623b82 */ /* 0x000e700000000a00 */
[----:B------:R-:W2:Y:S01]  /*5180*/  LDC.64 R100, c[0x0][0x380] ;  /* 0x0000e000ff647b82 */ /* 0x000ea20000000a00 */
[----:B0-----:R-:W-:-:S05]  /*5190*/  @P1 IMAD.WIDE.U32 R96, R105, 0x10, R96 ;  /* 0x0000001069601825 */ /* 0x001fca00078e0060 */
[----:B------:R3:W-:Y:S01]  /*51a0*/  @P1 STG.E.128 desc[UR14][R96.64], R88 ;  /* 0x0000005860001986 */ /* 0x0007e2000c101d0e */
[----:B-1----:R-:W-:-:S05]  /*51b0*/  @P3 IMAD.WIDE.U32 R98, R103, 0x10, R98 ;  /* 0x0000001067623825 */ /* 0x002fca00078e0062 */
[----:B------:R3:W-:Y:S01]  /*51c0*/  @P3 STG.E.128 desc[UR14][R98.64], R92 ;  /* 0x0000005c62003986 */ /* 0x0007e2000c101d0e */
[----:B--2---:R-:W-:-:S04]  /*51d0*/  IADD3 R2, PT, PT, R2, R100, RZ ;  /* 0x0000006402027210 */ /* 0x004fc80007ffe0ff */
[----:B------:R-:W-:-:S13]  /*51e0*/  ISETP.GE.AND P0, PT, R2, R101, PT ;  /* 0x000000650200720c */ /* 0x000fda0003f06270 */
[----:B---3--:R-:W-:Y:S05]  /*51f0*/  @!P0 BRA `(.L_x_12005) ;  /* 0xffffffb000a88947 */ /* 0x008fea000383ffff */
.L_x_11972:
        /* <DEDUP_REMOVED lines=23> */
.L_x_12006:
        /* <DEDUP_REMOVED lines=9> */
.L_x_14449:


//--------------------- .text._ZN10layer_norm13ln_bwd_kernelINS_13Kernel_traitsI6__halfffffjLj7168ELj1ELj1ELj8ELj16ENS_18Kernel_traits_baseILj7168ES2_ffffjLj256EEEEELb0ELb1ELb0ELb0EEEvNS_9BwdParamsE --------------------------
	.section	.text._ZN10layer_norm13ln_bwd_kernelINS_13Kernel_traitsI6__halfffffjLj7168ELj1ELj1ELj8ELj16ENS_18Kernel_traits_baseILj7168ES2_ffffjLj256EEEEELb0ELb1ELb0ELb0EEEvNS_9BwdParamsE,"ax",@progbits
	.align	128
        .global         _ZN10layer_norm13ln_bwd_kernelINS_13Kernel_traitsI6__halfffffjLj7168ELj1ELj1ELj8ELj16ENS_18Kernel_traits_baseILj7168ES2_ffffjLj256EEEEELb0ELb1ELb0ELb0EEEvNS_9BwdParamsE
        .type           _ZN10layer_norm13ln_bwd_kernelINS_13Kernel_traitsI6__halfffffjLj7168ELj1ELj1ELj8ELj16ENS_18Kernel_traits_baseILj7168ES2_ffffjLj256EEEEELb0ELb1ELb0ELb0EEEvNS_9BwdParamsE,@function
        .size           _ZN10layer_norm13ln_bwd_kernelINS_13Kernel_traitsI6__halfffffjLj7168ELj1ELj1ELj8ELj16ENS_18Kernel_traits_baseILj7168ES2_ffffjLj256EEEEELb0ELb1ELb0ELb0EEEvNS_9BwdParamsE,(.L_x_14450 - _ZN10layer_norm13ln_bwd_kernelINS_13Kernel_traitsI6__halfffffjLj7168ELj1ELj1ELj8ELj16ENS_18Kernel_traits_baseILj7168ES2_ffffjLj256EEEEELb0ELb1ELb0ELb0EEEvNS_9BwdParamsE)
        .other          _ZN10layer_norm13ln_bwd_kernelINS_13Kernel_traitsI6__halfffffjLj7168ELj1ELj1ELj8ELj16ENS_18Kernel_traits_baseILj7168ES2_ffffjLj256EEEEELb0ELb1ELb0ELb0EEEvNS_9BwdParamsE,@"STO_CUDA_ENTRY STV_DEFAULT"
_ZN10layer_norm13ln_bwd_kernelINS_13Kernel_traitsI6__halfffffjLj7168ELj1ELj1ELj8ELj16ENS_18Kernel_traits_baseILj7168ES2_ffffjLj256EEEEELb0ELb1ELb0ELb0EEEvNS_9BwdParamsE:
.text._ZN10layer_norm13ln_bwd_kernelINS_13Kernel_traitsI6__halfffffjLj7168ELj1ELj1ELj8ELj16ENS_18Kernel_traits_baseILj7168ES2_ffffjLj256EEEEELb0ELb1ELb0ELb0EEEvNS_9BwdParamsE:
        /* <DEDUP_REMOVED lines=44> */
[----:B------:R-:W-:-:S04]  /*02c0*/  @P1 IADD3 R17, PT, PT, R17, 0x100, RZ ;  /* 0x0000010011111810 */ /* 0x000fc80007ffe0ff */
[----:B------:R-:W5:Y:S02]  /*02d0*/  @P1 LDG.E.64 R4, desc[UR14][R44.64] ;  /* 0x0000000e2c041981 */ /* 0x000f64000c1e1b00 */
[----:B------:R-:W1:Y:S01]  /*02e0*/  @P3 LDC.64 R52, c[0x0][0x3e8] ;  /* 0x0000fa00ff343b82 */ /* 0x000e620000000a00 */
[----:B----4-:R-:W-:-:S05]  /*02f0*/  @P2 IMAD.WIDE.U32 R46, R17, 0x8, R46 ;  /* 0x00000008112e2825 */ /* 0x010fca00078e002e */
[----:B------:R-:W5:Y:S02]  /*0300*/  @P2 LDG.E.64 R30, desc[UR14][R46.64] ;  /* 0x0000000e2e1e2981 */ /* 0x000f64000c1e1b00 */
[----:B------:R-:W4:Y:S01]  /*0310*/  @P4 LDC.64 R54, c[0x0][0x3d0] ;  /* 0x0000f400ff364b82 */ /* 0x000f220000000a00 */
[C---:B0-----:R-:W-:Y:S01]  /*0320*/  @P2 IMAD.WIDE.U32 R48, R17.reuse, 0x8, R48 ;  /* 0x0000000811302825 */ /* 0x041fe200078e0030 */
[----:B------:R-:W-:-:S04]  /*0330*/  @P2 IADD3 R17, PT, PT, R17, 0x100, RZ ;  /* 0x0000010011112810 */ /* 0x000fc80007ffe0ff */
[----:B------:R-:W5:Y:S02]  /*0340*/  @P2 LDG.E.64 R6, desc[UR14][R48.64] ;  /* 0x0000000e30062981 */ /* 0x000f64000c1e1b00 */
[----:B------:R-:W0:Y:S08]  /*0350*/  @P4 LDC.64 R56, c[0x0][0x3e8] ;  /* 0x0000fa00ff384b82 */ /* 0x000e300000000a00 */
[----:B------:R-:W3:Y:S08]  /*0360*/  @P5 LDC.64 R58, c[0x0][0x3d0] ;  /* 0x0000f400ff3a5b82 */ /* 0x000ef00000000a00 */
[----:B------:R-:W3:Y:S01]  /*0370*/  @P5 LDC.64 R60, c[0x0][0x3e8] ;  /* 0x0000fa00ff3c5b82 */ /* 0x000ee20000000a00 */
[----:B--2---:R-:W-:-:S04]  /*0380*/  @P3 IMAD.WIDE.U32 R50, R17, 0x8, R50 ;  /* 0x0000000811323825 */ /* 0x004fc800078e0032 */
[C---:B-1----:R-:W-:Y:S01]  /*0390*/  @P3 IMAD.WIDE.U32 R52, R17.reuse, 0x8, R52 ;  /* 0x0000000811343825 */ /* 0x042fe200078e0034 */
[----:B------:R-:W-:Y:S01]  /*03a0*/  @P3 IADD3 R17, PT, PT, R17, 0x100, RZ ;  /* 0x0000010011113810 */ /* 0x000fe20007ffe0ff */
[----:B------:R-:W5:Y:S04]  /*03b0*/  @P3 LDG.E.64 R32, desc[UR14][R50.64] ;  /* 0x0000000e32203981 */ /* 0x000f68000c1e1b00 */
[C---:B----4-:R-:W-:Y:S01]  /*03c0*/  @P4 IMAD.WIDE.U32 R54, R17.reuse, 0x8, R54 ;  /* 0x0000000811364825 */ /* 0x050fe200078e0036 */
[----:B------:R-:W-:Y:S01]  /*03d0*/  UISETP.GE.AND UP0, UPT, UR7, UR4, UPT ;  /* 0x000000040700728c */ /* 0x000fe2000bf06270 */
[----:B------:R-:W5:Y:S02]  /*03e0*/  @P3 LDG.E.64 R8, desc[UR14][R52.64] ;  /* 0x0000000e34083981 */ /* 0x000f64000c1e1b00 */
        /* <DEDUP_REMOVED lines=140> */
[----:B------:R-:W-:Y:S01]  /*0cb0*/  UPLOP3.LUT UP2, UPT, UPT, UPT, UPT, 0x40, 0x4 ;  /* 0x000000000004789c */ /* 0x000fe20003f4e870 */
[----:B------:R-:W-:Y:S01]  /*0cc0*/  MOV R206, R36 ;  /* 0x0000002400ce7202 */ /* 0x000fe20000000f00 */
[----:B------:R-:W0:Y:S01]  /*0cd0*/  LDCU UR6, c[0x0][0x388] ;  /* 0x00007100ff0677ac */ /* 0x000e220008000800 */
[--C-:B------:R-:W-:Y:S02]  /*0ce0*/  SHF.R.U64 R28, R36, 0x10, R37.reuse ;  /* 0x00000010241c7819 */ /* 0x100fe40000001225 */
[----:B------:R-:W-:Y:S01]  /*0cf0*/  MOV R207, R37 ;  /* 0x0000002500cf7202 */ /* 0x000fe20000000f00 */
[----:B------:R-:W1:Y:S01]  /*0d00*/  LDCU.U8 UR16, c[0x0][0x410] ;  /* 0x00008200ff1077ac */ /* 0x000e620008000000 */
[----:B------:R-:W-:-:S02]  /*0d10*/  SHF.R.U32.HI R29, RZ, 0x10, R37 ;  /* 0x00000010ff1d7819 */ /* 0x000fc40000011625 */
[----:B------:R-:W-:Y:S01]  /*0d20*/  SHF.R.U32.HI R25, RZ, 0x10, R25 ;  /* 0x00000010ff197819 */ /* 0x000fe20000011619 */
[----:B------:R-:W2:Y:S01]  /*0d30*/  LDCU UR17, c[0x0][0x400] ;  /* 0x00008000ff1177ac */ /* 0x000ea20008000800 */
[----:B------:R-:W-:Y:S02]  /*0d40*/  SHF.R.U32.HI R15, RZ, 0x10, R15 ;  /* 0x00000010ff0f7819 */ /* 0x000fe4000001160f */
[----:B------:R-:W-:Y:S01]  /*0d50*/  SHF.R.U32.HI R5, RZ, 0x10, R5 ;  /* 0x00000010ff057819 */ /* 0x000fe20000011605 */
[----:B------:R-:W3:Y:S01]  /*0d60*/  LDCU.64 UR20, c[0x0][0x478] ;  /* 0x00008f00ff1477ac */ /* 0x000ee20008000a00 */
[----:B------:R-:W-:Y:S02]  /*0d70*/  SHF.R.U32.HI R7, RZ, 0x10, R7 ;  /* 0x00000010ff077819 */ /* 0x000fe40000011607 */
[----:B------:R-:W-:Y:S01]  /*0d80*/  SHF.R.U32.HI R9, RZ, 0x10, R9 ;  /* 0x00000010ff097819 */ /* 0x000fe20000011609 */
[----:B------:R-:W4:Y:S01]  /*0d90*/  LDCU.64 UR18, c[0x0][0x438] ;  /* 0x00008700ff1277ac */ /* 0x000f220008000a00 */
[----:B------:R-:W-:-:S02]  /*0da0*/  SHF.R.U32.HI R11, RZ, 0x10, R11 ;  /* 0x00000010ff0b7819 */ /* 0x000fc4000001160b */
[----:B------:R-:W-:Y:S01]  /*0db0*/  SHF.R.U32.HI R13, RZ, 0x10, R13 ;  /* 0x00000010ff0d7819 */ /* 0x000fe2000001160d */
[----:B------:R-:W0:Y:S01]  /*0dc0*/  LDCU.128 UR8, c[0x0][0x3c0] ;  /* 0x00007800ff0877ac */ /* 0x000e220008000c00 */
[----:B------:R-:W-:Y:S02]  /*0dd0*/  PRMT R194, R194, 0x5410, R0 ;  /* 0x00005410c2c27816 */ /* 0x000fe40000000000 */
[----:B------:R-:W-:Y:S01]  /*0de0*/  PRMT R195, R195, 0x5410, R3 ;  /* 0x00005410c3c37816 */ /* 0x000fe20000000003 */
[----:B------:R-:W0:Y:S01]  /*0df0*/  LDCU.64 UR22, c[0x0][0x380] ;  /* 0x00007000ff1677ac */ /* 0x000e220008000a00 */
        /* <DEDUP_REMOVED lines=26> */
.L_x_12079:
[----:B0-----:R-:W0:Y:S01]  /*0fa0*/  @UP0 LDCU.64 UR4, c[0x0][0x3e0] ;  /* 0x00007c00ff0407ac */ /* 0x001e220008000a00 */
        /* <DEDUP_REMOVED lines=8> */
[----:B------:R-:W2:Y:S02]  /*1030*/  @P0 LDG.E R148, desc[UR14][R148.64] ;  /* 0x0000000e94940981 */ /* 0x000ea4000c1e1900 */
        /* <DEDUP_REMOVED lines=8> */
[----:B------:R-:W-:-:S03]  /*10c0*/  ISETP.GE.U32.AND P4, PT, R2, 0x100, PT ;  /* 0x000001000200780c */ /* 0x000fc60003f86070 */
[----:B------:R-:W-:Y:S01]  /*10d0*/  ULEA.HI UR5, UR5, UR4, URZ, 0x2 ;  /* 0x0000000405057291 */ /* 0x000fe2000f8f10ff */
[----:B------:R-:W-:Y:S01]  /*10e0*/  ISETP.NE.AND P5, PT, RZ, UR16, PT ;  /* 0x00000010ff007c0c */ /* 0x000fe2000bfa5270 */
[----:B------:R-:W-:-:S04]  /*10f0*/  UMOV UR12, 0x3f800000 ;  /* 0x3f800000000c7882 */ /* 0x000fc80000000000 */
[----:B------:R-:W-:Y:S01]  /*1100*/  MOV R0, UR5 ;  /* 0x0000000500007c02 */ /* 0x000fe20008000f00 */
[----:B------:R-:W-:Y:S01]  /*1110*/  BSSY.RECONVERGENT B0, `(.L_x_12008) ;  /* 0x000003a000007945 */ /* 0x000fe20003800200 */
[C---:B------:R-:W-:Y:S02]  /*1120*/  ISETP.GE.U32.AND P1, PT, R2.reuse, 0x300, PT ;  /* 0x000003000200780c */ /* 0x040fe40003f26070 */
[----:B------:R-:W-:Y:S02]  /*1130*/  CS2R R156, SRZ ;  /* 0x00000000009c7805 */ /* 0x000fe4000001ff00 */
[C---:B------:R-:W-:Y:S02]  /*1140*/  ISETP.GE.U32.AND P2, PT, R2.reuse, 0x400, PT ;  /* 0x000004000200780c */ /* 0x040fe40003f46070 */
[----:B------:R-:W-:Y:S02]  /*1150*/  P2R R16, PR, RZ, 0x10 ;  /* 0x00000010ff107803 */ /* 0x000fe40000000000 */
[----:B------:R-:W-:-:S02]  /*1160*/  ISETP.GE.U32.AND P3, PT, R2, 0x500, PT ;  /* 0x000005000200780c */ /* 0x000fc40003f66070 */
[----:B0-----:R-:W-:-:S04]  /*1170*/  LEA.HI.SX32 R0, R0, R3, 0x1e ;  /* 0x0000000300007211 */ /* 0x001fc800078ff2ff */
[----:B------:R-:W-:Y:S02]  /*1180*/  MOV R158, R0 ;  /* 0x00000000009e7202 */ /* 0x000fe40000000f00 */
[----:B--2---:R-:W-:Y:S02]  /*1190*/  @P0 R2UR UR12, R148 ;  /* 0x00000000940c02ca */ /* 0x004fe400000e0000 */
[----:B------:R-:W-:Y:S02]  /*11a0*/  ISETP.GE.U32.AND P0, PT, R2, 0x200, PT ;  /* 0x000002000200780c */ /* 0x000fe40003f06070 */
[----:B---3--:R-:W-:Y:S02]  /*11b0*/  R2UR UR24, R150 ;  /* 0x00000000961872ca */ /* 0x008fe400000e0000 */
[----:B----4-:R-:W-:-:S04]  /*11c0*/  FSEL R152, R152, RZ, !P5 ;  /* 0x000000ff98987208 */ /* 0x010fc80006800000 */
[----:B------:R-:W-:Y:S01]  /*11d0*/  R2UR UR4, R152 ;  /* 0x00000000980472ca */ /* 0x000fe200000e0000 */
[----:B-----5:R-:W-:-:S14]  /*11e0*/  @!P4 BRA `(.L_x_12009) ;  /* 0x0000000000b0c947 */ /* 0x020fdc0003800000 */
[----:B------:R-:W0:Y:S01]  /*11f0*/  LDC.64 R148, c[0x0][0x3a8] ;  /* 0x0000ea00ff947b82 */ /* 0x000e220000000a00 */
[----:B------:R-:W-:-:S04]  /*1200*/  ISETP.NE.U32.AND P4, PT, RZ, UR18, PT ;  /* 0x00000012ff007c0c */ /* 0x000fc8000bf85070 */
[----:B------:R-:W-:-:S03]  /*1210*/  ISETP.NE.AND.EX P4, PT, RZ, UR19, PT, P4 ;  /* 0x00000013ff007c0c */ /* 0x000fc6000bf85340 */
[----:B------:R-:W1:Y:S01]  /*1220*/  LDC.64 R152, c[0x0][0x428] ;  /* 0x00010a00ff987b82 */ /* 0x000e620000000a00 */
[----:B------:R-:W-:-:S09]  /*1230*/  HADD2.F32 R159, -RZ, R194.H0_H0 ;  /* 0x200000c2ff9f7230 */ /* 0x000fd20000004100 */
[----:B------:R-:W2:Y:S01]  /*1240*/  @P4 LDC.64 R156, c[0x0][0x438] ;  /* 0x00010e00ff9c4b82 */ /* 0x000ea20000000a00 */
[----:B0-----:R-:W-:-:S06]  /*1250*/  IMAD.WIDE.U32 R148, R0, 0x10, R148 ;  /* 0x0000001000947825 */ /* 0x001fcc00078e0094 */
[----:B------:R-:W3:Y:S01]  /*1260*/  LDG.E.128 R148, desc[UR14][R148.64] ;  /* 0x0000000e94947981 */ /* 0x000ee2000c1e1d00 */
[----:B-1----:R-:W-:-:S06]  /*1270*/  IMAD.WIDE.U32 R152, R0, 0x10, R152 ;  /* 0x0000001000987825 */ /* 0x002fcc00078e0098 */
[----:B------:R-:W4:Y:S01]  /*1280*/  LDG.E.128 R152, desc[UR14][R152.64] ;  /* 0x0000000e98987981 */ /* 0x000f22000c1e1d00 */
[----:B------:R-:W-:Y:S02]  /*1290*/  HADD2.F32 R164, -RZ, R194.H1_H1 ;  /* 0x300000c2ffa47230 */ /* 0x000fe40000004100 */
[----:B------:R-:W-:Y:S02]  /*12a0*/  HADD2.F32 R177, -RZ, R195.H0_H0 ;  /* 0x200000c3ffb17230 */ /* 0x000fe40000004100 */
[C---:B--2---:R-:W-:Y:S01]  /*12b0*/  @P4 IMAD.WIDE.U32 R156, R0.reuse, 0x10, R156 ;  /* 0x00000010009c4825 */ /* 0x044fe200078e009c */
[----:B------:R-:W-:-:S04]  /*12c0*/  IADD3 R158, PT, PT, R0, 0x100, RZ ;  /* 0x00000100009e7810 */ /* 0x000fc80007ffe0ff */
[----:B------:R0:W5:Y:S01]  /*12d0*/  @P4 LDG.E.128 R48, desc[UR14][R156.64] ;  /* 0x0000000e9c304981 */ /* 0x000162000c1e1d00 */
[----:B---3--:R-:W-:Y:S01]  /*12e0*/  FADD.FTZ R169, R148, -UR4 ;  /* 0x8000000494a97e21 */ /* 0x008fe20008010000 */
[----:B------:R-:W-:Y:S01]  /*12f0*/  FADD.FTZ R166, R149, -UR4 ;  /* 0x8000000495a67e21 */ /* 0x000fe20008010000 */
[----:B------:R-:W-:Y:S02]  /*1300*/  HADD2.F32 R148, -RZ, R195.H1_H1 ;  /* 0x300000c3ff947230 */ /* 0x000fe40000004100 */
[----:B------:R-:W-:Y:S01]  /*1310*/  FADD.FTZ R150, R150, -UR4 ;  /* 0x8000000496967e21 */ /* 0x000fe20008010000 */
[----:B------:R-:W-:Y:S01]  /*1320*/  FMUL.FTZ R169, R169, UR24 ;  /* 0x00000018a9a97c20 */ /* 0x000fe20008410000 */
[----:B------:R-:W-:Y:S01]  /*1330*/  FADD.FTZ R192, R151, -UR4 ;  /* 0x8000000497c07e21 */ /* 0x000fe20008010000 */
[----:B------:R-:W-:Y:S01]  /*1340*/  FMUL.FTZ R166, R166, UR24 ;  /* 0x00000018a6a67c20 */ /* 0x000fe20008410000 */
[----:B------:R-:W-:Y:S01]  /*1350*/  FMUL.FTZ R179, R150, UR24 ;  /* 0x0000001896b37c20 */ /* 0x000fe20008410000 */
[----:B----4-:R-:W-:Y:S01]  /*1360*/  FMUL.FTZ R30, R152, R159 ;  /* 0x0000009f981e7220 */ /* 0x010fe20000410000 */
[----:B------:R-:W-:Y:S01]  /*1370*/  FMUL.FTZ R164, R153, R164 ;  /* 0x000000a499a47220 */ /* 0x000fe20000410000 */
[----:B------:R-:W-:Y:S01]  /*1380*/  FMUL.FTZ R191, R155, R148 ;  /* 0x000000949bbf7220 */ /* 0x000fe20000410000 */
[----:B------:R-:W-:Y:S01]  /*1390*/  FMUL.FTZ R177, R154, R177 ;  /* 0x000000b19ab17220 */ /* 0x000fe20000410000 */
[----:B------:R-:W-:Y:S01]  /*13a0*/  FADD.FTZ R149, RZ, R30 ;  /* 0x0000001eff957221 */ /* 0x000fe20000010000 */
[----:B------:R-:W-:Y:S01]  /*13b0*/  FFMA.FTZ R151, R169, R30, RZ ;  /* 0x0000001ea9977223 */ /* 0x000fe200000100ff */
[----:B------:R-:W-:Y:S01]  /*13c0*/  FMUL.FTZ R192, R192, UR24 ;  /* 0x00000018c0c07c20 */ /* 0x000fe20008410000 */
[----:B------:R-:W-:Y:S01]  /*13d0*/  FADD.FTZ R104, R104, R152 ;  /* 0x0000009868687221 */ /* 0x000fe20000010000 */
        /* <DEDUP_REMOVED lines=11> */
[----:B0-----:R-:W-:Y:S01]  /*1490*/  FADD.FTZ R157, R148, R191 ;  /* 0x000000bf949d7221 */ /* 0x001fe20000010000 */
[----:B------:R-:W-:-:S07]  /*14a0*/  FFMA.FTZ R156, R192, R191, R149 ;  /* 0x000000bfc09c7223 */ /* 0x000fce0000010095 */
.L_x_12009:
[----:B------:R-:W-:Y:S05]  /*14b0*/  BSYNC.RECONVERGENT B0 ;  /* 0x0000000000007941 */ /* 0x000fea0003800200 */
.L_x_12008:
        /* <DEDUP_REMOVED lines=17> */
[----:B--2---:R-:W-:Y:S01]  /*15d0*/  FADD.FTZ R5, R152, -UR4 ;  /* 0x8000000498057e21 */ /* 0x004fe20008010000 */
[----:B------:R-:W-:Y:S01]  /*15e0*/  FADD.FTZ R28, R153, -UR4 ;  /* 0x80000004991c7e21 */ /* 0x000fe20008010000 */
[----:B------:R-:W-:Y:S02]  /*15f0*/  HADD2.F32 R152, -RZ, R196.H1_H1 ;  /* 0x300000c4ff987230 */ /* 0x000fe40000004100 */
[----:B------:R-:W-:Y:S01]  /*1600*/  FADD.FTZ R154, R154, -UR4 ;  /* 0x800000049a9a7e21 */ /* 0x000fe20008010000 */
[----:B------:R-:W-:Y:S01]  /*1610*/  FMUL.FTZ R5, R5, UR24 ;  /* 0x0000001805057c20 */ /* 0x000fe20008410000 */
[----:B------:R-:W-:Y:S01]  /*1620*/  FMUL.FTZ R28, R28, UR24 ;  /* 0x000000181c1c7c20 */ /* 0x000fe20008410000 */
[----:B------:R-:W-:Y:S01]  /*1630*/  FADD.FTZ R155, R155, -UR4 ;  /* 0x800000049b9b7e21 */ /* 0x000fe20008010000 */
[----:B------:R-:W-:Y:S01]  /*1640*/  FMUL.FTZ R175, R154, UR24 ;  /* 0x000000189aaf7c20 */ /* 0x000fe20008410000 */
        /* <DEDUP_REMOVED lines=20> */
[----:B0-----:R-:W-:-:S07]  /*1790*/  FFMA.FTZ R156, R190, R188, R149 ;  /* 0x000000bcbe9c7223 */ /* 0x001fce0000010095 */
.L_x_12011:
[----:B------:R-:W-:Y:S05]  /*17a0*/  BSYNC.RECONVERGENT B0 ;  /* 0x0000000000007941 */ /* 0x000fea0003800200 */
.L_x_12010:
        /* <DEDUP_REMOVED lines=15> */
[----:B---3--:R-:W-:Y:S01]  /*18a0*/  FADD.FTZ R7, R152, -UR4 ;  /* 0x8000000498077e21 */ /* 0x008fe20008010000 */
[----:B------:R-:W-:Y:S01]  /*18b0*/  FADD.FTZ R26, R153, -UR4 ;  /* 0x80000004991a7e21 */ /* 0x000fe20008010000 */
[----:B------:R-:W-:Y:S02]  /*18c0*/  HADD2.F32 R152, -RZ, R198.H1_H1 ;  /* 0x300000c6ff987230 */ /* 0x000fe40000004100 */
[----:B------:R-:W-:Y:S01]  /*18d0*/  FADD.FTZ R154, R154, -UR4 ;  /* 0x800000049a9a7e21 */ /* 0x000fe20008010000 */
[----:B------:R-:W-:Y:S01]  /*18e0*/  FMUL.FTZ R7, R7, UR24 ;  /* 0x0000001807077c20 */ /* 0x000fe20008410000 */
[----:B------:R-:W-:Y:S01]  /*18f0*/  FMUL.FTZ R26, R26, UR24 ;  /* 0x000000181a1a7c20 */ /* 0x000fe20008410000 */
[----:B------:R-:W-:-:S02]  /*1900*/  HADD2.F32 R153, -RZ, R199.H0_H0 ;  /* 0x200000c7ff997230 */ /* 0x000fc40000004100 */
[----:B------:R-:W-:Y:S01]  /*1910*/  FMUL.FTZ R167, R154, UR24 ;  /* 0x000000189aa77c20 */ /* 0x000fe20008410000 */
        /* <DEDUP_REMOVED lines=11> */
[----:B------:R-:W-:Y:S01]  /*19d0*/  FADD.FTZ R155, R155, -UR4 ;  /* 0x800000049b9b7e21 */ /* 0x000fe20008010000 */
        /* <DEDUP_REMOVED lines=11> */
.L_x_12013:
[----:B------:R-:W-:Y:S05]  /*1a90*/  BSYNC.RECONVERGENT B0 ;  /* 0x0000000000007941 */ /* 0x000fea0003800200 */
.L_x_12012:
        /* <DEDUP_REMOVED lines=46> */
.L_x_12015:
[----:B------:R-:W-:Y:S05]  /*1d80*/  BSYNC.RECONVERGENT B0 ;  /* 0x0000000000007941 */ /* 0x000fea0003800200 */
.L_x_12014:
        /* <DEDUP_REMOVED lines=15> */
[--C-:B------:R-:W-:Y:S02]  /*1e80*/  HADD2.F32 R31, -RZ, R203.reuse.H0_H0 ;  /* 0x200000cbff1f7230 */ /* 0x100fe40000004100 */
[----:B---3--:R-:W-:Y:S01]  /*1e90*/  FADD.FTZ R11, R152, -UR4 ;  /* 0x80000004980b7e21 */ /* 0x008fe20008010000 */
[----:B------:R-:W-:Y:S01]  /*1ea0*/  FADD.FTZ R22, R153, -UR4 ;  /* 0x8000000499167e21 */ /* 0x000fe20008010000 */
[----:B------:R-:W-:Y:S02]  /*1eb0*/  HADD2.F32 R152, -RZ, R202.H1_H1 ;  /* 0x300000caff987230 */ /* 0x000fe40000004100 */
[----:B------:R-:W-:Y:S01]  /*1ec0*/  FADD.FTZ R154, R154, -UR4 ;  /* 0x800000049a9a7e21 */ /* 0x000fe20008010000 */
[----:B------:R-:W-:Y:S01]  /*1ed0*/  FMUL.FTZ R11, R11, UR24 ;  /* 0x000000180b0b7c20 */ /* 0x000fe20008410000 */
[----:B------:R-:W-:Y:S01]  /*1ee0*/  FMUL.FTZ R22, R22, UR24 ;  /* 0x0000001816167c20 */ /* 0x000fe20008410000 */
[----:B------:R-:W-:Y:S01]  /*1ef0*/  FADD.FTZ R155, R155, -UR4 ;  /* 0x800000049b9b7e21 */ /* 0x000fe20008010000 */
        /* <DEDUP_REMOVED lines=10> */
[----:B------:R-:W-:Y:S01]  /*1fa0*/  FMUL.FTZ R31, R154, UR24 ;  /* 0x000000189a1f7c20 */ /* 0x000fe20008410000 */
        /* <DEDUP_REMOVED lines=12> */
.L_x_12017:
[----:B------:R-:W-:Y:S05]  /*2070*/  BSYNC.RECONVERGENT B0 ;  /* 0x0000000000007941 */ /* 0x000fea0003800200 */
.L_x_12016:
        /* <DEDUP_REMOVED lines=16> */
[----:B---3--:R-:W-:Y:S01]  /*2180*/  FADD.FTZ R20, R152, -UR4 ;  /* 0x8000000498147e21 */ /* 0x008fe20008010000 */
[----:B------:R-:W-:Y:S01]  /*2190*/  FADD.FTZ R29, R153, -UR4 ;  /* 0x80000004991d7e21 */ /* 0x000fe20008010000 */
[----:B------:R-:W-:Y:S01]  /*21a0*/  FADD.FTZ R159, R154, -UR4 ;  /* 0x800000049a9f7e21 */ /* 0x000fe20008010000 */
[----:B------:R-:W-:Y:S02]  /*21b0*/  HADD2.F32 R154, -RZ, R204.H1_H1 ;  /* 0x300000ccff9a7230 */ /* 0x000fe40000004100 */
[----:B0-----:R-:W-:Y:S01]  /*21c0*/  FMUL.FTZ R13, R20, UR24 ;  /* 0x00000018140d7c20 */ /* 0x001fe20008410000 */
[----:B------:R-:W-:Y:S01]  /*21d0*/  FMUL.FTZ R20, R29, UR24 ;  /* 0x000000181d147c20 */ /* 0x000fe20008410000 */
[--C-:B------:R-:W-:Y:S02]  /*21e0*/  HADD2.F32 R29, -RZ, R205.reuse.H0_H0 ;  /* 0x200000cdff1d7230 */ /* 0x100fe40000004100 */
        /* <DEDUP_REMOVED lines=24> */
.L_x_12019:
[----:B------:R-:W-:Y:S05]  /*2370*/  BSYNC.RECONVERGENT B0 ;  /* 0x0000000000007941 */ /* 0x000fea0003800200 */
.L_x_12018:
        /* <DEDUP_REMOVED lines=12> */
[----:B------:R-:W2:Y:S01]  /*2440*/  LDG.E.128 R152, desc[UR14][R152.64] ;  /* 0x0000000e98987981 */ /* 0x000ea2000c1e1d00 */
[----:B-1----:R-:W-:-:S06]  /*2450*/  IMAD.WIDE.U32 R148, R158, 0x10, R14 ;  /* 0x000000109e947825 */ /* 0x002fcc00078e000e */
[----:B------:R-:W3:Y:S01]  /*2460*/  LDG.E.128 R148, desc[UR14][R148.64] ;  /* 0x0000000e94947981 */ /* 0x000ee2000c1e1d00 */
[--C-:B------:R-:W-:Y:S02]  /*2470*/  HADD2.F32 R17, -RZ, R206.reuse.H0_H0 ;  /* 0x200000ceff117230 */ /* 0x100fe40000004100 */
[----:B--2---:R-:W-:Y:S01]  /*2480*/  FADD.FTZ R15, R152, -UR4 ;  /* 0x80000004980f7e21 */ /* 0x004fe20008010000 */
[----:B------:R-:W-:Y:S01]  /*2490*/  FADD.FTZ R18, R153, -UR4 ;  /* 0x8000000499127e21 */ /* 0x000fe20008010000 */
[----:B------:R-:W-:Y:S01]  /*24a0*/  FADD.FTZ R171, R154, -UR4 ;  /* 0x800000049aab7e21 */ /* 0x000fe20008010000 */
[----:B------:R-:W-:Y:S02]  /*24b0*/  HADD2.F32 R154, -RZ, R206.H1_H1 ;  /* 0x300000ceff9a7230 */ /* 0x000fe40000004100 */
[----:B------:R-:W-:Y:S01]  /*24c0*/  FMUL.FTZ R15, R15, UR24 ;  /* 0x000000180f0f7c20 */ /* 0x000fe20008410000 */
[----:B------:R-:W-:Y:S01]  /*24d0*/  FMUL.FTZ R18, R18, UR24 ;  /* 0x0000001812127c20 */ /* 0x000fe20008410000 */
[----:B------:R-:W-:-:S02]  /*24e0*/  HADD2.F32 R153, -RZ, R207.H0_H0 ;  /* 0x200000cfff997230 */ /* 0x000fc40000004100 */
[----:B------:R-:W-:Y:S01]  /*24f0*/  FMUL.FTZ R171, R171, UR24 ;  /* 0x00000018abab7c20 */ /* 0x000fe20008410000 */
[----:B------:R-:W-:Y:S02]  /*2500*/  HADD2.F32 R152, -RZ, R207.H1_H1 ;  /* 0x300000cfff987230 */ /* 0x000fe40000004100 */
[----:B------:R-:W-:-:S04]  /*2510*/  FADD.FTZ R155, R155, -UR4 ;  /* 0x800000049b9b7e21 */ /* 0x000fc80008010000 */
        /* <DEDUP_REMOVED lines=13> */
[----:B------:R-:W-:Y:S01]  /*25f0*/  FFMA.FTZ R110, R150, R171, R110 ;  /* 0x000000ab966e7223 */ /* 0x000fe2000001006e */
[----:B------:R-:W-:Y:S01]  /*2600*/  FMUL.FTZ R181, R151, R152 ;  /* 0x0000009897b57220 */ /* 0x000fe20000410000 */
[----:B------:R-:W-:Y:S01]  /*2610*/  FADD.FTZ R150, R153, R168 ;  /* 0x000000a899967221 */ /* 0x000fe20000010000 */
[----:B------:R-:W-:Y:S01]  /*2620*/  FFMA.FTZ R149, R171, R168, R148 ;  /* 0x000000a8ab957223 */ /* 0x000fe20000010094 */
[----:B------:R-:W-:Y:S01]  /*2630*/  FADD.FTZ R83, R83, R151 ;  /* 0x0000009753537221 */ /* 0x000fe20000010000 */
[----:B------:R-:W-:Y:S01]  /*2640*/  FFMA.FTZ R111, R151, R186, R111 ;  /* 0x000000ba976f7223 */ /* 0x000fe2000001006f */
[----:B------:R-:W-:Y:S01]  /*2650*/  FADD.FTZ R157, R150, R181 ;  /* 0x000000b5969d7221 */ /* 0x000fe20000010000 */
[----:B0-----:R-:W-:-:S07]  /*2660*/  FFMA.FTZ R156, R186, R181, R149 ;  /* 0x000000b5ba9c7223 */ /* 0x001fce0000010095 */
.L_x_12021:
[----:B------:R-:W-:Y:S05]  /*2670*/  BSYNC.RECONVERGENT B0 ;  /* 0x0000000000007941 */ /* 0x000fea0003800200 */
.L_x_12020:
        /* <DEDUP_REMOVED lines=31> */
.L_x_12023:
[----:B------:R-:W-:Y:S05]  /*2870*/  BSYNC.RECONVERGENT B0 ;  /* 0x0000000000007941 */ /* 0x000fea0003800200 */
.L_x_12022:
        /* <DEDUP_REMOVED lines=45> */
[----:B------:R-:W5:Y:S01]  /*2b50*/  LDG.E.128 R148, desc[UR14][R148.64] ;  /* 0x0000000e94947981 */ /* 0x000f62000c1e1d00 */
[----:B------:R-:W-:-:S04]  /*2b60*/  ISETP.NE.U32.AND P5, PT, RZ, UR20, PT ;  /* 0x00000014ff007c0c */ /* 0x000fc8000bfa5070 */
[----:B------:R-:W-:-:S13]  /*2b70*/  ISETP.NE.AND.EX P5, PT, RZ, UR21, PT, P5 ;  /* 0x00000015ff007c0c */ /* 0x000fda000bfa5350 */
[----:B------:R-:W-:Y:S05]  /*2b80*/  @P5 BRA `(.L_x_12028) ;  /* 0x0000000000745947 */ /* 0x000fea0003800000 */
        /* <DEDUP_REMOVED lines=10> */
[----:B------:R-:W-:-:S02]  /*2c30*/  FMUL.FTZ R156, R156, UR24 ;  /* 0x000000189c9c7c20 */ /* 0x000fc40008410000 */
[----:B------:R-:W-:Y:S01]  /*2c40*/  FMUL.FTZ R155, R153, UR12 ;  /* 0x0000000c999b7c20 */ /* 0x000fe20008410000 */
[----:B------:R-:W-:Y:S01]  /*2c50*/  FMUL.FTZ R154, R154, UR12 ;  /* 0x0000000c9a9a7c20 */ /* 0x000fe20008410000 */
[----:B------:R-:W-:Y:S02]  /*2c60*/  FMUL.FTZ R157, R156, UR12 ;  /* 0x0000000c9c9d7c20 */ /* 0x000fe40008410000 */
[----:B-----5:R-:W-:Y:S01]  /*2c70*/  FFMA.FTZ R153, R148, R155, R76 ;  /* 0x0000009b94997223 */ /* 0x020fe2000001004c */
[----:B------:R-:W-:Y:S01]  /*2c80*/  FMUL.FTZ R76, R158, UR24 ;  /* 0x000000189e4c7c20 */ /* 0x000fe20008410000 */
[----:B------:R-:W-:Y:S01]  /*2c90*/  FFMA.FTZ R158, R149, R154, R77 ;  /* 0x0000009a959e7223 */ /* 0x000fe2000001004d */
[----:B------:R-:W-:Y:S01]  /*2ca0*/  FFMA.FTZ R78, R150, R157, R78 ;  /* 0x0000009d964e7223 */ /* 0x000fe2000001004e */
[--C-:B------:R-:W-:Y:S02]  /*2cb0*/  HADD2.F32 R148, -RZ, R208.reuse.H0_H0 ;  /* 0x200000d0ff947230 */ /* 0x100fe40000004100 */
[----:B------:R-:W-:Y:S01]  /*2cc0*/  FMUL.FTZ R76, R76, UR12 ;  /* 0x0000000c4c4c7c20 */ /* 0x000fe20008410000 */
[----:B------:R-:W-:-:S02]  /*2cd0*/  HADD2.F32 R149, -RZ, R208.H1_H1 ;  /* 0x300000d0ff957230 */ /* 0x000fc40000004100 */
[--C-:B------:R-:W-:Y:S02]  /*2ce0*/  HADD2.F32 R150, -RZ, R209.reuse.H0_H0 ;  /* 0x200000d1ff967230 */ /* 0x100fe40000004100 */
[----:B------:R-:W-:Y:S01]  /*2cf0*/  FFMA.FTZ R79, R151, R76, R79 ;  /* 0x0000004c974f7223 */ /* 0x000fe2000001004f */
[----:B------:R-:W-:Y:S02]  /*2d00*/  HADD2.F32 R77, -RZ, R209.H1_H1 ;  /* 0x300000d1ff4d7230 */ /* 0x000fe40000004100 */
[----:B------:R-:W-:Y:S01]  /*2d10*/  FMUL.FTZ R148, R155, R148 ;  /* 0x000000949b947220 */ /* 0x000fe20000410000 */
[----:B------:R-:W-:Y:S01]  /*2d20*/  FMUL.FTZ R149, R154, R149 ;  /* 0x000000959a957220 */ /* 0x000fe20000410000 */
[----:B------:R-:W-:Y:S01]  /*2d30*/  FMUL.FTZ R150, R157, R150 ;  /* 0x000000969d967220 */ /* 0x000fe20000410000 */
[----:B------:R-:W-:Y:S01]  /*2d40*/  FMUL.FTZ R151, R76, R77 ;  /* 0x0000004d4c977220 */ /* 0x000fe20000410000 */
[----:B------:R-:W-:Y:S06]  /*2d50*/  BRA `(.L_x_12029) ;  /* 0x0000000000707947 */ /* 0x000fec0003800000 */
.L_x_12028:
[--C-:B------:R-:W-:Y:S01]  /*2d60*/  FFMA.FTZ R145, R169, UR4, R152.reuse ;  /* 0x00000004a9917c23 */ /* 0x100fe20008010098 */
[--C-:B------:R-:W-:Y:S01]  /*2d70*/  FFMA.FTZ R147, R166, UR4, R152.reuse ;  /* 0x00000004a6937c23 */ /* 0x100fe20008010098 */
[--C-:B------:R-:W-:Y:S01]  /*2d80*/  FFMA.FTZ R144, R179, UR4, R152.reuse ;  /* 0x00000004b3907c23 */ /* 0x100fe20008010098 */
[----:B------:R-:W-:Y:S01]  /*2d90*/  FFMA.FTZ R154, R192, UR4, R152 ;  /* 0x00000004c09a7c23 */ /* 0x000fe20008010098 */
[----:B------:R-:W-:Y:S01]  /*2da0*/  FADD.FTZ R145, R30, -R145 ;  /* 0x800000911e917221 */ /* 0x000fe20000010000 */
[----:B------:R-:W-:Y:S01]  /*2db0*/  FADD.FTZ R147, R164, -R147 ;  /* 0x80000093a4937221 */ /* 0x000fe20000010000 */
[----:B------:R-:W-:Y:S02]  /*2dc0*/  FADD.FTZ R146, R177, -R144 ;  /* 0x80000090b1927221 */ /* 0x000fe40000010000 */
        /* <DEDUP_REMOVED lines=8> */
[----:B-----5:R-:W-:Y:S01]  /*2e50*/  FFMA.FTZ R153, R148, R157, R76 ;  /* 0x0000009d94997223 */ /* 0x020fe2000001004c */
[----:B------:R-:W-:Y:S01]  /*2e60*/  FFMA.FTZ R158, R149, R154, R77 ;  /* 0x0000009a959e7223 */ /* 0x000fe2000001004d */
[----:B------:R-:W-:Y:S01]  /*2e70*/  FFMA.FTZ R78, R150, R155, R78 ;  /* 0x0000009b964e7223 */ /* 0x000fe2000001004e */
[----:B------:R-:W-:-:S02]  /*2e80*/  HADD2.F32 R148, -RZ, R208.H0_H0 ;  /* 0x200000d0ff947230 */ /* 0x000fc40000004100 */
[----:B------:R-:W-:Y:S01]  /*2e90*/  FMUL.FTZ R76, R147, UR12 ;  /* 0x0000000c934c7c20 */ /* 0x000fe20008410000 */
[----:B------:R-:W-:Y:S02]  /*2ea0*/  HADD2.F32 R149, -RZ, R208.H1_H1 ;  /* 0x300000d0ff957230 */ /* 0x000fe40000004100 */
[--C-:B------:R-:W-:Y:S02]  /*2eb0*/  HADD2.F32 R150, -RZ, R209.reuse.H0_H0 ;  /* 0x200000d1ff967230 */ /* 0x100fe40000004100 */
[----:B------:R-:W-:Y:S01]  /*2ec0*/  FFMA.FTZ R79, R151, R76, R79 ;  /* 0x0000004c974f7223 */ /* 0x000fe2000001004f */
[----:B------:R-:W-:Y:S02]  /*2ed0*/  HADD2.F32 R77, -RZ, R209.H1_H1 ;  /* 0x300000d1ff4d7230 */ /* 0x000fe40000004100 */
[----:B------:R-:W-:Y:S01]  /*2ee0*/  FMUL.FTZ R148, R157, R148 ;  /* 0x000000949d947220 */ /* 0x000fe20000410000 */
[----:B------:R-:W-:Y:S01]  /*2ef0*/  FMUL.FTZ R149, R154, R149 ;  /* 0x000000959a957220 */ /* 0x000fe20000410000 */
[----:B------:R-:W-:Y:S01]  /*2f00*/  FMUL.FTZ R150, R155, R150 ;  /* 0x000000969b967220 */ /* 0x000fe20000410000 */
[----:B------:R-:W-:-:S07]  /*2f10*/  FMUL.FTZ R151, R76, R77 ;  /* 0x0000004d4c977220 */ /* 0x000fce0000410000 */
.L_x_12029:
[----:B------:R-:W0:Y:S02]  /*2f20*/  @P5 LDC.64 R76, c[0x0][0x478] ;  /* 0x00011e00ff4c5b82 */ /* 0x000e240000000a00 */
[----:B0-----:R-:W-:-:S06]  /*2f30*/  @P5 IMAD.WIDE.U32 R156, R0, 0x10, R76 ;  /* 0x00000010009c5825 */ /* 0x001fcc00078e004c */
[----:B------:R-:W0:Y:S01]  /*2f40*/  LDC.64 R76, c[0x0][0x468] ;  /* 0x00011a00ff4c7b82 */ /* 0x000e220000000a00 */
[----:B------:R1:W-:Y:S01]  /*2f50*/  @P5 STG.E.128 desc[UR14][R156.64], R144 ;  /* 0x000000909c005986 */ /* 0x0003e2000c101d0e */
[C---:B0-----:R-:W-:Y:S01]  /*2f60*/  IMAD.WIDE.U32 R154, R0.reuse, 0x10, R76 ;  /* 0x00000010009a7825 */ /* 0x041fe200078e004c */
[----:B------:R-:W-:Y:S02]  /*2f70*/  MOV R76, R153 ;  /* 0x00000099004c7202 */ /* 0x000fe40000000f00 */
[----:B------:R-:W-:Y:S02]  /*2f80*/  MOV R77, R158 ;  /* 0x0000009e004d7202 */ /* 0x000fe40000000f00 */
[----:B------:R1:W-:Y:S01]  /*2f90*/  STG.E.128 desc[UR14][R154.64], R148 ;  /* 0x000000949a007986 */ /* 0x0003e2000c101d0e */
[----:B------:R-:W-:-:S07]  /*2fa0*/  IADD3 R0, PT, PT, R0, 0x100, RZ ;  /* 0x0000010000007810 */ /* 0x000fce0007ffe0ff */
.L_x_12027:
[----:B------:R-:W-:Y:S05]  /*2fb0*/  BSYNC.RECONVERGENT B1 ;  /* 0x0000000000017941 */ /* 0x000fea0003800200 */
.L_x_12026:
[----:B------:R-:W-:Y:S04]  /*2fc0*/  BSSY.RECONVERGENT B1, `(.L_x_12030) ;  /* 0x0000048000017945 */ /* 0x000fe80003800200 */
[----:B------:R-:W-:Y:S05]  /*2fd0*/  @!P0 BRA `(.L_x_12031) ;  /* 0x0000000400188947 */ /* 0x000fea0003800000 */
[----:B-1----:R-:W0:Y:S02]  /*2fe0*/  LDC.64 R148, c[0x0][0x390] ;  /* 0x0000e400ff947b82 */ /* 0x002e240000000a00 */
[----:B0-----:R-:W-:-:S06]  /*2ff0*/  IMAD.WIDE.U32 R148, R0, 0x10, R148 ;  /* 0x0000001000947825 */ /* 0x001fcc00078e0094 */
[----:B------:R-:W5:Y:S01]  /*3000*/  LDG.E.128 R148, desc[UR14][R148.64] ;  /* 0x0000000e94947981 */ /* 0x000f62000c1e1d00 */
[----:B------:R-:W-:-:S04]  /*3010*/  ISETP.NE.U32.AND P5, PT, RZ, UR20, PT ;  /* 0x00000014ff007c0c */ /* 0x000fc8000bfa5070 */
[----:B------:R-:W-:-:S13]  /*3020*/  ISETP.NE.AND.EX P5, PT, RZ, UR21, PT, P5 ;  /* 0x00000015ff007c0c */ /* 0x000fda000bfa5350 */
        /* <DEDUP_REMOVED lines=21> */
[----:B------:R-:W-:Y:S01]  /*3180*/  FFMA.FTZ R75, R151, R156, R75 ;  /* 0x0000009c974b7223 */ /* 0x000fe2000001004b */
[----:B------:R-:W-:Y:S02]  /*3190*/  HADD2.F32 R149, -RZ, R210.H1_H1 ;  /* 0x300000d2ff957230 */ /* 0x000fe40000004100 */
[--C-:B------:R-:W-:Y:S02]  /*31a0*/  HADD2.F32 R150, -RZ, R211.reuse.H0_H0 ;  /* 0x200000d3ff967230 */ /* 0x100fe40000004100 */
[----:B------:R-:W-:Y:S01]  /*31b0*/  FMUL.FTZ R148, R155, R148 ;  /* 0x000000949b947220 */ /* 0x000fe20000410000 */
[----:B------:R-:W-:Y:S02]  /*31c0*/  HADD2.F32 R157, -RZ, R211.H1_H1 ;  /* 0x300000d3ff9d7230 */ /* 0x000fe40000004100 */
[----:B------:R-:W-:Y:S01]  /*31d0*/  FMUL.FTZ R149, R154, R149 ;  /* 0x000000959a957220 */ /* 0x000fe20000410000 */
[----:B------:R-:W-:Y:S02]  /*31e0*/  FMUL.FTZ R150, R153, R150 ;  /* 0x0000009699967220 */ /* 0x000fe40000410000 */
[----:B------:R-:W-:Y:S01]  /*31f0*/  FMUL.FTZ R151, R156, R157 ;  /* 0x0000009d9c977220 */ /* 0x000fe20000410000 */
[----:B------:R-:W-:Y:S06]  /*3200*/  BRA `(.L_x_12033) ;  /* 0x0000000000707947 */ /* 0x000fec0003800000 */
.L_x_12032:
        /* <DEDUP_REMOVED lines=27> */
[----:B------:R-:W-:-:S07]  /*33c0*/  FMUL.FTZ R151, R156, R157 ;  /* 0x0000009d9c977220 */ /* 0x000fce0000410000 */
.L_x_12033:
[----:B------:R-:W0:Y:S08]  /*33d0*/  @P5 LDC.64 R156, c[0x0][0x478] ;  /* 0x00011e00ff9c5b82 */ /* 0x000e300000000a00 */
[----:B------:R-:W1:Y:S01]  /*33e0*/  LDC.64 R154, c[0x0][0x468] ;  /* 0x00011a00ff9a7b82 */ /* 0x000e620000000a00 */
[----:B0-----:R-:W-:-:S05]  /*33f0*/  @P5 IMAD.WIDE.U32 R156, R0, 0x10, R156 ;  /* 0x00000010009c5825 */ /* 0x001fca00078e009c */
[----:B------:R0:W-:Y:S01]  /*3400*/  @P5 STG.E.128 desc[UR14][R156.64], R144 ;  /* 0x000000909c005986 */ /* 0x0001e2000c101d0e */
[C---:B-1----:R-:W-:Y:S01]  /*3410*/  IMAD.WIDE.U32 R154, R0.reuse, 0x10, R154 ;  /* 0x00000010009a7825 */ /* 0x042fe200078e009a */
[----:B------:R-:W-:-:S04]  /*3420*/  IADD3 R0, PT, PT, R0, 0x100, RZ ;  /* 0x0000010000007810 */ /* 0x000fc80007ffe0ff */
[----:B------:R0:W-:Y:S03]  /*3430*/  STG.E.128 desc[UR14][R154.64], R148 ;  /* 0x000000949a007986 */ /* 0x0001e6000c101d0e */
.L_x_12031:
[----:B------:R-:W-:Y:S05]  /*3440*/  BSYNC.RECONVERGENT B1 ;  /* 0x0000000000017941 */ /* 0x000fea0003800200 */
.L_x_12030:
[----:B------:R-:W-:Y:S04]  /*3450*/  BSSY.RECONVERGENT B1, `(.L_x_12034) ;  /* 0x0000048000017945 */ /* 0x000fe80003800200 */
[----:B------:R-:W-:Y:S05]  /*3460*/  @!P1 BRA `(.L_x_12035) ;  /* 0x0000000400189947 */ /* 0x000fea0003800000 */
[----:B01----:R-:W0:Y:S02]  /*3470*/  LDC.64 R148, c[0x0][0x390] ;  /* 0x0000e400ff947b82 */ /* 0x003e240000000a00 */
        /* <DEDUP_REMOVED lines=12> */
[----:B------:R-:W-:Y:S02]  /*3540*/  HADD2.F32 R157, -RZ, R213.H1_H1 ;  /* 0x300000d5ff9d7230 */ /* 0x000fe40000004100 */
        /* <DEDUP_REMOVED lines=14> */
[----:B------:R-:W-:Y:S02]  /*3630*/  HADD2.F32 R150, -RZ, R213.H0_H0 ;  /* 0x200000d5ff967230 */ /* 0x000fe40000004100 */
[----:B------:R-:W-:Y:S01]  /*3640*/  FFMA.FTZ R71, R151, R156, R71 ;  /* 0x0000009c97477223 */ /* 0x000fe20000010047 */
[----:B------:R-:W-:Y:S01]  /*3650*/  FMUL.FTZ R148, R155, R148 ;  /* 0x000000949b947220 */ /* 0x000fe20000410000 */
[----:B------:R-:W-:Y:S01]  /*3660*/  FMUL.FTZ R149, R154, R149 ;  /* 0x000000959a957220 */ /* 0x000fe20000410000 */
[----:B------:R-:W-:Y:S01]  /*3670*/  FMUL.FTZ R151, R156, R157 ;  /* 0x0000009d9c977220 */ /* 0x000fe20000410000 */
[----:B------:R-:W-:Y:S01]  /*3680*/  FMUL.FTZ R150, R153, R150 ;  /* 0x0000009699967220 */ /* 0x000fe20000410000 */
[----:B------:R-:W-:Y:S06]  /*3690*/  BRA `(.L_x_12037) ;  /* 0x0000000000707947 */ /* 0x000fec0003800000 */
.L_x_12036:
        /* <DEDUP_REMOVED lines=28> */
.L_x_12037:
[----:B------:R-:W0:Y:S08]  /*3860*/  @P5 LDC.64 R156, c[0x0][0x478] ;  /* 0x00011e00ff9c5b82 */ /* 0x000e300000000a00 */
[----:B------:R-:W1:Y:S01]  /*3870*/  LDC.64 R154, c[0x0][0x468] ;  /* 0x00011a00ff9a7b82 */ /* 0x000e620000000a00 */
[----:B0-----:R-:W-:-:S05]  /*3880*/  @P5 IMAD.WIDE.U32 R156, R0, 0x10, R156 ;  /* 0x00000010009c5825 */ /* 0x001fca00078e009c */
[----:B------:R2:W-:Y:S01]  /*3890*/  @P5 STG.E.128 desc[UR14][R156.64], R144 ;  /* 0x000000909c005986 */ /* 0x0005e2000c101d0e */
[C---:B-1----:R-:W-:Y:S01]  /*38a0*/  IMAD.WIDE.U32 R154, R0.reuse, 0x10, R154 ;  /* 0x00000010009a7825 */ /* 0x042fe200078e009a */
[----:B------:R-:W-:-:S04]  /*38b0*/  IADD3 R0, PT, PT, R0, 0x100, RZ ;  /* 0x0000010000007810 */ /* 0x000fc80007ffe0ff */
[----:B------:R2:W-:Y:S03]  /*38c0*/  STG.E.128 desc[UR14][R154.64], R148 ;  /* 0x000000949a007986 */ /* 0x0005e6000c101d0e */
.L_x_12035:
[----:B------:R-:W-:Y:S05]  /*38d0*/  BSYNC.RECONVERGENT B1 ;  /* 0x0000000000017941 */ /* 0x000fea0003800200 */
.L_x_12034:
[----:B------:R-:W-:Y:S04]  /*38e0*/  BSSY.RECONVERGENT B1, `(.L_x_12038) ;  /* 0x0000048000017945 */ /* 0x000fe80003800200 */
[----:B------:R-:W-:Y:S05]  /*38f0*/  @!P2 BRA `(.L_x_12039) ;  /* 0x000000040018a947 */ /* 0x000fea0003800000 */
[----:B012---:R-:W0:Y:S02]  /*3900*/  LDC.64 R148, c[0x0][0x390] ;  /* 0x0000e400ff947b82 */ /* 0x007e240000000a00 */
        /* <DEDUP_REMOVED lines=34> */
.L_x_12040:
        /* <DEDUP_REMOVED lines=28> */
.L_x_12041:
[----:B------:R-:W0:Y:S08]  /*3cf0*/  @P5 LDC.64 R156, c[0x0][0x478] ;  /* 0x00011e00ff9c5b82 */ /* 0x000e300000000a00 */
[----:B------:R-:W1:Y:S01]  /*3d00*/  LDC.64 R154, c[0x0][0x468] ;  /* 0x00011a00ff9a7b82 */ /* 0x000e620000000a00 */
[----:B0-----:R-:W-:-:S05]  /*3d10*/  @P5 IMAD.WIDE.U32 R156, R0, 0x10, R156 ;  /* 0x00000010009c5825 */ /* 0x001fca00078e009c */
[----:B------:R3:W-:Y:S01]  /*3d20*/  @P5 STG.E.128 desc[UR14][R156.64], R144 ;  /* 0x000000909c005986 */ /* 0x0007e2000c101d0e */
[C---:B-1----:R-:W-:Y:S01]  /*3d30*/  IMAD.WIDE.U32 R154, R0.reuse, 0x10, R154 ;  /* 0x00000010009a7825 */ /* 0x042fe200078e009a */
[----:B------:R-:W-:-:S04]  /*3d40*/  IADD3 R0, PT, PT, R0, 0x100, RZ ;  /* 0x0000010000007810 */ /* 0x000fc80007ffe0ff */
[----:B------:R3:W-:Y:S03]  /*3d50*/  STG.E.128 desc[UR14][R154.64], R148 ;  /* 0x000000949a007986 */ /* 0x0007e6000c101d0e */
.L_x_12039:
[----:B------:R-:W-:Y:S05]  /*3d60*/  BSYNC.RECONVERGENT B1 ;  /* 0x0000000000017941 */ /* 0x000fea0003800200 */
.L_x_12038:
[----:B------:R-:W-:Y:S04]  /*3d70*/  BSSY.RECONVERGENT B1, `(.L_x_12042) ;  /* 0x0000048000017945 */ /* 0x000fe80003800200 */
[----:B------:R-:W-:Y:S05]  /*3d80*/  @!P3 BRA `(.L_x_12043) ;  /* 0x000000040018b947 */ /* 0x000fea0003800000 */
[----:B0123--:R-:W0:Y:S02]  /*3d90*/  LDC.64 R148, c[0x0][0x390] ;  /* 0x0000e400ff947b82 */ /* 0x00fe240000000a00 */
        /* <DEDUP_REMOVED lines=34> */
.L_x_12044:
        /* <DEDUP_REMOVED lines=28> */
.L_x_12045:
[----:B------:R-:W0:Y:S08]  /*4180*/  @P5 LDC.64 R156, c[0x0][0x478] ;  /* 0x00011e00ff9c5b82 */ /* 0x000e300000000a00 */
[----:B------:R-:W1:Y:S01]  /*4190*/  LDC.64 R154, c[0x0][0x468] ;  /* 0x00011a00ff9a7b82 */ /* 0x000e620000000a00 */
[----:B0-----:R-:W-:-:S05]  /*41a0*/  @P5 IMAD.WIDE.U32 R156, R0, 0x10, R156 ;  /* 0x00000010009c5825 */ /* 0x001fca00078e009c */
[----:B------:R4:W-:Y:S01]  /*41b0*/  @P5 STG.E.128 desc[UR14][R156.64], R144 ;  /* 0x000000909c005986 */ /* 0x0009e2000c101d0e */
[C---:B-1----:R-:W-:Y:S01]  /*41c0*/  IMAD.WIDE.U32 R154, R0.reuse, 0x10, R154 ;  /* 0x00000010009a7825 */ /* 0x042fe200078e009a */
[----:B------:R-:W-:-:S04]  /*41d0*/  IADD3 R0, PT, PT, R0, 0x100, RZ ;  /* 0x0000010000007810 */ /* 0x000fc80007ffe0ff */
[----:B------:R4:W-:Y:S03]  /*41e0*/  STG.E.128 desc[UR14][R154.64], R148 ;  /* 0x000000949a007986 */ /* 0x0009e6000c101d0e */
.L_x_12043:
[----:B------:R-:W-:Y:S05]  /*41f0*/  BSYNC.RECONVERGENT B1 ;  /* 0x0000000000017941 */ /* 0x000fea0003800200 */
.L_x_12042:
[----:B------:R-:W-:Y:S04]  /*4200*/  BSSY.RECONVERGENT B1, `(.L_x_12046) ;  /* 0x000004a000017945 */ /* 0x000fe80003800200 */
[----:B------:R-:W-:Y:S05]  /*4210*/  @!P4 BRA `(.L_x_12047) ;  /* 0x000000040020c947 */ /* 0x000fea0003800000 */
[----:B01234-:R-:W0:Y:S02]  /*4220*/  LDC.64 R148, c[0x0][0x390] ;  /* 0x0000e400ff947b82 */ /* 0x01fe240000000a00 */
        /* <DEDUP_REMOVED lines=34> */
.L_x_12048:
        /* <DEDUP_REMOVED lines=28> */
.L_x_12049:
[----:B------:R-:W0:Y:S08]  /*4610*/  @P5 LDC.64 R154, c[0x0][0x478] ;  /* 0x00011e00ff9a5b82 */ /* 0x000e300000000a00 */
[----:B------:R-:W1:Y:S01]  /*4620*/  LDC.64 R56, c[0x0][0x468] ;  /* 0x00011a00ff387b82 */ /* 0x000e620000000a00 */
[----:B0-----:R-:W-:-:S05]  /*4630*/  @P5 IMAD.WIDE.U32 R154, R0, 0x10, R154 ;  /* 0x00000010009a5825 */ /* 0x001fca00078e009a */
[----:B------:R0:W-:Y:S01]  /*4640*/  @P5 STG.E.128 desc[UR14][R154.64], R144 ;  /* 0x000000909a005986 */ /* 0x0001e2000c101d0e */
[C---:B-1----:R-:W-:Y:S01]  /*4650*/  IMAD.WIDE.U32 R156, R0.reuse, 0x10, R56 ;  /* 0x00000010009c7825 */ /* 0x042fe200078e0038 */
[----:B------:R-:W-:Y:S02]  /*4660*/  MOV R56, R153 ;  /* 0x0000009900387202 */ /* 0x000fe40000000f00 */
[----:B------:R-:W-:Y:S02]  /*4670*/  MOV R57, R158 ;  /* 0x0000009e00397202 */ /* 0x000fe40000000f00 */
[----:B------:R0:W-:Y:S01]  /*4680*/  STG.E.128 desc[UR14][R156.64], R148 ;  /* 0x000000949c007986 */ /* 0x0001e2000c101d0e */
[----:B------:R-:W-:-:S07]  /*4690*/  IADD3 R0, PT, PT, R0, 0x100, RZ ;  /* 0x0000010000007810 */ /* 0x000fce0007ffe0ff */
.L_x_12047:
[----:B------:R-:W-:Y:S05]  /*46a0*/  BSYNC.RECONVERGENT B1 ;  /* 0x0000000000017941 */ /* 0x000fea0003800200 */
.L_x_12046:
[----:B------:R-:W-:-:S13]  /*46b0*/  ISETP.NE.AND P5, PT, R193, RZ, PT ;  /* 0x000000ffc100720c */ /* 0x000fda0003fa5270 */
        /* <DEDUP_REMOVED lines=36> */
.L_x_12051:
        /* <DEDUP_REMOVED lines=28> */
.L_x_12052:
[----:B------:R-:W0:Y:S02]  /*4ac0*/  @P5 LDC.64 R52, c[0x0][0x478] ;  /* 0x00011e00ff345b82 */ /* 0x000e240000000a00 */
[----:B0-----:R-:W-:-:S06]  /*4ad0*/  @P5 IMAD.WIDE.U32 R152, R0, 0x10, R52 ;  /* 0x0000001000985825 */ /* 0x001fcc00078e0034 */
[----:B------:R-:W0:Y:S01]  /*4ae0*/  LDC.64 R52, c[0x0][0x468] ;  /* 0x00011a00ff347b82 */ /* 0x000e220000000a00 */
[----:B------:R1:W-:Y:S01]  /*4af0*/  @P5 STG.E.128 desc[UR14][R152.64], R144 ;  /* 0x0000009098005986 */ /* 0x0003e2000c101d0e */
[----:B0-----:R-:W-:Y:S01]  /*4b00*/  IMAD.WIDE.U32 R154, R0, 0x10, R52 ;  /* 0x00000010009a7825 */ /* 0x001fe200078e0034 */
[----:B------:R-:W-:Y:S02]  /*4b10*/  MOV R52, R156 ;  /* 0x0000009c00347202 */ /* 0x000fe40000000f00 */
[----:B------:R-:W-:Y:S02]  /*4b20*/  MOV R53, R157 ;  /* 0x0000009d00357202 */ /* 0x000fe40000000f00 */
[----:B------:R1:W-:Y:S01]  /*4b30*/  STG.E.128 desc[UR14][R154.64], R148 ;  /* 0x000000949a007986 */ /* 0x0003e2000c101d0e */
[----:B------:R-:W-:Y:S05]  /*4b40*/  BRA `(.L_x_12050) ;  /* 0x0000002000387947 */ /* 0x000fea0003800000 */
.L_x_12025:
[----:B------:R-:W-:Y:S01]  /*4b50*/  ISETP.NE.AND P5, PT, R16, RZ, PT ;  /* 0x000000ff1000720c */ /* 0x000fe20003fa5270 */
[----:B------:R-:W-:-:S12]  /*4b60*/  BSSY.RECONVERGENT B1, `(.L_x_12053) ;  /* 0x000004c000017945 */ /* 0x000fd80003800200 */
[----:B------:R-:W-:Y:S05]  /*4b70*/  @!P5 BRA `(.L_x_12054) ;  /* 0x000000040028d947 */ /* 0x000fea0003800000 */
[----:B------:R-:W0:Y:S02]  /*4b80*/  LDC.64 R148, c[0x0][0x390] ;  /* 0x0000e400ff947b82 */ /* 0x000e240000000a00 */
[----:B0-----:R-:W-:-:S06]  /*4b90*/  IMAD.WIDE.U32 R148, R0, 0x10, R148 ;  /* 0x0000001000947825 */ /* 0x001fcc00078e0094 */
[----:B------:R-:W5:Y:S01]  /*4ba0*/  LDG.E.128 R148, desc[UR14][R148.64] ;  /* 0x0000000e94947981 */ /* 0x000f62000c1e1d00 */
[----:B------:R-:W-:-:S04]  /*4bb0*/  UISETP.NE.U32.AND UP1, UPT, UR20, URZ, UPT ;  /* 0x000000ff1400728c */ /* 0x000fc8000bf25070 */
[----:B------:R-:W-:-:S09]  /*4bc0*/  UISETP.NE.AND.EX UP1, UPT, UR21, URZ, UPT, UP1 ;  /* 0x000000ff1500728c */ /* 0x000fd2000bf25310 */
[----:B------:R-:W-:Y:S05]  /*4bd0*/  BRA.U UP1, `(.L_x_12055) ;  /* 0x0000000101747547 */ /* 0x000fea000b800000 */
[--C-:B------:R-:W-:Y:S01]  /*4be0*/  FFMA.FTZ R153, R169, UR4, R152.reuse ;  /* 0x00000004a9997c23 */ /* 0x100fe20008010098 */
[--C-:B------:R-:W-:Y:S01]  /*4bf0*/  FFMA.FTZ R155, R166, UR4, R152.reuse ;  /* 0x00000004a69b7c23 */ /* 0x100fe20008010098 */
[----:B------:R-:W-:Y:S02]  /*4c00*/  FFMA.FTZ R156, R179, UR4, R152 ;  /* 0x00000004b39c7c23 */ /* 0x000fe40008010098 */
        /* <DEDUP_REMOVED lines=8> */
[----:B------:R-:W-:Y:S01]  /*4c90*/  FMUL.FTZ R155, R155, UR12 ;  /* 0x0000000c9b9b7c20 */ /* 0x000fe20008410000 */
[----:B------:R-:W-:Y:S01]  /*4ca0*/  FMUL.FTZ R154, R154, UR12 ;  /* 0x0000000c9a9a7c20 */ /* 0x000fe20008410000 */
[----:B------:R-:W-:-:S02]  /*4cb0*/  FMUL.FTZ R157, R157, UR12 ;  /* 0x0000000c9d9d7c20 */ /* 0x000fc40008410000 */
[----:B------:R-:W-:Y:S01]  /*4cc0*/  FFMA.FTZ R153, R148, R155, R76 ;  /* 0x0000009b94997223 */ /* 0x000fe2000001004c */
[----:B------:R-:W-:Y:S01]  /*4cd0*/  FFMA.FTZ R76, R156, UR24, R51 ;  /* 0x000000189c4c7c23 */ /* 0x000fe20008010033 */
[----:B------:R-:W-:Y:S01]  /*4ce0*/  FFMA.FTZ R158, R149, R154, R77 ;  /* 0x0000009a959e7223 */ /* 0x000fe2000001004d */
[----:B------:R-:W-:Y:S01]  /*4cf0*/  FFMA.FTZ R78, R150, R157, R78 ;  /* 0x0000009d964e7223 */ /* 0x000fe2000001004e */
[--C-:B------:R-:W-:Y:S02]  /*4d00*/  HADD2.F32 R148, -RZ, R208.reuse.H0_H0 ;  /* 0x200000d0ff947230 */ /* 0x100fe40000004100 */
[----:B------:R-:W-:Y:S01]  /*4d10*/  FMUL.FTZ R76, R76, UR12 ;  /* 0x0000000c4c4c7c20 */ /* 0x000fe20008410000 */
[----:B------:R-:W-:Y:S02]  /*4d20*/  HADD2.F32 R149, -RZ, R208.H1_H1 ;  /* 0x300000d0ff957230 */ /* 0x000fe40000004100 */
[--C-:B------:R-:W-:Y:S02]  /*4d30*/  HADD2.F32 R150, -RZ, R209.reuse.H0_H0 ;  /* 0x200000d1ff967230 */ /* 0x100fe40000004100 */
[----:B------:R-:W-:Y:S01]  /*4d40*/  FFMA.FTZ R79, R151, R76, R79 ;  /* 0x0000004c974f7223 */ /* 0x000fe2000001004f */
[----:B------:R-:W-:-:S02]  /*4d50*/  HADD2.F32 R77, -RZ, R209.H1_H1 ;  /* 0x300000d1ff4d7230 */ /* 0x000fc40000004100 */
[----:B------:R-:W-:Y:S01]  /*4d60*/  FMUL.FTZ R148, R148, R155 ;  /* 0x0000009b94947220 */ /* 0x000fe20000410000 */
[----:B------:R-:W-:Y:S01]  /*4d70*/  FMUL.FTZ R149, R149, R154 ;  /* 0x0000009a95957220 */ /* 0x000fe20000410000 */
[----:B------:R-:W-:Y:S01]  /*4d80*/  FMUL.FTZ R150, R150, R157 ;  /* 0x0000009d96967220 */ /* 0x000fe20000410000 */
[----:B------:R-:W-:Y:S01]  /*4d90*/  FMUL.FTZ R151, R77, R76 ;  /* 0x0000004c4d977220 */ /* 0x000fe20000410000 */
[----:B------:R-:W-:Y:S06]  /*4da0*/  BRA `(.L_x_12056) ;  /* 0x0000000000707947 */ /* 0x000fec0003800000 */
.L_x_12055:
        /* <DEDUP_REMOVED lines=14> */
[----:B------:R-:W-:-:S02]  /*4e90*/  FMUL.FTZ R155, R146, UR12 ;  /* 0x0000000c929b7c20 */ /* 0x000fc40008410000 */
[----:B------:R-:W-:Y:S01]  /*4ea0*/  FFMA.FTZ R153, R148, R157, R76 ;  /* 0x0000009d94997223 */ /* 0x000fe2000001004c */
        /* <DEDUP_REMOVED lines=11> */
[----:B------:R-:W-:-:S07]  /*4f60*/  FMUL.FTZ R151, R77, R76 ;  /* 0x0000004c4d977220 */ /* 0x000fce0000410000 */
.L_x_12056:
[----:B------:R-:W-:-:S04]  /*4f70*/  ISETP.NE.U32.AND P5, PT, RZ, UR20, PT ;  /* 0x00000014ff007c0c */ /* 0x000fc8000bfa5070 */
[----:B------:R-:W-:-:S13]  /*4f80*/  ISETP.NE.AND.EX P5, PT, RZ, UR21, PT, P5 ;  /* 0x00000015ff007c0c */ /* 0x000fda000bfa5350 */
        /* <DEDUP_REMOVED lines=9> */
.L_x_12054:
[----:B------:R-:W-:Y:S05]  /*5020*/  BSYNC.RECONVERGENT B1 ;  /* 0x0000000000017941 */ /* 0x000fea0003800200 */
.L_x_12053:
        /* <DEDUP_REMOVED lines=37> */
.L_x_12059:
        /* <DEDUP_REMOVED lines=16> */
[----:B------:R-:W-:Y:S01]  /*5380*/  FFMA.FTZ R153, R148, R155, R72 ;  /* 0x0000009b94997223 */ /* 0x000fe20000010048 */
        /* <DEDUP_REMOVED lines=11> */
.L_x_12060:
        /* <DEDUP_REMOVED lines=9> */
.L_x_12058:
[----:B------:R-:W-:Y:S05]  /*54d0*/  BSYNC.RECONVERGENT B1 ;  /* 0x0000000000017941 */ /* 0x000fea0003800200 */
.L_x_12057:
[----:B------:R-:W-:Y:S04]  /*54e0*/  BSSY.RECONVERGENT B1, `(.L_x_12061) ;  /* 0x000004a000017945 */ /* 0x000fe80003800200 */
[----:B------:R-:W-:Y:S05]  /*54f0*/  @!P1 BRA `(.L_x_12062) ;  /* 0x0000000400209947 */ /* 0x000fea0003800000 */
[----:B-12---:R-:W0:Y:S02]  /*5500*/  LDC.64 R148, c[0x0][0x390] ;  /* 0x0000e400ff947b82 */ /* 0x006e240000000a00 */
        /* <DEDUP_REMOVED lines=34> */
.L_x_12063:
        /* <DEDUP_REMOVED lines=28> */
.L_x_12064:
        /* <DEDUP_REMOVED lines=9> */
.L_x_12062:
[----:B------:R-:W-:Y:S05]  /*5980*/  BSYNC.RECONVERGENT B1 ;  /* 0x0000000000017941 */ /* 0x000fea0003800200 */
.L_x_12061:
[----:B------:R-:W-:Y:S04]  /*5990*/  BSSY.RECONVERGENT B1, `(.L_x_12065) ;  /* 0x000004a000017945 */ /* 0x000fe80003800200 */
[----:B------:R-:W-:Y:S05]  /*59a0*/  @!P2 BRA `(.L_x_12066) ;  /* 0x000000040020a947 */ /* 0x000fea0003800000 */
[----:B-123--:R-:W0:Y:S02]  /*59b0*/  LDC.64 R148, c[0x0][0x390] ;  /* 0x0000e400ff947b82 */ /* 0x00ee240000000a00 */
        /* <DEDUP_REMOVED lines=34> */
.L_x_12067:
        /* <DEDUP_REMOVED lines=28> */
.L_x_12068:
        /* <DEDUP_REMOVED lines=9> */
.L_x_12066:
[----:B------:R-:W-:Y:S05]  /*5e30*/  BSYNC.RECONVERGENT B1 ;  /* 0x0000000000017941 */ /* 0x000fea0003800200 */
.L_x_12065:
[----:B------:R-:W-:Y:S04]  /*5e40*/  BSSY.RECONVERGENT B1, `(.L_x_12069) ;  /* 0x000004a000017945 */ /* 0x000fe80003800200 */
[----:B------:R-:W-:Y:S05]  /*5e50*/  @!P3 BRA `(.L_x_12070) ;  /* 0x000000040020b947 */ /* 0x000fea0003800000 */
[----:B-1234-:R-:W0:Y:S02]  /*5e60*/  LDC.64 R148, c[0x0][0x390] ;  /* 0x0000e400ff947b82 */ /* 0x01ee240000000a00 */
        /* <DEDUP_REMOVED lines=34> */
.L_x_12071:
        /* <DEDUP_REMOVED lines=28> */
.L_x_12072:
        /* <DEDUP_REMOVED lines=9> */
.L_x_12070:
[----:B------:R-:W-:Y:S05]  /*62e0*/  BSYNC.RECONVERGENT B1 ;  /* 0x0000000000017941 */ /* 0x000fea0003800200 */
.L_x_12069:
        /* <DEDUP_REMOVED lines=37> */
.L_x_12075:
        /* <DEDUP_REMOVED lines=28> */
.L_x_12076:
        /* <DEDUP_REMOVED lines=9> */
.L_x_12074:
[----:B------:R-:W-:Y:S05]  /*6790*/  BSYNC.RECONVERGENT B1 ;  /* 0x0000000000017941 */ /* 0x000fea0003800200 */
.L_x_12073:
[----:B------:R-:W-:-:S13]  /*67a0*/  ISETP.NE.AND P5, PT, R193, RZ, PT ;  /* 0x000000ffc100720c */ /* 0x000fda0003fa5270 */
        /* <DEDUP_REMOVED lines=36> */
.L_x_12077:
        /* <DEDUP_REMOVED lines=28> */
.L_x_12078:
[----:B------:R-:W0:Y:S02]  /*6bb0*/  @P5 LDC.64 R52, c[0x0][0x478] ;  /* 0x00011e00ff345b82 */ /* 0x000e240000000a00 */
[----:B0-----:R-:W-:-:S06]  /*6bc0*/  @P5 IMAD.WIDE.U32 R152, R0, 0x10, R52 ;  /* 0x0000001000985825 */ /* 0x001fcc00078e0034 */
[----:B------:R-:W0:Y:S01]  /*6bd0*/  LDC.64 R52, c[0x0][0x468] ;  /* 0x00011a00ff347b82 */ /* 0x000e220000000a00 */
[----:B------:R1:W-:Y:S01]  /*6be0*/  @P5 STG.E.128 desc[UR14][R152.64], R144 ;  /* 0x0000009098005986 */ /* 0x0003e2000c101d0e */
[----:B0-----:R-:W-:Y:S01]  /*6bf0*/  IMAD.WIDE.U32 R154, R0, 0x10, R52 ;  /* 0x00000010009a7825 */ /* 0x001fe200078e0034 */
[----:B------:R-:W-:Y:S02]  /*6c00*/  MOV R52, R156 ;  /* 0x0000009c00347202 */ /* 0x000fe40000000f00 */
[----:B------:R-:W-:Y:S02]  /*6c10*/  MOV R53, R157 ;  /* 0x0000009d00357202 */ /* 0x000fe40000000f00 */
[----:B------:R1:W-:Y:S05]  /*6c20*/  STG.E.128 desc[UR14][R154.64], R148 ;  /* 0x000000949a007986 */ /* 0x0003ea000c101d0e */
.L_x_12050:
[----:B------:R-:W-:Y:S05]  /*6c30*/  BSYNC.RECONVERGENT B0 ;  /* 0x0000000000007941 */ /* 0x000fea0003800200 */
.L_x_12024:
[----:B------:R-:W-:Y:S02]  /*6c40*/  UIADD3 UR7, UPT, UPT, UR7, UR22, URZ ;  /* 0x0000001607077290 */ /* 0x000fe4000fffe0ff */
[----:B------:R-:W-:Y:S02]  /*6c50*/  UPLOP3.LUT UP2, UPT, UPT, UPT, UP2, 0x40, 0x4 ;  /* 0x000000000004789c */ /* 0x000fe40003f4e820 */
[----:B------:R-:W-:-:S09]  /*6c60*/  UISETP.GE.AND UP1, UPT, UR7, UR23, UPT ;  /* 0x000000170700728c */ /* 0x000fd2000bf26270 */
[----:B------:R-:W-:Y:S05]  /*6c70*/  BRA.U !UP1, `(.L_x_12079) ;  /* 0xffffffa109c87547 */ /* 0x000fea000b83ffff */
.L_x_12007:
[----:B------:R-:W0:Y:S01]  /*6c80*/  S2UR UR4, SR_CTAID.X ;  /* 0x00000000000479c3 */ /* 0x000e220000002500 */
[----:B------:R-:W-:Y:S01]  /*6c90*/  ISETP.NE.AND P5, PT, R16, RZ, PT ;  /* 0x000000ff1000720c */ /* 0x000fe20003fa5270 */
[----:B------:R-:W-:Y:S01]  /*6ca0*/  BSSY.RECONVERGENT B0, `(.L_x_12080) ;  /* 0x000000f000007945 */ /* 0x000fe20003800200 */
[----:B0-----:R-:W-:-:S06]  /*6cb0*/  UIMAD UR4, UR4, UR6, URZ ;  /* 0x00000006040472a4 */ /* 0x001fcc000f8e02ff */
[----:B------:R-:W-:-:S04]  /*6cc0*/  MOV R0, UR4 ;  /* 0x0000000400007c02 */ /* 0x000fc80008000f00 */
[----:B-----5:R-:W-:Y:S01]  /*6cd0*/  LEA.HI R9, R0, R3, RZ, 0x1e ;  /* 0x0000000300097211 */ /* 0x020fe200078ff0ff */
        /* <DEDUP_REMOVED lines=11> */
.L_x_12081:
[----:B------:R-:W-:Y:S05]  /*6d90*/  BSYNC.RECONVERGENT B0 ;  /* 0x0000000000007941 */ /* 0x000fea0003800200 */
.L_x_12080:
        /* <DEDUP_REMOVED lines=12> */
.L_x_12083:
[----:B------:R-:W-:Y:S05]  /*6e60*/  BSYNC.RECONVERGENT B0 ;  /* 0x0000000000007941 */ /* 0x000fea0003800200 */
.L_x_12082:
        /* <DEDUP_REMOVED lines=12> */
.L_x_12085:
[----:B------:R-:W-:Y:S05]  /*6f30*/  BSYNC.RECONVERGENT B0 ;  /* 0x0000000000007941 */ /* 0x000fea0003800200 */
.L_x_12084:
        /* <DEDUP_REMOVED lines=12> */
.L_x_12087:
[----:B------:R-:W-:Y:S05]  /*7000*/  BSYNC.RECONVERGENT B0 ;  /* 0x0000000000007941 */ /* 0x000fea0003800200 */
.L_x_12086:
        /* <DEDUP_REMOVED lines=12> */
.L_x_12089:
[----:B------:R-:W-:Y:S05]  /*70d0*/  BSYNC.RECONVERGENT B0 ;  /* 0x0000000000007941 */ /* 0x000fea0003800200 */
.L_x_12088:
        /* <DEDUP_REMOVED lines=12> */
.L_x_12091:
[----:B------:R-:W-:Y:S05]  /*71a0*/  BSYNC.RECONVERGENT B0 ;  /* 0x0000000000007941 */ /* 0x000fea0003800200 */
.L_x_12090:
        /* <DEDUP_REMOVED lines=12> */
.L_x_12092:
        /* <DEDUP_REMOVED lines=9> */
.L_x_14450:


//--------------------- .text._ZN10layer_norm13ln_bwd_kernelINS_13Kernel_traitsI6__halfffffjLj7168ELj1ELj1ELj8ELj16ENS_18Kernel_traits_baseILj7168ES2_ffffjLj256EEEEELb0ELb1ELb0ELb1EEEvNS_9BwdParamsE --------------------------
	.section	.text._ZN10layer_norm13ln_bwd_kernelINS_13Kernel_traitsI6__halfffffjLj7168ELj1ELj1ELj8ELj16ENS_18Kernel_traits_baseILj7168ES2_ffffjLj256EEEEELb0ELb1ELb0ELb1EEEvNS_9BwdParamsE,"ax",@progbits
	.align	128
        .global         _ZN10layer_norm13ln_bwd_kernelINS_13Kernel_traitsI6__halfffffjLj7168ELj1ELj1ELj8ELj16ENS_18Kernel_traits_baseILj7168ES2_ffffjLj256EEEEELb0ELb1ELb0ELb1EEEvNS_9BwdParamsE
        .type           _ZN10layer_norm13ln_bwd_kernelINS_13Kernel_traitsI6__halfffffjLj7168ELj1ELj1ELj8ELj16ENS_18Kernel_traits_baseILj7168ES2_ffffjLj256EEEEELb0ELb1ELb0ELb1EEEvNS_9BwdParamsE,@function
        .size           _ZN10layer_norm13ln_bwd_kernelINS_13Kernel_traitsI6__halfffffjLj7168ELj1ELj1ELj8ELj16ENS_18Kernel_traits_baseILj7168ES2_ffffjLj256EEEEELb0ELb1ELb0ELb1EEEvNS_9BwdParamsE,(.L_x_14451 - _ZN10layer_norm13ln_bwd_kernelINS_13Kernel_traitsI6__halfffffjLj7168ELj1ELj1ELj8ELj16ENS_18Kernel_traits_baseILj7168ES2_ffffjLj256EEEEELb0ELb1ELb0ELb1EEEvNS_9BwdParamsE)
        .other          _ZN10layer_norm13ln_bwd_kernelINS_13Kernel_traitsI6__halfffffjLj7168ELj1ELj1ELj8ELj16ENS_18Kernel_traits_baseILj7168ES2_ffffjLj256EEEEELb0ELb1ELb0ELb1EEEvNS_9BwdParamsE,@"STO_CUDA_ENTRY STV_DEFAULT"
_ZN10layer_norm13ln_bwd_kernelINS_13Kernel_traitsI6__halfffffjLj7168ELj1ELj1ELj8ELj16ENS_18Kernel_traits_baseILj7168ES2_ffffjLj256EEEEELb0ELb1ELb0ELb1EEEvNS_9BwdParamsE:
.text._ZN10layer_norm13ln_bwd_kernelINS_13Kernel_traitsI6__halfffffjLj7168ELj1ELj1ELj8ELj16ENS_18Kernel_traits_baseILj7168ES2_ffffjLj256EEEEELb0ELb1ELb0ELb1EEEvNS_9BwdParamsE:
        /* <DEDUP_REMOVED lines=62> */
[----:B------:R-:W-:Y:S02]  /*03e0*/  MOV R171, RZ ;  /* 0x000000ff00ab7202 */ /* 0x000fe40000000f00 */
        /* <DEDUP_REMOVED lines=14> */
[----:B---3--:R-:W-:Y:S01]  /*04d0*/  IMAD.WIDE.U32 R2, R0, 0x8, R2 ;  /* 0x0000000800027825 */ /* 0x008fe200078e0002 */
        /* <DEDUP_REMOVED lines=31> */
[----:B------:R-:W0:Y:S03]  /*06d0*/  LDCU.64 UR26, c[0x0][0x380] ;  /* 0x00007000ff1a77ac */ /* 0x000e260008000a00 */
[----:B------:R0:W3:Y:S01]  /*06e0*/  LDG.E.64 R136, desc[UR18][R4.64] ;  /* 0x0000001204887981 */ /* 0x0000e2000c1e1b00 */
[----:B--2---:R-:W-:Y:S01]  /*06f0*/  UISETP.NE.U32.AND UP0, UPT, UR4, URZ, UPT ;  /* 0x000000ff0400728c */ /* 0x004fe2000bf05070 */
[----:B-1----:R-:W-:-:S03]  /*0700*/  MOV R3, RZ ;  /* 0x000000ff00037202 */ /* 0x002fc60000000f00 */
        /* <DEDUP_REMOVED lines=8> */
[----:B------:R-:W-:Y:S02]  /*0790*/  SHF.R.U32.HI R2, RZ, 0x10, R143 ;  /* 0x00000010ff027819 */ /* 0x000fe4000001168f */
[--C-:B------:R-:W-:Y:S02]  /*07a0*/  SHF.R.U64 R194, R140, 0x10, R141.reuse ;  /* 0x000000108cc27819 */ /* 0x100fe4000000128d */
        /* <DEDUP_REMOVED lines=61> */
[----:B------:R-:W-:-:S07]  /*0b80*/  HADD2.F32 R249, -RZ, R249.H0_H0 ;  /* 0x200000f9fff97230 */ /* 0x000fce0000004100 */
.L_x_12126:
[----:B0-----:R-:W0:Y:S01]  /*0b90*/  S2R R0, SR_TID.X ;  /* 0x0000000000007919 */ /* 0x001e220000002100 */
[----:B-1----:R-:W1:Y:S01]  /*0ba0*/  LDC.64 R128, c[0x0][0x3a8] ;  /* 0x0000ea00ff807b82 */ /* 0x002e620000000a00 */
[----:B------:R-:W-:Y:S01]  /*0bb0*/  UIMAD UR7, UR6, UR22, URZ ;  /* 0x00000016060772a4 */ /* 0x000fe2000f8e02ff */
[----:B------:R-:W-:Y:S01]  /*0bc0*/  PLOP3.LUT P1, PT, PT, PT, UP0, 0x80, 0x8 ;  /* 0x000000000008781c */ /* 0x000fe20003f2f008 */
[----:B------:R-:W-:Y:S02]  /*0bd0*/  UIMAD.WIDE UR16, UR6, 0x4, UR14 ;  /* 0x00000004061078a5 */ /* 0x000fe4000f8e020e */
[----:B------:R-:W-:Y:S02]  /*0be0*/  USHF.R.S32.HI UR8, URZ, 0x1f, UR7 ;  /* 0x0000001fff087899 */ /* 0x000fe40008011407 */
[----:B------:R-:W-:Y:S01]  /*0bf0*/  UIMAD.WIDE UR10, UR6, 0x4, UR12 ;  /* 0x00000004060a78a5 */ /* 0x000fe2000f8e020c */
[----:B------:R-:W2:Y:S01]  /*0c00*/  LDC.64 R56, c[0x0][0x428] ;  /* 0x00010a00ff387b82 */ /* 0x000ea20000000a00 */
[----:B------:R-:W-:Y:S01]  /*0c10*/  ULEA.HI UR8, UR8, UR7, URZ, 0x2 ;  /* 0x0000000708087291 */ /* 0x000fe2000f8f10ff */
[----:B------:R-:W-:Y:S01]  /*0c20*/  MOV R46, UR16 ;  /* 0x00000010002e7c02 */ /* 0x000fe20008000f00 */
[----:B------:R-:W3:Y:S01]  /*0c30*/  @UP0 LDCU.64 UR4, c[0x0][0x3e0] ;  /* 0x00007c00ff0407ac */ /* 0x000ee20008000a00 */
[----:B------:R-:W-:-:S02]  /*0c40*/  MOV R47, UR17 ;  /* 0x00000011002f7c02 */ /* 0x000fc40008000f00 */
[----:B------:R-:W-:Y:S02]  /*0c50*/  MOV R44, UR10 ;  /* 0x0000000a002c7c02 */ /* 0x000fe40008000f00 */
[----:B------:R-:W-:Y:S01]  /*0c60*/  MOV R168, UR8 ;  /* 0x0000000800a87c02 */ /* 0x000fe20008000f00 */
[----:B------:R-:W4:Y:S01]  /*0c70*/  LDG.E R165, desc[UR18][R46.64] ;  /* 0x000000122ea57981 */ /* 0x000f22000c1e1900 */
[----:B------:R-:W-:-:S05]  /*0c80*/  MOV R45, UR11 ;  /* 0x0000000b002d7c02 */ /* 0x000fca0008000f00 */
[----:B------:R2:W4:Y:S01]  /*0c90*/  LDG.E R164, desc[UR18][R44.64] ;  /* 0x000000122ca47981 */ /* 0x000522000c1e1900 */
[----:B---3--:R-:W-:Y:S01]  /*0ca0*/  @UP0 UIMAD.WIDE UR4, UR6, 0x4, UR4 ;  /* 0x00000004060408a5 */ /* 0x008fe2000f8e0204 */
[----:B0-----:R-:W-:-:S05]  /*0cb0*/  LEA.HI.SX32 R168, R168, R0, 0x1e ;  /* 0x00000000a8a87211 */ /* 0x001fca00078ff2ff */
[----:B-1----:R-:W-:-:S06]  /*0cc0*/  IMAD.WIDE.U32 R92, R168, 0x10, R128 ;  /* 0x00000010a85c7825 */ /* 0x002fcc00078e0080 */
[----:B------:R-:W3:Y:S01]  /*0cd0*/  LDG.E.128 R92, desc[UR18][R92.64] ;  /* 0x000000125c5c7981 */ /* 0x000ee2000c1e1d00 */
[C---:B--2---:R-:W-:Y:S01]  /*0ce0*/  IMAD.WIDE.U32 R96, R168.reuse, 0x10, R56 ;  /* 0x00000010a8607825 */ /* 0x044fe200078e0038 */
[----:B------:R-:W-:-:S05]  /*0cf0*/  IADD3 R154, PT, PT, R168, 0x100, RZ ;  /* 0x00000100a89a7810 */ /* 0x000fca0007ffe0ff */
[----:B------:R-:W2:Y:S01]  /*0d00*/  LDG.E.128 R96, desc[UR18][R96.64] ;  /* 0x0000001260607981 */ /* 0x000ea2000c1e1d00 */
[----:B------:R-:W-:Y:S01]  /*0d10*/  IMAD.WIDE.U32 R104, R154, 0x10, R56 ;  /* 0x000000109a687825 */ /* 0x000fe200078e0038 */
[----:B------:R-:W-:-:S05]  /*0d20*/  IADD3 R153, PT, PT, R168, 0x200, RZ ;  /* 0x00000200a8997810 */ /* 0x000fca0007ffe0ff */
[----:B------:R-:W2:Y:S01]  /*0d30*/  LDG.E.128 R104, desc[UR18][R104.64] ;  /* 0x0000001268687981 */ /* 0x000ea2000c1e1d00 */
[----:B------:R-:W-:-:S04]  /*0d40*/  IMAD.WIDE.U32 R120, R153, 0x10, R56 ;  /* 0x0000001099787825 */ /* 0x000fc800078e0038 */
[--C-:B------:R-:W-:Y:S02]  /*0d50*/  IMAD.WIDE.U32 R100, R154, 0x10, R128.reuse ;  /* 0x000000109a647825 */ /* 0x100fe400078e0080 */
[----:B------:R-:W2:Y:S02]  /*0d60*/  LDG.E.128 R120, desc[UR18][R120.64] ;  /* 0x0000001278787981 */ /* 0x000ea4000c1e1d00 */
[----:B------:R-:W-:Y:S01]  /*0d70*/  IMAD.WIDE.U32 R108, R153, 0x10, R128 ;  /* 0x00000010996c7825 */ /* 0x000fe200078e0080 */
[----:B------:R-:W-:Y:S01]  /*0d80*/  MOV R44, UR4 ;  /* 0x00000004002c7c02 */ /* 0x000fe20008000f00 */
[----:B------:R-:W2:Y:S01]  /*0d90*/  LDG.E.128 R100, desc[UR18][R100.64] ;  /* 0x0000001264647981 */ /* 0x000ea2000c1e1d00 */
[----:B------:R-:W-:Y:S02]  /*0da0*/  MOV R45, UR5 ;  /* 0x00000005002d7c02 */ /* 0x000fe40008000f00 */
[C---:B------:R-:W-:Y:S01]  /*0db0*/  IADD3 R152, PT, PT, R168.reuse, 0x300, RZ ;  /* 0x00000300a8987810 */ /* 0x040fe20007ffe0ff */
[----:B------:R-:W2:Y:S04]  /*0dc0*/  LDG.E.128 R108, desc[UR18][R108.64] ;  /* 0x000000126c6c7981 */ /* 0x000ea8000c1e1d00 */
[----:B------:R0:W2:Y:S01]  /*0dd0*/  @P1 LDG.E R155, desc[UR18][R44.64] ;  /* 0x000000122c9b1981 */ /* 0x0000a2000c1e1900 */
[----:B------:R-:W-:Y:S01]  /*0de0*/  IADD3 R2, PT, PT, R168, 0x500, RZ ;  /* 0x00000500a8027810 */ /* 0x000fe20007ffe0ff */
[----:B0-----:R-:W-:Y:S01]  /*0df0*/  IMAD.WIDE.U32 R44, R152, 0x10, R56 ;  /* 0x00000010982c7825 */ /* 0x001fe200078e0038 */
[----:B------:R-:W-:-:S05]  /*0e00*/  IADD3 R151, PT, PT, R168, 0x400, RZ ;  /* 0x00000400a8977810 */ /* 0x000fca0007ffe0ff */
[----:B------:R-:W2:Y:S01]  /*0e10*/  LDG.E.128 R44, desc[UR18][R44.64] ;  /* 0x000000122c2c7981 */ /* 0x000ea2000c1e1d00 */
[----:B------:R-:W-:Y:S01]  /*0e20*/  IMAD.WIDE.U32 R124, R2, 0x10, R128 ;  /* 0x00000010027c7825 */ /* 0x000fe200078e0080 */
[----:B------:R-:W-:-:S03]  /*0e30*/  IADD3 R0, PT, PT, R168, 0x600, RZ ;  /* 0x00000600a8007810 */ /* 0x000fc60007ffe0ff */
[----:B------:R-:W-:Y:S02]  /*0e40*/  IMAD.WIDE.U32 R112, R152, 0x10, R128 ;  /* 0x0000001098707825 */ /* 0x000fe400078e0080 */
[----:B------:R-:W2:Y:S02]  /*0e50*/  LDG.E.128 R124, desc[UR18][R124.64] ;  /* 0x000000127c7c7981 */ /* 0x000ea4000c1e1d00 */
[C---:B------:R-:W-:Y:S02]  /*0e60*/  IMAD.WIDE.U32 R48, R151.reuse, 0x10, R56 ;  /* 0x0000001097307825 */ /* 0x040fe400078e0038 */
[----:B------:R-:W2:Y:S02]  /*0e70*/  LDG.E.128 R112, desc[UR18][R112.64] ;  /* 0x0000001270707981 */ /* 0x000ea4000c1e1d00 */
[--C-:B------:R-:W-:Y:S02]  /*0e80*/  IMAD.WIDE.U32 R116, R151, 0x10, R128.reuse ;  /* 0x0000001097747825 */ /* 0x100fe400078e0080 */
[----:B------:R-:W2:Y:S02]  /*0e90*/  LDG.E.128 R48, desc[UR18][R48.64] ;  /* 0x0000001230307981 */ /* 0x000ea4000c1e1d00 */
[----:B------:R-:W-:-:S02]  /*0ea0*/  IMAD.WIDE.U32 R128, R0, 0x10, R128 ;  /* 0x0000001000807825 */ /* 0x000fc400078e0080 */
[----:B------:R-:W2:Y:S04]  /*0eb0*/  LDG.E.128 R116, desc[UR18][R116.64] ;  /* 0x0000001274747981 */ /* 0x000ea8000c1e1d00 */
[----:B------:R-:W2:Y:S01]  /*0ec0*/  LDG.E.128 R128, desc[UR18][R128.64] ;  /* 0x0000001280807981 */ /* 0x000ea2000c1e1d00 */
[----:B------:R-:W-:-:S06]  /*0ed0*/  IMAD.WIDE.U32 R52, R2, 0x10, R56 ;  /* 0x0000001002347825 */ /* 0x000fcc00078e0038 */
[----:B------:R-:W2:Y:S01]  /*0ee0*/  LDG.E.128 R52, desc[UR18][R52.64] ;  /* 0x0000001234347981 */ /* 0x000ea2000c1e1d00 */
[----:B------:R-:W-:-:S06]  /*0ef0*/  IMAD.WIDE.U32 R56, R0, 0x10, R56 ;  /* 0x0000001000387825 */ /* 0x000fcc00078e0038 */
[----:B------:R-:W2:Y:S01]  /*0f00*/  LDG.E.128 R56, desc[UR18][R56.64] ;  /* 0x0000001238387981 */ /* 0x000ea2000c1e1d00 */
[----:B------:R-:W-:-:S04]  /*0f10*/  ISETP.NE.U32.AND P0, PT, RZ, UR20, PT ;  /* 0x00000014ff007c0c */ /* 0x000fc8000bf05070 */
[----:B------:R-:W-:-:S13]  /*0f20*/  ISETP.NE.AND.EX P0, PT, RZ, UR21, PT, P0 ;  /* 0x00000015ff007c0c */ /* 0x000fda000bf05300 */
[----:B------:R-:W0:Y:S01]  /*0f30*/  @P0 LDC.64 R156, c[0x0][0x438] ;  /* 0x00010e00ff9c0b82 */ /* 0x000e220000000a00 */
[----:B------:R-:W-:-:S07]  /*0f40*/  ISETP.NE.AND P2, PT, RZ, UR9, PT ;  /* 0x00000009ff007c0c */ /* 0x000fce000bf45270 */
[----:B------:R-:W1:Y:S08]  /*0f50*/  @P0 LDC.64 R158, c[0x0][0x438] ;  /* 0x00010e00ff9e0b82 */ /* 0x000e700000000a00 */
[----:B------:R-:W1:Y:S01]  /*0f60*/  @P0 LDC.64 R162, c[0x0][0x438] ;  /* 0x00010e00ffa20b82 */ /* 0x000e620000000a00 */
[----:B0-----:R-:W-:-:S07]  /*0f70*/  @P0 IMAD.WIDE.U32 R156, R168, 0x10, R156 ;  /* 0x00000010a89c0825 */ /* 0x001fce00078e009c */
[----:B------:R-:W0:Y:S01]  /*0f80*/  @P0 LDC.64 R160, c[0x0][0x438] ;  /* 0x00010e00ffa00b82 */ /* 0x000e220000000a00 */
[----:B------:R1:W5:Y:S07]  /*0f90*/  @P0 LDG.E.128 R60, desc[UR18][R156.64] ;  /* 0x000000129c3c0981 */ /* 0x00036e000c1e1d00 */
[----:B-1----:R-:W1:Y:S01]  /*0fa0*/  @P0 LDC.64 R156, c[0x0][0x438] ;  /* 0x00010e00ff9c0b82 */ /* 0x002e620000000a00 */
[----:B------:R-:W-:-:S04]  /*0fb0*/  @P0 IMAD.WIDE.U32 R158, R152, 0x10, R158 ;  /* 0x00000010989e0825 */ /* 0x000fc800078e009e */
[----:B------:R-:W-:Y:S01]  /*0fc0*/  @P0 IMAD.WIDE.U32 R162, R154, 0x10, R162 ;  /* 0x000000109aa20825 */ /* 0x000fe200078e00a2 */
[----:B------:R-:W5:Y:S04]  /*0fd0*/  @P0 LDG.E.128 R72, desc[UR18][R158.64] ;  /* 0x000000129e480981 */ /* 0x000f68000c1e1d00 */
[----:B------:R-:W5:Y:S01]  /*0fe0*/  @P0 LDG.E.128 R64, desc[UR18][R162.64] ;  /* 0x00000012a2400981 */ /* 0x000f62000c1e1d00 */
[----:B-1----:R-:W-:-:S05]  /*0ff0*/  @P0 IMAD.WIDE.U32 R156, R151, 0x10, R156 ;  /* 0x00000010979c0825 */ /* 0x002fca00078e009c */
[----:B------:R1:W5:Y:S02]  /*1000*/  @P0 LDG.E.128 R76, desc[UR18][R156.64] ;  /* 0x000000129c4c0981 */ /* 0x000364000c1e1d00 */
[----:B-1----:R-:W1:Y:S01]  /*1010*/  @P0 LDC.64 R156, c[0x0][0x438] ;  /* 0x00010e00ff9c0b82 */ /* 0x002e620000000a00 */
[----:B0-----:R-:W-:-:S05]  /*1020*/  @P0 IMAD.WIDE.U32 R160, R153, 0x10, R160 ;  /* 0x0000001099a00825 */ /* 0x001fca00078e00a0 */
[----:B------:R0:W5:Y:S01]  /*1030*/  @P0 LDG.E.128 R68, desc[UR18][R160.64] ;  /* 0x00000012a0440981 */ /* 0x000162000c1e1d00 */
[----:B------:R-:W-:Y:S01]  /*1040*/  UMOV UR7, 0x3f800000 ;  /* 0x3f80000000077882 */ /* 0x000fe20000000000 */
[----:B-1----:R-:W-:-:S05]  /*1050*/  @P0 IMAD.WIDE.U32 R156, R2, 0x10, R156 ;  /* 0x00000010029c0825 */ /* 0x002fca00078e009c */
[----:B------:R-:W5:Y:S01]  /*1060*/  @P0 LDG.E.128 R80, desc[UR18][R156.64] ;  /* 0x000000129c500981 */ /* 0x000f62000c1e1d00 */
[----:B----4-:R-:W-:Y:S02]  /*1070*/  R2UR UR10, R165 ;  /* 0x00000000a50a72ca */ /* 0x010fe400000e0000 */
[----:B------:R-:W-:-:S05]  /*1080*/  FSEL R233, R164, RZ, !P2 ;  /* 0x000000ffa4e97208 */ /* 0x000fca0005000000 */
[C---:B---3--:R-:W-:Y:S01]  /*1090*/  FADD.FTZ R92, -R233.reuse, R92 ;  /* 0x0000005ce95c7221 */ /* 0x048fe20000010100 */
[----:B------:R-:W-:-:S05]  /*10a0*/  FADD.FTZ R93, -R233, R93 ;  /* 0x0000005de95d7221 */ /* 0x000fca0000010100 */
[----:B------:R-:W-:Y:S01]  /*10b0*/  FMUL.FTZ R182, R92, UR10 ;  /* 0x0000000a5cb67c20 */ /* 0x000fe20008410000 */
[----:B------:R-:W-:Y:S02]  /*10c0*/  FMUL.FTZ R187, R93, UR10 ;  /* 0x0000000a5dbb7c20 */ /* 0x000fe40008410000 */
[----:B------:R-:W1:Y:S01]  /*10d0*/  @P0 LDC.64 R92, c[0x0][0x438] ;  /* 0x00010e00ff5c0b82 */ /* 0x000e620000000a00 */
[----:B--2---:R-:W-:Y:S01]  /*10e0*/  FMUL.FTZ R186, R252, R96 ;  /* 0x00000060fcba7220 */ /* 0x004fe20000410000 */
[C---:B------:R-:W-:Y:S01]  /*10f0*/  FADD.FTZ R31, R96.reuse, R31 ;  /* 0x0000001f601f7221 */ /* 0x040fe20000010000 */
[----:B------:R-:W-:Y:S01]  /*1100*/  FFMA.FTZ R3, R96, R182, R3 ;  /* 0x000000b660037223 */ /* 0x000fe20000010003 */
[----:B------:R-:W-:Y:S01]  /*1110*/  FMUL.FTZ R189, R251, R97 ;  /* 0x00000061fbbd7220 */ /* 0x000fe20000410000 */
[----:B------:R-:W-:Y:S01]  /*1120*/  FADD.FTZ R96, RZ, R186 ;  /* 0x000000baff607221 */ /* 0x000fe20000010000 */
[C---:B------:R-:W-:Y:S01]  /*1130*/  FADD.FTZ R32, R97.reuse, R32 ;  /* 0x0000002061207221 */ /* 0x040fe20000010000 */
[----:B------:R-:W-:Y:S01]  /*1140*/  FFMA.FTZ R4, R97, R187, R4 ;  /* 0x000000bb61047223 */ /* 0x000fe20000010004 */
[----:B------:R-:W-:Y:S01]  /*1150*/  FMUL.FTZ R190, R250, R98 ;  /* 0x00000062fabe7220 */ /* 0x000fe20000410000 */
[----:B------:R-:W-:Y:S01]  /*1160*/  FADD.FTZ R97, R189, R96 ;  /* 0x00000060bd617221 */ /* 0x000fe20000010000 */
[----:B------:R-:W-:-:S03]  /*1170*/  FMUL.FTZ R191, R249, R99 ;  /* 0x00000063f9bf7220 */ /* 0x000fc60000410000 */
[----:B------:R-:W-:Y:S01]  /*1180*/  FADD.FTZ R96, R190, R97 ;  /* 0x00000061be607221 */ /* 0x000fe20000010000 */
[----:B------:R-:W-:-:S03]  /*1190*/  FMUL.FTZ R159, R248, R104 ;  /* 0x00000068f89f7220 */ /* 0x000fc60000410000 */
[----:B------:R-:W-:Y:S01]  /*11a0*/  FADD.FTZ R96, R191, R96 ;  /* 0x00000060bf607221 */ /* 0x000fe20000010000 */
[----:B------:R-:W-:-:S03]  /*11b0*/  FMUL.FTZ R162, R247, R105 ;  /* 0x00000069f7a27220 */ /* 0x000fc60000410000 */
[----:B------:R-:W-:Y:S01]  /*11c0*/  FADD.FTZ R97, R159, R96 ;  /* 0x000000609f617221 */ /* 0x000fe20000010000 */
[----:B-1----:R-:W-:-:S04]  /*11d0*/  @P0 IMAD.WIDE.U32 R92, R0, 0x10, R92 ;  /* 0x00000010005c0825 */ /* 0x002fc800078e005c */
[----:B------:R-:W-:Y:S01]  /*11e0*/  FMUL.FTZ R166, R246, R106 ;  /* 0x0000006af6a67220 */ /* 0x000fe20000410000 */
[----:B------:R-:W-:Y:S01]  /*11f0*/  FADD.FTZ R97, R162, R97 ;  /* 0x00000061a2617221 */ /* 0x000fe20000010000 */
[----:B------:R-:W-:Y:S01]  /*1200*/  FADD.FTZ R94, -R233, R94 ;  /* 0x0000005ee95e7221 */ /* 0x000fe20000010100 */
[----:B------:R1:W5:Y:S01]  /*1210*/  @P0 LDG.E.128 R84, desc[UR18][R92.64] ;  /* 0x000000125c540981 */ /* 0x000362000c1e1d00 */
[----:B------:R-:W-:Y:S01]  /*1220*/  FMUL.FTZ R169, R245, R107 ;  /* 0x0000006bf5a97220 */ /* 0x000fe20000410000 */
[----:B------:R-:W-:Y:S01]  /*1230*/  FADD.FTZ R96, R166, R97 ;  /* 0x00000061a6607221 */ /* 0x000fe20000010000 */
[----:B------:R-:W-:Y:S01]  /*1240*/  FADD.FTZ R95, -R233, R95 ;  /* 0x0000005fe95f7221 */ /* 0x000fe20000010100 */
[----:B------:R-:W-:Y:S01]  /*1250*/  FMUL.FTZ R185, R94, UR10 ;  /* 0x0000000a5eb97c20 */ /* 0x000fe20008410000 */
[----:B0-----:R-:W-:Y:S01]  /*1260*/  FMUL.FTZ R161, R244, R120 ;  /* 0x00000078f4a17220 */ /* 0x001fe20000410000 */
[----:B-1----:R-:W-:Y:S01]  /*1270*/  FFMA.FTZ R92, R182, R186, RZ ;  /* 0x000000bab65c7223 */ /* 0x002fe200000100ff */
[----:B------:R-:W-:-:S03]  /*1280*/  FADD.FTZ R96, R169, R96 ;  /* 0x00000060a9607221 */ /* 0x000fc60000010000 */
[----:B------:R-:W-:Y:S01]  /*1290*/  FFMA.FTZ R92, R187, R189, R92 ;  /* 0x000000bdbb5c7223 */ /* 0x000fe2000001005c */
[----:B------:R-:W-:Y:S01]  /*12a0*/  FMUL.FTZ R188, R95, UR10 ;  /* 0x0000000a5fbc7c20 */ /* 0x000fe20008410000 */
[----:B------:R-:W-:Y:S01]  /*12b0*/  FADD.FTZ R100, -R233, R100 ;  /* 0x00000064e9647221 */ /* 0x000fe20000010100 */
[----:B------:R-:W-:Y:S01]  /*12c0*/  FMUL.FTZ R164, R243, R121 ;  /* 0x00000079f3a47220 */ /* 0x000fe20000410000 */
[----:B------:R-:W-:Y:S01]  /*12d0*/  FFMA.FTZ R93, R185, R190, R92 ;  /* 0x000000beb95d7223 */ /* 0x000fe2000001005c */
[----:B------:R-:W-:Y:S01]  /*12e0*/  FADD.FTZ R97, R161, R96 ;  /* 0x00000060a1617221 */ /* 0x000fe20000010000 */
[C---:B------:R-:W-:Y:S01]  /*12f0*/  FADD.FTZ R101, -R233.reuse, R101 ;  /* 0x00000065e9657221 */ /* 0x040fe20000010100 */
[----:B------:R-:W-:Y:S01]  /*1300*/  FMUL.FTZ R158, R100, UR10 ;  /* 0x0000000a649e7c20 */ /* 0x000fe20008410000 */
[C---:B------:R-:W-:Y:S01]  /*1310*/  FADD.FTZ R108, -R233.reuse, R108 ;  /* 0x0000006ce96c7221 */ /* 0x040fe20000010100 */
[----:B------:R-:W-:Y:S01]  /*1320*/  FFMA.FTZ R93, R188, R191, R93 ;  /* 0x000000bfbc5d7223 */ /* 0x000fe2000001005d */
[----:B------:R-:W-:Y:S01]  /*1330*/  FMUL.FTZ R167, R242, R122 ;  /* 0x0000007af2a77220 */ /* 0x000fe20000410000 */
[----:B------:R-:W-:Y:S01]  /*1340*/  FADD.FTZ R96, R164, R97 ;  /* 0x00000061a4607221 */ /* 0x000fe20000010000 */
[C---:B------:R-:W-:Y:S01]  /*1350*/  FADD.FTZ R102, -R233.reuse, R102 ;  /* 0x00000066e9667221 */ /* 0x040fe20000010100 */
[----:B------:R-:W-:Y:S01]  /*1360*/  FADD.FTZ R103, -R233, R103 ;  /* 0x00000067e9677221 */ /* 0x000fe20000010100 */
[----:B------:R-:W-:Y:S01]  /*1370*/  FMUL.FTZ R157, R101, UR10 ;  /* 0x0000000a659d7c20 */ /* 0x000fe20008410000 */
[----:B------:R-:W-:Y:S01]  /*1380*/  FADD.FTZ R109, -R233, R109 ;  /* 0x0000006de96d7221 */ /* 0x000fe20000010100 */
[----:B------:R-:W-:Y:S01]  /*1390*/  FMUL.FTZ R156, R108, UR10 ;  /* 0x0000000a6c9c7c20 */ /* 0x000fe20008410000 */
[----:B------:R-:W-:Y:S01]  /*13a0*/  FFMA.FTZ R92, R158, R159, R93 ;  /* 0x0000009f9e5c7223 */ /* 0x000fe2000001005d */
[----:B------:R-:W-:Y:S01]  /*13b0*/  FMUL.FTZ R170, R241, R123 ;  /* 0x0000007bf1aa7220 */ /* 0x000fe20000410000 */
[----:B------:R-:W-:Y:S01]  /*13c0*/  FADD.FTZ R97, R167, R96 ;  /* 0x00000060a7617221 */ /* 0x000fe20000010000 */
[----:B------:R-:W-:Y:S01]  /*13d0*/  @P1 R2UR UR7, R155 ;  /* 0x000000009b0712ca */ /* 0x000fe200000e0000 */
[----:B------:R-:W-:Y:S01]  /*13e0*/  FMUL.FTZ R160, R102, UR10 ;  /* 0x0000000a66a07c20 */ /* 0x000fe20008410000 */
[----:B------:R-:W-:Y:S01]  /*13f0*/  FMUL.FTZ R163, R103, UR10 ;  /* 0x0000000a67a37c20 */ /* 0x000fe20008410000 */
[----:B------:R-:W-:Y:S01]  /*1400*/  FADD.FTZ R110, -R233, R110 ;  /* 0x0000006ee96e7221 */ /* 0x000fe20000010100 */
[C---:B------:R-:W-:Y:S01]  /*1410*/  FADD.FTZ R39, R120.reuse, R39 ;  /* 0x0000002778277221 */ /* 0x040fe20000010000 */
[----:B------:R-:W-:Y:S01]  /*1420*/  FMUL.FTZ R155, R109, UR10 ;  /* 0x0000000a6d9b7c20 */ /* 0x000fe20008410000 */
[----:B------:R-:W-:Y:S01]  /*1430*/  FFMA.FTZ R11, R120, R156, R11 ;  /* 0x0000009c780b7223 */ /* 0x000fe2000001000b */
[----:B------:R-:W-:Y:S01]  /*1440*/  FFMA.FTZ R93, R157, R162, R92 ;  /* 0x000000a29d5d7223 */ /* 0x000fe2000001005c */
[----:B------:R-:W-:Y:S01]  /*1450*/  FADD.FTZ R103, R170, R97 ;  /* 0x00000061aa677221 */ /* 0x000fe20000010000 */
[----:B------:R-:W-:Y:S01]  /*1460*/  FMUL.FTZ R120, R240, R44 ;  /* 0x0000002cf0787220 */ /* 0x000fe20000410000 */
[C---:B------:R-:W-:Y:S01]  /*1470*/  FADD.FTZ R35, R104.reuse, R35 ;  /* 0x0000002368237221 */ /* 0x040fe20000010000 */
[----:B------:R-:W-:Y:S01]  /*1480*/  FFMA.FTZ R7, R104, R158, R7 ;  /* 0x0000009e68077223 */ /* 0x000fe20000010007 */
[C---:B------:R-:W-:Y:S01]  /*1490*/  FADD.FTZ R40, R121.reuse, R40 ;  /* 0x0000002879287221 */ /* 0x040fe20000010000 */
[----:B------:R-:W-:Y:S01]  /*14a0*/  FFMA.FTZ R12, R121, R155, R12 ;  /* 0x0000009b790c7223 */ /* 0x000fe2000001000c */
[----:B------:R-:W-:Y:S01]  /*14b0*/  FMUL.FTZ R165, R110, UR10 ;  /* 0x0000000a6ea57c20 */ /* 0x000fe20008410000 */
[----:B------:R-:W-:Y:S01]  /*14c0*/  FFMA.FTZ R92, R160, R166, R93 ;  /* 0x000000a6a05c7223 */ /* 0x000fe2000001005d */
[----:B------:R-:W-:Y:S01]  /*14d0*/  FADD.FTZ R104, R120, R103 ;  /* 0x0000006778687221 */ /* 0x000fe20000010000 */
[----:B------:R-:W-:Y:S01]  /*14e0*/  FMUL.FTZ R121, R239, R45 ;  /* 0x0000002def797220 */ /* 0x000fe20000410000 */
[C---:B------:R-:W-:Y:S01]  /*14f0*/  FADD.FTZ R41, R122.reuse, R41 ;  /* 0x000000297a297221 */ /* 0x040fe20000010000 */
[----:B------:R-:W-:Y:S01]  /*1500*/  FFMA.FTZ R13, R122, R165, R13 ;  /* 0x000000a57a0d7223 */ /* 0x000fe2000001000d */
[----:B------:R-:W-:Y:S01]  /*1510*/  FFMA.FTZ R103, R163, R169, R92 ;  /* 0x000000a9a3677223 */ /* 0x000fe2000001005c */
[----:B------:R-:W-:Y:S01]  /*1520*/  FADD.FTZ R93, R121, R104 ;  /* 0x00000068795d7221 */ /* 0x000fe20000010000 */
[----:B------:R-:W-:Y:S01]  /*1530*/  FMUL.FTZ R122, R238, R46 ;  /* 0x0000002eee7a7220 */ /* 0x000fe20000410000 */
[----:B------:R-:W-:Y:S01]  /*1540*/  FADD.FTZ R108, -R233, R124 ;  /* 0x0000007ce96c7221 */ /* 0x000fe20000010100 */
[----:B------:R-:W-:Y:S01]  /*1550*/  FFMA.FTZ R92, R156, R161, R103 ;  /* 0x000000a19c5c7223 */ /* 0x000fe20000010067 */
[----:B------:R-:W-:Y:S01]  /*1560*/  FMUL.FTZ R124, R237, R47 ;  /* 0x0000002fed7c7220 */ /* 0x000fe20000410000 */
[----:B------:R-:W-:Y:S01]  /*1570*/  FADD.FTZ R93, R122, R93 ;  /* 0x0000005d7a5d7221 */ /* 0x000fe20000010000 */
[C---:B------:R-:W-:Y:S01]  /*1580*/  FADD.FTZ R102, -R233.reuse, R111 ;  /* 0x0000006fe9667221 */ /* 0x040fe20000010100 */
[----:B------:R-:W-:Y:S01]  /*1590*/  FADD.FTZ R101, -R233, R112 ;  /* 0x00000070e9657221 */ /* 0x000fe20000010100 */
[----:B------:R-:W-:Y:S01]  /*15a0*/  FFMA.FTZ R92, R155, R164, R92 ;  /* 0x000000a49b5c7223 */ /* 0x000fe2000001005c */
[----:B------:R-:W-:Y:S01]  /*15b0*/  FADD.FTZ R93, R124, R93 ;  /* 0x0000005d7c5d7221 */ /* 0x000fe20000010000 */
[----:B------:R-:W-:Y:S01]  /*15c0*/  FMUL.FTZ R112, R236, R48 ;  /* 0x00000030ec707220 */ /* 0x000fe20000410000 */
[C---:B------:R-:W-:Y:S01]  /*15d0*/  FADD.FTZ R33, R98.reuse, R33 ;  /* 0x0000002162217221 */ /* 0x040fe20000010000 */
[----:B------:R-:W-:Y:S01]  /*15e0*/  FFMA.FTZ R5, R98, R185, R5 ;  /* 0x000000b962057223 */ /* 0x000fe20000010005 */
[C---:B------:R-:W-:Y:S01]  /*15f0*/  FADD.FTZ R98, -R233.reuse, R129 ;  /* 0x00000081e9627221 */ /* 0x040fe20000010100 */
[----:B------:R-:W-:Y:S01]  /*1600*/  FADD.FTZ R100, -R233, R113 ;  /* 0x00000071e9647221 */ /* 0x000fe20000010100 */
[----:B------:R-:W-:Y:S01]  /*1610*/  FMUL.FTZ R129, R102, UR10 ;  /* 0x0000000a66817c20 */ /* 0x000fe20008410000 */
[----:B------:R-:W-:Y:S01]  /*1620*/  FFMA.FTZ R92, R165, R167, R92 ;  /* 0x000000a7a55c7223 */ /* 0x000fe2000001005c */
[----:B------:R-:W-:Y:S01]  /*1630*/  FADD.FTZ R102, R112, R93 ;  /* 0x0000005d70667221 */ /* 0x000fe20000010000 */
[----:B------:R-:W-:Y:S01]  /*1640*/  FMUL.FTZ R113, R235, R49 ;  /* 0x00000031eb717220 */ /* 0x000fe20000410000 */
        /* <DEDUP_REMOVED lines=12> */
[----:B------:R-:W-:Y:S01]  /*1710*/  FADD.FTZ R111, -R233, R127 ;  /* 0x0000007fe96f7221 */ /* 0x000fe20000010100 */
[----:B------:R-:W-:Y:S01]  /*1720*/  FMUL.FTZ R127, R95, UR10 ;  /* 0x0000000a5f7f7c20 */ /* 0x000fe20008410000 */
[----:B------:R-:W-:Y:S01]  /*1730*/  FFMA.FTZ R92, R126, R121, R93 ;  /* 0x000000797e5c7223 */ /* 0x000fe2000001005d */
[----:B------:R-:W-:Y:S01]  /*1740*/  FADD.FTZ R95, R115, R100 ;  /* 0x00000064735f7221 */ /* 0x000fe20000010000 */
[----:B------:R-:W-:Y:S01]  /*1750*/  FMUL.FTZ R104, R231, R52 ;  /* 0x00000034e7687220 */ /* 0x000fe20000410000 */
[C---:B------:R-:W-:Y:S01]  /*1760*/  FADD.FTZ R34, R99.reuse, R34 ;  /* 0x0000002263227221 */ /* 0x040fe20000010000 */
[----:B------:R-:W-:Y:S01]  /*1770*/  FFMA.FTZ R6, R99, R188, R6 ;  /* 0x000000bc63067223 */ /* 0x000fe20000010006 */
[----:B------:R-:W-:Y:S01]  /*1780*/  FADD.FTZ R99, -R233, R128 ;  /* 0x00000080e9637221 */ /* 0x000fe20000010100 */
[C---:B------:R-:W-:Y:S01]  /*1790*/  FADD.FTZ R36, R105.reuse, R36 ;  /* 0x0000002469247221 */ /* 0x040fe20000010000 */
[----:B------:R-:W-:Y:S01]  /*17a0*/  FFMA.FTZ R8, R105, R157, R8 ;  /* 0x0000009d69087223 */ /* 0x000fe20000010008 */
[----:B------:R-:W-:Y:S01]  /*17b0*/  FMUL.FTZ R128, R94, UR10 ;  /* 0x0000000a5e807c20 */ /* 0x000fe20008410000 */
[----:B------:R-:W-:Y:S01]  /*17c0*/  FFMA.FTZ R93, R127, R122, R92 ;  /* 0x0000007a7f5d7223 */ /* 0x000fe2000001005c */
[----:B------:R-:W-:Y:S01]  /*17d0*/  FADD.FTZ R92, R104, R95 ;  /* 0x0000005f685c7221 */ /* 0x000fe20000010000 */
[----:B------:R-:W-:Y:S01]  /*17e0*/  FMUL.FTZ R105, R230, R53 ;  /* 0x00000035e6697220 */ /* 0x000fe20000410000 */
[----:B------:R-:W-:Y:S01]  /*17f0*/  FADD.FTZ R116, -R233, R116 ;  /* 0x00000074e9747221 */ /* 0x000fe20000010100 */
[C---:B------:R-:W-:Y:S01]  /*1800*/  FADD.FTZ R37, R106.reuse, R37 ;  /* 0x000000256a257221 */ /* 0x040fe20000010000 */
[----:B------:R-:W-:Y:S01]  /*1810*/  FFMA.FTZ R9, R106, R160, R9 ;  /* 0x000000a06a097223 */ /* 0x000fe20000010009 */
[----:B------:R-:W-:Y:S01]  /*1820*/  FFMA.FTZ R95, R128, R124, R93 ;  /* 0x0000007c805f7223 */ /* 0x000fe2000001005d */
[----:B------:R-:W-:Y:S01]  /*1830*/  FADD.FTZ R93, R105, R92 ;  /* 0x0000005c695d7221 */ /* 0x000fe20000010000 */
[----:B------:R-:W-:Y:S01]  /*1840*/  FMUL.FTZ R106, R229, R54 ;  /* 0x00000036e56a7220 */ /* 0x000fe20000410000 */
[----:B------:R-:W-:Y:S01]  /*1850*/  FADD.FTZ R117, -R233, R117 ;  /* 0x00000075e9757221 */ /* 0x000fe20000010100 */
[----:B------:R-:W-:Y:S01]  /*1860*/  FMUL.FTZ R116, R116, UR10 ;  /* 0x0000000a74747c20 */ /* 0x000fe20008410000 */
[C---:B------:R-:W-:Y:S01]  /*1870*/  FADD.FTZ R38, R107.reuse, R38 ;  /* 0x000000266b267221 */ /* 0x040fe20000010000 */
        /* <DEDUP_REMOVED lines=31> */
[----:B------:R-:W-:Y:S01]  /*1a70*/  FADD.FTZ R97, -R233, R130 ;  /* 0x00000082e9617221 */ /* 0x000fe20000010100 */
[----:B------:R-:W-:Y:S02]  /*1a80*/  FMUL.FTZ R98, R98, UR10 ;  /* 0x0000000a62627c20 */ /* 0x000fe40008410000 */
[----:B------:R-:W-:Y:S01]  /*1a90*/  FFMA.FTZ R94, R99, R103, R94 ;  /* 0x00000067635e7223 */ /* 0x000fe2000001005e */
[----:B------:R-:W-:Y:S01]  /*1aa0*/  FADD.FTZ R96, -R233, R131 ;  /* 0x00000083e9607221 */ /* 0x000fe20000010100 */
[----:B------:R-:W-:Y:S02]  /*1ab0*/  FMUL.FTZ R97, R97, UR10 ;  /* 0x0000000a61617c20 */ /* 0x000fe40008410000 */
        /* <DEDUP_REMOVED lines=17> */
[----:B------:R-:W0:Y:S01]  /*1bd0*/  SHFL.DOWN PT, R93, R94, 0x2, 0x1f ;  /* 0x08401f005e5d7f89 */ /* 0x000e2200000e0000 */
[----:B------:R-:W1:Y:S01]  /*1be0*/  S2R R130, SR_TID.X ;  /* 0x0000000000827919 */ /* 0x000e620000002100 */
[----:B0-----:R-:W-:Y:S02]  /*1bf0*/  FADD.FTZ R93, R94, R93 ;  /* 0x0000005d5e5d7221 */ /* 0x001fe40000010000 */
[----:B------:R-:W0:Y:S01]  /*1c00*/  SHFL.DOWN PT, R94, R92, 0x1, 0x1f ;  /* 0x08201f005c5e7f89 */ /* 0x000e2200000e0000 */
[----:B-1----:R-:W-:Y:S01]  /*1c10*/  LOP3.LUT P0, RZ, R130, 0x1f, RZ, 0xc0, !PT ;  /* 0x0000001f82ff7812 */ /* 0x002fe2000780c0ff */
[----:B0-----:R-:W-:Y:S02]  /*1c20*/  FADD.FTZ R92, R92, R94 ;  /* 0x0000005e5c5c7221 */ /* 0x001fe40000010000 */
[----:B------:R-:W0:Y:S01]  /*1c30*/  SHFL.DOWN PT, R94, R93, 0x1, 0x1f ;  /* 0x08201f005d5e7f89 */ /* 0x000e2200000e0000 */
[----:B------:R-:W-:Y:S01]  /*1c40*/  BSSY.RECONVERGENT B0, `(.L_x_12094) ;  /* 0x000000b000007945 */ /* 0x000fe20003800200 */
        /* <DEDUP_REMOVED lines=10> */
.L_x_12095:
[----:B------:R-:W-:Y:S05]  /*1cf0*/  BSYNC.RECONVERGENT B0 ;  /* 0x0000000000007941 */ /* 0x000fea0003800200 */
.L_x_12094:
        /* <DEDUP_REMOVED lines=23> */
[----:B------:R-:W-:Y:S01]  /*1e70*/  FFMA.FTZ R23, R52, R108, R23 ;  /* 0x0000006c34177223 */ /* 0x000fe20000010017 */
[----:B-1----:R-:W-:Y:S01]  /*1e80*/  ULEA UR4, UR5, UR4, 0x18 ;  /* 0x0000000405047291 */ /* 0x002fe2000f8ec0ff */
[C---:B------:R-:W-:Y:S01]  /*1e90*/  FADD.FTZ R205, R53.reuse, R205 ;  /* 0x000000cd35cd7221 */ /* 0x040fe20000010000 */
[----:B------:R-:W-:Y:S01]  /*1ea0*/  UISETP.NE.AND.EX UP1, UPT, UR21, URZ, UPT, UP1 ;  /* 0x000000ff1500728c */ /* 0x000fe2000bf25310 */
[----:B------:R-:W-:Y:S01]  /*1eb0*/  FFMA.FTZ R24, R53, R109, R24 ;  /* 0x0000006d35187223 */ /* 0x000fe20000010018 */
[----:B------:R-:W-:Y:S01]  /*1ec0*/  UIADD3 UR5, UPT, UPT, UR4, 0x7040, URZ ;  /* 0x0000704004057890 */ /* 0x000fe2000fffe0ff */
[C---:B------:R-:W-:Y:S01]  /*1ed0*/  FADD.FTZ R206, R54.reuse, R206 ;  /* 0x000000ce36ce7221 */ /* 0x040fe20000010000 */
[----:B------:R-:W-:Y:S01]  /*1ee0*/  @!UP2 UIADD3 UR5, UPT, UPT, UR4, 0x7000, URZ ;  /* 0x000070000405a890 */ /* 0x000fe2000fffe0ff */
[----:B------:R-:W-:Y:S01]  /*1ef0*/  FFMA.FTZ R25, R54, R110, R25 ;  /* 0x0000006e36197223 */ /* 0x000fe20000010019 */
[----:B------:R-:W-:Y:S01]  /*1f00*/  UIADD3 UR8, UPT, UPT, UR4, 0x7050, URZ ;  /* 0x0000705004087890 */ /* 0x000fe2000fffe0ff */
[C---:B------:R-:W-:Y:S01]  /*1f10*/  FADD.FTZ R207, R55.reuse, R207 ;  /* 0x000000cf37cf7221 */ /* 0x040fe20000010000 */
[----:B------:R-:W-:Y:S01]  /*1f20*/  @!UP2 UIADD3 UR8, UPT, UPT, UR4, 0x7010, URZ ;  /* 0x000070100408a890 */ /* 0x000fe2000fffe0ff */
[----:B------:R-:W-:Y:S01]  /*1f30*/  FFMA.FTZ R26, R55, R111, R26 ;  /* 0x0000006f371a7223 */ /* 0x000fe2000001001a */
[C---:B------:R-:W-:Y:S01]  /*1f40*/  FADD.FTZ R220, R56.reuse, R220 ;  /* 0x000000dc38dc7221 */ /* 0x040fe20000010000 */
[----:B------:R-:W-:Y:S01]  /*1f50*/  FFMA.FTZ R27, R56, R99, R27 ;  /* 0x00000063381b7223 */ /* 0x000fe2000001001b */
[C---:B------:R-:W-:Y:S01]  /*1f60*/  FADD.FTZ R221, R57.reuse, R221 ;  /* 0x000000dd39dd7221 */ /* 0x040fe20000010000 */
[----:B0-----:R-:W0:Y:S01]  /*1f70*/  LDS.128 R92, [UR5] ;  /* 0x00000005ff5c7984 */ /* 0x001e220008000c00 */
[----:B------:R-:W-:Y:S01]  /*1f80*/  UIADD3 UR5, UPT, UPT, UR4, 0x7060, URZ ;  /* 0x0000706004057890 */ /* 0x000fe2000fffe0ff */
[----:B------:R-:W-:Y:S01]  /*1f90*/  FFMA.FTZ R28, R57, R98, R28 ;  /* 0x00000062391c7223 */ /* 0x000fe2000001001c */
[----:B------:R-:W-:Y:S01]  /*1fa0*/  @!UP2 UIADD3 UR5, UPT, UPT, UR4, 0x7020, URZ ;  /* 0x000070200405a890 */ /* 0x000fe2000fffe0ff */
[----:B------:R-:W1:Y:S01]  /*1fb0*/  LDS.128 R44, [UR8] ;  /* 0x00000008ff2c7984 */ /* 0x000e620008000c00 */
[----:B------:R-:W-:Y:S01]  /*1fc0*/  UIADD3 UR8, UPT, UPT, UR4, 0x7070, URZ ;  /* 0x0000707004087890 */ /* 0x000fe2000fffe0ff */
[C---:B------:R-:W-:Y:S01]  /*1fd0*/  FADD.FTZ R222, R58.reuse, R222 ;  /* 0x000000de3ade7221 */ /* 0x040fe20000010000 */
[----:B------:R-:W-:Y:S01]  /*1fe0*/  @!UP2 UIADD3 UR8, UPT, UPT, UR4, 0x7030, URZ ;  /* 0x000070300408a890 */ /* 0x000fe2000fffe0ff */
[----:B------:R-:W-:Y:S01]  /*1ff0*/  FFMA.FTZ R29, R58, R97, R29 ;  /* 0x000000613a1d7223 */ /* 0x000fe2000001001d */
[C---:B------:R-:W-:Y:S01]  /*2000*/  FADD.FTZ R223, R59.reuse, R223 ;  /* 0x000000df3bdf7221 */ /* 0x040fe20000010000 */
[----:B------:R-:W-:Y:S01]  /*2010*/  FFMA.FTZ R30, R59, R96, R30 ;  /* 0x000000603b1e7223 */ /* 0x000fe2000001001e */
[----:B0-----:R-:W-:Y:S01]  /*2020*/  FADD.FTZ R48, RZ, R93 ;  /* 0x0000005dff307221 */ /* 0x001fe20000010000 */
[----:B------:R-:W-:-:S03]  /*2030*/  FADD.FTZ R92, RZ, R92 ;  /* 0x0000005cff5c7221 */ /* 0x000fc60000010000 */
[----:B------:R-:W-:Y:S01]  /*2040*/  FADD.FTZ R48, R95, R48 ;  /* 0x000000305f307221 */ /* 0x000fe20000010000 */
[----:B------:R-:W-:Y:S02]  /*2050*/  FADD.FTZ R123, R94, R92 ;  /* 0x0000005c5e7b7221 */ /* 0x000fe40000010000 */
[----:B------:R-:W-:Y:S01]  /*2060*/  LDS.128 R92, [UR8] ;  /* 0x00000008ff5c7984 */ /* 0x000fe20008000c00 */
[----:B-1----:R-:W-:Y:S01]  /*2070*/  FADD.FTZ R48, R48, R45 ;  /* 0x0000002d30307221 */ /* 0x002fe20000010000 */
[----:B------:R-:W-:-:S03]  /*2080*/  FADD.FTZ R44, R123, R44 ;  /* 0x0000002c7b2c7221 */ /* 0x000fc60000010000 */
[----:B------:R-:W-:Y:S01]  /*2090*/  FADD.FTZ R47, R47, R48 ;  /* 0x000000302f2f7221 */ /* 0x000fe20000010000 */
[----:B------:R-:W-:Y:S01]  /*20a0*/  FADD.FTZ R45, R46, R44 ;  /* 0x0000002c2e2d7221 */ /* 0x000fe20000010000 */
        /* <DEDUP_REMOVED lines=27> */
[----:B------:R-:W-:Y:S02]  /*2260*/  HADD2.F32 R50, -RZ, R136.H0_H0 ;  /* 0x20000088ff327230 */ /* 0x000fe40000004100 */
[----:B------:R-:W-:Y:S01]  /*2270*/  FMUL.FTZ R49, R49, UR10 ;  /* 0x0000000a31317c20 */ /* 0x000fe20008410000 */
[----:B------:R-:W-:Y:S01]  /*2280*/  FMUL.FTZ R48, R48, UR10 ;  /* 0x0000000a30307c20 */ /* 0x000fe20008410000 */
[----:B------:R-:W-:Y:S01]  /*2290*/  FADD.FTZ R188, R191, -R188 ;  /* 0x800000bcbfbc7221 */ /* 0x000fe20000010000 */
[----:B------:R-:W-:-:S02]  /*22a0*/  HADD2.F32 R53, -RZ, R196.H0_H0 ;  /* 0x200000c4ff357230 */ /* 0x000fc40000004100 */
[----:B------:R-:W-:Y:S01]  /*22b0*/  FMUL.FTZ R49, R49, UR7 ;  /* 0x0000000731317c20 */ /* 0x000fe20008410000 */
[----:B------:R-:W-:Y:S01]  /*22c0*/  FMUL.FTZ R52, R48, UR7 ;  /* 0x0000000730347c20 */ /* 0x000fe20008410000 */
[----:B------:R-:W-:Y:S01]  /*22d0*/  FMUL.FTZ R185, R185, UR10 ;  /* 0x0000000ab9b97c20 */ /* 0x000fe20008410000 */
[----:B------:R-:W-:Y:S01]  /*22e0*/  FMUL.FTZ R188, R188, UR10 ;  /* 0x0000000abcbc7c20 */ /* 0x000fe20008410000 */
[----:B-----5:R-:W-:Y:S01]  /*22f0*/  FMUL.FTZ R48, R44, R49 ;  /* 0x000000312c307220 */ /* 0x020fe20000410000 */
[----:B------:R-:W-:Y:S01]  /*2300*/  FMUL.FTZ R44, R49, R50 ;  /* 0x00000032312c7220 */ /* 0x000fe20000410000 */
[----:B------:R-:W-:Y:S01]  /*2310*/  FMUL.FTZ R49, R45, R52 ;  /* 0x000000342d317220 */ /* 0x000fe20000410000 */
[----:B------:R-:W-:Y:S01]  /*2320*/  FMUL.FTZ R45, R52, R53 ;  /* 0x00000035342d7220 */ /* 0x000fe20000410000 */
[----:B------:R-:W-:Y:S02]  /*2330*/  HADD2.F32 R52, -RZ, R137.H0_H0 ;  /* 0x20000089ff347230 */ /* 0x000fe40000004100 */
[----:B------:R-:W-:Y:S01]  /*2340*/  FMUL.FTZ R185, R185, UR7 ;  /* 0x00000007b9b97c20 */ /* 0x000fe20008410000 */
[----:B------:R-:W-:Y:S01]  /*2350*/  FMUL.FTZ R188, R188, UR7 ;  /* 0x00000007bcbc7c20 */ /* 0x000fe20008410000 */
[----:B------:R-:W-:-:S02]  /*2360*/  HADD2.F32 R53, -RZ, R196.H1_H1 ;  /* 0x300000c4ff357230 */ /* 0x000fc40000004100 */
[----:B------:R-:W-:Y:S01]  /*2370*/  FMUL.FTZ R50, R46, R185 ;  /* 0x000000b92e327220 */ /* 0x000fe20000410000 */
[----:B------:R-:W-:Y:S01]  /*2380*/  FMUL.FTZ R46, R185, R52 ;  /* 0x00000034b92e7220 */ /* 0x000fe20000410000 */
[----:B------:R-:W-:Y:S01]  /*2390*/  FMUL.FTZ R52, R47, R188 ;  /* 0x000000bc2f347220 */ /* 0x000fe20000410000 */
[----:B------:R-:W-:Y:S01]  /*23a0*/  FMUL.FTZ R47, R188, R53 ;  /* 0x00000035bc2f7220 */ /* 0x000fe20000410000 */
[----:B------:R-:W-:Y:S06]  /*23b0*/  BRA `(.L_x_12098) ;  /* 0x0000000000707947 */ /* 0x000fec0003800000 */
.L_x_12097:
        /* <DEDUP_REMOVED lines=22> */
[----:B------:R-:W-:-:S02]  /*2520*/  HADD2.F32 R55, -RZ, R196.H1_H1 ;  /* 0x300000c4ff377230 */ /* 0x000fc40000004100 */
[----:B------:R-:W-:Y:S01]  /*2530*/  FMUL.FTZ R54, R91, UR7 ;  /* 0x000000075b367c20 */ /* 0x000fe20008410000 */
[----:B------:R-:W-:Y:S01]  /*2540*/  FMUL.FTZ R50, R46, R53 ;  /* 0x000000352e327220 */ /* 0x000fe20000410000 */
[----:B------:R-:W-:Y:S02]  /*2550*/  FMUL.FTZ R46, R53, R52 ;  /* 0x00000034352e7220 */ /* 0x000fe40000410000 */
[----:B------:R-:W-:Y:S01]  /*2560*/  FMUL.FTZ R52, R47, R54 ;  /* 0x000000362f347220 */ /* 0x000fe20000410000 */
[----:B------:R-:W-:-:S07]  /*2570*/  FMUL.FTZ R47, R54, R55 ;  /* 0x00000037362f7220 */ /* 0x000fce0000410000 */
.L_x_12098:
[----:B------:R-:W0:Y:S08]  /*2580*/  @P0 LDC.64 R54, c[0x0][0x478] ;  /* 0x00011e00ff360b82 */ /* 0x000e300000000a00 */
[----:B------:R-:W1:Y:S08]  /*2590*/  LDC.64 R186, c[0x0][0x468] ;  /* 0x00011a00ffba7b82 */ /* 0x000e700000000a00 */
[----:B------:R-:W2:Y:S01]  /*25a0*/  LDC.64 R188, c[0x0][0x390] ;  /* 0x0000e400ffbc7b82 */ /* 0x000ea20000000a00 */
[----:B0-----:R-:W-:-:S05]  /*25b0*/  @P0 IMAD.WIDE.U32 R54, R168, 0x10, R54 ;  /* 0x00000010a8360825 */ /* 0x001fca00078e0036 */
[----:B------:R1:W-:Y:S02]  /*25c0*/  @P0 STG.E.128 desc[UR18][R54.64], R88 ;  /* 0x0000005836000986 */ /* 0x0003e4000c101d12 */
[----:B-1----:R-:W-:-:S05]  /*25d0*/  IMAD.WIDE.U32 R54, R168, 0x10, R186 ;  /* 0x00000010a8367825 */ /* 0x002fca00078e00ba */
[----:B------:R2:W-:Y:S02]  /*25e0*/  STG.E.128 desc[UR18][R54.64], R44 ;  /* 0x0000002c36007986 */ /* 0x0005e4000c101d12 */
[----:B--2---:R-:W-:-:S06]  /*25f0*/  IMAD.WIDE.U32 R44, R154, 0x10, R188 ;  /* 0x000000109a2c7825 */ /* 0x004fcc00078e00bc */
[----:B------:R-:W5:Y:S01]  /*2600*/  LDG.E.128 R44, desc[UR18][R44.64] ;  /* 0x000000122c2c7981 */ /* 0x000f62000c1e1d00 */
        /* <DEDUP_REMOVED lines=13> */
[----:B------:R-:W-:-:S02]  /*26e0*/  HADD2.F32 R54, -RZ, R138.H0_H0 ;  /* 0x2000008aff367230 */ /* 0x000fc40000004100 */
[----:B------:R-:W-:Y:S01]  /*26f0*/  FMUL.FTZ R55, R88, UR7 ;  /* 0x0000000758377c20 */ /* 0x000fe20008410000 */
[----:B------:R-:W-:Y:S02]  /*2700*/  HADD2.F32 R57, -RZ, R195.H0_H0 ;  /* 0x200000c3ff397230 */ /* 0x000fe40000004100 */
[----:B------:R-:W-:Y:S01]  /*2710*/  FMUL.FTZ R56, R89, UR7 ;  /* 0x0000000759387c20 */ /* 0x000fe20008410000 */
[----:B------:R-:W-:Y:S02]  /*2720*/  HADD2.F32 R58, -RZ, R139.H0_H0 ;  /* 0x2000008bff3a7230 */ /* 0x000fe40000004100 */
[----:B------:R-:W-:Y:S01]  /*2730*/  FMUL.FTZ R59, R90, UR7 ;  /* 0x000000075a3b7c20 */ /* 0x000fe20008410000 */
[----:B------:R-:W-:Y:S02]  /*2740*/  HADD2.F32 R95, -RZ, R195.H1_H1 ;  /* 0x300000c3ff5f7230 */ /* 0x000fe40000004100 */
[----:B------:R-:W-:Y:S01]  /*2750*/  FMUL.FTZ R130, R91, UR7 ;  /* 0x000000075b827c20 */ /* 0x000fe20008410000 */
[----:B-----5:R-:W-:Y:S01]  /*2760*/  FMUL.FTZ R53, R44, R55 ;  /* 0x000000372c357220 */ /* 0x020fe20000410000 */
        /* <DEDUP_REMOVED lines=8> */
.L_x_12099:
        /* <DEDUP_REMOVED lines=27> */
[----:B------:R-:W-:-:S07]  /*29a0*/  FMUL.FTZ R47, R169, R54 ;  /* 0x00000036a92f7220 */ /* 0x000fce0000410000 */
.L_x_12100:
[----:B------:R-:W0:Y:S01]  /*29b0*/  @P0 LDC.64 R54, c[0x0][0x478] ;  /* 0x00011e00ff360b82 */ /* 0x000e220000000a00 */
[----:B------:R-:W-:-:S04]  /*29c0*/  IMAD.WIDE.U32 R56, R154, 0x10, R186 ;  /* 0x000000109a387825 */ /* 0x000fc800078e00ba */
[----:B------:R-:W-:-:S04]  /*29d0*/  IMAD.WIDE.U32 R58, R153, 0x10, R188 ;  /* 0x00000010993a7825 */ /* 0x000fc800078e00bc */
[----:B0-----:R-:W-:-:S05]  /*29e0*/  @P0 IMAD.WIDE.U32 R54, R154, 0x10, R54 ;  /* 0x000000109a360825 */ /* 0x001fca00078e0036 */
[----:B------:R-:W-:Y:S04]  /*29f0*/  @P0 STG.E.128 desc[UR18][R54.64], R88 ;  /* 0x0000005836000986 */ /* 0x000fe8000c101d12 */
[----:B------:R0:W-:Y:S04]  /*2a00*/  STG.E.128 desc[UR18][R56.64], R44 ;  /* 0x0000002c38007986 */ /* 0x0001e8000c101d12 */
[----:B0-----:R0:W5:Y:S01]  /*2a10*/  LDG.E.128 R44, desc[UR18][R58.64] ;  /* 0x000000123a2c7981 */ /* 0x001162000c1e1d00 */
        /* <DEDUP_REMOVED lines=15> */
[--C-:B------:R-:W-:Y:S02]  /*2b10*/  HADD2.F32 R57, -RZ, R194.reuse.H0_H0 ;  /* 0x200000c2ff397230 */ /* 0x100fe40000004100 */
[----:B------:R-:W-:Y:S01]  /*2b20*/  FMUL.FTZ R56, R89, UR7 ;  /* 0x0000000759387c20 */ /* 0x000fe20008410000 */
[----:B0-----:R-:W-:Y:S02]  /*2b30*/  HADD2.F32 R58, -RZ, R141.H0_H0 ;  /* 0x2000008dff3a7230 */ /* 0x001fe40000004100 */
        /* <DEDUP_REMOVED lines=12> */
.L_x_12101:
        /* <DEDUP_REMOVED lines=28> */
.L_x_12102:
        /* <DEDUP_REMOVED lines=37> */
.L_x_12103:
        /* <DEDUP_REMOVED lines=19> */
[----:B0-----:R-:W-:Y:S01]  /*3140*/  FMUL.FTZ R58, R124, UR7 ;  /* 0x000000077c3a7c20 */ /* 0x001fe20008410000 */
        /* <DEDUP_REMOVED lines=8> */
.L_x_12104:
[----:B------:R-:W0:Y:S01]  /*31d0*/  @P0 LDC.64 R54, c[0x0][0x478] ;  /* 0x00011e00ff360b82 */ /* 0x000e220000000a00 */
[----:B------:R-:W-:-:S04]  /*31e0*/  IMAD.WIDE.U32 R56, R151, 0x10, R188 ;  /* 0x0000001097387825 */ /* 0x000fc800078e00bc */
[----:B0-----:R-:W-:-:S04]  /*31f0*/  @P0 IMAD.WIDE.U32 R54, R152, 0x10, R54 ;  /* 0x0000001098360825 */ /* 0x001fc800078e0036 */
[----:B------:R-:W-:Y:S01]  /*3200*/  IMAD.WIDE.U32 R152, R152, 0x10, R186 ;  /* 0x0000001098987825 */ /* 0x000fe200078e00ba */
[----:B------:R-:W-:Y:S04]  /*3210*/  @P0 STG.E.128 desc[UR18][R54.64], R88 ;  /* 0x0000005836000986 */ /* 0x000fe8000c101d12 */
[----:B------:R0:W-:Y:S04]  /*3220*/  STG.E.128 desc[UR18][R152.64], R44 ;  /* 0x0000002c98007986 */ /* 0x0001e8000c101d12 */
[----:B0-----:R0:W5:Y:S01]  /*3230*/  LDG.E.128 R44, desc[UR18][R56.64] ;  /* 0x00000012382c7981 */ /* 0x001162000c1e1d00 */
[----:B------:R-:W-:Y:S05]  /*3240*/  @!P0 BRA `(.L_x_12105) ;  /* 0x0000000000748947 */ /* 0x000fea0003800000 */
[--C-:B------:R-:W-:Y:S01]  /*3250*/  FFMA.FTZ R55, R116, UR4, R51.reuse ;  /* 0x0000000474377c23 */ /* 0x100fe20008010033 */
[--C-:B------:R-:W-:Y:S01]  /*3260*/  FFMA.FTZ R54, R117, UR4, R51.reuse ;  /* 0x0000000475367c23 */ /* 0x100fe20008010033 */
[--C-:B0-----:R-:W-:Y:S01]  /*3270*/  FFMA.FTZ R57, R118, UR4, R51.reuse ;  /* 0x0000000476397c23 */ /* 0x101fe20008010033 */
        /* <DEDUP_REMOVED lines=26> */
.L_x_12105:
        /* <DEDUP_REMOVED lines=28> */
.L_x_12106:
        /* <DEDUP_REMOVED lines=37> */
.L_x_12107:
        /* <DEDUP_REMOVED lines=28> */
.L_x_12108:
        /* <DEDUP_REMOVED lines=30> */
[----:B0-----:R-:W-:Y:S01]  /*3bd0*/  FMUL.FTZ R59, R46, R97 ;  /* 0x000000612e3b7220 */ /* 0x001fe20000410000 */
[----:B------:R-:W-:Y:S01]  /*3be0*/  FMUL.FTZ R58, R47, R98 ;  /* 0x000000622f3a7220 */ /* 0x000fe20000410000 */
[----:B------:R-:W-:Y:S01]  /*3bf0*/  FMUL.FTZ R44, R55, R54 ;  /* 0x00000036372c7220 */ /* 0x000fe20000410000 */
[----:B------:R-:W-:Y:S01]  /*3c00*/  FMUL.FTZ R45, R56, R57 ;  /* 0x00000039382d7220 */ /* 0x000fe20000410000 */
[----:B------:R-:W-:Y:S01]  /*3c10*/  FMUL.FTZ R46, R97, R96 ;  /* 0x00000060612e7220 */ /* 0x000fe20000410000 */
[----:B------:R-:W-:Y:S01]  /*3c20*/  FMUL.FTZ R47, R98, R99 ;  /* 0x00000063622f7220 */ /* 0x000fe20000410000 */
[----:B------:R-:W-:Y:S06]  /*3c30*/  BRA `(.L_x_12110) ;  /* 0x0000000000707947 */ /* 0x000fec0003800000 */
.L_x_12109:
        /* <DEDUP_REMOVED lines=27> */
[----:B------:R-:W-:-:S07]  /*3df0*/  FMUL.FTZ R47, R100, R97 ;  /* 0x00000061642f7220 */ /* 0x000fce0000410000 */
.L_x_12110:
[----:B------:R-:W0:Y:S01]  /*3e00*/  @P0 LDC.64 R54, c[0x0][0x478] ;  /* 0x00011e00ff360b82 */ /* 0x000e220000000a00 */
[----:B------:R-:W-:-:S04]  /*3e10*/  IMAD.WIDE.U32 R56, R0, 0x10, R186 ;  /* 0x0000001000387825 */ /* 0x000fc800078e00ba */
[----:B0-----:R-:W-:-:S05]  /*3e20*/  @P0 IMAD.WIDE.U32 R54, R0, 0x10, R54 ;  /* 0x0000001000360825 */ /* 0x001fca00078e0036 */
[----:B------:R0:W-:Y:S04]  /*3e30*/  @P0 STG.E.128 desc[UR18][R54.64], R88 ;  /* 0x0000005836000986 */ /* 0x0001e8000c101d12 */
[----:B------:R0:W-:Y:S01]  /*3e40*/  STG.E.128 desc[UR18][R56.64], R44 ;  /* 0x0000002c38007986 */ /* 0x0001e2000c101d12 */
[----:B------:R-:W-:Y:S05]  /*3e50*/  BRA `(.L_x_12111) ;  /* 0x0000001c00387947 */ /* 0x000fea0003800000 */
.L_x_12096:
        /* <DEDUP_REMOVED lines=14> */
[----:B-----5:R-:W-:Y:S01]  /*3f40*/  FFMA.FTZ R48, R49, UR10, R60 ;  /* 0x0000000a31307c23 */ /* 0x020fe2000801003c */
[----:B------:R-:W-:Y:S01]  /*3f50*/  FFMA.FTZ R50, R50, UR10, R61 ;  /* 0x0000000a32327c23 */ /* 0x000fe2000801003d */
[----:B------:R-:W-:Y:S01]  /*3f60*/  FADD.FTZ R54, R191, -R188 ;  /* 0x800000bcbf367221 */ /* 0x000fe20000010000 */
[----:B------:R-:W-:-:S02]  /*3f70*/  HADD2.F32 R53, -RZ, R196.H0_H0 ;  /* 0x200000c4ff357230 */ /* 0x000fc40000004100 */
[----:B------:R-:W-:Y:S01]  /*3f80*/  FMUL.FTZ R49, R48, UR7 ;  /* 0x0000000730317c20 */ /* 0x000fe20008410000 */
[----:B------:R-:W-:Y:S01]  /*3f90*/  FMUL.FTZ R50, R50, UR7 ;  /* 0x0000000732327c20 */ /* 0x000fe20008410000 */
[----:B------:R-:W-:Y:S01]  /*3fa0*/  FFMA.FTZ R54, R54, UR10, R63 ;  /* 0x0000000a36367c23 */ /* 0x000fe2000801003f */
[----:B------:R-:W-:Y:S02]  /*3fb0*/  HADD2.F32 R56, -RZ, R137.H0_H0 ;  /* 0x20000089ff387230 */ /* 0x000fe40000004100 */
[-C--:B------:R-:W-:Y:S01]  /*3fc0*/  FMUL.FTZ R48, R44, R49.reuse ;  /* 0x000000312c307220 */ /* 0x080fe20000410000 */
[----:B------:R-:W-:Y:S01]  /*3fd0*/  FMUL.FTZ R44, R52, R49 ;  /* 0x00000031342c7220 */ /* 0x000fe20000410000 */
[----:B------:R-:W-:Y:S01]  /*3fe0*/  FFMA.FTZ R52, R185, UR10, R62 ;  /* 0x0000000ab9347c23 */ /* 0x000fe2000801003e */
[-C--:B------:R-:W-:Y:S01]  /*3ff0*/  FMUL.FTZ R49, R45, R50.reuse ;  /* 0x000000322d317220 */ /* 0x080fe20000410000 */
[----:B------:R-:W-:Y:S01]  /*4000*/  FMUL.FTZ R45, R53, R50 ;  /* 0x00000032352d7220 */ /* 0x000fe20000410000 */
[----:B------:R-:W-:Y:S01]  /*4010*/  FMUL.FTZ R54, R54, UR7 ;  /* 0x0000000736367c20 */ /* 0x000fe20008410000 */
[----:B------:R-:W-:Y:S01]  /*4020*/  FMUL.FTZ R53, R52, UR7 ;  /* 0x0000000734357c20 */ /* 0x000fe20008410000 */
[----:B------:R-:W-:-:S02]  /*4030*/  HADD2.F32 R55, -RZ, R196.H1_H1 ;  /* 0x300000c4ff377230 */ /* 0x000fc40000004100 */
[-C--:B------:R-:W-:Y:S01]  /*4040*/  FMUL.FTZ R52, R47, R54.reuse ;  /* 0x000000362f347220 */ /* 0x080fe20000410000 */
[-C--:B------:R-:W-:Y:S01]  /*4050*/  FMUL.FTZ R50, R46, R53.reuse ;  /* 0x000000352e327220 */ /* 0x080fe20000410000 */
[----:B------:R-:W-:Y:S01]  /*4060*/  FMUL.FTZ R46, R56, R53 ;  /* 0x00000035382e7220 */ /* 0x000fe20000410000 */
[----:B------:R-:W-:Y:S01]  /*4070*/  FMUL.FTZ R47, R55, R54 ;  /* 0x00000036372f7220 */ /* 0x000fe20000410000 */
[----:B------:R-:W-:Y:S06]  /*4080*/  BRA `(.L_x_12113) ;  /* 0x0000000000707947 */ /* 0x000fec0003800000 */
.L_x_12112:
        /* <DEDUP_REMOVED lines=8> */
[----:B-----5:R-:W-:Y:S01]  /*4110*/  FFMA.FTZ R88, R49, UR10, R60 ;  /* 0x0000000a31587c23 */ /* 0x020fe2000801003c */
[----:B------:R-:W-:Y:S01]  /*4120*/  FFMA.FTZ R89, R48, UR10, R61 ;  /* 0x0000000a30597c23 */ /* 0x000fe2000801003d */
[----:B------:R-:W-:Y:S01]  /*4130*/  FADD.FTZ R188, R191, -R188 ;  /* 0x800000bcbfbc7221 */ /* 0x000fe20000010000 */
[----:B------:R-:W-:-:S02]  /*4140*/  HADD2.F32 R53, -RZ, R196.H0_H0 ;  /* 0x200000c4ff357230 */ /* 0x000fc40000004100 */
[----:B------:R-:W-:Y:S01]  /*4150*/  FMUL.FTZ R49, R88, UR7 ;  /* 0x0000000758317c20 */ /* 0x000fe20008410000 */
[----:B------:R-:W-:Y:S01]  /*4160*/  FMUL.FTZ R52, R89, UR7 ;  /* 0x0000000759347c20 */ /* 0x000fe20008410000 */
[----:B------:R-:W-:Y:S01]  /*4170*/  FFMA.FTZ R90, R185, UR10, R62 ;  /* 0x0000000ab95a7c23 */ /* 0x000fe2000801003e */
[----:B------:R-:W-:Y:S01]  /*4180*/  FFMA.FTZ R91, R188, UR10, R63 ;  /* 0x0000000abc5b7c23 */ /* 0x000fe2000801003f */
[-C--:B------:R-:W-:Y:S01]  /*4190*/  FMUL.FTZ R48, R44, R49.reuse ;  /* 0x000000312c307220 */ /* 0x080fe20000410000 */
[----:B------:R-:W-:Y:S01]  /*41a0*/  FMUL.FTZ R44, R50, R49 ;  /* 0x00000031322c7220 */ /* 0x000fe20000410000 */
[-C--:B------:R-:W-:Y:S01]  /*41b0*/  FMUL.FTZ R49, R45, R52.reuse ;  /* 0x000000342d317220 */ /* 0x080fe20000410000 */
[----:B------:R-:W-:Y:S01]  /*41c0*/  FMUL.FTZ R45, R53, R52 ;  /* 0x00000034352d7220 */ /* 0x000fe20000410000 */
[----:B------:R-:W-:Y:S02]  /*41d0*/  HADD2.F32 R52, -RZ, R137.H0_H0 ;  /* 0x20000089ff347230 */ /* 0x000fe40000004100 */
[----:B------:R-:W-:Y:S01]  /*41e0*/  FMUL.FTZ R53, R90, UR7 ;  /* 0x000000075a357c20 */ /* 0x000fe20008410000 */
[----:B------:R-:W-:-:S02]  /*41f0*/  HADD2.F32 R55, -RZ, R196.H1_H1 ;  /* 0x300000c4ff377230 */ /* 0x000fc40000004100 */
[----:B------:R-:W-:Y:S01]  /*4200*/  FMUL.FTZ R54, R91, UR7 ;  /* 0x000000075b367c20 */ /* 0x000fe20008410000 */
[-C--:B------:R-:W-:Y:S01]  /*4210*/  FMUL.FTZ R50, R46, R53.reuse ;  /* 0x000000352e327220 */ /* 0x080fe20000410000 */
[----:B------:R-:W-:Y:S02]  /*4220*/  FMUL.FTZ R46, R52, R53 ;  /* 0x00000035342e7220 */ /* 0x000fe40000410000 */
[-C--:B------:R-:W-:Y:S01]  /*4230*/  FMUL.FTZ R52, R47, R54.reuse ;  /* 0x000000362f347220 */ /* 0x080fe20000410000 */
[----:B------:R-:W-:-:S07]  /*4240*/  FMUL.FTZ R47, R55, R54 ;  /* 0x00000036372f7220 */ /* 0x000fce0000410000 */
.L_x_12113:
[----:B------:R-:W-:Y:S01]  /*4250*/  ISETP.NE.U32.AND P0, PT, RZ, UR24, PT ;  /* 0x00000018ff007c0c */ /* 0x000fe2000bf05070 */
[----:B------:R-:W0:Y:S03]  /*4260*/  LDC.64 R186, c[0x0][0x468] ;  /* 0x00011a00ffba7b82 */ /* 0x000e260000000a00 */
[----:B------:R-:W-:-:S05]  /*4270*/  ISETP.NE.AND.EX P0, PT, RZ, UR25, PT, P0 ;  /* 0x00000019ff007c0c */ /* 0x000fca000bf05300 */
[----:B------:R-:W1:Y:S08]  /*4280*/  LDC.64 R188, c[0x0][0x390] ;  /* 0x0000e400ffbc7b82 */ /* 0x000e700000000a00 */
[----:B------:R-:W2:Y:S02]  /*4290*/  @P0 LDC.64 R54, c[0x0][0x478] ;  /* 0x00011e00ff360b82 */ /* 0x000ea40000000a00 */
[----:B--2---:R-:W-:-:S05]  /*42a0*/  @P0 IMAD.WIDE.U32 R54, R168, 0x10, R54 ;  /* 0x00000010a8360825 */ /* 0x004fca00078e0036 */
[----:B------:R0:W-:Y:S02]  /*42b0*/  @P0 STG.E.128 desc[UR18][R54.64], R88 ;  /* 0x0000005836000986 */ /* 0x0001e4000c101d12 */
[----:B0-----:R-:W-:-:S05]  /*42c0*/  IMAD.WIDE.U32 R54, R168, 0x10, R186 ;  /* 0x00000010a8367825 */ /* 0x001fca00078e00ba */
[----:B------:R1:W-:Y:S02]  /*42d0*/  STG.E.128 desc[UR18][R54.64], R44 ;  /* 0x0000002c36007986 */ /* 0x0003e4000c101d12 */
[----:B-1----:R-:W-:-:S06]  /*42e0*/  IMAD.WIDE.U32 R44, R154, 0x10, R188 ;  /* 0x000000109a2c7825 */ /* 0x002fcc00078e00bc */
        /* <DEDUP_REMOVED lines=10> */
[----:B------:R-:W-:Y:S01]  /*4390*/  FFMA.FTZ R88, R159, UR10, R64 ;  /* 0x0000000a9f587c23 */ /* 0x000fe20008010040 */
[----:B------:R-:W-:Y:S01]  /*43a0*/  FFMA.FTZ R89, R162, UR10, R65 ;  /* 0x0000000aa2597c23 */ /* 0x000fe20008010041 */
[----:B------:R-:W-:Y:S01]  /*43b0*/  FFMA.FTZ R90, R53, UR10, R66 ;  /* 0x0000000a355a7c23 */ /* 0x000fe20008010042 */
[----:B------:R-:W-:Y:S01]  /*43c0*/  FFMA.FTZ R91, R54, UR10, R67 ;  /* 0x0000000a365b7c23 */ /* 0x000fe20008010043 */
        /* <DEDUP_REMOVED lines=17> */
.L_x_12114:
        /* <DEDUP_REMOVED lines=21> */
[-C--:B------:R-:W-:Y:S01]  /*4630*/  FMUL.FTZ R92, R45, R162.reuse ;  /* 0x000000a22d5c7220 */ /* 0x080fe20000410000 */
[----:B------:R-:W-:Y:S01]  /*4640*/  FMUL.FTZ R93, R46, R57 ;  /* 0x000000392e5d7220 */ /* 0x000fe20000410000 */
[----:B------:R-:W-:Y:S01]  /*4650*/  FMUL.FTZ R94, R47, R59 ;  /* 0x0000003b2f5e7220 */ /* 0x000fe20000410000 */
[----:B------:R-:W-:Y:S01]  /*4660*/  FMUL.FTZ R44, R58, R159 ;  /* 0x0000009f3a2c7220 */ /* 0x000fe20000410000 */
[----:B------:R-:W-:Y:S01]  /*4670*/  FMUL.FTZ R45, R56, R162 ;  /* 0x000000a2382d7220 */ /* 0x000fe20000410000 */
[----:B------:R-:W-:Y:S01]  /*4680*/  FMUL.FTZ R46, R55, R57 ;  /* 0x00000039372e7220 */ /* 0x000fe20000410000 */
[----:B------:R-:W-:-:S07]  /*4690*/  FMUL.FTZ R47, R54, R59 ;  /* 0x0000003b362f7220 */ /* 0x000fce0000410000 */
.L_x_12115:
        /* <DEDUP_REMOVED lines=20> */
[----:B0-----:R-:W-:-:S02]  /*47e0*/  HADD2.F32 R58, -RZ, R140.H0_H0 ;  /* 0x2000008cff3a7230 */ /* 0x001fc40000004100 */
        /* <DEDUP_REMOVED lines=16> */
.L_x_12116:
        /* <DEDUP_REMOVED lines=28> */
.L_x_12117:
[----:B------:R-:W1:Y:S01]  /*4ab0*/  @P0 LDC.64 R54, c[0x0][0x478] ;  /* 0x00011e00ff360b82 */ /* 0x000e620000000a00 */
[----:B------:R-:W-:-:S04]  /*4ac0*/  IMAD.WIDE.U32 R56, R153, 0x10, R186 ;  /* 0x0000001099387825 */ /* 0x000fc800078e00ba */
[----:B0-----:R-:W-:-:S04]  /*4ad0*/  IMAD.WIDE.U32 R58, R152, 0x10, R188 ;  /* 0x00000010983a7825 */ /* 0x001fc800078e00bc */
[----:B-1----:R-:W-:-:S05]  /*4ae0*/  @P0 IMAD.WIDE.U32 R54, R153, 0x10, R54 ;  /* 0x0000001099360825 */ /* 0x002fca00078e0036 */
        /* <DEDUP_REMOVED lines=33> */
.L_x_12118:
        /* <DEDUP_REMOVED lines=28> */
.L_x_12119:
        /* <DEDUP_REMOVED lines=37> */
.L_x_12120:
        /* <DEDUP_REMOVED lines=28> */
.L_x_12121:
        /* <DEDUP_REMOVED lines=37> */
.L_x_12122:
[--C-:B------:R-:W-:Y:S01]  /*5520*/  FFMA.FTZ R55, R108, UR4, R51.reuse ;  /* 0x000000046c377c23 */ /* 0x100fe20008010033 */
[--C-:B------:R-:W-:Y:S01]  /*5530*/  FFMA.FTZ R54, R109, UR4, R51.reuse ;  /* 0x000000046d367c23 */ /* 0x100fe20008010033 */
[--C-:B------:R-:W-:Y:S01]  /*5540*/  FFMA.FTZ R57, R110, UR4, R51.reuse ;  /* 0x000000046e397c23 */ /* 0x100fe20008010033 */
[----:B0-----:R-:W-:Y:S01]  /*5550*/  FFMA.FTZ R58, R111, UR4, R51 ;  /* 0x000000046f3a7c23 */ /* 0x001fe20008010033 */
        /* <DEDUP_REMOVED lines=24> */
.L_x_12123:
        /* <DEDUP_REMOVED lines=37> */
.L_x_12124:
        /* <DEDUP_REMOVED lines=28> */
.L_x_12125:
[----:B------:R-:W0:Y:S01]  /*5af0*/  @P0 LDC.64 R54, c[0x0][0x478] ;  /* 0x00011e00ff360b82 */ /* 0x000e220000000a00 */
[----:B------:R-:W-:-:S04]  /*5b00*/  IMAD.WIDE.U32 R56, R0, 0x10, R186 ;  /* 0x0000001000387825 */ /* 0x000fc800078e00ba */
[----:B0-----:R-:W-:-:S05]  /*5b10*/  @P0 IMAD.WIDE.U32 R54, R0, 0x10, R54 ;  /* 0x0000001000360825 */ /* 0x001fca00078e0036 */
[----:B------:R1:W-:Y:S04]  /*5b20*/  @P0 STG.E.128 desc[UR18][R54.64], R88 ;  /* 0x0000005836000986 */ /* 0x0003e8000c101d12 */
[----:B------:R1:W-:Y:S02]  /*5b30*/  STG.E.128 desc[UR18][R56.64], R44 ;  /* 0x0000002c38007986 */ /* 0x0003e4000c101d12 */
.L_x_12111:
        /* <DEDUP_REMOVED lines=48> */
[----:B01----:R-:W-:Y:S02]  /*5e40*/  MOV R46, R201 ;  /* 0x000000c9002e7202 */ /* 0x003fe40000000f00 */
        /* <DEDUP_REMOVED lines=52> */
.L_x_12093:
        /* <DEDUP_REMOVED lines=33> */
.L_x_12127:
        /* <DEDUP_REMOVED lines=14> */
.L_x_14451:


//--------------------- .text._ZN10layer_norm13ln_bwd_kernelINS_13Kernel_traitsI6__halfffffjLj7168ELj1ELj1ELj8ELj16ENS_18Kernel_traits_baseILj7168ES2_ffffjLj256EEEEELb0ELb1ELb1ELb0EEEvNS_9BwdParamsE --------------------------
	.section	.text._ZN10layer_norm13ln_bwd_kernelINS_13Kernel_traitsI6__halfffffjLj7168ELj1ELj1ELj8ELj16ENS_18Kernel_traits_baseILj7168ES2_ffffjLj256EEEEELb0ELb1ELb1ELb0EEEvNS_9BwdParamsE,"ax",@progbits
	.align	128
        .global         _ZN10layer_norm13ln_bwd_kernelINS_13Kernel_traitsI6__halfffffjLj7168ELj1ELj1ELj8ELj16ENS_18Kernel_traits_baseILj7168ES2_ffffjLj256EEEEELb0ELb1ELb1ELb0EEEvNS_9BwdParamsE
        .type           _ZN10layer_norm13ln_bwd_kernelINS_13Kernel_traitsI6__halfffffjLj7168ELj1ELj1ELj8ELj16ENS_18Kernel_traits_baseILj7168ES2_ffffjLj256EEEEELb0ELb1ELb1ELb0EEEvNS_9BwdParamsE,@function
        .size           _ZN10layer_norm13ln_bwd_kernelINS_13Kernel_traitsI6__halfffffjLj7168ELj1ELj1ELj8ELj16ENS_18Kernel_traits_baseILj7168ES2_ffffjLj256EEEEELb0ELb1ELb1ELb0EEEvNS_9BwdParamsE,(.L_x_14452 - _ZN10layer_norm13ln_bwd_kernelINS_13Kernel_traitsI6__halfffffjLj7168ELj1ELj1ELj8ELj16ENS_18Kernel_traits_baseILj7168ES2_ffffjLj256EEEEELb0ELb1ELb1ELb0EEEvNS_9BwdParamsE)
        .other          _ZN10layer_norm13ln_bwd_kernelINS_13Kernel_traitsI6__halfffffjLj7168ELj1ELj1ELj8ELj16ENS_18Kernel_traits_baseILj7168ES2_ffffjLj256EEEEELb0ELb1ELb1ELb0EEEvNS_9BwdParamsE,@"STO_CUDA_ENTRY STV_DEFAULT"
_ZN10layer_norm13ln_bwd_kernelINS_13Kernel_traitsI6__halfffffjLj7168ELj1ELj1ELj8ELj16ENS_18Kernel_traits_baseILj7168ES2_ffffjLj256EEEEELb0ELb1ELb1ELb0EEEvNS_9BwdParamsE:
.text._ZN10layer_norm13ln_bwd_kernelINS_13Kernel_traitsI6__halfffffjLj7168ELj1ELj1ELj8ELj16ENS_18Kernel_traits_baseILj7168ES2_ffffjLj256EEEEELb0ELb1ELb1ELb0EEEvNS_9BwdParamsE:
        /* <DEDUP_REMOVED lines=42> */
[----:B--2---:R-:W-:-:S05]  /*02a0*/  @P0 IMAD.WIDE.U32 R42, R3, 0x8, R42 ;  /* 0x00000008032a0825 */ /* 0x004fca00078e002a */
[----:B------:R-:W5:Y:S02]  /*02b0*/  @P0 LDG.E.64 R28, desc[UR10][R42.64] ;  /* 0x0000000a2a1c0981 */ /* 0x000f64000c1e1b00 */
[----:B------:R-:W2:Y:S01]  /*02c0*/  @P2 LDC.64 R50, c[0x0][0x3d0] ;  /* 0x0000f400ff322b82 */ /* 0x000ea20000000a00 */
[C---:B-1----:R-:W-:Y:S01]  /*02d0*/  @P0 IMAD.WIDE.U32 R44, R3.reuse, 0x8, R44 ;  /* 0x00000008032c0825 */ /* 0x042fe200078e002c */
[----:B------:R-:W-:-:S04]  /*02e0*/  @P0 IADD3 R3, PT, PT, R3, 0x100, RZ ;  /* 0x0000010003030810 */ /* 0x000fc80007ffe0ff */
[----:B------:R-:W5:Y:S02]  /*02f0*/  @P0 LDG.E.64 R8, desc[UR10][R44.64] ;  /* 0x0000000a2c080981 */ /* 0x000f64000c1e1b00 */
[----:B------:R-:W1:Y:S01]  /*0300*/  @P2 LDC.64 R52, c[0x0][0x3e8] ;  /* 0x0000fa00ff342b82 */ /* 0x000e620000000a00 */
        /* <DEDUP_REMOVED lines=9> */
[----:B--2---:R-:W-:-:S04]  /*03a0*/  @P2 IMAD.WIDE.U32 R50, R3, 0x8, R50 ;  /* 0x0000000803322825 */ /* 0x004fc800078e0032 */
[C---:B-1----:R-:W-:Y:S01]  /*03b0*/  @P2 IMAD.WIDE.U32 R52, R3.reuse, 0x8, R52 ;  /* 0x0000000803342825 */ /* 0x042fe200078e0034 */
[----:B------:R-:W-:Y:S01]  /*03c0*/  @P2 IADD3 R3, PT, PT, R3, 0x100, RZ ;  /* 0x0000010003032810 */ /* 0x000fe20007ffe0ff */
[----:B------:R-:W5:Y:S04]  /*03d0*/  @P2 LDG.E.64 R32, desc[UR10][R50.64] ;  /* 0x0000000a32202981 */ /* 0x000f68000c1e1b00 */
[C---:B---3--:R-:W-:Y:S01]  /*03e0*/  @P3 IMAD.WIDE.U32 R54, R3.reuse, 0x8, R54 ;  /* 0x0000000803363825 */ /* 0x048fe200078e0036 */
[----:B------:R-:W5:Y:S03]  /*03f0*/  @P2 LDG.E.64 R12, desc[UR10][R52.64] ;  /* 0x0000000a340c2981 */ /* 0x000f66000c1e1b00 */
[C---:B----4-:R-:W-:Y:S01]  /*0400*/  @P3 IMAD.WIDE.U32 R56, R3.reuse, 0x8, R56 ;  /* 0x0000000803383825 */ /* 0x050fe200078e0038 */
[----:B------:R-:W-:Y:S01]  /*0410*/  @P3 IADD3 R3, PT, PT, R3, 0x100, RZ ;  /* 0x0000010003033810 */ /* 0x000fe20007ffe0ff */
[----:B------:R-:W5:Y:S04]  /*0420*/  @P3 LDG.E.64 R34, desc[UR10][R54.64] ;  /* 0x0000000a36223981 */ /* 0x000f68000c1e1b00 */
        /* <DEDUP_REMOVED lines=45> */
[----:B------:R-:W-:Y:S01]  /*0700*/  CS2R R58, SRZ ;  /* 0x00000000003a7805 */ /* 0x000fe2000001ff00 */
[----:B-1----:R-:W-:Y:S06]  /*0710*/  BRA.U UP0, `(.L_x_12128) ;  /* 0x0000008100587547 */ /* 0x002fec000b800000 */
        /* <DEDUP_REMOVED lines=90> */
[----:B------:R-:W1:Y:S01]  /*0cc0*/  LDCU UR8, c[0x0][0x388] ;  /* 0x00007100ff0877ac */ /* 0x000e620008000800 */
[--C-:B------:R-:W-:Y:S02]  /*0cd0*/  SHF.R.U64 R28, R36, 0x10, R37.reuse ;  /* 0x00000010241c7819 */ /* 0x100fe40000001225 */
[----:B------:R-:W-:Y:S01]  /*0ce0*/  MOV R214, R37 ;  /* 0x0000002500d67202 */ /* 0x000fe20000000f00 */
[----:B------:R-:W2:Y:S01]  /*0cf0*/  LDCU.U8 UR25, c[0x0][0x410] ;  /* 0x00008200ff1977ac */ /* 0x000ea20008000000 */
[----:B------:R-:W-:-:S02]  /*0d00*/  SHF.R.U32.HI R29, RZ, 0x10, R37 ;  /* 0x00000010ff1d7819 */ /* 0x000fc40000011625 */
[----:B------:R-:W-:Y:S01]  /*0d10*/  SHF.R.U32.HI R25, RZ, 0x10, R25 ;  /* 0x00000010ff197819 */ /* 0x000fe20000011619 */
[----:B------:R-:W3:Y:S01]  /*0d20*/  LDCU.64 UR16, c[0x0][0x3c8] ;  /* 0x00007900ff1077ac */ /* 0x000ee20008000a00 */
[----:B------:R-:W-:Y:S02]  /*0d30*/  SHF.R.U32.HI R7, RZ, 0x10, R7 ;  /* 0x00000010ff077819 */ /* 0x000fe40000011607 */
[----:B------:R-:W-:Y:S01]  /*0d40*/  SHF.R.U32.HI R9, RZ, 0x10, R9 ;  /* 0x00000010ff097819 */ /* 0x000fe20000011609 */
[----:B------:R-:W4:Y:S01]  /*0d50*/  LDCU UR26, c[0x0][0x400] ;  /* 0x00008000ff1a77ac */ /* 0x000f220008000800 */
[----:B------:R-:W-:Y:S02]  /*0d60*/  SHF.R.U32.HI R11, RZ, 0x10, R11 ;  /* 0x00000010ff0b7819 */ /* 0x000fe4000001160b */
[----:B------:R-:W-:Y:S01]  /*0d70*/  SHF.R.U32.HI R13, RZ, 0x10, R13 ;  /* 0x00000010ff0d7819 */ /* 0x000fe2000001160d */
[----:B------:R-:W0:Y:S01]  /*0d80*/  LDCU.64 UR18, c[0x0][0x438] ;  /* 0x00008700ff1277ac */ /* 0x000e220008000a00 */
[----:B------:R-:W-:-:S02]  /*0d90*/  SHF.R.U32.HI R15, RZ, 0x10, R15 ;  /* 0x00000010ff0f7819 */ /* 0x000fc4000001160f */
[----:B------:R-:W-:Y:S01]  /*0da0*/  SHF.R.U32.HI R17, RZ, 0x10, R17 ;  /* 0x00000010ff117819 */ /* 0x000fe20000011611 */
        /* <DEDUP_REMOVED lines=8> */
[----:B------:R-:W-:Y:S01]  /*0e30*/  PRMT R206, R206, 0x5410, R19 ;  /* 0x00005410cece7816 */ /* 0x000fe20000000013 */
[----:B------:R-:W0:Y:S01]  /*0e40*/  LDCU.64 UR22, c[0x0][0x380] ;  /* 0x00007000ff1677ac */ /* 0x000e220008000a00 */
        /* <DEDUP_REMOVED lines=22> */
.L_x_12216:
[----:B------:R-:W-:-:S06]  /*0fb0*/  UIMAD.WIDE UR6, UR9, 0x4, UR14 ;  /* 0x00000004090678a5 */ /* 0x000fcc000f8e020e */
[----:B0-234-:R-:W-:Y:S02]  /*0fc0*/  MOV R158, UR6 ;  /* 0x00000006009e7c02 */ /* 0x01dfe40008000f00 */
[----:B------:R-:W-:Y:S01]  /*0fd0*/  MOV R159, UR7 ;  /* 0x00000007009f7c02 */ /* 0x000fe20008000f00 */
[----:B------:R-:W-:-:S04]  /*0fe0*/  UIMAD.WIDE UR6, UR9, 0x4, UR16 ;  /* 0x00000004090678a5 */ /* 0x000fc8000f8e0210 */
[----:B------:R-:W2:Y:S02]  /*0ff0*/  LDG.E R158, desc[UR10][R158.64] ;  /* 0x0000000a9e9e7981 */ /* 0x000ea4000c1e1900 */
[----:B------:R-:W-:Y:S02]  /*1000*/  MOV R160, UR6 ;  /* 0x0000000600a07c02 */ /* 0x000fe40008000f00 */
[----:B------:R-:W-:Y:S01]  /*1010*/  MOV R161, UR7 ;  /* 0x0000000700a17c02 */ /* 0x000fe20008000f00 */
[----:B------:R-:W-:-:S04]  /*1020*/  UIMAD.WIDE UR6, UR9, 0x4, UR12 ;  /* 0x00000004090678a5 */ /* 0x000fc8000f8e020c */
[----:B------:R-:W3:Y:S02]  /*1030*/  LDG.E R160, desc[UR10][R160.64] ;  /* 0x0000000aa0a07981 */ /* 0x000ee4000c1e1900 */
[----:B------:R-:W-:Y:S02]  /*1040*/  MOV R156, UR6 ;  /* 0x00000006009c7c02 */ /* 0x000fe40008000f00 */
[----:B------:R-:W-:-:S05]  /*1050*/  MOV R157, UR7 ;  /* 0x00000007009d7c02 */ /* 0x000fca0008000f00 */
[----:B-----5:R0:W5:Y:S01]  /*1060*/  LDG.E R2, desc[UR10][R156.64] ;  /* 0x0000000a9c027981 */ /* 0x020162000c1e1900 */
[----:B------:R-:W-:Y:S01]  /*1070*/  BSSY.RECONVERGENT B0, `(.L_x_12129) ;  /* 0x000019c000007945 */ /* 0x000fe20003800200 */
[----:B------:R-:W-:Y:S02]  /*1080*/  CS2R R170, SRZ ;  /* 0x0000000000aa7805 */ /* 0x000fe4000001ff00 */
[----:B--2---:R-:W-:Y:S02]  /*1090*/  R2UR UR28, R158 ;  /* 0x000000009e1c72ca */ /* 0x004fe400000e0000 */
[----:B---3--:R-:W-:-:S11]  /*10a0*/  R2UR UR27, R160 ;  /* 0x00000000a01b72ca */ /* 0x008fd600000e0000 */
[----:B------:R-:W-:-:S09]  /*10b0*/  UISETP.GE.AND UP2, UPT, UR28, 0x1, UPT ;  /* 0x000000011c00788c */ /* 0x000fd2000bf46270 */
[----:B0-----:R-:W-:Y:S05]  /*10c0*/  BRA.U !UP2, `(.L_x_12130) ;  /* 0x000000150aa87547 */ /* 0x001fea000b800000 */
        /* <DEDUP_REMOVED lines=17> */
[----:B------:R-:W-:Y:S01]  /*11e0*/  IMAD R0, R0, UR8, RZ ;  /* 0x0000000800007c24 */ /* 0x000fe2000f8e02ff */
[----:B------:R-:W-:Y:S01]  /*11f0*/  ULEA.HI UR7, UR7, UR6, URZ, 0x2 ;  /* 0x0000000607077291 */ /* 0x000fe2000f8f10ff */
[C---:B------:R-:W-:Y:S02]  /*1200*/  ISETP.GE.U32.AND P3, PT, R4.reuse, 0x400, PT ;  /* 0x000004000400780c */ /* 0x040fe40003f66070 */
[----:B------:R-:W-:Y:S02]  /*1210*/  ISETP.GE.U32.AND P4, PT, R4, 0x500, PT ;  /* 0x000005000400780c */ /* 0x000fe40003f86070 */
[----:B0-----:R-:W-:Y:S02]  /*1220*/  SHF.R.S32.HI R157, RZ, 0x1f, R0 ;  /* 0x0000001fff9d7819 */ /* 0x001fe40000011400 */
        /* <DEDUP_REMOVED lines=12> */
[----:B------:R-:W1:Y:S01]  /*12f0*/  LDC.64 R6, c[0x0][0x428] ;  /* 0x00010a00ff067b82 */ /* 0x000e620000000a00 */
[----:B0-----:R-:W-:-:S06]  /*1300*/  IMAD.WIDE.U32 R160, R165, 0x10, R156 ;  /* 0x00000010a5a07825 */ /* 0x001fcc00078e009c */
[----:B------:R-:W2:Y:S01]  /*1310*/  LDG.E.128 R160, desc[UR10][R160.64] ;  /* 0x0000000aa0a07981 */ /* 0x000ea2000c1e1d00 */
[----:B-1----:R-:W-:Y:S02]  /*1320*/  IMAD.WIDE.U32 R156, R166, 0x10, R6 ;  /* 0x00000010a69c7825 */ /* 0x002fe400078e0006 */
[----:B------:R-:W0:Y:S04]  /*1330*/  @P0 LDC.64 R6, c[0x0][0x438] ;  /* 0x00010e00ff060b82 */ /* 0x000e280000000a00 */
[----:B------:R-:W3:Y:S01]  /*1340*/  LDG.E.128 R156, desc[UR10][R156.64] ;  /* 0x0000000a9c9c7981 */ /* 0x000ee2000c1e1d00 */
[----:B0-----:R-:W-:-:S05]  /*1350*/  @P0 IMAD.WIDE.U32 R168, R165, 0x10, R6 ;  /* 0x00000010a5a80825 */ /* 0x001fca00078e0006 */
[----:B------:R0:W5:Y:S01]  /*1360*/  @P0 LDG.E.128 R52, desc[UR10][R168.64] ;  /* 0x0000000aa8340981 */ /* 0x000162000c1e1d00 */
[--C-:B------:R-:W-:Y:S01]  /*1370*/  HADD2.F32 R7, -RZ, R201.reuse.H0_H0 ;  /* 0x200000c9ff077230 */ /* 0x100fe20000004100 */
[----:B------:R-:W-:Y:S01]  /*1380*/  IADD3 R166, PT, PT, R166, 0x100, RZ ;  /* 0x00000100a6a67810 */ /* 0x000fe20007ffe0ff */
[----:B------:R-:W-:Y:S01]  /*1390*/  HADD2.F32 R30, -RZ, R201.H1_H1 ;  /* 0x300000c9ff1e7230 */ /* 0x000fe20000004100 */
[----:B------:R-:W-:Y:S01]  /*13a0*/  IADD3 R165, PT, PT, R165, 0x100, RZ ;  /* 0x00000100a5a57810 */ /* 0x000fe20007ffe0ff */
[--C-:B------:R-:W-:Y:S02]  /*13b0*/  HADD2.F32 R186, -RZ, R202.reuse.H1_H1 ;  /* 0x300000caffba7230 */ /* 0x100fe40000004100 */
[C---:B--2---:R-:W-:Y:S01]  /*13c0*/  FADD.FTZ R3, -R164.reuse, R160 ;  /* 0x000000a0a4037221 */ /* 0x044fe20000010100 */
[C---:B------:R-:W-:Y:S01]  /*13d0*/  FADD.FTZ R8, -R164.reuse, R161 ;  /* 0x000000a1a4087221 */ /* 0x040fe20000010100 */
[----:B------:R-:W-:Y:S02]  /*13e0*/  HADD2.F32 R161, -RZ, R202.H0_H0 ;  /* 0x200000caffa17230 */ /* 0x000fe40000004100 */
[----:B------:R-:W-:Y:S01]  /*13f0*/  FADD.FTZ R29, -R164, R162 ;  /* 0x000000a2a41d7221 */ /* 0x000fe20000010100 */
[----:B------:R-:W-:Y:S01]  /*1400*/  FMUL.FTZ R3, R3, UR27 ;  /* 0x0000001b03037c20 */ /* 0x000fe20008410000 */
[----:B------:R-:W-:Y:S01]  /*1410*/  FMUL.FTZ R8, R8, UR27 ;  /* 0x0000001b08087c20 */ /* 0x000fe20008410000 */
[----:B------:R-:W-:Y:S01]  /*1420*/  FADD.FTZ R163, -R164, R163 ;  /* 0x000000a3a4a37221 */ /* 0x000fe20000010100 */
[----:B------:R-:W-:Y:S01]  /*1430*/  FMUL.FTZ R29, R29, UR27 ;  /* 0x0000001b1d1d7c20 */ /* 0x000fe20008410000 */
[----:B---3--:R-:W-:Y:S01]  /*1440*/  FMUL.FTZ R6, R156, R7 ;  /* 0x000000079c067220 */ /* 0x008fe20000410000 */
        /* <DEDUP_REMOVED lines=19> */
[----:B0-----:R-:W-:-:S07]  /*1580*/  FFMA.FTZ R170, R188, R186, R157 ;  /* 0x000000babcaa7223 */ /* 0x001fce000001009d */
.L_x_12132:
[----:B------:R-:W-:Y:S05]  /*1590*/  BSYNC.RECONVERGENT B1 ;  /* 0x0000000000017941 */ /* 0x000fea0003800200 */
.L_x_12131:
        /* <DEDUP_REMOVED lines=14> */
[----:B------:R-:W-:Y:S02]  /*1680*/  IADD3 R166, PT, PT, R166, 0x100, RZ ;  /* 0x00000100a6a67810 */ /* 0x000fe40007ffe0ff */
[----:B------:R-:W-:Y:S01]  /*1690*/  IADD3 R165, PT, PT, R165, 0x100, RZ ;  /* 0x00000100a5a57810 */ /* 0x000fe20007ffe0ff */
[C---:B--2---:R-:W-:Y:S01]  /*16a0*/  FADD.FTZ R9, -R164.reuse, R160 ;  /* 0x000000a0a4097221 */ /* 0x044fe20000010100 */
[C---:B------:R-:W-:Y:S01]  /*16b0*/  FADD.FTZ R12, -R164.reuse, R161 ;  /* 0x000000a1a40c7221 */ /* 0x040fe20000010100 */
[----:B------:R-:W-:Y:S02]  /*16c0*/  HADD2.F32 R160, -RZ, R203.H1_H1 ;  /* 0x300000cbffa07230 */ /* 0x000fe40000004100 */
[----:B------:R-:W-:Y:S01]  /*16d0*/  FADD.FTZ R162, -R164, R162 ;  /* 0x000000a2a4a27221 */ /* 0x000fe20000010100 */
[----:B------:R-:W-:Y:S01]  /*16e0*/  FMUL.FTZ R9, R9, UR27 ;  /* 0x0000001b09097c20 */ /* 0x000fe20008410000 */
[----:B------:R-:W-:Y:S01]  /*16f0*/  FMUL.FTZ R12, R12, UR27 ;  /* 0x0000001b0c0c7c20 */ /* 0x000fe20008410000 */
[----:B------:R-:W-:-:S02]  /*1700*/  HADD2.F32 R161, -RZ, R204.H0_H0 ;  /* 0x200000ccffa17230 */ /* 0x000fc40000004100 */
        /* <DEDUP_REMOVED lines=24> */
.L_x_12134:
[----:B------:R-:W-:Y:S05]  /*1890*/  BSYNC.RECONVERGENT B1 ;  /* 0x0000000000017941 */ /* 0x000fea0003800200 */
.L_x_12133:
        /* <DEDUP_REMOVED lines=47> */
.L_x_12136:
[----:B------:R-:W-:Y:S05]  /*1b90*/  BSYNC.RECONVERGENT B1 ;  /* 0x0000000000017941 */ /* 0x000fea0003800200 */
.L_x_12135:
        /* <DEDUP_REMOVED lines=47> */
.L_x_12138:
[----:B------:R-:W-:Y:S05]  /*1e90*/  BSYNC.RECONVERGENT B1 ;  /* 0x0000000000017941 */ /* 0x000fea0003800200 */
.L_x_12137:
        /* <DEDUP_REMOVED lines=47> */
.L_x_12140:
[----:B------:R-:W-:Y:S05]  /*2190*/  BSYNC.RECONVERGENT B1 ;  /* 0x0000000000017941 */ /* 0x000fea0003800200 */
.L_x_12139:
        /* <DEDUP_REMOVED lines=47> */
.L_x_12142:
[----:B------:R-:W-:Y:S05]  /*2490*/  BSYNC.RECONVERGENT B1 ;  /* 0x0000000000017941 */ /* 0x000fea0003800200 */
.L_x_12141:
        /* <DEDUP_REMOVED lines=12> */
[--C-:B------:R-:W-:Y:S02]  /*2560*/  HADD2.F32 R165, -RZ, R213.reuse.H0_H0 ;  /* 0x200000d5ffa57230 */ /* 0x100fe40000004100 */
[--C-:B------:R-:W-:Y:S02]  /*2570*/  HADD2.F32 R185, -RZ, R214.reuse.H0_H0 ;  /* 0x200000d6ffb97230 */ /* 0x100fe40000004100 */
[C---:B--2---:R-:W-:Y:S01]  /*2580*/  FADD.FTZ R31, -R164.reuse, R156 ;  /* 0x0000009ca41f7221 */ /* 0x044fe20000010100 */
[----:B------:R-:W-:Y:S02]  /*2590*/  HADD2.F32 R156, -RZ, R213.H1_H1 ;  /* 0x300000d5ff9c7230 */ /* 0x000fe40000004100 */
[C---:B------:R-:W-:Y:S01]  /*25a0*/  FADD.FTZ R174, -R164.reuse, R157 ;  /* 0x0000009da4ae7221 */ /* 0x040fe20000010100 */
[C---:B------:R-:W-:Y:S01]  /*25b0*/  FADD.FTZ R158, -R164.reuse, R158 ;  /* 0x0000009ea49e7221 */ /* 0x040fe20000010100 */
[----:B------:R-:W-:Y:S01]  /*25c0*/  FMUL.FTZ R31, R31, UR27 ;  /* 0x0000001b1f1f7c20 */ /* 0x000fe20008410000 */
[----:B------:R-:W-:Y:S01]  /*25d0*/  FADD.FTZ R159, -R164, R159 ;  /* 0x0000009fa49f7221 */ /* 0x000fe20000010100 */
[----:B------:R-:W-:Y:S01]  /*25e0*/  FMUL.FTZ R174, R174, UR27 ;  /* 0x0000001baeae7c20 */ /* 0x000fe20008410000 */
[----:B------:R-:W-:Y:S01]  /*25f0*/  FMUL.FTZ R187, R158, UR27 ;  /* 0x0000001b9ebb7c20 */ /* 0x000fe20008410000 */
[----:B---3--:R-:W-:Y:S01]  /*2600*/  FMUL.FTZ R172, R160, R165 ;  /* 0x000000a5a0ac7220 */ /* 0x008fe20000410000 */
[----:B------:R-:W-:Y:S01]  /*2610*/  FMUL.FTZ R173, R161, R156 ;  /* 0x0000009ca1ad7220 */ /* 0x000fe20000410000 */
[----:B------:R-:W-:Y:S01]  /*2620*/  FADD.FTZ R84, R84, R160 ;  /* 0x000000a054547221 */ /* 0x000fe20000010000 */
[----:B------:R-:W-:Y:S01]  /*2630*/  FFMA.FTZ R112, R160, R31, R112 ;  /* 0x0000001fa0707223 */ /* 0x000fe20000010070 */
[----:B------:R-:W-:Y:S01]  /*2640*/  FADD.FTZ R156, R171, R172 ;  /* 0x000000acab9c7221 */ /* 0x000fe20000010000 */
[----:B------:R-:W-:Y:S01]  /*2650*/  FFMA.FTZ R157, R31, R172, R170 ;  /* 0x000000ac1f9d7223 */ /* 0x000fe200000100aa */
[----:B------:R-:W-:-:S02]  /*2660*/  HADD2.F32 R160, -RZ, R214.H1_H1 ;  /* 0x300000d6ffa07230 */ /* 0x000fc40000004100 */
        /* <DEDUP_REMOVED lines=16> */
.L_x_12130:
        /* <DEDUP_REMOVED lines=44> */
.L_x_12143:
[----:B------:R-:W-:Y:S05]  /*2a30*/  BSYNC.RECONVERGENT B0 ;  /* 0x0000000000007941 */ /* 0x000fea0003800200 */
.L_x_12129:
        /* <DEDUP_REMOVED lines=31> */
.L_x_12145:
[----:B------:R-:W-:Y:S05]  /*2c30*/  BSYNC.RECONVERGENT B0 ;  /* 0x0000000000007941 */ /* 0x000fea0003800200 */
.L_x_12144:
        /* <DEDUP_REMOVED lines=54> */
[----:B------:R-:W5:Y:S02]  /*2fa0*/  LDG.E.128 R144, desc[UR10][R144.64] ;  /* 0x0000000a90907981 */ /* 0x000f64000c1e1d00 */
.L_x_12148:
[----:B------:R-:W-:Y:S05]  /*2fb0*/  BRA.U UP0, `(.L_x_12149) ;  /* 0x00000005004c7547 */ /* 0x000fea000b800000 */
[----:B------:R-:W-:-:S04]  /*2fc0*/  UISETP.NE.U32.AND UP0, UPT, UR4, URZ, UPT ;  /* 0x000000ff0400728c */ /* 0x000fc8000bf05070 */
[----:B------:R-:W-:-:S09]  /*2fd0*/  UISETP.NE.AND.EX UP0, UPT, UR5, URZ, UPT, UP0 ;  /* 0x000000ff0500728c */ /* 0x000fd2000bf05300 */
[----:B------:R-:W-:Y:S05]  /*2fe0*/  BRA.U UP0, `(.L_x_12150) ;  /* 0x0000000100a47547 */ /* 0x000fea000b800000 */
        /* <DEDUP_REMOVED lines=8> */
[----:B-----5:R-:W-:Y:S01]  /*3070*/  FFMA.FTZ R80, R144, R157, R80 ;  /* 0x0000009d90507223 */ /* 0x020fe20000010050 */
[----:B------:R-:W-:-:S07]  /*3080*/  FMUL.FTZ R148, R157, R148 ;  /* 0x000000949d947220 */ /* 0x000fce0000410000 */
.L_x_12151:
        /* <DEDUP_REMOVED lines=8> */
[----:B-----5:R-:W-:Y:S01]  /*3110*/  FFMA.FTZ R81, R145, R156, R81 ;  /* 0x0000009c91517223 */ /* 0x020fe20000010051 */
[----:B------:R-:W-:-:S07]  /*3120*/  FMUL.FTZ R149, R156, R149 ;  /* 0x000000959c957220 */ /* 0x000fce0000410000 */
.L_x_12152:
        /* <DEDUP_REMOVED lines=10> */
.L_x_12153:
        /* <DEDUP_REMOVED lines=9> */
[----:B------:R-:W-:Y:S01]  /*3260*/  FMUL.FTZ R151, R156, R157 ;  /* 0x0000009d9c977220 */ /* 0x000fe20000410000 */
[----:B------:R-:W-:Y:S06]  /*3270*/  BRA `(.L_x_12154) ;  /* 0x00000008002c7947 */ /* 0x000fec0003800000 */
.L_x_12150:
[----:B------:R-:W0:Y:S01]  /*3280*/  @P4 LDC R157, c[0x0][0x40c] ;  /* 0x00010300ff9d4b82 */ /* 0x000e220000000800 */
[--C-:B------:R-:W-:Y:S01]  /*3290*/  FFMA.FTZ R153, R3, UR6, R0.reuse ;  /* 0x0000000603997c23 */ /* 0x100fe20008010000 */
[--C-:B------:R-:W-:Y:S01]  /*32a0*/  FFMA.FTZ R152, R8, UR6, R0.reuse ;  /* 0x0000000608987c23 */ /* 0x100fe20008010000 */
[----:B------:R-:W-:Y:S01]  /*32b0*/  ISETP.LT.AND P0, PT, RZ, UR28, PT ;  /* 0x0000001cff007c0c */ /* 0x000fe2000bf01270 */
[----:B------:R-:W-:Y:S01]  /*32c0*/  FFMA.FTZ R159, R29, UR6, R0 ;  /* 0x000000061d9f7c23 */ /* 0x000fe20008010000 */
[----:B------:R-:W-:Y:S01]  /*32d0*/  FADD.FTZ R153, R6, -R153 ;  /* 0x8000009906997221 */ /* 0x000fe20000010000 */
[----:B------:R-:W-:Y:S01]  /*32e0*/  FADD.FTZ R154, R7, -R152 ;  /* 0x80000098079a7221 */ /* 0x000fe20000010000 */
[----:B------:R-:W-:Y:S01]  /*32f0*/  FFMA.FTZ R165, R188, UR6, R0 ;  /* 0x00000006bca57c23 */ /* 0x000fe20008010000 */
[----:B------:R-:W1:Y:S01]  /*3300*/  @P4 LDC R155, c[0x0][0x40c] ;  /* 0x00010300ff9b4b82 */ /* 0x000e620000000800 */
[----:B------:R-:W-:Y:S01]  /*3310*/  FMUL.FTZ R153, R153, UR27 ;  /* 0x0000001b99997c20 */ /* 0x000fe20008410000 */
[----:B------:R-:W-:Y:S01]  /*3320*/  FADD.FTZ R159, R30, -R159 ;  /* 0x8000009f1e9f7221 */ /* 0x000fe20000010000 */
[----:B------:R-:W-:-:S03]  /*3330*/  FADD.FTZ R165, R186, -R165 ;  /* 0x800000a5baa57221 */ /* 0x000fc60000010000 */
[----:B------:R-:W-:Y:S01]  /*3340*/  FSEL R152, R153, RZ, P0 ;  /* 0x000000ff99987208 */ /* 0x000fe20000000000 */
[----:B------:R-:W-:Y:S01]  /*3350*/  FMUL.FTZ R153, R154, UR27 ;  /* 0x0000001b9a997c20 */ /* 0x000fe20008410000 */
[----:B------:R-:W2:Y:S01]  /*3360*/  @P4 LDC R156, c[0x0][0x40c] ;  /* 0x00010300ff9c4b82 */ /* 0x000ea20000000800 */
[--C-:B------:R-:W-:Y:S02]  /*3370*/  @P4 HADD2.F32 R154, -RZ, R215.reuse.H0_H0 ;  /* 0x200000d7ff9a4230 */ /* 0x100fe40000004100 */
[----:B------:R-:W-:Y:S01]  /*3380*/  FMUL.FTZ R158, R159, UR27 ;  /* 0x0000001b9f9e7c20 */ /* 0x000fe20008410000 */
[----:B------:R-:W-:Y:S01]  /*3390*/  FMUL.FTZ R165, R165, UR27 ;  /* 0x0000001ba5a57c20 */ /* 0x000fe20008410000 */
[----:B------:R-:W-:Y:S01]  /*33a0*/  FSEL R153, R153, RZ, P0 ;  /* 0x000000ff99997208 */ /* 0x000fe20000000000 */
[----:B------:R-:W-:Y:S02]  /*33b0*/  @P4 HADD2.F32 R159, -RZ, R215.H1_H1 ;  /* 0x300000d7ff9f4230 */ /* 0x000fe40000004100 */
[----:B0-----:R-:W-:-:S04]  /*33c0*/  @P4 FMUL.FTZ R157, R152, R157 ;  /* 0x0000009d989d4220 */ /* 0x001fc80000410000 */
[-C--:B------:R-:W-:Y:S01]  /*33d0*/  @P4 FMUL.FTZ R148, R154, R157.reuse ;  /* 0x0000009d9a944220 */ /* 0x080fe20000410000 */
[----:B------:R-:W-:Y:S01]  /*33e0*/  FSEL R154, R158, RZ, P0 ;  /* 0x000000ff9e9a7208 */ /* 0x000fe20000000000 */
[----:B------:R-:W-:Y:S02]  /*33f0*/  @P4 HADD2.F32 R158, -RZ, R216.H0_H0 ;  /* 0x200000d8ff9e4230 */ /* 0x000fe40000004100 */
[----:B-----5:R-:W-:Y:S01]  /*3400*/  @P4 FFMA.FTZ R80, R144, R157, R80 ;  /* 0x0000009d90504223 */ /* 0x020fe20000010050 */
[----:B------:R-:W-:Y:S01]  /*3410*/  FSEL R157, R165, RZ, P0 ;  /* 0x000000ffa59d7208 */ /* 0x000fe20000000000 */
[----:B-1----:R-:W-:-:S04]  /*3420*/  @P4 FMUL.FTZ R155, R154, R155 ;  /* 0x0000009b9a9b4220 */ /* 0x002fc80000410000 */
[-C--:B------:R-:W-:Y:S01]  /*3430*/  @P4 FMUL.FTZ R150, R158, R155.reuse ;  /* 0x0000009b9e964220 */ /* 0x080fe20000410000 */
[----:B------:R-:W-:Y:S01]  /*3440*/  @P4 FFMA.FTZ R82, R146, R155, R82 ;  /* 0x0000009b92524223 */ /* 0x000fe20000010052 */
[----:B--2---:R-:W-:Y:S01]  /*3450*/  @P4 FMUL.FTZ R156, R153, R156 ;  /* 0x0000009c999c4220 */ /* 0x004fe20000410000 */
[----:B------:R-:W-:-:S03]  /*3460*/  MOV R155, R157 ;  /* 0x0000009d009b7202 */ /* 0x000fc60000000f00 */
[-C--:B------:R-:W-:Y:S01]  /*3470*/  @P4 FMUL.FTZ R149, R159, R156.reuse ;  /* 0x0000009c9f954220 */ /* 0x080fe20000410000 */
[----:B------:R-:W-:Y:S01]  /*3480*/  @P4 FFMA.FTZ R81, R145, R156, R81 ;  /* 0x0000009c91514223 */ /* 0x000fe20000010051 */
[----:B------:R-:W-:Y:S06]  /*3490*/  @!P4 BRA `(.L_x_12154) ;  /* 0x0000000400a4c947 */ /* 0x000fec0003800000 */
[----:B------:R-:W-:Y:S02]  /*34a0*/  HADD2.F32 R151, -RZ, R216.H1_H1 ;  /* 0x300000d8ff977230 */ /* 0x000fe40000004100 */
[----:B------:R-:W-:-:S04]  /*34b0*/  FMUL.FTZ R156, R157, UR29 ;  /* 0x0000001d9d9c7c20 */ /* 0x000fc80008410000 */
[-C--:B------:R-:W-:Y:S01]  /*34c0*/  FFMA.FTZ R83, R147, R156.reuse, R83 ;  /* 0x0000009c93537223 */ /* 0x080fe20000010053 */
[----:B------:R-:W-:Y:S01]  /*34d0*/  FMUL.FTZ R151, R151, R156 ;  /* 0x0000009c97977220 */ /* 0x000fe20000410000 */
[----:B------:R-:W-:Y:S06]  /*34e0*/  BRA `(.L_x_12154) ;  /* 0x0000000400907947 */ /* 0x000fec0003800000 */
.L_x_12149:
        /* <DEDUP_REMOVED lines=12> */
[--C-:B------:R-:W-:Y:S01]  /*35b0*/  @P2 FFMA.FTZ R162, R8, UR6, R0.reuse ;  /* 0x0000000608a22c23 */ /* 0x100fe20008010000 */
[----:B------:R-:W-:Y:S01]  /*35c0*/  PLOP3.LUT P2, PT, PT, PT, UP2, 0x80, 0x8 ;  /* 0x000000000008781c */ /* 0x000fe20003f4f028 */
[----:B------:R-:W-:Y:S01]  /*35d0*/  @P3 FFMA.FTZ R159, R29, UR6, R0 ;  /* 0x000000061d9f3c23 */ /* 0x000fe20008010000 */
[----:B------:R-:W-:Y:S01]  /*35e0*/  PLOP3.LUT P3, PT, PT, PT, UP2, 0x80, 0x8 ;  /* 0x000000000008781c */ /* 0x000fe20003f6f028 */
[----:B------:R-:W2:Y:S01]  /*35f0*/  @P4 LDC R157, c[0x0][0x40c] ;  /* 0x00010300ff9d4b82 */ /* 0x000ea20000000800 */
[----:B------:R-:W-:Y:S01]  /*3600*/  @P5 FADD.FTZ R162, R7, -R162 ;  /* 0x800000a207a25221 */ /* 0x000fe20000010000 */
[----:B------:R-:W-:Y:S01]  /*3610*/  @P0 FADD.FTZ R169, R30, -R159 ;  /* 0x8000009f1ea90221 */ /* 0x000fe20000010000 */
[----:B------:R-:W-:Y:S01]  /*3620*/  PLOP3.LUT P5, PT, PT, PT, UP2, 0x80, 0x8 ;  /* 0x000000000008781c */ /* 0x000fe20003faf028 */
[----:B------:R-:W-:Y:S01]  /*3630*/  @P1 FFMA.FTZ R167, R3, UR6, R0 ;  /* 0x0000000603a71c23 */ /* 0x000fe20008010000 */
[----:B------:R-:W-:-:S02]  /*3640*/  PLOP3.LUT P0, PT, PT, PT, UP2, 0x80, 0x8 ;  /* 0x000000000008781c */ /* 0x000fc40003f0f028 */
[----:B------:R-:W-:-:S03]  /*3650*/  MOV R159, R54 ;  /* 0x00000036009f7202 */ /* 0x000fc60000000f00 */
[----:B------:R-:W-:Y:S02]  /*3660*/  @P2 FADD.FTZ R167, R6, -R167 ;  /* 0x800000a706a72221 */ /* 0x000fe40000010000 */
[----:B------:R-:W-:-:S04]  /*3670*/  @P3 FFMA.FTZ R159, R169, UR27, R54 ;  /* 0x0000001ba99f3c23 */ /* 0x000fc80008010036 */
[----:B------:R-:W-:Y:S01]  /*3680*/  @P5 FFMA.FTZ R165, R162, UR27, R53 ;  /* 0x0000001ba2a55c23 */ /* 0x000fe20008010035 */
[----:B-1----:R-:W-:Y:S01]  /*3690*/  @P4 FMUL.FTZ R159, R159, R158 ;  /* 0x0000009e9f9f4220 */ /* 0x002fe20000410000 */
[----:B------:R-:W-:Y:S01]  /*36a0*/  @P0 FFMA.FTZ R156, R167, UR27, R52 ;  /* 0x0000001ba79c0c23 */ /* 0x000fe20008010034 */
[----:B------:R-:W-:Y:S02]  /*36b0*/  @P4 HADD2.F32 R158, -RZ, R216.H0_H0 ;  /* 0x200000d8ff9e4230 */ /* 0x000fe40000004100 */
[----:B0-----:R-:W-:Y:S01]  /*36c0*/  @P4 FMUL.FTZ R160, R165, R160 ;  /* 0x000000a0a5a04220 */ /* 0x001fe20000410000 */
[--C-:B------:R-:W-:Y:S02]  /*36d0*/  @P4 HADD2.F32 R165, -RZ, R215.reuse.H1_H1 ;  /* 0x300000d7ffa54230 */ /* 0x100fe40000004100 */
[----:B-----5:R-:W-:Y:S01]  /*36e0*/  @P4 FFMA.FTZ R82, R146, R159, R82 ;  /* 0x0000009f92524223 */ /* 0x020fe20000010052 */
[----:B--2---:R-:W-:Y:S01]  /*36f0*/  @P4 FMUL.FTZ R157, R156, R157 ;  /* 0x0000009d9c9d4220 */ /* 0x004fe20000410000 */
[----:B------:R-:W-:-:S02]  /*3700*/  @P4 HADD2.F32 R156, -RZ, R215.H0_H0 ;  /* 0x200000d7ff9c4230 */ /* 0x000fc40000004100 */
[-C--:B------:R-:W-:Y:S01]  /*3710*/  @P4 FMUL.FTZ R149, R165, R160.reuse ;  /* 0x000000a0a5954220 */ /* 0x080fe20000410000 */
[----:B------:R-:W-:Y:S01]  /*3720*/  @P4 FFMA.FTZ R81, R145, R160, R81 ;  /* 0x000000a091514223 */ /* 0x000fe20000010051 */
[----:B------:R-:W-:Y:S01]  /*3730*/  @P4 FMUL.FTZ R150, R158, R159 ;  /* 0x0000009f9e964220 */ /* 0x000fe20000410000 */
[-C--:B------:R-:W-:Y:S01]  /*3740*/  @P4 FFMA.FTZ R80, R144, R157.reuse, R80 ;  /* 0x0000009d90504223 */ /* 0x080fe20000010050 */
[----:B------:R-:W-:Y:S01]  /*3750*/  @P4 FMUL.FTZ R148, R156, R157 ;  /* 0x0000009d9c944220 */ /* 0x000fe20000410000 */
[----:B------:R-:W-:Y:S06]  /*3760*/  @!P4 BRA `(.L_x_12154) ;  /* 0x0000000000f0c947 */ /* 0x000fec0003800000 */
[----:B------:R-:W-:Y:S02]  /*3770*/  PLOP3.LUT P0, PT, PT, PT, UP2, 0x80, 0x8 ;  /* 0x000000000008781c */ /* 0x000fe40003f0f028 */
[----:B------:R-:W-:Y:S02]  /*3780*/  PLOP3.LUT P1, PT, PT, PT, UP2, 0x80, 0x8 ;  /* 0x000000000008781c */ /* 0x000fe40003f2f028 */
[----:B------:R-:W-:Y:S02]  /*3790*/  PLOP3.LUT P2, PT, PT, PT, UP2, 0x80, 0x8 ;  /* 0x000000000008781c */ /* 0x000fe40003f4f028 */
[----:B------:R-:W-:-:S07]  /*37a0*/  MOV R151, R55 ;  /* 0x0000003700977202 */ /* 0x000fce0000000f00 */
[----:B------:R-:W-:-:S04]  /*37b0*/  @P0 FFMA.FTZ R157, R188, UR6, R0 ;  /* 0x00000006bc9d0c23 */ /* 0x000fc80008010000 */
[----:B------:R-:W-:Y:S01]  /*37c0*/  @P1 FADD.FTZ R156, R186, -R157 ;  /* 0x8000009dba9c1221 */ /* 0x000fe20000010000 */
[----:B------:R-:W-:-:S03]  /*37d0*/  HADD2.F32 R157, -RZ, R216.H1_H1 ;  /* 0x300000d8ff9d7230 */ /* 0x000fc60000004100 */
[----:B------:R-:W-:-:S04]  /*37e0*/  @P2 FFMA.FTZ R151, R156, UR27, R55 ;  /* 0x0000001b9c972c23 */ /* 0x000fc80008010037 */
[----:B------:R-:W-:-:S04]  /*37f0*/  FMUL.FTZ R156, R151, UR29 ;  /* 0x0000001d979c7c20 */ /* 0x000fc80008410000 */
[-C--:B------:R-:W-:Y:S01]  /*3800*/  FFMA.FTZ R83, R147, R156.reuse, R83 ;  /* 0x0000009c93537223 */ /* 0x080fe20000010053 */
[----:B------:R-:W-:Y:S01]  /*3810*/  FMUL.FTZ R151, R157, R156 ;  /* 0x0000009c9d977220 */ /* 0x000fe20000410000 */
[----:B------:R-:W-:Y:S06]  /*3820*/  BRA `(.L_x_12154) ;  /* 0x0000000000c07947 */ /* 0x000fec0003800000 */
.L_x_12155:
        /* <DEDUP_REMOVED lines=13> */
[----:B------:R-:W2:Y:S01]  /*3900*/  @P4 LDC R156, c[0x0][0x40c] ;  /* 0x00010300ff9c4b82 */ /* 0x000ea20000000800 */
[--C-:B------:R-:W-:Y:S01]  /*3910*/  @P2 FFMA.FTZ R155, R29, UR6, R0.reuse ;  /* 0x000000061d9b2c23 */ /* 0x100fe20008010000 */
[----:B------:R-:W-:Y:S01]  /*3920*/  PLOP3.LUT P2, PT, PT, PT, UP2, 0x80, 0x8 ;  /* 0x000000000008781c */ /* 0x000fe20003f4f028 */
[----:B------:R-:W-:Y:S01]  /*3930*/  @P1 FFMA.FTZ R153, R152, UR27, R53 ;  /* 0x0000001b98991c23 */ /* 0x000fe20008010035 */
[----:B------:R-:W-:Y:S01]  /*3940*/  PLOP3.LUT P1, PT, PT, PT, UP2, 0x80, 0x8 ;  /* 0x000000000008781c */ /* 0x000fe20003f2f028 */
[----:B------:R-:W-:Y:S01]  /*3950*/  @P5 FADD.FTZ R167, R30, -R155 ;  /* 0x8000009b1ea75221 */ /* 0x000fe20000010000 */
[----:B------:R-:W-:Y:S01]  /*3960*/  PLOP3.LUT P5, PT, PT, PT, UP2, 0x80, 0x8 ;  /* 0x000000000008781c */ /* 0x000fe20003faf028 */
[----:B0-----:R-:W-:Y:S01]  /*3970*/  @P4 FMUL.FTZ R158, R153, R158 ;  /* 0x0000009e999e4220 */ /* 0x001fe20000410000 */
[----:B------:R-:W0:Y:S01]  /*3980*/  @P4 LDC R157, c[0x0][0x40c] ;  /* 0x00010300ff9d4b82 */ /* 0x000e220000000800 */
[----:B------:R-:W-:Y:S01]  /*3990*/  @P0 FFMA.FTZ R165, R188, UR6, R0 ;  /* 0x00000006bca50c23 */ /* 0x000fe20008010000 */
[----:B------:R-:W-:Y:S01]  /*39a0*/  PLOP3.LUT P0, PT, PT, PT, UP2, 0x80, 0x8 ;  /* 0x000000000008781c */ /* 0x000fe20003f0f028 */
[----:B-----5:R-:W-:Y:S01]  /*39b0*/  @P4 FFMA.FTZ R81, R145, R158, R81 ;  /* 0x0000009e91514223 */ /* 0x020fe20000010051 */
[----:B------:R-:W-:-:S02]  /*39c0*/  PLOP3.LUT P3, PT, PT, PT, UP2, 0x80, 0x8 ;  /* 0x000000000008781c */ /* 0x000fc40003f6f028 */
[----:B------:R-:W-:Y:S01]  /*39d0*/  MOV R155, R55 ;  /* 0x00000037009b7202 */ /* 0x000fe20000000f00 */
[----:B------:R-:W-:Y:S01]  /*39e0*/  @P2 FFMA.FTZ R154, R167, UR27, R54 ;  /* 0x0000001ba79a2c23 */ /* 0x000fe20008010036 */
[--C-:B------:R-:W-:Y:S02]  /*39f0*/  @P4 HADD2.F32 R167, -RZ, R215.reuse.H1_H1 ;  /* 0x300000d7ffa74230 */ /* 0x100fe40000004100 */
[----:B------:R-:W-:Y:S01]  /*3a00*/  @P1 FADD.FTZ R152, R186, -R165 ;  /* 0x800000a5ba981221 */ /* 0x000fe20000010000 */
[----:B------:R-:W-:Y:S01]  /*3a10*/  PLOP3.LUT P1, PT, PT, PT, UP2, 0x80, 0x8 ;  /* 0x000000000008781c */ /* 0x000fe20003f2f028 */
[----:B------:R-:W-:Y:S01]  /*3a20*/  @P5 FFMA.FTZ R165, R3, UR6, R0 ;  /* 0x0000000603a55c23 */ /* 0x000fe20008010000 */
[----:B-1----:R-:W-:Y:S01]  /*3a30*/  @P4 FMUL.FTZ R159, R154, R159 ;  /* 0x0000009f9a9f4220 */ /* 0x002fe20000410000 */
[----:B------:R-:W-:Y:S01]  /*3a40*/  @P4 FMUL.FTZ R149, R167, R158 ;  /* 0x0000009ea7954220 */ /* 0x000fe20000410000 */
[----:B------:R-:W-:Y:S02]  /*3a50*/  @P4 HADD2.F32 R158, -RZ, R215.H0_H0 ;  /* 0x200000d7ff9e4230 */ /* 0x000fe40000004100 */
[----:B------:R-:W-:Y:S01]  /*3a60*/  @P0 FADD.FTZ R165, R6, -R165 ;  /* 0x800000a506a50221 */ /* 0x000fe20000010000 */
[-C--:B------:R-:W-:Y:S01]  /*3a70*/  @P4 FMUL.FTZ R150, R160, R159.reuse ;  /* 0x0000009fa0964220 */ /* 0x080fe20000410000 */
[----:B------:R-:W-:Y:S01]  /*3a80*/  @P3 FFMA.FTZ R155, R152, UR27, R55 ;  /* 0x0000001b989b3c23 */ /* 0x000fe20008010037 */
[----:B------:R-:W-:Y:S01]  /*3a90*/  MOV R152, R52 ;  /* 0x0000003400987202 */ /* 0x000fe20000000f00 */
[----:B------:R-:W-:-:S02]  /*3aa0*/  @P4 FFMA.FTZ R82, R146, R159, R82 ;  /* 0x0000009f92524223 */ /* 0x000fc40000010052 */
[----:B--2---:R-:W-:Y:S01]  /*3ab0*/  @P4 FMUL.FTZ R156, R155, R156 ;  /* 0x0000009c9b9c4220 */ /* 0x004fe20000410000 */
[----:B------:R-:W-:Y:S01]  /*3ac0*/  @P1 FFMA.FTZ R152, R165, UR27, R52 ;  /* 0x0000001ba5981c23 */ /* 0x000fe20008010034 */
[----:B------:R-:W-:Y:S02]  /*3ad0*/  @P4 HADD2.F32 R165, -RZ, R216.H1_H1 ;  /* 0x300000d8ffa54230 */ /* 0x000fe40000004100 */
[-C--:B------:R-:W-:Y:S01]  /*3ae0*/  @P4 FFMA.FTZ R83, R147, R156.reuse, R83 ;  /* 0x0000009c93534223 */ /* 0x080fe20000010053 */
[----:B0-----:R-:W-:Y:S02]  /*3af0*/  @P4 FMUL.FTZ R157, R152, R157 ;  /* 0x0000009d989d4220 */ /* 0x001fe40000410000 */
[----:B------:R-:W-:Y:S02]  /*3b00*/  @P4 FMUL.FTZ R151, R165, R156 ;  /* 0x0000009ca5974220 */ /* 0x000fe40000410000 */
[-C--:B------:R-:W-:Y:S01]  /*3b10*/  @P4 FMUL.FTZ R148, R158, R157.reuse ;  /* 0x0000009d9e944220 */ /* 0x080fe20000410000 */
[----:B------:R-:W-:-:S07]  /*3b20*/  @P4 FFMA.FTZ R80, R144, R157, R80 ;  /* 0x0000009d90504223 */ /* 0x000fce0000010050 */
.L_x_12154:
        /* <DEDUP_REMOVED lines=10> */
.L_x_12147:
[----:B------:R-:W-:Y:S05]  /*3bd0*/  BSYNC.RECONVERGENT B0 ;  /* 0x0000000000007941 */ /* 0x000fea0003800200 */
.L_x_12146:
[----:B------:R-:W-:Y:S01]  /*3be0*/  ISETP.GE.U32.AND P0, PT, R4, 0x200, PT ;  /* 0x000002000400780c */ /* 0x000fe20003f06070 */
[----:B------:R-:W-:Y:S03]  /*3bf0*/  BSSY.RECONVERGENT B0, `(.L_x_12156) ;  /* 0x00000cb000007945 */ /* 0x000fe60003800200 */
[----:B------:R-:W-:-:S09]  /*3c00*/  P2R R160, PR, RZ, 0x1 ;  /* 0x00000001ffa07803 */ /* 0x000fd20000000000 */
[----:B------:R-:W-:Y:S05]  /*3c10*/  @!P0 BRA `(.L_x_12157) ;  /* 0x0000000c00208947 */ /* 0x000fea0003800000 */
[----:B------:R-:W-:-:S04]  /*3c20*/  UISETP.NE.U32.AND UP0, UPT, UR18, URZ, UPT ;  /* 0x000000ff1200728c */ /* 0x000fc8000bf05070 */
[----:B------:R-:W-:Y:S01]  /*3c30*/  UISETP.NE.AND.EX UP0, UPT, UR19, URZ, UPT, UP0 ;  /* 0x000000ff1300728c */ /* 0x000fe2000bf05300 */
[----:B------:R-:W-:Y:S10]  /*3c40*/  @!P4 BRA `(.L_x_12158) ;  /* 0x00000000000cc947 */ /* 0x000ff40003800000 */
[----:B-----5:R-:W1:Y:S02]  /*3c50*/  LDC.64 R144, c[0x0][0x390] ;  /* 0x0000e400ff907b82 */ /* 0x020e640000000a00 */
[----:B-1----:R-:W-:-:S06]  /*3c60*/  IMAD.WIDE.U32 R144, R161, 0x10, R144 ;  /* 0x00000010a1907825 */ /* 0x002fcc00078e0090 */
[----:B------:R-:W5:Y:S02]  /*3c70*/  LDG.E.128 R144, desc[UR10][R144.64] ;  /* 0x0000000a90907981 */ /* 0x000f64000c1e1d00 */
.L_x_12158:
[----:B------:R-:W-:Y:S05]  /*3c80*/  BRA.U !UP0, `(.L_x_12159) ;  /* 0x0000000508987547 */ /* 0x000fea000b800000 */
[----:B------:R-:W-:-:S04]  /*3c90*/  UISETP.NE.U32.AND UP0, UPT, UR4, URZ, UPT ;  /* 0x000000ff0400728c */ /* 0x000fc8000bf05070 */
[----:B------:R-:W-:-:S06]  /*3ca0*/  UISETP.NE.AND.EX UP0, UPT, UR5, URZ, UPT, UP0 ;  /* 0x000000ff0500728c */ /* 0x000fcc000bf05300 */
[----:B------:R-:W-:-:S13]  /*3cb0*/  PLOP3.LUT P0, PT, PT, PT, UP0, 0x80, 0x8 ;  /* 0x000000000008781c */ /* 0x000fda0003f0f008 */
[----:B------:R-:W-:Y:S05]  /*3cc0*/  @!P0 BRA `(.L_x_12160) ;  /* 0x0000000000c48947 */ /* 0x000fea0003800000 */
[----:B------:R-:W-:Y:S01]  /*3cd0*/  PLOP3.LUT P2, PT, PT, PT, UP2, 0x80, 0x8 ;  /* 0x000000000008781c */ /* 0x000fe20003f4f028 */
[----:B0-----:R-:W0:Y:S01]  /*3ce0*/  @P4 LDC R156, c[0x0][0x40c] ;  /* 0x00010300ff9c4b82 */ /* 0x001e220000000800 */
[----:B------:R-:W-:Y:S01]  /*3cf0*/  PLOP3.LUT P3, PT, PT, PT, UP2, 0x80, 0x8 ;  /* 0x000000000008781c */ /* 0x000fe20003f6f028 */
[--C-:B------:R-:W-:Y:S01]  /*3d00*/  @P4 HADD2.F32 R169, -RZ, R217.reuse.H1_H1 ;  /* 0x300000d9ffa94230 */ /* 0x100fe20000004100 */
[----:B------:R-:W-:Y:S01]  /*3d10*/  PLOP3.LUT P1, PT, PT, PT, UP2, 0x80, 0x8 ;  /* 0x000000000008781c */ /* 0x000fe20003f2f028 */
[----:B------:R-:W-:Y:S01]  /*3d20*/  @P4 HADD2.F32 R162, -RZ, R218.H0_H0 ;  /* 0x200000daffa24230 */ /* 0x000fe20000004100 */
[----:B------:R-:W-:Y:S01]  /*3d30*/  MOV R153, R49 ;  /* 0x0000003100997202 */ /* 0x000fe20000000f00 */
[----:B------:R-:W-:Y:S01]  /*3d40*/  @P4 HADD2.F32 R158, -RZ, R217.H0_H0 ;  /* 0x200000d9ff9e4230 */ /* 0x000fe20000004100 */
[----:B------:R-:W-:Y:S01]  /*3d50*/  MOV R155, R51 ;  /* 0x00000033009b7202 */ /* 0x000fe20000000f00 */
[----:B------:R-:W1:Y:S01]  /*3d60*/  @P4 LDC R159, c[0x0][0x40c] ;  /* 0x00010300ff9f4b82 */ /* 0x000e620000000800 */
[----:B------:R-:W-:-:S03]  /*3d70*/  MOV R154, R50 ;  /* 0x00000032009a7202 */ /* 0x000fc60000000f00 */
[----:B------:R-:W-:Y:S01]  /*3d80*/  @P2 FFMA.FTZ R152, R12, UR6, R0 ;  /* 0x000000060c982c23 */ /* 0x000fe20008010000 */
[----:B------:R-:W-:-:S03]  /*3d90*/  PLOP3.LUT P2, PT, PT, PT, UP2, 0x80, 0x8 ;  /* 0x000000000008781c */ /* 0x000fc60003f4f028 */
[----:B------:R-:W-:Y:S01]  /*3da0*/  @P3 FADD.FTZ R152, R11, -R152 ;  /* 0x800000980b983221 */ /* 0x000fe20000010000 */
[----:B------:R-:W-:Y:S01]  /*3db0*/  PLOP3.LUT P3, PT, PT, PT, UP2, 0x80, 0x8 ;  /* 0x000000000008781c */ /* 0x000fe20003f6f028 */
[----:B------:R-:W2:Y:S02]  /*3dc0*/  @P4 LDC R157, c[0x0][0x40c] ;  /* 0x00010300ff9d4b82 */ /* 0x000ea40000000800 */
[----:B------:R-:W-:Y:S01]  /*3dd0*/  @P1 FFMA.FTZ R153, R152, UR27, R49 ;  /* 0x0000001b98991c23 */ /* 0x000fe20008010031 */
[----:B------:R-:W-:-:S03]  /*3de0*/  PLOP3.LUT P1, PT, PT, PT, UP2, 0x80, 0x8 ;  /* 0x000000000008781c */ /* 0x000fc60003f2f028 */
[----:B0-----:R-:W-:Y:S02]  /*3df0*/  @P4 FMUL.FTZ R156, R153, R156 ;  /* 0x0000009c999c4220 */ /* 0x001fe40000410000 */
[----:B------:R-:W-:Y:S01]  /*3e00*/  @P2 FFMA.FTZ R165, R175, UR6, R0 ;  /* 0x00000006afa52c23 */ /* 0x000fe20008010000 */
[----:B------:R-:W-:Y:S01]  /*3e10*/  PLOP3.LUT P2, PT, PT, PT, UP2, 0x80, 0x8 ;  /* 0x000000000008781c */ /* 0x000fe20003f4f028 */
[----:B------:R-:W-:Y:S01]  /*3e20*/  @P4 FMUL.FTZ R149, R156, R169 ;  /* 0x000000a99c954220 */ /* 0x000fe20000410000 */
[----:B-----5:R-:W-:Y:S01]  /*3e30*/  @P4 FFMA.FTZ R77, R145, R156, R77 ;  /* 0x0000009c914d4223 */ /* 0x020fe2000001004d */
[----:B------:R-:W-:Y:S01]  /*3e40*/  @P3 FADD.FTZ R165, R176, -R165 ;  /* 0x800000a5b0a53221 */ /* 0x000fe20000010000 */
[----:B------:R-:W-:-:S03]  /*3e50*/  PLOP3.LUT P3, PT, PT, PT, UP2, 0x80, 0x8 ;  /* 0x000000000008781c */ /* 0x000fc60003f6f028 */
[----:B------:R-:W-:Y:S01]  /*3e60*/  @P1 FFMA.FTZ R152, R190, UR6, R0 ;  /* 0x00000006be981c23 */ /* 0x000fe20008010000 */
[----:B------:R-:W-:-:S05]  /*3e70*/  PLOP3.LUT P1, PT, PT, PT, UP2, 0x80, 0x8 ;  /* 0x000000000008781c */ /* 0x000fca0003f2f028 */
[----:B------:R-:W-:Y:S01]  /*3e80*/  @P2 FADD.FTZ R152, R189, -R152 ;  /* 0x80000098bd982221 */ /* 0x000fe20000010000 */
[----:B------:R-:W-:-:S03]  /*3e90*/  PLOP3.LUT P2, PT, PT, PT, UP2, 0x80, 0x8 ;  /* 0x000000000008781c */ /* 0x000fc60003f4f028 */
[----:B------:R-:W-:Y:S01]  /*3ea0*/  @P3 FFMA.FTZ R155, R152, UR27, R51 ;  /* 0x0000001b989b3c23 */ /* 0x000fe20008010033 */
[----:B------:R-:W-:Y:S02]  /*3eb0*/  PLOP3.LUT P3, PT, PT, PT, UP2, 0x80, 0x8 ;  /* 0x000000000008781c */ /* 0x000fe40003f6f028 */
[----:B------:R-:W-:Y:S01]  /*3ec0*/  MOV R152, R48 ;  /* 0x0000003000987202 */ /* 0x000fe20000000f00 */
[----:B------:R-:W-:Y:S01]  /*3ed0*/  @P1 FFMA.FTZ R167, R9, UR6, R0 ;  /* 0x0000000609a71c23 */ /* 0x000fe20008010000 */
[----:B------:R-:W-:-:S05]  /*3ee0*/  PLOP3.LUT P1, PT, PT, PT, UP2, 0x80, 0x8 ;  /* 0x000000000008781c */ /* 0x000fca0003f2f028 */
[----:B------:R-:W-:-:S04]  /*3ef0*/  @P2 FADD.FTZ R167, R10, -R167 ;  /* 0x800000a70aa72221 */ /* 0x000fc80000010000 */
[----:B------:R-:W-:-:S04]  /*3f00*/  @P3 FFMA.FTZ R154, R165, UR27, R50 ;  /* 0x0000001ba59a3c23 */ /* 0x000fc80008010032 */
[----:B------:R-:W-:Y:S01]  /*3f10*/  @P1 FFMA.FTZ R152, R167, UR27, R48 ;  /* 0x0000001ba7981c23 */ /* 0x000fe20008010030 */
[----:B-1----:R-:W-:-:S03]  /*3f20*/  @P4 FMUL.FTZ R159, R154, R159 ;  /* 0x0000009f9a9f4220 */ /* 0x002fc60000410000 */
[----:B--2---:R-:W-:Y:S01]  /*3f30*/  @P4 FMUL.FTZ R157, R152, R157 ;  /* 0x0000009d989d4220 */ /* 0x004fe20000410000 */
[----:B------:R-:W-:Y:S01]  /*3f40*/  @P4 FMUL.FTZ R150, R159, R162 ;  /* 0x000000a29f964220 */ /* 0x000fe20000410000 */
[----:B------:R-:W-:Y:S02]  /*3f50*/  @P4 FFMA.FTZ R78, R146, R159, R78 ;  /* 0x0000009f924e4223 */ /* 0x000fe4000001004e */
[----:B------:R-:W-:Y:S01]  /*3f60*/  @P4 FMUL.FTZ R148, R157, R158 ;  /* 0x0000009e9d944220 */ /* 0x000fe20000410000 */
[----:B------:R-:W-:Y:S01]  /*3f70*/  @P4 FFMA.FTZ R76, R144, R157, R76 ;  /* 0x0000009d904c4223 */ /* 0x000fe2000001004c */
[----:B------:R-:W-:Y:S06]  /*3f80*/  @!P4 BRA `(.L_x_12161) ;  /* 0x000000080024c947 */ /* 0x000fec0003800000 */
[----:B------:R-:W-:Y:S02]  /*3f90*/  HADD2.F32 R151, -RZ, R218.H1_H1 ;  /* 0x300000daff977230 */ /* 0x000fe40000004100 */
[----:B------:R-:W-:-:S04]  /*3fa0*/  FMUL.FTZ R156, R155, UR29 ;  /* 0x0000001d9b9c7c20 */ /* 0x000fc80008410000 */
[----:B------:R-:W-:Y:S01]  /*3fb0*/  FFMA.FTZ R79, R147, R156, R79 ;  /* 0x0000009c934f7223 */ /* 0x000fe2000001004f */
[----:B------:R-:W-:Y:S01]  /*3fc0*/  FMUL.FTZ R151, R156, R151 ;  /* 0x000000979c977220 */ /* 0x000fe20000410000 */
[----:B------:R-:W-:Y:S06]  /*3fd0*/  BRA `(.L_x_12161) ;  /* 0x0000000800107947 */ /* 0x000fec0003800000 */
.L_x_12160:
[----:B------:R-:W-:Y:S01]  /*3fe0*/  PLOP3.LUT P3, PT, PT, PT, UP2, 0x80, 0x8 ;  /* 0x000000000008781c */ /* 0x000fe20003f6f028 */
[----:B------:R-:W1:Y:S01]  /*3ff0*/  @P4 LDC R165, c[0x0][0x40c] ;  /* 0x00010300ffa54b82 */ /* 0x000e620000000800 */
[----:B------:R-:W-:Y:S02]  /*4000*/  PLOP3.LUT P2, PT, PT, PT, UP2, 0x80, 0x8 ;  /* 0x000000000008781c */ /* 0x000fe40003f4f028 */
[----:B------:R-:W-:Y:S02]  /*4010*/  PLOP3.LUT P1, PT, PT, PT, UP2, 0x80, 0x8 ;  /* 0x000000000008781c */ /* 0x000fe40003f2f028 */
[----:B------:R-:W-:Y:S02]  /*4020*/  MOV R162, R49 ;  /* 0x0000003100a27202 */ /* 0x000fe40000000f00 */
[----:B0-----:R-:W-:Y:S01]  /*4030*/  MOV R158, R50 ;  /* 0x00000032009e7202 */ /* 0x001fe20000000f00 */
[----:B------:R-:W0:Y:S04]  /*4040*/  @P4 LDC R159, c[0x0][0x40c] ;  /* 0x00010300ff9f4b82 */ /* 0x000e280000000800 */
[----:B------:R-:W-:Y:S01]  /*4050*/  @P3 FFMA.FTZ R156, R12, UR6, R0 ;  /* 0x000000060c9c3c23 */ /* 0x000fe20008010000 */
[----:B------:R-:W-:-:S03]  /*4060*/  PLOP3.LUT P3, PT, PT, PT, UP2, 0x80, 0x8 ;  /* 0x000000000008781c */ /* 0x000fc60003f6f028 */
[----:B------:R-:W-:Y:S01]  /*4070*/  @P2 FADD.FTZ R156, R11, -R156 ;  /* 0x8000009c0b9c2221 */ /* 0x000fe20000010000 */
[----:B------:R-:W-:-:S03]  /*4080*/  PLOP3.LUT P2, PT, PT, PT, UP2, 0x80, 0x8 ;  /* 0x000000000008781c */ /* 0x000fc60003f4f028 */
[----:B------:R-:W-:Y:S01]  /*4090*/  @P1 FFMA.FTZ R162, R156, UR27, R49 ;  /* 0x0000001b9ca21c23 */ /* 0x000fe20008010031 */
[----:B------:R-:W-:Y:S01]  /*40a0*/  PLOP3.LUT P1, PT, PT, PT, UP2, 0x80, 0x8 ;  /* 0x000000000008781c */ /* 0x000fe20003f2f028 */
[----:B------:R-:W2:Y:S02]  /*40b0*/  @P4 LDC R156, c[0x0][0x40c] ;  /* 0x00010300ff9c4b82 */ /* 0x000ea40000000800 */
[----:B-1----:R-:W-:Y:S01]  /*40c0*/  @P4 FMUL.FTZ R162, R162, R165 ;  /* 0x000000a5a2a24220 */ /* 0x002fe20000410000 */
[----:B------:R-:W-:Y:S02]  /*40d0*/  @P4 HADD2.F32 R165, -RZ, R217.H1_H1 ;  /* 0x300000d9ffa54230 */ /* 0x000fe40000004100 */
[--C-:B------:R-:W-:Y:S01]  /*40e0*/  @P3 FFMA.FTZ R157, R175, UR6, R0.reuse ;  /* 0x00000006af9d3c23 */ /* 0x100fe20008010000 */
[----:B------:R-:W-:Y:S01]  /*40f0*/  PLOP3.LUT P3, PT, PT, PT, UP2, 0x80, 0x8 ;  /* 0x000000000008781c */ /* 0x000fe20003f6f028 */
[-C--:B-----5:R-:W-:Y:S02]  /*4100*/  @P4 FFMA.FTZ R77, R145, R162.reuse, R77 ;  /* 0x000000a2914d4223 */ /* 0x0a0fe4000001004d */
[----:B------:R-:W-:Y:S01]  /*4110*/  @P2 FADD.FTZ R169, R176, -R157 ;  /* 0x8000009db0a92221 */ /* 0x000fe20000010000 */
[----:B------:R-:W-:Y:S01]  /*4120*/  PLOP3.LUT P2, PT, PT, PT, UP2, 0x80, 0x8 ;  /* 0x000000000008781c */ /* 0x000fe20003f4f028 */
[----:B------:R-:W-:Y:S01]  /*4130*/  @P4 FMUL.FTZ R149, R165, R162 ;  /* 0x000000a2a5954220 */ /* 0x000fe20000410000 */
[----:B------:R-:W-:Y:S01]  /*4140*/  MOV R157, R48 ;  /* 0x00000030009d7202 */ /* 0x000fe20000000f00 */
[----:B------:R-:W-:Y:S01]  /*4150*/  @P1 FFMA.FTZ R167, R9, UR6, R0 ;  /* 0x0000000609a71c23 */ /* 0x000fe20008010000 */
[----:B------:R-:W-:-:S05]  /*4160*/  PLOP3.LUT P1, PT, PT, PT, UP2, 0x80, 0x8 ;  /* 0x000000000008781c */ /* 0x000fca0003f2f028 */
[----:B------:R-:W-:-:S04]  /*4170*/  @P3 FADD.FTZ R167, R10, -R167 ;  /* 0x800000a70aa73221 */ /* 0x000fc80000010000 */
[----:B------:R-:W-:-:S04]  /*4180*/  @P2 FFMA.FTZ R158, R169, UR27, R50 ;  /* 0x0000001ba99e2c23 */ /* 0x000fc80008010032 */
[----:B------:R-:W-:Y:S01]  /*4190*/  @P1 FFMA.FTZ R157, R167, UR27, R48 ;  /* 0x0000001ba79d1c23 */ /* 0x000fe20008010030 */
[----:B0-----:R-:W-:Y:S01]  /*41a0*/  @P4 FMUL.FTZ R159, R158, R159 ;  /* 0x0000009f9e9f4220 */ /* 0x001fe20000410000 */
[----:B------:R-:W-:Y:S02]  /*41b0*/  @P4 HADD2.F32 R158, -RZ, R218.H0_H0 ;  /* 0x200000daff9e4230 */ /* 0x000fe40000004100 */
[----:B--2---:R-:W-:Y:S01]  /*41c0*/  @P4 FMUL.FTZ R157, R157, R156 ;  /* 0x0000009c9d9d4220 */ /* 0x004fe20000410000 */
[----:B------:R-:W-:Y:S02]  /*41d0*/  @P4 HADD2.F32 R156, -RZ, R217.H0_H0 ;  /* 0x200000d9ff9c4230 */ /* 0x000fe40000004100 */
[-C--:B------:R-:W-:Y:S01]  /*41e0*/  @P4 FFMA.FTZ R78, R146, R159.reuse, R78 ;  /* 0x0000009f924e4223 */ /* 0x080fe2000001004e */
[----:B------:R-:W-:Y:S01]  /*41f0*/  @P4 FMUL.FTZ R150, R158, R159 ;  /* 0x0000009f9e964220 */ /* 0x000fe20000410000 */
[-C--:B------:R-:W-:Y:S01]  /*4200*/  @P4 FFMA.FTZ R76, R144, R157.reuse, R76 ;  /* 0x0000009d904c4223 */ /* 0x080fe2000001004c */
[----:B------:R-:W-:Y:S01]  /*4210*/  @P4 FMUL.FTZ R148, R156, R157 ;  /* 0x0000009d9c944220 */ /* 0x000fe20000410000 */
[----:B------:R-:W-:Y:S06]  /*4220*/  @!P4 BRA `(.L_x_12161) ;  /* 0x00000004007cc947 */ /* 0x000fec0003800000 */
[----:B------:R-:W-:Y:S01]  /*4230*/  PLOP3.LUT P1, PT, PT, PT, UP2, 0x80, 0x8 ;  /* 0x000000000008781c */ /* 0x000fe20003f2f028 */
[----:B------:R-:W-:Y:S01]  /*4240*/  HADD2.F32 R157, -RZ, R218.H1_H1 ;  /* 0x300000daff9d7230 */ /* 0x000fe20000004100 */
[----:B------:R-:W-:Y:S02]  /*4250*/  PLOP3.LUT P2, PT, PT, PT, UP2, 0x80, 0x8 ;  /* 0x000000000008781c */ /* 0x000fe40003f4f028 */
[----:B------:R-:W-:Y:S02]  /*4260*/  PLOP3.LUT P3, PT, PT, PT, UP2, 0x80, 0x8 ;  /* 0x000000000008781c */ /* 0x000fe40003f6f028 */
[----:B------:R-:W-:-:S07]  /*4270*/  MOV R151, R51 ;  /* 0x0000003300977202 */ /* 0x000fce0000000f00 */
[----:B------:R-:W-:-:S04]  /*4280*/  @P1 FFMA.FTZ R156, R190, UR6, R0 ;  /* 0x00000006be9c1c23 */ /* 0x000fc80008010000 */
[----:B------:R-:W-:-:S04]  /*4290*/  @P2 FADD.FTZ R156, R189, -R156 ;  /* 0x8000009cbd9c2221 */ /* 0x000fc80000010000 */
[----:B------:R-:W-:-:S04]  /*42a0*/  @P3 FFMA.FTZ R151, R156, UR27, R51 ;  /* 0x0000001b9c973c23 */ /* 0x000fc80008010033 */
[----:B------:R-:W-:-:S04]  /*42b0*/  FMUL.FTZ R156, R151, UR29 ;  /* 0x0000001d979c7c20 */ /* 0x000fc80008410000 */
[-C--:B------:R-:W-:Y:S01]  /*42c0*/  FFMA.FTZ R79, R147, R156.reuse, R79 ;  /* 0x0000009c934f7223 */ /* 0x080fe2000001004f */
[----:B------:R-:W-:Y:S01]  /*42d0*/  FMUL.FTZ R151, R157, R156 ;  /* 0x0000009c9d977220 */ /* 0x000fe20000410000 */
[----:B------:R-:W-:Y:S06]  /*42e0*/  BRA `(.L_x_12161) ;  /* 0x00000004004c7947 */ /* 0x000fec0003800000 */
.L_x_12159:
[----:B0-----:R-:W0:Y:S02]  /*42f0*/  LDC.64 R156, c[0x0][0x478] ;  /* 0x00011e00ff9c7b82 */ /* 0x001e240000000a00 */
[----:B0-----:R-:W-:-:S04]  /*4300*/  ISETP.NE.U32.AND P0, PT, R156, RZ, PT ;  /* 0x000000ff9c00720c */ /* 0x001fc80003f05070 */
[----:B------:R-:W-:-:S13]  /*4310*/  ISETP.NE.AND.EX P0, PT, R157, RZ, PT, P0 ;  /* 0x000000ff9d00720c */ /* 0x000fda0003f05300 */
[----:B------:R-:W-:Y:S05]  /*4320*/  @!P0 BRA `(.L_x_12162) ;  /* 0x00000000009c8947 */ /* 0x000fea0003800000 */
[----:B------:R-:W0:Y:S01]  /*4330*/  @P4 LDC R153, c[0x0][0x40c] ;  /* 0x00010300ff994b82 */ /* 0x000e220000000800 */
[--C-:B------:R-:W-:Y:S01]  /*4340*/  FFMA.FTZ R155, R9, UR6, R0.reuse ;  /* 0x00000006099b7c23 */ /* 0x100fe20008010000 */
[--C-:B------:R-:W-:Y:S01]  /*4350*/  FFMA.FTZ R154, R12, UR6, R0.reuse ;  /* 0x000000060c9a7c23 */ /* 0x100fe20008010000 */
[----:B------:R-:W-:Y:S01]  /*4360*/  FFMA.FTZ R157, R175, UR6, R0 ;  /* 0x00000006af9d7c23 */ /* 0x000fe20008010000 */
[----:B------:R-:W-:Y:S01]  /*4370*/  ISETP.LT.AND P1, PT, RZ, UR28, PT ;  /* 0x0000001cff007c0c */ /* 0x000fe2000bf21270 */
[----:B------:R-:W-:Y:S01]  /*4380*/  FADD.FTZ R152, R10, -R155 ;  /* 0x8000009b0a987221 */ /* 0x000fe20000010000 */
[----:B------:R-:W-:Y:S01]  /*4390*/  FADD.FTZ R154, R11, -R154 ;  /* 0x8000009a0b9a7221 */ /* 0x000fe20000010000 */
[----:B------:R-:W-:Y:S01]  /*43a0*/  FADD.FTZ R158, R176, -R157 ;  /* 0x8000009db09e7221 */ /* 0x000fe20000010000 */
[----:B------:R-:W1:Y:S01]  /*43b0*/  @P4 LDC R155, c[0x0][0x40c] ;  /* 0x00010300ff9b4b82 */ /* 0x000e620000000800 */
[----:B------:R-:W-:Y:S01]  /*43c0*/  FMUL.FTZ R152, R152, UR27 ;  /* 0x0000001b98987c20 */ /* 0x000fe20008410000 */
[----:B------:R-:W-:Y:S01]  /*43d0*/  FFMA.FTZ R164, R190, UR6, R0 ;  /* 0x00000006bea47c23 */ /* 0x000fe20008010000 */
[----:B------:R-:W-:Y:S01]  /*43e0*/  FMUL.FTZ R154, R154, UR27 ;  /* 0x0000001b9a9a7c20 */ /* 0x000fe20008410000 */
[----:B------:R-:W-:Y:S01]  /*43f0*/  FMUL.FTZ R158, R158, UR27 ;  /* 0x0000001b9e9e7c20 */ /* 0x000fe20008410000 */
[--C-:B------:R-:W-:Y:S01]  /*4400*/  @P4 HADD2.F32 R162, -RZ, R217.reuse.H0_H0 ;  /* 0x200000d9ffa24230 */ /* 0x100fe20000004100 */
[----:B------:R-:W-:Y:S01]  /*4410*/  FSEL R152, R152, RZ, P1 ;  /* 0x000000ff98987208 */ /* 0x000fe20000800000 */
[----:B------:R-:W-:Y:S01]  /*4420*/  FADD.FTZ R164, R189, -R164 ;  /* 0x800000a4bda47221 */ /* 0x000fe20000010000 */
[----:B------:R-:W2:Y:S01]  /*4430*/  @P4 LDC R156, c[0x0][0x40c] ;  /* 0x00010300ff9c4b82 */ /* 0x000ea20000000800 */
[----:B------:R-:W-:-:S02]  /*4440*/  @P4 HADD2.F32 R159, -RZ, R217.H1_H1 ;  /* 0x300000d9ff9f4230 */ /* 0x000fc40000004100 */
[----:B0-----:R-:W-:Y:S01]  /*4450*/  @P4 FMUL.FTZ R157, R152, R153 ;  /* 0x00000099989d4220 */ /* 0x001fe20000410000 */
[----:B------:R-:W-:Y:S02]  /*4460*/  FSEL R153, R154, RZ, P1 ;  /* 0x000000ff9a997208 */ /* 0x000fe40000800000 */
[----:B------:R-:W-:Y:S01]  /*4470*/  FSEL R154, R158, RZ, P1 ;  /* 0x000000ff9e9a7208 */ /* 0x000fe20000800000 */
[----:B------:R-:W-:Y:S01]  /*4480*/  FMUL.FTZ R158, R164, UR27 ;  /* 0x0000001ba49e7c20 */ /* 0x000fe20008410000 */
[-C--:B------:R-:W-:Y:S01]  /*4490*/  @P4 FMUL.FTZ R148, R162, R157.reuse ;  /* 0x0000009da2944220 */ /* 0x080fe20000410000 */
[----:B------:R-:W-:Y:S02]  /*44a0*/  @P4 HADD2.F32 R162, -RZ, R218.H0_H0 ;  /* 0x200000daffa24230 */ /* 0x000fe40000004100 */
[----:B-----5:R-:W-:Y:S01]  /*44b0*/  @P4 FFMA.FTZ R76, R144, R157, R76 ;  /* 0x0000009d904c4223 */ /* 0x020fe2000001004c */
[----:B-1----:R-:W-:Y:S01]  /*44c0*/  @P4 FMUL.FTZ R155, R154, R155 ;  /* 0x0000009b9a9b4220 */ /* 0x002fe20000410000 */
[----:B------:R-:W-:-:S03]  /*44d0*/  FSEL R158, R158, RZ, P1 ;  /* 0x000000ff9e9e7208 */ /* 0x000fc60000800000 */
[-C--:B------:R-:W-:Y:S01]  /*44e0*/  @P4 FMUL.FTZ R150, R162, R155.reuse ;  /* 0x0000009ba2964220 */ /* 0x080fe20000410000 */
[----:B------:R-:W-:Y:S01]  /*44f0*/  @P4 FFMA.FTZ R78, R146, R155, R78 ;  /* 0x0000009b924e4223 */ /* 0x000fe2000001004e */
[----:B------:R-:W-:Y:S01]  /*4500*/  MOV R155, R158 ;  /* 0x0000009e009b7202 */ /* 0x000fe20000000f00 */
[----:B--2---:R-:W-:-:S04]  /*4510*/  @P4 FMUL.FTZ R156, R153, R156 ;  /* 0x0000009c999c4220 */ /* 0x004fc80000410000 */
        /* <DEDUP_REMOVED lines=8> */
.L_x_12162:
        /* <DEDUP_REMOVED lines=8> */
[-C--:B-----5:R-:W-:Y:S01]  /*4620*/  FFMA.FTZ R76, R144, R157.reuse, R76 ;  /* 0x0000009d904c7223 */ /* 0x0a0fe2000001004c */
[----:B------:R-:W-:-:S07]  /*4630*/  FMUL.FTZ R148, R156, R157 ;  /* 0x0000009d9c947220 */ /* 0x000fce0000410000 */
.L_x_12163:
        /* <DEDUP_REMOVED lines=8> */
[-C--:B-----5:R-:W-:Y:S01]  /*46c0*/  FFMA.FTZ R77, R145, R156.reuse, R77 ;  /* 0x0000009c914d7223 */ /* 0x0a0fe2000001004d */
[----:B------:R-:W-:-:S07]  /*46d0*/  FMUL.FTZ R149, R157, R156 ;  /* 0x0000009c9d957220 */ /* 0x000fce0000410000 */
.L_x_12164:
        /* <DEDUP_REMOVED lines=10> */
.L_x_12165:
        /* <DEDUP_REMOVED lines=10> */
.L_x_12161:
        /* <DEDUP_REMOVED lines=8> */
.L_x_12157:
[----:B------:R-:W-:Y:S05]  /*48a0*/  BSYNC.RECONVERGENT B0 ;  /* 0x0000000000007941 */ /* 0x000fea0003800200 */
.L_x_12156:
[----:B------:R-:W-:Y:S01]  /*48b0*/  ISETP.GE.U32.AND P0, PT, R4, 0x300, PT ;  /* 0x000003000400780c */ /* 0x000fe20003f06070 */
[----:B------:R-:W-:-:S12]  /*48c0*/  BSSY.RECONVERGENT B0, `(.L_x_12166) ;  /* 0x00000ca000007945 */ /* 0x000fd80003800200 */
[----:B------:R-:W-:Y:S05]  /*48d0*/  @!P0 BRA `(.L_x_12167) ;  /* 0x0000000c00208947 */ /* 0x000fea0003800000 */
[----:B------:R-:W-:-:S04]  /*48e0*/  UISETP.NE.U32.AND UP0, UPT, UR18, URZ, UPT ;  /* 0x000000ff1200728c */ /* 0x000fc8000bf05070 */
[----:B------:R-:W-:Y:S01]  /*48f0*/  UISETP.NE.AND.EX UP0, UPT, UR19, URZ, UPT, UP0 ;  /* 0x000000ff1300728c */ /* 0x000fe2000bf05300 */
[----:B------:R-:W-:Y:S10]  /*4900*/  @!P4 BRA `(.L_x_12168) ;  /* 0x00000000000cc947 */ /* 0x000ff40003800000 */
[----:B-----5:R-:W1:Y:S02]  /*4910*/  LDC.64 R144, c[0x0][0x390] ;  /* 0x0000e400ff907b82 */ /* 0x020e640000000a00 */
[----:B-1----:R-:W-:-:S06]  /*4920*/  IMAD.WIDE.U32 R144, R161, 0x10, R144 ;  /* 0x00000010a1907825 */ /* 0x002fcc00078e0090 */
[----:B------:R-:W5:Y:S02]  /*4930*/  LDG.E.128 R144, desc[UR10][R144.64] ;  /* 0x0000000a90907981 */ /* 0x000f64000c1e1d00 */
.L_x_12168:
[----:B------:R-:W-:Y:S05]  /*4940*/  BRA.U !UP0, `(.L_x_12169) ;  /* 0x0000000508987547 */ /* 0x000fea000b800000 */
[----:B------:R-:W-:-:S04]  /*4950*/  UISETP.NE.U32.AND UP0, UPT, UR4, URZ, UPT ;  /* 0x000000ff0400728c */ /* 0x000fc8000bf05070 */
[----:B------:R-:W-:-:S06]  /*4960*/  UISETP.NE.AND.EX UP0, UPT, UR5, URZ, UPT, UP0 ;  /* 0x000000ff0500728c */ /* 0x000fcc000bf05300 */
[----:B------:R-:W-:-:S13]  /*4970*/  PLOP3.LUT P1, PT, PT, PT, UP0, 0x80, 0x8 ;  /* 0x000000000008781c */ /* 0x000fda0003f2f008 */
[----:B------:R-:W-:Y:S05]  /*4980*/  @!P1 BRA `(.L_x_12170) ;  /* 0x0000000000c49947 */ /* 0x000fea0003800000 */
[----:B------:R-:W-:Y:S01]  /*4990*/  PLOP3.LUT P2, PT, PT, PT, UP2, 0x80, 0x8 ;  /* 0x000000000008781c */ /* 0x000fe20003f4f028 */
[----:B0-2---:R-:W0:Y:S01]  /*49a0*/  @P4 LDC R158, c[0x0][0x40c] ;  /* 0x00010300ff9e4b82 */ /* 0x005e220000000800 */
[----:B------:R-:W-:Y:S01]  /*49b0*/  PLOP3.LUT P3, PT, PT, PT, UP2, 0x80, 0x8 ;  /* 0x000000000008781c */ /* 0x000fe20003f6f028 */
[--C-:B------:R-:W-:Y:S01]  /*49c0*/  @P4 HADD2.F32 R165, -RZ, R219.reuse.H1_H1 ;  /* 0x300000dbffa54230 */ /* 0x100fe20000004100 */
[----:B------:R-:W-:Y:S01]  /*49d0*/  MOV R153, R45 ;  /* 0x0000002d00997202 */ /* 0x000fe20000000f00 */
[----:B------:R-:W-:Y:S01]  /*49e0*/  @P4 HADD2.F32 R162, -RZ, R220.H0_H0 ;  /* 0x200000dcffa24230 */ /* 0x000fe20000004100 */
[----:B------:R-:W-:Y:S01]  /*49f0*/  MOV R154, R46 ;  /* 0x0000002e009a7202 */ /* 0x000fe20000000f00 */
[----:B------:R-:W-:Y:S02]  /*4a00*/  @P4 HADD2.F32 R156, -RZ, R219.H0_H0 ;  /* 0x200000dbff9c4230 */ /* 0x000fe40000004100 */
[----:B------:R-:W1:Y:S04]  /*4a10*/  @P4 LDC R167, c[0x0][0x40c] ;  /* 0x00010300ffa74b82 */ /* 0x000e680000000800 */
[----:B------:R-:W-:Y:S01]  /*4a20*/  @P2 FFMA.FTZ R152, R16, UR6, R0 ;  /* 0x0000000610982c23 */ /* 0x000fe20008010000 */
[----:B------:R-:W-:-:S03]  /*4a30*/  PLOP3.LUT P2, PT, PT, PT, UP2, 0x80, 0x8 ;  /* 0x000000000008781c */ /* 0x000fc60003f4f028 */
[----:B------:R-:W-:Y:S01]  /*4a40*/  @P3 FADD.FTZ R152, R15, -R152 ;  /* 0x800000980f983221 */ /* 0x000fe20000010000 */
[----:B------:R-:W-:Y:S01]  /*4a50*/  PLOP3.LUT P3, PT, PT, PT, UP2, 0x80, 0x8 ;  /* 0x000000000008781c */ /* 0x000fe20003f6f028 */
[----:B------:R-:W2:Y:S08]  /*4a60*/  @P4 LDC R157, c[0x0][0x40c] ;  /* 0x00010300ff9d4b82 */ /* 0x000eb00000000800 */
[----:B------:R-:W-:Y:S01]  /*4a70*/  @P2 FFMA.FTZ R153, R152, UR27, R45 ;  /* 0x0000001b98992c23 */ /* 0x000fe2000801002d */
[----:B------:R-:W-:-:S03]  /*4a80*/  PLOP3.LUT P2, PT, PT, PT, UP2, 0x80, 0x8 ;  /* 0x000000000008781c */ /* 0x000fc60003f4f028 */
[----:B------:R-:W-:Y:S01]  /*4a90*/  @P3 FFMA.FTZ R155, R177, UR6, R0 ;  /* 0x00000006b19b3c23 */ /* 0x000fe20008010000 */
[----:B------:R-:W-:Y:S01]  /*4aa0*/  PLOP3.LUT P3, PT, PT, PT, UP2, 0x80, 0x8 ;  /* 0x000000000008781c */ /* 0x000fe20003f6f028 */
[----:B0-----:R-:W-:-:S04]  /*4ab0*/  @P4 FMUL.FTZ R158, R153, R158 ;  /* 0x0000009e999e4220 */ /* 0x001fc80000410000 */
[----:B------:R-:W-:Y:S01]  /*4ac0*/  @P4 FMUL.FTZ R149, R158, R165 ;  /* 0x000000a59e954220 */ /* 0x000fe20000410000 */
[----:B-----5:R-:W-:-:S03]  /*4ad0*/  @P4 FFMA.FTZ R73, R145, R158, R73 ;  /* 0x0000009e91494223 */ /* 0x020fc60000010049 */
        /* <DEDUP_REMOVED lines=10> */
[----:B------:R-:W-:Y:S02]  /*4b80*/  PLOP3.LUT P2, PT, PT, PT, UP2, 0x80, 0x8 ;  /* 0x000000000008781c */ /* 0x000fe40003f4f028 */
[----:B------:R-:W-:Y:S01]  /*4b90*/  MOV R152, R44 ;  /* 0x0000002c00987202 */ /* 0x000fe20000000f00 */
[----:B------:R-:W-:Y:S01]  /*4ba0*/  @P3 FFMA.FTZ R159, R13, UR6, R0 ;  /* 0x000000060d9f3c23 */ /* 0x000fe20008010000 */
[----:B------:R-:W-:-:S09]  /*4bb0*/  PLOP3.LUT P3, PT, PT, PT, UP2, 0x80, 0x8 ;  /* 0x000000000008781c */ /* 0x000fd20003f6f028 */
[----:B------:R-:W-:-:S04]  /*4bc0*/  @P2 FADD.FTZ R159, R14, -R159 ;  /* 0x8000009f0e9f2221 */ /* 0x000fc80000010000 */
        /* <DEDUP_REMOVED lines=13> */
.L_x_12170:
[----:B------:R-:W-:Y:S01]  /*4ca0*/  PLOP3.LUT P2, PT, PT, PT, UP2, 0x80, 0x8 ;  /* 0x000000000008781c */ /* 0x000fe20003f4f028 */
[----:B------:R-:W1:Y:S01]  /*4cb0*/  @P4 LDC R162, c[0x0][0x40c] ;  /* 0x00010300ffa24b82 */ /* 0x000e620000000800 */
[----:B------:R-:W-:Y:S02]  /*4cc0*/  PLOP3.LUT P3, PT, PT, PT, UP2, 0x80, 0x8 ;  /* 0x000000000008781c */ /* 0x000fe40003f6f028 */
[----:B0-2---:R-:W-:Y:S02]  /*4cd0*/  MOV R158, R45 ;  /* 0x0000002d009e7202 */ /* 0x005fe40000000f00 */
[----:B------:R-:W-:-:S03]  /*4ce0*/  MOV R159, R46 ;  /* 0x0000002e009f7202 */ /* 0x000fc60000000f00 */
[----:B------:R-:W0:Y:S04]  /*4cf0*/  @P4 LDC R167, c[0x0][0x40c] ;  /* 0x00010300ffa74b82 */ /* 0x000e280000000800 */
        /* <DEDUP_REMOVED lines=8> */
[----:B------:R-:W-:Y:S01]  /*4d80*/  PLOP3.LUT P3, PT, PT, PT, UP2, 0x80, 0x8 ;  /* 0x000000000008781c */ /* 0x000fe20003f6f028 */
[----:B0-----:R-:W-:-:S04]  /*4d90*/  @P4 FMUL.FTZ R158, R158, R167 ;  /* 0x000000a79e9e4220 */ /* 0x001fc80000410000 */
[----:B-----5:R-:W-:-:S04]  /*4da0*/  @P4 FFMA.FTZ R73, R145, R158, R73 ;  /* 0x0000009e91494223 */ /* 0x020fc80000010049 */
[----:B------:R-:W-:Y:S01]  /*4db0*/  @P2 FADD.FTZ R165, R178, -R157 ;  /* 0x8000009db2a52221 */ /* 0x000fe20000010000 */
[----:B------:R-:W-:Y:S01]  /*4dc0*/  PLOP3.LUT P2, PT, PT, PT, UP2, 0x80, 0x8 ;  /* 0x000000000008781c */ /* 0x000fe20003f4f028 */
[----:B------:R-:W0:Y:S02]  /*4dd0*/  @P4 LDC R157, c[0x0][0x40c] ;  /* 0x00010300ff9d4b82 */ /* 0x000e240000000800 */
[----:B------:R-:W-:Y:S01]  /*4de0*/  @P3 FFMA.FTZ R159, R165, UR27, R46 ;  /* 0x0000001ba59f3c23 */ /* 0x000fe2000801002e */
[----:B------:R-:W-:-:S03]  /*4df0*/  PLOP3.LUT P3, PT, PT, PT, UP2, 0x80, 0x8 ;  /* 0x000000000008781c */ /* 0x000fc60003f6f028 */
[----:B-1----:R-:W-:Y:S01]  /*4e00*/  @P4 FMUL.FTZ R159, R159, R162 ;  /* 0x000000a29f9f4220 */ /* 0x002fe20000410000 */
[----:B------:R-:W-:-:S03]  /*4e10*/  @P4 HADD2.F32 R162, -RZ, R220.H0_H0 ;  /* 0x200000dcffa24230 */ /* 0x000fc60000004100 */
[-C--:B------:R-:W-:Y:S02]  /*4e20*/  @P4 FFMA.FTZ R74, R146, R159.reuse, R74 ;  /* 0x0000009f924a4223 */ /* 0x080fe4000001004a */
[----:B------:R-:W-:Y:S01]  /*4e30*/  @P2 FFMA.FTZ R165, R13, UR6, R0 ;  /* 0x000000060da52c23 */ /* 0x000fe20008010000 */
[----:B------:R-:W-:Y:S01]  /*4e40*/  PLOP3.LUT P2, PT, PT, PT, UP2, 0x80, 0x8 ;  /* 0x000000000008781c */ /* 0x000fe20003f4f028 */
[----:B------:R-:W-:Y:S02]  /*4e50*/  @P4 FMUL.FTZ R150, R162, R159 ;  /* 0x0000009fa2964220 */ /* 0x000fe40000410000 */
[----:B------:R-:W-:-:S10]  /*4e60*/  @P3 FADD.FTZ R165, R14, -R165 ;  /* 0x800000a50ea53221 */ /* 0x000fd40000010000 */
[----:B------:R-:W-:Y:S01]  /*4e70*/  @P2 FFMA.FTZ R156, R165, UR27, R44 ;  /* 0x0000001ba59c2c23 */ /* 0x000fe2000801002c */
[----:B------:R-:W-:-:S03]  /*4e80*/  @P4 HADD2.F32 R165, -RZ, R219.H1_H1 ;  /* 0x300000dbffa54230 */ /* 0x000fc60000004100 */
[----:B0-----:R-:W-:Y:S01]  /*4e90*/  @P4 FMUL.FTZ R157, R156, R157 ;  /* 0x0000009d9c9d4220 */ /* 0x001fe20000410000 */
[----:B------:R-:W-:Y:S02]  /*4ea0*/  @P4 HADD2.F32 R156, -RZ, R219.H0_H0 ;  /* 0x200000dbff9c4230 */ /* 0x000fe40000004100 */
[----:B------:R-:W-:Y:S01]  /*4eb0*/  @P4 FMUL.FTZ R149, R165, R158 ;  /* 0x0000009ea5954220 */ /* 0x000fe20000410000 */
[-C--:B------:R-:W-:Y:S02]  /*4ec0*/  @P4 FFMA.FTZ R72, R144, R157.reuse, R72 ;  /* 0x0000009d90484223 */ /* 0x080fe40000010048 */
[----:B------:R-:W-:Y:S01]  /*4ed0*/  @P4 FMUL.FTZ R148, R156, R157 ;  /* 0x0000009d9c944220 */ /* 0x000fe20000410000 */
[----:B------:R-:W-:Y:S06]  /*4ee0*/  @!P4 BRA `(.L_x_12171) ;  /* 0x00000004007cc947 */ /* 0x000fec0003800000 */
[----:B------:R-:W-:Y:S01]  /*4ef0*/  PLOP3.LUT P3, PT, PT, PT, UP2, 0x80, 0x8 ;  /* 0x000000000008781c */ /* 0x000fe20003f6f028 */
[----:B------:R-:W-:Y:S01]  /*4f00*/  HADD2.F32 R157, -RZ, R220.H1_H1 ;  /* 0x300000dcff9d7230 */ /* 0x000fe20000004100 */
[----:B------:R-:W-:Y:S02]  /*4f10*/  PLOP3.LUT P2, PT, PT, PT, UP2, 0x80, 0x8 ;  /* 0x000000000008781c */ /* 0x000fe40003f4f028 */
[----:B------:R-:W-:-:S09]  /*4f20*/  MOV R151, R47 ;  /* 0x0000002f00977202 */ /* 0x000fd20000000f00 */
[----:B------:R-:W-:Y:S01]  /*4f30*/  @P3 FFMA.FTZ R156, R192, UR6, R0 ;  /* 0x00000006c09c3c23 */ /* 0x000fe20008010000 */
[----:B------:R-:W-:-:S03]  /*4f40*/  PLOP3.LUT P3, PT, PT, PT, UP2, 0x80, 0x8 ;  /* 0x000000000008781c */ /* 0x000fc60003f6f028 */
[----:B------:R-:W-:-:S10]  /*4f50*/  @P2 FADD.FTZ R156, R191, -R156 ;  /* 0x8000009cbf9c2221 */ /* 0x000fd40000010000 */
[----:B------:R-:W-:-:S04]  /*4f60*/  @P3 FFMA.FTZ R151, R156, UR27, R47 ;  /* 0x0000001b9c973c23 */ /* 0x000fc8000801002f */
[----:B------:R-:W-:-:S04]  /*4f70*/  FMUL.FTZ R156, R151, UR29 ;  /* 0x0000001d979c7c20 */ /* 0x000fc80008410000 */
[-C--:B------:R-:W-:Y:S01]  /*4f80*/  FFMA.FTZ R75, R147, R156.reuse, R75 ;  /* 0x0000009c934b7223 */ /* 0x080fe2000001004b */
[----:B------:R-:W-:Y:S01]  /*4f90*/  FMUL.FTZ R151, R157, R156 ;  /* 0x0000009c9d977220 */ /* 0x000fe20000410000 */
[----:B------:R-:W-:Y:S06]  /*4fa0*/  BRA `(.L_x_12171) ;  /* 0x00000004004c7947 */ /* 0x000fec0003800000 */
.L_x_12169:
[----:B0-2---:R-:W0:Y:S02]  /*4fb0*/  LDC.64 R156, c[0x0][0x478] ;  /* 0x00011e00ff9c7b82 */ /* 0x005e240000000a00 */
        /* <DEDUP_REMOVED lines=42> */
.L_x_12172:
        /* <DEDUP_REMOVED lines=10> */
.L_x_12173:
        /* <DEDUP_REMOVED lines=10> */
.L_x_12174:
        /* <DEDUP_REMOVED lines=10> */
.L_x_12175:
        /* <DEDUP_REMOVED lines=10> */
.L_x_12171:
        /* <DEDUP_REMOVED lines=8> */
.L_x_12167:
[----:B------:R-:W-:Y:S05]  /*5560*/  BSYNC.RECONVERGENT B0 ;  /* 0x0000000000007941 */ /* 0x000fea0003800200 */
.L_x_12166:
        /* <DEDUP_REMOVED lines=9> */
.L_x_12178:
[----:B------:R-:W-:Y:S05]  /*5600*/  BRA.U !UP0, `(.L_x_12179) ;  /* 0x0000000508987547 */ /* 0x000fea000b800000 */
[----:B------:R-:W-:-:S04]  /*5610*/  UISETP.NE.U32.AND UP0, UPT, UR4, URZ, UPT ;  /* 0x000000ff0400728c */ /* 0x000fc8000bf05070 */
[----:B------:R-:W-:-:S06]  /*5620*/  UISETP.NE.AND.EX UP0, UPT, UR5, URZ, UPT, UP0 ;  /* 0x000000ff0500728c */ /* 0x000fcc000bf05300 */
[----:B------:R-:W-:-:S13]  /*5630*/  PLOP3.LUT P2, PT, PT, PT, UP0, 0x80, 0x8 ;  /* 0x000000000008781c */ /* 0x000fda0003f4f008 */
[----:B------:R-:W-:Y:S05]  /*5640*/  @!P2 BRA `(.L_x_12180) ;  /* 0x0000000000c4a947 */ /* 0x000fea0003800000 */
[----:B------:R-:W-:Y:S01]  /*5650*/  PLOP3.LUT P3, PT, PT, PT, UP2, 0x80, 0x8 ;  /* 0x000000000008781c */ /* 0x000fe20003f6f028 */
[----:B0-23--:R-:W0:Y:S01]  /*5660*/  @P4 LDC R158, c[0x0][0x40c] ;  /* 0x00010300ff9e4b82 */ /* 0x00de220000000800 */
[----:B------:R-:W-:Y:S01]  /*5670*/  MOV R153, R41 ;  /* 0x0000002900997202 */ /* 0x000fe20000000f00 */
[--C-:B------:R-:W-:Y:S01]  /*5680*/  @P4 HADD2.F32 R165, -RZ, R222.reuse.H1_H1 ;  /* 0x300000deffa54230 */ /* 0x100fe20000004100 */
[----:B------:R-:W-:Y:S01]  /*5690*/  MOV R154, R42 ;  /* 0x0000002a009a7202 */ /* 0x000fe20000000f00 */
[----:B------:R-:W-:Y:S02]  /*56a0*/  @P4 HADD2.F32 R162, -RZ, R223.H0_H0 ;  /* 0x200000dfffa24230 */ /* 0x000fe40000004100 */
[----:B------:R-:W-:Y:S02]  /*56b0*/  @P4 HADD2.F32 R156, -RZ, R222.H0_H0 ;  /* 0x200000deff9c4230 */ /* 0x000fe40000004100 */
[----:B------:R-:W1:Y:S04]  /*56c0*/  @P4 LDC R167, c[0x0][0x40c] ;  /* 0x00010300ffa74b82 */ /* 0x000e680000000800 */
[----:B------:R-:W-:Y:S01]  /*56d0*/  @P3 FFMA.FTZ R152, R20, UR6, R0 ;  /* 0x0000000614983c23 */ /* 0x000fe20008010000 */
[----:B------:R-:W-:-:S03]  /*56e0*/  PLOP3.LUT P3, PT, PT, PT, UP2, 0x80, 0x8 ;  /* 0x000000000008781c */ /* 0x000fc60003f6f028 */
[----:B------:R-:W2:Y:S10]  /*56f0*/  @P4 LDC R157, c[0x0][0x40c] ;  /* 0x00010300ff9d4b82 */ /* 0x000eb40000000800 */
[----:B------:R-:W-:Y:S01]  /*5700*/  @P3 FADD.FTZ R152, R19, -R152 ;  /* 0x8000009813983221 */ /* 0x000fe20000010000 */
[----:B------:R-:W-:-:S13]  /*5710*/  PLOP3.LUT P3, PT, PT, PT, UP2, 0x80, 0x8 ;  /* 0x000000000008781c */ /* 0x000fda0003f6f028 */
[----:B------:R-:W-:Y:S01]  /*5720*/  @P3 FFMA.FTZ R153, R152, UR27, R41 ;  /* 0x0000001b98993c23 */ /* 0x000fe20008010029 */
[----:B------:R-:W-:-:S03]  /*5730*/  PLOP3.LUT P3, PT, PT, PT, UP2, 0x80, 0x8 ;  /* 0x000000000008781c */ /* 0x000fc60003f6f028 */
[----:B0-----:R-:W-:-:S04]  /*5740*/  @P4 FMUL.FTZ R158, R153, R158 ;  /* 0x0000009e999e4220 */ /* 0x001fc80000410000 */
[----:B------:R-:W-:Y:S01]  /*5750*/  @P4 FMUL.FTZ R149, R158, R165 ;  /* 0x000000a59e954220 */ /* 0x000fe20000410000 */
[----:B-----5:R-:W-:-:S05]  /*5760*/  @P4 FFMA.FTZ R69, R145, R158, R69 ;  /* 0x0000009e91454223 */ /* 0x020fca0000010045 */
        /* <DEDUP_REMOVED lines=31> */
.L_x_12180:
[----:B------:R-:W-:Y:S01]  /*5960*/  PLOP3.LUT P3, PT, PT, PT, UP2, 0x80, 0x8 ;  /* 0x000000000008781c */ /* 0x000fe20003f6f028 */
[----:B------:R-:W1:Y:S01]  /*5970*/  @P4 LDC R167, c[0x0][0x40c] ;  /* 0x00010300ffa74b82 */ /* 0x000e620000000800 */
[----:B------:R-:W-:-:S07]  /*5980*/  MOV R162, R41 ;  /* 0x0000002900a27202 */ /* 0x000fce0000000f00 */
[----:B0-23--:R-:W0:Y:S04]  /*5990*/  @P4 LDC R158, c[0x0][0x40c] ;  /* 0x00010300ff9e4b82 */ /* 0x00de280000000800 */
[----:B------:R-:W-:Y:S01]  /*59a0*/  @P3 FFMA.FTZ R156, R20, UR6, R0 ;  /* 0x00000006149c3c23 */ /* 0x000fe20008010000 */
[----:B------:R-:W-:-:S13]  /*59b0*/  PLOP3.LUT P3, PT, PT, PT, UP2, 0x80, 0x8 ;  /* 0x000000000008781c */ /* 0x000fda0003f6f028 */
[----:B------:R-:W-:Y:S01]  /*59c0*/  @P3 FADD.FTZ R156, R19, -R156 ;  /* 0x8000009c139c3221 */ /* 0x000fe20000010000 */
[----:B------:R-:W-:-:S13]  /*59d0*/  PLOP3.LUT P3, PT, PT, PT, UP2, 0x80, 0x8 ;  /* 0x000000000008781c */ /* 0x000fda0003f6f028 */
[----:B------:R-:W-:Y:S01]  /*59e0*/  @P3 FFMA.FTZ R162, R156, UR27, R41 ;  /* 0x0000001b9ca23c23 */ /* 0x000fe20008010029 */
[----:B------:R-:W-:Y:S01]  /*59f0*/  PLOP3.LUT P3, PT, PT, PT, UP2, 0x80, 0x8 ;  /* 0x000000000008781c */ /* 0x000fe20003f6f028 */
[----:B------:R-:W2:Y:S02]  /*5a00*/  @P4 LDC R156, c[0x0][0x40c] ;  /* 0x00010300ff9c4b82 */ /* 0x000ea40000000800 */
[----:B-1----:R-:W-:-:S04]  /*5a10*/  @P4 FMUL.FTZ R162, R162, R167 ;  /* 0x000000a7a2a24220 */ /* 0x002fc80000410000 */
[----:B-----5:R-:W-:-:S06]  /*5a20*/  @P4 FFMA.FTZ R69, R145, R162, R69 ;  /* 0x000000a291454223 */ /* 0x020fcc0000010045 */
[----:B------:R-:W-:Y:S01]  /*5a30*/  @P3 FFMA.FTZ R157, R179, UR6, R0 ;  /* 0x00000006b39d3c23 */ /* 0x000fe20008010000 */
[----:B------:R-:W-:-:S13]  /*5a40*/  PLOP3.LUT P3, PT, PT, PT, UP2, 0x80, 0x8 ;  /* 0x000000000008781c */ /* 0x000fda0003f6f028 */
[----:B------:R-:W-:Y:S01]  /*5a50*/  @P3 FADD.FTZ R159, R180, -R157 ;  /* 0x8000009db49f3221 */ /* 0x000fe20000010000 */
[----:B------:R-:W-:Y:S02]  /*5a60*/  PLOP3.LUT P3, PT, PT, PT, UP2, 0x80, 0x8 ;  /* 0x000000000008781c */ /* 0x000fe40003f6f028 */
[----:B------:R-:W-:-:S11]  /*5a70*/  MOV R157, R42 ;  /* 0x0000002a009d7202 */ /* 0x000fd60000000f00 */
[----:B------:R-:W-:Y:S01]  /*5a80*/  @P3 FFMA.FTZ R157, R159, UR27, R42 ;  /* 0x0000001b9f9d3c23 */ /* 0x000fe2000801002a */
[----:B------:R-:W-:-:S03]  /*5a90*/  PLOP3.LUT P3, PT, PT, PT, UP2, 0x80, 0x8 ;  /* 0x000000000008781c */ /* 0x000fc60003f6f028 */
[----:B0-----:R-:W-:Y:S01]  /*5aa0*/  @P4 FMUL.FTZ R167, R157, R158 ;  /* 0x0000009e9da74220 */ /* 0x001fe20000410000 */
[----:B------:R-:W-:-:S03]  /*5ab0*/  @P4 HADD2.F32 R158, -RZ, R223.H0_H0 ;  /* 0x200000dfff9e4230 */ /* 0x000fc60000004100 */
[-C--:B------:R-:W-:Y:S02]  /*5ac0*/  @P4 FFMA.FTZ R70, R146, R167.reuse, R70 ;  /* 0x000000a792464223 */ /* 0x080fe40000010046 */
[----:B------:R-:W-:-:S04]  /*5ad0*/  @P4 FMUL.FTZ R150, R158, R167 ;  /* 0x000000a79e964220 */ /* 0x000fc80000410000 */
[----:B------:R-:W-:Y:S01]  /*5ae0*/  @P3 FFMA.FTZ R159, R17, UR6, R0 ;  /* 0x00000006119f3c23 */ /* 0x000fe20008010000 */
[----:B------:R-:W-:-:S13]  /*5af0*/  PLOP3.LUT P3, PT, PT, PT, UP2, 0x80, 0x8 ;  /* 0x000000000008781c */ /* 0x000fda0003f6f028 */
[----:B------:R-:W-:Y:S01]  /*5b00*/  @P3 FADD.FTZ R165, R18, -R159 ;  /* 0x8000009f12a53221 */ /* 0x000fe20000010000 */
[----:B------:R-:W-:Y:S02]  /*5b10*/  PLOP3.LUT P3, PT, PT, PT, UP2, 0x80, 0x8 ;  /* 0x000000000008781c */ /* 0x000fe40003f6f028 */
[----:B------:R-:W-:-:S11]  /*5b20*/  MOV R159, R40 ;  /* 0x00000028009f7202 */ /* 0x000fd60000000f00 */
[----:B------:R-:W-:Y:S01]  /*5b30*/  @P3 FFMA.FTZ R159, R165, UR27, R40 ;  /* 0x0000001ba59f3c23 */ /* 0x000fe20008010028 */
[----:B------:R-:W-:-:S03]  /*5b40*/  @P4 HADD2.F32 R165, -RZ, R222.H1_H1 ;  /* 0x300000deffa54230 */ /* 0x000fc60000004100 */
[----:B--2---:R-:W-:Y:S01]  /*5b50*/  @P4 FMUL.FTZ R157, R159, R156 ;  /* 0x0000009c9f9d4220 */ /* 0x004fe20000410000 */
[----:B------:R-:W-:Y:S02]  /*5b60*/  @P4 HADD2.F32 R156, -RZ, R222.H0_H0 ;  /* 0x200000deff9c4230 */ /* 0x000fe40000004100 */
[----:B------:R-:W-:Y:S01]  /*5b70*/  @P4 FMUL.FTZ R149, R165, R162 ;  /* 0x000000a2a5954220 */ /* 0x000fe20000410000 */
[-C--:B------:R-:W-:Y:S02]  /*5b80*/  @P4 FFMA.FTZ R68, R144, R157.reuse, R68 ;  /* 0x0000009d90444223 */ /* 0x080fe40000010044 */
[----:B------:R-:W-:Y:S01]  /*5b90*/  @P4 FMUL.FTZ R148, R156, R157 ;  /* 0x0000009d9c944220 */ /* 0x000fe20000410000 */
        /* <DEDUP_REMOVED lines=11> */
[----:B------:R-:W-:Y:S01]  /*5c50*/  FMUL.FTZ R151, R157, R156 ;  /* 0x0000009c9d977220 */ /* 0x000fe20000410000 */
[----:B------:R-:W-:Y:S06]  /*5c60*/  BRA `(.L_x_12181) ;  /* 0x00000004004c7947 */ /* 0x000fec0003800000 */
.L_x_12179:
[----:B0-23--:R-:W0:Y:S02]  /*5c70*/  LDC.64 R156, c[0x0][0x478] ;  /* 0x00011e00ff9c7b82 */ /* 0x00de240000000a00 */
        /* <DEDUP_REMOVED lines=42> */
.L_x_12182:
        /* <DEDUP_REMOVED lines=10> */
.L_x_12183:
        /* <DEDUP_REMOVED lines=10> */
.L_x_12184:
        /* <DEDUP_REMOVED lines=10> */
.L_x_12185:
        /* <DEDUP_REMOVED lines=10> */
.L_x_12181:
        /* <DEDUP_REMOVED lines=8> */
.L_x_12177:
[----:B------:R-:W-:Y:S05]  /*6220*/  BSYNC.RECONVERGENT B0 ;  /* 0x0000000000007941 */ /* 0x000fea0003800200 */
.L_x_12176:
        /* <DEDUP_REMOVED lines=9> */
.L_x_12188:
[----:B------:R-:W-:Y:S05]  /*62c0*/  BRA.U !UP0, `(.L_x_12189) ;  /* 0x0000000508987547 */ /* 0x000fea000b800000 */
[----:B------:R-:W-:-:S04]  /*62d0*/  UISETP.NE.U32.AND UP0, UPT, UR4, URZ, UPT ;  /* 0x000000ff0400728c */ /* 0x000fc8000bf05070 */
[----:B------:R-:W-:-:S06]  /*62e0*/  UISETP.NE.AND.EX UP0, UPT, UR5, URZ, UPT, UP0 ;  /* 0x000000ff0500728c */ /* 0x000fcc000bf05300 */
[----:B------:R-:W-:-:S13]  /*62f0*/  PLOP3.LUT P3, PT, PT, PT, UP0, 0x80, 0x8 ;  /* 0x000000000008781c */ /* 0x000fda0003f6f008 */
[----:B------:R-:W-:Y:S05]  /*6300*/  @!P3 BRA `(.L_x_12190) ;  /* 0x0000000000c4b947 */ /* 0x000fea0003800000 */
[----:B------:R-:W-:Y:S01]  /*6310*/  PLOP3.LUT P5, PT, PT, PT, UP2, 0x80, 0x8 ;  /* 0x000000000008781c */ /* 0x000fe20003faf028 */
[----:B0-234-:R-:W0:Y:S01]  /*6320*/  @P4 LDC R158, c[0x0][0x40c] ;  /* 0x00010300ff9e4b82 */ /* 0x01de220000000800 */
[----:B------:R-:W-:Y:S01]  /*6330*/  MOV R155, R39 ;  /* 0x00000027009b7202 */ /* 0x000fe20000000f00 */
[----:B------:R-:W-:Y:S02]  /*6340*/  @P4 HADD2.F32 R162, -RZ, R225.H0_H0 ;  /* 0x200000e1ffa24230 */ /* 0x000fe40000004100 */
[----:B------:R-:W-:-:S04]  /*6350*/  @P4 HADD2.F32 R156, -RZ, R224.H0_H0 ;  /* 0x200000e0ff9c4230 */ /* 0x000fc80000004100 */
[----:B------:R-:W1:Y:S04]  /*6360*/  @P4 LDC R159, c[0x0][0x40c] ;  /* 0x00010300ff9f4b82 */ /* 0x000e680000000800 */
[----:B------:R-:W-:Y:S01]  /*6370*/  @P5 FFMA.FTZ R152, R24, UR6, R0 ;  /* 0x0000000618985c23 */ /* 0x000fe20008010000 */
[----:B------:R-:W-:-:S03]  /*6380*/  PLOP3.LUT P5, PT, PT, PT, UP2, 0x80, 0x8 ;  /* 0x000000000008781c */ /* 0x000fc60003faf028 */
[----:B------:R-:W2:Y:S10]  /*6390*/  @P4 LDC R165, c[0x0][0x40c] ;  /* 0x00010300ffa54b82 */ /* 0x000eb40000000800 */
        /* <DEDUP_REMOVED lines=8> */
[----:B------:R-:W-:-:S11]  /*6420*/  MOV R153, R37 ;  /* 0x0000002500997202 */ /* 0x000fd60000000f00 */
[----:B------:R-:W-:Y:S01]  /*6430*/  @P5 FADD.FTZ R154, R195, -R154 ;  /* 0x8000009ac39a5221 */ /* 0x000fe20000010000 */
[----:B------:R-:W-:-:S13]  /*6440*/  PLOP3.LUT P5, PT, PT, PT, UP2, 0x80, 0x8 ;  /* 0x000000000008781c */ /* 0x000fda0003faf028 */
[----:B------:R-:W-:Y:S01]  /*6450*/  @P5 FFMA.FTZ R155, R154, UR27, R39 ;  /* 0x0000001b9a9b5c23 */ /* 0x000fe20008010027 */
[----:B------:R-:W-:Y:S02]  /*6460*/  PLOP3.LUT P5, PT, PT, PT, UP2, 0x80, 0x8 ;  /* 0x000000000008781c */ /* 0x000fe40003faf028 */
[----:B------:R-:W-:-:S11]  /*6470*/  MOV R154, R38 ;  /* 0x00000026009a7202 */ /* 0x000fd60000000f00 */
[----:B------:R-:W-:Y:S01]  /*6480*/  @P5 FFMA.FTZ R153, R152, UR27, R37 ;  /* 0x0000001b98995c23 */ /* 0x000fe20008010025 */
[----:B------:R-:W-:Y:S02]  /*6490*/  PLOP3.LUT P5, PT, PT, PT, UP2, 0x80, 0x8 ;  /* 0x000000000008781c */ /* 0x000fe40003faf028 */
[----:B------:R-:W-:Y:S01]  /*64a0*/  MOV R152, R36 ;  /* 0x0000002400987202 */ /* 0x000fe20000000f00 */
[----:B0-----:R-:W-:-:S04]  /*64b0*/  @P4 FMUL.FTZ R158, R153, R158 ;  /* 0x0000009e999e4220 */ /* 0x001fc80000410000 */
[----:B-----5:R-:W-:-:S06]  /*64c0*/  @P4 FFMA.FTZ R65, R145, R158, R65 ;  /* 0x0000009e91414223 */ /* 0x020fcc0000010041 */
[----:B------:R-:W-:Y:S01]  /*64d0*/  @P5 FFMA.FTZ R154, R157, UR27, R38 ;  /* 0x0000001b9d9a5c23 */ /* 0x000fe20008010026 */
[----:B------:R-:W-:-:S03]  /*64e0*/  PLOP3.LUT P5, PT, PT, PT, UP2, 0x80, 0x8 ;  /* 0x000000000008781c */ /* 0x000fc60003faf028 */
[----:B-1----:R-:W-:-:S04]  /*64f0*/  @P4 FMUL.FTZ R159, R154, R159 ;  /* 0x0000009f9a9f4220 */ /* 0x002fc80000410000 */
[----:B------:R-:W-:Y:S01]  /*6500*/  @P4 FMUL.FTZ R150, R159, R162 ;  /* 0x000000a29f964220 */ /* 0x000fe20000410000 */
[----:B------:R-:W-:-:S05]  /*6510*/  @P4 FFMA.FTZ R66, R146, R159, R66 ;  /* 0x0000009f92424223 */ /* 0x000fca0000010042 */
[----:B------:R-:W-:Y:S01]  /*6520*/  @P5 FFMA.FTZ R157, R21, UR6, R0 ;  /* 0x00000006159d5c23 */ /* 0x000fe20008010000 */
[----:B------:R-:W-:-:S13]  /*6530*/  PLOP3.LUT P5, PT, PT, PT, UP2, 0x80, 0x8 ;  /* 0x000000000008781c */ /* 0x000fda0003faf028 */
[----:B------:R-:W-:Y:S01]  /*6540*/  @P5 FADD.FTZ R157, R22, -R157 ;  /* 0x8000009d169d5221 */ /* 0x000fe20000010000 */
[----:B------:R-:W-:-:S13]  /*6550*/  PLOP3.LUT P5, PT, PT, PT, UP2, 0x80, 0x8 ;  /* 0x000000000008781c */ /* 0x000fda0003faf028 */
[----:B------:R-:W-:Y:S01]  /*6560*/  @P5 FFMA.FTZ R152, R157, UR27, R36 ;  /* 0x0000001b9d985c23 */ /* 0x000fe20008010024 */
[----:B------:R-:W-:-:S05]  /*6570*/  @P4 HADD2.F32 R157, -RZ, R224.H1_H1 ;  /* 0x300000e0ff9d4230 */ /* 0x000fca0000004100 */
[----:B------:R-:W-:Y:S01]  /*6580*/  @P4 FMUL.FTZ R149, R158, R157 ;  /* 0x0000009d9e954220 */ /* 0x000fe20000410000 */
[----:B--2---:R-:W-:-:S04]  /*6590*/  @P4 FMUL.FTZ R157, R152, R165 ;  /* 0x000000a5989d4220 */ /* 0x004fc80000410000 */
        /* <DEDUP_REMOVED lines=8> */
.L_x_12190:
[----:B------:R-:W-:Y:S01]  /*6620*/  PLOP3.LUT P5, PT, PT, PT, UP2, 0x80, 0x8 ;  /* 0x000000000008781c */ /* 0x000fe20003faf028 */
[----:B------:R-:W1:Y:S01]  /*6630*/  @P4 LDC R162, c[0x0][0x40c] ;  /* 0x00010300ffa24b82 */ /* 0x000e620000000800 */
[----:B0-234-:R-:W-:Y:S01]  /*6640*/  MOV R158, R37 ;  /* 0x00000025009e7202 */ /* 0x01dfe20000000f00 */
[----:B------:R-:W-:-:S10]  /*6650*/  @P4 HADD2.F32 R164, -RZ, R225.H0_H0 ;  /* 0x200000e1ffa44230 */ /* 0x000fd40000004100 */
        /* <DEDUP_REMOVED lines=17> */
[----:B------:R-:W-:Y:S01]  /*6770*/  PLOP3.LUT P5, PT, PT, PT, UP2, 0x80, 0x8 ;  /* 0x000000000008781c */ /* 0x000fe20003faf028 */
[----:B------:R-:W0:-:S12]  /*6780*/  @P4 LDC R165, c[0x0][0x40c] ;  /* 0x00010300ffa54b82 */ /* 0x000e180000000800 */
[----:B------:R-:W-:Y:S02]  /*6790*/  @P5 FFMA.FTZ R157, R159, UR27, R36 ;  /* 0x0000001b9f9d5c23 */ /* 0x000fe40008010024 */
[----:B------:R-:W2:Y:S02]  /*67a0*/  @P4 LDC R159, c[0x0][0x40c] ;  /* 0x00010300ff9f4b82 */ /* 0x000ea40000000800 */
[----:B-1----:R-:W-:-:S04]  /*67b0*/  @P4 FMUL.FTZ R157, R157, R162 ;  /* 0x000000a29d9d4220 */ /* 0x002fc80000410000 */
[----:B-----5:R-:W-:Y:S01]  /*67c0*/  @P4 FFMA.FTZ R64, R144, R157, R64 ;  /* 0x0000009d90404223 */ /* 0x020fe20000010040 */
[----:B0-----:R-:W-:Y:S01]  /*67d0*/  @P4 FMUL.FTZ R165, R156, R165 ;  /* 0x000000a59ca54220 */ /* 0x001fe20000410000 */
[----:B------:R-:W-:-:S03]  /*67e0*/  @P4 HADD2.F32 R156, -RZ, R224.H0_H0 ;  /* 0x200000e0ff9c4230 */ /* 0x000fc60000004100 */
[-C--:B------:R-:W-:Y:S01]  /*67f0*/  @P4 FMUL.FTZ R150, R164, R165.reuse ;  /* 0x000000a5a4964220 */ /* 0x080fe20000410000 */
[----:B------:R-:W-:Y:S01]  /*6800*/  @P4 FFMA.FTZ R66, R146, R165, R66 ;  /* 0x000000a592424223 */ /* 0x000fe20000010042 */
[----:B------:R-:W-:Y:S01]  /*6810*/  @P4 FMUL.FTZ R148, R156, R157 ;  /* 0x0000009d9c944220 */ /* 0x000fe20000410000 */
[----:B--2---:R-:W-:Y:S01]  /*6820*/  @P4 FMUL.FTZ R158, R158, R159 ;  /* 0x0000009f9e9e4220 */ /* 0x004fe20000410000 */
[----:B------:R-:W-:-:S03]  /*6830*/  @P4 HADD2.F32 R159, -RZ, R224.H1_H1 ;  /* 0x300000e0ff9f4230 */ /* 0x000fc60000004100 */
        /* <DEDUP_REMOVED lines=15> */
.L_x_12189:
[----:B0-234-:R-:W0:Y:S02]  /*6930*/  LDC.64 R156, c[0x0][0x478] ;  /* 0x00011e00ff9c7b82 */ /* 0x01de240000000a00 */
        /* <DEDUP_REMOVED lines=16> */
[--C-:B------:R-:W-:Y:S01]  /*6a40*/  @P4 HADD2.F32 R165, -RZ, R224.reuse.H1_H1 ;  /* 0x300000e0ffa54230 */ /* 0x100fe20000004100 */
[----:B------:R-:W-:Y:S01]  /*6a50*/  FSEL R152, R152, RZ, P5 ;  /* 0x000000ff98987208 */ /* 0x000fe20002800000 */
[----:B------:R-:W-:Y:S01]  /*6a60*/  FADD.FTZ R155, R195, -R156 ;  /* 0x8000009cc39b7221 */ /* 0x000fe20000010000 */
[----:B------:R-:W2:Y:S01]  /*6a70*/  @P4 LDC R159, c[0x0][0x40c] ;  /* 0x00010300ff9f4b82 */ /* 0x000ea20000000800 */
[----:B------:R-:W-:Y:S01]  /*6a80*/  @P4 HADD2.F32 R156, -RZ, R224.H0_H0 ;  /* 0x200000e0ff9c4230 */ /* 0x000fe20000004100 */
[----:B------:R-:W-:Y:S01]  /*6a90*/  FSEL R153, R153, RZ, P5 ;  /* 0x000000ff99997208 */ /* 0x000fe20002800000 */
[----:B------:R-:W-:Y:S01]  /*6aa0*/  FMUL.FTZ R155, R155, UR27 ;  /* 0x0000001b9b9b7c20 */ /* 0x000fe20008410000 */
[----:B------:R-:W-:Y:S01]  /*6ab0*/  FSEL R154, R154, RZ, P5 ;  /* 0x000000ff9a9a7208 */ /* 0x000fe20002800000 */
[----:B0-----:R-:W-:-:S03]  /*6ac0*/  @P4 FMUL.FTZ R157, R152, R157 ;  /* 0x0000009d989d4220 */ /* 0x001fc60000410000 */
[----:B------:R-:W-:Y:S01]  /*6ad0*/  FSEL R155, R155, RZ, P5 ;  /* 0x000000ff9b9b7208 */ /* 0x000fe20002800000 */
[-C--:B------:R-:W-:Y:S01]  /*6ae0*/  @P4 FMUL.FTZ R148, R156, R157.reuse ;  /* 0x0000009d9c944220 */ /* 0x080fe20000410000 */
[----:B-----5:R-:W-:Y:S01]  /*6af0*/  @P4 FFMA.FTZ R64, R144, R157, R64 ;  /* 0x0000009d90404223 */ /* 0x020fe20000010040 */
[----:B-1----:R-:W-:Y:S01]  /*6b00*/  @P4 FMUL.FTZ R156, R153, R158 ;  /* 0x0000009e999c4220 */ /* 0x002fe20000410000 */
[----:B------:R-:W-:-:S03]  /*6b10*/  @P4 HADD2.F32 R158, -RZ, R225.H0_H0 ;  /* 0x200000e1ff9e4230 */ /* 0x000fc60000004100 */
[-C--:B------:R-:W-:Y:S01]  /*6b20*/  @P4 FMUL.FTZ R149, R165, R156.reuse ;  /* 0x0000009ca5954220 */ /* 0x080fe20000410000 */
[----:B------:R-:W-:Y:S01]  /*6b30*/  @P4 FFMA.FTZ R65, R145, R156, R65 ;  /* 0x0000009c91414223 */ /* 0x000fe20000010041 */
        /* <DEDUP_REMOVED lines=9> */
.L_x_12192:
        /* <DEDUP_REMOVED lines=10> */
.L_x_12193:
        /* <DEDUP_REMOVED lines=10> */
.L_x_12194:
        /* <DEDUP_REMOVED lines=10> */
.L_x_12195:
        /* <DEDUP_REMOVED lines=10> */
.L_x_12191:
        /* <DEDUP_REMOVED lines=8> */
.L_x_12187:
[----:B------:R-:W-:Y:S05]  /*6ed0*/  BSYNC.RECONVERGENT B0 ;  /* 0x0000000000007941 */ /* 0x000fea0003800200 */
.L_x_12186:
        /* <DEDUP_REMOVED lines=9> */
.L_x_12198:
        /* <DEDUP_REMOVED lines=54> */
.L_x_12200:
        /* <DEDUP_REMOVED lines=49> */
.L_x_12199:
        /* <DEDUP_REMOVED lines=42> */
.L_x_12202:
        /* <DEDUP_REMOVED lines=10> */
.L_x_12203:
        /* <DEDUP_REMOVED lines=10> */
.L_x_12204:
        /* <DEDUP_REMOVED lines=10> */
.L_x_12205:
        /* <DEDUP_REMOVED lines=10> */
.L_x_12201:
        /* <DEDUP_REMOVED lines=8> */
.L_x_12197:
[----:B------:R-:W-:Y:S05]  /*7b80*/  BSYNC.RECONVERGENT B0 ;  /* 0x0000000000007941 */ /* 0x000fea0003800200 */
.L_x_12196:
        /* <DEDUP_REMOVED lines=10> */
.L_x_12208:
        /* <DEDUP_REMOVED lines=8> */
[----:B------:R-:W-:Y:S01]  /*7cb0*/  @P4 HADD2.F32 R158, -RZ, R230.H0_H0 ;  /* 0x200000e6ff9e4230 */ /* 0x000fe20000004100 */
[----:B------:R-:W-:-:S05]  /*7cc0*/  MOV R153, R141 ;  /* 0x0000008d00997202 */ /* 0x000fca0000000f00 */
[----:B------:R-:W1:Y:S04]  /*7cd0*/  @P4 LDC R165, c[0x0][0x40c] ;  /* 0x00010300ffa54b82 */ /* 0x000e680000000800 */
        /* <DEDUP_REMOVED lines=14> */
[----:B------:R-:W-:Y:S01]  /*7dc0*/  PLOP3.LUT P6, PT, PT, PT, UP2, 0x80, 0x8 ;  /* 0x000000000008781c */ /* 0x000fe20003fcf028 */
[----:B------:R-:W2:-:S12]  /*7dd0*/  @P4 LDC R156, c[0x0][0x40c] ;  /* 0x00010300ff9c4b82 */ /* 0x000e980000000800 */
[----:B------:R-:W-:Y:S01]  /*7de0*/  @P6 FFMA.FTZ R153, R152, UR27, R141 ;  /* 0x0000001b98996c23 */ /* 0x000fe2000801008d */
[----:B------:R-:W-:Y:S02]  /*7df0*/  PLOP3.LUT P6, PT, PT, PT, UP2, 0x80, 0x8 ;  /* 0x000000000008781c */ /* 0x000fe40003fcf028 */
[----:B------:R-:W-:Y:S01]  /*7e00*/  MOV R152, R140 ;  /* 0x0000008c00987202 */ /* 0x000fe20000000f00 */
[----:B--2---:R-:W-:-:S10]  /*7e10*/  @P4 FMUL.FTZ R156, R153, R156 ;  /* 0x0000009c999c4220 */ /* 0x004fd40000410000 */
[----:B------:R-:W-:Y:S01]  /*7e20*/  @P6 FFMA.FTZ R154, R157, UR27, R142 ;  /* 0x0000001b9d9a6c23 */ /* 0x000fe2000801008e */
[----:B------:R-:W-:Y:S01]  /*7e30*/  PLOP3.LUT P6, PT, PT, PT, UP2, 0x80, 0x8 ;  /* 0x000000000008781c */ /* 0x000fe20003fcf028 */
[----:B-----5:R-:W-:Y:S02]  /*7e40*/  @P4 FFMA.FTZ R57, R145, R156, R57 ;  /* 0x0000009c91394223 */ /* 0x020fe40000010039 */
[----:B0-----:R-:W-:-:S04]  /*7e50*/  @P4 FMUL.FTZ R159, R154, R159 ;  /* 0x0000009f9a9f4220 */ /* 0x001fc80000410000 */
[----:B------:R-:W-:Y:S01]  /*7e60*/  @P4 FMUL.FTZ R150, R159, R158 ;  /* 0x0000009e9f964220 */ /* 0x000fe20000410000 */
[----:B------:R-:W-:-:S05]  /*7e70*/  @P4 FFMA.FTZ R58, R146, R159, R58 ;  /* 0x0000009f923a4223 */ /* 0x000fca000001003a */
[----:B------:R-:W-:Y:S01]  /*7e80*/  @P6 FFMA.FTZ R157, R31, UR6, R0 ;  /* 0x000000061f9d6c23 */ /* 0x000fe20008010000 */
[----:B------:R-:W-:Y:S01]  /*7e90*/  PLOP3.LUT P6, PT, PT, PT, UP2, 0x80, 0x8 ;  /* 0x000000000008781c */ /* 0x000fe20003fcf028 */
[----:B------:R-:W-:-:S12]  /*7ea0*/  @P4 HADD2.F32 R0, -RZ, R229.H0_H0 ;  /* 0x200000e5ff004230 */ /* 0x000fd80000004100 */
[----:B------:R-:W-:Y:S01]  /*7eb0*/  @P6 FADD.FTZ R157, R172, -R157 ;  /* 0x8000009dac9d6221 */ /* 0x000fe20000010000 */
[----:B------:R-:W-:-:S13]  /*7ec0*/  PLOP3.LUT P6, PT, PT, PT, UP2, 0x80, 0x8 ;  /* 0x000000000008781c */ /* 0x000fda0003fcf028 */
[----:B------:R-:W-:Y:S01]  /*7ed0*/  @P6 FFMA.FTZ R152, R157, UR27, R140 ;  /* 0x0000001b9d986c23 */ /* 0x000fe2000801008c */
[----:B------:R-:W-:-:S05]  /*7ee0*/  @P4 HADD2.F32 R157, -RZ, R229.H1_H1 ;  /* 0x300000e5ff9d4230 */ /* 0x000fca0000004100 */
[----:B------:R-:W-:Y:S01]  /*7ef0*/  @P4 FMUL.FTZ R149, R156, R157 ;  /* 0x0000009d9c954220 */ /* 0x000fe20000410000 */
[----:B-1----:R-:W-:-:S04]  /*7f00*/  @P4 FMUL.FTZ R157, R152, R165 ;  /* 0x000000a5989d4220 */ /* 0x002fc80000410000 */
        /* <DEDUP_REMOVED lines=8> */
.L_x_12210:
[----:B------:R-:W-:Y:S01]  /*7f90*/  PLOP3.LUT P6, PT, PT, PT, UP2, 0x80, 0x8 ;  /* 0x000000000008781c */ /* 0x000fe20003fcf028 */
[----:B------:R-:W1:-:S12]  /*7fa0*/  @P4 LDC R164, c[0x0][0x40c] ;  /* 0x00010300ffa44b82 */ /* 0x000e580000000800 */
[----:B0-234-:R-:W-:Y:S01]  /*7fb0*/  @P6 FFMA.FTZ R156, R174, UR6, R0 ;  /* 0x00000006ae9c6c23 */ /* 0x01dfe20008010000 */
        /* <DEDUP_REMOVED lines=18> */
[----:B------:R-:W0:Y:S02]  /*80e0*/  @P4 LDC R165, c[0x0][0x40c] ;  /* 0x00010300ffa54b82 */ /* 0x000e240000000800 */
[----:B-1----:R-:W-:Y:S01]  /*80f0*/  @P4 FMUL.FTZ R157, R157, R164 ;  /* 0x000000a49d9d4220 */ /* 0x002fe20000410000 */
[----:B------:R-:W-:-:S03]  /*8100*/  @P4 HADD2.F32 R164, -RZ, R230.H0_H0 ;  /* 0x200000e6ffa44230 */ /* 0x000fc60000004100 */
[-C--:B-----5:R-:W-:Y:S02]  /*8110*/  @P4 FFMA.FTZ R58, R146, R157.reuse, R58 ;  /* 0x0000009d923a4223 */ /* 0x0a0fe4000001003a */
[----:B------:R-:W-:-:S04]  /*8120*/  @P4 FMUL.FTZ R150, R164, R157 ;  /* 0x0000009da4964220 */ /* 0x000fc80000410000 */
[----:B------:R-:W-:Y:S02]  /*8130*/  @P6 FFMA.FTZ R156, R159, UR27, R140 ;  /* 0x0000001b9f9c6c23 */ /* 0x000fe4000801008c */
[----:B------:R-:W1:Y:S01]  /*8140*/  @P4 LDC R159, c[0x0][0x40c] ;  /* 0x00010300ff9f4b82 */ /* 0x000e620000000800 */
[----:B0-----:R-:W-:Y:S01]  /*8150*/  @P4 FMUL.FTZ R158, R158, R165 ;  /* 0x000000a59e9e4220 */ /* 0x001fe20000410000 */
[----:B------:R-:W-:-:S03]  /*8160*/  @P4 HADD2.F32 R165, -RZ, R229.H1_H1 ;  /* 0x300000e5ffa54230 */ /* 0x000fc60000004100 */
[-C--:B------:R-:W-:Y:S02]  /*8170*/  @P4 FFMA.FTZ R57, R145, R158.reuse, R57 ;  /* 0x0000009e91394223 */ /* 0x080fe40000010039 */
[----:B------:R-:W-:Y:S01]  /*8180*/  @P4 FMUL.FTZ R149, R165, R158 ;  /* 0x0000009ea5954220 */ /* 0x000fe20000410000 */
[----:B-1----:R-:W-:Y:S01]  /*8190*/  @P4 FMUL.FTZ R159, R156, R159 ;  /* 0x0000009f9c9f4220 */ /* 0x002fe20000410000 */
[----:B------:R-:W-:-:S03]  /*81a0*/  @P4 HADD2.F32 R156, -RZ, R229.H0_H0 ;  /* 0x200000e5ff9c4230 */ /* 0x000fc60000004100 */
[-C--:B------:R-:W-:Y:S02]  /*81b0*/  @P4 FFMA.FTZ R56, R144, R159.reuse, R56 ;  /* 0x0000009f90384223 */ /* 0x080fe40000010038 */
[----:B------:R-:W-:Y:S01]  /*81c0*/  @P4 FMUL.FTZ R148, R156, R159 ;  /* 0x0000009f9c944220 */ /* 0x000fe20000410000 */
[----:B------:R-:W-:Y:S06]  /*81d0*/  @!P4 BRA `(.L_x_12211) ;  /* 0x00000004007cc947 */ /* 0x000fec0003800000 */
[----:B------:R-:W-:Y:S01]  /*81e0*/  PLOP3.LUT P6, PT, PT, PT, UP2, 0x80, 0x8 ;  /* 0x000000000008781c */ /* 0x000fe20003fcf028 */
[----:B------:R-:W-:-:S12]  /*81f0*/  HADD2.F32 R151, -RZ, R230.H1_H1 ;  /* 0x300000e6ff977230 */ /* 0x000fd80000004100 */
[----:B------:R-:W-:Y:S01]  /*8200*/  @P6 FFMA.FTZ R0, R200, UR6, R0 ;  /* 0x00000006c8006c23 */ /* 0x000fe20008010000 */
[----:B------:R-:W-:-:S13]  /*8210*/  PLOP3.LUT P6, PT, PT, PT, UP2, 0x80, 0x8 ;  /* 0x000000000008781c */ /* 0x000fda0003fcf028 */
[----:B------:R-:W-:Y:S01]  /*8220*/  @P6 FADD.FTZ R156, R199, -R0 ;  /* 0x80000000c79c6221 */ /* 0x000fe20000010000 */
[----:B------:R-:W-:Y:S02]  /*8230*/  PLOP3.LUT P6, PT, PT, PT, UP2, 0x80, 0x8 ;  /* 0x000000000008781c */ /* 0x000fe40003fcf028 */
[----:B------:R-:W-:-:S11]  /*8240*/  MOV R0, R143 ;  /* 0x0000008f00007202 */ /* 0x000fd60000000f00 */
[----:B------:R-:W-:-:S04]  /*8250*/  @P6 FFMA.FTZ R0, R156, UR27, R143 ;  /* 0x0000001b9c006c23 */ /* 0x000fc8000801008f */
[----:B------:R-:W-:-:S04]  /*8260*/  FMUL.FTZ R0, R0, UR29 ;  /* 0x0000001d00007c20 */ /* 0x000fc80008410000 */
[-C--:B------:R-:W-:Y:S01]  /*8270*/  FFMA.FTZ R59, R147, R0.reuse, R59 ;  /* 0x00000000933b7223 */ /* 0x080fe2000001003b */
[----:B------:R-:W-:Y:S01]  /*8280*/  FMUL.FTZ R151, R151, R0 ;  /* 0x0000000097977220 */ /* 0x000fe20000410000 */
[----:B------:R-:W-:Y:S06]  /*8290*/  BRA `(.L_x_12211) ;  /* 0x00000004004c7947 */ /* 0x000fec0003800000 */
.L_x_12209:
[----:B0-234-:R-:W0:Y:S02]  /*82a0*/  LDC.64 R156, c[0x0][0x478] ;  /* 0x00011e00ff9c7b82 */ /* 0x01de240000000a00 */
[----:B0-----:R-:W-:-:S04]  /*82b0*/  ISETP.NE.U32.AND P5, PT, R156, RZ, PT ;  /* 0x000000ff9c00720c */ /* 0x001fc80003fa5070 */
[----:B------:R-:W-:-:S13]  /*82c0*/  ISETP.NE.AND.EX P5, PT, R157, RZ, PT, P5 ;  /* 0x000000ff9d00720c */ /* 0x000fda0003fa5350 */
[----:B------:R-:W-:Y:S05]  /*82d0*/  @!P5 BRA `(.L_x_12212) ;  /* 0x000000000098d947 */ /* 0x000fea0003800000 */
[--C-:B------:R-:W-:Y:S01]  /*82e0*/  FFMA.FTZ R153, R31, UR6, R0.reuse ;  /* 0x000000061f997c23 */ /* 0x100fe20008010000 */
[--C-:B------:R-:W-:Y:S01]  /*82f0*/  FFMA.FTZ R154, R174, UR6, R0.reuse ;  /* 0x00000006ae9a7c23 */ /* 0x100fe20008010000 */
[----:B------:R-:W-:Y:S01]  /*8300*/  FFMA.FTZ R156, R187, UR6, R0 ;  /* 0x00000006bb9c7c23 */ /* 0x000fe20008010000 */
[----:B------:R-:W0:Y:S01]  /*8310*/  @P4 LDC R157, c[0x0][0x40c] ;  /* 0x00010300ff9d4b82 */ /* 0x000e220000000800 */
[----:B------:R-:W-:Y:S01]  /*8320*/  FADD.FTZ R152, R172, -R153 ;  /* 0x80000099ac987221 */ /* 0x000fe20000010000 */
[----:B------:R-:W-:Y:S01]  /*8330*/  FADD.FTZ R153, R173, -R154 ;  /* 0x8000009aad997221 */ /* 0x000fe20000010000 */
[----:B------:R-:W-:Y:S01]  /*8340*/  FADD.FTZ R154, R185, -R156 ;  /* 0x8000009cb99a7221 */ /* 0x000fe20000010000 */
[----:B------:R-:W-:Y:S01]  /*8350*/  FFMA.FTZ R0, R200, UR6, R0 ;  /* 0x00000006c8007c23 */ /* 0x000fe20008010000 */
[----:B------:R-:W-:Y:S01]  /*8360*/  FMUL.FTZ R152, R152, UR27 ;  /* 0x0000001b98987c20 */ /* 0x000fe20008410000 */
[----:B------:R-:W-:Y:S01]  /*8370*/  ISETP.LT.AND P6, PT, RZ, UR28, PT ;  /* 0x0000001cff007c0c */ /* 0x000fe2000bfc1270 */
[----:B------:R-:W-:Y:S01]  /*8380*/  FMUL.FTZ R153, R153, UR27 ;  /* 0x0000001b99997c20 */ /* 0x000fe20008410000 */
[----:B------:R-:W1:Y:S01]  /*8390*/  @P4 LDC R156, c[0x0][0x40c] ;  /* 0x00010300ff9c4b82 */ /* 0x000e620000000800 */
[----:B------:R-:W-:Y:S01]  /*83a0*/  FADD.FTZ R0, R199, -R0 ;  /* 0x80000000c7007221 */ /* 0x000fe20000010000 */
[----:B------:R-:W-:Y:S01]  /*83b0*/  FSEL R152, R152, RZ, P6 ;  /* 0x000000ff98987208 */ /* 0x000fe20003000000 */
[----:B------:R-:W-:Y:S01]  /*83c0*/  FMUL.FTZ R154, R154, UR27 ;  /* 0x0000001b9a9a7c20 */ /* 0x000fe20008410000 */
[----:B------:R-:W-:Y:S01]  /*83d0*/  FSEL R153, R153, RZ, P6 ;  /* 0x000000ff99997208 */ /* 0x000fe20003000000 */
[----:B------:R-:W-:Y:S01]  /*83e0*/  FMUL.FTZ R155, R0, UR27 ;  /* 0x0000001b009b7c20 */ /* 0x000fe20008410000 */
[----:B------:R-:W-:-:S02]  /*83f0*/  @P4 HADD2.F32 R0, -RZ, R229.H0_H0 ;  /* 0x200000e5ff004230 */ /* 0x000fc40000004100 */
[----:B------:R-:W2:Y:S01]  /*8400*/  @P4 LDC R159, c[0x0][0x40c] ;  /* 0x00010300ff9f4b82 */ /* 0x000ea20000000800 */
[----:B------:R-:W-:Y:S01]  /*8410*/  FSEL R154, R154, RZ, P6 ;  /* 0x000000ff9a9a7208 */ /* 0x000fe20003000000 */
[----:B------:R-:W-:Y:S01]  /*8420*/  @P4 HADD2.F32 R165, -RZ, R229.H1_H1 ;  /* 0x300000e5ffa54230 */ /* 0x000fe20000004100 */
[----:B------:R-:W-:Y:S01]  /*8430*/  FSEL R155, R155, RZ, P6 ;  /* 0x000000ff9b9b7208 */ /* 0x000fe20003000000 */
[----:B0-----:R-:W-:-:S04]  /*8440*/  @P4 FMUL.FTZ R157, R152, R157 ;  /* 0x0000009d989d4220 */ /* 0x001fc80000410000 */
        /* <DEDUP_REMOVED lines=15> */
.L_x_12212:
[----:B------:R-:W0:Y:S01]  /*8540*/  @P4 LDC R157, c[0x0][0x40c] ;  /* 0x00010300ff9d4b82 */ /* 0x000e220000000800 */
[----:B------:R-:W-:Y:S01]  /*8550*/  FFMA.FTZ R156, R200, UR6, R0 ;  /* 0x00000006c89c7c23 */ /* 0x000fe20008010000 */
[----:B------:R-:W-:-:S03]  /*8560*/  UISETP.GT.AND UP0, UPT, UR28, URZ, UPT ;  /* 0x000000ff1c00728c */ /* 0x000fc6000bf04270 */
[----:B------:R-:W-:-:S03]  /*8570*/  FADD.FTZ R156, R199, -R156 ;  /* 0x8000009cc79c7221 */ /* 0x000fc60000010000 */
[----:B------:R-:W-:Y:S01]  /*8580*/  PLOP3.LUT P6, PT, PT, PT, UP0, 0x80, 0x8 ;  /* 0x000000000008781c */ /* 0x000fe20003fcf008 */
[----:B------:R-:W-:-:S05]  /*8590*/  FMUL.FTZ R156, R156, UR27 ;  /* 0x0000001b9c9c7c20 */ /* 0x000fca0008410000 */
[----:B------:R-:W-:Y:S01]  /*85a0*/  FSEL R158, R156, RZ, P6 ;  /* 0x000000ff9c9e7208 */ /* 0x000fe20003000000 */
[----:B------:R-:W-:-:S04]  /*85b0*/  @P4 HADD2.F32 R156, -RZ, R230.H1_H1 ;  /* 0x300000e6ff9c4230 */ /* 0x000fc80000004100 */
[----:B0-----:R-:W-:Y:S01]  /*85c0*/  @P4 FMUL.FTZ R158, R158, R157 ;  /* 0x0000009d9e9e4220 */ /* 0x001fe20000410000 */
        /* <DEDUP_REMOVED lines=10> */
.L_x_12213:
        /* <DEDUP_REMOVED lines=10> */
.L_x_12214:
        /* <DEDUP_REMOVED lines=10> */
.L_x_12215:
[-C--:B------:R-:W-:Y:S01]  /*87b0*/  @P4 FMUL.FTZ R151, R156, R158.reuse ;  /* 0x0000009e9c974220 */ /* 0x080fe20000410000 */
[----:B-----5:R-:W-:-:S07]  /*87c0*/  @P4 FFMA.FTZ R59, R147, R158, R59 ;  /* 0x0000009e933b4223 */ /* 0x020fce000001003b */
.L_x_12211:
[----:B------:R-:W0:Y:S08]  /*87d0*/  @P5 LDC.64 R156, c[0x0][0x478] ;  /* 0x00011e00ff9c5b82 */ /* 0x000e300000000a00 */
[----:B------:R-:W1:Y:S01]  /*87e0*/  @P4 LDC.64 R158, c[0x0][0x468] ;  /* 0x00011a00ff9e4b82 */ /* 0x000e620000000a00 */
[----:B0-----:R-:W-:-:S05]  /*87f0*/  @P5 IMAD.WIDE.U32 R156, R163, 0x10, R156 ;  /* 0x00000010a39c5825 */ /* 0x001fca00078e009c */
[----:B------:R0:W-:Y:S01]  /*8800*/  @P5 STG.E.128 desc[UR10][R156.64], R152 ;  /* 0x000000989c005986 */ /* 0x0001e2000c101d0a */
[----:B-1----:R-:W-:-:S05]  /*8810*/  @P4 IMAD.WIDE.U32 R158, R161, 0x10, R158 ;  /* 0x00000010a19e4825 */ /* 0x002fca00078e009e */
[----:B------:R0:W-:Y:S02]  /*8820*/  @P4 STG.E.128 desc[UR10][R158.64], R148 ;  /* 0x000000949e004986 */ /* 0x0001e4000c101d0a */
.L_x_12207:
[----:B------:R-:W-:Y:S05]  /*8830*/  BSYNC.RECONVERGENT B0 ;  /* 0x0000000000007941 */ /* 0x000fea0003800200 */
.L_x_12206:
[----:B------:R-:W-:Y:S02]  /*8840*/  UIADD3 UR9, UPT, UPT, UR9, UR22, URZ ;  /* 0x0000001609097290 */ /* 0x000fe4000fffe0ff */
[----:B------:R-:W-:Y:S02]  /*8850*/  UPLOP3.LUT UP1, UPT, UPT, UPT, UP1, 0x40, 0x4 ;  /* 0x000000000004789c */ /* 0x000fe40003f2e810 */
[----:B------:R-:W-:-:S09]  /*8860*/  UISETP.GE.AND UP0, UPT, UR9, UR23, UPT ;  /* 0x000000170900728c */ /* 0x000fd2000bf06270 */
[----:B------:R-:W-:Y:S05]  /*8870*/  BRA.U !UP0, `(.L_x_12216) ;  /* 0xffffff8508cc7547 */ /* 0x000fea000b83ffff */
.L_x_12128:
[----:B------:R-:W1:Y:S01]  /*8880*/  S2UR UR4, SR_CTAID.X ;  /* 0x00000000000479c3 */ /* 0x000e620000002500 */
[----:B------:R-:W-:Y:S01]  /*8890*/  ISETP.NE.AND P4, PT, R2, RZ, PT ;  /* 0x000000ff0200720c */ /* 0x000fe20003f85270 */
[----:B------:R-:W-:Y:S01]  /*88a0*/  BSSY.RECONVERGENT B0, `(.L_x_12217) ;  /* 0x000000f000007945 */ /* 0x000fe20003800200 */
[----:B-1----:R-:W-:-:S06]  /*88b0*/  UIMAD UR4, UR4, UR8, URZ ;  /* 0x00000008040472a4 */ /* 0x002fcc000f8e02ff */
[----:B------:R-:W-:-:S04]  /*88c0*/  MOV R0, UR4 ;  /* 0x0000000400007c02 */ /* 0x000fc80008000f00 */
[----:B-----5:R-:W-:Y:S01]  /*88d0*/  LEA.HI R9, R0, R5, RZ, 0x1e ;  /* 0x0000000500097211 */ /* 0x020fe200078ff0ff */
[----:B------:R-:W-:Y:S06]  /*88e0*/  @!P4 BRA `(.L_x_12218) ;  /* 0x000000000028c947 */ /* 0x000fec0003800000 */
[----:B------:R-:W1:Y:S08]  /*88f0*/  LDC.64 R2, c[0x0][0x440] ;  /* 0x00011000ff027b82 */ /* 0x000e700000000a00 */
[----:B------:R-:W5:Y:S08]  /*8900*/  LDC.64 R4, c[0x0][0x448] ;  /* 0x00011200ff047b82 */ /* 0x000f700000000a00 */
[----:B------:R-:W0:Y:S01]  /*8910*/  LDC.64 R6, c[0x0][0x460] ;  /* 0x00011800ff067b82 */ /* 0x000e220000000a00 */
[----:B-1----:R-:W-:-:S05]  /*8920*/  IMAD.WIDE.U32 R2, R9, 0x10, R2 ;  /* 0x0000001009027825 */ /* 0x002fca00078e0002 */
[----:B------:R1:W-:Y:S01]  /*8930*/  STG.E.128 desc[UR10][R2.64], R108 ;  /* 0x0000006c02007986 */ /* 0x0003e2000c101d0a */
[----:B-----5:R-:W-:-:S05]  /*8940*/  IMAD.WIDE.U32 R4, R9, 0x10, R4 ;  /* 0x0000001009047825 */ /* 0x020fca00078e0004 */
[----:B------:R1:W-:Y:S01]  /*8950*/  STG.E.128 desc[UR10][R4.64], R136 ;  /* 0x0000008804007986 */ /* 0x0003e2000c101d0a */
[C---:B0-----:R-:W-:Y:S01]  /*8960*/  IMAD.WIDE.U32 R6, R9.reuse, 0x10, R6 ;  /* 0x0000001009067825 */ /* 0x041fe200078e0006 */
[----:B------:R-:W-:-:S04]  /*8970*/  IADD3 R9, PT, PT, R9, 0x100, RZ ;  /* 0x0000010009097810 */ /* 0x000fc80007ffe0ff */
[----:B------:R1:W-:Y:S03]  /*8980*/  STG.E.128 desc[UR10][R6.64], R80 ;  /* 0x0000005006007986 */ /* 0x0003e6000c101d0a */
.L_x_12218:
[----:B------:R-:W-:Y:S05]  /*8990*/  BSYNC.RECONVERGENT B0 ;  /* 0x0000000000007941 */ /* 0x000fea0003800200 */
.L_x_12217:
[----:B------:R-:W-:Y:S01]  /*89a0*/  ISETP.NE.AND P4, PT, R160, RZ, PT ;  /* 0x000000ffa000720c */ /* 0x000fe20003f85270 */
[----:B------:R-:W-:-:S12]  /*89b0*/  BSSY.RECONVERGENT B0, `(.L_x_12219) ;  /* 0x000000c000007945 */ /* 0x000fd80003800200 */
[----:B------:R-:W-:Y:S05]  /*89c0*/  @!P4 BRA `(.L_x_12220) ;  /* 0x000000000028c947 */ /* 0x000fea0003800000 */
[----:B-1----:R-:W1:Y:S08]  /*89d0*/  LDC.64 R2, c[0x0][0x440] ;  /* 0x00011000ff027b82 */ /* 0x002e700000000a00 */
        /* <DEDUP_REMOVED lines=9> */
.L_x_12220:
[----:B------:R-:W-:Y:S05]  /*8a70*/  BSYNC.RECONVERGENT B0 ;  /* 0x0000000000007941 */ /* 0x000fea0003800200 */
.L_x_12219:
[----:B------:R-:W-:Y:S04]  /*8a80*/  BSSY.RECONVERGENT B0, `(.L_x_12221) ;  /* 0x000000c000007945 */ /* 0x000fe80003800200 */
        /* <DEDUP_REMOVED lines=11> */
.L_x_12222:
[----:B------:R-:W-:Y:S05]  /*8b40*/  BSYNC.RECONVERGENT B0 ;  /* 0x0000000000007941 */ /* 0x000fea0003800200 */
.L_x_12221:
        /* <DEDUP_REMOVED lines=12> */
.L_x_12224:
[----:B------:R-:W-:Y:S05]  /*8c10*/  BSYNC.RECONVERGENT B0 ;  /* 0x0000000000007941 */ /* 0x000fea0003800200 */
.L_x_12223:
        /* <DEDUP_REMOVED lines=12> */
.L_x_12226:
[----:B------:R-:W-:Y:S05]  /*8ce0*/  BSYNC.RECONVERGENT B0 ;  /* 0x0000000000007941 */ /* 0x000fea0003800200 */
.L_x_12225:
        /* <DEDUP_REMOVED lines=12> */
.L_x_12228:
[----:B------:R-:W-:Y:S05]  /*8db0*/  BSYNC.RECONVERGENT B0 ;  /* 0x0000000000007941 */ /* 0x000fea0003800200 */
.L_x_12227:
[----:B------:R-:W-:-:S13]  /*8dc0*/  ISETP.NE.AND P0, PT, R162, RZ, PT ;  /* 0x000000ffa200720c */ /* 0x000fda0003f05270 */
[----:B------:R-:W-:Y:S05]  /*8dd0*/  @!P0 EXIT ;  /* 0x000000000000894d */ /* 0x000fea0003800000 */
[----:B-1----:R-:W1:Y:S08]  /*8de0*/  LDC.64 R2, c[0x0][0x440] ;  /* 0x00011000ff027b82 */ /* 0x002e700000000a00 */
[----:B------:R-:W5:Y:S08]  /*8df0*/  LDC.64 R4, c[0x0][0x448] ;  /* 0x00011200ff047b82 */ /* 0x000f700000000a00 */
[----:B------:R-:W0:Y:S01]  /*8e00*/  LDC.64 R6, c[0x0][0x460] ;  /* 0x00011800ff067b82 */ /* 0x000e220000000a00 */
[----:B-1----:R-:W-:-:S05]  /*8e10*/  IMAD.WIDE.U32 R2, R9, 0x10, R2 ;  /* 0x0000001009027825 */ /* 0x002fca00078e0002 */
[----:B------:R-:W-:Y:S01]  /*8e20*/  STG.E.128 desc[UR10][R2.64], R84 ;  /* 0x0000005402007986 */ /* 0x000fe2000c101d0a */
[----:B-----5:R-:W-:-:S05]  /*8e30*/  IMAD.WIDE.U32 R4, R9, 0x10, R4 ;  /* 0x0000001009047825 */ /* 0x020fca00078e0004 */
[----:B------:R-:W-:Y:S01]  /*8e40*/  STG.E.128 desc[UR10][R4.64], R112 ;  /* 0x0000007004007986 */ /* 0x000fe2000c101d0a */
[----:B0-----:R-:W-:-:S05]  /*8e50*/  IMAD.WIDE.U32 R6, R9, 0x10, R6 ;  /* 0x0000001009067825 */ /* 0x001fca00078e0006 */
[----:B------:R-:W-:Y:S01]  /*8e60*/  STG.E.128 desc[UR10][R6.64], R56 ;  /* 0x0000003806007986 */ /* 0x000fe2000c101d0a */
[----:B------:R-:W-:Y:S05]  /*8e70*/  EXIT ;  /* 0x000000000000794d */ /* 0x000fea0003800000 */
.L_x_12229:
        /* <DEDUP_REMOVED lines=16> */
.L_x_14452:


//--------------------- .text._ZN10layer_norm13ln_bwd_kernelINS_13Kernel_traitsI6__halfffffjLj7168ELj1ELj1ELj8ELj16ENS_18Kernel_traits_baseILj7168ES2_ffffjLj256EEEEELb0ELb1ELb1ELb1EEEvNS_9BwdParamsE --------------------------
	.section	.text._ZN10layer_norm13ln_bwd_kernelINS_13Kernel_traitsI6__halfffffjLj7168ELj1ELj1ELj8ELj16ENS_18Kernel_traits_baseILj7168ES2_ffffjLj256EEEEELb0ELb1ELb1ELb1EEEvNS_9BwdParamsE,"ax",@progbits
	.align	128
        .global         _ZN10layer_norm13ln_bwd_kernelINS_13Kernel_traitsI6__halfffffjLj7168ELj1ELj1ELj8ELj16ENS_18Kernel_traits_baseILj7168ES2_ffffjLj256EEEEELb0ELb1ELb1ELb1EEEvNS_9BwdParamsE
        .type           _ZN10layer_norm13ln_bwd_kernelINS_13Kernel_traitsI6__halfffffjLj7168ELj1ELj1ELj8ELj16ENS_18Kernel_traits_baseILj7168ES2_ffffjLj256EEEEELb0ELb1ELb1ELb1EEEvNS_9BwdParamsE,@function
        .size           _ZN10layer_norm13ln_bwd_kernelINS_13Kernel_traitsI6__halfffffjLj7168ELj1ELj1ELj8ELj16ENS_18Kernel_traits_baseILj7168ES2_ffffjLj256EEEEELb0ELb1ELb1ELb1EEEvNS_9BwdParamsE,(.L_x_14453 - _ZN10layer_norm13ln_bwd_kernelINS_13Kernel_traitsI6__halfffffjLj7168ELj1ELj1ELj8ELj16ENS_18Kernel_traits_baseILj7168ES2_ffffjLj256EEEEELb0ELb1ELb1ELb1EEEvNS_9BwdParamsE)
        .other          _ZN10layer_norm13ln_bwd_kernelINS_13Kernel_traitsI6__halfffffjLj7168ELj1ELj1ELj8ELj16ENS_18Kernel_traits_baseILj7168ES2_ffffjLj256EEEEELb0ELb1ELb1ELb1EEEvNS_9BwdParamsE,@"STO_CUDA_ENTRY STV_DEFAULT"
_ZN10layer_norm13ln_bwd_kernelINS_13Kernel_traitsI6__halfffffjLj7168ELj1ELj1ELj8ELj16ENS_18Kernel_traits_baseILj7168ES2_ffffjLj256EEEEELb0ELb1ELb1ELb1EEEvNS_9BwdParamsE:
.text._ZN10layer_norm13ln_bwd_kernelINS_13Kernel_traitsI6__halfffffjLj7168ELj1ELj1ELj8ELj16ENS_18Kernel_traits_baseILj7168ES2_ffffjLj256EEEEELb0ELb1ELb1ELb1EEEvNS_9BwdParamsE:
        /* <DEDUP_REMOVED lines=59> */
[----:B------:R-:W3:Y:S04]  /*03b0*/  LDG.E.64 R214, desc[UR12][R2.64+0x1000] ;  /* 0x0010000c02d67981 */ /* 0x000ee8000c1e1b00 */
        /* <DEDUP_REMOVED lines=15> */
[----:B0-----:R-:W-:-:S02]  /*04b0*/  MOV R4, UR4 ;  /* 0x0000000400047c02 */ /* 0x001fc40008000f00 */
[--C-:B--2---:R-:W-:Y:S02]  /*04c0*/  SHF.R.U64 R232, R216, 0x10, R217.reuse ;  /* 0x00000010d8e87819 */ /* 0x104fe400000012d9 */
[----:B------:R-:W-:Y:S02]  /*04d0*/  SHF.R.U32.HI R0, RZ, 0x10, R217 ;  /* 0x00000010ff007819 */ /* 0x000fe400000116d9 */
[--C-:B---3--:R-:W-:Y:S02]  /*04e0*/  SHF.R.U64 R233, R214, 0x10, R215.reuse ;  /* 0x00000010d6e97819 */ /* 0x108fe400000012d7 */
[----:B------:R-:W-:Y:S02]  /*04f0*/  PRMT R232, R232, 0x5410, R0 ;  /* 0x00005410e8e87816 */ /* 0x000fe40000000000 */
[----:B------:R-:W-:Y:S02]  /*0500*/  SHF.R.U32.HI R0, RZ, 0x10, R215 ;  /* 0x00000010ff007819 */ /* 0x000fe400000116d7 */
[----:B------:R-:W-:-:S02]  /*0510*/  SHF.R.U64 R235, R210, 0x10, R211 ;  /* 0x00000010d2eb7819 */ /* 0x000fc400000012d3 */
[----:B------:R-:W-:Y:S02]  /*0520*/  PRMT R233, R233, 0x5410, R0 ;  /* 0x00005410e9e97816 */ /* 0x000fe40000000000 */
[----:B------:R-:W-:Y:S02]  /*0530*/  SHF.R.U32.HI R0, RZ, 0x10, R211 ;  /* 0x00000010ff007819 */ /* 0x000fe400000116d3 */
[--C-:B----4-:R-:W-:Y:S02]  /*0540*/  SHF.R.U64 R237, R206, 0x10, R207.reuse ;  /* 0x00000010ceed7819 */ /* 0x110fe400000012cf */
[----:B------:R-:W-:Y:S02]  /*0550*/  PRMT R235, R235, 0x5410, R0 ;  /* 0x00005410ebeb7816 */ /* 0x000fe40000000000 */
[----:B------:R-:W-:Y:S02]  /*0560*/  SHF.R.U32.HI R0, RZ, 0x10, R207 ;  /* 0x00000010ff007819 */ /* 0x000fe400000116cf */
[----:B------:R-:W-:-:S02]  /*0570*/  SHF.R.U64 R240, R198, 0x10, R199 ;  /* 0x00000010c6f07819 */ /* 0x000fc400000012c7 */
[----:B------:R-:W-:Y:S02]  /*0580*/  PRMT R237, R237, 0x5410, R0 ;  /* 0x00005410eded7816 */ /* 0x000fe40000000000 */
[----:B------:R-:W-:Y:S02]  /*0590*/  SHF.R.U32.HI R0, RZ, 0x10, R199 ;  /* 0x00000010ff007819 */ /* 0x000fe400000116c7 */
[--C-:B------:R-:W-:Y:S02]  /*05a0*/  SHF.R.U64 R242, R196, 0x10, R197.reuse ;  /* 0x00000010c4f27819 */ /* 0x100fe400000012c5 */
[----:B------:R-:W-:Y:S02]  /*05b0*/  PRMT R240, R240, 0x5410, R0 ;  /* 0x00005410f0f07816 */ /* 0x000fe40000000000 */
[----:B------:R-:W-:Y:S02]  /*05c0*/  SHF.R.U32.HI R0, RZ, 0x10, R197 ;  /* 0x00000010ff007819 */ /* 0x000fe400000116c5 */
[----:B------:R-:W-:-:S02]  /*05d0*/  SHF.R.U64 R236, R208, 0x10, R209 ;  /* 0x00000010d0ec7819 */ /* 0x000fc400000012d1 */
[----:B------:R-:W-:Y:S02]  /*05e0*/  PRMT R242, R242, 0x5410, R0 ;  /* 0x00005410f2f27816 */ /* 0x000fe40000000000 */
[----:B-1----:R-:W-:Y:S02]  /*05f0*/  SHF.R.U32.HI R2, RZ, 0x10, R209 ;  /* 0x00000010ff027819 */ /* 0x002fe400000116d1 */
[--C-:B------:R-:W-:Y:S02]  /*0600*/  SHF.R.U64 R244, R26, 0x10, R27.reuse ;  /* 0x000000101af47819 */ /* 0x100fe4000000121b */
[----:B------:R-:W-:Y:S02]  /*0610*/  SHF.R.U32.HI R0, RZ, 0x10, R27 ;  /* 0x00000010ff007819 */ /* 0x000fe4000001161b */
[----:B------:R-:W-:Y:S02]  /*0620*/  PRMT R236, R236, 0x5410, R2 ;  /* 0x00005410ecec7816 */ /* 0x000fe40000000002 */
[----:B------:R-:W-:-:S02]  /*0630*/  PRMT R244, R244, 0x5410, R0 ;  /* 0x00005410f4f47816 */ /* 0x000fc40000000000 */
[--C-:B------:R-:W-:Y:S02]  /*0640*/  SHF.R.U64 R238, R204, 0x10, R205.reuse ;  /* 0x00000010ccee7819 */ /* 0x100fe400000012cd */
[----:B------:R-:W-:Y:S02]  /*0650*/  SHF.R.U32.HI R2, RZ, 0x10, R205 ;  /* 0x00000010ff027819 */ /* 0x000fe400000116cd */
        /* <DEDUP_REMOVED lines=8> */
[--C-:B------:R-:W-:Y:S02]  /*06e0*/  SHF.R.U64 R248, R20, 0x10, R21.reuse ;  /* 0x0000001014f87819 */ /* 0x100fe40000001215 */
[----:B------:R-:W-:-:S02]  /*06f0*/  SHF.R.U32.HI R0, RZ, 0x10, R21 ;  /* 0x00000010ff007819 */ /* 0x000fc40000011615 */
[----:B------:R-:W-:Y:S02]  /*0700*/  PRMT R234, R234, 0x5410, R6 ;  /* 0x00005410eaea7816 */ /* 0x000fe40000000006 */
[----:B------:R-:W-:Y:S02]  /*0710*/  PRMT R247, R247, 0x5410, R2 ;  /* 0x00005410f7f77816 */ /* 0x000fe40000000002 */
[----:B------:R-:W-:-:S07]  /*0720*/  PRMT R248, R248, 0x5410, R0 ;  /* 0x00005410f8f87816 */ /* 0x000fce0000000000 */
.L_x_12290:
        /* <DEDUP_REMOVED lines=9> */
[----:B------:R-:W-:Y:S02]  /*07c0*/  CS2R R156, SRZ ;  /* 0x00000000009c7805 */ /* 0x000fe4000001ff00 */
[----:B---3--:R-:W-:-:S13]  /*07d0*/  ISETP.GE.AND P2, PT, R2, 0x1, PT ;  /* 0x000000010200780c */ /* 0x008fda0003f46270 */
[----:B0-----:R-:W-:Y:S05]  /*07e0*/  @!P2 BRA `(.L_x_12231) ;  /* 0x0000001000d8a947 */ /* 0x001fea0003800000 */
[----:B------:R-:W0:Y:S01]  /*07f0*/  S2R R193, SR_TID.X ;  /* 0x0000000000c17919 */ /* 0x000e220000002100 */
[----:B------:R-:W1:Y:S01]  /*0800*/  LDC.64 R154, c[0x0][0x3c0] ;  /* 0x0000f000ff9a7b82 */ /* 0x000e620000000a00 */
[----:B------:R-:W-:Y:S01]  /*0810*/  IMAD R3, R4, UR14, RZ ;  /* 0x0000000e04037c24 */ /* 0x000fe2000f8e02ff */
[----:B------:R-:W-:Y:S02]  /*0820*/  IADD3 R5, PT, PT, R2, -0x1, RZ ;  /* 0xffffffff02057810 */ /* 0x000fe40007ffe0ff */
[----:B------:R-:W-:Y:S02]  /*0830*/  SHF.R.S32.HI R9, RZ, 0x1f, R4 ;  /* 0x0000001fff097819 */ /* 0x000fe40000011404 */
[----:B------:R-:W-:Y:S01]  /*0840*/  SHF.R.S32.HI R8, RZ, 0x1f, R3 ;  /* 0x0000001fff087819 */ /* 0x000fe20000011403 */
[----:B------:R-:W-:Y:S01]  /*0850*/  IMAD R5, R5, UR14, RZ ;  /* 0x0000000e05057c24 */ /* 0x000fe2000f8e02ff */
[----:B------:R-:W2:Y:S02]  /*0860*/  LDC.64 R16, c[0x0][0x3a8] ;  /* 0x0000ea00ff107b82 */ /* 0x000ea40000000a00 */
[----:B------:R-:W-:-:S02]  /*0870*/  LEA.HI R8, R8, R3, RZ, 0x2 ;  /* 0x0000000308087211 */ /* 0x000fc400078f10ff */
[----:B------:R-:W-:-:S04]  /*0880*/  SHF.R.S32.HI R10, RZ, 0x1f, R5 ;  /* 0x0000001fff0a7819 */ /* 0x000fc80000011405 */
[----:B------:R-:W3:Y:S01]  /*0890*/  LDC.64 R6, c[0x0][0x428] ;  /* 0x00010a00ff067b82 */ /* 0x000ee20000000a00 */
[----:B------:R-:W-:Y:S02]  /*08a0*/  LEA.HI R10, R10, R5, RZ, 0x2 ;  /* 0x000000050a0a7211 */ /* 0x000fe400078f10ff */
[----:B-1----:R-:W-:-:S04]  /*08b0*/  LEA R154, P0, R4, R154, 0x2 ;  /* 0x0000009a049a7211 */ /* 0x002fc800078010ff */
[----:B------:R-:W-:Y:S02]  /*08c0*/  LEA.HI.X R155, R4, R155, R9, 0x2, P0 ;  /* 0x0000009b049b7211 */ /* 0x000fe400000f1409 */
[----:B0-----:R-:W-:-:S03]  /*08d0*/  LEA.HI.SX32 R245, R8, R193, 0x1e ;  /* 0x000000c108f57211 */ /* 0x001fc600078ff2ff */
[----:B------:R-:W4:Y:S01]  /*08e0*/  LDG.E R219, desc[UR12][R154.64] ;  /* 0x0000000c9adb7981 */ /* 0x000f22000c1e1900 */
[----:B------:R-:W-:Y:S01]  /*08f0*/  LEA.HI.SX32 R193, R10, R193, 0x1e ;  /* 0x000000c10ac17211 */ /* 0x000fe200078ff2ff */
[----:B--2---:R-:W-:-:S04]  /*0900*/  IMAD.WIDE.U32 R8, R245, 0x10, R16 ;  /* 0x00000010f5087825 */ /* 0x004fc800078e0010 */
[----:B---3--:R-:W-:Y:S02]  /*0910*/  IMAD.WIDE.U32 R12, R193, 0x10, R6 ;  /* 0x00000010c10c7825 */ /* 0x008fe400078e0006 */
[----:B------:R-:W2:Y:S01]  /*0920*/  LDG.E.128 R8, desc[UR12][R8.64] ;  /* 0x0000000c08087981 */ /* 0x000ea2000c1e1d00 */
[----:B------:R-:W-:-:S03]  /*0930*/  IADD3 R243, PT, PT, R245, 0x100, RZ ;  /* 0x00000100f5f37810 */ /* 0x000fc60007ffe0ff */
[----:B------:R-:W3:Y:S01]  /*0940*/  LDG.E.128 R12, desc[UR12][R12.64] ;  /* 0x0000000c0c0c7981 */ /* 0x000ee2000c1e1d00 */
[----:B------:R-:W-:Y:S01]  /*0950*/  IADD3 R153, PT, PT, R193, 0x100, RZ ;  /* 0x00000100c1997810 */ /* 0x000fe20007ffe0ff */
[----:B------:R-:W-:-:S04]  /*0960*/  IMAD.WIDE.U32 R200, R243, 0x10, R16 ;  /* 0x00000010f3c87825 */ /* 0x000fc800078e0010 */
[----:B------:R-:W-:Y:S02]  /*0970*/  IMAD.WIDE.U32 R152, R153, 0x10, R6 ;  /* 0x0000001099987825 */ /* 0x000fe400078e0006 */
[----:B------:R-:W3:Y:S01]  /*0980*/  LDG.E.128 R200, desc[UR12][R200.64] ;  /* 0x0000000cc8c87981 */ /* 0x000ee2000c1e1d00 */
[----:B------:R-:W-:-:S03]  /*0990*/  IADD3 R161, PT, PT, R193, 0x200, RZ ;  /* 0x00000200c1a17810 */ /* 0x000fc60007ffe0ff */
[----:B------:R-:W3:Y:S01]  /*09a0*/  LDG.E.128 R152, desc[UR12][R152.64] ;  /* 0x0000000c98987981 */ /* 0x000ee2000c1e1d00 */
[----:B------:R-:W-:Y:S01]  /*09b0*/  IADD3 R239, PT, PT, R245, 0x300, RZ ;  /* 0x00000300f5ef7810 */ /* 0x000fe20007ffe0ff */
[----:B------:R-:W-:Y:S01]  /*09c0*/  IMAD.WIDE.U32 R160, R161, 0x10, R6 ;  /* 0x00000010a1a07825 */ /* 0x000fe200078e0006 */
[----:B------:R-:W-:Y:S02]  /*09d0*/  IADD3 R169, PT, PT, R193, 0x300, RZ ;  /* 0x00000300c1a97810 */ /* 0x000fe40007ffe0ff */
[----:B------:R-:W-:Y:S01]  /*09e0*/  IADD3 R241, PT, PT, R245, 0x200, RZ ;  /* 0x00000200f5f17810 */ /* 0x000fe20007ffe0ff */
[----:B------:R-:W-:Y:S02]  /*09f0*/  IMAD.WIDE.U32 R164, R239, 0x10, R16 ;  /* 0x00000010efa47825 */ /* 0x000fe400078e0010 */
[----:B------:R-:W3:Y:S02]  /*0a00*/  LDG.E.128 R160, desc[UR12][R160.64] ;  /* 0x0000000ca0a07981 */ /* 0x000ee4000c1e1d00 */
[----:B------:R-:W-:-:S02]  /*0a10*/  IMAD.WIDE.U32 R168, R169, 0x10, R6 ;  /* 0x00000010a9a87825 */ /* 0x000fc400078e0006 */
[----:B------:R-:W3:Y:S01]  /*0a20*/  LDG.E.128 R164, desc[UR12][R164.64] ;  /* 0x0000000ca4a47981 */ /* 0x000ee2000c1e1d00 */
[----:B------:R-:W-:Y:S01]  /*0a30*/  IADD3 R231, PT, PT, R245, 0x400, RZ ;  /* 0x00000400f5e77810 */ /* 0x000fe20007ffe0ff */
[--C-:B------:R-:W-:Y:S01]  /*0a40*/  IMAD.WIDE.U32 R156, R241, 0x10, R16.reuse ;  /* 0x00000010f19c7825 */ /* 0x100fe200078e0010 */
[----:B------:R-:W-:Y:S01]  /*0a50*/  IADD3 R177, PT, PT, R193, 0x400, RZ ;  /* 0x00000400c1b17810 */ /* 0x000fe20007ffe0ff */
[----:B------:R-:W3:Y:S02]  /*0a60*/  LDG.E.128 R168, desc[UR12][R168.64] ;  /* 0x0000000ca8a87981 */ /* 0x000ee4000c1e1d00 */
[----:B------:R-:W-:Y:S02]  /*0a70*/  IMAD.WIDE.U32 R172, R231, 0x10, R16 ;  /* 0x00000010e7ac7825 */ /* 0x000fe400078e0010 */
[----:B------:R-:W3:Y:S02]  /*0a80*/  LDG.E.128 R156, desc[UR12][R156.64] ;  /* 0x0000000c9c9c7981 */ /* 0x000ee4000c1e1d00 */
[----:B------:R-:W-:-:S02]  /*0a90*/  IMAD.WIDE.U32 R176, R177, 0x10, R6 ;  /* 0x00000010b1b07825 */ /* 0x000fc400078e0006 */
[----:B------:R-:W3:Y:S04]  /*0aa0*/  LDG.E.128 R172, desc[UR12][R172.64] ;  /* 0x0000000cacac7981 */ /* 0x000ee8000c1e1d00 */
[----:B------:R-:W3:Y:S01]  /*0ab0*/  LDG.E.128 R176, desc[UR12][R176.64] ;  /* 0x0000000cb0b07981 */ /* 0x000ee2000c1e1d00 */
[----:B------:R-:W-:Y:S02]  /*0ac0*/  IADD3 R3, PT, PT, R245, 0x500, RZ ;  /* 0x00000500f5037810 */ /* 0x000fe40007ffe0ff */
[----:B------:R-:W-:-:S03]  /*0ad0*/  IADD3 R185, PT, PT, R193, 0x500, RZ ;  /* 0x00000500c1b97810 */ /* 0x000fc60007ffe0ff */
[----:B------:R-:W-:-:S04]  /*0ae0*/  IMAD.WIDE.U32 R180, R3, 0x10, R16 ;  /* 0x0000001003b47825 */ /* 0x000fc800078e0010 */
[----:B------:R-:W-:Y:S02]  /*0af0*/  IMAD.WIDE.U32 R184, R185, 0x10, R6 ;  /* 0x00000010b9b87825 */ /* 0x000fe400078e0006 */
        /* <DEDUP_REMOVED lines=8> */
[----:B------:R-:W-:-:S04]  /*0b80*/  UISETP.NE.U32.AND UP0, UPT, UR6, URZ, UPT ;  /* 0x000000ff0600728c */ /* 0x000fc8000bf05070 */
[----:B------:R-:W-:-:S06]  /*0b90*/  UISETP.NE.AND.EX UP0, UPT, UR7, URZ, UPT, UP0 ;  /* 0x000000ff0700728c */ /* 0x000fcc000bf05300 */
[----:B------:R-:W-:-:S13]  /*0ba0*/  PLOP3.LUT P0, PT, PT, PT, UP0, 0x80, 0x8 ;  /* 0x000000000008781c */ /* 0x000fda0003f0f008 */
[----:B------:R-:W0:Y:S08]  /*0bb0*/  @P0 LDC.64 R224, c[0x0][0x438] ;  /* 0x00010e00ffe00b82 */ /* 0x000e300000000a00 */
[----:B------:R-:W1:Y:S08]  /*0bc0*/  @P0 LDC.64 R220, c[0x0][0x438] ;  /* 0x00010e00ffdc0b82 */ /* 0x000e700000000a00 */
[----:B------:R-:W1:Y:S08]  /*0bd0*/  @P0 LDC.64 R6, c[0x0][0x438] ;  /* 0x00010e00ff060b82 */ /* 0x000e700000000a00 */
[----:B------:R-:W1:Y:S01]  /*0be0*/  @P0 LDC.64 R16, c[0x0][0x438] ;  /* 0x00010e00ff100b82 */ /* 0x000e620000000a00 */
[----:B------:R-:W-:Y:S01]  /*0bf0*/  ISETP.NE.AND P1, PT, RZ, UR11, PT ;  /* 0x0000000bff007c0c */ /* 0x000fe2000bf25270 */
[----:B0-----:R-:W-:-:S05]  /*0c00*/  @P0 IMAD.WIDE.U32 R224, R245, 0x10, R224 ;  /* 0x00000010f5e00825 */ /* 0x001fca00078e00e0 */
[----:B------:R0:W5:Y:S01]  /*0c10*/  @P0 LDG.E.128 R112, desc[UR12][R224.64] ;  /* 0x0000000ce0700981 */ /* 0x000162000c1e1d00 */
[----:B-1----:R-:W-:Y:S01]  /*0c20*/  @P0 IMAD.WIDE.U32 R220, R3, 0x10, R220 ;  /* 0x0000001003dc0825 */ /* 0x002fe200078e00dc */
[----:B------:R-:W1:Y:S04]  /*0c30*/  @P0 LDC.64 R226, c[0x0][0x438] ;  /* 0x00010e00ffe20b82 */ /* 0x000e680000000a00 */
[----:B------:R-:W5:Y:S01]  /*0c40*/  @P0 LDG.E.128 R132, desc[UR12][R220.64] ;  /* 0x0000000cdc840981 */ /* 0x000f62000c1e1d00 */
[----:B------:R-:W-:Y:S01]  /*0c50*/  @P0 IMAD.WIDE.U32 R6, R231, 0x10, R6 ;  /* 0x00000010e7060825 */ /* 0x000fe200078e0006 */
[----:B0-----:R-:W-:Y:S02]  /*0c60*/  SHF.R.U64 R224, R18, 0x10, R19 ;  /* 0x0000001012e07819 */ /* 0x001fe40000001213 */
[----:B------:R-:W0:Y:S02]  /*0c70*/  @P0 LDC.64 R228, c[0x0][0x438] ;  /* 0x00010e00ffe40b82 */ /* 0x000e240000000a00 */
[----:B------:R1:W5:Y:S01]  /*0c80*/  @P0 LDG.E.128 R128, desc[UR12][R6.64] ;  /* 0x0000000c06800981 */ /* 0x000362000c1e1d00 */
[----:B------:R-:W-:-:S05]  /*0c90*/  @P0 IMAD.WIDE.U32 R16, R5, 0x10, R16 ;  /* 0x0000001005100825 */ /* 0x000fca00078e0010 */
[----:B------:R-:W0:Y:S01]  /*0ca0*/  @P0 LDC.64 R222, c[0x0][0x438] ;  /* 0x00010e00ffde0b82 */ /* 0x000e220000000a00 */
[----:B------:R-:W-:Y:S01]  /*0cb0*/  HADD2.F32 R5, -RZ, R18.H0_H0 ;  /* 0x20000012ff057230 */ /* 0x000fe20000004100 */
[----:B------:R3:W5:Y:S01]  /*0cc0*/  @P0 LDG.E.128 R136, desc[UR12][R16.64] ;  /* 0x0000000c10880981 */ /* 0x000762000c1e1d00 */
[----:B-1----:R-:W-:Y:S02]  /*0cd0*/  HADD2.F32 R7, -RZ, R19.H0_H0 ;  /* 0x20000013ff077230 */ /* 0x002fe40000004100 */
[----:B------:R-:W-:-:S05]  /*0ce0*/  @P0 IMAD.WIDE.U32 R226, R241, 0x10, R226 ;  /* 0x00000010f1e20825 */ /* 0x000fca00078e00e2 */
[----:B------:R1:W5:Y:S01]  /*0cf0*/  @P0 LDG.E.128 R120, desc[UR12][R226.64] ;  /* 0x0000000ce2780981 */ /* 0x000362000c1e1d00 */
[----:B0-----:R-:W-:-:S05]  /*0d00*/  @P0 IMAD.WIDE.U32 R228, R243, 0x10, R228 ;  /* 0x00000010f3e40825 */ /* 0x001fca00078e00e4 */
[----:B------:R0:W5:Y:S01]  /*0d10*/  @P0 LDG.E.128 R116, desc[UR12][R228.64] ;  /* 0x0000000ce4740981 */ /* 0x000162000c1e1d00 */
[----:B------:R-:W-:-:S05]  /*0d20*/  @P0 IMAD.WIDE.U32 R222, R239, 0x10, R222 ;  /* 0x00000010efde0825 */ /* 0x000fca00078e00de */
[----:B------:R0:W5:Y:S01]  /*0d30*/  @P0 LDG.E.128 R124, desc[UR12][R222.64] ;  /* 0x0000000cde7c0981 */ /* 0x000162000c1e1d00 */
[----:B----4-:R-:W-:-:S05]  /*0d40*/  FSEL R219, R219, RZ, !P1 ;  /* 0x000000ffdbdb7208 */ /* 0x010fca0004800000 */
[----:B--2---:R-:W-:-:S04]  /*0d50*/  FADD.FTZ R3, -R219, R8 ;  /* 0x00000008db037221 */ /* 0x004fc80000010100 */
[----:B-----5:R-:W-:Y:S01]  /*0d60*/  FMUL.FTZ R3, R0, R3 ;  /* 0x0000000300037220 */ /* 0x020fe20000410000 */
[C---:B------:R-:W-:Y:S01]  /*0d70*/  FADD.FTZ R9, -R219.reuse, R9 ;  /* 0x00000009db097221 */ /* 0x040fe20000010100 */
[C---:B------:R-:W-:Y:S01]  /*0d80*/  FADD.FTZ R225, -R219.reuse, R10 ;  /* 0x0000000adbe17221 */ /* 0x040fe20000010100 */
[----:B---3--:R-:W-:Y:S01]  /*0d90*/  FMUL.FTZ R6, R12, R5 ;  /* 0x000000050c067220 */ /* 0x008fe20000410000 */
[----:B------:R-:W-:Y:S01]  /*0da0*/  FADD.FTZ R92, R92, R12 ;  /* 0x0000000c5c5c7221 */ /* 0x000fe20000010000 */
[----:B------:R-:W-:Y:S01]  /*0db0*/  FFMA.FTZ R28, R12, R3, R28 ;  /* 0x000000030c1c7223 */ /* 0x000fe2000001001c */
[----:B------:R-:W-:Y:S01]  /*0dc0*/  HADD2.F32 R10, -RZ, R224.H0_H0 ;  /* 0x200000e0ff0a7230 */ /* 0x000fe20000004100 */
[----:B------:R-:W-:Y:S01]  /*0dd0*/  SHF.R.U32.HI R12, RZ, 0x10, R19 ;  /* 0x00000010ff0c7819 */ /* 0x000fe20000011613 */
[----:B------:R-:W-:Y:S01]  /*0de0*/  FADD.FTZ R11, -R219, R11 ;  /* 0x0000000bdb0b7221 */ /* 0x000fe20000010100 */
[----:B------:R-:W-:Y:S02]  /*0df0*/  FMUL.FTZ R8, R0, R9 ;  /* 0x0000000900087220 */ /* 0x000fe40000410000 */
[----:B------:R-:W-:Y:S01]  /*0e00*/  FMUL.FTZ R5, R13, R10 ;  /* 0x0000000a0d057220 */ /* 0x000fe20000410000 */
[----:B------:R-:W-:-:S02]  /*0e10*/  HADD2.F32 R12, -RZ, R12.H0_H0 ;  /* 0x2000000cff0c7230 */ /* 0x000fc40000004100 */
[C---:B------:R-:W-:Y:S01]  /*0e20*/  FMUL.FTZ R10, R0.reuse, R11 ;  /* 0x0000000b000a7220 */ /* 0x040fe20000410000 */
[----:B------:R-:W-:Y:S01]  /*0e30*/  FADD.FTZ R93, R93, R13 ;  /* 0x0000000d5d5d7221 */ /* 0x000fe20000010000 */
[----:B------:R-:W-:Y:S01]  /*0e40*/  FFMA.FTZ R29, R13, R8, R29 ;  /* 0x000000080d1d7223 */ /* 0x000fe2000001001d */
[----:B------:R-:W-:Y:S01]  /*0e50*/  FADD.FTZ R13, -R219, R200 ;  /* 0x000000c8db0d7221 */ /* 0x000fe20000010100 */
[----:B------:R-:W-:Y:S01]  /*0e60*/  FMUL.FTZ R11, R15, R12 ;  /* 0x0000000c0f0b7220 */ /* 0x000fe20000410000 */
[----:B------:R-:W-:Y:S01]  /*0e70*/  FADD.FTZ R95, R95, R15 ;  /* 0x0000000f5f5f7221 */ /* 0x000fe20000010000 */
[----:B------:R-:W-:Y:S01]  /*0e80*/  FFMA.FTZ R31, R15, R10, R31 ;  /* 0x0000000a0f1f7223 */ /* 0x000fe2000001001f */
[----:B------:R-:W-:Y:S02]  /*0e90*/  HADD2.F32 R15, -RZ, R216.H0_H0 ;  /* 0x200000d8ff0f7230 */ /* 0x000fe40000004100 */
[C---:B------:R-:W-:Y:S01]  /*0ea0*/  FMUL.FTZ R9, R0.reuse, R225 ;  /* 0x000000e100097220 */ /* 0x040fe20000410000 */
[----:B------:R-:W-:Y:S01]  /*0eb0*/  FMUL.FTZ R13, R0, R13 ;  /* 0x0000000d000d7220 */ /* 0x000fe20000410000 */
[----:B------:R-:W-:Y:S01]  /*0ec0*/  FADD.FTZ R201, -R219, R201 ;  /* 0x000000c9dbc97221 */ /* 0x000fe20000010100 */
[----:B------:R-:W-:Y:S01]  /*0ed0*/  FMUL.FTZ R7, R14, R7 ;  /* 0x000000070e077220 */ /* 0x000fe20000410000 */
[----:B------:R-:W-:Y:S01]  /*0ee0*/  FADD.FTZ R94, R94, R14 ;  /* 0x0000000e5e5e7221 */ /* 0x000fe20000010000 */
[----:B------:R-:W-:Y:S01]  /*0ef0*/  FFMA.FTZ R30, R14, R9, R30 ;  /* 0x000000090e1e7223 */ /* 0x000fe2000001001e */
[----:B------:R-:W-:Y:S01]  /*0f00*/  FMUL.FTZ R12, R152, R15 ;  /* 0x0000000f980c7220 */ /* 0x000fe20000410000 */
[----:B------:R-:W-:Y:S01]  /*0f10*/  FADD.FTZ R88, R88, R152 ;  /* 0x0000009858587221 */ /* 0x000fe20000010000 */
[----:B------:R-:W-:Y:S01]  /*0f20*/  FFMA.FTZ R32, R152, R13, R32 ;  /* 0x0000000d98207223 */ /* 0x000fe20000010020 */
[----:B------:R-:W-:-:S02]  /*0f30*/  HADD2.F32 R14, -RZ, R232.H0_H0 ;  /* 0x200000e8ff0e7230 */ /* 0x000fc40000004100 */
[----:B------:R-:W-:Y:S01]  /*0f40*/  FMUL.FTZ R16, R0, R201 ;  /* 0x000000c900107220 */ /* 0x000fe20000410000 */
[----:B------:R-:W-:Y:S02]  /*0f50*/  HADD2.F32 R152, -RZ, R232.H1_H1 ;  /* 0x300000e8ff987230 */ /* 0x000fe40000004100 */
[----:B------:R-:W-:Y:S01]  /*0f60*/  FADD.FTZ R89, R89, R153 ;  /* 0x0000009959597221 */ /* 0x000fe20000010000 */
[C---:B------:R-:W-:Y:S01]  /*0f70*/  FMUL.FTZ R14, R153.reuse, R14 ;  /* 0x0000000e990e7220 */ /* 0x040fe20000410000 */
[----:B------:R-:W-:Y:S01]  /*0f80*/  FFMA.FTZ R33, R153, R16, R33 ;  /* 0x0000001099217223 */ /* 0x000fe20000010021 */
[----:B------:R-:W-:Y:S01]  /*0f90*/  FMUL.FTZ R201, R155, R152 ;  /* 0x000000989bc97220 */ /* 0x000fe20000410000 */
[----:B------:R-:W-:Y:S02]  /*0fa0*/  HADD2.F32 R153, -RZ, R214.H0_H0 ;  /* 0x200000d6ff997230 */ /* 0x000fe40000004100 */
[----:B------:R-:W-:Y:S02]  /*0fb0*/  HADD2.F32 R152, -RZ, R233.H0_H0 ;  /* 0x200000e9ff987230 */ /* 0x000fe40000004100 */
[----:B------:R-:W-:Y:S01]  /*0fc0*/  FADD.FTZ R17, -R219, R202 ;  /* 0x000000cadb117221 */ /* 0x000fe20000010100 */
[----:B------:R-:W-:Y:S01]  /*0fd0*/  FMUL.FTZ R202, R160, R153 ;  /* 0x00000099a0ca7220 */ /* 0x000fe20000410000 */
[----:B------:R-:W-:-:S02]  /*0fe0*/  HADD2.F32 R153, -RZ, R215.H0_H0 ;  /* 0x200000d7ff997230 */ /* 0x000fc40000004100 */
[----:B------:R-:W-:Y:S01]  /*0ff0*/  FMUL.FTZ R221, R161, R152 ;  /* 0x00000098a1dd7220 */ /* 0x000fe20000410000 */
[----:B------:R-:W-:Y:S02]  /*1000*/  HADD2.F32 R152, -RZ, R233.H1_H1 ;  /* 0x300000e9ff987230 */ /* 0x000fe40000004100 */
[C---:B-1----:R-:W-:Y:S01]  /*1010*/  FADD.FTZ R227, -R219.reuse, R164 ;  /* 0x000000a4dbe37221 */ /* 0x042fe20000010100 */
[----:B------:R-:W-:Y:S01]  /*1020*/  FADD.FTZ R203, -R219, R203 ;  /* 0x000000cbdbcb7221 */ /* 0x000fe20000010100 */
[----:B------:R-:W-:Y:S01]  /*1030*/  FMUL.FTZ R224, R162, R153 ;  /* 0x00000099a2e07220 */ /* 0x000fe20000410000 */
[----:B------:R-:W-:Y:S02]  /*1040*/  HADD2.F32 R153, -RZ, R212.H0_H0 ;  /* 0x200000d4ff997230 */ /* 0x000fe40000004100 */
[----:B------:R-:W-:Y:S01]  /*1050*/  FMUL.FTZ R225, R163, R152 ;  /* 0x00000098a3e17220 */ /* 0x000fe20000410000 */
[--C-:B------:R-:W-:Y:S02]  /*1060*/  HADD2.F32 R152, -RZ, R234.reuse.H0_H0 ;  /* 0x200000eaff987230 */ /* 0x100fe40000004100 */
[C---:B------:R-:W-:Y:S01]  /*1070*/  FMUL.FTZ R227, R0.reuse, R227 ;  /* 0x000000e300e37220 */ /* 0x040fe20000410000 */
[----:B------:R-:W-:Y:S01]  /*1080*/  FMUL.FTZ R200, R0, R203 ;  /* 0x000000cb00c87220 */ /* 0x000fe20000410000 */
[----:B------:R-:W-:Y:S01]  /*1090*/  FADD.FTZ R165, -R219, R165 ;  /* 0x000000a5dba57221 */ /* 0x000fe20000010100 */
[----:B------:R-:W-:Y:S01]  /*10a0*/  FMUL.FTZ R226, R168, R153 ;  /* 0x00000099a8e27220 */ /* 0x000fe20000410000 */
[----:B------:R-:W-:Y:S01]  /*10b0*/  FADD.FTZ R80, R80, R168 ;  /* 0x000000a850507221 */ /* 0x000fe20000010000 */
[----:B------:R-:W-:Y:S01]  /*10c0*/  FFMA.FTZ R108, R168, R227, R108 ;  /* 0x000000e3a86c7223 */ /* 0x000fe2000001006c */
[----:B0-----:R-:W-:Y:S01]  /*10d0*/  FMUL.FTZ R229, R169, R152 ;  /* 0x00000098a9e57220 */ /* 0x001fe20000410000 */
[----:B------:R-:W-:Y:S01]  /*10e0*/  FADD.FTZ R91, R91, R155 ;  /* 0x0000009b5b5b7221 */ /* 0x000fe20000010000 */
[----:B------:R-:W-:Y:S01]  /*10f0*/  FFMA.FTZ R35, R155, R200, R35 ;  /* 0x000000c89b237223 */ /* 0x000fe20000010023 */
[----:B------:R-:W-:Y:S01]  /*1100*/  FMUL.FTZ R168, R0, R165 ;  /* 0x000000a500a87220 */ /* 0x000fe20000410000 */
[----:B------:R-:W-:-:S02]  /*1110*/  HADD2.F32 R152, -RZ, R234.H1_H1 ;  /* 0x300000eaff987230 */ /* 0x000fc40000004100 */
[C---:B------:R-:W-:Y:S01]  /*1120*/  FADD.FTZ R155, -R219.reuse, R166 ;  /* 0x000000a6db9b7221 */ /* 0x040fe20000010100 */
[----:B------:R-:W-:Y:S01]  /*1130*/  FADD.FTZ R167, -R219, R167 ;  /* 0x000000a7dba77221 */ /* 0x000fe20000010100 */
[----:B------:R-:W-:Y:S02]  /*1140*/  HADD2.F32 R153, -RZ, R213.H0_H0 ;  /* 0x200000d5ff997230 */ /* 0x000fe40000004100 */
[----:B------:R-:W-:Y:S01]  /*1150*/  FADD.FTZ R81, R81, R169 ;  /* 0x000000a951517221 */ /* 0x000fe20000010000 */
[----:B------:R-:W-:Y:S01]  /*1160*/  FFMA.FTZ R109, R169, R168, R109 ;  /* 0x000000a8a96d7223 */ /* 0x000fe2000001006d */
[C---:B------:R-:W-:Y:S01]  /*1170*/  FMUL.FTZ R169, R0.reuse, R155 ;  /* 0x0000009b00a97220 */ /* 0x040fe20000410000 */
[----:B------:R-:W-:Y:S01]  /*1180*/  FMUL.FTZ R231, R171, R152 ;  /* 0x00000098abe77220 */ /* 0x000fe20000410000 */
[C---:B------:R-:W-:Y:S01]  /*1190*/  FADD.FTZ R157, -R219.reuse, R157 ;  /* 0x0000009ddb9d7221 */ /* 0x040fe20000010100 */
[----:B------:R-:W-:Y:S01]  /*11a0*/  FMUL.FTZ R228, R0, R167 ;  /* 0x000000a700e47220 */ /* 0x000fe20000410000 */
[----:B------:R-:W-:Y:S01]  /*11b0*/  FADD.FTZ R173, -R219, R173 ;  /* 0x000000addbad7221 */ /* 0x000fe20000010100 */
[----:B------:R-:W-:-:S02]  /*11c0*/  HADD2.F32 R152, -RZ, R235.H0_H0 ;  /* 0x200000ebff987230 */ /* 0x000fc40000004100 */
[----:B------:R-:W-:Y:S02]  /*11d0*/  HADD2.F32 R155, -RZ, R210.H0_H0 ;  /* 0x200000d2ff9b7230 */ /* 0x000fe40000004100 */
[----:B------:R-:W-:Y:S01]  /*11e0*/  FADD.FTZ R159, -R219, R159 ;  /* 0x0000009fdb9f7221 */ /* 0x000fe20000010100 */
[----:B------:R-:W-:Y:S01]  /*11f0*/  FMUL.FTZ R230, R170, R153 ;  /* 0x00000099aae67220 */ /* 0x000fe20000410000 */
[----:B------:R-:W-:Y:S01]  /*1200*/  FADD.FTZ R82, R82, R170 ;  /* 0x000000aa52527221 */ /* 0x000fe20000010000 */
[----:B------:R-:W-:Y:S01]  /*1210*/  FFMA.FTZ R110, R170, R169, R110 ;  /* 0x000000a9aa6e7223 */ /* 0x000fe2000001006e */
[C---:B------:R-:W-:Y:S01]  /*1220*/  FMUL.FTZ R220, R0.reuse, R157 ;  /* 0x0000009d00dc7220 */ /* 0x040fe20000410000 */
[----:B------:R-:W-:Y:S01]  /*1230*/  FADD.FTZ R83, R83, R171 ;  /* 0x000000ab53537221 */ /* 0x000fe20000010000 */
[----:B------:R-:W-:Y:S01]  /*1240*/  FFMA.FTZ R111, R171, R228, R111 ;  /* 0x000000e4ab6f7223 */ /* 0x000fe2000001006f */
[----:B------:R-:W-:Y:S01]  /*1250*/  FMUL.FTZ R170, R0, R173 ;  /* 0x000000ad00aa7220 */ /* 0x000fe20000410000 */
[----:B------:R-:W-:-:S02]  /*1260*/  HADD2.F32 R15, -RZ, R217.H0_H0 ;  /* 0x200000d9ff0f7230 */ /* 0x000fc40000004100 */
[C---:B------:R-:W-:Y:S01]  /*1270*/  FADD.FTZ R171, -R219.reuse, R172 ;  /* 0x000000acdbab7221 */ /* 0x040fe20000010100 */
[----:B------:R-:W-:Y:S01]  /*1280*/  FADD.FTZ R157, -R219, R174 ;  /* 0x000000aedb9d7221 */ /* 0x000fe20000010100 */
[----:B------:R-:W-:Y:S01]  /*1290*/  FMUL.FTZ R173, R177, R152 ;  /* 0x00000098b1ad7220 */ /* 0x000fe20000410000 */
[----:B------:R-:W-:Y:S01]  /*12a0*/  FMUL.FTZ R17, R0, R17 ;  /* 0x0000001100117220 */ /* 0x000fe20000410000 */
[----:B------:R-:W-:Y:S01]  /*12b0*/  FMUL.FTZ R172, R176, R155 ;  /* 0x0000009bb0ac7220 */ /* 0x000fe20000410000 */
[----:B------:R-:W-:Y:S01]  /*12c0*/  FADD.FTZ R152, RZ, R6 ;  /* 0x00000006ff987221 */ /* 0x000fe20000010000 */
[C---:B------:R-:W-:Y:S01]  /*12d0*/  FMUL.FTZ R222, R0.reuse, R159 ;  /* 0x0000009f00de7220 */ /* 0x040fe20000410000 */
[----:B------:R-:W-:Y:S01]  /*12e0*/  FFMA.FTZ R155, R3, R6, RZ ;  /* 0x00000006039b7223 */ /* 0x000fe200000100ff */
[----:B------:R-:W-:Y:S01]  /*12f0*/  FADD.FTZ R153, -R219, R175 ;  /* 0x000000afdb997221 */ /* 0x000fe20000010100 */
[----:B------:R-:W-:Y:S02]  /*1300*/  HADD2.F32 R159, -RZ, R211.H0_H0 ;  /* 0x200000d3ff9f7230 */ /* 0x000fe40000004100 */
        /* <DEDUP_REMOVED lines=19> */
[----:B------:R-:W-:Y:S01]  /*1440*/  FADD.FTZ R203, -R219, R156 ;  /* 0x0000009cdbcb7221 */ /* 0x000fe20000010100 */
[----:B------:R-:W-:Y:S01]  /*1450*/  FADD.FTZ R152, R152, R15 ;  /* 0x0000000f98987221 */ /* 0x000fe20000010000 */
[----:B------:R-:W-:Y:S01]  /*1460*/  FADD.FTZ R77, R77, R177 ;  /* 0x000000b14d4d7221 */ /* 0x000fe20000010000 */
[----:B------:R-:W-:Y:S01]  /*1470*/  FFMA.FTZ R105, R177, R170, R105 ;  /* 0x000000aab1697223 */ /* 0x000fe20000010069 */
[----:B------:R-:W-:Y:S01]  /*1480*/  FFMA.FTZ R157, R17, R15, R154 ;  /* 0x0000000f119d7223 */ /* 0x000fe2000001009a */
[C---:B------:R-:W-:Y:S01]  /*1490*/  FADD.FTZ R177, -R219.reuse, R180 ;  /* 0x000000b4dbb17221 */ /* 0x040fe20000010100 */
[----:B------:R-:W-:Y:S01]  /*14a0*/  FMUL.FTZ R180, R184, R159 ;  /* 0x0000009fb8b47220 */ /* 0x000fe20000410000 */
[----:B------:R-:W-:Y:S01]  /*14b0*/  FADD.FTZ R159, R152, R201 ;  /* 0x000000c9989f7221 */ /* 0x000fe20000010000 */
[----:B------:R-:W-:Y:S01]  /*14c0*/  FMUL.FTZ R203, R0, R203 ;  /* 0x000000cb00cb7220 */ /* 0x000fe20000410000 */
[----:B------:R-:W-:Y:S01]  /*14d0*/  FFMA.FTZ R154, R200, R201, R157 ;  /* 0x000000c9c89a7223 */ /* 0x000fe2000001009d */
[----:B------:R-:W-:Y:S01]  /*14e0*/  FADD.FTZ R223, -R219, R158 ;  /* 0x0000009edbdf7221 */ /* 0x000fe20000010100 */
[----:B------:R-:W-:-:S02]  /*14f0*/  FADD.FTZ R152, R159, R202 ;  /* 0x000000ca9f987221 */ /* 0x000fc40000010000 */
[----:B------:R-:W-:Y:S01]  /*1500*/  FFMA.FTZ R157, R203, R202, R154 ;  /* 0x000000cacb9d7223 */ /* 0x000fe2000001009a */
[----:B------:R-:W-:Y:S01]  /*1510*/  FMUL.FTZ R223, R0, R223 ;  /* 0x000000df00df7220 */ /* 0x000fe20000410000 */
[----:B------:R-:W-:Y:S02]  /*1520*/  FADD.FTZ R159, R152, R221 ;  /* 0x000000dd989f7221 */ /* 0x000fe40000010000 */
[----:B------:R-:W-:Y:S02]  /*1530*/  FFMA.FTZ R152, R220, R221, R157 ;  /* 0x000000dddc987223 */ /* 0x000fe4000001009d */
[----:B------:R-:W-:Y:S02]  /*1540*/  FADD.FTZ R154, R159, R224 ;  /* 0x000000e09f9a7221 */ /* 0x000fe40000010000 */
[----:B------:R-:W-:Y:S01]  /*1550*/  FFMA.FTZ R157, R223, R224, R152 ;  /* 0x000000e0df9d7223 */ /* 0x000fe20000010098 */
[C---:B------:R-:W-:Y:S01]  /*1560*/  FADD.FTZ R155, -R219.reuse, R182 ;  /* 0x000000b6db9b7221 */ /* 0x040fe20000010100 */
[----:B------:R-:W-:Y:S01]  /*1570*/  FADD.FTZ R159, R154, R225 ;  /* 0x000000e19a9f7221 */ /* 0x000fe20000010000 */
[C---:B------:R-:W-:Y:S01]  /*1580*/  FADD.FTZ R181, -R219.reuse, R181 ;  /* 0x000000b5dbb57221 */ /* 0x040fe20000010100 */
[----:B------:R-:W-:Y:S01]  /*1590*/  FFMA.FTZ R154, R222, R225, R157 ;  /* 0x000000e1de9a7223 */ /* 0x000fe2000001009d */
[----:B------:R-:W-:Y:S01]  /*15a0*/  FADD.FTZ R153, -R219, R183 ;  /* 0x000000b7db997221 */ /* 0x000fe20000010100 */
[C---:B------:R-:W-:Y:S01]  /*15b0*/  FMUL.FTZ R183, R0.reuse, R155 ;  /* 0x0000009b00b77220 */ /* 0x040fe20000410000 */
[----:B------:R-:W-:Y:S01]  /*15c0*/  FADD.FTZ R152, R159, R226 ;  /* 0x000000e29f987221 */ /* 0x000fe20000010000 */
[----:B------:R-:W-:Y:S01]  /*15d0*/  FMUL.FTZ R182, R0, R181 ;  /* 0x000000b500b67220 */ /* 0x000fe20000410000 */
[----:B------:R-:W-:Y:S01]  /*15e0*/  FFMA.FTZ R155, R227, R226, R154 ;  /* 0x000000e2e39b7223 */ /* 0x000fe2000001009a */
[----:B------:R-:W-:-:S02]  /*15f0*/  HADD2.F32 R181, -RZ, R209.H0_H0 ;  /* 0x200000d1ffb57230 */ /* 0x000fc40000004100 */
[----:B------:R-:W-:Y:S01]  /*1600*/  FADD.FTZ R157, R152, R229 ;  /* 0x000000e5989d7221 */ /* 0x000fe20000010000 */
[----:B------:R-:W-:Y:S01]  /*1610*/  FFMA.FTZ R152, R168, R229, R155 ;  /* 0x000000e5a8987223 */ /* 0x000fe2000001009b */
[----:B------:R-:W-:Y:S01]  /*1620*/  FADD.FTZ R74, R74, R186 ;  /* 0x000000ba4a4a7221 */ /* 0x000fe20000010000 */
[C---:B------:R-:W-:Y:S01]  /*1630*/  FMUL.FTZ R181, R186.reuse, R181 ;  /* 0x000000b5bab57220 */ /* 0x040fe20000410000 */
[----:B------:R-:W-:Y:S01]  /*1640*/  FFMA.FTZ R102, R186, R183, R102 ;  /* 0x000000b7ba667223 */ /* 0x000fe20000010066 */
[C---:B------:R-:W-:Y:S01]  /*1650*/  FMUL.FTZ R186, R0.reuse, R153 ;  /* 0x0000009900ba7220 */ /* 0x040fe20000410000 */
[----:B------:R-:W-:Y:S01]  /*1660*/  FADD.FTZ R154, R157, R230 ;  /* 0x000000e69d9a7221 */ /* 0x000fe20000010000 */
[----:B------:R-:W-:Y:S01]  /*1670*/  FFMA.FTZ R153, R169, R230, R152 ;  /* 0x000000e6a9997223 */ /* 0x000fe20000010098 */
[----:B------:R-:W-:Y:S02]  /*1680*/  FMUL.FTZ R171, R0, R171 ;  /* 0x000000ab00ab7220 */ /* 0x000fe40000410000 */
[----:B------:R-:W-:Y:S01]  /*1690*/  FADD.FTZ R155, R154, R231 ;  /* 0x000000e79a9b7221 */ /* 0x000fe20000010000 */
[----:B------:R-:W-:-:S03]  /*16a0*/  FFMA.FTZ R154, R228, R231, R153 ;  /* 0x000000e7e49a7223 */ /* 0x000fc60000010099 */
[----:B------:R-:W-:Y:S01]  /*16b0*/  FADD.FTZ R152, R155, R172 ;  /* 0x000000ac9b987221 */ /* 0x000fe20000010000 */
[----:B------:R-:W-:Y:S01]  /*16c0*/  FFMA.FTZ R155, R171, R172, R154 ;  /* 0x000000acab9b7223 */ /* 0x000fe2000001009a */
[----:B------:R-:W-:Y:S01]  /*16d0*/  FADD.FTZ R76, R76, R176 ;  /* 0x000000b04c4c7221 */ /* 0x000fe20000010000 */
[----:B------:R-:W-:Y:S01]  /*16e0*/  FFMA.FTZ R104, R176, R171, R104 ;  /* 0x000000abb0687223 */ /* 0x000fe20000010068 */
[----:B------:R-:W-:Y:S02]  /*16f0*/  HADD2.F32 R176, -RZ, R235.H1_H1 ;  /* 0x300000ebffb07230 */ /* 0x000fe40000004100 */
[----:B------:R-:W-:Y:S01]  /*1700*/  FADD.FTZ R157, R152, R173 ;  /* 0x000000ad989d7221 */ /* 0x000fe20000010000 */
[----:B------:R-:W-:Y:S02]  /*1710*/  FFMA.FTZ R152, R170, R173, R155 ;  /* 0x000000adaa987223 */ /* 0x000fe4000001009b */
        /* <DEDUP_REMOVED lines=14> */
[----:B------:R-:W-:-:S02]  /*1800*/  HADD2.F32 R184, -RZ, R236.H1_H1 ;  /* 0x300000ecffb87230 */ /* 0x000fc40000004100 */
[----:B------:R-:W-:Y:S01]  /*1810*/  FADD.FTZ R153, -R219, R189 ;  /* 0x000000bddb997221 */ /* 0x000fe20000010100 */
        /* <DEDUP_REMOVED lines=8> */
[----:B------:R-:W-:Y:S02]  /*18a0*/  HADD2.F32 R185, -RZ, R206.H0_H0 ;  /* 0x200000ceffb97230 */ /* 0x000fe40000004100 */
[----:B------:R-:W-:Y:S01]  /*18b0*/  FMUL.FTZ R190, R0, R153 ;  /* 0x0000009900be7220 */ /* 0x000fe20000410000 */
[----:B------:R-:W-:Y:S01]  /*18c0*/  FADD.FTZ R187, -R219, R188 ;  /* 0x000000bcdbbb7221 */ /* 0x000fe20000010100 */
        /* <DEDUP_REMOVED lines=12> */
[----:B------:R-:W-:Y:S01]  /*1990*/  FADD.FTZ R191, -R219, R191 ;  /* 0x000000bfdbbf7221 */ /* 0x000fe20000010100 */
[----:B------:R-:W-:Y:S01]  /*19a0*/  FADD.FTZ R68, R68, R192 ;  /* 0x000000c044447221 */ /* 0x000fe20000010000 */
[----:B------:R-:W-:Y:S01]  /*19b0*/  FFMA.FTZ R96, R192, R187, R96 ;  /* 0x000000bbc0607223 */ /* 0x000fe20000010060 */
        /* <DEDUP_REMOVED lines=25> */
.L_x_12231:
        /* <DEDUP_REMOVED lines=29> */
.L_x_12232:
[----:B------:R-:W0:Y:S01]  /*1d20*/  SHFL.DOWN PT, R153, R156, 0x10, 0x1f ;  /* 0x0a001f009c997f89 */ /* 0x000e2200000e0000 */
[----:B------:R-:W1:Y:S01]  /*1d30*/  LDC R219, c[0x0][0x388] ;  /* 0x0000e200ffdb7b82 */ /* 0x000e620000000800 */
[C---:B-----5:R-:W-:Y:S01]  /*1d40*/  ISETP.GE.AND P3, PT, R218.reuse, 0x1, PT ;  /* 0x00000001da00780c */ /* 0x060fe20003f66270 */
[----:B------:R-:W-:Y:S01]  /*1d50*/  BSSY.RECONVERGENT B0, `(.L_x_12233) ;  /* 0x0000027000007945 */ /* 0x000fe20003800200 */
[----:B------:R-:W2:Y:S01]  /*1d60*/  SHFL.DOWN PT, R152, R157, 0x10, 0x1f ;  /* 0x0a001f009d987f89 */ /* 0x000ea200000e0000 */
[----:B------:R-:W-:Y:S01]  /*1d70*/  MOV R195, RZ ;  /* 0x000000ff00c37202 */ /* 0x000fe20000000f00 */
        /* <DEDUP_REMOVED lines=18> */
[----:B--2---:R-:W-:-:S04]  /*1ea0*/  FADD.FTZ R158, R156, R157 ;  /* 0x0000009d9c9e7221 */ /* 0x004fc80000010000 */
[----:B------:R-:W0:Y:S01]  /*1eb0*/  SHFL.DOWN PT, R152, R159, 0x1, 0x1f ;  /* 0x08201f009f987f89 */ /* 0x000e2200000e0000 */
[----:B------:R-:W-:-:S03]  /*1ec0*/  @P3 SHF.R.S32.HI R157, RZ, 0x1f, R218 ;  /* 0x0000001fff9d3819 */ /* 0x000fc600000114da */
[----:B------:R-:W2:Y:S01]  /*1ed0*/  SHFL.DOWN PT, R153, R158, 0x1, 0x1f ;  /* 0x08201f009e997f89 */ /* 0x000ea200000e0000 */
[----:B------:R-:W-:-:S04]  /*1ee0*/  @P3 LEA.HI R218, R157, R218, RZ, 0x2 ;  /* 0x000000da9dda3211 */ /* 0x000fc800078f10ff */
        /* <DEDUP_REMOVED lines=13> */
.L_x_12234:
[----:B------:R-:W-:Y:S05]  /*1fc0*/  BSYNC.RECONVERGENT B0 ;  /* 0x0000000000007941 */ /* 0x000fea0003800200 */
.L_x_12233:
[----:B------:R-:W1:Y:S08]  /*1fd0*/  S2UR UR5, SR_CgaCtaId ;  /* 0x00000000000579c3 */ /* 0x000e700000008800 */
[----:B------:R-:W-:Y:S06]  /*1fe0*/  BAR.SYNC.DEFER_BLOCKING 0x0 ;  /* 0x0000000000007b1d */ /* 0x000fec0000010000 */
[----:B------:R-:W-:-:S02]  /*1ff0*/  UMOV UR4, 0x400 ;  /* 0x0000040000047882 */ /* 0x000fc40000000000 */
[----:B-1----:R-:W-:Y:S01]  /*2000*/  ULEA UR4, UR5, UR4, 0x18 ;  /* 0x0000000405047291 */ /* 0x002fe2000f8ec0ff */
[----:B------:R1:W5:Y:S01]  /*2010*/  @P3 LDG.E.128 R140, desc[UR12][R156.64] ;  /* 0x0000000c9c8c3981 */ /* 0x000362000c1e1d00 */
[----:B------:R-:W-:Y:S01]  /*2020*/  UISETP.NE.U32.AND UP0, UPT, UR6, URZ, UPT ;  /* 0x000000ff0600728c */ /* 0x000fe2000bf05070 */
[----:B------:R-:W-:Y:S01]  /*2030*/  IMAD R219, R4, R219, RZ ;  /* 0x000000db04db7224 */ /* 0x000fe200078e02ff */
[----:B------:R-:W-:Y:S01]  /*2040*/  UIADD3 UR5, UPT, UPT, UR4, 0x7040, URZ ;  /* 0x0000704004057890 */ /* 0x000fe2000fffe0ff */
[----:B------:R-:W-:Y:S01]  /*2050*/  ISETP.NE.AND P1, PT, RZ, UR11, PT ;  /* 0x0000000bff007c0c */ /* 0x000fe2000bf25270 */
[----:B------:R-:W-:Y:S02]  /*2060*/  @!UP1 UIADD3 UR5, UPT, UPT, UR4, 0x7000, URZ ;  /* 0x0000700004059890 */ /* 0x000fe4000fffe0ff */
[----:B------:R-:W-:Y:S02]  /*2070*/  UIADD3 UR10, UPT, UPT, UR4, 0x7050, URZ ;  /* 0x00007050040a7890 */ /* 0x000fe4000fffe0ff */
[----:B------:R-:W-:-:S02]  /*2080*/  @!UP1 UIADD3 UR10, UPT, UPT, UR4, 0x7010, URZ ;  /* 0x00007010040a9890 */ /* 0x000fc4000fffe0ff */
[----:B------:R-:W-:-:S03]  /*2090*/  UISETP.NE.AND.EX UP0, UPT, UR7, URZ, UPT, UP0 ;  /* 0x000000ff0700728c */ /* 0x000fc6000bf05300 */
[----:B0-----:R-:W0:Y:S01]  /*20a0*/  LDS.128 R152, [UR5] ;  /* 0x00000005ff987984 */ /* 0x001e220008000c00 */
[----:B------:R-:W-:Y:S02]  /*20b0*/  UIADD3 UR5, UPT, UPT, UR4, 0x7060, URZ ;  /* 0x0000706004057890 */ /* 0x000fe4000fffe0ff */
[----:B------:R-:W-:Y:S01]  /*20c0*/  @!UP1 UIADD3 UR5, UPT, UPT, UR4, 0x7020, URZ ;  /* 0x0000702004059890 */ /* 0x000fe2000fffe0ff */
[----:B-1----:R-:W1:Y:S01]  /*20d0*/  LDS.128 R156, [UR10] ;  /* 0x0000000aff9c7984 */ /* 0x002e620008000c00 */
        /* <DEDUP_REMOVED lines=40> */
[----:B-----5:R-:W-:Y:S01]  /*2360*/  FFMA.FTZ R64, R140, R153, R64 ;  /* 0x000000998c407223 */ /* 0x020fe20000010040 */
[----:B------:R-:W-:-:S07]  /*2370*/  FMUL.FTZ R144, R153, R144 ;  /* 0x0000009099907220 */ /* 0x000fce0000410000 */
.L_x_12237:
        /* <DEDUP_REMOVED lines=10> */
.L_x_12238:
        /* <DEDUP_REMOVED lines=8> */
[----:B-----5:R-:W-:Y:S01]  /*24a0*/  FFMA.FTZ R66, R142, R153, R66 ;  /* 0x000000998e427223 */ /* 0x020fe20000010042 */
[----:B------:R-:W-:-:S07]  /*24b0*/  FMUL.FTZ R146, R153, R146 ;  /* 0x0000009299927220 */ /* 0x000fce0000410000 */
.L_x_12239:
        /* <DEDUP_REMOVED lines=8> */
[----:B-----5:R-:W-:Y:S01]  /*2540*/  FFMA.FTZ R67, R143, R152, R67 ;  /* 0x000000988f437223 */ /* 0x020fe20000010043 */
[----:B------:R-:W-:Y:S01]  /*2550*/  FMUL.FTZ R147, R152, R153 ;  /* 0x0000009998937220 */ /* 0x000fe20000410000 */
[----:B------:R-:W-:Y:S06]  /*2560*/  BRA `(.L_x_12240) ;  /* 0x0000000400d47947 */ /* 0x000fec0003800000 */
.L_x_12236:
        /* <DEDUP_REMOVED lines=13> */
[----:B------:R-:W-:Y:S01]  /*2640*/  FADD.FTZ R149, R7, -R150 ;  /* 0x8000009607957221 */ /* 0x000fe20000010000 */
[----:B------:R-:W2:Y:S01]  /*2650*/  @P3 LDC R152, c[0x0][0x40c] ;  /* 0x00010300ff983b82 */ /* 0x000ea20000000800 */
[----:B------:R-:W-:Y:S02]  /*2660*/  @P3 HADD2.F32 R150, -RZ, R20.H0_H0 ;  /* 0x20000014ff963230 */ /* 0x000fe40000004100 */
[C---:B------:R-:W-:Y:S01]  /*2670*/  FMUL.FTZ R161, R0.reuse, R161 ;  /* 0x000000a100a17220 */ /* 0x040fe20000410000 */
[----:B------:R-:W-:Y:S01]  /*2680*/  FMUL.FTZ R154, R0, R149 ;  /* 0x00000095009a7220 */ /* 0x000fe20000410000 */
[----:B------:R-:W-:Y:S01]  /*2690*/  FSEL R149, R155, RZ, P1 ;  /* 0x000000ff9b957208 */ /* 0x000fe20000800000 */
[----:B------:R-:W-:Y:S02]  /*26a0*/  @P3 HADD2.F32 R155, -RZ, R248.H0_H0 ;  /* 0x200000f8ff9b3230 */ /* 0x000fe40000004100 */
        /* <DEDUP_REMOVED lines=19> */
.L_x_12235:
[----:B------:R-:W-:Y:S01]  /*27e0*/  UMOV UR4, UR8 ;  /* 0x0000000800047c82 */ /* 0x000fe20008000000 */
[----:B------:R-:W-:Y:S01]  /*27f0*/  UMOV UR5, UR9 ;  /* 0x0000000900057c82 */ /* 0x000fe20008000000 */
[----:B------:R-:W-:-:S04]  /*2800*/  UISETP.NE.U32.AND UP0, UPT, UR4, URZ, UPT ;  /* 0x000000ff0400728c */ /* 0x000fc8000bf05070 */
[----:B------:R-:W-:-:S09]  /*2810*/  UISETP.NE.AND.EX UP0, UPT, UR5, URZ, UPT, UP0 ;  /* 0x000000ff0500728c */ /* 0x000fd2000bf05300 */
[----:B------:R-:W-:Y:S05]  /*2820*/  BRA.U UP0, `(.L_x_12241) ;  /* 0x0000000100947547 */ /* 0x000fea000b800000 */
[-CC-:B------:R-:W-:Y:S01]  /*2830*/  @P2 FFMA.FTZ R153, R3, R156.reuse, R159.reuse ;  /* 0x0000009c03992223 */ /* 0x180fe2000001009f */
[----:B------:R-:W0:Y:S01]  /*2840*/  @P3 LDC R154, c[0x0][0x40c] ;  /* 0x00010300ff9a3b82 */ /* 0x000e220000000800 */
[----:B------:R-:W-:Y:S01]  /*2850*/  @P2 FFMA.FTZ R158, R8, R156, R159 ;  /* 0x0000009c089e2223 */ /* 0x000fe2000001009f */
[----:B------:R-:W-:Y:S01]  /*2860*/  MOV R155, R112 ;  /* 0x00000070009b7202 */ /* 0x000fe20000000f00 */
[----:B------:R-:W-:Y:S02]  /*2870*/  @P2 FADD.FTZ R161, R6, -R153 ;  /* 0x8000009906a12221 */ /* 0x000fe40000010000 */
[----:B------:R-:W-:Y:S01]  /*2880*/  @P2 FADD.FTZ R160, R5, -R158 ;  /* 0x8000009e05a02221 */ /* 0x000fe20000010000 */
[----:B------:R-:W-:Y:S01]  /*2890*/  MOV R158, R113 ;  /* 0x00000071009e7202 */ /* 0x000fe20000000f00 */
[C---:B------:R-:W-:Y:S01]  /*28a0*/  @P2 FFMA.FTZ R155, R0.reuse, R161, R112 ;  /* 0x000000a1009b2223 */ /* 0x040fe20000010070 */
[----:B------:R-:W1:Y:S01]  /*28b0*/  @P3 LDC R153, c[0x0][0x40c] ;  /* 0x00010300ff993b82 */ /* 0x000e620000000800 */
[----:B------:R-:W-:Y:S01]  /*28c0*/  @P2 FFMA.FTZ R158, R0, R160, R113 ;  /* 0x000000a0009e2223 */ /* 0x000fe20000010071 */
[----:B------:R-:W-:Y:S01]  /*28d0*/  @P2 FFMA.FTZ R160, R9, R156, R159 ;  /* 0x0000009c09a02223 */ /* 0x000fe2000001009f */
[----:B------:R-:W-:-:S03]  /*28e0*/  MOV R161, R114 ;  /* 0x0000007200a17202 */ /* 0x000fc60000000f00 */
[----:B------:R-:W-:Y:S02]  /*28f0*/  @P2 FADD.FTZ R163, R7, -R160 ;  /* 0x800000a007a32221 */ /* 0x000fe40000010000 */
[----:B------:R-:W2:Y:S02]  /*2900*/  @P3 LDC R152, c[0x0][0x40c] ;  /* 0x00010300ff983b82 */ /* 0x000ea40000000800 */
[----:B------:R-:W-:Y:S01]  /*2910*/  @P2 FFMA.FTZ R161, R0, R163, R114 ;  /* 0x000000a300a12223 */ /* 0x000fe20000010072 */
[----:B0-----:R-:W-:-:S04]  /*2920*/  @P3 FMUL.FTZ R155, R155, R154 ;  /* 0x0000009a9b9b3220 */ /* 0x001fc80000410000 */
[----:B-----5:R-:W-:Y:S01]  /*2930*/  @P3 FFMA.FTZ R64, R140, R155, R64 ;  /* 0x0000009b8c403223 */ /* 0x020fe20000010040 */
[----:B-1----:R-:W-:Y:S01]  /*2940*/  @P3 FMUL.FTZ R154, R158, R153 ;  /* 0x000000999e9a3220 */ /* 0x002fe20000410000 */
[----:B------:R-:W-:-:S03]  /*2950*/  @P3 HADD2.F32 R158, -RZ, R20.H0_H0 ;  /* 0x20000014ff9e3230 */ /* 0x000fc60000004100 */
[----:B------:R-:W-:Y:S02]  /*2960*/  @P3 FFMA.FTZ R65, R141, R154, R65 ;  /* 0x0000009a8d413223 */ /* 0x000fe40000010041 */
[----:B------:R-:W-:Y:S01]  /*2970*/  @P3 FMUL.FTZ R144, R158, R155 ;  /* 0x0000009b9e903220 */ /* 0x000fe20000410000 */
[----:B--2---:R-:W-:Y:S01]  /*2980*/  @P3 FMUL.FTZ R153, R161, R152 ;  /* 0x00000098a1993220 */ /* 0x004fe20000410000 */
[----:B------:R-:W-:Y:S02]  /*2990*/  @P3 HADD2.F32 R161, -RZ, R248.H0_H0 ;  /* 0x200000f8ffa13230 */ /* 0x000fe40000004100 */
[----:B------:R-:W-:Y:S02]  /*29a0*/  @P3 HADD2.F32 R152, -RZ, R21.H0_H0 ;  /* 0x20000015ff983230 */ /* 0x000fe40000004100 */
[-C--:B------:R-:W-:Y:S01]  /*29b0*/  @P3 FFMA.FTZ R66, R142, R153.reuse, R66 ;  /* 0x000000998e423223 */ /* 0x080fe20000010042 */
[----:B------:R-:W-:Y:S02]  /*29c0*/  @P3 FMUL.FTZ R145, R161, R154 ;  /* 0x0000009aa1913220 */ /* 0x000fe40000410000 */
[----:B------:R-:W-:Y:S01]  /*29d0*/  @P3 FMUL.FTZ R146, R152, R153 ;  /* 0x0000009998923220 */ /* 0x000fe20000410000 */
        /* <DEDUP_REMOVED lines=8> */
[----:B------:R-:W-:Y:S01]  /*2a60*/  FMUL.FTZ R147, R153, R152 ;  /* 0x0000009899937220 */ /* 0x000fe20000410000 */
[----:B------:R-:W-:Y:S06]  /*2a70*/  BRA `(.L_x_12240) ;  /* 0x0000000000907947 */ /* 0x000fec0003800000 */
.L_x_12241:
[----:B------:R-:W0:Y:S01]  /*2a80*/  @P3 LDC R154, c[0x0][0x40c] ;  /* 0x00010300ff9a3b82 */ /* 0x000e220000000800 */
[-CC-:B------:R-:W-:Y:S01]  /*2a90*/  @P2 FFMA.FTZ R150, R10, R156.reuse, R159.reuse ;  /* 0x0000009c0a962223 */ /* 0x180fe2000001009f */
[----:B------:R-:W-:Y:S01]  /*2aa0*/  MOV R151, R115 ;  /* 0x0000007300977202 */ /* 0x000fe20000000f00 */
[-CC-:B------:R-:W-:Y:S01]  /*2ab0*/  @P2 FFMA.FTZ R149, R3, R156.reuse, R159.reuse ;  /* 0x0000009c03952223 */ /* 0x180fe2000001009f */
[----:B------:R-:W-:Y:S01]  /*2ac0*/  @P2 FFMA.FTZ R160, R9, R156, R159 ;  /* 0x0000009c09a02223 */ /* 0x000fe2000001009f */
[----:B------:R-:W-:Y:S01]  /*2ad0*/  @P2 FADD.FTZ R150, R11, -R150 ;  /* 0x800000960b962221 */ /* 0x000fe20000010000 */
[----:B------:R-:W-:Y:S01]  /*2ae0*/  MOV R148, R112 ;  /* 0x0000007000947202 */ /* 0x000fe20000000f00 */
[----:B------:R-:W-:Y:S01]  /*2af0*/  @P2 FADD.FTZ R149, R6, -R149 ;  /* 0x8000009506952221 */ /* 0x000fe20000010000 */
[----:B------:R-:W1:Y:S01]  /*2b00*/  @P3 LDC R155, c[0x0][0x40c] ;  /* 0x00010300ff9b3b82 */ /* 0x000e620000000800 */
[----:B------:R-:W-:Y:S01]  /*2b10*/  @P2 FFMA.FTZ R151, R0, R150, R115 ;  /* 0x0000009600972223 */ /* 0x000fe20000010073 */
[----:B------:R-:W-:Y:S01]  /*2b20*/  @P2 FFMA.FTZ R150, R8, R156, R159 ;  /* 0x0000009c08962223 */ /* 0x000fe2000001009f */
[----:B------:R-:W-:Y:S01]  /*2b30*/  @P2 FADD.FTZ R161, R7, -R160 ;  /* 0x800000a007a12221 */ /* 0x000fe20000010000 */
[C---:B------:R-:W-:Y:S01]  /*2b40*/  @P2 FFMA.FTZ R148, R0.reuse, R149, R112 ;  /* 0x0000009500942223 */ /* 0x040fe20000010070 */
[----:B------:R-:W-:Y:S01]  /*2b50*/  MOV R149, R113 ;  /* 0x0000007100957202 */ /* 0x000fe20000000f00 */
[----:B------:R-:W-:Y:S01]  /*2b60*/  @P2 FADD.FTZ R158, R5, -R150 ;  /* 0x80000096059e2221 */ /* 0x000fe20000010000 */
[----:B------:R-:W-:Y:S01]  /*2b70*/  MOV R150, R114 ;  /* 0x0000007200967202 */ /* 0x000fe20000000f00 */
[----:B------:R-:W2:Y:S01]  /*2b80*/  @P3 LDC R152, c[0x0][0x40c] ;  /* 0x00010300ff983b82 */ /* 0x000ea20000000800 */
[C---:B------:R-:W-:Y:S01]  /*2b90*/  @P2 FFMA.FTZ R150, R0.reuse, R161, R114 ;  /* 0x000000a100962223 */ /* 0x040fe20000010072 */
[----:B------:R-:W-:Y:S01]  /*2ba0*/  @P2 FFMA.FTZ R149, R0, R158, R113 ;  /* 0x0000009e00952223 */ /* 0x000fe20000010071 */
[----:B------:R-:W-:-:S02]  /*2bb0*/  @P3 HADD2.F32 R161, -RZ, R248.H1_H1 ;  /* 0x300000f8ffa13230 */ /* 0x000fc40000004100 */
[----:B------:R-:W-:-:S03]  /*2bc0*/  @P3 HADD2.F32 R158, -RZ, R20.H0_H0 ;  /* 0x20000014ff9e3230 */ /* 0x000fc60000004100 */
[----:B------:R-:W3:Y:S01]  /*2bd0*/  @P3 LDC R153, c[0x0][0x40c] ;  /* 0x00010300ff993b82 */ /* 0x000ee20000000800 */
[----:B0-----:R-:W-:-:S04]  /*2be0*/  @P3 FMUL.FTZ R154, R151, R154 ;  /* 0x0000009a979a3220 */ /* 0x001fc80000410000 */
[-C--:B------:R-:W-:Y:S01]  /*2bf0*/  @P3 FMUL.FTZ R147, R161, R154.reuse ;  /* 0x0000009aa1933220 */ /* 0x080fe20000410000 */
[----:B-----5:R-:W-:Y:S01]  /*2c00*/  @P3 FFMA.FTZ R67, R143, R154, R67 ;  /* 0x0000009a8f433223 */ /* 0x020fe20000010043 */
[----:B------:R-:W-:Y:S02]  /*2c10*/  @P3 HADD2.F32 R154, -RZ, R21.H0_H0 ;  /* 0x20000015ff9a3230 */ /* 0x000fe40000004100 */
[----:B-1----:R-:W-:-:S04]  /*2c20*/  @P3 FMUL.FTZ R155, R148, R155 ;  /* 0x0000009b949b3220 */ /* 0x002fc80000410000 */
[-C--:B------:R-:W-:Y:S01]  /*2c30*/  @P3 FMUL.FTZ R144, R158, R155.reuse ;  /* 0x0000009b9e903220 */ /* 0x080fe20000410000 */
[----:B------:R-:W-:Y:S01]  /*2c40*/  @P3 FFMA.FTZ R64, R140, R155, R64 ;  /* 0x0000009b8c403223 */ /* 0x000fe20000010040 */
[----:B------:R-:W-:Y:S02]  /*2c50*/  @P3 HADD2.F32 R155, -RZ, R248.H0_H0 ;  /* 0x200000f8ff9b3230 */ /* 0x000fe40000004100 */
[----:B--2---:R-:W-:-:S04]  /*2c60*/  @P3 FMUL.FTZ R152, R149, R152 ;  /* 0x0000009895983220 */ /* 0x004fc80000410000 */
[-C--:B------:R-:W-:Y:S01]  /*2c70*/  @P3 FMUL.FTZ R145, R155, R152.reuse ;  /* 0x000000989b913220 */ /* 0x080fe20000410000 */
[----:B------:R-:W-:Y:S01]  /*2c80*/  @P3 FFMA.FTZ R65, R141, R152, R65 ;  /* 0x000000988d413223 */ /* 0x000fe20000010041 */
[----:B---3--:R-:W-:-:S04]  /*2c90*/  @P3 FMUL.FTZ R153, R150, R153 ;  /* 0x0000009996993220 */ /* 0x008fc80000410000 */
[-C--:B------:R-:W-:Y:S01]  /*2ca0*/  @P3 FMUL.FTZ R146, R154, R153.reuse ;  /* 0x000000999a923220 */ /* 0x080fe20000410000 */
[----:B------:R-:W-:-:S07]  /*2cb0*/  @P3 FFMA.FTZ R66, R142, R153, R66 ;  /* 0x000000998e423223 */ /* 0x000fce0000010042 */
.L_x_12240:
[----:B------:R-:W-:Y:S01]  /*2cc0*/  ISETP.NE.U32.AND P1, PT, RZ, UR4, PT ;  /* 0x00000004ff007c0c */ /* 0x000fe2000bf25070 */
[----:B------:R-:W0:Y:S03]  /*2cd0*/  @P3 LDC.64 R152, c[0x0][0x468] ;  /* 0x00011a00ff983b82 */ /* 0x000e260000000a00 */
[----:B------:R-:W-:-:S13]  /*2ce0*/  ISETP.NE.AND.EX P1, PT, RZ, UR5, PT, P1 ;  /* 0x00000005ff007c0c */ /* 0x000fda000bf25310 */
[----:B------:R-:W1:Y:S01]  /*2cf0*/  @P1 LDC.64 R154, c[0x0][0x478] ;  /* 0x00011e00ff9a1b82 */ /* 0x000e620000000a00 */
[----:B0-----:R-:W-:-:S04]  /*2d00*/  @P3 IMAD.WIDE.U32 R152, R195, 0x10, R152 ;  /* 0x00000010c3983825 */ /* 0x001fc800078e0098 */
[----:B-1----:R-:W-:-:S05]  /*2d10*/  @P1 IMAD.WIDE.U32 R154, R157, 0x10, R154 ;  /* 0x000000109d9a1825 */ /* 0x002fca00078e009a */
[----:B------:R0:W-:Y:S04]  /*2d20*/  @P1 STG.E.128 desc[UR12][R154.64], R148 ;  /* 0x000000949a001986 */ /* 0x0001e8000c101d0c */
[----:B------:R0:W-:Y:S01]  /*2d30*/  @P3 STG.E.128 desc[UR12][R152.64], R144 ;  /* 0x0000009098003986 */ /* 0x0001e2000c101d0c */
[----:B------:R-:W-:Y:S05]  /*2d40*/  @!P3 BRA `(.L_x_12242) ;  /* 0x000000000010b947 */ /* 0x000fea0003800000 */
[----:B-----5:R-:W1:Y:S01]  /*2d50*/  LDC.64 R140, c[0x0][0x390] ;  /* 0x0000e400ff8c7b82 */ /* 0x020e620000000a00 */
[----:B------:R-:W-:-:S05]  /*2d60*/  IADD3 R143, PT, PT, R195, 0x100, RZ ;  /* 0x00000100c38f7810 */ /* 0x000fca0007ffe0ff */
[----:B-1----:R-:W-:-:S06]  /*2d70*/  IMAD.WIDE.U32 R140, R143, 0x10, R140 ;  /* 0x000000108f8c7825 */ /* 0x002fcc00078e008c */
[----:B------:R-:W5:Y:S02]  /*2d80*/  LDG.E.128 R140, desc[UR12][R140.64] ;  /* 0x0000000c8c8c7981 */ /* 0x000f64000c1e1d00 */
.L_x_12242:
[----:B------:R-:W-:Y:S05]  /*2d90*/  @!P0 BRA `(.L_x_12243) ;  /* 0x00000004002c8947 */ /* 0x000fea0003800000 */
[----:B------:R-:W-:Y:S05]  /*2da0*/  @!P1 BRA `(.L_x_12244) ;  /* 0x0000000000949947 */ /* 0x000fea0003800000 */
[----:B0-----:R-:W0:Y:S01]  /*2db0*/  @P3 LDC R155, c[0x0][0x40c] ;  /* 0x00010300ff9b3b82 */ /* 0x001e220000000800 */
[-CC-:B------:R-:W-:Y:S01]  /*2dc0*/  @P2 FFMA.FTZ R148, R200, R156.reuse, R159.reuse ;  /* 0x0000009cc8942223 */ /* 0x180fe2000001009f */
[-CC-:B------:R-:W-:Y:S01]  /*2dd0*/  @P2 FFMA.FTZ R149, R13, R156.reuse, R159.reuse ;  /* 0x0000009c0d952223 */ /* 0x180fe2000001009f */
[-C--:B------:R-:W-:Y:S01]  /*2de0*/  @P2 FFMA.FTZ R163, R16, R156.reuse, R159 ;  /* 0x0000009c10a32223 */ /* 0x080fe2000001009f */
[----:B------:R-:W-:Y:S01]  /*2df0*/  MOV R151, R119 ;  /* 0x0000007700977202 */ /* 0x000fe20000000f00 */
[----:B------:R-:W-:Y:S01]  /*2e00*/  @P2 FADD.FTZ R150, R201, -R148 ;  /* 0x80000094c9962221 */ /* 0x000fe20000010000 */
[----:B------:R-:W-:Y:S01]  /*2e10*/  @P2 FADD.FTZ R161, R12, -R149 ;  /* 0x800000950ca12221 */ /* 0x000fe20000010000 */
[----:B------:R-:W-:Y:S01]  /*2e20*/  @P2 FFMA.FTZ R154, R17, R156, R159 ;  /* 0x0000009c119a2223 */ /* 0x000fe2000001009f */
[----:B------:R-:W1:Y:S01]  /*2e30*/  @P3 LDC R152, c[0x0][0x40c] ;  /* 0x00010300ff983b82 */ /* 0x000e620000000800 */
[----:B------:R-:W-:Y:S01]  /*2e40*/  MOV R148, R116 ;  /* 0x0000007400947202 */ /* 0x000fe20000000f00 */
[----:B------:R-:W-:Y:S01]  /*2e50*/  @P2 FFMA.FTZ R151, R0, R150, R119 ;  /* 0x0000009600972223 */ /* 0x000fe20000010077 */
[----:B------:R-:W-:Y:S01]  /*2e60*/  @P2 FADD.FTZ R150, R14, -R163 ;  /* 0x800000a30e962221 */ /* 0x000fe20000010000 */
[C---:B------:R-:W-:Y:S01]  /*2e70*/  @P2 FFMA.FTZ R148, R0.reuse, R161, R116 ;  /* 0x000000a100942223 */ /* 0x040fe20000010074 */
[----:B------:R-:W-:Y:S01]  /*2e80*/  @P2 FADD.FTZ R161, R15, -R154 ;  /* 0x8000009a0fa12221 */ /* 0x000fe20000010000 */
[----:B------:R-:W-:Y:S01]  /*2e90*/  MOV R149, R117 ;  /* 0x0000007500957202 */ /* 0x000fe20000000f00 */
[----:B------:R-:W-:Y:S01]  /*2ea0*/  @P3 HADD2.F32 R154, -RZ, R22.H0_H0 ;  /* 0x20000016ff9a3230 */ /* 0x000fe20000004100 */
[----:B------:R-:W2:Y:S01]  /*2eb0*/  @P3 LDC R153, c[0x0][0x40c] ;  /* 0x00010300ff993b82 */ /* 0x000ea20000000800 */
[C---:B------:R-:W-:Y:S01]  /*2ec0*/  @P2 FFMA.FTZ R149, R0.reuse, R150, R117 ;  /* 0x0000009600952223 */ /* 0x040fe20000010075 */
[----:B------:R-:W-:Y:S01]  /*2ed0*/  MOV R150, R118 ;  /* 0x0000007600967202 */ /* 0x000fe20000000f00 */
[----:B------:R-:W-:Y:S01]  /*2ee0*/  @P2 FFMA.FTZ R150, R0, R161, R118 ;  /* 0x000000a100962223 */ /* 0x000fe20000010076 */
[----:B0-----:R-:W-:-:S04]  /*2ef0*/  @P3 FMUL.FTZ R155, R148, R155 ;  /* 0x0000009b949b3220 */ /* 0x001fc80000410000 */
[----:B------:R-:W-:Y:S01]  /*2f00*/  @P3 FMUL.FTZ R144, R155, R154 ;  /* 0x0000009a9b903220 */ /* 0x000fe20000410000 */
[----:B-----5:R-:W-:Y:S01]  /*2f10*/  @P3 FFMA.FTZ R60, R140, R155, R60 ;  /* 0x0000009b8c3c3223 */ /* 0x020fe2000001003c */
[----:B------:R-:W-:Y:S02]  /*2f20*/  @P3 HADD2.F32 R155, -RZ, R247.H0_H0 ;  /* 0x200000f7ff9b3230 */ /* 0x000fe40000004100 */
[----:B------:R-:W-:Y:S02]  /*2f30*/  @P3 HADD2.F32 R154, -RZ, R23.H0_H0 ;  /* 0x20000017ff9a3230 */ /* 0x000fe40000004100 */
[----:B-1----:R-:W-:-:S04]  /*2f40*/  @P3 FMUL.FTZ R152, R149, R152 ;  /* 0x0000009895983220 */ /* 0x002fc80000410000 */
[----:B------:R-:W-:Y:S01]  /*2f50*/  @P3 FMUL.FTZ R145, R152, R155 ;  /* 0x0000009b98913220 */ /* 0x000fe20000410000 */
[----:B------:R-:W-:Y:S01]  /*2f60*/  @P3 FFMA.FTZ R61, R141, R152, R61 ;  /* 0x000000988d3d3223 */ /* 0x000fe2000001003d */
        /* <DEDUP_REMOVED lines=9> */
.L_x_12244:
[-CC-:B0-----:R-:W-:Y:S01]  /*3000*/  @P2 FFMA.FTZ R153, R13, R156.reuse, R159.reuse ;  /* 0x0000009c0d992223 */ /* 0x181fe2000001009f */
[----:B------:R-:W0:Y:S01]  /*3010*/  @P3 LDC R154, c[0x0][0x40c] ;  /* 0x00010300ff9a3b82 */ /* 0x000e220000000800 */
[-CC-:B------:R-:W-:Y:S01]  /*3020*/  @P2 FFMA.FTZ R163, R16, R156.reuse, R159.reuse ;  /* 0x0000009c10a32223 */ /* 0x180fe2000001009f */
[----:B------:R-:W-:Y:S01]  /*3030*/  @P2 FFMA.FTZ R160, R17, R156, R159 ;  /* 0x0000009c11a02223 */ /* 0x000fe2000001009f */
[----:B------:R-:W-:Y:S01]  /*3040*/  @P2 FADD.FTZ R161, R12, -R153 ;  /* 0x800000990ca12221 */ /* 0x000fe20000010000 */
[----:B------:R-:W-:Y:S01]  /*3050*/  MOV R158, R117 ;  /* 0x00000075009e7202 */ /* 0x000fe20000000f00 */
[----:B------:R-:W-:Y:S01]  /*3060*/  @P2 FADD.FTZ R163, R14, -R163 ;  /* 0x800000a30ea32221 */ /* 0x000fe20000010000 */
[----:B------:R-:W-:Y:S01]  /*3070*/  MOV R155, R116 ;  /* 0x00000074009b7202 */ /* 0x000fe20000000f00 */
[C---:B------:R-:W-:Y:S01]  /*3080*/  @P2 FFMA.FTZ R155, R0.reuse, R161, R116 ;  /* 0x000000a1009b2223 */ /* 0x040fe20000010074 */
[----:B------:R-:W1:Y:S01]  /*3090*/  @P3 LDC R153, c[0x0][0x40c] ;  /* 0x00010300ff993b82 */ /* 0x000e620000000800 */
[----:B------:R-:W-:Y:S01]  /*30a0*/  @P2 FFMA.FTZ R158, R0, R163, R117 ;  /* 0x000000a3009e2223 */ /* 0x000fe20000010075 */
[----:B------:R-:W-:Y:S01]  /*30b0*/  @P2 FADD.FTZ R163, R15, -R160 ;  /* 0x800000a00fa32221 */ /* 0x000fe20000010000 */
[----:B------:R-:W-:-:S03]  /*30c0*/  MOV R161, R118 ;  /* 0x0000007600a17202 */ /* 0x000fc60000000f00 */
[----:B------:R-:W-:Y:S02]  /*30d0*/  @P2 FFMA.FTZ R161, R0, R163, R118 ;  /* 0x000000a300a12223 */ /* 0x000fe40000010076 */
[----:B------:R-:W2:Y:S01]  /*30e0*/  @P3 LDC R152, c[0x0][0x40c] ;  /* 0x00010300ff983b82 */ /* 0x000ea20000000800 */
        /* <DEDUP_REMOVED lines=22> */
.L_x_12243:
[----:B------:R-:W-:Y:S05]  /*3250*/  @!P1 BRA `(.L_x_12246) ;  /* 0x00000000009c9947 */ /* 0x000fea0003800000 */
[----:B0-----:R-:W0:Y:S01]  /*3260*/  @P3 LDC R153, c[0x0][0x40c] ;  /* 0x00010300ff993b82 */ /* 0x001e220000000800 */
[-CC-:B------:R-:W-:Y:S01]  /*3270*/  FFMA.FTZ R149, R13, R156.reuse, R159.reuse ;  /* 0x0000009c0d957223 */ /* 0x180fe2000001009f */
[-CC-:B------:R-:W-:Y:S01]  /*3280*/  FFMA.FTZ R155, R16, R156.reuse, R159.reuse ;  /* 0x0000009c109b7223 */ /* 0x180fe2000001009f */
[----:B------:R-:W-:Y:S01]  /*3290*/  ISETP.GT.AND P4, PT, R2, RZ, PT ;  /* 0x000000ff0200720c */ /* 0x000fe20003f84270 */
[-C--:B------:R-:W-:Y:S01]  /*32a0*/  FFMA.FTZ R150, R17, R156.reuse, R159 ;  /* 0x0000009c11967223 */ /* 0x080fe2000001009f */
[----:B------:R-:W-:Y:S01]  /*32b0*/  FADD.FTZ R149, R12, -R149 ;  /* 0x800000950c957221 */ /* 0x000fe20000010000 */
[----:B------:R-:W-:Y:S01]  /*32c0*/  FFMA.FTZ R158, R200, R156, R159 ;  /* 0x0000009cc89e7223 */ /* 0x000fe2000001009f */
[----:B------:R-:W-:Y:S01]  /*32d0*/  @P3 HADD2.F32 R154, -RZ, R22.H0_H0 ;  /* 0x20000016ff9a3230 */ /* 0x000fe20000004100 */
[----:B------:R-:W1:Y:S01]  /*32e0*/  @P3 LDC R151, c[0x0][0x40c] ;  /* 0x00010300ff973b82 */ /* 0x000e620000000800 */
[----:B------:R-:W-:Y:S01]  /*32f0*/  FMUL.FTZ R148, R0, R149 ;  /* 0x0000009500947220 */ /* 0x000fe20000410000 */
[----:B------:R-:W-:Y:S01]  /*3300*/  FADD.FTZ R149, R14, -R155 ;  /* 0x8000009b0e957221 */ /* 0x000fe20000010000 */
[----:B------:R-:W-:Y:S01]  /*3310*/  FADD.FTZ R155, R15, -R150 ;  /* 0x800000960f9b7221 */ /* 0x000fe20000010000 */
[----:B------:R-:W-:Y:S01]  /*3320*/  FADD.FTZ R161, R201, -R158 ;  /* 0x8000009ec9a17221 */ /* 0x000fe20000010000 */
[----:B------:R-:W-:Y:S01]  /*3330*/  @P3 HADD2.F32 R158, -RZ, R23.H0_H0 ;  /* 0x20000017ff9e3230 */ /* 0x000fe20000004100 */
[----:B------:R-:W-:Y:S01]  /*3340*/  FSEL R148, R148, RZ, P4 ;  /* 0x000000ff94947208 */ /* 0x000fe20002000000 */
[C---:B------:R-:W-:Y:S01]  /*3350*/  FMUL.FTZ R150, R0.reuse, R155 ;  /* 0x0000009b00967220 */ /* 0x040fe20000410000 */
[----:B------:R-:W2:Y:S01]  /*3360*/  @P3 LDC R152, c[0x0][0x40c] ;  /* 0x00010300ff983b82 */ /* 0x000ea20000000800 */
[----:B------:R-:W-:Y:S01]  /*3370*/  FMUL.FTZ R149, R0, R149 ;  /* 0x0000009500957220 */ /* 0x000fe20000410000 */
[----:B------:R-:W-:-:S02]  /*3380*/  @P3 HADD2.F32 R155, -RZ, R247.H0_H0 ;  /* 0x200000f7ff9b3230 */ /* 0x000fc40000004100 */
[----:B------:R-:W-:Y:S02]  /*3390*/  FSEL R150, R150, RZ, P4 ;  /* 0x000000ff96967208 */ /* 0x000fe40002000000 */
[----:B------:R-:W-:Y:S01]  /*33a0*/  FSEL R149, R149, RZ, P4 ;  /* 0x000000ff95957208 */ /* 0x000fe20002000000 */
[----:B0-----:R-:W-:-:S04]  /*33b0*/  @P3 FMUL.FTZ R153, R148, R153 ;  /* 0x0000009994993220 */ /* 0x001fc80000410000 */
[----:B------:R-:W-:Y:S01]  /*33c0*/  @P3 FMUL.FTZ R144, R154, R153 ;  /* 0x000000999a903220 */ /* 0x000fe20000410000 */
[----:B------:R-:W-:Y:S01]  /*33d0*/  FMUL.FTZ R154, R0, R161 ;  /* 0x000000a1009a7220 */ /* 0x000fe20000410000 */
[----:B-----5:R-:W-:Y:S01]  /*33e0*/  @P3 FFMA.FTZ R60, R140, R153, R60 ;  /* 0x000000998c3c3223 */ /* 0x020fe2000001003c */
[----:B-1----:R-:W-:-:S03]  /*33f0*/  @P3 FMUL.FTZ R151, R150, R151 ;  /* 0x0000009796973220 */ /* 0x002fc60000410000 */
[----:B------:R-:W-:Y:S01]  /*3400*/  FSEL R154, R154, RZ, P4 ;  /* 0x000000ff9a9a7208 */ /* 0x000fe20002000000 */
[-C--:B------:R-:W-:Y:S01]  /*3410*/  @P3 FMUL.FTZ R146, R158, R151.reuse ;  /* 0x000000979e923220 */ /* 0x080fe20000410000 */
[----:B------:R-:W-:Y:S02]  /*3420*/  @P3 FFMA.FTZ R62, R142, R151, R62 ;  /* 0x000000978e3e3223 */ /* 0x000fe4000001003e */
        /* <DEDUP_REMOVED lines=10> */
.L_x_12246:
[----:B------:R-:W-:Y:S05]  /*34d0*/  @!P3 BRA `(.L_x_12247) ;  /* 0x000000000024b947 */ /* 0x000fea0003800000 */
[----:B0-----:R-:W-:Y:S01]  /*34e0*/  FFMA.FTZ R153, R13, R156, R159 ;  /* 0x0000009c0d997223 */ /* 0x001fe2000001009f */
[----:B------:R-:W-:Y:S01]  /*34f0*/  ISETP.GT.AND P4, PT, R2, RZ, PT ;  /* 0x000000ff0200720c */ /* 0x000fe20003f84270 */
[----:B------:R-:W-:Y:S02]  /*3500*/  HADD2.F32 R152, -RZ, R22.H0_H0 ;  /* 0x20000016ff987230 */ /* 0x000fe40000004100 */
[----:B------:R-:W-:-:S04]  /*3510*/  FADD.FTZ R153, R12, -R153 ;  /* 0x800000990c997221 */ /* 0x000fc80000010000 */
[----:B------:R-:W-:-:S05]  /*3520*/  FMUL.FTZ R144, R0, R153 ;  /* 0x0000009900907220 */ /* 0x000fca0000410000 */
[----:B------:R-:W-:-:S05]  /*3530*/  FSEL R144, R144, RZ, P4 ;  /* 0x000000ff90907208 */ /* 0x000fca0002000000 */
[----:B------:R-:W-:-:S04]  /*3540*/  FMUL.FTZ R153, R144, UR16 ;  /* 0x0000001090997c20 */ /* 0x000fc80008410000 */
[-C--:B-----5:R-:W-:Y:S01]  /*3550*/  FFMA.FTZ R60, R140, R153.reuse, R60 ;  /* 0x000000998c3c7223 */ /* 0x0a0fe2000001003c */
[----:B------:R-:W-:-:S07]  /*3560*/  FMUL.FTZ R144, R152, R153 ;  /* 0x0000009998907220 */ /* 0x000fce0000410000 */
.L_x_12247:
        /* <DEDUP_REMOVED lines=10> */
.L_x_12248:
        /* <DEDUP_REMOVED lines=10> */
.L_x_12249:
[----:B------:R-:W-:Y:S05]  /*36b0*/  @!P3 BRA `(.L_x_12245) ;  /* 0x000000000024b947 */ /* 0x000fea0003800000 */
[----:B0-----:R-:W-:Y:S01]  /*36c0*/  FFMA.FTZ R152, R200, R156, R159 ;  /* 0x0000009cc8987223 */ /* 0x001fe2000001009f */
[----:B------:R-:W-:Y:S01]  /*36d0*/  ISETP.GT.AND P4, PT, R2, RZ, PT ;  /* 0x000000ff0200720c */ /* 0x000fe20003f84270 */
[----:B------:R-:W-:Y:S02]  /*36e0*/  HADD2.F32 R153, -RZ, R247.H1_H1 ;  /* 0x300000f7ff997230 */ /* 0x000fe40000004100 */
[----:B------:R-:W-:-:S04]  /*36f0*/  FADD.FTZ R147, R201, -R152 ;  /* 0x80000098c9937221 */ /* 0x000fc80000010000 */
[----:B------:R-:W-:-:S05]  /*3700*/  FMUL.FTZ R147, R0, R147 ;  /* 0x0000009300937220 */ /* 0x000fca0000410000 */
[----:B------:R-:W-:-:S05]  /*3710*/  FSEL R147, R147, RZ, P4 ;  /* 0x000000ff93937208 */ /* 0x000fca0002000000 */
[----:B------:R-:W-:-:S04]  /*3720*/  FMUL.FTZ R152, R147, UR16 ;  /* 0x0000001093987c20 */ /* 0x000fc80008410000 */
[-C--:B-----5:R-:W-:Y:S01]  /*3730*/  FFMA.FTZ R63, R143, R152.reuse, R63 ;  /* 0x000000988f3f7223 */ /* 0x0a0fe2000001003f */
[----:B------:R-:W-:-:S07]  /*3740*/  FMUL.FTZ R147, R153, R152 ;  /* 0x0000009899937220 */ /* 0x000fce0000410000 */
.L_x_12245:
[----:B0-----:R-:W0:Y:S01]  /*3750*/  @P1 LDC.64 R154, c[0x0][0x478] ;  /* 0x00011e00ff9a1b82 */ /* 0x001e220000000a00 */
        /* <DEDUP_REMOVED lines=8> */
[----:B-----5:R-:W1:Y:S01]  /*37e0*/  LDC.64 R140, c[0x0][0x390] ;  /* 0x0000e400ff8c7b82 */ /* 0x020e620000000a00 */
[----:B------:R-:W-:-:S05]  /*37f0*/  IADD3 R143, PT, PT, R195, 0x200, RZ ;  /* 0x00000200c38f7810 */ /* 0x000fca0007ffe0ff */
[----:B-1----:R-:W-:-:S06]  /*3800*/  IMAD.WIDE.U32 R140, R143, 0x10, R140 ;  /* 0x000000108f8c7825 */ /* 0x002fcc00078e008c */
[----:B------:R-:W5:Y:S02]  /*3810*/  LDG.E.128 R140, desc[UR12][R140.64] ;  /* 0x0000000c8c8c7981 */ /* 0x000f64000c1e1d00 */
.L_x_12250:
[----:B------:R-:W-:Y:S05]  /*3820*/  @!P0 BRA `(.L_x_12251) ;  /* 0x00000004002c8947 */ /* 0x000fea0003800000 */
[----:B------:R-:W-:Y:S05]  /*3830*/  @!P1 BRA `(.L_x_12252) ;  /* 0x0000000000949947 */ /* 0x000fea0003800000 */
[----:B0-----:R-:W0:Y:S01]  /*3840*/  @P3 LDC R155, c[0x0][0x40c] ;  /* 0x00010300ff9b3b82 */ /* 0x001e220000000800 */
[-CC-:B------:R-:W-:Y:S01]  /*3850*/  @P2 FFMA.FTZ R149, R203, R156.reuse, R159.reuse ;  /* 0x0000009ccb952223 */ /* 0x180fe2000001009f */
[-CC-:B------:R-:W-:Y:S01]  /*3860*/  @P2 FFMA.FTZ R148, R222, R156.reuse, R159.reuse ;  /* 0x0000009cde942223 */ /* 0x180fe2000001009f */
[----:B------:R-:W-:Y:S01]  /*3870*/  @P2 FFMA.FTZ R150, R220, R156, R159 ;  /* 0x0000009cdc962223 */ /* 0x000fe2000001009f */
[----:B------:R-:W-:Y:S01]  /*3880*/  MOV R151, R123 ;  /* 0x0000007b00977202 */ /* 0x000fe20000000f00 */
[----:B------:R-:W-:Y:S01]  /*3890*/  @P2 FADD.FTZ R161, R202, -R149 ;  /* 0x80000095caa12221 */ /* 0x000fe20000010000 */
[----:B------:R-:W-:Y:S01]  /*38a0*/  @P2 FADD.FTZ R154, R225, -R148 ;  /* 0x80000094e19a2221 */ /* 0x000fe20000010000 */
[----:B------:R-:W-:Y:S01]  /*38b0*/  MOV R148, R120 ;  /* 0x0000007800947202 */ /* 0x000fe20000000f00 */
[----:B------:R-:W1:Y:S01]  /*38c0*/  @P3 LDC R152, c[0x0][0x40c] ;  /* 0x00010300ff983b82 */ /* 0x000e620000000800 */
[C---:B------:R-:W-:Y:S01]  /*38d0*/  @P2 FFMA.FTZ R148, R0.reuse, R161, R120 ;  /* 0x000000a100942223 */ /* 0x040fe20000010078 */
[----:B------:R-:W-:Y:S01]  /*38e0*/  @P2 FFMA.FTZ R161, R223, R156, R159 ;  /* 0x0000009cdfa12223 */ /* 0x000fe2000001009f */
[----:B------:R-:W-:Y:S01]  /*38f0*/  @P2 FADD.FTZ R150, R221, -R150 ;  /* 0x80000096dd962221 */ /* 0x000fe20000010000 */
[----:B------:R-:W-:Y:S01]  /*3900*/  @P2 FFMA.FTZ R151, R0, R154, R123 ;  /* 0x0000009a00972223 */ /* 0x000fe2000001007b */
[----:B------:R-:W-:Y:S01]  /*3910*/  MOV R149, R121 ;  /* 0x0000007900957202 */ /* 0x000fe20000000f00 */
[----:B------:R-:W-:Y:S01]  /*3920*/  @P2 FADD.FTZ R161, R224, -R161 ;  /* 0x800000a1e0a12221 */ /* 0x000fe20000010000 */
        /* <DEDUP_REMOVED lines=22> */
.L_x_12252:
[--C-:B0-----:R-:W-:Y:S01]  /*3a90*/  @P2 FFMA.FTZ R153, R203, R156, R159.reuse ;  /* 0x0000009ccb992223 */ /* 0x101fe2000001009f */
[----:B------:R-:W0:Y:S01]  /*3aa0*/  @P3 LDC R154, c[0x0][0x40c] ;  /* 0x00010300ff9a3b82 */ /* 0x000e220000000800 */
[----:B------:R-:W-:Y:S01]  /*3ab0*/  MOV R155, R120 ;  /* 0x00000078009b7202 */ /* 0x000fe20000000f00 */
[----:B------:R-:W-:Y:S01]  /*3ac0*/  @P2 FFMA.FTZ R158, R220, R156, R159 ;  /* 0x0000009cdc9e2223 */ /* 0x000fe2000001009f */
[----:B------:R-:W-:-:S03]  /*3ad0*/  @P2 FADD.FTZ R161, R202, -R153 ;  /* 0x80000099caa12221 */ /* 0x000fc60000010000 */
[----:B------:R-:W-:Y:S01]  /*3ae0*/  @P2 FADD.FTZ R160, R221, -R158 ;  /* 0x8000009edda02221 */ /* 0x000fe20000010000 */
[C---:B------:R-:W-:Y:S01]  /*3af0*/  @P2 FFMA.FTZ R155, R0.reuse, R161, R120 ;  /* 0x000000a1009b2223 */ /* 0x040fe20000010078 */
[----:B------:R-:W1:Y:S01]  /*3b00*/  @P3 LDC R153, c[0x0][0x40c] ;  /* 0x00010300ff993b82 */ /* 0x000e620000000800 */
[----:B------:R-:W-:Y:S01]  /*3b10*/  @P2 FFMA.FTZ R161, R223, R156, R159 ;  /* 0x0000009cdfa12223 */ /* 0x000fe2000001009f */
[----:B------:R-:W-:Y:S01]  /*3b20*/  MOV R158, R121 ;  /* 0x00000079009e7202 */ /* 0x000fe20000000f00 */
[----:B------:R-:W-:Y:S02]  /*3b30*/  @P2 FFMA.FTZ R158, R0, R160, R121 ;  /* 0x000000a0009e2223 */ /* 0x000fe40000010079 */
[----:B------:R-:W-:Y:S01]  /*3b40*/  @P2 FADD.FTZ R163, R224, -R161 ;  /* 0x800000a1e0a32221 */ /* 0x000fe20000010000 */
[----:B------:R-:W-:Y:S02]  /*3b50*/  MOV R161, R122 ;  /* 0x0000007a00a17202 */ /* 0x000fe40000000f00 */
[----:B------:R-:W2:Y:S01]  /*3b60*/  @P3 LDC R152, c[0x0][0x40c] ;  /* 0x00010300ff983b82 */ /* 0x000ea20000000800 */
        /* <DEDUP_REMOVED lines=23> */
.L_x_12251:
[----:B------:R-:W-:Y:S05]  /*3ce0*/  @!P1 BRA `(.L_x_12254) ;  /* 0x00000000009c9947 */ /* 0x000fea0003800000 */
[----:B0-----:R-:W0:Y:S01]  /*3cf0*/  @P3 LDC R153, c[0x0][0x40c] ;  /* 0x00010300ff993b82 */ /* 0x001e220000000800 */
[-CC-:B------:R-:W-:Y:S01]  /*3d00*/  FFMA.FTZ R149, R203, R156.reuse, R159.reuse ;  /* 0x0000009ccb957223 */ /* 0x180fe2000001009f */
[----:B------:R-:W-:Y:S01]  /*3d10*/  ISETP.GT.AND P4, PT, R2, RZ, PT ;  /* 0x000000ff0200720c */ /* 0x000fe20003f84270 */
[-CC-:B------:R-:W-:Y:S01]  /*3d20*/  FFMA.FTZ R155, R223, R156.reuse, R159.reuse ;  /* 0x0000009cdf9b7223 */ /* 0x180fe2000001009f */
[-C--:B------:R-:W-:Y:S01]  /*3d30*/  FFMA.FTZ R150, R220, R156.reuse, R159 ;  /* 0x0000009cdc967223 */ /* 0x080fe2000001009f */
[----:B------:R-:W-:Y:S01]  /*3d40*/  FADD.FTZ R149, R202, -R149 ;  /* 0x80000095ca957221 */ /* 0x000fe20000010000 */
[----:B------:R-:W-:Y:S01]  /*3d50*/  FFMA.FTZ R158, R222, R156, R159 ;  /* 0x0000009cde9e7223 */ /* 0x000fe2000001009f */
[----:B------:R-:W-:Y:S01]  /*3d60*/  FADD.FTZ R155, R224, -R155 ;  /* 0x8000009be09b7221 */ /* 0x000fe20000010000 */
[----:B------:R-:W1:Y:S01]  /*3d70*/  @P3 LDC R151, c[0x0][0x40c] ;  /* 0x00010300ff973b82 */ /* 0x000e620000000800 */
[----:B------:R-:W-:Y:S01]  /*3d80*/  FMUL.FTZ R148, R0, R149 ;  /* 0x0000009500947220 */ /* 0x000fe20000410000 */
[----:B------:R-:W-:Y:S01]  /*3d90*/  FADD.FTZ R149, R221, -R150 ;  /* 0x80000096dd957221 */ /* 0x000fe20000010000 */
[----:B------:R-:W-:-:S02]  /*3da0*/  @P3 HADD2.F32 R154, -RZ, R24.H0_H0 ;  /* 0x20000018ff9a3230 */ /* 0x000fc40000004100 */
[----:B------:R-:W-:Y:S01]  /*3db0*/  FMUL.FTZ R150, R0, R155 ;  /* 0x0000009b00967220 */ /* 0x000fe20000410000 */
[----:B------:R-:W-:Y:S01]  /*3dc0*/  FADD.FTZ R161, R225, -R158 ;  /* 0x8000009ee1a17221 */ /* 0x000fe20000010000 */
[----:B------:R-:W-:Y:S01]  /*3dd0*/  FSEL R148, R148, RZ, P4 ;  /* 0x000000ff94947208 */ /* 0x000fe20002000000 */
[----:B------:R-:W-:Y:S01]  /*3de0*/  FMUL.FTZ R149, R0, R149 ;  /* 0x0000009500957220 */ /* 0x000fe20000410000 */
[----:B------:R-:W2:Y:S01]  /*3df0*/  @P3 LDC R152, c[0x0][0x40c] ;  /* 0x00010300ff983b82 */ /* 0x000ea20000000800 */
[----:B------:R-:W-:Y:S01]  /*3e00*/  FSEL R150, R150, RZ, P4 ;  /* 0x000000ff96967208 */ /* 0x000fe20002000000 */
[----:B------:R-:W-:Y:S02]  /*3e10*/  @P3 HADD2.F32 R158, -RZ, R25.H0_H0 ;  /* 0x20000019ff9e3230 */ /* 0x000fe40000004100 */
[----:B------:R-:W-:Y:S01]  /*3e20*/  FSEL R149, R149, RZ, P4 ;  /* 0x000000ff95957208 */ /* 0x000fe20002000000 */
[----:B------:R-:W-:Y:S02]  /*3e30*/  @P3 HADD2.F32 R155, -RZ, R246.H0_H0 ;  /* 0x200000f6ff9b3230 */ /* 0x000fe40000004100 */
        /* <DEDUP_REMOVED lines=18> */
.L_x_12254:
        /* <DEDUP_REMOVED lines=10> */
.L_x_12255:
        /* <DEDUP_REMOVED lines=10> */
.L_x_12256:
        /* <DEDUP_REMOVED lines=10> */
.L_x_12257:
        /* <DEDUP_REMOVED lines=10> */
.L_x_12253:
        /* <DEDUP_REMOVED lines=13> */
.L_x_12258:
        /* <DEDUP_REMOVED lines=39> */
.L_x_12260:
        /* <DEDUP_REMOVED lines=37> */
.L_x_12259:
        /* <DEDUP_REMOVED lines=40> */
.L_x_12262:
        /* <DEDUP_REMOVED lines=10> */
.L_x_12263:
        /* <DEDUP_REMOVED lines=10> */
.L_x_12264:
        /* <DEDUP_REMOVED lines=10> */
.L_x_12265:
        /* <DEDUP_REMOVED lines=10> */
.L_x_12261:
        /* <DEDUP_REMOVED lines=13> */
.L_x_12266:
        /* <DEDUP_REMOVED lines=13> */
[----:B------:R-:W-:Y:S01]  /*4e10*/  @P2 FFMA.FTZ R161, R175, R156, R159 ;  /* 0x0000009cafa12223 */ /* 0x000fe2000001009f */
[----:B------:R-:W-:Y:S01]  /*4e20*/  @P2 FFMA.FTZ R151, R0, R154, R131 ;  /* 0x0000009a00972223 */ /* 0x000fe20000010083 */
[----:B------:R-:W-:Y:S01]  /*4e30*/  MOV R149, R129 ;  /* 0x0000008100957202 */ /* 0x000fe20000000f00 */
[----:B------:R-:W-:-:S02]  /*4e40*/  @P3 HADD2.F32 R154, -RZ, R196.H0_H0 ;  /* 0x200000c4ff9a3230 */ /* 0x000fc40000004100 */
[----:B------:R-:W-:Y:S01]  /*4e50*/  @P2 FADD.FTZ R161, R174, -R161 ;  /* 0x800000a1aea12221 */ /* 0x000fe20000010000 */
        /* <DEDUP_REMOVED lines=21> */
.L_x_12268:
        /* <DEDUP_REMOVED lines=35> */
[----:B------:R-:W-:Y:S01]  /*51e0*/  FMUL.FTZ R147, R153, R152 ;  /* 0x0000009899937220 */ /* 0x000fe20000410000 */
[----:B------:R-:W-:Y:S06]  /*51f0*/  BRA `(.L_x_12269) ;  /* 0x0000000400407947 */ /* 0x000fec0003800000 */
.L_x_12267:
        /* <DEDUP_REMOVED lines=40> */
.L_x_12270:
        /* <DEDUP_REMOVED lines=10> */
.L_x_12271:
        /* <DEDUP_REMOVED lines=10> */
.L_x_12272:
        /* <DEDUP_REMOVED lines=10> */
.L_x_12273:
        /* <DEDUP_REMOVED lines=10> */
.L_x_12269:
        /* <DEDUP_REMOVED lines=13> */
.L_x_12274:
[----:B------:R-:W-:Y:S05]  /*57d0*/  @!P0 BRA `(.L_x_12275) ;  /* 0x00000004002c8947 */ /* 0x000fea0003800000 */
[----:B------:R-:W-:Y:S05]  /*57e0*/  @!P1 BRA `(.L_x_12276) ;  /* 0x0000000000949947 */ /* 0x000fea0003800000 */
[----:B0-----:R-:W0:Y:S01]  /*57f0*/  @P3 LDC R155, c[0x0][0x40c] ;  /* 0x00010300ff9b3b82 */ /* 0x001e220000000800 */
[-CC-:B------:R-:W-:Y:S01]  /*5800*/  @P2 FFMA.FTZ R161, R186, R156.reuse, R159.reuse ;  /* 0x0000009cbaa12223 */ /* 0x180fe2000001009f */
[-CC-:B------:R-:W-:Y:S01]  /*5810*/  @P2 FFMA.FTZ R149, R177, R156.reuse, R159.reuse ;  /* 0x0000009cb1952223 */ /* 0x180fe2000001009f */
[----:B------:R-:W-:Y:S01]  /*5820*/  MOV R151, R135 ;  /* 0x0000008700977202 */ /* 0x000fe20000000f00 */
[----:B------:R-:W-:Y:S01]  /*5830*/  @P2 FFMA.FTZ R150, R182, R156, R159 ;  /* 0x0000009cb6962223 */ /* 0x000fe2000001009f */
[----:B------:R-:W-:Y:S01]  /*5840*/  @P2 FADD.FTZ R154, R184, -R161 ;  /* 0x800000a1b89a2221 */ /* 0x000fe20000010000 */
[----:B------:R-:W-:Y:S01]  /*5850*/  @P2 FADD.FTZ R161, R180, -R149 ;  /* 0x80000095b4a12221 */ /* 0x000fe20000010000 */
[----:B------:R-:W-:Y:S01]  /*5860*/  MOV R148, R132 ;  /* 0x0000008400947202 */ /* 0x000fe20000000f00 */
[----:B------:R-:W1:Y:S01]  /*5870*/  @P3 LDC R152, c[0x0][0x40c] ;  /* 0x00010300ff983b82 */ /* 0x000e620000000800 */
[C---:B------:R-:W-:Y:S01]  /*5880*/  @P2 FFMA.FTZ R151, R0.reuse, R154, R135 ;  /* 0x0000009a00972223 */ /* 0x040fe20000010087 */
[----:B------:R-:W-:Y:S01]  /*5890*/  @P2 FFMA.FTZ R154, R183, R156, R159 ;  /* 0x0000009cb79a2223 */ /* 0x000fe2000001009f */
[----:B------:R-:W-:Y:S01]  /*58a0*/  @P2 FADD.FTZ R150, R179, -R150 ;  /* 0x80000096b3962221 */ /* 0x000fe20000010000 */
[C---:B------:R-:W-:Y:S01]  /*58b0*/  @P2 FFMA.FTZ R148, R0.reuse, R161, R132 ;  /* 0x000000a100942223 */ /* 0x040fe20000010084 */
        /* <DEDUP_REMOVED lines=24> */
.L_x_12276:
[-CC-:B0-----:R-:W-:Y:S01]  /*5a40*/  @P2 FFMA.FTZ R153, R177, R156.reuse, R159.reuse ;  /* 0x0000009cb1992223 */ /* 0x181fe2000001009f */
        /* <DEDUP_REMOVED lines=36> */
.L_x_12275:
        /* <DEDUP_REMOVED lines=40> */
.L_x_12278:
        /* <DEDUP_REMOVED lines=10> */
.L_x_12279:
        /* <DEDUP_REMOVED lines=10> */
.L_x_12280:
        /* <DEDUP_REMOVED lines=10> */
.L_x_12281:
        /* <DEDUP_REMOVED lines=10> */
.L_x_12277:
[----:B0-----:R-:W0:Y:S01]  /*6190*/  @P1 LDC.64 R152, c[0x0][0x478] ;  /* 0x00011e00ff981b82 */ /* 0x001e220000000a00 */
[----:B------:R-:W-:Y:S02]  /*61a0*/  @P1 IADD3 R161, PT, PT, R157, 0x500, RZ ;  /* 0x000005009da11810 */ /* 0x000fe40007ffe0ff */
[C---:B------:R-:W-:Y:S02]  /*61b0*/  @P3 IADD3 R163, PT, PT, R195.reuse, 0x500, RZ ;  /* 0x00000500c3a33810 */ /* 0x040fe40007ffe0ff */
[----:B------:R-:W-:-:S03]  /*61c0*/  IADD3 R195, PT, PT, R195, 0x600, RZ ;  /* 0x00000600c3c37810 */ /* 0x000fc60007ffe0ff */
[----:B------:R-:W1:Y:S01]  /*61d0*/  @P3 LDC.64 R154, c[0x0][0x468] ;  /* 0x00011a00ff9a3b82 */ /* 0x000e620000000a00 */
[----:B0-----:R-:W-:-:S05]  /*61e0*/  @P1 IMAD.WIDE.U32 R152, R161, 0x10, R152 ;  /* 0x00000010a1981825 */ /* 0x001fca00078e0098 */
[----:B------:R0:W-:Y:S01]  /*61f0*/  @P1 STG.E.128 desc[UR12][R152.64], R148 ;  /* 0x0000009498001986 */ /* 0x0001e2000c101d0c */
[----:B-1----:R-:W-:-:S05]  /*6200*/  @P3 IMAD.WIDE.U32 R154, R163, 0x10, R154 ;  /* 0x00000010a39a3825 */ /* 0x002fca00078e009a */
[----:B------:R0:W-:Y:S01]  /*6210*/  @P3 STG.E.128 desc[UR12][R154.64], R144 ;  /* 0x000000909a003986 */ /* 0x0001e2000c101d0c */
[----:B------:R-:W-:Y:S05]  /*6220*/  @!P3 BRA `(.L_x_12282) ;  /* 0x00000000000cb947 */ /* 0x000fea0003800000 */
[----:B-----5:R-:W1:Y:S02]  /*6230*/  LDC.64 R140, c[0x0][0x390] ;  /* 0x0000e400ff8c7b82 */ /* 0x020e640000000a00 */
[----:B-1----:R-:W-:-:S06]  /*6240*/  IMAD.WIDE.U32 R140, R195, 0x10, R140 ;  /* 0x00000010c38c7825 */ /* 0x002fcc00078e008c */
[----:B------:R-:W5:Y:S02]  /*6250*/  LDG.E.128 R140, desc[UR12][R140.64] ;  /* 0x0000000c8c8c7981 */ /* 0x000f64000c1e1d00 */
.L_x_12282:
[----:B------:R-:W-:Y:S05]  /*6260*/  @!P0 BRA `(.L_x_12283) ;  /* 0x0000000400308947 */ /* 0x000fea0003800000 */
[----:B------:R-:W-:Y:S05]  /*6270*/  @!P1 BRA `(.L_x_12284) ;  /* 0x0000000000989947 */ /* 0x000fea0003800000 */
[----:B0-----:R-:W0:Y:S01]  /*6280*/  @P3 LDC R151, c[0x0][0x40c] ;  /* 0x00010300ff973b82 */ /* 0x001e220000000800 */
[-CC-:B------:R-:W-:Y:S01]  /*6290*/  @P2 FFMA.FTZ R150, R187, R156.reuse, R159.reuse ;  /* 0x0000009cbb962223 */ /* 0x180fe2000001009f */
[-CC-:B------:R-:W-:Y:S01]  /*62a0*/  @P2 FFMA.FTZ R158, R194, R156.reuse, R159.reuse ;  /* 0x0000009cc29e2223 */ /* 0x180fe2000001009f */
[-CC-:B------:R-:W-:Y:S01]  /*62b0*/  @P2 FFMA.FTZ R155, R190, R156.reuse, R159.reuse ;  /* 0x0000009cbe9b2223 */ /* 0x180fe2000001009f */
[----:B------:R-:W-:Y:S01]  /*62c0*/  @P2 FFMA.FTZ R159, R189, R156, R159 ;  /* 0x0000009cbd9f2223 */ /* 0x000fe2000001009f */
[----:B------:R-:W-:Y:S01]  /*62d0*/  @P2 FADD.FTZ R149, R185, -R150 ;  /* 0x80000096b9952221 */ /* 0x000fe20000010000 */
[----:B------:R-:W-:Y:S01]  /*62e0*/  MOV R148, R136 ;  /* 0x0000008800947202 */ /* 0x000fe20000000f00 */
[----:B------:R-:W-:Y:S01]  /*62f0*/  @P2 FADD.FTZ R156, R188, -R155 ;  /* 0x8000009bbc9c2221 */ /* 0x000fe20000010000 */
[----:B------:R-:W1:Y:S01]  /*6300*/  @P3 LDC R153, c[0x0][0x40c] ;  /* 0x00010300ff993b82 */ /* 0x000e620000000800 */
[----:B------:R-:W-:Y:S01]  /*6310*/  @P2 FADD.FTZ R159, R192, -R159 ;  /* 0x8000009fc09f2221 */ /* 0x000fe20000010000 */
[----:B------:R-:W-:Y:S01]  /*6320*/  @P2 FADD.FTZ R158, R191, -R158 ;  /* 0x8000009ebf9e2221 */ /* 0x000fe20000010000 */
[C---:B------:R-:W-:Y:S01]  /*6330*/  @P2 FFMA.FTZ R148, R0.reuse, R149, R136 ;  /* 0x0000009500942223 */ /* 0x040fe20000010088 */
[----:B------:R-:W-:Y:S01]  /*6340*/  MOV R150, R138 ;  /* 0x0000008a00967202 */ /* 0x000fe20000000f00 */
[C---:B------:R-:W-:Y:S01]  /*6350*/  @P2 FFMA.FTZ R150, R0.reuse, R159, R138 ;  /* 0x0000009f00962223 */ /* 0x040fe2000001008a */
[----:B------:R-:W-:Y:S01]  /*6360*/  MOV R149, R137 ;  /* 0x0000008900957202 */ /* 0x000fe20000000f00 */
[C---:B------:R-:W-:Y:S01]  /*6370*/  @P2 FFMA.FTZ R149, R0.reuse, R156, R137 ;  /* 0x0000009c00952223 */ /* 0x040fe20000010089 */
[----:B------:R-:W2:Y:S01]  /*6380*/  @P3 LDC R2, c[0x0][0x40c] ;  /* 0x00010300ff023b82 */ /* 0x000ea20000000800 */
[----:B------:R-:W-:Y:S01]  /*6390*/  MOV R152, R139 ;  /* 0x0000008b00987202 */ /* 0x000fe20000000f00 */
[----:B------:R-:W-:Y:S01]  /*63a0*/  @P2 FFMA.FTZ R152, R0, R158, R139 ;  /* 0x0000009e00982223 */ /* 0x000fe2000001008b */
[----:B------:R-:W-:-:S02]  /*63b0*/  @P3 HADD2.F32 R0, -RZ, R205.H0_H0 ;  /* 0x200000cdff003230 */ /* 0x000fc40000004100 */
[----:B------:R-:W-:Y:S02]  /*63c0*/  @P3 HADD2.F32 R154, -RZ, R204.H0_H0 ;  /* 0x200000ccff9a3230 */ /* 0x000fe40000004100 */
[----:B------:R-:W-:Y:S02]  /*63d0*/  @P3 HADD2.F32 R155, -RZ, R238.H0_H0 ;  /* 0x200000eeff9b3230 */ /* 0x000fe40000004100 */
[----:B0-----:R-:W-:-:S04]  /*63e0*/  @P3 FMUL.FTZ R151, R150, R151 ;  /* 0x0000009796973220 */ /* 0x001fc80000410000 */
[----:B------:R-:W-:Y:S01]  /*63f0*/  @P3 FMUL.FTZ R146, R151, R0 ;  /* 0x0000000097923220 */ /* 0x000fe20000410000 */
[----:B-----5:R-:W-:Y:S01]  /*6400*/  @P3 FFMA.FTZ R42, R142, R151, R42 ;  /* 0x000000978e2a3223 */ /* 0x020fe2000001002a */
[----:B------:R-:W-:Y:S01]  /*6410*/  MOV R151, R152 ;  /* 0x0000009800977202 */ /* 0x000fe20000000f00 */
        /* <DEDUP_REMOVED lines=12> */
.L_x_12284:
[----:B0-----:R-:W0:Y:S01]  /*64e0*/  @P3 LDC R152, c[0x0][0x40c] ;  /* 0x00010300ff983b82 */ /* 0x001e220000000800 */
[--C-:B------:R-:W-:Y:S01]  /*64f0*/  @P2 FFMA.FTZ R158, R187, R156, R159.reuse ;  /* 0x0000009cbb9e2223 */ /* 0x100fe2000001009f */
[----:B------:R-:W-:Y:S01]  /*6500*/  MOV R155, R136 ;  /* 0x00000088009b7202 */ /* 0x000fe20000000f00 */
[-C--:B------:R-:W-:Y:S02]  /*6510*/  @P2 FFMA.FTZ R153, R190, R156.reuse, R159 ;  /* 0x0000009cbe992223 */ /* 0x080fe4000001009f */
[----:B------:R-:W-:Y:S02]  /*6520*/  @P2 FADD.FTZ R161, R185, -R158 ;  /* 0x8000009eb9a12221 */ /* 0x000fe40000010000 */
[----:B------:R-:W-:Y:S01]  /*6530*/  @P2 FADD.FTZ R158, R188, -R153 ;  /* 0x80000099bc9e2221 */ /* 0x000fe20000010000 */
[----:B------:R-:W1:Y:S01]  /*6540*/  @P3 LDC R154, c[0x0][0x40c] ;  /* 0x00010300ff9a3b82 */ /* 0x000e620000000800 */
[C---:B------:R-:W-:Y:S01]  /*6550*/  @P2 FFMA.FTZ R155, R0.reuse, R161, R136 ;  /* 0x000000a1009b2223 */ /* 0x040fe20000010088 */
[----:B------:R-:W-:Y:S01]  /*6560*/  @P2 FFMA.FTZ R161, R189, R156, R159 ;  /* 0x0000009cbda12223 */ /* 0x000fe2000001009f */
[----:B------:R-:W-:Y:S01]  /*6570*/  MOV R153, R137 ;  /* 0x0000008900997202 */ /* 0x000fe20000000f00 */
[----:B------:R-:W-:-:S02]  /*6580*/  @P2 FFMA.FTZ R153, R0, R158, R137 ;  /* 0x0000009e00992223 */ /* 0x000fc40000010089 */
[----:B------:R-:W-:Y:S01]  /*6590*/  @P2 FADD.FTZ R163, R192, -R161 ;  /* 0x800000a1c0a32221 */ /* 0x000fe20000010000 */
[----:B------:R-:W-:Y:S01]  /*65a0*/  MOV R161, R138 ;  /* 0x0000008a00a17202 */ /* 0x000fe20000000f00 */
[----:B------:R-:W2:Y:S02]  /*65b0*/  @P3 LDC R2, c[0x0][0x40c] ;  /* 0x00010300ff023b82 */ /* 0x000ea40000000800 */
[----:B------:R-:W-:Y:S01]  /*65c0*/  @P2 FFMA.FTZ R161, R0, R163, R138 ;  /* 0x000000a300a12223 */ /* 0x000fe2000001008a */
[----:B------:R-:W-:Y:S02]  /*65d0*/  @P3 HADD2.F32 R163, -RZ, R238.H0_H0 ;  /* 0x200000eeffa33230 */ /* 0x000fe40000004100 */
[----:B0-----:R-:W-:-:S04]  /*65e0*/  @P3 FMUL.FTZ R152, R153, R152 ;  /* 0x0000009899983220 */ /* 0x001fc80000410000 */
[-C--:B------:R-:W-:Y:S01]  /*65f0*/  @P3 FMUL.FTZ R145, R163, R152.reuse ;  /* 0x00000098a3913220 */ /* 0x080fe20000410000 */
[----:B-----5:R-:W-:Y:S01]  /*6600*/  @P3 FFMA.FTZ R41, R141, R152, R41 ;  /* 0x000000988d293223 */ /* 0x020fe20000010029 */
[----:B-1----:R-:W-:Y:S01]  /*6610*/  @P3 FMUL.FTZ R155, R155, R154 ;  /* 0x0000009a9b9b3220 */ /* 0x002fe20000410000 */
[----:B------:R-:W-:-:S03]  /*6620*/  @P3 HADD2.F32 R154, -RZ, R204.H0_H0 ;  /* 0x200000ccff9a3230 */ /* 0x000fc60000004100 */
[-C--:B------:R-:W-:Y:S02]  /*6630*/  @P3 FFMA.FTZ R40, R140, R155.reuse, R40 ;  /* 0x0000009b8c283223 */ /* 0x080fe40000010028 */
[----:B------:R-:W-:Y:S01]  /*6640*/  @P3 FMUL.FTZ R144, R154, R155 ;  /* 0x0000009b9a903220 */ /* 0x000fe20000410000 */
[----:B--2---:R-:W-:Y:S01]  /*6650*/  @P3 FMUL.FTZ R153, R161, R2 ;  /* 0x00000002a1993220 */ /* 0x004fe20000410000 */
[----:B------:R-:W-:-:S03]  /*6660*/  @P3 HADD2.F32 R2, -RZ, R205.H0_H0 ;  /* 0x200000cdff023230 */ /* 0x000fc60000004100 */
[-C--:B------:R-:W-:Y:S02]  /*6670*/  @P3 FFMA.FTZ R42, R142, R153.reuse, R42 ;  /* 0x000000998e2a3223 */ /* 0x080fe4000001002a */
        /* <DEDUP_REMOVED lines=11> */
.L_x_12283:
[----:B------:R-:W-:Y:S05]  /*6730*/  @!P1 BRA `(.L_x_12286) ;  /* 0x00000000009c9947 */ /* 0x000fea0003800000 */
[----:B0-----:R-:W0:Y:S01]  /*6740*/  @P3 LDC R149, c[0x0][0x40c] ;  /* 0x00010300ff953b82 */ /* 0x001e220000000800 */
[-CC-:B------:R-:W-:Y:S01]  /*6750*/  FFMA.FTZ R148, R187, R156.reuse, R159.reuse ;  /* 0x0000009cbb947223 */ /* 0x180fe2000001009f */
[-CC-:B------:R-:W-:Y:S01]  /*6760*/  FFMA.FTZ R161, R189, R156.reuse, R159.reuse ;  /* 0x0000009cbda17223 */ /* 0x180fe2000001009f */
[-C--:B------:R-:W-:Y:S01]  /*6770*/  FFMA.FTZ R155, R190, R156.reuse, R159 ;  /* 0x0000009cbe9b7223 */ /* 0x080fe2000001009f */
[----:B------:R-:W-:Y:S01]  /*6780*/  ISETP.GT.AND P0, PT, R2, RZ, PT ;  /* 0x000000ff0200720c */ /* 0x000fe20003f04270 */
[----:B------:R-:W-:Y:S01]  /*6790*/  FADD.FTZ R153, R185, -R148 ;  /* 0x80000094b9997221 */ /* 0x000fe20000010000 */
[----:B------:R-:W-:Y:S01]  /*67a0*/  FADD.FTZ R161, R192, -R161 ;  /* 0x800000a1c0a17221 */ /* 0x000fe20000010000 */
[----:B------:R-:W-:Y:S01]  /*67b0*/  FADD.FTZ R155, R188, -R155 ;  /* 0x8000009bbc9b7221 */ /* 0x000fe20000010000 */
[----:B------:R-:W1:Y:S01]  /*67c0*/  @P3 LDC R151, c[0x0][0x40c] ;  /* 0x00010300ff973b82 */ /* 0x000e620000000800 */
[----:B------:R-:W-:Y:S01]  /*67d0*/  FMUL.FTZ R148, R0, R153 ;  /* 0x0000009900947220 */ /* 0x000fe20000410000 */
[----:B------:R-:W-:Y:S01]  /*67e0*/  FFMA.FTZ R156, R194, R156, R159 ;  /* 0x0000009cc29c7223 */ /* 0x000fe2000001009f */
[C---:B------:R-:W-:Y:S01]  /*67f0*/  FMUL.FTZ R150, R0.reuse, R161 ;  /* 0x000000a100967220 */ /* 0x040fe20000410000 */
[----:B------:R-:W-:Y:S01]  /*6800*/  FMUL.FTZ R2, R0, R155 ;  /* 0x0000009b00027220 */ /* 0x000fe20000410000 */
[----:B------:R-:W-:Y:S01]  /*6810*/  @P3 HADD2.F32 R154, -RZ, R204.H0_H0 ;  /* 0x200000ccff9a3230 */ /* 0x000fe20000004100 */
[----:B------:R-:W-:Y:S01]  /*6820*/  FSEL R148, R148, RZ, P0 ;  /* 0x000000ff94947208 */ /* 0x000fe20000000000 */
[----:B------:R-:W-:Y:S01]  /*6830*/  FADD.FTZ R155, R191, -R156 ;  /* 0x8000009cbf9b7221 */ /* 0x000fe20000010000 */
[----:B------:R-:W2:Y:S01]  /*6840*/  @P3 LDC R152, c[0x0][0x40c] ;  /* 0x00010300ff983b82 */ /* 0x000ea20000000800 */
[----:B------:R-:W-:-:S02]  /*6850*/  FSEL R150, R150, RZ, P0 ;  /* 0x000000ff96967208 */ /* 0x000fc40000000000 */
[----:B------:R-:W-:Y:S01]  /*6860*/  FMUL.FTZ R0, R0, R155 ;  /* 0x0000009b00007220 */ /* 0x000fe20000410000 */
[----:B------:R-:W-:Y:S02]  /*6870*/  @P3 HADD2.F32 R155, -RZ, R238.H0_H0 ;  /* 0x200000eeff9b3230 */ /* 0x000fe40000004100 */
[----:B0-----:R-:W-:Y:S01]  /*6880*/  @P3 FMUL.FTZ R153, R148, R149 ;  /* 0x0000009594993220 */ /* 0x001fe20000410000 */
[----:B------:R-:W-:Y:S01]  /*6890*/  FSEL R149, R2, RZ, P0 ;  /* 0x000000ff02957208 */ /* 0x000fe20000000000 */
[----:B------:R-:W-:Y:S01]  /*68a0*/  @P3 HADD2.F32 R2, -RZ, R205.H0_H0 ;  /* 0x200000cdff023230 */ /* 0x000fe20000004100 */
[----:B------:R-:W-:Y:S01]  /*68b0*/  FSEL R0, R0, RZ, P0 ;  /* 0x000000ff00007208 */ /* 0x000fe20000000000 */
[-C--:B------:R-:W-:Y:S01]  /*68c0*/  @P3 FMUL.FTZ R144, R154, R153.reuse ;  /* 0x000000999a903220 */ /* 0x080fe20000410000 */
[----:B-----5:R-:W-:Y:S01]  /*68d0*/  @P3 FFMA.FTZ R40, R140, R153, R40 ;  /* 0x000000998c283223 */ /* 0x020fe20000010028 */
[----:B-1----:R-:W-:-:S04]  /*68e0*/  @P3 FMUL.FTZ R151, R150, R151 ;  /* 0x0000009796973220 */ /* 0x002fc80000410000 */
        /* <DEDUP_REMOVED lines=12> */
.L_x_12286:
[----:B0-----:R-:W0:Y:S01]  /*69b0*/  @P3 LDC R155, c[0x0][0x40c] ;  /* 0x00010300ff9b3b82 */ /* 0x001e220000000800 */
[----:B------:R-:W-:Y:S01]  /*69c0*/  FFMA.FTZ R152, R194, R156, R159 ;  /* 0x0000009cc2987223 */ /* 0x000fe2000001009f */
[----:B------:R-:W-:-:S03]  /*69d0*/  ISETP.GT.AND P0, PT, R2, RZ, PT ;  /* 0x000000ff0200720c */ /* 0x000fc60003f04270 */
[----:B------:R-:W-:Y:S01]  /*69e0*/  FADD.FTZ R153, R191, -R152 ;  /* 0x80000098bf997221 */ /* 0x000fe20000010000 */
[----:B------:R-:W-:-:S03]  /*69f0*/  @P3 HADD2.F32 R152, -RZ, R238.H1_H1 ;  /* 0x300000eeff983230 */ /* 0x000fc60000004100 */
[----:B------:R-:W-:-:S05]  /*6a00*/  FMUL.FTZ R153, R0, R153 ;  /* 0x0000009900997220 */ /* 0x000fca0000410000 */
[----:B------:R-:W-:-:S05]  /*6a10*/  FSEL R154, R153, RZ, P0 ;  /* 0x000000ff999a7208 */ /* 0x000fca0000000000 */
[----:B0-----:R-:W-:Y:S01]  /*6a20*/  @P3 FMUL.FTZ R154, R154, R155 ;  /* 0x0000009b9a9a3220 */ /* 0x001fe20000410000 */
        /* <DEDUP_REMOVED lines=10> */
.L_x_12287:
        /* <DEDUP_REMOVED lines=10> */
.L_x_12288:
        /* <DEDUP_REMOVED lines=10> */
.L_x_12289:
[-C--:B------:R-:W-:Y:S01]  /*6c10*/  @P3 FMUL.FTZ R147, R152, R154.reuse ;  /* 0x0000009a98933220 */ /* 0x080fe20000410000 */
[----:B-----5:R-:W-:-:S07]  /*6c20*/  @P3 FFMA.FTZ R43, R143, R154, R43 ;  /* 0x0000009a8f2b3223 */ /* 0x020fce000001002b */
.L_x_12285:
[----:B------:R-:W0:Y:S01]  /*6c30*/  @P1 LDC.64 R158, c[0x0][0x478] ;  /* 0x00011e00ff9e1b82 */ /* 0x000e220000000a00 */
[----:B------:R-:W-:Y:S01]  /*6c40*/  @P1 IADD3 R157, PT, PT, R157, 0x600, RZ ;  /* 0x000006009d9d1810 */ /* 0x000fe20007ffe0ff */
[----:B------:R-:W-:-:S06]  /*6c50*/  UPLOP3.LUT UP1, UPT, UPT, UPT, UP1, 0x40, 0x4 ;  /* 0x000000000004789c */ /* 0x000fcc0003f2e810 */
        /* <DEDUP_REMOVED lines=9> */
.L_x_12230:
        /* <DEDUP_REMOVED lines=32> */
.L_x_12291:
        /* <DEDUP_REMOVED lines=9> */
.L_x_14453:


//--------------------- .text._ZN10layer_norm13ln_bwd_kernelINS_13Kernel_traitsI6__halfffffjLj7168ELj1ELj1ELj8ELj16ENS_18Kernel_traits_baseILj7168ES2_ffffjLj256EEEEELb1ELb0ELb0ELb0EEEvNS_9BwdParamsE --------------------------
	.section	.text._ZN10layer_norm13ln_bwd_kernelINS_13Kernel_traitsI6__halfffffjLj7168ELj1ELj1ELj8ELj16ENS_18Kernel_traits_baseILj7168ES2_ffffjLj256EEEEELb1ELb0ELb0ELb0EEEvNS_9BwdParamsE,"ax",@progbits
	.align	128
        .global         _ZN10layer_norm13ln_bwd_kernelINS_13Kernel_traitsI6__halfffffjLj7168ELj1ELj1ELj8ELj16ENS_18Kernel_traits_baseILj7168ES2_ffffjLj256EEEEELb1ELb0ELb0ELb0EEEvNS_9BwdParamsE
        .type           _ZN10layer_norm13ln_bwd_kernelINS_13Kernel_traitsI6__halfffffjLj7168ELj1ELj1ELj8ELj16ENS_18Kernel_traits_baseILj7168ES2_ffffjLj256EEEEELb1ELb0ELb0ELb0EEEvNS_9BwdParamsE,@function
        .size           _ZN10layer_norm13ln_bwd_kernelINS_13Kernel_traitsI6__halfffffjLj7168ELj1ELj1ELj8ELj16ENS_18Kernel_traits_baseILj7168ES2_ffffjLj256EEEEELb1ELb0ELb0ELb0EEEvNS_9BwdParamsE,(.L_x_14454 - _ZN10layer_norm13ln_bwd_kernelINS_13Kernel_traitsI6__halfffffjLj7168ELj1ELj1ELj8ELj16ENS_18Kernel_traits_baseILj7168ES2_ffffjLj256EEEEELb1ELb0ELb0ELb0EEEvNS_9BwdParamsE)
        .other          _ZN10layer_norm13ln_bwd_kernelINS_13Kernel_traitsI6__halfffffjLj7168ELj1ELj1ELj8ELj16ENS_18Kernel_traits_baseILj7168ES2_ffffjLj256EEEEELb1ELb0ELb0ELb0EEEvNS_9BwdParamsE,@"STO_CUDA_ENTRY STV_DEFAULT"
_ZN10layer_norm13ln_bwd_kernelINS_13Kernel_traitsI6__halfffffjLj7168ELj1ELj1ELj8ELj16ENS_18Kernel_traits_baseILj7168ES2_ffffjLj256EEEEELb1ELb0ELb0ELb0EEEvNS_9BwdParamsE:
.text._ZN10layer_norm13ln_bwd_kernelINS_13Kernel_traitsI6__halfffffjLj7168ELj1ELj1ELj8ELj16ENS_18Kernel_traits_baseILj7168ES2_ffffjLj256EEEEELb1ELb0ELb0ELb0EEEvNS_9BwdParamsE:
        /* <DEDUP_REMOVED lines=157> */
[----:B------:R-:W-:Y:S02]  /*09d0*/  PRMT R191, R191, 0x5410, R16 ;  /* 0x00005410bfbf7816 */ /* 0x000fe40000000010 */
[----:B012---:R-:W-:-:S07]  /*09e0*/  P2R R4, PR, RZ, 0x1 ;  /* 0x00000001ff047803 */ /* 0x007fce0000000000 */
.L_x_12363:
[----:B------:R-:W-:Y:S01]  /*09f0*/  ISETP.NE.AND P0, PT, R4, RZ, PT ;  /* 0x000000ff0400720c */ /* 0x000fe20003f05270 */
[----:B------:R-:W0:Y:S08]  /*0a00*/  LDC.64 R130, c[0x0][0x3c0] ;  /* 0x0000f000ff827b82 */ /* 0x000e300000000a00 */
[----:B------:R-:W1:Y:S08]  /*0a10*/  LDC R2, c[0x0][0x388] ;  /* 0x0000e200ff027b82 */ /* 0x000e700000000800 */
[----:B------:R-:W2:Y:S01]  /*0a20*/  @P0 LDC.64 R128, c[0x0][0x3e0] ;  /* 0x0000f800ff800b82 */ /* 0x000ea20000000a00 */
[----:B0-----:R-:W-:-:S06]  /*0a30*/  IMAD.WIDE R132, R5, 0x4, R130 ;  /* 0x0000000405847825 */ /* 0x001fcc00078e0282 */
[----:B------:R-:W3:Y:S01]  /*0a40*/  LDG.E R132, desc[UR8][R132.64] ;  /* 0x0000000884847981 */ /* 0x000ee2000c1e1900 */
[----:B-----5:R-:W-:Y:S02]  /*0a50*/  HFMA2 R144, -RZ, RZ, 1.875, 0 ;  /* 0x3f800000ff907431 */ /* 0x020fe400000001ff */
[C---:B--2---:R-:W-:Y:S02]  /*0a60*/  @P0 IMAD.WIDE R130, R5.reuse, 0x4, R128 ;  /* 0x0000000405820825 */ /* 0x044fe400078e0280 */
[----:B------:R-:W0:Y:S01]  /*0a70*/  LDC.64 R128, c[0x0][0x3c8] ;  /* 0x0000f200ff807b82 */ /* 0x000e220000000a00 */
[----:B------:R-:W2:Y:S01]  /*0a80*/  S2R R0, SR_TID.X ;  /* 0x0000000000007919 */ /* 0x000ea20000002100 */
[----:B-1----:R-:W-:Y:S01]  /*0a90*/  IMAD R25, R5, R2, RZ ;  /* 0x0000000205197224 */ /* 0x002fe200078e02ff */
[----:B------:R-:W-:Y:S01]  /*0aa0*/  ISETP.GE.U32.AND P3, PT, R3, 0x100, PT ;  /* 0x000001000300780c */ /* 0x000fe20003f66070 */
[----:B------:R-:W-:Y:S01]  /*0ab0*/  BSSY.RECONVERGENT B0, `(.L_x_12293) ;  /* 0x0000040000007945 */ /* 0x000fe20003800200 */
[----:B------:R-:W-:Y:S01]  /*0ac0*/  ISETP.NE.AND P5, PT, RZ, UR7, PT ;  /* 0x00000007ff007c0c */ /* 0x000fe2000bfa5270 */
[----:B------:R-:W-:Y:S01]  /*0ad0*/  HFMA2 R142, -RZ, RZ, 0, 0 ;  /* 0x00000000ff8e7431 */ /* 0x000fe200000001ff */
[----:B------:R1:W5:Y:S01]  /*0ae0*/  @P0 LDG.E R144, desc[UR8][R130.64] ;  /* 0x0000000882900981 */ /* 0x000362000c1e1900 */
[----:B------:R-:W-:-:S02]  /*0af0*/  SHF.R.S32.HI R26, RZ, 0x1f, R25 ;  /* 0x0000001fff1a7819 */ /* 0x000fc40000011419 */
[C---:B------:R-:W-:Y:S02]  /*0b00*/  ISETP.GE.U32.AND P0, PT, R3.reuse, 0x200, PT ;  /* 0x000002000300780c */ /* 0x040fe40003f06070 */
[----:B------:R-:W-:Y:S02]  /*0b10*/  LEA.HI R135, R26, R25, RZ, 0x2 ;  /* 0x000000191a877211 */ /* 0x000fe400078f10ff */
[C---:B------:R-:W-:Y:S02]  /*0b20*/  ISETP.GE.U32.AND P1, PT, R3.reuse, 0x300, PT ;  /* 0x000003000300780c */ /* 0x040fe40003f26070 */
[----:B------:R-:W-:Y:S02]  /*0b30*/  ISETP.GE.U32.AND P2, PT, R3, 0x400, PT ;  /* 0x000004000300780c */ /* 0x000fe40003f46070 */
[----:B------:R-:W-:Y:S01]  /*0b40*/  P2R R25, PR, RZ, 0x8 ;  /* 0x00000008ff197803 */ /* 0x000fe20000000000 */
[----:B0-----:R-:W-:-:S05]  /*0b50*/  IMAD.WIDE R128, R5, 0x4, R128 ;  /* 0x0000000405807825 */ /* 0x001fca00078e0280 */
[----:B------:R1:W5:Y:S01]  /*0b60*/  LDG.E R39, desc[UR8][R128.64] ;  /* 0x0000000880277981 */ /* 0x000362000c1e1900 */
[----:B------:R-:W-:Y:S02]  /*0b70*/  MOV R141, RZ ;  /* 0x000000ff008d7202 */ /* 0x000fe40000000f00 */
[----:B--2---:R-:W-:-:S04]  /*0b80*/  LEA.HI.SX32 R26, R135, R0, 0x1e ;  /* 0x00000000871a7211 */ /* 0x004fc800078ff2ff */
[----:B------:R-:W-:Y:S02]  /*0b90*/  MOV R143, R26 ;  /* 0x0000001a008f7202 */ /* 0x000fe40000000f00 */
[----:B---3--:R-:W-:Y:S01]  /*0ba0*/  FSEL R140, R132, RZ, !P5 ;  /* 0x000000ff848c7208 */ /* 0x008fe20006800000 */
[----:B-1----:R-:W-:Y:S06]  /*0bb0*/  @!P3 BRA `(.L_x_12294) ;  /* 0x0000000000bcb947 */ /* 0x002fec0003800000 */
[----:B------:R-:W0:Y:S01]  /*0bc0*/  LDC.64 R128, c[0x0][0x3a8] ;  /* 0x0000ea00ff807b82 */ /* 0x000e220000000a00 */
[----:B------:R-:W-:-:S04]  /*0bd0*/  ISETP.NE.U32.AND P3, PT, RZ, UR10, PT ;  /* 0x0000000aff007c0c */ /* 0x000fc8000bf65070 */
[----:B------:R-:W-:-:S03]  /*0be0*/  ISETP.NE.AND.EX P3, PT, RZ, UR11, PT, P3 ;  /* 0x0000000bff007c0c */ /* 0x000fc6000bf65330 */
[----:B------:R-:W1:Y:S08]  /*0bf0*/  LDC.64 R132, c[0x0][0x428] ;  /* 0x00010a00ff847b82 */ /* 0x000e700000000a00 */
[----:B------:R-:W2:Y:S01]  /*0c00*/  LDC.64 R138, c[0x0][0x3b0] ;  /* 0x0000ec00ff8a7b82 */ /* 0x000ea20000000a00 */
[----:B0-----:R-:W-:-:S07]  /*0c10*/  IMAD.WIDE.U32 R128, R26, 0x10, R128 ;  /* 0x000000101a807825 */ /* 0x001fce00078e0080 */
[----:B------:R-:W0:Y:S01]  /*0c20*/  @P3 LDC.64 R136, c[0x0][0x438] ;  /* 0x00010e00ff883b82 */ /* 0x000e220000000a00 */
[----:B------:R-:W3:Y:S01]  /*0c30*/  LDG.E.128 R128, desc[UR8][R128.64] ;  /* 0x0000000880807981 */ /* 0x000ee2000c1e1d00 */
[----:B-1----:R-:W-:-:S06]  /*0c40*/  IMAD.WIDE.U32 R132, R26, 0x10, R132 ;  /* 0x000000101a847825 */ /* 0x002fcc00078e0084 */
[----:B------:R-:W4:Y:S01]  /*0c50*/  LDG.E.128 R132, desc[UR8][R132.64] ;  /* 0x0000000884847981 */ /* 0x000f22000c1e1d00 */
[----:B--2---:R-:W-:-:S05]  /*0c60*/  IMAD.WIDE.U32 R138, R26, 0x4, R138 ;  /* 0x000000041a8a7825 */ /* 0x004fca00078e008a */
[----:B------:R1:W5:Y:S01]  /*0c70*/  LDG.E R6, desc[UR8][R138.64] ;  /* 0x000000088a067981 */ /* 0x000362000c1e1900 */
[----:B0-----:R-:W-:-:S05]  /*0c80*/  @P3 IMAD.WIDE.U32 R136, R26, 0x10, R136 ;  /* 0x000000101a883825 */ /* 0x001fca00078e0088 */
[----:B------:R1:W5:Y:S01]  /*0c90*/  @P3 LDG.E.128 R64, desc[UR8][R136.64] ;  /* 0x0000000888403981 */ /* 0x000362000c1e1d00 */
[--C-:B------:R-:W-:Y:S02]  /*0ca0*/  HADD2.F32 R145, -RZ, R178.reuse.H0_H0 ;  /* 0x200000b2ff917230 */ /* 0x100fe40000004100 */
[----:B------:R-:W-:Y:S01]  /*0cb0*/  HADD2.F32 R146, -RZ, R178.H1_H1 ;  /* 0x300000b2ff927230 */ /* 0x000fe20000004100 */
[----:B------:R-:W-:Y:S01]  /*0cc0*/  IADD3 R143, PT, PT, R26, 0x100, RZ ;  /* 0x000001001a8f7810 */ /* 0x000fe20007ffe0ff */
[C---:B---3--:R-:W-:Y:S01]  /*0cd0*/  FADD.FTZ R142, -R140.reuse, R128 ;  /* 0x000000808c8e7221 */ /* 0x048fe20000010100 */
[----:B------:R-:W-:Y:S01]  /*0ce0*/  FADD.FTZ R148, -R140, R129 ;  /* 0x000000818c947221 */ /* 0x000fe20000010100 */
[--C-:B------:R-:W-:Y:S02]  /*0cf0*/  HADD2.F32 R129, -RZ, R179.reuse.H0_H0 ;  /* 0x200000b3ff817230 */ /* 0x100fe40000004100 */
[----:B-----5:R-:W-:Y:S01]  /*0d00*/  FMUL.FTZ R147, R39, R142 ;  /* 0x0000008e27937220 */ /* 0x020fe20000410000 */
[----:B------:R-:W-:-:S02]  /*0d10*/  HADD2.F32 R128, -RZ, R179.H1_H1 ;  /* 0x300000b3ff807230 */ /* 0x000fc40000004100 */
[----:B----4-:R-:W-:Y:S01]  /*0d20*/  FMUL.FTZ R145, R132, R145 ;  /* 0x0000009184917220 */ /* 0x010fe20000410000 */
[----:B------:R-:W-:Y:S01]  /*0d30*/  FMUL.FTZ R160, R134, R129 ;  /* 0x0000008186a07220 */ /* 0x000fe20000410000 */
[C---:B------:R-:W-:Y:S01]  /*0d40*/  FADD.FTZ R176, -R140.reuse, R131 ;  /* 0x000000838cb07221 */ /* 0x040fe20000010100 */
[----:B------:R-:W-:Y:S01]  /*0d50*/  FMUL.FTZ R146, R133, R146 ;  /* 0x0000009285927220 */ /* 0x000fe20000410000 */
[----:B------:R-:W-:Y:S01]  /*0d60*/  FADD.FTZ R129, RZ, R145 ;  /* 0x00000091ff817221 */ /* 0x000fe20000010000 */
[----:B------:R-:W-:Y:S01]  /*0d70*/  FADD.FTZ R130, -R140, R130 ;  /* 0x000000828c827221 */ /* 0x000fe20000010100 */
[----:B------:R-:W-:Y:S01]  /*0d80*/  FMUL.FTZ R148, R39, R148 ;  /* 0x0000009427947220 */ /* 0x000fe20000410000 */
[----:B------:R-:W-:Y:S01]  /*0d90*/  FFMA.FTZ R131, R147, R145, RZ ;  /* 0x0000009193837223 */ /* 0x000fe200000100ff */
[----:B------:R-:W-:Y:S01]  /*0da0*/  FMUL.FTZ R175, R135, R128 ;  /* 0x0000008087af7220 */ /* 0x000fe20000410000 */
[----:B------:R-:W-:Y:S01]  /*0db0*/  FADD.FTZ R129, R129, R146 ;  /* 0x0000009281817221 */ /* 0x000fe20000010000 */
[C---:B------:R-:W-:Y:S01]  /*0dc0*/  FMUL.FTZ R163, R39.reuse, R130 ;  /* 0x0000008227a37220 */ /* 0x040fe20000410000 */
[----:B------:R-:W-:Y:S01]  /*0dd0*/  FFMA.FTZ R128, R148, R146, R131 ;  /* 0x0000009294807223 */ /* 0x000fe20000010083 */
[----:B------:R-:W-:Y:S01]  /*0de0*/  FMUL.FTZ R176, R39, R176 ;  /* 0x000000b027b07220 */ /* 0x000fe20000410000 */
[----:B------:R-:W-:-:S02]  /*0df0*/  FADD.FTZ R130, R129, R160 ;  /* 0x000000a081827221 */ /* 0x000fc40000010000 */
        /* <DEDUP_REMOVED lines=11> */
.L_x_12294:
[----:B----4-:R-:W-:Y:S05]  /*0eb0*/  BSYNC.RECONVERGENT B0 ;  /* 0x0000000000007941 */ /* 0x010fea0003800200 */
.L_x_12293:
        /* <DEDUP_REMOVED lines=10> */
[----:B-1----:R-:W-:-:S05]  /*0f60*/  IMAD.WIDE.U32 R8, R143, 0x10, R8 ;  /* 0x000000108f087825 */ /* 0x002fca00078e0008 */
[----:B------:R1:W4:Y:S01]  /*0f70*/  LDG.E.128 R128, desc[UR8][R8.64] ;  /* 0x0000000808807981 */ /* 0x000322000c1e1d00 */
[----:B--2---:R-:W-:-:S05]  /*0f80*/  IMAD.WIDE.U32 R138, R143, 0x4, R138 ;  /* 0x000000048f8a7825 */ /* 0x004fca00078e008a */
[----:B------:R2:W5:Y:S01]  /*0f90*/  LDG.E R7, desc[UR8][R138.64] ;  /* 0x000000088a077981 */ /* 0x000562000c1e1900 */
[----:B0-----:R-:W-:-:S05]  /*0fa0*/  @P3 IMAD.WIDE.U32 R136, R143, 0x10, R136 ;  /* 0x000000108f883825 */ /* 0x001fca00078e0088 */
[----:B------:R2:W5:Y:S01]  /*0fb0*/  @P3 LDG.E.128 R60, desc[UR8][R136.64] ;  /* 0x00000008883c3981 */ /* 0x000562000c1e1d00 */
[--C-:B------:R-:W-:Y:S02]  /*0fc0*/  HADD2.F32 R27, -RZ, R180.reuse.H0_H0 ;  /* 0x200000b4ff1b7230 */ /* 0x100fe40000004100 */
[--C-:B------:R-:W-:Y:S01]  /*0fd0*/  HADD2.F32 R159, -RZ, R181.reuse.H0_H0 ;  /* 0x200000b5ff9f7230 */ /* 0x100fe20000004100 */
[----:B------:R-:W-:Y:S01]  /*0fe0*/  IADD3 R143, PT, PT, R143, 0x100, RZ ;  /* 0x000001008f8f7810 */ /* 0x000fe20007ffe0ff */
[C---:B---3--:R-:W-:Y:S01]  /*0ff0*/  FADD.FTZ R28, -R140.reuse, R132 ;  /* 0x000000848c1c7221 */ /* 0x048fe20000010100 */
[C---:B------:R-:W-:Y:S01]  /*1000*/  FADD.FTZ R132, -R140.reuse, R133 ;  /* 0x000000858c847221 */ /* 0x040fe20000010100 */
[----:B------:R-:W-:Y:S01]  /*1010*/  FADD.FTZ R172, -R140, R134 ;  /* 0x000000868cac7221 */ /* 0x000fe20000010100 */
[----:B------:R-:W-:Y:S02]  /*1020*/  HADD2.F32 R134, -RZ, R180.H1_H1 ;  /* 0x300000b4ff867230 */ /* 0x000fe40000004100 */
[C---:B-1---5:R-:W-:Y:S01]  /*1030*/  FMUL.FTZ R9, R39.reuse, R28 ;  /* 0x0000001c27097220 */ /* 0x062fe20000410000 */
[----:B------:R-:W-:Y:S01]  /*1040*/  FMUL.FTZ R28, R39, R132 ;  /* 0x00000084271c7220 */ /* 0x000fe20000410000 */
[----:B----4-:R-:W-:Y:S01]  /*1050*/  FMUL.FTZ R8, R128, R27 ;  /* 0x0000001b80087220 */ /* 0x010fe20000410000 */
        /* <DEDUP_REMOVED lines=8> */
[----:B------:R-:W-:-:S02]  /*10e0*/  HADD2.F32 R132, -RZ, R181.H1_H1 ;  /* 0x300000b5ff847230 */ /* 0x000fc40000004100 */
[----:B------:R-:W-:Y:S01]  /*10f0*/  FMUL.FTZ R159, R130, R159 ;  /* 0x0000009f829f7220 */ /* 0x000fe20000410000 */
[----:B------:R-:W-:Y:S01]  /*1100*/  FADD.FTZ R90, R90, R130 ;  /* 0x000000825a5a7221 */ /* 0x000fe20000010000 */
[----:B------:R-:W-:Y:S01]  /*1110*/  FFMA.FTZ R118, R130, R161, R118 ;  /* 0x000000a182767223 */ /* 0x000fe20000010076 */
        /* <DEDUP_REMOVED lines=10> */
[----:B--2---:R-:W-:-:S07]  /*11c0*/  FFMA.FTZ R142, R174, R172, R129 ;  /* 0x000000acae8e7223 */ /* 0x004fce0000010081 */
.L_x_12296:
[----:B------:R-:W-:Y:S05]  /*11d0*/  BSYNC.RECONVERGENT B0 ;  /* 0x0000000000007941 */ /* 0x000fea0003800200 */
.L_x_12295:
        /* <DEDUP_REMOVED lines=16> */
[--C-:B------:R-:W-:Y:S01]  /*12e0*/  HADD2.F32 R29, -RZ, R182.reuse.H0_H0 ;  /* 0x200000b6ff1d7230 */ /* 0x100fe20000004100 */
[----:B------:R-:W-:Y:S01]  /*12f0*/  IADD3 R143, PT, PT, R143, 0x100, RZ ;  /* 0x000001008f8f7810 */ /* 0x000fe20007ffe0ff */
[C---:B---3--:R-:W-:Y:S01]  /*1300*/  FADD.FTZ R12, -R140.reuse, R132 ;  /* 0x000000848c0c7221 */ /* 0x048fe20000010100 */
[----:B------:R-:W-:Y:S01]  /*1310*/  FADD.FTZ R30, -R140, R133 ;  /* 0x000000858c1e7221 */ /* 0x000fe20000010100 */
[----:B------:R-:W-:Y:S02]  /*1320*/  HADD2.F32 R132, -RZ, R182.H1_H1 ;  /* 0x300000b6ff847230 */ /* 0x000fe40000004100 */
[C---:B-----5:R-:W-:Y:S01]  /*1330*/  FMUL.FTZ R11, R39.reuse, R12 ;  /* 0x0000000c270b7220 */ /* 0x060fe20000410000 */
[----:B------:R-:W-:Y:S01]  /*1340*/  FMUL.FTZ R30, R39, R30 ;  /* 0x0000001e271e7220 */ /* 0x000fe20000410000 */
[--C-:B------:R-:W-:Y:S02]  /*1350*/  HADD2.F32 R133, -RZ, R183.reuse.H0_H0 ;  /* 0x200000b7ff857230 */ /* 0x100fe40000004100 */
        /* <DEDUP_REMOVED lines=24> */
[----:B-1----:R-:W-:-:S07]  /*14e0*/  FFMA.FTZ R142, R168, R173, R129 ;  /* 0x000000ada88e7223 */ /* 0x002fce0000010081 */
.L_x_12298:
[----:B------:R-:W-:Y:S05]  /*14f0*/  BSYNC.RECONVERGENT B0 ;  /* 0x0000000000007941 */ /* 0x000fea0003800200 */
.L_x_12297:
        /* <DEDUP_REMOVED lines=49> */
.L_x_12300:
[----:B------:R-:W-:Y:S05]  /*1810*/  BSYNC.RECONVERGENT B0 ;  /* 0x0000000000007941 */ /* 0x000fea0003800200 */
.L_x_12299:
        /* <DEDUP_REMOVED lines=50> */
.L_x_12302:
[----:B------:R-:W-:Y:S05]  /*1b40*/  BSYNC.RECONVERGENT B0 ;  /* 0x0000000000007941 */ /* 0x000fea0003800200 */
.L_x_12301:
        /* <DEDUP_REMOVED lines=14> */
[----:B------:R-:W5:Y:S01]  /*1c30*/  LDG.E R19, desc[UR8][R136.64] ;  /* 0x0000000888137981 */ /* 0x000f62000c1e1900 */
[----:B0-----:R-:W-:-:S04]  /*1c40*/  @P6 IMAD.WIDE.U32 R20, R143, 0x10, R20 ;  /* 0x000000108f146825 */ /* 0x001fc800078e0014 */
[--C-:B------:R-:W-:Y:S01]  /*1c50*/  HADD2.F32 R35, -RZ, R188.reuse.H0_H0 ;  /* 0x200000bcff237230 */ /* 0x100fe20000004100 */
[----:B------:R3:W5:Y:S01]  /*1c60*/  @P6 LDG.E.128 R44, desc[UR8][R20.64] ;  /* 0x00000008142c6981 */ /* 0x000762000c1e1d00 */
        /* <DEDUP_REMOVED lines=32> */
.L_x_12304:
[----:B------:R-:W-:Y:S05]  /*1e70*/  BSYNC.RECONVERGENT B0 ;  /* 0x0000000000007941 */ /* 0x000fea0003800200 */
.L_x_12303:
        /* <DEDUP_REMOVED lines=13> */
[C---:B-1----:R-:W-:Y:S02]  /*1f50*/  IMAD.WIDE.U32 R128, R143.reuse, 0x10, R22 ;  /* 0x000000108f807825 */ /* 0x042fe400078e0016 */
[----:B------:R-:W1:Y:S04]  /*1f60*/  LDC.64 R22, c[0x0][0x3b0] ;  /* 0x0000ec00ff167b82 */ /* 0x000e680000000a00 */
[----:B------:R-:W3:Y:S01]  /*1f70*/  LDG.E.128 R128, desc[UR8][R128.64] ;  /* 0x0000000880807981 */ /* 0x000ee2000c1e1d00 */
[----:B-1----:R-:W-:-:S05]  /*1f80*/  IMAD.WIDE.U32 R136, R143, 0x4, R22 ;  /* 0x000000048f887825 */ /* 0x002fca00078e0016 */
[----:B------:R0:W5:Y:S01]  /*1f90*/  LDG.E R22, desc[UR8][R136.64] ;  /* 0x0000000888167981 */ /* 0x000162000c1e1900 */
[--C-:B------:R-:W-:Y:S02]  /*1fa0*/  HADD2.F32 R37, -RZ, R190.reuse.H0_H0 ;  /* 0x200000beff257230 */ /* 0x100fe40000004100 */
[C---:B--2---:R-:W-:Y:S01]  /*1fb0*/  FADD.FTZ R24, -R140.reuse, R132 ;  /* 0x000000848c187221 */ /* 0x044fe20000010100 */
[C---:B------:R-:W-:Y:S01]  /*1fc0*/  FADD.FTZ R38, -R140.reuse, R133 ;  /* 0x000000858c267221 */ /* 0x040fe20000010100 */
[----:B------:R-:W-:Y:S02]  /*1fd0*/  HADD2.F32 R132, -RZ, R190.H1_H1 ;  /* 0x300000beff847230 */ /* 0x000fe40000004100 */
[----:B------:R-:W-:Y:S01]  /*1fe0*/  FADD.FTZ R134, -R140, R134 ;  /* 0x000000868c867221 */ /* 0x000fe20000010100 */
[C---:B-----5:R-:W-:Y:S01]  /*1ff0*/  FMUL.FTZ R23, R39.reuse, R24 ;  /* 0x0000001827177220 */ /* 0x060fe20000410000 */
[----:B------:R-:W-:Y:S01]  /*2000*/  FMUL.FTZ R38, R39, R38 ;  /* 0x0000002627267220 */ /* 0x000fe20000410000 */
[----:B------:R-:W-:-:S02]  /*2010*/  HADD2.F32 R133, -RZ, R191.H0_H0 ;  /* 0x200000bfff857230 */ /* 0x000fc40000004100 */
[----:B------:R-:W-:Y:S01]  /*2020*/  FMUL.FTZ R157, R39, R134 ;  /* 0x00000086279d7220 */ /* 0x000fe20000410000 */
[----:B------:R-:W-:-:S04]  /*2030*/  FADD.FTZ R170, -R140, R135 ;  /* 0x000000878caa7221 */ /* 0x000fc80000010100 */
        /* <DEDUP_REMOVED lines=22> */
.L_x_12306:
[----:B------:R-:W-:Y:S05]  /*21a0*/  BSYNC.RECONVERGENT B0 ;  /* 0x0000000000007941 */ /* 0x000fea0003800200 */
.L_x_12305:
        /* <DEDUP_REMOVED lines=31> */
.L_x_12308:
[----:B------:R-:W-:Y:S05]  /*23a0*/  BSYNC.RECONVERGENT B0 ;  /* 0x0000000000007941 */ /* 0x000fea0003800200 */
.L_x_12307:
        /* <DEDUP_REMOVED lines=46> */
[----:B------:R-:W-:Y:S01]  /*2690*/  LOP3.LUT P6, RZ, R6, 0xff, RZ, 0xc0, !PT ;  /* 0x000000ff06ff7812 */ /* 0x000fe200078cc0ff */
[-CC-:B------:R-:W-:Y:S01]  /*26a0*/  FFMA.FTZ R131, R163, R133.reuse, R132.reuse ;  /* 0x00000085a3837223 */ /* 0x180fe20000010084 */
[----:B------:R-:W-:Y:S01]  /*26b0*/  FFMA.FTZ R134, R176, R133, R132 ;  /* 0x00000085b0867223 */ /* 0x000fe20000010084 */
[----:B------:R-:W-:-:S03]  /*26c0*/  FADD.FTZ R128, R145, -R128 ;  /* 0x8000008091807221 */ /* 0x000fc60000010000 */
[----:B------:R-:W-:Y:S01]  /*26d0*/  FADD.FTZ R134, R175, -R134 ;  /* 0x80000086af867221 */ /* 0x000fe20000010000 */
[----:B-----5:R-:W-:-:S04]  /*26e0*/  FMUL.FTZ R129, R39, R128 ;  /* 0x0000008027817220 */ /* 0x020fc80000410000 */
[----:B------:R-:W-:-:S04]  /*26f0*/  FMUL.FTZ R129, R129, R144 ;  /* 0x0000009081817220 */ /* 0x000fc80000410000 */
[----:B------:R-:W-:-:S05]  /*2700*/  FMUL.FTZ R129, R129, UR13 ;  /* 0x0000000d81817c20 */ /* 0x000fca0008410000 */
[----:B------:R-:W-:Y:S01]  /*2710*/  SEL R128, R129, RZ, P6 ;  /* 0x000000ff81807207 */ /* 0x000fe20003000000 */
[----:B------:R-:W-:Y:S01]  /*2720*/  FFMA.FTZ R129, R148, R133, R132 ;  /* 0x0000008594817223 */ /* 0x000fe20000010084 */
[----:B------:R-:W-:-:S03]  /*2730*/  LOP3.LUT P6, RZ, R6, 0xff00, RZ, 0xc0, !PT ;  /* 0x0000ff0006ff7812 */ /* 0x000fc600078cc0ff */
[----:B------:R-:W-:-:S04]  /*2740*/  FADD.FTZ R130, R146, -R129 ;  /* 0x8000008192827221 */ /* 0x000fc80000010000 */
[----:B------:R-:W-:Y:S01]  /*2750*/  FMUL.FTZ R129, R39, R130 ;  /* 0x0000008227817220 */ /* 0x000fe20000410000 */
[----:B------:R-:W-:-:S03]  /*2760*/  FADD.FTZ R130, R160, -R131 ;  /* 0x80000083a0827221 */ /* 0x000fc60000010000 */
[----:B------:R-:W-:Y:S01]  /*2770*/  FMUL.FTZ R129, R129, R144 ;  /* 0x0000009081817220 */ /* 0x000fe20000410000 */
[----:B------:R-:W-:-:S03]  /*2780*/  FMUL.FTZ R131, R39, R130 ;  /* 0x0000008227837220 */ /* 0x000fc60000410000 */
[----:B------:R-:W-:Y:S01]  /*2790*/  FMUL.FTZ R129, R129, UR13 ;  /* 0x0000000d81817c20 */ /* 0x000fe20008410000 */
[----:B------:R-:W-:-:S04]  /*27a0*/  FMUL.FTZ R131, R131, R144 ;  /* 0x0000009083837220 */ /* 0x000fc80000410000 */
[----:B------:R-:W-:Y:S01]  /*27b0*/  SEL R129, R129, RZ, P6 ;  /* 0x000000ff81817207 */ /* 0x000fe20003000000 */
[----:B------:R-:W-:Y:S01]  /*27c0*/  FMUL.FTZ R131, R131, UR13 ;  /* 0x0000000d83837c20 */ /* 0x000fe20008410000 */
[----:B------:R-:W-:-:S04]  /*27d0*/  LOP3.LUT P6, RZ, R6, 0xff0000, RZ, 0xc0, !PT ;  /* 0x00ff000006ff7812 */ /* 0x000fc800078cc0ff */
[----:B------:R-:W-:Y:S01]  /*27e0*/  SEL R130, R131, RZ, P6 ;  /* 0x000000ff83827207 */ /* 0x000fe20003000000 */
[----:B------:R-:W-:Y:S01]  /*27f0*/  FMUL.FTZ R131, R39, R134 ;  /* 0x0000008627837220 */ /* 0x000fe20000410000 */
[----:B------:R-:W-:-:S03]  /*2800*/  ISETP.GE.U32.AND P6, PT, R6, 0x1000000, PT ;  /* 0x010000000600780c */ /* 0x000fc60003fc6070 */
[----:B------:R-:W-:-:S04]  /*2810*/  FMUL.FTZ R131, R131, R144 ;  /* 0x0000009083837220 */ /* 0x000fc80000410000 */
[----:B------:R-:W-:-:S05]  /*2820*/  FMUL.FTZ R131, R131, UR13 ;  /* 0x0000000d83837c20 */ /* 0x000fca0008410000 */
[----:B------:R-:W-:Y:S01]  /*2830*/  SEL R131, R131, RZ, P6 ;  /* 0x000000ff83837207 */ /* 0x000fe20003000000 */
[----:B------:R-:W-:Y:S06]  /*2840*/  BRA `(.L_x_12314) ;  /* 0x0000000000707947 */ /* 0x000fec0003800000 */
.L_x_12313:
        /* <DEDUP_REMOVED lines=13> */
[----:B------:R-:W-:-:S04]  /*2920*/  FMUL.FTZ R125, R39, R126 ;  /* 0x0000007e277d7220 */ /* 0x000fc80000410000 */
[----:B------:R-:W-:-:S04]  /*2930*/  FMUL.FTZ R126, R125, R144 ;  /* 0x000000907d7e7220 */ /* 0x000fc80000410000 */
[----:B------:R-:W-:-:S05]  /*2940*/  FMUL.FTZ R126, R126, UR13 ;  /* 0x0000000d7e7e7c20 */ /* 0x000fca0008410000 */
[----:B------:R-:W-:Y:S01]  /*2950*/  SEL R129, R126, RZ, P6 ;  /* 0x000000ff7e817207 */ /* 0x000fe20003000000 */
[----:B------:R-:W-:Y:S01]  /*2960*/  FADD.FTZ R126, R160, -R127 ;  /* 0x8000007fa07e7221 */ /* 0x000fe20000010000 */
[----:B------:R-:W-:-:S03]  /*2970*/  LOP3.LUT P6, RZ, R6, 0xff0000, RZ, 0xc0, !PT ;  /* 0x00ff000006ff7812 */ /* 0x000fc600078cc0ff */
[----:B------:R-:W-:-:S04]  /*2980*/  FMUL.FTZ R126, R39, R126 ;  /* 0x0000007e277e7220 */ /* 0x000fc80000410000 */
[----:B------:R-:W-:-:S04]  /*2990*/  FMUL.FTZ R127, R126, R144 ;  /* 0x000000907e7f7220 */ /* 0x000fc80000410000 */
[----:B------:R-:W-:-:S05]  /*29a0*/  FMUL.FTZ R127, R127, UR13 ;  /* 0x0000000d7f7f7c20 */ /* 0x000fca0008410000 */
[----:B------:R-:W-:Y:S01]  /*29b0*/  SEL R130, R127, RZ, P6 ;  /* 0x000000ff7f827207 */ /* 0x000fe20003000000 */
[----:B------:R-:W-:Y:S01]  /*29c0*/  FMUL.FTZ R127, R39, R134 ;  /* 0x00000086277f7220 */ /* 0x000fe20000410000 */
[----:B------:R-:W-:-:S03]  /*29d0*/  ISETP.GE.U32.AND P6, PT, R6, 0x1000000, PT ;  /* 0x010000000600780c */ /* 0x000fc60003fc6070 */
[----:B------:R-:W-:-:S04]  /*29e0*/  FMUL.FTZ R131, R127, R144 ;  /* 0x000000907f837220 */ /* 0x000fc80000410000 */
[----:B------:R-:W-:-:S05]  /*29f0*/  FMUL.FTZ R131, R131, UR13 ;  /* 0x0000000d83837c20 */ /* 0x000fca0008410000 */
[----:B------:R-:W-:-:S07]  /*2a00*/  SEL R131, R131, RZ, P6 ;  /* 0x000000ff83837207 */ /* 0x000fce0003000000 */
.L_x_12314:
[----:B------:R-:W0:Y:S08]  /*2a10*/  @P5 LDC.64 R134, c[0x0][0x478] ;  /* 0x00011e00ff865b82 */ /* 0x000e300000000a00 */
[----:B------:R-:W1:Y:S01]  /*2a20*/  LDC.64 R136, c[0x0][0x468] ;  /* 0x00011a00ff887b82 */ /* 0x000e620000000a00 */
[----:B0-----:R-:W-:-:S05]  /*2a30*/  @P5 IMAD.WIDE.U32 R134, R26, 0x10, R134 ;  /* 0x000000101a865825 */ /* 0x001fca00078e0086 */
[----:B------:R0:W-:Y:S01]  /*2a40*/  @P5 STG.E.128 desc[UR8][R134.64], R124 ;  /* 0x0000007c86005986 */ /* 0x0001e2000c101d08 */
[C---:B-1----:R-:W-:Y:S01]  /*2a50*/  IMAD.WIDE.U32 R136, R26.reuse, 0x10, R136 ;  /* 0x000000101a887825 */ /* 0x042fe200078e0088 */
[----:B------:R-:W-:-:S04]  /*2a60*/  IADD3 R26, PT, PT, R26, 0x100, RZ ;  /* 0x000001001a1a7810 */ /* 0x000fc80007ffe0ff */
[----:B------:R0:W-:Y:S03]  /*2a70*/  STG.E.128 desc[UR8][R136.64], R128 ;  /* 0x0000008088007986 */ /* 0x0001e6000c101d08 */
.L_x_12312:
[----:B------:R-:W-:Y:S05]  /*2a80*/  BSYNC.RECONVERGENT B1 ;  /* 0x0000000000017941 */ /* 0x000fea0003800200 */
.L_x_12311:
[----:B------:R-:W-:Y:S04]  /*2a90*/  BSSY.RECONVERGENT B1, `(.L_x_12315) ;  /* 0x0000045000017945 */ /* 0x000fe80003800200 */
[----:B------:R-:W-:Y:S05]  /*2aa0*/  @!P0 BRA `(.L_x_12316) ;  /* 0x00000004000c8947 */ /* 0x000fea0003800000 */
[----:B------:R-:W-:-:S04]  /*2ab0*/  ISETP.NE.U32.AND P5, PT, RZ, UR14, PT ;  /* 0x0000000eff007c0c */ /* 0x000fc8000bfa5070 */
[----:B------:R-:W-:-:S13]  /*2ac0*/  ISETP.NE.AND.EX P5, PT, RZ, UR15, PT, P5 ;  /* 0x0000000fff007c0c */ /* 0x000fda000bfa5350 */
[----:B------:R-:W-:Y:S05]  /*2ad0*/  @!P5 BRA `(.L_x_12317) ;  /* 0x000000000074d947 */ /* 0x000fea0003800000 */
[-CC-:B0-----:R-:W-:Y:S01]  /*2ae0*/  FFMA.FTZ R125, R9, R133.reuse, R132.reuse ;  /* 0x00000085097d7223 */ /* 0x181fe20000010084 */
[----:B------:R-:W-:Y:S01]  /*2af0*/  FFMA.FTZ R126, R28, R133, R132 ;  /* 0x000000851c7e7223 */ /* 0x000fe20000010084 */
[----:B------:R-:W-:Y:S02]  /*2b00*/  LOP3.LUT P6, RZ, R7, 0xff, RZ, 0xc0, !PT ;  /* 0x000000ff07ff7812 */ /* 0x000fe400078cc0ff */
[----:B------:R-:W-:Y:S01]  /*2b10*/  FADD.FTZ R124, R8, -R125 ;  /* 0x8000007d087c7221 */ /* 0x000fe20000010000 */
[----:B------:R-:W-:-:S03]  /*2b20*/  FADD.FTZ R126, R27, -R126 ;  /* 0x8000007e1b7e7221 */ /* 0x000fc60000010000 */
[----:B-----5:R-:W-:-:S04]  /*2b30*/  FMUL.FTZ R124, R39, R124 ;  /* 0x0000007c277c7220 */ /* 0x020fc80000410000 */
[----:B------:R-:W-:-:S04]  /*2b40*/  FMUL.FTZ R125, R124, R144 ;  /* 0x000000907c7d7220 */ /* 0x000fc80000410000 */
[----:B------:R-:W-:-:S05]  /*2b50*/  FMUL.FTZ R125, R125, UR13 ;  /* 0x0000000d7d7d7c20 */ /* 0x000fca0008410000 */
[----:B------:R-:W-:Y:S01]  /*2b60*/  SEL R128, R125, RZ, P6 ;  /* 0x000000ff7d807207 */ /* 0x000fe20003000000 */
[----:B------:R-:W-:Y:S01]  /*2b70*/  FMUL.FTZ R125, R39, R126 ;  /* 0x0000007e277d7220 */ /* 0x000fe20000410000 */
[----:B------:R-:W-:-:S03]  /*2b80*/  LOP3.LUT P6, RZ, R7, 0xff00, RZ, 0xc0, !PT ;  /* 0x0000ff0007ff7812 */ /* 0x000fc600078cc0ff */
        /* <DEDUP_REMOVED lines=10> */
[----:B------:R-:W-:Y:S01]  /*2c30*/  FFMA.FTZ R127, R174, R133, R132 ;  /* 0x00000085ae7f7223 */ /* 0x000fe20000010084 */
[----:B------:R-:W-:-:S03]  /*2c40*/  ISETP.GE.U32.AND P6, PT, R7, 0x1000000, PT ;  /* 0x010000000700780c */ /* 0x000fc60003fc6070 */
[----:B------:R-:W-:-:S04]  /*2c50*/  FADD.FTZ R134, R172, -R127 ;  /* 0x8000007fac867221 */ /* 0x000fc80000010000 */
[----:B------:R-:W-:-:S04]  /*2c60*/  FMUL.FTZ R127, R39, R134 ;  /* 0x00000086277f7220 */ /* 0x000fc80000410000 */
[----:B------:R-:W-:-:S04]  /*2c70*/  FMUL.FTZ R131, R127, R144 ;  /* 0x000000907f837220 */ /* 0x000fc80000410000 */
[----:B------:R-:W-:-:S05]  /*2c80*/  FMUL.FTZ R131, R131, UR13 ;  /* 0x0000000d83837c20 */ /* 0x000fca0008410000 */
[----:B------:R-:W-:Y:S01]  /*2c90*/  SEL R131, R131, RZ, P6 ;  /* 0x000000ff83837207 */ /* 0x000fe20003000000 */
[----:B------:R-:W-:Y:S06]  /*2ca0*/  BRA `(.L_x_12318) ;  /* 0x0000000000707947 */ /* 0x000fec0003800000 */
.L_x_12317:
        /* <DEDUP_REMOVED lines=10> */
[----:B------:R-:W-:Y:S01]  /*2d50*/  FFMA.FTZ R130, R161, R133, R132 ;  /* 0x00000085a1827223 */ /* 0x000fe20000010084 */
[----:B------:R-:W-:Y:S02]  /*2d60*/  LOP3.LUT P6, RZ, R7, 0xff00, RZ, 0xc0, !PT ;  /* 0x0000ff0007ff7812 */ /* 0x000fe400078cc0ff */
[----:B------:R-:W-:Y:S01]  /*2d70*/  FMUL.FTZ R129, R129, R144 ;  /* 0x0000009081817220 */ /* 0x000fe20000410000 */
[----:B------:R-:W-:-:S03]  /*2d80*/  FADD.FTZ R130, R159, -R130 ;  /* 0x800000829f827221 */ /* 0x000fc60000010000 */
[----:B------:R-:W-:Y:S01]  /*2d90*/  FMUL.FTZ R129, R129, UR13 ;  /* 0x0000000d81817c20 */ /* 0x000fe20008410000 */
[----:B------:R-:W-:-:S04]  /*2da0*/  FMUL.FTZ R131, R39, R130 ;  /* 0x0000008227837220 */ /* 0x000fc80000410000 */
[----:B------:R-:W-:Y:S01]  /*2db0*/  FMUL.FTZ R131, R131, R144 ;  /* 0x0000009083837220 */ /* 0x000fe20000410000 */
[----:B------:R-:W-:Y:S02]  /*2dc0*/  SEL R129, R129, RZ, P6 ;  /* 0x000000ff81817207 */ /* 0x000fe40003000000 */
[----:B------:R-:W-:Y:S01]  /*2dd0*/  LOP3.LUT P6, RZ, R7, 0xff0000, RZ, 0xc0, !PT ;  /* 0x00ff000007ff7812 */ /* 0x000fe200078cc0ff */
        /* <DEDUP_REMOVED lines=8> */
[----:B------:R-:W-:-:S07]  /*2e60*/  SEL R131, R131, RZ, P6 ;  /* 0x000000ff83837207 */ /* 0x000fce0003000000 */
.L_x_12318:
[----:B------:R-:W0:Y:S08]  /*2e70*/  @P5 LDC.64 R134, c[0x0][0x478] ;  /* 0x00011e00ff865b82 */ /* 0x000e300000000a00 */
[----:B------:R-:W1:Y:S01]  /*2e80*/  LDC.64 R136, c[0x0][0x468] ;  /* 0x00011a00ff887b82 */ /* 0x000e620000000a00 */
[----:B0-----:R-:W-:-:S05]  /*2e90*/  @P5 IMAD.WIDE.U32 R134, R26, 0x10, R134 ;  /* 0x000000101a865825 */ /* 0x001fca00078e0086 */
[----:B------:R2:W-:Y:S01]  /*2ea0*/  @P5 STG.E.128 desc[UR8][R134.64], R124 ;  /* 0x0000007c86005986 */ /* 0x0005e2000c101d08 */
[C---:B-1----:R-:W-:Y:S01]  /*2eb0*/  IMAD.WIDE.U32 R136, R26.reuse, 0x10, R136 ;  /* 0x000000101a887825 */ /* 0x042fe200078e0088 */
[----:B------:R-:W-:-:S04]  /*2ec0*/  IADD3 R26, PT, PT, R26, 0x100, RZ ;  /* 0x000001001a1a7810 */ /* 0x000fc80007ffe0ff */
[----:B------:R2:W-:Y:S03]  /*2ed0*/  STG.E.128 desc[UR8][R136.64], R128 ;  /* 0x0000008088007986 */ /* 0x0005e6000c101d08 */
.L_x_12316:
[----:B------:R-:W-:Y:S05]  /*2ee0*/  BSYNC.RECONVERGENT B1 ;  /* 0x0000000000017941 */ /* 0x000fea0003800200 */
.L_x_12315:
[----:B------:R-:W-:Y:S04]  /*2ef0*/  BSSY.RECONVERGENT B1, `(.L_x_12319) ;  /* 0x0000045000017945 */ /* 0x000fe80003800200 */
[----:B------:R-:W-:Y:S05]  /*2f00*/  @!P1 BRA `(.L_x_12320) ;  /* 0x00000004000c9947 */ /* 0x000fea0003800000 */
[----:B------:R-:W-:-:S04]  /*2f10*/  ISETP.NE.U32.AND P5, PT, RZ, UR14, PT ;  /* 0x0000000eff007c0c */ /* 0x000fc8000bfa5070 */
[----:B------:R-:W-:-:S13]  /*2f20*/  ISETP.NE.AND.EX P5, PT, RZ, UR15, PT, P5 ;  /* 0x0000000fff007c0c */ /* 0x000fda000bfa5350 */
[----:B------:R-:W-:Y:S05]  /*2f30*/  @!P5 BRA `(.L_x_12321) ;  /* 0x000000000074d947 */ /* 0x000fea0003800000 */
[-CC-:B0-2---:R-:W-:Y:S01]  /*2f40*/  FFMA.FTZ R125, R11, R133.reuse, R132.reuse ;  /* 0x000000850b7d7223 */ /* 0x185fe20000010084 */
[-CC-:B------:R-:W-:Y:S01]  /*2f50*/  FFMA.FTZ R126, R30, R133.reuse, R132.reuse ;  /* 0x000000851e7e7223 */ /* 0x180fe20000010084 */
[----:B------:R-:W-:Y:S01]  /*2f60*/  LOP3.LUT P6, RZ, R10, 0xff, RZ, 0xc0, !PT ;  /* 0x000000ff0aff7812 */ /* 0x000fe200078cc0ff */
[-C--:B------:R-:W-:Y:S01]  /*2f70*/  FFMA.FTZ R127, R155, R133.reuse, R132 ;  /* 0x000000859b7f7223 */ /* 0x080fe20000010084 */
[----:B------:R-:W-:Y:S01]  /*2f80*/  FADD.FTZ R124, R12, -R125 ;  /* 0x8000007d0c7c7221 */ /* 0x000fe20000010000 */
[----:B------:R-:W-:Y:S01]  /*2f90*/  FADD.FTZ R126, R29, -R126 ;  /* 0x8000007e1d7e7221 */ /* 0x000fe20000010000 */
[----:B------:R-:W-:Y:S02]  /*2fa0*/  FFMA.FTZ R134, R168, R133, R132 ;  /* 0x00000085a8867223 */ /* 0x000fe40000010084 */
[----:B-----5:R-:W-:Y:S02]  /*2fb0*/  FMUL.FTZ R124, R39, R124 ;  /* 0x0000007c277c7220 */ /* 0x020fe40000410000 */
[----:B------:R-:W-:-:S02]  /*2fc0*/  FADD.FTZ R134, R173, -R134 ;  /* 0x80000086ad867221 */ /* 0x000fc40000010000 */
        /* <DEDUP_REMOVED lines=18> */
[----:B------:R-:W-:Y:S01]  /*30f0*/  SEL R131, R131, RZ, P6 ;  /* 0x000000ff83837207 */ /* 0x000fe20003000000 */
[----:B------:R-:W-:Y:S06]  /*3100*/  BRA `(.L_x_12322) ;  /* 0x0000000000707947 */ /* 0x000fec0003800000 */
.L_x_12321:
        /* <DEDUP_REMOVED lines=13> */
[----:B------:R-:W-:Y:S01]  /*31e0*/  FADD.FTZ R130, R158, -R131 ;  /* 0x800000839e827221 */ /* 0x000fe20000010000 */
[----:B------:R-:W-:Y:S02]  /*31f0*/  LOP3.LUT P6, RZ, R10, 0xff00, RZ, 0xc0, !PT ;  /* 0x0000ff000aff7812 */ /* 0x000fe400078cc0ff */
        /* <DEDUP_REMOVED lines=12> */
[----:B------:R-:W-:-:S07]  /*32c0*/  SEL R131, R131, RZ, P6 ;  /* 0x000000ff83837207 */ /* 0x000fce0003000000 */
.L_x_12322:
[----:B------:R-:W0:Y:S08]  /*32d0*/  @P5 LDC.64 R134, c[0x0][0x478] ;  /* 0x00011e00ff865b82 */ /* 0x000e300000000a00 */
[----:B------:R-:W1:Y:S01]  /*32e0*/  LDC.64 R136, c[0x0][0x468] ;  /* 0x00011a00ff887b82 */ /* 0x000e620000000a00 */
[----:B0-----:R-:W-:-:S05]  /*32f0*/  @P5 IMAD.WIDE.U32 R134, R26, 0x10, R134 ;  /* 0x000000101a865825 */ /* 0x001fca00078e0086 */
[----:B------:R3:W-:Y:S01]  /*3300*/  @P5 STG.E.128 desc[UR8][R134.64], R124 ;  /* 0x0000007c86005986 */ /* 0x0007e2000c101d08 */
[C---:B-1----:R-:W-:Y:S01]  /*3310*/  IMAD.WIDE.U32 R136, R26.reuse, 0x10, R136 ;  /* 0x000000101a887825 */ /* 0x042fe200078e0088 */
[----:B------:R-:W-:-:S04]  /*3320*/  IADD3 R26, PT, PT, R26, 0x100, RZ ;  /* 0x000001001a1a7810 */ /* 0x000fc80007ffe0ff */
[----:B------:R3:W-:Y:S03]  /*3330*/  STG.E.128 desc[UR8][R136.64], R128 ;  /* 0x0000008088007986 */ /* 0x0007e6000c101d08 */
.L_x_12320:
[----:B------:R-:W-:Y:S05]  /*3340*/  BSYNC.RECONVERGENT B1 ;  /* 0x0000000000017941 */ /* 0x000fea0003800200 */
.L_x_12319:
[----:B------:R-:W-:Y:S04]  /*3350*/  BSSY.RECONVERGENT B1, `(.L_x_12323) ;  /* 0x0000045000017945 */ /* 0x000fe80003800200 */
[----:B------:R-:W-:Y:S05]  /*3360*/  @!P2 BRA `(.L_x_12324) ;  /* 0x00000004000ca947 */ /* 0x000fea0003800000 */
[----:B------:R-:W-:-:S04]  /*3370*/  ISETP.NE.U32.AND P5, PT, RZ, UR14, PT ;  /* 0x0000000eff007c0c */ /* 0x000fc8000bfa5070 */
[----:B------:R-:W-:-:S13]  /*3380*/  ISETP.NE.AND.EX P5, PT, RZ, UR15, PT, P5 ;  /* 0x0000000fff007c0c */ /* 0x000fda000bfa5350 */
[----:B------:R-:W-:Y:S05]  /*3390*/  @!P5 BRA `(.L_x_12325) ;  /* 0x000000000074d947 */ /* 0x000fea0003800000 */
[-CC-:B0-23--:R-:W-:Y:S01]  /*33a0*/  FFMA.FTZ R125, R15, R133.reuse, R132.reuse ;  /* 0x000000850f7d7223 */ /* 0x18dfe20000010084 */
        /* <DEDUP_REMOVED lines=28> */
.L_x_12325:
        /* <DEDUP_REMOVED lines=28> */
.L_x_12326:
[----:B------:R-:W0:Y:S08]  /*3730*/  @P5 LDC.64 R134, c[0x0][0x478] ;  /* 0x00011e00ff865b82 */ /* 0x000e300000000a00 */
[----:B------:R-:W1:Y:S01]  /*3740*/  LDC.64 R136, c[0x0][0x468] ;  /* 0x00011a00ff887b82 */ /* 0x000e620000000a00 */
[----:B0-----:R-:W-:-:S05]  /*3750*/  @P5 IMAD.WIDE.U32 R134, R26, 0x10, R134 ;  /* 0x000000101a865825 */ /* 0x001fca00078e0086 */
[----:B------:R4:W-:Y:S01]  /*3760*/  @P5 STG.E.128 desc[UR8][R134.64], R124 ;  /* 0x0000007c86005986 */ /* 0x0009e2000c101d08 */
[C---:B-1----:R-:W-:Y:S01]  /*3770*/  IMAD.WIDE.U32 R136, R26.reuse, 0x10, R136 ;  /* 0x000000101a887825 */ /* 0x042fe200078e0088 */
[----:B------:R-:W-:-:S04]  /*3780*/  IADD3 R26, PT, PT, R26, 0x100, RZ ;  /* 0x000001001a1a7810 */ /* 0x000fc80007ffe0ff */
[----:B------:R4:W-:Y:S03]  /*3790*/  STG.E.128 desc[UR8][R136.64], R128 ;  /* 0x0000008088007986 */ /* 0x0009e6000c101d08 */
.L_x_12324:
[----:B------:R-:W-:Y:S05]  /*37a0*/  BSYNC.RECONVERGENT B1 ;  /* 0x0000000000017941 */ /* 0x000fea0003800200 */
.L_x_12323:
[----:B------:R-:W-:Y:S04]  /*37b0*/  BSSY.RECONVERGENT B1, `(.L_x_12327) ;  /* 0x0000045000017945 */ /* 0x000fe80003800200 */
[----:B------:R-:W-:Y:S05]  /*37c0*/  @!P3 BRA `(.L_x_12328) ;  /* 0x00000004000cb947 */ /* 0x000fea0003800000 */
[----:B------:R-:W-:-:S04]  /*37d0*/  ISETP.NE.U32.AND P5, PT, RZ, UR14, PT ;  /* 0x0000000eff007c0c */ /* 0x000fc8000bfa5070 */
[----:B------:R-:W-:-:S13]  /*37e0*/  ISETP.NE.AND.EX P5, PT, RZ, UR15, PT, P5 ;  /* 0x0000000fff007c0c */ /* 0x000fda000bfa5350 */
[----:B------:R-:W-:Y:S05]  /*37f0*/  @!P5 BRA `(.L_x_12329) ;  /* 0x000000000074d947 */ /* 0x000fea0003800000 */
[-CC-:B0-234-:R-:W-:Y:S01]  /*3800*/  FFMA.FTZ R125, R17, R133.reuse, R132.reuse ;  /* 0x00000085117d7223 */ /* 0x19dfe20000010084 */
        /* <DEDUP_REMOVED lines=28> */
.L_x_12329:
        /* <DEDUP_REMOVED lines=28> */
.L_x_12330:
[----:B------:R-:W0:Y:S08]  /*3b90*/  @P5 LDC.64 R134, c[0x0][0x478] ;  /* 0x00011e00ff865b82 */ /* 0x000e300000000a00 */
[----:B------:R-:W1:Y:S01]  /*3ba0*/  LDC.64 R136, c[0x0][0x468] ;  /* 0x00011a00ff887b82 */ /* 0x000e620000000a00 */
[----:B0-----:R-:W-:-:S05]  /*3bb0*/  @P5 IMAD.WIDE.U32 R134, R26, 0x10, R134 ;  /* 0x000000101a865825 */ /* 0x001fca00078e0086 */
[----:B------:R0:W-:Y:S01]  /*3bc0*/  @P5 STG.E.128 desc[UR8][R134.64], R124 ;  /* 0x0000007c86005986 */ /* 0x0001e2000c101d08 */
[C---:B-1----:R-:W-:Y:S01]  /*3bd0*/  IMAD.WIDE.U32 R136, R26.reuse, 0x10, R136 ;  /* 0x000000101a887825 */ /* 0x042fe200078e0088 */
[----:B------:R-:W-:-:S04]  /*3be0*/  IADD3 R26, PT, PT, R26, 0x100, RZ ;  /* 0x000001001a1a7810 */ /* 0x000fc80007ffe0ff */
[----:B------:R0:W-:Y:S03]  /*3bf0*/  STG.E.128 desc[UR8][R136.64], R128 ;  /* 0x0000008088007986 */ /* 0x0001e6000c101d08 */
.L_x_12328:
[----:B------:R-:W-:Y:S05]  /*3c00*/  BSYNC.RECONVERGENT B1 ;  /* 0x0000000000017941 */ /* 0x000fea0003800200 */
.L_x_12327:
        /* <DEDUP_REMOVED lines=34> */
.L_x_12333:
        /* <DEDUP_REMOVED lines=28> */
.L_x_12334:
[----:B------:R-:W0:Y:S08]  /*3ff0*/  @P5 LDC.64 R134, c[0x0][0x478] ;  /* 0x00011e00ff865b82 */ /* 0x000e300000000a00 */
[----:B------:R-:W1:Y:S01]  /*4000*/  LDC.64 R136, c[0x0][0x468] ;  /* 0x00011a00ff887b82 */ /* 0x000e620000000a00 */
[----:B0-----:R-:W-:-:S05]  /*4010*/  @P5 IMAD.WIDE.U32 R134, R26, 0x10, R134 ;  /* 0x000000101a865825 */ /* 0x001fca00078e0086 */
[----:B------:R0:W-:Y:S01]  /*4020*/  @P5 STG.E.128 desc[UR8][R134.64], R124 ;  /* 0x0000007c86005986 */ /* 0x0001e2000c101d08 */
[C---:B-1----:R-:W-:Y:S01]  /*4030*/  IMAD.WIDE.U32 R136, R26.reuse, 0x10, R136 ;  /* 0x000000101a887825 */ /* 0x042fe200078e0088 */
[----:B------:R-:W-:-:S04]  /*4040*/  IADD3 R26, PT, PT, R26, 0x100, RZ ;  /* 0x000001001a1a7810 */ /* 0x000fc80007ffe0ff */
[----:B------:R0:W-:Y:S03]  /*4050*/  STG.E.128 desc[UR8][R136.64], R128 ;  /* 0x0000008088007986 */ /* 0x0001e6000c101d08 */
.L_x_12332:
[----:B------:R-:W-:Y:S05]  /*4060*/  BSYNC.RECONVERGENT B1 ;  /* 0x0000000000017941 */ /* 0x000fea0003800200 */
.L_x_12331:
[----:B------:R-:W-:-:S13]  /*4070*/  ISETP.NE.AND P5, PT, R177, RZ, PT ;  /* 0x000000ffb100720c */ /* 0x000fda0003fa5270 */
[----:B------:R-:W-:Y:S05]  /*4080*/  @!P5 BRA `(.L_x_12335) ;  /* 0x000000240010d947 */ /* 0x000fea0003800000 */
[----:B------:R-:W-:-:S04]  /*4090*/  ISETP.NE.U32.AND P5, PT, RZ, UR14, PT ;  /* 0x0000000eff007c0c */ /* 0x000fc8000bfa5070 */
[----:B------:R-:W-:-:S13]  /*40a0*/  ISETP.NE.AND.EX P5, PT, RZ, UR15, PT, P5 ;  /* 0x0000000fff007c0c */ /* 0x000fda000bfa5350 */
[----:B------:R-:W-:Y:S05]  /*40b0*/  @!P5 BRA `(.L_x_12336) ;  /* 0x000000000074d947 */ /* 0x000fea0003800000 */
[-CC-:B0-234-:R-:W-:Y:S01]  /*40c0*/  FFMA.FTZ R124, R170, R133.reuse, R132.reuse ;  /* 0x00000085aa7c7223 */ /* 0x19dfe20000010084 */
[----:B------:R-:W-:Y:S01]  /*40d0*/  ISETP.GE.U32.AND P6, PT, R22, 0x1000000, PT ;  /* 0x010000001600780c */ /* 0x000fe20003fc6070 */
[-CC-:B------:R-:W-:Y:S01]  /*40e0*/  FFMA.FTZ R125, R23, R133.reuse, R132.reuse ;  /* 0x00000085177d7223 */ /* 0x180fe20000010084 */
[-C--:B------:R-:W-:Y:S01]  /*40f0*/  FFMA.FTZ R126, R38, R133.reuse, R132 ;  /* 0x00000085267e7223 */ /* 0x080fe20000010084 */
[----:B------:R-:W-:Y:S01]  /*4100*/  FADD.FTZ R124, R165, -R124 ;  /* 0x8000007ca57c7221 */ /* 0x000fe20000010000 */
[----:B------:R-:W-:Y:S02]  /*4110*/  FFMA.FTZ R133, R157, R133, R132 ;  /* 0x000000859d857223 */ /* 0x000fe40000010084 */
[----:B------:R-:W-:Y:S01]  /*4120*/  FADD.FTZ R126, R37, -R126 ;  /* 0x8000007e257e7221 */ /* 0x000fe20000010000 */
[----:B-----5:R-:W-:-:S04]  /*4130*/  FMUL.FTZ R127, R39, R124 ;  /* 0x0000007c277f7220 */ /* 0x020fc80000410000 */
        /* <DEDUP_REMOVED lines=20> */
[----:B------:R-:W-:Y:S06]  /*4280*/  BRA `(.L_x_12337) ;  /* 0x0000000000707947 */ /* 0x000fec0003800000 */
.L_x_12336:
[-CC-:B0-234-:R-:W-:Y:S01]  /*4290*/  FFMA.FTZ R128, R170, R133.reuse, R132.reuse ;  /* 0x00000085aa807223 */ /* 0x19dfe20000010084 */
[----:B------:R-:W-:Y:S01]  /*42a0*/  ISETP.GE.U32.AND P6, PT, R22, 0x1000000, PT ;  /* 0x010000001600780c */ /* 0x000fe20003fc6070 */
[----:B------:R-:W-:Y:S02]  /*42b0*/  FFMA.FTZ R130, R38, R133, R132 ;  /* 0x0000008526827223 */ /* 0x000fe40000010084 */
[----:B------:R-:W-:Y:S02]  /*42c0*/  FADD.FTZ R128, R165, -R128 ;  /* 0x80000080a5807221 */ /* 0x000fe40000010000 */
[----:B------:R-:W-:Y:S02]  /*42d0*/  FADD.FTZ R130, R37, -R130 ;  /* 0x8000008225827221 */ /* 0x000fe40000010000 */
[----:B-----5:R-:W-:-:S04]  /*42e0*/  FMUL.FTZ R129, R39, R128 ;  /* 0x0000008027817220 */ /* 0x020fc80000410000 */
[----:B------:R-:W-:-:S04]  /*42f0*/  FMUL.FTZ R129, R129, R144 ;  /* 0x0000009081817220 */ /* 0x000fc80000410000 */
[----:B------:R-:W-:-:S05]  /*4300*/  FMUL.FTZ R129, R129, UR13 ;  /* 0x0000000d81817c20 */ /* 0x000fca0008410000 */
[----:B------:R-:W-:Y:S01]  /*4310*/  SEL R131, R129, RZ, P6 ;  /* 0x000000ff81837207 */ /* 0x000fe20003000000 */
[-CC-:B------:R-:W-:Y:S01]  /*4320*/  FFMA.FTZ R129, R23, R133.reuse, R132.reuse ;  /* 0x0000008517817223 */ /* 0x180fe20000010084 */
[----:B------:R-:W-:Y:S01]  /*4330*/  LOP3.LUT P6, RZ, R22, 0xff, RZ, 0xc0, !PT ;  /* 0x000000ff16ff7812 */ /* 0x000fe200078cc0ff */
[----:B------:R-:W-:Y:S02]  /*4340*/  FFMA.FTZ R133, R157, R133, R132 ;  /* 0x000000859d857223 */ /* 0x000fe40000010084 */
[----:B------:R-:W-:-:S04]  /*4350*/  FADD.FTZ R128, R24, -R129 ;  /* 0x8000008118807221 */ /* 0x000fc80000010000 */
[----:B------:R-:W-:-:S04]  /*4360*/  FMUL.FTZ R129, R39, R128 ;  /* 0x0000008027817220 */ /* 0x000fc80000410000 */
        /* <DEDUP_REMOVED lines=13> */
[----:B------:R-:W-:-:S09]  /*4440*/  SEL R130, R39, RZ, P6 ;  /* 0x000000ff27827207 */ /* 0x000fd20003000000 */
.L_x_12337:
[----:B------:R-:W0:Y:S08]  /*4450*/  @P5 LDC.64 R132, c[0x0][0x478] ;  /* 0x00011e00ff845b82 */ /* 0x000e300000000a00 */
[----:B------:R-:W1:Y:S01]  /*4460*/  LDC.64 R134, c[0x0][0x468] ;  /* 0x00011a00ff867b82 */ /* 0x000e620000000a00 */
[----:B0-----:R-:W-:-:S05]  /*4470*/  @P5 IMAD.WIDE.U32 R132, R26, 0x10, R132 ;  /* 0x000000101a845825 */ /* 0x001fca00078e0084 */
[----:B------:R0:W-:Y:S01]  /*4480*/  @P5 STG.E.128 desc[UR8][R132.64], R124 ;  /* 0x0000007c84005986 */ /* 0x0001e2000c101d08 */
[----:B-1----:R-:W-:-:S05]  /*4490*/  IMAD.WIDE.U32 R134, R26, 0x10, R134 ;  /* 0x000000101a867825 */ /* 0x002fca00078e0086 */
[----:B------:R0:W-:Y:S01]  /*44a0*/  STG.E.128 desc[UR8][R134.64], R128 ;  /* 0x0000008086007986 */ /* 0x0001e2000c101d08 */
[----:B------:R-:W-:Y:S05]  /*44b0*/  BRA `(.L_x_12335) ;  /* 0x0000002000047947 */ /* 0x000fea0003800000 */
.L_x_12310:
        /* <DEDUP_REMOVED lines=8> */
[----:B------:R-:W-:Y:S01]  /*4540*/  FFMA.FTZ R134, R176, R133, R132 ;  /* 0x00000085b0867223 */ /* 0x000fe20000010084 */
[----:B------:R-:W-:Y:S01]  /*4550*/  LOP3.LUT P5, RZ, R6, 0xff, RZ, 0xc0, !PT ;  /* 0x000000ff06ff7812 */ /* 0x000fe200078ac0ff */
[----:B------:R-:W-:Y:S01]  /*4560*/  FADD.FTZ R128, R145, -R128 ;  /* 0x8000008091807221 */ /* 0x000fe20000010000 */
[----:B------:R-:W-:Y:S01]  /*4570*/  FADD.FTZ R131, R160, -R131 ;  /* 0x80000083a0837221 */ /* 0x000fe20000010000 */
[----:B------:R-:W-:Y:S02]  /*4580*/  FADD.FTZ R134, R175, -R134 ;  /* 0x80000086af867221 */ /* 0x000fe40000010000 */
[C---:B-----5:R-:W-:Y:S01]  /*4590*/  FFMA.FTZ R129, R39.reuse, R128, R64 ;  /* 0x0000008027817223 */ /* 0x060fe20000010040 */
[----:B------:R-:W-:-:S03]  /*45a0*/  FFMA.FTZ R131, R39, R131, R66 ;  /* 0x0000008327837223 */ /* 0x000fc60000010042 */
[-C--:B------:R-:W-:Y:S01]  /*45b0*/  FMUL.FTZ R129, R129, R144.reuse ;  /* 0x0000009081817220 */ /* 0x080fe20000410000 */
[----:B------:R-:W-:-:S03]  /*45c0*/  FMUL.FTZ R131, R131, R144 ;  /* 0x0000009083837220 */ /* 0x000fc60000410000 */
[----:B------:R-:W-:Y:S01]  /*45d0*/  FMUL.FTZ R128, R129, UR13 ;  /* 0x0000000d81807c20 */ /* 0x000fe20008410000 */
[----:B------:R-:W-:-:S04]  /*45e0*/  FFMA.FTZ R129, R148, R133, R132 ;  /* 0x0000008594817223 */ /* 0x000fc80000010084 */
[----:B------:R-:W-:Y:S01]  /*45f0*/  FADD.FTZ R130, R146, -R129 ;  /* 0x8000008192827221 */ /* 0x000fe20000010000 */
[----:B------:R-:W-:Y:S02]  /*4600*/  SEL R128, R128, RZ, P5 ;  /* 0x000000ff80807207 */ /* 0x000fe40002800000 */
[----:B------:R-:W-:Y:S01]  /*4610*/  LOP3.LUT P5, RZ, R6, 0xff00, RZ, 0xc0, !PT ;  /* 0x0000ff0006ff7812 */ /* 0x000fe200078ac0ff */
[----:B------:R-:W-:Y:S01]  /*4620*/  FFMA.FTZ R129, R39, R130, R65 ;  /* 0x0000008227817223 */ /* 0x000fe20000010041 */
[----:B------:R-:W-:Y:S01]  /*4630*/  FMUL.FTZ R130, R131, UR13 ;  /* 0x0000000d83827c20 */ /* 0x000fe20008410000 */
[----:B------:R-:W-:Y:S02]  /*4640*/  FFMA.FTZ R131, R39, R134, R67 ;  /* 0x0000008627837223 */ /* 0x000fe40000010043 */
[----:B------:R-:W0:Y:S01]  /*4650*/  LDC.64 R134, c[0x0][0x468] ;  /* 0x00011a00ff867b82 */ /* 0x000e220000000a00 */
[-C--:B------:R-:W-:Y:S01]  /*4660*/  FMUL.FTZ R129, R129, R144.reuse ;  /* 0x0000009081817220 */ /* 0x080fe20000410000 */
[----:B------:R-:W-:-:S03]  /*4670*/  FMUL.FTZ R131, R131, R144 ;  /* 0x0000009083837220 */ /* 0x000fc60000410000 */
[----:B------:R-:W-:Y:S01]  /*4680*/  FMUL.FTZ R129, R129, UR13 ;  /* 0x0000000d81817c20 */ /* 0x000fe20008410000 */
[----:B------:R-:W-:-:S04]  /*4690*/  FMUL.FTZ R131, R131, UR13 ;  /* 0x0000000d83837c20 */ /* 0x000fc80008410000 */
[----:B------:R-:W-:Y:S02]  /*46a0*/  SEL R129, R129, RZ, P5 ;  /* 0x000000ff81817207 */ /* 0x000fe40002800000 */
[----:B------:R-:W-:-:S04]  /*46b0*/  LOP3.LUT P5, RZ, R6, 0xff0000, RZ, 0xc0, !PT ;  /* 0x00ff000006ff7812 */ /* 0x000fc800078ac0ff */
[----:B------:R-:W-:Y:S02]  /*46c0*/  SEL R130, R130, RZ, P5 ;  /* 0x000000ff82827207 */ /* 0x000fe40002800000 */
[----:B------:R-:W-:-:S04]  /*46d0*/  ISETP.GE.U32.AND P5, PT, R6, 0x1000000, PT ;  /* 0x010000000600780c */ /* 0x000fc80003fa6070 */
[----:B------:R-:W-:Y:S01]  /*46e0*/  SEL R131, R131, RZ, P5 ;  /* 0x000000ff83837207 */ /* 0x000fe20002800000 */
[C---:B0-----:R-:W-:Y:S01]  /*46f0*/  IMAD.WIDE.U32 R134, R26.reuse, 0x10, R134 ;  /* 0x000000101a867825 */ /* 0x041fe200078e0086 */
[----:B------:R-:W-:-:S04]  /*4700*/  IADD3 R26, PT, PT, R26, 0x100, RZ ;  /* 0x000001001a1a7810 */ /* 0x000fc80007ffe0ff */
[----:B------:R0:W-:Y:S03]  /*4710*/  STG.E.128 desc[UR8][R134.64], R128 ;  /* 0x0000008086007986 */ /* 0x0001e6000c101d08 */
.L_x_12340:
[----:B------:R-:W-:Y:S05]  /*4720*/  BSYNC.RECONVERGENT B1 ;  /* 0x0000000000017941 */ /* 0x000fea0003800200 */
.L_x_12339:
[----:B------:R-:W-:Y:S04]  /*4730*/  BSSY.RECONVERGENT B1, `(.L_x_12341) ;  /* 0x0000022000017945 */ /* 0x000fe80003800200 */
[----:B------:R-:W-:Y:S05]  /*4740*/  @!P0 BRA `(.L_x_12342) ;  /* 0x0000000000808947 */ /* 0x000fea0003800000 */
[-CC-:B0-----:R-:W-:Y:S01]  /*4750*/  FFMA.FTZ R129, R9, R133.reuse, R132.reuse ;  /* 0x0000008509817223 */ /* 0x181fe20000010084 */
[----:B------:R-:W-:Y:S01]  /*4760*/  FFMA.FTZ R130, R28, R133, R132 ;  /* 0x000000851c827223 */ /* 0x000fe20000010084 */
[----:B------:R-:W-:Y:S02]  /*4770*/  LOP3.LUT P5, RZ, R7, 0xff, RZ, 0xc0, !PT ;  /* 0x000000ff07ff7812 */ /* 0x000fe400078ac0ff */
[----:B------:R-:W-:Y:S01]  /*4780*/  FADD.FTZ R129, R8, -R129 ;  /* 0x8000008108817221 */ /* 0x000fe20000010000 */
[----:B------:R-:W-:-:S03]  /*4790*/  FADD.FTZ R130, R27, -R130 ;  /* 0x800000821b827221 */ /* 0x000fc60000010000 */
[----:B-----5:R-:W-:-:S04]  /*47a0*/  FFMA.FTZ R129, R39, R129, R60 ;  /* 0x0000008127817223 */ /* 0x020fc8000001003c */
[----:B------:R-:W-:-:S04]  /*47b0*/  FMUL.FTZ R129, R129, R144 ;  /* 0x0000009081817220 */ /* 0x000fc80000410000 */
[----:B------:R-:W-:Y:S01]  /*47c0*/  FMUL.FTZ R128, R129, UR13 ;  /* 0x0000000d81807c20 */ /* 0x000fe20008410000 */
[----:B------:R-:W-:Y:S01]  /*47d0*/  FFMA.FTZ R129, R39, R130, R61 ;  /* 0x0000008227817223 */ /* 0x000fe2000001003d */
[----:B------:R-:W-:-:S03]  /*47e0*/  FFMA.FTZ R130, R161, R133, R132 ;  /* 0x00000085a1827223 */ /* 0x000fc60000010084 */
[----:B------:R-:W-:Y:S01]  /*47f0*/  FMUL.FTZ R129, R129, R144 ;  /* 0x0000009081817220 */ /* 0x000fe20000410000 */
[----:B------:R-:W-:Y:S01]  /*4800*/  FADD.FTZ R130, R159, -R130 ;  /* 0x800000829f827221 */ /* 0x000fe20000010000 */
[----:B------:R-:W-:Y:S02]  /*4810*/  SEL R128, R128, RZ, P5 ;  /* 0x000000ff80807207 */ /* 0x000fe40002800000 */
[----:B------:R-:W-:Y:S01]  /*4820*/  FMUL.FTZ R129, R129, UR13 ;  /* 0x0000000d81817c20 */ /* 0x000fe20008410000 */
[----:B------:R-:W-:Y:S01]  /*4830*/  FFMA.FTZ R131, R39, R130, R62 ;  /* 0x0000008227837223 */ /* 0x000fe2000001003e */
[----:B------:R-:W-:-:S03]  /*4840*/  LOP3.LUT P5, RZ, R7, 0xff00, RZ, 0xc0, !PT ;  /* 0x0000ff0007ff7812 */ /* 0x000fc600078ac0ff */
[----:B------:R-:W-:Y:S01]  /*4850*/  FMUL.FTZ R131, R131, R144 ;  /* 0x0000009083837220 */ /* 0x000fe20000410000 */
[----:B------:R-:W-:Y:S02]  /*4860*/  SEL R129, R129, RZ, P5 ;  /* 0x000000ff81817207 */ /* 0x000fe40002800000 */
[----:B------:R-:W-:Y:S01]  /*4870*/  LOP3.LUT P5, RZ, R7, 0xff0000, RZ, 0xc0, !PT ;  /* 0x00ff000007ff7812 */ /* 0x000fe200078ac0ff */
[----:B------:R-:W-:Y:S01]  /*4880*/  FMUL.FTZ R130, R131, UR13 ;  /* 0x0000000d83827c20 */ /* 0x000fe20008410000 */
[----:B------:R-:W-:-:S04]  /*4890*/  FFMA.FTZ R131, R174, R133, R132 ;  /* 0x00000085ae837223 */ /* 0x000fc80000010084 */
[----:B------:R-:W-:Y:S01]  /*48a0*/  FADD.FTZ R134, R172, -R131 ;  /* 0x80000083ac867221 */ /* 0x000fe20000010000 */
[----:B------:R-:W-:Y:S02]  /*48b0*/  SEL R130, R130, RZ, P5 ;  /* 0x000000ff82827207 */ /* 0x000fe40002800000 */
[----:B------:R-:W-:Y:S01]  /*48c0*/  ISETP.GE.U32.AND P5, PT, R7, 0x1000000, PT ;  /* 0x010000000700780c */ /* 0x000fe20003fa6070 */
[----:B------:R-:W-:Y:S02]  /*48d0*/  FFMA.FTZ R131, R39, R134, R63 ;  /* 0x0000008627837223 */ /* 0x000fe4000001003f */
[----:B------:R-:W0:Y:S02]  /*48e0*/  LDC.64 R134, c[0x0][0x468] ;  /* 0x00011a00ff867b82 */ /* 0x000e240000000a00 */
[----:B------:R-:W-:-:S04]  /*48f0*/  FMUL.FTZ R131, R131, R144 ;  /* 0x0000009083837220 */ /* 0x000fc80000410000 */
[----:B------:R-:W-:-:S05]  /*4900*/  FMUL.FTZ R131, R131, UR13 ;  /* 0x0000000d83837c20 */ /* 0x000fca0008410000 */
[----:B------:R-:W-:Y:S01]  /*4910*/  SEL R131, R131, RZ, P5 ;  /* 0x000000ff83837207 */ /* 0x000fe20002800000 */
[C---:B0-----:R-:W-:Y:S01]  /*4920*/  IMAD.WIDE.U32 R134, R26.reuse, 0x10, R134 ;  /* 0x000000101a867825 */ /* 0x041fe200078e0086 */
[----:B------:R-:W-:-:S04]  /*4930*/  IADD3 R26, PT, PT, R26, 0x100, RZ ;  /* 0x000001001a1a7810 */ /* 0x000fc80007ffe0ff */
[----:B------:R1:W-:Y:S03]  /*4940*/  STG.E.128 desc[UR8][R134.64], R128 ;  /* 0x0000008086007986 */ /* 0x0003e6000c101d08 */
.L_x_12342:
[----:B------:R-:W-:Y:S05]  /*4950*/  BSYNC.RECONVERGENT B1 ;  /* 0x0000000000017941 */ /* 0x000fea0003800200 */
.L_x_12341:
[----:B------:R-:W-:Y:S04]  /*4960*/  BSSY.RECONVERGENT B1, `(.L_x_12343) ;  /* 0x0000022000017945 */ /* 0x000fe80003800200 */
[----:B------:R-:W-:Y:S05]  /*4970*/  @!P1 BRA `(.L_x_12344) ;  /* 0x0000000000809947 */ /* 0x000fea0003800000 */
        /* <DEDUP_REMOVED lines=9> */
[----:B------:R-:W-:Y:S01]  /*4a10*/  FFMA.FTZ R131, R39, R131, R58 ;  /* 0x0000008327837223 */ /* 0x000fe2000001003a */
[----:B------:R-:W-:-:S02]  /*4a20*/  LOP3.LUT P5, RZ, R10, 0xff, RZ, 0xc0, !PT ;  /* 0x000000ff0aff7812 */ /* 0x000fc400078ac0ff */
[-C--:B------:R-:W-:Y:S01]  /*4a30*/  FMUL.FTZ R129, R129, R144.reuse ;  /* 0x0000009081817220 */ /* 0x080fe20000410000 */
[----:B------:R-:W-:-:S03]  /*4a40*/  FMUL.FTZ R131, R131, R144 ;  /* 0x0000009083837220 */ /* 0x000fc60000410000 */
[----:B------:R-:W-:Y:S01]  /*4a50*/  FMUL.FTZ R128, R129, UR13 ;  /* 0x0000000d81807c20 */ /* 0x000fe20008410000 */
[----:B------:R-:W-:Y:S01]  /*4a60*/  FFMA.FTZ R129, R39, R130, R57 ;  /* 0x0000008227817223 */ /* 0x000fe20000010039 */
[----:B------:R-:W-:Y:S01]  /*4a70*/  FMUL.FTZ R130, R131, UR13 ;  /* 0x0000000d83827c20 */ /* 0x000fe20008410000 */
[----:B------:R-:W-:Y:S02]  /*4a80*/  FFMA.FTZ R131, R39, R134, R59 ;  /* 0x0000008627837223 */ /* 0x000fe4000001003b */
[----:B------:R-:W0:Y:S01]  /*4a90*/  LDC.64 R134, c[0x0][0x468] ;  /* 0x00011a00ff867b82 */ /* 0x000e220000000a00 */
[-C--:B------:R-:W-:Y:S01]  /*4aa0*/  FMUL.FTZ R129, R129, R144.reuse ;  /* 0x0000009081817220 */ /* 0x080fe20000410000 */
[----:B------:R-:W-:Y:S01]  /*4ab0*/  SEL R128, R128, RZ, P5 ;  /* 0x000000ff80807207 */ /* 0x000fe20002800000 */
[----:B------:R-:W-:Y:S01]  /*4ac0*/  FMUL.FTZ R131, R131, R144 ;  /* 0x0000009083837220 */ /* 0x000fe20000410000 */
[----:B------:R-:W-:Y:S01]  /*4ad0*/  LOP3.LUT P5, RZ, R10, 0xff00, RZ, 0xc0, !PT ;  /* 0x0000ff000aff7812 */ /* 0x000fe200078ac0ff */
[----:B------:R-:W-:-:S02]  /*4ae0*/  FMUL.FTZ R129, R129, UR13 ;  /* 0x0000000d81817c20 */ /* 0x000fc40008410000 */
[----:B------:R-:W-:-:S03]  /*4af0*/  FMUL.FTZ R131, R131, UR13 ;  /* 0x0000000d83837c20 */ /* 0x000fc60008410000 */
        /* <DEDUP_REMOVED lines=8> */
.L_x_12344:
[----:B------:R-:W-:Y:S05]  /*4b80*/  BSYNC.RECONVERGENT B1 ;  /* 0x0000000000017941 */ /* 0x000fea0003800200 */
.L_x_12343:
[----:B------:R-:W-:Y:S04]  /*4b90*/  BSSY.RECONVERGENT B1, `(.L_x_12345) ;  /* 0x0000022000017945 */ /* 0x000fe80003800200 */
[----:B------:R-:W-:Y:S05]  /*4ba0*/  @!P2 BRA `(.L_x_12346) ;  /* 0x000000000080a947 */ /* 0x000fea0003800000 */
[-CC-:B012---:R-:W-:Y:S01]  /*4bb0*/  FFMA.FTZ R129, R15, R133.reuse, R132.reuse ;  /* 0x000000850f817223 */ /* 0x187fe20000010084 */
        /* <DEDUP_REMOVED lines=31> */
.L_x_12346:
[----:B------:R-:W-:Y:S05]  /*4db0*/  BSYNC.RECONVERGENT B1 ;  /* 0x0000000000017941 */ /* 0x000fea0003800200 */
.L_x_12345:
[----:B------:R-:W-:Y:S04]  /*4dc0*/  BSSY.RECONVERGENT B1, `(.L_x_12347) ;  /* 0x0000022000017945 */ /* 0x000fe80003800200 */
[----:B------:R-:W-:Y:S05]  /*4dd0*/  @!P3 BRA `(.L_x_12348) ;  /* 0x000000000080b947 */ /* 0x000fea0003800000 */
[-CC-:B0123--:R-:W-:Y:S01]  /*4de0*/  FFMA.FTZ R129, R17, R133.reuse, R132.reuse ;  /* 0x0000008511817223 */ /* 0x18ffe20000010084 */
        /* <DEDUP_REMOVED lines=31> */
.L_x_12348:
[----:B------:R-:W-:Y:S05]  /*4fe0*/  BSYNC.RECONVERGENT B1 ;  /* 0x0000000000017941 */ /* 0x000fea0003800200 */
.L_x_12347:
[----:B------:R-:W-:Y:S04]  /*4ff0*/  BSSY.RECONVERGENT B1, `(.L_x_12349) ;  /* 0x0000022000017945 */ /* 0x000fe80003800200 */
        /* <DEDUP_REMOVED lines=33> */
.L_x_12350:
[----:B------:R-:W-:Y:S05]  /*5210*/  BSYNC.RECONVERGENT B1 ;  /* 0x0000000000017941 */ /* 0x000fea0003800200 */
.L_x_12349:
[----:B------:R-:W-:-:S13]  /*5220*/  ISETP.NE.AND P5, PT, R177, RZ, PT ;  /* 0x000000ffb100720c */ /* 0x000fda0003fa5270 */
[----:B------:R-:W-:Y:S05]  /*5230*/  @!P5 BRA `(.L_x_12335) ;  /* 0x0000001000a4d947 */ /* 0x000fea0003800000 */
[-CC-:B01234-:R-:W-:Y:S01]  /*5240*/  FFMA.FTZ R128, R170, R133.reuse, R132.reuse ;  /* 0x00000085aa807223 */ /* 0x19ffe20000010084 */
[----:B------:R-:W-:Y:S01]  /*5250*/  ISETP.GE.U32.AND P5, PT, R22, 0x1000000, PT ;  /* 0x010000001600780c */ /* 0x000fe20003fa6070 */
[----:B------:R-:W-:Y:S02]  /*5260*/  FFMA.FTZ R130, R38, R133, R132 ;  /* 0x0000008526827223 */ /* 0x000fe40000010084 */
[----:B------:R-:W-:Y:S02]  /*5270*/  FADD.FTZ R128, R165, -R128 ;  /* 0x80000080a5807221 */ /* 0x000fe40000010000 */
[----:B------:R-:W-:Y:S02]  /*5280*/  FADD.FTZ R130, R37, -R130 ;  /* 0x8000008225827221 */ /* 0x000fe40000010000 */
[----:B-----5:R-:W-:-:S04]  /*5290*/  FFMA.FTZ R129, R39, R128, R43 ;  /* 0x0000008027817223 */ /* 0x020fc8000001002b */
[----:B------:R-:W-:-:S04]  /*52a0*/  FMUL.FTZ R129, R129, R144 ;  /* 0x0000009081817220 */ /* 0x000fc80000410000 */
[----:B------:R-:W-:-:S05]  /*52b0*/  FMUL.FTZ R129, R129, UR13 ;  /* 0x0000000d81817c20 */ /* 0x000fca0008410000 */
[----:B------:R-:W-:Y:S01]  /*52c0*/  SEL R131, R129, RZ, P5 ;  /* 0x000000ff81837207 */ /* 0x000fe20002800000 */
[-CC-:B------:R-:W-:Y:S01]  /*52d0*/  FFMA.FTZ R129, R23, R133.reuse, R132.reuse ;  /* 0x0000008517817223 */ /* 0x180fe20000010084 */
[----:B------:R-:W-:Y:S01]  /*52e0*/  FFMA.FTZ R133, R157, R133, R132 ;  /* 0x000000859d857223 */ /* 0x000fe20000010084 */
[----:B------:R-:W-:Y:S02]  /*52f0*/  LOP3.LUT P5, RZ, R22, 0xff, RZ, 0xc0, !PT ;  /* 0x000000ff16ff7812 */ /* 0x000fe400078ac0ff */
[----:B------:R-:W-:Y:S01]  /*5300*/  FADD.FTZ R129, R24, -R129 ;  /* 0x8000008118817221 */ /* 0x000fe20000010000 */
[----:B------:R-:W-:-:S03]  /*5310*/  FADD.FTZ R133, R150, -R133 ;  /* 0x8000008596857221 */ /* 0x000fc60000010000 */
[----:B------:R-:W-:-:S04]  /*5320*/  FFMA.FTZ R129, R39, R129, R40 ;  /* 0x0000008127817223 */ /* 0x000fc80000010028 */
[----:B------:R-:W-:-:S04]  /*5330*/  FMUL.FTZ R129, R129, R144 ;  /* 0x0000009081817220 */ /* 0x000fc80000410000 */
[----:B------:R-:W-:Y:S01]  /*5340*/  FMUL.FTZ R128, R129, UR13 ;  /* 0x0000000d81807c20 */ /* 0x000fe20008410000 */
[C---:B------:R-:W-:Y:S01]  /*5350*/  FFMA.FTZ R129, R39.reuse, R130, R41 ;  /* 0x0000008227817223 */ /* 0x040fe20000010029 */
[----:B------:R-:W-:Y:S02]  /*5360*/  FFMA.FTZ R39, R39, R133, R42 ;  /* 0x0000008527277223 */ /* 0x000fe4000001002a */
[----:B------:R-:W0:Y:S01]  /*5370*/  LDC.64 R132, c[0x0][0x468] ;  /* 0x00011a00ff847b82 */ /* 0x000e220000000a00 */
[-C--:B------:R-:W-:Y:S01]  /*5380*/  FMUL.FTZ R129, R129, R144.reuse ;  /* 0x0000009081817220 */ /* 0x080fe20000410000 */
[----:B------:R-:W-:Y:S01]  /*5390*/  SEL R128, R128, RZ, P5 ;  /* 0x000000ff80807207 */ /* 0x000fe20002800000 */
[----:B------:R-:W-:Y:S01]  /*53a0*/  FMUL.FTZ R39, R39, R144 ;  /* 0x0000009027277220 */ /* 0x000fe20000410000 */
[----:B------:R-:W-:Y:S01]  /*53b0*/  LOP3.LUT P5, RZ, R22, 0xff00, RZ, 0xc0, !PT ;  /* 0x0000ff0016ff7812 */ /* 0x000fe200078ac0ff */
[----:B------:R-:W-:Y:S02]  /*53c0*/  FMUL.FTZ R129, R129, UR13 ;  /* 0x0000000d81817c20 */ /* 0x000fe40008410000 */
[----:B------:R-:W-:-:S03]  /*53d0*/  FMUL.FTZ R39, R39, UR13 ;  /* 0x0000000d27277c20 */ /* 0x000fc60008410000 */
[----:B------:R-:W-:Y:S02]  /*53e0*/  SEL R129, R129, RZ, P5 ;  /* 0x000000ff81817207 */ /* 0x000fe40002800000 */
[----:B------:R-:W-:-:S04]  /*53f0*/  LOP3.LUT P5, RZ, R22, 0xff0000, RZ, 0xc0, !PT ;  /* 0x00ff000016ff7812 */ /* 0x000fc800078ac0ff */
[----:B------:R-:W-:Y:S01]  /*5400*/  SEL R130, R39, RZ, P5 ;  /* 0x000000ff27827207 */ /* 0x000fe20002800000 */
[----:B0-----:R-:W-:-:S05]  /*5410*/  IMAD.WIDE.U32 R132, R26, 0x10, R132 ;  /* 0x000000101a847825 */ /* 0x001fca00078e0084 */
[----:B------:R0:W-:Y:S01]  /*5420*/  STG.E.128 desc[UR8][R132.64], R128 ;  /* 0x0000008084007986 */ /* 0x0001e2000c101d08 */
[----:B------:R-:W-:Y:S05]  /*5430*/  BRA `(.L_x_12335) ;  /* 0x0000001000247947 */ /* 0x000fea0003800000 */
.L_x_12338:
[----:B------:R-:W-:Y:S01]  /*5440*/  ISETP.NE.AND P5, PT, R25, RZ, PT ;  /* 0x000000ff1900720c */ /* 0x000fe20003fa5270 */
[----:B------:R-:W-:-:S12]  /*5450*/  BSSY.RECONVERGENT B1, `(.L_x_12351) ;  /* 0x0000025000017945 */ /* 0x000fd80003800200 */
[----:B------:R-:W-:Y:S05]  /*5460*/  @!P5 BRA `(.L_x_12352) ;  /* 0x00000000008cd947 */ /* 0x000fea0003800000 */
[-CC-:B------:R-:W-:Y:S01]  /*5470*/  FFMA.FTZ R124, R147, R133.reuse, R132.reuse ;  /* 0x00000085937c7223 */ /* 0x180fe20000010084 */
[----:B------:R-:W-:Y:S01]  /*5480*/  LOP3.LUT P5, RZ, R6, 0xff, RZ, 0xc0, !PT ;  /* 0x000000ff06ff7812 */ /* 0x000fe200078ac0ff */
[-CC-:B------:R-:W-:Y:S01]  /*5490*/  FFMA.FTZ R127, R163, R133.reuse, R132.reuse ;  /* 0x00000085a37f7223 */ /* 0x180fe20000010084 */
[----:B------:R-:W-:Y:S01]  /*54a0*/  FFMA.FTZ R134, R176, R133, R132 ;  /* 0x00000085b0867223 */ /* 0x000fe20000010084 */
[----:B------:R-:W-:Y:S01]  /*54b0*/  FADD.FTZ R124, R145, -R124 ;  /* 0x8000007c917c7221 */ /* 0x000fe20000010000 */
[----:B------:R-:W0:Y:S01]  /*54c0*/  LDC.64 R136, c[0x0][0x478] ;  /* 0x00011e00ff887b82 */ /* 0x000e220000000a00 */
[----:B------:R-:W-:Y:S01]  /*54d0*/  FADD.FTZ R127, R160, -R127 ;  /* 0x8000007fa07f7221 */ /* 0x000fe20000010000 */
[----:B------:R-:W-:Y:S01]  /*54e0*/  FADD.FTZ R134, R175, -R134 ;  /* 0x80000086af867221 */ /* 0x000fe20000010000 */
[----:B-----5:R-:W-:-:S04]  /*54f0*/  FFMA.FTZ R124, R39, R124, R64 ;  /* 0x0000007c277c7223 */ /* 0x020fc80000010040 */
[----:B------:R-:W-:-:S04]  /*5500*/  FMUL.FTZ R125, R124, R144 ;  /* 0x000000907c7d7220 */ /* 0x000fc80000410000 */
[----:B------:R-:W-:-:S05]  /*5510*/  FMUL.FTZ R125, R125, UR13 ;  /* 0x0000000d7d7d7c20 */ /* 0x000fca0008410000 */
[----:B------:R-:W-:Y:S01]  /*5520*/  SEL R128, R125, RZ, P5 ;  /* 0x000000ff7d807207 */ /* 0x000fe20002800000 */
[----:B------:R-:W-:Y:S01]  /*5530*/  FFMA.FTZ R125, R148, R133, R132 ;  /* 0x00000085947d7223 */ /* 0x000fe20000010084 */
[----:B------:R-:W-:-:S03]  /*5540*/  LOP3.LUT P5, RZ, R6, 0xff00, RZ, 0xc0, !PT ;  /* 0x0000ff0006ff7812 */ /* 0x000fc600078ac0ff */
[----:B------:R-:W-:Y:S01]  /*5550*/  FADD.FTZ R126, R146, -R125 ;  /* 0x8000007d927e7221 */ /* 0x000fe20000010000 */
[----:B0-----:R-:W-:-:S04]  /*5560*/  IMAD.WIDE.U32 R136, R26, 0x10, R136 ;  /* 0x000000101a887825 */ /* 0x001fc800078e0088 */
[----:B------:R-:W-:-:S04]  /*5570*/  FFMA.FTZ R125, R39, R126, R65 ;  /* 0x0000007e277d7223 */ /* 0x000fc80000010041 */
[----:B------:R-:W-:-:S04]  /*5580*/  FMUL.FTZ R126, R125, R144 ;  /* 0x000000907d7e7220 */ /* 0x000fc80000410000 */
[----:B------:R-:W-:-:S05]  /*5590*/  FMUL.FTZ R126, R126, UR13 ;  /* 0x0000000d7e7e7c20 */ /* 0x000fca0008410000 */
[----:B------:R-:W-:Y:S01]  /*55a0*/  SEL R129, R126, RZ, P5 ;  /* 0x000000ff7e817207 */ /* 0x000fe20002800000 */
[----:B------:R-:W-:Y:S01]  /*55b0*/  FFMA.FTZ R126, R39, R127, R66 ;  /* 0x0000007f277e7223 */ /* 0x000fe20000010042 */
[----:B------:R-:W-:-:S03]  /*55c0*/  LOP3.LUT P5, RZ, R6, 0xff0000, RZ, 0xc0, !PT ;  /* 0x00ff000006ff7812 */ /* 0x000fc600078ac0ff */
[----:B------:R-:W-:-:S04]  /*55d0*/  FMUL.FTZ R127, R126, R144 ;  /* 0x000000907e7f7220 */ /* 0x000fc80000410000 */
[----:B------:R-:W-:-:S05]  /*55e0*/  FMUL.FTZ R127, R127, UR13 ;  /* 0x0000000d7f7f7c20 */ /* 0x000fca0008410000 */
[----:B------:R-:W-:Y:S01]  /*55f0*/  SEL R130, R127, RZ, P5 ;  /* 0x000000ff7f827207 */ /* 0x000fe20002800000 */
[----:B------:R-:W-:Y:S01]  /*5600*/  FFMA.FTZ R127, R39, R134, R67 ;  /* 0x00000086277f7223 */ /* 0x000fe20000010043 */
[----:B------:R-:W-:Y:S01]  /*5610*/  ISETP.GE.U32.AND P5, PT, R6, 0x1000000, PT ;  /* 0x010000000600780c */ /* 0x000fe20003fa6070 */
[----:B------:R-:W0:Y:S02]  /*5620*/  LDC.64 R134, c[0x0][0x468] ;  /* 0x00011a00ff867b82 */ /* 0x000e240000000a00 */
[----:B------:R-:W-:Y:S01]  /*5630*/  FMUL.FTZ R131, R127, R144 ;  /* 0x000000907f837220 */ /* 0x000fe20000410000 */
[----:B------:R1:W-:Y:S03]  /*5640*/  STG.E.128 desc[UR8][R136.64], R124 ;  /* 0x0000007c88007986 */ /* 0x0003e6000c101d08 */
[----:B------:R-:W-:-:S05]  /*5650*/  FMUL.FTZ R131, R131, UR13 ;  /* 0x0000000d83837c20 */ /* 0x000fca0008410000 */
[----:B------:R-:W-:Y:S01]  /*5660*/  SEL R131, R131, RZ, P5 ;  /* 0x000000ff83837207 */ /* 0x000fe20002800000 */
[C---:B0-----:R-:W-:Y:S01]  /*5670*/  IMAD.WIDE.U32 R134, R26.reuse, 0x10, R134 ;  /* 0x000000101a867825 */ /* 0x041fe200078e0086 */
[----:B------:R-:W-:-:S04]  /*5680*/  IADD3 R26, PT, PT, R26, 0x100, RZ ;  /* 0x000001001a1a7810 */ /* 0x000fc80007ffe0ff */
[----:B------:R1:W-:Y:S03]  /*5690*/  STG.E.128 desc[UR8][R134.64], R128 ;  /* 0x0000008086007986 */ /* 0x0003e6000c101d08 */
.L_x_12352:
[----:B------:R-:W-:Y:S05]  /*56a0*/  BSYNC.RECONVERGENT B1 ;  /* 0x0000000000017941 */ /* 0x000fea0003800200 */
.L_x_12351:
[----:B------:R-:W-:Y:S04]  /*56b0*/  BSSY.RECONVERGENT B1, `(.L_x_12353) ;  /* 0x0000025000017945 */ /* 0x000fe80003800200 */
[----:B------:R-:W-:Y:S05]  /*56c0*/  @!P0 BRA `(.L_x_12354) ;  /* 0x00000000008c8947 */ /* 0x000fea0003800000 */
[-CC-:B-1----:R-:W-:Y:S01]  /*56d0*/  FFMA.FTZ R125, R9, R133.reuse, R132.reuse ;  /* 0x00000085097d7223 */ /* 0x182fe20000010084 */
[----:B------:R-:W-:Y:S01]  /*56e0*/  FFMA.FTZ R126, R28, R133, R132 ;  /* 0x000000851c7e7223 */ /* 0x000fe20000010084 */
[----:B------:R-:W-:Y:S01]  /*56f0*/  LOP3.LUT P5, RZ, R7, 0xff, RZ, 0xc0, !PT ;  /* 0x000000ff07ff7812 */ /* 0x000fe200078ac0ff */
[----:B------:R-:W0:Y:S01]  /*5700*/  LDC.64 R136, c[0x0][0x478] ;  /* 0x00011e00ff887b82 */ /* 0x000e220000000a00 */
[----:B------:R-:W-:Y:S01]  /*5710*/  FADD.FTZ R125, R8, -R125 ;  /* 0x8000007d087d7221 */ /* 0x000fe20000010000 */
[----:B------:R-:W-:-:S03]  /*5720*/  FADD.FTZ R126, R27, -R126 ;  /* 0x8000007e1b7e7221 */ /* 0x000fc60000010000 */
[----:B-----5:R-:W-:-:S04]  /*5730*/  FFMA.FTZ R124, R39, R125, R60 ;  /* 0x0000007d277c7223 */ /* 0x020fc8000001003c */
[----:B------:R-:W-:-:S04]  /*5740*/  FMUL.FTZ R125, R124, R144 ;  /* 0x000000907c7d7220 */ /* 0x000fc80000410000 */
[----:B------:R-:W-:-:S05]  /*5750*/  FMUL.FTZ R125, R125, UR13 ;  /* 0x0000000d7d7d7c20 */ /* 0x000fca0008410000 */
[----:B------:R-:W-:Y:S01]  /*5760*/  SEL R128, R125, RZ, P5 ;  /* 0x000000ff7d807207 */ /* 0x000fe20002800000 */
[----:B------:R-:W-:Y:S01]  /*5770*/  FFMA.FTZ R125, R39, R126, R61 ;  /* 0x0000007e277d7223 */ /* 0x000fe2000001003d */
[----:B------:R-:W-:-:S03]  /*5780*/  LOP3.LUT P5, RZ, R7, 0xff00, RZ, 0xc0, !PT ;  /* 0x0000ff0007ff7812 */ /* 0x000fc600078ac0ff */
[----:B------:R-:W-:Y:S01]  /*5790*/  FMUL.FTZ R126, R125, R144 ;  /* 0x000000907d7e7220 */ /* 0x000fe20000410000 */
[----:B0-----:R-:W-:-:S04]  /*57a0*/  IMAD.WIDE.U32 R136, R26, 0x10, R136 ;  /* 0x000000101a887825 */ /* 0x001fc800078e0088 */
[----:B------:R-:W-:-:S05]  /*57b0*/  FMUL.FTZ R126, R126, UR13 ;  /* 0x0000000d7e7e7c20 */ /* 0x000fca0008410000 */
[----:B------:R-:W-:Y:S01]  /*57c0*/  SEL R129, R126, RZ, P5 ;  /* 0x000000ff7e817207 */ /* 0x000fe20002800000 */
[----:B------:R-:W-:Y:S01]  /*57d0*/  FFMA.FTZ R126, R161, R133, R132 ;  /* 0x00000085a17e7223 */ /* 0x000fe20000010084 */
[----:B------:R-:W-:-:S03]  /*57e0*/  LOP3.LUT P5, RZ, R7, 0xff0000, RZ, 0xc0, !PT ;  /* 0x00ff000007ff7812 */ /* 0x000fc600078ac0ff */
[----:B------:R-:W-:-:S04]  /*57f0*/  FADD.FTZ R126, R159, -R126 ;  /* 0x8000007e9f7e7221 */ /* 0x000fc80000010000 */
[----:B------:R-:W-:-:S04]  /*5800*/  FFMA.FTZ R126, R39, R126, R62 ;  /* 0x0000007e277e7223 */ /* 0x000fc8000001003e */
[----:B------:R-:W-:-:S04]  /*5810*/  FMUL.FTZ R127, R126, R144 ;  /* 0x000000907e7f7220 */ /* 0x000fc80000410000 */
[----:B------:R-:W-:-:S05]  /*5820*/  FMUL.FTZ R127, R127, UR13 ;  /* 0x0000000d7f7f7c20 */ /* 0x000fca0008410000 */
[----:B------:R-:W-:Y:S01]  /*5830*/  SEL R130, R127, RZ, P5 ;  /* 0x000000ff7f827207 */ /* 0x000fe20002800000 */
[----:B------:R-:W-:Y:S01]  /*5840*/  FFMA.FTZ R127, R174, R133, R132 ;  /* 0x00000085ae7f7223 */ /* 0x000fe20000010084 */
[----:B------:R-:W-:-:S03]  /*5850*/  ISETP.GE.U32.AND P5, PT, R7, 0x1000000, PT ;  /* 0x010000000700780c */ /* 0x000fc60003fa6070 */
[----:B------:R-:W-:-:S04]  /*5860*/  FADD.FTZ R134, R172, -R127 ;  /* 0x8000007fac867221 */ /* 0x000fc80000010000 */
[----:B------:R-:W-:Y:S02]  /*5870*/  FFMA.FTZ R127, R39, R134, R63 ;  /* 0x00000086277f7223 */ /* 0x000fe4000001003f */
        /* <DEDUP_REMOVED lines=8> */
.L_x_12354:
[----:B------:R-:W-:Y:S05]  /*5900*/  BSYNC.RECONVERGENT B1 ;  /* 0x0000000000017941 */ /* 0x000fea0003800200 */
.L_x_12353:
[----:B------:R-:W-:Y:S04]  /*5910*/  BSSY.RECONVERGENT B1, `(.L_x_12355) ;  /* 0x0000025000017945 */ /* 0x000fe80003800200 */
[----:B------:R-:W-:Y:S05]  /*5920*/  @!P1 BRA `(.L_x_12356) ;  /* 0x00000000008c9947 */ /* 0x000fea0003800000 */
[-CC-:B-12---:R-:W-:Y:S01]  /*5930*/  FFMA.FTZ R125, R11, R133.reuse, R132.reuse ;  /* 0x000000850b7d7223 */ /* 0x186fe20000010084 */
[-CC-:B------:R-:W-:Y:S01]  /*5940*/  FFMA.FTZ R126, R30, R133.reuse, R132.reuse ;  /* 0x000000851e7e7223 */ /* 0x180fe20000010084 */
[----:B------:R-:W-:Y:S01]  /*5950*/  LOP3.LUT P5, RZ, R10, 0xff, RZ, 0xc0, !PT ;  /* 0x000000ff0aff7812 */ /* 0x000fe200078ac0ff */
[-C--:B------:R-:W-:Y:S01]  /*5960*/  FFMA.FTZ R127, R155, R133.reuse, R132 ;  /* 0x000000859b7f7223 */ /* 0x080fe20000010084 */
[----:B------:R-:W-:Y:S01]  /*5970*/  FADD.FTZ R125, R12, -R125 ;  /* 0x8000007d0c7d7221 */ /* 0x000fe20000010000 */
[----:B------:R-:W-:Y:S01]  /*5980*/  FADD.FTZ R126, R29, -R126 ;  /* 0x8000007e1d7e7221 */ /* 0x000fe20000010000 */
[----:B------:R-:W-:Y:S01]  /*5990*/  FFMA.FTZ R134, R168, R133, R132 ;  /* 0x00000085a8867223 */ /* 0x000fe20000010084 */
[----:B------:R-:W-:Y:S01]  /*59a0*/  FADD.FTZ R127, R158, -R127 ;  /* 0x8000007f9e7f7221 */ /* 0x000fe20000010000 */
[----:B-----5:R-:W-:Y:S01]  /*59b0*/  FFMA.FTZ R124, R39, R125, R56 ;  /* 0x0000007d277c7223 */ /* 0x020fe20000010038 */
[----:B------:R-:W0:Y:S01]  /*59c0*/  LDC.64 R136, c[0x0][0x478] ;  /* 0x00011e00ff887b82 */ /* 0x000e220000000a00 */
[----:B------:R-:W-:-:S02]  /*59d0*/  FADD.FTZ R134, R173, -R134 ;  /* 0x80000086ad867221 */ /* 0x000fc40000010000 */
[----:B------:R-:W-:-:S04]  /*59e0*/  FMUL.FTZ R125, R124, R144 ;  /* 0x000000907c7d7220 */ /* 0x000fc80000410000 */
[----:B------:R-:W-:-:S05]  /*59f0*/  FMUL.FTZ R125, R125, UR13 ;  /* 0x0000000d7d7d7c20 */ /* 0x000fca0008410000 */
[----:B------:R-:W-:Y:S01]  /*5a00*/  SEL R128, R125, RZ, P5 ;  /* 0x000000ff7d807207 */ /* 0x000fe20002800000 */
[----:B------:R-:W-:Y:S01]  /*5a10*/  FFMA.FTZ R125, R39, R126, R57 ;  /* 0x0000007e277d7223 */ /* 0x000fe20000010039 */
[----:B------:R-:W-:-:S03]  /*5a20*/  LOP3.LUT P5, RZ, R10, 0xff00, RZ, 0xc0, !PT ;  /* 0x0000ff000aff7812 */ /* 0x000fc600078ac0ff */
[----:B------:R-:W-:-:S04]  /*5a30*/  FMUL.FTZ R126, R125, R144 ;  /* 0x000000907d7e7220 */ /* 0x000fc80000410000 */
[----:B------:R-:W-:Y:S01]  /*5a40*/  FMUL.FTZ R126, R126, UR13 ;  /* 0x0000000d7e7e7c20 */ /* 0x000fe20008410000 */
[----:B0-----:R-:W-:-:S04]  /*5a50*/  IMAD.WIDE.U32 R136, R26, 0x10, R136 ;  /* 0x000000101a887825 */ /* 0x001fc800078e0088 */
        /* <DEDUP_REMOVED lines=16> */
.L_x_12356:
[----:B------:R-:W-:Y:S05]  /*5b60*/  BSYNC.RECONVERGENT B1 ;  /* 0x0000000000017941 */ /* 0x000fea0003800200 */
.L_x_12355:
[----:B------:R-:W-:Y:S04]  /*5b70*/  BSSY.RECONVERGENT B1, `(.L_x_12357) ;  /* 0x0000025000017945 */ /* 0x000fe80003800200 */
[----:B------:R-:W-:Y:S05]  /*5b80*/  @!P2 BRA `(.L_x_12358) ;  /* 0x00000000008ca947 */ /* 0x000fea0003800000 */
[-CC-:B-123--:R-:W-:Y:S01]  /*5b90*/  FFMA.FTZ R125, R15, R133.reuse, R132.reuse ;  /* 0x000000850f7d7223 */ /* 0x18efe20000010084 */
        /* <DEDUP_REMOVED lines=34> */
.L_x_12358:
[----:B------:R-:W-:Y:S05]  /*5dc0*/  BSYNC.RECONVERGENT B1 ;  /* 0x0000000000017941 */ /* 0x000fea0003800200 */
.L_x_12357:
[----:B------:R-:W-:Y:S04]  /*5dd0*/  BSSY.RECONVERGENT B1, `(.L_x_12359) ;  /* 0x0000025000017945 */ /* 0x000fe80003800200 */
[----:B------:R-:W-:Y:S05]  /*5de0*/  @!P3 BRA `(.L_x_12360) ;  /* 0x00000000008cb947 */ /* 0x000fea0003800000 */
[-CC-:B-1234-:R-:W-:Y:S01]  /*5df0*/  FFMA.FTZ R125, R17, R133.reuse, R132.reuse ;  /* 0x00000085117d7223 */ /* 0x19efe20000010084 */
        /* <DEDUP_REMOVED lines=34> */
.L_x_12360:
[----:B------:R-:W-:Y:S05]  /*6020*/  BSYNC.RECONVERGENT B1 ;  /* 0x0000000000017941 */ /* 0x000fea0003800200 */
.L_x_12359:
        /* <DEDUP_REMOVED lines=37> */
.L_x_12362:
[----:B------:R-:W-:Y:S05]  /*6280*/  BSYNC.RECONVERGENT B1 ;  /* 0x0000000000017941 */ /* 0x000fea0003800200 */
.L_x_12361:
[----:B------:R-:W-:-:S13]  /*6290*/  ISETP.NE.AND P5, PT, R177, RZ, PT ;  /* 0x000000ffb100720c */ /* 0x000fda0003fa5270 */
[----:B------:R-:W-:Y:S05]  /*62a0*/  @!P5 BRA `(.L_x_12335) ;  /* 0x000000000088d947 */ /* 0x000fea0003800000 */
[-CC-:B-1234-:R-:W-:Y:S01]  /*62b0*/  FFMA.FTZ R124, R170, R133.reuse, R132.reuse ;  /* 0x00000085aa7c7223 */ /* 0x19efe20000010084 */
[-CC-:B------:R-:W-:Y:S01]  /*62c0*/  FFMA.FTZ R125, R23, R133.reuse, R132.reuse ;  /* 0x00000085177d7223 */ /* 0x180fe20000010084 */
[----:B------:R-:W-:Y:S01]  /*62d0*/  ISETP.GE.U32.AND P5, PT, R22, 0x1000000, PT ;  /* 0x010000001600780c */ /* 0x000fe20003fa6070 */
        /* <DEDUP_REMOVED lines=23> */
[----:B------:R-:W-:Y:S01]  /*6450*/  LOP3.LUT P5, RZ, R22, 0xff0000, RZ, 0xc0, !PT ;  /* 0x00ff000016ff7812 */ /* 0x000fe200078ac0ff */
[----:B------:R-:W0:Y:S02]  /*6460*/  LDC.64 R132, c[0x0][0x468] ;  /* 0x00011a00ff847b82 */ /* 0x000e240000000a00 */
[----:B------:R-:W-:Y:S01]  /*6470*/  FMUL.FTZ R144, R126, R144 ;  /* 0x000000907e907220 */ /* 0x000fe20000410000 */
[----:B------:R1:W-:Y:S03]  /*6480*/  STG.E.128 desc[UR8][R134.64], R124 ;  /* 0x0000007c86007986 */ /* 0x0003e6000c101d08 */
[----:B------:R-:W-:-:S05]  /*6490*/  FMUL.FTZ R130, R144, UR13 ;  /* 0x0000000d90827c20 */ /* 0x000fca0008410000 */
[----:B------:R-:W-:Y:S01]  /*64a0*/  SEL R130, R130, RZ, P5 ;  /* 0x000000ff82827207 */ /* 0x000fe20002800000 */
[----:B0-----:R-:W-:-:S05]  /*64b0*/  IMAD.WIDE.U32 R132, R26, 0x10, R132 ;  /* 0x000000101a847825 */ /* 0x001fca00078e0084 */
[----:B------:R1:W-:Y:S02]  /*64c0*/  STG.E.128 desc[UR8][R132.64], R128 ;  /* 0x0000008084007986 */ /* 0x0003e4000c101d08 */
.L_x_12335:
[----:B------:R-:W-:Y:S05]  /*64d0*/  BSYNC.RECONVERGENT B0 ;  /* 0x0000000000007941 */ /* 0x000fea0003800200 */
.L_x_12309:
[----:B01234-:R-:W0:Y:S01]  /*64e0*/  LDC.64 R128, c[0x0][0x380] ;  /* 0x0000e000ff807b82 */ /* 0x01fe220000000a00 */
[----:B------:R-:W-:Y:S01]  /*64f0*/  UPLOP3.LUT UP1, UPT, UPT, UPT, UP1, 0x40, 0x4 ;  /* 0x000000000004789c */ /* 0x000fe20003f2e810 */
[----:B0-----:R-:W-:-:S04]  /*6500*/  IADD3 R5, PT, PT, R5, R128, RZ ;  /* 0x0000008005057210 */ /* 0x001fc80007ffe0ff */
[----:B------:R-:W-:-:S13]  /*6510*/  ISETP.GE.AND P5, PT, R5, R129, PT ;  /* 0x000000810500720c */ /* 0x000fda0003fa6270 */
[----:B------:R-:W-:Y:S05]  /*6520*/  @!P5 BRA `(.L_x_12363) ;  /* 0xffffffa40030d947 */ /* 0x000fea000383ffff */
.L_x_12292:
        /* <DEDUP_REMOVED lines=55> */
.L_x_12364:
        /* <DEDUP_REMOVED lines=14> */
.L_x_14454:


//--------------------- .text._ZN10layer_norm13ln_bwd_kernelINS_13Kernel_traitsI6__halfffffjLj7168ELj1ELj1ELj8ELj16ENS_18Kernel_traits_baseILj7168ES2_ffffjLj256EEEEELb1ELb0ELb0ELb1EEEvNS_9BwdParamsE --------------------------
	.section	.text._ZN10layer_norm13ln_bwd_kernelINS_13Kernel_traitsI6__halfffffjLj7168ELj1ELj1ELj8ELj16ENS_18Kernel_traits_baseILj7168ES2_ffffjLj256EEEEELb1ELb0ELb0ELb1EEEvNS_9BwdParamsE,"ax",@progbits
	.align	128
        .global         _ZN10layer_norm13ln_bwd_kernelINS_13Kernel_traitsI6__halfffffjLj7168ELj1ELj1ELj8ELj16ENS_18Kernel_traits_baseILj7168ES2_ffffjLj256EEEEELb1ELb0ELb0ELb1EEEvNS_9BwdParamsE
        .type           _ZN10layer_norm13ln_bwd_kernelINS_13Kernel_traitsI6__halfffffjLj7168ELj1ELj1ELj8ELj16ENS_18Kernel_traits_baseILj7168ES2_ffffjLj256EEEEELb1ELb0ELb0ELb1EEEvNS_9BwdParamsE,@function
        .size           _ZN10layer_norm13ln_bwd_kernelINS_13Kernel_traitsI6__halfffffjLj7168ELj1ELj1ELj8ELj16ENS_18Kernel_traits_baseILj7168ES2_ffffjLj256EEEEELb1ELb0ELb0ELb1EEEvNS_9BwdParamsE,(.L_x_14455 - _ZN10layer_norm13ln_bwd_kernelINS_13Kernel_traitsI6__halfffffjLj7168ELj1ELj1ELj8ELj16ENS_18Kernel_traits_baseILj7168ES2_ffffjLj256EEEEELb1ELb0ELb0ELb1EEEvNS_9BwdParamsE)
        .other          _ZN10layer_norm13ln_bwd_kernelINS_13Kernel_traitsI6__halfffffjLj7168ELj1ELj1ELj8ELj16ENS_18Kernel_traits_baseILj7168ES2_ffffjLj256EEEEELb1ELb0ELb0ELb1EEEvNS_9BwdParamsE,@"STO_CUDA_ENTRY STV_DEFAULT"
_ZN10layer_norm13ln_bwd_kernelINS_13Kernel_traitsI6__halfffffjLj7168ELj1ELj1ELj8ELj16ENS_18Kernel_traits_baseILj7168ES2_ffffjLj256EEEEELb1ELb0ELb0ELb1EEEvNS_9BwdParamsE:
.text._ZN10layer_norm13ln_bwd_kernelINS_13Kernel_traitsI6__halfffffjLj7168ELj1ELj1ELj8ELj16ENS_18Kernel_traits_baseILj7168ES2_ffffjLj256EEEEELb1ELb0ELb0ELb1EEEvNS_9BwdParamsE:
        /* <DEDUP_REMOVED lines=36> */
[----:B------:R-:W-:Y:S02]  /*0240*/  PLOP3.LUT P3, PT, PT, PT, PT, 0x8, 0x80 ;  /* 0x000000000080781c */ /* 0x000fe40003f6e170 */
[----:B------:R-:W-:Y:S02]  /*0250*/  CS2R R144, SRZ ;  /* 0x0000000000907805 */ /* 0x000fe4000001ff00 */
[----:B------:R-:W-:Y:S02]  /*0260*/  MOV R174, UR5 ;  /* 0x0000000500ae7c02 */ /* 0x000fe40008000f00 */
        /* <DEDUP_REMOVED lines=18> */
[----:B------:R-:W-:Y:S01]  /*0390*/  MOV R0, RZ ;  /* 0x000000ff00007202 */ /* 0x000fe20000000f00 */
[----:B------:R-:W2:Y:S01]  /*03a0*/  LDCU UR4, c[0x0][0x408] ;  /* 0x00008100ff0477ac */ /* 0x000ea20008000800 */
[----:B-1----:R-:W-:Y:S02]  /*03b0*/  IMAD.WIDE.U32 R140, R140, 0x8, R2 ;  /* 0x000000088c8c7825 */ /* 0x002fe400078e0002 */
[----:B------:R-:W1:Y:S01]  /*03c0*/  LDC.64 R2, c[0x0][0x3e0] ;  /* 0x0000f800ff027b82 */ /* 0x000e620000000a00 */
[----:B------:R-:W3:Y:S02]  /*03d0*/  LDCU UR9, c[0x0][0x388] ;  /* 0x00007100ff0977ac */ /* 0x000ee40008000800 */
[----:B0-----:R-:W4:Y:S01]  /*03e0*/  LDG.E.64 R4, desc[UR6][R140.64+0x3000] ;  /* 0x003000068c047981 */ /* 0x001f22000c1e1b00 */
[----:B------:R-:W0:Y:S03]  /*03f0*/  LDCU.U8 UR8, c[0x0][0x410] ;  /* 0x00008200ff0877ac */ /* 0x000e260008000000 */
[----:B------:R-:W5:Y:S01]  /*0400*/  LDG.E.64 R6, desc[UR6][R140.64+0x2800] ;  /* 0x002800068c067981 */ /* 0x000f62000c1e1b00 */
[----:B------:R-:W0:Y:S03]  /*0410*/  LDCU UR12, c[0x0][0x400] ;  /* 0x00008000ff0c77ac */ /* 0x000e260008000800 */
[----:B------:R-:W2:Y:S01]  /*0420*/  LDG.E.64 R8, desc[UR6][R140.64+0x2000] ;  /* 0x002000068c087981 */ /* 0x000ea2000c1e1b00 */
[----:B------:R-:W0:Y:S03]  /*0430*/  LDCU.64 UR14, c[0x0][0x478] ;  /* 0x00008f00ff0e77ac */ /* 0x000e260008000a00 */
[----:B------:R-:W3:Y:S01]  /*0440*/  LDG.E.64 R10, desc[UR6][R140.64+0x1800] ;  /* 0x001800068c0a7981 */ /* 0x000ee2000c1e1b00 */
[----:B------:R-:W0:Y:S03]  /*0450*/  LDCU.64 UR10, c[0x0][0x438] ;  /* 0x00008700ff0a77ac */ /* 0x000e260008000a00 */
[----:B------:R-:W3:Y:S04]  /*0460*/  LDG.E.64 R12, desc[UR6][R140.64+0x1000] ;  /* 0x001000068c0c7981 */ /* 0x000ee8000c1e1b00 */
[----:B------:R-:W3:Y:S04]  /*0470*/  LDG.E.64 R14, desc[UR6][R140.64+0x800] ;  /* 0x000800068c0e7981 */ /* 0x000ee8000c1e1b00 */
[----:B------:R0:W3:Y:S01]  /*0480*/  LDG.E.64 R16, desc[UR6][R140.64] ;  /* 0x000000068c107981 */ /* 0x0000e2000c1e1b00 */
[----:B-1----:R-:W-:-:S04]  /*0490*/  ISETP.NE.U32.AND P1, PT, R2, RZ, PT ;  /* 0x000000ff0200720c */ /* 0x002fc80003f25070 */
[----:B------:R-:W-:Y:S02]  /*04a0*/  ISETP.NE.AND.EX P1, PT, R3, RZ, PT, P1 ;  /* 0x000000ff0300720c */ /* 0x000fe40003f25310 */
[----:B------:R-:W-:Y:S01]  /*04b0*/  CS2R R2, SRZ ;  /* 0x0000000000027805 */ /* 0x000fe2000001ff00 */
[----:B0-----:R-:W-:Y:S01]  /*04c0*/  HFMA2 R141, -RZ, RZ, 0, 0 ;  /* 0x00000000ff8d7431 */ /* 0x001fe200000001ff */
        /* <DEDUP_REMOVED lines=49> */
.L_x_12383:
[----:B------:R-:W0:Y:S01]  /*07e0*/  S2R R140, SR_TID.X ;  /* 0x00000000008c7919 */ /* 0x000e220000002100 */
[----:B------:R-:W1:Y:S01]  /*07f0*/  LDC.64 R88, c[0x0][0x3c0] ;  /* 0x0000f000ff587b82 */ /* 0x000e620000000a00 */
[----:B------:R-:W-:-:S05]  /*0800*/  IMAD R76, R174, UR9, RZ ;  /* 0x00000009ae4c7c24 */ /* 0x000fca000f8e02ff */
[----:B------:R-:W-:Y:S02]  /*0810*/  SHF.R.S32.HI R77, RZ, 0x1f, R76 ;  /* 0x0000001fff4d7819 */ /* 0x000fe4000001144c */
[----:B------:R-:W2:Y:S02]  /*0820*/  LDC.64 R100, c[0x0][0x3a8] ;  /* 0x0000ea00ff647b82 */ /* 0x000ea40000000a00 */
[----:B------:R-:W-:-:S06]  /*0830*/  LEA.HI R77, R77, R76, RZ, 0x2 ;  /* 0x0000004c4d4d7211 */ /* 0x000fcc00078f10ff */
[----:B------:R-:W3:Y:S01]  /*0840*/  LDC.64 R128, c[0x0][0x428] ;  /* 0x00010a00ff807b82 */ /* 0x000ee20000000a00 */
[----:B-1----:R-:W-:-:S07]  /*0850*/  IMAD.WIDE R88, R174, 0x4, R88 ;  /* 0x00000004ae587825 */ /* 0x002fce00078e0258 */
[----:B------:R-:W1:Y:S01]  /*0860*/  LDC.64 R130, c[0x0][0x3c8] ;  /* 0x0000f200ff827b82 */ /* 0x000e620000000a00 */
[----:B------:R4:W3:Y:S01]  /*0870*/  LDG.E R183, desc[UR6][R88.64] ;  /* 0x0000000658b77981 */ /* 0x0008e2000c1e1900 */
[----:B0-----:R-:W-:-:S05]  /*0880*/  LEA.HI.SX32 R182, R77, R140, 0x1e ;  /* 0x0000008c4db67211 */ /* 0x001fca00078ff2ff */
[----:B--2---:R-:W-:-:S06]  /*0890*/  IMAD.WIDE.U32 R76, R182, 0x10, R100 ;  /* 0x00000010b64c7825 */ /* 0x004fcc00078e0064 */
[----:B------:R-:W2:Y:S01]  /*08a0*/  LDG.E.128 R76, desc[UR6][R76.64] ;  /* 0x000000064c4c7981 */ /* 0x000ea2000c1e1d00 */
[C---:B------:R-:W-:Y:S02]  /*08b0*/  IADD3 R181, PT, PT, R182.reuse, 0x100, RZ ;  /* 0x00000100b6b57810 */ /* 0x040fe40007ffe0ff */
[C---:B------:R-:W-:Y:S02]  /*08c0*/  IADD3 R180, PT, PT, R182.reuse, 0x200, RZ ;  /* 0x00000200b6b47810 */ /* 0x040fe40007ffe0ff */
[C---:B------:R-:W-:Y:S02]  /*08d0*/  IADD3 R179, PT, PT, R182.reuse, 0x300, RZ ;  /* 0x00000300b6b37810 */ /* 0x040fe40007ffe0ff */
[C---:B------:R-:W-:Y:S02]  /*08e0*/  IADD3 R178, PT, PT, R182.reuse, 0x400, RZ ;  /* 0x00000400b6b27810 */ /* 0x040fe40007ffe0ff */
[C---:B------:R-:W-:Y:S02]  /*08f0*/  IADD3 R177, PT, PT, R182.reuse, 0x500, RZ ;  /* 0x00000500b6b17810 */ /* 0x040fe40007ffe0ff */
[----:B------:R-:W-:Y:S01]  /*0900*/  IADD3 R175, PT, PT, R182, 0x600, RZ ;  /* 0x00000600b6af7810 */ /* 0x000fe20007ffe0ff */
[----:B------:R-:W-:-:S04]  /*0910*/  IMAD.WIDE.U32 R80, R181, 0x10, R100 ;  /* 0x00000010b5507825 */ /* 0x000fc800078e0064 */
[--C-:B------:R-:W-:Y:S02]  /*0920*/  IMAD.WIDE.U32 R84, R180, 0x10, R100.reuse ;  /* 0x00000010b4547825 */ /* 0x100fe400078e0064 */
[----:B------:R-:W2:Y:S02]  /*0930*/  LDG.E.128 R80, desc[UR6][R80.64] ;  /* 0x0000000650507981 */ /* 0x000ea4000c1e1d00 */
[--C-:B----4-:R-:W-:Y:S02]  /*0940*/  IMAD.WIDE.U32 R88, R179, 0x10, R100.reuse ;  /* 0x00000010b3587825 */ /* 0x110fe400078e0064 */
[----:B------:R-:W4:Y:S02]  /*0950*/  LDG.E.128 R84, desc[UR6][R84.64] ;  /* 0x0000000654547981 */ /* 0x000f24000c1e1d00 */
[--C-:B------:R-:W-:Y:S02]  /*0960*/  IMAD.WIDE.U32 R92, R178, 0x10, R100.reuse ;  /* 0x00000010b25c7825 */ /* 0x100fe400078e0064 */
[----:B------:R-:W4:Y:S02]  /*0970*/  LDG.E.128 R88, desc[UR6][R88.64] ;  /* 0x0000000658587981 */ /* 0x000f24000c1e1d00 */
[----:B------:R-:W-:-:S02]  /*0980*/  IMAD.WIDE.U32 R96, R177, 0x10, R100 ;  /* 0x00000010b1607825 */ /* 0x000fc400078e0064 */
[----:B------:R-:W4:Y:S02]  /*0990*/  LDG.E.128 R92, desc[UR6][R92.64] ;  /* 0x000000065c5c7981 */ /* 0x000f24000c1e1d00 */
[----:B------:R-:W-:Y:S02]  /*09a0*/  IMAD.WIDE.U32 R100, R175, 0x10, R100 ;  /* 0x00000010af647825 */ /* 0x000fe400078e0064 */
[----:B------:R-:W4:Y:S02]  /*09b0*/  LDG.E.128 R96, desc[UR6][R96.64] ;  /* 0x0000000660607981 */ /* 0x000f24000c1e1d00 */
[----:B---3--:R-:W-:Y:S02]  /*09c0*/  IMAD.WIDE.U32 R104, R182, 0x10, R128 ;  /* 0x00000010b6687825 */ /* 0x008fe400078e0080 */
[----:B------:R-:W3:Y:S02]  /*09d0*/  LDG.E.128 R100, desc[UR6][R100.64] ;  /* 0x0000000664647981 */ /* 0x000ee4000c1e1d00 */
[----:B-1----:R-:W-:-:S02]  /*09e0*/  IMAD.WIDE R130, R174, 0x4, R130 ;  /* 0x00000004ae827825 */ /* 0x002fc400078e0282 */
[----:B------:R-:W3:Y:S04]  /*09f0*/  LDG.E.128 R104, desc[UR6][R104.64] ;  /* 0x0000000668687981 */ /* 0x000ee8000c1e1d00 */
[----:B------:R-:W3:Y:S01]  /*0a00*/  LDG.E R176, desc[UR6][R130.64] ;  /* 0x0000000682b07981 */ /* 0x000ee2000c1e1900 */
[----:B------:R-:W-:-:S06]  /*0a10*/  IMAD.WIDE.U32 R108, R181, 0x10, R128 ;  /* 0x00000010b56c7825 */ /* 0x000fcc00078e0080 */
[----:B------:R-:W3:Y:S01]  /*0a20*/  LDG.E.128 R108, desc[UR6][R108.64] ;  /* 0x000000066c6c7981 */ /* 0x000ee2000c1e1d00 */
        /* <DEDUP_REMOVED lines=10> */
[----:B------:R-:W-:Y:S02]  /*0ad0*/  ISETP.NE.AND P5, PT, RZ, UR8, PT ;  /* 0x00000008ff007c0c */ /* 0x000fe4000bfa5270 */
[----:B------:R-:W-:-:S04]  /*0ae0*/  ISETP.NE.U32.AND P2, PT, RZ, UR10, PT ;  /* 0x0000000aff007c0c */ /* 0x000fc8000bf45070 */
[----:B------:R-:W-:Y:S02]  /*0af0*/  ISETP.NE.AND.EX P2, PT, RZ, UR11, PT, P2 ;  /* 0x0000000bff007c0c */ /* 0x000fe4000bf45320 */
[----:B------:R-:W-:-:S05]  /*0b00*/  FSEL R183, R183, RZ, !P5 ;  /* 0x000000ffb7b77208 */ /* 0x000fca0006800000 */
[C---:B--2---:R-:W-:Y:S01]  /*0b10*/  FADD.FTZ R243, -R183.reuse, R76 ;  /* 0x0000004cb7f37221 */ /* 0x044fe20000010100 */
[C---:B------:R-:W-:Y:S02]  /*0b20*/  FADD.FTZ R241, -R183.reuse, R77 ;  /* 0x0000004db7f17221 */ /* 0x040fe40000010100 */
[----:B------:R-:W0:Y:S01]  /*0b30*/  @P1 LDC.64 R76, c[0x0][0x3e0] ;  /* 0x0000f800ff4c1b82 */ /* 0x000e220000000a00 */
[C---:B------:R-:W-:Y:S01]  /*0b40*/  FADD.FTZ R213, -R183.reuse, R78 ;  /* 0x0000004eb7d57221 */ /* 0x040fe20000010100 */
[----:B------:R-:W-:-:S06]  /*0b50*/  FADD.FTZ R239, -R183, R79 ;  /* 0x0000004fb7ef7221 */ /* 0x000fcc0000010100 */
[----:B------:R-:W1:Y:S01]  /*0b60*/  LDC.64 R78, c[0x0][0x3b0] ;  /* 0x0000ec00ff4e7b82 */ /* 0x000e620000000a00 */
[----:B0-----:R-:W-:-:S07]  /*0b70*/  @P1 IMAD.WIDE R192, R174, 0x4, R76 ;  /* 0x00000004aec01825 */ /* 0x001fce00078e024c */
[----:B------:R-:W0:Y:S01]  /*0b80*/  @P2 LDC.64 R76, c[0x0][0x438] ;  /* 0x00010e00ff4c2b82 */ /* 0x000e220000000a00 */
[C---:B------:R-:W-:Y:S01]  /*0b90*/  FADD.FTZ R215, -R183.reuse, R80 ;  /* 0x00000050b7d77221 */ /* 0x040fe20000010100 */
[C---:B------:R-:W-:Y:S01]  /*0ba0*/  FADD.FTZ R231, -R183.reuse, R81 ;  /* 0x00000051b7e77221 */ /* 0x040fe20000010100 */
[C---:B------:R-:W-:Y:S01]  /*0bb0*/  FADD.FTZ R247, -R183.reuse, R82 ;  /* 0x00000052b7f77221 */ /* 0x040fe20000010100 */
[C---:B------:R-:W-:Y:S01]  /*0bc0*/  FADD.FTZ R229, -R183.reuse, R83 ;  /* 0x00000053b7e57221 */ /* 0x040fe20000010100 */
[C---:B----4-:R-:W-:Y:S01]  /*0bd0*/  FADD.FTZ R223, -R183.reuse, R84 ;  /* 0x00000054b7df7221 */ /* 0x050fe20000010100 */
        /* <DEDUP_REMOVED lines=15> */
[C---:B---3--:R-:W-:Y:S01]  /*0cd0*/  FADD.FTZ R233, -R183.reuse, R100 ;  /* 0x00000064b7e97221 */ /* 0x048fe20000010100 */
[C---:B------:R-:W-:Y:S01]  /*0ce0*/  FADD.FTZ R185, -R183.reuse, R101 ;  /* 0x00000065b7b97221 */ /* 0x040fe20000010100 */
[C---:B------:R-:W-:Y:S01]  /*0cf0*/  FADD.FTZ R227, -R183.reuse, R102 ;  /* 0x00000066b7e37221 */ /* 0x040fe20000010100 */
[----:B------:R-:W-:Y:S01]  /*0d00*/  FADD.FTZ R225, -R183, R103 ;  /* 0x00000067b7e17221 */ /* 0x000fe20000010100 */
[----:B------:R-:W-:Y:S01]  /*0d10*/  MOV R183, 0x3f800000 ;  /* 0x3f80000000b77802 */ /* 0x000fe20000000f00 */
[----:B-1----:R-:W-:-:S04]  /*0d20*/  IMAD.WIDE.U32 R244, R180, 0x4, R78 ;  /* 0x00000004b4f47825 */ /* 0x002fc800078e004e */
[----:B------:R-:W-:Y:S01]  /*0d30*/  FMUL.FTZ R232, R176, R241 ;  /* 0x000000f1b0e87220 */ /* 0x000fe20000410000 */
[--C-:B------:R-:W-:Y:S01]  /*0d40*/  IMAD.WIDE.U32 R248, R181, 0x4, R78.reuse ;  /* 0x00000004b5f87825 */ /* 0x100fe200078e004e */
[----:B------:R-:W5:Y:S03]  /*0d50*/  @P1 LDG.E R183, desc[UR6][R192.64] ;  /* 0x00000006c0b71981 */ /* 0x000f66000c1e1900 */
[C---:B------:R-:W-:Y:S01]  /*0d60*/  IMAD.WIDE.U32 R188, R175.reuse, 0x4, R78 ;  /* 0x00000004afbc7825 */ /* 0x040fe200078e004e */
[----:B------:R1:W5:Y:S03]  /*0d70*/  LDG.E R99, desc[UR6][R244.64] ;  /* 0x00000006f4637981 */ /* 0x000366000c1e1900 */
[----:B0-----:R-:W-:-:S04]  /*0d80*/  @P2 IMAD.WIDE.U32 R76, R175, 0x10, R76 ;  /* 0x00000010af4c2825 */ /* 0x001fc800078e004c */
[----:B------:R-:W-:Y:S01]  /*0d90*/  FMUL.FTZ R230, R176, R213 ;  /* 0x000000d5b0e67220 */ /* 0x000fe20000410000 */
[----:B------:R-:W-:Y:S01]  /*0da0*/  FMUL.FTZ R228, R170, R107 ;  /* 0x0000006baae47220 */ /* 0x000fe20000410000 */
[----:B------:R-:W-:Y:S01]  /*0db0*/  FMUL.FTZ R239, R176, R239 ;  /* 0x000000efb0ef7220 */ /* 0x000fe20000410000 */
[----:B------:R-:W-:-:S04]  /*0dc0*/  IMAD.WIDE.U32 R92, R177, 0x4, R78 ;  /* 0x00000004b15c7825 */ /* 0x000fc800078e004e */
[----:B------:R-:W-:Y:S01]  /*0dd0*/  FMUL.FTZ R226, R176, R215 ;  /* 0x000000d7b0e27220 */ /* 0x000fe20000410000 */
[----:B------:R-:W-:Y:S01]  /*0de0*/  FMUL.FTZ R214, R168, R109 ;  /* 0x0000006da8d67220 */ /* 0x000fe20000410000 */
[----:B-1----:R-:W-:Y:S01]  /*0df0*/  FMUL.FTZ R245, R173, R104 ;  /* 0x00000068adf57220 */ /* 0x002fe20000410000 */
[--C-:B------:R-:W-:Y:S01]  /*0e00*/  IMAD.WIDE.U32 R100, R182, 0x4, R78.reuse ;  /* 0x00000004b6647825 */ /* 0x100fe200078e004e */
[----:B------:R0:W5:Y:S03]  /*0e10*/  LDG.E R193, desc[UR6][R92.64] ;  /* 0x000000065cc17981 */ /* 0x000166000c1e1900 */
[C---:B------:R-:W-:Y:S01]  /*0e20*/  FMUL.FTZ R231, R176.reuse, R231 ;  /* 0x000000e7b0e77220 */ /* 0x040fe20000410000 */
[----:B------:R-:W-:Y:S01]  /*0e30*/  FMUL.FTZ R224, R176, R247 ;  /* 0x000000f7b0e07220 */ /* 0x000fe20000410000 */
[----:B------:R-:W-:-:S04]  /*0e40*/  IMAD.WIDE.U32 R96, R179, 0x4, R78 ;  /* 0x00000004b3607825 */ /* 0x000fc800078e004e */
[----:B------:R-:W-:Y:S01]  /*0e50*/  FMUL.FTZ R212, R166, R111 ;  /* 0x0000006fa6d47220 */ /* 0x000fe20000410000 */
[C---:B------:R-:W-:Y:S01]  /*0e60*/  FMUL.FTZ R229, R176.reuse, R229 ;  /* 0x000000e5b0e57220 */ /* 0x040fe20000410000 */
[----:B------:R-:W-:Y:S01]  /*0e70*/  FMUL.FTZ R223, R176, R223 ;  /* 0x000000dfb0df7220 */ /* 0x000fe20000410000 */
[----:B------:R-:W-:-:S04]  /*0e80*/  IMAD.WIDE.U32 R94, R178, 0x4, R78 ;  /* 0x00000004b25e7825 */ /* 0x000fc800078e004e */
[----:B------:R-:W-:Y:S01]  /*0e90*/  FMUL.FTZ R241, R171, R106 ;  /* 0x0000006aabf17220 */ /* 0x000fe20000410000 */
[----:B------:R1:W5:Y:S01]  /*0ea0*/  @P2 LDG.E.128 R68, desc[UR6][R76.64] ;  /* 0x000000064c442981 */ /* 0x000362000c1e1d00 */
[----:B0-----:R-:W-:Y:S01]  /*0eb0*/  FMUL.FTZ R92, R176, R243 ;  /* 0x000000f3b05c7220 */ /* 0x001fe20000410000 */
[----:B------:R-:W-:Y:S01]  /*0ec0*/  FMUL.FTZ R243, R172, R105 ;  /* 0x00000069acf37220 */ /* 0x000fe20000410000 */
[----:B------:R-:W-:Y:S01]  /*0ed0*/  FADD.FTZ R78, RZ, R245 ;  /* 0x000000f5ff4e7221 */ /* 0x000fe20000010000 */
[----:B------:R-:W-:Y:S01]  /*0ee0*/  FMUL.FTZ R213, R169, R108 ;  /* 0x0000006ca9d57220 */ /* 0x000fe20000410000 */
[----:B------:R-:W-:Y:S01]  /*0ef0*/  FFMA.FTZ R79, R92, R245, RZ ;  /* 0x000000f55c4f7223 */ /* 0x000fe200000100ff */
[----:B------:R-:W-:Y:S01]  /*0f00*/  FMUL.FTZ R215, R167, R110 ;  /* 0x0000006ea7d77220 */ /* 0x000fe20000410000 */
[----:B------:R-:W-:Y:S01]  /*0f10*/  FADD.FTZ R78, R243, R78 ;  /* 0x0000004ef34e7221 */ /* 0x000fe20000010000 */
[----:B------:R0:W5:Y:S01]  /*0f20*/  LDG.E R103, desc[UR6][R96.64] ;  /* 0x0000000660677981 */ /* 0x000162000c1e1900 */
[----:B------:R-:W-:Y:S01]  /*0f30*/  FFMA.FTZ R79, R232, R243, R79 ;  /* 0x000000f3e84f7223 */ /* 0x000fe2000001004f */
[----:B------:R-:W-:Y:S01]  /*0f40*/  FMUL.FTZ R222, R176, R203 ;  /* 0x000000cbb0de7220 */ /* 0x000fe20000410000 */
[----:B-1----:R-:W-:Y:S01]  /*0f50*/  FADD.FTZ R77, R241, R78 ;  /* 0x0000004ef14d7221 */ /* 0x002fe20000010000 */
[----:B------:R1:W5:Y:S01]  /*0f60*/  LDG.E R195, desc[UR6][R94.64] ;  /* 0x000000065ec37981 */ /* 0x000362000c1e1900 */
        /* <DEDUP_REMOVED lines=13> */
[C---:B------:R-:W-:Y:S01]  /*1040*/  FMUL.FTZ R217, R176.reuse, R217 ;  /* 0x000000d9b0d97220 */ /* 0x040fe20000410000 */
[----:B------:R-:W-:Y:S01]  /*1050*/  FADD.FTZ R79, R215, R78 ;  /* 0x0000004ed74f7221 */ /* 0x000fe20000010000 */
[----:B------:R-:W-:Y:S01]  /*1060*/  FMUL.FTZ R216, R176, R197 ;  /* 0x000000c5b0d87220 */ /* 0x000fe20000410000 */
[----:B------:R-:W-:Y:S01]  /*1070*/  FFMA.FTZ R76, R224, R215, R77 ;  /* 0x000000d7e04c7223 */ /* 0x000fe2000001004d */
[----:B0-----:R-:W-:Y:S01]  /*1080*/  FMUL.FTZ R96, R165, R112 ;  /* 0x00000070a5607220 */ /* 0x001fe20000410000 */
[----:B------:R-:W-:Y:S01]  /*1090*/  FADD.FTZ R79, R212, R79 ;  /* 0x0000004fd44f7221 */ /* 0x000fe20000010000 */
[----:B------:R-:W-:Y:S01]  /*10a0*/  FMUL.FTZ R196, R157, R120 ;  /* 0x000000789dc47220 */ /* 0x000fe20000410000 */
[----:B------:R-:W-:Y:S01]  /*10b0*/  FFMA.FTZ R76, R229, R212, R76 ;  /* 0x000000d4e54c7223 */ /* 0x000fe2000001004c */
[----:B-1----:R-:W-:Y:S01]  /*10c0*/  FMUL.FTZ R95, R164, R113 ;  /* 0x00000071a45f7220 */ /* 0x002fe20000410000 */
        /* <DEDUP_REMOVED lines=19> */
[----:B------:R0:W5:Y:S01]  /*1200*/  LDG.E R100, desc[UR6][R100.64] ;  /* 0x0000000664647981 */ /* 0x000162000c1e1900 */
        /* <DEDUP_REMOVED lines=11> */
[----:B------:R-:W-:Y:S01]  /*12c0*/  FMUL.FTZ R197, R156, R121 ;  /* 0x000000799cc57220 */ /* 0x000fe20000410000 */
[----:B------:R-:W-:Y:S01]  /*12d0*/  FADD.FTZ R76, R196, R79 ;  /* 0x0000004fc44c7221 */ /* 0x000fe20000010000 */
[----:B------:R1:W5:Y:S01]  /*12e0*/  LDG.E R188, desc[UR6][R188.64] ;  /* 0x00000006bcbc7981 */ /* 0x000362000c1e1900 */
        /* <DEDUP_REMOVED lines=9> */
[----:B0-----:R-:W-:Y:S01]  /*1380*/  FMUL.FTZ R101, R176, R191 ;  /* 0x000000bfb0657220 */ /* 0x001fe20000410000 */
[----:B------:R-:W-:Y:S01]  /*1390*/  FADD.FTZ R79, R194, R79 ;  /* 0x0000004fc24f7221 */ /* 0x000fe20000010000 */
[----:B------:R-:W-:Y:S01]  /*13a0*/  FMUL.FTZ R184, R146, R131 ;  /* 0x0000008392b87220 */ /* 0x000fe20000410000 */
[----:B------:R-:W-:Y:S01]  /*13b0*/  FFMA.FTZ R78, R211, R194, R76 ;  /* 0x000000c2d34e7223 */ /* 0x000fe2000001004c */
[----:B------:R-:W-:Y:S01]  /*13c0*/  FMUL.FTZ R191, R152, R125 ;  /* 0x0000007d98bf7220 */ /* 0x000fe20000410000 */
[----:B------:R-:W-:Y:S01]  /*13d0*/  FADD.FTZ R76, R192, R79 ;  /* 0x0000004fc04c7221 */ /* 0x000fe20000010000 */
[----:B------:R-:W0:Y:S01]  /*13e0*/  @P2 LDC.64 R80, c[0x0][0x438] ;  /* 0x00010e00ff502b82 */ /* 0x000e220000000a00 */
[----:B------:R-:W-:Y:S01]  /*13f0*/  FFMA.FTZ R77, R101, R192, R78 ;  /* 0x000000c0654d7223 */ /* 0x000fe2000001004e */
[----:B------:R-:W-:Y:S01]  /*1400*/  LOP3.LUT P4, RZ, R140, 0x1f, RZ, 0xc0, !PT ;  /* 0x0000001f8cff7812 */ /* 0x000fe2000788c0ff */
[----:B------:R-:W-:Y:S01]  /*1410*/  FADD.FTZ R79, R191, R76 ;  /* 0x0000004cbf4f7221 */ /* 0x000fe20000010000 */
[----:B------:R-:W-:Y:S01]  /*1420*/  PLOP3.LUT P0, PT, PT, PT, PT, 0x80, 0x8 ;  /* 0x000000000008781c */ /* 0x000fe20003f0f070 */
[----:B------:R-:W-:Y:S01]  /*1430*/  FFMA.FTZ R76, R206, R191, R77 ;  /* 0x000000bfce4c7223 */ /* 0x000fe2000001004d */
[----:B-1----:R-:W-:Y:S01]  /*1440*/  FMUL.FTZ R189, R150, R127 ;  /* 0x0000007f96bd7220 */ /* 0x002fe20000410000 */
[----:B------:R-:W-:Y:S01]  /*1450*/  FADD.FTZ R78, R190, R79 ;  /* 0x0000004fbe4e7221 */ /* 0x000fe20000010000 */
[----:B------:R-:W1:Y:S01]  /*1460*/  @P2 LDC.64 R82, c[0x0][0x438] ;  /* 0x00010e00ff522b82 */ /* 0x000e620000000a00 */
[----:B------:R-:W-:Y:S01]  /*1470*/  FFMA.FTZ R77, R205, R190, R76 ;  /* 0x000000becd4d7223 */ /* 0x000fe2000001004c */
[----:B------:R-:W-:Y:S01]  /*1480*/  FMUL.FTZ R187, R149, R128 ;  /* 0x0000008095bb7220 */ /* 0x000fe20000410000 */
[----:B------:R-:W-:Y:S01]  /*1490*/  FADD.FTZ R78, R189, R78 ;  /* 0x0000004ebd4e7221 */ /* 0x000fe20000010000 */
[----:B------:R-:W5:Y:S01]  /*14a0*/  LDG.E R98, desc[UR6][R248.64] ;  /* 0x00000006f8627981 */ /* 0x000f62000c1e1900 */
[----:B------:R-:W-:Y:S01]  /*14b0*/  FFMA.FTZ R79, R208, R189, R77 ;  /* 0x000000bdd04f7223 */ /* 0x000fe2000001004d */
[----:B------:R-:W-:Y:S01]  /*14c0*/  FMUL.FTZ R93, R176, R185 ;  /* 0x000000b9b05d7220 */ /* 0x000fe20000410000 */
[----:B------:R-:W-:Y:S01]  /*14d0*/  FADD.FTZ R77, R187, R78 ;  /* 0x0000004ebb4d7221 */ /* 0x000fe20000010000 */
[----:B------:R-:W2:Y:S01]  /*14e0*/  @P2 LDC.64 R86, c[0x0][0x438] ;  /* 0x00010e00ff562b82 */ /* 0x000ea20000000a00 */
[----:B------:R-:W-:Y:S01]  /*14f0*/  FFMA.FTZ R76, R102, R187, R79 ;  /* 0x000000bb664c7223 */ /* 0x000fe2000001004f */
[----:B------:R-:W-:Y:S01]  /*1500*/  FMUL.FTZ R185, R147, R130 ;  /* 0x0000008293b97220 */ /* 0x000fe20000410000 */
[----:B------:R-:W-:-:S02]  /*1510*/  FADD.FTZ R78, R77, R186 ;  /* 0x000000ba4d4e7221 */ /* 0x000fc40000010000 */
[----:B------:R-:W-:Y:S01]  /*1520*/  FFMA.FTZ R77, R93, R186, R76 ;  /* 0x000000ba5d4d7223 */ /* 0x000fe2000001004c */
[----:B------:R-:W-:Y:S01]  /*1530*/  FMUL.FTZ R97, R176, R225 ;  /* 0x000000e1b0617220 */ /* 0x000fe20000410000 */
[----:B------:R-:W-:Y:S01]  /*1540*/  FADD.FTZ R79, R78, R185 ;  /* 0x000000b94e4f7221 */ /* 0x000fe20000010000 */
[----:B------:R-:W3:Y:S01]  /*1550*/  @P2 LDC.64 R84, c[0x0][0x438] ;  /* 0x00010e00ff542b82 */ /* 0x000ee20000000a00 */
[----:B------:R-:W-:Y:S02]  /*1560*/  FFMA.FTZ R76, R204, R185, R77 ;  /* 0x000000b9cc4c7223 */ /* 0x000fe4000001004d */
[----:B------:R-:W-:Y:S02]  /*1570*/  FADD.FTZ R79, R79, R184 ;  /* 0x000000b84f4f7221 */ /* 0x000fe40000010000 */
[----:B------:R-:W-:-:S03]  /*1580*/  FFMA.FTZ R76, R97, R184, R76 ;  /* 0x000000b8614c7223 */ /* 0x000fc6000001004c */
[----:B------:R-:W4:Y:S01]  /*1590*/  SHFL.DOWN PT, R78, R79, 0x10, 0x1f ;  /* 0x0a001f004f4e7f89 */ /* 0x000f2200000e0000 */
[----:B------:R-:W3:Y:S03]  /*15a0*/  @P2 LDC.64 R90, c[0x0][0x438] ;  /* 0x00010e00ff5a2b82 */ /* 0x000ee60000000a00 */
[----:B------:R-:W1:Y:S01]  /*15b0*/  SHFL.DOWN PT, R77, R76, 0x10, 0x1f ;  /* 0x0a001f004c4d7f89 */ /* 0x000e6200000e0000 */
[----:B0-----:R-:W-:-:S04]  /*15c0*/  @P2 IMAD.WIDE.U32 R80, R180, 0x10, R80 ;  /* 0x00000010b4502825 */ /* 0x001fc800078e0050 */
[----:B------:R-:W0:Y:S01]  /*15d0*/  @P2 LDC.64 R88, c[0x0][0x438] ;  /* 0x00010e00ff582b82 */ /* 0x000e220000000a00 */
[----:B------:R2:W5:Y:S01]  /*15e0*/  @P2 LDG.E.128 R52, desc[UR6][R80.64] ;  /* 0x0000000650342981 */ /* 0x000562000c1e1d00 */
[----:B----4-:R-:W-:Y:S01]  /*15f0*/  FADD.FTZ R78, R79, R78 ;  /* 0x0000004e4f4e7221 */ /* 0x010fe20000010000 */
[----:B-1----:R-:W-:-:S04]  /*1600*/  FADD.FTZ R77, R76, R77 ;  /* 0x0000004d4c4d7221 */ /* 0x002fc80000010000 */
[----:B--2---:R-:W1:Y:S04]  /*1610*/  SHFL.DOWN PT, R81, R78, 0x8, 0x1f ;  /* 0x09001f004e517f89 */ /* 0x004e6800000e0000 */
[----:B------:R-:W2:Y:S01]  /*1620*/  SHFL.DOWN PT, R80, R77, 0x8, 0x1f ;  /* 0x09001f004d507f89 */ /* 0x000ea200000e0000 */
[----:B------:R-:W-:-:S05]  /*1630*/  @P2 IMAD.WIDE.U32 R82, R181, 0x10, R82 ;  /* 0x00000010b5522825 */ /* 0x000fca00078e0052 */
[----:B------:R4:W5:Y:S01]  /*1640*/  @P2 LDG.E.128 R48, desc[UR6][R82.64] ;  /* 0x0000000652302981 */ /* 0x000962000c1e1d00 */
[----:B-1----:R-:W-:Y:S01]  /*1650*/  FADD.FTZ R81, R78, R81 ;  /* 0x000000514e517221 */ /* 0x002fe20000010000 */
[----:B--2---:R-:W-:-:S04]  /*1660*/  FADD.FTZ R80, R77, R80 ;  /* 0x000000504d507221 */ /* 0x004fc80000010000 */
[----:B----4-:R-:W1:Y:S04]  /*1670*/  SHFL.DOWN PT, R82, R81, 0x4, 0x1f ;  /* 0x08801f0051527f89 */ /* 0x010e6800000e0000 */
[----:B------:R-:W2:Y:S01]  /*1680*/  SHFL.DOWN PT, R83, R80, 0x4, 0x1f ;  /* 0x08801f0050537f89 */ /* 0x000ea200000e0000 */
[----:B------:R-:W-:-:S05]  /*1690*/  @P2 IMAD.WIDE.U32 R86, R178, 0x10, R86 ;  /* 0x00000010b2562825 */ /* 0x000fca00078e0056 */
[----:B------:R4:W5:Y:S01]  /*16a0*/  @P2 LDG.E.128 R60, desc[UR6][R86.64] ;  /* 0x00000006563c2981 */ /* 0x000962000c1e1d00 */
[----:B-1----:R-:W-:Y:S01]  /*16b0*/  FADD.FTZ R82, R81, R82 ;  /* 0x0000005251527221 */ /* 0x002fe20000010000 */
[----:B--2---:R-:W-:-:S04]  /*16c0*/  FADD.FTZ R83, R80, R83 ;  /* 0x0000005350537221 */ /* 0x004fc80000010000 */
[----:B------:R-:W1:Y:S04]  /*16d0*/  SHFL.DOWN PT, R79, R82, 0x2, 0x1f ;  /* 0x08401f00524f7f89 */ /* 0x000e6800000e0000 */
[----:B------:R-:W2:Y:S01]  /*16e0*/  SHFL.DOWN PT, R76, R83, 0x2, 0x1f ;  /* 0x08401f00534c7f89 */ /* 0x000ea200000e0000 */
[----:B----4-:R-:W4:Y:S01]  /*16f0*/  S2R R86, SR_CgaCtaId ;  /* 0x0000000000567919 */ /* 0x010f220000008800 */
[----:B---3--:R-:W-:-:S05]  /*1700*/  @P2 IMAD.WIDE.U32 R84, R177, 0x10, R84 ;  /* 0x00000010b1542825 */ /* 0x008fca00078e0054 */
[----:B------:R3:W5:Y:S01]  /*1710*/  @P2 LDG.E.128 R64, desc[UR6][R84.64] ;  /* 0x0000000654402981 */ /* 0x000762000c1e1d00 */
[----:B-1----:R-:W-:Y:S01]  /*1720*/  FADD.FTZ R79, R82, R79 ;  /* 0x0000004f524f7221 */ /* 0x002fe20000010000 */
[----:B--2---:R-:W-:-:S04]  /*1730*/  FADD.FTZ R76, R83, R76 ;  /* 0x0000004c534c7221 */ /* 0x004fc80000010000 */
[----:B---3--:R-:W1:Y:S04]  /*1740*/  SHFL.DOWN PT, R84, R79, 0x1, 0x1f ;  /* 0x08201f004f547f89 */ /* 0x008e6800000e0000 */
[----:B------:R-:W2:Y:S01]  /*1750*/  SHFL.DOWN PT, R85, R76, 0x1, 0x1f ;  /* 0x08201f004c557f89 */ /* 0x000ea200000e0000 */
        /* <DEDUP_REMOVED lines=8> */
[----:B------:R-:W-:-:S04]  /*17e0*/  @P2 IMAD.WIDE.U32 R90, R182, 0x10, R90 ;  /* 0x00000010b65a2825 */ /* 0x000fc800078e005a */
[----:B-1----:R-:W-:Y:S01]  /*17f0*/  FADD.FTZ R84, R79, R84 ;  /* 0x000000544f547221 */ /* 0x002fe20000010000 */
[----:B------:R-:W-:Y:S01]  /*1800*/  @!P4 IADD3 R86, PT, PT, R80, R78, RZ ;  /* 0x0000004e5056c210 */ /* 0x000fe20007ffe0ff */
[----:B0-----:R-:W-:Y:S01]  /*1810*/  @P2 IMAD.WIDE.U32 R88, R179, 0x10, R88 ;  /* 0x00000010b3582825 */ /* 0x001fe200078e0058 */
[----:B------:R-:W5:Y:S03]  /*1820*/  @P2 LDG.E.128 R44, desc[UR6][R90.64] ;  /* 0x000000065a2c2981 */ /* 0x000f66000c1e1d00 */
[----:B--2---:R-:W-:Y:S01]  /*1830*/  FADD.FTZ R85, R76, R85 ;  /* 0x000000554c557221 */ /* 0x004fe20000010000 */
[----:B------:R0:W5:Y:S04]  /*1840*/  @P2 LDG.E.128 R56, desc[UR6][R88.64] ;  /* 0x0000000658382981 */ /* 0x000168000c1e1d00 */
[----:B------:R-:W-:Y:S01]  /*1850*/  @!P4 STS.64 [R86], R84 ;  /* 0x000000545600c388 */ /* 0x000fe20000000a00 */
[----:B------:R-:W-:-:S02]  /*1860*/  @!P3 IADD3 R87, PT, PT, R77, 0x7000, RZ ;  /* 0x000070004d57b810 */ /* 0x000fc40007ffe0ff */
[C---:B------:R-:W-:Y:S02]  /*1870*/  IADD3 R80, PT, PT, R77.reuse, 0x7050, RZ ;  /* 0x000070504d507810 */ /* 0x040fe40007ffe0ff */
[C---:B------:R-:W-:Y:S02]  /*1880*/  IADD3 R225, PT, PT, R77.reuse, 0x7060, RZ ;  /* 0x000070604de17810 */ /* 0x040fe40007ffe0ff */
[C---:B0-----:R-:W-:Y:S02]  /*1890*/  IADD3 R88, PT, PT, R77.reuse, 0x7070, RZ ;  /* 0x000070704d587810 */ /* 0x041fe40007ffe0ff */
[C---:B------:R-:W-:Y:S01]  /*18a0*/  @!P3 IADD3 R80, PT, PT, R77.reuse, 0x7010, RZ ;  /* 0x000070104d50b810 */ /* 0x040fe20007ffe0ff */
[----:B------:R-:W-:Y:S01]  /*18b0*/  BAR.SYNC.DEFER_BLOCKING 0x0 ;  /* 0x0000000000007b1d */ /* 0x000fe20000010000 */
[C---:B------:R-:W-:Y:S02]  /*18c0*/  @!P3 IADD3 R225, PT, PT, R77.reuse, 0x7020, RZ ;  /* 0x000070204de1b810 */ /* 0x040fe40007ffe0ff */
[----:B------:R-:W-:-:S03]  /*18d0*/  @!P3 IADD3 R88, PT, PT, R77, 0x7030, RZ ;  /* 0x000070304d58b810 */ /* 0x000fc60007ffe0ff */
[----:B------:R-:W0:Y:S04]  /*18e0*/  LDS.128 R76, [R87] ;  /* 0x00000000574c7984 */ /* 0x000e280000000c00 */
[----:B------:R-:W1:Y:S04]  /*18f0*/  LDS.128 R80, [R80] ;  /* 0x0000000050507984 */ /* 0x000e680000000c00 */
[----:B------:R-:W2:Y:S04]  /*1900*/  LDS.128 R84, [R225] ;  /* 0x00000000e1547984 */ /* 0x000ea80000000c00 */
[----:B------:R-:W3:Y:S01]  /*1910*/  LDS.128 R88, [R88] ;  /* 0x0000000058587984 */ /* 0x000ee20000000c00 */
        /* <DEDUP_REMOVED lines=73> */
[----:B------:R-:W-:Y:S01]  /*1db0*/  FMUL.FTZ R87, R76, UR12 ;  /* 0x0000000c4c577c20 */ /* 0x000fe20008410000 */
[----:B------:R-:W-:Y:S01]  /*1dc0*/  FSEL R86, R86, RZ, !P5 ;  /* 0x000000ff56567208 */ /* 0x000fe20006800000 */
[----:B------:R-:W-:Y:S06]  /*1dd0*/  @!P2 BRA `(.L_x_12366) ;  /* 0x0000001800e8a947 */ /* 0x000fec0003800000 */
        /* <DEDUP_REMOVED lines=10> */
[----:B------:R-:W-:Y:S01]  /*1e80*/  FFMA.FTZ R223, R223, R87, R86 ;  /* 0x00000057dfdf7223 */ /* 0x000fe20000010056 */
[C---:B-----5:R-:W-:Y:S01]  /*1e90*/  FFMA.FTZ R232, R176.reuse, R232, R45 ;  /* 0x000000e8b0e87223 */ /* 0x060fe2000001002d */
[C---:B------:R-:W-:Y:S01]  /*1ea0*/  FFMA.FTZ R76, R176.reuse, R241, R46 ;  /* 0x000000f1b04c7223 */ /* 0x040fe2000001002e */
[----:B------:R-:W-:Y:S01]  /*1eb0*/  FFMA.FTZ R228, R176, R228, R47 ;  /* 0x000000e4b0e47223 */ /* 0x000fe2000001002f */
[--C-:B------:R-:W-:Y:S01]  /*1ec0*/  FFMA.FTZ R221, R221, R87, R86.reuse ;  /* 0x00000057dddd7223 */ /* 0x100fe20000010056 */
[-C--:B------:R-:W-:Y:S01]  /*1ed0*/  FMUL.FTZ R232, R232, R183.reuse ;  /* 0x000000b7e8e87220 */ /* 0x080fe20000410000 */
[-C--:B------:R-:W-:Y:S01]  /*1ee0*/  FMUL.FTZ R76, R76, R183.reuse ;  /* 0x000000b74c4c7220 */ /* 0x080fe20000410000 */
[----:B------:R-:W-:Y:S01]  /*1ef0*/  FMUL.FTZ R228, R228, R183 ;  /* 0x000000b7e4e47220 */ /* 0x000fe20000410000 */
[-CC-:B------:R-:W-:Y:S01]  /*1f00*/  FFMA.FTZ R101, R101, R87.reuse, R86.reuse ;  /* 0x0000005765657223 */ /* 0x180fe20000010056 */
[----:B------:R-:W-:Y:S01]  /*1f10*/  FADD.FTZ R229, R212, -R229 ;  /* 0x800000e5d4e57221 */ /* 0x000fe20000010000 */
[-CC-:B------:R-:W-:Y:S01]  /*1f20*/  FFMA.FTZ R92, R92, R87.reuse, R86.reuse ;  /* 0x000000575c5c7223 */ /* 0x180fe20000010056 */
[----:B------:R-:W-:Y:S01]  /*1f30*/  FADD.FTZ R223, R96, -R223 ;  /* 0x800000df60df7221 */ /* 0x000fe20000010000 */
[-CC-:B------:R-:W-:Y:S01]  /*1f40*/  FFMA.FTZ R226, R226, R87.reuse, R86.reuse ;  /* 0x00000057e2e27223 */ /* 0x180fe20000010056 */
[-CC-:B------:R-:W-:Y:S01]  /*1f50*/  FFMA.FTZ R231, R231, R87.reuse, R86.reuse ;  /* 0x00000057e7e77223 */ /* 0x180fe20000010056 */
[-CC-:B------:R-:W-:Y:S01]  /*1f60*/  FFMA.FTZ R224, R224, R87.reuse, R86.reuse ;  /* 0x00000057e0e07223 */ /* 0x180fe20000010056 */
[----:B------:R-:W-:Y:S01]  /*1f70*/  FMUL.FTZ R77, R232, UR4 ;  /* 0x00000004e84d7c20 */ /* 0x000fe20008410000 */
[----:B------:R-:W-:Y:S01]  /*1f80*/  FMUL.FTZ R76, R76, UR4 ;  /* 0x000000044c4c7c20 */ /* 0x000fe20008410000 */
[----:B------:R-:W-:Y:S01]  /*1f90*/  FMUL.FTZ R79, R228, UR4 ;  /* 0x00000004e44f7c20 */ /* 0x000fe20008410000 */
[----:B------:R-:W-:Y:S01]  /*1fa0*/  FADD.FTZ R221, R94, -R221 ;  /* 0x800000dd5edd7221 */ /* 0x000fe20000010000 */
[----:B------:R-:W-:Y:S01]  /*1fb0*/  LOP3.LUT P0, RZ, R100, 0xff00, RZ, 0xc0, !PT ;  /* 0x0000ff0064ff7812 */ /* 0x000fe2000780c0ff */
[-CC-:B------:R-:W-:Y:S01]  /*1fc0*/  FFMA.FTZ R222, R222, R87.reuse, R86.reuse ;  /* 0x00000057dede7223 */ /* 0x180fe20000010056 */
[----:B------:R-:W-:Y:S01]  /*1fd0*/  LOP3.LUT P6, RZ, R100, 0xff0000, RZ, 0xc0, !PT ;  /* 0x00ff000064ff7812 */ /* 0x000fe200078cc0ff */
[-CC-:B------:R-:W-:Y:S01]  /*1fe0*/  FFMA.FTZ R220, R220, R87.reuse, R86.reuse ;  /* 0x00000057dcdc7223 */ /* 0x180fe20000010056 */
[----:B------:R-:W-:Y:S01]  /*1ff0*/  ISETP.GE.U32.AND P5, PT, R100, 0x1000000, PT ;  /* 0x010000006400780c */ /* 0x000fe20003fa6070 */
        /* <DEDUP_REMOVED lines=15> */
[----:B------:R-:W-:Y:S01]  /*20f0*/  FFMA.FTZ R84, R176, R229, R51 ;  /* 0x000000e5b0547223 */ /* 0x000fe20000010033 */
[----:B------:R-:W-:Y:S01]  /*2100*/  FADD.FTZ R101, R192, -R101 ;  /* 0x80000065c0657221 */ /* 0x000fe20000010000 */
[----:B------:R-:W-:Y:S01]  /*2110*/  FADD.FTZ R245, R245, -R92 ;  /* 0x8000005cf5f57221 */ /* 0x000fe20000010000 */
[----:B------:R-:W-:Y:S01]  /*2120*/  FFMA.FTZ R86, R176, R223, R52 ;  /* 0x000000dfb0567223 */ /* 0x000fe20000010034 */
[----:B------:R-:W-:Y:S01]  /*2130*/  FADD.FTZ R213, R213, -R226 ;  /* 0x800000e2d5d57221 */ /* 0x000fe20000010000 */
[----:B------:R-:W-:Y:S01]  /*2140*/  FADD.FTZ R214, R214, -R231 ;  /* 0x800000e7d6d67221 */ /* 0x000fe20000010000 */
[----:B------:R-:W-:Y:S01]  /*2150*/  FADD.FTZ R215, R215, -R224 ;  /* 0x800000e0d7d77221 */ /* 0x000fe20000010000 */
[----:B------:R-:W-:Y:S01]  /*2160*/  FFMA.FTZ R88, R176, R221, R54 ;  /* 0x000000ddb0587223 */ /* 0x000fe20000010036 */
[----:B------:R-:W-:Y:S01]  /*2170*/  SEL R77, R77, RZ, P0 ;  /* 0x000000ff4d4d7207 */ /* 0x000fe20000000000 */
[----:B------:R-:W-:Y:S01]  /*2180*/  FMUL.FTZ R84, R84, R183 ;  /* 0x000000b754547220 */ /* 0x000fe20000410000 */
[----:B------:R-:W-:Y:S01]  /*2190*/  SEL R78, R76, RZ, P6 ;  /* 0x000000ff4c4e7207 */ /* 0x000fe20003000000 */
[----:B------:R-:W-:Y:S01]  /*21a0*/  FFMA.FTZ R76, R176, R245, R44 ;  /* 0x000000f5b04c7223 */ /* 0x000fe2000001002c */
[----:B------:R-:W-:Y:S01]  /*21b0*/  SEL R79, R79, RZ, P5 ;  /* 0x000000ff4f4f7207 */ /* 0x000fe20002800000 */
[----:B------:R-:W-:Y:S01]  /*21c0*/  FMUL.FTZ R86, R86, R183 ;  /* 0x000000b756567220 */ /* 0x000fe20000410000 */
[----:B------:R-:W-:Y:S01]  /*21d0*/  LOP3.LUT P2, RZ, R98, 0xff, RZ, 0xc0, !PT ;  /* 0x000000ff62ff7812 */ /* 0x000fe2000784c0ff */
[----:B------:R-:W-:Y:S01]  /*21e0*/  FFMA.FTZ R80, R176, R213, R48 ;  /* 0x000000d5b0507223 */ /* 0x000fe20000010030 */
[----:B------:R-:W-:Y:S01]  /*21f0*/  LOP3.LUT P0, RZ, R98, 0xff00, RZ, 0xc0, !PT ;  /* 0x0000ff0062ff7812 */ /* 0x000fe2000780c0ff */
[----:B------:R-:W-:Y:S01]  /*2200*/  FFMA.FTZ R214, R176, R214, R49 ;  /* 0x000000d6b0d67223 */ /* 0x000fe20000010031 */
[----:B------:R-:W-:Y:S01]  /*2210*/  LOP3.LUT P6, RZ, R98, 0xff0000, RZ, 0xc0, !PT ;  /* 0x00ff000062ff7812 */ /* 0x000fe200078cc0ff */
[----:B------:R-:W-:Y:S01]  /*2220*/  FFMA.FTZ R82, R176, R215, R50 ;  /* 0x000000d7b0527223 */ /* 0x000fe20000010032 */
[----:B------:R-:W-:Y:S01]  /*2230*/  ISETP.GE.U32.AND P5, PT, R98, 0x1000000, PT ;  /* 0x010000006200780c */ /* 0x000fe20003fa6070 */
[----:B------:R-:W-:Y:S01]  /*2240*/  FFMA.FTZ R98, R176, R101, R64 ;  /* 0x00000065b0627223 */ /* 0x000fe20000010040 */
[----:B------:R-:W-:Y:S01]  /*2250*/  LOP3.LUT P4, RZ, R100, 0xff, RZ, 0xc0, !PT ;  /* 0x000000ff64ff7812 */ /* 0x000fe2000788c0ff */
[-C--:B------:R-:W-:Y:S01]  /*2260*/  FMUL.FTZ R88, R88, R183.reuse ;  /* 0x000000b758587220 */ /* 0x080fe20000410000 */
[----:B------:R-:W0:Y:S01]  /*2270*/  LDC.64 R100, c[0x0][0x468] ;  /* 0x00011a00ff647b82 */ /* 0x000e220000000a00 */
[----:B------:R-:W-:Y:S01]  /*2280*/  FADD.FTZ R222, R95, -R222 ;  /* 0x800000de5fde7221 */ /* 0x000fe20000010000 */
[----:B------:R-:W-:Y:S01]  /*2290*/  FADD.FTZ R220, R203, -R220 ;  /* 0x800000dccbdc7221 */ /* 0x000fe20000010000 */
[----:B------:R-:W-:Y:S01]  /*22a0*/  FADD.FTZ R219, R200, -R219 ;  /* 0x800000dbc8db7221 */ /* 0x000fe20000010000 */
[----:B------:R-:W-:Y:S01]  /*22b0*/  FMUL.FTZ R83, R84, UR4 ;  /* 0x0000000454537c20 */ /* 0x000fe20008410000 */
[-C--:B------:R-:W-:Y:S01]  /*22c0*/  FMUL.FTZ R76, R76, R183.reuse ;  /* 0x000000b74c4c7220 */ /* 0x080fe20000410000 */
[----:B------:R-:W-:Y:S01]  /*22d0*/  FMUL.FTZ R84, R86, UR4 ;  /* 0x0000000456547c20 */ /* 0x000fe20008410000 */
[-C--:B------:R-:W-:Y:S01]  /*22e0*/  FMUL.FTZ R80, R80, R183.reuse ;  /* 0x000000b750507220 */ /* 0x080fe20000410000 */
[-C--:B------:R-:W-:Y:S01]  /*22f0*/  FMUL.FTZ R214, R214, R183.reuse ;  /* 0x000000b7d6d67220 */ /* 0x080fe20000410000 */
[----:B------:R-:W-:Y:S01]  /*2300*/  FMUL.FTZ R82, R82, R183 ;  /* 0x000000b752527220 */ /* 0x000fe20000410000 */
[----:B------:R-:W-:Y:S01]  /*2310*/  FMUL.FTZ R86, R88, UR4 ;  /* 0x0000000458567c20 */ /* 0x000fe20008410000 */
[----:B------:R-:W-:Y:S01]  /*2320*/  FADD.FTZ R211, R194, -R211 ;  /* 0x800000d3c2d37221 */ /* 0x000fe20000010000 */
[C---:B------:R-:W-:Y:S01]  /*2330*/  FFMA.FTZ R222, R176.reuse, R222, R53 ;  /* 0x000000deb0de7223 */ /* 0x040fe20000010035 */
[----:B------:R-:W-:Y:S01]  /*2340*/  FADD.FTZ R218, R201, -R218 ;  /* 0x800000dac9da7221 */ /* 0x000fe20000010000 */
[C---:B------:R-:W-:Y:S01]  /*2350*/  FFMA.FTZ R220, R176.reuse, R220, R55 ;  /* 0x000000dcb0dc7223 */ /* 0x040fe20000010037 */
[----:B------:R-:W-:Y:S01]  /*2360*/  FFMA.FTZ R88, R176, R219, R56 ;  /* 0x000000dbb0587223 */ /* 0x000fe20000010038 */
[----:B------:R-:W-:Y:S01]  /*2370*/  FADD.FTZ R217, R202, -R217 ;  /* 0x800000d9cad97221 */ /* 0x000fe20000010000 */
        /* <DEDUP_REMOVED lines=8> */
[----:B------:R-:W-:Y:S01]  /*2400*/  FFMA.FTZ R96, R176, R211, R63 ;  /* 0x000000d3b0607223 */ /* 0x000fe2000001003f */
[-C--:B------:R-:W-:Y:S01]  /*2410*/  FMUL.FTZ R222, R222, R183.reuse ;  /* 0x000000b7dede7220 */ /* 0x080fe20000410000 */
[----:B------:R-:W-:Y:S01]  /*2420*/  FFMA.FTZ R218, R176, R218, R57 ;  /* 0x000000dab0da7223 */ /* 0x000fe20000010039 */
[-C--:B------:R-:W-:Y:S01]  /*2430*/  FMUL.FTZ R220, R220, R183.reuse ;  /* 0x000000b7dcdc7220 */ /* 0x080fe20000410000 */
[----:B------:R-:W-:Y:S01]  /*2440*/  FMUL.FTZ R88, R88, R183 ;  /* 0x000000b758587220 */ /* 0x000fe20000410000 */
[C---:B------:R-:W-:Y:S01]  /*2450*/  FFMA.FTZ R90, R176.reuse, R217, R58 ;  /* 0x000000d9b05a7223 */ /* 0x040fe2000001003a */
[----:B------:R-:W-:Y:S01]  /*2460*/  FFMA.FTZ R216, R176, R216, R59 ;  /* 0x000000d8b0d87223 */ /* 0x000fe2000001003b */
[----:B------:R-:W-:Y:S01]  /*2470*/  FADD.FTZ R209, R198, -R209 ;  /* 0x800000d1c6d17221 */ /* 0x000fe20000010000 */
[C---:B------:R-:W-:Y:S01]  /*2480*/  FFMA.FTZ R92, R176.reuse, R207, R60 ;  /* 0x000000cfb05c7223 */ /* 0x040fe2000001003c */
[C---:B------:R-:W-:Y:S01]  /*2490*/  FFMA.FTZ R210, R176.reuse, R210, R61 ;  /* 0x000000d2b0d27223 */ /* 0x040fe2000001003d */
[----:B------:R-:W-:Y:S01]  /*24a0*/  FFMA.FTZ R104, R176, R205, R66 ;  /* 0x000000cdb0687223 */ /* 0x000fe20000010042 */
[----:B------:R-:W-:Y:S01]  /*24b0*/  FADD.FTZ R206, R191, -R206 ;  /* 0x800000cebfce7221 */ /* 0x000fe20000010000 */
[----:B------:R-:W-:Y:S01]  /*24c0*/  SEL R76, R76, RZ, P4 ;  /* 0x000000ff4c4c7207 */ /* 0x000fe20002000000 */
[-C--:B------:R-:W-:Y:S01]  /*24d0*/  FMUL.FTZ R96, R96, R183.reuse ;  /* 0x000000b760607220 */ /* 0x080fe20000410000 */
[----:B------:R-:W-:Y:S01]  /*24e0*/  LOP3.LUT P4, RZ, R99, 0xff, RZ, 0xc0, !PT ;  /* 0x000000ff63ff7812 */ /* 0x000fe2000788c0ff */
[----:B------:R-:W-:Y:S01]  /*24f0*/  FMUL.FTZ R85, R222, UR4 ;  /* 0x00000004de557c20 */ /* 0x000fe20008410000 */
[----:B------:R-:W-:Y:S01]  /*2500*/  SEL R80, R80, RZ, P2 ;  /* 0x000000ff50507207 */ /* 0x000fe20001000000 */
[-C--:B------:R-:W-:Y:S01]  /*2510*/  FMUL.FTZ R218, R218, R183.reuse ;  /* 0x000000b7dada7220 */ /* 0x080fe20000410000 */
[----:B------:R-:W-:Y:S01]  /*2520*/  SEL R81, R81, RZ, P0 ;  /* 0x000000ff51517207 */ /* 0x000fe20000000000 */
[----:B------:R-:W-:Y:S01]  /*2530*/  FMUL.FTZ R87, R220, UR4 ;  /* 0x00000004dc577c20 */ /* 0x000fe20008410000 */
[----:B------:R-:W-:Y:S01]  /*2540*/  SEL R82, R82, RZ, P6 ;  /* 0x000000ff52527207 */ /* 0x000fe20003000000 */
[----:B------:R-:W-:Y:S01]  /*2550*/  FMUL.FTZ R88, R88, UR4 ;  /* 0x0000000458587c20 */ /* 0x000fe20008410000 */
[----:B------:R-:W-:Y:S01]  /*2560*/  SEL R83, R83, RZ, P5 ;  /* 0x000000ff53537207 */ /* 0x000fe20002800000 */
[-C--:B------:R-:W-:Y:S01]  /*2570*/  FMUL.FTZ R98, R98, R183.reuse ;  /* 0x000000b762627220 */ /* 0x080fe20000410000 */
[C---:B------:R-:W-:Y:S01]  /*2580*/  LOP3.LUT P2, RZ, R99.reuse, 0xff00, RZ, 0xc0, !PT ;  /* 0x0000ff0063ff7812 */ /* 0x040fe2000784c0ff */
[-C--:B------:R-:W-:Y:S01]  /*2590*/  FMUL.FTZ R90, R90, R183.reuse ;  /* 0x000000b75a5a7220 */ /* 0x080fe20000410000 */
[C---:B------:R-:W-:Y:S01]  /*25a0*/  LOP3.LUT P0, RZ, R99.reuse, 0xff0000, RZ, 0xc0, !PT ;  /* 0x00ff000063ff7812 */ /* 0x040fe2000780c0ff */
[----:B------:R-:W-:Y:S01]  /*25b0*/  FMUL.FTZ R216, R216, R183 ;  /* 0x000000b7d8d87220 */ /* 0x000fe20000410000 */
[----:B------:R-:W-:Y:S01]  /*25c0*/  ISETP.GE.U32.AND P6, PT, R99, 0x1000000, PT ;  /* 0x010000006300780c */ /* 0x000fe20003fc6070 */
[----:B------:R-:W-:Y:S01]  /*25d0*/  FFMA.FTZ R94, R176, R209, R62 ;  /* 0x000000d1b05e7223 */ /* 0x000fe2000001003e */
[----:B------:R-:W-:Y:S01]  /*25e0*/  LOP3.LUT P5, RZ, R103, 0xff, RZ, 0xc0, !PT ;  /* 0x000000ff67ff7812 */ /* 0x000fe200078ac0ff */
[-C--:B------:R-:W-:Y:S01]  /*25f0*/  FMUL.FTZ R92, R92, R183.reuse ;  /* 0x000000b75c5c7220 */ /* 0x080fe20000410000 */
[-C--:B------:R-:W-:Y:S01]  /*2600*/  FMUL.FTZ R210, R210, R183.reuse ;  /* 0x000000b7d2d27220 */ /* 0x080fe20000410000 */
[-C--:B------:R-:W-:Y:S01]  /*2610*/  FMUL.FTZ R104, R104, R183.reuse ;  /* 0x000000b768687220 */ /* 0x080fe20000410000 */
[----:B------:R-:W-:Y:S01]  /*2620*/  FADD.FTZ R187, R187, -R102 ;  /* 0x80000066bbbb7221 */ /* 0x000fe20000010000 */
[----:B------:R-:W-:Y:S01]  /*2630*/  FFMA.FTZ R206, R176, R206, R65 ;  /* 0x000000ceb0ce7223 */ /* 0x000fe20000010041 */
[----:B------:R-:W-:Y:S01]  /*2640*/  FADD.FTZ R208, R189, -R208 ;  /* 0x800000d0bdd07221 */ /* 0x000fe20000010000 */
[----:B------:R-:W-:Y:S01]  /*2650*/  FADD.FTZ R185, R185, -R204 ;  /* 0x800000ccb9b97221 */ /* 0x000fe20000010000 */
[----:B------:R-:W-:Y:S01]  /*2660*/  FMUL.FTZ R95, R96, UR4 ;  /* 0x00000004605f7c20 */ /* 0x000fe20008410000 */
[----:B------:R-:W-:Y:S01]  /*2670*/  FADD.FTZ R186, R186, -R105 ;  /* 0x80000069baba7221 */ /* 0x000fe20000010000 */
[----:B------:R-:W-:Y:S01]  /*2680*/  FADD.FTZ R184, R184, -R107 ;  /* 0x8000006bb8b87221 */ /* 0x000fe20000010000 */
[----:B------:R-:W-:Y:S01]  /*2690*/  SEL R84, R84, RZ, P4 ;  /* 0x000000ff54547207 */ /* 0x000fe20002000000 */
[----:B------:R-:W-:Y:S01]  /*26a0*/  FMUL.FTZ R89, R218, UR4 ;  /* 0x00000004da597c20 */ /* 0x000fe20008410000 */
[----:B------:R-:W-:Y:S01]  /*26b0*/  FMUL.FTZ R96, R98, UR4 ;  /* 0x0000000462607c20 */ /* 0x000fe20008410000 */
[----:B------:R-:W-:Y:S01]  /*26c0*/  LOP3.LUT P4, RZ, R103, 0xff00, RZ, 0xc0, !PT ;  /* 0x0000ff0067ff7812 */ /* 0x000fe2000788c0ff */
[----:B------:R-:W-:Y:S01]  /*26d0*/  FMUL.FTZ R90, R90, UR4 ;  /* 0x000000045a5a7c20 */ /* 0x000fe20008410000 */
[----:B------:R-:W-:Y:S01]  /*26e0*/  SEL R85, R85, RZ, P2 ;  /* 0x000000ff55557207 */ /* 0x000fe20001000000 */
[----:B------:R-:W-:Y:S01]  /*26f0*/  FMUL.FTZ R91, R216, UR4 ;  /* 0x00000004d85b7c20 */ /* 0x000fe20008410000 */
[----:B------:R-:W-:Y:S01]  /*2700*/  SEL R86, R86, RZ, P0 ;  /* 0x000000ff56567207 */ /* 0x000fe20000000000 */
[----:B------:R-:W-:Y:S01]  /*2710*/  FMUL.FTZ R94, R94, R183 ;  /* 0x000000b75e5e7220 */ /* 0x000fe20000410000 */
[----:B------:R-:W-:Y:S01]  /*2720*/  SEL R87, R87, RZ, P6 ;  /* 0x000000ff57577207 */ /* 0x000fe20003000000 */
[----:B------:R-:W-:Y:S01]  /*2730*/  FMUL.FTZ R92, R92, UR4 ;  /* 0x000000045c5c7c20 */ /* 0x000fe20008410000 */
[----:B------:R-:W-:Y:S01]  /*2740*/  SEL R88, R88, RZ, P5 ;  /* 0x000000ff58587207 */ /* 0x000fe20002800000 */
[----:B------:R-:W-:Y:S01]  /*2750*/  FMUL.FTZ R93, R210, UR4 ;  /* 0x00000004d25d7c20 */ /* 0x000fe20008410000 */
[----:B------:R-:W-:Y:S01]  /*2760*/  FMUL.FTZ R98, R104, UR4 ;  /* 0x0000000468627c20 */ /* 0x000fe20008410000 */
[----:B------:R-:W-:Y:S01]  /*2770*/  FFMA.FTZ R102, R176, R187, R68 ;  /* 0x000000bbb0667223 */ /* 0x000fe20000010044 */
[C---:B------:R-:W-:Y:S01]  /*2780*/  LOP3.LUT P2, RZ, R103.reuse, 0xff0000, RZ, 0xc0, !PT ;  /* 0x00ff000067ff7812 */ /* 0x040fe2000784c0ff */
[----:B------:R-:W-:Y:S01]  /*2790*/  FMUL.FTZ R206, R206, R183 ;  /* 0x000000b7cece7220 */ /* 0x000fe20000410000 */
[----:B------:R-:W-:Y:S01]  /*27a0*/  ISETP.GE.U32.AND P0, PT, R103, 0x1000000, PT ;  /* 0x010000006700780c */ /* 0x000fe20003f06070 */
[C---:B------:R-:W-:Y:S01]  /*27b0*/  FFMA.FTZ R208, R176.reuse, R208, R67 ;  /* 0x000000d0b0d07223 */ /* 0x040fe20000010043 */
[C---:B------:R-:W-:Y:S01]  /*27c0*/  LOP3.LUT P6, RZ, R195.reuse, 0xff, RZ, 0xc0, !PT ;  /* 0x000000ffc3ff7812 */ /* 0x040fe200078cc0ff */
[C---:B------:R-:W-:Y:S01]  /*27d0*/  FFMA.FTZ R104, R176.reuse, R185, R70 ;  /* 0x000000b9b0687223 */ /* 0x040fe20000010046 */
[----:B------:R-:W-:Y:S01]  /*27e0*/  LOP3.LUT P5, RZ, R195, 0xff00, RZ, 0xc0, !PT ;  /* 0x0000ff00c3ff7812 */ /* 0x000fe200078ac0ff */
[C---:B------:R-:W-:Y:S01]  /*27f0*/  FFMA.FTZ R186, R176.reuse, R186, R69 ;  /* 0x000000bab0ba7223 */ /* 0x040fe20000010045 */
[----:B------:R-:W-:Y:S01]  /*2800*/  FFMA.FTZ R184, R176, R184, R71 ;  /* 0x000000b8b0b87223 */ /* 0x000fe20000010047 */
[----:B------:R-:W-:Y:S01]  /*2810*/  SEL R89, R89, RZ, P4 ;  /* 0x000000ff59597207 */ /* 0x000fe20002000000 */
[----:B------:R-:W-:Y:S01]  /*2820*/  FMUL.FTZ R94, R94, UR4 ;  /* 0x000000045e5e7c20 */ /* 0x000fe20008410000 */
[-C--:B------:R-:W-:Y:S01]  /*2830*/  FMUL.FTZ R102, R102, R183.reuse ;  /* 0x000000b766667220 */ /* 0x080fe20000410000 */
[----:B------:R-:W-:Y:S01]  /*2840*/  LOP3.LUT P4, RZ, R195, 0xff0000, RZ, 0xc0, !PT ;  /* 0x00ff0000c3ff7812 */ /* 0x000fe2000788c0ff */
[----:B------:R-:W-:Y:S01]  /*2850*/  FMUL.FTZ R97, R206, UR4 ;  /* 0x00000004ce617c20 */ /* 0x000fe20008410000 */
[----:B------:R-:W-:Y:S01]  /*2860*/  SEL R90, R90, RZ, P2 ;  /* 0x000000ff5a5a7207 */ /* 0x000fe20001000000 */
[-C--:B------:R-:W-:Y:S01]  /*2870*/  FMUL.FTZ R208, R208, R183.reuse ;  /* 0x000000b7d0d07220 */ /* 0x080fe20000410000 */
[----:B------:R-:W-:Y:S01]  /*2880*/  SEL R91, R91, RZ, P0 ;  /* 0x000000ff5b5b7207 */ /* 0x000fe20000000000 */
[-C--:B------:R-:W-:Y:S01]  /*2890*/  FMUL.FTZ R103, R104, R183.reuse ;  /* 0x000000b768677220 */ /* 0x080fe20000410000 */
[----:B------:R-:W-:Y:S01]  /*28a0*/  SEL R92, R92, RZ, P6 ;  /* 0x000000ff5c5c7207 */ /* 0x000fe20003000000 */
[-C--:B------:R-:W-:Y:S01]  /*28b0*/  FMUL.FTZ R186, R186, R183.reuse ;  /* 0x000000b7baba7220 */ /* 0x080fe20000410000 */
[----:B------:R-:W-:Y:S01]  /*28c0*/  SEL R93, R93, RZ, P5 ;  /* 0x000000ff5d5d7207 */ /* 0x000fe20002800000 */
[----:B------:R-:W-:Y:S01]  /*28d0*/  FMUL.FTZ R184, R184, R183 ;  /* 0x000000b7b8b87220 */ /* 0x000fe20000410000 */
[----:B------:R-:W-:Y:S01]  /*28e0*/  ISETP.GE.U32.AND P2, PT, R195, 0x1000000, PT ;  /* 0x01000000c300780c */ /* 0x000fe20003f46070 */
[----:B0-----:R-:W-:Y:S01]  /*28f0*/  IMAD.WIDE.U32 R106, R181, 0x10, R100 ;  /* 0x00000010b56a7825 */ /* 0x001fe200078e0064 */
[----:B------:R-:W-:-:S03]  /*2900*/  LOP3.LUT P0, RZ, R193, 0xff, RZ, 0xc0, !PT ;  /* 0x000000ffc1ff7812 */ /* 0x000fc6000780c0ff */
[----:B------:R-:W-:Y:S01]  /*2910*/  FMUL.FTZ R99, R208, UR4 ;  /* 0x00000004d0637c20 */ /* 0x000fe20008410000 */
[----:B------:R-:W-:Y:S01]  /*2920*/  LOP3.LUT P6, RZ, R193, 0xff00, RZ, 0xc0, !PT ;  /* 0x0000ff00c1ff7812 */ /* 0x000fe200078cc0ff */
[--C-:B------:R-:W-:Y:S01]  /*2930*/  IMAD.WIDE.U32 R104, R179, 0x10, R100.reuse ;  /* 0x00000010b3687825 */ /* 0x100fe200078e0064 */
[C---:B------:R-:W-:Y:S02]  /*2940*/  LOP3.LUT P5, RZ, R193.reuse, 0xff0000, RZ, 0xc0, !PT ;  /* 0x00ff0000c1ff7812 */ /* 0x040fe400078ac0ff */
[----:B------:R-:W-:Y:S01]  /*2950*/  SEL R94, R94, RZ, P4 ;  /* 0x000000ff5e5e7207 */ /* 0x000fe20002000000 */
[--C-:B------:R-:W-:Y:S01]  /*2960*/  IMAD.WIDE.U32 R182, R182, 0x10, R100.reuse ;  /* 0x00000010b6b67825 */ /* 0x100fe200078e0064 */
[----:B------:R-:W-:Y:S02]  /*2970*/  ISETP.GE.U32.AND P4, PT, R193, 0x1000000, PT ;  /* 0x01000000c100780c */ /* 0x000fe40003f86070 */
[----:B------:R-:W-:Y:S01]  /*2980*/  SEL R95, R95, RZ, P2 ;  /* 0x000000ff5f5f7207 */ /* 0x000fe20001000000 */
[--C-:B------:R-:W-:Y:S01]  /*2990*/  IMAD.WIDE.U32 R180, R180, 0x10, R100.reuse ;  /* 0x00000010b4b47825 */ /* 0x100fe200078e0064 */
[----:B------:R-:W-:Y:S01]  /*29a0*/  SEL R96, R96, RZ, P0 ;  /* 0x000000ff60607207 */ /* 0x000fe20000000000 */
[----:B------:R0:W-:Y:S01]  /*29b0*/  STG.E.128 desc[UR6][R182.64], R76 ;  /* 0x0000004cb6007986 */ /* 0x0001e2000c101d06 */
[----:B------:R-:W-:Y:S01]  /*29c0*/  SEL R97, R97, RZ, P6 ;  /* 0x000000ff61617207 */ /* 0x000fe20003000000 */
[--C-:B------:R-:W-:Y:S01]  /*29d0*/  IMAD.WIDE.U32 R178, R178, 0x10, R100.reuse ;  /* 0x00000010b2b27825 */ /* 0x100fe200078e0064 */
[----:B------:R-:W-:Y:S01]  /*29e0*/  SEL R98, R98, RZ, P5 ;  /* 0x000000ff62627207 */ /* 0x000fe20002800000 */
[----:B------:R0:W-:Y:S01]  /*29f0*/  STG.E.128 desc[UR6][R106.64], R80 ;  /* 0x000000506a007986 */ /* 0x0001e2000c101d06 */
[C---:B------:R-:W-:Y:S01]  /*2a00*/  LOP3.LUT P2, RZ, R188.reuse, 0xff, RZ, 0xc0, !PT ;  /* 0x000000ffbcff7812 */ /* 0x040fe2000784c0ff */
[--C-:B------:R-:W-:Y:S01]  /*2a10*/  IMAD.WIDE.U32 R108, R177, 0x10, R100.reuse ;  /* 0x00000010b16c7825 */ /* 0x100fe200078e0064 */
[C---:B------:R-:W-:Y:S01]  /*2a20*/  LOP3.LUT P0, RZ, R188.reuse, 0xff00, RZ, 0xc0, !PT ;  /* 0x0000ff00bcff7812 */ /* 0x040fe2000780c0ff */
[----:B------:R0:W-:Y:S01]  /*2a30*/  STG.E.128 desc[UR6][R180.64], R84 ;  /* 0x00000054b4007986 */ /* 0x0001e2000c101d06 */
[----:B------:R-:W-:Y:S01]  /*2a40*/  LOP3.LUT P6, RZ, R188, 0xff0000, RZ, 0xc0, !PT ;  /* 0x00ff0000bcff7812 */ /* 0x000fe200078cc0ff */
[----:B------:R-:W-:-:S04]  /*2a50*/  IMAD.WIDE.U32 R110, R175, 0x10, R100 ;  /* 0x00000010af6e7825 */ /* 0x000fc800078e0064 */
[----:B------:R-:W-:Y:S01]  /*2a60*/  FMUL.FTZ R100, R102, UR4 ;  /* 0x0000000466647c20 */ /* 0x000fe20008410000 */
[----:B------:R-:W-:Y:S01]  /*2a70*/  FMUL.FTZ R102, R103, UR4 ;  /* 0x0000000467667c20 */ /* 0x000fe20008410000 */
[----:B------:R-:W-:Y:S01]  /*2a80*/  FMUL.FTZ R101, R186, UR4 ;  /* 0x00000004ba657c20 */ /* 0x000fe20008410000 */
[----:B------:R-:W-:Y:S01]  /*2a90*/  FMUL.FTZ R103, R184, UR4 ;  /* 0x00000004b8677c20 */ /* 0x000fe20008410000 */
[----:B------:R-:W-:Y:S01]  /*2aa0*/  ISETP.GE.U32.AND P5, PT, R188, 0x1000000, PT ;  /* 0x01000000bc00780c */ /* 0x000fe20003fa6070 */
[----:B------:R0:W-:Y:S01]  /*2ab0*/  STG.E.128 desc[UR6][R104.64], R88 ;  /* 0x0000005868007986 */ /* 0x0001e2000c101d06 */
[----:B------:R-:W-:Y:S02]  /*2ac0*/  SEL R99, R99, RZ, P4 ;  /* 0x000000ff63637207 */ /* 0x000fe40002000000 */
[----:B------:R-:W-:Y:S01]  /*2ad0*/  SEL R100, R100, RZ, P2 ;  /* 0x000000ff64647207 */ /* 0x000fe20001000000 */
[----:B------:R0:W-:Y:S01]  /*2ae0*/  STG.E.128 desc[UR6][R178.64], R92 ;  /* 0x0000005cb2007986 */ /* 0x0001e2000c101d06 */
[----:B------:R-:W-:-:S02]  /*2af0*/  SEL R101, R101, RZ, P0 ;  /* 0x000000ff65657207 */ /* 0x000fc40000000000 */
[----:B------:R-:W-:Y:S01]  /*2b00*/  SEL R102, R102, RZ, P6 ;  /* 0x000000ff66667207 */ /* 0x000fe20003000000 */
[----:B------:R0:W-:Y:S01]  /*2b10*/  STG.E.128 desc[UR6][R108.64], R96 ;  /* 0x000000606c007986 */ /* 0x0001e2000c101d06 */
[----:B------:R-:W-:-:S05]  /*2b20*/  SEL R103, R103, RZ, P5 ;  /* 0x000000ff67677207 */ /* 0x000fca0002800000 */
[----:B------:R0:W-:Y:S01]  /*2b30*/  STG.E.128 desc[UR6][R110.64], R100 ;  /* 0x000000646e007986 */ /* 0x0001e2000c101d06 */
[----:B------:R-:W-:Y:S05]  /*2b40*/  BRA `(.L_x_12368) ;  /* 0x00000028007c7947 */ /* 0x000fea0003800000 */
.L_x_12367:
[-CC-:B------:R-:W-:Y:S01]  /*2b50*/  FFMA.FTZ R92, R92, R87.reuse, R86.reuse ;  /* 0x000000575c5c7223 */ /* 0x180fe20000010056 */
[-CC-:B------:R-:W-:Y:S01]  /*2b60*/  FFMA.FTZ R232, R232, R87.reuse, R86.reuse ;  /* 0x00000057e8e87223 */ /* 0x180fe20000010056 */
[----:B-----5:R-:W-:Y:S01]  /*2b70*/  LOP3.LUT P2, RZ, R100, 0xff, RZ, 0xc0, !PT ;  /* 0x000000ff64ff7812 */ /* 0x020fe2000784c0ff */
[-C--:B------:R-:W-:Y:S01]  /*2b80*/  FFMA.FTZ R230, R230, R87.reuse, R86 ;  /* 0x00000057e6e67223 */ /* 0x080fe20000010056 */
[----:B------:R-:W-:Y:S01]  /*2b90*/  FADD.FTZ R245, R245, -R92 ;  /* 0x8000005cf5f57221 */ /* 0x000fe20000010000 */
[----:B------:R-:W-:Y:S01]  /*2ba0*/  FADD.FTZ R232, R243, -R232 ;  /* 0x800000e8f3e87221 */ /* 0x000fe20000010000 */
[----:B------:R-:W-:Y:S01]  /*2bb0*/  FFMA.FTZ R239, R239, R87, R86 ;  /* 0x00000057efef7223 */ /* 0x000fe20000010056 */
[----:B------:R-:W-:Y:S01]  /*2bc0*/  FADD.FTZ R241, R241, -R230 ;  /* 0x800000e6f1f17221 */ /* 0x000fe20000010000 */
[C---:B------:R-:W-:Y:S01]  /*2bd0*/  FFMA.FTZ R72, R176.reuse, R245, R44 ;  /* 0x000000f5b0487223 */ /* 0x040fe2000001002c */
[----:B------:R-:W-:Y:S01]  /*2be0*/  FFMA.FTZ R73, R176, R232, R45 ;  /* 0x000000e8b0497223 */ /* 0x000fe2000001002d */
[----:B------:R-:W-:Y:S01]  /*2bf0*/  LOP3.LUT P6, RZ, R100, 0xff00, RZ, 0xc0, !PT ;  /* 0x0000ff0064ff7812 */ /* 0x000fe200078cc0ff */
[----:B------:R-:W-:Y:S01]  /*2c00*/  FFMA.FTZ R74, R176, R241, R46 ;  /* 0x000000f1b04a7223 */ /* 0x000fe2000001002e */
[-C--:B------:R-:W-:Y:S01]  /*2c10*/  FMUL.FTZ R75, R72, R183.reuse ;  /* 0x000000b7484b7220 */ /* 0x080fe20000410000 */
[----:B------:R-:W-:Y:S01]  /*2c20*/  FMUL.FTZ R76, R73, R183 ;  /* 0x000000b7494c7220 */ /* 0x000fe20000410000 */
[-CC-:B------:R-:W-:Y:S01]  /*2c30*/  FFMA.FTZ R226, R226, R87.reuse, R86.reuse ;  /* 0x00000057e2e27223 */ /* 0x180fe20000010056 */
[-CC-:B------:R-:W-:Y:S01]  /*2c40*/  FFMA.FTZ R231, R231, R87.reuse, R86.reuse ;  /* 0x00000057e7e77223 */ /* 0x180fe20000010056 */
[----:B------:R-:W-:Y:S01]  /*2c50*/  FMUL.FTZ R75, R75, UR4 ;  /* 0x000000044b4b7c20 */ /* 0x000fe20008410000 */
[----:B------:R-:W-:Y:S01]  /*2c60*/  FMUL.FTZ R76, R76, UR4 ;  /* 0x000000044c4c7c20 */ /* 0x000fe20008410000 */
[--C-:B------:R-:W-:Y:S01]  /*2c70*/  FFMA.FTZ R224, R224, R87, R86.reuse ;  /* 0x00000057e0e07223 */ /* 0x100fe20000010056 */
[----:B------:R-:W-:Y:S01]  /*2c80*/  FMUL.FTZ R77, R74, R183 ;  /* 0x000000b74a4d7220 */ /* 0x000fe20000410000 */
[----:B------:R-:W-:Y:S01]  /*2c90*/  FFMA.FTZ R221, R221, R87, R86 ;  /* 0x00000057dddd7223 */ /* 0x000fe20000010056 */
[----:B------:R-:W-:Y:S01]  /*2ca0*/  SEL R88, R75, RZ, P2 ;  /* 0x000000ff4b587207 */ /* 0x000fe20001000000 */
[----:B------:R-:W-:Y:S01]  /*2cb0*/  FADD.FTZ R75, R228, -R239 ;  /* 0x800000efe44b7221 */ /* 0x000fe20000010000 */
[----:B------:R-:W-:Y:S01]  /*2cc0*/  SEL R89, R76, RZ, P6 ;  /* 0x000000ff4c597207 */ /* 0x000fe20003000000 */
[----:B------:R-:W-:Y:S01]  /*2cd0*/  FADD.FTZ R213, R213, -R226 ;  /* 0x800000e2d5d57221 */ /* 0x000fe20000010000 */
[----:B------:R-:W-:Y:S01]  /*2ce0*/  FADD.FTZ R214, R214, -R231 ;  /* 0x800000e7d6d67221 */ /* 0x000fe20000010000 */
[----:B------:R-:W-:Y:S01]  /*2cf0*/  FFMA.FTZ R75, R176, R75, R47 ;  /* 0x0000004bb04b7223 */ /* 0x000fe2000001002f */
[----:B------:R-:W-:Y:S01]  /*2d00*/  FADD.FTZ R215, R215, -R224 ;  /* 0x800000e0d7d77221 */ /* 0x000fe20000010000 */
[----:B------:R-:W-:Y:S01]  /*2d10*/  FMUL.FTZ R77, R77, UR4 ;  /* 0x000000044d4d7c20 */ /* 0x000fe20008410000 */
[----:B------:R-:W-:Y:S01]  /*2d20*/  FFMA.FTZ R83, R93, R87, R86 ;  /* 0x000000575d537223 */ /* 0x000fe20000010056 */
[----:B------:R-:W-:Y:S01]  /*2d30*/  FMUL.FTZ R76, R75, R183 ;  /* 0x000000b74b4c7220 */ /* 0x000fe20000410000 */
[----:B------:R-:W-:Y:S01]  /*2d40*/  LOP3.LUT P5, RZ, R100, 0xff0000, RZ, 0xc0, !PT ;  /* 0x00ff000064ff7812 */ /* 0x000fe200078ac0ff */
[----:B------:R-:W-:Y:S01]  /*2d50*/  FADD.FTZ R221, R94, -R221 ;  /* 0x800000dd5edd7221 */ /* 0x000fe20000010000 */
[----:B------:R-:W-:Y:S01]  /*2d60*/  ISETP.GE.U32.AND P4, PT, R100, 0x1000000, PT ;  /* 0x010000006400780c */ /* 0x000fe20003f86070 */
[----:B------:R-:W-:Y:S01]  /*2d70*/  FMUL.FTZ R76, R76, UR4 ;  /* 0x000000044c4c7c20 */ /* 0x000fe20008410000 */
[C---:B------:R-:W-:Y:S01]  /*2d80*/  FFMA.FTZ R92, R176.reuse, R213, R48 ;  /* 0x000000d5b05c7223 */ /* 0x040fe20000010030 */
[C---:B------:R-:W-:Y:S01]  /*2d90*/  FFMA.FTZ R93, R176.reuse, R214, R49 ;  /* 0x000000d6b05d7223 */ /* 0x040fe20000010031 */
[----:B------:R-:W-:Y:S01]  /*2da0*/  FFMA.FTZ R94, R176, R215, R50 ;  /* 0x000000d7b05e7223 */ /* 0x000fe20000010032 */
[-CC-:B------:R-:W-:Y:S01]  /*2db0*/  FFMA.FTZ R229, R229, R87.reuse, R86.reuse ;  /* 0x00000057e5e57223 */ /* 0x180fe20000010056 */
[-CC-:B------:R-:W-:Y:S01]  /*2dc0*/  FFMA.FTZ R223, R223, R87.reuse, R86.reuse ;  /* 0x00000057dfdf7223 */ /* 0x180fe20000010056 */
[----:B------:R-:W-:Y:S01]  /*2dd0*/  FFMA.FTZ R222, R222, R87, R86 ;  /* 0x00000057dede7223 */ /* 0x000fe20000010056 */
[----:B------:R-:W-:Y:S01]  /*2de0*/  SEL R90, R77, RZ, P5 ;  /* 0x000000ff4d5a7207 */ /* 0x000fe20002800000 */
[-C--:B------:R-:W-:Y:S01]  /*2df0*/  FMUL.FTZ R77, R92, R183.reuse ;  /* 0x000000b75c4d7220 */ /* 0x080fe20000410000 */
[----:B------:R-:W-:Y:S01]  /*2e00*/  SEL R91, R76, RZ, P4 ;  /* 0x000000ff4c5b7207 */ /* 0x000fe20002000000 */
[-C--:B------:R-:W-:Y:S01]  /*2e10*/  FMUL.FTZ R78, R93, R183.reuse ;  /* 0x000000b75d4e7220 */ /* 0x080fe20000410000 */
[----:B------:R-:W-:Y:S01]  /*2e20*/  FMUL.FTZ R76, R94, R183 ;  /* 0x000000b75e4c7220 */ /* 0x000fe20000410000 */
[----:B------:R-:W-:Y:S01]  /*2e30*/  FADD.FTZ R212, R212, -R229 ;  /* 0x800000e5d4d47221 */ /* 0x000fe20000010000 */
[----:B------:R-:W-:Y:S01]  /*2e40*/  FADD.FTZ R223, R96, -R223 ;  /* 0x800000df60df7221 */ /* 0x000fe20000010000 */
[----:B------:R-:W-:Y:S01]  /*2e50*/  FADD.FTZ R222, R95, -R222 ;  /* 0x800000de5fde7221 */ /* 0x000fe20000010000 */
[----:B------:R-:W-:Y:S01]  /*2e60*/  FMUL.FTZ R77, R77, UR4 ;  /* 0x000000044d4d7c20 */ /* 0x000fe20008410000 */
[----:B------:R-:W-:Y:S01]  /*2e70*/  FMUL.FTZ R78, R78, UR4 ;  /* 0x000000044e4e7c20 */ /* 0x000fe20008410000 */
[----:B------:R-:W-:Y:S01]  /*2e80*/  FMUL.FTZ R76, R76, UR4 ;  /* 0x000000044c4c7c20 */ /* 0x000fe20008410000 */
[-CC-:B------:R-:W-:Y:S01]  /*2e90*/  FFMA.FTZ R79, R101, R87.reuse, R86.reuse ;  /* 0x00000057654f7223 */ /* 0x180fe20000010056 */
[----:B------:R-:W-:Y:S01]  /*2ea0*/  FFMA.FTZ R124, R102, R87, R86 ;  /* 0x00000057667c7223 */ /* 0x000fe20000010056 */
[----:B------:R-:W-:Y:S01]  /*2eb0*/  LOP3.LUT P0, RZ, R98, 0xff, RZ, 0xc0, !PT ;  /* 0x000000ff62ff7812 */ /* 0x000fe2000780c0ff */
[----:B------:R-:W-:Y:S01]  /*2ec0*/  FFMA.FTZ R95, R176, R212, R51 ;  /* 0x000000d4b05f7223 */ /* 0x000fe20000010033 */
[----:B------:R-:W-:Y:S01]  /*2ed0*/  LOP3.LUT P2, RZ, R98, 0xff00, RZ, 0xc0, !PT ;  /* 0x0000ff0062ff7812 */ /* 0x000fe2000784c0ff */
[----:B------:R-:W-:Y:S01]  /*2ee0*/  FFMA.FTZ R100, R176, R223, R52 ;  /* 0x000000dfb0647223 */ /* 0x000fe20000010034 */
[----:B------:R-:W-:Y:S01]  /*2ef0*/  LOP3.LUT P6, RZ, R98, 0xff0000, RZ, 0xc0, !PT ;  /* 0x00ff000062ff7812 */ /* 0x000fe200078cc0ff */
[C---:B------:R-:W-:Y:S01]  /*2f00*/  FFMA.FTZ R101, R176.reuse, R222, R53 ;  /* 0x000000deb0657223 */ /* 0x040fe20000010035 */
[----:B------:R-:W-:Y:S01]  /*2f10*/  FFMA.FTZ R102, R176, R221, R54 ;  /* 0x000000ddb0667223 */ /* 0x000fe20000010036 */
        /* <DEDUP_REMOVED lines=14> */
[----:B------:R-:W-:Y:S01]  /*3000*/  ISETP.GE.U32.AND P5, PT, R98, 0x1000000, PT ;  /* 0x010000006200780c */ /* 0x000fe20003fa6070 */
[-C--:B------:R-:W-:Y:S01]  /*3010*/  FMUL.FTZ R80, R101, R183.reuse ;  /* 0x000000b765507220 */ /* 0x080fe20000410000 */
[----:B------:R-:W-:Y:S01]  /*3020*/  SEL R96, R77, RZ, P0 ;  /* 0x000000ff4d607207 */ /* 0x000fe20000000000 */
[-C--:B------:R-:W-:Y:S01]  /*3030*/  FMUL.FTZ R77, R95, R183.reuse ;  /* 0x000000b75f4d7220 */ /* 0x080fe20000410000 */
[----:B------:R-:W-:Y:S01]  /*3040*/  SEL R97, R78, RZ, P2 ;  /* 0x000000ff4e617207 */ /* 0x000fe20001000000 */
[-C--:B------:R-:W-:Y:S01]  /*3050*/  FMUL.FTZ R78, R100, R183.reuse ;  /* 0x000000b7644e7220 */ /* 0x080fe20000410000 */
[----:B------:R-:W-:Y:S01]  /*3060*/  SEL R98, R76, RZ, P6 ;  /* 0x000000ff4c627207 */ /* 0x000fe20003000000 */
[----:B------:R-:W-:Y:S01]  /*3070*/  FMUL.FTZ R76, R102, R183 ;  /* 0x000000b7664c7220 */ /* 0x000fe20000410000 */
[----:B------:R-:W-:Y:S01]  /*3080*/  FMUL.FTZ R77, R77, UR4 ;  /* 0x000000044d4d7c20 */ /* 0x000fe20008410000 */
[----:B------:R-:W-:Y:S01]  /*3090*/  FMUL.FTZ R78, R78, UR4 ;  /* 0x000000044e4e7c20 */ /* 0x000fe20008410000 */
[----:B------:R-:W-:Y:S01]  /*30a0*/  FMUL.FTZ R80, R80, UR4 ;  /* 0x0000000450507c20 */ /* 0x000fe20008410000 */
[----:B------:R-:W-:Y:S01]  /*30b0*/  FMUL.FTZ R76, R76, UR4 ;  /* 0x000000044c4c7c20 */ /* 0x000fe20008410000 */
[C---:B------:R-:W-:Y:S01]  /*30c0*/  LOP3.LUT P4, RZ, R99.reuse, 0xff, RZ, 0xc0, !PT ;  /* 0x000000ff63ff7812 */ /* 0x040fe2000788c0ff */
[----:B------:R-:W-:Y:S01]  /*30d0*/  FADD.FTZ R219, R200, -R219 ;  /* 0x800000dbc8db7221 */ /* 0x000fe20000010000 */
[----:B------:R-:W-:Y:S01]  /*30e0*/  LOP3.LUT P0, RZ, R99, 0xff00, RZ, 0xc0, !PT ;  /* 0x0000ff0063ff7812 */ /* 0x000fe2000780c0ff */
[----:B------:R-:W-:Y:S01]  /*30f0*/  FADD.FTZ R218, R201, -R218 ;  /* 0x800000dac9da7221 */ /* 0x000fe20000010000 */
[C---:B------:R-:W-:Y:S01]  /*3100*/  LOP3.LUT P2, RZ, R99.reuse, 0xff0000, RZ, 0xc0, !PT ;  /* 0x00ff000063ff7812 */ /* 0x040fe2000784c0ff */
[----:B------:R-:W-:Y:S01]  /*3110*/  FFMA.FTZ R108, R176, R219, R56 ;  /* 0x000000dbb06c7223 */ /* 0x000fe20000010038 */
[----:B------:R-:W-:Y:S01]  /*3120*/  ISETP.GE.U32.AND P6, PT, R99, 0x1000000, PT ;  /* 0x010000006300780c */ /* 0x000fe20003fc6070 */
[----:B------:R-:W-:Y:S01]  /*3130*/  FADD.FTZ R217, R202, -R217 ;  /* 0x800000d9cad97221 */ /* 0x000fe20000010000 */
[----:B------:R-:W-:Y:S01]  /*3140*/  SEL R99, R77, RZ, P5 ;  /* 0x000000ff4d637207 */ /* 0x000fe20002800000 */
[-C--:B------:R-:W-:Y:S01]  /*3150*/  FMUL.FTZ R77, R108, R183.reuse ;  /* 0x000000b76c4d7220 */ /* 0x080fe20000410000 */
[----:B------:R-:W-:Y:S01]  /*3160*/  SEL R104, R78, RZ, P4 ;  /* 0x000000ff4e687207 */ /* 0x000fe20002000000 */
[----:B------:R-:W-:Y:S01]  /*3170*/  FFMA.FTZ R109, R176, R218, R57 ;  /* 0x000000dab06d7223 */ /* 0x000fe20000010039 */
[----:B------:R-:W-:Y:S01]  /*3180*/  SEL R105, R80, RZ, P0 ;  /* 0x000000ff50697207 */ /* 0x000fe20000000000 */
[----:B------:R-:W-:Y:S01]  /*3190*/  FADD.FTZ R216, R199, -R216 ;  /* 0x800000d8c7d87221 */ /* 0x000fe20000010000 */
[----:B------:R-:W-:Y:S01]  /*31a0*/  SEL R106, R76, RZ, P2 ;  /* 0x000000ff4c6a7207 */ /* 0x000fe20001000000 */
[----:B------:R-:W0:Y:S01]  /*31b0*/  LDC.64 R120, c[0x0][0x478] ;  /* 0x00011e00ff787b82 */ /* 0x000e220000000a00 */
[----:B------:R-:W-:Y:S01]  /*31c0*/  LOP3.LUT P5, RZ, R103, 0xff, RZ, 0xc0, !PT ;  /* 0x000000ff67ff7812 */ /* 0x000fe200078ac0ff */
[----:B------:R-:W-:Y:S01]  /*31d0*/  FADD.FTZ R210, R197, -R210 ;  /* 0x800000d2c5d27221 */ /* 0x000fe20000010000 */
[----:B------:R-:W-:Y:S01]  /*31e0*/  LOP3.LUT P4, RZ, R103, 0xff00, RZ, 0xc0, !PT ;  /* 0x0000ff0067ff7812 */ /* 0x000fe2000788c0ff */
[----:B------:R-:W-:Y:S01]  /*31f0*/  FMUL.FTZ R77, R77, UR4 ;  /* 0x000000044d4d7c20 */ /* 0x000fe20008410000 */
[----:B------:R-:W-:Y:S01]  /*3200*/  LOP3.LUT P0, RZ, R103, 0xff0000, RZ, 0xc0, !PT ;  /* 0x00ff000067ff7812 */ /* 0x000fe2000780c0ff */
[----:B------:R-:W-:Y:S01]  /*3210*/  FMUL.FTZ R78, R109, R183 ;  /* 0x000000b76d4e7220 */ /* 0x000fe20000410000 */
[----:B------:R-:W-:Y:S01]  /*3220*/  ISETP.GE.U32.AND P2, PT, R103, 0x1000000, PT ;  /* 0x010000006700780c */ /* 0x000fe20003f46070 */
[----:B------:R-:W-:Y:S01]  /*3230*/  FADD.FTZ R103, R203, -R220 ;  /* 0x800000dccb677221 */ /* 0x000fe20000010000 */
[C---:B------:R-:W-:Y:S01]  /*3240*/  FFMA.FTZ R110, R176.reuse, R217, R58 ;  /* 0x000000d9b06e7223 */ /* 0x040fe2000001003a */
[C---:B------:R-:W-:Y:S01]  /*3250*/  FFMA.FTZ R111, R176.reuse, R216, R59 ;  /* 0x000000d8b06f7223 */ /* 0x040fe2000001003b */
[----:B------:R-:W1:Y:S01]  /*3260*/  LDC.64 R122, c[0x0][0x468] ;  /* 0x00011a00ff7a7b82 */ /* 0x000e620000000a00 */
[----:B------:R-:W-:Y:S01]  /*3270*/  FFMA.FTZ R103, R176, R103, R55 ;  /* 0x00000067b0677223 */ /* 0x000fe20000010037 */
[----:B------:R-:W-:Y:S01]  /*3280*/  FADD.FTZ R207, R196, -R207 ;  /* 0x800000cfc4cf7221 */ /* 0x000fe20000010000 */
[----:B------:R-:W-:Y:S01]  /*3290*/  FFMA.FTZ R117, R176, R210, R61 ;  /* 0x000000d2b0757223 */ /* 0x000fe2000001003d */
[----:B------:R-:W-:Y:S01]  /*32a0*/  FADD.FTZ R209, R198, -R209 ;  /* 0x800000d1c6d17221 */ /* 0x000fe20000010000 */
[-C--:B------:R-:W-:Y:S01]  /*32b0*/  FMUL.FTZ R76, R103, R183.reuse ;  /* 0x000000b7674c7220 */ /* 0x080fe20000410000 */
[----:B------:R-:W-:Y:S01]  /*32c0*/  FMUL.FTZ R78, R78, UR4 ;  /* 0x000000044e4e7c20 */ /* 0x000fe20008410000 */
[----:B------:R-:W-:Y:S01]  /*32d0*/  SEL R112, R77, RZ, P5 ;  /* 0x000000ff4d707207 */ /* 0x000fe20002800000 */
[----:B------:R-:W-:Y:S01]  /*32e0*/  FMUL.FTZ R77, R111, R183 ;  /* 0x000000b76f4d7220 */ /* 0x000fe20000410000 */
[----:B------:R-:W-:Y:S01]  /*32f0*/  FMUL.FTZ R76, R76, UR4 ;  /* 0x000000044c4c7c20 */ /* 0x000fe20008410000 */
[C---:B------:R-:W-:Y:S01]  /*3300*/  FFMA.FTZ R116, R176.reuse, R207, R60 ;  /* 0x000000cfb0747223 */ /* 0x040fe2000001003c */
[----:B------:R-:W-:Y:S01]  /*3310*/  FMUL.FTZ R80, R117, R183 ;  /* 0x000000b775507220 */ /* 0x000fe20000410000 */
[----:B------:R-:W-:Y:S01]  /*3320*/  FFMA.FTZ R118, R176, R209, R62 ;  /* 0x000000d1b0767223 */ /* 0x000fe2000001003e */
[----:B------:R-:W-:Y:S01]  /*3330*/  SEL R113, R78, RZ, P4 ;  /* 0x000000ff4e717207 */ /* 0x000fe20002000000 */
[----:B------:R-:W-:Y:S01]  /*3340*/  FMUL.FTZ R77, R77, UR4 ;  /* 0x000000044d4d7c20 */ /* 0x000fe20008410000 */
[----:B------:R-:W-:Y:S01]  /*3350*/  SEL R107, R76, RZ, P6 ;  /* 0x000000ff4c6b7207 */ /* 0x000fe20003000000 */
[-C--:B------:R-:W-:Y:S01]  /*3360*/  FMUL.FTZ R76, R110, R183.reuse ;  /* 0x000000b76e4c7220 */ /* 0x080fe20000410000 */
[-C--:B------:R-:W-:Y:S01]  /*3370*/  FMUL.FTZ R78, R116, R183.reuse ;  /* 0x000000b7744e7220 */ /* 0x080fe20000410000 */
[----:B------:R-:W-:Y:S01]  /*3380*/  FMUL.FTZ R80, R80, UR4 ;  /* 0x0000000450507c20 */ /* 0x000fe20008410000 */
[----:B------:R-:W-:Y:S01]  /*3390*/  LOP3.LUT P5, RZ, R195, 0xff00, RZ, 0xc0, !PT ;  /* 0x0000ff00c3ff7812 */ /* 0x000fe200078ac0ff */
[----:B------:R-:W-:Y:S01]  /*33a0*/  FMUL.FTZ R76, R76, UR4 ;  /* 0x000000044c4c7c20 */ /* 0x000fe20008410000 */
[----:B------:R-:W-:Y:S01]  /*33b0*/  FMUL.FTZ R81, R118, R183 ;  /* 0x000000b776517220 */ /* 0x000fe20000410000 */
[----:B------:R-:W-:Y:S01]  /*33c0*/  FADD.FTZ R119, R194, -R211 ;  /* 0x800000d3c2777221 */ /* 0x000fe20000010000 */
[----:B------:R-:W-:Y:S01]  /*33d0*/  FADD.FTZ R79, R192, -R79 ;  /* 0x8000004fc04f7221 */ /* 0x000fe20000010000 */
[----:B------:R-:W-:Y:S01]  /*33e0*/  FADD.FTZ R206, R191, -R206 ;  /* 0x800000cebfce7221 */ /* 0x000fe20000010000 */
[----:B------:R-:W-:Y:S01]  /*33f0*/  FADD.FTZ R205, R190, -R205 ;  /* 0x800000cdbecd7221 */ /* 0x000fe20000010000 */
[----:B------:R-:W-:Y:S01]  /*3400*/  SEL R114, R76, RZ, P0 ;  /* 0x000000ff4c727207 */ /* 0x000fe20000000000 */
[----:B------:R-:W-:Y:S01]  /*3410*/  FMUL.FTZ R76, R78, UR4 ;  /* 0x000000044e4c7c20 */ /* 0x000fe20008410000 */
[----:B------:R-:W-:Y:S01]  /*3420*/  SEL R115, R77, RZ, P2 ;  /* 0x000000ff4d737207 */ /* 0x000fe20001000000 */
[----:B------:R-:W-:Y:S01]  /*3430*/  FMUL.FTZ R78, R81, UR4 ;  /* 0x00000004514e7c20 */ /* 0x000fe20008410000 */
[----:B------:R-:W-:Y:S01]  /*3440*/  SEL R77, R80, RZ, P5 ;  /* 0x000000ff504d7207 */ /* 0x000fe20002800000 */
[C---:B------:R-:W-:Y:S01]  /*3450*/  FFMA.FTZ R119, R176.reuse, R119, R63 ;  /* 0x00000077b0777223 */ /* 0x040fe2000001003f */
[C---:B------:R-:W-:Y:S01]  /*3460*/  FFMA.FTZ R80, R176.reuse, R79, R64 ;  /* 0x0000004fb0507223 */ /* 0x040fe20000010040 */
[C---:B------:R-:W-:Y:S01]  /*3470*/  FFMA.FTZ R81, R176.reuse, R206, R65 ;  /* 0x000000ceb0517223 */ /* 0x040fe20000010041 */
[----:B------:R-:W-:Y:S01]  /*3480*/  FFMA.FTZ R82, R176, R205, R66 ;  /* 0x000000cdb0527223 */ /* 0x000fe20000010042 */
[----:B------:R-:W-:Y:S01]  /*3490*/  LOP3.LUT P6, RZ, R195, 0xff, RZ, 0xc0, !PT ;  /* 0x000000ffc3ff7812 */ /* 0x000fe200078cc0ff */
[-C--:B------:R-:W-:Y:S01]  /*34a0*/  FMUL.FTZ R79, R119, R183.reuse ;  /* 0x000000b7774f7220 */ /* 0x080fe20000410000 */
[C---:B------:R-:W-:Y:S01]  /*34b0*/  LOP3.LUT P4, RZ, R195.reuse, 0xff0000, RZ, 0xc0, !PT ;  /* 0x00ff0000c3ff7812 */ /* 0x040fe2000788c0ff */
[-C--:B------:R-:W-:Y:S01]  /*34c0*/  FMUL.FTZ R84, R80, R183.reuse ;  /* 0x000000b750547220 */ /* 0x080fe20000410000 */
[----:B------:R-:W-:Y:S01]  /*34d0*/  ISETP.GE.U32.AND P0, PT, R195, 0x1000000, PT ;  /* 0x01000000c300780c */ /* 0x000fe20003f06070 */
[-C--:B------:R-:W-:Y:S01]  /*34e0*/  FMUL.FTZ R85, R81, R183.reuse ;  /* 0x000000b751557220 */ /* 0x080fe20000410000 */
[----:B------:R-:W-:Y:S01]  /*34f0*/  FMUL.FTZ R86, R82, R183 ;  /* 0x000000b752567220 */ /* 0x000fe20000410000 */
[----:B0-----:R-:W-:-:S04]  /*3500*/  IMAD.WIDE.U32 R194, R182, 0x10, R120 ;  /* 0x00000010b6c27825 */ /* 0x001fc800078e0078 */
[----:B------:R-:W-:Y:S01]  /*3510*/  FADD.FTZ R208, R189, -R208 ;  /* 0x800000d0bdd07221 */ /* 0x000fe20000010000 */
[----:B------:R-:W-:Y:S01]  /*3520*/  FADD.FTZ R197, R187, -R124 ;  /* 0x8000007cbbc57221 */ /* 0x000fe20000010000 */
[----:B------:R-:W-:Y:S01]  /*3530*/  FADD.FTZ R196, R186, -R83 ;  /* 0x80000053bac47221 */ /* 0x000fe20000010000 */
[----:B------:R-:W-:Y:S01]  /*3540*/  FADD.FTZ R198, R184, -R87 ;  /* 0x80000057b8c67221 */ /* 0x000fe20000010000 */
[----:B------:R-:W-:Y:S01]  /*3550*/  SEL R76, R76, RZ, P6 ;  /* 0x000000ff4c4c7207 */ /* 0x000fe20003000000 */
[----:B------:R-:W-:Y:S01]  /*3560*/  FMUL.FTZ R79, R79, UR4 ;  /* 0x000000044f4f7c20 */ /* 0x000fe20008410000 */
[----:B------:R-:W-:Y:S01]  /*3570*/  FMUL.FTZ R84, R84, UR4 ;  /* 0x0000000454547c20 */ /* 0x000fe20008410000 */
[----:B------:R-:W-:Y:S01]  /*3580*/  FMUL.FTZ R85, R85, UR4 ;  /* 0x0000000455557c20 */ /* 0x000fe20008410000 */
[----:B------:R-:W-:Y:S01]  /*3590*/  FMUL.FTZ R86, R86, UR4 ;  /* 0x0000000456567c20 */ /* 0x000fe20008410000 */
[----:B------:R-:W-:Y:S01]  /*35a0*/  FADD.FTZ R199, R185, -R204 ;  /* 0x800000ccb9c77221 */ /* 0x000fe20000010000 */
[C---:B------:R-:W-:Y:S01]  /*35b0*/  LOP3.LUT P2, RZ, R193.reuse, 0xff, RZ, 0xc0, !PT ;  /* 0x000000ffc1ff7812 */ /* 0x040fe2000784c0ff */
[----:B-1----:R-:W-:Y:S01]  /*35c0*/  IMAD.WIDE.U32 R186, R182, 0x10, R122 ;  /* 0x00000010b6ba7825 */ /* 0x002fe200078e007a */
[C---:B------:R-:W-:Y:S01]  /*35d0*/  LOP3.LUT P6, RZ, R193.reuse, 0xff00, RZ, 0xc0, !PT ;  /* 0x0000ff00c1ff7812 */ /* 0x040fe200078cc0ff */
[----:B------:R0:W-:Y:S01]  /*35e0*/  STG.E.128 desc[UR6][R194.64], R72 ;  /* 0x00000048c2007986 */ /* 0x0001e2000c101d06 */
[----:B------:R-:W-:Y:S01]  /*35f0*/  LOP3.LUT P5, RZ, R193, 0xff0000, RZ, 0xc0, !PT ;  /* 0x00ff0000c1ff7812 */ /* 0x000fe200078ac0ff */
[----:B------:R-:W-:Y:S01]  /*3600*/  FFMA.FTZ R83, R176, R208, R67 ;  /* 0x000000d0b0537223 */ /* 0x000fe20000010043 */
[----:B------:R-:W-:Y:S01]  /*3610*/  SEL R79, R79, RZ, P0 ;  /* 0x000000ff4f4f7207 */ /* 0x000fe20000000000 */
[--C-:B------:R-:W-:Y:S01]  /*3620*/  IMAD.WIDE.U32 R184, R181, 0x10, R120.reuse ;  /* 0x00000010b5b87825 */ /* 0x100fe200078e0078 */
[----:B------:R-:W-:Y:S01]  /*3630*/  SEL R84, R84, RZ, P2 ;  /* 0x000000ff54547207 */ /* 0x000fe20001000000 */
[----:B------:R1:W-:Y:S01]  /*3640*/  STG.E.128 desc[UR6][R186.64], R88 ;  /* 0x00000058ba007986 */ /* 0x0003e2000c101d06 */
[----:B------:R-:W-:Y:S01]  /*3650*/  SEL R85, R85, RZ, P6 ;  /* 0x000000ff55557207 */ /* 0x000fe20003000000 */
[----:B------:R-:W-:Y:S01]  /*3660*/  FMUL.FTZ R87, R83, R183 ;  /* 0x000000b753577220 */ /* 0x000fe20000410000 */
[----:B------:R-:W-:Y:S01]  /*3670*/  SEL R86, R86, RZ, P5 ;  /* 0x000000ff56567207 */ /* 0x000fe20002800000 */
[----:B------:R-:W-:Y:S01]  /*3680*/  IMAD.WIDE.U32 R130, R180, 0x10, R120 ;  /* 0x00000010b4827825 */ /* 0x000fe200078e0078 */
[----:B------:R-:W-:-:S03]  /*3690*/  LOP3.LUT P0, RZ, R188, 0xff, RZ, 0xc0, !PT ;  /* 0x000000ffbcff7812 */ /* 0x000fc6000780c0ff */
[----:B------:R-:W-:Y:S01]  /*36a0*/  FMUL.FTZ R87, R87, UR4 ;  /* 0x0000000457577c20 */ /* 0x000fe20008410000 */
[----:B------:R-:W-:Y:S01]  /*36b0*/  LOP3.LUT P2, RZ, R188, 0xff00, RZ, 0xc0, !PT ;  /* 0x0000ff00bcff7812 */ /* 0x000fe2000784c0ff */
[----:B------:R-:W-:Y:S01]  /*36c0*/  IMAD.WIDE.U32 R190, R180, 0x10, R122 ;  /* 0x00000010b4be7825 */ /* 0x000fe200078e007a */
[C---:B------:R-:W-:Y:S01]  /*36d0*/  LOP3.LUT P6, RZ, R188.reuse, 0xff0000, RZ, 0xc0, !PT ;  /* 0x00ff0000bcff7812 */ /* 0x040fe200078cc0ff */
[----:B------:R2:W-:Y:S01]  /*36e0*/  STG.E.128 desc[UR6][R184.64], R92 ;  /* 0x0000005cb8007986 */ /* 0x0005e2000c101d06 */
[----:B------:R-:W-:Y:S01]  /*36f0*/  ISETP.GE.U32.AND P5, PT, R188, 0x1000000, PT ;  /* 0x01000000bc00780c */ /* 0x000fe20003fa6070 */
[C---:B0-----:R-:W-:Y:S01]  /*3700*/  FFMA.FTZ R72, R176.reuse, R197, R68 ;  /* 0x000000c5b0487223 */ /* 0x041fe20000010044 */
[C---:B------:R-:W-:Y:S01]  /*3710*/  FFMA.FTZ R73, R176.reuse, R196, R69 ;  /* 0x000000c4b0497223 */ /* 0x040fe20000010045 */
[C---:B------:R-:W-:Y:S01]  /*3720*/  FFMA.FTZ R75, R176.reuse, R198, R71 ;  /* 0x000000c6b04b7223 */ /* 0x040fe20000010047 */
[----:B------:R-:W-:Y:S01]  /*3730*/  FFMA.FTZ R74, R176, R199, R70 ;  /* 0x000000c7b04a7223 */ /* 0x000fe20000010046 */
[----:B------:R-:W-:Y:S01]  /*3740*/  IMAD.WIDE.U32 R188, R181, 0x10, R122 ;  /* 0x00000010b5bc7825 */ /* 0x000fe200078e007a */
[----:B------:R-:W-:-:S03]  /*3750*/  SEL R78, R78, RZ, P4 ;  /* 0x000000ff4e4e7207 */ /* 0x000fc60002000000 */
[-C--:B-1----:R-:W-:Y:S01]  /*3760*/  FMUL.FTZ R88, R72, R183.reuse ;  /* 0x000000b748587220 */ /* 0x082fe20000410000 */
[-C--:B------:R-:W-:Y:S01]  /*3770*/  FMUL.FTZ R89, R73, R183.reuse ;  /* 0x000000b749597220 */ /* 0x080fe20000410000 */
[-C--:B------:R-:W-:Y:S01]  /*3780*/  FMUL.FTZ R90, R75, R183.reuse ;  /* 0x000000b74b5a7220 */ /* 0x080fe20000410000 */
[----:B------:R-:W-:Y:S01]  /*3790*/  FMUL.FTZ R183, R74, R183 ;  /* 0x000000b74ab77220 */ /* 0x000fe20000410000 */
[----:B------:R-:W-:Y:S01]  /*37a0*/  ISETP.GE.U32.AND P4, PT, R193, 0x1000000, PT ;  /* 0x01000000c100780c */ /* 0x000fe20003f86070 */
[----:B------:R-:W-:-:S04]  /*37b0*/  IMAD.WIDE.U32 R128, R179, 0x10, R120 ;  /* 0x00000010b3807825 */ /* 0x000fc800078e0078 */
[----:B------:R-:W-:Y:S01]  /*37c0*/  FMUL.FTZ R91, R90, UR4 ;  /* 0x000000045a5b7c20 */ /* 0x000fe20008410000 */
[----:B------:R2:W-:Y:S01]  /*37d0*/  STG.E.128 desc[UR6][R188.64], R96 ;  /* 0x00000060bc007986 */ /* 0x0005e2000c101d06 */
[----:B------:R-:W-:Y:S01]  /*37e0*/  FMUL.FTZ R88, R88, UR4 ;  /* 0x0000000458587c20 */ /* 0x000fe20008410000 */
[----:B------:R-:W-:-:S04]  /*37f0*/  IMAD.WIDE.U32 R192, R179, 0x10, R122 ;  /* 0x00000010b3c07825 */ /* 0x000fc800078e007a */
[----:B------:R-:W-:Y:S01]  /*3800*/  FMUL.FTZ R89, R89, UR4 ;  /* 0x0000000459597c20 */ /* 0x000fe20008410000 */
[----:B------:R-:W-:Y:S01]  /*3810*/  FMUL.FTZ R90, R183, UR4 ;  /* 0x00000004b75a7c20 */ /* 0x000fe20008410000 */
[----:B------:R2:W-:Y:S01]  /*3820*/  STG.E.128 desc[UR6][R130.64], R100 ;  /* 0x0000006482007986 */ /* 0x0005e2000c101d06 */
[C---:B------:R-:W-:Y:S01]  /*3830*/  IMAD.WIDE.U32 R126, R178.reuse, 0x10, R120 ;  /* 0x00000010b27e7825 */ /* 0x040fe200078e0078 */
[----:B------:R-:W-:Y:S02]  /*3840*/  SEL R87, R87, RZ, P4 ;  /* 0x000000ff57577207 */ /* 0x000fe40002000000 */
[----:B------:R2:W-:Y:S01]  /*3850*/  STG.E.128 desc[UR6][R190.64], R104 ;  /* 0x00000068be007986 */ /* 0x0005e2000c101d06 */
[----:B------:R-:W-:Y:S01]  /*3860*/  IMAD.WIDE.U32 R178, R178, 0x10, R122 ;  /* 0x00000010b2b27825 */ /* 0x000fe200078e007a */
[----:B------:R-:W-:Y:S02]  /*3870*/  SEL R88, R88, RZ, P0 ;  /* 0x000000ff58587207 */ /* 0x000fe40000000000 */
[----:B------:R2:W-:Y:S01]  /*3880*/  STG.E.128 desc[UR6][R128.64], R108 ;  /* 0x0000006c80007986 */ /* 0x0005e2000c101d06 */
[----:B------:R-:W-:Y:S01]  /*3890*/  IMAD.WIDE.U32 R124, R177, 0x10, R120 ;  /* 0x00000010b17c7825 */ /* 0x000fe200078e0078 */
[----:B------:R-:W-:-:S02]  /*38a0*/  SEL R89, R89, RZ, P2 ;  /* 0x000000ff59597207 */ /* 0x000fc40001000000 */
[----:B------:R2:W-:Y:S01]  /*38b0*/  STG.E.128 desc[UR6][R192.64], R112 ;  /* 0x00000070c0007986 */ /* 0x0005e2000c101d06 */
[----:B------:R-:W-:Y:S01]  /*38c0*/  IMAD.WIDE.U32 R180, R177, 0x10, R122 ;  /* 0x00000010b1b47825 */ /* 0x000fe200078e007a */
[----:B------:R-:W-:Y:S02]  /*38d0*/  SEL R91, R91, RZ, P5 ;  /* 0x000000ff5b5b7207 */ /* 0x000fe40002800000 */
[----:B------:R2:W-:Y:S01]  /*38e0*/  STG.E.128 desc[UR6][R126.64], R116 ;  /* 0x000000747e007986 */ /* 0x0005e2000c101d06 */
[C---:B------:R-:W-:Y:S01]  /*38f0*/  IMAD.WIDE.U32 R120, R175.reuse, 0x10, R120 ;  /* 0x00000010af787825 */ /* 0x040fe200078e0078 */
[----:B------:R-:W-:Y:S02]  /*3900*/  SEL R90, R90, RZ, P6 ;  /* 0x000000ff5a5a7207 */ /* 0x000fe40003000000 */
[----:B------:R2:W-:Y:S01]  /*3910*/  STG.E.128 desc[UR6][R178.64], R76 ;  /* 0x0000004cb2007986 */ /* 0x0005e2000c101d06 */
[----:B------:R-:W-:-:S03]  /*3920*/  IMAD.WIDE.U32 R122, R175, 0x10, R122 ;  /* 0x00000010af7a7825 */ /* 0x000fc600078e007a */
[----:B------:R2:W-:Y:S04]  /*3930*/  STG.E.128 desc[UR6][R124.64], R80 ;  /* 0x000000507c007986 */ /* 0x0005e8000c101d06 */
[----:B------:R2:W-:Y:S04]  /*3940*/  STG.E.128 desc[UR6][R180.64], R84 ;  /* 0x00000054b4007986 */ /* 0x0005e8000c101d06 */
[----:B------:R2:W-:Y:S04]  /*3950*/  STG.E.128 desc[UR6][R120.64], R72 ;  /* 0x0000004878007986 */ /* 0x0005e8000c101d06 */
[----:B------:R2:W-:Y:S01]  /*3960*/  STG.E.128 desc[UR6][R122.64], R88 ;  /* 0x000000587a007986 */ /* 0x0005e2000c101d06 */
[----:B------:R-:W-:Y:S05]  /*3970*/  BRA `(.L_x_12368) ;  /* 0x0000001800f07947 */ /* 0x000fea0003800000 */
.L_x_12366:
        /* <DEDUP_REMOVED lines=15> */
[-C--:B-----5:R-:W-:Y:S01]  /*3a70*/  FMUL.FTZ R78, R78, R183.reuse ;  /* 0x000000b74e4e7220 */ /* 0x0a0fe20000410000 */
[-C--:B------:R-:W-:Y:S01]  /*3a80*/  FMUL.FTZ R76, R76, R183.reuse ;  /* 0x000000b74c4c7220 */ /* 0x080fe20000410000 */
[-C--:B------:R-:W-:Y:S01]  /*3a90*/  FMUL.FTZ R80, R80, R183.reuse ;  /* 0x000000b750507220 */ /* 0x080fe20000410000 */
[----:B------:R-:W-:Y:S01]  /*3aa0*/  FMUL.FTZ R82, R82, R183 ;  /* 0x000000b752527220 */ /* 0x000fe20000410000 */
[----:B------:R-:W-:Y:S01]  /*3ab0*/  FMUL.FTZ R78, R78, UR4 ;  /* 0x000000044e4e7c20 */ /* 0x000fe20008410000 */
[----:B------:R-:W-:Y:S01]  /*3ac0*/  LOP3.LUT P4, RZ, R100, 0xff00, RZ, 0xc0, !PT ;  /* 0x0000ff0064ff7812 */ /* 0x000fe2000788c0ff */
[----:B------:R-:W-:Y:S01]  /*3ad0*/  FMUL.FTZ R76, R76, UR4 ;  /* 0x000000044c4c7c20 */ /* 0x000fe20008410000 */
[----:B------:R-:W-:Y:S01]  /*3ae0*/  FMUL.FTZ R80, R80, UR4 ;  /* 0x0000000450507c20 */ /* 0x000fe20008410000 */
[----:B------:R-:W-:Y:S01]  /*3af0*/  FMUL.FTZ R82, R82, UR4 ;  /* 0x0000000452527c20 */ /* 0x000fe20008410000 */
[----:B------:R-:W-:-:S02]  /*3b00*/  LOP3.LUT P2, RZ, R100, 0xff, RZ, 0xc0, !PT ;  /* 0x000000ff64ff7812 */ /* 0x000fc4000784c0ff */
[C---:B------:R-:W-:Y:S02]  /*3b10*/  LOP3.LUT P5, RZ, R100.reuse, 0xff0000, RZ, 0xc0, !PT ;  /* 0x00ff000064ff7812 */ /* 0x040fe400078ac0ff */
[----:B------:R-:W-:Y:S02]  /*3b20*/  ISETP.GE.U32.AND P6, PT, R100, 0x1000000, PT ;  /* 0x010000006400780c */ /* 0x000fe40003fc6070 */
[----:B------:R-:W-:Y:S02]  /*3b30*/  SEL R77, R78, RZ, P4 ;  /* 0x000000ff4e4d7207 */ /* 0x000fe40002000000 */
[----:B------:R-:W-:Y:S02]  /*3b40*/  SEL R76, R76, RZ, P2 ;  /* 0x000000ff4c4c7207 */ /* 0x000fe40001000000 */
[----:B------:R-:W-:Y:S02]  /*3b50*/  SEL R78, R80, RZ, P5 ;  /* 0x000000ff504e7207 */ /* 0x000fe40002800000 */
[----:B------:R-:W-:Y:S01]  /*3b60*/  SEL R79, R82, RZ, P6 ;  /* 0x000000ff524f7207 */ /* 0x000fe20003000000 */
[----:B------:R-:W-:Y:S06]  /*3b70*/  BRA `(.L_x_12370) ;  /* 0x0000000000707947 */ /* 0x000fec0003800000 */
.L_x_12369:
        /* <DEDUP_REMOVED lines=17> */
[----:B------:R-:W-:Y:S01]  /*3c90*/  FMUL.FTZ R77, R77, UR4 ;  /* 0x000000044d4d7c20 */ /* 0x000fe20008410000 */
[----:B------:R-:W-:Y:S01]  /*3ca0*/  FMUL.FTZ R78, R78, UR4 ;  /* 0x000000044e4e7c20 */ /* 0x000fe20008410000 */
[----:B------:R-:W-:Y:S01]  /*3cb0*/  FMUL.FTZ R79, R79, UR4 ;  /* 0x000000044f4f7c20 */ /* 0x000fe20008410000 */
[----:B------:R-:W-:-:S02]  /*3cc0*/  LOP3.LUT P2, RZ, R100, 0xff, RZ, 0xc0, !PT ;  /* 0x000000ff64ff7812 */ /* 0x000fc4000784c0ff */
[C---:B------:R-:W-:Y:S02]  /*3cd0*/  LOP3.LUT P4, RZ, R100.reuse, 0xff00, RZ, 0xc0, !PT ;  /* 0x0000ff0064ff7812 */ /* 0x040fe4000788c0ff */
[C---:B------:R-:W-:Y:S02]  /*3ce0*/  LOP3.LUT P5, RZ, R100.reuse, 0xff0000, RZ, 0xc0, !PT ;  /* 0x00ff000064ff7812 */ /* 0x040fe400078ac0ff */
[----:B------:R-:W-:Y:S02]  /*3cf0*/  ISETP.GE.U32.AND P6, PT, R100, 0x1000000, PT ;  /* 0x010000006400780c */ /* 0x000fe40003fc6070 */
[----:B------:R-:W-:Y:S02]  /*3d00*/  SEL R76, R76, RZ, P2 ;  /* 0x000000ff4c4c7207 */ /* 0x000fe40001000000 */
[----:B------:R-:W-:Y:S02]  /*3d10*/  SEL R77, R77, RZ, P4 ;  /* 0x000000ff4d4d7207 */ /* 0x000fe40002000000 */
[----:B------:R-:W-:-:S02]  /*3d20*/  SEL R78, R78, RZ, P5 ;  /* 0x000000ff4e4e7207 */ /* 0x000fc40002800000 */
[----:B------:R-:W-:-:S07]  /*3d30*/  SEL R79, R79, RZ, P6 ;  /* 0x000000ff4f4f7207 */ /* 0x000fce0003000000 */
.L_x_12370:
[----:B------:R-:W0:Y:S08]  /*3d40*/  @P0 LDC.64 R82, c[0x0][0x478] ;  /* 0x00011e00ff520b82 */ /* 0x000e300000000a00 */
[----:B------:R-:W1:Y:S01]  /*3d50*/  LDC.64 R80, c[0x0][0x468] ;  /* 0x00011a00ff507b82 */ /* 0x000e620000000a00 */
[----:B0-----:R-:W-:-:S05]  /*3d60*/  @P0 IMAD.WIDE.U32 R82, R182, 0x10, R82 ;  /* 0x00000010b6520825 */ /* 0x001fca00078e0052 */
[----:B------:R0:W-:Y:S01]  /*3d70*/  @P0 STG.E.128 desc[UR6][R82.64], R72 ;  /* 0x0000004852000986 */ /* 0x0001e2000c101d06 */
[----:B-1----:R-:W-:-:S05]  /*3d80*/  IMAD.WIDE.U32 R84, R182, 0x10, R80 ;  /* 0x00000010b6547825 */ /* 0x002fca00078e0050 */
[----:B------:R0:W-:Y:S01]  /*3d90*/  STG.E.128 desc[UR6][R84.64], R76 ;  /* 0x0000004c54007986 */ /* 0x0001e2000c101d06 */
        /* <DEDUP_REMOVED lines=9> */
[C---:B0-----:R-:W-:Y:S01]  /*3e30*/  FMUL.FTZ R72, R176.reuse, R213 ;  /* 0x000000d5b0487220 */ /* 0x041fe20000410000 */
[C---:B------:R-:W-:Y:S01]  /*3e40*/  FMUL.FTZ R73, R176.reuse, R231 ;  /* 0x000000e7b0497220 */ /* 0x040fe20000410000 */
[C---:B------:R-:W-:Y:S01]  /*3e50*/  FMUL.FTZ R74, R176.reuse, R215 ;  /* 0x000000d7b04a7220 */ /* 0x040fe20000410000 */
[----:B------:R-:W-:Y:S01]  /*3e60*/  FMUL.FTZ R75, R176, R229 ;  /* 0x000000e5b04b7220 */ /* 0x000fe20000410000 */
[-C--:B------:R-:W-:Y:S01]  /*3e70*/  FMUL.FTZ R76, R72, R183.reuse ;  /* 0x000000b7484c7220 */ /* 0x080fe20000410000 */
        /* <DEDUP_REMOVED lines=14> */
[----:B------:R-:W-:Y:S01]  /*3f60*/  SEL R79, R79, RZ, P6 ;  /* 0x000000ff4f4f7207 */ /* 0x000fe20003000000 */
[----:B------:R-:W-:Y:S06]  /*3f70*/  BRA `(.L_x_12372) ;  /* 0x0000000000707947 */ /* 0x000fec0003800000 */
.L_x_12371:
        /* <DEDUP_REMOVED lines=27> */
[----:B------:R-:W-:-:S07]  /*4130*/  SEL R79, R84, RZ, P6 ;  /* 0x000000ff544f7207 */ /* 0x000fce0003000000 */
.L_x_12372:
[----:B------:R-:W0:Y:S01]  /*4140*/  @P0 LDC.64 R82, c[0x0][0x478] ;  /* 0x00011e00ff520b82 */ /* 0x000e220000000a00 */
[----:B------:R-:W-:-:S04]  /*4150*/  IMAD.WIDE.U32 R84, R181, 0x10, R80 ;  /* 0x00000010b5547825 */ /* 0x000fc800078e0050 */
[----:B0-----:R-:W-:-:S05]  /*4160*/  @P0 IMAD.WIDE.U32 R82, R181, 0x10, R82 ;  /* 0x00000010b5520825 */ /* 0x001fca00078e0052 */
[----:B------:R0:W-:Y:S04]  /*4170*/  @P0 STG.E.128 desc[UR6][R82.64], R72 ;  /* 0x0000004852000986 */ /* 0x0001e8000c101d06 */
[----:B------:R0:W-:Y:S01]  /*4180*/  STG.E.128 desc[UR6][R84.64], R76 ;  /* 0x0000004c54007986 */ /* 0x0001e2000c101d06 */
[----:B------:R-:W-:Y:S05]  /*4190*/  @!P0 BRA `(.L_x_12373) ;  /* 0x0000000000748947 */ /* 0x000fea0003800000 */
[-CC-:B------:R-:W-:Y:S01]  /*41a0*/  FFMA.FTZ R223, R223, R87.reuse, R86.reuse ;  /* 0x00000057dfdf7223 */ /* 0x180fe20000010056 */
[-CC-:B------:R-:W-:Y:S01]  /*41b0*/  FFMA.FTZ R222, R222, R87.reuse, R86.reuse ;  /* 0x00000057dede7223 */ /* 0x180fe20000010056 */
[-CC-:B------:R-:W-:Y:S01]  /*41c0*/  FFMA.FTZ R221, R221, R87.reuse, R86.reuse ;  /* 0x00000057dddd7223 */ /* 0x180fe20000010056 */
[----:B------:R-:W-:Y:S01]  /*41d0*/  FFMA.FTZ R220, R220, R87, R86 ;  /* 0x00000057dcdc7223 */ /* 0x000fe20000010056 */
[----:B------:R-:W-:Y:S01]  /*41e0*/  FADD.FTZ R223, R96, -R223 ;  /* 0x800000df60df7221 */ /* 0x000fe20000010000 */
[----:B0-----:R-:W-:Y:S01]  /*41f0*/  FADD.FTZ R73, R95, -R222 ;  /* 0x800000de5f497221 */ /* 0x001fe20000010000 */
[----:B------:R-:W-:Y:S01]  /*4200*/  FADD.FTZ R221, R94, -R221 ;  /* 0x800000dd5edd7221 */ /* 0x000fe20000010000 */
[----:B------:R-:W-:Y:S01]  /*4210*/  FADD.FTZ R75, R203, -R220 ;  /* 0x800000dccb4b7221 */ /* 0x000fe20000010000 */
[C---:B------:R-:W-:Y:S01]  /*4220*/  FMUL.FTZ R72, R176.reuse, R223 ;  /* 0x000000dfb0487220 */ /* 0x040fe20000410000 */
        /* <DEDUP_REMOVED lines=20> */
.L_x_12373:
        /* <DEDUP_REMOVED lines=17> */
[C---:B------:R-:W-:Y:S01]  /*4480*/  LOP3.LUT P4, RZ, R99.reuse, 0xff00, RZ, 0xc0, !PT ;  /* 0x0000ff0063ff7812 */ /* 0x040fe2000788c0ff */
        /* <DEDUP_REMOVED lines=10> */
.L_x_12374:
[----:B------:R-:W0:Y:S02]  /*4530*/  @P0 LDC.64 R82, c[0x0][0x478] ;  /* 0x00011e00ff520b82 */ /* 0x000e240000000a00 */
[----:B0-----:R-:W-:-:S04]  /*4540*/  @P0 IMAD.WIDE.U32 R82, R180, 0x10, R82 ;  /* 0x00000010b4520825 */ /* 0x001fc800078e0052 */
[----:B------:R-:W-:Y:S01]  /*4550*/  IMAD.WIDE.U32 R180, R180, 0x10, R80 ;  /* 0x00000010b4b47825 */ /* 0x000fe200078e0050 */
        /* <DEDUP_REMOVED lines=32> */
.L_x_12375:
        /* <DEDUP_REMOVED lines=28> */
.L_x_12376:
        /* <DEDUP_REMOVED lines=35> */
.L_x_12377:
        /* <DEDUP_REMOVED lines=28> */
.L_x_12378:
        /* <DEDUP_REMOVED lines=35> */
.L_x_12379:
        /* <DEDUP_REMOVED lines=28> */
.L_x_12380:
        /* <DEDUP_REMOVED lines=35> */
.L_x_12381:
        /* <DEDUP_REMOVED lines=16> */
[----:B------:R-:W-:Y:S01]  /*5430*/  LOP3.LUT P4, RZ, R188, 0xff00, RZ, 0xc0, !PT ;  /* 0x0000ff00bcff7812 */ /* 0x000fe2000788c0ff */
[----:B------:R-:W-:Y:S01]  /*5440*/  FMUL.FTZ R78, R78, UR4 ;  /* 0x000000044e4e7c20 */ /* 0x000fe20008410000 */
        /* <DEDUP_REMOVED lines=10> */
.L_x_12382:
[----:B------:R-:W0:Y:S01]  /*54f0*/  @P0 LDC.64 R82, c[0x0][0x478] ;  /* 0x00011e00ff520b82 */ /* 0x000e220000000a00 */
[----:B------:R-:W-:-:S04]  /*5500*/  IMAD.WIDE.U32 R80, R175, 0x10, R80 ;  /* 0x00000010af507825 */ /* 0x000fc800078e0050 */
[----:B0-----:R-:W-:-:S05]  /*5510*/  @P0 IMAD.WIDE.U32 R82, R175, 0x10, R82 ;  /* 0x00000010af520825 */ /* 0x001fca00078e0052 */
[----:B------:R1:W-:Y:S04]  /*5520*/  @P0 STG.E.128 desc[UR6][R82.64], R72 ;  /* 0x0000004852000986 */ /* 0x0003e8000c101d06 */
[----:B------:R1:W-:Y:S02]  /*5530*/  STG.E.128 desc[UR6][R80.64], R76 ;  /* 0x0000004c50007986 */ /* 0x0003e4000c101d06 */
.L_x_12368:
[----:B012---:R-:W0:Y:S01]  /*5540*/  LDC.64 R76, c[0x0][0x380] ;  /* 0x0000e000ff4c7b82 */ /* 0x007e220000000a00 */
        /* <DEDUP_REMOVED lines=60> */
.L_x_12365:
        /* <DEDUP_REMOVED lines=23> */
.L_x_12384:
        /* <DEDUP_REMOVED lines=16> */
.L_x_14455:


//--------------------- .text._ZN10layer_norm22ln_bwd_finalize_kernelINS_22Kernel_traits_finalizeILj7168E6__halfffffjLb0ELj1024ELj4ENS_18Kernel_traits_baseILj7168ES2_ffffjLj1024EEEEELb0ELb0EEEvNS_9BwdParamsE --------------------------
	.section	.text._ZN10layer_norm22ln_bwd_finalize_kernelINS_22Kernel_traits_finalizeILj7168E6__halfffffjLb0ELj1024ELj4ENS_18Kernel_traits_baseILj7168ES2_ffffjLj1024EEEEELb0ELb0EEEvNS_9BwdParamsE,"ax",@progbits
	.align	128
        .global         _ZN10layer_norm22ln_bwd_finalize_kernelINS_22Kernel_traits_finalizeILj7168E6__halfffffjLb0ELj1024ELj4ENS_18Kernel_traits_baseILj7168ES2_ffffjLj1024EEEEELb0ELb0EEEvNS_9BwdParamsE
        .type           _ZN10layer_norm22ln_bwd_finalize_kernelINS_22Kernel_traits_finalizeILj7168E6__halfffffjLb0ELj1024ELj4ENS_18Kernel_traits_baseILj7168ES2_ffffjLj1024EEEEELb0ELb0EEEvNS_9BwdParamsE,@function
        .size           _ZN10layer_norm22ln_bwd_finalize_kernelINS_22Kernel_traits_finalizeILj7168E6__halfffffjLb0ELj1024ELj4ENS_18Kernel_traits_baseILj7168ES2_ffffjLj1024EEEEELb0ELb0EEEvNS_9BwdParamsE,(.L_x_14456 - _ZN10layer_norm22ln_bwd_finalize_kernelINS_22Kernel_traits_finalizeILj7168E6__halfffffjLb0ELj1024ELj4ENS_18Kernel_traits_baseILj7168ES2_ffffjLj1024EEEEELb0ELb0EEEvNS_9BwdParamsE)
        .other          _ZN10layer_norm22ln_bwd_finalize_kernelINS_22Kernel_traits_finalizeILj7168E6__halfffffjLb0ELj1024ELj4ENS_18Kernel_traits_baseILj7168ES2_ffffjLj1024EEEEELb0ELb0EEEvNS_9BwdParamsE,@"STO_CUDA_ENTRY STV_DEFAULT"
_ZN10layer_norm22ln_bwd_finalize_kernelINS_22Kernel_traits_finalizeILj7168E6__halfffffjLb0ELj1024ELj4ENS_18Kernel_traits_baseILj7168ES2_ffffjLj1024EEEEELb0ELb0EEEvNS_9BwdParamsE:
.text._ZN10layer_norm22ln_bwd_finalize_kernelINS_22Kernel_traits_finalizeILj7168E6__halfffffjLb0ELj1024ELj4ENS_18Kernel_traits_baseILj7168ES2_ffffjLj1024EEEEELb0ELb0EEEvNS_9BwdParamsE:
        /* <DEDUP_REMOVED lines=78> */
.L_x_12389:
        /* <DEDUP_REMOVED lines=118> */
.L_x_12388:
[----:B------:R-:W-:Y:S05]  /*0c40*/  BSYNC.RECONVERGENT B1 ;  /* 0x0000000000017941 */ /* 0x000fea0003800200 */
.L_x_12387:
        /* <DEDUP_REMOVED lines=68> */
.L_x_12391:
[----:B------:R-:W-:Y:S05]  /*1090*/  BSYNC.RECONVERGENT B1 ;  /* 0x0000000000017941 */ /* 0x000fea0003800200 */
.L_x_12390:
        /* <DEDUP_REMOVED lines=37> */
.L_x_12393:
[----:B------:R-:W-:Y:S05]  /*12f0*/  BSYNC.RECONVERGENT B1 ;  /* 0x0000000000017941 */ /* 0x000fea0003800200 */
.L_x_12392:
[----:B------:R-:W-:Y:S05]  /*1300*/  @!P1 BRA `(.L_x_12386) ;  /* 0x00000000003c9947 */ /* 0x000fea0003800000 */
[----:B------:R-:W0:Y:S01]  /*1310*/  LDC.64 R8, c[0x0][0x440] ;  /* 0x00011000ff087b82 */ /* 0x000e220000000a00 */
[----:B------:R-:W-:Y:S01]  /*1320*/  IMAD R2, R2, R54, R7 ;  /* 0x0000003602027224 */ /* 0x000fe200078e0207 */
[----:B------:R-:W-:-:S04]  /*1330*/  IADD3 R0, PT, PT, -R0, RZ, RZ ;  /* 0x000000ff00007210 */ /* 0x000fc80007ffe1ff */
[----:B------:R-:W-:Y:S02]  /*1340*/  IADD3 R13, PT, PT, R57, R2, RZ ;  /* 0x00000002390d7210 */ /* 0x000fe40007ffe0ff */
[----:B------:R-:W1:Y:S05]  /*1350*/  LDC.64 R10, c[0x0][0x448] ;  /* 0x00011200ff0a7b82 */ /* 0x000e6a0000000a00 */
.L_x_12394:
        /* <DEDUP_REMOVED lines=10> */
.L_x_12386:
[----:B------:R-:W-:Y:S05]  /*1400*/  BSYNC.RECONVERGENT B0 ;  /* 0x0000000000007941 */ /* 0x000fea0003800200 */
.L_x_12385:
        /* <DEDUP_REMOVED lines=62> */
.L_x_12395:
        /* <DEDUP_REMOVED lines=9> */
.L_x_14456:


//--------------------- .text._ZN10layer_norm13ln_bwd_kernelINS_13Kernel_traitsI6__halfffffjLj7168ELj1ELj1ELj8ELj16ENS_18Kernel_traits_baseILj7168ES2_ffffjLj256EEEEELb1ELb0ELb1ELb0EEEvNS_9BwdParamsE --------------------------
	.section	.text._ZN10layer_norm13ln_bwd_kernelINS_13Kernel_traitsI6__halfffffjLj7168ELj1ELj1ELj8ELj16ENS_18Kernel_traits_baseILj7168ES2_ffffjLj256EEEEELb1ELb0ELb1ELb0EEEvNS_9BwdParamsE,"ax",@progbits
	.align	128
        .global         _ZN10layer_norm13ln_bwd_kernelINS_13Kernel_traitsI6__halfffffjLj7168ELj1ELj1ELj8ELj16ENS_18Kernel_traits_baseILj7168ES2_ffffjLj256EEEEELb1ELb0ELb1ELb0EEEvNS_9BwdParamsE
        .type           _ZN10layer_norm13ln_bwd_kernelINS_13Kernel_traitsI6__halfffffjLj7168ELj1ELj1ELj8ELj16ENS_18Kernel_traits_baseILj7168ES2_ffffjLj256EEEEELb1ELb0ELb1ELb0EEEvNS_9BwdParamsE,@function
        .size           _ZN10layer_norm13ln_bwd_kernelINS_13Kernel_traitsI6__halfffffjLj7168ELj1ELj1ELj8ELj16ENS_18Kernel_traits_baseILj7168ES2_ffffjLj256EEEEELb1ELb0ELb1ELb0EEEvNS_9BwdParamsE,(.L_x_14457 - _ZN10layer_norm13ln_bwd_kernelINS_13Kernel_traitsI6__halfffffjLj7168ELj1ELj1ELj8ELj16ENS_18Kernel_traits_baseILj7168ES2_ffffjLj256EEEEELb1ELb0ELb1ELb0EEEvNS_9BwdParamsE)
        .other          _ZN10layer_norm13ln_bwd_kernelINS_13Kernel_traitsI6__halfffffjLj7168ELj1ELj1ELj8ELj16ENS_18Kernel_traits_baseILj7168ES2_ffffjLj256EEEEELb1ELb0ELb1ELb0EEEvNS_9BwdParamsE,@"STO_CUDA_ENTRY STV_DEFAULT"
_ZN10layer_norm13ln_bwd_kernelINS_13Kernel_traitsI6__halfffffjLj7168ELj1ELj1ELj8ELj16ENS_18Kernel_traits_baseILj7168ES2_ffffjLj256EEEEELb1ELb0ELb1ELb0EEEvNS_9BwdParamsE:
.text._ZN10layer_norm13ln_bwd_kernelINS_13Kernel_traitsI6__halfffffjLj7168ELj1ELj1ELj8ELj16ENS_18Kernel_traits_baseILj7168ES2_ffffjLj256EEEEELb1ELb0ELb1ELb0EEEvNS_9BwdParamsE:
        /* <DEDUP_REMOVED lines=157> */
.L_x_12498:
[----:B------:R-:W0:Y:S08]  /*09d0*/  LDC.64 R12, c[0x0][0x3f8] ;  /* 0x0000fe00ff0c7b82 */ /* 0x000e300000000a00 */
[----:B-1----:R-:W1:Y:S08]  /*09e0*/  LDC.64 R128, c[0x0][0x3c8] ;  /* 0x0000f200ff807b82 */ /* 0x002e700000000a00 */
[----:B--2---:R-:W2:Y:S01]  /*09f0*/  LDC.64 R18, c[0x0][0x3f0] ;  /* 0x0000fc00ff127b82 */ /* 0x004ea20000000a00 */
[----:B0--34-:R-:W-:-:S07]  /*0a00*/  IMAD.WIDE R130, R11, 0x4, R12 ;  /* 0x000000040b827825 */ /* 0x019fce00078e020c */
        /* <DEDUP_REMOVED lines=18> */
[----:B------:R-:W-:Y:S01]  /*0b30*/  ISETP.GE.U32.AND P2, PT, R9, 0x300, PT ;  /* 0x000003000900780c */ /* 0x000fe20003f46070 */
[----:B------:R-:W-:Y:S01]  /*0b40*/  HFMA2 R142, -RZ, RZ, 0, 0 ;  /* 0x00000000ff8e7431 */ /* 0x000fe200000001ff */
[----:B------:R-:W-:-:S02]  /*0b50*/  ISETP.NE.AND P1, PT, RZ, UR9, PT ;  /* 0x00000009ff007c0c */ /* 0x000fc4000bf25270 */
[----:B------:R-:W-:Y:S02]  /*0b60*/  ISETP.GE.U32.AND P0, PT, R9, 0x400, PT ;  /* 0x000004000900780c */ /* 0x000fe40003f06070 */
[----:B------:R-:W-:Y:S02]  /*0b70*/  MOV R193, RZ ;  /* 0x000000ff00c17202 */ /* 0x000fe40000000f00 */
[----:B------:R-:W-:-:S05]  /*0b80*/  @P4 IADD3 R19, PT, PT, R13, -0x1, RZ ;  /* 0xffffffff0d134810 */ /* 0x000fca0007ffe0ff */
        /* <DEDUP_REMOVED lines=13> */
[----:B------:R-:W-:Y:S02]  /*0c60*/  P2R R19, PR, RZ, 0x20 ;  /* 0x00000020ff137803 */ /* 0x000fe40000000000 */
[----:B------:R-:W-:Y:S02]  /*0c70*/  P2R R14, PR, RZ, 0x4 ;  /* 0x00000004ff0e7803 */ /* 0x000fe40000000000 */
[----:B------:R-:W-:-:S02]  /*0c80*/  LEA.HI.SX32 R138, R138, R7, 0x1e ;  /* 0x000000078a8a7211 */ /* 0x000fc400078ff2ff */
[----:B------:R-:W-:Y:S02]  /*0c90*/  MOV R139, R15 ;  /* 0x0000000f008b7202 */ /* 0x000fe40000000f00 */
[----:B--2---:R-:W-:Y:S01]  /*0ca0*/  FSEL R137, R137, RZ, !P1 ;  /* 0x000000ff89897208 */ /* 0x004fe20004800000 */
[----:B------:R-:W-:Y:S06]  /*0cb0*/  @!P6 BRA `(.L_x_12400) ;  /* 0x0000000000c4e947 */ /* 0x000fec0003800000 */
        /* <DEDUP_REMOVED lines=10> */
[----:B------:R-:W-:Y:S02]  /*0d60*/  HADD2.F32 R157, -RZ, R179.H0_H0 ;  /* 0x200000b3ff9d7230 */ /* 0x000fe40000004100 */
[----:B--2---:R-:W-:-:S04]  /*0d70*/  IMAD.WIDE.U32 R142, R136, 0x4, R142 ;  /* 0x00000004888e7825 */ /* 0x004fc800078e008e */
[C---:B0-----:R-:W-:Y:S01]  /*0d80*/  @P1 IMAD.WIDE.U32 R140, R139.reuse, 0x10, R140 ;  /* 0x000000108b8c1825 */ /* 0x041fe200078e008c */
[----:B------:R0:W5:Y:S04]  /*0d90*/  LDG.E R6, desc[UR10][R142.64] ;  /* 0x0000000a8e067981 */ /* 0x000168000c1e1900 */
[----:B------:R1:W5:Y:S01]  /*0da0*/  @P1 LDG.E.128 R56, desc[UR10][R140.64] ;  /* 0x0000000a8c381981 */ /* 0x000362000c1e1d00 */
[----:B------:R-:W-:Y:S02]  /*0db0*/  IADD3 R136, PT, PT, R136, 0x100, RZ ;  /* 0x0000010088887810 */ /* 0x000fe40007ffe0ff */
[----:B------:R-:W-:Y:S02]  /*0dc0*/  IADD3 R138, PT, PT, R138, 0x100, RZ ;  /* 0x000001008a8a7810 */ /* 0x000fe40007ffe0ff */
[----:B------:R-:W-:Y:S01]  /*0dd0*/  IADD3 R139, PT, PT, R139, 0x100, RZ ;  /* 0x000001008b8b7810 */ /* 0x000fe20007ffe0ff */
[C---:B---3--:R-:W-:Y:S01]  /*0de0*/  FADD.FTZ R3, -R137.reuse, R132 ;  /* 0x0000008489037221 */ /* 0x048fe20000010100 */
[C---:B------:R-:W-:Y:S01]  /*0df0*/  FADD.FTZ R133, -R137.reuse, R133 ;  /* 0x0000008589857221 */ /* 0x040fe20000010100 */
[----:B------:R-:W-:Y:S01]  /*0e00*/  FADD.FTZ R165, -R137, R134 ;  /* 0x0000008689a57221 */ /* 0x000fe20000010100 */
[----:B------:R-:W-:-:S02]  /*0e10*/  HADD2.F32 R132, -RZ, R179.H1_H1 ;  /* 0x300000b3ff847230 */ /* 0x000fc40000004100 */
[C---:B------:R-:W-:Y:S01]  /*0e20*/  FMUL.FTZ R3, R12.reuse, R3 ;  /* 0x000000030c037220 */ /* 0x040fe20000410000 */
[----:B------:R-:W-:Y:S01]  /*0e30*/  FMUL.FTZ R160, R12, R133 ;  /* 0x000000850ca07220 */ /* 0x000fe20000410000 */
[----:B------:R-:W-:Y:S01]  /*0e40*/  FADD.FTZ R181, -R137, R135 ;  /* 0x0000008789b57221 */ /* 0x000fe20000010100 */
[--C-:B------:R-:W-:Y:S02]  /*0e50*/  HADD2.F32 R135, -RZ, R187.reuse.H0_H0 ;  /* 0x200000bbff877230 */ /* 0x100fe40000004100 */
[----:B----4-:R-:W-:Y:S01]  /*0e60*/  FMUL.FTZ R150, R128, R157 ;  /* 0x0000009d80967220 */ /* 0x010fe20000410000 */
[----:B------:R-:W-:Y:S01]  /*0e70*/  FADD.FTZ R84, R84, R128 ;  /* 0x0000008054547221 */ /* 0x000fe20000010000 */
[----:B------:R-:W-:Y:S01]  /*0e80*/  FFMA.FTZ R112, R128, R3, R112 ;  /* 0x0000000380707223 */ /* 0x000fe20000010070 */
[----:B------:R-:W-:Y:S02]  /*0e90*/  HADD2.F32 R128, -RZ, R187.H1_H1 ;  /* 0x300000bbff807230 */ /* 0x000fe40000004100 */
[----:B------:R-:W-:Y:S01]  /*0ea0*/  FMUL.FTZ R157, R12, R165 ;  /* 0x000000a50c9d7220 */ /* 0x000fe20000410000 */
[----:B------:R-:W-:Y:S01]  /*0eb0*/  FMUL.FTZ R159, R129, R132 ;  /* 0x00000084819f7220 */ /* 0x000fe20000410000 */
[----:B------:R-:W-:Y:S01]  /*0ec0*/  FADD.FTZ R85, R85, R129 ;  /* 0x0000008155557221 */ /* 0x000fe20000010000 */
[----:B------:R-:W-:Y:S01]  /*0ed0*/  FFMA.FTZ R113, R129, R160, R113 ;  /* 0x000000a081717223 */ /* 0x000fe20000010071 */
[----:B------:R-:W-:Y:S01]  /*0ee0*/  FMUL.FTZ R165, R131, R128 ;  /* 0x0000008083a57220 */ /* 0x000fe20000410000 */
[----:B------:R-:W-:Y:S01]  /*0ef0*/  FADD.FTZ R128, RZ, R150 ;  /* 0x00000096ff807221 */ /* 0x000fe20000010000 */
[----:B------:R-:W-:Y:S01]  /*0f00*/  FFMA.FTZ R129, R3, R150, RZ ;  /* 0x0000009603817223 */ /* 0x000fe200000100ff */
        /* <DEDUP_REMOVED lines=11> */
[----:B01----:R-:W-:-:S07]  /*0fc0*/  FFMA.FTZ R142, R174, R165, R129 ;  /* 0x000000a5ae8e7223 */ /* 0x003fce0000010081 */
.L_x_12400:
[----:B----4-:R-:W-:Y:S05]  /*0fd0*/  BSYNC.RECONVERGENT B1 ;  /* 0x0000000000017941 */ /* 0x010fea0003800200 */
.L_x_12399:
        /* <DEDUP_REMOVED lines=18> */
[----:B------:R-:W-:Y:S02]  /*1100*/  IADD3 R136, PT, PT, R136, 0x100, RZ ;  /* 0x0000010088887810 */ /* 0x000fe40007ffe0ff */
[----:B------:R-:W-:Y:S02]  /*1110*/  IADD3 R138, PT, PT, R138, 0x100, RZ ;  /* 0x000001008a8a7810 */ /* 0x000fe40007ffe0ff */
[----:B------:R-:W-:Y:S01]  /*1120*/  IADD3 R139, PT, PT, R139, 0x100, RZ ;  /* 0x000001008b8b7810 */ /* 0x000fe20007ffe0ff */
[C---:B---3--:R-:W-:Y:S01]  /*1130*/  FADD.FTZ R31, -R137.reuse, R132 ;  /* 0x00000084891f7221 */ /* 0x048fe20000010100 */
[----:B------:R-:W-:-:S03]  /*1140*/  FADD.FTZ R155, -R137, R133 ;  /* 0x00000085899b7221 */ /* 0x000fc60000010100 */
[C---:B------:R-:W-:Y:S01]  /*1150*/  FMUL.FTZ R31, R12.reuse, R31 ;  /* 0x0000001f0c1f7220 */ /* 0x040fe20000410000 */
[----:B------:R-:W-:Y:S01]  /*1160*/  FMUL.FTZ R158, R12, R155 ;  /* 0x0000009b0c9e7220 */ /* 0x000fe20000410000 */
[----:B------:R-:W-:Y:S01]  /*1170*/  FADD.FTZ R167, -R137, R134 ;  /* 0x0000008689a77221 */ /* 0x000fe20000010100 */
[----:B----4-:R-:W-:Y:S01]  /*1180*/  FMUL.FTZ R30, R128, R143 ;  /* 0x0000008f801e7220 */ /* 0x010fe20000410000 */
[----:B------:R-:W-:Y:S01]  /*1190*/  FADD.FTZ R80, R80, R128 ;  /* 0x0000008050507221 */ /* 0x000fe20000010000 */
[----:B------:R-:W-:Y:S01]  /*11a0*/  FFMA.FTZ R108, R128, R31, R108 ;  /* 0x0000001f806c7223 */ /* 0x000fe2000001006c */
[--C-:B------:R-:W-:Y:S02]  /*11b0*/  HADD2.F32 R128, -RZ, R200.reuse.H1_H1 ;  /* 0x300000c8ff807230 */ /* 0x100fe40000004100 */
[----:B------:R-:W-:Y:S01]  /*11c0*/  FMUL.FTZ R156, R129, R156 ;  /* 0x0000009c819c7220 */ /* 0x000fe20000410000 */
[----:B------:R-:W-:Y:S02]  /*11d0*/  HADD2.F32 R133, -RZ, R200.H0_H0 ;  /* 0x200000c8ff857230 */ /* 0x000fe40000004100 */
[----:B------:R-:W-:Y:S01]  /*11e0*/  FADD.FTZ R81, R81, R129 ;  /* 0x0000008151517221 */ /* 0x000fe20000010000 */
[----:B------:R-:W-:Y:S01]  /*11f0*/  FFMA.FTZ R109, R129, R158, R109 ;  /* 0x0000009e816d7223 */ /* 0x000fe2000001006d */
[----:B------:R-:W-:Y:S01]  /*1200*/  FADD.FTZ R193, R193, R30 ;  /* 0x0000001ec1c17221 */ /* 0x000fe20000010000 */
[----:B------:R-:W-:Y:S01]  /*1210*/  FFMA.FTZ R129, R31, R30, R142 ;  /* 0x0000001e1f817223 */ /* 0x000fe2000001008e */
[----:B------:R-:W-:Y:S01]  /*1220*/  FMUL.FTZ R155, R12, R167 ;  /* 0x000000a70c9b7220 */ /* 0x000fe20000410000 */
        /* <DEDUP_REMOVED lines=13> */
[----:B-1----:R-:W-:-:S07]  /*1300*/  FFMA.FTZ R142, R176, R167, R129 ;  /* 0x000000a7b08e7223 */ /* 0x002fce0000010081 */
.L_x_12402:
[----:B------:R-:W-:Y:S05]  /*1310*/  BSYNC.RECONVERGENT B1 ;  /* 0x0000000000017941 */ /* 0x000fea0003800200 */
.L_x_12401:
        /* <DEDUP_REMOVED lines=16> */
[----:B------:R-:W-:Y:S01]  /*1420*/  HADD2.F32 R143, -RZ, R201.H0_H0 ;  /* 0x200000c9ff8f7230 */ /* 0x000fe20000004100 */
[----:B------:R-:W-:Y:S02]  /*1430*/  IADD3 R136, PT, PT, R136, 0x100, RZ ;  /* 0x0000010088887810 */ /* 0x000fe40007ffe0ff */
[----:B------:R-:W-:Y:S02]  /*1440*/  IADD3 R138, PT, PT, R138, 0x100, RZ ;  /* 0x000001008a8a7810 */ /* 0x000fe40007ffe0ff */
[----:B------:R-:W-:Y:S01]  /*1450*/  IADD3 R139, PT, PT, R139, 0x100, RZ ;  /* 0x000001008b8b7810 */ /* 0x000fe20007ffe0ff */
[C---:B---3--:R-:W-:Y:S01]  /*1460*/  FADD.FTZ R29, -R137.reuse, R132 ;  /* 0x00000084891d7221 */ /* 0x048fe20000010100 */
[----:B------:R-:W-:-:S03]  /*1470*/  FADD.FTZ R151, -R137, R133 ;  /* 0x0000008589977221 */ /* 0x000fc60000010100 */
[----:B------:R-:W-:Y:S01]  /*1480*/  FMUL.FTZ R29, R12, R29 ;  /* 0x0000001d0c1d7220 */ /* 0x000fe20000410000 */
[----:B------:R-:W-:Y:S01]  /*1490*/  FADD.FTZ R169, -R137, R134 ;  /* 0x0000008689a97221 */ /* 0x000fe20000010100 */
[----:B------:R-:W-:Y:S02]  /*14a0*/  HADD2.F32 R132, -RZ, R201.H1_H1 ;  /* 0x300000c9ff847230 */ /* 0x000fe40000004100 */
[----:B----4-:R-:W-:Y:S01]  /*14b0*/  FMUL.FTZ R28, R128, R143 ;  /* 0x0000008f801c7220 */ /* 0x010fe20000410000 */
[----:B------:R-:W-:Y:S01]  /*14c0*/  FADD.FTZ R76, R76, R128 ;  /* 0x000000804c4c7221 */ /* 0x000fe20000010000 */
[----:B------:R-:W-:Y:S01]  /*14d0*/  FFMA.FTZ R104, R128, R29, R104 ;  /* 0x0000001d80687223 */ /* 0x000fe20000010068 */
[--C-:B------:R-:W-:Y:S02]  /*14e0*/  HADD2.F32 R128, -RZ, R202.reuse.H1_H1 ;  /* 0x300000caff807230 */ /* 0x100fe40000004100 */
[----:B------:R-:W-:Y:S01]  /*14f0*/  FMUL.FTZ R154, R12, R151 ;  /* 0x000000970c9a7220 */ /* 0x000fe20000410000 */
[----:B------:R-:W-:-:S02]  /*1500*/  HADD2.F32 R133, -RZ, R202.H0_H0 ;  /* 0x200000caff857230 */ /* 0x000fc40000004100 */
[----:B------:R-:W-:Y:S01]  /*1510*/  FMUL.FTZ R151, R12, R169 ;  /* 0x000000a90c977220 */ /* 0x000fe20000410000 */
[----:B------:R-:W-:Y:S01]  /*1520*/  FMUL.FTZ R153, R129, R132 ;  /* 0x0000008481997220 */ /* 0x000fe20000410000 */
[----:B------:R-:W-:Y:S01]  /*1530*/  FMUL.FTZ R169, R131, R128 ;  /* 0x0000008083a97220 */ /* 0x000fe20000410000 */
[----:B------:R-:W-:Y:S01]  /*1540*/  FADD.FTZ R77, R77, R129 ;  /* 0x000000814d4d7221 */ /* 0x000fe20000010000 */
[----:B------:R-:W-:Y:S01]  /*1550*/  FFMA.FTZ R105, R129, R154, R105 ;  /* 0x0000009a81697223 */ /* 0x000fe20000010069 */
        /* <DEDUP_REMOVED lines=15> */
.L_x_12404:
[----:B------:R-:W-:Y:S05]  /*1650*/  BSYNC.RECONVERGENT B1 ;  /* 0x0000000000017941 */ /* 0x000fea0003800200 */
.L_x_12403:
        /* <DEDUP_REMOVED lines=13> */
[----:B--2---:R-:W-:-:S05]  /*1730*/  IMAD.WIDE.U32 R180, R136, 0x4, R180 ;  /* 0x0000000488b47825 */ /* 0x004fca00078e00b4 */
[----:B------:R1:W5:Y:S01]  /*1740*/  LDG.E R2, desc[UR10][R180.64] ;  /* 0x0000000ab4027981 */ /* 0x000362000c1e1900 */
[----:B0-----:R-:W-:-:S05]  /*1750*/  @P1 IMAD.WIDE.U32 R140, R139, 0x10, R140 ;  /* 0x000000108b8c1825 */ /* 0x001fca00078e008c */
[----:B------:R0:W5:Y:S01]  /*1760*/  @P1 LDG.E.128 R44, desc[UR10][R140.64] ;  /* 0x0000000a8c2c1981 */ /* 0x000162000c1e1d00 */
        /* <DEDUP_REMOVED lines=27> */
[----:B-1----:R-:W-:Y:S01]  /*1920*/  FMUL.FTZ R180, R12, R135 ;  /* 0x000000870cb47220 */ /* 0x002fe20000410000 */
[----:B------:R-:W-:Y:S01]  /*1930*/  FADD.FTZ R130, R133, R168 ;  /* 0x000000a885827221 */ /* 0x000fe20000010000 */
[----:B------:R-:W-:Y:S01]  /*1940*/  FFMA.FTZ R129, R147, R168, R128 ;  /* 0x000000a893817223 */ /* 0x000fe20000010080 */
[----:B------:R-:W-:Y:S01]  /*1950*/  FADD.FTZ R75, R75, R131 ;  /* 0x000000834b4b7221 */ /* 0x000fe20000010000 */
[----:B------:R-:W-:Y:S01]  /*1960*/  FFMA.FTZ R103, R131, R180, R103 ;  /* 0x000000b483677223 */ /* 0x000fe20000010067 */
[----:B------:R-:W-:Y:S01]  /*1970*/  FADD.FTZ R193, R130, R171 ;  /* 0x000000ab82c17221 */ /* 0x000fe20000010000 */
[----:B0-----:R-:W-:-:S07]  /*1980*/  FFMA.FTZ R142, R180, R171, R129 ;  /* 0x000000abb48e7223 */ /* 0x001fce0000010081 */
.L_x_12406:
[----:B------:R-:W-:Y:S05]  /*1990*/  BSYNC.RECONVERGENT B1 ;  /* 0x0000000000017941 */ /* 0x000fea0003800200 */
.L_x_12405:
        /* <DEDUP_REMOVED lines=52> */
.L_x_12408:
[----:B------:R-:W-:Y:S05]  /*1ce0*/  BSYNC.RECONVERGENT B1 ;  /* 0x0000000000017941 */ /* 0x000fea0003800200 */
.L_x_12407:
        /* <DEDUP_REMOVED lines=24> */
[----:B------:R-:W-:Y:S02]  /*1e70*/  HADD2.F32 R132, -RZ, R207.H1_H1 ;  /* 0x300000cfff847230 */ /* 0x000fe40000004100 */
[----:B----4-:R-:W-:Y:S01]  /*1e80*/  FMUL.FTZ R22, R128, R33 ;  /* 0x0000002180167220 */ /* 0x010fe20000410000 */
[----:B------:R-:W-:Y:S01]  /*1e90*/  FADD.FTZ R64, R64, R128 ;  /* 0x0000008040407221 */ /* 0x000fe20000010000 */
[----:B------:R-:W-:Y:S01]  /*1ea0*/  FFMA.FTZ R92, R128, R23, R92 ;  /* 0x00000017805c7223 */ /* 0x000fe2000001005c */
[--C-:B------:R-:W-:Y:S02]  /*1eb0*/  HADD2.F32 R128, -RZ, R208.reuse.H1_H1 ;  /* 0x300000d0ff807230 */ /* 0x100fe40000004100 */
[----:B------:R-:W-:Y:S01]  /*1ec0*/  FMUL.FTZ R144, R12, R35 ;  /* 0x000000230c907220 */ /* 0x000fe20000410000 */
[----:B------:R-:W-:Y:S02]  /*1ed0*/  HADD2.F32 R133, -RZ, R208.H0_H0 ;  /* 0x200000d0ff857230 */ /* 0x000fe40000004100 */
[----:B------:R-:W-:Y:S01]  /*1ee0*/  FADD.FTZ R143, -R137, R134 ;  /* 0x00000086898f7221 */ /* 0x000fe20000010100 */
        /* <DEDUP_REMOVED lines=9> */
[----:B------:R-:W-:Y:S01]  /*1f80*/  FADD.FTZ R135, -R137, R135 ;  /* 0x0000008789877221 */ /* 0x000fe20000010100 */
        /* <DEDUP_REMOVED lines=10> */
.L_x_12410:
[----:B------:R-:W-:Y:S05]  /*2030*/  BSYNC.RECONVERGENT B1 ;  /* 0x0000000000017941 */ /* 0x000fea0003800200 */
.L_x_12409:
        /* <DEDUP_REMOVED lines=11> */
[----:B------:R-:W0:Y:S01]  /*20f0*/  LDG.E.128 R132, desc[UR10][R132.64] ;  /* 0x0000000a84847981 */ /* 0x000e22000c1e1d00 */
[----:B-1----:R-:W-:Y:S02]  /*2100*/  IMAD.WIDE.U32 R128, R138, 0x10, R20 ;  /* 0x000000108a807825 */ /* 0x002fe400078e0014 */
[----:B------:R-:W1:Y:S04]  /*2110*/  LDC.64 R20, c[0x0][0x3b0] ;  /* 0x0000ec00ff147b82 */ /* 0x000e680000000a00 */
[----:B------:R-:W2:Y:S01]  /*2120*/  LDG.E.128 R128, desc[UR10][R128.64] ;  /* 0x0000000a80807981 */ /* 0x000ea2000c1e1d00 */
[----:B-1----:R-:W-:-:S05]  /*2130*/  IMAD.WIDE.U32 R138, R136, 0x4, R20 ;  /* 0x00000004888a7825 */ /* 0x002fca00078e0014 */
[----:B------:R1:W5:Y:S01]  /*2140*/  LDG.E R17, desc[UR10][R138.64] ;  /* 0x0000000a8a117981 */ /* 0x000362000c1e1900 */
[--C-:B------:R-:W-:Y:S02]  /*2150*/  HADD2.F32 R143, -RZ, R209.reuse.H0_H0 ;  /* 0x200000d1ff8f7230 */ /* 0x100fe40000004100 */
[----:B------:R-:W-:Y:S02]  /*2160*/  HADD2.F32 R32, -RZ, R209.H1_H1 ;  /* 0x300000d1ff207230 */ /* 0x000fe40000004100 */
[--C-:B------:R-:W-:Y:S02]  /*2170*/  HADD2.F32 R161, -RZ, R212.reuse.H0_H0 ;  /* 0x200000d4ffa17230 */ /* 0x100fe40000004100 */
[C---:B0-----:R-:W-:Y:S01]  /*2180*/  FADD.FTZ R141, -R137.reuse, R133 ;  /* 0x00000085898d7221 */ /* 0x041fe20000010100 */
[C---:B------:R-:W-:Y:S01]  /*2190*/  FADD.FTZ R21, -R137.reuse, R132 ;  /* 0x0000008489157221 */ /* 0x040fe20000010100 */
[----:B------:R-:W-:Y:S01]  /*21a0*/  FADD.FTZ R163, -R137, R134 ;  /* 0x0000008689a37221 */ /* 0x000fe20000010100 */
[----:B------:R-:W-:-:S02]  /*21b0*/  HADD2.F32 R132, -RZ, R212.H1_H1 ;  /* 0x300000d4ff847230 */ /* 0x000fc40000004100 */
[C---:B------:R-:W-:Y:S01]  /*21c0*/  FMUL.FTZ R34, R12.reuse, R141 ;  /* 0x0000008d0c227220 */ /* 0x040fe20000410000 */
[C---:B------:R-:W-:Y:S01]  /*21d0*/  FMUL.FTZ R21, R12.reuse, R21 ;  /* 0x000000150c157220 */ /* 0x040fe20000410000 */
[----:B------:R-:W-:Y:S01]  /*21e0*/  FMUL.FTZ R163, R12, R163 ;  /* 0x000000a30ca37220 */ /* 0x000fe20000410000 */
[----:B------:R-:W-:-:S04]  /*21f0*/  FADD.FTZ R135, -R137, R135 ;  /* 0x0000008789877221 */ /* 0x000fc80000010100 */
[----:B------:R-:W-:Y:S01]  /*2200*/  FMUL.FTZ R190, R12, R135 ;  /* 0x000000870cbe7220 */ /* 0x000fe20000410000 */
[----:B--2---:R-:W-:Y:S01]  /*2210*/  FMUL.FTZ R20, R128, R143 ;  /* 0x0000008f80147220 */ /* 0x004fe20000410000 */
        /* <DEDUP_REMOVED lines=19> */
[----:B-1----:R-:W-:Y:S06]  /*2350*/  BRA `(.L_x_12411) ;  /* 0x0000000800107947 */ /* 0x002fec0003800000 */
.L_x_12398:
        /* <DEDUP_REMOVED lines=32> */
[----:B------:R-:W-:-:S02]  /*2560*/  @P3 IADD3 R191, PT, PT, R191, 0x100, RZ ;  /* 0x00000100bfbf3810 */ /* 0x000fc40007ffe0ff */
[----:B------:R-:W-:Y:S02]  /*2570*/  MOV R193, RZ ;  /* 0x000000ff00c17202 */ /* 0x000fe40000000f00 */
        /* <DEDUP_REMOVED lines=19> */
[----:B------:R-:W-:Y:S02]  /*26b0*/  MOV R142, RZ ;  /* 0x000000ff008e7202 */ /* 0x000fe40000000f00 */
[----:B------:R-:W-:Y:S02]  /*26c0*/  @P2 IADD3 R191, PT, PT, R191, 0x100, RZ ;  /* 0x00000100bfbf2810 */ /* 0x000fe40007ffe0ff */
[----:B------:R-:W-:-:S05]  /*26d0*/  P2R R181, PR, RZ, 0x20 ;  /* 0x00000020ffb57803 */ /* 0x000fca0000000000 */
[----:B0-----:R-:W-:Y:S05]  /*26e0*/  @!P5 BRA `(.L_x_12411) ;  /* 0x00000004002cd947 */ /* 0x001fea0003800000 */
[----:B------:R-:W0:Y:S02]  /*26f0*/  LDC.64 R128, c[0x0][0x3b0] ;  /* 0x0000ec00ff807b82 */ /* 0x000e240000000a00 */
[----:B0-----:R-:W-:-:S05]  /*2700*/  IMAD.WIDE.U32 R128, R191, 0x4, R128 ;  /* 0x00000004bf807825 */ /* 0x001fca00078e0080 */
[----:B------:R0:W5:Y:S01]  /*2710*/  LDG.E R17, desc[UR10][R128.64] ;  /* 0x0000000a80117981 */ /* 0x000162000c1e1900 */
[----:B------:R-:W-:Y:S05]  /*2720*/  BRA `(.L_x_12411) ;  /* 0x00000004001c7947 */ /* 0x000fea0003800000 */
.L_x_12412:
        /* <DEDUP_REMOVED lines=34> */
[----:B------:R0:W5:Y:S04]  /*2950*/  @P3 LDG.E R5, desc[UR10][R192.64] ;  /* 0x0000000ac0053981 */ /* 0x000168000c1e1900 */
[----:B------:R-:W5:Y:S01]  /*2960*/  @P6 LDG.E.128 R48, desc[UR10][R130.64] ;  /* 0x0000000a82306981 */ /* 0x000f62000c1e1d00 */
[----:B------:R-:W4:Y:S01]  /*2970*/  @P1 LDC.64 R140, c[0x0][0x438] ;  /* 0x00010e00ff8c1b82 */ /* 0x000f220000000a00 */
        /* <DEDUP_REMOVED lines=9> */
[----:B------:R-:W-:-:S04]  /*2a10*/  @P0 IADD3 R191, PT, PT, R191, 0x100, RZ ;  /* 0x00000100bfbf0810 */ /* 0x000fc80007ffe0ff */
[----:B------:R-:W5:Y:S02]  /*2a20*/  @P0 LDG.E R2, desc[UR10][R138.64] ;  /* 0x0000000a8a020981 */ /* 0x000f64000c1e1900 */
[----:B------:R-:W3:Y:S01]  /*2a30*/  @P2 LDC.64 R184, c[0x0][0x3b0] ;  /* 0x0000ec00ffb82b82 */ /* 0x000ee20000000a00 */
[C---:B----4-:R-:W-:Y:S01]  /*2a40*/  @P1 IMAD.WIDE.U32 R140, R213.reuse, 0x10, R140 ;  /* 0x00000010d58c1825 */ /* 0x050fe200078e008c */
[----:B------:R-:W-:-:S04]  /*2a50*/  @P1 IADD3 R213, PT, PT, R213, 0x100, RZ ;  /* 0x00000100d5d51810 */ /* 0x000fc80007ffe0ff */
[----:B------:R-:W5:Y:S02]  /*2a60*/  @P1 LDG.E.128 R40, desc[UR10][R140.64] ;  /* 0x0000000a8c281981 */ /* 0x000f64000c1e1d00 */
[----:B------:R-:W4:Y:S01]  /*2a70*/  @P5 LDC.64 R128, c[0x0][0x438] ;  /* 0x00010e00ff805b82 */ /* 0x000f220000000a00 */
[C---:B-1----:R-:W-:Y:S01]  /*2a80*/  @P1 IMAD.WIDE.U32 R142, R191.reuse, 0x4, R142 ;  /* 0x00000004bf8e1825 */ /* 0x042fe200078e008e */
[----:B------:R-:W-:-:S06]  /*2a90*/  @P1 IADD3 R191, PT, PT, R191, 0x100, RZ ;  /* 0x00000100bfbf1810 */ /* 0x000fcc0007ffe0ff */
[----:B------:R-:W1:Y:S01]  /*2aa0*/  @P5 LDC.64 R132, c[0x0][0x3b0] ;  /* 0x0000ec00ff845b82 */ /* 0x000e620000000a00 */
[C---:B--2---:R-:W-:Y:S01]  /*2ab0*/  @P2 IMAD.WIDE.U32 R182, R213.reuse, 0x10, R182 ;  /* 0x00000010d5b62825 */ /* 0x044fe200078e00b6 */
[----:B------:R-:W-:Y:S01]  /*2ac0*/  @P2 IADD3 R213, PT, PT, R213, 0x100, RZ ;  /* 0x00000100d5d52810 */ /* 0x000fe20007ffe0ff */
[----:B------:R2:W5:Y:S04]  /*2ad0*/  @P1 LDG.E R0, desc[UR10][R142.64] ;  /* 0x0000000a8e001981 */ /* 0x000568000c1e1900 */
[----:B------:R0:W5:Y:S01]  /*2ae0*/  @P2 LDG.E.128 R36, desc[UR10][R182.64] ;  /* 0x0000000ab6242981 */ /* 0x000162000c1e1d00 */
[C---:B---3--:R-:W-:Y:S01]  /*2af0*/  @P2 IMAD.WIDE.U32 R184, R191.reuse, 0x4, R184 ;  /* 0x00000004bfb82825 */ /* 0x048fe200078e00b8 */
[----:B------:R-:W-:-:S04]  /*2b00*/  @P2 IADD3 R191, PT, PT, R191, 0x100, RZ ;  /* 0x00000100bfbf2810 */ /* 0x000fc80007ffe0ff */
[----:B------:R3:W5:Y:S01]  /*2b10*/  @P2 LDG.E R16, desc[UR10][R184.64] ;  /* 0x0000000ab8102981 */ /* 0x000762000c1e1900 */
[----:B----4-:R-:W-:-:S05]  /*2b20*/  @P5 IMAD.WIDE.U32 R128, R213, 0x10, R128 ;  /* 0x00000010d5805825 */ /* 0x010fca00078e0080 */
[----:B------:R3:W5:Y:S01]  /*2b30*/  @P5 LDG.E.128 R116, desc[UR10][R128.64] ;  /* 0x0000000a80745981 */ /* 0x000762000c1e1d00 */
[----:B-1----:R-:W-:-:S05]  /*2b40*/  @P5 IMAD.WIDE.U32 R132, R191, 0x4, R132 ;  /* 0x00000004bf845825 */ /* 0x002fca00078e0084 */
[----:B------:R3:W5:Y:S01]  /*2b50*/  @P5 LDG.E R17, desc[UR10][R132.64] ;  /* 0x0000000a84115981 */ /* 0x000762000c1e1900 */
[----:B------:R-:W-:Y:S02]  /*2b60*/  ISETP.NE.AND P4, PT, R210, RZ, PT ;  /* 0x000000ffd200720c */ /* 0x000fe40003f85270 */
[----:B------:R-:W-:Y:S02]  /*2b70*/  ISETP.NE.AND P3, PT, R211, RZ, PT ;  /* 0x000000ffd300720c */ /* 0x000fe40003f65270 */
[----:B0-----:R-:W-:Y:S02]  /*2b80*/  MOV R193, RZ ;  /* 0x000000ff00c17202 */ /* 0x001fe40000000f00 */
[----:B--2---:R-:W-:-:S09]  /*2b90*/  MOV R142, RZ ;  /* 0x000000ff008e7202 */ /* 0x004fd20000000f00 */
.L_x_12411:
[----:B------:R-:W-:Y:S05]  /*2ba0*/  BSYNC.RECONVERGENT B0 ;  /* 0x0000000000007941 */ /* 0x000fea0003800200 */
.L_x_12397:
        /* <DEDUP_REMOVED lines=31> */
.L_x_12414:
[----:B------:R-:W-:Y:S05]  /*2da0*/  BSYNC.RECONVERGENT B0 ;  /* 0x0000000000007941 */ /* 0x000fea0003800200 */
.L_x_12413:
        /* <DEDUP_REMOVED lines=24> */
[----:B------:R-:W-:Y:S02]  /*2f30*/  MOV R129, R15 ;  /* 0x0000000f00817202 */ /* 0x000fe40000000f00 */
[----:B-1----:R-:W-:Y:S01]  /*2f40*/  FADD.FTZ R183, R183, R132 ;  /* 0x00000084b7b77221 */ /* 0x002fe20000010000 */
[----:B------:R-:W-:Y:S01]  /*2f50*/  FADD.FTZ R130, R131, R130 ;  /* 0x0000008283827221 */ /* 0x000fe20000010000 */
[----:B------:R-:W-:Y:S02]  /*2f60*/  @P4 SHF.R.S32.HI R132, RZ, 0x1f, R13 ;  /* 0x0000001fff844819 */ /* 0x000fe4000001140d */
[----:B------:R-:W-:Y:S01]  /*2f70*/  FADD.FTZ R183, R134, R183 ;  /* 0x000000b786b77221 */ /* 0x000fe20000010000 */
[----:B------:R-:W-:Y:S01]  /*2f80*/  FADD.FTZ R130, R130, R133 ;  /* 0x0000008582827221 */ /* 0x000fe20000010000 */
[----:B------:R-:W-:Y:S01]  /*2f90*/  @P4 LEA.HI R132, R132, R13, RZ, 0x2 ;  /* 0x0000000d84844211 */ /* 0x000fe200078f10ff */
[----:B------:R-:W-:-:S02]  /*2fa0*/  HFMA2 R13, -RZ, RZ, 0, 0 ;  /* 0x00000000ff0d7431 */ /* 0x000fc400000001ff */
[----:B--2---:R-:W-:Y:S01]  /*2fb0*/  FADD.FTZ R183, R183, R136 ;  /* 0x00000088b7b77221 */ /* 0x004fe20000010000 */
[----:B------:R-:W-:-:S03]  /*2fc0*/  FADD.FTZ R130, R135, R130 ;  /* 0x0000008287827221 */ /* 0x000fc60000010000 */
        /* <DEDUP_REMOVED lines=29> */
[----:B------:R-:W-:-:S07]  /*31a0*/  SEL R120, R131, RZ, P5 ;  /* 0x000000ff83787207 */ /* 0x000fce0002800000 */
.L_x_12419:
        /* <DEDUP_REMOVED lines=10> */
.L_x_12420:
        /* <DEDUP_REMOVED lines=10> */
.L_x_12421:
        /* <DEDUP_REMOVED lines=9> */
[----:B------:R-:W-:Y:S01]  /*3380*/  SEL R123, R123, RZ, P5 ;  /* 0x000000ff7b7b7207 */ /* 0x000fe20002800000 */
[----:B------:R-:W-:Y:S06]  /*3390*/  BRA `(.L_x_12422) ;  /* 0x0000000800107947 */ /* 0x000fec0003800000 */
.L_x_12418:
        /* <DEDUP_REMOVED lines=27> */
.L_x_12423:
        /* <DEDUP_REMOVED lines=10> */
.L_x_12424:
        /* <DEDUP_REMOVED lines=10> */
.L_x_12425:
[----:B------:R-:W-:Y:S05]  /*3690*/  @!P4 BRA `(.L_x_12422) ;  /* 0x000000040050c947 */ /* 0x000fea0003800000 */
[----:B------:R-:W-:Y:S01]  /*36a0*/  FMUL.FTZ R123, R127, UR17 ;  /* 0x000000117f7b7c20 */ /* 0x000fe20008410000 */
[----:B-----5:R-:W-:-:S03]  /*36b0*/  ISETP.GE.U32.AND P5, PT, R6, 0x1000000, PT ;  /* 0x010000000600780c */ /* 0x020fc60003fa6070 */
[----:B------:R-:W-:-:S05]  /*36c0*/  FMUL.FTZ R123, R123, UR16 ;  /* 0x000000107b7b7c20 */ /* 0x000fca0008410000 */
[----:B------:R-:W-:Y:S01]  /*36d0*/  SEL R123, R123, RZ, P5 ;  /* 0x000000ff7b7b7207 */ /* 0x000fe20002800000 */
[----:B------:R-:W-:Y:S06]  /*36e0*/  BRA `(.L_x_12422) ;  /* 0x00000004003c7947 */ /* 0x000fec0003800000 */
.L_x_12417:
        /* <DEDUP_REMOVED lines=13> */
[----:B------:R-:W-:-:S04]  /*37c0*/  @P3 FFMA.FTZ R133, R157, R15, R128 ;  /* 0x0000000f9d853223 */ /* 0x000fc80000010080 */
[----:B------:R-:W-:Y:S01]  /*37d0*/  @P3 FADD.FTZ R133, R162, -R133 ;  /* 0x80000085a2853221 */ /* 0x000fe20000010000 */
[----:B0-----:R-:W-:Y:S01]  /*37e0*/  @P4 FMUL.FTZ R131, R132, R131 ;  /* 0x0000008384834220 */ /* 0x001fe20000410000 */
[----:B------:R-:W-:Y:S01]  /*37f0*/  MOV R132, R57 ;  /* 0x0000003900847202 */ /* 0x000fe20000000f00 */
[----:B------:R-:W-:Y:S02]  /*3800*/  @P3 FFMA.FTZ R132, R12, R134, R57 ;  /* 0x000000860c843223 */ /* 0x000fe40000010039 */
[----:B------:R-:W-:-:S05]  /*3810*/  @P4 FMUL.FTZ R130, R131, R130 ;  /* 0x0000008283824220 */ /* 0x000fca0000410000 */
[----:B------:R-:W-:Y:S02]  /*3820*/  @P4 SEL R120, R130, RZ, P5 ;  /* 0x000000ff82784207 */ /* 0x000fe40002800000 */
[----:B------:R-:W0:Y:S01]  /*3830*/  @P4 LDC.64 R130, c[0x0][0x408] ;  /* 0x00010200ff824b82 */ /* 0x000e220000000a00 */
[----:B------:R-:W-:Y:S01]  /*3840*/  @P4 LOP3.LUT P5, RZ, R6, 0xff00, RZ, 0xc0, !PT ;  /* 0x0000ff0006ff4812 */ /* 0x000fe200078ac0ff */
[----:B0-----:R-:W-:Y:S01]  /*3850*/  @P4 FMUL.FTZ R131, R132, R131 ;  /* 0x0000008384834220 */ /* 0x001fe20000410000 */
[----:B------:R-:W-:Y:S01]  /*3860*/  MOV R132, R58 ;  /* 0x0000003a00847202 */ /* 0x000fe20000000f00 */
[----:B------:R-:W-:Y:S02]  /*3870*/  @P3 FFMA.FTZ R132, R12, R133, R58 ;  /* 0x000000850c843223 */ /* 0x000fe4000001003a */
[----:B------:R-:W-:-:S05]  /*3880*/  @P4 FMUL.FTZ R130, R131, R130 ;  /* 0x0000008283824220 */ /* 0x000fca0000410000 */
[----:B------:R-:W-:Y:S02]  /*3890*/  @P4 SEL R121, R130, RZ, P5 ;  /* 0x000000ff82794207 */ /* 0x000fe40002800000 */
[----:B------:R-:W0:Y:S01]  /*38a0*/  @P4 LDC.64 R130, c[0x0][0x408] ;  /* 0x00010200ff824b82 */ /* 0x000e220000000a00 */
[----:B------:R-:W-:Y:S01]  /*38b0*/  @P4 LOP3.LUT P5, RZ, R6, 0xff0000, RZ, 0xc0, !PT ;  /* 0x00ff000006ff4812 */ /* 0x000fe200078ac0ff */
[----:B0-----:R-:W-:-:S04]  /*38c0*/  @P4 FMUL.FTZ R131, R132, R131 ;  /* 0x0000008384834220 */ /* 0x001fc80000410000 */
[----:B------:R-:W-:-:S05]  /*38d0*/  @P4 FMUL.FTZ R130, R131, R130 ;  /* 0x0000008283824220 */ /* 0x000fca0000410000 */
[----:B------:R-:W-:Y:S01]  /*38e0*/  @P4 SEL R122, R130, RZ, P5 ;  /* 0x000000ff827a4207 */ /* 0x000fe20002800000 */
        /* <DEDUP_REMOVED lines=8> */
[----:B------:R-:W-:Y:S01]  /*3970*/  SEL R123, R123, RZ, P5 ;  /* 0x000000ff7b7b7207 */ /* 0x000fe20002800000 */
[----:B------:R-:W-:Y:S06]  /*3980*/  BRA `(.L_x_12422) ;  /* 0x0000000000947947 */ /* 0x000fec0003800000 */
.L_x_12426:
[----:B------:R-:W0:Y:S01]  /*3990*/  @P4 LDC.64 R124, c[0x0][0x408] ;  /* 0x00010200ff7c4b82 */ /* 0x000e220000000a00 */
[--C-:B------:R-:W-:Y:S01]  /*39a0*/  @P3 FFMA.FTZ R126, R174, R15, R128.reuse ;  /* 0x0000000fae7e3223 */ /* 0x100fe20000010080 */
[----:B-----5:R-:W-:Y:S01]  /*39b0*/  MOV R132, R59 ;  /* 0x0000003b00847202 */ /* 0x020fe20000000f00 */
[----:B------:R-:W-:Y:S01]  /*39c0*/  @P3 FFMA.FTZ R130, R160, R15, R128 ;  /* 0x0000000fa0823223 */ /* 0x000fe20000010080 */
[----:B------:R-:W-:Y:S01]  /*39d0*/  @P4 ISETP.GE.U32.AND P5, PT, R6, 0x1000000, PT ;  /* 0x010000000600480c */ /* 0x000fe20003fa6070 */
[----:B------:R-:W-:Y:S02]  /*39e0*/  @P3 FADD.FTZ R126, R165, -R126 ;  /* 0x8000007ea57e3221 */ /* 0x000fe40000010000 */
[----:B------:R-:W-:Y:S02]  /*39f0*/  @P3 FADD.FTZ R130, R159, -R130 ;  /* 0x800000829f823221 */ /* 0x000fe40000010000 */
[----:B------:R-:W-:Y:S02]  /*3a00*/  @P3 FFMA.FTZ R132, R12, R126, R59 ;  /* 0x0000007e0c843223 */ /* 0x000fe4000001003b */
[----:B------:R-:W1:Y:S02]  /*3a10*/  @P4 LDC.64 R126, c[0x0][0x408] ;  /* 0x00010200ff7e4b82 */ /* 0x000e640000000a00 */
[----:B0-----:R-:W-:-:S04]  /*3a20*/  @P4 FMUL.FTZ R125, R132, R125 ;  /* 0x0000007d847d4220 */ /* 0x001fc80000410000 */
[----:B------:R-:W-:Y:S01]  /*3a30*/  @P4 FMUL.FTZ R124, R125, R124 ;  /* 0x0000007c7d7c4220 */ /* 0x000fe20000410000 */
[----:B------:R-:W-:-:S04]  /*3a40*/  @P3 FFMA.FTZ R125, R3, R15, R128 ;  /* 0x0000000f037d3223 */ /* 0x000fc80000010080 */
[----:B------:R-:W-:Y:S01]  /*3a50*/  @P3 FADD.FTZ R125, R150, -R125 ;  /* 0x8000007d967d3221 */ /* 0x000fe20000010000 */
[----:B------:R-:W-:Y:S02]  /*3a60*/  @P4 SEL R123, R124, RZ, P5 ;  /* 0x000000ff7c7b4207 */ /* 0x000fe40002800000 */
[----:B------:R-:W-:Y:S01]  /*3a70*/  MOV R124, R56 ;  /* 0x00000038007c7202 */ /* 0x000fe20000000f00 */
[----:B------:R-:W-:Y:S01]  /*3a80*/  @P3 FFMA.FTZ R124, R12, R125, R56 ;  /* 0x0000007d0c7c3223 */ /* 0x000fe20000010038 */
[----:B------:R-:W-:Y:S02]  /*3a90*/  @P4 LOP3.LUT P5, RZ, R6, 0xff, RZ, 0xc0, !PT ;  /* 0x000000ff06ff4812 */ /* 0x000fe400078ac0ff */
[----:B------:R-:W-:Y:S01]  /*3aa0*/  MOV R125, R57 ;  /* 0x00000039007d7202 */ /* 0x000fe20000000f00 */
[----:B-1----:R-:W-:Y:S01]  /*3ab0*/  @P4 FMUL.FTZ R127, R124, R127 ;  /* 0x0000007f7c7f4220 */ /* 0x002fe20000410000 */
[----:B------:R-:W-:Y:S02]  /*3ac0*/  @P3 FFMA.FTZ R125, R12, R130, R57 ;  /* 0x000000820c7d3223 */ /* 0x000fe40000010039 */
[----:B------:R-:W0:Y:S01]  /*3ad0*/  @P4 LDC.64 R130, c[0x0][0x408] ;  /* 0x00010200ff824b82 */ /* 0x000e220000000a00 */
[----:B------:R-:W-:-:S05]  /*3ae0*/  @P4 FMUL.FTZ R126, R127, R126 ;  /* 0x0000007e7f7e4220 */ /* 0x000fca0000410000 */
[----:B------:R-:W-:Y:S02]  /*3af0*/  @P4 SEL R120, R126, RZ, P5 ;  /* 0x000000ff7e784207 */ /* 0x000fe40002800000 */
[----:B------:R-:W1:Y:S01]  /*3b00*/  @P4 LDC.64 R126, c[0x0][0x408] ;  /* 0x00010200ff7e4b82 */ /* 0x000e620000000a00 */
[----:B------:R-:W-:Y:S01]  /*3b10*/  @P4 LOP3.LUT P5, RZ, R6, 0xff00, RZ, 0xc0, !PT ;  /* 0x0000ff0006ff4812 */ /* 0x000fe200078ac0ff */
[----:B-1----:R-:W-:-:S04]  /*3b20*/  @P4 FMUL.FTZ R127, R125, R127 ;  /* 0x0000007f7d7f4220 */ /* 0x002fc80000410000 */
        /* <DEDUP_REMOVED lines=8> */
[----:B0-----:R-:W-:-:S04]  /*3bb0*/  @P4 FMUL.FTZ R131, R126, R131 ;  /* 0x000000837e834220 */ /* 0x001fc80000410000 */
[----:B------:R-:W-:-:S05]  /*3bc0*/  @P4 FMUL.FTZ R130, R131, R130 ;  /* 0x0000008283824220 */ /* 0x000fca0000410000 */
[----:B------:R-:W-:-:S07]  /*3bd0*/  @P4 SEL R122, R130, RZ, P5 ;  /* 0x000000ff827a4207 */ /* 0x000fce0002800000 */
.L_x_12422:
[----:B------:R-:W-:-:S04]  /*3be0*/  ISETP.NE.U32.AND P5, PT, RZ, UR4, PT ;  /* 0x00000004ff007c0c */ /* 0x000fc8000bfa5070 */
[----:B------:R-:W-:-:S13]  /*3bf0*/  ISETP.NE.AND.EX P5, PT, RZ, UR5, PT, P5 ;  /* 0x00000005ff007c0c */ /* 0x000fda000bfa5350 */
[----:B------:R-:W0:Y:S02]  /*3c00*/  @P5 LDC.64 R130, c[0x0][0x478] ;  /* 0x00011e00ff825b82 */ /* 0x000e240000000a00 */
[C---:B0-----:R-:W-:Y:S01]  /*3c10*/  @P5 IMAD.WIDE.U32 R132, R129.reuse, 0x10, R130 ;  /* 0x0000001081845825 */ /* 0x041fe200078e0082 */
[----:B------:R-:W-:-:S05]  /*3c20*/  IADD3 R129, PT, PT, R129, 0x100, RZ ;  /* 0x0000010081817810 */ /* 0x000fca0007ffe0ff */
[----:B------:R-:W0:Y:S01]  /*3c30*/  @P4 LDC.64 R130, c[0x0][0x468] ;  /* 0x00011a00ff824b82 */ /* 0x000e220000000a00 */
[----:B------:R1:W-:Y:S01]  /*3c40*/  @P5 STG.E.128 desc[UR10][R132.64], R124 ;  /* 0x0000007c84005986 */ /* 0x0003e2000c101d0a */
[C---:B0-----:R-:W-:Y:S01]  /*3c50*/  @P4 IMAD.WIDE.U32 R130, R13.reuse, 0x10, R130 ;  /* 0x000000100d824825 */ /* 0x041fe200078e0082 */
[----:B------:R-:W-:-:S04]  /*3c60*/  IADD3 R13, PT, PT, R13, 0x100, RZ ;  /* 0x000001000d0d7810 */ /* 0x000fc80007ffe0ff */
[----:B------:R1:W-:Y:S03]  /*3c70*/  @P4 STG.E.128 desc[UR10][R130.64], R120 ;  /* 0x0000007882004986 */ /* 0x0003e6000c101d0a */
.L_x_12416:
[----:B------:R-:W-:Y:S05]  /*3c80*/  BSYNC.RECONVERGENT B0 ;  /* 0x0000000000007941 */ /* 0x000fea0003800200 */
.L_x_12415:
        /* <DEDUP_REMOVED lines=10> */
[----:B-1----:R-:W0:Y:S01]  /*3d30*/  @P4 LDC.64 R126, c[0x0][0x408] ;  /* 0x00010200ff7e4b82 */ /* 0x002e220000000a00 */
[-CC-:B------:R-:W-:Y:S01]  /*3d40*/  @P3 FFMA.FTZ R125, R31, R15.reuse, R128.reuse ;  /* 0x0000000f1f7d3223 */ /* 0x180fe20000010080 */
[----:B-----5:R-:W-:Y:S01]  /*3d50*/  MOV R124, R52 ;  /* 0x00000034007c7202 */ /* 0x020fe20000000f00 */
[----:B------:R-:W-:Y:S01]  /*3d60*/  @P3 FFMA.FTZ R131, R158, R15, R128 ;  /* 0x0000000f9e833223 */ /* 0x000fe20000010080 */
[----:B------:R-:W-:Y:S01]  /*3d70*/  @P4 LOP3.LUT P6, RZ, R5, 0xff, RZ, 0xc0, !PT ;  /* 0x000000ff05ff4812 */ /* 0x000fe200078cc0ff */
[----:B------:R-:W-:Y:S02]  /*3d80*/  @P3 FADD.FTZ R125, R30, -R125 ;  /* 0x8000007d1e7d3221 */ /* 0x000fe40000010000 */
[----:B------:R-:W-:Y:S02]  /*3d90*/  @P3 FADD.FTZ R131, R156, -R131 ;  /* 0x800000839c833221 */ /* 0x000fe40000010000 */
[C---:B------:R-:W-:Y:S01]  /*3da0*/  @P3 FFMA.FTZ R124, R12.reuse, R125, R52 ;  /* 0x0000007d0c7c3223 */ /* 0x040fe20000010034 */
[----:B------:R-:W-:Y:S01]  /*3db0*/  MOV R125, R53 ;  /* 0x00000035007d7202 */ /* 0x000fe20000000f00 */
[----:B------:R-:W-:-:S02]  /*3dc0*/  @P3 FFMA.FTZ R125, R12, R131, R53 ;  /* 0x000000830c7d3223 */ /* 0x000fc40000010035 */
[----:B------:R-:W1:Y:S01]  /*3dd0*/  @P4 LDC.64 R130, c[0x0][0x408] ;  /* 0x00010200ff824b82 */ /* 0x000e620000000a00 */
[----:B0-----:R-:W-:-:S04]  /*3de0*/  @P4 FMUL.FTZ R127, R124, R127 ;  /* 0x0000007f7c7f4220 */ /* 0x001fc80000410000 */
[----:B------:R-:W-:-:S05]  /*3df0*/  @P4 FMUL.FTZ R126, R127, R126 ;  /* 0x0000007e7f7e4220 */ /* 0x000fca0000410000 */
[----:B------:R-:W-:Y:S02]  /*3e00*/  @P4 SEL R120, R126, RZ, P6 ;  /* 0x000000ff7e784207 */ /* 0x000fe40003000000 */
[----:B------:R-:W0:Y:S01]  /*3e10*/  @P4 LDC.64 R126, c[0x0][0x408] ;  /* 0x00010200ff7e4b82 */ /* 0x000e220000000a00 */
[----:B------:R-:W-:Y:S01]  /*3e20*/  @P4 LOP3.LUT P6, RZ, R5, 0xff00, RZ, 0xc0, !PT ;  /* 0x0000ff0005ff4812 */ /* 0x000fe200078cc0ff */
        /* <DEDUP_REMOVED lines=9> */
[----:B-1----:R-:W-:-:S04]  /*3ec0*/  @P4 FMUL.FTZ R131, R126, R131 ;  /* 0x000000837e834220 */ /* 0x002fc80000410000 */
[----:B------:R-:W-:-:S05]  /*3ed0*/  @P4 FMUL.FTZ R130, R131, R130 ;  /* 0x0000008283824220 */ /* 0x000fca0000410000 */
[----:B------:R-:W-:Y:S01]  /*3ee0*/  @P4 SEL R122, R130, RZ, P6 ;  /* 0x000000ff827a4207 */ /* 0x000fe20003000000 */
[----:B------:R-:W-:-:S04]  /*3ef0*/  @P3 FFMA.FTZ R130, R176, R15, R128 ;  /* 0x0000000fb0823223 */ /* 0x000fc80000010080 */
[----:B------:R-:W-:-:S04]  /*3f00*/  @P3 FADD.FTZ R130, R167, -R130 ;  /* 0x80000082a7823221 */ /* 0x000fc80000010000 */
[----:B------:R-:W-:Y:S01]  /*3f10*/  @P3 FFMA.FTZ R127, R12, R130, R55 ;  /* 0x000000820c7f3223 */ /* 0x000fe20000010037 */
[----:B------:R-:W-:Y:S06]  /*3f20*/  @!P4 BRA `(.L_x_12431) ;  /* 0x00000008002cc947 */ /* 0x000fec0003800000 */
[----:B------:R-:W-:Y:S01]  /*3f30*/  FMUL.FTZ R123, R127, UR17 ;  /* 0x000000117f7b7c20 */ /* 0x000fe20008410000 */
[----:B------:R-:W-:-:S03]  /*3f40*/  ISETP.GE.U32.AND P6, PT, R5, 0x1000000, PT ;  /* 0x010000000500780c */ /* 0x000fc60003fc6070 */
[----:B------:R-:W-:-:S05]  /*3f50*/  FMUL.FTZ R123, R123, UR16 ;  /* 0x000000107b7b7c20 */ /* 0x000fca0008410000 */
[----:B------:R-:W-:Y:S01]  /*3f60*/  SEL R123, R123, RZ, P6 ;  /* 0x000000ff7b7b7207 */ /* 0x000fe20003000000 */
[----:B------:R-:W-:Y:S06]  /*3f70*/  BRA `(.L_x_12431) ;  /* 0x0000000800187947 */ /* 0x000fec0003800000 */
.L_x_12430:
[----:B-1----:R-:W0:Y:S01]  /*3f80*/  @P4 LDC.64 R130, c[0x0][0x408] ;  /* 0x00010200ff824b82 */ /* 0x002e220000000a00 */
[----:B------:R-:W-:Y:S01]  /*3f90*/  @P3 FFMA.FTZ R133, R31, R15, R128 ;  /* 0x0000000f1f853223 */ /* 0x000fe20000010080 */
[----:B-----5:R-:W-:Y:S02]  /*3fa0*/  MOV R132, R52 ;  /* 0x0000003400847202 */ /* 0x020fe40000000f00 */
[----:B------:R-:W-:Y:S01]  /*3fb0*/  @P4 LOP3.LUT P6, RZ, R5, 0xff, RZ, 0xc0, !PT ;  /* 0x000000ff05ff4812 */ /* 0x000fe200078cc0ff */
[----:B------:R-:W-:-:S04]  /*3fc0*/  @P3 FADD.FTZ R133, R30, -R133 ;  /* 0x800000851e853221 */ /* 0x000fc80000010000 */
[----:B------:R-:W-:Y:S01]  /*3fd0*/  @P3 FFMA.FTZ R132, R12, R133, R52 ;  /* 0x000000850c843223 */ /* 0x000fe20000010034 */
[----:B------:R-:W-:-:S04]  /*3fe0*/  @P3 FFMA.FTZ R133, R158, R15, R128 ;  /* 0x0000000f9e853223 */ /* 0x000fc80000010080 */
[----:B------:R-:W-:Y:S01]  /*3ff0*/  @P3 FADD.FTZ R133, R156, -R133 ;  /* 0x800000859c853221 */ /* 0x000fe20000010000 */
[----:B0-----:R-:W-:Y:S01]  /*4000*/  @P4 FMUL.FTZ R131, R132, R131 ;  /* 0x0000008384834220 */ /* 0x001fe20000410000 */
[----:B------:R-:W-:Y:S02]  /*4010*/  MOV R132, R53 ;  /* 0x0000003500847202 */ /* 0x000fe40000000f00 */
[----:B------:R-:W-:Y:S01]  /*4020*/  @P3 FFMA.FTZ R132, R12, R133, R53 ;  /* 0x000000850c843223 */ /* 0x000fe20000010035 */
[----:B------:R-:W-:Y:S01]  /*4030*/  @P3 FFMA.FTZ R133, R155, R15, R128 ;  /* 0x0000000f9b853223 */ /* 0x000fe20000010080 */
[----:B------:R-:W-:-:S03]  /*4040*/  @P4 FMUL.FTZ R130, R131, R130 ;  /* 0x0000008283824220 */ /* 0x000fc60000410000 */
[----:B------:R-:W-:Y:S02]  /*4050*/  @P3 FADD.FTZ R133, R164, -R133 ;  /* 0x80000085a4853221 */ /* 0x000fe40000010000 */
        /* <DEDUP_REMOVED lines=23> */
.L_x_12429:
[----:B-1----:R-:W0:Y:S02]  /*41d0*/  LDC.64 R130, c[0x0][0x478] ;  /* 0x00011e00ff827b82 */ /* 0x002e240000000a00 */
        /* <DEDUP_REMOVED lines=30> */
.L_x_12433:
        /* <DEDUP_REMOVED lines=10> */
.L_x_12434:
        /* <DEDUP_REMOVED lines=10> */
.L_x_12435:
[----:B------:R-:W-:Y:S05]  /*4500*/  @!P4 BRA `(.L_x_12431) ;  /* 0x0000000000b4c947 */ /* 0x000fea0003800000 */
[----:B------:R-:W-:Y:S01]  /*4510*/  FMUL.FTZ R123, R127, UR17 ;  /* 0x000000117f7b7c20 */ /* 0x000fe20008410000 */
[----:B-----5:R-:W-:-:S03]  /*4520*/  ISETP.GE.U32.AND P6, PT, R5, 0x1000000, PT ;  /* 0x010000000500780c */ /* 0x020fc60003fc6070 */
[----:B------:R-:W-:-:S05]  /*4530*/  FMUL.FTZ R123, R123, UR16 ;  /* 0x000000107b7b7c20 */ /* 0x000fca0008410000 */
[----:B------:R-:W-:Y:S01]  /*4540*/  SEL R123, R123, RZ, P6 ;  /* 0x000000ff7b7b7207 */ /* 0x000fe20003000000 */
[----:B------:R-:W-:Y:S06]  /*4550*/  BRA `(.L_x_12431) ;  /* 0x0000000000a07947 */ /* 0x000fec0003800000 */
.L_x_12432:
        /* <DEDUP_REMOVED lines=10> */
.L_x_12436:
        /* <DEDUP_REMOVED lines=10> */
.L_x_12437:
        /* <DEDUP_REMOVED lines=10> */
.L_x_12438:
        /* <DEDUP_REMOVED lines=9> */
[----:B------:R-:W-:-:S07]  /*47d0*/  SEL R123, R123, RZ, P6 ;  /* 0x000000ff7b7b7207 */ /* 0x000fce0003000000 */
.L_x_12431:
        /* <DEDUP_REMOVED lines=8> */
.L_x_12428:
[----:B------:R-:W-:Y:S05]  /*4860*/  BSYNC.RECONVERGENT B0 ;  /* 0x0000000000007941 */ /* 0x000fea0003800200 */
.L_x_12427:
        /* <DEDUP_REMOVED lines=10> */
[----:B01----:R-:W0:Y:S01]  /*4910*/  @P4 LDC.64 R126, c[0x0][0x408] ;  /* 0x00010200ff7e4b82 */ /* 0x003e220000000a00 */
        /* <DEDUP_REMOVED lines=36> */
.L_x_12442:
[----:B01----:R-:W0:Y:S01]  /*4b60*/  @P4 LDC.64 R130, c[0x0][0x408] ;  /* 0x00010200ff824b82 */ /* 0x003e220000000a00 */
        /* <DEDUP_REMOVED lines=36> */
.L_x_12441:
        /* <DEDUP_REMOVED lines=31> */
.L_x_12445:
        /* <DEDUP_REMOVED lines=10> */
.L_x_12446:
        /* <DEDUP_REMOVED lines=10> */
.L_x_12447:
[----:B------:R-:W-:Y:S05]  /*50e0*/  @!P4 BRA `(.L_x_12443) ;  /* 0x0000000000b4c947 */ /* 0x000fea0003800000 */
[----:B------:R-:W-:Y:S01]  /*50f0*/  FMUL.FTZ R123, R127, UR17 ;  /* 0x000000117f7b7c20 */ /* 0x000fe20008410000 */
[----:B-----5:R-:W-:-:S03]  /*5100*/  ISETP.GE.U32.AND P6, PT, R4, 0x1000000, PT ;  /* 0x010000000400780c */ /* 0x020fc60003fc6070 */
[----:B------:R-:W-:-:S05]  /*5110*/  FMUL.FTZ R123, R123, UR16 ;  /* 0x000000107b7b7c20 */ /* 0x000fca0008410000 */
[----:B------:R-:W-:Y:S01]  /*5120*/  SEL R123, R123, RZ, P6 ;  /* 0x000000ff7b7b7207 */ /* 0x000fe20003000000 */
[----:B------:R-:W-:Y:S06]  /*5130*/  BRA `(.L_x_12443) ;  /* 0x0000000000a07947 */ /* 0x000fec0003800000 */
.L_x_12444:
        /* <DEDUP_REMOVED lines=10> */
.L_x_12448:
        /* <DEDUP_REMOVED lines=10> */
.L_x_12449:
        /* <DEDUP_REMOVED lines=10> */
.L_x_12450:
        /* <DEDUP_REMOVED lines=10> */
.L_x_12443:
        /* <DEDUP_REMOVED lines=8> */
.L_x_12440:
[----:B------:R-:W-:Y:S05]  /*5440*/  BSYNC.RECONVERGENT B0 ;  /* 0x0000000000007941 */ /* 0x000fea0003800200 */
.L_x_12439:
        /* <DEDUP_REMOVED lines=9> */
[----:B012---:R-:W0:Y:S01]  /*54e0*/  @P4 LDC.64 R126, c[0x0][0x408] ;  /* 0x00010200ff7e4b82 */ /* 0x007e220000000a00 */
        /* <DEDUP_REMOVED lines=36> */
.L_x_12454:
[----:B012---:R-:W0:Y:S01]  /*5730*/  @P4 LDC.64 R130, c[0x0][0x408] ;  /* 0x00010200ff824b82 */ /* 0x007e220000000a00 */
        /* <DEDUP_REMOVED lines=36> */
.L_x_12453:
[----:B012---:R-:W0:Y:S02]  /*5980*/  LDC.64 R130, c[0x0][0x478] ;  /* 0x00011e00ff827b82 */ /* 0x007e240000000a00 */
        /* <DEDUP_REMOVED lines=30> */
.L_x_12457:
        /* <DEDUP_REMOVED lines=10> */
.L_x_12458:
        /* <DEDUP_REMOVED lines=10> */
.L_x_12459:
[----:B------:R-:W-:Y:S05]  /*5cb0*/  @!P4 BRA `(.L_x_12455) ;  /* 0x0000000000b4c947 */ /* 0x000fea0003800000 */
[----:B------:R-:W-:Y:S01]  /*5cc0*/  FMUL.FTZ R123, R127, UR17 ;  /* 0x000000117f7b7c20 */ /* 0x000fe20008410000 */
[----:B-----5:R-:W-:-:S03]  /*5cd0*/  ISETP.GE.U32.AND P6, PT, R2, 0x1000000, PT ;  /* 0x010000000200780c */ /* 0x020fc60003fc6070 */
[----:B------:R-:W-:-:S05]  /*5ce0*/  FMUL.FTZ R123, R123, UR16 ;  /* 0x000000107b7b7c20 */ /* 0x000fca0008410000 */
[----:B------:R-:W-:Y:S01]  /*5cf0*/  SEL R123, R123, RZ, P6 ;  /* 0x000000ff7b7b7207 */ /* 0x000fe20003000000 */
[----:B------:R-:W-:Y:S06]  /*5d00*/  BRA `(.L_x_12455) ;  /* 0x0000000000a07947 */ /* 0x000fec0003800000 */
.L_x_12456:
        /* <DEDUP_REMOVED lines=10> */
.L_x_12460:
        /* <DEDUP_REMOVED lines=10> */
.L_x_12461:
        /* <DEDUP_REMOVED lines=10> */
.L_x_12462:
        /* <DEDUP_REMOVED lines=10> */
.L_x_12455:
        /* <DEDUP_REMOVED lines=8> */
.L_x_12452:
[----:B------:R-:W-:Y:S05]  /*6010*/  BSYNC.RECONVERGENT B0 ;  /* 0x0000000000007941 */ /* 0x000fea0003800200 */
.L_x_12451:
        /* <DEDUP_REMOVED lines=9> */
[----:B0123--:R-:W0:Y:S01]  /*60b0*/  @P4 LDC.64 R126, c[0x0][0x408] ;  /* 0x00010200ff7e4b82 */ /* 0x00fe220000000a00 */
        /* <DEDUP_REMOVED lines=36> */
.L_x_12466:
[----:B0123--:R-:W0:Y:S01]  /*6300*/  @P4 LDC.64 R130, c[0x0][0x408] ;  /* 0x00010200ff824b82 */ /* 0x00fe220000000a00 */
        /* <DEDUP_REMOVED lines=36> */
.L_x_12465:
[----:B0123--:R-:W0:Y:S02]  /*6550*/  LDC.64 R130, c[0x0][0x478] ;  /* 0x00011e00ff827b82 */ /* 0x00fe240000000a00 */
        /* <DEDUP_REMOVED lines=30> */
.L_x_12469:
        /* <DEDUP_REMOVED lines=10> */
.L_x_12470:
        /* <DEDUP_REMOVED lines=10> */
.L_x_12471:
[----:B------:R-:W-:Y:S05]  /*6880*/  @!P4 BRA `(.L_x_12467) ;  /* 0x0000000000b4c947 */ /* 0x000fea0003800000 */
[----:B------:R-:W-:Y:S01]  /*6890*/  FMUL.FTZ R123, R127, UR17 ;  /* 0x000000117f7b7c20 */ /* 0x000fe20008410000 */
[----:B-----5:R-:W-:-:S03]  /*68a0*/  ISETP.GE.U32.AND P6, PT, R0, 0x1000000, PT ;  /* 0x010000000000780c */ /* 0x020fc60003fc6070 */
[----:B------:R-:W-:-:S05]  /*68b0*/  FMUL.FTZ R123, R123, UR16 ;  /* 0x000000107b7b7c20 */ /* 0x000fca0008410000 */
[----:B------:R-:W-:Y:S01]  /*68c0*/  SEL R123, R123, RZ, P6 ;  /* 0x000000ff7b7b7207 */ /* 0x000fe20003000000 */
[----:B------:R-:W-:Y:S06]  /*68d0*/  BRA `(.L_x_12467) ;  /* 0x0000000000a07947 */ /* 0x000fec0003800000 */
.L_x_12468:
        /* <DEDUP_REMOVED lines=10> */
.L_x_12472:
        /* <DEDUP_REMOVED lines=10> */
.L_x_12473:
        /* <DEDUP_REMOVED lines=10> */
.L_x_12474:
        /* <DEDUP_REMOVED lines=10> */
.L_x_12467:
        /* <DEDUP_REMOVED lines=8> */
.L_x_12464:
[----:B------:R-:W-:Y:S05]  /*6be0*/  BSYNC.RECONVERGENT B0 ;  /* 0x0000000000007941 */ /* 0x000fea0003800200 */
.L_x_12463:
        /* <DEDUP_REMOVED lines=9> */
[----:B01234-:R-:W0:Y:S01]  /*6c80*/  @P4 LDC.64 R126, c[0x0][0x408] ;  /* 0x00010200ff7e4b82 */ /* 0x01fe220000000a00 */
        /* <DEDUP_REMOVED lines=36> */
.L_x_12478:
[----:B01234-:R-:W0:Y:S01]  /*6ed0*/  @P4 LDC.64 R130, c[0x0][0x408] ;  /* 0x00010200ff824b82 */ /* 0x01fe220000000a00 */
        /* <DEDUP_REMOVED lines=36> */
.L_x_12477:
[----:B01234-:R-:W0:Y:S02]  /*7120*/  LDC.64 R130, c[0x0][0x478] ;  /* 0x00011e00ff827b82 */ /* 0x01fe240000000a00 */
        /* <DEDUP_REMOVED lines=30> */
.L_x_12481:
        /* <DEDUP_REMOVED lines=10> */
.L_x_12482:
        /* <DEDUP_REMOVED lines=10> */
.L_x_12483:
[----:B------:R-:W-:Y:S05]  /*7450*/  @!P4 BRA `(.L_x_12479) ;  /* 0x0000000000b4c947 */ /* 0x000fea0003800000 */
[----:B------:R-:W-:Y:S01]  /*7460*/  FMUL.FTZ R123, R127, UR17 ;  /* 0x000000117f7b7c20 */ /* 0x000fe20008410000 */
[----:B-----5:R-:W-:-:S03]  /*7470*/  ISETP.GE.U32.AND P6, PT, R16, 0x1000000, PT ;  /* 0x010000001000780c */ /* 0x020fc60003fc6070 */
[----:B------:R-:W-:-:S05]  /*7480*/  FMUL.FTZ R123, R123, UR16 ;  /* 0x000000107b7b7c20 */ /* 0x000fca0008410000 */
[----:B------:R-:W-:Y:S01]  /*7490*/  SEL R123, R123, RZ, P6 ;  /* 0x000000ff7b7b7207 */ /* 0x000fe20003000000 */
[----:B------:R-:W-:Y:S06]  /*74a0*/  BRA `(.L_x_12479) ;  /* 0x0000000000a07947 */ /* 0x000fec0003800000 */
.L_x_12480:
        /* <DEDUP_REMOVED lines=10> */
.L_x_12484:
        /* <DEDUP_REMOVED lines=10> */
.L_x_12485:
        /* <DEDUP_REMOVED lines=10> */
.L_x_12486:
        /* <DEDUP_REMOVED lines=10> */
.L_x_12479:
        /* <DEDUP_REMOVED lines=8> */
.L_x_12476:
[----:B------:R-:W-:Y:S05]  /*77b0*/  BSYNC.RECONVERGENT B0 ;  /* 0x0000000000007941 */ /* 0x000fea0003800200 */
.L_x_12475:
        /* <DEDUP_REMOVED lines=11> */
[--C-:B01234-:R-:W-:Y:S01]  /*7870*/  @P3 FFMA.FTZ R131, R34, R15, R128.reuse ;  /* 0x0000000f22833223 */ /* 0x11ffe20000010080 */
[----:B-----5:R-:W-:Y:S01]  /*7880*/  MOV R132, R119 ;  /* 0x0000007700847202 */ /* 0x020fe20000000f00 */
[-C--:B------:R-:W-:Y:S01]  /*7890*/  @P3 FFMA.FTZ R127, R21, R15.reuse, R128 ;  /* 0x0000000f157f3223 */ /* 0x080fe20000010080 */
[----:B------:R-:W-:Y:S01]  /*78a0*/  @P3 FADD.FTZ R130, R177, -R10 ;  /* 0x8000000ab1823221 */ /* 0x000fe20000010000 */
[----:B------:R-:W-:Y:S01]  /*78b0*/  @P3 FADD.FTZ R10, R32, -R131 ;  /* 0x80000083200a3221 */ /* 0x000fe20000010000 */
[----:B------:R-:W-:Y:S01]  /*78c0*/  MOV R124, R116 ;  /* 0x00000074007c7202 */ /* 0x000fe20000000f00 */
[----:B------:R-:W-:Y:S01]  /*78d0*/  @P3 FADD.FTZ R127, R20, -R127 ;  /* 0x8000007f147f3221 */ /* 0x000fe20000010000 */
[C---:B------:R-:W-:Y:S01]  /*78e0*/  @P3 FFMA.FTZ R132, R12.reuse, R130, R119 ;  /* 0x000000820c843223 */ /* 0x040fe20000010077 */
[----:B------:R-:W-:Y:S01]  /*78f0*/  @P3 FFMA.FTZ R128, R163, R15, R128 ;  /* 0x0000000fa3803223 */ /* 0x000fe20000010080 */
[----:B------:R-:W0:Y:S01]  /*7900*/  @P4 LDC.64 R130, c[0x0][0x408] ;  /* 0x00010200ff824b82 */ /* 0x000e220000000a00 */
[C---:B------:R-:W-:Y:S01]  /*7910*/  @P3 FFMA.FTZ R124, R12.reuse, R127, R116 ;  /* 0x0000007f0c7c3223 */ /* 0x040fe20000010074 */
[----:B------:R-:W-:Y:S01]  /*7920*/  MOV R125, R117 ;  /* 0x00000075007d7202 */ /* 0x000fe20000000f00 */
[----:B------:R-:W-:Y:S01]  /*7930*/  @P3 FADD.FTZ R15, R161, -R128 ;  /* 0x80000080a10f3221 */ /* 0x000fe20000010000 */
[----:B------:R-:W-:Y:S01]  /*7940*/  MOV R126, R118 ;  /* 0x00000076007e7202 */ /* 0x000fe20000000f00 */
[C---:B------:R-:W-:Y:S01]  /*7950*/  @P3 FFMA.FTZ R125, R12.reuse, R10, R117 ;  /* 0x0000000a0c7d3223 */ /* 0x040fe20000010075 */
[----:B------:R-:W-:Y:S01]  /*7960*/  MOV R127, R132 ;  /* 0x00000084007f7202 */ /* 0x000fe20000000f00 */
[----:B------:R-:W-:Y:S01]  /*7970*/  @P3 FFMA.FTZ R126, R12, R15, R118 ;  /* 0x0000000f0c7e3223 */ /* 0x000fe20000010076 */
[----:B------:R-:W-:Y:S01]  /*7980*/  @P4 LOP3.LUT P3, RZ, R17, 0xff, RZ, 0xc0, !PT ;  /* 0x000000ff11ff4812 */ /* 0x000fe2000786c0ff */
[----:B0-----:R-:W-:-:S04]  /*7990*/  @P4 FMUL.FTZ R131, R124, R131 ;  /* 0x000000837c834220 */ /* 0x001fc80000410000 */
[----:B------:R-:W-:-:S05]  /*79a0*/  @P4 FMUL.FTZ R130, R131, R130 ;  /* 0x0000008283824220 */ /* 0x000fca0000410000 */
[----:B------:R-:W-:Y:S02]  /*79b0*/  @P4 SEL R120, R130, RZ, P3 ;  /* 0x000000ff82784207 */ /* 0x000fe40001800000 */
[----:B------:R-:W0:Y:S01]  /*79c0*/  @P4 LDC.64 R130, c[0x0][0x408] ;  /* 0x00010200ff824b82 */ /* 0x000e220000000a00 */
        /* <DEDUP_REMOVED lines=10> */
[----:B------:R-:W-:Y:S01]  /*7a70*/  FMUL.FTZ R10, R132, UR17 ;  /* 0x00000011840a7c20 */ /* 0x000fe20008410000 */
[----:B------:R-:W-:-:S03]  /*7a80*/  ISETP.GE.U32.AND P3, PT, R17, 0x1000000, PT ;  /* 0x010000001100780c */ /* 0x000fc60003f66070 */
[----:B------:R-:W-:-:S05]  /*7a90*/  FMUL.FTZ R10, R10, UR16 ;  /* 0x000000100a0a7c20 */ /* 0x000fca0008410000 */
[----:B------:R-:W-:Y:S01]  /*7aa0*/  SEL R123, R10, RZ, P3 ;  /* 0x000000ff0a7b7207 */ /* 0x000fe20001800000 */
[----:B------:R-:W-:Y:S06]  /*7ab0*/  BRA `(.L_x_12491) ;  /* 0x0000000800187947 */ /* 0x000fec0003800000 */
.L_x_12490:
[----:B01234-:R-:W0:Y:S01]  /*7ac0*/  @P4 LDC.64 R130, c[0x0][0x408] ;  /* 0x00010200ff824b82 */ /* 0x01fe220000000a00 */
[-CC-:B------:R-:W-:Y:S01]  /*7ad0*/  @P3 FFMA.FTZ R133, R21, R15.reuse, R128.reuse ;  /* 0x0000000f15853223 */ /* 0x180fe20000010080 */
[----:B-----5:R-:W-:Y:S01]  /*7ae0*/  MOV R10, R116 ;  /* 0x00000074000a7202 */ /* 0x020fe20000000f00 */
[----:B------:R-:W-:Y:S01]  /*7af0*/  @P3 FFMA.FTZ R132, R163, R15, R128 ;  /* 0x0000000fa3843223 */ /* 0x000fe20000010080 */
        /* <DEDUP_REMOVED lines=8> */
[----:B------:R-:W-:Y:S01]  /*7b80*/  @P3 FADD.FTZ R133, R161, -R132 ;  /* 0x80000084a1853221 */ /* 0x000fe20000010000 */
        /* <DEDUP_REMOVED lines=22> */
[----:B------:R-:W-:Y:S01]  /*7cf0*/  SEL R123, R10, RZ, P3 ;  /* 0x000000ff0a7b7207 */ /* 0x000fe20001800000 */
[----:B------:R-:W-:Y:S06]  /*7d00*/  BRA `(.L_x_12491) ;  /* 0x0000000400847947 */ /* 0x000fec0003800000 */
.L_x_12489:
        /* <DEDUP_REMOVED lines=31> */
.L_x_12493:
        /* <DEDUP_REMOVED lines=10> */
.L_x_12494:
        /* <DEDUP_REMOVED lines=10> */
.L_x_12495:
[----:B------:R-:W-:Y:S05]  /*8040*/  @!P4 BRA `(.L_x_12491) ;  /* 0x0000000000b4c947 */ /* 0x000fea0003800000 */
[----:B------:R-:W-:Y:S01]  /*8050*/  FMUL.FTZ R10, R127, UR17 ;  /* 0x000000117f0a7c20 */ /* 0x000fe20008410000 */
[----:B-----5:R-:W-:-:S03]  /*8060*/  ISETP.GE.U32.AND P3, PT, R17, 0x1000000, PT ;  /* 0x010000001100780c */ /* 0x020fc60003f66070 */
[----:B------:R-:W-:-:S05]  /*8070*/  FMUL.FTZ R10, R10, UR16 ;  /* 0x000000100a0a7c20 */ /* 0x000fca0008410000 */
[----:B------:R-:W-:Y:S01]  /*8080*/  SEL R123, R10, RZ, P3 ;  /* 0x000000ff0a7b7207 */ /* 0x000fe20001800000 */
[----:B------:R-:W-:Y:S06]  /*8090*/  BRA `(.L_x_12491) ;  /* 0x0000000000a07947 */ /* 0x000fec0003800000 */
.L_x_12492:
        /* <DEDUP_REMOVED lines=9> */
[----:B------:R-:W-:Y:S01]  /*8130*/  @P4 SEL R123, R130, RZ, P3 ;  /* 0x000000ff827b4207 */ /* 0x000fe20001800000 */
        /* <DEDUP_REMOVED lines=9> */
[----:B------:R-:W-:-:S07]  /*81d0*/  SEL R120, R131, RZ, P3 ;  /* 0x000000ff83787207 */ /* 0x000fce0001800000 */
.L_x_12496:
        /* <DEDUP_REMOVED lines=10> */
.L_x_12497:
        /* <DEDUP_REMOVED lines=10> */
.L_x_12491:
[----:B------:R-:W0:Y:S02]  /*8320*/  @P5 LDC.64 R130, c[0x0][0x478] ;  /* 0x00011e00ff825b82 */ /* 0x000e240000000a00 */
[----:B0-----:R-:W-:-:S06]  /*8330*/  @P5 IMAD.WIDE.U32 R130, R129, 0x10, R130 ;  /* 0x0000001081825825 */ /* 0x001fcc00078e0082 */
[----:B------:R-:W0:Y:S01]  /*8340*/  @P4 LDC.64 R128, c[0x0][0x468] ;  /* 0x00011a00ff804b82 */ /* 0x000e220000000a00 */
[----:B------:R1:W-:Y:S01]  /*8350*/  @P5 STG.E.128 desc[UR10][R130.64], R124 ;  /* 0x0000007c82005986 */ /* 0x0003e2000c101d0a */
[----:B0-----:R-:W-:-:S05]  /*8360*/  @P4 IMAD.WIDE.U32 R128, R13, 0x10, R128 ;  /* 0x000000100d804825 */ /* 0x001fca00078e0080 */
[----:B------:R1:W-:Y:S02]  /*8370*/  @P4 STG.E.128 desc[UR10][R128.64], R120 ;  /* 0x0000007880004986 */ /* 0x0003e4000c101d0a */
.L_x_12488:
[----:B------:R-:W-:Y:S05]  /*8380*/  BSYNC.RECONVERGENT B0 ;  /* 0x0000000000007941 */ /* 0x000fea0003800200 */
.L_x_12487:
[----:B------:R-:W0:Y:S01]  /*8390*/  LDC.64 R12, c[0x0][0x380] ;  /* 0x0000e000ff0c7b82 */ /* 0x000e220000000a00 */
[----:B------:R-:W-:Y:S01]  /*83a0*/  UPLOP3.LUT UP1, UPT, UPT, UPT, UP1, 0x40, 0x4 ;  /* 0x000000000004789c */ /* 0x000fe20003f2e810 */
[----:B0-----:R-:W-:-:S04]  /*83b0*/  IADD3 R11, PT, PT, R11, R12, RZ ;  /* 0x0000000c0b0b7210 */ /* 0x001fc80007ffe0ff */
[----:B------:R-:W-:-:S13]  /*83c0*/  ISETP.GE.AND P3, PT, R11, R13, PT ;  /* 0x0000000d0b00720c */ /* 0x000fda0003f66270 */
[----:B------:R-:W-:Y:S05]  /*83d0*/  @!P3 BRA `(.L_x_12498) ;  /* 0xffffff84007cb947 */ /* 0x000fea000383ffff */
.L_x_12396:
[----:B------:R-:W0:Y:S01]  /*83e0*/  S2UR UR4, SR_CTAID.X ;  /* 0x00000000000479c3 */ /* 0x000e220000002500 */
[----:B------:R-:W-:Y:S02]  /*83f0*/  ISETP.NE.AND P6, PT, R18, RZ, PT ;  /* 0x000000ff1200720c */ /* 0x000fe40003fc5270 */
[----:B------:R-:W-:Y:S02]  /*8400*/  ISETP.NE.AND P4, PT, R14, RZ, PT ;  /* 0x000000ff0e00720c */ /* 0x000fe40003f85270 */
[----:B------:R-:W-:Y:S02]  /*8410*/  ISETP.NE.AND P5, PT, R19, RZ, PT ;  /* 0x000000ff1300720c */ /* 0x000fe40003fa5270 */
[----:B------:R-:W-:Y:S01]  /*8420*/  ISETP.NE.AND P3, PT, R181, RZ, PT ;  /* 0x000000ffb500720c */ /* 0x000fe20003f65270 */
        /* <DEDUP_REMOVED lines=52> */
.L_x_12499:
        /* <DEDUP_REMOVED lines=9> */
.L_x_14457:


//--------------------- .text._ZN10layer_norm22ln_bwd_finalize_kernelINS_22Kernel_traits_finalizeILj7168E6__halfffffjLb0ELj1024ELj4ENS_18Kernel_traits_baseILj7168ES2_ffffjLj1024EEEEELb0ELb1EEEvNS_9BwdParamsE --------------------------
	.section	.text._ZN10layer_norm22ln_bwd_finalize_kernelINS_22Kernel_traits_finalizeILj7168E6__halfffffjLb0ELj1024ELj4ENS_18Kernel_traits_baseILj7168ES2_ffffjLj1024EEEEELb0ELb1EEEvNS_9BwdParamsE,"ax",@progbits
	.align	128
        .global         _ZN10layer_norm22ln_bwd_finalize_kernelINS_22Kernel_traits_finalizeILj7168E6__halfffffjLb0ELj1024ELj4ENS_18Kernel_traits_baseILj7168ES2_ffffjLj1024EEEEELb0ELb1EEEvNS_9BwdParamsE
        .type           _ZN10layer_norm22ln_bwd_finalize_kernelINS_22Kernel_traits_finalizeILj7168E6__halfffffjLb0ELj1024ELj4ENS_18Kernel_traits_baseILj7168ES2_ffffjLj1024EEEEELb0ELb1EEEvNS_9BwdParamsE,@function
        .size           _ZN10layer_norm22ln_bwd_finalize_kernelINS_22Kernel_traits_finalizeILj7168E6__halfffffjLb0ELj1024ELj4ENS_18Kernel_traits_baseILj7168ES2_ffffjLj1024EEEEELb0ELb1EEEvNS_9BwdParamsE,(.L_x_14458 - _ZN10layer_norm22ln_bwd_finalize_kernelINS_22Kernel_traits_finalizeILj7168E6__halfffffjLb0ELj1024ELj4ENS_18Kernel_traits_baseILj7168ES2_ffffjLj1024EEEEELb0ELb1EEEvNS_9BwdParamsE)
        .other          _ZN10layer_norm22ln_bwd_finalize_kernelINS_22Kernel_traits_finalizeILj7168E6__halfffffjLb0ELj1024ELj4ENS_18Kernel_traits_baseILj7168ES2_ffffjLj1024EEEEELb0ELb1EEEvNS_9BwdParamsE,@"STO_CUDA_ENTRY STV_DEFAULT"
_ZN10layer_norm22ln_bwd_finalize_kernelINS_22Kernel_traits_finalizeILj7168E6__halfffffjLb0ELj1024ELj4ENS_18Kernel_traits_baseILj7168ES2_ffffjLj1024EEEEELb0ELb1EEEvNS_9BwdParamsE:
.text._ZN10layer_norm22ln_bwd_finalize_kernelINS_22Kernel_traits_finalizeILj7168E6__halfffffjLb0ELj1024ELj4ENS_18Kernel_traits_baseILj7168ES2_ffffjLj1024EEEEELb0ELb1EEEvNS_9BwdParamsE:
        /* <DEDUP_REMOVED lines=77> */
.L_x_12504:
        /* <DEDUP_REMOVED lines=118> */
.L_x_12503:
[----:B------:R-:W-:Y:S05]  /*0c30*/  BSYNC.RECONVERGENT B1 ;  /* 0x0000000000017941 */ /* 0x000fea0003800200 */
.L_x_12502:
        /* <DEDUP_REMOVED lines=69> */
.L_x_12506:
[----:B------:R-:W-:Y:S05]  /*1090*/  BSYNC.RECONVERGENT B1 ;  /* 0x0000000000017941 */ /* 0x000fea0003800200 */
.L_x_12505:
        /* <DEDUP_REMOVED lines=38> */
.L_x_12508:
[----:B------:R-:W-:Y:S05]  /*1300*/  BSYNC.RECONVERGENT B1 ;  /* 0x0000000000017941 */ /* 0x000fea0003800200 */
.L_x_12507:
[----:B------:R-:W-:Y:S05]  /*1310*/  @!P1 BRA `(.L_x_12501) ;  /* 0x0000000000409947 */ /* 0x000fea0003800000 */
[----:B------:R-:W0:Y:S01]  /*1320*/  LDC R12, c[0x0][0x388] ;  /* 0x0000e200ff0c7b82 */ /* 0x000e220000000800 */
[----:B------:R-:W-:-:S07]  /*1330*/  IADD3 R0, PT, PT, -R0, RZ, RZ ;  /* 0x000000ff00007210 */ /* 0x000fce0007ffe1ff */
[----:B------:R-:W1:Y:S08]  /*1340*/  LDC.64 R8, c[0x0][0x440] ;  /* 0x00011000ff087b82 */ /* 0x000e700000000a00 */
[----:B------:R-:W2:Y:S01]  /*1350*/  LDC.64 R10, c[0x0][0x448] ;  /* 0x00011200ff0a7b82 */ /* 0x000ea20000000a00 */
[----:B0-----:R-:W-:-:S05]  /*1360*/  IMAD R2, R2, R12, R5 ;  /* 0x0000000c02027224 */ /* 0x001fca00078e0205 */
[----:B------:R-:W-:-:S07]  /*1370*/  IADD3 R13, PT, PT, R57, R2, RZ ;  /* 0x00000002390d7210 */ /* 0x000fce0007ffe0ff */
.L_x_12509:
        /* <DEDUP_REMOVED lines=10> */
.L_x_12501:
[----:B------:R-:W-:Y:S05]  /*1420*/  BSYNC.RECONVERGENT B0 ;  /* 0x0000000000007941 */ /* 0x000fea0003800200 */
.L_x_12500:
        /* <DEDUP_REMOVED lines=59> */
.L_x_12510:
        /* <DEDUP_REMOVED lines=10> */
.L_x_14458:


//--------------------- .text._ZN10layer_norm13ln_bwd_kernelINS_13Kernel_traitsI6__halfffffjLj7168ELj1ELj1ELj8ELj16ENS_18Kernel_traits_baseILj7168ES2_ffffjLj256EEEEELb1ELb0ELb1ELb1EEEvNS_9BwdParamsE --------------------------
	.section	.text._ZN10layer_norm13ln_bwd_kernelINS_13Kernel_traitsI6__halfffffjLj7168ELj1ELj1ELj8ELj16ENS_18Kernel_traits_baseILj7168ES2_ffffjLj256EEEEELb1ELb0ELb1ELb1EEEvNS_9BwdParamsE,"ax",@progbits
	.align	128
        .global         _ZN10layer_norm13ln_bwd_kernelINS_13Kernel_traitsI6__halfffffjLj7168ELj1ELj1ELj8ELj16ENS_18Kernel_traits_baseILj7168ES2_ffffjLj256EEEEELb1ELb0ELb1ELb1EEEvNS_9BwdParamsE
        .type           _ZN10layer_norm13ln_bwd_kernelINS_13Kernel_traitsI6__halfffffjLj7168ELj1ELj1ELj8ELj16ENS_18Kernel_traits_baseILj7168ES2_ffffjLj256EEEEELb1ELb0ELb1ELb1EEEvNS_9BwdParamsE,@function
        .size           _ZN10layer_norm13ln_bwd_kernelINS_13Kernel_traitsI6__halfffffjLj7168ELj1ELj1ELj8ELj16ENS_18Kernel_traits_baseILj7168ES2_ffffjLj256EEEEELb1ELb0ELb1ELb1EEEvNS_9BwdParamsE,(.L_x_14459 - _ZN10layer_norm13ln_bwd_kernelINS_13Kernel_traitsI6__halfffffjLj7168ELj1ELj1ELj8ELj16ENS_18Kernel_traits_baseILj7168ES2_ffffjLj256EEEEELb1ELb0ELb1ELb1EEEvNS_9BwdParamsE)
        .other          _ZN10layer_norm13ln_bwd_kernelINS_13Kernel_traitsI6__halfffffjLj7168ELj1ELj1ELj8ELj16ENS_18Kernel_traits_baseILj7168ES2_ffffjLj256EEEEELb1ELb0ELb1ELb1EEEvNS_9BwdParamsE,@"STO_CUDA_ENTRY STV_DEFAULT"
_ZN10layer_norm13ln_bwd_kernelINS_13Kernel_traitsI6__halfffffjLj7168ELj1ELj1ELj8ELj16ENS_18Kernel_traits_baseILj7168ES2_ffffjLj256EEEEELb1ELb0ELb1ELb1EEEvNS_9BwdParamsE:
.text._ZN10layer_norm13ln_bwd_kernelINS_13Kernel_traitsI6__halfffffjLj7168ELj1ELj1ELj8ELj16ENS_18Kernel_traits_baseILj7168ES2_ffffjLj256EEEEELb1ELb0ELb1ELb1EEEvNS_9BwdParamsE:
        /* <DEDUP_REMOVED lines=53> */
.L_x_12588:
        /* <DEDUP_REMOVED lines=13> */
[----:B------:R-:W2:Y:S01]  /*0420*/  S2R R166, SR_TID.X ;  /* 0x0000000000a67919 */ /* 0x000ea20000002100 */
[----:B------:R-:W-:-:S06]  /*0430*/  IADD3 R97, PT, PT, R2, -0x1, RZ ;  /* 0xffffffff02617810 */ /* 0x000fcc0007ffe0ff */
[----:B------:R-:W3:Y:S08]  /*0440*/  LDC.64 R132, c[0x0][0x3a8] ;  /* 0x0000ea00ff847b82 */ /* 0x000ef00000000a00 */
[----:B------:R-:W4:Y:S01]  /*0450*/  LDC.64 R136, c[0x0][0x428] ;  /* 0x00010a00ff887b82 */ /* 0x000f220000000a00 */
[-C--:B-1----:R-:W-:Y:S01]  /*0460*/  IMAD R3, R0, R135.reuse, RZ ;  /* 0x0000008700037224 */ /* 0x082fe200078e02ff */
[----:B-----5:R-:W-:Y:S01]  /*0470*/  ISETP.GE.AND P2, PT, R192, 0x1, PT ;  /* 0x00000001c000780c */ /* 0x020fe20003f46270 */
[----:B------:R-:W-:-:S05]  /*0480*/  IMAD R100, R97, R135, RZ ;  /* 0x0000008761647224 */ /* 0x000fca00078e02ff */
[----:B------:R-:W1:Y:S01]  /*0490*/  LDC.64 R164, c[0x0][0x3b0] ;  /* 0x0000ec00ffa47b82 */ /* 0x000e620000000a00 */
[----:B------:R-:W-:-:S04]  /*04a0*/  SHF.R.S32.HI R96, RZ, 0x1f, R3 ;  /* 0x0000001fff607819 */ /* 0x000fc80000011403 */
[----:B------:R-:W-:Y:S01]  /*04b0*/  LEA.HI R169, R96, R3, RZ, 0x2 ;  /* 0x0000000360a97211 */ /* 0x000fe200078f10ff */
[----:B------:R-:W-:Y:S01]  /*04c0*/  IMAD.WIDE R96, R0, 0x4, R98 ;  /* 0x0000000400607825 */ /* 0x000fe200078e0262 */
[----:B------:R-:W-:Y:S02]  /*04d0*/  SHF.R.S32.HI R3, RZ, 0x1f, R100 ;  /* 0x0000001fff037819 */ /* 0x000fe40000011464 */
[----:B--2---:R-:W-:Y:S02]  /*04e0*/  LEA.HI.SX32 R169, R169, R166, 0x1e ;  /* 0x000000a6a9a97211 */ /* 0x004fe400078ff2ff */
[----:B------:R-:W-:Y:S02]  /*04f0*/  LEA.HI R100, R3, R100, RZ, 0x2 ;  /* 0x0000006403647211 */ /* 0x000fe400078f10ff */
[----:B------:R-:W2:Y:S01]  /*0500*/  LDG.E R3, desc[UR12][R96.64] ;  /* 0x0000000c60037981 */ /* 0x000ea2000c1e1900 */
[----:B---3--:R-:W-:Y:S01]  /*0510*/  IMAD.WIDE.U32 R180, R169, 0x10, R132 ;  /* 0x00000010a9b47825 */ /* 0x008fe200078e0084 */
[----:B------:R-:W-:-:S05]  /*0520*/  LEA.HI.SX32 R167, R100, R166, 0x1e ;  /* 0x000000a664a77211 */ /* 0x000fca00078ff2ff */
[----:B------:R-:W3:Y:S01]  /*0530*/  LDG.E.128 R180, desc[UR12][R180.64] ;  /* 0x0000000cb4b47981 */ /* 0x000ee2000c1e1d00 */
[----:B----4-:R-:W-:Y:S01]  /*0540*/  IMAD.WIDE.U32 R156, R167, 0x10, R136 ;  /* 0x00000010a79c7825 */ /* 0x010fe200078e0088 */
[----:B------:R-:W-:-:S05]  /*0550*/  IADD3 R170, PT, PT, R169, 0x100, RZ ;  /* 0x00000100a9aa7810 */ /* 0x000fca0007ffe0ff */
[----:B------:R-:W4:Y:S01]  /*0560*/  LDG.E.128 R156, desc[UR12][R156.64] ;  /* 0x0000000c9c9c7981 */ /* 0x000f22000c1e1d00 */
[----:B------:R-:W-:Y:S01]  /*0570*/  IMAD.WIDE.U32 R160, R170, 0x10, R132 ;  /* 0x00000010aaa07825 */ /* 0x000fe200078e0084 */
[----:B------:R-:W-:-:S05]  /*0580*/  IADD3 R99, PT, PT, R167, 0x100, RZ ;  /* 0x00000100a7637810 */ /* 0x000fca0007ffe0ff */
[----:B------:R-:W4:Y:S01]  /*0590*/  LDG.E.128 R160, desc[UR12][R160.64] ;  /* 0x0000000ca0a07981 */ /* 0x000f22000c1e1d00 */
[----:B------:R-:W-:-:S06]  /*05a0*/  IMAD.WIDE.U32 R98, R99, 0x10, R136 ;  /* 0x0000001063627825 */ /* 0x000fcc00078e0088 */
[----:B------:R-:W4:Y:S01]  /*05b0*/  LDG.E.128 R96, desc[UR12][R98.64] ;  /* 0x0000000c62607981 */ /* 0x000f22000c1e1d00 */
[----:B------:R-:W-:Y:S02]  /*05c0*/  IADD3 R105, PT, PT, R167, 0x200, RZ ;  /* 0x00000200a7697810 */ /* 0x000fe40007ffe0ff */
[C---:B------:R-:W-:Y:S02]  /*05d0*/  IADD3 R172, PT, PT, R169.reuse, 0x300, RZ ;  /* 0x00000300a9ac7810 */ /* 0x040fe40007ffe0ff */
[----:B------:R-:W-:Y:S01]  /*05e0*/  IADD3 R187, PT, PT, R169, 0x400, RZ ;  /* 0x00000400a9bb7810 */ /* 0x000fe20007ffe0ff */
[----:B------:R-:W-:Y:S01]  /*05f0*/  IMAD.WIDE.U32 R104, R105, 0x10, R136 ;  /* 0x0000001069687825 */ /* 0x000fe200078e0088 */
[----:B------:R-:W-:Y:S02]  /*0600*/  IADD3 R113, PT, PT, R167, 0x300, RZ ;  /* 0x00000300a7717810 */ /* 0x000fe40007ffe0ff */
[----:B------:R-:W-:Y:S01]  /*0610*/  IADD3 R171, PT, PT, R169, 0x200, RZ ;  /* 0x00000200a9ab7810 */ /* 0x000fe20007ffe0ff */
[----:B------:R-:W-:-:S02]  /*0620*/  IMAD.WIDE.U32 R108, R172, 0x10, R132 ;  /* 0x00000010ac6c7825 */ /* 0x000fc400078e0084 */
[----:B------:R-:W4:Y:S02]  /*0630*/  LDG.E.128 R104, desc[UR12][R104.64] ;  /* 0x0000000c68687981 */ /* 0x000f24000c1e1d00 */
[----:B------:R-:W-:Y:S02]  /*0640*/  IMAD.WIDE.U32 R112, R113, 0x10, R136 ;  /* 0x0000001071707825 */ /* 0x000fe400078e0088 */
[----:B------:R-:W4:Y:S01]  /*0650*/  LDG.E.128 R108, desc[UR12][R108.64] ;  /* 0x0000000c6c6c7981 */ /* 0x000f22000c1e1d00 */
[----:B------:R-:W-:Y:S01]  /*0660*/  IADD3 R121, PT, PT, R167, 0x400, RZ ;  /* 0x00000400a7797810 */ /* 0x000fe20007ffe0ff */
[--C-:B------:R-:W-:Y:S02]  /*0670*/  IMAD.WIDE.U32 R116, R187, 0x10, R132.reuse ;  /* 0x00000010bb747825 */ /* 0x100fe400078e0084 */
[----:B------:R-:W4:Y:S02]  /*0680*/  LDG.E.128 R112, desc[UR12][R112.64] ;  /* 0x0000000c70707981 */ /* 0x000f24000c1e1d00 */
[----:B------:R-:W-:-:S02]  /*0690*/  IMAD.WIDE.U32 R100, R171, 0x10, R132 ;  /* 0x00000010ab647825 */ /* 0x000fc400078e0084 */
[----:B------:R-:W4:Y:S02]  /*06a0*/  LDG.E.128 R116, desc[UR12][R116.64] ;  /* 0x0000000c74747981 */ /* 0x000f24000c1e1d00 */
[----:B------:R-:W-:Y:S02]  /*06b0*/  IMAD.WIDE.U32 R120, R121, 0x10, R136 ;  /* 0x0000001079787825 */ /* 0x000fe400078e0088 */
[----:B------:R-:W4:Y:S04]  /*06c0*/  LDG.E.128 R100, desc[UR12][R100.64] ;  /* 0x0000000c64647981 */ /* 0x000f28000c1e1d00 */
[----:B------:R-:W4:Y:S01]  /*06d0*/  LDG.E.128 R120, desc[UR12][R120.64] ;  /* 0x0000000c78787981 */ /* 0x000f22000c1e1d00 */
[----:B------:R-:W-:Y:S02]  /*06e0*/  IADD3 R129, PT, PT, R167, 0x500, RZ ;  /* 0x00000500a7817810 */ /* 0x000fe40007ffe0ff */
[----:B------:R-:W-:-:S03]  /*06f0*/  IADD3 R193, PT, PT, R169, 0x500, RZ ;  /* 0x00000500a9c17810 */ /* 0x000fc60007ffe0ff */
[----:B------:R-:W-:-:S04]  /*0700*/  IMAD.WIDE.U32 R128, R129, 0x10, R136 ;  /* 0x0000001081807825 */ /* 0x000fc800078e0088 */
[----:B------:R-:W-:Y:S02]  /*0710*/  IMAD.WIDE.U32 R124, R193, 0x10, R132 ;  /* 0x00000010c17c7825 */ /* 0x000fe400078e0084 */
[----:B------:R-:W4:Y:S04]  /*0720*/  LDG.E.128 R128, desc[UR12][R128.64] ;  /* 0x0000000c80807981 */ /* 0x000f28000c1e1d00 */
[----:B------:R-:W4:Y:S01]  /*0730*/  LDG.E.128 R124, desc[UR12][R124.64] ;  /* 0x0000000c7c7c7981 */ /* 0x000f22000c1e1d00 */
[----:B------:R-:W-:Y:S02]  /*0740*/  @P2 IADD3 R134, PT, PT, R192, -0x1, RZ ;  /* 0xffffffffc0862810 */ /* 0x000fe40007ffe0ff */
[----:B------:R-:W-:-:S03]  /*0750*/  IADD3 R211, PT, PT, R169, 0x600, RZ ;  /* 0x00000600a9d37810 */ /* 0x000fc60007ffe0ff */
[----:B0-----:R-:W-:Y:S01]  /*0760*/  @P2 IMAD R138, R134, R135, RZ ;  /* 0x00000087868a2224 */ /* 0x001fe200078e02ff */
[----:B------:R-:W-:Y:S01]  /*0770*/  IADD3 R167, PT, PT, R167, 0x600, RZ ;  /* 0x00000600a7a77810 */ /* 0x000fe20007ffe0ff */
[----:B------:R-:W-:-:S03]  /*0780*/  IMAD.WIDE.U32 R132, R211, 0x10, R132 ;  /* 0x00000010d3847825 */ /* 0x000fc600078e0084 */
[----:B------:R-:W-:Y:S01]  /*0790*/  @P2 SHF.R.S32.HI R139, RZ, 0x1f, R138 ;  /* 0x0000001fff8b2819 */ /* 0x000fe2000001148a */
[----:B------:R-:W-:Y:S01]  /*07a0*/  IMAD.WIDE.U32 R136, R167, 0x10, R136 ;  /* 0x00000010a7887825 */ /* 0x000fe200078e0088 */
[----:B------:R-:W-:Y:S01]  /*07b0*/  MOV R155, RZ ;  /* 0x000000ff009b7202 */ /* 0x000fe20000000f00 */
[----:B------:R-:W4:Y:S01]  /*07c0*/  LDG.E.128 R132, desc[UR12][R132.64] ;  /* 0x0000000c84847981 */ /* 0x000f22000c1e1d00 */
[----:B------:R-:W-:-:S04]  /*07d0*/  @P2 LEA.HI R139, R139, R138, RZ, 0x2 ;  /* 0x0000008a8b8b2211 */ /* 0x000fc800078f10ff */
[----:B------:R-:W-:Y:S02]  /*07e0*/  @P2 LEA.HI.SX32 R155, R139, R166, 0x1e ;  /* 0x000000a68b9b2211 */ /* 0x000fe400078ff2ff */
[----:B------:R-:W4:Y:S02]  /*07f0*/  LDG.E.128 R136, desc[UR12][R136.64] ;  /* 0x0000000c88887981 */ /* 0x000f24000c1e1d00 */
[C---:B------:R-:W-:Y:S02]  /*0800*/  IADD3 R195, PT, PT, R155.reuse, 0x100, RZ ;  /* 0x000001009bc37810 */ /* 0x040fe40007ffe0ff */
[C---:B------:R-:W-:Y:S02]  /*0810*/  IADD3 R197, PT, PT, R155.reuse, 0x200, RZ ;  /* 0x000002009bc57810 */ /* 0x040fe40007ffe0ff */
[C---:B------:R-:W-:Y:S02]  /*0820*/  IADD3 R201, PT, PT, R155.reuse, 0x300, RZ ;  /* 0x000003009bc97810 */ /* 0x040fe40007ffe0ff */
[----:B------:R-:W-:-:S02]  /*0830*/  IADD3 R203, PT, PT, R155, 0x400, RZ ;  /* 0x000004009bcb7810 */ /* 0x000fc40007ffe0ff */
[C---:B------:R-:W-:Y:S02]  /*0840*/  IADD3 R205, PT, PT, R155.reuse, 0x500, RZ ;  /* 0x000005009bcd7810 */ /* 0x040fe40007ffe0ff */
[C---:B------:R-:W-:Y:S01]  /*0850*/  IADD3 R207, PT, PT, R155.reuse, 0x600, RZ ;  /* 0x000006009bcf7810 */ /* 0x040fe20007ffe0ff */
[----:B-1----:R-:W-:-:S04]  /*0860*/  IMAD.WIDE.U32 R166, R155, 0x4, R164 ;  /* 0x000000049ba67825 */ /* 0x002fc800078e00a4 */
[--C-:B------:R-:W-:Y:S01]  /*0870*/  IMAD.WIDE.U32 R194, R195, 0x4, R164.reuse ;  /* 0x00000004c3c27825 */ /* 0x100fe200078e00a4 */
[----:B------:R-:W5:Y:S03]  /*0880*/  LDG.E R177, desc[UR12][R166.64] ;  /* 0x0000000ca6b17981 */ /* 0x000f66000c1e1900 */
[--C-:B------:R-:W-:Y:S01]  /*0890*/  IMAD.WIDE.U32 R196, R197, 0x4, R164.reuse ;  /* 0x00000004c5c47825 */ /* 0x100fe200078e00a4 */
[----:B------:R-:W5:Y:S03]  /*08a0*/  LDG.E R155, desc[UR12][R194.64] ;  /* 0x0000000cc29b7981 */ /* 0x000f66000c1e1900 */
[----:B------:R-:W-:-:S04]  /*08b0*/  IMAD.WIDE.U32 R200, R201, 0x4, R164 ;  /* 0x00000004c9c87825 */ /* 0x000fc800078e00a4 */
[----:B------:R-:W-:-:S04]  /*08c0*/  IMAD.WIDE.U32 R202, R203, 0x4, R164 ;  /* 0x00000004cbca7825 */ /* 0x000fc800078e00a4 */
[--C-:B------:R-:W-:Y:S01]  /*08d0*/  IMAD.WIDE.U32 R204, R205, 0x4, R164.reuse ;  /* 0x00000004cdcc7825 */ /* 0x100fe200078e00a4 */
[----:B------:R-:W5:Y:S03]  /*08e0*/  LDG.E R166, desc[UR12][R202.64] ;  /* 0x0000000ccaa67981 */ /* 0x000f66000c1e1900 */
[----:B------:R-:W-:Y:S01]  /*08f0*/  IMAD.WIDE.U32 R206, R207, 0x4, R164 ;  /* 0x00000004cfce7825 */ /* 0x000fe200078e00a4 */
[----:B------:R-:W5:Y:S04]  /*0900*/  LDG.E R167, desc[UR12][R204.64] ;  /* 0x0000000ccca77981 */ /* 0x000f68000c1e1900 */
[----:B------:R-:W5:Y:S04]  /*0910*/  LDG.E R164, desc[UR12][R196.64] ;  /* 0x0000000cc4a47981 */ /* 0x000f68000c1e1900 */
[----:B------:R-:W5:Y:S04]  /*0920*/  LDG.E R165, desc[UR12][R200.64] ;  /* 0x0000000cc8a57981 */ /* 0x000f68000c1e1900 */
[----:B------:R-:W5:Y:S01]  /*0930*/  LDG.E R168, desc[UR12][R206.64] ;  /* 0x0000000ccea87981 */ /* 0x000f62000c1e1900 */
[----:B------:R-:W-:-:S02]  /*0940*/  MOV R173, UR7 ;  /* 0x0000000700ad7c02 */ /* 0x000fc40008000f00 */
[----:B------:R-:W-:-:S04]  /*0950*/  ISETP.NE.U32.AND P0, PT, RZ, UR6, PT ;  /* 0x00000006ff007c0c */ /* 0x000fc8000bf05070 */
[----:B------:R-:W-:-:S13]  /*0960*/  ISETP.NE.AND.EX P0, PT, R173, RZ, PT, P0 ;  /* 0x000000ffad00720c */ /* 0x000fda0003f05300 */
[----:B------:R-:W0:Y:S08]  /*0970*/  @P0 LDC.64 R190, c[0x0][0x438] ;  /* 0x00010e00ffbe0b82 */ /* 0x000e300000000a00 */
[----:B------:R-:W1:Y:S08]  /*0980*/  @P0 LDC.64 R198, c[0x0][0x438] ;  /* 0x00010e00ffc60b82 */ /* 0x000e700000000a00 */
[----:B------:R-:W1:Y:S08]  /*0990*/  @P0 LDC.64 R188, c[0x0][0x438] ;  /* 0x00010e00ffbc0b82 */ /* 0x000e700000000a00 */
[----:B------:R-:W1:Y:S08]  /*09a0*/  @P0 LDC.64 R208, c[0x0][0x438] ;  /* 0x00010e00ffd00b82 */ /* 0x000e700000000a00 */
[----:B------:R-:W1:Y:S08]  /*09b0*/  @P0 LDC.64 R184, c[0x0][0x438] ;  /* 0x00010e00ffb80b82 */ /* 0x000e700000000a00 */
[----:B------:R-:W1:Y:S08]  /*09c0*/  @P0 LDC.64 R178, c[0x0][0x438] ;  /* 0x00010e00ffb20b82 */ /* 0x000e700000000a00 */
[----:B------:R-:W2:Y:S01]  /*09d0*/  @P0 LDC.64 R174, c[0x0][0x438] ;  /* 0x00010e00ffae0b82 */ /* 0x000ea20000000a00 */
[----:B0-----:R-:W-:-:S04]  /*09e0*/  @P0 IMAD.WIDE.U32 R190, R170, 0x10, R190 ;  /* 0x00000010aabe0825 */ /* 0x001fc800078e00be */
[----:B-1----:R-:W-:Y:S01]  /*09f0*/  @P0 IMAD.WIDE.U32 R170, R171, 0x10, R198 ;  /* 0x00000010abaa0825 */ /* 0x002fe200078e00c6 */
        /* <DEDUP_REMOVED lines=9> */
[----:B--2---:R-:W-:Y:S01]  /*0a90*/  @P0 IMAD.WIDE.U32 R174, R211, 0x10, R174 ;  /* 0x00000010d3ae0825 */ /* 0x004fe200078e00ae */
[----:B------:R-:W5:Y:S04]  /*0aa0*/  @P0 LDG.E.128 R8, desc[UR12][R178.64] ;  /* 0x0000000cb2080981 */ /* 0x000f68000c1e1d00 */
[----:B------:R0:W5:Y:S01]  /*0ab0*/  @P0 LDG.E.128 R4, desc[UR12][R174.64] ;  /* 0x0000000cae040981 */ /* 0x000162000c1e1d00 */
[----:B------:R-:W-:Y:S01]  /*0ac0*/  ISETP.NE.AND P0, PT, RZ, UR11, PT ;  /* 0x0000000bff007c0c */ /* 0x000fe2000bf05270 */
[----:B------:R-:W-:Y:S01]  /*0ad0*/  HADD2.F32 R169, -RZ, R140.H0_H0 ;  /* 0x2000008cffa97230 */ /* 0x000fe20000004100 */
[----:B------:R-:W-:-:S02]  /*0ae0*/  SHF.R.U64 R172, R140, 0x10, R141 ;  /* 0x000000108cac7819 */ /* 0x000fc4000000128d */
[----:B------:R-:W-:-:S03]  /*0af0*/  SHF.R.U32.HI R176, RZ, 0x10, R141 ;  /* 0x00000010ffb07819 */ /* 0x000fc6000001168d */
[----:B------:R-:W-:Y:S02]  /*0b00*/  HADD2.F32 R172, -RZ, R172.H0_H0 ;  /* 0x200000acffac7230 */ /* 0x000fe40000004100 */
[----:B------:R-:W-:Y:S02]  /*0b10*/  HADD2.F32 R176, -RZ, R176.H0_H0 ;  /* 0x200000b0ffb07230 */ /* 0x000fe40000004100 */
[----:B0-----:R-:W-:Y:S01]  /*0b20*/  HADD2.F32 R175, -RZ, R141.H0_H0 ;  /* 0x2000008dffaf7230 */ /* 0x001fe20000004100 */
[----:B------:R-:W-:-:S05]  /*0b30*/  FSEL R193, R3, RZ, !P0 ;  /* 0x000000ff03c17208 */ /* 0x000fca0004000000 */
[C---:B---3--:R-:W-:Y:S01]  /*0b40*/  FADD.FTZ R3, -R193.reuse, R180 ;  /* 0x000000b4c1037221 */ /* 0x048fe20000010100 */
[----:B------:R-:W-:-:S03]  /*0b50*/  FADD.FTZ R181, -R193, R181 ;  /* 0x000000b5c1b57221 */ /* 0x000fc60000010100 */
[----:B------:R-:W-:Y:S01]  /*0b60*/  FMUL.FTZ R3, R154, R3 ;  /* 0x000000039a037220 */ /* 0x000fe20000410000 */
[C---:B------:R-:W-:Y:S01]  /*0b70*/  FADD.FTZ R183, -R193.reuse, R183 ;  /* 0x000000b7c1b77221 */ /* 0x040fe20000010100 */
[----:B----4-:R-:W-:Y:S01]  /*0b80*/  FMUL.FTZ R170, R156, R169 ;  /* 0x000000a99caa7220 */ /* 0x010fe20000410000 */
[----:B------:R-:W-:Y:S01]  /*0b90*/  FADD.FTZ R60, R60, R156 ;  /* 0x0000009c3c3c7221 */ /* 0x000fe20000010000 */
[----:B------:R-:W-:Y:S01]  /*0ba0*/  FFMA.FTZ R32, R156, R3, R32 ;  /* 0x000000039c207223 */ /* 0x000fe20000010020 */
[C---:B------:R-:W-:Y:S01]  /*0bb0*/  FMUL.FTZ R156, R154.reuse, R181 ;  /* 0x000000b59a9c7220 */ /* 0x040fe20000410000 */
[----:B------:R-:W-:Y:S01]  /*0bc0*/  FADD.FTZ R171, -R193, R182 ;  /* 0x000000b6c1ab7221 */ /* 0x000fe20000010100 */
[C---:B------:R-:W-:Y:S01]  /*0bd0*/  FMUL.FTZ R174, R154.reuse, R183 ;  /* 0x000000b79aae7220 */ /* 0x040fe20000410000 */
        /* <DEDUP_REMOVED lines=8> */
[----:B------:R-:W-:Y:S01]  /*0c60*/  FMUL.FTZ R172, R158, R175 ;  /* 0x000000af9eac7220 */ /* 0x000fe20000410000 */
[----:B------:R-:W-:Y:S01]  /*0c70*/  FADD.FTZ R62, R62, R158 ;  /* 0x0000009e3e3e7221 */ /* 0x000fe20000010000 */
[----:B------:R-:W-:Y:S01]  /*0c80*/  FFMA.FTZ R34, R158, R157, R34 ;  /* 0x0000009d9e227223 */ /* 0x000fe20000010022 */
[----:B------:R-:W-:Y:S01]  /*0c90*/  SHF.R.U64 R158, R142, 0x10, R143 ;  /* 0x000000108e9e7819 */ /* 0x000fe2000000128f */
[----:B------:R-:W-:-:S02]  /*0ca0*/  HADD2.F32 R175, -RZ, R142.H0_H0 ;  /* 0x2000008effaf7230 */ /* 0x000fc40000004100 */
[----:B------:R-:W-:Y:S01]  /*0cb0*/  FMUL.FTZ R159, R154, R159 ;  /* 0x0000009f9a9f7220 */ /* 0x000fe20000410000 */
[----:B------:R-:W-:Y:S01]  /*0cc0*/  FADD.FTZ R56, R56, R96 ;  /* 0x0000006038387221 */ /* 0x000fe20000010000 */
[----:B------:R-:W-:Y:S02]  /*0cd0*/  HADD2.F32 R160, -RZ, R158.H0_H0 ;  /* 0x2000009effa07230 */ /* 0x000fe40000004100 */
[C---:B------:R-:W-:Y:S01]  /*0ce0*/  FMUL.FTZ R158, R96.reuse, R175 ;  /* 0x000000af609e7220 */ /* 0x040fe20000410000 */
[----:B------:R-:W-:Y:S01]  /*0cf0*/  FFMA.FTZ R84, R96, R159, R84 ;  /* 0x0000009f60547223 */ /* 0x000fe20000010054 */
[----:B------:R-:W-:Y:S01]  /*0d00*/  SHF.R.U32.HI R96, RZ, 0x10, R143 ;  /* 0x00000010ff607819 */ /* 0x000fe2000001168f */
[C---:B------:R-:W-:Y:S01]  /*0d10*/  FADD.FTZ R161, -R193.reuse, R161 ;  /* 0x000000a1c1a17221 */ /* 0x040fe20000010100 */
[----:B------:R-:W-:-:S03]  /*0d20*/  FADD.FTZ R179, -R193, R162 ;  /* 0x000000a2c1b37221 */ /* 0x000fc60000010100 */
[----:B------:R-:W-:Y:S02]  /*0d30*/  HADD2.F32 R96, -RZ, R96.H0_H0 ;  /* 0x20000060ff607230 */ /* 0x000fe40000004100 */
[----:B------:R-:W-:Y:S01]  /*0d40*/  FMUL.FTZ R162, R154, R161 ;  /* 0x000000a19aa27220 */ /* 0x000fe20000410000 */
[----:B------:R-:W-:Y:S01]  /*0d50*/  FADD.FTZ R181, -R193, R163 ;  /* 0x000000a3c1b57221 */ /* 0x000fe20000010100 */
[----:B------:R-:W-:Y:S02]  /*0d60*/  HADD2.F32 R161, -RZ, R143.H0_H0 ;  /* 0x2000008fffa17230 */ /* 0x000fe40000004100 */
[----:B------:R-:W-:Y:S01]  /*0d70*/  FMUL.FTZ R175, R99, R96 ;  /* 0x0000006063af7220 */ /* 0x000fe20000410000 */
[----:B------:R-:W-:Y:S01]  /*0d80*/  SHF.R.U64 R96, R144, 0x10, R145 ;  /* 0x0000001090607819 */ /* 0x000fe20000001291 */
[----:B------:R-:W-:Y:S01]  /*0d90*/  FMUL.FTZ R163, R154, R179 ;  /* 0x000000b39aa37220 */ /* 0x000fe20000410000 */
[----:B------:R-:W-:Y:S01]  /*0da0*/  FMUL.FTZ R161, R98, R161 ;  /* 0x000000a162a17220 */ /* 0x000fe20000410000 */
[----:B------:R-:W-:-:S02]  /*0db0*/  FADD.FTZ R58, R58, R98 ;  /* 0x000000623a3a7221 */ /* 0x000fc40000010000 */
[----:B------:R-:W-:Y:S01]  /*0dc0*/  FFMA.FTZ R86, R98, R163, R86 ;  /* 0x000000a362567223 */ /* 0x000fe20000010056 */
[----:B------:R-:W-:Y:S01]  /*0dd0*/  HADD2.F32 R96, -RZ, R96.H0_H0 ;  /* 0x20000060ff607230 */ /* 0x000fe20000004100 */
[----:B------:R-:W-:Y:S01]  /*0de0*/  SHF.R.U32.HI R98, RZ, 0x10, R145 ;  /* 0x00000010ff627819 */ /* 0x000fe20000011691 */
[----:B------:R-:W-:Y:S01]  /*0df0*/  FMUL.FTZ R160, R97, R160 ;  /* 0x000000a061a07220 */ /* 0x000fe20000410000 */
[----:B------:R-:W-:Y:S01]  /*0e00*/  FADD.FTZ R57, R57, R97 ;  /* 0x0000006139397221 */ /* 0x000fe20000010000 */
[----:B------:R-:W-:Y:S01]  /*0e10*/  FFMA.FTZ R85, R97, R162, R85 ;  /* 0x000000a261557223 */ /* 0x000fe20000010055 */
[----:B------:R-:W-:Y:S01]  /*0e20*/  FMUL.FTZ R176, R154, R181 ;  /* 0x000000b59ab07220 */ /* 0x000fe20000410000 */
[----:B------:R-:W-:Y:S02]  /*0e30*/  HADD2.F32 R97, -RZ, R144.H0_H0 ;  /* 0x20000090ff617230 */ /* 0x000fe40000004100 */
[----:B------:R-:W-:Y:S01]  /*0e40*/  FMUL.FTZ R181, R105, R96 ;  /* 0x0000006069b57220 */ /* 0x000fe20000410000 */
[----:B------:R-:W-:-:S02]  /*0e50*/  HADD2.F32 R96, -RZ, R98.H0_H0 ;  /* 0x20000062ff607230 */ /* 0x000fc40000004100 */
[----:B------:R-:W-:Y:S01]  /*0e60*/  FMUL.FTZ R178, R104, R97 ;  /* 0x0000006168b27220 */ /* 0x000fe20000410000 */
[----:B------:R-:W-:Y:S02]  /*0e70*/  HADD2.F32 R97, -RZ, R145.H0_H0 ;  /* 0x20000091ff617230 */ /* 0x000fe40000004100 */
[----:B------:R-:W-:Y:S01]  /*0e80*/  FMUL.FTZ R185, R107, R96 ;  /* 0x000000606bb97220 */ /* 0x000fe20000410000 */
[--C-:B------:R-:W-:Y:S01]  /*0e90*/  SHF.R.U64 R96, R146, 0x10, R147.reuse ;  /* 0x0000001092607819 */ /* 0x100fe20000001293 */
[C---:B------:R-:W-:Y:S01]  /*0ea0*/  FADD.FTZ R187, -R193.reuse, R108 ;  /* 0x0000006cc1bb7221 */ /* 0x040fe20000010100 */
[----:B------:R-:W-:Y:S01]  /*0eb0*/  FMUL.FTZ R182, R106, R97 ;  /* 0x000000616ab67220 */ /* 0x000fe20000410000 */
[----:B------:R-:W-:Y:S02]  /*0ec0*/  HADD2.F32 R97, -RZ, R146.H0_H0 ;  /* 0x20000092ff617230 */ /* 0x000fe40000004100 */
[----:B------:R-:W-:Y:S01]  /*0ed0*/  FMUL.FTZ R187, R154, R187 ;  /* 0x000000bb9abb7220 */ /* 0x000fe20000410000 */
[----:B------:R-:W-:Y:S01]  /*0ee0*/  HADD2.F32 R96, -RZ, R96.H0_H0 ;  /* 0x20000060ff607230 */ /* 0x000fe20000004100 */
[----:B------:R-:W-:Y:S01]  /*0ef0*/  SHF.R.U32.HI R98, RZ, 0x10, R147 ;  /* 0x00000010ff627819 */ /* 0x000fe20000011693 */
[----:B------:R-:W-:Y:S01]  /*0f00*/  FADD.FTZ R109, -R193, R109 ;  /* 0x0000006dc16d7221 */ /* 0x000fe20000010100 */
[----:B------:R-:W-:Y:S01]  /*0f10*/  FMUL.FTZ R186, R112, R97 ;  /* 0x0000006170ba7220 */ /* 0x000fe20000410000 */
[----:B------:R-:W-:Y:S01]  /*0f20*/  FADD.FTZ R48, R48, R112 ;  /* 0x0000007030307221 */ /* 0x000fe20000010000 */
[----:B------:R-:W-:Y:S01]  /*0f30*/  FFMA.FTZ R76, R112, R187, R76 ;  /* 0x000000bb704c7223 */ /* 0x000fe2000001004c */
[----:B------:R-:W-:Y:S01]  /*0f40*/  FMUL.FTZ R112, R113, R96 ;  /* 0x0000006071707220 */ /* 0x000fe20000410000 */
[----:B------:R-:W-:-:S02]  /*0f50*/  HADD2.F32 R96, -RZ, R98.H0_H0 ;  /* 0x20000062ff607230 */ /* 0x000fc40000004100 */
[C---:B------:R-:W-:Y:S01]  /*0f60*/  FADD.FTZ R111, -R193.reuse, R111 ;  /* 0x0000006fc16f7221 */ /* 0x040fe20000010100 */
[C---:B------:R-:W-:Y:S01]  /*0f70*/  FMUL.FTZ R188, R154.reuse, R109 ;  /* 0x0000006d9abc7220 */ /* 0x040fe20000410000 */
[----:B------:R-:W-:Y:S02]  /*0f80*/  HADD2.F32 R97, -RZ, R147.H0_H0 ;  /* 0x20000093ff617230 */ /* 0x000fe40000004100 */
[----:B------:R-:W-:Y:S01]  /*0f90*/  FADD.FTZ R189, -R193, R110 ;  /* 0x0000006ec1bd7221 */ /* 0x000fe20000010100 */
[----:B------:R-:W-:Y:S01]  /*0fa0*/  FADD.FTZ R49, R49, R113 ;  /* 0x0000007131317221 */ /* 0x000fe20000010000 */
[----:B------:R-:W-:Y:S01]  /*0fb0*/  FFMA.FTZ R77, R113, R188, R77 ;  /* 0x000000bc714d7223 */ /* 0x000fe2000001004d */
[----:B------:R-:W-:Y:S01]  /*0fc0*/  FMUL.FTZ R190, R154, R111 ;  /* 0x0000006f9abe7220 */ /* 0x000fe20000410000 */
[----:B------:R-:W-:Y:S01]  /*0fd0*/  FMUL.FTZ R191, R115, R96 ;  /* 0x0000006073bf7220 */ /* 0x000fe20000410000 */
[----:B------:R-:W-:Y:S01]  /*0fe0*/  FMUL.FTZ R113, R114, R97 ;  /* 0x0000006172717220 */ /* 0x000fe20000410000 */
[----:B------:R-:W-:Y:S01]  /*0ff0*/  SHF.R.U64 R96, R148, 0x10, R149 ;  /* 0x0000001094607819 */ /* 0x000fe20000001295 */
[----:B------:R-:W-:Y:S01]  /*1000*/  FMUL.FTZ R189, R154, R189 ;  /* 0x000000bd9abd7220 */ /* 0x000fe20000410000 */
[----:B------:R-:W-:-:S02]  /*1010*/  HADD2.F32 R97, -RZ, R148.H0_H0 ;  /* 0x20000094ff617230 */ /* 0x000fc40000004100 */
[----:B------:R-:W-:Y:S01]  /*1020*/  FADD.FTZ R51, R51, R115 ;  /* 0x0000007333337221 */ /* 0x000fe20000010000 */
[----:B------:R-:W-:Y:S01]  /*1030*/  FFMA.FTZ R79, R115, R190, R79 ;  /* 0x000000be734f7223 */ /* 0x000fe2000001004f */
[C---:B------:R-:W-:Y:S01]  /*1040*/  FADD.FTZ R115, -R193.reuse, R116 ;  /* 0x00000074c1737221 */ /* 0x040fe20000010100 */
[----:B------:R-:W-:Y:S01]  /*1050*/  FADD.FTZ R50, R50, R114 ;  /* 0x0000007232327221 */ /* 0x000fe20000010000 */
[----:B------:R-:W-:Y:S01]  /*1060*/  FFMA.FTZ R78, R114, R189, R78 ;  /* 0x000000bd724e7223 */ /* 0x000fe2000001004e */
[----:B------:R-:W-:Y:S02]  /*1070*/  HADD2.F32 R116, -RZ, R96.H0_H0 ;  /* 0x20000060ff747230 */ /* 0x000fe40000004100 */
[C---:B------:R-:W-:Y:S01]  /*1080*/  FADD.FTZ R101, -R193.reuse, R101 ;  /* 0x00000065c1657221 */ /* 0x040fe20000010100 */
[----:B------:R-:W-:Y:S01]  /*1090*/  FMUL.FTZ R114, R120, R97 ;  /* 0x0000006178727220 */ /* 0x000fe20000410000 */
[----:B------:R-:W-:Y:S01]  /*10a0*/  SHF.R.U32.HI R96, RZ, 0x10, R149 ;  /* 0x00000010ff607819 */ /* 0x000fe20000011695 */
[----:B------:R-:W-:Y:S01]  /*10b0*/  FADD.FTZ R117, -R193, R117 ;  /* 0x00000075c1757221 */ /* 0x000fe20000010100 */
[----:B------:R-:W-:-:S02]  /*10c0*/  HADD2.F32 R97, -RZ, R149.H0_H0 ;  /* 0x20000095ff617230 */ /* 0x000fc40000004100 */
[----:B------:R-:W-:Y:S01]  /*10d0*/  FADD.FTZ R59, R59, R99 ;  /* 0x000000633b3b7221 */ /* 0x000fe20000010000 */
[----:B------:R-:W-:Y:S01]  /*10e0*/  FFMA.FTZ R87, R99, R176, R87 ;  /* 0x000000b063577223 */ /* 0x000fe20000010057 */
[C---:B------:R-:W-:Y:S01]  /*10f0*/  FMUL.FTZ R180, R154.reuse, R101 ;  /* 0x000000659ab47220 */ /* 0x040fe20000410000 */
[C---:B------:R-:W-:Y:S01]  /*1100*/  FADD.FTZ R99, -R193.reuse, R118 ;  /* 0x00000076c1637221 */ /* 0x040fe20000010100 */
[C---:B------:R-:W-:Y:S01]  /*1110*/  FMUL.FTZ R115, R154.reuse, R115 ;  /* 0x000000739a737220 */ /* 0x040fe20000410000 */
[----:B------:R-:W-:Y:S01]  /*1120*/  FADD.FTZ R101, -R193, R119 ;  /* 0x00000077c1657221 */ /* 0x000fe20000010100 */
[----:B------:R-:W-:Y:S01]  /*1130*/  FMUL.FTZ R118, R154, R117 ;  /* 0x000000759a767220 */ /* 0x000fe20000410000 */
[----:B------:R-:W-:Y:S02]  /*1140*/  HADD2.F32 R96, -RZ, R96.H0_H0 ;  /* 0x20000060ff607230 */ /* 0x000fe40000004100 */
[----:B------:R-:W-:Y:S01]  /*1150*/  FMUL.FTZ R117, R122, R97 ;  /* 0x000000617a757220 */ /* 0x000fe20000410000 */
[----:B------:R-:W-:Y:S01]  /*1160*/  FADD.FTZ R98, RZ, R170 ;  /* 0x000000aaff627221 */ /* 0x000fe20000010000 */
[----:B------:R-:W-:Y:S01]  /*1170*/  FFMA.FTZ R97, R3, R170, RZ ;  /* 0x000000aa03617223 */ /* 0x000fe200000100ff */
[----:B------:R-:W-:Y:S01]  /*1180*/  FADD.FTZ R44, R44, R120 ;  /* 0x000000782c2c7221 */ /* 0x000fe20000010000 */
[----:B------:R-:W-:Y:S01]  /*1190*/  FFMA.FTZ R72, R120, R115, R72 ;  /* 0x0000007378487223 */ /* 0x000fe20000010048 */
        /* <DEDUP_REMOVED lines=30> */
[----:B------:R-:W-:Y:S01]  /*1380*/  FADD.FTZ R105, R181, R98 ;  /* 0x00000062b5697221 */ /* 0x000fe20000010000 */
[C---:B------:R-:W-:Y:S01]  /*1390*/  FADD.FTZ R103, -R193.reuse, R103 ;  /* 0x00000067c1677221 */ /* 0x040fe20000010100 */
[----:B------:R-:W-:Y:S01]  /*13a0*/  FMUL.FTZ R183, R154, R183 ;  /* 0x000000b79ab77220 */ /* 0x000fe20000410000 */
[----:B------:R-:W-:Y:S01]  /*13b0*/  FMUL.FTZ R122, R128, R99 ;  /* 0x00000063807a7220 */ /* 0x000fe20000410000 */
[----:B------:R-:W-:Y:S01]  /*13c0*/  FFMA.FTZ R96, R180, R181, R97 ;  /* 0x000000b5b4607223 */ /* 0x000fe20000010061 */
[----:B------:R-:W-:Y:S01]  /*13d0*/  FADD.FTZ R125, -R193, R125 ;  /* 0x0000007dc17d7221 */ /* 0x000fe20000010100 */
[----:B------:R-:W-:-:S02]  /*13e0*/  HADD2.F32 R99, -RZ, R151.H0_H0 ;  /* 0x20000097ff637230 */ /* 0x000fc40000004100 */
[----:B------:R-:W-:Y:S01]  /*13f0*/  FADD.FTZ R98, R182, R105 ;  /* 0x00000069b6627221 */ /* 0x000fe20000010000 */
[C---:B------:R-:W-:Y:S01]  /*1400*/  FMUL.FTZ R184, R154.reuse, R103 ;  /* 0x000000679ab87220 */ /* 0x040fe20000410000 */
[----:B------:R-:W-:Y:S01]  /*1410*/  FADD.FTZ R101, -R193, R126 ;  /* 0x0000007ec1657221 */ /* 0x000fe20000010100 */
        /* <DEDUP_REMOVED lines=18> */
[----:B------:R-:W-:Y:S01]  /*1540*/  FADD.FTZ R123, -R193, R124 ;  /* 0x0000007cc17b7221 */ /* 0x000fe20000010100 */
[----:B------:R-:W-:Y:S01]  /*1550*/  FFMA.FTZ R96, R118, R116, R97 ;  /* 0x0000007476607223 */ /* 0x000fe20000010061 */
[----:B------:R-:W-:Y:S01]  /*1560*/  SHF.R.U64 R124, R150, 0x10, R151 ;  /* 0x00000010967c7819 */ /* 0x000fe20000001297 */
[----:B------:R-:W-:Y:S01]  /*1570*/  FADD.FTZ R98, R117, R98 ;  /* 0x0000006275627221 */ /* 0x000fe20000010000 */
[----:B------:R-:W-:Y:S01]  /*1580*/  FMUL.FTZ R123, R154, R123 ;  /* 0x0000007b9a7b7220 */ /* 0x000fe20000410000 */
[----:B------:R-:W-:Y:S01]  /*1590*/  FFMA.FTZ R97, R119, R117, R96 ;  /* 0x0000007577617223 */ /* 0x000fe20000010060 */
[----:B------:R-:W-:Y:S01]  /*15a0*/  SHF.R.U64 R100, R152, 0x10, R153 ;  /* 0x0000001098647819 */ /* 0x000fe20000001299 */
[----:B------:R-:W-:-:S02]  /*15b0*/  HADD2.F32 R124, -RZ, R124.H0_H0 ;  /* 0x2000007cff7c7230 */ /* 0x000fc40000004100 */
[----:B------:R-:W-:Y:S01]  /*15c0*/  FADD.FTZ R99, R121, R98 ;  /* 0x0000006279637221 */ /* 0x000fe20000010000 */
[----:B------:R-:W-:Y:S01]  /*15d0*/  FADD.FTZ R40, R40, R128 ;  /* 0x0000008028287221 */ /* 0x000fe20000010000 */
[----:B------:R-:W-:Y:S01]  /*15e0*/  FFMA.FTZ R68, R128, R123, R68 ;  /* 0x0000007b80447223 */ /* 0x000fe20000010044 */
[----:B------:R-:W-:Y:S01]  /*15f0*/  FFMA.FTZ R98, R120, R121, R97 ;  /* 0x0000007978627223 */ /* 0x000fe20000010061 */
[----:B------:R-:W-:Y:S01]  /*1600*/  FADD.FTZ R103, -R193, R127 ;  /* 0x0000007fc1677221 */ /* 0x000fe20000010100 */
[----:B------:R-:W-:Y:S01]  /*1610*/  SHF.R.U32.HI R128, RZ, 0x10, R151 ;  /* 0x00000010ff807819 */ /* 0x000fe20000011697 */
        /* <DEDUP_REMOVED lines=8> */
[----:B------:R-:W-:Y:S01]  /*16a0*/  FADD.FTZ R101, -R193, R133 ;  /* 0x00000085c1657221 */ /* 0x000fe20000010100 */
[----:B------:R-:W-:Y:S01]  /*16b0*/  FMUL.FTZ R130, R154, R103 ;  /* 0x000000679a827220 */ /* 0x000fe20000410000 */
[----:B------:R-:W-:Y:S01]  /*16c0*/  FMUL.FTZ R133, R137, R96 ;  /* 0x0000006089857220 */ /* 0x000fe20000410000 */
[----:B------:R-:W-:Y:S01]  /*16d0*/  FADD.FTZ R98, R124, R99 ;  /* 0x000000637c627221 */ /* 0x000fe20000010000 */
[----:B------:R-:W-:Y:S01]  /*16e0*/  FFMA.FTZ R96, R126, R124, R97 ;  /* 0x0000007c7e607223 */ /* 0x000fe20000010061 */
[----:B------:R-:W-:Y:S01]  /*16f0*/  FADD.FTZ R41, R41, R129 ;  /* 0x0000008129297221 */ /* 0x000fe20000010000 */
[----:B------:R-:W-:Y:S01]  /*1700*/  FFMA.FTZ R69, R129, R126, R69 ;  /* 0x0000007e81457223 */ /* 0x000fe20000010045 */
[----:B------:R-:W-:Y:S01]  /*1710*/  HADD2.F32 R129, -RZ, R152.H0_H0 ;  /* 0x20000098ff817230 */ /* 0x000fe20000004100 */
[----:B------:R-:W-:Y:S01]  /*1720*/  SHF.R.U32.HI R100, RZ, 0x10, R153 ;  /* 0x00000010ff647819 */ /* 0x000fe20000011699 */
[----:B------:R-:W-:Y:S01]  /*1730*/  FMUL.FTZ R128, R131, R128 ;  /* 0x0000008083807220 */ /* 0x000fe20000410000 */
[----:B------:R-:W-:Y:S01]  /*1740*/  FADD.FTZ R43, R43, R131 ;  /* 0x000000832b2b7221 */ /* 0x000fe20000010000 */
[----:B------:R-:W-:Y:S01]  /*1750*/  FFMA.FTZ R71, R131, R130, R71 ;  /* 0x0000008283477223 */ /* 0x000fe20000010047 */
[----:B------:R-:W-:Y:S01]  /*1760*/  FADD.FTZ R99, R125, R98 ;  /* 0x000000627d637221 */ /* 0x000fe20000010000 */
[----:B------:R-:W-:Y:S01]  /*1770*/  FADD.FTZ R131, -R193, R132 ;  /* 0x00000084c1837221 */ /* 0x000fe20000010100 */
[----:B------:R-:W-:Y:S01]  /*1780*/  FFMA.FTZ R97, R127, R125, R96 ;  /* 0x0000007d7f617223 */ /* 0x000fe20000010060 */
[----:B------:R-:W-:Y:S01]  /*1790*/  FMUL.FTZ R129, R136, R129 ;  /* 0x0000008188817220 */ /* 0x000fe20000410000 */
[----:B------:R-:W-:-:S02]  /*17a0*/  HADD2.F32 R98, -RZ, R100.H0_H0 ;  /* 0x20000064ff627230 */ /* 0x000fc40000004100 */
[----:B------:R-:W-:Y:S01]  /*17b0*/  FADD.FTZ R96, R128, R99 ;  /* 0x0000006380607221 */ /* 0x000fe20000010000 */
[----:B------:R-:W-:Y:S01]  /*17c0*/  FMUL.FTZ R131, R154, R131 ;  /* 0x000000839a837220 */ /* 0x000fe20000410000 */
[----:B------:R-:W-:Y:S01]  /*17d0*/  FFMA.FTZ R100, R130, R128, R97 ;  /* 0x0000008082647223 */ /* 0x000fe20000010061 */
[----:B------:R-:W-:Y:S01]  /*17e0*/  FADD.FTZ R103, -R193, R134 ;  /* 0x00000086c1677221 */ /* 0x000fe20000010100 */
[----:B------:R-:W-:Y:S02]  /*17f0*/  HADD2.F32 R105, -RZ, R153.H0_H0 ;  /* 0x20000099ff697230 */ /* 0x000fe40000004100 */
[----:B------:R-:W-:Y:S01]  /*1800*/  FADD.FTZ R96, R129, R96 ;  /* 0x0000006081607221 */ /* 0x000fe20000010000 */
[----:B------:R-:W-:Y:S01]  /*1810*/  FMUL.FTZ R134, R154, R101 ;  /* 0x000000659a867220 */ /* 0x000fe20000410000 */
[----:B------:R-:W-:Y:S01]  /*1820*/  FFMA.FTZ R97, R131, R129, R100 ;  /* 0x0000008183617223 */ /* 0x000fe20000010064 */
[----:B------:R-:W-:Y:S01]  /*1830*/  FADD.FTZ R193, -R193, R135 ;  /* 0x00000087c1c17221 */ /* 0x000fe20000010100 */
[----:B------:R-:W-:Y:S01]  /*1840*/  FADD.FTZ R99, R96, R133 ;  /* 0x0000008560637221 */ /* 0x000fe20000010000 */
[----:B------:R-:W-:Y:S01]  /*1850*/  FMUL.FTZ R132, R138, R105 ;  /* 0x000000698a847220 */ /* 0x000fe20000410000 */
[----:B------:R-:W-:Y:S01]  /*1860*/  FMUL.FTZ R135, R154, R103 ;  /* 0x000000679a877220 */ /* 0x000fe20000410000 */
        /* <DEDUP_REMOVED lines=22> */
.L_x_12512:
[----:B-----5:R-:W-:Y:S01]  /*19d0*/  ISETP.GE.AND P2, PT, R192, 0x1, PT ;  /* 0x00000001c000780c */ /* 0x020fe20003f46270 */
[----:B------:R-:W-:Y:S01]  /*19e0*/  HFMA2 R99, -RZ, RZ, 0, 0 ;  /* 0x00000000ff637431 */ /* 0x000fe200000001ff */
[----:B------:R-:W-:Y:S02]  /*19f0*/  MOV R173, UR7 ;  /* 0x0000000700ad7c02 */ /* 0x000fe40008000f00 */
[----:B------:R-:W-:-:S04]  /*1a00*/  ISETP.NE.U32.AND P0, PT, RZ, UR6, PT ;  /* 0x00000006ff007c0c */ /* 0x000fc8000bf05070 */
[----:B------:R-:W-:-:S05]  /*1a10*/  ISETP.NE.AND.EX P0, PT, R173, RZ, PT, P0 ;  /* 0x000000ffad00720c */ /* 0x000fca0003f05300 */
[----:B------:R-:W-:Y:S08]  /*1a20*/  @!P2 BRA `(.L_x_12514) ;  /* 0x000000000018a947 */ /* 0x000ff00003800000 */
[----:B------:R-:W1:Y:S01]  /*1a30*/  S2R R98, SR_TID.X ;  /* 0x0000000000627919 */ /* 0x000e620000002100 */
[----:B------:R-:W-:-:S05]  /*1a40*/  IADD3 R96, PT, PT, R192, -0x1, RZ ;  /* 0xffffffffc0607810 */ /* 0x000fca0007ffe0ff */
[----:B------:R-:W-:-:S05]  /*1a50*/  IMAD R96, R96, UR15, RZ ;  /* 0x0000000f60607c24 */ /* 0x000fca000f8e02ff */
[----:B------:R-:W-:-:S04]  /*1a60*/  SHF.R.S32.HI R97, RZ, 0x1f, R96 ;  /* 0x0000001fff617819 */ /* 0x000fc80000011460 */
[----:B------:R-:W-:-:S04]  /*1a70*/  LEA.HI R97, R97, R96, RZ, 0x2 ;  /* 0x0000006061617211 */ /* 0x000fc800078f10ff */
[----:B-1----:R-:W-:-:S07]  /*1a80*/  LEA.HI.SX32 R99, R97, R98, 0x1e ;  /* 0x0000006261637211 */ /* 0x002fce00078ff2ff */
.L_x_12514:
[----:B------:R-:W-:Y:S01]  /*1a90*/  CS2R R110, SRZ ;  /* 0x00000000006e7805 */ /* 0x000fe2000001ff00 */
[----:B------:R-:W-:Y:S06]  /*1aa0*/  @P0 BRA `(.L_x_12515) ;  /* 0x0000000000580947 */ /* 0x000fec0003800000 */
[----:B------:R-:W1:Y:S01]  /*1ab0*/  LDC.64 R96, c[0x0][0x3b0] ;  /* 0x0000ec00ff607b82 */ /* 0x000e620000000a00 */
[C---:B------:R-:W-:Y:S02]  /*1ac0*/  IADD3 R109, PT, PT, R99.reuse, 0x100, RZ ;  /* 0x00000100636d7810 */ /* 0x040fe40007ffe0ff */
[C---:B------:R-:W-:Y:S02]  /*1ad0*/  IADD3 R107, PT, PT, R99.reuse, 0x200, RZ ;  /* 0x00000200636b7810 */ /* 0x040fe40007ffe0ff */
[C---:B------:R-:W-:Y:S02]  /*1ae0*/  IADD3 R105, PT, PT, R99.reuse, 0x300, RZ ;  /* 0x0000030063697810 */ /* 0x040fe40007ffe0ff */
[C---:B------:R-:W-:Y:S02]  /*1af0*/  IADD3 R103, PT, PT, R99.reuse, 0x400, RZ ;  /* 0x0000040063677810 */ /* 0x040fe40007ffe0ff */
[C---:B------:R-:W-:Y:S02]  /*1b00*/  IADD3 R101, PT, PT, R99.reuse, 0x500, RZ ;  /* 0x0000050063657810 */ /* 0x040fe40007ffe0ff */
[----:B0-----:R-:W-:Y:S01]  /*1b10*/  IADD3 R139, PT, PT, R99, 0x600, RZ ;  /* 0x00000600638b7810 */ /* 0x001fe20007ffe0ff */
        /* <DEDUP_REMOVED lines=15> */
.L_x_12515:
[----:B------:R-:W1:Y:S01]  /*1c10*/  S2R R8, SR_TID.X ;  /* 0x0000000000087919 */ /* 0x000e620000002100 */
[----:B------:R-:W-:Y:S01]  /*1c20*/  IMAD R4, R0, UR15, RZ ;  /* 0x0000000f00047c24 */ /* 0x000fe2000f8e02ff */
[----:B------:R-:W2:Y:S01]  /*1c30*/  LDC.64 R6, c[0x0][0x3b0] ;  /* 0x0000ec00ff067b82 */ /* 0x000ea20000000a00 */
        /* <DEDUP_REMOVED lines=8> */
[----:B--2---:R-:W-:-:S04]  /*1cc0*/  IMAD.WIDE.U32 R10, R11, 0x4, R6 ;  /* 0x000000040b0a7825 */ /* 0x004fc800078e0006 */
[--C-:B------:R-:W-:Y:S01]  /*1cd0*/  IMAD.WIDE.U32 R12, R13, 0x4, R6.reuse ;  /* 0x000000040d0c7825 */ /* 0x100fe200078e0006 */
[----:B------:R2:W5:Y:S01]  /*1ce0*/  LDG.E R155, desc[UR12][R10.64] ;  /* 0x0000000c0a9b7981 */ /* 0x000562000c1e1900 */
[----:B-1----:R-:W-:Y:S02]  /*1cf0*/  LEA.HI.SX32 R29, R5, R8, 0x1e ;  /* 0x00000008051d7211 */ /* 0x002fe400078ff2ff */
[----:B------:R-:W1:Y:S01]  /*1d00*/  LDC.64 R4, c[0x0][0x438] ;  /* 0x00010e00ff047b82 */ /* 0x000e620000000a00 */
        /* <DEDUP_REMOVED lines=10> */
[----:B--2---:R-:W-:Y:S01]  /*1db0*/  IADD3 R11, PT, PT, R29, 0x500, RZ ;  /* 0x000005001d0b7810 */ /* 0x004fe20007ffe0ff */
[----:B------:R-:W5:Y:S02]  /*1dc0*/  LDG.E R167, desc[UR12][R18.64] ;  /* 0x0000000c12a77981 */ /* 0x000f64000c1e1900 */
[----:B------:R-:W-:Y:S01]  /*1dd0*/  IMAD.WIDE.U32 R6, R21, 0x4, R6 ;  /* 0x0000000415067825 */ /* 0x000fe200078e0006 */
[C---:B------:R-:W-:Y:S01]  /*1de0*/  IADD3 R21, PT, PT, R29.reuse, 0x200, RZ ;  /* 0x000002001d157810 */ /* 0x040fe20007ffe0ff */
[----:B------:R2:W5:Y:S01]  /*1df0*/  LDG.E R177, desc[UR12][R8.64] ;  /* 0x0000000c08b17981 */ /* 0x000562000c1e1900 */
[----:B------:R-:W-:-:S03]  /*1e00*/  IADD3 R31, PT, PT, R29, 0x600, RZ ;  /* 0x000006001d1f7810 */ /* 0x000fc60007ffe0ff */
[----:B------:R4:W5:Y:S01]  /*1e10*/  LDG.E R168, desc[UR12][R6.64] ;  /* 0x0000000c06a87981 */ /* 0x000962000c1e1900 */
[----:B-1----:R-:W-:-:S04]  /*1e20*/  IMAD.WIDE.U32 R28, R29, 0x10, R4 ;  /* 0x000000101d1c7825 */ /* 0x002fc800078e0004 */
[----:B------:R-:W-:-:S04]  /*1e30*/  IMAD.WIDE.U32 R24, R25, 0x10, R4 ;  /* 0x0000001019187825 */ /* 0x000fc800078e0004 */
[----:B------:R-:W-:-:S04]  /*1e40*/  IMAD.WIDE.U32 R20, R21, 0x10, R4 ;  /* 0x0000001015147825 */ /* 0x000fc800078e0004 */
[--C-:B---3--:R-:W-:Y:S02]  /*1e50*/  IMAD.WIDE.U32 R16, R23, 0x10, R4.reuse ;  /* 0x0000001017107825 */ /* 0x108fe400078e0004 */
[----:B------:R-:W5:Y:S02]  /*1e60*/  LDG.E.128 R20, desc[UR12][R20.64] ;  /* 0x0000000c14147981 */ /* 0x000f64000c1e1d00 */
[--C-:B------:R-:W-:Y:S02]  /*1e70*/  IMAD.WIDE.U32 R12, R27, 0x10, R4.reuse ;  /* 0x000000101b0c7825 */ /* 0x100fe400078e0004 */
[----:B------:R-:W5:Y:S02]  /*1e80*/  LDG.E.128 R24, desc[UR12][R24.64] ;  /* 0x0000000c18187981 */ /* 0x000f64000c1e1d00 */
[--C-:B--2---:R-:W-:Y:S02]  /*1e90*/  IMAD.WIDE.U32 R8, R11, 0x10, R4.reuse ;  /* 0x000000100b087825 */ /* 0x104fe400078e0004 */
[----:B------:R-:W5:Y:S02]  /*1ea0*/  LDG.E.128 R16, desc[UR12][R16.64] ;  /* 0x0000000c10107981 */ /* 0x000f64000c1e1d00 */
[----:B------:R-:W-:-:S02]  /*1eb0*/  IMAD.WIDE.U32 R4, R31, 0x10, R4 ;  /* 0x000000101f047825 */ /* 0x000fc400078e0004 */
[----:B------:R-:W5:Y:S04]  /*1ec0*/  LDG.E.128 R28, desc[UR12][R28.64] ;  /* 0x0000000c1c1c7981 */ /* 0x000f68000c1e1d00 */
[----:B------:R-:W5:Y:S04]  /*1ed0*/  LDG.E.128 R12, desc[UR12][R12.64] ;  /* 0x0000000c0c0c7981 */ /* 0x000f68000c1e1d00 */
[----:B------:R-:W5:Y:S04]  /*1ee0*/  LDG.E.128 R8, desc[UR12][R8.64] ;  /* 0x0000000c08087981 */ /* 0x000f68000c1e1d00 */
[----:B----4-:R-:W5:Y:S02]  /*1ef0*/  LDG.E.128 R4, desc[UR12][R4.64] ;  /* 0x0000000c04047981 */ /* 0x010f64000c1e1d00 */
.L_x_12513:
[----:B-1----:R-:W1:Y:S01]  /*1f00*/  SHFL.DOWN PT, R97, R110, 0x10, 0x1f ;  /* 0x0a001f006e617f89 */ /* 0x002e6200000e0000 */
[----:B------:R-:W-:Y:S03]  /*1f10*/  BSSY.RECONVERGENT B0, `(.L_x_12516) ;  /* 0x000001f000007945 */ /* 0x000fe60003800200 */
[----:B------:R-:W2:Y:S01]  /*1f20*/  SHFL.DOWN PT, R96, R111, 0x10, 0x1f ;  /* 0x0a001f006f607f89 */ /* 0x000ea200000e0000 */
[----:B0-----:R-:W0:Y:S01]  /*1f30*/  S2R R138, SR_TID.X ;  /* 0x00000000008a7919 */ /* 0x001e220000002100 */
[----:B-1----:R-:W-:Y:S01]  /*1f40*/  FADD.FTZ R97, R97, R110 ;  /* 0x0000006e61617221 */ /* 0x002fe20000010000 */
[----:B--2---:R-:W-:-:S04]  /*1f50*/  FADD.FTZ R96, R96, R111 ;  /* 0x0000006f60607221 */ /* 0x004fc80000010000 */
        /* <DEDUP_REMOVED lines=26> */
.L_x_12517:
[----:B------:R-:W-:Y:S05]  /*2100*/  BSYNC.RECONVERGENT B0 ;  /* 0x0000000000007941 */ /* 0x000fea0003800200 */
.L_x_12516:
        /* <DEDUP_REMOVED lines=33> */
[----:B------:R-:W-:Y:S02]  /*2320*/  @P2 LEA.HI R99, R99, R192, RZ, 0x2 ;  /* 0x000000c063632211 */ /* 0x000fe400078f10ff */
[----:B--2---:R-:W-:Y:S01]  /*2330*/  FADD.FTZ R139, R139, R104 ;  /* 0x000000688b8b7221 */ /* 0x004fe20000010000 */
[----:B------:R-:W-:Y:S01]  /*2340*/  FADD.FTZ R96, R96, R105 ;  /* 0x0000006960607221 */ /* 0x000fe20000010000 */
[----:B------:R-:W-:-:S02]  /*2350*/  MOV R105, RZ ;  /* 0x000000ff00697202 */ /* 0x000fc40000000f00 */
[----:B------:R-:W-:Y:S01]  /*2360*/  FADD.FTZ R139, R106, R139 ;  /* 0x0000008b6a8b7221 */ /* 0x000fe20000010000 */
[----:B------:R-:W-:Y:S01]  /*2370*/  FADD.FTZ R96, R107, R96 ;  /* 0x000000606b607221 */ /* 0x000fe20000010000 */
[----:B------:R-:W-:Y:S02]  /*2380*/  LEA.HI R107, R98, R97, RZ, 0x2 ;  /* 0x00000061626b7211 */ /* 0x000fe400078f10ff */
        /* <DEDUP_REMOVED lines=25> */
.L_x_12520:
        /* <DEDUP_REMOVED lines=10> */
.L_x_12521:
        /* <DEDUP_REMOVED lines=10> */
.L_x_12522:
        /* <DEDUP_REMOVED lines=11> */
.L_x_12519:
        /* <DEDUP_REMOVED lines=27> */
.L_x_12524:
        /* <DEDUP_REMOVED lines=10> */
.L_x_12525:
        /* <DEDUP_REMOVED lines=10> */
.L_x_12526:
[----:B------:R-:W-:Y:S05]  /*2a00*/  @!P2 BRA `(.L_x_12523) ;  /* 0x00000004004ca947 */ /* 0x000fea0003800000 */
[----:B------:R-:W-:Y:S01]  /*2a10*/  FMUL.FTZ R91, R95, UR17 ;  /* 0x000000115f5b7c20 */ /* 0x000fe20008410000 */
[----:B-----5:R-:W-:-:S03]  /*2a20*/  ISETP.GE.U32.AND P0, PT, R177, 0x1000000, PT ;  /* 0x01000000b100780c */ /* 0x020fc60003f06070 */
[----:B------:R-:W-:-:S05]  /*2a30*/  FMUL.FTZ R91, R91, UR16 ;  /* 0x000000105b5b7c20 */ /* 0x000fca0008410000 */
[----:B------:R-:W-:Y:S01]  /*2a40*/  SEL R91, R91, RZ, P0 ;  /* 0x000000ff5b5b7207 */ /* 0x000fe20000000000 */
[----:B------:R-:W-:Y:S06]  /*2a50*/  BRA `(.L_x_12523) ;  /* 0x0000000400387947 */ /* 0x000fec0003800000 */
.L_x_12518:
        /* <DEDUP_REMOVED lines=26> */
[----:B------:R-:W-:Y:S01]  /*2c00*/  @P2 SEL R88, R96, RZ, P0 ;  /* 0x000000ff60582207 */ /* 0x000fe20000000000 */
[----:B------:R-:W-:Y:S01]  /*2c10*/  @P2 FMUL.FTZ R98, R99, R98 ;  /* 0x0000006263622220 */ /* 0x000fe20000410000 */
[----:B--2---:R-:W-:-:S04]  /*2c20*/  @P2 FMUL.FTZ R101, R108, R101 ;  /* 0x000000656c652220 */ /* 0x004fc80000410000 */
[----:B------:R-:W-:Y:S01]  /*2c30*/  @P2 SEL R89, R98, RZ, P1 ;  /* 0x000000ff62592207 */ /* 0x000fe20000800000 */
        /* <DEDUP_REMOVED lines=12> */
.L_x_12527:
        /* <DEDUP_REMOVED lines=19> */
[----:B------:R-:W-:-:S02]  /*2e30*/  @P2 LOP3.LUT P0, RZ, R177, 0xff, RZ, 0xc0, !PT ;  /* 0x000000ffb1ff2812 */ /* 0x000fc4000780c0ff */
[C---:B------:R-:W-:Y:S02]  /*2e40*/  @P2 LOP3.LUT P1, RZ, R177.reuse, 0xff00, RZ, 0xc0, !PT ;  /* 0x0000ff00b1ff2812 */ /* 0x040fe4000782c0ff */
[----:B------:R-:W-:Y:S01]  /*2e50*/  @P2 LOP3.LUT P4, RZ, R177, 0xff0000, RZ, 0xc0, !PT ;  /* 0x00ff0000b1ff2812 */ /* 0x000fe2000788c0ff */
[----:B------:R-:W3:Y:S01]  /*2e60*/  @P2 LDC.64 R102, c[0x0][0x408] ;  /* 0x00010200ff662b82 */ /* 0x000ee20000000a00 */
[----:B0-----:R-:W-:Y:S01]  /*2e70*/  @P2 FMUL.FTZ R97, R95, R97 ;  /* 0x000000615f612220 */ /* 0x001fe20000410000 */
[----:B------:R-:W-:-:S03]  /*2e80*/  @P2 ISETP.GE.U32.AND P5, PT, R177, 0x1000000, PT ;  /* 0x01000000b100280c */ /* 0x000fc60003fa6070 */
[----:B------:R-:W-:Y:S01]  /*2e90*/  @P2 FMUL.FTZ R96, R97, R96 ;  /* 0x0000006061602220 */ /* 0x000fe20000410000 */
[----:B-1----:R-:W-:-:S04]  /*2ea0*/  @P2 FMUL.FTZ R99, R92, R99 ;  /* 0x000000635c632220 */ /* 0x002fc80000410000 */
[----:B------:R-:W-:Y:S01]  /*2eb0*/  @P2 SEL R91, R96, RZ, P5 ;  /* 0x000000ff605b2207 */ /* 0x000fe20002800000 */
[----:B------:R-:W-:Y:S01]  /*2ec0*/  @P2 FMUL.FTZ R98, R99, R98 ;  /* 0x0000006263622220 */ /* 0x000fe20000410000 */
[----:B--2---:R-:W-:-:S04]  /*2ed0*/  @P2 FMUL.FTZ R101, R93, R101 ;  /* 0x000000655d652220 */ /* 0x004fc80000410000 */
[----:B------:R-:W-:Y:S01]  /*2ee0*/  @P2 SEL R88, R98, RZ, P0 ;  /* 0x000000ff62582207 */ /* 0x000fe20000000000 */
[----:B------:R-:W-:Y:S01]  /*2ef0*/  @P2 FMUL.FTZ R100, R101, R100 ;  /* 0x0000006465642220 */ /* 0x000fe20000410000 */
[----:B---3--:R-:W-:-:S04]  /*2f00*/  @P2 FMUL.FTZ R103, R94, R103 ;  /* 0x000000675e672220 */ /* 0x008fc80000410000 */
[----:B------:R-:W-:Y:S01]  /*2f10*/  @P2 SEL R89, R100, RZ, P1 ;  /* 0x000000ff64592207 */ /* 0x000fe20000800000 */
[----:B------:R-:W-:-:S05]  /*2f20*/  @P2 FMUL.FTZ R102, R103, R102 ;  /* 0x0000006667662220 */ /* 0x000fca0000410000 */
[----:B------:R-:W-:-:S07]  /*2f30*/  @P2 SEL R90, R102, RZ, P4 ;  /* 0x000000ff665a2207 */ /* 0x000fce0002000000 */
.L_x_12523:
[----:B------:R-:W-:Y:S01]  /*2f40*/  ISETP.NE.U32.AND P0, PT, RZ, UR4, PT ;  /* 0x00000004ff007c0c */ /* 0x000fe2000bf05070 */
[----:B------:R-:W0:Y:S01]  /*2f50*/  @P2 LDC.64 R96, c[0x0][0x468] ;  /* 0x00011a00ff602b82 */ /* 0x000e220000000a00 */
[----:B------:R-:W-:Y:S02]  /*2f60*/  ISETP.NE.U32.AND P1, PT, RZ, UR6, PT ;  /* 0x00000006ff007c0c */ /* 0x000fe4000bf25070 */
[----:B------:R-:W-:Y:S02]  /*2f70*/  ISETP.NE.AND.EX P0, PT, RZ, UR5, PT, P0 ;  /* 0x00000005ff007c0c */ /* 0x000fe4000bf05300 */
[----:B------:R-:W-:-:S11]  /*2f80*/  ISETP.NE.AND.EX P1, PT, R173, RZ, PT, P1 ;  /* 0x000000ffad00720c */ /* 0x000fd60003f25310 */
[----:B------:R-:W1:Y:S01]  /*2f90*/  @P0 LDC.64 R98, c[0x0][0x478] ;  /* 0x00011e00ff620b82 */ /* 0x000e620000000a00 */
[----:B0-----:R-:W-:-:S04]  /*2fa0*/  @P2 IMAD.WIDE.U32 R96, R105, 0x10, R96 ;  /* 0x0000001069602825 */ /* 0x001fc800078e0060 */
[----:B-1----:R-:W-:-:S05]  /*2fb0*/  @P0 IMAD.WIDE.U32 R98, R107, 0x10, R98 ;  /* 0x000000106b620825 */ /* 0x002fca00078e0062 */
[----:B------:R0:W-:Y:S04]  /*2fc0*/  @P0 STG.E.128 desc[UR12][R98.64], R92 ;  /* 0x0000005c62000986 */ /* 0x0001e8000c101d0c */
[----:B------:R0:W-:Y:S01]  /*2fd0*/  @P2 STG.E.128 desc[UR12][R96.64], R88 ;  /* 0x0000005860002986 */ /* 0x0001e2000c101d0c */
[----:B------:R-:W-:Y:S05]  /*2fe0*/  @!P1 BRA `(.L_x_12528) ;  /* 0x00000004002c9947 */ /* 0x000fea0003800000 */
[----:B------:R-:W-:Y:S05]  /*2ff0*/  @!P0 BRA `(.L_x_12529) ;  /* 0x0000000000948947 */ /* 0x000fea0003800000 */
[----:B0-----:R-:W0:Y:S01]  /*3000*/  @P2 LDC.64 R96, c[0x0][0x408] ;  /* 0x00010200ff602b82 */ /* 0x001e220000000a00 */
        /* <DEDUP_REMOVED lines=13> */
[----:B------:R-:W-:Y:S01]  /*30e0*/  @P3 FFMA.FTZ R102, R176, R104, R109 ;  /* 0x00000068b0663223 */ /* 0x000fe2000001006d */
[C---:B------:R-:W-:Y:S01]  /*30f0*/  @P2 LOP3.LUT P4, RZ, R155.reuse, 0xff, RZ, 0xc0, !PT ;  /* 0x000000ff9bff2812 */ /* 0x040fe2000788c0ff */
[----:B------:R-:W2:Y:S01]  /*3100*/  @P2 LDC.64 R100, c[0x0][0x408] ;  /* 0x00010200ff642b82 */ /* 0x000ea20000000a00 */
[----:B------:R-:W-:Y:S01]  /*3110*/  @P2 LOP3.LUT P5, RZ, R155, 0xff00, RZ, 0xc0, !PT ;  /* 0x0000ff009bff2812 */ /* 0x000fe200078ac0ff */
[----:B------:R-:W-:Y:S01]  /*3120*/  @P3 FADD.FTZ R102, R175, -R102 ;  /* 0x80000066af663221 */ /* 0x000fe20000010000 */
[----:B------:R-:W-:-:S02]  /*3130*/  @P2 LOP3.LUT P6, RZ, R155, 0xff0000, RZ, 0xc0, !PT ;  /* 0x00ff00009bff2812 */ /* 0x000fc400078cc0ff */
[----:B------:R-:W-:Y:S01]  /*3140*/  MOV R95, R27 ;  /* 0x0000001b005f7202 */ /* 0x000fe20000000f00 */
[----:B------:R-:W-:Y:S01]  /*3150*/  @P3 FFMA.FTZ R95, R154, R102, R27 ;  /* 0x000000669a5f3223 */ /* 0x000fe2000001001b */
        /* <DEDUP_REMOVED lines=15> */
.L_x_12529:
        /* <DEDUP_REMOVED lines=37> */
.L_x_12528:
        /* <DEDUP_REMOVED lines=28> */
.L_x_12532:
        /* <DEDUP_REMOVED lines=10> */
.L_x_12533:
        /* <DEDUP_REMOVED lines=10> */
.L_x_12534:
[----:B------:R-:W-:Y:S05]  /*37a0*/  @!P2 BRA `(.L_x_12530) ;  /* 0x0000000000b4a947 */ /* 0x000fea0003800000 */
[----:B------:R-:W-:Y:S01]  /*37b0*/  FMUL.FTZ R91, R95, UR17 ;  /* 0x000000115f5b7c20 */ /* 0x000fe20008410000 */
[----:B-----5:R-:W-:-:S03]  /*37c0*/  ISETP.GE.U32.AND P4, PT, R155, 0x1000000, PT ;  /* 0x010000009b00780c */ /* 0x020fc60003f86070 */
[----:B------:R-:W-:-:S05]  /*37d0*/  FMUL.FTZ R91, R91, UR16 ;  /* 0x000000105b5b7c20 */ /* 0x000fca0008410000 */
[----:B------:R-:W-:Y:S01]  /*37e0*/  SEL R91, R91, RZ, P4 ;  /* 0x000000ff5b5b7207 */ /* 0x000fe20002000000 */
[----:B------:R-:W-:Y:S06]  /*37f0*/  BRA `(.L_x_12530) ;  /* 0x0000000000a07947 */ /* 0x000fec0003800000 */
.L_x_12531:
[----:B------:R-:W-:Y:S05]  /*3800*/  @!P2 BRA `(.L_x_12535) ;  /* 0x000000000024a947 */ /* 0x000fea0003800000 */
[----:B0-----:R-:W-:Y:S01]  /*3810*/  FFMA.FTZ R97, R159, R104, R109 ;  /* 0x000000689f617223 */ /* 0x001fe2000001006d */
        /* <DEDUP_REMOVED lines=8> */
.L_x_12535:
        /* <DEDUP_REMOVED lines=10> */
.L_x_12536:
        /* <DEDUP_REMOVED lines=10> */
.L_x_12537:
[----:B------:R-:W-:Y:S05]  /*39e0*/  @!P2 BRA `(.L_x_12530) ;  /* 0x000000000024a947 */ /* 0x000fea0003800000 */
[----:B0-----:R-:W-:Y:S01]  /*39f0*/  FFMA.FTZ R96, R176, R104, R109 ;  /* 0x00000068b0607223 */ /* 0x001fe2000001006d */
        /* <DEDUP_REMOVED lines=8> */
.L_x_12530:
        /* <DEDUP_REMOVED lines=10> */
[----:B------:R-:W1:Y:S01]  /*3b20*/  @P2 LDC.64 R100, c[0x0][0x408] ;  /* 0x00010200ff642b82 */ /* 0x000e620000000a00 */
        /* <DEDUP_REMOVED lines=16> */
[C---:B------:R-:W-:Y:S01]  /*3c30*/  @P2 LOP3.LUT P5, RZ, R164.reuse, 0xff00, RZ, 0xc0, !PT ;  /* 0x0000ff00a4ff2812 */ /* 0x040fe200078ac0ff */
[----:B------:R-:W-:Y:S01]  /*3c40*/  @P3 FADD.FTZ R102, R185, -R102 ;  /* 0x80000066b9663221 */ /* 0x000fe20000010000 */
[----:B------:R-:W-:-:S02]  /*3c50*/  @P2 LOP3.LUT P6, RZ, R164, 0xff0000, RZ, 0xc0, !PT ;  /* 0x00ff0000a4ff2812 */ /* 0x000fc400078cc0ff */
[----:B------:R-:W-:Y:S01]  /*3c60*/  MOV R95, R23 ;  /* 0x00000017005f7202 */ /* 0x000fe20000000f00 */
[----:B------:R-:W-:Y:S01]  /*3c70*/  @P3 FFMA.FTZ R95, R154, R102, R23 ;  /* 0x000000669a5f3223 */ /* 0x000fe20000010017 */
[----:B-1----:R-:W-:-:S04]  /*3c80*/  @P2 FMUL.FTZ R101, R92, R101 ;  /* 0x000000655c652220 */ /* 0x002fc80000410000 */
[----:B------:R-:W-:Y:S01]  /*3c90*/  @P2 FMUL.FTZ R100, R101, R100 ;  /* 0x0000006465642220 */ /* 0x000fe20000410000 */
[----:B0-----:R-:W-:-:S04]  /*3ca0*/  @P2 FMUL.FTZ R97, R93, R97 ;  /* 0x000000615d612220 */ /* 0x001fc80000410000 */
        /* <DEDUP_REMOVED lines=12> */
.L_x_12539:
[----:B------:R-:W1:Y:S01]  /*3d70*/  @P2 LDC.64 R100, c[0x0][0x408] ;  /* 0x00010200ff642b82 */ /* 0x000e620000000a00 */
[-CC-:B------:R-:W-:Y:S01]  /*3d80*/  @P3 FFMA.FTZ R103, R179, R104.reuse, R109.reuse ;  /* 0x00000068b3673223 */ /* 0x180fe2000001006d */
[-CC-:B------:R-:W-:Y:S01]  /*3d90*/  @P3 FFMA.FTZ R108, R180, R104.reuse, R109.reuse ;  /* 0x00000068b46c3223 */ /* 0x180fe2000001006d */
[----:B------:R-:W-:Y:S01]  /*3da0*/  @P3 FFMA.FTZ R111, R183, R104, R109 ;  /* 0x00000068b76f3223 */ /* 0x000fe2000001006d */
[----:B-----5:R-:W-:Y:S01]  /*3db0*/  MOV R102, R20 ;  /* 0x0000001400667202 */ /* 0x020fe20000000f00 */
[----:B------:R-:W-:Y:S01]  /*3dc0*/  @P3 FADD.FTZ R103, R178, -R103 ;  /* 0x80000067b2673221 */ /* 0x000fe20000010000 */
[----:B------:R-:W-:Y:S01]  /*3dd0*/  @P3 FADD.FTZ R110, R181, -R108 ;  /* 0x8000006cb56e3221 */ /* 0x000fe20000010000 */
[----:B------:R-:W-:Y:S01]  /*3de0*/  @P3 FADD.FTZ R111, R182, -R111 ;  /* 0x8000006fb66f3221 */ /* 0x000fe20000010000 */
[----:B0-----:R-:W0:Y:S01]  /*3df0*/  @P2 LDC.64 R98, c[0x0][0x408] ;  /* 0x00010200ff622b82 */ /* 0x001e220000000a00 */
        /* <DEDUP_REMOVED lines=28> */
.L_x_12538:
        /* <DEDUP_REMOVED lines=28> */
.L_x_12542:
        /* <DEDUP_REMOVED lines=10> */
.L_x_12543:
        /* <DEDUP_REMOVED lines=10> */
.L_x_12544:
[----:B------:R-:W-:Y:S05]  /*42c0*/  @!P2 BRA `(.L_x_12540) ;  /* 0x0000000000b4a947 */ /* 0x000fea0003800000 */
[----:B------:R-:W-:Y:S01]  /*42d0*/  FMUL.FTZ R91, R95, UR17 ;  /* 0x000000115f5b7c20 */ /* 0x000fe20008410000 */
[----:B-----5:R-:W-:-:S03]  /*42e0*/  ISETP.GE.U32.AND P4, PT, R164, 0x1000000, PT ;  /* 0x01000000a400780c */ /* 0x020fc60003f86070 */
[----:B------:R-:W-:-:S05]  /*42f0*/  FMUL.FTZ R91, R91, UR16 ;  /* 0x000000105b5b7c20 */ /* 0x000fca0008410000 */
[----:B------:R-:W-:Y:S01]  /*4300*/  SEL R91, R91, RZ, P4 ;  /* 0x000000ff5b5b7207 */ /* 0x000fe20002000000 */
[----:B------:R-:W-:Y:S06]  /*4310*/  BRA `(.L_x_12540) ;  /* 0x0000000000a07947 */ /* 0x000fec0003800000 */
.L_x_12541:
        /* <DEDUP_REMOVED lines=10> */
.L_x_12545:
        /* <DEDUP_REMOVED lines=10> */
.L_x_12546:
        /* <DEDUP_REMOVED lines=10> */
.L_x_12547:
        /* <DEDUP_REMOVED lines=10> */
.L_x_12540:
        /* <DEDUP_REMOVED lines=11> */
[-CC-:B------:R-:W-:Y:S01]  /*4650*/  @P3 FFMA.FTZ R103, R188, R104.reuse, R109.reuse ;  /* 0x00000068bc673223 */ /* 0x180fe2000001006d */
[-CC-:B0-----:R-:W-:Y:S01]  /*4660*/  @P3 FFMA.FTZ R95, R187, R104.reuse, R109.reuse ;  /* 0x00000068bb5f3223 */ /* 0x181fe2000001006d */
        /* <DEDUP_REMOVED lines=34> */
.L_x_12549:
[----:B0-----:R-:W0:Y:S01]  /*4890*/  @P2 LDC.64 R96, c[0x0][0x408] ;  /* 0x00010200ff602b82 */ /* 0x001e220000000a00 */
[-CC-:B------:R-:W-:Y:S01]  /*48a0*/  @P3 FFMA.FTZ R111, R188, R104.reuse, R109.reuse ;  /* 0x00000068bc6f3223 */ /* 0x180fe2000001006d */
[-CC-:B------:R-:W-:Y:S01]  /*48b0*/  @P3 FFMA.FTZ R103, R187, R104.reuse, R109.reuse ;  /* 0x00000068bb673223 */ /* 0x180fe2000001006d */
[----:B-----5:R-:W-:Y:S01]  /*48c0*/  @P3 FFMA.FTZ R164, R189, R104, R109 ;  /* 0x00000068bda43223 */ /* 0x020fe2000001006d */
        /* <DEDUP_REMOVED lines=33> */
.L_x_12548:
        /* <DEDUP_REMOVED lines=28> */
.L_x_12552:
        /* <DEDUP_REMOVED lines=10> */
.L_x_12553:
        /* <DEDUP_REMOVED lines=10> */
.L_x_12554:
[----:B------:R-:W-:Y:S05]  /*4de0*/  @!P2 BRA `(.L_x_12550) ;  /* 0x0000000000b4a947 */ /* 0x000fea0003800000 */
[----:B------:R-:W-:Y:S01]  /*4df0*/  FMUL.FTZ R91, R95, UR17 ;  /* 0x000000115f5b7c20 */ /* 0x000fe20008410000 */
[----:B-----5:R-:W-:-:S03]  /*4e00*/  ISETP.GE.U32.AND P4, PT, R165, 0x1000000, PT ;  /* 0x01000000a500780c */ /* 0x020fc60003f86070 */
[----:B------:R-:W-:-:S05]  /*4e10*/  FMUL.FTZ R91, R91, UR16 ;  /* 0x000000105b5b7c20 */ /* 0x000fca0008410000 */
[----:B------:R-:W-:Y:S01]  /*4e20*/  SEL R91, R91, RZ, P4 ;  /* 0x000000ff5b5b7207 */ /* 0x000fe20002000000 */
[----:B------:R-:W-:Y:S06]  /*4e30*/  BRA `(.L_x_12550) ;  /* 0x0000000000a07947 */ /* 0x000fec0003800000 */
.L_x_12551:
        /* <DEDUP_REMOVED lines=10> */
.L_x_12555:
        /* <DEDUP_REMOVED lines=10> */
.L_x_12556:
        /* <DEDUP_REMOVED lines=10> */
.L_x_12557:
        /* <DEDUP_REMOVED lines=10> */
.L_x_12550:
        /* <DEDUP_REMOVED lines=47> */
.L_x_12559:
[----:B------:R-:W1:Y:S01]  /*53b0*/  @P2 LDC.64 R100, c[0x0][0x408] ;  /* 0x00010200ff642b82 */ /* 0x000e620000000a00 */
[-CC-:B------:R-:W-:Y:S01]  /*53c0*/  @P3 FFMA.FTZ R111, R118, R104.reuse, R109.reuse ;  /* 0x00000068766f3223 */ /* 0x180fe2000001006d */
[-CC-:B------:R-:W-:Y:S01]  /*53d0*/  @P3 FFMA.FTZ R103, R115, R104.reuse, R109.reuse ;  /* 0x0000006873673223 */ /* 0x180fe2000001006d */
[----:B-----5:R-:W-:Y:S01]  /*53e0*/  @P3 FFMA.FTZ R164, R119, R104, R109 ;  /* 0x0000006877a43223 */ /* 0x020fe2000001006d */
[----:B------:R-:W-:Y:S01]  /*53f0*/  MOV R102, R12 ;  /* 0x0000000c00667202 */ /* 0x000fe20000000f00 */
        /* <DEDUP_REMOVED lines=32> */
.L_x_12558:
        /* <DEDUP_REMOVED lines=28> */
.L_x_12562:
        /* <DEDUP_REMOVED lines=10> */
.L_x_12563:
        /* <DEDUP_REMOVED lines=10> */
.L_x_12564:
[----:B------:R-:W-:Y:S05]  /*5900*/  @!P2 BRA `(.L_x_12560) ;  /* 0x0000000000b4a947 */ /* 0x000fea0003800000 */
[----:B------:R-:W-:Y:S01]  /*5910*/  FMUL.FTZ R91, R95, UR17 ;  /* 0x000000115f5b7c20 */ /* 0x000fe20008410000 */
[----:B-----5:R-:W-:-:S03]  /*5920*/  ISETP.GE.U32.AND P4, PT, R166, 0x1000000, PT ;  /* 0x01000000a600780c */ /* 0x020fc60003f86070 */
[----:B------:R-:W-:-:S05]  /*5930*/  FMUL.FTZ R91, R91, UR16 ;  /* 0x000000105b5b7c20 */ /* 0x000fca0008410000 */
[----:B------:R-:W-:Y:S01]  /*5940*/  SEL R91, R91, RZ, P4 ;  /* 0x000000ff5b5b7207 */ /* 0x000fe20002000000 */
[----:B------:R-:W-:Y:S06]  /*5950*/  BRA `(.L_x_12560) ;  /* 0x0000000000a07947 */ /* 0x000fec0003800000 */
.L_x_12561:
        /* <DEDUP_REMOVED lines=10> */
.L_x_12565:
        /* <DEDUP_REMOVED lines=10> */
.L_x_12566:
        /* <DEDUP_REMOVED lines=10> */
.L_x_12567:
        /* <DEDUP_REMOVED lines=10> */
.L_x_12560:
        /* <DEDUP_REMOVED lines=19> */
[C---:B------:R-:W-:Y:S01]  /*5d10*/  @P3 FFMA.FTZ R92, R154.reuse, R95, R8 ;  /* 0x0000005f9a5c3223 */ /* 0x040fe20000010008 */
[----:B------:R-:W-:Y:S01]  /*5d20*/  MOV R93, R9 ;  /* 0x00000009005d7202 */ /* 0x000fe20000000f00 */
[C---:B------:R-:W-:Y:S01]  /*5d30*/  @P3 FFMA.FTZ R93, R154.reuse, R102, R9 ;  /* 0x000000669a5d3223 */ /* 0x040fe20000010009 */
[----:B------:R-:W-:Y:S01]  /*5d40*/  MOV R94, R10 ;  /* 0x0000000a005e7202 */ /* 0x000fe20000000f00 */
[----:B------:R-:W-:Y:S01]  /*5d50*/  @P3 FFMA.FTZ R94, R154, R103, R10 ;  /* 0x000000679a5e3223 */ /* 0x000fe2000001000a */
[----:B------:R-:W-:-:S02]  /*5d60*/  @P2 LOP3.LUT P4, RZ, R167, 0xff, RZ, 0xc0, !PT ;  /* 0x000000ffa7ff2812 */ /* 0x000fc4000788c0ff */
[----:B------:R-:W2:Y:S01]  /*5d70*/  @P2 LDC.64 R98, c[0x0][0x408] ;  /* 0x00010200ff622b82 */ /* 0x000ea20000000a00 */
[C---:B------:R-:W-:Y:S02]  /*5d80*/  @P2 LOP3.LUT P5, RZ, R167.reuse, 0xff00, RZ, 0xc0, !PT ;  /* 0x0000ff00a7ff2812 */ /* 0x040fe400078ac0ff */
[----:B------:R-:W-:Y:S02]  /*5d90*/  @P2 LOP3.LUT P6, RZ, R167, 0xff0000, RZ, 0xc0, !PT ;  /* 0x00ff0000a7ff2812 */ /* 0x000fe400078cc0ff */
[----:B------:R-:W-:Y:S01]  /*5da0*/  MOV R95, R11 ;  /* 0x0000000b005f7202 */ /* 0x000fe20000000f00 */
[----:B-1----:R-:W-:-:S04]  /*5db0*/  @P2 FMUL.FTZ R101, R92, R101 ;  /* 0x000000655c652220 */ /* 0x002fc80000410000 */
[----:B------:R-:W-:Y:S01]  /*5dc0*/  @P2 FMUL.FTZ R100, R101, R100 ;  /* 0x0000006465642220 */ /* 0x000fe20000410000 */
[----:B------:R-:W-:Y:S01]  /*5dd0*/  @P3 FFMA.FTZ R101, R130, R104, R109 ;  /* 0x0000006882653223 */ /* 0x000fe2000001006d */
[----:B0-----:R-:W-:-:S03]  /*5de0*/  @P2 FMUL.FTZ R97, R93, R97 ;  /* 0x000000615d612220 */ /* 0x001fc60000410000 */
[----:B------:R-:W-:Y:S01]  /*5df0*/  @P3 FADD.FTZ R101, R128, -R101 ;  /* 0x8000006580653221 */ /* 0x000fe20000010000 */
[----:B------:R-:W-:Y:S01]  /*5e00*/  @P2 SEL R88, R100, RZ, P4 ;  /* 0x000000ff64582207 */ /* 0x000fe20002000000 */
[----:B------:R-:W-:Y:S02]  /*5e10*/  @P2 FMUL.FTZ R96, R97, R96 ;  /* 0x0000006061602220 */ /* 0x000fe40000410000 */
[----:B------:R-:W-:Y:S01]  /*5e20*/  @P3 FFMA.FTZ R95, R154, R101, R11 ;  /* 0x000000659a5f3223 */ /* 0x000fe2000001000b */
[----:B--2---:R-:W-:Y:S02]  /*5e30*/  @P2 FMUL.FTZ R99, R94, R99 ;  /* 0x000000635e632220 */ /* 0x004fe40000410000 */
[----:B------:R-:W-:Y:S02]  /*5e40*/  @P2 SEL R89, R96, RZ, P5 ;  /* 0x000000ff60592207 */ /* 0x000fe40002800000 */
        /* <DEDUP_REMOVED lines=8> */
.L_x_12569:
        /* <DEDUP_REMOVED lines=37> */
.L_x_12568:
        /* <DEDUP_REMOVED lines=28> */
.L_x_12572:
        /* <DEDUP_REMOVED lines=10> */
.L_x_12573:
        /* <DEDUP_REMOVED lines=10> */
.L_x_12574:
[----:B------:R-:W-:Y:S05]  /*6420*/  @!P2 BRA `(.L_x_12570) ;  /* 0x0000000000b4a947 */ /* 0x000fea0003800000 */
[----:B------:R-:W-:Y:S01]  /*6430*/  FMUL.FTZ R91, R95, UR17 ;  /* 0x000000115f5b7c20 */ /* 0x000fe20008410000 */
[----:B-----5:R-:W-:-:S03]  /*6440*/  ISETP.GE.U32.AND P4, PT, R167, 0x1000000, PT ;  /* 0x01000000a700780c */ /* 0x020fc60003f86070 */
[----:B------:R-:W-:-:S05]  /*6450*/  FMUL.FTZ R91, R91, UR16 ;  /* 0x000000105b5b7c20 */ /* 0x000fca0008410000 */
[----:B------:R-:W-:Y:S01]  /*6460*/  SEL R91, R91, RZ, P4 ;  /* 0x000000ff5b5b7207 */ /* 0x000fe20002000000 */
[----:B------:R-:W-:Y:S06]  /*6470*/  BRA `(.L_x_12570) ;  /* 0x0000000000a07947 */ /* 0x000fec0003800000 */
.L_x_12571:
        /* <DEDUP_REMOVED lines=10> */
.L_x_12575:
        /* <DEDUP_REMOVED lines=10> */
.L_x_12576:
        /* <DEDUP_REMOVED lines=10> */
.L_x_12577:
        /* <DEDUP_REMOVED lines=10> */
.L_x_12570:
        /* <DEDUP_REMOVED lines=12> */
[-CC-:B------:R-:W-:Y:S01]  /*67c0*/  @P3 FFMA.FTZ R102, R134, R104.reuse, R109.reuse ;  /* 0x0000006886663223 */ /* 0x180fe2000001006d */
[----:B------:R-:W-:Y:S01]  /*67d0*/  @P3 FFMA.FTZ R103, R135, R104, R109 ;  /* 0x0000006887673223 */ /* 0x000fe2000001006d */
[----:B0----5:R-:W-:Y:S01]  /*67e0*/  MOV R92, R4 ;  /* 0x00000004005c7202 */ /* 0x021fe20000000f00 */
        /* <DEDUP_REMOVED lines=32> */
.L_x_12579:
        /* <DEDUP_REMOVED lines=37> */
.L_x_12578:
        /* <DEDUP_REMOVED lines=14> */
[----:B------:R-:W-:Y:S09]  /*6d20*/  @!P2 BRA `(.L_x_12582) ;  /* 0x000000000024a947 */ /* 0x000ff20003800000 */
        /* <DEDUP_REMOVED lines=9> */
.L_x_12582:
        /* <DEDUP_REMOVED lines=10> */
.L_x_12583:
        /* <DEDUP_REMOVED lines=10> */
.L_x_12584:
        /* <DEDUP_REMOVED lines=8> */
[----:B------:R-:W-:Y:S01]  /*6f80*/  SEL R91, R2, RZ, P1 ;  /* 0x000000ff025b7207 */ /* 0x000fe20000800000 */
[----:B------:R-:W-:Y:S06]  /*6f90*/  BRA `(.L_x_12580) ;  /* 0x0000000000a07947 */ /* 0x000fec0003800000 */
.L_x_12581:
[----:B0-----:R-:W0:Y:S01]  /*6fa0*/  @P2 LDC.64 R98, c[0x0][0x408] ;  /* 0x00010200ff622b82 */ /* 0x001e220000000a00 */
[----:B------:R-:W-:Y:S01]  /*6fb0*/  FFMA.FTZ R96, R136, R104, R109 ;  /* 0x0000006888607223 */ /* 0x000fe2000001006d */
[----:B------:R-:W-:-:S03]  /*6fc0*/  ISETP.GT.AND P1, PT, R2, RZ, PT ;  /* 0x000000ff0200720c */ /* 0x000fc60003f24270 */
[----:B------:R-:W-:-:S04]  /*6fd0*/  FADD.FTZ R97, R137, -R96 ;  /* 0x8000006089617221 */ /* 0x000fc80000010000 */
[----:B------:R-:W-:-:S05]  /*6fe0*/  FMUL.FTZ R97, R154, R97 ;  /* 0x000000619a617220 */ /* 0x000fca0000410000 */
[----:B------:R-:W-:Y:S02]  /*6ff0*/  FSEL R96, R97, RZ, P1 ;  /* 0x000000ff61607208 */ /* 0x000fe40000800000 */
[----:B-----5:R-:W-:-:S03]  /*7000*/  @P2 ISETP.GE.U32.AND P1, PT, R168, 0x1000000, PT ;  /* 0x01000000a800280c */ /* 0x020fc60003f26070 */
[----:B0-----:R-:W-:-:S04]  /*7010*/  @P2 FMUL.FTZ R97, R96, R99 ;  /* 0x0000006360612220 */ /* 0x001fc80000410000 */
[----:B------:R-:W-:Y:S01]  /*7020*/  @P2 FMUL.FTZ R97, R97, R98 ;  /* 0x0000006261612220 */ /* 0x000fe20000410000 */
        /* <DEDUP_REMOVED lines=10> */
.L_x_12585:
        /* <DEDUP_REMOVED lines=10> */
.L_x_12586:
        /* <DEDUP_REMOVED lines=10> */
.L_x_12587:
[----:B------:R-:W-:-:S07]  /*7210*/  @P2 SEL R91, R97, RZ, P1 ;  /* 0x000000ff615b2207 */ /* 0x000fce0000800000 */
.L_x_12580:
        /* <DEDUP_REMOVED lines=13> */
.L_x_12511:
[----:B------:R-:W1:Y:S08]  /*72f0*/  S2UR UR4, SR_CTAID.X ;  /* 0x00000000000479c3 */ /* 0x000e700000002500 */
[----:B-----5:R-:W1:Y:S08]  /*7300*/  LDC R7, c[0x0][0x388] ;  /* 0x0000e200ff077b82 */ /* 0x020e700000000800 */
        /* <DEDUP_REMOVED lines=21> */
.L_x_12589:
        /* <DEDUP_REMOVED lines=10> */
.L_x_14459:


//--------------------- .text._ZN10layer_norm13ln_bwd_kernelINS_13Kernel_traitsI6__halfffffjLj7168ELj1ELj1ELj8ELj16ENS_18Kernel_traits_baseILj7168ES2_ffffjLj256EEEEELb1ELb1ELb0ELb0EEEvNS_9BwdParamsE --------------------------
	.section	.text._ZN10layer_norm13ln_bwd_kernelINS_13Kernel_traitsI6__halfffffjLj7168ELj1ELj1ELj8ELj16ENS_18Kernel_traits_baseILj7168ES2_ffffjLj256EEEEELb1ELb1ELb0ELb0EEEvNS_9BwdParamsE,"ax",@progbits
	.align	128
        .global         _ZN10layer_norm13ln_bwd_kernelINS_13Kernel_traitsI6__halfffffjLj7168ELj1ELj1ELj8ELj16ENS_18Kernel_traits_baseILj7168ES2_ffffjLj256EEEEELb1ELb1ELb0ELb0EEEvNS_9BwdParamsE
        .type           _ZN10layer_norm13ln_bwd_kernelINS_13Kernel_traitsI6__halfffffjLj7168ELj1ELj1ELj8ELj16ENS_18Kernel_traits_baseILj7168ES2_ffffjLj256EEEEELb1ELb1ELb0ELb0EEEvNS_9BwdParamsE,@function
        .size           _ZN10layer_norm13ln_bwd_kernelINS_13Kernel_traitsI6__halfffffjLj7168ELj1ELj1ELj8ELj16ENS_18Kernel_traits_baseILj7168ES2_ffffjLj256EEEEELb1ELb1ELb0ELb0EEEvNS_9BwdParamsE,(.L_x_14460 - _ZN10layer_norm13ln_bwd_kernelINS_13Kernel_traitsI6__halfffffjLj7168ELj1ELj1ELj8ELj16ENS_18Kernel_traits_baseILj7168ES2_ffffjLj256EEEEELb1ELb1ELb0ELb0EEEvNS_9BwdParamsE)
        .other          _ZN10layer_norm13ln_bwd_kernelINS_13Kernel_traitsI6__halfffffjLj7168ELj1ELj1ELj8ELj16ENS_18Kernel_traits_baseILj7168ES2_ffffjLj256EEEEELb1ELb1ELb0ELb0EEEvNS_9BwdParamsE,@"STO_CUDA_ENTRY STV_DEFAULT"
_ZN10layer_norm13ln_bwd_kernelINS_13Kernel_traitsI6__halfffffjLj7168ELj1ELj1ELj8ELj16ENS_18Kernel_traits_baseILj7168ES2_ffffjLj256EEEEELb1ELb1ELb0ELb0EEEvNS_9BwdParamsE:
.text._ZN10layer_norm13ln_bwd_kernelINS_13Kernel_traitsI6__halfffffjLj7168ELj1ELj1ELj8ELj16ENS_18Kernel_traits_baseILj7168ES2_ffffjLj256EEEEELb1ELb1ELb0ELb0EEEvNS_9BwdParamsE:
        /* <DEDUP_REMOVED lines=50> */
[----:B------:R-:W-:Y:S01]  /*0320*/  @P1 IADD3 R57, PT, PT, R57, 0x100, RZ ;  /* 0x0000010039391810 */ /* 0x000fe20007ffe0ff */
[----:B------:R1:W5:Y:S05]  /*0330*/  @P1 LDG.E.64 R24, desc[UR14][R36.64] ;  /* 0x0000000e24181981 */ /* 0x00036a000c1e1b00 */
[----:B------:R-:W0:Y:S01]  /*0340*/  @P3 LDC.64 R46, c[0x0][0x3e8] ;  /* 0x0000fa00ff2e3b82 */ /* 0x000e220000000a00 */
[C---:B----4-:R-:W-:Y:S01]  /*0350*/  @P2 IMAD.WIDE.U32 R40, R57.reuse, 0x8, R40 ;  /* 0x0000000839282825 */ /* 0x050fe200078e0028 */
[----:B------:R4:W5:Y:S06]  /*0360*/  @P1 LDG.E.64 R2, desc[UR14][R38.64] ;  /* 0x0000000e26021981 */ /* 0x00096c000c1e1b00 */
[----:B------:R-:W1:Y:S01]  /*0370*/  @P4 LDC.64 R48, c[0x0][0x3d0] ;  /* 0x0000f400ff304b82 */ /* 0x000e620000000a00 */
[C---:B---3--:R-:W-:Y:S01]  /*0380*/  @P2 IMAD.WIDE.U32 R42, R57.reuse, 0x8, R42 ;  /* 0x00000008392a2825 */ /* 0x048fe200078e002a */
[----:B------:R-:W-:Y:S01]  /*0390*/  @P2 IADD3 R57, PT, PT, R57, 0x100, RZ ;  /* 0x0000010039392810 */ /* 0x000fe20007ffe0ff */
[----:B------:R3:W5:Y:S05]  /*03a0*/  @P2 LDG.E.64 R26, desc[UR14][R40.64] ;  /* 0x0000000e281a2981 */ /* 0x00076a000c1e1b00 */
[----:B------:R-:W4:Y:S08]  /*03b0*/  @P4 LDC.64 R50, c[0x0][0x3e8] ;  /* 0x0000fa00ff324b82 */ /* 0x000f300000000a00 */
[----:B------:R-:W3:Y:S08]  /*03c0*/  @P5 LDC.64 R52, c[0x0][0x3d0] ;  /* 0x0000f400ff345b82 */ /* 0x000ef00000000a00 */
[----:B------:R-:W3:Y:S01]  /*03d0*/  @P5 LDC.64 R54, c[0x0][0x3e8] ;  /* 0x0000fa00ff365b82 */ /* 0x000ee20000000a00 */
[C---:B--2---:R-:W-:Y:S01]  /*03e0*/  @P3 IMAD.WIDE.U32 R44, R57.reuse, 0x8, R44 ;  /* 0x00000008392c3825 */ /* 0x044fe200078e002c */
[----:B------:R2:W5:Y:S03]  /*03f0*/  @P2 LDG.E.64 R4, desc[UR14][R42.64] ;  /* 0x0000000e2a042981 */ /* 0x000566000c1e1b00 */
[C---:B0-----:R-:W-:Y:S01]  /*0400*/  @P3 IMAD.WIDE.U32 R46, R57.reuse, 0x8, R46 ;  /* 0x00000008392e3825 */ /* 0x041fe200078e002e */
[----:B------:R-:W-:Y:S01]  /*0410*/  @P3 IADD3 R57, PT, PT, R57, 0x100, RZ ;  /* 0x0000010039393810 */ /* 0x000fe20007ffe0ff */
[----:B------:R0:W5:Y:S04]  /*0420*/  @P3 LDG.E.64 R28, desc[UR14][R44.64] ;  /* 0x0000000e2c1c3981 */ /* 0x000168000c1e1b00 */
[C---:B-1----:R-:W-:Y:S01]  /*0430*/  @P4 IMAD.WIDE.U32 R48, R57.reuse, 0x8, R48 ;  /* 0x0000000839304825 */ /* 0x042fe200078e0030 */
[----:B------:R1:W5:Y:S03]  /*0440*/  @P3 LDG.E.64 R6, desc[UR14][R46.64] ;  /* 0x0000000e2e063981 */ /* 0x000366000c1e1b00 */
        /* <DEDUP_REMOVED lines=15> */
[----:B-1----:R-:W-:Y:S02]  /*0540*/  CS2R R46, SRZ ;  /* 0x00000000002e7805 */ /* 0x002fe4000001ff00 */
[----:B----4-:R-:W-:Y:S02]  /*0550*/  CS2R R48, SRZ ;  /* 0x0000000000307805 */ /* 0x010fe4000001ff00 */
        /* <DEDUP_REMOVED lines=50> */
[----:B------:R-:W-:Y:S02]  /*0880*/  MOV R208, R4 ;  /* 0x0000000400d07202 */ /* 0x000fe40000000f00 */
[----:B------:R-:W-:Y:S02]  /*0890*/  CS2R R52, SRZ ;  /* 0x0000000000347805 */ /* 0x000fe4000001ff00 */
        /* <DEDUP_REMOVED lines=72> */
[----:B------:R-:W-:Y:S01]  /*0d20*/  SHF.R.U32.HI R21, RZ, 0x10, R21 ;  /* 0x00000010ff157819 */ /* 0x000fe20000011615 */
[----:B------:R-:W2:Y:S01]  /*0d30*/  LDCU.U8 UR16, c[0x0][0x410] ;  /* 0x00008200ff1077ac */ /* 0x000ea20008000000 */
[----:B------:R-:W-:Y:S02]  /*0d40*/  SHF.R.U32.HI R13, RZ, 0x10, R13 ;  /* 0x00000010ff0d7819 */ /* 0x000fe4000001160d */
[----:B------:R-:W-:Y:S01]  /*0d50*/  SHF.R.U32.HI R3, RZ, 0x10, R3 ;  /* 0x00000010ff037819 */ /* 0x000fe20000011603 */
[----:B------:R-:W3:Y:S01]  /*0d60*/  LDCU UR17, c[0x0][0x400] ;  /* 0x00008000ff1177ac */ /* 0x000ee20008000800 */
[----:B------:R-:W-:Y:S02]  /*0d70*/  SHF.R.U32.HI R5, RZ, 0x10, R5 ;  /* 0x00000010ff057819 */ /* 0x000fe40000011605 */
[----:B------:R-:W-:Y:S01]  /*0d80*/  SHF.R.U32.HI R7, RZ, 0x10, R7 ;  /* 0x00000010ff077819 */ /* 0x000fe20000011607 */
[----:B------:R-:W4:Y:S01]  /*0d90*/  LDCU.64 UR20, c[0x0][0x478] ;  /* 0x00008f00ff1477ac */ /* 0x000f220008000a00 */
        /* <DEDUP_REMOVED lines=33> */
.L_x_12676:
        /* <DEDUP_REMOVED lines=14> */
[----:B------:R-:W-:Y:S01]  /*1090*/  PLOP3.LUT P0, PT, PT, PT, UP0, 0x80, 0x8 ;  /* 0x000000000008781c */ /* 0x000fe20003f0f008 */
[----:B------:R-:W-:Y:S01]  /*10a0*/  UIMAD UR4, UR7, UR6, URZ ;  /* 0x00000006070472a4 */ /* 0x000fe2000f8e02ff */
[C---:B------:R-:W-:Y:S01]  /*10b0*/  ISETP.GE.U32.AND P4, PT, R30.reuse, 0x100, PT ;  /* 0x000001001e00780c */ /* 0x040fe20003f86070 */
[----:B------:R-:W0:Y:S01]  /*10c0*/  S2R R31, SR_TID.X ;  /* 0x00000000001f7919 */ /* 0x000e220000002100 */
[----:B------:R-:W-:Y:S01]  /*10d0*/  UMOV UR12, 0x3f800000 ;  /* 0x3f800000000c7882 */ /* 0x000fe20000000000 */
[----:B------:R-:W-:Y:S01]  /*10e0*/  USHF.R.S32.HI UR5, URZ, 0x1f, UR4 ;  /* 0x0000001fff057899 */ /* 0x000fe20008011404 */
[----:B------:R-:W-:Y:S01]  /*10f0*/  ISETP.NE.AND P5, PT, RZ, UR16, PT ;  /* 0x00000010ff007c0c */ /* 0x000fe2000bfa5270 */
[----:B------:R-:W-:Y:S01]  /*1100*/  BSSY.RECONVERGENT B0, `(.L_x_12591) ;  /* 0x000003f000007945 */ /* 0x000fe20003800200 */
[----:B------:R-:W-:Y:S01]  /*1110*/  HFMA2 R158, -RZ, RZ, 0, 0 ;  /* 0x00000000ff9e7431 */ /* 0x000fe200000001ff */
[----:B------:R-:W-:Y:S01]  /*1120*/  ULEA.HI UR5, UR5, UR4, URZ, 0x2 ;  /* 0x0000000405057291 */ /* 0x000fe2000f8f10ff */
[----:B------:R-:W-:-:S02]  /*1130*/  ISETP.GE.U32.AND P1, PT, R30, 0x300, PT ;  /* 0x000003001e00780c */ /* 0x000fc40003f26070 */
[C---:B------:R-:W-:Y:S02]  /*1140*/  ISETP.GE.U32.AND P2, PT, R30.reuse, 0x400, PT ;  /* 0x000004001e00780c */ /* 0x040fe40003f46070 */
[----:B------:R-:W-:Y:S02]  /*1150*/  P2R R164, PR, RZ, 0x10 ;  /* 0x00000010ffa47803 */ /* 0x000fe40000000000 */
[----:B------:R-:W-:Y:S02]  /*1160*/  ISETP.GE.U32.AND P3, PT, R30, 0x500, PT ;  /* 0x000005001e00780c */ /* 0x000fe40003f66070 */
[----:B------:R-:W-:Y:S02]  /*1170*/  MOV R160, RZ ;  /* 0x000000ff00a07202 */ /* 0x000fe40000000f00 */
[----:B--2---:R-:W-:Y:S02]  /*1180*/  @P0 R2UR UR12, R152 ;  /* 0x00000000980c02ca */ /* 0x004fe400000e0000 */
[----:B------:R-:W-:-:S02]  /*1190*/  MOV R152, UR5 ;  /* 0x0000000500987c02 */ /* 0x000fc40008000f00 */
[----:B------:R-:W-:Y:S02]  /*11a0*/  ISETP.GE.U32.AND P0, PT, R30, 0x200, PT ;  /* 0x000002001e00780c */ /* 0x000fe40003f06070 */
[----:B0-----:R-:W-:Y:S02]  /*11b0*/  LEA.HI.SX32 R29, R152, R31, 0x1e ;  /* 0x0000001f981d7211 */ /* 0x001fe400078ff2ff */
[----:B---3--:R-:W-:Y:S02]  /*11c0*/  R2UR UR23, R148 ;  /* 0x00000000941772ca */ /* 0x008fe400000e0000 */
[----:B----4-:R-:W-:Y:S02]  /*11d0*/  FSEL R156, R150, RZ, !P5 ;  /* 0x000000ff969c7208 */ /* 0x010fe40006800000 */
[----:B------:R-:W-:Y:S01]  /*11e0*/  MOV R157, R29 ;  /* 0x0000001d009d7202 */ /* 0x000fe20000000f00 */
[----:B-----5:R-:W-:Y:S10]  /*11f0*/  @!P4 BRA `(.L_x_12592) ;  /* 0x0000000000bcc947 */ /* 0x020ff40003800000 */
        /* <DEDUP_REMOVED lines=10> */
[----:B------:R-:W-:Y:S02]  /*12a0*/  HADD2.F32 R157, -RZ, R229.H1_H1 ;  /* 0x300000e5ff9d7230 */ /* 0x000fe40000004100 */
[----:B--2---:R-:W-:-:S05]  /*12b0*/  IMAD.WIDE.U32 R160, R29, 0x4, R160 ;  /* 0x000000041da07825 */ /* 0x004fca00078e00a0 */
[----:B------:R-:W5:Y:S01]  /*12c0*/  LDG.E R28, desc[UR14][R160.64] ;  /* 0x0000000ea01c7981 */ /* 0x000f62000c1e1900 */
[----:B0-----:R-:W-:-:S05]  /*12d0*/  @P4 IMAD.WIDE.U32 R158, R29, 0x10, R158 ;  /* 0x000000101d9e4825 */ /* 0x001fca00078e009e */
[----:B------:R0:W5:Y:S01]  /*12e0*/  @P4 LDG.E.128 R116, desc[UR14][R158.64] ;  /* 0x0000000e9e744981 */ /* 0x000162000c1e1d00 */
[C---:B---3--:R-:W-:Y:S01]  /*12f0*/  FADD.FTZ R149, -R156.reuse, R149 ;  /* 0x000000959c957221 */ /* 0x048fe20000010100 */
[----:B------:R-:W-:Y:S01]  /*1300*/  FADD.FTZ R167, -R156, R148 ;  /* 0x000000949ca77221 */ /* 0x000fe20000010100 */
[----:B------:R-:W-:Y:S02]  /*1310*/  HADD2.F32 R148, -RZ, R229.H0_H0 ;  /* 0x200000e5ff947230 */ /* 0x000fe40000004100 */
[----:B------:R-:W-:Y:S01]  /*1320*/  FMUL.FTZ R172, R149, UR23 ;  /* 0x0000001795ac7c20 */ /* 0x000fe20008410000 */
[--C-:B------:R-:W-:Y:S02]  /*1330*/  HADD2.F32 R149, -RZ, R228.reuse.H1_H1 ;  /* 0x300000e4ff957230 */ /* 0x100fe40000004100 */
[----:B------:R-:W-:Y:S01]  /*1340*/  FMUL.FTZ R167, R167, UR23 ;  /* 0x00000017a7a77c20 */ /* 0x000fe20008410000 */
[----:B----4-:R-:W-:Y:S01]  /*1350*/  FMUL.FTZ R166, R152, R157 ;  /* 0x0000009d98a67220 */ /* 0x010fe20000410000 */
[----:B------:R-:W-:Y:S01]  /*1360*/  FMUL.FTZ R169, R153, R148 ;  /* 0x0000009499a97220 */ /* 0x000fe20000410000 */
[----:B------:R-:W-:Y:S01]  /*1370*/  FMUL.FTZ R184, R154, R149 ;  /* 0x000000959ab87220 */ /* 0x000fe20000410000 */
[----:B------:R-:W-:Y:S01]  /*1380*/  FADD.FTZ R150, -R156, R150 ;  /* 0x000000969c967221 */ /* 0x000fe20000010100 */
[----:B------:R-:W-:Y:S01]  /*1390*/  FADD.FTZ R148, RZ, R166 ;  /* 0x000000a6ff947221 */ /* 0x000fe20000010000 */
[----:B------:R-:W-:Y:S01]  /*13a0*/  FFMA.FTZ R149, R167, R166, RZ ;  /* 0x000000a6a7957223 */ /* 0x000fe200000100ff */
[----:B------:R-:W-:Y:S01]  /*13b0*/  FADD.FTZ R60, R60, R152 ;  /* 0x000000983c3c7221 */ /* 0x000fe20000010000 */
[----:B------:R-:W-:Y:S01]  /*13c0*/  FFMA.FTZ R32, R152, R167, R32 ;  /* 0x000000a798207223 */ /* 0x000fe20000010020 */
[----:B------:R-:W-:Y:S01]  /*13d0*/  FADD.FTZ R61, R61, R153 ;  /* 0x000000993d3d7221 */ /* 0x000fe20000010000 */
[----:B------:R-:W-:Y:S01]  /*13e0*/  FFMA.FTZ R33, R153, R172, R33 ;  /* 0x000000ac99217223 */ /* 0x000fe20000010021 */
[----:B------:R-:W-:-:S02]  /*13f0*/  HADD2.F32 R152, -RZ, R228.H0_H0 ;  /* 0x200000e4ff987230 */ /* 0x000fc40000004100 */
[----:B------:R-:W-:Y:S01]  /*1400*/  FADD.FTZ R153, R148, R169 ;  /* 0x000000a994997221 */ /* 0x000fe20000010000 */
[----:B------:R-:W-:Y:S01]  /*1410*/  FADD.FTZ R151, -R156, R151 ;  /* 0x000000979c977221 */ /* 0x000fe20000010100 */
[----:B------:R-:W-:Y:S01]  /*1420*/  FMUL.FTZ R185, R150, UR23 ;  /* 0x0000001796b97c20 */ /* 0x000fe20008410000 */
[----:B------:R-:W-:Y:S01]  /*1430*/  FFMA.FTZ R148, R172, R169, R149 ;  /* 0x000000a9ac947223 */ /* 0x000fe20000010095 */
[----:B------:R-:W-:Y:S01]  /*1440*/  FMUL.FTZ R197, R155, R152 ;  /* 0x000000989bc57220 */ /* 0x000fe20000410000 */
[----:B------:R-:W-:Y:S01]  /*1450*/  FMUL.FTZ R200, R151, UR23 ;  /* 0x0000001797c87c20 */ /* 0x000fe20008410000 */
[----:B0-----:R-:W-:Y:S01]  /*1460*/  FADD.FTZ R158, R153, R184 ;  /* 0x000000b8999e7221 */ /* 0x001fe20000010000 */
        /* <DEDUP_REMOVED lines=8> */
.L_x_12592:
[----:B------:R-:W-:Y:S05]  /*14f0*/  BSYNC.RECONVERGENT B0 ;  /* 0x0000000000007941 */ /* 0x000fea0003800200 */
.L_x_12591:
        /* <DEDUP_REMOVED lines=12> */
[--C-:B------:R-:W-:Y:S02]  /*15c0*/  HADD2.F32 R25, -RZ, R226.reuse.H1_H1 ;  /* 0x300000e2ff197230 */ /* 0x100fe40000004100 */
[----:B------:R-:W-:Y:S02]  /*15d0*/  HADD2.F32 R168, -RZ, R226.H0_H0 ;  /* 0x200000e2ffa87230 */ /* 0x000fe40000004100 */
[----:B------:R-:W-:Y:S02]  /*15e0*/  HADD2.F32 R181, -RZ, R225.H1_H1 ;  /* 0x300000e1ffb57230 */ /* 0x000fe40000004100 */
[----:B--2---:R-:W-:-:S04]  /*15f0*/  IMAD.WIDE.U32 R198, R157, 0x4, R198 ;  /* 0x000000049dc67825 */ /* 0x004fc800078e00c6 */
[C---:B0-----:R-:W-:Y:S01]  /*1600*/  @P4 IMAD.WIDE.U32 R162, R157.reuse, 0x10, R162 ;  /* 0x000000109da24825 */ /* 0x041fe200078e00a2 */
[----:B------:R0:W5:Y:S04]  /*1610*/  LDG.E R26, desc[UR14][R198.64] ;  /* 0x0000000ec61a7981 */ /* 0x000168000c1e1900 */
[----:B------:R1:W5:Y:S01]  /*1620*/  @P4 LDG.E.128 R120, desc[UR14][R162.64] ;  /* 0x0000000ea2784981 */ /* 0x000362000c1e1d00 */
[----:B------:R-:W-:Y:S01]  /*1630*/  HADD2.F32 R196, -RZ, R225.H0_H0 ;  /* 0x200000e1ffc47230 */ /* 0x000fe20000004100 */
[----:B------:R-:W-:Y:S01]  /*1640*/  IADD3 R157, PT, PT, R157, 0x100, RZ ;  /* 0x000001009d9d7810 */ /* 0x000fe20007ffe0ff */
[C---:B---3--:R-:W-:Y:S01]  /*1650*/  FADD.FTZ R153, -R156.reuse, R153 ;  /* 0x000000999c997221 */ /* 0x048fe20000010100 */
[C---:B------:R-:W-:Y:S01]  /*1660*/  FADD.FTZ R27, -R156.reuse, R152 ;  /* 0x000000989c1b7221 */ /* 0x040fe20000010100 */
[C---:B------:R-:W-:Y:S01]  /*1670*/  FADD.FTZ R154, -R156.reuse, R154 ;  /* 0x0000009a9c9a7221 */ /* 0x040fe20000010100 */
[----:B------:R-:W-:Y:S01]  /*1680*/  FADD.FTZ R155, -R156, R155 ;  /* 0x0000009b9c9b7221 */ /* 0x000fe20000010100 */
[----:B------:R-:W-:Y:S01]  /*1690*/  FMUL.FTZ R170, R153, UR23 ;  /* 0x0000001799aa7c20 */ /* 0x000fe20008410000 */
[----:B------:R-:W-:Y:S01]  /*16a0*/  FMUL.FTZ R27, R27, UR23 ;  /* 0x000000171b1b7c20 */ /* 0x000fe20008410000 */
[----:B------:R-:W-:Y:S01]  /*16b0*/  FMUL.FTZ R183, R154, UR23 ;  /* 0x000000179ab77c20 */ /* 0x000fe20008410000 */
[----:B0-----:R-:W-:Y:S01]  /*16c0*/  FMUL.FTZ R198, R155, UR23 ;  /* 0x000000179bc67c20 */ /* 0x001fe20008410000 */
        /* <DEDUP_REMOVED lines=19> */
[----:B-1----:R-:W-:-:S07]  /*1800*/  FFMA.FTZ R160, R198, R196, R153 ;  /* 0x000000c4c6a07223 */ /* 0x002fce0000010099 */
.L_x_12594:
[----:B------:R-:W-:Y:S05]  /*1810*/  BSYNC.RECONVERGENT B0 ;  /* 0x0000000000007941 */ /* 0x000fea0003800200 */
.L_x_12593:
        /* <DEDUP_REMOVED lines=16> */
[--C-:B------:R-:W-:Y:S01]  /*1920*/  HADD2.F32 R21, -RZ, R224.reuse.H1_H1 ;  /* 0x300000e0ff157230 */ /* 0x100fe20000004100 */
[----:B------:R-:W-:Y:S01]  /*1930*/  IADD3 R157, PT, PT, R157, 0x100, RZ ;  /* 0x000001009d9d7810 */ /* 0x000fe20007ffe0ff */
[C---:B---3--:R-:W-:Y:S01]  /*1940*/  FADD.FTZ R23, -R156.reuse, R152 ;  /* 0x000000989c177221 */ /* 0x048fe20000010100 */
[----:B------:R-:W-:Y:S01]  /*1950*/  FADD.FTZ R22, -R156, R153 ;  /* 0x000000999c167221 */ /* 0x000fe20000010100 */
[----:B------:R-:W-:Y:S02]  /*1960*/  HADD2.F32 R152, -RZ, R224.H0_H0 ;  /* 0x200000e0ff987230 */ /* 0x000fe40000004100 */
[----:B------:R-:W-:Y:S01]  /*1970*/  FMUL.FTZ R23, R23, UR23 ;  /* 0x0000001717177c20 */ /* 0x000fe20008410000 */
[----:B------:R-:W-:Y:S01]  /*1980*/  FMUL.FTZ R22, R22, UR23 ;  /* 0x0000001716167c20 */ /* 0x000fe20008410000 */
[--C-:B------:R-:W-:Y:S02]  /*1990*/  HADD2.F32 R153, -RZ, R223.reuse.H1_H1 ;  /* 0x300000dfff997230 */ /* 0x100fe40000004100 */
[----:B----4-:R-:W-:Y:S01]  /*19a0*/  FMUL.FTZ R21, R148, R21 ;  /* 0x0000001594157220 */ /* 0x010fe20000410000 */
[----:B------:R-:W-:Y:S01]  /*19b0*/  FADD.FTZ R68, R68, R148 ;  /* 0x0000009444447221 */ /* 0x000fe20000010000 */
[----:B------:R-:W-:Y:S01]  /*19c0*/  FFMA.FTZ R40, R148, R23, R40 ;  /* 0x0000001794287223 */ /* 0x000fe20000010028 */
[----:B------:R-:W-:-:S02]  /*19d0*/  HADD2.F32 R148, -RZ, R223.H0_H0 ;  /* 0x200000dfff947230 */ /* 0x000fc40000004100 */
        /* <DEDUP_REMOVED lines=21> */
.L_x_12596:
[----:B------:R-:W-:Y:S05]  /*1b30*/  BSYNC.RECONVERGENT B0 ;  /* 0x0000000000007941 */ /* 0x000fea0003800200 */
.L_x_12595:
        /* <DEDUP_REMOVED lines=14> */
[----:B------:R-:W-:Y:S02]  /*1c20*/  HADD2.F32 R159, -RZ, R222.H1_H1 ;  /* 0x300000deff9f7230 */ /* 0x000fe40000004100 */
[----:B0-----:R-:W-:-:S05]  /*1c30*/  @P4 IMAD.WIDE.U32 R152, R157, 0x10, R152 ;  /* 0x000000109d984825 */ /* 0x001fca00078e0098 */
[----:B------:R0:W5:Y:S02]  /*1c40*/  @P4 LDG.E.128 R128, desc[UR14][R152.64] ;  /* 0x0000000e98804981 */ /* 0x000164000c1e1d00 */
[--C-:B0-----:R-:W-:Y:S01]  /*1c50*/  HADD2.F32 R153, -RZ, R221.reuse.H1_H1 ;  /* 0x300000ddff997230 */ /* 0x101fe20000004100 */
[----:B------:R-:W-:Y:S01]  /*1c60*/  IADD3 R157, PT, PT, R157, 0x100, RZ ;  /* 0x000001009d9d7810 */ /* 0x000fe20007ffe0ff */
[C---:B---3--:R-:W-:Y:S01]  /*1c70*/  FADD.FTZ R161, -R156.reuse, R16 ;  /* 0x000000109ca17221 */ /* 0x048fe20000010100 */
[C---:B------:R-:W-:Y:S01]  /*1c80*/  FADD.FTZ R162, -R156.reuse, R17 ;  /* 0x000000119ca27221 */ /* 0x040fe20000010100 */
[C---:B------:R-:W-:Y:S01]  /*1c90*/  FADD.FTZ R190, -R156.reuse, R19 ;  /* 0x000000139cbe7221 */ /* 0x040fe20000010100 */
[----:B------:R-:W-:Y:S01]  /*1ca0*/  FADD.FTZ R175, -R156, R18 ;  /* 0x000000129caf7221 */ /* 0x000fe20000010100 */
[----:B------:R-:W-:Y:S01]  /*1cb0*/  FMUL.FTZ R19, R161, UR23 ;  /* 0x00000017a1137c20 */ /* 0x000fe20008410000 */
[----:B------:R-:W-:Y:S02]  /*1cc0*/  HADD2.F32 R16, -RZ, R222.H0_H0 ;  /* 0x200000deff107230 */ /* 0x000fe40000004100 */
[----:B------:R-:W-:Y:S01]  /*1cd0*/  FMUL.FTZ R18, R162, UR23 ;  /* 0x00000017a2127c20 */ /* 0x000fe20008410000 */
[----:B----4-:R-:W-:Y:S01]  /*1ce0*/  FMUL.FTZ R17, R148, R159 ;  /* 0x0000009f94117220 */ /* 0x010fe20000410000 */
[----:B------:R-:W-:Y:S01]  /*1cf0*/  FADD.FTZ R72, R72, R148 ;  /* 0x0000009448487221 */ /* 0x000fe20000010000 */
[----:B------:R-:W-:Y:S01]  /*1d00*/  FFMA.FTZ R44, R148, R19, R44 ;  /* 0x00000013942c7223 */ /* 0x000fe2000001002c */
[----:B------:R-:W-:Y:S01]  /*1d10*/  FMUL.FTZ R16, R149, R16 ;  /* 0x0000001095107220 */ /* 0x000fe20000410000 */
[----:B------:R-:W-:Y:S01]  /*1d20*/  FADD.FTZ R73, R73, R149 ;  /* 0x0000009549497221 */ /* 0x000fe20000010000 */
[----:B------:R-:W-:Y:S01]  /*1d30*/  FFMA.FTZ R45, R149, R18, R45 ;  /* 0x00000012952d7223 */ /* 0x000fe2000001002d */
[----:B------:R-:W-:-:S02]  /*1d40*/  HADD2.F32 R148, -RZ, R221.H0_H0 ;  /* 0x200000ddff947230 */ /* 0x000fc40000004100 */
[----:B------:R-:W-:Y:S01]  /*1d50*/  FMUL.FTZ R180, R150, R153 ;  /* 0x0000009996b47220 */ /* 0x000fe20000410000 */
[----:B------:R-:W-:Y:S01]  /*1d60*/  FADD.FTZ R149, R158, R17 ;  /* 0x000000119e957221 */ /* 0x000fe20000010000 */
        /* <DEDUP_REMOVED lines=14> */
.L_x_12598:
[----:B------:R-:W-:Y:S05]  /*1e50*/  BSYNC.RECONVERGENT B0 ;  /* 0x0000000000007941 */ /* 0x000fea0003800200 */
.L_x_12597:
        /* <DEDUP_REMOVED lines=49> */
.L_x_12600:
[----:B------:R-:W-:Y:S05]  /*2170*/  BSYNC.RECONVERGENT B0 ;  /* 0x0000000000007941 */ /* 0x000fea0003800200 */
.L_x_12599:
        /* <DEDUP_REMOVED lines=18> */
[----:B0-----:R-:W-:Y:S01]  /*22a0*/  HADD2.F32 R6, -RZ, R218.H0_H0 ;  /* 0x200000daff067230 */ /* 0x001fe20000004100 */
[----:B------:R-:W-:Y:S01]  /*22b0*/  IADD3 R157, PT, PT, R157, 0x100, RZ ;  /* 0x000001009d9d7810 */ /* 0x000fe20007ffe0ff */
[C---:B---3--:R-:W-:Y:S01]  /*22c0*/  FADD.FTZ R9, -R156.reuse, R152 ;  /* 0x000000989c097221 */ /* 0x048fe20000010100 */
[----:B------:R-:W-:Y:S01]  /*22d0*/  FADD.FTZ R8, -R156, R153 ;  /* 0x000000999c087221 */ /* 0x000fe20000010100 */
[--C-:B------:R-:W-:Y:S02]  /*22e0*/  HADD2.F32 R153, -RZ, R217.reuse.H1_H1 ;  /* 0x300000d9ff997230 */ /* 0x100fe40000004100 */
[----:B------:R-:W-:Y:S01]  /*22f0*/  FMUL.FTZ R9, R9, UR23 ;  /* 0x0000001709097c20 */ /* 0x000fe20008410000 */
        /* <DEDUP_REMOVED lines=10> */
[C---:B------:R-:W-:Y:S01]  /*23a0*/  FADD.FTZ R154, -R156.reuse, R154 ;  /* 0x0000009a9c9a7221 */ /* 0x040fe20000010100 */
[----:B------:R-:W-:Y:S01]  /*23b0*/  FFMA.FTZ R153, R9, R7, R160 ;  /* 0x0000000709997223 */ /* 0x000fe200000100a0 */
[----:B------:R-:W-:Y:S01]  /*23c0*/  FMUL.FTZ R189, R151, R148 ;  /* 0x0000009497bd7220 */ /* 0x000fe20000410000 */
[----:B------:R-:W-:Y:S01]  /*23d0*/  FADD.FTZ R149, R149, R6 ;  /* 0x0000000695957221 */ /* 0x000fe20000010000 */
[----:B------:R-:W-:Y:S01]  /*23e0*/  FADD.FTZ R155, -R156, R155 ;  /* 0x0000009b9c9b7221 */ /* 0x000fe20000010100 */
[----:B------:R-:W-:Y:S01]  /*23f0*/  FMUL.FTZ R171, R154, UR23 ;  /* 0x000000179aab7c20 */ /* 0x000fe20008410000 */
[----:B------:R-:W-:Y:S01]  /*2400*/  FFMA.FTZ R148, R8, R6, R153 ;  /* 0x0000000608947223 */ /* 0x000fe20000010099 */
[----:B------:R-:W-:Y:S01]  /*2410*/  FADD.FTZ R158, R149, R176 ;  /* 0x000000b0959e7221 */ /* 0x000fe20000010000 */
[----:B------:R-:W-:-:S02]  /*2420*/  FMUL.FTZ R186, R155, UR23 ;  /* 0x000000179bba7c20 */ /* 0x000fc40008410000 */
[----:B------:R-:W-:Y:S01]  /*2430*/  FFMA.FTZ R149, R171, R176, R148 ;  /* 0x000000b0ab957223 */ /* 0x000fe20000010094 */
[----:B------:R-:W-:Y:S01]  /*2440*/  FADD.FTZ R82, R82, R150 ;  /* 0x0000009652527221 */ /* 0x000fe20000010000 */
[----:B------:R-:W-:Y:S01]  /*2450*/  FFMA.FTZ R54, R150, R171, R54 ;  /* 0x000000ab96367223 */ /* 0x000fe20000010036 */
[----:B------:R-:W-:Y:S01]  /*2460*/  FADD.FTZ R83, R83, R151 ;  /* 0x0000009753537221 */ /* 0x000fe20000010000 */
[----:B------:R-:W-:Y:S01]  /*2470*/  FFMA.FTZ R55, R151, R186, R55 ;  /* 0x000000ba97377223 */ /* 0x000fe20000010037 */
[----:B------:R-:W-:Y:S01]  /*2480*/  FADD.FTZ R158, R158, R189 ;  /* 0x000000bd9e9e7221 */ /* 0x000fe20000010000 */
[----:B------:R-:W-:-:S07]  /*2490*/  FFMA.FTZ R160, R186, R189, R149 ;  /* 0x000000bdbaa07223 */ /* 0x000fce0000010095 */
.L_x_12602:
[----:B------:R-:W-:Y:S05]  /*24a0*/  BSYNC.RECONVERGENT B0 ;  /* 0x0000000000007941 */ /* 0x000fea0003800200 */
.L_x_12601:
        /* <DEDUP_REMOVED lines=18> */
[--C-:B------:R-:W-:Y:S02]  /*25d0*/  HADD2.F32 R3, -RZ, R216.reuse.H1_H1 ;  /* 0x300000d8ff037230 */ /* 0x100fe40000004100 */
[----:B------:R-:W-:Y:S02]  /*25e0*/  HADD2.F32 R0, -RZ, R216.H0_H0 ;  /* 0x200000d8ff007230 */ /* 0x000fe40000004100 */
[C---:B--2---:R-:W-:Y:S01]  /*25f0*/  FADD.FTZ R2, -R156.reuse, R153 ;  /* 0x000000999c027221 */ /* 0x044fe20000010100 */
[C---:B------:R-:W-:Y:S01]  /*2600*/  FADD.FTZ R5, -R156.reuse, R152 ;  /* 0x000000989c057221 */ /* 0x040fe20000010100 */
[--C-:B------:R-:W-:Y:S02]  /*2610*/  HADD2.F32 R153, -RZ, R215.reuse.H1_H1 ;  /* 0x300000d7ff997230 */ /* 0x100fe40000004100 */
[----:B------:R-:W-:Y:S01]  /*2620*/  FADD.FTZ R154, -R156, R154 ;  /* 0x0000009a9c9a7221 */ /* 0x000fe20000010100 */
[----:B------:R-:W-:Y:S01]  /*2630*/  FMUL.FTZ R2, R2, UR23 ;  /* 0x0000001702027c20 */ /* 0x000fe20008410000 */
[----:B------:R-:W-:Y:S01]  /*2640*/  FMUL.FTZ R5, R5, UR23 ;  /* 0x0000001705057c20 */ /* 0x000fe20008410000 */
[----:B------:R-:W-:-:S02]  /*2650*/  HADD2.F32 R152, -RZ, R215.H0_H0 ;  /* 0x200000d7ff987230 */ /* 0x000fc40000004100 */
[----:B------:R-:W-:Y:S01]  /*2660*/  FADD.FTZ R155, -R156, R155 ;  /* 0x0000009b9c9b7221 */ /* 0x000fe20000010100 */
[----:B------:R-:W-:-:S03]  /*2670*/  FMUL.FTZ R179, R154, UR23 ;  /* 0x000000179ab37c20 */ /* 0x000fc60008410000 */
[----:B------:R-:W-:Y:S01]  /*2680*/  FMUL.FTZ R194, R155, UR23 ;  /* 0x000000179bc27c20 */ /* 0x000fe20008410000 */
[----:B---3--:R-:W-:Y:S01]  /*2690*/  FMUL.FTZ R3, R148, R3 ;  /* 0x0000000394037220 */ /* 0x008fe20000410000 */
        /* <DEDUP_REMOVED lines=19> */
.L_x_12604:
[----:B------:R-:W-:Y:S05]  /*27d0*/  BSYNC.RECONVERGENT B0 ;  /* 0x0000000000007941 */ /* 0x000fea0003800200 */
.L_x_12603:
        /* <DEDUP_REMOVED lines=31> */
.L_x_12606:
[----:B------:R-:W-:Y:S05]  /*29d0*/  BSYNC.RECONVERGENT B0 ;  /* 0x0000000000007941 */ /* 0x000fea0003800200 */
.L_x_12605:
        /* <DEDUP_REMOVED lines=46> */
[----:B------:R-:W-:Y:S01]  /*2cc0*/  ISETP.NE.U32.AND P5, PT, RZ, UR20, PT ;  /* 0x00000014ff007c0c */ /* 0x000fe2000bfa5070 */
[----:B------:R-:W-:Y:S03]  /*2cd0*/  BSSY.RECONVERGENT B2, `(.L_x_12611) ;  /* 0x0000063000027945 */ /* 0x000fe60003800200 */
[----:B------:R-:W-:-:S13]  /*2ce0*/  ISETP.NE.AND.EX P5, PT, RZ, UR21, PT, P5 ;  /* 0x00000015ff007c0c */ /* 0x000fda000bfa5350 */
[----:B------:R-:W-:Y:S05]  /*2cf0*/  @P5 BRA `(.L_x_12612) ;  /* 0x0000000000c85947 */ /* 0x000fea0003800000 */
[----:B------:R-:W-:Y:S01]  /*2d00*/  FFMA.FTZ R153, R167, UR4, R158 ;  /* 0x00000004a7997c23 */ /* 0x000fe2000801009e */
[----:B-----5:R-:W-:Y:S01]  /*2d10*/  LOP3.LUT P6, RZ, R28, 0xff, RZ, 0xc0, !PT ;  /* 0x000000ff1cff7812 */ /* 0x020fe200078cc0ff */
[----:B------:R-:W-:Y:S02]  /*2d20*/  HFMA2 R152, -RZ, RZ, 0, 0 ;  /* 0x00000000ff987431 */ /* 0x000fe400000001ff */
[----:B------:R-:W-:-:S04]  /*2d30*/  FADD.FTZ R153, R166, -R153 ;  /* 0x80000099a6997221 */ /* 0x000fc80000010000 */
[----:B------:R-:W-:-:S04]  /*2d40*/  FMUL.FTZ R153, R153, UR23 ;  /* 0x0000001799997c20 */ /* 0x000fc80008410000 */
[----:B------:R-:W-:-:S04]  /*2d50*/  FMUL.FTZ R153, R153, UR12 ;  /* 0x0000000c99997c20 */ /* 0x000fc80008410000 */
[----:B------:R-:W-:Y:S01]  /*2d60*/  FMUL.FTZ R154, R153, UR22 ;  /* 0x00000016999a7c20 */ /* 0x000fe20008410000 */
[----:B------:R-:W-:-:S03]  /*2d70*/  @P6 HADD2.F32 R153, -RZ, R214.H1_H1 ;  /* 0x300000d6ff996230 */ /* 0x000fc60000004100 */
[----:B------:R-:W-:Y:S01]  /*2d80*/  FMUL.FTZ R155, R148, R154 ;  /* 0x0000009a949b7220 */ /* 0x000fe20000410000 */
[----:B------:R-:W-:Y:S01]  /*2d90*/  FFMA.FTZ R148, R172, UR4, R158 ;  /* 0x00000004ac947c23 */ /* 0x000fe2000801009e */
[----:B------:R-:W-:Y:S01]  /*2da0*/  @P6 FMUL.FTZ R152, R154, R153 ;  /* 0x000000999a986220 */ /* 0x000fe20000410000 */
[----:B------:R-:W-:Y:S02]  /*2db0*/  MOV R153, RZ ;  /* 0x000000ff00997202 */ /* 0x000fe40000000f00 */
[----:B------:R-:W-:Y:S01]  /*2dc0*/  FADD.FTZ R148, R169, -R148 ;  /* 0x80000094a9947221 */ /* 0x000fe20000010000 */
[----:B------:R-:W-:Y:S02]  /*2dd0*/  FSEL R155, R155, RZ, P6 ;  /* 0x000000ff9b9b7208 */ /* 0x000fe40003000000 */
[----:B------:R-:W-:Y:S01]  /*2de0*/  LOP3.LUT P6, RZ, R28, 0xff00, RZ, 0xc0, !PT ;  /* 0x0000ff001cff7812 */ /* 0x000fe200078cc0ff */
[----:B------:R-:W-:-:S04]  /*2df0*/  FMUL.FTZ R148, R148, UR23 ;  /* 0x0000001794947c20 */ /* 0x000fc80008410000 */
[----:B------:R-:W-:-:S04]  /*2e00*/  FMUL.FTZ R148, R148, UR12 ;  /* 0x0000000c94947c20 */ /* 0x000fc80008410000 */
[----:B------:R-:W-:-:S04]  /*2e10*/  FMUL.FTZ R156, R148, UR22 ;  /* 0x00000016949c7c20 */ /* 0x000fc80008410000 */
[----:B------:R-:W-:Y:S01]  /*2e20*/  FMUL.FTZ R148, R149, R156 ;  /* 0x0000009c95947220 */ /* 0x000fe20000410000 */
[----:B------:R-:W-:Y:S01]  /*2e30*/  FFMA.FTZ R149, R185, UR4, R158 ;  /* 0x00000004b9957c23 */ /* 0x000fe2000801009e */
[----:B------:R-:W-:-:S03]  /*2e40*/  @P6 HADD2.F32 R154, -RZ, R214.H0_H0 ;  /* 0x200000d6ff9a6230 */ /* 0x000fc60000004100 */
[----:B------:R-:W-:Y:S01]  /*2e50*/  FADD.FTZ R149, R184, -R149 ;  /* 0x80000095b8957221 */ /* 0x000fe20000010000 */
[----:B------:R-:W-:Y:S01]  /*2e60*/  FSEL R148, R148, RZ, P6 ;  /* 0x000000ff94947208 */ /* 0x000fe20003000000 */
[----:B------:R-:W-:Y:S01]  /*2e70*/  @P6 FMUL.FTZ R153, R156, R154 ;  /* 0x0000009a9c996220 */ /* 0x000fe20000410000 */
[----:B------:R-:W-:Y:S01]  /*2e80*/  LOP3.LUT P6, RZ, R28, 0xff0000, RZ, 0xc0, !PT ;  /* 0x00ff00001cff7812 */ /* 0x000fe200078cc0ff */
[----:B------:R-:W-:Y:S01]  /*2e90*/  FMUL.FTZ R149, R149, UR23 ;  /* 0x0000001795957c20 */ /* 0x000fe20008410000 */
[----:B------:R-:W-:Y:S02]  /*2ea0*/  HFMA2 R154, -RZ, RZ, 0, 0 ;  /* 0x00000000ff9a7431 */ /* 0x000fe400000001ff */
[----:B------:R-:W-:Y:S01]  /*2eb0*/  FADD.FTZ R148, R89, R148 ;  /* 0x0000009459947221 */ /* 0x000fe20000010000 */
[----:B------:R-:W-:-:S04]  /*2ec0*/  FMUL.FTZ R149, R149, UR12 ;  /* 0x0000000c95957c20 */ /* 0x000fc80008410000 */
[----:B------:R-:W-:-:S04]  /*2ed0*/  FMUL.FTZ R156, R149, UR22 ;  /* 0x00000016959c7c20 */ /* 0x000fc80008410000 */
[----:B------:R-:W-:Y:S01]  /*2ee0*/  FMUL.FTZ R157, R150, R156 ;  /* 0x0000009c969d7220 */ /* 0x000fe20000410000 */
[----:B------:R-:W-:Y:S01]  /*2ef0*/  FFMA.FTZ R150, R200, UR4, R158 ;  /* 0x00000004c8967c23 */ /* 0x000fe2000801009e */
[----:B------:R-:W-:-:S03]  /*2f00*/  @P6 HADD2.F32 R149, -RZ, R213.H1_H1 ;  /* 0x300000d5ff956230 */ /* 0x000fc60000004100 */
[----:B------:R-:W-:Y:S01]  /*2f10*/  FADD.FTZ R150, R197, -R150 ;  /* 0x80000096c5967221 */ /* 0x000fe20000010000 */
[----:B------:R-:W-:Y:S01]  /*2f20*/  FSEL R157, R157, RZ, P6 ;  /* 0x000000ff9d9d7208 */ /* 0x000fe20003000000 */
[----:B------:R-:W-:Y:S01]  /*2f30*/  @P6 FMUL.FTZ R154, R156, R149 ;  /* 0x000000959c9a6220 */ /* 0x000fe20000410000 */
[----:B------:R-:W-:Y:S01]  /*2f40*/  ISETP.GE.U32.AND P6, PT, R28, 0x1000000, PT ;  /* 0x010000001c00780c */ /* 0x000fe20003fc6070 */
[----:B------:R-:W-:Y:S01]  /*2f50*/  FMUL.FTZ R150, R150, UR23 ;  /* 0x0000001796967c20 */ /* 0x000fe20008410000 */
[----:B------:R-:W-:Y:S01]  /*2f60*/  FADD.FTZ R149, R88, R155 ;  /* 0x0000009b58957221 */ /* 0x000fe20000010000 */
[----:B------:R-:W-:Y:S01]  /*2f70*/  FADD.FTZ R90, R90, R157 ;  /* 0x0000009d5a5a7221 */ /* 0x000fe20000010000 */
[----:B------:R-:W-:Y:S01]  /*2f80*/  MOV R155, RZ ;  /* 0x000000ff009b7202 */ /* 0x000fe20000000f00 */
[----:B------:R-:W-:-:S04]  /*2f90*/  FMUL.FTZ R150, R150, UR12 ;  /* 0x0000000c96967c20 */ /* 0x000fc80008410000 */
[----:B------:R-:W-:-:S04]  /*2fa0*/  FMUL.FTZ R150, R150, UR22 ;  /* 0x0000001696967c20 */ /* 0x000fc80008410000 */
[----:B------:R-:W-:-:S05]  /*2fb0*/  FMUL.FTZ R151, R151, R150 ;  /* 0x0000009697977220 */ /* 0x000fca0000410000 */
[----:B------:R-:W-:-:S05]  /*2fc0*/  FSEL R156, R151, RZ, P6 ;  /* 0x000000ff979c7208 */ /* 0x000fca0003000000 */
[----:B------:R-:W-:Y:S01]  /*2fd0*/  FADD.FTZ R91, R91, R156 ;  /* 0x0000009c5b5b7221 */ /* 0x000fe20000010000 */
[----:B------:R-:W-:Y:S06]  /*2fe0*/  @!P6 BRA `(.L_x_12613) ;  /* 0x0000000000c4e947 */ /* 0x000fec0003800000 */
[----:B------:R-:W-:-:S05]  /*2ff0*/  HADD2.F32 R155, -RZ, R213.H0_H0 ;  /* 0x200000d5ff9b7230 */ /* 0x000fca0000004100 */
[----:B------:R-:W-:Y:S01]  /*3000*/  FMUL.FTZ R155, R150, R155 ;  /* 0x0000009b969b7220 */ /* 0x000fe20000410000 */
[----:B------:R-:W-:Y:S06]  /*3010*/  BRA `(.L_x_12613) ;  /* 0x0000000000b87947 */ /* 0x000fec0003800000 */
.L_x_12612:
[----:B------:R-:W-:Y:S01]  /*3020*/  FFMA.FTZ R145, R167, UR4, R158 ;  /* 0x00000004a7917c23 */ /* 0x000fe2000801009e */
[----:B-----5:R-:W-:Y:S02]  /*3030*/  LOP3.LUT P6, RZ, R28, 0xff, RZ, 0xc0, !PT ;  /* 0x000000ff1cff7812 */ /* 0x020fe400078cc0ff */
[----:B------:R-:W-:Y:S02]  /*3040*/  CS2R R152, SRZ ;  /* 0x0000000000987805 */ /* 0x000fe4000001ff00 */
[----:B------:R-:W-:Y:S01]  /*3050*/  CS2R R154, SRZ ;  /* 0x00000000009a7805 */ /* 0x000fe2000001ff00 */
[----:B------:R-:W-:-:S04]  /*3060*/  FADD.FTZ R145, R166, -R145 ;  /* 0x80000091a6917221 */ /* 0x000fc80000010000 */
[----:B------:R-:W-:-:S04]  /*3070*/  FMUL.FTZ R144, R145, UR23 ;  /* 0x0000001791907c20 */ /* 0x000fc80008410000 */
[----:B------:R-:W-:Y:S01]  /*3080*/  FMUL.FTZ R145, R144, UR12 ;  /* 0x0000000c90917c20 */ /* 0x000fe20008410000 */
[----:B------:R-:W-:-:S03]  /*3090*/  @P6 HADD2.F32 R146, -RZ, R214.H1_H1 ;  /* 0x300000d6ff926230 */ /* 0x000fc60000004100 */
[----:B------:R-:W-:-:S04]  /*30a0*/  FMUL.FTZ R145, R145, UR22 ;  /* 0x0000001691917c20 */ /* 0x000fc80008410000 */
[----:B------:R-:W-:Y:S01]  /*30b0*/  FMUL.FTZ R159, R148, R145 ;  /* 0x00000091949f7220 */ /* 0x000fe20000410000 */
[----:B------:R-:W-:Y:S01]  /*30c0*/  @P6 FMUL.FTZ R152, R145, R146 ;  /* 0x0000009291986220 */ /* 0x000fe20000410000 */
[----:B------:R-:W-:-:S03]  /*30d0*/  FFMA.FTZ R146, R172, UR4, R158 ;  /* 0x00000004ac927c23 */ /* 0x000fc6000801009e */
[----:B------:R-:W-:Y:S01]  /*30e0*/  FSEL R159, R159, RZ, P6 ;  /* 0x000000ff9f9f7208 */ /* 0x000fe20003000000 */
[----:B------:R-:W-:Y:S01]  /*30f0*/  FADD.FTZ R146, R169, -R146 ;  /* 0x80000092a9927221 */ /* 0x000fe20000010000 */
[----:B------:R-:W-:-:S03]  /*3100*/  LOP3.LUT P6, RZ, R28, 0xff00, RZ, 0xc0, !PT ;  /* 0x0000ff001cff7812 */ /* 0x000fc600078cc0ff */
[----:B------:R-:W-:-:S04]  /*3110*/  FMUL.FTZ R145, R146, UR23 ;  /* 0x0000001792917c20 */ /* 0x000fc80008410000 */
[----:B------:R-:W-:-:S04]  /*3120*/  FMUL.FTZ R146, R145, UR12 ;  /* 0x0000000c91927c20 */ /* 0x000fc80008410000 */
[----:B------:R-:W-:Y:S02]  /*3130*/  FMUL.FTZ R146, R146, UR22 ;  /* 0x0000001692927c20 */ /* 0x000fe40008410000 */
[----:B------:R-:W-:Y:S02]  /*3140*/  @P6 HADD2.F32 R147, -RZ, R214.H0_H0 ;  /* 0x200000d6ff936230 */ /* 0x000fe40000004100 */
[----:B------:R-:W-:-:S03]  /*3150*/  FMUL.FTZ R148, R149, R146 ;  /* 0x0000009295947220 */ /* 0x000fc60000410000 */
[----:B------:R-:W-:Y:S01]  /*3160*/  @P6 FMUL.FTZ R153, R146, R147 ;  /* 0x0000009392996220 */ /* 0x000fe20000410000 */
[----:B------:R-:W-:Y:S01]  /*3170*/  FFMA.FTZ R147, R185, UR4, R158 ;  /* 0x00000004b9937c23 */ /* 0x000fe2000801009e */
[----:B------:R-:W-:Y:S02]  /*3180*/  FSEL R148, R148, RZ, P6 ;  /* 0x000000ff94947208 */ /* 0x000fe40003000000 */
[----:B------:R-:W-:Y:S01]  /*3190*/  LOP3.LUT P6, RZ, R28, 0xff0000, RZ, 0xc0, !PT ;  /* 0x00ff00001cff7812 */ /* 0x000fe200078cc0ff */
[----:B------:R-:W-:Y:S02]  /*31a0*/  FADD.FTZ R147, R184, -R147 ;  /* 0x80000093b8937221 */ /* 0x000fe40000010000 */
[----:B------:R-:W-:Y:S02]  /*31b0*/  FADD.FTZ R148, R89, R148 ;  /* 0x0000009459947221 */ /* 0x000fe40000010000 */
[----:B------:R-:W-:-:S04]  /*31c0*/  FMUL.FTZ R146, R147, UR23 ;  /* 0x0000001793927c20 */ /* 0x000fc80008410000 */
[----:B------:R-:W-:-:S04]  /*31d0*/  FMUL.FTZ R147, R146, UR12 ;  /* 0x0000000c92937c20 */ /* 0x000fc80008410000 */
[----:B------:R-:W-:Y:S01]  /*31e0*/  FMUL.FTZ R147, R147, UR22 ;  /* 0x0000001693937c20 */ /* 0x000fe20008410000 */
[----:B------:R-:W-:-:S03]  /*31f0*/  @P6 HADD2.F32 R156, -RZ, R213.H1_H1 ;  /* 0x300000d5ff9c6230 */ /* 0x000fc60000004100 */
[----:B------:R-:W-:Y:S01]  /*3200*/  FMUL.FTZ R157, R150, R147 ;  /* 0x00000093969d7220 */ /* 0x000fe20000410000 */
[----:B------:R-:W-:Y:S01]  /*3210*/  FFMA.FTZ R150, R200, UR4, R158 ;  /* 0x00000004c8967c23 */ /* 0x000fe2000801009e */
[----:B------:R-:W-:-:S03]  /*3220*/  @P6 FMUL.FTZ R154, R147, R156 ;  /* 0x0000009c939a6220 */ /* 0x000fc60000410000 */
[----:B------:R-:W-:Y:S01]  /*3230*/  FADD.FTZ R150, R197, -R150 ;  /* 0x80000096c5967221 */ /* 0x000fe20000010000 */
[----:B------:R-:W-:Y:S02]  /*3240*/  FSEL R157, R157, RZ, P6 ;  /* 0x000000ff9d9d7208 */ /* 0x000fe40003000000 */
[----:B------:R-:W-:Y:S01]  /*3250*/  ISETP.GE.U32.AND P6, PT, R28, 0x1000000, PT ;  /* 0x010000001c00780c */ /* 0x000fe20003fc6070 */
[----:B------:R-:W-:Y:S02]  /*3260*/  FMUL.FTZ R147, R150, UR23 ;  /* 0x0000001796937c20 */ /* 0x000fe40008410000 */
[----:B------:R-:W-:Y:S02]  /*3270*/  FADD.FTZ R90, R90, R157 ;  /* 0x0000009d5a5a7221 */ /* 0x000fe40000010000 */
[----:B------:R-:W-:-:S04]  /*3280*/  FMUL.FTZ R156, R147, UR12 ;  /* 0x0000000c939c7c20 */ /* 0x000fc80008410000 */
[----:B------:R-:W-:-:S04]  /*3290*/  FMUL.FTZ R156, R156, UR22 ;  /* 0x000000169c9c7c20 */ /* 0x000fc80008410000 */
[----:B------:R-:W-:Y:S01]  /*32a0*/  FMUL.FTZ R150, R151, R156 ;  /* 0x0000009c97967220 */ /* 0x000fe20000410000 */
[----:B------:R-:W-:-:S04]  /*32b0*/  @P6 HADD2.F32 R149, -RZ, R213.H0_H0 ;  /* 0x200000d5ff956230 */ /* 0x000fc80000004100 */
[----:B------:R-:W-:Y:S01]  /*32c0*/  FSEL R150, R150, RZ, P6 ;  /* 0x000000ff96967208 */ /* 0x000fe20003000000 */
[----:B------:R-:W-:Y:S01]  /*32d0*/  @P6 FMUL.FTZ R155, R156, R149 ;  /* 0x000000959c9b6220 */ /* 0x000fe20000410000 */
[----:B------:R-:W-:-:S03]  /*32e0*/  FADD.FTZ R149, R88, R159 ;  /* 0x0000009f58957221 */ /* 0x000fc60000010000 */
[----:B------:R-:W-:-:S07]  /*32f0*/  FADD.FTZ R91, R91, R150 ;  /* 0x000000965b5b7221 */ /* 0x000fce0000010000 */
.L_x_12613:
[----:B------:R-:W-:Y:S05]  /*3300*/  BSYNC.RECONVERGENT B2 ;  /* 0x0000000000027941 */ /* 0x000fea0003800200 */
.L_x_12611:
        /* <DEDUP_REMOVED lines=9> */
.L_x_12610:
[----:B------:R-:W-:Y:S05]  /*33a0*/  BSYNC.RECONVERGENT B1 ;  /* 0x0000000000017941 */ /* 0x000fea0003800200 */
.L_x_12609:
[----:B------:R-:W-:Y:S04]  /*33b0*/  BSSY.RECONVERGENT B1, `(.L_x_12614) ;  /* 0x0000072000017945 */ /* 0x000fe80003800200 */
[----:B------:R-:W-:Y:S05]  /*33c0*/  @!P0 BRA `(.L_x_12615) ;  /* 0x0000000400c08947 */ /* 0x000fea0003800000 */
[----:B------:R-:W0:Y:S02]  /*33d0*/  LDC.64 R148, c[0x0][0x390] ;  /* 0x0000e400ff947b82 */ /* 0x000e240000000a00 */
[----:B0-----:R-:W-:-:S06]  /*33e0*/  IMAD.WIDE.U32 R148, R29, 0x10, R148 ;  /* 0x000000101d947825 */ /* 0x001fcc00078e0094 */
[----:B-1----:R-:W5:Y:S01]  /*33f0*/  LDG.E.128 R148, desc[UR14][R148.64] ;  /* 0x0000000e94947981 */ /* 0x002f62000c1e1d00 */
[----:B------:R-:W-:Y:S01]  /*3400*/  ISETP.NE.U32.AND P5, PT, RZ, UR20, PT ;  /* 0x00000014ff007c0c */ /* 0x000fe2000bfa5070 */
[----:B------:R-:W-:Y:S03]  /*3410*/  BSSY.RECONVERGENT B2, `(.L_x_12616) ;  /* 0x0000064000027945 */ /* 0x000fe60003800200 */
[----:B------:R-:W-:-:S13]  /*3420*/  ISETP.NE.AND.EX P5, PT, RZ, UR21, PT, P5 ;  /* 0x00000015ff007c0c */ /* 0x000fda000bfa5350 */
[----:B------:R-:W-:Y:S05]  /*3430*/  @!P5 BRA `(.L_x_12617) ;  /* 0x0000000000c4d947 */ /* 0x000fea0003800000 */
[----:B------:R-:W-:Y:S01]  /*3440*/  FFMA.FTZ R144, R27, UR4, R158 ;  /* 0x000000041b907c23 */ /* 0x000fe2000801009e */
[----:B-----5:R-:W-:Y:S02]  /*3450*/  LOP3.LUT P6, RZ, R26, 0xff, RZ, 0xc0, !PT ;  /* 0x000000ff1aff7812 */ /* 0x020fe400078cc0ff */
[----:B------:R-:W-:Y:S01]  /*3460*/  CS2R R152, SRZ ;  /* 0x0000000000987805 */ /* 0x000fe2000001ff00 */
[----:B------:R-:W-:Y:S02]  /*3470*/  HFMA2 R154, -RZ, RZ, 0, 0 ;  /* 0x00000000ff9a7431 */ /* 0x000fe400000001ff */
[----:B------:R-:W-:-:S04]  /*3480*/  FADD.FTZ R144, R25, -R144 ;  /* 0x8000009019907221 */ /* 0x000fc80000010000 */
[----:B------:R-:W-:-:S04]  /*3490*/  FMUL.FTZ R144, R144, UR23 ;  /* 0x0000001790907c20 */ /* 0x000fc80008410000 */
[----:B------:R-:W-:-:S04]  /*34a0*/  FMUL.FTZ R145, R144, UR12 ;  /* 0x0000000c90917c20 */ /* 0x000fc80008410000 */
[----:B------:R-:W-:Y:S01]  /*34b0*/  FMUL.FTZ R146, R145, UR22 ;  /* 0x0000001691927c20 */ /* 0x000fe20008410000 */
[----:B------:R-:W-:-:S03]  /*34c0*/  @P6 HADD2.F32 R145, -RZ, R212.H1_H1 ;  /* 0x300000d4ff916230 */ /* 0x000fc60000004100 */
[----:B------:R-:W-:Y:S02]  /*34d0*/  FMUL.FTZ R155, R148, R146 ;  /* 0x00000092949b7220 */ /* 0x000fe40000410000 */
[----:B------:R-:W-:Y:S01]  /*34e0*/  @P6 FMUL.FTZ R152, R146, R145 ;  /* 0x0000009192986220 */ /* 0x000fe20000410000 */
[----:B------:R-:W-:Y:S02]  /*34f0*/  FFMA.FTZ R145, R170, UR4, R158 ;  /* 0x00000004aa917c23 */ /* 0x000fe4000801009e */
[----:B------:R-:W-:Y:S02]  /*3500*/  FSEL R155, R155, RZ, P6 ;  /* 0x000000ff9b9b7208 */ /* 0x000fe40003000000 */
[----:B------:R-:W-:Y:S01]  /*3510*/  FADD.FTZ R145, R168, -R145 ;  /* 0x80000091a8917221 */ /* 0x000fe20000010000 */
[----:B------:R-:W-:Y:S02]  /*3520*/  LOP3.LUT P6, RZ, R26, 0xff00, RZ, 0xc0, !PT ;  /* 0x0000ff001aff7812 */ /* 0x000fe400078cc0ff */
[----:B------:R-:W-:Y:S01]  /*3530*/  FADD.FTZ R92, R92, R155 ;  /* 0x0000009b5c5c7221 */ /* 0x000fe20000010000 */
[----:B------:R-:W-:Y:S01]  /*3540*/  FMUL.FTZ R145, R145, UR23 ;  /* 0x0000001791917c20 */ /* 0x000fe20008410000 */
[----:B------:R-:W-:-:S03]  /*3550*/  MOV R155, RZ ;  /* 0x000000ff009b7202 */ /* 0x000fc60000000f00 */
        /* <DEDUP_REMOVED lines=19> */
[----:B------:R-:W-:Y:S02]  /*3690*/  ISETP.GE.U32.AND P6, PT, R26, 0x1000000, PT ;  /* 0x010000001a00780c */ /* 0x000fe40003fc6070 */
[----:B------:R-:W-:Y:S01]  /*36a0*/  FADD.FTZ R94, R94, R149 ;  /* 0x000000955e5e7221 */ /* 0x000fe20000010000 */
[----:B------:R-:W-:-:S04]  /*36b0*/  FMUL.FTZ R147, R147, UR23 ;  /* 0x0000001793937c20 */ /* 0x000fc80008410000 */
        /* <DEDUP_REMOVED lines=9> */
.L_x_12617:
[----:B------:R-:W-:Y:S01]  /*3750*/  FFMA.FTZ R152, R27, UR4, R158 ;  /* 0x000000041b987c23 */ /* 0x000fe2000801009e */
[----:B-----5:R-:W-:-:S03]  /*3760*/  LOP3.LUT P6, RZ, R26, 0xff, RZ, 0xc0, !PT ;  /* 0x000000ff1aff7812 */ /* 0x020fc600078cc0ff */
[----:B------:R-:W-:-:S04]  /*3770*/  FADD.FTZ R152, R25, -R152 ;  /* 0x8000009819987221 */ /* 0x000fc80000010000 */
[----:B------:R-:W-:-:S04]  /*3780*/  FMUL.FTZ R152, R152, UR23 ;  /* 0x0000001798987c20 */ /* 0x000fc80008410000 */
[----:B------:R-:W-:Y:S01]  /*3790*/  FMUL.FTZ R153, R152, UR12 ;  /* 0x0000000c98997c20 */ /* 0x000fe20008410000 */
[----:B------:R-:W-:Y:S02]  /*37a0*/  HFMA2 R152, -RZ, RZ, 0, 0 ;  /* 0x00000000ff987431 */ /* 0x000fe400000001ff */
[----:B------:R-:W-:Y:S02]  /*37b0*/  @P6 HADD2.F32 R154, -RZ, R212.H1_H1 ;  /* 0x300000d4ff9a6230 */ /* 0x000fe40000004100 */
[----:B------:R-:W-:-:S04]  /*37c0*/  FMUL.FTZ R153, R153, UR22 ;  /* 0x0000001699997c20 */ /* 0x000fc80008410000 */
[-C--:B------:R-:W-:Y:S01]  /*37d0*/  FMUL.FTZ R157, R148, R153.reuse ;  /* 0x00000099949d7220 */ /* 0x080fe20000410000 */
[----:B------:R-:W-:Y:S01]  /*37e0*/  @P6 FMUL.FTZ R152, R154, R153 ;  /* 0x000000999a986220 */ /* 0x000fe20000410000 */
[----:B------:R-:W-:-:S03]  /*37f0*/  FFMA.FTZ R153, R170, UR4, R158 ;  /* 0x00000004aa997c23 */ /* 0x000fc6000801009e */
[----:B------:R-:W-:Y:S01]  /*3800*/  FSEL R157, R157, RZ, P6 ;  /* 0x000000ff9d9d7208 */ /* 0x000fe20003000000 */
[----:B------:R-:W-:Y:S01]  /*3810*/  FADD.FTZ R153, R168, -R153 ;  /* 0x80000099a8997221 */ /* 0x000fe20000010000 */
[----:B------:R-:W-:-:S03]  /*3820*/  LOP3.LUT P6, RZ, R26, 0xff00, RZ, 0xc0, !PT ;  /* 0x0000ff001aff7812 */ /* 0x000fc600078cc0ff */
[----:B------:R-:W-:Y:S01]  /*3830*/  FMUL.FTZ R148, R153, UR23 ;  /* 0x0000001799947c20 */ /* 0x000fe20008410000 */
[----:B------:R-:W-:Y:S01]  /*3840*/  MOV R153, RZ ;  /* 0x000000ff00997202 */ /* 0x000fe20000000f00 */
[----:B------:R-:W-:Y:S02]  /*3850*/  FADD.FTZ R92, R92, R157 ;  /* 0x0000009d5c5c7221 */ /* 0x000fe40000010000 */
        /* <DEDUP_REMOVED lines=10> */
[----:B------:R-:W-:Y:S01]  /*3900*/  FMUL.FTZ R149, R154, UR23 ;  /* 0x000000179a957c20 */ /* 0x000fe20008410000 */
[----:B------:R-:W-:-:S03]  /*3910*/  HFMA2 R154, -RZ, RZ, 0, 0 ;  /* 0x00000000ff9a7431 */ /* 0x000fc600000001ff */
[----:B------:R-:W-:-:S04]  /*3920*/  FMUL.FTZ R149, R149, UR12 ;  /* 0x0000000c95957c20 */ /* 0x000fc80008410000 */
[----:B------:R-:W-:Y:S02]  /*3930*/  @P6 HADD2.F32 R156, -RZ, R211.H1_H1 ;  /* 0x300000d3ff9c6230 */ /* 0x000fe40000004100 */
[----:B------:R-:W-:-:S04]  /*3940*/  FMUL.FTZ R155, R149, UR22 ;  /* 0x00000016959b7c20 */ /* 0x000fc80008410000 */
[-C--:B------:R-:W-:Y:S01]  /*3950*/  FMUL.FTZ R149, R150, R155.reuse ;  /* 0x0000009b96957220 */ /* 0x080fe20000410000 */
[----:B------:R-:W-:Y:S01]  /*3960*/  @P6 FMUL.FTZ R154, R156, R155 ;  /* 0x0000009b9c9a6220 */ /* 0x000fe20000410000 */
[----:B------:R-:W-:-:S03]  /*3970*/  FFMA.FTZ R155, R198, UR4, R158 ;  /* 0x00000004c69b7c23 */ /* 0x000fc6000801009e */
[----:B------:R-:W-:Y:S01]  /*3980*/  FSEL R149, R149, RZ, P6 ;  /* 0x000000ff95957208 */ /* 0x000fe20003000000 */
[----:B------:R-:W-:Y:S01]  /*3990*/  FADD.FTZ R155, R196, -R155 ;  /* 0x8000009bc49b7221 */ /* 0x000fe20000010000 */
[----:B------:R-:W-:-:S03]  /*39a0*/  ISETP.GE.U32.AND P6, PT, R26, 0x1000000, PT ;  /* 0x010000001a00780c */ /* 0x000fc60003fc6070 */
[----:B------:R-:W-:Y:S01]  /*39b0*/  FMUL.FTZ R155, R155, UR23 ;  /* 0x000000179b9b7c20 */ /* 0x000fe20008410000 */
[----:B------:R-:W-:-:S03]  /*39c0*/  FADD.FTZ R94, R94, R149 ;  /* 0x000000955e5e7221 */ /* 0x000fc60000010000 */
[----:B------:R-:W-:-:S04]  /*39d0*/  FMUL.FTZ R155, R155, UR12 ;  /* 0x0000000c9b9b7c20 */ /* 0x000fc80008410000 */
[----:B------:R-:W-:Y:S01]  /*39e0*/  FMUL.FTZ R156, R155, UR22 ;  /* 0x000000169b9c7c20 */ /* 0x000fe20008410000 */
[----:B------:R-:W-:-:S03]  /*39f0*/  MOV R155, RZ ;  /* 0x000000ff009b7202 */ /* 0x000fc60000000f00 */
[----:B------:R-:W-:Y:S01]  /*3a00*/  FMUL.FTZ R150, R151, R156 ;  /* 0x0000009c97967220 */ /* 0x000fe20000410000 */
[----:B------:R-:W-:-:S04]  /*3a10*/  @P6 HADD2.F32 R151, -RZ, R211.H0_H0 ;  /* 0x200000d3ff976230 */ /* 0x000fc80000004100 */
[----:B------:R-:W-:Y:S01]  /*3a20*/  FSEL R150, R150, RZ, P6 ;  /* 0x000000ff96967208 */ /* 0x000fe20003000000 */
[----:B------:R-:W-:-:S04]  /*3a30*/  @P6 FMUL.FTZ R155, R151, R156 ;  /* 0x0000009c979b6220 */ /* 0x000fc80000410000 */
[----:B------:R-:W-:-:S07]  /*3a40*/  FADD.FTZ R95, R95, R150 ;  /* 0x000000965f5f7221 */ /* 0x000fce0000010000 */
.L_x_12618:
[----:B------:R-:W-:Y:S05]  /*3a50*/  BSYNC.RECONVERGENT B2 ;  /* 0x0000000000027941 */ /* 0x000fea0003800200 */
.L_x_12616:
[----:B------:R-:W0:Y:S08]  /*3a60*/  @P5 LDC.64 R150, c[0x0][0x478] ;  /* 0x00011e00ff965b82 */ /* 0x000e300000000a00 */
[----:B------:R-:W1:Y:S01]  /*3a70*/  LDC.64 R148, c[0x0][0x468] ;  /* 0x00011a00ff947b82 */ /* 0x000e620000000a00 */
[----:B0-----:R-:W-:-:S05]  /*3a80*/  @P5 IMAD.WIDE.U32 R150, R29, 0x10, R150 ;  /* 0x000000101d965825 */ /* 0x001fca00078e0096 */
[----:B------:R0:W-:Y:S01]  /*3a90*/  @P5 STG.E.128 desc[UR14][R150.64], R144 ;  /* 0x0000009096005986 */ /* 0x0001e2000c101d0e */
[C---:B-1----:R-:W-:Y:S01]  /*3aa0*/  IMAD.WIDE.U32 R148, R29.reuse, 0x10, R148 ;  /* 0x000000101d947825 */ /* 0x042fe200078e0094 */
[----:B------:R-:W-:-:S04]  /*3ab0*/  IADD3 R29, PT, PT, R29, 0x100, RZ ;  /* 0x000001001d1d7810 */ /* 0x000fc80007ffe0ff */
[----:B------:R0:W-:Y:S03]  /*3ac0*/  STG.E.128 desc[UR14][R148.64], R152 ;  /* 0x0000009894007986 */ /* 0x0001e6000c101d0e */
.L_x_12615:
[----:B------:R-:W-:Y:S05]  /*3ad0*/  BSYNC.RECONVERGENT B1 ;  /* 0x0000000000017941 */ /* 0x000fea0003800200 */
.L_x_12614:
[----:B------:R-:W-:Y:S04]  /*3ae0*/  BSSY.RECONVERGENT B1, `(.L_x_12619) ;  /* 0x0000072000017945 */ /* 0x000fe80003800200 */
[----:B------:R-:W-:Y:S05]  /*3af0*/  @!P1 BRA `(.L_x_12620) ;  /* 0x0000000400c09947 */ /* 0x000fea0003800000 */
[----:B0-----:R-:W0:Y:S02]  /*3b00*/  LDC.64 R148, c[0x0][0x390] ;  /* 0x0000e400ff947b82 */ /* 0x001e240000000a00 */
        /* <DEDUP_REMOVED lines=55> */
.L_x_12622:
        /* <DEDUP_REMOVED lines=9> */
[----:B------:R-:W-:Y:S01]  /*3f10*/  FFMA.FTZ R148, R22, UR4, R158 ;  /* 0x0000000416947c23 */ /* 0x000fe2000801009e */
[----:B------:R-:W-:Y:S01]  /*3f20*/  @P6 FMUL.FTZ R152, R154, R153 ;  /* 0x000000999a986220 */ /* 0x000fe20000410000 */
[----:B------:R-:W-:Y:S02]  /*3f30*/  MOV R153, RZ ;  /* 0x000000ff00997202 */ /* 0x000fe40000000f00 */
[----:B------:R-:W-:Y:S01]  /*3f40*/  FADD.FTZ R148, R165, -R148 ;  /* 0x80000094a5947221 */ /* 0x000fe20000010000 */
[----:B------:R-:W-:Y:S02]  /*3f50*/  FSEL R157, R157, RZ, P6 ;  /* 0x000000ff9d9d7208 */ /* 0x000fe40003000000 */
[----:B------:R-:W-:Y:S01]  /*3f60*/  LOP3.LUT P6, RZ, R24, 0xff00, RZ, 0xc0, !PT ;  /* 0x0000ff0018ff7812 */ /* 0x000fe200078cc0ff */
[----:B------:R-:W-:Y:S02]  /*3f70*/  FMUL.FTZ R148, R148, UR23 ;  /* 0x0000001794947c20 */ /* 0x000fe40008410000 */
[----:B------:R-:W-:-:S02]  /*3f80*/  FADD.FTZ R96, R96, R157 ;  /* 0x0000009d60607221 */ /* 0x000fc40000010000 */
        /* <DEDUP_REMOVED lines=22> */
[----:B------:R-:W-:Y:S01]  /*40f0*/  MOV R155, RZ ;  /* 0x000000ff009b7202 */ /* 0x000fe20000000f00 */
[----:B------:R-:W-:Y:S02]  /*4100*/  FADD.FTZ R98, R98, R149 ;  /* 0x0000009562627221 */ /* 0x000fe40000010000 */
[----:B------:R-:W-:-:S04]  /*4110*/  FMUL.FTZ R150, R150, UR12 ;  /* 0x0000000c96967c20 */ /* 0x000fc80008410000 */
[----:B------:R-:W-:-:S04]  /*4120*/  FMUL.FTZ R156, R150, UR22 ;  /* 0x00000016969c7c20 */ /* 0x000fc80008410000 */
[----:B------:R-:W-:Y:S01]  /*4130*/  FMUL.FTZ R150, R151, R156 ;  /* 0x0000009c97967220 */ /* 0x000fe20000410000 */
[----:B------:R-:W-:-:S04]  /*4140*/  @P6 HADD2.F32 R151, -RZ, R209.H0_H0 ;  /* 0x200000d1ff976230 */ /* 0x000fc80000004100 */
[----:B------:R-:W-:Y:S01]  /*4150*/  FSEL R150, R150, RZ, P6 ;  /* 0x000000ff96967208 */ /* 0x000fe20003000000 */
[----:B------:R-:W-:-:S04]  /*4160*/  @P6 FMUL.FTZ R155, R151, R156 ;  /* 0x0000009c979b6220 */ /* 0x000fc80000410000 */
[----:B------:R-:W-:-:S07]  /*4170*/  FADD.FTZ R99, R99, R150 ;  /* 0x0000009663637221 */ /* 0x000fce0000010000 */
.L_x_12623:
[----:B------:R-:W-:Y:S05]  /*4180*/  BSYNC.RECONVERGENT B2 ;  /* 0x0000000000027941 */ /* 0x000fea0003800200 */
.L_x_12621:
[----:B------:R-:W0:Y:S08]  /*4190*/  @P5 LDC.64 R150, c[0x0][0x478] ;  /* 0x00011e00ff965b82 */ /* 0x000e300000000a00 */
[----:B------:R-:W1:Y:S01]  /*41a0*/  LDC.64 R148, c[0x0][0x468] ;  /* 0x00011a00ff947b82 */ /* 0x000e620000000a00 */
[----:B0-----:R-:W-:-:S05]  /*41b0*/  @P5 IMAD.WIDE.U32 R150, R29, 0x10, R150 ;  /* 0x000000101d965825 */ /* 0x001fca00078e0096 */
[----:B------:R2:W-:Y:S01]  /*41c0*/  @P5 STG.E.128 desc[UR14][R150.64], R144 ;  /* 0x0000009096005986 */ /* 0x0005e2000c101d0e */
[C---:B-1----:R-:W-:Y:S01]  /*41d0*/  IMAD.WIDE.U32 R148, R29.reuse, 0x10, R148 ;  /* 0x000000101d947825 */ /* 0x042fe200078e0094 */
[----:B------:R-:W-:-:S04]  /*41e0*/  IADD3 R29, PT, PT, R29, 0x100, RZ ;  /* 0x000001001d1d7810 */ /* 0x000fc80007ffe0ff */
[----:B------:R2:W-:Y:S03]  /*41f0*/  STG.E.128 desc[UR14][R148.64], R152 ;  /* 0x0000009894007986 */ /* 0x0005e6000c101d0e */
.L_x_12620:
[----:B------:R-:W-:Y:S05]  /*4200*/  BSYNC.RECONVERGENT B1 ;  /* 0x0000000000017941 */ /* 0x000fea0003800200 */
.L_x_12619:
[----:B------:R-:W-:Y:S04]  /*4210*/  BSSY.RECONVERGENT B1, `(.L_x_12624) ;  /* 0x0000072000017945 */ /* 0x000fe80003800200 */
[----:B------:R-:W-:Y:S05]  /*4220*/  @!P2 BRA `(.L_x_12625) ;  /* 0x0000000400c0a947 */ /* 0x000fea0003800000 */
[----:B0-2---:R-:W0:Y:S02]  /*4230*/  LDC.64 R148, c[0x0][0x390] ;  /* 0x0000e400ff947b82 */ /* 0x005e240000000a00 */
        /* <DEDUP_REMOVED lines=55> */
.L_x_12627:
        /* <DEDUP_REMOVED lines=20> */
[-C--:B------:R-:W-:Y:S01]  /*46f0*/  FMUL.FTZ R148, R149, R154.reuse ;  /* 0x0000009a95947220 */ /* 0x080fe20000410000 */
[----:B------:R-:W-:Y:S02]  /*4700*/  FFMA.FTZ R149, R175, UR4, R158 ;  /* 0x00000004af957c23 */ /* 0x000fe4000801009e */
[----:B------:R-:W-:Y:S01]  /*4710*/  @P6 FMUL.FTZ R153, R155, R154 ;  /* 0x0000009a9b996220 */ /* 0x000fe20000410000 */
[----:B------:R-:W-:Y:S02]  /*4720*/  HFMA2 R154, -RZ, RZ, 0, 0 ;  /* 0x00000000ff9a7431 */ /* 0x000fe400000001ff */
[----:B------:R-:W-:Y:S01]  /*4730*/  FADD.FTZ R149, R180, -R149 ;  /* 0x80000095b4957221 */ /* 0x000fe20000010000 */
[----:B------:R-:W-:-:S02]  /*4740*/  FSEL R148, R148, RZ, P6 ;  /* 0x000000ff94947208 */ /* 0x000fc40003000000 */
[----:B------:R-:W-:Y:S01]  /*4750*/  LOP3.LUT P6, RZ, R20, 0xff0000, RZ, 0xc0, !PT ;  /* 0x00ff000014ff7812 */ /* 0x000fe200078cc0ff */
[----:B------:R-:W-:Y:S02]  /*4760*/  FMUL.FTZ R149, R149, UR23 ;  /* 0x0000001795957c20 */ /* 0x000fe40008410000 */
[----:B------:R-:W-:Y:S02]  /*4770*/  FADD.FTZ R101, R101, R148 ;  /* 0x0000009465657221 */ /* 0x000fe40000010000 */
        /* <DEDUP_REMOVED lines=19> */
.L_x_12628:
[----:B------:R-:W-:Y:S05]  /*48b0*/  BSYNC.RECONVERGENT B2 ;  /* 0x0000000000027941 */ /* 0x000fea0003800200 */
.L_x_12626:
[----:B------:R-:W0:Y:S08]  /*48c0*/  @P5 LDC.64 R150, c[0x0][0x478] ;  /* 0x00011e00ff965b82 */ /* 0x000e300000000a00 */
[----:B------:R-:W1:Y:S01]  /*48d0*/  LDC.64 R148, c[0x0][0x468] ;  /* 0x00011a00ff947b82 */ /* 0x000e620000000a00 */
[----:B0-----:R-:W-:-:S05]  /*48e0*/  @P5 IMAD.WIDE.U32 R150, R29, 0x10, R150 ;  /* 0x000000101d965825 */ /* 0x001fca00078e0096 */
[----:B------:R3:W-:Y:S01]  /*48f0*/  @P5 STG.E.128 desc[UR14][R150.64], R144 ;  /* 0x0000009096005986 */ /* 0x0007e2000c101d0e */
[C---:B-1----:R-:W-:Y:S01]  /*4900*/  IMAD.WIDE.U32 R148, R29.reuse, 0x10, R148 ;  /* 0x000000101d947825 */ /* 0x042fe200078e0094 */
[----:B------:R-:W-:-:S04]  /*4910*/  IADD3 R29, PT, PT, R29, 0x100, RZ ;  /* 0x000001001d1d7810 */ /* 0x000fc80007ffe0ff */
[----:B------:R3:W-:Y:S03]  /*4920*/  STG.E.128 desc[UR14][R148.64], R152 ;  /* 0x0000009894007986 */ /* 0x0007e6000c101d0e */
.L_x_12625:
[----:B------:R-:W-:Y:S05]  /*4930*/  BSYNC.RECONVERGENT B1 ;  /* 0x0000000000017941 */ /* 0x000fea0003800200 */
.L_x_12624:
[----:B------:R-:W-:Y:S04]  /*4940*/  BSSY.RECONVERGENT B1, `(.L_x_12629) ;  /* 0x0000072000017945 */ /* 0x000fe80003800200 */
[----:B------:R-:W-:Y:S05]  /*4950*/  @!P3 BRA `(.L_x_12630) ;  /* 0x0000000400c0b947 */ /* 0x000fea0003800000 */
[----:B0-23--:R-:W0:Y:S02]  /*4960*/  LDC.64 R148, c[0x0][0x390] ;  /* 0x0000e400ff947b82 */ /* 0x00de240000000a00 */
        /* <DEDUP_REMOVED lines=55> */
.L_x_12632:
        /* <DEDUP_REMOVED lines=48> */
.L_x_12633:
[----:B------:R-:W-:Y:S05]  /*4fe0*/  BSYNC.RECONVERGENT B2 ;  /* 0x0000000000027941 */ /* 0x000fea0003800200 */
.L_x_12631:
[----:B------:R-:W0:Y:S08]  /*4ff0*/  @P5 LDC.64 R150, c[0x0][0x478] ;  /* 0x00011e00ff965b82 */ /* 0x000e300000000a00 */
[----:B------:R-:W1:Y:S01]  /*5000*/  LDC.64 R148, c[0x0][0x468] ;  /* 0x00011a00ff947b82 */ /* 0x000e620000000a00 */
[----:B0-----:R-:W-:-:S05]  /*5010*/  @P5 IMAD.WIDE.U32 R150, R29, 0x10, R150 ;  /* 0x000000101d965825 */ /* 0x001fca00078e0096 */
[----:B------:R4:W-:Y:S01]  /*5020*/  @P5 STG.E.128 desc[UR14][R150.64], R144 ;  /* 0x0000009096005986 */ /* 0x0009e2000c101d0e */
[C---:B-1----:R-:W-:Y:S01]  /*5030*/  IMAD.WIDE.U32 R148, R29.reuse, 0x10, R148 ;  /* 0x000000101d947825 */ /* 0x042fe200078e0094 */
[----:B------:R-:W-:-:S04]  /*5040*/  IADD3 R29, PT, PT, R29, 0x100, RZ ;  /* 0x000001001d1d7810 */ /* 0x000fc80007ffe0ff */
[----:B------:R4:W-:Y:S03]  /*5050*/  STG.E.128 desc[UR14][R148.64], R152 ;  /* 0x0000009894007986 */ /* 0x0009e6000c101d0e */
.L_x_12630:
[----:B------:R-:W-:Y:S05]  /*5060*/  BSYNC.RECONVERGENT B1 ;  /* 0x0000000000017941 */ /* 0x000fea0003800200 */
.L_x_12629:
[----:B------:R-:W-:Y:S04]  /*5070*/  BSSY.RECONVERGENT B1, `(.L_x_12634) ;  /* 0x0000072000017945 */ /* 0x000fe80003800200 */
[----:B------:R-:W-:Y:S05]  /*5080*/  @!P4 BRA `(.L_x_12635) ;  /* 0x0000000400c0c947 */ /* 0x000fea0003800000 */
[----:B0-234-:R-:W0:Y:S02]  /*5090*/  LDC.64 R148, c[0x0][0x390] ;  /* 0x0000e400ff947b82 */ /* 0x01de240000000a00 */
        /* <DEDUP_REMOVED lines=55> */
.L_x_12637:
        /* <DEDUP_REMOVED lines=48> */
.L_x_12638:
[----:B------:R-:W-:Y:S05]  /*5710*/  BSYNC.RECONVERGENT B2 ;  /* 0x0000000000027941 */ /* 0x000fea0003800200 */
.L_x_12636:
[----:B------:R-:W0:Y:S08]  /*5720*/  @P5 LDC.64 R150, c[0x0][0x478] ;  /* 0x00011e00ff965b82 */ /* 0x000e300000000a00 */
[----:B------:R-:W1:Y:S01]  /*5730*/  LDC.64 R148, c[0x0][0x468] ;  /* 0x00011a00ff947b82 */ /* 0x000e620000000a00 */
[----:B0-----:R-:W-:-:S05]  /*5740*/  @P5 IMAD.WIDE.U32 R150, R29, 0x10, R150 ;  /* 0x000000101d965825 */ /* 0x001fca00078e0096 */
[----:B------:R0:W-:Y:S01]  /*5750*/  @P5 STG.E.128 desc[UR14][R150.64], R144 ;  /* 0x0000009096005986 */ /* 0x0001e2000c101d0e */
[C---:B-1----:R-:W-:Y:S01]  /*5760*/  IMAD.WIDE.U32 R148, R29.reuse, 0x10, R148 ;  /* 0x000000101d947825 */ /* 0x042fe200078e0094 */
[----:B------:R-:W-:-:S04]  /*5770*/  IADD3 R29, PT, PT, R29, 0x100, RZ ;  /* 0x000001001d1d7810 */ /* 0x000fc80007ffe0ff */
[----:B------:R0:W-:Y:S03]  /*5780*/  STG.E.128 desc[UR14][R148.64], R152 ;  /* 0x0000009894007986 */ /* 0x0001e6000c101d0e */
.L_x_12635:
[----:B------:R-:W-:Y:S05]  /*5790*/  BSYNC.RECONVERGENT B1 ;  /* 0x0000000000017941 */ /* 0x000fea0003800200 */
.L_x_12634:
[----:B------:R-:W-:-:S13]  /*57a0*/  ISETP.NE.AND P5, PT, R199, RZ, PT ;  /* 0x000000ffc700720c */ /* 0x000fda0003fa5270 */
        /* <DEDUP_REMOVED lines=29> */
[--C-:B------:R-:W-:Y:S01]  /*5980*/  FFMA.FTZ R147, R179, UR4, R158.reuse ;  /* 0x00000004b3937c23 */ /* 0x100fe2000801009e */
[----:B------:R-:W-:Y:S01]  /*5990*/  FSEL R148, R148, RZ, P6 ;  /* 0x000000ff94947208 */ /* 0x000fe20003000000 */
[----:B------:R-:W-:Y:S01]  /*59a0*/  FFMA.FTZ R158, R194, UR4, R158 ;  /* 0x00000004c29e7c23 */ /* 0x000fe2000801009e */
[----:B------:R-:W-:Y:S01]  /*59b0*/  LOP3.LUT P6, RZ, R4, 0xff0000, RZ, 0xc0, !PT ;  /* 0x00ff000004ff7812 */ /* 0x000fe200078cc0ff */
[----:B------:R-:W-:Y:S02]  /*59c0*/  FADD.FTZ R147, R174, -R147 ;  /* 0x80000093ae937221 */ /* 0x000fe40000010000 */
[----:B------:R-:W-:Y:S01]  /*59d0*/  FADD.FTZ R158, R187, -R158 ;  /* 0x8000009ebb9e7221 */ /* 0x000fe20000010000 */
[----:B------:R-:W-:Y:S01]  /*59e0*/  FADD.FTZ R148, R113, R148 ;  /* 0x0000009471947221 */ /* 0x000fe20000010000 */
[----:B------:R-:W-:-:S04]  /*59f0*/  FMUL.FTZ R146, R147, UR23 ;  /* 0x0000001793927c20 */ /* 0x000fc80008410000 */
[----:B------:R-:W-:-:S04]  /*5a00*/  FMUL.FTZ R147, R146, UR12 ;  /* 0x0000000c92937c20 */ /* 0x000fc80008410000 */
[----:B------:R-:W-:Y:S01]  /*5a10*/  FMUL.FTZ R149, R147, UR22 ;  /* 0x0000001693957c20 */ /* 0x000fe20008410000 */
[----:B------:R-:W-:-:S03]  /*5a20*/  @P6 HADD2.F32 R147, -RZ, R201.H1_H1 ;  /* 0x300000c9ff936230 */ /* 0x000fc60000004100 */
[----:B------:R-:W-:Y:S02]  /*5a30*/  FMUL.FTZ R157, R150, R149 ;  /* 0x00000095969d7220 */ /* 0x000fe40000410000 */
[----:B------:R-:W-:Y:S01]  /*5a40*/  @P6 FMUL.FTZ R154, R149, R147 ;  /* 0x00000093959a6220 */ /* 0x000fe20000410000 */
[----:B------:R-:W-:Y:S01]  /*5a50*/  FMUL.FTZ R147, R158, UR23 ;  /* 0x000000179e937c20 */ /* 0x000fe20008410000 */
[----:B------:R-:W-:Y:S01]  /*5a60*/  FADD.FTZ R149, R112, R155 ;  /* 0x0000009b70957221 */ /* 0x000fe20000010000 */
[----:B------:R-:W-:Y:S02]  /*5a70*/  FSEL R157, R157, RZ, P6 ;  /* 0x000000ff9d9d7208 */ /* 0x000fe40003000000 */
[----:B------:R-:W-:Y:S01]  /*5a80*/  FMUL.FTZ R150, R147, UR12 ;  /* 0x0000000c93967c20 */ /* 0x000fe20008410000 */
[----:B------:R-:W-:Y:S02]  /*5a90*/  ISETP.GE.U32.AND P6, PT, R4, 0x1000000, PT ;  /* 0x010000000400780c */ /* 0x000fe40003fc6070 */
[----:B------:R-:W-:Y:S01]  /*5aa0*/  FADD.FTZ R114, R114, R157 ;  /* 0x0000009d72727221 */ /* 0x000fe20000010000 */
[----:B------:R-:W-:Y:S01]  /*5ab0*/  FMUL.FTZ R150, R150, UR22 ;  /* 0x0000001696967c20 */ /* 0x000fe20008410000 */
[----:B------:R-:W-:-:S03]  /*5ac0*/  MOV R155, RZ ;  /* 0x000000ff009b7202 */ /* 0x000fc60000000f00 */
[----:B------:R-:W-:-:S05]  /*5ad0*/  FMUL.FTZ R151, R151, R150 ;  /* 0x0000009697977220 */ /* 0x000fca0000410000 */
[----:B------:R-:W-:-:S05]  /*5ae0*/  FSEL R156, R151, RZ, P6 ;  /* 0x000000ff979c7208 */ /* 0x000fca0003000000 */
[----:B------:R-:W-:Y:S01]  /*5af0*/  FADD.FTZ R115, R115, R156 ;  /* 0x0000009c73737221 */ /* 0x000fe20000010000 */
[----:B------:R-:W-:Y:S06]  /*5b00*/  @!P6 BRA `(.L_x_12642) ;  /* 0x0000000000c8e947 */ /* 0x000fec0003800000 */
[----:B------:R-:W-:-:S05]  /*5b10*/  HADD2.F32 R155, -RZ, R201.H0_H0 ;  /* 0x200000c9ff9b7230 */ /* 0x000fca0000004100 */
[----:B------:R-:W-:Y:S01]  /*5b20*/  FMUL.FTZ R155, R150, R155 ;  /* 0x0000009b969b7220 */ /* 0x000fe20000410000 */
[----:B------:R-:W-:Y:S06]  /*5b30*/  BRA `(.L_x_12642) ;  /* 0x0000000000bc7947 */ /* 0x000fec0003800000 */
.L_x_12641:
        /* <DEDUP_REMOVED lines=15> */
[----:B------:R-:W-:-:S03]  /*5c30*/  MOV R153, RZ ;  /* 0x000000ff00997202 */ /* 0x000fc60000000f00 */
[----:B------:R-:W-:-:S04]  /*5c40*/  FMUL.FTZ R148, R148, UR12 ;  /* 0x0000000c94947c20 */ /* 0x000fc80008410000 */
[----:B------:R-:W-:Y:S02]  /*5c50*/  FMUL.FTZ R154, R148, UR22 ;  /* 0x00000016949a7c20 */ /* 0x000fe40008410000 */
[----:B------:R-:W-:Y:S02]  /*5c60*/  @P6 HADD2.F32 R155, -RZ, R202.H0_H0 ;  /* 0x200000caff9b6230 */ /* 0x000fe40000004100 */
[-C--:B------:R-:W-:Y:S01]  /*5c70*/  FMUL.FTZ R148, R149, R154.reuse ;  /* 0x0000009a95947220 */ /* 0x080fe20000410000 */
[--C-:B------:R-:W-:Y:S01]  /*5c80*/  FFMA.FTZ R149, R179, UR4, R158.reuse ;  /* 0x00000004b3957c23 */ /* 0x100fe2000801009e */
[----:B------:R-:W-:Y:S01]  /*5c90*/  FFMA.FTZ R158, R194, UR4, R158 ;  /* 0x00000004c29e7c23 */ /* 0x000fe2000801009e */
[----:B------:R-:W-:Y:S01]  /*5ca0*/  @P6 FMUL.FTZ R153, R155, R154 ;  /* 0x0000009a9b996220 */ /* 0x000fe20000410000 */
[----:B------:R-:W-:Y:S01]  /*5cb0*/  CS2R R154, SRZ ;  /* 0x00000000009a7805 */ /* 0x000fe2000001ff00 */
[----:B------:R-:W-:Y:S01]  /*5cc0*/  FADD.FTZ R149, R174, -R149 ;  /* 0x80000095ae957221 */ /* 0x000fe20000010000 */
[----:B------:R-:W-:Y:S01]  /*5cd0*/  FSEL R148, R148, RZ, P6 ;  /* 0x000000ff94947208 */ /* 0x000fe20003000000 */
[----:B------:R-:W-:Y:S01]  /*5ce0*/  FADD.FTZ R158, R187, -R158 ;  /* 0x8000009ebb9e7221 */ /* 0x000fe20000010000 */
[----:B------:R-:W-:Y:S01]  /*5cf0*/  LOP3.LUT P6, RZ, R4, 0xff0000, RZ, 0xc0, !PT ;  /* 0x00ff000004ff7812 */ /* 0x000fe200078cc0ff */
[----:B------:R-:W-:-:S02]  /*5d00*/  FMUL.FTZ R149, R149, UR23 ;  /* 0x0000001795957c20 */ /* 0x000fc40008410000 */
[----:B------:R-:W-:Y:S01]  /*5d10*/  FMUL.FTZ R158, R158, UR23 ;  /* 0x000000179e9e7c20 */ /* 0x000fe20008410000 */
[----:B------:R-:W-:Y:S01]  /*5d20*/  FADD.FTZ R148, R113, R148 ;  /* 0x0000009471947221 */ /* 0x000fe20000010000 */
[----:B------:R-:W-:Y:S02]  /*5d30*/  FMUL.FTZ R149, R149, UR12 ;  /* 0x0000000c95957c20 */ /* 0x000fe40008410000 */
[----:B------:R-:W-:Y:S02]  /*5d40*/  FMUL.FTZ R158, R158, UR12 ;  /* 0x0000000c9e9e7c20 */ /* 0x000fe40008410000 */
[----:B------:R-:W-:Y:S02]  /*5d50*/  FMUL.FTZ R149, R149, UR22 ;  /* 0x0000001695957c20 */ /* 0x000fe40008410000 */
[----:B------:R-:W-:Y:S02]  /*5d60*/  FMUL.FTZ R158, R158, UR22 ;  /* 0x000000169e9e7c20 */ /* 0x000fe40008410000 */
[----:B------:R-:W-:-:S02]  /*5d70*/  @P6 HADD2.F32 R156, -RZ, R201.H1_H1 ;  /* 0x300000c9ff9c6230 */ /* 0x000fc40000004100 */
[-C--:B------:R-:W-:Y:S01]  /*5d80*/  FMUL.FTZ R159, R150, R149.reuse ;  /* 0x00000095969f7220 */ /* 0x080fe20000410000 */
[----:B------:R-:W-:Y:S02]  /*5d90*/  FMUL.FTZ R150, R151, R158 ;  /* 0x0000009e97967220 */ /* 0x000fe40000410000 */
[----:B------:R-:W-:Y:S02]  /*5da0*/  @P6 FMUL.FTZ R154, R156, R149 ;  /* 0x000000959c9a6220 */ /* 0x000fe40000410000 */
[----:B------:R-:W-:Y:S02]  /*5db0*/  FSEL R159, R159, RZ, P6 ;  /* 0x000000ff9f9f7208 */ /* 0x000fe40003000000 */
[----:B------:R-:W-:-:S03]  /*5dc0*/  ISETP.GE.U32.AND P6, PT, R4, 0x1000000, PT ;  /* 0x010000000400780c */ /* 0x000fc60003fc6070 */
[----:B------:R-:W-:Y:S01]  /*5dd0*/  FADD.FTZ R114, R114, R159 ;  /* 0x0000009f72727221 */ /* 0x000fe20000010000 */
[----:B------:R-:W-:-:S05]  /*5de0*/  FSEL R150, R150, RZ, P6 ;  /* 0x000000ff96967208 */ /* 0x000fca0003000000 */
[----:B------:R-:W-:-:S04]  /*5df0*/  FADD.FTZ R115, R115, R150 ;  /* 0x0000009673737221 */ /* 0x000fc80000010000 */
[----:B------:R-:W-:-:S05]  /*5e00*/  @P6 HADD2.F32 R149, -RZ, R201.H0_H0 ;  /* 0x200000c9ff956230 */ /* 0x000fca0000004100 */
[----:B------:R-:W-:Y:S01]  /*5e10*/  @P6 FMUL.FTZ R155, R149, R158 ;  /* 0x0000009e959b6220 */ /* 0x000fe20000410000 */
[----:B------:R-:W-:-:S07]  /*5e20*/  FADD.FTZ R149, R112, R157 ;  /* 0x0000009d70957221 */ /* 0x000fce0000010000 */
.L_x_12642:
[----:B------:R-:W-:Y:S05]  /*5e30*/  BSYNC.RECONVERGENT B1 ;  /* 0x0000000000017941 */ /* 0x000fea0003800200 */
.L_x_12640:
        /* <DEDUP_REMOVED lines=9> */
.L_x_12608:
[----:B------:R-:W-:Y:S01]  /*5ed0*/  ISETP.NE.AND P5, PT, R164, RZ, PT ;  /* 0x000000ffa400720c */ /* 0x000fe20003fa5270 */
[----:B------:R-:W-:-:S12]  /*5ee0*/  BSSY.RECONVERGENT B1, `(.L_x_12643) ;  /* 0x0000074000017945 */ /* 0x000fd80003800200 */
[----:B------:R-:W-:Y:S05]  /*5ef0*/  @!P5 BRA `(.L_x_12644) ;  /* 0x0000000400c8d947 */ /* 0x000fea0003800000 */
[----:B------:R-:W0:Y:S08]  /*5f00*/  LDC.64 R148, c[0x0][0x390] ;  /* 0x0000e400ff947b82 */ /* 0x000e300000000a00 */
[----:B------:R-:W1:Y:S01]  /*5f10*/  LDC.64 R156, c[0x0][0x478] ;  /* 0x00011e00ff9c7b82 */ /* 0x000e620000000a00 */
[----:B0-----:R-:W-:-:S06]  /*5f20*/  IMAD.WIDE.U32 R148, R29, 0x10, R148 ;  /* 0x000000101d947825 */ /* 0x001fcc00078e0094 */
[----:B------:R-:W5:Y:S01]  /*5f30*/  LDG.E.128 R148, desc[UR14][R148.64] ;  /* 0x0000000e94947981 */ /* 0x000f62000c1e1d00 */
[----:B------:R-:W-:Y:S01]  /*5f40*/  BSSY.RECONVERGENT B2, `(.L_x_12645) ;  /* 0x0000064000027945 */ /* 0x000fe20003800200 */
[----:B-1----:R-:W-:-:S04]  /*5f50*/  ISETP.NE.U32.AND P5, PT, R156, RZ, PT ;  /* 0x000000ff9c00720c */ /* 0x002fc80003fa5070 */
[----:B------:R-:W-:-:S13]  /*5f60*/  ISETP.NE.AND.EX P5, PT, R157, RZ, PT, P5 ;  /* 0x000000ff9d00720c */ /* 0x000fda0003fa5350 */
[----:B------:R-:W-:Y:S05]  /*5f70*/  @P5 BRA `(.L_x_12646) ;  /* 0x0000000000c85947 */ /* 0x000fea0003800000 */
[----:B------:R-:W-:Y:S01]  /*5f80*/  FFMA.FTZ R153, R167, UR4, R158 ;  /* 0x00000004a7997c23 */ /* 0x000fe2000801009e */
[----:B-----5:R-:W-:-:S03]  /*5f90*/  LOP3.LUT P5, RZ, R28, 0xff, RZ, 0xc0, !PT ;  /* 0x000000ff1cff7812 */ /* 0x020fc600078ac0ff */
[----:B------:R-:W-:-:S04]  /*5fa0*/  FADD.FTZ R153, R166, -R153 ;  /* 0x80000099a6997221 */ /* 0x000fc80000010000 */
[----:B------:R-:W-:-:S04]  /*5fb0*/  FFMA.FTZ R152, R153, UR23, R116 ;  /* 0x0000001799987c23 */ /* 0x000fc80008010074 */
[----:B------:R-:W-:Y:S01]  /*5fc0*/  FMUL.FTZ R153, R152, UR12 ;  /* 0x0000000c98997c20 */ /* 0x000fe20008410000 */
[----:B------:R-:W-:Y:S02]  /*5fd0*/  HFMA2 R152, -RZ, RZ, 0, 0 ;  /* 0x00000000ff987431 */ /* 0x000fe400000001ff */
[----:B------:R-:W-:Y:S02]  /*5fe0*/  @P5 HADD2.F32 R154, -RZ, R214.H1_H1 ;  /* 0x300000d6ff9a5230 */ /* 0x000fe40000004100 */
[----:B------:R-:W-:-:S04]  /*5ff0*/  FMUL.FTZ R153, R153, UR22 ;  /* 0x0000001699997c20 */ /* 0x000fc80008410000 */
[-C--:B------:R-:W-:Y:S01]  /*6000*/  FMUL.FTZ R155, R148, R153.reuse ;  /* 0x00000099949b7220 */ /* 0x080fe20000410000 */
[----:B------:R-:W-:Y:S01]  /*6010*/  FFMA.FTZ R148, R172, UR4, R158 ;  /* 0x00000004ac947c23 */ /* 0x000fe2000801009e */
[----:B------:R-:W-:Y:S01]  /*6020*/  @P5 FMUL.FTZ R152, R154, R153 ;  /* 0x000000999a985220 */ /* 0x000fe20000410000 */
[----:B------:R-:W-:Y:S01]  /*6030*/  MOV R153, RZ ;  /* 0x000000ff00997202 */ /* 0x000fe20000000f00 */
[----:B------:R-:W-:Y:S02]  /*6040*/  HFMA2 R154, -RZ, RZ, 0, 0 ;  /* 0x00000000ff9a7431 */ /* 0x000fe400000001ff */
[----:B------:R-:W-:Y:S01]  /*6050*/  FADD.FTZ R148, R169, -R148 ;  /* 0x80000094a9947221 */ /* 0x000fe20000010000 */
[----:B------:R-:W-:Y:S02]  /*6060*/  FSEL R155, R155, RZ, P5 ;  /* 0x000000ff9b9b7208 */ /* 0x000fe40002800000 */
[----:B------:R-:W-:Y:S01]  /*6070*/  LOP3.LUT P5, RZ, R28, 0xff00, RZ, 0xc0, !PT ;  /* 0x0000ff001cff7812 */ /* 0x000fe200078ac0ff */
[----:B------:R-:W-:-:S02]  /*6080*/  FFMA.FTZ R148, R148, UR23, R117 ;  /* 0x0000001794947c23 */ /* 0x000fc40008010075 */
[----:B------:R-:W-:Y:S01]  /*6090*/  FADD.FTZ R88, R88, R155 ;  /* 0x0000009b58587221 */ /* 0x000fe20000010000 */
[----:B------:R-:W-:Y:S01]  /*60a0*/  MOV R155, RZ ;  /* 0x000000ff009b7202 */ /* 0x000fe20000000f00 */
[----:B------:R-:W-:-:S04]  /*60b0*/  FMUL.FTZ R148, R148, UR12 ;  /* 0x0000000c94947c20 */ /* 0x000fc80008410000 */
[----:B------:R-:W-:-:S04]  /*60c0*/  FMUL.FTZ R148, R148, UR22 ;  /* 0x0000001694947c20 */ /* 0x000fc80008410000 */
[----:B------:R-:W-:Y:S02]  /*60d0*/  @P5 HADD2.F32 R159, -RZ, R214.H0_H0 ;  /* 0x200000d6ff9f5230 */ /* 0x000fe40000004100 */
[-C--:B------:R-:W-:Y:S01]  /*60e0*/  FMUL.FTZ R160, R149, R148.reuse ;  /* 0x0000009495a07220 */ /* 0x080fe20000410000 */
[----:B------:R-:W-:Y:S02]  /*60f0*/  FFMA.FTZ R149, R185, UR4, R158 ;  /* 0x00000004b9957c23 */ /* 0x000fe4000801009e */
[----:B------:R-:W-:Y:S02]  /*6100*/  @P5 FMUL.FTZ R153, R159, R148 ;  /* 0x000000949f995220 */ /* 0x000fe40000410000 */
[----:B------:R-:W-:Y:S01]  /*6110*/  FSEL R160, R160, RZ, P5 ;  /* 0x000000ffa0a07208 */ /* 0x000fe20002800000 */
[----:B------:R-:W-:Y:S01]  /*6120*/  FADD.FTZ R149, R184, -R149 ;  /* 0x80000095b8957221 */ /* 0x000fe20000010000 */
[----:B------:R-:W-:-:S03]  /*6130*/  LOP3.LUT P5, RZ, R28, 0xff0000, RZ, 0xc0, !PT ;  /* 0x00ff00001cff7812 */ /* 0x000fc600078ac0ff */
[----:B------:R-:W-:Y:S01]  /*6140*/  FFMA.FTZ R148, R149, UR23, R118 ;  /* 0x0000001795947c23 */ /* 0x000fe20008010076 */
[----:B------:R-:W-:-:S03]  /*6150*/  FADD.FTZ R89, R89, R160 ;  /* 0x000000a059597221 */ /* 0x000fc60000010000 */
[----:B------:R-:W-:-:S04]  /*6160*/  FMUL.FTZ R148, R148, UR12 ;  /* 0x0000000c94947c20 */ /* 0x000fc80008410000 */
[----:B------:R-:W-:Y:S02]  /*6170*/  FMUL.FTZ R149, R148, UR22 ;  /* 0x0000001694957c20 */ /* 0x000fe40008410000 */
[----:B------:R-:W-:Y:S02]  /*6180*/  @P5 HADD2.F32 R148, -RZ, R213.H1_H1 ;  /* 0x300000d5ff945230 */ /* 0x000fe40000004100 */
[----:B------:R-:W-:-:S03]  /*6190*/  FMUL.FTZ R150, R150, R149 ;  /* 0x0000009596967220 */ /* 0x000fc60000410000 */
[----:B------:R-:W-:Y:S01]  /*61a0*/  @P5 FMUL.FTZ R154, R148, R149 ;  /* 0x00000095949a5220 */ /* 0x000fe20000410000 */
[----:B------:R-:W-:Y:S01]  /*61b0*/  FFMA.FTZ R148, R200, UR4, R158 ;  /* 0x00000004c8947c23 */ /* 0x000fe2000801009e */
[----:B------:R-:W-:Y:S02]  /*61c0*/  FSEL R149, R150, RZ, P5 ;  /* 0x000000ff96957208 */ /* 0x000fe40002800000 */
[----:B------:R-:W-:Y:S01]  /*61d0*/  ISETP.GE.U32.AND P5, PT, R28, 0x1000000, PT ;  /* 0x010000001c00780c */ /* 0x000fe20003fa6070 */
[----:B------:R-:W-:Y:S02]  /*61e0*/  FADD.FTZ R148, R197, -R148 ;  /* 0x80000094c5947221 */ /* 0x000fe40000010000 */
[----:B------:R-:W-:Y:S02]  /*61f0*/  FADD.FTZ R90, R90, R149 ;  /* 0x000000955a5a7221 */ /* 0x000fe40000010000 */
[----:B------:R-:W-:-:S04]  /*6200*/  FFMA.FTZ R148, R148, UR23, R119 ;  /* 0x0000001794947c23 */ /* 0x000fc80008010077 */
        /* <DEDUP_REMOVED lines=9> */
.L_x_12646:
[----:B------:R-:W-:Y:S01]  /*62a0*/  FFMA.FTZ R145, R167, UR4, R158 ;  /* 0x00000004a7917c23 */ /* 0x000fe2000801009e */
[----:B-----5:R-:W-:Y:S02]  /*62b0*/  LOP3.LUT P5, RZ, R28, 0xff, RZ, 0xc0, !PT ;  /* 0x000000ff1cff7812 */ /* 0x020fe400078ac0ff */
[----:B------:R-:W-:Y:S02]  /*62c0*/  CS2R R152, SRZ ;  /* 0x0000000000987805 */ /* 0x000fe4000001ff00 */
[----:B------:R-:W-:Y:S01]  /*62d0*/  CS2R R154, SRZ ;  /* 0x00000000009a7805 */ /* 0x000fe2000001ff00 */
[----:B------:R-:W-:-:S04]  /*62e0*/  FADD.FTZ R145, R166, -R145 ;  /* 0x80000091a6917221 */ /* 0x000fc80000010000 */
[----:B------:R-:W-:-:S04]  /*62f0*/  FFMA.FTZ R144, R145, UR23, R116 ;  /* 0x0000001791907c23 */ /* 0x000fc80008010074 */
[----:B------:R-:W-:Y:S01]  /*6300*/  FMUL.FTZ R145, R144, UR12 ;  /* 0x0000000c90917c20 */ /* 0x000fe20008410000 */
[----:B------:R-:W-:-:S03]  /*6310*/  @P5 HADD2.F32 R146, -RZ, R214.H1_H1 ;  /* 0x300000d6ff925230 */ /* 0x000fc60000004100 */
[----:B------:R-:W-:-:S04]  /*6320*/  FMUL.FTZ R145, R145, UR22 ;  /* 0x0000001691917c20 */ /* 0x000fc80008410000 */
[-C--:B------:R-:W-:Y:S01]  /*6330*/  FMUL.FTZ R159, R148, R145.reuse ;  /* 0x00000091949f7220 */ /* 0x080fe20000410000 */
[----:B------:R-:W-:Y:S01]  /*6340*/  @P5 FMUL.FTZ R152, R146, R145 ;  /* 0x0000009192985220 */ /* 0x000fe20000410000 */
[----:B------:R-:W-:-:S03]  /*6350*/  FFMA.FTZ R146, R172, UR4, R158 ;  /* 0x00000004ac927c23 */ /* 0x000fc6000801009e */
[----:B------:R-:W-:Y:S01]  /*6360*/  FSEL R159, R159, RZ, P5 ;  /* 0x000000ff9f9f7208 */ /* 0x000fe20002800000 */
[----:B------:R-:W-:Y:S01]  /*6370*/  FADD.FTZ R146, R169, -R146 ;  /* 0x80000092a9927221 */ /* 0x000fe20000010000 */
[----:B------:R-:W-:-:S03]  /*6380*/  LOP3.LUT P5, RZ, R28, 0xff00, RZ, 0xc0, !PT ;  /* 0x0000ff001cff7812 */ /* 0x000fc600078ac0ff */
[----:B------:R-:W-:Y:S01]  /*6390*/  FFMA.FTZ R145, R146, UR23, R117 ;  /* 0x0000001792917c23 */ /* 0x000fe20008010075 */
[----:B------:R-:W-:-:S03]  /*63a0*/  FADD.FTZ R88, R88, R159 ;  /* 0x0000009f58587221 */ /* 0x000fc60000010000 */
        /* <DEDUP_REMOVED lines=10> */
[----:B------:R-:W-:-:S04]  /*6450*/  FFMA.FTZ R146, R147, UR23, R118 ;  /* 0x0000001793927c23 */ /* 0x000fc80008010076 */
[----:B------:R-:W-:-:S04]  /*6460*/  FMUL.FTZ R147, R146, UR12 ;  /* 0x0000000c92937c20 */ /* 0x000fc80008410000 */
[----:B------:R-:W-:Y:S01]  /*6470*/  FMUL.FTZ R147, R147, UR22 ;  /* 0x0000001693937c20 */ /* 0x000fe20008410000 */
[----:B------:R-:W-:-:S03]  /*6480*/  @P5 HADD2.F32 R160, -RZ, R213.H1_H1 ;  /* 0x300000d5ffa05230 */ /* 0x000fc60000004100 */
[-C--:B------:R-:W-:Y:S01]  /*6490*/  FMUL.FTZ R149, R150, R147.reuse ;  /* 0x0000009396957220 */ /* 0x080fe20000410000 */
[----:B------:R-:W-:Y:S01]  /*64a0*/  FFMA.FTZ R150, R200, UR4, R158 ;  /* 0x00000004c8967c23 */ /* 0x000fe2000801009e */
[----:B------:R-:W-:-:S03]  /*64b0*/  @P5 FMUL.FTZ R154, R160, R147 ;  /* 0x00000093a09a5220 */ /* 0x000fc60000410000 */
[----:B------:R-:W-:Y:S01]  /*64c0*/  FADD.FTZ R150, R197, -R150 ;  /* 0x80000096c5967221 */ /* 0x000fe20000010000 */
[----:B------:R-:W-:Y:S02]  /*64d0*/  FSEL R149, R149, RZ, P5 ;  /* 0x000000ff95957208 */ /* 0x000fe40002800000 */
[----:B------:R-:W-:Y:S01]  /*64e0*/  ISETP.GE.U32.AND P5, PT, R28, 0x1000000, PT ;  /* 0x010000001c00780c */ /* 0x000fe20003fa6070 */
[----:B------:R-:W-:Y:S02]  /*64f0*/  FFMA.FTZ R147, R150, UR23, R119 ;  /* 0x0000001796937c23 */ /* 0x000fe40008010077 */
        /* <DEDUP_REMOVED lines=8> */
.L_x_12647:
[----:B------:R-:W-:Y:S05]  /*6580*/  BSYNC.RECONVERGENT B2 ;  /* 0x0000000000027941 */ /* 0x000fea0003800200 */
.L_x_12645:
[----:B------:R-:W-:Y:S01]  /*6590*/  ISETP.NE.U32.AND P5, PT, R156, RZ, PT ;  /* 0x000000ff9c00720c */ /* 0x000fe20003fa5070 */
[----:B------:R-:W0:Y:S03]  /*65a0*/  LDC.64 R148, c[0x0][0x468] ;  /* 0x00011a00ff947b82 */ /* 0x000e260000000a00 */
[----:B------:R-:W-:-:S13]  /*65b0*/  ISETP.NE.AND.EX P5, PT, R157, RZ, PT, P5 ;  /* 0x000000ff9d00720c */ /* 0x000fda0003fa5350 */
[----:B------:R-:W1:Y:S01]  /*65c0*/  @P5 LDC.64 R150, c[0x0][0x478] ;  /* 0x00011e00ff965b82 */ /* 0x000e620000000a00 */
[----:B0-----:R-:W-:-:S04]  /*65d0*/  IMAD.WIDE.U32 R148, R29, 0x10, R148 ;  /* 0x000000101d947825 */ /* 0x001fc800078e0094 */
[C---:B-1----:R-:W-:Y:S01]  /*65e0*/  @P5 IMAD.WIDE.U32 R150, R29.reuse, 0x10, R150 ;  /* 0x000000101d965825 */ /* 0x042fe200078e0096 */
[----:B------:R-:W-:-:S04]  /*65f0*/  IADD3 R29, PT, PT, R29, 0x100, RZ ;  /* 0x000001001d1d7810 */ /* 0x000fc80007ffe0ff */
[----:B------:R0:W-:Y:S04]  /*6600*/  @P5 STG.E.128 desc[UR14][R150.64], R144 ;  /* 0x0000009096005986 */ /* 0x0001e8000c101d0e */
[----:B------:R0:W-:Y:S02]  /*6610*/  STG.E.128 desc[UR14][R148.64], R152 ;  /* 0x0000009894007986 */ /* 0x0001e4000c101d0e */
.L_x_12644:
[----:B------:R-:W-:Y:S05]  /*6620*/  BSYNC.RECONVERGENT B1 ;  /* 0x0000000000017941 */ /* 0x000fea0003800200 */
.L_x_12643:
[----:B------:R-:W-:Y:S04]  /*6630*/  BSSY.RECONVERGENT B1, `(.L_x_12648) ;  /* 0x0000072000017945 */ /* 0x000fe80003800200 */
[----:B------:R-:W-:Y:S05]  /*6640*/  @!P0 BRA `(.L_x_12649) ;  /* 0x0000000400c08947 */ /* 0x000fea0003800000 */
[----:B0-----:R-:W0:Y:S02]  /*6650*/  LDC.64 R148, c[0x0][0x390] ;  /* 0x0000e400ff947b82 */ /* 0x001e240000000a00 */
[----:B0-----:R-:W-:-:S06]  /*6660*/  IMAD.WIDE.U32 R148, R29, 0x10, R148 ;  /* 0x000000101d947825 */ /* 0x001fcc00078e0094 */
[----:B------:R-:W5:Y:S01]  /*6670*/  LDG.E.128 R148, desc[UR14][R148.64] ;  /* 0x0000000e94947981 */ /* 0x000f62000c1e1d00 */
        /* <DEDUP_REMOVED lines=20> */
[----:B------:R-:W-:Y:S01]  /*67c0*/  FADD.FTZ R92, R92, R155 ;  /* 0x0000009b5c5c7221 */ /* 0x000fe20000010000 */
[----:B------:R-:W-:Y:S02]  /*67d0*/  MOV R155, RZ ;  /* 0x000000ff009b7202 */ /* 0x000fe40000000f00 */
        /* <DEDUP_REMOVED lines=20> */
[----:B------:R-:W-:Y:S01]  /*6920*/  FFMA.FTZ R147, R148, UR23, R123 ;  /* 0x0000001794937c23 */ /* 0x000fe2000801007b */
[----:B------:R-:W-:-:S03]  /*6930*/  FADD.FTZ R94, R94, R149 ;  /* 0x000000955e5e7221 */ /* 0x000fc60000010000 */
        /* <DEDUP_REMOVED lines=9> */
.L_x_12651:
[----:B------:R-:W-:Y:S01]  /*69d0*/  FFMA.FTZ R152, R27, UR4, R158 ;  /* 0x000000041b987c23 */ /* 0x000fe2000801009e */
[----:B-----5:R-:W-:-:S03]  /*69e0*/  LOP3.LUT P6, RZ, R26, 0xff, RZ, 0xc0, !PT ;  /* 0x000000ff1aff7812 */ /* 0x020fc600078cc0ff */
[----:B------:R-:W-:Y:S01]  /*69f0*/  FADD.FTZ R153, R25, -R152 ;  /* 0x8000009819997221 */ /* 0x000fe20000010000 */
[----:B------:R-:W-:-:S03]  /*6a00*/  HFMA2 R152, -RZ, RZ, 0, 0 ;  /* 0x00000000ff987431 */ /* 0x000fc600000001ff */
[----:B------:R-:W-:-:S04]  /*6a10*/  FFMA.FTZ R153, R153, UR23, R120 ;  /* 0x0000001799997c23 */ /* 0x000fc80008010078 */
[----:B------:R-:W-:Y:S02]  /*6a20*/  FMUL.FTZ R153, R153, UR12 ;  /* 0x0000000c99997c20 */ /* 0x000fe40008410000 */
[----:B------:R-:W-:Y:S02]  /*6a30*/  @P6 HADD2.F32 R154, -RZ, R212.H1_H1 ;  /* 0x300000d4ff9a6230 */ /* 0x000fe40000004100 */
[----:B------:R-:W-:-:S04]  /*6a40*/  FMUL.FTZ R153, R153, UR22 ;  /* 0x0000001699997c20 */ /* 0x000fc80008410000 */
[-C--:B------:R-:W-:Y:S01]  /*6a50*/  FMUL.FTZ R157, R148, R153.reuse ;  /* 0x00000099949d7220 */ /* 0x080fe20000410000 */
[----:B------:R-:W-:Y:S01]  /*6a60*/  @P6 FMUL.FTZ R152, R154, R153 ;  /* 0x000000999a986220 */ /* 0x000fe20000410000 */
[----:B------:R-:W-:-:S03]  /*6a70*/  FFMA.FTZ R153, R170, UR4, R158 ;  /* 0x00000004aa997c23 */ /* 0x000fc6000801009e */
[----:B------:R-:W-:Y:S01]  /*6a80*/  FSEL R157, R157, RZ, P6 ;  /* 0x000000ff9d9d7208 */ /* 0x000fe20003000000 */
[----:B------:R-:W-:Y:S01]  /*6a90*/  FADD.FTZ R148, R168, -R153 ;  /* 0x80000099a8947221 */ /* 0x000fe20000010000 */
[----:B------:R-:W-:Y:S02]  /*6aa0*/  LOP3.LUT P6, RZ, R26, 0xff00, RZ, 0xc0, !PT ;  /* 0x0000ff001aff7812 */ /* 0x000fe400078cc0ff */
[----:B------:R-:W-:Y:S01]  /*6ab0*/  MOV R153, RZ ;  /* 0x000000ff00997202 */ /* 0x000fe20000000f00 */
        /* <DEDUP_REMOVED lines=10> */
[----:B------:R-:W-:Y:S01]  /*6b60*/  FADD.FTZ R149, R181, -R154 ;  /* 0x8000009ab5957221 */ /* 0x000fe20000010000 */
[----:B------:R-:W-:Y:S02]  /*6b70*/  HFMA2 R154, -RZ, RZ, 0, 0 ;  /* 0x00000000ff9a7431 */ /* 0x000fe400000001ff */
[----:B------:R-:W-:Y:S01]  /*6b80*/  FADD.FTZ R93, R93, R148 ;  /* 0x000000945d5d7221 */ /* 0x000fe20000010000 */
        /* <DEDUP_REMOVED lines=9> */
[----:B------:R-:W-:Y:S02]  /*6c20*/  ISETP.GE.U32.AND P6, PT, R26, 0x1000000, PT ;  /* 0x010000001a00780c */ /* 0x000fe40003fc6070 */
[----:B------:R-:W-:Y:S01]  /*6c30*/  MOV R155, RZ ;  /* 0x000000ff009b7202 */ /* 0x000fe20000000f00 */
[----:B------:R-:W-:Y:S01]  /*6c40*/  FFMA.FTZ R150, R150, UR23, R123 ;  /* 0x0000001796967c23 */ /* 0x000fe2000801007b */
[----:B------:R-:W-:-:S03]  /*6c50*/  FADD.FTZ R94, R94, R149 ;  /* 0x000000955e5e7221 */ /* 0x000fc60000010000 */
[----:B------:R-:W-:-:S04]  /*6c60*/  FMUL.FTZ R150, R150, UR12 ;  /* 0x0000000c96967c20 */ /* 0x000fc80008410000 */
[----:B------:R-:W-:-:S04]  /*6c70*/  FMUL.FTZ R156, R150, UR22 ;  /* 0x00000016969c7c20 */ /* 0x000fc80008410000 */
[----:B------:R-:W-:Y:S01]  /*6c80*/  FMUL.FTZ R150, R151, R156 ;  /* 0x0000009c97967220 */ /* 0x000fe20000410000 */
[----:B------:R-:W-:-:S04]  /*6c90*/  @P6 HADD2.F32 R151, -RZ, R211.H0_H0 ;  /* 0x200000d3ff976230 */ /* 0x000fc80000004100 */
[----:B------:R-:W-:Y:S01]  /*6ca0*/  FSEL R150, R150, RZ, P6 ;  /* 0x000000ff96967208 */ /* 0x000fe20003000000 */
[----:B------:R-:W-:-:S04]  /*6cb0*/  @P6 FMUL.FTZ R155, R151, R156 ;  /* 0x0000009c979b6220 */ /* 0x000fc80000410000 */
[----:B------:R-:W-:-:S07]  /*6cc0*/  FADD.FTZ R95, R95, R150 ;  /* 0x000000965f5f7221 */ /* 0x000fce0000010000 */
.L_x_12652:
[----:B------:R-:W-:Y:S05]  /*6cd0*/  BSYNC.RECONVERGENT B2 ;  /* 0x0000000000027941 */ /* 0x000fea0003800200 */
.L_x_12650:
[----:B------:R-:W0:Y:S08]  /*6ce0*/  @P5 LDC.64 R150, c[0x0][0x478] ;  /* 0x00011e00ff965b82 */ /* 0x000e300000000a00 */
[----:B------:R-:W1:Y:S01]  /*6cf0*/  LDC.64 R148, c[0x0][0x468] ;  /* 0x00011a00ff947b82 */ /* 0x000e620000000a00 */
[----:B0-----:R-:W-:-:S05]  /*6d00*/  @P5 IMAD.WIDE.U32 R150, R29, 0x10, R150 ;  /* 0x000000101d965825 */ /* 0x001fca00078e0096 */
[----:B------:R2:W-:Y:S01]  /*6d10*/  @P5 STG.E.128 desc[UR14][R150.64], R144 ;  /* 0x0000009096005986 */ /* 0x0005e2000c101d0e */
[C---:B-1----:R-:W-:Y:S01]  /*6d20*/  IMAD.WIDE.U32 R148, R29.reuse, 0x10, R148 ;  /* 0x000000101d947825 */ /* 0x042fe200078e0094 */
[----:B------:R-:W-:-:S04]  /*6d30*/  IADD3 R29, PT, PT, R29, 0x100, RZ ;  /* 0x000001001d1d7810 */ /* 0x000fc80007ffe0ff */
[----:B------:R2:W-:Y:S03]  /*6d40*/  STG.E.128 desc[UR14][R148.64], R152 ;  /* 0x0000009894007986 */ /* 0x0005e6000c101d0e */
.L_x_12649:
[----:B------:R-:W-:Y:S05]  /*6d50*/  BSYNC.RECONVERGENT B1 ;  /* 0x0000000000017941 */ /* 0x000fea0003800200 */
.L_x_12648:
[----:B------:R-:W-:Y:S04]  /*6d60*/  BSSY.RECONVERGENT B1, `(.L_x_12653) ;  /* 0x0000072000017945 */ /* 0x000fe80003800200 */
[----:B------:R-:W-:Y:S05]  /*6d70*/  @!P1 BRA `(.L_x_12654) ;  /* 0x0000000400c09947 */ /* 0x000fea0003800000 */
[----:B0-2---:R-:W0:Y:S02]  /*6d80*/  LDC.64 R148, c[0x0][0x390] ;  /* 0x0000e400ff947b82 */ /* 0x005e240000000a00 */
        /* <DEDUP_REMOVED lines=38> */
[-C--:B------:R-:W-:Y:S01]  /*6ff0*/  @P6 FMUL.FTZ R154, R148, R147.reuse ;  /* 0x00000093949a6220 */ /* 0x080fe20000410000 */
[----:B------:R-:W-:Y:S01]  /*7000*/  FFMA.FTZ R148, R192, UR4, R158 ;  /* 0x00000004c0947c23 */ /* 0x000fe2000801009e */
[----:B------:R-:W-:-:S03]  /*7010*/  FMUL.FTZ R149, R150, R147 ;  /* 0x0000009396957220 */ /* 0x000fc60000410000 */
[----:B------:R-:W-:Y:S02]  /*7020*/  FADD.FTZ R148, R195, -R148 ;  /* 0x80000094c3947221 */ /* 0x000fe40000010000 */
[----:B------:R-:W-:Y:S02]  /*7030*/  FSEL R149, R149, RZ, P6 ;  /* 0x000000ff95957208 */ /* 0x000fe40003000000 */
[----:B------:R-:W-:Y:S01]  /*7040*/  FFMA.FTZ R147, R148, UR23, R127 ;  /* 0x0000001794937c23 */ /* 0x000fe2000801007f */
[----:B------:R-:W-:Y:S02]  /*7050*/  ISETP.GE.U32.AND P6, PT, R24, 0x1000000, PT ;  /* 0x010000001800780c */ /* 0x000fe40003fc6070 */
[----:B------:R-:W-:Y:S01]  /*7060*/  FADD.FTZ R98, R98, R149 ;  /* 0x0000009562627221 */ /* 0x000fe20000010000 */
        /* <DEDUP_REMOVED lines=9> */
.L_x_12656:
        /* <DEDUP_REMOVED lines=15> */
[----:B------:R-:W-:Y:S02]  /*71f0*/  FFMA.FTZ R148, R148, UR23, R125 ;  /* 0x0000001794947c23 */ /* 0x000fe4000801007d */
        /* <DEDUP_REMOVED lines=10> */
[----:B------:R-:W-:Y:S01]  /*72a0*/  FFMA.FTZ R149, R149, UR23, R126 ;  /* 0x0000001795957c23 */ /* 0x000fe2000801007e */
        /* <DEDUP_REMOVED lines=11> */
[----:B------:R-:W-:Y:S01]  /*7360*/  FFMA.FTZ R150, R150, UR23, R127 ;  /* 0x0000001796967c23 */ /* 0x000fe2000801007f */
        /* <DEDUP_REMOVED lines=9> */
.L_x_12657:
[----:B------:R-:W-:Y:S05]  /*7400*/  BSYNC.RECONVERGENT B2 ;  /* 0x0000000000027941 */ /* 0x000fea0003800200 */
.L_x_12655:
[----:B------:R-:W0:Y:S08]  /*7410*/  @P5 LDC.64 R150, c[0x0][0x478] ;  /* 0x00011e00ff965b82 */ /* 0x000e300000000a00 */
[----:B------:R-:W1:Y:S01]  /*7420*/  LDC.64 R148, c[0x0][0x468] ;  /* 0x00011a00ff947b82 */ /* 0x000e620000000a00 */
[----:B0-----:R-:W-:-:S05]  /*7430*/  @P5 IMAD.WIDE.U32 R150, R29, 0x10, R150 ;  /* 0x000000101d965825 */ /* 0x001fca00078e0096 */
[----:B------:R3:W-:Y:S01]  /*7440*/  @P5 STG.E.128 desc[UR14][R150.64], R144 ;  /* 0x0000009096005986 */ /* 0x0007e2000c101d0e */
[C---:B-1----:R-:W-:Y:S01]  /*7450*/  IMAD.WIDE.U32 R148, R29.reuse, 0x10, R148 ;  /* 0x000000101d947825 */ /* 0x042fe200078e0094 */
[----:B------:R-:W-:-:S04]  /*7460*/  IADD3 R29, PT, PT, R29, 0x100, RZ ;  /* 0x000001001d1d7810 */ /* 0x000fc80007ffe0ff */
[----:B------:R3:W-:Y:S03]  /*7470*/  STG.E.128 desc[UR14][R148.64], R152 ;  /* 0x0000009894007986 */ /* 0x0007e6000c101d0e */
.L_x_12654:
[----:B------:R-:W-:Y:S05]  /*7480*/  BSYNC.RECONVERGENT B1 ;  /* 0x0000000000017941 */ /* 0x000fea0003800200 */
.L_x_12653:
[----:B------:R-:W-:Y:S04]  /*7490*/  BSSY.RECONVERGENT B1, `(.L_x_12658) ;  /* 0x0000072000017945 */ /* 0x000fe80003800200 */
[----:B------:R-:W-:Y:S05]  /*74a0*/  @!P2 BRA `(.L_x_12659) ;  /* 0x0000000400c0a947 */ /* 0x000fea0003800000 */
[----:B0-23--:R-:W0:Y:S02]  /*74b0*/  LDC.64 R148, c[0x0][0x390] ;  /* 0x0000e400ff947b82 */ /* 0x00de240000000a00 */
        /* <DEDUP_REMOVED lines=55> */
.L_x_12661:
        /* <DEDUP_REMOVED lines=27> */
[----:B------:R-:W-:Y:S02]  /*79e0*/  FFMA.FTZ R149, R149, UR23, R130 ;  /* 0x0000001795957c23 */ /* 0x000fe40008010082 */
        /* <DEDUP_REMOVED lines=20> */
.L_x_12662:
[----:B------:R-:W-:Y:S05]  /*7b30*/  BSYNC.RECONVERGENT B2 ;  /* 0x0000000000027941 */ /* 0x000fea0003800200 */
.L_x_12660:
[----:B------:R-:W0:Y:S08]  /*7b40*/  @P5 LDC.64 R150, c[0x0][0x478] ;  /* 0x00011e00ff965b82 */ /* 0x000e300000000a00 */
[----:B------:R-:W1:Y:S01]  /*7b50*/  LDC.64 R148, c[0x0][0x468] ;  /* 0x00011a00ff947b82 */ /* 0x000e620000000a00 */
[----:B0-----:R-:W-:-:S05]  /*7b60*/  @P5 IMAD.WIDE.U32 R150, R29, 0x10, R150 ;  /* 0x000000101d965825 */ /* 0x001fca00078e0096 */
[----:B------:R4:W-:Y:S01]  /*7b70*/  @P5 STG.E.128 desc[UR14][R150.64], R144 ;  /* 0x0000009096005986 */ /* 0x0009e2000c101d0e */
[C---:B-1----:R-:W-:Y:S01]  /*7b80*/  IMAD.WIDE.U32 R148, R29.reuse, 0x10, R148 ;  /* 0x000000101d947825 */ /* 0x042fe200078e0094 */
[----:B------:R-:W-:-:S04]  /*7b90*/  IADD3 R29, PT, PT, R29, 0x100, RZ ;  /* 0x000001001d1d7810 */ /* 0x000fc80007ffe0ff */
[----:B------:R4:W-:Y:S03]  /*7ba0*/  STG.E.128 desc[UR14][R148.64], R152 ;  /* 0x0000009894007986 */ /* 0x0009e6000c101d0e */
.L_x_12659:
[----:B------:R-:W-:Y:S05]  /*7bb0*/  BSYNC.RECONVERGENT B1 ;  /* 0x0000000000017941 */ /* 0x000fea0003800200 */
.L_x_12658:
[----:B------:R-:W-:Y:S04]  /*7bc0*/  BSSY.RECONVERGENT B1, `(.L_x_12663) ;  /* 0x0000072000017945 */ /* 0x000fe80003800200 */
[----:B------:R-:W-:Y:S05]  /*7bd0*/  @!P3 BRA `(.L_x_12664) ;  /* 0x0000000400c0b947 */ /* 0x000fea0003800000 */
[----:B0-234-:R-:W0:Y:S02]  /*7be0*/  LDC.64 R148, c[0x0][0x390] ;  /* 0x0000e400ff947b82 */ /* 0x01de240000000a00 */
        /* <DEDUP_REMOVED lines=55> */
.L_x_12666:
        /* <DEDUP_REMOVED lines=48> */
.L_x_12667:
[----:B------:R-:W-:Y:S05]  /*8260*/  BSYNC.RECONVERGENT B2 ;  /* 0x0000000000027941 */ /* 0x000fea0003800200 */
.L_x_12665:
[----:B------:R-:W0:Y:S08]  /*8270*/  @P5 LDC.64 R150, c[0x0][0x478] ;  /* 0x00011e00ff965b82 */ /* 0x000e300000000a00 */
[----:B------:R-:W1:Y:S01]  /*8280*/  LDC.64 R148, c[0x0][0x468] ;  /* 0x00011a00ff947b82 */ /* 0x000e620000000a00 */
[----:B0-----:R-:W-:-:S05]  /*8290*/  @P5 IMAD.WIDE.U32 R150, R29, 0x10, R150 ;  /* 0x000000101d965825 */ /* 0x001fca00078e0096 */
[----:B------:R0:W-:Y:S01]  /*82a0*/  @P5 STG.E.128 desc[UR14][R150.64], R144 ;  /* 0x0000009096005986 */ /* 0x0001e2000c101d0e */
[C---:B-1----:R-:W-:Y:S01]  /*82b0*/  IMAD.WIDE.U32 R148, R29.reuse, 0x10, R148 ;  /* 0x000000101d947825 */ /* 0x042fe200078e0094 */
[----:B------:R-:W-:-:S04]  /*82c0*/  IADD3 R29, PT, PT, R29, 0x100, RZ ;  /* 0x000001001d1d7810 */ /* 0x000fc80007ffe0ff */
[----:B------:R0:W-:Y:S03]  /*82d0*/  STG.E.128 desc[UR14][R148.64], R152 ;  /* 0x0000009894007986 */ /* 0x0001e6000c101d0e */
.L_x_12664:
[----:B------:R-:W-:Y:S05]  /*82e0*/  BSYNC.RECONVERGENT B1 ;  /* 0x0000000000017941 */ /* 0x000fea0003800200 */
.L_x_12663:
        /* <DEDUP_REMOVED lines=58> */
.L_x_12671:
        /* <DEDUP_REMOVED lines=48> */
.L_x_12672:
[----:B------:R-:W-:Y:S05]  /*8990*/  BSYNC.RECONVERGENT B2 ;  /* 0x0000000000027941 */ /* 0x000fea0003800200 */
.L_x_12670:
[----:B------:R-:W0:Y:S08]  /*89a0*/  @P5 LDC.64 R150, c[0x0][0x478] ;  /* 0x00011e00ff965b82 */ /* 0x000e300000000a00 */
[----:B------:R-:W1:Y:S01]  /*89b0*/  LDC.64 R148, c[0x0][0x468] ;  /* 0x00011a00ff947b82 */ /* 0x000e620000000a00 */
[----:B0-----:R-:W-:-:S05]  /*89c0*/  @P5 IMAD.WIDE.U32 R150, R29, 0x10, R150 ;  /* 0x000000101d965825 */ /* 0x001fca00078e0096 */
[----:B------:R0:W-:Y:S01]  /*89d0*/  @P5 STG.E.128 desc[UR14][R150.64], R144 ;  /* 0x0000009096005986 */ /* 0x0001e2000c101d0e */
[C---:B-1----:R-:W-:Y:S01]  /*89e0*/  IMAD.WIDE.U32 R148, R29.reuse, 0x10, R148 ;  /* 0x000000101d947825 */ /* 0x042fe200078e0094 */
[----:B------:R-:W-:-:S04]  /*89f0*/  IADD3 R29, PT, PT, R29, 0x100, RZ ;  /* 0x000001001d1d7810 */ /* 0x000fc80007ffe0ff */
[----:B------:R0:W-:Y:S03]  /*8a00*/  STG.E.128 desc[UR14][R148.64], R152 ;  /* 0x0000009894007986 */ /* 0x0001e6000c101d0e */
.L_x_12669:
[----:B------:R-:W-:Y:S05]  /*8a10*/  BSYNC.RECONVERGENT B1 ;  /* 0x0000000000017941 */ /* 0x000fea0003800200 */
.L_x_12668:
[----:B------:R-:W-:-:S13]  /*8a20*/  ISETP.NE.AND P5, PT, R199, RZ, PT ;  /* 0x000000ffc700720c */ /* 0x000fda0003fa5270 */
        /* <DEDUP_REMOVED lines=23> */
[----:B------:R-:W-:-:S04]  /*8ba0*/  FFMA.FTZ R145, R146, UR23, R141 ;  /* 0x0000001792917c23 */ /* 0x000fc8000801008d */
[----:B------:R-:W-:-:S04]  /*8bb0*/  FMUL.FTZ R146, R145, UR12 ;  /* 0x0000000c91927c20 */ /* 0x000fc80008410000 */
[----:B------:R-:W-:Y:S02]  /*8bc0*/  FMUL.FTZ R146, R146, UR22 ;  /* 0x0000001692927c20 */ /* 0x000fe40008410000 */
[----:B------:R-:W-:Y:S02]  /*8bd0*/  @P6 HADD2.F32 R147, -RZ, R202.H0_H0 ;  /* 0x200000caff936230 */ /* 0x000fe40000004100 */
[-C--:B------:R-:W-:Y:S01]  /*8be0*/  FMUL.FTZ R148, R149, R146.reuse ;  /* 0x0000009295947220 */ /* 0x080fe20000410000 */
[----:B------:R-:W-:Y:S01]  /*8bf0*/  FADD.FTZ R149, R112, R155 ;  /* 0x0000009b70957221 */ /* 0x000fe20000010000 */
[----:B------:R-:W-:Y:S01]  /*8c00*/  MOV R155, RZ ;  /* 0x000000ff009b7202 */ /* 0x000fe20000000f00 */
[----:B------:R-:W-:Y:S01]  /*8c10*/  @P6 FMUL.FTZ R153, R147, R146 ;  /* 0x0000009293996220 */ /* 0x000fe20000410000 */
[--C-:B------:R-:W-:Y:S01]  /*8c20*/  FFMA.FTZ R147, R179, UR4, R158.reuse ;  /* 0x00000004b3937c23 */ /* 0x100fe2000801009e */
[----:B------:R-:W-:Y:S01]  /*8c30*/  FSEL R148, R148, RZ, P6 ;  /* 0x000000ff94947208 */ /* 0x000fe20003000000 */
[----:B------:R-:W-:Y:S01]  /*8c40*/  FFMA.FTZ R158, R194, UR4, R158 ;  /* 0x00000004c29e7c23 */ /* 0x000fe2000801009e */
[----:B------:R-:W-:Y:S01]  /*8c50*/  LOP3.LUT P6, RZ, R4, 0xff0000, RZ, 0xc0, !PT ;  /* 0x00ff000004ff7812 */ /* 0x000fe200078cc0ff */
[----:B------:R-:W-:-:S02]  /*8c60*/  FADD.FTZ R147, R174, -R147 ;  /* 0x80000093ae937221 */ /* 0x000fc40000010000 */
[----:B------:R-:W-:Y:S01]  /*8c70*/  FADD.FTZ R158, R187, -R158 ;  /* 0x8000009ebb9e7221 */ /* 0x000fe20000010000 */
        /* <DEDUP_REMOVED lines=9> */
[----:B------:R-:W-:Y:S01]  /*8d10*/  FMUL.FTZ R150, R147, UR12 ;  /* 0x0000000c93967c20 */ /* 0x000fe20008410000 */
[----:B------:R-:W-:-:S03]  /*8d20*/  ISETP.GE.U32.AND P6, PT, R4, 0x1000000, PT ;  /* 0x010000000400780c */ /* 0x000fc60003fc6070 */
[----:B------:R-:W-:Y:S01]  /*8d30*/  FMUL.FTZ R150, R150, UR22 ;  /* 0x0000001696967c20 */ /* 0x000fe20008410000 */
[----:B------:R-:W-:-:S03]  /*8d40*/  FADD.FTZ R114, R114, R157 ;  /* 0x0000009d72727221 */ /* 0x000fc60000010000 */
[----:B------:R-:W-:-:S05]  /*8d50*/  FMUL.FTZ R151, R151, R150 ;  /* 0x0000009697977220 */ /* 0x000fca0000410000 */
[----:B------:R-:W-:-:S05]  /*8d60*/  FSEL R156, R151, RZ, P6 ;  /* 0x000000ff979c7208 */ /* 0x000fca0003000000 */
[----:B------:R-:W-:Y:S01]  /*8d70*/  FADD.FTZ R115, R115, R156 ;  /* 0x0000009c73737221 */ /* 0x000fe20000010000 */
[----:B------:R-:W-:Y:S06]  /*8d80*/  @!P6 BRA `(.L_x_12675) ;  /* 0x0000000000c8e947 */ /* 0x000fec0003800000 */
[----:B------:R-:W-:-:S05]  /*8d90*/  HADD2.F32 R155, -RZ, R201.H0_H0 ;  /* 0x200000c9ff9b7230 */ /* 0x000fca0000004100 */
[----:B------:R-:W-:Y:S01]  /*8da0*/  FMUL.FTZ R155, R155, R150 ;  /* 0x000000969b9b7220 */ /* 0x000fe20000410000 */
[----:B------:R-:W-:Y:S06]  /*8db0*/  BRA `(.L_x_12675) ;  /* 0x0000000000bc7947 */ /* 0x000fec0003800000 */
.L_x_12674:
        /* <DEDUP_REMOVED lines=15> */
[----:B------:R-:W-:-:S04]  /*8eb0*/  FFMA.FTZ R148, R148, UR23, R141 ;  /* 0x0000001794947c23 */ /* 0x000fc8000801008d */
        /* <DEDUP_REMOVED lines=12> */
[----:B------:R-:W-:-:S02]  /*8f80*/  FFMA.FTZ R149, R149, UR23, R142 ;  /* 0x0000001795957c23 */ /* 0x000fc4000801008e */
[----:B------:R-:W-:Y:S01]  /*8f90*/  FFMA.FTZ R158, R158, UR23, R143 ;  /* 0x000000179e9e7c23 */ /* 0x000fe2000801008f */
        /* <DEDUP_REMOVED lines=17> */
.L_x_12675:
[----:B------:R-:W-:Y:S05]  /*90b0*/  BSYNC.RECONVERGENT B1 ;  /* 0x0000000000017941 */ /* 0x000fea0003800200 */
.L_x_12673:
        /* <DEDUP_REMOVED lines=8> */
.L_x_12639:
[----:B------:R-:W-:Y:S05]  /*9140*/  BSYNC.RECONVERGENT B0 ;  /* 0x0000000000007941 */ /* 0x000fea0003800200 */
.L_x_12607:
[----:B------:R-:W-:Y:S02]  /*9150*/  UIADD3 UR7, UPT, UPT, UR7, UR24, URZ ;  /* 0x0000001807077290 */ /* 0x000fe4000fffe0ff */
[----:B------:R-:W-:Y:S02]  /*9160*/  UPLOP3.LUT UP2, UPT, UPT, UPT, UP2, 0x40, 0x4 ;  /* 0x000000000004789c */ /* 0x000fe40003f4e820 */
[----:B------:R-:W-:-:S09]  /*9170*/  UISETP.GE.AND UP1, UPT, UR7, UR25, UPT ;  /* 0x000000190700728c */ /* 0x000fd2000bf26270 */
[----:B------:R-:W-:Y:S05]  /*9180*/  BRA.U !UP1, `(.L_x_12676) ;  /* 0xffffff7d09887547 */ /* 0x000fea000b83ffff */
.L_x_12590:
[----:B------:R-:W0:Y:S01]  /*9190*/  S2UR UR4, SR_CTAID.X ;  /* 0x00000000000479c3 */ /* 0x000e220000002500 */
[----:B------:R-:W-:Y:S01]  /*91a0*/  ISETP.NE.AND P5, PT, R164, RZ, PT ;  /* 0x000000ffa400720c */ /* 0x000fe20003fa5270 */
        /* <DEDUP_REMOVED lines=15> */
.L_x_12678:
[----:B------:R-:W-:Y:S05]  /*92a0*/  BSYNC.RECONVERGENT B0 ;  /* 0x0000000000007941 */ /* 0x000fea0003800200 */
.L_x_12677:
        /* <DEDUP_REMOVED lines=12> */
.L_x_12680:
[----:B------:R-:W-:Y:S05]  /*9370*/  BSYNC.RECONVERGENT B0 ;  /* 0x0000000000007941 */ /* 0x000fea0003800200 */
.L_x_12679:
        /* <DEDUP_REMOVED lines=12> */
.L_x_12682:
[----:B------:R-:W-:Y:S05]  /*9440*/  BSYNC.RECONVERGENT B0 ;  /* 0x0000000000007941 */ /* 0x000fea0003800200 */
.L_x_12681:
        /* <DEDUP_REMOVED lines=12> */
.L_x_12684:
[----:B------:R-:W-:Y:S05]  /*9510*/  BSYNC.RECONVERGENT B0 ;  /* 0x0000000000007941 */ /* 0x000fea0003800200 */
.L_x_12683:
        /* <DEDUP_REMOVED lines=12> */
.L_x_12686:
[----:B------:R-:W-:Y:S05]  /*95e0*/  BSYNC.RECONVERGENT B0 ;  /* 0x0000000000007941 */ /* 0x000fea0003800200 */
.L_x_12685:
        /* <DEDUP_REMOVED lines=12> */
.L_x_12688:
[----:B------:R-:W-:Y:S05]  /*96b0*/  BSYNC.RECONVERGENT B0 ;  /* 0x0000000000007941 */ /* 0x000fea0003800200 */
.L_x_12687:
[----:B------:R-:W-:-:S13]  /*96c0*/  ISETP.NE.AND P0, PT, R199, RZ, PT ;  /* 0x000000ffc700720c */ /* 0x000fda0003f05270 */
        /* <DEDUP_REMOVED lines=11> */
.L_x_12689:
        /* <DEDUP_REMOVED lines=16> */
.L_x_14460:


//--------------------- .text._ZN10layer_norm13ln_bwd_kernelINS_13Kernel_traitsI6__halfffffjLj7168ELj1ELj1ELj8ELj16ENS_18Kernel_traits_baseILj7168ES2_ffffjLj256EEEEELb1ELb1ELb0ELb1EEEvNS_9BwdParamsE --------------------------
	.section	.text._ZN10layer_norm13ln_bwd_kernelINS_13Kernel_traitsI6__halfffffjLj7168ELj1ELj1ELj8ELj16ENS_18Kernel_traits_baseILj7168ES2_ffffjLj256EEEEELb1ELb1ELb0ELb1EEEvNS_9BwdParamsE,"ax",@progbits
	.align	128
        .global         _ZN10layer_norm13ln_bwd_kernelINS_13Kernel_traitsI6__halfffffjLj7168ELj1ELj1ELj8ELj16ENS_18Kernel_traits_baseILj7168ES2_ffffjLj256EEEEELb1ELb1ELb0ELb1EEEvNS_9BwdParamsE
        .type           _ZN10layer_norm13ln_bwd_kernelINS_13Kernel_traitsI6__halfffffjLj7168ELj1ELj1ELj8ELj16ENS_18Kernel_traits_baseILj7168ES2_ffffjLj256EEEEELb1ELb1ELb0ELb1EEEvNS_9BwdParamsE,@function
        .size           _ZN10layer_norm13ln_bwd_kernelINS_13Kernel_traitsI6__halfffffjLj7168ELj1ELj1ELj8ELj16ENS_18Kernel_traits_baseILj7168ES2_ffffjLj256EEEEELb1ELb1ELb0ELb1EEEvNS_9BwdParamsE,(.L_x_14461 - _ZN10layer_norm13ln_bwd_kernelINS_13Kernel_traitsI6__halfffffjLj7168ELj1ELj1ELj8ELj16ENS_18Kernel_traits_baseILj7168ES2_ffffjLj256EEEEELb1ELb1ELb0ELb1EEEvNS_9BwdParamsE)
        .other          _ZN10layer_norm13ln_bwd_kernelINS_13Kernel_traitsI6__halfffffjLj7168ELj1ELj1ELj8ELj16ENS_18Kernel_traits_baseILj7168ES2_ffffjLj256EEEEELb1ELb1ELb0ELb1EEEvNS_9BwdParamsE,@"STO_CUDA_ENTRY STV_DEFAULT"
_ZN10layer_norm13ln_bwd_kernelINS_13Kernel_traitsI6__halfffffjLj7168ELj1ELj1ELj8ELj16ENS_18Kernel_traits_baseILj7168ES2_ffffjLj256EEEEELb1ELb1ELb0ELb1EEEvNS_9BwdParamsE:
.text._ZN10layer_norm13ln_bwd_kernelINS_13Kernel_traitsI6__halfffffjLj7168ELj1ELj1ELj8ELj16ENS_18Kernel_traits_baseILj7168ES2_ffffjLj256EEEEELb1ELb1ELb0ELb1EEEvNS_9BwdParamsE:
        /* <DEDUP_REMOVED lines=55> */
[----:B------:R-:W4:Y:S01]  /*0370*/  LDCU UR9, c[0x0][0x408] ;  /* 0x00008100ff0977ac */ /* 0x000f220008000800 */
[----:B------:R-:W-:Y:S01]  /*0380*/  HFMA2 R183, -RZ, RZ, 0, 0 ;  /* 0x00000000ffb77431 */ /* 0x000fe200000001ff */
[----:B------:R-:W-:-:S02]  /*0390*/  CS2R R200, SRZ ;  /* 0x0000000000c87805 */ /* 0x000fc4000001ff00 */
[----:B------:R-:W-:Y:S02]  /*03a0*/  CS2R R198, SRZ ;  /* 0x0000000000c67805 */ /* 0x000fe4000001ff00 */
[----:B------:R-:W-:Y:S02]  /*03b0*/  CS2R R196, SRZ ;  /* 0x0000000000c47805 */ /* 0x000fe4000001ff00 */
[----:B------:R-:W-:Y:S02]  /*03c0*/  MOV R188, RZ ;  /* 0x000000ff00bc7202 */ /* 0x000fe40000000f00 */
        /* <DEDUP_REMOVED lines=11> */
[----:B0-----:R-:W4:Y:S01]  /*0480*/  LDG.E.64 R110, desc[UR18][R4.64+0x2800] ;  /* 0x00280012046e7981 */ /* 0x001f22000c1e1b00 */
[----:B------:R-:W-:Y:S02]  /*0490*/  CS2R R220, SRZ ;  /* 0x0000000000dc7805 */ /* 0x000fe4000001ff00 */
[----:B------:R-:W-:Y:S01]  /*04a0*/  CS2R R180, SRZ ;  /* 0x0000000000b47805 */ /* 0x000fe2000001ff00 */
[----:B---3--:R-:W-:Y:S01]  /*04b0*/  IMAD.WIDE.U32 R2, R251, 0x8, R2 ;  /* 0x00000008fb027825 */ /* 0x008fe200078e0002 */
[----:B------:R-:W3:Y:S01]  /*04c0*/  LDG.E.64 R54, desc[UR18][R4.64+0x1800] ;  /* 0x0018001204367981 */ /* 0x000ee2000c1e1b00 */
[----:B------:R-:W-:Y:S02]  /*04d0*/  CS2R R178, SRZ ;  /* 0x0000000000b27805 */ /* 0x000fe4000001ff00 */
[----:B------:R-:W-:Y:S02]  /*04e0*/  CS2R R176, SRZ ;  /* 0x0000000000b07805 */ /* 0x000fe4000001ff00 */
[----:B------:R-:W-:Y:S01]  /*04f0*/  CS2R R174, SRZ ;  /* 0x0000000000ae7805 */ /* 0x000fe2000001ff00 */
[----:B------:R-:W3:Y:S01]  /*0500*/  LDG.E.64 R52, desc[UR18][R4.64+0x800] ;  /* 0x0008001204347981 */ /* 0x000ee2000c1e1b00 */
[----:B------:R-:W-:-:S02]  /*0510*/  CS2R R172, SRZ ;  /* 0x0000000000ac7805 */ /* 0x000fc4000001ff00 */
[----:B------:R-:W-:Y:S02]  /*0520*/  CS2R R170, SRZ ;  /* 0x0000000000aa7805 */ /* 0x000fe4000001ff00 */
[----:B------:R-:W-:Y:S01]  /*0530*/  CS2R R166, SRZ ;  /* 0x0000000000a67805 */ /* 0x000fe2000001ff00 */
[----:B------:R-:W3:Y:S01]  /*0540*/  LDG.E.64 R222, desc[UR18][R2.64+0x3000] ;  /* 0x0030001202de7981 */ /* 0x000ee2000c1e1b00 */
[----:B------:R-:W-:Y:S02]  /*0550*/  CS2R R164, SRZ ;  /* 0x0000000000a47805 */ /* 0x000fe4000001ff00 */
[----:B------:R-:W-:Y:S02]  /*0560*/  CS2R R162, SRZ ;  /* 0x0000000000a27805 */ /* 0x000fe4000001ff00 */
[----:B------:R-:W-:Y:S01]  /*0570*/  MOV R34, RZ ;  /* 0x000000ff00227202 */ /* 0x000fe20000000f00 */
[----:B------:R-:W3:Y:S01]  /*0580*/  LDG.E.64 R136, desc[UR18][R4.64+0x3000] ;  /* 0x0030001204887981 */ /* 0x000ee2000c1e1b00 */
[----:B------:R-:W-:-:S02]  /*0590*/  CS2R R32, SRZ ;  /* 0x0000000000207805 */ /* 0x000fc4000001ff00 */
[----:B------:R-:W-:Y:S02]  /*05a0*/  CS2R R30, SRZ ;  /* 0x00000000001e7805 */ /* 0x000fe4000001ff00 */
[----:B------:R-:W-:Y:S01]  /*05b0*/  CS2R R28, SRZ ;  /* 0x00000000001c7805 */ /* 0x000fe2000001ff00 */
[----:B------:R-:W3:Y:S01]  /*05c0*/  LDG.E.64 R108, desc[UR18][R4.64+0x2000] ;  /* 0x00200012046c7981 */ /* 0x000ee2000c1e1b00 */
[----:B------:R-:W-:Y:S02]  /*05d0*/  CS2R R26, SRZ ;  /* 0x00000000001a7805 */ /* 0x000fe4000001ff00 */
[----:B------:R-:W-:Y:S02]  /*05e0*/  CS2R R24, SRZ ;  /* 0x0000000000187805 */ /* 0x000fe4000001ff00 */
[----:B------:R-:W-:Y:S01]  /*05f0*/  CS2R R22, SRZ ;  /* 0x0000000000167805 */ /* 0x000fe2000001ff00 */
[----:B------:R-:W3:Y:S01]  /*0600*/  LDG.E.64 R6, desc[UR18][R2.64+0x2800] ;  /* 0x0028001202067981 */ /* 0x000ee2000c1e1b00 */
[----:B------:R-:W-:Y:S01]  /*0610*/  CS2R R20, SRZ ;  /* 0x0000000000147805 */ /* 0x000fe2000001ff00 */
[----:B------:R-:W0:Y:S02]  /*0620*/  LDCU UR21, c[0x0][0x388] ;  /* 0x00007100ff1577ac */ /* 0x000e240008000800 */
        /* <DEDUP_REMOVED lines=11> */
[----:B--2---:R-:W-:-:S03]  /*06e0*/  UISETP.NE.U32.AND UP0, UPT, UR4, URZ, UPT ;  /* 0x000000ff0400728c */ /* 0x004fc6000bf05070 */
[----:B------:R2:W5:Y:S01]  /*06f0*/  LDG.E.64 R48, desc[UR18][R4.64+0x1000] ;  /* 0x0010001204307981 */ /* 0x000562000c1e1b00 */
[----:B------:R-:W0:Y:S01]  /*0700*/  LDCU.64 UR28, c[0x0][0x380] ;  /* 0x00007000ff1c77ac */ /* 0x000e220008000a00 */
[----:B------:R-:W-:Y:S01]  /*0710*/  UISETP.NE.AND.EX UP0, UPT, UR5, URZ, UPT, UP0 ;  /* 0x000000ff0500728c */ /* 0x000fe2000bf05300 */
[----:B--2---:R-:W-:Y:S02]  /*0720*/  CS2R R4, SRZ ;  /* 0x0000000000047805 */ /* 0x004fe4000001ff00 */
[--C-:B----4-:R-:W-:Y:S02]  /*0730*/  SHF.R.U64 R190, R110, 0x10, R111.reuse ;  /* 0x000000106ebe7819 */ /* 0x110fe4000000126f */
[----:B------:R-:W-:Y:S02]  /*0740*/  SHF.R.U32.HI R0, RZ, 0x10, R111 ;  /* 0x00000010ff007819 */ /* 0x000fe4000001166f */
[----:B---3--:R-:W-:Y:S02]  /*0750*/  SHF.R.U32.HI R192, RZ, 0x10, R55 ;  /* 0x00000010ffc07819 */ /* 0x008fe40000011637 */
[----:B------:R-:W-:-:S02]  /*0760*/  PRMT R190, R190, 0x5410, R0 ;  /* 0x00005410bebe7816 */ /* 0x000fc40000000000 */
[--C-:B------:R-:W-:Y:S02]  /*0770*/  SHF.R.U64 R0, R52, 0x10, R53.reuse ;  /* 0x0000001034007819 */ /* 0x100fe40000001235 */
[----:B------:R-:W-:Y:S02]  /*0780*/  SHF.R.U32.HI R193, RZ, 0x10, R53 ;  /* 0x00000010ffc17819 */ /* 0x000fe40000011635 */
[----:B------:R-:W-:Y:S01]  /*0790*/  SHF.R.U64 R225, R222, 0x10, R223 ;  /* 0x00000010dee17819 */ /* 0x000fe200000012df */
[----:B------:R-:W-:Y:S01]  /*07a0*/  HADD2.F32 R224, -RZ, R223.H0_H0 ;  /* 0x200000dfffe07230 */ /* 0x000fe20000004100 */
[----:B------:R-:W-:Y:S02]  /*07b0*/  PRMT R192, R192, 0x5410, R0 ;  /* 0x00005410c0c07816 */ /* 0x000fe40000000000 */
[--C-:B------:R-:W-:Y:S02]  /*07c0*/  SHF.R.U64 R189, R136, 0x10, R137.reuse ;  /* 0x0000001088bd7819 */ /* 0x100fe40000001289 */
[----:B------:R-:W-:-:S02]  /*07d0*/  SHF.R.U32.HI R18, RZ, 0x10, R137 ;  /* 0x00000010ff127819 */ /* 0x000fc40000011689 */
[--C-:B------:R-:W-:Y:S02]  /*07e0*/  SHF.R.U64 R191, R108, 0x10, R109.reuse ;  /* 0x000000106cbf7819 */ /* 0x100fe4000000126d */
[----:B------:R-:W-:Y:S02]  /*07f0*/  SHF.R.U32.HI R2, RZ, 0x10, R109 ;  /* 0x00000010ff027819 */ /* 0x000fe4000001166d */
        /* <DEDUP_REMOVED lines=13> */
[--C-:B------:R-:W-:Y:S01]  /*08d0*/  SHF.R.U64 R0, R50, 0x10, R51.reuse ;  /* 0x0000001032007819 */ /* 0x100fe20000001233 */
[----:B------:R-:W-:Y:S01]  /*08e0*/  HADD2.F32 R226, -RZ, R222.H0_H0 ;  /* 0x200000deffe27230 */ /* 0x000fe20000004100 */
[----:B------:R-:W-:Y:S01]  /*08f0*/  PRMT R189, R189, 0x5410, R18 ;  /* 0x00005410bdbd7816 */ /* 0x000fe20000000012 */
[----:B------:R-:W-:Y:S01]  /*0900*/  HADD2.F32 R230, -RZ, R6.H0_H0 ;  /* 0x20000006ffe67230 */ /* 0x000fe20000004100 */
[----:B------:R-:W-:Y:S01]  /*0910*/  PRMT R191, R191, 0x5410, R2 ;  /* 0x00005410bfbf7816 */ /* 0x000fe20000000002 */
[----:B------:R-:W-:Y:S01]  /*0920*/  HADD2.F32 R228, -RZ, R7.H0_H0 ;  /* 0x20000007ffe47230 */ /* 0x000fe20000004100 */
[----:B------:R-:W-:Y:S01]  /*0930*/  SHF.R.U32.HI R194, RZ, 0x10, R51 ;  /* 0x00000010ffc27819 */ /* 0x000fe20000011633 */
        /* <DEDUP_REMOVED lines=33> */
[----:B01----:R-:W-:-:S07]  /*0b50*/  HADD2.F32 R247, -RZ, R247.H0_H0 ;  /* 0x200000f7fff77230 */ /* 0x003fce0000004100 */
.L_x_12735:
[----:B0-----:R-:W0:Y:S01]  /*0b60*/  S2R R251, SR_TID.X ;  /* 0x0000000000fb7919 */ /* 0x001e220000002100 */
[----:B-1----:R-:W1:Y:S01]  /*0b70*/  @UP0 LDCU.64 UR4, c[0x0][0x3e0] ;  /* 0x00007c00ff0407ac */ /* 0x002e620008000a00 */
[----:B--2---:R-:W2:Y:S01]  /*0b80*/  LDC.64 R132, c[0x0][0x3a8] ;  /* 0x0000ea00ff847b82 */ /* 0x004ea20000000a00 */
[----:B------:R-:W-:Y:S01]  /*0b90*/  PLOP3.LUT P0, PT, PT, PT, UP0, 0x80, 0x8 ;  /* 0x000000000008781c */ /* 0x000fe20003f0f008 */
[----:B------:R-:W-:Y:S02]  /*0ba0*/  UIMAD UR7, UR6, UR21, URZ ;  /* 0x00000015060772a4 */ /* 0x000fe4000f8e02ff */
[----:B------:R-:W-:Y:S02]  /*0bb0*/  UIMAD.WIDE UR16, UR6, 0x4, UR14 ;  /* 0x00000004061078a5 */ /* 0x000fe4000f8e020e */
[----:B------:R-:W-:Y:S02]  /*0bc0*/  USHF.R.S32.HI UR8, URZ, 0x1f, UR7 ;  /* 0x0000001fff087899 */ /* 0x000fe40008011407 */
[----:B------:R-:W3:Y:S01]  /*0bd0*/  LDC.64 R92, c[0x0][0x428] ;  /* 0x00010a00ff5c7b82 */ /* 0x000ee20000000a00 */
[----:B------:R-:W-:-:S02]  /*0be0*/  UIMAD.WIDE UR10, UR6, 0x4, UR12 ;  /* 0x00000004060a78a5 */ /* 0x000fc4000f8e020c */
[----:B------:R-:W-:Y:S01]  /*0bf0*/  ULEA.HI UR8, UR8, UR7, URZ, 0x2 ;  /* 0x0000000708087291 */ /* 0x000fe2000f8f10ff */
[----:B------:R-:W-:Y:S02]  /*0c00*/  MOV R38, UR16 ;  /* 0x0000001000267c02 */ /* 0x000fe40008000f00 */
[----:B------:R-:W-:Y:S02]  /*0c10*/  MOV R39, UR17 ;  /* 0x0000001100277c02 */ /* 0x000fe40008000f00 */
[----:B------:R-:W-:Y:S01]  /*0c20*/  MOV R36, UR10 ;  /* 0x0000000a00247c02 */ /* 0x000fe20008000f00 */
[----:B-1----:R-:W-:Y:S01]  /*0c30*/  @UP0 UIMAD.WIDE UR4, UR6, 0x4, UR4 ;  /* 0x00000004060408a5 */ /* 0x002fe2000f8e0204 */
[----:B------:R-:W-:Y:S01]  /*0c40*/  MOV R40, UR8 ;  /* 0x0000000800287c02 */ /* 0x000fe20008000f00 */
[----:B------:R-:W4:Y:S01]  /*0c50*/  LDG.E R0, desc[UR18][R38.64] ;  /* 0x0000001226007981 */ /* 0x000f22000c1e1900 */
[----:B------:R-:W-:-:S05]  /*0c60*/  MOV R37, UR11 ;  /* 0x0000000b00257c02 */ /* 0x000fca0008000f00 */
[----:B------:R1:W4:Y:S01]  /*0c70*/  LDG.E R140, desc[UR18][R36.64] ;  /* 0x00000012248c7981 */ /* 0x000322000c1e1900 */
[----:B0-----:R-:W-:Y:S02]  /*0c80*/  LEA.HI.SX32 R35, R40, R251, 0x1e ;  /* 0x000000fb28237211 */ /* 0x001fe400078ff2ff */
[----:B-1----:R-:W-:-:S03]  /*0c90*/  MOV R36, UR4 ;  /* 0x0000000400247c02 */ /* 0x002fc60008000f00 */
[----:B--2---:R-:W-:Y:S01]  /*0ca0*/  IMAD.WIDE.U32 R38, R35, 0x10, R132 ;  /* 0x0000001023267825 */ /* 0x004fe200078e0084 */
[----:B------:R-:W-:-:S03]  /*0cb0*/  MOV R37, UR5 ;  /* 0x0000000500257c02 */ /* 0x000fc60008000f00 */
[C---:B---3--:R-:W-:Y:S02]  /*0cc0*/  IMAD.WIDE.U32 R40, R35.reuse, 0x10, R92 ;  /* 0x0000001023287825 */ /* 0x048fe400078e005c */
[----:B------:R-:W2:Y:S04]  /*0cd0*/  @P0 LDG.E R141, desc[UR18][R36.64] ;  /* 0x00000012248d0981 */ /* 0x000ea8000c1e1900 */
[----:B------:R-:W3:Y:S04]  /*0ce0*/  LDG.E.128 R40, desc[UR18][R40.64] ;  /* 0x0000001228287981 */ /* 0x000ee8000c1e1d00 */
[----:B------:R-:W2:Y:S01]  /*0cf0*/  LDG.E.128 R36, desc[UR18][R38.64] ;  /* 0x0000001226247981 */ /* 0x000ea2000c1e1d00 */
[----:B------:R-:W-:-:S02]  /*0d00*/  IADD3 R139, PT, PT, R35, 0x100, RZ ;  /* 0x00000100238b7810 */ /* 0x000fc40007ffe0ff */
[C---:B------:R-:W-:Y:S02]  /*0d10*/  IADD3 R169, PT, PT, R35.reuse, 0x200, RZ ;  /* 0x0000020023a97810 */ /* 0x040fe40007ffe0ff */
[----:B------:R-:W-:Y:S01]  /*0d20*/  IADD3 R187, PT, PT, R35, 0x300, RZ ;  /* 0x0000030023bb7810 */ /* 0x000fe20007ffe0ff */
[----:B------:R-:W-:Y:S01]  /*0d30*/  IMAD.WIDE.U32 R104, R139, 0x10, R132 ;  /* 0x000000108b687825 */ /* 0x000fe200078e0084 */
[C---:B------:R-:W-:Y:S02]  /*0d40*/  IADD3 R168, PT, PT, R35.reuse, 0x400, RZ ;  /* 0x0000040023a87810 */ /* 0x040fe40007ffe0ff */
        /* <DEDUP_REMOVED lines=12> */
[----:B------:R-:W-:Y:S02]  /*0e10*/  IMAD.WIDE.U32 R132, R138, 0x10, R132 ;  /* 0x000000108a847825 */ /* 0x000fe400078e0084 */
[----:B------:R-:W2:Y:S04]  /*0e20*/  LDG.E.128 R128, desc[UR18][R128.64] ;  /* 0x0000001280807981 */ /* 0x000ea8000c1e1d00 */
        /* <DEDUP_REMOVED lines=9> */
[----:B------:R-:W-:-:S05]  /*0ec0*/  IADD3 R95, PT, PT, R35, 0x600, RZ ;  /* 0x00000600235f7810 */ /* 0x000fca0007ffe0ff */
[----:B------:R-:W-:-:S06]  /*0ed0*/  IMAD.WIDE.U32 R92, R95, 0x10, R92 ;  /* 0x000000105f5c7825 */ /* 0x000fcc00078e005c */
[----:B------:R-:W2:Y:S01]  /*0ee0*/  LDG.E.128 R92, desc[UR18][R92.64] ;  /* 0x000000125c5c7981 */ /* 0x000ea2000c1e1d00 */
[----:B------:R-:W-:Y:S01]  /*0ef0*/  ISETP.NE.AND P1, PT, RZ, UR20, PT ;  /* 0x00000014ff007c0c */ /* 0x000fe2000bf25270 */
[----:B------:R-:W-:Y:S01]  /*0f00*/  UMOV UR7, 0x3f800000 ;  /* 0x3f80000000077882 */ /* 0x000fe20000000000 */
[----:B------:R-:W0:Y:S01]  /*0f10*/  S2UR UR5, SR_CgaCtaId ;  /* 0x00000000000579c3 */ /* 0x000e220000008800 */
[----:B------:R-:W-:Y:S02]  /*0f20*/  LOP3.LUT P2, RZ, R251, 0x1f, RZ, 0xc0, !PT ;  /* 0x0000001ffbff7812 */ /* 0x000fe4000784c0ff */
[----:B------:R-:W-:Y:S01]  /*0f30*/  PLOP3.LUT P3, PT, PT, PT, UP2, 0x80, 0x8 ;  /* 0x000000000008781c */ /* 0x000fe20003f6f028 */
[----:B------:R-:W-:Y:S02]  /*0f40*/  UMOV UR4, 0x400 ;  /* 0x0000040000047882 */ /* 0x000fe40000000000 */
[----:B0-----:R-:W-:-:S04]  /*0f50*/  ULEA UR4, UR5, UR4, 0x18 ;  /* 0x0000000405047291 */ /* 0x001fc8000f8ec0ff */
[----:B------:R-:W-:Y:S01]  /*0f60*/  UIADD3 UR5, UPT, UPT, UR4, 0x7040, URZ ;  /* 0x0000704004057890 */ /* 0x000fe2000fffe0ff */
[----:B----4-:R-:W-:Y:S02]  /*0f70*/  R2UR UR10, R0 ;  /* 0x00000000000a72ca */ /* 0x010fe400000e0000 */
[----:B------:R-:W-:Y:S01]  /*0f80*/  FSEL R151, R140, RZ, !P1 ;  /* 0x000000ff8c977208 */ /* 0x000fe20004800000 */
[----:B---3--:R-:W-:-:S04]  /*0f90*/  FMUL.FTZ R149, R250, R40 ;  /* 0x00000028fa957220 */ /* 0x008fc80000410000 */
[----:B--2---:R-:W-:-:S06]  /*0fa0*/  FADD.FTZ R0, -R151, R36 ;  /* 0x0000002497007221 */ /* 0x004fcc0000010100 */
[----:B------:R-:W-:Y:S01]  /*0fb0*/  FMUL.FTZ R0, R0, UR10 ;  /* 0x0000000a00007c20 */ /* 0x000fe20008410000 */
[C---:B------:R-:W-:Y:S01]  /*0fc0*/  FADD.FTZ R30, R40.reuse, R30 ;  /* 0x0000001e281e7221 */ /* 0x040fe20000010000 */
[----:B------:R-:W-:Y:S02]  /*0fd0*/  FMUL.FTZ R153, R249, R41 ;  /* 0x00000029f9997220 */ /* 0x000fe40000410000 */
[----:B------:R-:W-:Y:S01]  /*0fe0*/  FFMA.FTZ R2, R40, R0, R2 ;  /* 0x0000000028027223 */ /* 0x000fe20000010002 */
[----:B------:R-:W-:Y:S01]  /*0ff0*/  FADD.FTZ R40, RZ, R149 ;  /* 0x00000095ff287221 */ /* 0x000fe20000010000 */
[----:B------:R-:W-:-:S03]  /*1000*/  FMUL.FTZ R157, R248, R42 ;  /* 0x0000002af89d7220 */ /* 0x000fc60000410000 */
[----:B------:R-:W-:Y:S01]  /*1010*/  FADD.FTZ R40, R153, R40 ;  /* 0x0000002899287221 */ /* 0x000fe20000010000 */
[----:B------:R-:W-:Y:S01]  /*1020*/  FMUL.FTZ R161, R247, R43 ;  /* 0x0000002bf7a17220 */ /* 0x000fe20000410000 */
[----:B------:R-:W-:Y:S02]  /*1030*/  FADD.FTZ R38, -R151, R38 ;  /* 0x0000002697267221 */ /* 0x000fe40000010100 */
[----:B------:R-:W-:Y:S01]  /*1040*/  FADD.FTZ R40, R157, R40 ;  /* 0x000000289d287221 */ /* 0x000fe20000010000 */
[----:B------:R-:W-:Y:S01]  /*1050*/  FADD.FTZ R105, -R151, R105 ;  /* 0x0000006997697221 */ /* 0x000fe20000010100 */
[----:B------:R-:W-:Y:S02]  /*1060*/  FMUL.FTZ R143, R246, R112 ;  /* 0x00000070f68f7220 */ /* 0x000fe40000410000 */
[----:B------:R-:W-:Y:S01]  /*1070*/  FADD.FTZ R40, R161, R40 ;  /* 0x00000028a1287221 */ /* 0x000fe20000010000 */
[----:B------:R-:W-:Y:S01]  /*1080*/  @P0 R2UR UR7, R141 ;  /* 0x000000008d0702ca */ /* 0x000fe200000e0000 */
[C---:B------:R-:W-:Y:S01]  /*1090*/  FADD.FTZ R39, -R151.reuse, R39 ;  /* 0x0000002797277221 */ /* 0x040fe20000010100 */
[----:B------:R-:W-:Y:S01]  /*10a0*/  FMUL.FTZ R150, R38, UR10 ;  /* 0x0000000a26967c20 */ /* 0x000fe20008410000 */
[----:B------:R-:W-:Y:S01]  /*10b0*/  FADD.FTZ R37, -R151, R37 ;  /* 0x0000002597257221 */ /* 0x000fe20000010100 */
[----:B------:R-:W-:Y:S01]  /*10c0*/  FMUL.FTZ R141, R105, UR10 ;  /* 0x0000000a698d7c20 */ /* 0x000fe20008410000 */
[----:B------:R-:W-:Y:S01]  /*10d0*/  FADD.FTZ R38, -R151, R116 ;  /* 0x0000007497267221 */ /* 0x000fe20000010100 */
[----:B------:R-:W-:Y:S01]  /*10e0*/  FMUL.FTZ R142, R245, R113 ;  /* 0x00000071f58e7220 */ /* 0x000fe20000410000 */
[----:B------:R-:W-:Y:S01]  /*10f0*/  FADD.FTZ R105, R143, R40 ;  /* 0x000000288f697221 */ /* 0x000fe20000010000 */
[----:B------:R-:W-:Y:S01]  /*1100*/  FMUL.FTZ R154, R39, UR10 ;  /* 0x0000000a279a7c20 */ /* 0x000fe20008410000 */
[C---:B------:R-:W-:Y:S01]  /*1110*/  FADD.FTZ R104, -R151.reuse, R104 ;  /* 0x0000006897687221 */ /* 0x040fe20000010100 */
[C---:B------:R-:W-:Y:S01]  /*1120*/  FADD.FTZ R106, -R151.reuse, R106 ;  /* 0x0000006a976a7221 */ /* 0x040fe20000010100 */
[----:B------:R-:W-:Y:S01]  /*1130*/  FADD.FTZ R107, -R151, R107 ;  /* 0x0000006b976b7221 */ /* 0x000fe20000010100 */
[----:B------:R-:W-:Y:S01]  /*1140*/  FMUL.FTZ R148, R37, UR10 ;  /* 0x0000000a25947c20 */ /* 0x000fe20008410000 */
[----:B------:R-:W-:Y:S01]  /*1150*/  FFMA.FTZ R39, R0, R149, RZ ;  /* 0x0000009500277223 */ /* 0x000fe200000100ff */
[----:B------:R-:W-:Y:S01]  /*1160*/  FADD.FTZ R116, -R151, R135 ;  /* 0x0000008797747221 */ /* 0x000fe20000010100 */
[----:B------:R-:W-:Y:S01]  /*1170*/  FMUL.FTZ R135, R38, UR10 ;  /* 0x0000000a26877c20 */ /* 0x000fe20008410000 */
[----:B------:R-:W-:Y:S01]  /*1180*/  FMUL.FTZ R145, R244, R114 ;  /* 0x00000072f4917220 */ /* 0x000fe20000410000 */
[----:B------:R-:W-:Y:S01]  /*1190*/  FADD.FTZ R38, R142, R105 ;  /* 0x000000698e267221 */ /* 0x000fe20000010000 */
[----:B------:R-:W-:Y:S01]  /*11a0*/  FMUL.FTZ R140, R104, UR10 ;  /* 0x0000000a688c7c20 */ /* 0x000fe20008410000 */
[----:B------:R-:W-:Y:S01]  /*11b0*/  FMUL.FTZ R144, R106, UR10 ;  /* 0x0000000a6a907c20 */ /* 0x000fe20008410000 */
[----:B------:R-:W-:Y:S01]  /*11c0*/  FMUL.FTZ R146, R107, UR10 ;  /* 0x0000000a6b927c20 */ /* 0x000fe20008410000 */
[----:B------:R-:W-:Y:S01]  /*11d0*/  FFMA.FTZ R39, R148, R153, R39 ;  /* 0x0000009994277223 */ /* 0x000fe20000010027 */
[----:B------:R-:W-:Y:S01]  /*11e0*/  FMUL.FTZ R147, R243, R115 ;  /* 0x00000073f3937220 */ /* 0x000fe20000410000 */
[----:B------:R-:W-:Y:S01]  /*11f0*/  FADD.FTZ R38, R145, R38 ;  /* 0x0000002691267221 */ /* 0x000fe20000010000 */
[C---:B------:R-:W-:Y:S01]  /*1200*/  FADD.FTZ R37, -R151.reuse, R122 ;  /* 0x0000007a97257221 */ /* 0x040fe20000010100 */
[----:B------:R-:W-:Y:S01]  /*1210*/  FADD.FTZ R36, -R151, R123 ;  /* 0x0000007b97247221 */ /* 0x000fe20000010100 */
        /* <DEDUP_REMOVED lines=28> */
[----:B------:R-:W-:Y:S01]  /*13e0*/  FFMA.FTZ R39, R150, R157, R39 ;  /* 0x0000009d96277223 */ /* 0x000fe20000010027 */
[----:B------:R-:W-:Y:S01]  /*13f0*/  FMUL.FTZ R151, R242, R44 ;  /* 0x0000002cf2977220 */ /* 0x000fe20000410000 */
[----:B------:R-:W-:Y:S01]  /*1400*/  FADD.FTZ R38, R147, R38 ;  /* 0x0000002693267221 */ /* 0x000fe20000010000 */
[----:B------:R-:W-:Y:S01]  /*1410*/  FMUL.FTZ R152, R117, UR10 ;  /* 0x0000000a75987c20 */ /* 0x000fe20008410000 */
[----:B------:R-:W-:Y:S01]  /*1420*/  FFMA.FTZ R39, R154, R161, R39 ;  /* 0x000000a19a277223 */ /* 0x000fe20000010027 */
[----:B------:R-:W-:Y:S01]  /*1430*/  FMUL.FTZ R155, R241, R45 ;  /* 0x0000002df19b7220 */ /* 0x000fe20000410000 */
[----:B------:R-:W-:Y:S01]  /*1440*/  FADD.FTZ R40, R151, R38 ;  /* 0x0000002697287221 */ /* 0x000fe20000010000 */
[C---:B------:R-:W-:Y:S01]  /*1450*/  FADD.FTZ R166, R45.reuse, R166 ;  /* 0x000000a62da67221 */ /* 0x040fe20000010000 */
[----:B------:R-:W-:Y:S01]  /*1460*/  FFMA.FTZ R11, R45, R152, R11 ;  /* 0x000000982d0b7223 */ /* 0x000fe2000001000b */
[----:B------:R-:W-:Y:S01]  /*1470*/  FFMA.FTZ R38, R140, R143, R39 ;  /* 0x0000008f8c267223 */ /* 0x000fe20000010027 */
[----:B------:R-:W-:Y:S01]  /*1480*/  FMUL.FTZ R158, R240, R46 ;  /* 0x0000002ef09e7220 */ /* 0x000fe20000410000 */
[----:B------:R-:W-:Y:S01]  /*1490*/  FADD.FTZ R45, R155, R40 ;  /* 0x000000289b2d7221 */ /* 0x000fe20000010000 */
[----:B------:R-:W-:Y:S01]  /*14a0*/  FMUL.FTZ R159, R239, R47 ;  /* 0x0000002fef9f7220 */ /* 0x000fe20000410000 */
[----:B------:R-:W-:-:S02]  /*14b0*/  FFMA.FTZ R39, R141, R142, R38 ;  /* 0x0000008e8d277223 */ /* 0x000fc40000010026 */
[----:B------:R-:W-:Y:S01]  /*14c0*/  FADD.FTZ R38, R158, R45 ;  /* 0x0000002d9e267221 */ /* 0x000fe20000010000 */
[----:B------:R-:W-:Y:S01]  /*14d0*/  FMUL.FTZ R127, R238, R100 ;  /* 0x00000064ee7f7220 */ /* 0x000fe20000410000 */
[----:B------:R-:W-:Y:S02]  /*14e0*/  FFMA.FTZ R39, R144, R145, R39 ;  /* 0x0000009190277223 */ /* 0x000fe40000010027 */
[----:B------:R-:W-:Y:S01]  /*14f0*/  FADD.FTZ R38, R159, R38 ;  /* 0x000000269f267221 */ /* 0x000fe20000010000 */
[----:B------:R-:W-:Y:S01]  /*1500*/  FMUL.FTZ R128, R237, R101 ;  /* 0x00000065ed807220 */ /* 0x000fe20000410000 */
[----:B------:R-:W-:Y:S02]  /*1510*/  FFMA.FTZ R40, R146, R147, R39 ;  /* 0x0000009392287223 */ /* 0x000fe40000010027 */
[----:B------:R-:W-:Y:S01]  /*1520*/  FADD.FTZ R45, R127, R38 ;  /* 0x000000267f2d7221 */ /* 0x000fe20000010000 */
[----:B------:R-:W-:Y:S01]  /*1530*/  FMUL.FTZ R129, R236, R102 ;  /* 0x00000066ec817220 */ /* 0x000fe20000410000 */
[----:B------:R-:W-:-:S02]  /*1540*/  FFMA.FTZ R39, R135, R151, R40 ;  /* 0x0000009787277223 */ /* 0x000fc40000010028 */
        /* <DEDUP_REMOVED lines=30> */
[----:B------:R-:W-:-:S02]  /*1730*/  FFMA.FTZ R40, R122, R118, R45 ;  /* 0x000000767a287223 */ /* 0x000fc4000001002d */
[----:B------:R-:W-:Y:S01]  /*1740*/  FADD.FTZ R39, R37, R38 ;  /* 0x0000002625277221 */ /* 0x000fe20000010000 */
[----:B------:R-:W-:Y:S01]  /*1750*/  FMUL.FTZ R38, R228, R98 ;  /* 0x00000062e4267220 */ /* 0x000fe20000410000 */
[----:B------:R-:W-:Y:S01]  /*1760*/  FFMA.FTZ R45, R123, R119, R40 ;  /* 0x000000777b2d7223 */ /* 0x000fe20000010028 */
[----:B------:R-:W-:Y:S02]  /*1770*/  FMUL.FTZ R124, R124, UR10 ;  /* 0x0000000a7c7c7c20 */ /* 0x000fe40008410000 */
[----:B------:R-:W-:Y:S01]  /*1780*/  FADD.FTZ R40, R38, R39 ;  /* 0x0000002726287221 */ /* 0x000fe20000010000 */
[----:B------:R-:W-:Y:S01]  /*1790*/  FMUL.FTZ R39, R227, R99 ;  /* 0x00000063e3277220 */ /* 0x000fe20000410000 */
[C---:B------:R-:W-:Y:S01]  /*17a0*/  FADD.FTZ R32, R42.reuse, R32 ;  /* 0x000000202a207221 */ /* 0x040fe20000010000 */
[----:B------:R-:W-:Y:S01]  /*17b0*/  FFMA.FTZ R4, R42, R150, R4 ;  /* 0x000000962a047223 */ /* 0x000fe20000010004 */
[----:B------:R-:W-:Y:S01]  /*17c0*/  FFMA.FTZ R42, R124, R120, R45 ;  /* 0x000000787c2a7223 */ /* 0x000fe2000001002d */
[----:B------:R-:W-:Y:S01]  /*17d0*/  FMUL.FTZ R125, R125, UR10 ;  /* 0x0000000a7d7d7c20 */ /* 0x000fe20008410000 */
[----:B------:R-:W-:Y:S01]  /*17e0*/  FADD.FTZ R45, R39, R40 ;  /* 0x00000028272d7221 */ /* 0x000fe20000010000 */
[----:B------:R-:W-:Y:S01]  /*17f0*/  FMUL.FTZ R40, R226, R92 ;  /* 0x0000005ce2287220 */ /* 0x000fe20000410000 */
[C---:B------:R-:W-:Y:S01]  /*1800*/  FADD.FTZ R167, R46.reuse, R167 ;  /* 0x000000a72ea77221 */ /* 0x040fe20000010000 */
[----:B------:R-:W-:Y:S01]  /*1810*/  FFMA.FTZ R12, R46, R156, R12 ;  /* 0x0000009c2e0c7223 */ /* 0x000fe2000001000c */
[----:B------:R-:W-:Y:S01]  /*1820*/  FMUL.FTZ R41, R41, UR10 ;  /* 0x0000000a29297c20 */ /* 0x000fe20008410000 */
[----:B------:R-:W-:Y:S01]  /*1830*/  FFMA.FTZ R46, R125, R121, R42 ;  /* 0x000000797d2e7223 */ /* 0x000fe2000001002a */
[----:B------:R-:W-:Y:S01]  /*1840*/  FADD.FTZ R45, R40, R45 ;  /* 0x0000002d282d7221 */ /* 0x000fe20000010000 */
[----:B------:R-:W-:Y:S01]  /*1850*/  FMUL.FTZ R42, R225, R93 ;  /* 0x0000005de12a7220 */ /* 0x000fe20000410000 */
[----:B------:R-:W-:Y:S01]  /*1860*/  PLOP3.LUT P0, PT, PT, PT, PT, 0x80, 0x8 ;  /* 0x000000000008781c */ /* 0x000fe20003f0f070 */
[C---:B------:R-:W-:Y:S01]  /*1870*/  FADD.FTZ R165, R44.reuse, R165 ;  /* 0x000000a52ca57221 */ /* 0x040fe20000010000 */
[----:B------:R-:W-:Y:S01]  /*1880*/  FFMA.FTZ R10, R44, R135, R10 ;  /* 0x000000872c0a7223 */ /* 0x000fe2000001000a */
[----:B------:R-:W-:Y:S01]  /*1890*/  @!P2 PLOP3.LUT P0, PT, P3, PT, PT, 0x80, 0x8 ;  /* 0x000000000008a81c */ /* 0x000fe20001f0f070 */
        /* <DEDUP_REMOVED lines=8> */
[----:B------:R-:W-:-:S03]  /*1920*/  MOV R106, UR4 ;  /* 0x00000004006a7c02 */ /* 0x000fc60008000f00 */
[----:B------:R-:W-:Y:S01]  /*1930*/  FADD.FTZ R104, R104, R46 ;  /* 0x0000002e68687221 */ /* 0x000fe20000010000 */
[----:B------:R-:W-:Y:S01]  /*1940*/  @!P2 MOV R105, UR5 ;  /* 0x000000050069ac02 */ /* 0x000fe20008000f00 */
[----:B------:R-:W-:Y:S01]  /*1950*/  FMUL.FTZ R112, R112, UR10 ;  /* 0x0000000a70707c20 */ /* 0x000fe20008410000 */
[----:B------:R-:W-:Y:S01]  /*1960*/  @!P0 IADD3 R105, PT, PT, R106, 0x7000, RZ ;  /* 0x000070006a698810 */ /* 0x000fe20007ffe0ff */
        /* <DEDUP_REMOVED lines=27> */
[----:B------:R-:W-:Y:S01]  /*1b20*/  ISETP.NE.U32.AND P0, PT, RZ, UR22, PT ;  /* 0x00000016ff007c0c */ /* 0x000fe2000bf05070 */
[----:B0-----:R-:W-:Y:S01]  /*1b30*/  FADD.FTZ R104, R104, R107 ;  /* 0x0000006b68687221 */ /* 0x001fe20000010000 */
[----:B------:R-:W-:-:S04]  /*1b40*/  @!P2 SHF.R.U32.HI R107, RZ, 0x2, R251 ;  /* 0x00000002ff6ba819 */ /* 0x000fc800000116fb */
[----:B------:R-:W-:-:S04]  /*1b50*/  @!P2 LOP3.LUT R107, R107, 0x38, RZ, 0xc0, !PT ;  /* 0x000000386b6ba812 */ /* 0x000fc800078ec0ff */
[----:B------:R-:W-:Y:S02]  /*1b60*/  @!P2 IADD3 R107, PT, PT, R107, R105, RZ ;  /* 0x000000696b6ba210 */ /* 0x000fe40007ffe0ff */
[----:B------:R-:W0:Y:S01]  /*1b70*/  SHFL.DOWN PT, R105, R106, 0x1, 0x1f ;  /* 0x08201f006a697f89 */ /* 0x000e2200000e0000 */
[----:B------:R-:W-:Y:S01]  /*1b80*/  ISETP.NE.AND.EX P0, PT, RZ, UR23, PT, P0 ;  /* 0x00000017ff007c0c */ /* 0x000fe2000bf05300 */
[----:B0-----:R-:W-:-:S05]  /*1b90*/  FADD.FTZ R105, R106, R105 ;  /* 0x000000696a697221 */ /* 0x001fca0000010000 */
[----:B------:R0:W-:Y:S07]  /*1ba0*/  @!P2 STS.64 [R107], R104 ;  /* 0x000000686b00a388 */ /* 0x0001ee0000000a00 */
[----:B0-----:R-:W0:Y:S08]  /*1bb0*/  @P0 LDC.64 R104, c[0x0][0x438] ;  /* 0x00010e00ff680b82 */ /* 0x001e300000000a00 */
[----:B------:R-:W1:Y:S01]  /*1bc0*/  @P0 LDC.64 R106, c[0x0][0x438] ;  /* 0x00010e00ff6a0b82 */ /* 0x000e620000000a00 */
[----:B0-----:R-:W-:-:S05]  /*1bd0*/  @P0 IMAD.WIDE.U32 R104, R139, 0x10, R104 ;  /* 0x000000108b680825 */ /* 0x001fca00078e0068 */
[----:B-----5:R0:W5:Y:S01]  /*1be0*/  @P0 LDG.E.128 R64, desc[UR18][R104.64] ;  /* 0x0000001268400981 */ /* 0x020162000c1e1d00 */
[----:B-1----:R-:W-:-:S05]  /*1bf0*/  @P0 IMAD.WIDE.U32 R106, R35, 0x10, R106 ;  /* 0x00000010236a0825 */ /* 0x002fca00078e006a */
[----:B------:R1:W5:Y:S01]  /*1c00*/  @P0 LDG.E.128 R60, desc[UR18][R106.64] ;  /* 0x000000126a3c0981 */ /* 0x000362000c1e1d00 */
[----:B0-----:R-:W0:Y:S08]  /*1c10*/  @P0 LDC.64 R104, c[0x0][0x438] ;  /* 0x00010e00ff680b82 */ /* 0x001e300000000a00 */
[----:B-1----:R-:W1:Y:S01]  /*1c20*/  @P0 LDC.64 R106, c[0x0][0x438] ;  /* 0x00010e00ff6a0b82 */ /* 0x002e620000000a00 */
[----:B0-----:R-:W-:-:S05]  /*1c30*/  @P0 IMAD.WIDE.U32 R104, R187, 0x10, R104 ;  /* 0x00000010bb680825 */ /* 0x001fca00078e0068 */
[----:B------:R0:W5:Y:S01]  /*1c40*/  @P0 LDG.E.128 R72, desc[UR18][R104.64] ;  /* 0x0000001268480981 */ /* 0x000162000c1e1d00 */
        /* <DEDUP_REMOVED lines=9> */
[----:B-1----:R-:W1:Y:S01]  /*1ce0*/  LDC.64 R106, c[0x0][0x3b0] ;  /* 0x0000ec00ff6a7b82 */ /* 0x002e620000000a00 */
[----:B0-----:R-:W-:-:S05]  /*1cf0*/  @P0 IMAD.WIDE.U32 R104, R138, 0x10, R104 ;  /* 0x000000108a680825 */ /* 0x001fca00078e0068 */
[----:B------:R1:W5:Y:S02]  /*1d00*/  @P0 LDG.E.128 R84, desc[UR18][R104.64] ;  /* 0x0000001268540981 */ /* 0x000364000c1e1d00 */
[----:B-1----:R-:W-:-:S05]  /*1d10*/  IMAD.WIDE.U32 R104, R169, 0x4, R106 ;  /* 0x00000004a9687825 */ /* 0x002fca00078e006a */
[----:B------:R0:W5:Y:S02]  /*1d20*/  LDG.E R169, desc[UR18][R104.64] ;  /* 0x0000001268a97981 */ /* 0x000164000c1e1900 */
[----:B0-----:R-:W-:-:S04]  /*1d30*/  IMAD.WIDE.U32 R104, R187, 0x4, R106 ;  /* 0x00000004bb687825 */ /* 0x001fc800078e006a */
[----:B------:R-:W-:Y:S02]  /*1d40*/  IMAD.WIDE.U32 R106, R168, 0x4, R106 ;  /* 0x00000004a86a7825 */ /* 0x000fe400078e006a */
[----:B------:R-:W5:Y:S04]  /*1d50*/  LDG.E R168, desc[UR18][R104.64] ;  /* 0x0000001268a87981 */ /* 0x000f68000c1e1900 */
[----:B------:R0:W5:Y:S02]  /*1d60*/  LDG.E R126, desc[UR18][R106.64] ;  /* 0x000000126a7e7981 */ /* 0x000164000c1e1900 */
[----:B0-----:R-:W0:Y:S02]  /*1d70*/  LDC.64 R106, c[0x0][0x3b0] ;  /* 0x0000ec00ff6a7b82 */ /* 0x001e240000000a00 */
[----:B0-----:R-:W-:-:S04]  /*1d80*/  IMAD.WIDE.U32 R104, R182, 0x4, R106 ;  /* 0x00000004b6687825 */ /* 0x001fc800078e006a */
[----:B------:R-:W-:-:S05]  /*1d90*/  IMAD.WIDE.U32 R106, R35, 0x4, R106 ;  /* 0x00000004236a7825 */ /* 0x000fca00078e006a */
[----:B------:R0:W5:Y:S02]  /*1da0*/  LDG.E R187, desc[UR18][R106.64] ;  /* 0x000000126abb7981 */ /* 0x000164000c1e1900 */
[----:B0-----:R-:W0:Y:S01]  /*1db0*/  LDC.64 R106, c[0x0][0x3b0] ;  /* 0x0000ec00ff6a7b82 */ /* 0x001e220000000a00 */
[C---:B------:R-:W-:Y:S01]  /*1dc0*/  FADD.FTZ R170, R47.reuse, R170 ;  /* 0x000000aa2faa7221 */ /* 0x040fe20000010000 */
[----:B------:R-:W-:Y:S02]  /*1dd0*/  FFMA.FTZ R13, R47, R160, R13 ;  /* 0x000000a02f0d7223 */ /* 0x000fe4000001000d */
[----:B------:R0:W5:Y:S02]  /*1de0*/  LDG.E R47, desc[UR18][R104.64] ;  /* 0x00000012682f7981 */ /* 0x000164000c1e1900 */
[----:B0-----:R-:W-:-:S04]  /*1df0*/  IMAD.WIDE.U32 R104, R139, 0x4, R106 ;  /* 0x000000048b687825 */ /* 0x001fc800078e006a */
[----:B------:R-:W-:Y:S01]  /*1e00*/  IMAD.WIDE.U32 R106, R138, 0x4, R106 ;  /* 0x000000048a6a7825 */ /* 0x000fe200078e006a */
[----:B------:R-:W5:Y:S04]  /*1e10*/  LDG.E R182, desc[UR18][R104.64] ;  /* 0x0000001268b67981 */ /* 0x000f68000c1e1900 */
[----:B------:R0:W5:Y:S01]  /*1e20*/  LDG.E R117, desc[UR18][R106.64] ;  /* 0x000000126a757981 */ /* 0x000162000c1e1900 */
[----:B------:R-:W-:Y:S01]  /*1e30*/  @!UP2 UIADD3 UR5, UPT, UPT, UR4, 0x7000, URZ ;  /* 0x000070000405a890 */ /* 0x000fe2000fffe0ff */
[----:B------:R-:W-:Y:S01]  /*1e40*/  BAR.SYNC.DEFER_BLOCKING 0x0 ;  /* 0x0000000000007b1d */ /* 0x000fe20000010000 */
[----:B------:R-:W-:Y:S02]  /*1e50*/  UIADD3 UR8, UPT, UPT, UR4, 0x7050, URZ ;  /* 0x0000705004087890 */ /* 0x000fe4000fffe0ff */
[----:B------:R-:W-:Y:S01]  /*1e60*/  @!UP2 UIADD3 UR8, UPT, UPT, UR4, 0x7010, URZ ;  /* 0x000070100408a890 */ /* 0x000fe2000fffe0ff */
        /* <DEDUP_REMOVED lines=8> */
[----:B0-----:R-:W0:Y:S04]  /*1ef0*/  LDS.128 R104, [UR5] ;  /* 0x00000005ff687984 */ /* 0x001e280008000c00 */
[----:B------:R-:W1:Y:S01]  /*1f00*/  LDS.128 R100, [UR8] ;  /* 0x00000008ff647984 */ /* 0x000e620008000c00 */
[C---:B------:R-:W-:Y:S01]  /*1f10*/  FADD.FTZ R175, R56.reuse, R175 ;  /* 0x000000af38af7221 */ /* 0x040fe20000010000 */
[----:B------:R-:W-:Y:S01]  /*1f20*/  FFMA.FTZ R18, R56, R122, R18 ;  /* 0x0000007a38127223 */ /* 0x000fe20000010012 */
[C---:B------:R-:W-:Y:S01]  /*1f30*/  FADD.FTZ R176, R57.reuse, R176 ;  /* 0x000000b039b07221 */ /* 0x040fe20000010000 */
[----:B------:R-:W-:Y:S01]  /*1f40*/  FFMA.FTZ R19, R57, R123, R19 ;  /* 0x0000007b39137223 */ /* 0x000fe20000010013 */
[----:B------:R-:W-:-:S02]  /*1f50*/  UIADD3 UR5, UPT, UPT, UR4, 0x7060, URZ ;  /* 0x0000706004057890 */ /* 0x000fc4000fffe0ff */
[----:B------:R-:W-:Y:S01]  /*1f60*/  @!UP2 UIADD3 UR5, UPT, UPT, UR4, 0x7020, URZ ;  /* 0x000070200405a890 */ /* 0x000fe2000fffe0ff */
[C---:B------:R-:W-:Y:S01]  /*1f70*/  FADD.FTZ R177, R58.reuse, R177 ;  /* 0x000000b13ab17221 */ /* 0x040fe20000010000 */
[----:B------:R-:W-:Y:S01]  /*1f80*/  UIADD3 UR8, UPT, UPT, UR4, 0x7070, URZ ;  /* 0x0000707004087890 */ /* 0x000fe2000fffe0ff */
[----:B------:R-:W-:Y:S01]  /*1f90*/  FFMA.FTZ R20, R58, R124, R20 ;  /* 0x0000007c3a147223 */ /* 0x000fe20000010014 */
[C---:B------:R-:W-:Y:S01]  /*1fa0*/  FADD.FTZ R178, R59.reuse, R178 ;  /* 0x000000b23bb27221 */ /* 0x040fe20000010000 */
[----:B------:R-:W-:Y:S01]  /*1fb0*/  FFMA.FTZ R21, R59, R125, R21 ;  /* 0x0000007d3b157223 */ /* 0x000fe20000010015 */
[----:B------:R-:W-:Y:S01]  /*1fc0*/  @!UP2 UIADD3 UR8, UPT, UPT, UR4, 0x7030, URZ ;  /* 0x000070300408a890 */ /* 0x000fe2000fffe0ff */
[----:B0-----:R-:W-:Y:S01]  /*1fd0*/  FADD.FTZ R56, RZ, R105 ;  /* 0x00000069ff387221 */ /* 0x001fe20000010000 */
[----:B------:R-:W-:-:S03]  /*1fe0*/  FADD.FTZ R57, RZ, R104 ;  /* 0x00000068ff397221 */ /* 0x000fc60000010000 */
[----:B------:R-:W-:Y:S01]  /*1ff0*/  FADD.FTZ R56, R107, R56 ;  /* 0x000000386b387221 */ /* 0x000fe20000010000 */
[----:B------:R-:W-:-:S03]  /*2000*/  FADD.FTZ R57, R106, R57 ;  /* 0x000000396a397221 */ /* 0x000fc60000010000 */
[----:B------:R-:W-:Y:S01]  /*2010*/  LDS.128 R104, [UR8] ;  /* 0x00000008ff687984 */ /* 0x000fe20008000c00 */
[----:B-1----:R-:W-:Y:S01]  /*2020*/  FADD.FTZ R56, R56, R101 ;  /* 0x0000006538387221 */ /* 0x002fe20000010000 */
[----:B------:R-:W-:-:S03]  /*2030*/  FADD.FTZ R100, R57, R100 ;  /* 0x0000006439647221 */ /* 0x000fc60000010000 */
[----:B------:R-:W-:Y:S02]  /*2040*/  FADD.FTZ R103, R103, R56 ;  /* 0x0000003867677221 */ /* 0x000fe40000010000 */
[----:B------:R-:W0:Y:S01]  /*2050*/  LDS.128 R56, [UR5] ;  /* 0x00000005ff387984 */ /* 0x000e220008000c00 */
[C---:B------:R-:W-:Y:S01]  /*2060*/  FADD.FTZ R179, R96.reuse, R179 ;  /* 0x000000b360b37221 */ /* 0x040fe20000010000 */
[----:B------:R-:W-:Y:S01]  /*2070*/  FFMA.FTZ R22, R96, R41, R22 ;  /* 0x0000002960167223 */ /* 0x000fe20000010016 */
[C---:B------:R-:W-:Y:S01]  /*2080*/  FADD.FTZ R180, R97.reuse, R180 ;  /* 0x000000b461b47221 */ /* 0x040fe20000010000 */
[----:B------:R-:W-:Y:S01]  /*2090*/  FFMA.FTZ R23, R97, R43, R23 ;  /* 0x0000002b61177223 */ /* 0x000fe20000010017 */
[----:B------:R-:W-:Y:S01]  /*20a0*/  FADD.FTZ R97, R102, R100 ;  /* 0x0000006466617221 */ /* 0x000fe20000010000 */
[----:B------:R-:W-:-:S04]  /*20b0*/  UISETP.NE.U32.AND UP1, UPT, UR22, URZ, UPT ;  /* 0x000000ff1600728c */ /* 0x000fc8000bf25070 */
[----:B------:R-:W-:Y:S01]  /*20c0*/  UISETP.NE.AND.EX UP1, UPT, UR23, URZ, UPT, UP1 ;  /* 0x000000ff1700728c */ /* 0x000fe2000bf25310 */
[----:B0-----:R-:W-:-:S04]  /*20d0*/  FADD.FTZ R57, R103, R57 ;  /* 0x0000003967397221 */ /* 0x001fc80000010000 */
[----:B------:R-:W-:Y:S01]  /*20e0*/  FADD.FTZ R96, R59, R57 ;  /* 0x000000393b607221 */ /* 0x000fe20000010000 */
[----:B------:R-:W-:-:S03]  /*20f0*/  FADD.FTZ R97, R97, R56 ;  /* 0x0000003861617221 */ /* 0x000fc60000010000 */
[----:B------:R-:W-:Y:S01]  /*2100*/  FADD.FTZ R96, R96, R105 ;  /* 0x0000006960607221 */ /* 0x000fe20000010000 */
[----:B------:R-:W-:-:S03]  /*2110*/  FADD.FTZ R97, R58, R97 ;  /* 0x000000613a617221 */ /* 0x000fc60000010000 */
[----:B------:R-:W-:Y:S01]  /*2120*/  FADD.FTZ R96, R107, R96 ;  /* 0x000000606b607221 */ /* 0x000fe20000010000 */
[----:B------:R-:W-:-:S03]  /*2130*/  FADD.FTZ R97, R97, R104 ;  /* 0x0000006861617221 */ /* 0x000fc60000010000 */
[----:B------:R-:W-:Y:S01]  /*2140*/  FMUL.FTZ R96, R96, UR24 ;  /* 0x0000001860607c20 */ /* 0x000fe20008410000 */
[----:B------:R-:W-:-:S04]  /*2150*/  FADD.FTZ R97, R106, R97 ;  /* 0x000000616a617221 */ /* 0x000fc80000010000 */
[----:B------:R-:W-:Y:S01]  /*2160*/  R2UR UR5, R96 ;  /* 0x00000000600572ca */ /* 0x000fe200000e0000 */
        /* <DEDUP_REMOVED lines=13> */
[----:B------:R-:W-:Y:S01]  /*2240*/  FSEL R97, R97, RZ, !P1 ;  /* 0x000000ff61617208 */ /* 0x000fe20004800000 */
[----:B------:R-:W-:Y:S06]  /*2250*/  BRA.U UP1, `(.L_x_12691) ;  /* 0x0000002901e87547 */ /* 0x000fec000b800000 */
[----:B------:R-:W0:Y:S02]  /*2260*/  LDC.64 R100, c[0x0][0x390] ;  /* 0x0000e400ff647b82 */ /* 0x000e240000000a00 */
[----:B0-----:R-:W-:-:S06]  /*2270*/  IMAD.WIDE.U32 R56, R35, 0x10, R100 ;  /* 0x0000001023387825 */ /* 0x001fcc00078e0064 */
[----:B------:R-:W5:Y:S01]  /*2280*/  LDG.E.128 R56, desc[UR18][R56.64] ;  /* 0x0000001238387981 */ /* 0x000f62000c1e1d00 */
[----:B------:R-:W-:Y:S01]  /*2290*/  ISETP.NE.U32.AND P0, PT, RZ, UR26, PT ;  /* 0x0000001aff007c0c */ /* 0x000fe2000bf05070 */
[----:B------:R-:W-:Y:S03]  /*22a0*/  BSSY.RECONVERGENT B0, `(.L_x_12692) ;  /* 0x000005e000007945 */ /* 0x000fe60003800200 */
[----:B------:R-:W-:-:S13]  /*22b0*/  ISETP.NE.AND.EX P0, PT, RZ, UR27, PT, P0 ;  /* 0x0000001bff007c0c */ /* 0x000fda000bf05300 */
[----:B------:R-:W-:Y:S05]  /*22c0*/  @P0 BRA `(.L_x_12693) ;  /* 0x0000000000bc0947 */ /* 0x000fea0003800000 */
[--C-:B------:R-:W-:Y:S01]  /*22d0*/  FFMA.FTZ R0, R0, UR5, R97.reuse ;  /* 0x0000000500007c23 */ /* 0x100fe20008010061 */
[C---:B-----5:R-:W-:Y:S01]  /*22e0*/  LOP3.LUT P1, RZ, R187.reuse, 0xff, RZ, 0xc0, !PT ;  /* 0x000000ffbbff7812 */ /* 0x060fe2000782c0ff */
[--C-:B------:R-:W-:Y:S01]  /*22f0*/  FFMA.FTZ R148, R148, UR5, R97.reuse ;  /* 0x0000000594947c23 */ /* 0x100fe20008010061 */
[----:B------:R-:W-:Y:S01]  /*2300*/  LOP3.LUT P2, RZ, R187, 0xff00, RZ, 0xc0, !PT ;  /* 0x0000ff00bbff7812 */ /* 0x000fe2000784c0ff */
[----:B------:R-:W-:Y:S01]  /*2310*/  FADD.FTZ R0, R149, -R0 ;  /* 0x8000000095007221 */ /* 0x000fe20000010000 */
[--C-:B------:R-:W-:Y:S01]  /*2320*/  FFMA.FTZ R150, R150, UR5, R97.reuse ;  /* 0x0000000596967c23 */ /* 0x100fe20008010061 */
[----:B------:R-:W-:Y:S01]  /*2330*/  FFMA.FTZ R154, R154, UR5, R97 ;  /* 0x000000059a9a7c23 */ /* 0x000fe20008010061 */
[----:B------:R-:W-:Y:S01]  /*2340*/  FADD.FTZ R148, R153, -R148 ;  /* 0x8000009499947221 */ /* 0x000fe20000010000 */
[----:B------:R-:W-:Y:S01]  /*2350*/  FMUL.FTZ R0, R0, UR10 ;  /* 0x0000000a00007c20 */ /* 0x000fe20008410000 */
[----:B------:R-:W-:Y:S01]  /*2360*/  UMOV UR4, UR9 ;  /* 0x0000000900047c82 */ /* 0x000fe20008000000 */
[----:B------:R-:W-:Y:S01]  /*2370*/  FADD.FTZ R150, R157, -R150 ;  /* 0x800000969d967221 */ /* 0x000fe20000010000 */
[----:B------:R-:W-:Y:S01]  /*2380*/  FADD.FTZ R154, R161, -R154 ;  /* 0x8000009aa19a7221 */ /* 0x000fe20000010000 */
[----:B------:R-:W-:Y:S01]  /*2390*/  FMUL.FTZ R0, R0, UR7 ;  /* 0x0000000700007c20 */ /* 0x000fe20008410000 */
[----:B------:R-:W-:Y:S01]  /*23a0*/  HFMA2 R92, -RZ, RZ, 0, 0 ;  /* 0x00000000ff5c7431 */ /* 0x000fe200000001ff */
[----:B------:R-:W-:Y:S01]  /*23b0*/  LOP3.LUT P3, RZ, R187, 0xff0000, RZ, 0xc0, !PT ;  /* 0x00ff0000bbff7812 */ /* 0x000fe2000786c0ff */
[----:B------:R-:W-:Y:S01]  /*23c0*/  FMUL.FTZ R148, R148, UR10 ;  /* 0x0000000a94947c20 */ /* 0x000fe20008410000 */
[----:B------:R-:W-:Y:S01]  /*23d0*/  FMUL.FTZ R93, R0, UR4 ;  /* 0x00000004005d7c20 */ /* 0x000fe20008410000 */
[----:B------:R-:W-:-:S02]  /*23e0*/  @P1 HADD2.F32 R0, -RZ, R50.H0_H0 ;  /* 0x20000032ff001230 */ /* 0x000fc40000004100 */
[----:B------:R-:W-:Y:S01]  /*23f0*/  FMUL.FTZ R150, R150, UR10 ;  /* 0x0000000a96967c20 */ /* 0x000fe20008410000 */
[----:B------:R-:W-:Y:S01]  /*2400*/  FMUL.FTZ R154, R154, UR10 ;  /* 0x0000000a9a9a7c20 */ /* 0x000fe20008410000 */
[----:B------:R-:W-:Y:S01]  /*2410*/  ISETP.GE.U32.AND P4, PT, R187, 0x1000000, PT ;  /* 0x01000000bb00780c */ /* 0x000fe20003f86070 */
[----:B------:R-:W-:Y:S01]  /*2420*/  FMUL.FTZ R148, R148, UR7 ;  /* 0x0000000794947c20 */ /* 0x000fe20008410000 */
[----:B------:R-:W-:Y:S01]  /*2430*/  @P1 FMUL.FTZ R92, R93, R0 ;  /* 0x000000005d5c1220 */ /* 0x000fe20000410000 */
[----:B------:R-:W-:Y:S01]  /*2440*/  FMUL.FTZ R0, R56, R93 ;  /* 0x0000005d38007220 */ /* 0x000fe20000410000 */
[----:B------:R-:W-:Y:S01]  /*2450*/  FMUL.FTZ R150, R150, UR7 ;  /* 0x0000000796967c20 */ /* 0x000fe20008410000 */
[----:B------:R-:W-:Y:S01]  /*2460*/  FMUL.FTZ R154, R154, UR7 ;  /* 0x000000079a9a7c20 */ /* 0x000fe20008410000 */
[----:B------:R-:W-:Y:S02]  /*2470*/  @P2 HADD2.F32 R56, -RZ, R193.H1_H1 ;  /* 0x300000c1ff382230 */ /* 0x000fe40000004100 */
[----:B------:R-:W-:Y:S01]  /*2480*/  FMUL.FTZ R148, R148, UR4 ;  /* 0x0000000494947c20 */ /* 0x000fe20008410000 */
[----:B------:R-:W-:Y:S01]  /*2490*/  FMUL.FTZ R95, R150, UR4 ;  /* 0x00000004965f7c20 */ /* 0x000fe20008410000 */
[----:B------:R-:W-:Y:S01]  /*24a0*/  FMUL.FTZ R154, R154, UR4 ;  /* 0x000000049a9a7c20 */ /* 0x000fe20008410000 */
[----:B------:R-:W-:Y:S01]  /*24b0*/  MOV R93, RZ ;  /* 0x000000ff005d7202 */ /* 0x000fe20000000f00 */
[----:B------:R-:W-:Y:S01]  /*24c0*/  @P2 FMUL.FTZ R93, R148, R56 ;  /* 0x00000038945d2220 */ /* 0x000fe20000410000 */
[----:B------:R-:W-:-:S02]  /*24d0*/  HFMA2 R94, -RZ, RZ, 0, 0 ;  /* 0x00000000ff5e7431 */ /* 0x000fc400000001ff */
[----:B------:R-:W-:Y:S02]  /*24e0*/  @P3 HADD2.F32 R56, -RZ, R51.H0_H0 ;  /* 0x20000033ff383230 */ /* 0x000fe40000004100 */
[----:B------:R-:W-:Y:S01]  /*24f0*/  FMUL.FTZ R57, R57, R148 ;  /* 0x0000009439397220 */ /* 0x000fe20000410000 */
[----:B------:R-:W-:Y:S01]  /*2500*/  FMUL.FTZ R58, R58, R95 ;  /* 0x0000005f3a3a7220 */ /* 0x000fe20000410000 */
[----:B------:R-:W-:Y:S01]  /*2510*/  FMUL.FTZ R59, R59, R154 ;  /* 0x0000009a3b3b7220 */ /* 0x000fe20000410000 */
[----:B------:R-:W-:Y:S01]  /*2520*/  FSEL R0, R0, RZ, P1 ;  /* 0x000000ff00007208 */ /* 0x000fe20000800000 */
[----:B------:R-:W-:Y:S01]  /*2530*/  @P3 FMUL.FTZ R94, R95, R56 ;  /* 0x000000385f5e3220 */ /* 0x000fe20000410000 */
[----:B------:R-:W-:Y:S02]  /*2540*/  FSEL R96, R57, RZ, P2 ;  /* 0x000000ff39607208 */ /* 0x000fe40001000000 */
[----:B------:R-:W-:Y:S02]  /*2550*/  FSEL R98, R58, RZ, P3 ;  /* 0x000000ff3a627208 */ /* 0x000fe40001800000 */
[----:B------:R-:W-:-:S02]  /*2560*/  FSEL R99, R59, RZ, P4 ;  /* 0x000000ff3b637208 */ /* 0x000fc40002000000 */
[----:B------:R-:W-:Y:S01]  /*2570*/  MOV R95, RZ ;  /* 0x000000ff005f7202 */ /* 0x000fe20000000f00 */
[----:B------:R-:W-:Y:S06]  /*2580*/  @!P4 BRA `(.L_x_12694) ;  /* 0x0000000000bcc947 */ /* 0x000fec0003800000 */
[----:B------:R-:W-:-:S05]  /*2590*/  HADD2.F32 R95, -RZ, R194.H0_H0 ;  /* 0x200000c2ff5f7230 */ /* 0x000fca0000004100 */
[----:B------:R-:W-:Y:S01]  /*25a0*/  FMUL.FTZ R95, R154, R95 ;  /* 0x0000005f9a5f7220 */ /* 0x000fe20000410000 */
[----:B------:R-:W-:Y:S06]  /*25b0*/  BRA `(.L_x_12694) ;  /* 0x0000000000b07947 */ /* 0x000fec0003800000 */
.L_x_12693:
[--C-:B------:R-:W-:Y:S01]  /*25c0*/  FFMA.FTZ R0, R0, UR5, R97.reuse ;  /* 0x0000000500007c23 */ /* 0x100fe20008010061 */
[C---:B-----5:R-:W-:Y:S01]  /*25d0*/  LOP3.LUT P1, RZ, R187.reuse, 0xff, RZ, 0xc0, !PT ;  /* 0x000000ffbbff7812 */ /* 0x060fe2000782c0ff */
[--C-:B------:R-:W-:Y:S01]  /*25e0*/  FFMA.FTZ R148, R148, UR5, R97.reuse ;  /* 0x0000000594947c23 */ /* 0x100fe20008010061 */
[----:B------:R-:W-:Y:S01]  /*25f0*/  LOP3.LUT P2, RZ, R187, 0xff00, RZ, 0xc0, !PT ;  /* 0x0000ff00bbff7812 */ /* 0x000fe2000784c0ff */
[----:B------:R-:W-:Y:S01]  /*2600*/  FADD.FTZ R0, R149, -R0 ;  /* 0x8000000095007221 */ /* 0x000fe20000010000 */
[--C-:B------:R-:W-:Y:S01]  /*2610*/  FFMA.FTZ R150, R150, UR5, R97.reuse ;  /* 0x0000000596967c23 */ /* 0x100fe20008010061 */
[----:B------:R-:W-:Y:S01]  /*2620*/  FADD.FTZ R148, R153, -R148 ;  /* 0x8000009499947221 */ /* 0x000fe20000010000 */
[----:B------:R-:W-:Y:S01]  /*2630*/  UMOV UR4, UR9 ;  /* 0x0000000900047c82 */ /* 0x000fe20008000000 */
[----:B------:R-:W-:Y:S01]  /*2640*/  FMUL.FTZ R88, R0, UR10 ;  /* 0x0000000a00587c20 */ /* 0x000fe20008410000 */
[----:B------:R-:W-:Y:S01]  /*2650*/  FADD.FTZ R150, R157, -R150 ;  /* 0x800000969d967221 */ /* 0x000fe20000010000 */
[----:B------:R-:W-:Y:S01]  /*2660*/  FMUL.FTZ R89, R148, UR10 ;  /* 0x0000000a94597c20 */ /* 0x000fe20008410000 */
[----:B------:R-:W-:Y:S01]  /*2670*/  FFMA.FTZ R154, R154, UR5, R97 ;  /* 0x000000059a9a7c23 */ /* 0x000fe20008010061 */
[----:B------:R-:W-:Y:S01]  /*2680*/  FMUL.FTZ R0, R88, UR7 ;  /* 0x0000000758007c20 */ /* 0x000fe20008410000 */
[----:B------:R-:W-:Y:S01]  /*2690*/  CS2R R92, SRZ ;  /* 0x00000000005c7805 */ /* 0x000fe2000001ff00 */
[----:B------:R-:W-:Y:S01]  /*26a0*/  @P1 HADD2.F32 R90, -RZ, R50.H0_H0 ;  /* 0x20000032ff5a1230 */ /* 0x000fe20000004100 */
[----:B------:R-:W-:Y:S01]  /*26b0*/  LOP3.LUT P3, RZ, R187, 0xff0000, RZ, 0xc0, !PT ;  /* 0x00ff0000bbff7812 */ /* 0x000fe2000786c0ff */
[----:B------:R-:W-:Y:S01]  /*26c0*/  FMUL.FTZ R91, R0, UR4 ;  /* 0x00000004005b7c20 */ /* 0x000fe20008410000 */
[----:B------:R-:W-:Y:S01]  /*26d0*/  FMUL.FTZ R0, R89, UR7 ;  /* 0x0000000759007c20 */ /* 0x000fe20008410000 */
[----:B------:R-:W-:Y:S01]  /*26e0*/  FADD.FTZ R154, R161, -R154 ;  /* 0x8000009aa19a7221 */ /* 0x000fe20000010000 */
[----:B------:R-:W-:-:S02]  /*26f0*/  @P2 HADD2.F32 R95, -RZ, R193.H1_H1 ;  /* 0x300000c1ff5f2230 */ /* 0x000fc40000004100 */
[----:B------:R-:W-:Y:S01]  /*2700*/  @P1 FMUL.FTZ R92, R91, R90 ;  /* 0x0000005a5b5c1220 */ /* 0x000fe20000410000 */
[----:B------:R-:W-:Y:S01]  /*2710*/  FMUL.FTZ R90, R150, UR10 ;  /* 0x0000000a965a7c20 */ /* 0x000fe20008410000 */
[----:B------:R-:W-:Y:S01]  /*2720*/  FMUL.FTZ R94, R0, UR4 ;  /* 0x00000004005e7c20 */ /* 0x000fe20008410000 */
[----:B------:R-:W-:Y:S01]  /*2730*/  ISETP.GE.U32.AND P4, PT, R187, 0x1000000, PT ;  /* 0x01000000bb00780c */ /* 0x000fe20003f86070 */
[----:B------:R-:W-:Y:S01]  /*2740*/  FMUL.FTZ R0, R56, R91 ;  /* 0x0000005b38007220 */ /* 0x000fe20000410000 */
[----:B------:R-:W-:Y:S01]  /*2750*/  FMUL.FTZ R56, R90, UR7 ;  /* 0x000000075a387c20 */ /* 0x000fe20008410000 */
[----:B------:R-:W-:Y:S01]  /*2760*/  FMUL.FTZ R91, R154, UR10 ;  /* 0x0000000a9a5b7c20 */ /* 0x000fe20008410000 */
[----:B------:R-:W-:Y:S01]  /*2770*/  @P2 FMUL.FTZ R93, R94, R95 ;  /* 0x0000005f5e5d2220 */ /* 0x000fe20000410000 */
[----:B------:R-:W-:Y:S01]  /*2780*/  FMUL.FTZ R57, R57, R94 ;  /* 0x0000005e39397220 */ /* 0x000fe20000410000 */
[----:B------:R-:W-:Y:S01]  /*2790*/  FMUL.FTZ R95, R56, UR4 ;  /* 0x00000004385f7c20 */ /* 0x000fe20008410000 */
[----:B------:R-:W-:Y:S01]  /*27a0*/  FMUL.FTZ R56, R91, UR7 ;  /* 0x000000075b387c20 */ /* 0x000fe20008410000 */
[----:B------:R-:W-:-:S02]  /*27b0*/  HFMA2 R94, -RZ, RZ, 0, 0 ;  /* 0x00000000ff5e7431 */ /* 0x000fc400000001ff */
[----:B------:R-:W-:Y:S02]  /*27c0*/  @P3 HADD2.F32 R96, -RZ, R51.H0_H0 ;  /* 0x20000033ff603230 */ /* 0x000fe40000004100 */
[----:B------:R-:W-:Y:S01]  /*27d0*/  FMUL.FTZ R58, R58, R95 ;  /* 0x0000005f3a3a7220 */ /* 0x000fe20000410000 */
[----:B------:R-:W-:Y:S01]  /*27e0*/  FMUL.FTZ R56, R56, UR4 ;  /* 0x0000000438387c20 */ /* 0x000fe20008410000 */
[----:B------:R-:W-:Y:S01]  /*27f0*/  FSEL R0, R0, RZ, P1 ;  /* 0x000000ff00007208 */ /* 0x000fe20000800000 */
[----:B------:R-:W-:Y:S02]  /*2800*/  @P4 HADD2.F32 R99, -RZ, R194.H0_H0 ;  /* 0x200000c2ff634230 */ /* 0x000fe40000004100 */
[----:B------:R-:W-:Y:S01]  /*2810*/  @P3 FMUL.FTZ R94, R95, R96 ;  /* 0x000000605f5e3220 */ /* 0x000fe20000410000 */
[----:B------:R-:W-:Y:S01]  /*2820*/  FMUL.FTZ R59, R59, R56 ;  /* 0x000000383b3b7220 */ /* 0x000fe20000410000 */
[----:B------:R-:W-:Y:S01]  /*2830*/  MOV R95, RZ ;  /* 0x000000ff005f7202 */ /* 0x000fe20000000f00 */
[----:B------:R-:W-:Y:S01]  /*2840*/  @P4 FMUL.FTZ R95, R56, R99 ;  /* 0x00000063385f4220 */ /* 0x000fe20000410000 */
[----:B------:R-:W-:-:S02]  /*2850*/  FSEL R96, R57, RZ, P2 ;  /* 0x000000ff39607208 */ /* 0x000fc40001000000 */
[----:B------:R-:W-:Y:S02]  /*2860*/  FSEL R98, R58, RZ, P3 ;  /* 0x000000ff3a627208 */ /* 0x000fe40001800000 */
[----:B------:R-:W-:-:S07]  /*2870*/  FSEL R99, R59, RZ, P4 ;  /* 0x000000ff3b637208 */ /* 0x000fce0002000000 */
.L_x_12694:
[----:B------:R-:W-:Y:S05]  /*2880*/  BSYNC.RECONVERGENT B0 ;  /* 0x0000000000007941 */ /* 0x000fea0003800200 */
.L_x_12692:
[----:B------:R-:W0:Y:S08]  /*2890*/  @P0 LDC.64 R56, c[0x0][0x478] ;  /* 0x00011e00ff380b82 */ /* 0x000e300000000a00 */
[----:B------:R-:W1:Y:S01]  /*28a0*/  LDC.64 R148, c[0x0][0x468] ;  /* 0x00011a00ff947b82 */ /* 0x000e620000000a00 */
[----:B0-----:R-:W-:-:S05]  /*28b0*/  @P0 IMAD.WIDE.U32 R56, R35, 0x10, R56 ;  /* 0x0000001023380825 */ /* 0x001fca00078e0038 */
[----:B------:R1:W-:Y:S02]  /*28c0*/  @P0 STG.E.128 desc[UR18][R56.64], R88 ;  /* 0x0000005838000986 */ /* 0x0003e4000c101d12 */
[----:B-1----:R-:W-:-:S05]  /*28d0*/  IMAD.WIDE.U32 R56, R35, 0x10, R148 ;  /* 0x0000001023387825 */ /* 0x002fca00078e0094 */
[----:B------:R0:W-:Y:S02]  /*28e0*/  STG.E.128 desc[UR18][R56.64], R92 ;  /* 0x0000005c38007986 */ /* 0x0001e4000c101d12 */
[----:B0-----:R-:W-:-:S06]  /*28f0*/  IMAD.WIDE.U32 R56, R139, 0x10, R100 ;  /* 0x000000108b387825 */ /* 0x001fcc00078e0064 */
[----:B------:R-:W5:Y:S01]  /*2900*/  LDG.E.128 R56, desc[UR18][R56.64] ;  /* 0x0000001238387981 */ /* 0x000f62000c1e1d00 */
[----:B------:R-:W-:Y:S04]  /*2910*/  BSSY.RECONVERGENT B0, `(.L_x_12695) ;  /* 0x000005a000007945 */ /* 0x000fe80003800200 */
[----:B------:R-:W-:Y:S05]  /*2920*/  @!P0 BRA `(.L_x_12696) ;  /* 0x0000000000b48947 */ /* 0x000fea0003800000 */
[--C-:B------:R-:W-:Y:S01]  /*2930*/  FFMA.FTZ R140, R140, UR5, R97.reuse ;  /* 0x000000058c8c7c23 */ /* 0x100fe20008010061 */
[----:B------:R-:W-:Y:S01]  /*2940*/  LOP3.LUT P1, RZ, R182, 0xff, RZ, 0xc0, !PT ;  /* 0x000000ffb6ff7812 */ /* 0x000fe2000782c0ff */
        /* <DEDUP_REMOVED lines=8> */
[----:B------:R-:W-:-:S02]  /*29d0*/  CS2R R92, SRZ ;  /* 0x00000000005c7805 */ /* 0x000fc4000001ff00 */
[----:B------:R-:W-:Y:S01]  /*29e0*/  LOP3.LUT P2, RZ, R182, 0xff00, RZ, 0xc0, !PT ;  /* 0x0000ff00b6ff7812 */ /* 0x000fe2000784c0ff */
[----:B------:R-:W-:Y:S01]  /*29f0*/  FMUL.FTZ R89, R88, UR7 ;  /* 0x0000000758597c20 */ /* 0x000fe20008410000 */
[----:B------:R-:W-:Y:S01]  /*2a00*/  LOP3.LUT P3, RZ, R182, 0xff0000, RZ, 0xc0, !PT ;  /* 0x00ff0000b6ff7812 */ /* 0x000fe2000786c0ff */
[----:B------:R-:W-:Y:S02]  /*2a10*/  @P1 HADD2.F32 R90, -RZ, R52.H0_H0 ;  /* 0x20000034ff5a1230 */ /* 0x000fe40000004100 */
[----:B------:R-:W-:Y:S01]  /*2a20*/  FMUL.FTZ R91, R146, UR10 ;  /* 0x0000000a925b7c20 */ /* 0x000fe20008410000 */
[----:B------:R-:W-:Y:S01]  /*2a30*/  FMUL.FTZ R89, R89, UR4 ;  /* 0x0000000459597c20 */ /* 0x000fe20008410000 */
[----:B------:R-:W-:Y:S01]  /*2a40*/  ISETP.GE.U32.AND P4, PT, R182, 0x1000000, PT ;  /* 0x01000000b600780c */ /* 0x000fe20003f86070 */
[----:B------:R-:W-:Y:S02]  /*2a50*/  HFMA2 R94, -RZ, RZ, 0, 0 ;  /* 0x00000000ff5e7431 */ /* 0x000fe400000001ff */
[----:B------:R-:W-:Y:S01]  /*2a60*/  FMUL.FTZ R102, R91, UR7 ;  /* 0x000000075b667c20 */ /* 0x000fe20008410000 */
[----:B-----5:R-:W-:Y:S01]  /*2a70*/  FMUL.FTZ R56, R56, R89 ;  /* 0x0000005938387220 */ /* 0x020fe20000410000 */
[----:B------:R-:W-:Y:S01]  /*2a80*/  @P1 FMUL.FTZ R92, R89, R90 ;  /* 0x0000005a595c1220 */ /* 0x000fe20000410000 */
[----:B------:R-:W-:Y:S01]  /*2a90*/  FMUL.FTZ R89, R141, UR10 ;  /* 0x0000000a8d597c20 */ /* 0x000fe20008410000 */
[----:B------:R-:W-:Y:S01]  /*2aa0*/  FMUL.FTZ R90, R144, UR10 ;  /* 0x0000000a905a7c20 */ /* 0x000fe20008410000 */
[----:B------:R-:W-:Y:S01]  /*2ab0*/  FMUL.FTZ R104, R102, UR4 ;  /* 0x0000000466687c20 */ /* 0x000fe20008410000 */
[----:B------:R-:W-:-:S02]  /*2ac0*/  @P2 HADD2.F32 R100, -RZ, R192.H1_H1 ;  /* 0x300000c0ff642230 */ /* 0x000fc40000004100 */
[----:B------:R-:W-:Y:S01]  /*2ad0*/  FMUL.FTZ R95, R89, UR7 ;  /* 0x00000007595f7c20 */ /* 0x000fe20008410000 */
[----:B------:R-:W-:Y:S01]  /*2ae0*/  FMUL.FTZ R101, R90, UR7 ;  /* 0x000000075a657c20 */ /* 0x000fe20008410000 */
[----:B------:R-:W-:Y:S02]  /*2af0*/  FMUL.FTZ R59, R59, R104 ;  /* 0x000000683b3b7220 */ /* 0x000fe40000410000 */
[----:B------:R-:W-:Y:S01]  /*2b00*/  FMUL.FTZ R103, R95, UR4 ;  /* 0x000000045f677c20 */ /* 0x000fe20008410000 */
[----:B------:R-:W-:Y:S01]  /*2b10*/  FMUL.FTZ R101, R101, UR4 ;  /* 0x0000000465657c20 */ /* 0x000fe20008410000 */
[----:B------:R-:W-:Y:S02]  /*2b20*/  @P3 HADD2.F32 R95, -RZ, R53.H0_H0 ;  /* 0x20000035ff5f3230 */ /* 0x000fe40000004100 */
[----:B------:R-:W-:Y:S01]  /*2b30*/  FMUL.FTZ R57, R57, R103 ;  /* 0x0000006739397220 */ /* 0x000fe20000410000 */
[----:B------:R-:W-:Y:S01]  /*2b40*/  FMUL.FTZ R58, R58, R101 ;  /* 0x000000653a3a7220 */ /* 0x000fe20000410000 */
[----:B------:R-:W-:Y:S01]  /*2b50*/  @P2 FMUL.FTZ R93, R103, R100 ;  /* 0x00000064675d2220 */ /* 0x000fe20000410000 */
[----:B------:R-:W-:Y:S01]  /*2b60*/  @P3 FMUL.FTZ R94, R101, R95 ;  /* 0x0000005f655e3220 */ /* 0x000fe20000410000 */
[----:B------:R-:W-:-:S02]  /*2b70*/  MOV R95, RZ ;  /* 0x000000ff005f7202 */ /* 0x000fc40000000f00 */
[----:B------:R-:W-:Y:S02]  /*2b80*/  FSEL R100, R56, RZ, P1 ;  /* 0x000000ff38647208 */ /* 0x000fe40000800000 */
[----:B------:R-:W-:Y:S02]  /*2b90*/  FSEL R101, R57, RZ, P2 ;  /* 0x000000ff39657208 */ /* 0x000fe40001000000 */
[----:B------:R-:W-:Y:S02]  /*2ba0*/  FSEL R102, R58, RZ, P3 ;  /* 0x000000ff3a667208 */ /* 0x000fe40001800000 */
[----:B------:R-:W-:Y:S01]  /*2bb0*/  FSEL R103, R59, RZ, P4 ;  /* 0x000000ff3b677208 */ /* 0x000fe20002000000 */
[----:B------:R-:W-:Y:S06]  /*2bc0*/  @!P4 BRA `(.L_x_12697) ;  /* 0x0000000000b8c947 */ /* 0x000fec0003800000 */
[----:B------:R-:W-:-:S05]  /*2bd0*/  HADD2.F32 R95, -RZ, R193.H0_H0 ;  /* 0x200000c1ff5f7230 */ /* 0x000fca0000004100 */
[----:B------:R-:W-:Y:S01]  /*2be0*/  FMUL.FTZ R95, R104, R95 ;  /* 0x0000005f685f7220 */ /* 0x000fe20000410000 */
[----:B------:R-:W-:Y:S06]  /*2bf0*/  BRA `(.L_x_12697) ;  /* 0x0000000000ac7947 */ /* 0x000fec0003800000 */
.L_x_12696:
[--C-:B------:R-:W-:Y:S01]  /*2c00*/  FFMA.FTZ R140, R140, UR5, R97.reuse ;  /* 0x000000058c8c7c23 */ /* 0x100fe20008010061 */
[C---:B------:R-:W-:Y:S01]  /*2c10*/  LOP3.LUT P1, RZ, R182.reuse, 0xff, RZ, 0xc0, !PT ;  /* 0x000000ffb6ff7812 */ /* 0x040fe2000782c0ff */
[--C-:B------:R-:W-:Y:S01]  /*2c20*/  FFMA.FTZ R141, R141, UR5, R97.reuse ;  /* 0x000000058d8d7c23 */ /* 0x100fe20008010061 */
[----:B------:R-:W-:Y:S01]  /*2c30*/  LOP3.LUT P2, RZ, R182, 0xff00, RZ, 0xc0, !PT ;  /* 0x0000ff00b6ff7812 */ /* 0x000fe2000784c0ff */
[----:B------:R-:W-:Y:S01]  /*2c40*/  FADD.FTZ R140, R143, -R140 ;  /* 0x8000008c8f8c7221 */ /* 0x000fe20000010000 */
[----:B------:R-:W-:Y:S01]  /*2c50*/  FFMA.FTZ R144, R144, UR5, R97 ;  /* 0x0000000590907c23 */ /* 0x000fe20008010061 */
[----:B------:R-:W-:Y:S01]  /*2c60*/  FADD.FTZ R141, R142, -R141 ;  /* 0x8000008d8e8d7221 */ /* 0x000fe20000010000 */
[----:B------:R-:W-:Y:S01]  /*2c70*/  FFMA.FTZ R146, R146, UR5, R97 ;  /* 0x0000000592927c23 */ /* 0x000fe20008010061 */
[----:B------:R-:W-:Y:S01]  /*2c80*/  FMUL.FTZ R93, R140, UR10 ;  /* 0x0000000a8c5d7c20 */ /* 0x000fe20008410000 */
[----:B------:R-:W-:Y:S02]  /*2c90*/  HFMA2 R92, -RZ, RZ, 0, 0 ;  /* 0x00000000ff5c7431 */ /* 0x000fe400000001ff */
[----:B------:R-:W-:Y:S01]  /*2ca0*/  FMUL.FTZ R94, R141, UR10 ;  /* 0x0000000a8d5e7c20 */ /* 0x000fe20008410000 */
[----:B------:R-:W-:Y:S01]  /*2cb0*/  FADD.FTZ R144, R145, -R144 ;  /* 0x8000009091907221 */ /* 0x000fe20000010000 */
[----:B------:R-:W-:Y:S01]  /*2cc0*/  FMUL.FTZ R93, R93, UR7 ;  /* 0x000000075d5d7c20 */ /* 0x000fe20008410000 */
[----:B------:R-:W-:Y:S01]  /*2cd0*/  FADD.FTZ R146, R147, -R146 ;  /* 0x8000009293927221 */ /* 0x000fe20000010000 */
[----:B------:R-:W-:Y:S01]  /*2ce0*/  @P1 HADD2.F32 R100, -RZ, R52.H0_H0 ;  /* 0x20000034ff641230 */ /* 0x000fe20000004100 */
[C---:B------:R-:W-:Y:S01]  /*2cf0*/  LOP3.LUT P3, RZ, R182.reuse, 0xff0000, RZ, 0xc0, !PT ;  /* 0x00ff0000b6ff7812 */ /* 0x040fe2000786c0ff */
[----:B------:R-:W-:Y:S01]  /*2d00*/  FMUL.FTZ R95, R93, UR4 ;  /* 0x000000045d5f7c20 */ /* 0x000fe20008410000 */
[----:B------:R-:W-:Y:S01]  /*2d10*/  ISETP.GE.U32.AND P4, PT, R182, 0x1000000, PT ;  /* 0x01000000b600780c */ /* 0x000fe20003f86070 */
[----:B------:R-:W-:Y:S01]  /*2d20*/  FMUL.FTZ R94, R94, UR7 ;  /* 0x000000075e5e7c20 */ /* 0x000fe20008410000 */
[----:B------:R-:W-:Y:S01]  /*2d30*/  FMUL.FTZ R146, R146, UR10 ;  /* 0x0000000a92927c20 */ /* 0x000fe20008410000 */
[----:B------:R-:W-:Y:S01]  /*2d40*/  @P1 FMUL.FTZ R92, R100, R95 ;  /* 0x0000005f645c1220 */ /* 0x000fe20000410000 */
[----:B------:R-:W-:Y:S01]  /*2d50*/  FMUL.FTZ R100, R144, UR10 ;  /* 0x0000000a90647c20 */ /* 0x000fe20008410000 */
[----:B------:R-:W-:-:S02]  /*2d60*/  @P2 HADD2.F32 R101, -RZ, R192.H1_H1 ;  /* 0x300000c0ff652230 */ /* 0x000fc40000004100 */
[----:B------:R-:W-:Y:S01]  /*2d70*/  FMUL.FTZ R94, R94, UR4 ;  /* 0x000000045e5e7c20 */ /* 0x000fe20008410000 */
[----:B------:R-:W-:Y:S01]  /*2d80*/  FMUL.FTZ R146, R146, UR7 ;  /* 0x0000000792927c20 */ /* 0x000fe20008410000 */
[----:B------:R-:W-:Y:S01]  /*2d90*/  FMUL.FTZ R100, R100, UR7 ;  /* 0x0000000764647c20 */ /* 0x000fe20008410000 */
[----:B------:R-:W-:Y:S01]  /*2da0*/  MOV R93, RZ ;  /* 0x000000ff005d7202 */ /* 0x000fe20000000f00 */
[----:B------:R-:W-:Y:S01]  /*2db0*/  @P2 FMUL.FTZ R93, R101, R94 ;  /* 0x0000005e655d2220 */ /* 0x000fe20000410000 */
[----:B------:R-:W-:Y:S01]  /*2dc0*/  FMUL.FTZ R146, R146, UR4 ;  /* 0x0000000492927c20 */ /* 0x000fe20008410000 */
[----:B------:R-:W-:Y:S01]  /*2dd0*/  FMUL.FTZ R101, R100, UR4 ;  /* 0x0000000464657c20 */ /* 0x000fe20008410000 */
[----:B------:R-:W-:Y:S02]  /*2de0*/  @P3 HADD2.F32 R102, -RZ, R53.H0_H0 ;  /* 0x20000035ff663230 */ /* 0x000fe40000004100 */
[----:B-----5:R-:W-:Y:S01]  /*2df0*/  FMUL.FTZ R56, R56, R95 ;  /* 0x0000005f38387220 */ /* 0x020fe20000410000 */
[----:B------:R-:W-:-:S02]  /*2e00*/  @P4 HADD2.F32 R103, -RZ, R193.H0_H0 ;  /* 0x200000c1ff674230 */ /* 0x000fc40000004100 */
[----:B------:R-:W-:Y:S01]  /*2e10*/  FMUL.FTZ R57, R57, R94 ;  /* 0x0000005e39397220 */ /* 0x000fe20000410000 */
[-C--:B------:R-:W-:Y:S01]  /*2e20*/  FMUL.FTZ R58, R58, R101.reuse ;  /* 0x000000653a3a7220 */ /* 0x080fe20000410000 */
[-C--:B------:R-:W-:Y:S01]  /*2e30*/  FMUL.FTZ R59, R59, R146.reuse ;  /* 0x000000923b3b7220 */ /* 0x080fe20000410000 */
[----:B------:R-:W-:Y:S02]  /*2e40*/  CS2R R94, SRZ ;  /* 0x00000000005e7805 */ /* 0x000fe4000001ff00 */
[----:B------:R-:W-:Y:S01]  /*2e50*/  FSEL R100, R56, RZ, P1 ;  /* 0x000000ff38647208 */ /* 0x000fe20000800000 */
[----:B------:R-:W-:Y:S01]  /*2e60*/  @P3 FMUL.FTZ R94, R102, R101 ;  /* 0x00000065665e3220 */ /* 0x000fe20000410000 */
[----:B------:R-:W-:Y:S01]  /*2e70*/  @P4 FMUL.FTZ R95, R103, R146 ;  /* 0x00000092675f4220 */ /* 0x000fe20000410000 */
[----:B------:R-:W-:Y:S02]  /*2e80*/  FSEL R101, R57, RZ, P2 ;  /* 0x000000ff39657208 */ /* 0x000fe40001000000 */
[----:B------:R-:W-:-:S02]  /*2e90*/  FSEL R102, R58, RZ, P3 ;  /* 0x000000ff3a667208 */ /* 0x000fc40001800000 */
[----:B------:R-:W-:-:S07]  /*2ea0*/  FSEL R103, R59, RZ, P4 ;  /* 0x000000ff3b677208 */ /* 0x000fce0002000000 */
.L_x_12697:
[----:B------:R-:W-:Y:S05]  /*2eb0*/  BSYNC.RECONVERGENT B0 ;  /* 0x0000000000007941 */ /* 0x000fea0003800200 */
.L_x_12695:
[----:B------:R-:W0:Y:S01]  /*2ec0*/  @P0 LDC.64 R56, c[0x0][0x478] ;  /* 0x00011e00ff380b82 */ /* 0x000e220000000a00 */
[----:B------:R-:W-:-:S07]  /*2ed0*/  IADD3 R104, PT, PT, R35, 0x200, RZ ;  /* 0x0000020023687810 */ /* 0x000fce0007ffe0ff */
[----:B------:R-:W1:Y:S01]  /*2ee0*/  LDC.64 R146, c[0x0][0x390] ;  /* 0x0000e400ff927b82 */ /* 0x000e620000000a00 */
[----:B0-----:R-:W-:-:S05]  /*2ef0*/  @P0 IMAD.WIDE.U32 R56, R139, 0x10, R56 ;  /* 0x000000108b380825 */ /* 0x001fca00078e0038 */
[----:B------:R0:W-:Y:S01]  /*2f00*/  @P0 STG.E.128 desc[UR18][R56.64], R88 ;  /* 0x0000005838000986 */ /* 0x0001e2000c101d12 */
[----:B-1----:R-:W-:-:S04]  /*2f10*/  IMAD.WIDE.U32 R58, R104, 0x10, R146 ;  /* 0x00000010683a7825 */ /* 0x002fc800078e0092 */
[----:B0-----:R-:W-:-:S05]  /*2f20*/  IMAD.WIDE.U32 R56, R139, 0x10, R148 ;  /* 0x000000108b387825 */ /* 0x001fca00078e0094 */
[----:B------:R0:W-:Y:S04]  /*2f30*/  STG.E.128 desc[UR18][R56.64], R92 ;  /* 0x0000005c38007986 */ /* 0x0001e8000c101d12 */
[----:B0-----:R-:W5:Y:S01]  /*2f40*/  LDG.E.128 R56, desc[UR18][R58.64] ;  /* 0x000000123a387981 */ /* 0x001f62000c1e1d00 */
[--C-:B------:R-:W-:Y:S01]  /*2f50*/  SHF.R.U64 R105, R48, 0x10, R49.reuse ;  /* 0x0000001030697819 */ /* 0x100fe20000001231 */
[----:B------:R-:W-:Y:S01]  /*2f60*/  BSSY.RECONVERGENT B0, `(.L_x_12698) ;  /* 0x000005b000007945 */ /* 0x000fe20003800200 */
[----:B------:R-:W-:-:S04]  /*2f70*/  SHF.R.U32.HI R106, RZ, 0x10, R49 ;  /* 0x00000010ff6a7819 */ /* 0x000fc80000011631 */
[----:B------:R-:W-:Y:S01]  /*2f80*/  PRMT R105, R106, 0x5410, R105 ;  /* 0x000054106a697816 */ /* 0x000fe20000000069 */
[----:B------:R-:W-:Y:S06]  /*2f90*/  @!P0 BRA `(.L_x_12699) ;  /* 0x0000000000b48947 */ /* 0x000fec0003800000 */
        /* <DEDUP_REMOVED lines=8> */
[C---:B------:R-:W-:Y:S01]  /*3020*/  LOP3.LUT P1, RZ, R169.reuse, 0xff, RZ, 0xc0, !PT ;  /* 0x000000ffa9ff7812 */ /* 0x040fe2000782c0ff */
[----:B------:R-:W-:Y:S01]  /*3030*/  FMUL.FTZ R88, R88, UR10 ;  /* 0x0000000a58587c20 */ /* 0x000fe20008410000 */
[C---:B------:R-:W-:Y:S01]  /*3040*/  LOP3.LUT P2, RZ, R169.reuse, 0xff00, RZ, 0xc0, !PT ;  /* 0x0000ff00a9ff7812 */ /* 0x040fe2000784c0ff */
[----:B------:R-:W-:Y:S01]  /*3050*/  FMUL.FTZ R89, R152, UR10 ;  /* 0x0000000a98597c20 */ /* 0x000fe20008410000 */
[C---:B------:R-:W-:Y:S01]  /*3060*/  LOP3.LUT P3, RZ, R169.reuse, 0xff0000, RZ, 0xc0, !PT ;  /* 0x00ff0000a9ff7812 */ /* 0x040fe2000786c0ff */
[----:B------:R-:W-:Y:S01]  /*3070*/  FMUL.FTZ R90, R90, UR10 ;  /* 0x0000000a5a5a7c20 */ /* 0x000fe20008410000 */
[----:B------:R-:W-:Y:S01]  /*3080*/  FMUL.FTZ R91, R160, UR10 ;  /* 0x0000000aa05b7c20 */ /* 0x000fe20008410000 */
[----:B------:R-:W-:Y:S01]  /*3090*/  ISETP.GE.U32.AND P4, PT, R169, 0x1000000, PT ;  /* 0x01000000a900780c */ /* 0x000fe20003f86070 */
        /* <DEDUP_REMOVED lines=8> */
[----:B------:R-:W-:-:S02]  /*3120*/  HFMA2 R94, -RZ, RZ, 0, 0 ;  /* 0x00000000ff5e7431 */ /* 0x000fc400000001ff */
[----:B------:R-:W-:Y:S02]  /*3130*/  @P2 HADD2.F32 R135, -RZ, R105.H1_H1 ;  /* 0x30000069ff872230 */ /* 0x000fe40000004100 */
[----:B-----5:R-:W-:Y:S01]  /*3140*/  FMUL.FTZ R56, R56, R95 ;  /* 0x0000005f38387220 */ /* 0x020fe20000410000 */
[----:B------:R-:W-:Y:S02]  /*3150*/  @P1 HADD2.F32 R106, -RZ, R48.H0_H0 ;  /* 0x20000030ff6a1230 */ /* 0x000fe40000004100 */
[----:B------:R-:W-:Y:S01]  /*3160*/  FMUL.FTZ R57, R57, R142 ;  /* 0x0000008e39397220 */ /* 0x000fe20000410000 */
[----:B------:R-:W-:Y:S02]  /*3170*/  @P3 HADD2.F32 R140, -RZ, R49.H0_H0 ;  /* 0x20000031ff8c3230 */ /* 0x000fe40000004100 */
[----:B------:R-:W-:Y:S01]  /*3180*/  FMUL.FTZ R58, R58, R139 ;  /* 0x0000008b3a3a7220 */ /* 0x000fe20000410000 */
[----:B------:R-:W-:Y:S01]  /*3190*/  FMUL.FTZ R59, R59, R144 ;  /* 0x000000903b3b7220 */ /* 0x000fe20000410000 */
[----:B------:R-:W-:-:S02]  /*31a0*/  CS2R R92, SRZ ;  /* 0x00000000005c7805 */ /* 0x000fc4000001ff00 */
[----:B------:R-:W-:Y:S01]  /*31b0*/  FSEL R107, R57, RZ, P2 ;  /* 0x000000ff396b7208 */ /* 0x000fe20001000000 */
[----:B------:R-:W-:Y:S01]  /*31c0*/  @P1 FMUL.FTZ R92, R95, R106 ;  /* 0x0000006a5f5c1220 */ /* 0x000fe20000410000 */
[----:B------:R-:W-:Y:S01]  /*31d0*/  @P2 FMUL.FTZ R93, R142, R135 ;  /* 0x000000878e5d2220 */ /* 0x000fe20000410000 */
[----:B------:R-:W-:Y:S01]  /*31e0*/  @P3 FMUL.FTZ R94, R139, R140 ;  /* 0x0000008c8b5e3220 */ /* 0x000fe20000410000 */
[----:B------:R-:W-:Y:S02]  /*31f0*/  MOV R95, RZ ;  /* 0x000000ff005f7202 */ /* 0x000fe40000000f00 */
[----:B------:R-:W-:Y:S02]  /*3200*/  FSEL R106, R56, RZ, P1 ;  /* 0x000000ff386a7208 */ /* 0x000fe40000800000 */
[----:B------:R-:W-:Y:S02]  /*3210*/  FSEL R135, R58, RZ, P3 ;  /* 0x000000ff3a877208 */ /* 0x000fe40001800000 */
[----:B------:R-:W-:Y:S01]  /*3220*/  FSEL R139, R59, RZ, P4 ;  /* 0x000000ff3b8b7208 */ /* 0x000fe20002000000 */
[----:B------:R-:W-:Y:S06]  /*3230*/  @!P4 BRA `(.L_x_12700) ;  /* 0x0000000000b4c947 */ /* 0x000fec0003800000 */
[----:B------:R-:W-:-:S05]  /*3240*/  HADD2.F32 R95, -RZ, R105.H0_H0 ;  /* 0x20000069ff5f7230 */ /* 0x000fca0000004100 */
[----:B------:R-:W-:Y:S01]  /*3250*/  FMUL.FTZ R95, R144, R95 ;  /* 0x0000005f905f7220 */ /* 0x000fe20000410000 */
[----:B------:R-:W-:Y:S06]  /*3260*/  BRA `(.L_x_12700) ;  /* 0x0000000000a87947 */ /* 0x000fec0003800000 */
.L_x_12699:
        /* <DEDUP_REMOVED lines=8> */
[----:B------:R-:W-:Y:S01]  /*32f0*/  LOP3.LUT P1, RZ, R169, 0xff, RZ, 0xc0, !PT ;  /* 0x000000ffa9ff7812 */ /* 0x000fe2000782c0ff */
[----:B------:R-:W-:Y:S01]  /*3300*/  FMUL.FTZ R139, R151, UR10 ;  /* 0x0000000a978b7c20 */ /* 0x000fe20008410000 */
[C---:B------:R-:W-:Y:S01]  /*3310*/  LOP3.LUT P2, RZ, R169.reuse, 0xff00, RZ, 0xc0, !PT ;  /* 0x0000ff00a9ff7812 */ /* 0x040fe2000784c0ff */
[----:B------:R-:W-:Y:S01]  /*3320*/  FMUL.FTZ R140, R152, UR10 ;  /* 0x0000000a988c7c20 */ /* 0x000fe20008410000 */
[C---:B------:R-:W-:Y:S01]  /*3330*/  LOP3.LUT P3, RZ, R169.reuse, 0xff0000, RZ, 0xc0, !PT ;  /* 0x00ff0000a9ff7812 */ /* 0x040fe2000786c0ff */
        /* <DEDUP_REMOVED lines=11> */
[----:B------:R-:W-:-:S02]  /*33f0*/  @P2 HADD2.F32 R106, -RZ, R105.H1_H1 ;  /* 0x30000069ff6a2230 */ /* 0x000fc40000004100 */
[----:B-----5:R-:W-:Y:S01]  /*3400*/  FMUL.FTZ R56, R56, R139 ;  /* 0x0000008b38387220 */ /* 0x020fe20000410000 */
[----:B------:R-:W-:Y:S02]  /*3410*/  @P1 HADD2.F32 R135, -RZ, R48.H0_H0 ;  /* 0x20000030ff871230 */ /* 0x000fe40000004100 */
[----:B------:R-:W-:Y:S01]  /*3420*/  FMUL.FTZ R57, R57, R140 ;  /* 0x0000008c39397220 */ /* 0x000fe20000410000 */
[----:B------:R-:W-:Y:S02]  /*3430*/  @P3 HADD2.F32 R107, -RZ, R49.H0_H0 ;  /* 0x20000031ff6b3230 */ /* 0x000fe40000004100 */
[----:B------:R-:W-:Y:S01]  /*3440*/  FMUL.FTZ R58, R58, R141 ;  /* 0x0000008d3a3a7220 */ /* 0x000fe20000410000 */
[----:B------:R-:W-:Y:S02]  /*3450*/  @P4 HADD2.F32 R105, -RZ, R105.H0_H0 ;  /* 0x20000069ff694230 */ /* 0x000fe40000004100 */
[----:B------:R-:W-:Y:S01]  /*3460*/  FMUL.FTZ R59, R59, R160 ;  /* 0x000000a03b3b7220 */ /* 0x000fe20000410000 */
[----:B------:R-:W-:-:S02]  /*3470*/  CS2R R92, SRZ ;  /* 0x00000000005c7805 */ /* 0x000fc4000001ff00 */
[----:B------:R-:W-:Y:S01]  /*3480*/  CS2R R94, SRZ ;  /* 0x00000000005e7805 */ /* 0x000fe2000001ff00 */
[----:B------:R-:W-:Y:S01]  /*3490*/  @P1 FMUL.FTZ R92, R135, R139 ;  /* 0x0000008b875c1220 */ /* 0x000fe20000410000 */
[----:B------:R-:W-:Y:S01]  /*34a0*/  @P2 FMUL.FTZ R93, R106, R140 ;  /* 0x0000008c6a5d2220 */ /* 0x000fe20000410000 */
[----:B------:R-:W-:Y:S01]  /*34b0*/  @P3 FMUL.FTZ R94, R107, R141 ;  /* 0x0000008d6b5e3220 */ /* 0x000fe20000410000 */
[----:B------:R-:W-:Y:S01]  /*34c0*/  @P4 FMUL.FTZ R95, R105, R160 ;  /* 0x000000a0695f4220 */ /* 0x000fe20000410000 */
[----:B------:R-:W-:Y:S02]  /*34d0*/  FSEL R106, R56, RZ, P1 ;  /* 0x000000ff386a7208 */ /* 0x000fe40000800000 */
[----:B------:R-:W-:Y:S02]  /*34e0*/  FSEL R107, R57, RZ, P2 ;  /* 0x000000ff396b7208 */ /* 0x000fe40001000000 */
[----:B------:R-:W-:Y:S02]  /*34f0*/  FSEL R135, R58, RZ, P3 ;  /* 0x000000ff3a877208 */ /* 0x000fe40001800000 */
[----:B------:R-:W-:-:S07]  /*3500*/  FSEL R139, R59, RZ, P4 ;  /* 0x000000ff3b8b7208 */ /* 0x000fce0002000000 */
.L_x_12700:
[----:B------:R-:W-:Y:S05]  /*3510*/  BSYNC.RECONVERGENT B0 ;  /* 0x0000000000007941 */ /* 0x000fea0003800200 */
.L_x_12698:
[----:B------:R-:W0:Y:S01]  /*3520*/  @P0 LDC.64 R56, c[0x0][0x478] ;  /* 0x00011e00ff380b82 */ /* 0x000e220000000a00 */
[----:B------:R-:W-:Y:S01]  /*3530*/  IADD3 R140, PT, PT, R35, 0x300, RZ ;  /* 0x00000300238c7810 */ /* 0x000fe20007ffe0ff */
[----:B------:R-:W-:-:S04]  /*3540*/  IMAD.WIDE.U32 R58, R104, 0x10, R148 ;  /* 0x00000010683a7825 */ /* 0x000fc800078e0094 */
[----:B0-----:R-:W-:-:S04]  /*3550*/  @P0 IMAD.WIDE.U32 R56, R104, 0x10, R56 ;  /* 0x0000001068380825 */ /* 0x001fc800078e0038 */
[----:B------:R-:W-:Y:S01]  /*3560*/  IMAD.WIDE.U32 R104, R140, 0x10, R146 ;  /* 0x000000108c687825 */ /* 0x000fe200078e0092 */
[----:B------:R-:W-:Y:S04]  /*3570*/  @P0 STG.E.128 desc[UR18][R56.64], R88 ;  /* 0x0000005838000986 */ /* 0x000fe8000c101d12 */
[----:B------:R0:W-:Y:S04]  /*3580*/  STG.E.128 desc[UR18][R58.64], R92 ;  /* 0x0000005c3a007986 */ /* 0x0001e8000c101d12 */
[----:B0-----:R0:W5:Y:S01]  /*3590*/  LDG.E.128 R56, desc[UR18][R104.64] ;  /* 0x0000001268387981 */ /* 0x001162000c1e1d00 */
[----:B------:R-:W-:Y:S01]  /*35a0*/  BSSY.RECONVERGENT B0, `(.L_x_12701) ;  /* 0x000005a000007945 */ /* 0x000fe20003800200 */
[----:B------:R-:W-:-:S03]  /*35b0*/  SHF.R.U64 R141, R54, 0x10, R55 ;  /* 0x00000010368d7819 */ /* 0x000fc60000001237 */
        /* <DEDUP_REMOVED lines=13> */
[----:B------:R-:W-:Y:S01]  /*3690*/  LOP3.LUT P3, RZ, R168, 0xff0000, RZ, 0xc0, !PT ;  /* 0x00ff0000a8ff7812 */ /* 0x000fe2000786c0ff */
[----:B------:R-:W-:Y:S01]  /*36a0*/  FMUL.FTZ R90, R90, UR10 ;  /* 0x0000000a5a5a7c20 */ /* 0x000fe20008410000 */
[----:B------:R-:W-:Y:S01]  /*36b0*/  FMUL.FTZ R91, R91, UR10 ;  /* 0x0000000a5b5b7c20 */ /* 0x000fe20008410000 */
[----:B------:R-:W-:Y:S01]  /*36c0*/  ISETP.GE.U32.AND P4, PT, R168, 0x1000000, PT ;  /* 0x01000000a800780c */ /* 0x000fe20003f86070 */
[----:B------:R-:W-:Y:S01]  /*36d0*/  FMUL.FTZ R95, R88, UR7 ;  /* 0x00000007585f7c20 */ /* 0x000fe20008410000 */
[----:B0-----:R-:W-:Y:S01]  /*36e0*/  FMUL.FTZ R105, R89, UR7 ;  /* 0x0000000759697c20 */ /* 0x001fe20008410000 */
[----:B------:R-:W-:Y:S01]  /*36f0*/  FMUL.FTZ R128, R90, UR7 ;  /* 0x000000075a807c20 */ /* 0x000fe20008410000 */
[----:B------:R-:W-:Y:S01]  /*3700*/  FMUL.FTZ R130, R91, UR7 ;  /* 0x000000075b827c20 */ /* 0x000fe20008410000 */
[----:B------:R-:W-:Y:S01]  /*3710*/  FMUL.FTZ R95, R95, UR4 ;  /* 0x000000045f5f7c20 */ /* 0x000fe20008410000 */
[----:B------:R-:W-:Y:S01]  /*3720*/  FMUL.FTZ R132, R105, UR4 ;  /* 0x0000000469847c20 */ /* 0x000fe20008410000 */
[----:B------:R-:W-:Y:S01]  /*3730*/  FMUL.FTZ R128, R128, UR4 ;  /* 0x0000000480807c20 */ /* 0x000fe20008410000 */
[----:B------:R-:W-:Y:S01]  /*3740*/  FMUL.FTZ R134, R130, UR4 ;  /* 0x0000000482867c20 */ /* 0x000fe20008410000 */
[----:B------:R-:W-:-:S02]  /*3750*/  HFMA2 R94, -RZ, RZ, 0, 0 ;  /* 0x00000000ff5e7431 */ /* 0x000fc400000001ff */
[----:B------:R-:W-:Y:S02]  /*3760*/  @P2 HADD2.F32 R127, -RZ, R141.H0_H0 ;  /* 0x2000008dff7f2230 */ /* 0x000fe40000004100 */
[----:B-----5:R-:W-:Y:S01]  /*3770*/  FMUL.FTZ R56, R56, R95 ;  /* 0x0000005f38387220 */ /* 0x020fe20000410000 */
[----:B------:R-:W-:Y:S02]  /*3780*/  @P1 HADD2.F32 R104, -RZ, R54.H0_H0 ;  /* 0x20000036ff681230 */ /* 0x000fe40000004100 */
[----:B------:R-:W-:Y:S01]  /*3790*/  FMUL.FTZ R57, R57, R132 ;  /* 0x0000008439397220 */ /* 0x000fe20000410000 */
[----:B------:R-:W-:Y:S02]  /*37a0*/  @P3 HADD2.F32 R129, -RZ, R55.H0_H0 ;  /* 0x20000037ff813230 */ /* 0x000fe40000004100 */
[----:B------:R-:W-:Y:S01]  /*37b0*/  FMUL.FTZ R58, R58, R128 ;  /* 0x000000803a3a7220 */ /* 0x000fe20000410000 */
[----:B------:R-:W-:Y:S01]  /*37c0*/  FMUL.FTZ R59, R59, R134 ;  /* 0x000000863b3b7220 */ /* 0x000fe20000410000 */
[----:B------:R-:W-:-:S02]  /*37d0*/  CS2R R92, SRZ ;  /* 0x00000000005c7805 */ /* 0x000fc4000001ff00 */
[----:B------:R-:W-:Y:S01]  /*37e0*/  @P1 FMUL.FTZ R92, R95, R104 ;  /* 0x000000685f5c1220 */ /* 0x000fe20000410000 */
[----:B------:R-:W-:Y:S01]  /*37f0*/  @P2 FMUL.FTZ R93, R132, R127 ;  /* 0x0000007f845d2220 */ /* 0x000fe20000410000 */
[----:B------:R-:W-:Y:S01]  /*3800*/  @P3 FMUL.FTZ R94, R128, R129 ;  /* 0x00000081805e3220 */ /* 0x000fe20000410000 */
[----:B------:R-:W-:Y:S02]  /*3810*/  MOV R95, RZ ;  /* 0x000000ff005f7202 */ /* 0x000fe40000000f00 */
        /* <DEDUP_REMOVED lines=8> */
.L_x_12702:
[--C-:B------:R-:W-:Y:S01]  /*38a0*/  FFMA.FTZ R92, R131, UR5, R97.reuse ;  /* 0x00000005835c7c23 */ /* 0x100fe20008010061 */
[--C-:B------:R-:W-:Y:S01]  /*38b0*/  FFMA.FTZ R93, R132, UR5, R97.reuse ;  /* 0x00000005845d7c23 */ /* 0x100fe20008010061 */
[--C-:B------:R-:W-:Y:S01]  /*38c0*/  FFMA.FTZ R94, R133, UR5, R97.reuse ;  /* 0x00000005855e7c23 */ /* 0x100fe20008010061 */
[----:B------:R-:W-:Y:S01]  /*38d0*/  FFMA.FTZ R95, R134, UR5, R97 ;  /* 0x00000005865f7c23 */ /* 0x000fe20008010061 */
[----:B------:R-:W-:Y:S01]  /*38e0*/  FADD.FTZ R127, R127, -R92 ;  /* 0x8000005c7f7f7221 */ /* 0x000fe20000010000 */
[----:B0-----:R-:W-:Y:S01]  /*38f0*/  FADD.FTZ R105, R128, -R93 ;  /* 0x8000005d80697221 */ /* 0x001fe20000010000 */
        /* <DEDUP_REMOVED lines=18> */
[----:B------:R-:W-:-:S02]  /*3a20*/  @P1 HADD2.F32 R128, -RZ, R54.H0_H0 ;  /* 0x20000036ff801230 */ /* 0x000fc40000004100 */
        /* <DEDUP_REMOVED lines=17> */
.L_x_12703:
[----:B------:R-:W-:Y:S05]  /*3b40*/  BSYNC.RECONVERGENT B0 ;  /* 0x0000000000007941 */ /* 0x000fea0003800200 */
.L_x_12701:
[----:B------:R-:W0:Y:S01]  /*3b50*/  @P0 LDC.64 R56, c[0x0][0x478] ;  /* 0x00011e00ff380b82 */ /* 0x000e220000000a00 */
[----:B------:R-:W-:Y:S01]  /*3b60*/  IADD3 R131, PT, PT, R35, 0x400, RZ ;  /* 0x0000040023837810 */ /* 0x000fe20007ffe0ff */
[----:B------:R-:W-:-:S04]  /*3b70*/  IMAD.WIDE.U32 R58, R140, 0x10, R148 ;  /* 0x000000108c3a7825 */ /* 0x000fc800078e0094 */
[----:B------:R-:W-:-:S04]  /*3b80*/  IMAD.WIDE.U32 R104, R131, 0x10, R146 ;  /* 0x0000001083687825 */ /* 0x000fc800078e0092 */
[----:B0-----:R-:W-:-:S05]  /*3b90*/  @P0 IMAD.WIDE.U32 R56, R140, 0x10, R56 ;  /* 0x000000108c380825 */ /* 0x001fca00078e0038 */
[----:B------:R-:W-:Y:S04]  /*3ba0*/  @P0 STG.E.128 desc[UR18][R56.64], R88 ;  /* 0x0000005838000986 */ /* 0x000fe8000c101d12 */
[----:B------:R0:W-:Y:S04]  /*3bb0*/  STG.E.128 desc[UR18][R58.64], R92 ;  /* 0x0000005c3a007986 */ /* 0x0001e8000c101d12 */
[----:B0-----:R0:W5:Y:S01]  /*3bc0*/  LDG.E.128 R56, desc[UR18][R104.64] ;  /* 0x0000001268387981 */ /* 0x001162000c1e1d00 */
[----:B------:R-:W-:Y:S04]  /*3bd0*/  BSSY.RECONVERGENT B0, `(.L_x_12704) ;  /* 0x0000059000007945 */ /* 0x000fe80003800200 */
        /* <DEDUP_REMOVED lines=43> */
[----:B------:R-:W-:-:S05]  /*3e90*/  HADD2.F32 R95, -RZ, R191.H1_H1 ;  /* 0x300000bfff5f7230 */ /* 0x000fca0000004100 */
[----:B------:R-:W-:Y:S01]  /*3ea0*/  FMUL.FTZ R95, R122, R95 ;  /* 0x0000005f7a5f7220 */ /* 0x000fe20000410000 */
[----:B------:R-:W-:Y:S06]  /*3eb0*/  BRA `(.L_x_12706) ;  /* 0x0000000000a87947 */ /* 0x000fec0003800000 */
.L_x_12705:
        /* <DEDUP_REMOVED lines=8> */
[----:B0-----:R-:W-:Y:S01]  /*3f40*/  FMUL.FTZ R104, R118, UR10 ;  /* 0x0000000a76687c20 */ /* 0x001fe20008410000 */
[C---:B------:R-:W-:Y:S01]  /*3f50*/  LOP3.LUT P1, RZ, R126.reuse, 0xff, RZ, 0xc0, !PT ;  /* 0x000000ff7eff7812 */ /* 0x040fe2000782c0ff */
[----:B------:R-:W-:Y:S01]  /*3f60*/  FMUL.FTZ R105, R119, UR10 ;  /* 0x0000000a77697c20 */ /* 0x000fe20008410000 */
[----:B------:R-:W-:Y:S01]  /*3f70*/  LOP3.LUT P2, RZ, R126, 0xff00, RZ, 0xc0, !PT ;  /* 0x0000ff007eff7812 */ /* 0x000fe2000784c0ff */
[----:B------:R-:W-:Y:S01]  /*3f80*/  FMUL.FTZ R118, R122, UR10 ;  /* 0x0000000a7a767c20 */ /* 0x000fe20008410000 */
[C---:B------:R-:W-:Y:S01]  /*3f90*/  ISETP.GE.U32.AND P4, PT, R126.reuse, 0x1000000, PT ;  /* 0x010000007e00780c */ /* 0x040fe20003f86070 */
[----:B------:R-:W-:Y:S01]  /*3fa0*/  FMUL.FTZ R123, R123, UR10 ;  /* 0x0000000a7b7b7c20 */ /* 0x000fe20008410000 */
[----:B------:R-:W-:Y:S01]  /*3fb0*/  LOP3.LUT P3, RZ, R126, 0xff0000, RZ, 0xc0, !PT ;  /* 0x00ff00007eff7812 */ /* 0x000fe2000786c0ff */
        /* <DEDUP_REMOVED lines=10> */
[--C-:B------:R-:W-:Y:S02]  /*4060*/  @P2 HADD2.F32 R121, -RZ, R191.reuse.H0_H0 ;  /* 0x200000bfff792230 */ /* 0x100fe40000004100 */
[----:B------:R-:W-:Y:S01]  /*4070*/  FMUL.FTZ R57, R57, R104 ;  /* 0x0000006839397220 */ /* 0x000fe20000410000 */
[----:B------:R-:W-:Y:S02]  /*4080*/  @P4 HADD2.F32 R125, -RZ, R191.H1_H1 ;  /* 0x300000bfff7d4230 */ /* 0x000fe40000004100 */
        /* <DEDUP_REMOVED lines=13> */
.L_x_12706:
[----:B------:R-:W-:Y:S05]  /*4160*/  BSYNC.RECONVERGENT B0 ;  /* 0x0000000000007941 */ /* 0x000fea0003800200 */
.L_x_12704:
        /* <DEDUP_REMOVED lines=20> */
[----:B------:R-:W-:Y:S01]  /*42b0*/  LOP3.LUT P3, RZ, R47, 0xff0000, RZ, 0xc0, !PT ;  /* 0x00ff00002fff7812 */ /* 0x000fe2000786c0ff */
[----:B------:R-:W-:Y:S01]  /*42c0*/  FMUL.FTZ R89, R89, UR10 ;  /* 0x0000000a59597c20 */ /* 0x000fe20008410000 */
[----:B------:R-:W-:Y:S01]  /*42d0*/  LOP3.LUT P2, RZ, R47, 0xff00, RZ, 0xc0, !PT ;  /* 0x0000ff002fff7812 */ /* 0x000fe2000784c0ff */
        /* <DEDUP_REMOVED lines=10> */
[----:B0-----:R-:W-:Y:S01]  /*4380*/  FMUL.FTZ R104, R47, UR4 ;  /* 0x000000042f687c20 */ /* 0x001fe20008410000 */
        /* <DEDUP_REMOVED lines=8> */
[----:B------:R-:W-:Y:S01]  /*4410*/  CS2R R36, SRZ ;  /* 0x0000000000247805 */ /* 0x000fe2000001ff00 */
[----:B------:R-:W-:Y:S01]  /*4420*/  @P3 FMUL.FTZ R38, R94, R93 ;  /* 0x0000005d5e263220 */ /* 0x000fe20000410000 */
        /* <DEDUP_REMOVED lines=11> */
.L_x_12708:
        /* <DEDUP_REMOVED lines=10> */
[----:B------:R-:W-:Y:S01]  /*4580*/  ISETP.GE.U32.AND P4, PT, R47, 0x1000000, PT ;  /* 0x010000002f00780c */ /* 0x000fe20003f86070 */
[----:B------:R-:W-:Y:S01]  /*4590*/  FMUL.FTZ R41, R41, UR10 ;  /* 0x0000000a29297c20 */ /* 0x000fe20008410000 */
[----:B------:R-:W-:Y:S01]  /*45a0*/  LOP3.LUT P2, RZ, R47, 0xff00, RZ, 0xc0, !PT ;  /* 0x0000ff002fff7812 */ /* 0x000fe2000784c0ff */
        /* <DEDUP_REMOVED lines=13> */
[--C-:B------:R-:W-:Y:S02]  /*4680*/  @P4 HADD2.F32 R95, -RZ, R190.reuse.H1_H1 ;  /* 0x300000beff5f4230 */ /* 0x100fe40000004100 */
[----:B------:R-:W-:Y:S01]  /*4690*/  FMUL.FTZ R47, R57, R92 ;  /* 0x0000005c392f7220 */ /* 0x000fe20000410000 */
[----:B------:R-:W-:Y:S02]  /*46a0*/  @P2 HADD2.F32 R93, -RZ, R190.H0_H0 ;  /* 0x200000beff5d2230 */ /* 0x000fe40000004100 */
[----:B------:R-:W-:Y:S01]  /*46b0*/  FMUL.FTZ R58, R58, R43 ;  /* 0x0000002b3a3a7220 */ /* 0x000fe20000410000 */
[----:B0-----:R-:W-:Y:S02]  /*46c0*/  @P3 HADD2.F32 R104, -RZ, R111.H0_H0 ;  /* 0x2000006fff683230 */ /* 0x001fe40000004100 */
        /* <DEDUP_REMOVED lines=11> */
.L_x_12709:
[----:B------:R-:W-:Y:S05]  /*4780*/  BSYNC.RECONVERGENT B0 ;  /* 0x0000000000007941 */ /* 0x000fea0003800200 */
.L_x_12707:
[----:B------:R-:W0:Y:S01]  /*4790*/  @P0 LDC.64 R56, c[0x0][0x478] ;  /* 0x00011e00ff380b82 */ /* 0x000e220000000a00 */
        /* <DEDUP_REMOVED lines=53> */
.L_x_12711:
        /* <DEDUP_REMOVED lines=12> */
[----:B------:R-:W-:Y:S01]  /*4bb0*/  ISETP.GE.U32.AND P4, PT, R117, 0x1000000, PT ;  /* 0x010000007500780c */ /* 0x000fe20003f86070 */
        /* <DEDUP_REMOVED lines=15> */
[----:B0-----:R-:W-:Y:S02]  /*4cb0*/  @P4 HADD2.F32 R93, -RZ, R189.H1_H1 ;  /* 0x300000bdff5d4230 */ /* 0x001fe40000004100 */
        /* <DEDUP_REMOVED lines=13> */
.L_x_12712:
[----:B------:R-:W-:Y:S05]  /*4d90*/  BSYNC.RECONVERGENT B0 ;  /* 0x0000000000007941 */ /* 0x000fea0003800200 */
.L_x_12710:
[----:B------:R-:W1:Y:S01]  /*4da0*/  @P0 LDC.64 R36, c[0x0][0x478] ;  /* 0x00011e00ff240b82 */ /* 0x000e620000000a00 */
[----:B------:R-:W-:-:S04]  /*4db0*/  IMAD.WIDE.U32 R38, R138, 0x10, R148 ;  /* 0x000000108a267825 */ /* 0x000fc800078e0094 */
[----:B-1----:R-:W-:-:S05]  /*4dc0*/  @P0 IMAD.WIDE.U32 R36, R138, 0x10, R36 ;  /* 0x000000108a240825 */ /* 0x002fca00078e0024 */
[----:B------:R1:W-:Y:S04]  /*4dd0*/  @P0 STG.E.128 desc[UR18][R36.64], R88 ;  /* 0x0000005824000986 */ /* 0x0003e8000c101d12 */
[----:B------:R1:W-:Y:S01]  /*4de0*/  STG.E.128 desc[UR18][R38.64], R40 ;  /* 0x0000002826007986 */ /* 0x0003e2000c101d12 */
[----:B------:R-:W-:Y:S05]  /*4df0*/  BRA `(.L_x_12713) ;  /* 0x0000002800ec7947 */ /* 0x000fea0003800000 */
.L_x_12691:
[----:B------:R-:W0:Y:S02]  /*4e00*/  LDC.64 R102, c[0x0][0x390] ;  /* 0x0000e400ff667b82 */ /* 0x000e240000000a00 */
[----:B0-----:R-:W-:-:S06]  /*4e10*/  IMAD.WIDE.U32 R56, R35, 0x10, R102 ;  /* 0x0000001023387825 */ /* 0x001fcc00078e0066 */
[----:B------:R-:W5:Y:S01]  /*4e20*/  LDG.E.128 R56, desc[UR18][R56.64] ;  /* 0x0000001238387981 */ /* 0x000f62000c1e1d00 */
[----:B------:R-:W-:Y:S01]  /*4e30*/  UISETP.NE.U32.AND UP1, UPT, UR26, URZ, UPT ;  /* 0x000000ff1a00728c */ /* 0x000fe2000bf25070 */
[----:B------:R-:W-:Y:S03]  /*4e40*/  BSSY.RECONVERGENT B0, `(.L_x_12714) ;  /* 0x000005d000007945 */ /* 0x000fe60003800200 */
[----:B------:R-:W-:-:S09]  /*4e50*/  UISETP.NE.AND.EX UP1, UPT, UR27, URZ, UPT, UP1 ;  /* 0x000000ff1b00728c */ /* 0x000fd2000bf25310 */
[----:B------:R-:W-:Y:S05]  /*4e60*/  BRA.U UP1, `(.L_x_12715) ;  /* 0x0000000101bc7547 */ /* 0x000fea000b800000 */
[--C-:B------:R-:W-:Y:S01]  /*4e70*/  FFMA.FTZ R0, R0, UR5, R97.reuse ;  /* 0x0000000500007c23 */ /* 0x100fe20008010061 */
[C---:B-----5:R-:W-:Y:S01]  /*4e80*/  LOP3.LUT P0, RZ, R187.reuse, 0xff, RZ, 0xc0, !PT ;  /* 0x000000ffbbff7812 */ /* 0x060fe2000780c0ff */
[--C-:B------:R-:W-:Y:S01]  /*4e90*/  FFMA.FTZ R148, R148, UR5, R97.reuse ;  /* 0x0000000594947c23 */ /* 0x100fe20008010061 */
[----:B------:R-:W-:Y:S01]  /*4ea0*/  LOP3.LUT P1, RZ, R187, 0xff00, RZ, 0xc0, !PT ;  /* 0x0000ff00bbff7812 */ /* 0x000fe2000782c0ff */
[----:B------:R-:W-:Y:S01]  /*4eb0*/  FADD.FTZ R149, R149, -R0 ;  /* 0x8000000095957221 */ /* 0x000fe20000010000 */
[----:B------:R-:W-:Y:S01]  /*4ec0*/  UMOV UR4, UR9 ;  /* 0x0000000900047c82 */ /* 0x000fe20008000000 */
[----:B------:R-:W-:Y:S01]  /*4ed0*/  FADD.FTZ R148, R153, -R148 ;  /* 0x8000009499947221 */ /* 0x000fe20000010000 */
[----:B------:R-:W-:Y:S02]  /*4ee0*/  HFMA2 R92, -RZ, RZ, 0, 0 ;  /* 0x00000000ff5c7431 */ /* 0x000fe400000001ff */
[----:B------:R-:W-:Y:S01]  /*4ef0*/  FFMA.FTZ R0, R149, UR10, R60 ;  /* 0x0000000a95007c23 */ /* 0x000fe2000801003c */
[--C-:B------:R-:W-:Y:S01]  /*4f00*/  FFMA.FTZ R150, R150, UR5, R97.reuse ;  /* 0x0000000596967c23 */ /* 0x100fe20008010061 */
[----:B------:R-:W-:Y:S01]  /*4f10*/  FFMA.FTZ R154, R154, UR5, R97 ;  /* 0x000000059a9a7c23 */ /* 0x000fe20008010061 */
[----:B------:R-:W-:Y:S01]  /*4f20*/  LOP3.LUT P2, RZ, R187, 0xff0000, RZ, 0xc0, !PT ;  /* 0x00ff0000bbff7812 */ /* 0x000fe2000784c0ff */
[----:B------:R-:W-:Y:S01]  /*4f30*/  FMUL.FTZ R0, R0, UR7 ;  /* 0x0000000700007c20 */ /* 0x000fe20008410000 */
[----:B------:R-:W-:Y:S01]  /*4f40*/  FADD.FTZ R157, R157, -R150 ;  /* 0x800000969d9d7221 */ /* 0x000fe20000010000 */
[----:B------:R-:W-:-:S02]  /*4f50*/  @P0 HADD2.F32 R94, -RZ, R50.H0_H0 ;  /* 0x20000032ff5e0230 */ /* 0x000fc40000004100 */
[----:B------:R-:W-:Y:S01]  /*4f60*/  FADD.FTZ R154, R161, -R154 ;  /* 0x8000009aa19a7221 */ /* 0x000fe20000010000 */
[----:B------:R-:W-:Y:S01]  /*4f70*/  FMUL.FTZ R93, R0, UR4 ;  /* 0x00000004005d7c20 */ /* 0x000fe20008410000 */
[----:B------:R-:W-:Y:S01]  /*4f80*/  FFMA.FTZ R0, R148, UR10, R61 ;  /* 0x0000000a94007c23 */ /* 0x000fe2000801003d */
[----:B------:R-:W-:Y:S01]  /*4f90*/  @P1 HADD2.F32 R95, -RZ, R193.H1_H1 ;  /* 0x300000c1ff5f1230 */ /* 0x000fe20000004100 */
[----:B------:R-:W-:Y:S01]  /*4fa0*/  ISETP.GE.U32.AND P3, PT, R187, 0x1000000, PT ;  /* 0x01000000bb00780c */ /* 0x000fe20003f66070 */
[-C--:B------:R-:W-:Y:S01]  /*4fb0*/  @P0 FMUL.FTZ R92, R94, R93.reuse ;  /* 0x0000005d5e5c0220 */ /* 0x080fe20000410000 */
[----:B------:R-:W-:Y:S01]  /*4fc0*/  FMUL.FTZ R94, R0, UR7 ;  /* 0x00000007005e7c20 */ /* 0x000fe20008410000 */
[----:B------:R-:W-:Y:S01]  /*4fd0*/  FMUL.FTZ R0, R56, R93 ;  /* 0x0000005d38007220 */ /* 0x000fe20000410000 */
[----:B------:R-:W-:Y:S01]  /*4fe0*/  MOV R93, RZ ;  /* 0x000000ff005d7202 */ /* 0x000fe20000000f00 */
[----:B------:R-:W-:Y:S01]  /*4ff0*/  FFMA.FTZ R56, R157, UR10, R62 ;  /* 0x0000000a9d387c23 */ /* 0x000fe2000801003e */
[----:B------:R-:W-:Y:S01]  /*5000*/  FMUL.FTZ R94, R94, UR4 ;  /* 0x000000045e5e7c20 */ /* 0x000fe20008410000 */
[----:B------:R-:W-:Y:S01]  /*5010*/  @P2 HADD2.F32 R96, -RZ, R51.H0_H0 ;  /* 0x20000033ff602230 */ /* 0x000fe20000004100 */
[----:B------:R-:W-:Y:S01]  /*5020*/  FSEL R0, R0, RZ, P0 ;  /* 0x000000ff00007208 */ /* 0x000fe20000000000 */
[----:B------:R-:W-:Y:S01]  /*5030*/  FMUL.FTZ R56, R56, UR7 ;  /* 0x0000000738387c20 */ /* 0x000fe20008410000 */
[-C--:B------:R-:W-:Y:S01]  /*5040*/  @P1 FMUL.FTZ R93, R95, R94.reuse ;  /* 0x0000005e5f5d1220 */ /* 0x080fe20000410000 */
[----:B------:R-:W-:Y:S01]  /*5050*/  FFMA.FTZ R95, R154, UR10, R63 ;  /* 0x0000000a9a5f7c23 */ /* 0x000fe2000801003f */
[----:B------:R-:W-:Y:S01]  /*5060*/  FMUL.FTZ R57, R57, R94 ;  /* 0x0000005e39397220 */ /* 0x000fe20000410000 */
[----:B------:R-:W-:Y:S01]  /*5070*/  FMUL.FTZ R99, R56, UR4 ;  /* 0x0000000438637c20 */ /* 0x000fe20008410000 */
[----:B------:R-:W-:-:S02]  /*5080*/  HFMA2 R94, -RZ, RZ, 0, 0 ;  /* 0x00000000ff5e7431 */ /* 0x000fc400000001ff */
[----:B------:R-:W-:Y:S01]  /*5090*/  FMUL.FTZ R95, R95, UR7 ;  /* 0x000000075f5f7c20 */ /* 0x000fe20008410000 */
[----:B------:R-:W-:-:S03]  /*50a0*/  FMUL.FTZ R58, R58, R99 ;  /* 0x000000633a3a7220 */ /* 0x000fc60000410000 */
[----:B------:R-:W-:Y:S01]  /*50b0*/  FMUL.FTZ R56, R95, UR4 ;  /* 0x000000045f387c20 */ /* 0x000fe20008410000 */
[----:B------:R-:W-:Y:S01]  /*50c0*/  @P2 FMUL.FTZ R94, R96, R99 ;  /* 0x00000063605e2220 */ /* 0x000fe20000410000 */
[----:B------:R-:W-:Y:S02]  /*50d0*/  MOV R95, RZ ;  /* 0x000000ff005f7202 */ /* 0x000fe40000000f00 */
[----:B------:R-:W-:Y:S01]  /*50e0*/  FMUL.FTZ R59, R59, R56 ;  /* 0x000000383b3b7220 */ /* 0x000fe20000410000 */
[----:B------:R-:W-:Y:S02]  /*50f0*/  FSEL R96, R57, RZ, P1 ;  /* 0x000000ff39607208 */ /* 0x000fe40000800000 */
[----:B------:R-:W-:Y:S02]  /*5100*/  FSEL R98, R58, RZ, P2 ;  /* 0x000000ff3a627208 */ /* 0x000fe40001000000 */
[----:B------:R-:W-:Y:S01]  /*5110*/  FSEL R99, R59, RZ, P3 ;  /* 0x000000ff3b637208 */ /* 0x000fe20001800000 */
[----:B------:R-:W-:Y:S06]  /*5120*/  @!P3 BRA `(.L_x_12716) ;  /* 0x0000000000b8b947 */ /* 0x000fec0003800000 */
[----:B------:R-:W-:-:S05]  /*5130*/  HADD2.F32 R95, -RZ, R194.H0_H0 ;  /* 0x200000c2ff5f7230 */ /* 0x000fca0000004100 */
[----:B------:R-:W-:Y:S01]  /*5140*/  FMUL.FTZ R95, R95, R56 ;  /* 0x000000385f5f7220 */ /* 0x000fe20000410000 */
[----:B------:R-:W-:Y:S06]  /*5150*/  BRA `(.L_x_12716) ;  /* 0x0000000000ac7947 */ /* 0x000fec0003800000 */
.L_x_12715:
[--C-:B------:R-:W-:Y:S01]  /*5160*/  FFMA.FTZ R0, R0, UR5, R97.reuse ;  /* 0x0000000500007c23 */ /* 0x100fe20008010061 */
[--C-:B------:R-:W-:Y:S01]  /*5170*/  FFMA.FTZ R148, R148, UR5, R97.reuse ;  /* 0x0000000594947c23 */ /* 0x100fe20008010061 */
[----:B-----5:R-:W-:Y:S01]  /*5180*/  LOP3.LUT P0, RZ, R187, 0xff, RZ, 0xc0, !PT ;  /* 0x000000ffbbff7812 */ /* 0x020fe2000780c0ff */
[--C-:B------:R-:W-:Y:S01]  /*5190*/  FFMA.FTZ R150, R150, UR5, R97.reuse ;  /* 0x0000000596967c23 */ /* 0x100fe20008010061 */
[----:B------:R-:W-:Y:S01]  /*51a0*/  FADD.FTZ R149, R149, -R0 ;  /* 0x8000000095957221 */ /* 0x000fe20000010000 */
[----:B------:R-:W-:Y:S01]  /*51b0*/  FADD.FTZ R148, R153, -R148 ;  /* 0x8000009499947221 */ /* 0x000fe20000010000 */
[----:B------:R-:W-:Y:S01]  /*51c0*/  FFMA.FTZ R154, R154, UR5, R97 ;  /* 0x000000059a9a7c23 */ /* 0x000fe20008010061 */
[----:B------:R-:W-:Y:S01]  /*51d0*/  FADD.FTZ R157, R157, -R150 ;  /* 0x800000969d9d7221 */ /* 0x000fe20000010000 */
[----:B------:R-:W-:Y:S01]  /*51e0*/  FFMA.FTZ R88, R149, UR10, R60 ;  /* 0x0000000a95587c23 */ /* 0x000fe2000801003c */
[----:B------:R-:W-:Y:S01]  /*51f0*/  FFMA.FTZ R89, R148, UR10, R61 ;  /* 0x0000000a94597c23 */ /* 0x000fe2000801003d */
[----:B------:R-:W-:Y:S01]  /*5200*/  UMOV UR4, UR9 ;  /* 0x0000000900047c82 */ /* 0x000fe20008000000 */
[----:B------:R-:W-:Y:S01]  /*5210*/  LOP3.LUT P1, RZ, R187, 0xff00, RZ, 0xc0, !PT ;  /* 0x0000ff00bbff7812 */ /* 0x000fe2000782c0ff */
[----:B------:R-:W-:Y:S01]  /*5220*/  FMUL.FTZ R0, R88, UR7 ;  /* 0x0000000758007c20 */ /* 0x000fe20008410000 */
[----:B------:R-:W-:Y:S01]  /*5230*/  FMUL.FTZ R90, R89, UR7 ;  /* 0x00000007595a7c20 */ /* 0x000fe20008410000 */
[----:B------:R-:W-:Y:S01]  /*5240*/  FADD.FTZ R154, R161, -R154 ;  /* 0x8000009aa19a7221 */ /* 0x000fe20000010000 */
[----:B------:R-:W-:-:S02]  /*5250*/  @P0 HADD2.F32 R96, -RZ, R50.H0_H0 ;  /* 0x20000032ff600230 */ /* 0x000fc40000004100 */
[----:B------:R-:W-:Y:S01]  /*5260*/  FMUL.FTZ R91, R0, UR4 ;  /* 0x00000004005b7c20 */ /* 0x000fe20008410000 */
[----:B------:R-:W-:Y:S01]  /*5270*/  FMUL.FTZ R94, R90, UR4 ;  /* 0x000000045a5e7c20 */ /* 0x000fe20008410000 */
[----:B------:R-:W-:Y:S01]  /*5280*/  FFMA.FTZ R90, R157, UR10, R62 ;  /* 0x0000000a9d5a7c23 */ /* 0x000fe2000801003e */
[----:B------:R-:W-:Y:S02]  /*5290*/  CS2R R92, SRZ ;  /* 0x00000000005c7805 */ /* 0x000fe4000001ff00 */
[C---:B------:R-:W-:Y:S01]  /*52a0*/  LOP3.LUT P2, RZ, R187.reuse, 0xff0000, RZ, 0xc0, !PT ;  /* 0x00ff0000bbff7812 */ /* 0x040fe2000784c0ff */
[-C--:B------:R-:W-:Y:S01]  /*52b0*/  FMUL.FTZ R0, R56, R91.reuse ;  /* 0x0000005b38007220 */ /* 0x080fe20000410000 */
[----:B------:R-:W-:Y:S01]  /*52c0*/  ISETP.GE.U32.AND P3, PT, R187, 0x1000000, PT ;  /* 0x01000000bb00780c */ /* 0x000fe20003f66070 */
[----:B------:R-:W-:Y:S01]  /*52d0*/  @P0 FMUL.FTZ R92, R96, R91 ;  /* 0x0000005b605c0220 */ /* 0x000fe20000410000 */
[----:B------:R-:W-:Y:S01]  /*52e0*/  FMUL.FTZ R56, R90, UR7 ;  /* 0x000000075a387c20 */ /* 0x000fe20008410000 */
[----:B------:R-:W-:Y:S01]  /*52f0*/  FFMA.FTZ R91, R154, UR10, R63 ;  /* 0x0000000a9a5b7c23 */ /* 0x000fe2000801003f */
[----:B------:R-:W-:-:S02]  /*5300*/  @P1 HADD2.F32 R95, -RZ, R193.H1_H1 ;  /* 0x300000c1ff5f1230 */ /* 0x000fc40000004100 */
[-C--:B------:R-:W-:Y:S01]  /*5310*/  FMUL.FTZ R57, R57, R94.reuse ;  /* 0x0000005e39397220 */ /* 0x080fe20000410000 */
[----:B------:R-:W-:Y:S01]  /*5320*/  FMUL.FTZ R99, R56, UR4 ;  /* 0x0000000438637c20 */ /* 0x000fe20008410000 */
[----:B------:R-:W-:Y:S01]  /*5330*/  FMUL.FTZ R56, R91, UR7 ;  /* 0x000000075b387c20 */ /* 0x000fe20008410000 */
[----:B------:R-:W-:Y:S01]  /*5340*/  FSEL R0, R0, RZ, P0 ;  /* 0x000000ff00007208 */ /* 0x000fe20000000000 */
[----:B------:R-:W-:Y:S01]  /*5350*/  @P1 FMUL.FTZ R93, R95, R94 ;  /* 0x0000005e5f5d1220 */ /* 0x000fe20000410000 */
[-C--:B------:R-:W-:Y:S01]  /*5360*/  FMUL.FTZ R58, R58, R99.reuse ;  /* 0x000000633a3a7220 */ /* 0x080fe20000410000 */
[----:B------:R-:W-:Y:S01]  /*5370*/  FMUL.FTZ R56, R56, UR4 ;  /* 0x0000000438387c20 */ /* 0x000fe20008410000 */
[----:B------:R-:W-:Y:S01]  /*5380*/  @P2 HADD2.F32 R96, -RZ, R51.H0_H0 ;  /* 0x20000033ff602230 */ /* 0x000fe20000004100 */
[----:B------:R-:W-:Y:S01]  /*5390*/  CS2R R94, SRZ ;  /* 0x00000000005e7805 */ /* 0x000fe2000001ff00 */
[----:B------:R-:W-:Y:S02]  /*53a0*/  @P3 HADD2.F32 R101, -RZ, R194.H0_H0 ;  /* 0x200000c2ff653230 */ /* 0x000fe40000004100 */
[-C--:B------:R-:W-:Y:S01]  /*53b0*/  FMUL.FTZ R59, R59, R56.reuse ;  /* 0x000000383b3b7220 */ /* 0x080fe20000410000 */
[----:B------:R-:W-:Y:S01]  /*53c0*/  FSEL R98, R58, RZ, P2 ;  /* 0x000000ff3a627208 */ /* 0x000fe20001000000 */
[----:B------:R-:W-:Y:S01]  /*53d0*/  @P2 FMUL.FTZ R94, R96, R99 ;  /* 0x00000063605e2220 */ /* 0x000fe20000410000 */
[----:B------:R-:W-:Y:S01]  /*53e0*/  FSEL R96, R57, RZ, P1 ;  /* 0x000000ff39607208 */ /* 0x000fe20000800000 */
[----:B------:R-:W-:Y:S01]  /*53f0*/  @P3 FMUL.FTZ R95, R101, R56 ;  /* 0x00000038655f3220 */ /* 0x000fe20000410000 */
[----:B------:R-:W-:-:S07]  /*5400*/  FSEL R99, R59, RZ, P3 ;  /* 0x000000ff3b637208 */ /* 0x000fce0001800000 */
.L_x_12716:
[----:B------:R-:W-:Y:S05]  /*5410*/  BSYNC.RECONVERGENT B0 ;  /* 0x0000000000007941 */ /* 0x000fea0003800200 */
.L_x_12714:
[----:B------:R-:W-:Y:S01]  /*5420*/  ISETP.NE.U32.AND P0, PT, RZ, UR26, PT ;  /* 0x0000001aff007c0c */ /* 0x000fe2000bf05070 */
[----:B------:R-:W0:Y:S03]  /*5430*/  LDC.64 R148, c[0x0][0x468] ;  /* 0x00011a00ff947b82 */ /* 0x000e260000000a00 */
[----:B------:R-:W-:-:S13]  /*5440*/  ISETP.NE.AND.EX P0, PT, RZ, UR27, PT, P0 ;  /* 0x0000001bff007c0c */ /* 0x000fda000bf05300 */
[----:B------:R-:W1:Y:S02]  /*5450*/  @P0 LDC.64 R56, c[0x0][0x478] ;  /* 0x00011e00ff380b82 */ /* 0x000e640000000a00 */
[----:B-1----:R-:W-:-:S05]  /*5460*/  @P0 IMAD.WIDE.U32 R56, R35, 0x10, R56 ;  /* 0x0000001023380825 */ /* 0x002fca00078e0038 */
[----:B------:R0:W-:Y:S02]  /*5470*/  @P0 STG.E.128 desc[UR18][R56.64], R88 ;  /* 0x0000005838000986 */ /* 0x0001e4000c101d12 */
[----:B0-----:R-:W-:-:S05]  /*5480*/  IMAD.WIDE.U32 R56, R35, 0x10, R148 ;  /* 0x0000001023387825 */ /* 0x001fca00078e0094 */
        /* <DEDUP_REMOVED lines=12> */
[----:B------:R-:W-:Y:S01]  /*5550*/  CS2R R92, SRZ ;  /* 0x00000000005c7805 */ /* 0x000fe2000001ff00 */
[----:B------:R-:W-:Y:S01]  /*5560*/  FFMA.FTZ R88, R143, UR10, R64 ;  /* 0x0000000a8f587c23 */ /* 0x000fe20008010040 */
[----:B------:R-:W-:Y:S01]  /*5570*/  FADD.FTZ R145, R145, -R144 ;  /* 0x8000009091917221 */ /* 0x000fe20000010000 */
[----:B------:R-:W-:Y:S01]  /*5580*/  FADD.FTZ R146, R147, -R146 ;  /* 0x8000009293927221 */ /* 0x000fe20000010000 */
[----:B------:R-:W-:Y:S01]  /*5590*/  LOP3.LUT P2, RZ, R182, 0xff00, RZ, 0xc0, !PT ;  /* 0x0000ff00b6ff7812 */ /* 0x000fe2000784c0ff */
[----:B------:R-:W-:Y:S01]  /*55a0*/  FMUL.FTZ R89, R88, UR7 ;  /* 0x0000000758597c20 */ /* 0x000fe20008410000 */
[----:B------:R-:W-:Y:S01]  /*55b0*/  LOP3.LUT P3, RZ, R182, 0xff0000, RZ, 0xc0, !PT ;  /* 0x00ff0000b6ff7812 */ /* 0x000fe2000786c0ff */
[----:B------:R-:W-:-:S02]  /*55c0*/  @P1 HADD2.F32 R90, -RZ, R52.H0_H0 ;  /* 0x20000034ff5a1230 */ /* 0x000fc40000004100 */
[----:B------:R-:W-:Y:S01]  /*55d0*/  FFMA.FTZ R91, R146, UR10, R67 ;  /* 0x0000000a925b7c23 */ /* 0x000fe20008010043 */
[----:B------:R-:W-:Y:S01]  /*55e0*/  FMUL.FTZ R89, R89, UR4 ;  /* 0x0000000459597c20 */ /* 0x000fe20008410000 */
[----:B------:R-:W-:Y:S01]  /*55f0*/  ISETP.GE.U32.AND P4, PT, R182, 0x1000000, PT ;  /* 0x01000000b600780c */ /* 0x000fe20003f86070 */
[----:B------:R-:W-:Y:S02]  /*5600*/  HFMA2 R94, -RZ, RZ, 0, 0 ;  /* 0x00000000ff5e7431 */ /* 0x000fe400000001ff */
[----:B------:R-:W-:Y:S01]  /*5610*/  FMUL.FTZ R101, R91, UR7 ;  /* 0x000000075b657c20 */ /* 0x000fe20008410000 */
[-C--:B-----5:R-:W-:Y:S01]  /*5620*/  FMUL.FTZ R56, R56, R89.reuse ;  /* 0x0000005938387220 */ /* 0x0a0fe20000410000 */
[----:B------:R-:W-:Y:S01]  /*5630*/  @P1 FMUL.FTZ R92, R90, R89 ;  /* 0x000000595a5c1220 */ /* 0x000fe20000410000 */
[----:B------:R-:W-:Y:S01]  /*5640*/  FFMA.FTZ R89, R142, UR10, R65 ;  /* 0x0000000a8e597c23 */ /* 0x000fe20008010041 */
[----:B------:R-:W-:Y:S01]  /*5650*/  FFMA.FTZ R90, R145, UR10, R66 ;  /* 0x0000000a915a7c23 */ /* 0x000fe20008010042 */
        /* <DEDUP_REMOVED lines=8> */
[-C--:B------:R-:W-:Y:S01]  /*56e0*/  FMUL.FTZ R57, R57, R102.reuse ;  /* 0x0000006639397220 */ /* 0x080fe20000410000 */
[-C--:B------:R-:W-:Y:S01]  /*56f0*/  FMUL.FTZ R58, R58, R95.reuse ;  /* 0x0000005f3a3a7220 */ /* 0x080fe20000410000 */
        /* <DEDUP_REMOVED lines=11> */
.L_x_12718:
        /* <DEDUP_REMOVED lines=13> */
[C---:B------:R-:W-:Y:S01]  /*5880*/  LOP3.LUT P3, RZ, R182.reuse, 0xff0000, RZ, 0xc0, !PT ;  /* 0x00ff0000b6ff7812 */ /* 0x040fe2000786c0ff */
[----:B------:R-:W-:Y:S01]  /*5890*/  @P1 HADD2.F32 R100, -RZ, R52.H0_H0 ;  /* 0x20000034ff641230 */ /* 0x000fe20000004100 */
[----:B------:R-:W-:Y:S01]  /*58a0*/  ISETP.GE.U32.AND P4, PT, R182, 0x1000000, PT ;  /* 0x01000000b600780c */ /* 0x000fe20003f86070 */
[----:B------:R-:W-:Y:S01]  /*58b0*/  FMUL.FTZ R95, R93, UR4 ;  /* 0x000000045d5f7c20 */ /* 0x000fe20008410000 */
[----:B------:R-:W-:Y:S01]  /*58c0*/  CS2R R92, SRZ ;  /* 0x00000000005c7805 */ /* 0x000fe2000001ff00 */
[----:B------:R-:W-:Y:S01]  /*58d0*/  FMUL.FTZ R94, R94, UR7 ;  /* 0x000000075e5e7c20 */ /* 0x000fe20008410000 */
[----:B------:R-:W-:Y:S01]  /*58e0*/  FFMA.FTZ R146, R146, UR10, R67 ;  /* 0x0000000a92927c23 */ /* 0x000fe20008010043 */
[----:B------:R-:W-:Y:S01]  /*58f0*/  @P1 FMUL.FTZ R92, R100, R95 ;  /* 0x0000005f645c1220 */ /* 0x000fe20000410000 */
[----:B------:R-:W-:Y:S01]  /*5900*/  FFMA.FTZ R100, R145, UR10, R66 ;  /* 0x0000000a91647c23 */ /* 0x000fe20008010042 */
[----:B------:R-:W-:-:S02]  /*5910*/  @P2 HADD2.F32 R101, -RZ, R192.H1_H1 ;  /* 0x300000c0ff652230 */ /* 0x000fc40000004100 */
[----:B------:R-:W-:Y:S01]  /*5920*/  FMUL.FTZ R94, R94, UR4 ;  /* 0x000000045e5e7c20 */ /* 0x000fe20008410000 */
[----:B------:R-:W-:Y:S01]  /*5930*/  FMUL.FTZ R146, R146, UR7 ;  /* 0x0000000792927c20 */ /* 0x000fe20008410000 */
[----:B------:R-:W-:Y:S01]  /*5940*/  FMUL.FTZ R100, R100, UR7 ;  /* 0x0000000764647c20 */ /* 0x000fe20008410000 */
[----:B------:R-:W-:Y:S02]  /*5950*/  @P3 HADD2.F32 R102, -RZ, R53.H0_H0 ;  /* 0x20000035ff663230 */ /* 0x000fe40000004100 */
[-C--:B------:R-:W-:Y:S01]  /*5960*/  @P2 FMUL.FTZ R93, R101, R94.reuse ;  /* 0x0000005e655d2220 */ /* 0x080fe20000410000 */
[----:B------:R-:W-:Y:S01]  /*5970*/  FMUL.FTZ R146, R146, UR4 ;  /* 0x0000000492927c20 */ /* 0x000fe20008410000 */
[----:B------:R-:W-:Y:S01]  /*5980*/  FMUL.FTZ R101, R100, UR4 ;  /* 0x0000000464657c20 */ /* 0x000fe20008410000 */
[----:B------:R-:W-:Y:S02]  /*5990*/  @P4 HADD2.F32 R103, -RZ, R193.H0_H0 ;  /* 0x200000c1ff674230 */ /* 0x000fe40000004100 */
[----:B-----5:R-:W-:Y:S01]  /*59a0*/  FMUL.FTZ R56, R56, R95 ;  /* 0x0000005f38387220 */ /* 0x020fe20000410000 */
[----:B------:R-:W-:Y:S01]  /*59b0*/  FMUL.FTZ R57, R57, R94 ;  /* 0x0000005e39397220 */ /* 0x000fe20000410000 */
[----:B------:R-:W-:Y:S01]  /*59c0*/  FMUL.FTZ R58, R58, R101 ;  /* 0x000000653a3a7220 */ /* 0x000fe20000410000 */
[----:B------:R-:W-:Y:S01]  /*59d0*/  FMUL.FTZ R59, R59, R146 ;  /* 0x000000923b3b7220 */ /* 0x000fe20000410000 */
[----:B------:R-:W-:-:S02]  /*59e0*/  CS2R R94, SRZ ;  /* 0x00000000005e7805 */ /* 0x000fc4000001ff00 */
[----:B------:R-:W-:Y:S01]  /*59f0*/  FSEL R100, R56, RZ, P1 ;  /* 0x000000ff38647208 */ /* 0x000fe20000800000 */
[----:B------:R-:W-:Y:S01]  /*5a00*/  @P3 FMUL.FTZ R94, R102, R101 ;  /* 0x00000065665e3220 */ /* 0x000fe20000410000 */
[----:B------:R-:W-:Y:S01]  /*5a10*/  @P4 FMUL.FTZ R95, R103, R146 ;  /* 0x00000092675f4220 */ /* 0x000fe20000410000 */
[----:B------:R-:W-:Y:S02]  /*5a20*/  FSEL R101, R57, RZ, P2 ;  /* 0x000000ff39657208 */ /* 0x000fe40001000000 */
[----:B------:R-:W-:Y:S02]  /*5a30*/  FSEL R102, R58, RZ, P3 ;  /* 0x000000ff3a667208 */ /* 0x000fe40001800000 */
[----:B------:R-:W-:-:S07]  /*5a40*/  FSEL R103, R59, RZ, P4 ;  /* 0x000000ff3b677208 */ /* 0x000fce0002000000 */
.L_x_12719:
[----:B------:R-:W-:Y:S05]  /*5a50*/  BSYNC.RECONVERGENT B0 ;  /* 0x0000000000007941 */ /* 0x000fea0003800200 */
.L_x_12717:
[----:B------:R-:W0:Y:S01]  /*5a60*/  @P0 LDC.64 R56, c[0x0][0x478] ;  /* 0x00011e00ff380b82 */ /* 0x000e220000000a00 */
[----:B------:R-:W-:Y:S01]  /*5a70*/  IADD3 R104, PT, PT, R35, 0x200, RZ ;  /* 0x0000020023687810 */ /* 0x000fe20007ffe0ff */
[----:B------:R-:W-:-:S06]  /*5a80*/  IMAD.WIDE.U32 R58, R139, 0x10, R148 ;  /* 0x000000108b3a7825 */ /* 0x000fcc00078e0094 */
[----:B------:R-:W1:Y:S01]  /*5a90*/  LDC.64 R144, c[0x0][0x390] ;  /* 0x0000e400ff907b82 */ /* 0x000e620000000a00 */
[----:B0-----:R-:W-:-:S05]  /*5aa0*/  @P0 IMAD.WIDE.U32 R56, R139, 0x10, R56 ;  /* 0x000000108b380825 */ /* 0x001fca00078e0038 */
[----:B------:R1:W-:Y:S04]  /*5ab0*/  @P0 STG.E.128 desc[UR18][R56.64], R88 ;  /* 0x0000005838000986 */ /* 0x0003e8000c101d12 */
[----:B------:R0:W-:Y:S01]  /*5ac0*/  STG.E.128 desc[UR18][R58.64], R92 ;  /* 0x0000005c3a007986 */ /* 0x0001e2000c101d12 */
[----:B-1----:R-:W-:-:S06]  /*5ad0*/  IMAD.WIDE.U32 R56, R104, 0x10, R144 ;  /* 0x0000001068387825 */ /* 0x002fcc00078e0090 */
        /* <DEDUP_REMOVED lines=15> */
[----:B------:R-:W-:Y:S01]  /*5bd0*/  FFMA.FTZ R90, R91, UR10, R70 ;  /* 0x0000000a5b5a7c23 */ /* 0x000fe20008010046 */
[----:B------:R-:W-:Y:S01]  /*5be0*/  LOP3.LUT P2, RZ, R169, 0xff00, RZ, 0xc0, !PT ;  /* 0x0000ff00a9ff7812 */ /* 0x000fe2000784c0ff */
[----:B------:R-:W-:Y:S01]  /*5bf0*/  FFMA.FTZ R88, R151, UR10, R68 ;  /* 0x0000000a97587c23 */ /* 0x000fe20008010044 */
[C---:B------:R-:W-:Y:S01]  /*5c00*/  LOP3.LUT P3, RZ, R169.reuse, 0xff0000, RZ, 0xc0, !PT ;  /* 0x00ff0000a9ff7812 */ /* 0x040fe2000786c0ff */
[----:B------:R-:W-:Y:S01]  /*5c10*/  FFMA.FTZ R89, R152, UR10, R69 ;  /* 0x0000000a98597c23 */ /* 0x000fe20008010045 */
[----:B------:R-:W-:Y:S01]  /*5c20*/  FFMA.FTZ R91, R160, UR10, R71 ;  /* 0x0000000aa05b7c23 */ /* 0x000fe20008010047 */
        /* <DEDUP_REMOVED lines=30> */
.L_x_12721:
        /* <DEDUP_REMOVED lines=10> */
[C---:B------:R-:W-:Y:S01]  /*5eb0*/  LOP3.LUT P2, RZ, R169.reuse, 0xff00, RZ, 0xc0, !PT ;  /* 0x0000ff00a9ff7812 */ /* 0x040fe2000784c0ff */
[----:B------:R-:W-:Y:S01]  /*5ec0*/  FFMA.FTZ R139, R152, UR10, R69 ;  /* 0x0000000a988b7c23 */ /* 0x000fe20008010045 */
[----:B------:R-:W-:Y:S01]  /*5ed0*/  LOP3.LUT P3, RZ, R169, 0xff0000, RZ, 0xc0, !PT ;  /* 0x00ff0000a9ff7812 */ /* 0x000fe2000786c0ff */
[----:B------:R-:W-:Y:S01]  /*5ee0*/  FFMA.FTZ R140, R141, UR10, R70 ;  /* 0x0000000a8d8c7c23 */ /* 0x000fe20008010046 */
[----:B------:R-:W-:Y:S01]  /*5ef0*/  ISETP.GE.U32.AND P4, PT, R169, 0x1000000, PT ;  /* 0x01000000a900780c */ /* 0x000fe20003f86070 */
[----:B------:R-:W-:Y:S01]  /*5f00*/  FFMA.FTZ R160, R160, UR10, R71 ;  /* 0x0000000aa0a07c23 */ /* 0x000fe20008010047 */
        /* <DEDUP_REMOVED lines=26> */
.L_x_12722:
[----:B------:R-:W-:Y:S05]  /*60b0*/  BSYNC.RECONVERGENT B0 ;  /* 0x0000000000007941 */ /* 0x000fea0003800200 */
.L_x_12720:
[----:B------:R-:W0:Y:S01]  /*60c0*/  @P0 LDC.64 R56, c[0x0][0x478] ;  /* 0x00011e00ff380b82 */ /* 0x000e220000000a00 */
[----:B------:R-:W-:Y:S01]  /*60d0*/  IADD3 R138, PT, PT, R35, 0x300, RZ ;  /* 0x00000300238a7810 */ /* 0x000fe20007ffe0ff */
[----:B------:R-:W-:Y:S01]  /*60e0*/  IMAD.WIDE.U32 R58, R104, 0x10, R148 ;  /* 0x00000010683a7825 */ /* 0x000fe200078e0094 */
[----:B------:R-:W-:Y:S01]  /*60f0*/  SHF.R.U64 R140, R54, 0x10, R55 ;  /* 0x00000010368c7819 */ /* 0x000fe20000001237 */
[----:B------:R-:W-:Y:S02]  /*6100*/  BSSY.RECONVERGENT B0, `(.L_x_12723) ;  /* 0x000005f000007945 */ /* 0x000fe40003800200 */
[----:B0-----:R-:W-:-:S04]  /*6110*/  @P0 IMAD.WIDE.U32 R56, R104, 0x10, R56 ;  /* 0x0000001068380825 */ /* 0x001fc800078e0038 */
[----:B------:R-:W-:Y:S01]  /*6120*/  IMAD.WIDE.U32 R104, R138, 0x10, R144 ;  /* 0x000000108a687825 */ /* 0x000fe200078e0090 */
[----:B------:R-:W-:Y:S04]  /*6130*/  @P0 STG.E.128 desc[UR18][R56.64], R88 ;  /* 0x0000005838000986 */ /* 0x000fe8000c101d12 */
[----:B------:R0:W-:Y:S04]  /*6140*/  STG.E.128 desc[UR18][R58.64], R92 ;  /* 0x0000005c3a007986 */ /* 0x0001e8000c101d12 */
[----:B0-----:R0:W5:Y:S02]  /*6150*/  LDG.E.128 R56, desc[UR18][R104.64] ;  /* 0x0000001268387981 */ /* 0x001164000c1e1d00 */
[----:B0-----:R-:W-:Y:S01]  /*6160*/  PRMT R105, R140, 0x7610, R105 ;  /* 0x000076108c697816 */ /* 0x001fe20000000069 */
[----:B------:R-:W-:Y:S06]  /*6170*/  @!P0 BRA `(.L_x_12724) ;  /* 0x0000000000b48947 */ /* 0x000fec0003800000 */
[----:B------:R-:W-:Y:S01]  /*6180*/  LOP3.LUT P2, RZ, R168, 0xff00, RZ, 0xc0, !PT ;  /* 0x0000ff00a8ff7812 */ /* 0x000fe2000784c0ff */
        /* <DEDUP_REMOVED lines=12> */
[----:B------:R-:W-:Y:S01]  /*6250*/  FFMA.FTZ R88, R127, UR10, R72 ;  /* 0x0000000a7f587c23 */ /* 0x000fe20008010048 */
[----:B------:R-:W-:Y:S01]  /*6260*/  FFMA.FTZ R91, R104, UR10, R75 ;  /* 0x0000000a685b7c23 */ /* 0x000fe2000801004b */
[----:B------:R-:W-:Y:S01]  /*6270*/  ISETP.GE.U32.AND P4, PT, R168, 0x1000000, PT ;  /* 0x01000000a800780c */ /* 0x000fe20003f86070 */
[----:B------:R-:W-:-:S02]  /*6280*/  @P2 HADD2.F32 R129, -RZ, R105.H0_H0 ;  /* 0x20000069ff812230 */ /* 0x000fc40000004100 */
        /* <DEDUP_REMOVED lines=8> */
[----:B------:R-:W-:Y:S02]  /*6310*/  HFMA2 R94, -RZ, RZ, 0, 0 ;  /* 0x00000000ff5e7431 */ /* 0x000fe400000001ff */
[----:B------:R-:W-:-:S02]  /*6320*/  @P1 HADD2.F32 R128, -RZ, R54.H0_H0 ;  /* 0x20000036ff801230 */ /* 0x000fc40000004100 */
[----:B-----5:R-:W-:Y:S01]  /*6330*/  FMUL.FTZ R56, R56, R95 ;  /* 0x0000005f38387220 */ /* 0x020fe20000410000 */
[----:B------:R-:W-:Y:S02]  /*6340*/  @P3 HADD2.F32 R130, -RZ, R55.H0_H0 ;  /* 0x20000037ff823230 */ /* 0x000fe40000004100 */
[----:B------:R-:W-:Y:S01]  /*6350*/  FMUL.FTZ R57, R57, R104 ;  /* 0x0000006839397220 */ /* 0x000fe20000410000 */
[-C--:B------:R-:W-:Y:S01]  /*6360*/  FMUL.FTZ R58, R58, R105.reuse ;  /* 0x000000693a3a7220 */ /* 0x080fe20000410000 */
        /* <DEDUP_REMOVED lines=14> */
.L_x_12724:
        /* <DEDUP_REMOVED lines=10> */
[----:B------:R-:W-:Y:S01]  /*64f0*/  FFMA.FTZ R104, R127, UR10, R72 ;  /* 0x0000000a7f687c23 */ /* 0x000fe20008010048 */
[C---:B------:R-:W-:Y:S01]  /*6500*/  LOP3.LUT P3, RZ, R168.reuse, 0xff0000, RZ, 0xc0, !PT ;  /* 0x00ff0000a8ff7812 */ /* 0x040fe2000786c0ff */
[----:B------:R-:W-:Y:S01]  /*6510*/  FFMA.FTZ R127, R129, UR10, R74 ;  /* 0x0000000a817f7c23 */ /* 0x000fe2000801004a */
[----:B------:R-:W-:Y:S01]  /*6520*/  ISETP.GE.U32.AND P4, PT, R168, 0x1000000, PT ;  /* 0x01000000a800780c */ /* 0x000fe20003f86070 */
[----:B------:R-:W-:-:S02]  /*6530*/  @P2 HADD2.F32 R131, -RZ, R105.H0_H0 ;  /* 0x20000069ff832230 */ /* 0x000fc40000004100 */
[----:B------:R-:W-:Y:S01]  /*6540*/  FFMA.FTZ R105, R132, UR10, R73 ;  /* 0x0000000a84697c23 */ /* 0x000fe20008010049 */
        /* <DEDUP_REMOVED lines=15> */
[----:B------:R-:W-:Y:S01]  /*6640*/  FMUL.FTZ R59, R59, R134 ;  /* 0x000000863b3b7220 */ /* 0x000fe20000410000 */
[----:B------:R-:W-:Y:S02]  /*6650*/  CS2R R92, SRZ ;  /* 0x00000000005c7805 */ /* 0x000fe4000001ff00 */
[----:B------:R-:W-:Y:S01]  /*6660*/  CS2R R94, SRZ ;  /* 0x00000000005e7805 */ /* 0x000fe2000001ff00 */
[----:B------:R-:W-:Y:S01]  /*6670*/  @P1 FMUL.FTZ R92, R128, R129 ;  /* 0x00000081805c1220 */ /* 0x000fe20000410000 */
[----:B------:R-:W-:Y:S01]  /*6680*/  @P3 FMUL.FTZ R94, R130, R127 ;  /* 0x0000007f825e3220 */ /* 0x000fe20000410000 */
[----:B------:R-:W-:Y:S01]  /*6690*/  @P2 FMUL.FTZ R93, R131, R104 ;  /* 0x00000068835d2220 */ /* 0x000fe20000410000 */
[----:B------:R-:W-:Y:S01]  /*66a0*/  @P4 FMUL.FTZ R95, R133, R134 ;  /* 0x00000086855f4220 */ /* 0x000fe20000410000 */
[----:B------:R-:W-:-:S02]  /*66b0*/  FSEL R127, R56, RZ, P1 ;  /* 0x000000ff387f7208 */ /* 0x000fc40000800000 */
[----:B------:R-:W-:Y:S02]  /*66c0*/  FSEL R128, R57, RZ, P2 ;  /* 0x000000ff39807208 */ /* 0x000fe40001000000 */
[----:B------:R-:W-:Y:S02]  /*66d0*/  FSEL R129, R58, RZ, P3 ;  /* 0x000000ff3a817208 */ /* 0x000fe40001800000 */
[----:B------:R-:W-:-:S07]  /*66e0*/  FSEL R130, R59, RZ, P4 ;  /* 0x000000ff3b827208 */ /* 0x000fce0002000000 */
.L_x_12725:
[----:B------:R-:W-:Y:S05]  /*66f0*/  BSYNC.RECONVERGENT B0 ;  /* 0x0000000000007941 */ /* 0x000fea0003800200 */
.L_x_12723:
        /* <DEDUP_REMOVED lines=17> */
[----:B0-----:R-:W-:Y:S01]  /*6810*/  FADD.FTZ R104, R121, -R92 ;  /* 0x8000005c79687221 */ /* 0x001fe20000010000 */
[----:B------:R-:W-:Y:S01]  /*6820*/  FFMA.FTZ R88, R89, UR10, R76 ;  /* 0x0000000a59587c23 */ /* 0x000fe2000801004c */
[----:B------:R-:W-:Y:S01]  /*6830*/  LOP3.LUT P1, RZ, R126, 0xff, RZ, 0xc0, !PT ;  /* 0x000000ff7eff7812 */ /* 0x000fe2000782c0ff */
[----:B------:R-:W-:Y:S01]  /*6840*/  FFMA.FTZ R89, R90, UR10, R77 ;  /* 0x0000000a5a597c23 */ /* 0x000fe2000801004d */
[C---:B------:R-:W-:Y:S01]  /*6850*/  LOP3.LUT P2, RZ, R126.reuse, 0xff00, RZ, 0xc0, !PT ;  /* 0x0000ff007eff7812 */ /* 0x040fe2000784c0ff */
[----:B------:R-:W-:Y:S01]  /*6860*/  FFMA.FTZ R90, R91, UR10, R78 ;  /* 0x0000000a5b5a7c23 */ /* 0x000fe2000801004e */
[----:B------:R-:W-:Y:S01]  /*6870*/  LOP3.LUT P3, RZ, R126, 0xff0000, RZ, 0xc0, !PT ;  /* 0x00ff00007eff7812 */ /* 0x000fe2000786c0ff */
        /* <DEDUP_REMOVED lines=28> */
[----:B------:R-:W-:-:S05]  /*6a40*/  HADD2.F32 R95, -RZ, R191.H1_H1 ;  /* 0x300000bfff5f7230 */ /* 0x000fca0000004100 */
[----:B------:R-:W-:Y:S01]  /*6a50*/  FMUL.FTZ R95, R95, R122 ;  /* 0x0000007a5f5f7220 */ /* 0x000fe20000410000 */
[----:B------:R-:W-:Y:S06]  /*6a60*/  BRA `(.L_x_12728) ;  /* 0x0000000000a87947 */ /* 0x000fec0003800000 */
.L_x_12727:
[--C-:B------:R-:W-:Y:S01]  /*6a70*/  FFMA.FTZ R93, R122, UR5, R97.reuse ;  /* 0x000000057a5d7c23 */ /* 0x100fe20008010061 */
[--C-:B------:R-:W-:Y:S01]  /*6a80*/  FFMA.FTZ R92, R123, UR5, R97.reuse ;  /* 0x000000057b5c7c23 */ /* 0x100fe20008010061 */
[--C-:B------:R-:W-:Y:S01]  /*6a90*/  FFMA.FTZ R95, R124, UR5, R97.reuse ;  /* 0x000000057c5f7c23 */ /* 0x100fe20008010061 */
[----:B------:R-:W-:Y:S01]  /*6aa0*/  FFMA.FTZ R94, R125, UR5, R97 ;  /* 0x000000057d5e7c23 */ /* 0x000fe20008010061 */
[----:B0-----:R-:W-:Y:S01]  /*6ab0*/  FADD.FTZ R105, R118, -R93 ;  /* 0x8000005d76697221 */ /* 0x001fe20000010000 */
[----:B------:R-:W-:Y:S01]  /*6ac0*/  FADD.FTZ R118, R119, -R92 ;  /* 0x8000005c77767221 */ /* 0x000fe20000010000 */
[----:B------:R-:W-:Y:S01]  /*6ad0*/  FADD.FTZ R119, R120, -R95 ;  /* 0x8000005f78777221 */ /* 0x000fe20000010000 */
[----:B------:R-:W-:Y:S01]  /*6ae0*/  FADD.FTZ R124, R121, -R94 ;  /* 0x8000005e797c7221 */ /* 0x000fe20000010000 */
[C---:B------:R-:W-:Y:S01]  /*6af0*/  LOP3.LUT P1, RZ, R126.reuse, 0xff, RZ, 0xc0, !PT ;  /* 0x000000ff7eff7812 */ /* 0x040fe2000782c0ff */
[----:B------:R-:W-:Y:S01]  /*6b00*/  FFMA.FTZ R104, R105, UR10, R76 ;  /* 0x0000000a69687c23 */ /* 0x000fe2000801004c */
[----:B------:R-:W-:Y:S01]  /*6b10*/  LOP3.LUT P2, RZ, R126, 0xff00, RZ, 0xc0, !PT ;  /* 0x0000ff007eff7812 */ /* 0x000fe2000784c0ff */
[----:B------:R-:W-:Y:S01]  /*6b20*/  FFMA.FTZ R105, R118, UR10, R77 ;  /* 0x0000000a76697c23 */ /* 0x000fe2000801004d */
[C---:B------:R-:W-:Y:S01]  /*6b30*/  LOP3.LUT P3, RZ, R126.reuse, 0xff0000, RZ, 0xc0, !PT ;  /* 0x00ff00007eff7812 */ /* 0x040fe2000786c0ff */
        /* <DEDUP_REMOVED lines=17> */
[----:B------:R-:W-:Y:S02]  /*6c50*/  @P4 HADD2.F32 R123, -RZ, R191.H1_H1 ;  /* 0x300000bfff7b4230 */ /* 0x000fe40000004100 */
        /* <DEDUP_REMOVED lines=11> */
.L_x_12728:
[----:B------:R-:W-:Y:S05]  /*6d10*/  BSYNC.RECONVERGENT B0 ;  /* 0x0000000000007941 */ /* 0x000fea0003800200 */
.L_x_12726:
        /* <DEDUP_REMOVED lines=20> */
[----:B------:R-:W-:Y:S01]  /*6e60*/  LOP3.LUT P2, RZ, R47, 0xff00, RZ, 0xc0, !PT ;  /* 0x0000ff002fff7812 */ /* 0x000fe2000784c0ff */
[----:B------:R-:W-:Y:S01]  /*6e70*/  FFMA.FTZ R88, R41, UR10, R80 ;  /* 0x0000000a29587c23 */ /* 0x000fe20008010050 */
[----:B------:R-:W-:Y:S01]  /*6e80*/  LOP3.LUT P3, RZ, R47, 0xff0000, RZ, 0xc0, !PT ;  /* 0x00ff00002fff7812 */ /* 0x000fe2000786c0ff */
        /* <DEDUP_REMOVED lines=32> */
.L_x_12730:
        /* <DEDUP_REMOVED lines=10> */
[----:B------:R-:W-:Y:S01]  /*7130*/  ISETP.GE.U32.AND P4, PT, R47, 0x1000000, PT ;  /* 0x010000002f00780c */ /* 0x000fe20003f86070 */
[----:B------:R-:W-:Y:S01]  /*7140*/  FFMA.FTZ R41, R41, UR10, R80 ;  /* 0x0000000a29297c23 */ /* 0x000fe20008010050 */
[----:B------:R-:W-:Y:S01]  /*7150*/  LOP3.LUT P2, RZ, R47, 0xff00, RZ, 0xc0, !PT ;  /* 0x0000ff002fff7812 */ /* 0x000fe2000784c0ff */
[----:B------:R-:W-:Y:S01]  /*7160*/  FFMA.FTZ R45, R45, UR10, R82 ;  /* 0x0000000a2d2d7c23 */ /* 0x000fe20008010052 */
[----:B------:R-:W-:Y:S01]  /*7170*/  LOP3.LUT P3, RZ, R47, 0xff0000, RZ, 0xc0, !PT ;  /* 0x00ff00002fff7812 */ /* 0x000fe2000786c0ff */
        /* <DEDUP_REMOVED lines=27> */
.L_x_12731:
[----:B------:R-:W-:Y:S05]  /*7330*/  BSYNC.RECONVERGENT B0 ;  /* 0x0000000000007941 */ /* 0x000fea0003800200 */
.L_x_12729:
        /* <DEDUP_REMOVED lines=39> */
[----:B0-----:R-:W-:Y:S02]  /*75b0*/  @P3 HADD2.F32 R92, -RZ, R137.H0_H0 ;  /* 0x20000089ff5c3230 */ /* 0x001fe40000004100 */
        /* <DEDUP_REMOVED lines=15> */
.L_x_12733:
        /* <DEDUP_REMOVED lines=26> */
[----:B0-----:R-:W-:Y:S02]  /*7850*/  @P2 HADD2.F32 R93, -RZ, R189.H0_H0 ;  /* 0x200000bdff5d2230 */ /* 0x001fe40000004100 */
        /* <DEDUP_REMOVED lines=15> */
.L_x_12734:
[----:B------:R-:W-:Y:S05]  /*7950*/  BSYNC.RECONVERGENT B0 ;  /* 0x0000000000007941 */ /* 0x000fea0003800200 */
.L_x_12732:
[----:B------:R-:W0:Y:S01]  /*7960*/  @P0 LDC.64 R36, c[0x0][0x478] ;  /* 0x00011e00ff240b82 */ /* 0x000e220000000a00 */
[----:B------:R-:W-:-:S04]  /*7970*/  IMAD.WIDE.U32 R38, R35, 0x10, R148 ;  /* 0x0000001023267825 */ /* 0x000fc800078e0094 */
[----:B0-----:R-:W-:-:S05]  /*7980*/  @P0 IMAD.WIDE.U32 R36, R35, 0x10, R36 ;  /* 0x0000001023240825 */ /* 0x001fca00078e0024 */
[----:B------:R2:W-:Y:S04]  /*7990*/  @P0 STG.E.128 desc[UR18][R36.64], R88 ;  /* 0x0000005824000986 */ /* 0x0005e8000c101d12 */
[----:B------:R2:W-:Y:S02]  /*79a0*/  STG.E.128 desc[UR18][R38.64], R40 ;  /* 0x0000002826007986 */ /* 0x0005e4000c101d12 */
.L_x_12713:
        /* <DEDUP_REMOVED lines=42> */
[----:B-12---:R-:W-:Y:S02]  /*7c50*/  MOV R36, R186 ;  /* 0x000000ba00247202 */ /* 0x006fe40000000f00 */
        /* <DEDUP_REMOVED lines=69> */
.L_x_12690:
        /* <DEDUP_REMOVED lines=32> */
.L_x_12736:
        /* <DEDUP_REMOVED lines=13> */
.L_x_14461:


//--------------------- .text._ZN10layer_norm22ln_bwd_finalize_kernelINS_22Kernel_traits_finalizeILj7168E6__halfffffjLb1ELj1024ELj4ENS_18Kernel_traits_baseILj7168ES2_ffffjLj1024EEEEELb1ELb0EEEvNS_9BwdParamsE --------------------------
	.section	.text._ZN10layer_norm22ln_bwd_finalize_kernelINS_22Kernel_traits_finalizeILj7168E6__halfffffjLb1ELj1024ELj4ENS_18Kernel_traits_baseILj7168ES2_ffffjLj1024EEEEELb1ELb0EEEvNS_9BwdParamsE,"ax",@progbits
	.align	128
        .global         _ZN10layer_norm22ln_bwd_finalize_kernelINS_22Kernel_traits_finalizeILj7168E6__halfffffjLb1ELj1024ELj4ENS_18Kernel_traits_baseILj7168ES2_ffffjLj1024EEEEELb1ELb0EEEvNS_9BwdParamsE
        .type           _ZN10layer_norm22ln_bwd_finalize_kernelINS_22Kernel_traits_finalizeILj7168E6__halfffffjLb1ELj1024ELj4ENS_18Kernel_traits_baseILj7168ES2_ffffjLj1024EEEEELb1ELb0EEEvNS_9BwdParamsE,@function
        .size           _ZN10layer_norm22ln_bwd_finalize_kernelINS_22Kernel_traits_finalizeILj7168E6__halfffffjLb1ELj1024ELj4ENS_18Kernel_traits_baseILj7168ES2_ffffjLj1024EEEEELb1ELb0EEEvNS_9BwdParamsE,(.L_x_14462 - _ZN10layer_norm22ln_bwd_finalize_kernelINS_22Kernel_traits_finalizeILj7168E6__halfffffjLb1ELj1024ELj4ENS_18Kernel_traits_baseILj7168ES2_ffffjLj1024EEEEELb1ELb0EEEvNS_9BwdParamsE)
        .other          _ZN10layer_norm22ln_bwd_finalize_kernelINS_22Kernel_traits_finalizeILj7168E6__halfffffjLb1ELj1024ELj4ENS_18Kernel_traits_baseILj7168ES2_ffffjLj1024EEEEELb1ELb0EEEvNS_9BwdParamsE,@"STO_CUDA_ENTRY STV_DEFAULT"
_ZN10layer_norm22ln_bwd_finalize_kernelINS_22Kernel_traits_finalizeILj7168E6__halfffffjLb1ELj1024ELj4ENS_18Kernel_traits_baseILj7168ES2_ffffjLj1024EEEEELb1ELb0EEEvNS_9BwdParamsE:
.text._ZN10layer_norm22ln_bwd_finalize_kernelINS_22Kernel_traits_finalizeILj7168E6__halfffffjLb1ELj1024ELj4ENS_18Kernel_traits_baseILj7168ES2_ffffjLj1024EEEEELb1ELb0EEEvNS_9BwdParamsE:
        /* <DEDUP_REMOVED lines=57> */
.L_x_12741:
        /* <DEDUP_REMOVED lines=87> */
.L_x_12740:
[----:B------:R-:W-:Y:S05]  /*0900*/  BSYNC.RECONVERGENT B1 ;  /* 0x0000000000017941 */ /* 0x000fea0003800200 */
.L_x_12739:
        /* <DEDUP_REMOVED lines=50> */
.L_x_12743:
[----:B------:R-:W-:Y:S05]  /*0c30*/  BSYNC.RECONVERGENT B1 ;  /* 0x0000000000017941 */ /* 0x000fea0003800200 */
.L_x_12742:
        /* <DEDUP_REMOVED lines=29> */
.L_x_12745:
[----:B------:R-:W-:Y:S05]  /*0e10*/  BSYNC.RECONVERGENT B1 ;  /* 0x0000000000017941 */ /* 0x000fea0003800200 */
.L_x_12744:
        /* <DEDUP_REMOVED lines=14> */
.L_x_12738:
[----:B------:R-:W-:Y:S05]  /*0f00*/  BSYNC.RECONVERGENT B0 ;  /* 0x0000000000007941 */ /* 0x000fea0003800200 */
.L_x_12737:
        /* <DEDUP_REMOVED lines=78> */
.L_x_12746:
        /* <DEDUP_REMOVED lines=9> */
.L_x_14462:


//--------------------- .text._ZN10layer_norm13ln_bwd_kernelINS_13Kernel_traitsI6__halfffffjLj7168ELj1ELj1ELj8ELj16ENS_18Kernel_traits_baseILj7168ES2_ffffjLj256EEEEELb1ELb1ELb1ELb0EEEvNS_9BwdParamsE --------------------------
	.section	.text._ZN10layer_norm13ln_bwd_kernelINS_13Kernel_traitsI6__halfffffjLj7168ELj1ELj1ELj8ELj16ENS_18Kernel_traits_baseILj7168ES2_ffffjLj256EEEEELb1ELb1ELb1ELb0EEEvNS_9BwdParamsE,"ax",@progbits
	.align	128
        .global         _ZN10layer_norm13ln_bwd_kernelINS_13Kernel_traitsI6__halfffffjLj7168ELj1ELj1ELj8ELj16ENS_18Kernel_traits_baseILj7168ES2_ffffjLj256EEEEELb1ELb1ELb1ELb0EEEvNS_9BwdParamsE
        .type           _ZN10layer_norm13ln_bwd_kernelINS_13Kernel_traitsI6__halfffffjLj7168ELj1ELj1ELj8ELj16ENS_18Kernel_traits_baseILj7168ES2_ffffjLj256EEEEELb1ELb1ELb1ELb0EEEvNS_9BwdParamsE,@function
        .size           _ZN10layer_norm13ln_bwd_kernelINS_13Kernel_traitsI6__halfffffjLj7168ELj1ELj1ELj8ELj16ENS_18Kernel_traits_baseILj7168ES2_ffffjLj256EEEEELb1ELb1ELb1ELb0EEEvNS_9BwdParamsE,(.L_x_14463 - _ZN10layer_norm13ln_bwd_kernelINS_13Kernel_traitsI6__halfffffjLj7168ELj1ELj1ELj8ELj16ENS_18Kernel_traits_baseILj7168ES2_ffffjLj256EEEEELb1ELb1ELb1ELb0EEEvNS_9BwdParamsE)
        .other          _ZN10layer_norm13ln_bwd_kernelINS_13Kernel_traitsI6__halfffffjLj7168ELj1ELj1ELj8ELj16ENS_18Kernel_traits_baseILj7168ES2_ffffjLj256EEEEELb1ELb1ELb1ELb0EEEvNS_9BwdParamsE,@"STO_CUDA_ENTRY STV_DEFAULT"
_ZN10layer_norm13ln_bwd_kernelINS_13Kernel_traitsI6__halfffffjLj7168ELj1ELj1ELj8ELj16ENS_18Kernel_traits_baseILj7168ES2_ffffjLj256EEEEELb1ELb1ELb1ELb0EEEvNS_9BwdParamsE:
.text._ZN10layer_norm13ln_bwd_kernelINS_13Kernel_traitsI6__halfffffjLj7168ELj1ELj1ELj8ELj16ENS_18Kernel_traits_baseILj7168ES2_ffffjLj256EEEEELb1ELb1ELb1ELb0EEEvNS_9BwdParamsE:
        /* <DEDUP_REMOVED lines=54> */
[----:B----4-:R-:W-:-:S07]  /*0360*/  @P2 IMAD.WIDE.U32 R48, R11, 0x8, R48 ;  /* 0x000000080b302825 */ /* 0x010fce00078e0030 */
[----:B------:R-:W4:Y:S01]  /*0370*/  @P4 LDC.64 R56, c[0x0][0x3d0] ;  /* 0x0000f400ff384b82 */ /* 0x000f220000000a00 */
[C---:B0-----:R-:W-:Y:S01]  /*0380*/  @P2 IMAD.WIDE.U32 R50, R11.reuse, 0x8, R50 ;  /* 0x000000080b322825 */ /* 0x041fe200078e0032 */
[----:B------:R-:W-:Y:S01]  /*0390*/  @P2 IADD3 R11, PT, PT, R11, 0x100, RZ ;  /* 0x000001000b0b2810 */ /* 0x000fe20007ffe0ff */
[----:B------:R-:W5:Y:S05]  /*03a0*/  @P2 LDG.E.64 R32, desc[UR6][R48.64] ;  /* 0x0000000630202981 */ /* 0x000f6a000c1e1b00 */
        /* <DEDUP_REMOVED lines=190> */
.L_x_12906:
[----:B------:R-:W-:Y:S02]  /*0f90*/  UIMAD.WIDE UR28, UR24, 0x4, UR14 ;  /* 0x00000004181c78a5 */ /* 0x000fe4000f8e020e */
[----:B------:R-:W-:-:S04]  /*0fa0*/  UIMAD.WIDE UR30, UR24, 0x4, UR12 ;  /* 0x00000004181e78a5 */ /* 0x000fc8000f8e020c */
[----:B01234-:R-:W-:Y:S02]  /*0fb0*/  MOV R160, UR28 ;  /* 0x0000001c00a07c02 */ /* 0x01ffe40008000f00 */
        /* <DEDUP_REMOVED lines=31> */
[----:B------:R-:W-:Y:S01]  /*11b0*/  HFMA2 R168, -RZ, RZ, 0, 0 ;  /* 0x00000000ffa87431 */ /* 0x000fe200000001ff */
[----:B------:R-:W-:Y:S01]  /*11c0*/  ULEA.HI UR29, UR29, UR4, URZ, 0x2 ;  /* 0x000000041d1d7291 */ /* 0x000fe2000f8f10ff */
[C---:B------:R-:W-:Y:S01]  /*11d0*/  ISETP.GE.U32.AND P0, PT, R9.reuse, 0x200, PT ;  /* 0x000002000900780c */ /* 0x040fe20003f06070 */
[----:B------:R-:W-:Y:S01]  /*11e0*/  @UP3 UIMAD UR32, UR31, UR5, URZ ;  /* 0x000000051f2032a4 */ /* 0x000fe2000f8e02ff */
[----:B------:R-:W-:Y:S01]  /*11f0*/  P2R R12, PR, RZ, 0x40 ;  /* 0x00000040ff0c7803 */ /* 0x000fe20000000000 */
[----:B------:R-:W-:Y:S01]  /*1200*/  USHF.R.S32.HI UR31, URZ, 0x1f, UR30 ;  /* 0x0000001fff1f7899 */ /* 0x000fe2000801141e */
[C---:B------:R-:W-:Y:S01]  /*1210*/  ISETP.GE.U32.AND P1, PT, R9.reuse, 0x300, PT ;  /* 0x000003000900780c */ /* 0x040fe20003f26070 */
[----:B------:R-:W-:Y:S01]  /*1220*/  @UP3 USHF.R.S32.HI UR33, URZ, 0x1f, UR32 ;  /* 0x0000001fff213899 */ /* 0x000fe20008011420 */
[----:B------:R-:W-:Y:S01]  /*1230*/  MOV R159, UR29 ;  /* 0x0000001d009f7c02 */ /* 0x000fe20008000f00 */
[----:B------:R-:W-:Y:S01]  /*1240*/  ULEA.HI UR31, UR31, UR30, URZ, 0x2 ;  /* 0x0000001e1f1f7291 */ /* 0x000fe2000f8f10ff */
[C---:B------:R-:W-:Y:S01]  /*1250*/  ISETP.GE.U32.AND P2, PT, R9.reuse, 0x400, PT ;  /* 0x000004000900780c */ /* 0x040fe20003f46070 */
[----:B------:R-:W-:Y:S01]  /*1260*/  @UP3 ULEA.HI UR33, UR33, UR32, URZ, 0x2 ;  /* 0x0000002021213291 */ /* 0x000fe2000f8f10ff */
[----:B------:R-:W-:-:S02]  /*1270*/  ISETP.GE.U32.AND P3, PT, R9, 0x500, PT ;  /* 0x000005000900780c */ /* 0x000fc40003f66070 */
[----:B------:R-:W-:-:S03]  /*1280*/  MOV R167, RZ ;  /* 0x000000ff00a77202 */ /* 0x000fc60000000f00 */
[----:B0-----:R-:W-:-:S04]  /*1290*/  MOV R157, UR33 ;  /* 0x00000021009d7c02 */ /* 0x001fc80008000f00 */
        /* <DEDUP_REMOVED lines=28> */
[----:B------:R-:W-:Y:S01]  /*1460*/  FADD.FTZ R28, -R165, R161 ;  /* 0x000000a1a51c7221 */ /* 0x000fe20000010100 */
[----:B------:R-:W-:-:S02]  /*1470*/  HADD2.F32 R161, -RZ, R207.H0_H0 ;  /* 0x200000cfffa17230 */ /* 0x000fc40000004100 */
[----:B------:R-:W-:Y:S01]  /*1480*/  FMUL.FTZ R3, R3, UR28 ;  /* 0x0000001c03037c20 */ /* 0x000fe20008410000 */
[----:B------:R-:W-:Y:S01]  /*1490*/  FMUL.FTZ R28, R28, UR28 ;  /* 0x0000001c1c1c7c20 */ /* 0x000fe20008410000 */
[----:B----4-:R-:W-:Y:S01]  /*14a0*/  FMUL.FTZ R16, R156, R167 ;  /* 0x000000a79c107220 */ /* 0x010fe20000410000 */
        /* <DEDUP_REMOVED lines=8> */
[----:B------:R-:W-:Y:S01]  /*1530*/  FADD.FTZ R161, RZ, R16 ;  /* 0x00000010ffa17221 */ /* 0x000fe20000010000 */
[----:B------:R-:W-:Y:S01]  /*1540*/  FFMA.FTZ R157, R3, R16, RZ ;  /* 0x00000010039d7223 */ /* 0x000fe200000100ff */
[----:B------:R-:W-:Y:S01]  /*1550*/  FMUL.FTZ R25, R25, UR28 ;  /* 0x0000001c19197c20 */ /* 0x000fe20008410000 */
[----:B------:R-:W-:Y:S01]  /*1560*/  FMUL.FTZ R203, R159, R156 ;  /* 0x0000009c9fcb7220 */ /* 0x000fe20000410000 */
[----:B------:R-:W-:Y:S01]  /*1570*/  FADD.FTZ R163, -R165, R163 ;  /* 0x000000a3a5a37221 */ /* 0x000fe20000010100 */
[----:B------:R-:W-:Y:S01]  /*1580*/  FADD.FTZ R161, R161, R26 ;  /* 0x0000001aa1a17221 */ /* 0x000fe20000010000 */
[----:B------:R-:W-:Y:S01]  /*1590*/  FFMA.FTZ R156, R28, R26, R157 ;  /* 0x0000001a1c9c7223 */ /* 0x000fe2000001009d */
[----:B------:R-:W-:Y:S01]  /*15a0*/  FADD.FTZ R98, R98, R158 ;  /* 0x0000009e62627221 */ /* 0x000fe20000010000 */
[----:B------:R-:W-:Y:S01]  /*15b0*/  FFMA.FTZ R126, R158, R25, R126 ;  /* 0x000000199e7e7223 */ /* 0x000fe2000001007e */
[----:B------:R-:W-:Y:S01]  /*15c0*/  FMUL.FTZ R210, R163, UR28 ;  /* 0x0000001ca3d27c20 */ /* 0x000fe20008410000 */
[----:B------:R-:W-:Y:S01]  /*15d0*/  FADD.FTZ R158, R161, R196 ;  /* 0x000000c4a19e7221 */ /* 0x000fe20000010000 */
[----:B------:R-:W-:Y:S01]  /*15e0*/  FFMA.FTZ R157, R25, R196, R156 ;  /* 0x000000c4199d7223 */ /* 0x000fe2000001009c */
[----:B------:R-:W-:Y:S01]  /*15f0*/  FADD.FTZ R99, R99, R159 ;  /* 0x0000009f63637221 */ /* 0x000fe20000010000 */
[----:B------:R-:W-:Y:S01]  /*1600*/  FFMA.FTZ R127, R159, R210, R127 ;  /* 0x000000d29f7f7223 */ /* 0x000fe2000001007f */
[----:B------:R-:W-:Y:S01]  /*1610*/  FADD.FTZ R167, R158, R203 ;  /* 0x000000cb9ea77221 */ /* 0x000fe20000010000 */
[----:B-1----:R-:W-:-:S07]  /*1620*/  FFMA.FTZ R168, R210, R203, R157 ;  /* 0x000000cbd2a87223 */ /* 0x002fce000001009d */
.L_x_12751:
[----:B------:R-:W-:Y:S05]  /*1630*/  BSYNC.RECONVERGENT B1 ;  /* 0x0000000000017941 */ /* 0x000fea0003800200 */
.L_x_12750:
        /* <DEDUP_REMOVED lines=23> */
[----:B------:R-:W-:Y:S01]  /*17b0*/  FMUL.FTZ R17, R17, UR28 ;  /* 0x0000001c11117c20 */ /* 0x000fe20008410000 */
[----:B------:R-:W-:Y:S01]  /*17c0*/  FMUL.FTZ R24, R24, UR28 ;  /* 0x0000001c18187c20 */ /* 0x000fe20008410000 */
[----:B----4-:R-:W-:Y:S01]  /*17d0*/  FMUL.FTZ R14, R156, R171 ;  /* 0x000000ab9c0e7220 */ /* 0x010fe20000410000 */
[----:B------:R-:W-:Y:S01]  /*17e0*/  FADD.FTZ R92, R92, R156 ;  /* 0x0000009c5c5c7221 */ /* 0x000fe20000010000 */
[----:B------:R-:W-:Y:S01]  /*17f0*/  FFMA.FTZ R120, R156, R17, R120 ;  /* 0x000000119c787223 */ /* 0x000fe20000010078 */
[--C-:B------:R-:W-:Y:S02]  /*1800*/  HADD2.F32 R156, -RZ, R211.reuse.H1_H1 ;  /* 0x300000d3ff9c7230 */ /* 0x100fe40000004100 */
[----:B------:R-:W-:Y:S01]  /*1810*/  FADD.FTZ R23, -R165, R162 ;  /* 0x000000a2a5177221 */ /* 0x000fe20000010100 */
[----:B------:R-:W-:Y:S02]  /*1820*/  HADD2.F32 R161, -RZ, R211.H0_H0 ;  /* 0x200000d3ffa17230 */ /* 0x000fe40000004100 */
[----:B------:R-:W-:Y:S01]  /*1830*/  FMUL.FTZ R22, R157, R22 ;  /* 0x000000169d167220 */ /* 0x000fe20000410000 */
[----:B------:R-:W-:Y:S01]  /*1840*/  FADD.FTZ R93, R93, R157 ;  /* 0x0000009d5d5d7221 */ /* 0x000fe20000010000 */
[----:B------:R-:W-:Y:S01]  /*1850*/  FFMA.FTZ R121, R157, R24, R121 ;  /* 0x000000189d797223 */ /* 0x000fe20000010079 */
[----:B------:R-:W-:Y:S01]  /*1860*/  FADD.FTZ R167, R167, R14 ;  /* 0x0000000ea7a77221 */ /* 0x000fe20000010000 */
[----:B------:R-:W-:Y:S01]  /*1870*/  FFMA.FTZ R157, R17, R14, R168 ;  /* 0x0000000e119d7223 */ /* 0x000fe200000100a8 */
[----:B------:R-:W-:Y:S01]  /*1880*/  FMUL.FTZ R23, R23, UR28 ;  /* 0x0000001c17177c20 */ /* 0x000fe20008410000 */
[----:B------:R-:W-:Y:S01]  /*1890*/  FMUL.FTZ R201, R159, R156 ;  /* 0x0000009c9fc97220 */ /* 0x000fe20000410000 */
[----:B------:R-:W-:Y:S01]  /*18a0*/  FADD.FTZ R163, -R165, R163 ;  /* 0x000000a3a5a37221 */ /* 0x000fe20000010100 */
[----:B------:R-:W-:Y:S01]  /*18b0*/  FMUL.FTZ R194, R158, R161 ;  /* 0x000000a19ec27220 */ /* 0x000fe20000410000 */
        /* <DEDUP_REMOVED lines=11> */
.L_x_12753:
[----:B------:R-:W-:Y:S05]  /*1970*/  BSYNC.RECONVERGENT B1 ;  /* 0x0000000000017941 */ /* 0x000fea0003800200 */
.L_x_12752:
        /* <DEDUP_REMOVED lines=22> */
[----:B------:R-:W-:Y:S01]  /*1ae0*/  FMUL.FTZ R15, R15, UR28 ;  /* 0x0000001c0f0f7c20 */ /* 0x000fe20008410000 */
[----:B------:R-:W-:Y:S02]  /*1af0*/  HADD2.F32 R160, -RZ, R212.H1_H1 ;  /* 0x300000d4ffa07230 */ /* 0x000fe40000004100 */
[----:B----4-:R-:W-:Y:S01]  /*1b00*/  FMUL.FTZ R13, R156, R13 ;  /* 0x0000000d9c0d7220 */ /* 0x010fe20000410000 */
[----:B------:R-:W-:Y:S01]  /*1b10*/  FADD.FTZ R88, R88, R156 ;  /* 0x0000009c58587221 */ /* 0x000fe20000010000 */
[----:B------:R-:W-:Y:S01]  /*1b20*/  FFMA.FTZ R116, R156, R15, R116 ;  /* 0x0000000f9c747223 */ /* 0x000fe20000010074 */
[--C-:B------:R-:W-:Y:S02]  /*1b30*/  HADD2.F32 R156, -RZ, R213.reuse.H1_H1 ;  /* 0x300000d5ff9c7230 */ /* 0x100fe40000004100 */
[----:B------:R-:W-:Y:S01]  /*1b40*/  FMUL.FTZ R30, R30, UR28 ;  /* 0x0000001c1e1e7c20 */ /* 0x000fe20008410000 */
        /* <DEDUP_REMOVED lines=11> */
[----:B------:R-:W-:Y:S01]  /*1c00*/  FADD.FTZ R163, -R165, R163 ;  /* 0x000000a3a5a37221 */ /* 0x000fe20000010100 */
        /* <DEDUP_REMOVED lines=10> */
.L_x_12755:
[----:B------:R-:W-:Y:S05]  /*1cb0*/  BSYNC.RECONVERGENT B1 ;  /* 0x0000000000017941 */ /* 0x000fea0003800200 */
.L_x_12754:
        /* <DEDUP_REMOVED lines=14> */
[----:B------:R-:W-:Y:S02]  /*1da0*/  HADD2.F32 R171, -RZ, R214.H0_H0 ;  /* 0x200000d6ffab7230 */ /* 0x000fe40000004100 */
[----:B0-----:R-:W-:-:S05]  /*1db0*/  @P5 IMAD.WIDE.U32 R176, R169, 0x10, R176 ;  /* 0x00000010a9b05825 */ /* 0x001fca00078e00b0 */
[----:B------:R0:W5:Y:S01]  /*1dc0*/  @P5 LDG.E.128 R128, desc[UR6][R176.64] ;  /* 0x00000006b0805981 */ /* 0x000162000c1e1d00 */
        /* <DEDUP_REMOVED lines=11> */
[----:B0-----:R-:W-:Y:S01]  /*1e80*/  FMUL.FTZ R176, R161, UR28 ;  /* 0x0000001ca1b07c20 */ /* 0x001fe20008410000 */
[----:B------:R-:W-:Y:S01]  /*1e90*/  FADD.FTZ R162, -R165, R162 ;  /* 0x000000a2a5a27221 */ /* 0x000fe20000010100 */
[----:B------:R-:W-:-:S02]  /*1ea0*/  HADD2.F32 R171, -RZ, R215.H0_H0 ;  /* 0x200000d7ffab7230 */ /* 0x000fc40000004100 */
[----:B------:R-:W-:Y:S01]  /*1eb0*/  FMUL.FTZ R175, R157, R160 ;  /* 0x000000a09daf7220 */ /* 0x000fe20000410000 */
[----:B------:R-:W-:Y:S01]  /*1ec0*/  FMUL.FTZ R197, R159, R156 ;  /* 0x0000009c9fc57220 */ /* 0x000fe20000410000 */
[----:B------:R-:W-:Y:S01]  /*1ed0*/  FADD.FTZ R85, R85, R157 ;  /* 0x0000009d55557221 */ /* 0x000fe20000010000 */
[----:B------:R-:W-:Y:S01]  /*1ee0*/  FFMA.FTZ R113, R157, R176, R113 ;  /* 0x000000b09d717223 */ /* 0x000fe20000010071 */
[----:B------:R-:W-:Y:S01]  /*1ef0*/  FADD.FTZ R156, R167, R18 ;  /* 0x00000012a79c7221 */ /* 0x000fe20000010000 */
[----:B------:R-:W-:Y:S01]  /*1f00*/  FFMA.FTZ R157, R19, R18, R168 ;  /* 0x00000012139d7223 */ /* 0x000fe200000100a8 */
[----:B------:R-:W-:Y:S01]  /*1f10*/  FMUL.FTZ R177, R162, UR28 ;  /* 0x0000001ca2b17c20 */ /* 0x000fe20008410000 */
[----:B------:R-:W-:Y:S01]  /*1f20*/  FADD.FTZ R163, -R165, R163 ;  /* 0x000000a3a5a37221 */ /* 0x000fe20000010100 */
[----:B------:R-:W-:Y:S01]  /*1f30*/  FADD.FTZ R161, R156, R175 ;  /* 0x000000af9ca17221 */ /* 0x000fe20000010000 */
[----:B------:R-:W-:Y:S01]  /*1f40*/  FMUL.FTZ R190, R158, R171 ;  /* 0x000000ab9ebe7220 */ /* 0x000fe20000410000 */
        /* <DEDUP_REMOVED lines=9> */
[----:B------:R-:W-:-:S07]  /*1fe0*/  FFMA.FTZ R168, R204, R197, R157 ;  /* 0x000000c5cca87223 */ /* 0x000fce000001009d */
.L_x_12757:
[----:B------:R-:W-:Y:S05]  /*1ff0*/  BSYNC.RECONVERGENT B1 ;  /* 0x0000000000017941 */ /* 0x000fea0003800200 */
.L_x_12756:
        /* <DEDUP_REMOVED lines=51> */
.L_x_12759:
[----:B------:R-:W-:Y:S05]  /*2330*/  BSYNC.RECONVERGENT B1 ;  /* 0x0000000000017941 */ /* 0x000fea0003800200 */
.L_x_12758:
        /* <DEDUP_REMOVED lines=21> */
[----:B---3--:R-:W-:Y:S01]  /*2490*/  FADD.FTZ R31, -R165, R156 ;  /* 0x0000009ca51f7221 */ /* 0x008fe20000010100 */
[----:B------:R-:W-:-:S02]  /*24a0*/  HADD2.F32 R156, -RZ, R219.H1_H1 ;  /* 0x300000dbff9c7230 */ /* 0x000fc40000004100 */
[----:B------:R-:W-:Y:S01]  /*24b0*/  FADD.FTZ R157, -R165, R157 ;  /* 0x0000009da59d7221 */ /* 0x000fe20000010100 */
[----:B------:R-:W-:Y:S01]  /*24c0*/  FMUL.FTZ R31, R31, UR28 ;  /* 0x0000001c1f1f7c20 */ /* 0x000fe20008410000 */
[----:B------:R-:W-:Y:S01]  /*24d0*/  FADD.FTZ R159, -R165, R159 ;  /* 0x0000009fa59f7221 */ /* 0x000fe20000010100 */
[----:B----4-:R-:W-:Y:S01]  /*24e0*/  FMUL.FTZ R172, R160, R171 ;  /* 0x000000aba0ac7220 */ /* 0x010fe20000410000 */
[----:B------:R-:W-:Y:S01]  /*24f0*/  FMUL.FTZ R193, R163, R156 ;  /* 0x0000009ca3c17220 */ /* 0x000fe20000410000 */
[----:B------:R-:W-:Y:S02]  /*2500*/  HADD2.F32 R171, -RZ, R219.H0_H0 ;  /* 0x200000dbffab7230 */ /* 0x000fe40000004100 */
[----:B------:R-:W-:Y:S01]  /*2510*/  FMUL.FTZ R180, R157, UR28 ;  /* 0x0000001c9db47c20 */ /* 0x000fe20008410000 */
[----:B------:R-:W-:Y:S01]  /*2520*/  FMUL.FTZ R183, R161, R170 ;  /* 0x000000aaa1b77220 */ /* 0x000fe20000410000 */
[----:B------:R-:W-:Y:S01]  /*2530*/  FADD.FTZ R156, R167, R172 ;  /* 0x000000aca79c7221 */ /* 0x000fe20000010000 */
[----:B------:R-:W-:Y:S01]  /*2540*/  FADD.FTZ R158, -R165, R158 ;  /* 0x0000009ea59e7221 */ /* 0x000fe20000010100 */
[----:B------:R-:W-:Y:S01]  /*2550*/  FFMA.FTZ R157, R31, R172, R168 ;  /* 0x000000ac1f9d7223 */ /* 0x000fe200000100a8 */
[----:B------:R-:W-:Y:S01]  /*2560*/  FMUL.FTZ R200, R159, UR28 ;  /* 0x0000001c9fc87c20 */ /* 0x000fe20008410000 */
[----:B------:R-:W-:Y:S01]  /*2570*/  FADD.FTZ R159, R156, R183 ;  /* 0x000000b79c9f7221 */ /* 0x000fe20000010000 */
[----:B------:R-:W-:Y:S01]  /*2580*/  FMUL.FTZ R185, R158, UR28 ;  /* 0x0000001c9eb97c20 */ /* 0x000fe20008410000 */
[----:B------:R-:W-:Y:S01]  /*2590*/  FMUL.FTZ R186, R162, R171 ;  /* 0x000000aba2ba7220 */ /* 0x000fe20000410000 */
        /* <DEDUP_REMOVED lines=13> */
.L_x_12761:
[----:B------:R-:W-:Y:S05]  /*2670*/  BSYNC.RECONVERGENT B1 ;  /* 0x0000000000017941 */ /* 0x000fea0003800200 */
.L_x_12760:
        /* <DEDUP_REMOVED lines=12> */
[----:B------:R-:W3:Y:S01]  /*2740*/  LDG.E.128 R160, desc[UR6][R160.64] ;  /* 0x00000006a0a07981 */ /* 0x000ee2000c1e1d00 */
[----:B--2---:R-:W-:-:S05]  /*2750*/  IMAD.WIDE.U32 R240, R169, 0x10, R156 ;  /* 0x00000010a9f07825 */ /* 0x004fca00078e009c */
[----:B------:R-:W2:Y:S01]  /*2760*/  LDG.E.128 R156, desc[UR6][R240.64] ;  /* 0x00000006f09c7981 */ /* 0x000ea2000c1e1d00 */
[----:B-1----:R-:W-:-:S05]  /*2770*/  IMAD.WIDE.U32 R170, R164, 0x4, R170 ;  /* 0x00000004a4aa7825 */ /* 0x002fca00078e00aa */
[----:B------:R0:W5:Y:S01]  /*2780*/  LDG.E R11, desc[UR6][R170.64] ;  /* 0x00000006aa0b7981 */ /* 0x000162000c1e1900 */
[----:B------:R-:W-:-:S05]  /*2790*/  HADD2.F32 R169, -RZ, R220.H0_H0 ;  /* 0x200000dcffa97230 */ /* 0x000fca0000004100 */
[----:B---3--:R-:W-:Y:S01]  /*27a0*/  FMUL.FTZ R174, R160, R169 ;  /* 0x000000a9a0ae7220 */ /* 0x008fe20000410000 */
[----:B------:R-:W-:Y:S01]  /*27b0*/  FADD.FTZ R73, R73, R161 ;  /* 0x000000a149497221 */ /* 0x000fe20000010000 */
[C---:B--2---:R-:W-:Y:S01]  /*27c0*/  FADD.FTZ R156, -R165.reuse, R156 ;  /* 0x0000009ca59c7221 */ /* 0x044fe20000010100 */
[C---:B------:R-:W-:Y:S01]  /*27d0*/  FADD.FTZ R157, -R165.reuse, R157 ;  /* 0x0000009da59d7221 */ /* 0x040fe20000010100 */
[----:B------:R-:W-:Y:S02]  /*27e0*/  FADD.FTZ R158, -R165, R158 ;  /* 0x0000009ea59e7221 */ /* 0x000fe40000010100 */
[----:B------:R-:W-:Y:S01]  /*27f0*/  FMUL.FTZ R173, R156, UR28 ;  /* 0x0000001c9cad7c20 */ /* 0x000fe20008410000 */
[----:B------:R-:W-:Y:S02]  /*2800*/  HADD2.F32 R156, -RZ, R220.H1_H1 ;  /* 0x300000dcff9c7230 */ /* 0x000fe40000004100 */
[----:B------:R-:W-:Y:S01]  /*2810*/  FMUL.FTZ R182, R157, UR28 ;  /* 0x0000001c9db67c20 */ /* 0x000fe20008410000 */
[----:B------:R-:W-:-:S02]  /*2820*/  HADD2.F32 R157, -RZ, R221.H0_H0 ;  /* 0x200000ddff9d7230 */ /* 0x000fc40000004100 */
[----:B------:R-:W-:Y:S01]  /*2830*/  FMUL.FTZ R189, R158, UR28 ;  /* 0x0000001c9ebd7c20 */ /* 0x000fe20008410000 */
[----:B------:R-:W-:Y:S01]  /*2840*/  FADD.FTZ R158, R167, R174 ;  /* 0x000000aea79e7221 */ /* 0x000fe20000010000 */
[C---:B------:R-:W-:Y:S01]  /*2850*/  FMUL.FTZ R187, R161.reuse, R156 ;  /* 0x0000009ca1bb7220 */ /* 0x040fe20000410000 */
[----:B------:R-:W-:Y:S01]  /*2860*/  FFMA.FTZ R101, R161, R182, R101 ;  /* 0x000000b6a1657223 */ /* 0x000fe20000010065 */
[----:B------:R-:W-:Y:S01]  /*2870*/  FFMA.FTZ R161, R173, R174, R168 ;  /* 0x000000aeada17223 */ /* 0x000fe200000100a8 */
[----:B------:R-:W-:Y:S02]  /*2880*/  HADD2.F32 R156, -RZ, R221.H1_H1 ;  /* 0x300000ddff9c7230 */ /* 0x000fe40000004100 */
        /* <DEDUP_REMOVED lines=17> */
.L_x_12749:
        /* <DEDUP_REMOVED lines=26> */
[----:B------:R-:W0:Y:S08]  /*2b40*/  @P5 LDC.64 R240, c[0x0][0x3b0] ;  /* 0x0000ec00fff05b82 */ /* 0x000e300000000a00 */
        /* <DEDUP_REMOVED lines=23> */
[----:B------:R-:W-:Y:S02]  /*2cc0*/  MOV R167, RZ ;  /* 0x000000ff00a77202 */ /* 0x000fe40000000f00 */
        /* <DEDUP_REMOVED lines=8> */
.L_x_12763:
        /* <DEDUP_REMOVED lines=19> */
[----:B------:R-:W1:Y:S08]  /*2e80*/  @P0 LDC.64 R242, c[0x0][0x438] ;  /* 0x00010e00fff20b82 */ /* 0x000e700000000a00 */
[----:B------:R-:W1:Y:S01]  /*2e90*/  @P1 LDC.64 R240, c[0x0][0x438] ;  /* 0x00010e00fff01b82 */ /* 0x000e620000000a00 */
[----:B--2---:R-:W-:-:S07]  /*2ea0*/  @P1 IMAD.WIDE.U32 R158, R156, 0x4, R158 ;  /* 0x000000049c9e1825 */ /* 0x004fce00078e009e */
[----:B------:R-:W2:Y:S01]  /*2eb0*/  @P2 LDC.64 R170, c[0x0][0x438] ;  /* 0x00010e00ffaa2b82 */ /* 0x000ea20000000a00 */
[C---:B---3--:R-:W-:Y:S01]  /*2ec0*/  @P6 IMAD.WIDE.U32 R244, R157.reuse, 0x10, R244 ;  /* 0x000000109df46825 */ /* 0x048fe200078e00f4 */
[----:B------:R-:W-:Y:S01]  /*2ed0*/  @P1 IADD3 R156, PT, PT, R156, 0x100, RZ ;  /* 0x000001009c9c1810 */ /* 0x000fe20007ffe0ff */
[----:B------:R3:W5:Y:S01]  /*2ee0*/  @P1 LDG.E R5, desc[UR6][R158.64] ;  /* 0x000000069e051981 */ /* 0x000762000c1e1900 */
[----:B------:R-:W-:-:S04]  /*2ef0*/  @P6 IADD3 R157, PT, PT, R157, 0x100, RZ ;  /* 0x000001009d9d6810 */ /* 0x000fc80007ffe0ff */
[----:B------:R-:W2:Y:S01]  /*2f00*/  @P3 LDC.64 R168, c[0x0][0x3b0] ;  /* 0x0000ec00ffa83b82 */ /* 0x000ea20000000a00 */
[----:B----4-:R-:W-:Y:S01]  /*2f10*/  @P2 IMAD.WIDE.U32 R160, R156, 0x4, R160 ;  /* 0x000000049ca02825 */ /* 0x010fe200078e00a0 */
[----:B------:R-:W5:Y:S06]  /*2f20*/  @P6 LDG.E.128 R40, desc[UR6][R244.64] ;  /* 0x00000006f4286981 */ /* 0x000f6c000c1e1d00 */
[----:B0-----:R-:W0:Y:S01]  /*2f30*/  @P3 LDC.64 R164, c[0x0][0x438] ;  /* 0x00010e00ffa43b82 */ /* 0x001e220000000a00 */
[C---:B-1----:R-:W-:Y:S01]  /*2f40*/  @P0 IMAD.WIDE.U32 R242, R157.reuse, 0x10, R242 ;  /* 0x000000109df20825 */ /* 0x042fe200078e00f2 */
[----:B------:R-:W-:Y:S01]  /*2f50*/  @P0 IADD3 R157, PT, PT, R157, 0x100, RZ ;  /* 0x000001009d9d0810 */ /* 0x000fe20007ffe0ff */
[----:B------:R1:W5:Y:S05]  /*2f60*/  @P2 LDG.E R4, desc[UR6][R160.64] ;  /* 0x00000006a0042981 */ /* 0x00036a000c1e1900 */
[----:B------:R-:W4:Y:S01]  /*2f70*/  @P4 LDC.64 R166, c[0x0][0x3b0] ;  /* 0x0000ec00ffa64b82 */ /* 0x000f220000000a00 */
[----:B------:R-:W-:-:S07]  /*2f80*/  @P1 IMAD.WIDE.U32 R240, R157, 0x10, R240 ;  /* 0x000000109df01825 */ /* 0x000fce00078e00f0 */
[----:B------:R-:W4:Y:S01]  /*2f90*/  @P4 LDC.64 R162, c[0x0][0x438] ;  /* 0x00010e00ffa24b82 */ /* 0x000f220000000a00 */
[----:B------:R-:W-:Y:S01]  /*2fa0*/  @P1 IADD3 R157, PT, PT, R157, 0x100, RZ ;  /* 0x000001009d9d1810 */ /* 0x000fe20007ffe0ff */
[----:B------:R-:W5:Y:S06]  /*2fb0*/  @P0 LDG.E.128 R36, desc[UR6][R242.64] ;  /* 0x00000006f2240981 */ /* 0x000f6c000c1e1d00 */
[----:B---3--:R-:W3:Y:S01]  /*2fc0*/  @P5 LDC.64 R158, c[0x0][0x3b0] ;  /* 0x0000ec00ff9e5b82 */ /* 0x008ee20000000a00 */
[----:B--2---:R-:W-:-:S07]  /*2fd0*/  @P2 IMAD.WIDE.U32 R170, R157, 0x10, R170 ;  /* 0x000000109daa2825 */ /* 0x004fce00078e00aa */
[----:B-1----:R-:W1:Y:S01]  /*2fe0*/  @P5 LDC.64 R160, c[0x0][0x438] ;  /* 0x00010e00ffa05b82 */ /* 0x002e620000000a00 */
[----:B------:R-:W-:Y:S01]  /*2ff0*/  @P2 IADD3 R156, PT, PT, R156, 0x100, RZ ;  /* 0x000001009c9c2810 */ /* 0x000fe20007ffe0ff */
[----:B------:R-:W5:Y:S01]  /*3000*/  @P1 LDG.E.128 R32, desc[UR6][R240.64] ;  /* 0x00000006f0201981 */ /* 0x000f62000c1e1d00 */
[----:B------:R-:W-:-:S03]  /*3010*/  @P2 IADD3 R157, PT, PT, R157, 0x100, RZ ;  /* 0x000001009d9d2810 */ /* 0x000fc60007ffe0ff */
[C---:B------:R-:W-:Y:S01]  /*3020*/  @P3 IMAD.WIDE.U32 R168, R156.reuse, 0x4, R168 ;  /* 0x000000049ca83825 */ /* 0x040fe200078e00a8 */
[----:B------:R-:W-:Y:S01]  /*3030*/  @P3 IADD3 R156, PT, PT, R156, 0x100, RZ ;  /* 0x000001009c9c3810 */ /* 0x000fe20007ffe0ff */
[----:B------:R-:W5:Y:S02]  /*3040*/  @P2 LDG.E.128 R128, desc[UR6][R170.64] ;  /* 0x00000006aa802981 */ /* 0x000f64000c1e1d00 */
[C---:B0-----:R-:W-:Y:S01]  /*3050*/  @P3 IMAD.WIDE.U32 R164, R157.reuse, 0x10, R164 ;  /* 0x000000109da43825 */ /* 0x041fe200078e00a4 */
[----:B------:R-:W-:Y:S01]  /*3060*/  @P3 IADD3 R157, PT, PT, R157, 0x100, RZ ;  /* 0x000001009d9d3810 */ /* 0x000fe20007ffe0ff */
[----:B------:R-:W5:Y:S02]  /*3070*/  @P3 LDG.E R2, desc[UR6][R168.64] ;  /* 0x00000006a8023981 */ /* 0x000f64000c1e1900 */
[C---:B----4-:R-:W-:Y:S01]  /*3080*/  @P4 IMAD.WIDE.U32 R166, R156.reuse, 0x4, R166 ;  /* 0x000000049ca64825 */ /* 0x050fe200078e00a6 */
[----:B------:R-:W-:Y:S01]  /*3090*/  @P4 IADD3 R156, PT, PT, R156, 0x100, RZ ;  /* 0x000001009c9c4810 */ /* 0x000fe20007ffe0ff */
[----:B------:R-:W5:Y:S02]  /*30a0*/  @P3 LDG.E.128 R132, desc[UR6][R164.64] ;  /* 0x00000006a4843981 */ /* 0x000f64000c1e1d00 */
[C---:B------:R-:W-:Y:S01]  /*30b0*/  @P4 IMAD.WIDE.U32 R162, R157.reuse, 0x10, R162 ;  /* 0x000000109da24825 */ /* 0x040fe200078e00a2 */
[----:B------:R-:W-:Y:S01]  /*30c0*/  @P4 IADD3 R157, PT, PT, R157, 0x100, RZ ;  /* 0x000001009d9d4810 */ /* 0x000fe20007ffe0ff */
[----:B------:R0:W5:Y:S02]  /*30d0*/  @P4 LDG.E R0, desc[UR6][R166.64] ;  /* 0x00000006a6004981 */ /* 0x000164000c1e1900 */
[----:B---3--:R-:W-:-:S02]  /*30e0*/  @P5 IMAD.WIDE.U32 R158, R156, 0x4, R158 ;  /* 0x000000049c9e5825 */ /* 0x008fc400078e009e */
[----:B------:R2:W5:Y:S02]  /*30f0*/  @P4 LDG.E.128 R136, desc[UR6][R162.64] ;  /* 0x00000006a2884981 */ /* 0x000564000c1e1d00 */
[----:B-1----:R-:W-:Y:S02]  /*3100*/  @P5 IMAD.WIDE.U32 R160, R157, 0x10, R160 ;  /* 0x000000109da05825 */ /* 0x002fe400078e00a0 */
[----:B------:R2:W5:Y:S04]  /*3110*/  @P5 LDG.E R11, desc[UR6][R158.64] ;  /* 0x000000069e0b5981 */ /* 0x000568000c1e1900 */
[----:B------:R2:W5:Y:S01]  /*3120*/  @P5 LDG.E.128 R140, desc[UR6][R160.64] ;  /* 0x00000006a08c5981 */ /* 0x000562000c1e1d00 */
[----:B------:R-:W-:Y:S02]  /*3130*/  P2R R222, PR, RZ, 0x20 ;  /* 0x00000020ffde7803 */ /* 0x000fe40000000000 */
[----:B0-----:R-:W-:-:S02]  /*3140*/  MOV R167, RZ ;  /* 0x000000ff00a77202 */ /* 0x001fc40000000f00 */
[----:B------:R-:W-:-:S07]  /*3150*/  MOV R168, RZ ;  /* 0x000000ff00a87202 */ /* 0x000fce0000000f00 */
.L_x_12762:
[----:B------:R-:W-:Y:S05]  /*3160*/  BSYNC.RECONVERGENT B0 ;  /* 0x0000000000007941 */ /* 0x000fea0003800200 */
.L_x_12748:
[----:B------:R-:W1:Y:S01]  /*3170*/  SHFL.DOWN PT, R156, R167, 0x10, 0x1f ;  /* 0x0a001f00a79c7f89 */ /* 0x000e6200000e0000 */
[----:B------:R-:W-:Y:S01]  /*3180*/  LOP3.LUT P5, RZ, R10, 0x1f, RZ, 0xc0, !PT ;  /* 0x0000001f0aff7812 */ /* 0x000fe200078ac0ff */
[----:B------:R-:W-:Y:S02]  /*3190*/  BSSY.RECONVERGENT B0, `(.L_x_12764) ;  /* 0x000001d000007945 */ /* 0x000fe40003800200 */
        /* <DEDUP_REMOVED lines=28> */
.L_x_12765:
[----:B------:R-:W-:Y:S05]  /*3360*/  BSYNC.RECONVERGENT B0 ;  /* 0x0000000000007941 */ /* 0x000fea0003800200 */
.L_x_12764:
        /* <DEDUP_REMOVED lines=47> */
[----:B------:R-:W-:-:S14]  /*3660*/  @!P6 BRA `(.L_x_12767) ;  /* 0x0000001000c8e947 */ /* 0x000fdc0003800000 */
[----:B------:R-:W-:-:S04]  /*3670*/  UISETP.NE.U32.AND UP0, UPT, UR18, URZ, UPT ;  /* 0x000000ff1200728c */ /* 0x000fc8000bf05070 */
[----:B------:R-:W-:Y:S01]  /*3680*/  UISETP.NE.AND.EX UP0, UPT, UR19, URZ, UPT, UP0 ;  /* 0x000000ff1300728c */ /* 0x000fe2000bf05300 */
[----:B------:R-:W-:Y:S10]  /*3690*/  BRA.U !UP3, `(.L_x_12768) ;  /* 0x000000010b0c7547 */ /* 0x000ff4000b800000 */
[----:B------:R-:W0:Y:S02]  /*36a0*/  LDC.64 R144, c[0x0][0x390] ;  /* 0x0000e400ff907b82 */ /* 0x000e240000000a00 */
[----:B0-----:R-:W-:-:S06]  /*36b0*/  IMAD.WIDE.U32 R144, R231, 0x10, R144 ;  /* 0x00000010e7907825 */ /* 0x001fcc00078e0090 */
[----:B------:R-:W5:Y:S02]  /*36c0*/  LDG.E.128 R144, desc[UR6][R144.64] ;  /* 0x0000000690907981 */ /* 0x000f64000c1e1d00 */
.L_x_12768:
[----:B------:R-:W-:Y:S04]  /*36d0*/  BSSY.RECONVERGENT B1, `(.L_x_12769) ;  /* 0x000011e000017945 */ /* 0x000fe80003800200 */
[----:B------:R-:W-:Y:S05]  /*36e0*/  BRA.U UP0, `(.L_x_12770) ;  /* 0x0000000900347547 */ /* 0x000fea000b800000 */
[----:B------:R-:W-:Y:S02]  /*36f0*/  MOV R157, UR20 ;  /* 0x00000014009d7c02 */ /* 0x000fe40008000f00 */
[----:B------:R-:W-:Y:S02]  /*3700*/  MOV R158, UR21 ;  /* 0x00000015009e7c02 */ /* 0x000fe40008000f00 */
[----:B------:R-:W-:-:S04]  /*3710*/  ISETP.NE.U32.AND P5, PT, R157, RZ, PT ;  /* 0x000000ff9d00720c */ /* 0x000fc80003fa5070 */
[----:B------:R-:W-:-:S13]  /*3720*/  ISETP.NE.AND.EX P5, PT, R158, RZ, PT, P5 ;  /* 0x000000ff9e00720c */ /* 0x000fda0003fa5350 */
[----:B------:R-:W-:Y:S05]  /*3730*/  @P5 BRA `(.L_x_12771) ;  /* 0x0000000000f85947 */ /* 0x000fea0003800000 */
        /* <DEDUP_REMOVED lines=13> */
[----:B------:R-:W-:-:S03]  /*3810*/  @P5 FMUL.FTZ R148, R160, R159 ;  /* 0x0000009fa0945220 */ /* 0x000fc60000410000 */
[----:B------:R-:W-:-:S07]  /*3820*/  FADD.FTZ R68, R68, R161 ;  /* 0x000000a144447221 */ /* 0x000fce0000010000 */
.L_x_12772:
        /* <DEDUP_REMOVED lines=8> */
[----:B------:R-:W-:Y:S01]  /*38b0*/  FMUL.FTZ R162, R149, UR16 ;  /* 0x0000001095a27c20 */ /* 0x000fe20008410000 */
[----:B------:R-:W-:-:S03]  /*38c0*/  HFMA2 R149, -RZ, RZ, 0, 0 ;  /* 0x00000000ff957431 */ /* 0x000fc600000001ff */
[----:B------:R-:W-:Y:S02]  /*38d0*/  FMUL.FTZ R160, R145, R162 ;  /* 0x000000a291a07220 */ /* 0x000fe40000410000 */
[----:B------:R-:W-:-:S03]  /*38e0*/  @P5 HADD2.F32 R159, -RZ, R223.H1_H1 ;  /* 0x300000dfff9f5230 */ /* 0x000fc60000004100 */
[----:B------:R-:W-:Y:S02]  /*38f0*/  FSEL R160, R160, RZ, P5 ;  /* 0x000000ffa0a07208 */ /* 0x000fe40002800000 */
[----:B------:R-:W-:-:S03]  /*3900*/  @P5 FMUL.FTZ R149, R162, R159 ;  /* 0x0000009fa2955220 */ /* 0x000fc60000410000 */
[----:B------:R-:W-:-:S07]  /*3910*/  FADD.FTZ R69, R69, R160 ;  /* 0x000000a045457221 */ /* 0x000fce0000010000 */
.L_x_12773:
        /* <DEDUP_REMOVED lines=15> */
.L_x_12774:
        /* <DEDUP_REMOVED lines=10> */
[----:B------:R-:W-:-:S05]  /*3ab0*/  FMUL.FTZ R160, R147, R162 ;  /* 0x000000a293a07220 */ /* 0x000fca0000410000 */
[----:B------:R-:W-:-:S05]  /*3ac0*/  FSEL R160, R160, RZ, P5 ;  /* 0x000000ffa0a07208 */ /* 0x000fca0002800000 */
[----:B------:R-:W-:Y:S01]  /*3ad0*/  FADD.FTZ R71, R71, R160 ;  /* 0x000000a047477221 */ /* 0x000fe20000010000 */
[----:B------:R-:W-:Y:S06]  /*3ae0*/  @!P5 BRA `(.L_x_12775) ;  /* 0x0000000c0070d947 */ /* 0x000fec0003800000 */
[----:B------:R-:W-:-:S05]  /*3af0*/  HADD2.F32 R151, -RZ, R224.H1_H1 ;  /* 0x300000e0ff977230 */ /* 0x000fca0000004100 */
[----:B------:R-:W-:Y:S01]  /*3b00*/  FMUL.FTZ R151, R162, R151 ;  /* 0x00000097a2977220 */ /* 0x000fe20000410000 */
[----:B------:R-:W-:Y:S06]  /*3b10*/  BRA `(.L_x_12775) ;  /* 0x0000000c00647947 */ /* 0x000fec0003800000 */
.L_x_12771:
        /* <DEDUP_REMOVED lines=18> */
[----:B------:R-:W-:Y:S01]  /*3c40*/  FFMA.FTZ R159, R3, UR29, R156 ;  /* 0x0000001d039f7c23 */ /* 0x000fe2000801009c */
[----:B------:R-:W-:-:S03]  /*3c50*/  ISETP.LT.AND P5, PT, RZ, UR27, PT ;  /* 0x0000001bff007c0c */ /* 0x000fc6000bfa1270 */
[----:B------:R-:W-:-:S04]  /*3c60*/  FADD.FTZ R148, R16, -R159 ;  /* 0x8000009f10947221 */ /* 0x000fc80000010000 */
[----:B------:R-:W-:-:S05]  /*3c70*/  FMUL.FTZ R148, R148, UR28 ;  /* 0x0000001c94947c20 */ /* 0x000fca0008410000 */
[----:B------:R-:W-:Y:S02]  /*3c80*/  FSEL R148, R148, RZ, P5 ;  /* 0x000000ff94947208 */ /* 0x000fe40002800000 */
[----:B-----5:R-:W-:-:S03]  /*3c90*/  LOP3.LUT P5, RZ, R7, 0xff, RZ, 0xc0, !PT ;  /* 0x000000ff07ff7812 */ /* 0x020fc600078ac0ff */
[----:B------:R-:W-:Y:S01]  /*3ca0*/  FMUL.FTZ R160, R148, UR17 ;  /* 0x0000001194a07c20 */ /* 0x000fe20008410000 */
[----:B------:R-:W-:-:S03]  /*3cb0*/  MOV R148, RZ ;  /* 0x000000ff00947202 */ /* 0x000fc60000000f00 */
[----:B------:R-:W-:-:S04]  /*3cc0*/  FMUL.FTZ R160, R160, UR16 ;  /* 0x00000010a0a07c20 */ /* 0x000fc80008410000 */
[----:B------:R-:W-:Y:S02]  /*3cd0*/  FMUL.FTZ R161, R144, R160 ;  /* 0x000000a090a17220 */ /* 0x000fe40000410000 */
[----:B------:R-:W-:-:S03]  /*3ce0*/  @P5 HADD2.F32 R159, -RZ, R223.H0_H0 ;  /* 0x200000dfff9f5230 */ /* 0x000fc60000004100 */
[----:B------:R-:W-:Y:S02]  /*3cf0*/  FSEL R161, R161, RZ, P5 ;  /* 0x000000ffa1a17208 */ /* 0x000fe40002800000 */
[----:B------:R-:W-:-:S03]  /*3d00*/  @P5 FMUL.FTZ R148, R159, R160 ;  /* 0x000000a09f945220 */ /* 0x000fc60000410000 */
[----:B------:R-:W-:-:S07]  /*3d10*/  FADD.FTZ R68, R68, R161 ;  /* 0x000000a144447221 */ /* 0x000fce0000010000 */
.L_x_12776:
[----:B------:R-:W-:Y:S05]  /*3d20*/  BRA.U !UP3, `(.L_x_12777) ;  /* 0x000000010b387547 */ /* 0x000fea000b800000 */
[----:B------:R-:W-:Y:S01]  /*3d30*/  FFMA.FTZ R149, R28, UR29, R156 ;  /* 0x0000001d1c957c23 */ /* 0x000fe2000801009c */
[----:B------:R-:W-:-:S03]  /*3d40*/  ISETP.LT.AND P5, PT, RZ, UR27, PT ;  /* 0x0000001bff007c0c */ /* 0x000fc6000bfa1270 */
[----:B------:R-:W-:-:S04]  /*3d50*/  FADD.FTZ R149, R26, -R149 ;  /* 0x800000951a957221 */ /* 0x000fc80000010000 */
[----:B------:R-:W-:-:S05]  /*3d60*/  FMUL.FTZ R149, R149, UR28 ;  /* 0x0000001c95957c20 */ /* 0x000fca0008410000 */
[----:B------:R-:W-:Y:S02]  /*3d70*/  FSEL R149, R149, RZ, P5 ;  /* 0x000000ff95957208 */ /* 0x000fe40002800000 */
[----:B-----5:R-:W-:-:S03]  /*3d80*/  LOP3.LUT P5, RZ, R7, 0xff00, RZ, 0xc0, !PT ;  /* 0x0000ff0007ff7812 */ /* 0x020fc600078ac0ff */
[----:B------:R-:W-:Y:S01]  /*3d90*/  FMUL.FTZ R160, R149, UR17 ;  /* 0x0000001195a07c20 */ /* 0x000fe20008410000 */
[----:B------:R-:W-:-:S03]  /*3da0*/  HFMA2 R149, -RZ, RZ, 0, 0 ;  /* 0x00000000ff957431 */ /* 0x000fc600000001ff */
[----:B------:R-:W-:-:S04]  /*3db0*/  FMUL.FTZ R160, R160, UR16 ;  /* 0x00000010a0a07c20 */ /* 0x000fc80008410000 */
[----:B------:R-:W-:Y:S02]  /*3dc0*/  FMUL.FTZ R161, R145, R160 ;  /* 0x000000a091a17220 */ /* 0x000fe40000410000 */
[----:B------:R-:W-:-:S03]  /*3dd0*/  @P5 HADD2.F32 R159, -RZ, R223.H1_H1 ;  /* 0x300000dfff9f5230 */ /* 0x000fc60000004100 */
[----:B------:R-:W-:Y:S02]  /*3de0*/  FSEL R162, R161, RZ, P5 ;  /* 0x000000ffa1a27208 */ /* 0x000fe40002800000 */
[----:B------:R-:W-:-:S03]  /*3df0*/  @P5 FMUL.FTZ R149, R159, R160 ;  /* 0x000000a09f955220 */ /* 0x000fc60000410000 */
[----:B------:R-:W-:-:S07]  /*3e00*/  FADD.FTZ R69, R69, R162 ;  /* 0x000000a245457221 */ /* 0x000fce0000010000 */
.L_x_12777:
        /* <DEDUP_REMOVED lines=15> */
.L_x_12778:
[----:B------:R-:W-:Y:S05]  /*3f00*/  BRA.U !UP3, `(.L_x_12775) ;  /* 0x000000090b687547 */ /* 0x000fea000b800000 */
[----:B------:R-:W-:Y:S01]  /*3f10*/  FMUL.FTZ R160, R155, UR17 ;  /* 0x000000119ba07c20 */ /* 0x000fe20008410000 */
[----:B-----5:R-:W-:Y:S01]  /*3f20*/  ISETP.GE.U32.AND P5, PT, R7, 0x1000000, PT ;  /* 0x010000000700780c */ /* 0x020fe20003fa6070 */
[----:B------:R-:W-:Y:S02]  /*3f30*/  HFMA2 R151, -RZ, RZ, 0, 0 ;  /* 0x00000000ff977431 */ /* 0x000fe400000001ff */
        /* <DEDUP_REMOVED lines=8> */
.L_x_12770:
        /* <DEDUP_REMOVED lines=16> */
[----:B------:R-:W-:-:S04]  /*40c0*/  FMUL.FTZ R160, R160, UR16 ;  /* 0x00000010a0a07c20 */ /* 0x000fc80008410000 */
[----:B------:R-:W-:Y:S02]  /*40d0*/  FMUL.FTZ R161, R144, R160 ;  /* 0x000000a090a17220 */ /* 0x000fe40000410000 */
[----:B------:R-:W-:-:S03]  /*40e0*/  @P5 HADD2.F32 R159, -RZ, R223.H0_H0 ;  /* 0x200000dfff9f5230 */ /* 0x000fc60000004100 */
[----:B------:R-:W-:Y:S02]  /*40f0*/  FSEL R161, R161, RZ, P5 ;  /* 0x000000ffa1a17208 */ /* 0x000fe40002800000 */
[----:B------:R-:W-:-:S03]  /*4100*/  @P5 FMUL.FTZ R148, R159, R160 ;  /* 0x000000a09f945220 */ /* 0x000fc60000410000 */
[----:B------:R-:W-:-:S07]  /*4110*/  FADD.FTZ R68, R68, R161 ;  /* 0x000000a144447221 */ /* 0x000fce0000010000 */
.L_x_12780:
[----:B------:R-:W-:Y:S05]  /*4120*/  BRA.U !UP3, `(.L_x_12781) ;  /* 0x000000010b407547 */ /* 0x000fea000b800000 */
[----:B------:R-:W-:-:S13]  /*4130*/  PLOP3.LUT P5, PT, PT, PT, UP2, 0x80, 0x8 ;  /* 0x000000000008781c */ /* 0x000fda0003faf028 */
[----:B------:R-:W-:Y:S01]  /*4140*/  @P5 FFMA.FTZ R149, R28, UR29, R156 ;  /* 0x0000001d1c955c23 */ /* 0x000fe2000801009c */
[----:B------:R-:W-:-:S13]  /*4150*/  PLOP3.LUT P5, PT, PT, PT, UP2, 0x80, 0x8 ;  /* 0x000000000008781c */ /* 0x000fda0003faf028 */
[----:B------:R-:W-:Y:S01]  /*4160*/  @P5 FADD.FTZ R160, R26, -R149 ;  /* 0x800000951aa05221 */ /* 0x000fe20000010000 */
[----:B------:R-:W-:Y:S02]  /*4170*/  PLOP3.LUT P5, PT, PT, PT, UP2, 0x80, 0x8 ;  /* 0x000000000008781c */ /* 0x000fe40003faf028 */
[----:B-----5:R-:W-:-:S11]  /*4180*/  MOV R149, R41 ;  /* 0x0000002900957202 */ /* 0x020fd60000000f00 */
[----:B------:R-:W-:Y:S01]  /*4190*/  @P5 FFMA.FTZ R149, R160, UR28, R41 ;  /* 0x0000001ca0955c23 */ /* 0x000fe20008010029 */
[----:B------:R-:W-:-:S03]  /*41a0*/  LOP3.LUT P5, RZ, R7, 0xff00, RZ, 0xc0, !PT ;  /* 0x0000ff0007ff7812 */ /* 0x000fc600078ac0ff */
        /* <DEDUP_REMOVED lines=8> */
.L_x_12781:
        /* <DEDUP_REMOVED lines=17> */
.L_x_12782:
        /* <DEDUP_REMOVED lines=19> */
.L_x_12779:
[----:B------:R-:W-:Y:S02]  /*4470*/  PLOP3.LUT P5, PT, PT, PT, UP2, 0x80, 0x8 ;  /* 0x000000000008781c */ /* 0x000fe40003faf028 */
[----:B-----5:R-:W-:-:S11]  /*4480*/  MOV R152, R40 ;  /* 0x0000002800987202 */ /* 0x020fd60000000f00 */
        /* <DEDUP_REMOVED lines=27> */
[----:B------:R-:W-:Y:S01]  /*4640*/  FMUL.FTZ R160, R152, UR17 ;  /* 0x0000001198a07c20 */ /* 0x000fe20008410000 */
[----:B------:R-:W-:Y:S01]  /*4650*/  LOP3.LUT P5, RZ, R7, 0xff, RZ, 0xc0, !PT ;  /* 0x000000ff07ff7812 */ /* 0x000fe200078ac0ff */
[----:B------:R-:W-:Y:S02]  /*4660*/  HFMA2 R148, -RZ, RZ, 0, 0 ;  /* 0x00000000ff947431 */ /* 0x000fe400000001ff */
[----:B------:R-:W-:-:S04]  /*4670*/  FMUL.FTZ R160, R160, UR16 ;  /* 0x00000010a0a07c20 */ /* 0x000fc80008410000 */
[----:B------:R-:W-:-:S05]  /*4680*/  FMUL.FTZ R161, R144, R160 ;  /* 0x000000a090a17220 */ /* 0x000fca0000410000 */
[----:B------:R-:W-:Y:S01]  /*4690*/  FSEL R161, R161, RZ, P5 ;  /* 0x000000ffa1a17208 */ /* 0x000fe20002800000 */
[----:B------:R-:W-:-:S04]  /*46a0*/  @P5 HADD2.F32 R159, -RZ, R223.H0_H0 ;  /* 0x200000dfff9f5230 */ /* 0x000fc80000004100 */
[----:B------:R-:W-:Y:S01]  /*46b0*/  FADD.FTZ R68, R68, R161 ;  /* 0x000000a144447221 */ /* 0x000fe20000010000 */
[----:B------:R-:W-:-:S07]  /*46c0*/  @P5 FMUL.FTZ R148, R159, R160 ;  /* 0x000000a09f945220 */ /* 0x000fce0000410000 */
.L_x_12783:
[----:B------:R-:W-:Y:S05]  /*46d0*/  BRA.U !UP3, `(.L_x_12784) ;  /* 0x000000010b247547 */ /* 0x000fea000b800000 */
[----:B------:R-:W-:Y:S01]  /*46e0*/  FMUL.FTZ R160, R153, UR17 ;  /* 0x0000001199a07c20 */ /* 0x000fe20008410000 */
[----:B------:R-:W-:Y:S02]  /*46f0*/  LOP3.LUT P5, RZ, R7, 0xff00, RZ, 0xc0, !PT ;  /* 0x0000ff0007ff7812 */ /* 0x000fe400078ac0ff */
[----:B------:R-:W-:Y:S01]  /*4700*/  MOV R149, RZ ;  /* 0x000000ff00957202 */ /* 0x000fe20000000f00 */
[----:B------:R-:W-:-:S04]  /*4710*/  FMUL.FTZ R160, R160, UR16 ;  /* 0x00000010a0a07c20 */ /* 0x000fc80008410000 */
[----:B------:R-:W-:-:S05]  /*4720*/  FMUL.FTZ R161, R145, R160 ;  /* 0x000000a091a17220 */ /* 0x000fca0000410000 */
[----:B------:R-:W-:Y:S01]  /*4730*/  FSEL R162, R161, RZ, P5 ;  /* 0x000000ffa1a27208 */ /* 0x000fe20002800000 */
[----:B------:R-:W-:-:S04]  /*4740*/  @P5 HADD2.F32 R159, -RZ, R223.H1_H1 ;  /* 0x300000dfff9f5230 */ /* 0x000fc80000004100 */
[----:B------:R-:W-:Y:S01]  /*4750*/  FADD.FTZ R69, R69, R162 ;  /* 0x000000a245457221 */ /* 0x000fe20000010000 */
[----:B------:R-:W-:-:S07]  /*4760*/  @P5 FMUL.FTZ R149, R159, R160 ;  /* 0x000000a09f955220 */ /* 0x000fce0000410000 */
.L_x_12784:
[----:B------:R-:W-:Y:S05]  /*4770*/  BRA.U !UP3, `(.L_x_12785) ;  /* 0x000000010b247547 */ /* 0x000fea000b800000 */
        /* <DEDUP_REMOVED lines=9> */
.L_x_12785:
[----:B------:R-:W-:Y:S05]  /*4810*/  BRA.U !UP3, `(.L_x_12775) ;  /* 0x000000010b247547 */ /* 0x000fea000b800000 */
[----:B------:R-:W-:Y:S01]  /*4820*/  FMUL.FTZ R160, R155, UR17 ;  /* 0x000000119ba07c20 */ /* 0x000fe20008410000 */
[----:B------:R-:W-:Y:S02]  /*4830*/  ISETP.GE.U32.AND P5, PT, R7, 0x1000000, PT ;  /* 0x010000000700780c */ /* 0x000fe40003fa6070 */
[----:B------:R-:W-:Y:S01]  /*4840*/  MOV R151, RZ ;  /* 0x000000ff00977202 */ /* 0x000fe20000000f00 */
[----:B------:R-:W-:-:S04]  /*4850*/  FMUL.FTZ R160, R160, UR16 ;  /* 0x00000010a0a07c20 */ /* 0x000fc80008410000 */
[----:B------:R-:W-:-:S05]  /*4860*/  FMUL.FTZ R162, R147, R160 ;  /* 0x000000a093a27220 */ /* 0x000fca0000410000 */
[----:B------:R-:W-:Y:S01]  /*4870*/  FSEL R162, R162, RZ, P5 ;  /* 0x000000ffa2a27208 */ /* 0x000fe20002800000 */
[----:B------:R-:W-:-:S04]  /*4880*/  @P5 HADD2.F32 R159, -RZ, R224.H1_H1 ;  /* 0x300000e0ff9f5230 */ /* 0x000fc80000004100 */
[----:B------:R-:W-:Y:S01]  /*4890*/  FADD.FTZ R71, R71, R162 ;  /* 0x000000a247477221 */ /* 0x000fe20000010000 */
[----:B------:R-:W-:-:S07]  /*48a0*/  @P5 FMUL.FTZ R151, R159, R160 ;  /* 0x000000a09f975220 */ /* 0x000fce0000410000 */
.L_x_12775:
[----:B------:R-:W-:Y:S05]  /*48b0*/  BSYNC.RECONVERGENT B1 ;  /* 0x0000000000017941 */ /* 0x000fea0003800200 */
.L_x_12769:
[----:B------:R-:W0:Y:S01]  /*48c0*/  @UP3 LDCU.64 UR30, c[0x0][0x468] ;  /* 0x00008d00ff1e37ac */ /* 0x000e220008000a00 */
[----:B------:R-:W-:Y:S01]  /*48d0*/  PLOP3.LUT P5, PT, PT, PT, UP3, 0x80, 0x8 ;  /* 0x000000000008781c */ /* 0x000fe20003faf038 */
[----:B------:R-:W-:-:S12]  /*48e0*/  HFMA2 R160, -RZ, RZ, 0, 9.5367431640625e-07 ;  /* 0x00000010ffa07431 */ /* 0x000fd800000001ff */
[----:B0-----:R-:W-:Y:S01]  /*48f0*/  @P5 IMAD.WIDE.U32 R160, R231, R160, UR30 ;  /* 0x0000001ee7a05e25 */ /* 0x001fe2000f8e00a0 */
[----:B------:R-:W-:Y:S02]  /*4900*/  ISETP.NE.U32.AND P5, PT, R157, RZ, PT ;  /* 0x000000ff9d00720c */ /* 0x000fe40003fa5070 */
[----:B------:R-:W-:Y:S02]  /*4910*/  IADD3 R231, PT, PT, R231, 0x100, RZ ;  /* 0x00000100e7e77810 */ /* 0x000fe40007ffe0ff */
[----:B------:R-:W-:-:S13]  /*4920*/  ISETP.NE.AND.EX P5, PT, R158, RZ, PT, P5 ;  /* 0x000000ff9e00720c */ /* 0x000fda0003fa5350 */
[----:B------:R-:W0:Y:S02]  /*4930*/  @P5 LDC.64 R158, c[0x0][0x478] ;  /* 0x00011e00ff9e5b82 */ /* 0x000e240000000a00 */
[C---:B0-----:R-:W-:Y:S01]  /*4940*/  @P5 IMAD.WIDE.U32 R158, R8.reuse, 0x10, R158 ;  /* 0x00000010089e5825 */ /* 0x041fe200078e009e */
[----:B------:R-:W-:-:S04]  /*4950*/  IADD3 R8, PT, PT, R8, 0x100, RZ ;  /* 0x0000010008087810 */ /* 0x000fc80007ffe0ff */
[----:B------:R0:W-:Y:S01]  /*4960*/  @P5 STG.E.128 desc[UR6][R158.64], R152 ;  /* 0x000000989e005986 */ /* 0x0001e2000c101d06 */
[----:B------:R-:W-:-:S13]  /*4970*/  PLOP3.LUT P5, PT, PT, PT, UP3, 0x80, 0x8 ;  /* 0x000000000008781c */ /* 0x000fda0003faf038 */
[----:B------:R0:W-:Y:S02]  /*4980*/  @P5 STG.E.128 desc[UR6][R160.64], R148 ;  /* 0x00000094a0005986 */ /* 0x0001e4000c101d06 */
.L_x_12767:
[----:B------:R-:W-:Y:S05]  /*4990*/  BSYNC.RECONVERGENT B0 ;  /* 0x0000000000007941 */ /* 0x000fea0003800200 */
.L_x_12766:
[----:B------:R-:W-:Y:S04]  /*49a0*/  BSSY.RECONVERGENT B0, `(.L_x_12786) ;  /* 0x0000141000007945 */ /* 0x000fe80003800200 */
[----:B------:R-:W-:Y:S05]  /*49b0*/  @!P0 BRA `(.L_x_12787) ;  /* 0x0000001000fc8947 */ /* 0x000fea0003800000 */
[----:B------:R-:W-:-:S04]  /*49c0*/  UISETP.NE.U32.AND UP0, UPT, UR18, URZ, UPT ;  /* 0x000000ff1200728c */ /* 0x000fc8000bf05070 */
[----:B------:R-:W-:Y:S01]  /*49d0*/  UISETP.NE.AND.EX UP0, UPT, UR19, URZ, UPT, UP0 ;  /* 0x000000ff1300728c */ /* 0x000fe2000bf05300 */
[----:B------:R-:W-:Y:S10]  /*49e0*/  BRA.U !UP3, `(.L_x_12788) ;  /* 0x000000010b0c7547 */ /* 0x000ff4000b800000 */
[----:B-----5:R-:W1:Y:S02]  /*49f0*/  LDC.64 R144, c[0x0][0x390] ;  /* 0x0000e400ff907b82 */ /* 0x020e640000000a00 */
[----:B-1----:R-:W-:-:S06]  /*4a00*/  IMAD.WIDE.U32 R144, R231, 0x10, R144 ;  /* 0x00000010e7907825 */ /* 0x002fcc00078e0090 */
[----:B------:R-:W5:Y:S02]  /*4a10*/  LDG.E.128 R144, desc[UR6][R144.64] ;  /* 0x0000000690907981 */ /* 0x000f64000c1e1d00 */
.L_x_12788:
[----:B------:R-:W-:Y:S04]  /*4a20*/  BSSY.RECONVERGENT B1, `(.L_x_12789) ;  /* 0x000012d000017945 */ /* 0x000fe80003800200 */
        /* <DEDUP_REMOVED lines=36> */
[----:B------:R-:W-:Y:S02]  /*4c70*/  UMOV UR4, URZ ;  /* 0x000000ff00047c82 */ /* 0x000fe40008000000 */
[----:B------:R-:W-:Y:S01]  /*4c80*/  FMUL.FTZ R158, R158, UR16 ;  /* 0x000000109e9e7c20 */ /* 0x000fe20008410000 */
[----:B------:R-:W-:-:S03]  /*4c90*/  MOV R148, UR4 ;  /* 0x0000000400947c02 */ /* 0x000fc60008000f00 */
[----:B------:R-:W-:-:S05]  /*4ca0*/  FMUL.FTZ R159, R144, R158 ;  /* 0x0000009e909f7220 */ /* 0x000fca0000410000 */
[----:B------:R-:W-:Y:S01]  /*4cb0*/  FSEL R159, R159, RZ, P6 ;  /* 0x000000ff9f9f7208 */ /* 0x000fe20003000000 */
[----:B------:R-:W-:-:S04]  /*4cc0*/  @P6 HADD2.F32 R153, -RZ, R225.H0_H0 ;  /* 0x200000e1ff996230 */ /* 0x000fc80000004100 */
[----:B------:R-:W-:Y:S01]  /*4cd0*/  FADD.FTZ R64, R64, R159 ;  /* 0x0000009f40407221 */ /* 0x000fe20000010000 */
[----:B------:R-:W-:-:S07]  /*4ce0*/  @P6 FMUL.FTZ R148, R158, R153 ;  /* 0x000000999e946220 */ /* 0x000fce0000410000 */
.L_x_12792:
[----:B------:R-:W-:Y:S05]  /*4cf0*/  BRA.U !UP3, `(.L_x_12793) ;  /* 0x000000010b287547 */ /* 0x000fea000b800000 */
[----:B------:R-:W-:Y:S01]  /*4d00*/  FMUL.FTZ R158, R157, UR17 ;  /* 0x000000119d9e7c20 */ /* 0x000fe20008410000 */
[----:B------:R-:W-:Y:S01]  /*4d10*/  LOP3.LUT P6, RZ, R6, 0xff00, RZ, 0xc0, !PT ;  /* 0x0000ff0006ff7812 */ /* 0x000fe200078cc0ff */
[----:B------:R-:W-:Y:S02]  /*4d20*/  UMOV UR4, URZ ;  /* 0x000000ff00047c82 */ /* 0x000fe40008000000 */
[----:B------:R-:W-:Y:S01]  /*4d30*/  FMUL.FTZ R158, R158, UR16 ;  /* 0x000000109e9e7c20 */ /* 0x000fe20008410000 */
[----:B------:R-:W-:-:S03]  /*4d40*/  MOV R149, UR4 ;  /* 0x0000000400957c02 */ /* 0x000fc60008000f00 */
[----:B------:R-:W-:-:S05]  /*4d50*/  FMUL.FTZ R160, R145, R158 ;  /* 0x0000009e91a07220 */ /* 0x000fca0000410000 */
[----:B------:R-:W-:Y:S01]  /*4d60*/  FSEL R160, R160, RZ, P6 ;  /* 0x000000ffa0a07208 */ /* 0x000fe20003000000 */
[----:B------:R-:W-:-:S04]  /*4d70*/  @P6 HADD2.F32 R153, -RZ, R225.H1_H1 ;  /* 0x300000e1ff996230 */ /* 0x000fc80000004100 */
[----:B------:R-:W-:Y:S01]  /*4d80*/  FADD.FTZ R65, R65, R160 ;  /* 0x000000a041417221 */ /* 0x000fe20000010000 */
[----:B------:R-:W-:-:S07]  /*4d90*/  @P6 FMUL.FTZ R149, R158, R153 ;  /* 0x000000999e956220 */ /* 0x000fce0000410000 */
.L_x_12793:
        /* <DEDUP_REMOVED lines=11> */
.L_x_12794:
[----:B------:R-:W-:Y:S01]  /*4e50*/  MOV R153, R157 ;  /* 0x0000009d00997202 */ /* 0x000fe20000000f00 */
[----:B------:R-:W-:Y:S06]  /*4e60*/  BRA.U !UP3, `(.L_x_12795) ;  /* 0x0000000d0ba07547 */ /* 0x000fec000b800000 */
[----:B------:R-:W-:Y:S01]  /*4e70*/  FMUL.FTZ R158, R155, UR17 ;  /* 0x000000119b9e7c20 */ /* 0x000fe20008410000 */
[----:B------:R-:W-:Y:S01]  /*4e80*/  ISETP.GE.U32.AND P6, PT, R6, 0x1000000, PT ;  /* 0x010000000600780c */ /* 0x000fe20003fc6070 */
[----:B------:R-:W-:Y:S02]  /*4e90*/  UMOV UR4, URZ ;  /* 0x000000ff00047c82 */ /* 0x000fe40008000000 */
[----:B------:R-:W-:-:S04]  /*4ea0*/  FMUL.FTZ R158, R158, UR16 ;  /* 0x000000109e9e7c20 */ /* 0x000fc80008410000 */
[----:B------:R-:W-:-:S05]  /*4eb0*/  FMUL.FTZ R151, R147, R158 ;  /* 0x0000009e93977220 */ /* 0x000fca0000410000 */
[----:B------:R-:W-:Y:S02]  /*4ec0*/  FSEL R160, R151, RZ, P6 ;  /* 0x000000ff97a07208 */ /* 0x000fe40003000000 */
[----:B------:R-:W-:-:S03]  /*4ed0*/  MOV R151, UR4 ;  /* 0x0000000400977c02 */ /* 0x000fc60008000f00 */
[----:B------:R-:W-:Y:S01]  /*4ee0*/  FADD.FTZ R67, R67, R160 ;  /* 0x000000a043437221 */ /* 0x000fe20000010000 */
[----:B------:R-:W-:Y:S06]  /*4ef0*/  @!P6 BRA `(.L_x_12795) ;  /* 0x0000000c007ce947 */ /* 0x000fec0003800000 */
[----:B------:R-:W-:-:S05]  /*4f00*/  HADD2.F32 R151, -RZ, R226.H1_H1 ;  /* 0x300000e2ff977230 */ /* 0x000fca0000004100 */
[----:B------:R-:W-:Y:S01]  /*4f10*/  FMUL.FTZ R151, R158, R151 ;  /* 0x000000979e977220 */ /* 0x000fe20000410000 */
[----:B------:R-:W-:Y:S06]  /*4f20*/  BRA `(.L_x_12795) ;  /* 0x0000000c00707947 */ /* 0x000fec0003800000 */
.L_x_12791:
[----:B------:R-:W-:Y:S05]  /*4f30*/  BRA.U !UP3, `(.L_x_12796) ;  /* 0x000000010b447547 */ /* 0x000fea000b800000 */
[----:B------:R-:W-:Y:S01]  /*4f40*/  PLOP3.LUT P6, PT, PT, PT, UP2, 0x80, 0x8 ;  /* 0x000000000008781c */ /* 0x000fe20003fcf028 */
[----:B------:R-:W-:Y:S01]  /*4f50*/  UMOV UR4, URZ ;  /* 0x000000ff00047c82 */ /* 0x000fe20008000000 */
[----:B0----5:R-:W-:-:S11]  /*4f60*/  MOV R148, R36 ;  /* 0x0000002400947202 */ /* 0x021fd60000000f00 */
[----:B------:R-:W-:Y:S01]  /*4f70*/  @P6 FFMA.FTZ R157, R17, UR29, R156 ;  /* 0x0000001d119d6c23 */ /* 0x000fe2000801009c */
[----:B------:R-:W-:-:S13]  /*4f80*/  PLOP3.LUT P6, PT, PT, PT, UP2, 0x80, 0x8 ;  /* 0x000000000008781c */ /* 0x000fda0003fcf028 */
[----:B------:R-:W-:Y:S01]  /*4f90*/  @P6 FADD.FTZ R157, R14, -R157 ;  /* 0x8000009d0e9d6221 */ /* 0x000fe20000010000 */
[----:B------:R-:W-:-:S13]  /*4fa0*/  PLOP3.LUT P6, PT, PT, PT, UP2, 0x80, 0x8 ;  /* 0x000000000008781c */ /* 0x000fda0003fcf028 */
[----:B------:R-:W-:Y:S01]  /*4fb0*/  @P6 FFMA.FTZ R148, R157, UR28, R36 ;  /* 0x0000001c9d946c23 */ /* 0x000fe20008010024 */
[----:B------:R-:W-:-:S03]  /*4fc0*/  LOP3.LUT P6, RZ, R6, 0xff, RZ, 0xc0, !PT ;  /* 0x000000ff06ff7812 */ /* 0x000fc600078cc0ff */
[----:B------:R-:W-:Y:S01]  /*4fd0*/  FMUL.FTZ R158, R148, UR17 ;  /* 0x00000011949e7c20 */ /* 0x000fe20008410000 */
[----:B------:R-:W-:-:S03]  /*4fe0*/  MOV R148, UR4 ;  /* 0x0000000400947c02 */ /* 0x000fc60008000f00 */
[----:B------:R-:W-:-:S04]  /*4ff0*/  FMUL.FTZ R158, R158, UR16 ;  /* 0x000000109e9e7c20 */ /* 0x000fc80008410000 */
[----:B------:R-:W-:Y:S02]  /*5000*/  FMUL.FTZ R159, R144, R158 ;  /* 0x0000009e909f7220 */ /* 0x000fe40000410000 */
[----:B------:R-:W-:-:S03]  /*5010*/  @P6 HADD2.F32 R157, -RZ, R225.H0_H0 ;  /* 0x200000e1ff9d6230 */ /* 0x000fc60000004100 */
[----:B------:R-:W-:Y:S02]  /*5020*/  FSEL R159, R159, RZ, P6 ;  /* 0x000000ff9f9f7208 */ /* 0x000fe40003000000 */
[----:B------:R-:W-:-:S03]  /*5030*/  @P6 FMUL.FTZ R148, R157, R158 ;  /* 0x0000009e9d946220 */ /* 0x000fc60000410000 */
[----:B------:R-:W-:-:S07]  /*5040*/  FADD.FTZ R64, R64, R159 ;  /* 0x0000009f40407221 */ /* 0x000fce0000010000 */
.L_x_12796:
[----:B------:R-:W-:Y:S05]  /*5050*/  BRA.U !UP3, `(.L_x_12797) ;  /* 0x000000010b447547 */ /* 0x000fea000b800000 */
[----:B------:R-:W-:Y:S01]  /*5060*/  PLOP3.LUT P6, PT, PT, PT, UP2, 0x80, 0x8 ;  /* 0x000000000008781c */ /* 0x000fe20003fcf028 */
[----:B------:R-:W-:-:S12]  /*5070*/  UMOV UR4, URZ ;  /* 0x000000ff00047c82 */ /* 0x000fd80008000000 */
[----:B0-----:R-:W-:Y:S01]  /*5080*/  @P6 FFMA.FTZ R149, R24, UR29, R156 ;  /* 0x0000001d18956c23 */ /* 0x001fe2000801009c */
[----:B------:R-:W-:-:S13]  /*5090*/  PLOP3.LUT P6, PT, PT, PT, UP2, 0x80, 0x8 ;  /* 0x000000000008781c */ /* 0x000fda0003fcf028 */
[----:B------:R-:W-:Y:S01]  /*50a0*/  @P6 FADD.FTZ R158, R22, -R149 ;  /* 0x80000095169e6221 */ /* 0x000fe20000010000 */
[----:B------:R-:W-:Y:S02]  /*50b0*/  PLOP3.LUT P6, PT, PT, PT, UP2, 0x80, 0x8 ;  /* 0x000000000008781c */ /* 0x000fe40003fcf028 */
[----:B-----5:R-:W-:-:S11]  /*50c0*/  MOV R149, R37 ;  /* 0x0000002500957202 */ /* 0x020fd60000000f00 */
[----:B------:R-:W-:Y:S01]  /*50d0*/  @P6 FFMA.FTZ R149, R158, UR28, R37 ;  /* 0x0000001c9e956c23 */ /* 0x000fe20008010025 */
[----:B------:R-:W-:-:S03]  /*50e0*/  LOP3.LUT P6, RZ, R6, 0xff00, RZ, 0xc0, !PT ;  /* 0x0000ff0006ff7812 */ /* 0x000fc600078cc0ff */
[----:B------:R-:W-:Y:S01]  /*50f0*/  FMUL.FTZ R158, R149, UR17 ;  /* 0x00000011959e7c20 */ /* 0x000fe20008410000 */
[----:B------:R-:W-:-:S03]  /*5100*/  MOV R149, UR4 ;  /* 0x0000000400957c02 */ /* 0x000fc60008000f00 */
[----:B------:R-:W-:-:S04]  /*5110*/  FMUL.FTZ R158, R158, UR16 ;  /* 0x000000109e9e7c20 */ /* 0x000fc80008410000 */
[----:B------:R-:W-:Y:S02]  /*5120*/  FMUL.FTZ R160, R145, R158 ;  /* 0x0000009e91a07220 */ /* 0x000fe40000410000 */
[----:B------:R-:W-:-:S03]  /*5130*/  @P6 HADD2.F32 R157, -RZ, R225.H1_H1 ;  /* 0x300000e1ff9d6230 */ /* 0x000fc60000004100 */
[----:B------:R-:W-:Y:S02]  /*5140*/  FSEL R160, R160, RZ, P6 ;  /* 0x000000ffa0a07208 */ /* 0x000fe40003000000 */
[----:B------:R-:W-:-:S03]  /*5150*/  @P6 FMUL.FTZ R149, R157, R158 ;  /* 0x0000009e9d956220 */ /* 0x000fc60000410000 */
[----:B------:R-:W-:-:S07]  /*5160*/  FADD.FTZ R65, R65, R160 ;  /* 0x000000a041417221 */ /* 0x000fce0000010000 */
.L_x_12797:
        /* <DEDUP_REMOVED lines=18> */
.L_x_12798:
        /* <DEDUP_REMOVED lines=9> */
[----:B------:R-:W-:-:S03]  /*5320*/  ISETP.GE.U32.AND P6, PT, R6, 0x1000000, PT ;  /* 0x010000000600780c */ /* 0x000fc60003fc6070 */
[----:B------:R-:W-:-:S04]  /*5330*/  FMUL.FTZ R158, R151, UR17 ;  /* 0x00000011979e7c20 */ /* 0x000fc80008410000 */
        /* <DEDUP_REMOVED lines=9> */
.L_x_12790:
[----:B------:R-:W-:-:S04]  /*53d0*/  UISETP.NE.U32.AND UP0, UPT, UR20, URZ, UPT ;  /* 0x000000ff1400728c */ /* 0x000fc8000bf05070 */
[----:B------:R-:W-:-:S06]  /*53e0*/  UISETP.NE.AND.EX UP0, UPT, UR21, URZ, UPT, UP0 ;  /* 0x000000ff1500728c */ /* 0x000fcc000bf05300 */
[----:B------:R-:W-:-:S13]  /*53f0*/  PLOP3.LUT P5, PT, PT, PT, UP0, 0x80, 0x8 ;  /* 0x000000000008781c */ /* 0x000fda0003faf008 */
[----:B------:R-:W-:Y:S05]  /*5400*/  @!P5 BRA `(.L_x_12799) ;  /* 0x000000040038d947 */ /* 0x000fea0003800000 */
        /* <DEDUP_REMOVED lines=19> */
[----:B------:R-:W-:Y:S01]  /*5540*/  ISETP.LT.AND P6, PT, RZ, UR27, PT ;  /* 0x0000001bff007c0c */ /* 0x000fe2000bfc1270 */
[----:B------:R-:W-:Y:S02]  /*5550*/  UMOV UR4, URZ ;  /* 0x000000ff00047c82 */ /* 0x000fe40008000000 */
[----:B------:R-:W-:-:S04]  /*5560*/  FADD.FTZ R148, R14, -R157 ;  /* 0x8000009d0e947221 */ /* 0x000fc80000010000 */
[----:B------:R-:W-:-:S05]  /*5570*/  FMUL.FTZ R148, R148, UR28 ;  /* 0x0000001c94947c20 */ /* 0x000fca0008410000 */
[----:B------:R-:W-:Y:S02]  /*5580*/  FSEL R148, R148, RZ, P6 ;  /* 0x000000ff94947208 */ /* 0x000fe40003000000 */
[----:B-----5:R-:W-:-:S03]  /*5590*/  LOP3.LUT P6, RZ, R6, 0xff, RZ, 0xc0, !PT ;  /* 0x000000ff06ff7812 */ /* 0x020fc600078cc0ff */
        /* <DEDUP_REMOVED lines=8> */
.L_x_12800:
[----:B------:R-:W-:Y:S05]  /*5620*/  BRA.U !UP3, `(.L_x_12801) ;  /* 0x000000010b3c7547 */ /* 0x000fea000b800000 */
        /* <DEDUP_REMOVED lines=15> */
.L_x_12801:
        /* <DEDUP_REMOVED lines=16> */
.L_x_12802:
[----:B------:R-:W-:Y:S05]  /*5820*/  BRA.U !UP3, `(.L_x_12795) ;  /* 0x000000050b307547 */ /* 0x000fea000b800000 */
[----:B------:R-:W-:Y:S01]  /*5830*/  FMUL.FTZ R158, R155, UR17 ;  /* 0x000000119b9e7c20 */ /* 0x000fe20008410000 */
[----:B-----5:R-:W-:Y:S01]  /*5840*/  ISETP.GE.U32.AND P6, PT, R6, 0x1000000, PT ;  /* 0x010000000600780c */ /* 0x020fe20003fc6070 */
        /* <DEDUP_REMOVED lines=10> */
.L_x_12799:
[----:B------:R-:W-:Y:S05]  /*58f0*/  BRA.U !UP3, `(.L_x_12803) ;  /* 0x000000010b3c7547 */ /* 0x000fea000b800000 */
[----:B------:R-:W-:Y:S01]  /*5900*/  FFMA.FTZ R157, R17, UR29, R156 ;  /* 0x0000001d119d7c23 */ /* 0x000fe2000801009c */
[----:B------:R-:W-:Y:S01]  /*5910*/  ISETP.LT.AND P6, PT, RZ, UR27, PT ;  /* 0x0000001bff007c0c */ /* 0x000fe2000bfc1270 */
[----:B------:R-:W-:Y:S02]  /*5920*/  UMOV UR4, URZ ;  /* 0x000000ff00047c82 */ /* 0x000fe40008000000 */
[----:B------:R-:W-:-:S04]  /*5930*/  FADD.FTZ R157, R14, -R157 ;  /* 0x8000009d0e9d7221 */ /* 0x000fc80000010000 */
[----:B0-----:R-:W-:-:S05]  /*5940*/  FMUL.FTZ R148, R157, UR28 ;  /* 0x0000001c9d947c20 */ /* 0x001fca0008410000 */
[----:B------:R-:W-:Y:S02]  /*5950*/  FSEL R148, R148, RZ, P6 ;  /* 0x000000ff94947208 */ /* 0x000fe40003000000 */
[----:B-----5:R-:W-:-:S03]  /*5960*/  LOP3.LUT P6, RZ, R6, 0xff, RZ, 0xc0, !PT ;  /* 0x000000ff06ff7812 */ /* 0x020fc600078cc0ff */
[----:B------:R-:W-:-:S04]  /*5970*/  FMUL.FTZ R148, R148, UR17 ;  /* 0x0000001194947c20 */ /* 0x000fc80008410000 */
[----:B------:R-:W-:Y:S01]  /*5980*/  FMUL.FTZ R158, R148, UR16 ;  /* 0x00000010949e7c20 */ /* 0x000fe20008410000 */
[----:B------:R-:W-:-:S03]  /*5990*/  MOV R148, UR4 ;  /* 0x0000000400947c02 */ /* 0x000fc60008000f00 */
[----:B------:R-:W-:Y:S02]  /*59a0*/  FMUL.FTZ R159, R144, R158 ;  /* 0x0000009e909f7220 */ /* 0x000fe40000410000 */
[----:B------:R-:W-:-:S03]  /*59b0*/  @P6 HADD2.F32 R157, -RZ, R225.H0_H0 ;  /* 0x200000e1ff9d6230 */ /* 0x000fc60000004100 */
[----:B------:R-:W-:Y:S02]  /*59c0*/  FSEL R159, R159, RZ, P6 ;  /* 0x000000ff9f9f7208 */ /* 0x000fe40003000000 */
[----:B------:R-:W-:-:S03]  /*59d0*/  @P6 FMUL.FTZ R148, R157, R158 ;  /* 0x0000009e9d946220 */ /* 0x000fc60000410000 */
[----:B------:R-:W-:-:S07]  /*59e0*/  FADD.FTZ R64, R64, R159 ;  /* 0x0000009f40407221 */ /* 0x000fce0000010000 */
.L_x_12803:
[----:B------:R-:W-:Y:S05]  /*59f0*/  BRA.U !UP3, `(.L_x_12804) ;  /* 0x000000010b3c7547 */ /* 0x000fea000b800000 */
[----:B0-----:R-:W-:Y:S01]  /*5a00*/  FFMA.FTZ R149, R24, UR29, R156 ;  /* 0x0000001d18957c23 */ /* 0x001fe2000801009c */
[----:B------:R-:W-:Y:S01]  /*5a10*/  ISETP.LT.AND P6, PT, RZ, UR27, PT ;  /* 0x0000001bff007c0c */ /* 0x000fe2000bfc1270 */
[----:B------:R-:W-:Y:S02]  /*5a20*/  UMOV UR4, URZ ;  /* 0x000000ff00047c82 */ /* 0x000fe40008000000 */
[----:B------:R-:W-:-:S04]  /*5a30*/  FADD.FTZ R149, R22, -R149 ;  /* 0x8000009516957221 */ /* 0x000fc80000010000 */
[----:B------:R-:W-:-:S05]  /*5a40*/  FMUL.FTZ R149, R149, UR28 ;  /* 0x0000001c95957c20 */ /* 0x000fca0008410000 */
[----:B------:R-:W-:Y:S02]  /*5a50*/  FSEL R149, R149, RZ, P6 ;  /* 0x000000ff95957208 */ /* 0x000fe40003000000 */
[----:B-----5:R-:W-:-:S03]  /*5a60*/  LOP3.LUT P6, RZ, R6, 0xff00, RZ, 0xc0, !PT ;  /* 0x0000ff0006ff7812 */ /* 0x020fc600078cc0ff */
[----:B------:R-:W-:-:S04]  /*5a70*/  FMUL.FTZ R149, R149, UR17 ;  /* 0x0000001195957c20 */ /* 0x000fc80008410000 */
[----:B------:R-:W-:Y:S01]  /*5a80*/  FMUL.FTZ R160, R149, UR16 ;  /* 0x0000001095a07c20 */ /* 0x000fe20008410000 */
[----:B------:R-:W-:-:S03]  /*5a90*/  MOV R149, UR4 ;  /* 0x0000000400957c02 */ /* 0x000fc60008000f00 */
[----:B------:R-:W-:Y:S02]  /*5aa0*/  FMUL.FTZ R158, R145, R160 ;  /* 0x000000a0919e7220 */ /* 0x000fe40000410000 */
[----:B------:R-:W-:-:S03]  /*5ab0*/  @P6 HADD2.F32 R157, -RZ, R225.H1_H1 ;  /* 0x300000e1ff9d6230 */ /* 0x000fc60000004100 */
[----:B------:R-:W-:Y:S02]  /*5ac0*/  FSEL R158, R158, RZ, P6 ;  /* 0x000000ff9e9e7208 */ /* 0x000fe40003000000 */
[----:B------:R-:W-:-:S03]  /*5ad0*/  @P6 FMUL.FTZ R149, R157, R160 ;  /* 0x000000a09d956220 */ /* 0x000fc60000410000 */
[----:B------:R-:W-:-:S07]  /*5ae0*/  FADD.FTZ R65, R65, R158 ;  /* 0x0000009e41417221 */ /* 0x000fce0000010000 */
.L_x_12804:
        /* <DEDUP_REMOVED lines=16> */
.L_x_12805:
[----:B------:R-:W-:Y:S05]  /*5bf0*/  BRA.U !UP3, `(.L_x_12795) ;  /* 0x000000010b3c7547 */ /* 0x000fea000b800000 */
[----:B0-----:R-:W-:Y:S01]  /*5c00*/  FFMA.FTZ R158, R208, UR29, R156 ;  /* 0x0000001dd09e7c23 */ /* 0x001fe2000801009c */
[----:B------:R-:W-:Y:S01]  /*5c10*/  ISETP.LT.AND P6, PT, RZ, UR27, PT ;  /* 0x0000001bff007c0c */ /* 0x000fe2000bfc1270 */
[----:B------:R-:W-:Y:S02]  /*5c20*/  UMOV UR4, URZ ;  /* 0x000000ff00047c82 */ /* 0x000fe40008000000 */
[----:B------:R-:W-:-:S04]  /*5c30*/  FADD.FTZ R158, R201, -R158 ;  /* 0x8000009ec99e7221 */ /* 0x000fc80000010000 */
[----:B------:R-:W-:-:S05]  /*5c40*/  FMUL.FTZ R151, R158, UR28 ;  /* 0x0000001c9e977c20 */ /* 0x000fca0008410000 */
[----:B------:R-:W-:Y:S02]  /*5c50*/  FSEL R151, R151, RZ, P6 ;  /* 0x000000ff97977208 */ /* 0x000fe40003000000 */
[----:B-----5:R-:W-:-:S03]  /*5c60*/  ISETP.GE.U32.AND P6, PT, R6, 0x1000000, PT ;  /* 0x010000000600780c */ /* 0x020fc60003fc6070 */
        /* <DEDUP_REMOVED lines=8> */
.L_x_12795:
[----:B------:R-:W-:Y:S05]  /*5cf0*/  BSYNC.RECONVERGENT B1 ;  /* 0x0000000000017941 */ /* 0x000fea0003800200 */
.L_x_12789:
[----:B0-----:R-:W0:Y:S01]  /*5d00*/  @P5 LDC.64 R160, c[0x0][0x478] ;  /* 0x00011e00ffa05b82 */ /* 0x001e220000000a00 */
[----:B------:R-:W1:Y:S01]  /*5d10*/  @UP3 LDCU.64 UR30, c[0x0][0x468] ;  /* 0x00008d00ff1e37ac */ /* 0x000e620008000a00 */
[----:B------:R-:W-:Y:S01]  /*5d20*/  PLOP3.LUT P6, PT, PT, PT, UP3, 0x80, 0x8 ;  /* 0x000000000008781c */ /* 0x000fe20003fcf038 */
[----:B------:R-:W-:-:S12]  /*5d30*/  HFMA2 R158, -RZ, RZ, 0, 9.5367431640625e-07 ;  /* 0x00000010ff9e7431 */ /* 0x000fd800000001ff */
[C---:B-1----:R-:W-:Y:S01]  /*5d40*/  @P6 IMAD.WIDE.U32 R158, R231.reuse, R158, UR30 ;  /* 0x0000001ee79e6e25 */ /* 0x042fe2000f8e009e */
[----:B------:R-:W-:-:S03]  /*5d50*/  IADD3 R231, PT, PT, R231, 0x100, RZ ;  /* 0x00000100e7e77810 */ /* 0x000fc60007ffe0ff */
[C---:B0-----:R-:W-:Y:S01]  /*5d60*/  @P5 IMAD.WIDE.U32 R160, R8.reuse, 0x10, R160 ;  /* 0x0000001008a05825 */ /* 0x041fe200078e00a0 */
[----:B------:R-:W-:-:S04]  /*5d70*/  IADD3 R8, PT, PT, R8, 0x100, RZ ;  /* 0x0000010008087810 */ /* 0x000fc80007ffe0ff */
[----:B------:R1:W-:Y:S01]  /*5d80*/  @P5 STG.E.128 desc[UR6][R160.64], R152 ;  /* 0x00000098a0005986 */ /* 0x0003e2000c101d06 */
[----:B------:R-:W-:-:S13]  /*5d90*/  PLOP3.LUT P5, PT, PT, PT, UP3, 0x80, 0x8 ;  /* 0x000000000008781c */ /* 0x000fda0003faf038 */
[----:B------:R1:W-:Y:S02]  /*5da0*/  @P5 STG.E.128 desc[UR6][R158.64], R148 ;  /* 0x000000949e005986 */ /* 0x0003e4000c101d06 */
.L_x_12787:
[----:B------:R-:W-:Y:S05]  /*5db0*/  BSYNC.RECONVERGENT B0 ;  /* 0x0000000000007941 */ /* 0x000fea0003800200 */
.L_x_12786:
[----:B------:R-:W-:Y:S04]  /*5dc0*/  BSSY.RECONVERGENT B0, `(.L_x_12806) ;  /* 0x0000141000007945 */ /* 0x000fe80003800200 */
[----:B------:R-:W-:Y:S05]  /*5dd0*/  @!P1 BRA `(.L_x_12807) ;  /* 0x0000001000fc9947 */ /* 0x000fea0003800000 */
[----:B------:R-:W-:-:S04]  /*5de0*/  UISETP.NE.U32.AND UP0, UPT, UR18, URZ, UPT ;  /* 0x000000ff1200728c */ /* 0x000fc8000bf05070 */
[----:B------:R-:W-:Y:S01]  /*5df0*/  UISETP.NE.AND.EX UP0, UPT, UR19, URZ, UPT, UP0 ;  /* 0x000000ff1300728c */ /* 0x000fe2000bf05300 */
[----:B------:R-:W-:Y:S10]  /*5e00*/  BRA.U !UP3, `(.L_x_12808) ;  /* 0x000000010b0c7547 */ /* 0x000ff4000b800000 */
[----:B-----5:R-:W2:Y:S02]  /*5e10*/  LDC.64 R144, c[0x0][0x390] ;  /* 0x0000e400ff907b82 */ /* 0x020ea40000000a00 */
[----:B--2---:R-:W-:-:S06]  /*5e20*/  IMAD.WIDE.U32 R144, R231, 0x10, R144 ;  /* 0x00000010e7907825 */ /* 0x004fcc00078e0090 */
[----:B------:R-:W5:Y:S02]  /*5e30*/  LDG.E.128 R144, desc[UR6][R144.64] ;  /* 0x0000000690907981 */ /* 0x000f64000c1e1d00 */
.L_x_12808:
[----:B------:R-:W-:Y:S04]  /*5e40*/  BSSY.RECONVERGENT B1, `(.L_x_12809) ;  /* 0x000012d000017945 */ /* 0x000fe80003800200 */
[----:B------:R-:W-:Y:S05]  /*5e50*/  BRA.U !UP0, `(.L_x_12810) ;  /* 0x0000000908647547 */ /* 0x000fea000b800000 */
[----:B------:R-:W-:-:S04]  /*5e60*/  UISETP.NE.U32.AND UP0, UPT, UR20, URZ, UPT ;  /* 0x000000ff1400728c */ /* 0x000fc8000bf05070 */
[----:B------:R-:W-:-:S06]  /*5e70*/  UISETP.NE.AND.EX UP0, UPT, UR21, URZ, UPT, UP0 ;  /* 0x000000ff1500728c */ /* 0x000fcc000bf05300 */
[----:B------:R-:W-:-:S13]  /*5e80*/  PLOP3.LUT P5, PT, PT, PT, UP0, 0x80, 0x8 ;  /* 0x000000000008781c */ /* 0x000fda0003faf008 */
[----:B------:R-:W-:Y:S05]  /*5e90*/  @!P5 BRA `(.L_x_12811) ;  /* 0x00000004002cd947 */ /* 0x000fea0003800000 */
[----:B------:R-:W-:Y:S02]  /*5ea0*/  PLOP3.LUT P6, PT, PT, PT, UP2, 0x80, 0x8 ;  /* 0x000000000008781c */ /* 0x000fe40003fcf028 */
[----:B-----5:R-:W-:-:S11]  /*5eb0*/  MOV R157, R33 ;  /* 0x00000021009d7202 */ /* 0x020fd60000000f00 */
[----:B01----:R-:W-:Y:S01]  /*5ec0*/  @P6 FFMA.FTZ R152, R15, UR29, R156 ;  /* 0x0000001d0f986c23 */ /* 0x003fe2000801009c */
        /* <DEDUP_REMOVED lines=36> */
.L_x_12812:
        /* <DEDUP_REMOVED lines=11> */
.L_x_12813:
        /* <DEDUP_REMOVED lines=11> */
.L_x_12814:
        /* <DEDUP_REMOVED lines=14> */
.L_x_12811:
[----:B------:R-:W-:Y:S05]  /*6350*/  BRA.U !UP3, `(.L_x_12816) ;  /* 0x000000010b447547 */ /* 0x000fea000b800000 */
[----:B------:R-:W-:Y:S01]  /*6360*/  PLOP3.LUT P6, PT, PT, PT, UP2, 0x80, 0x8 ;  /* 0x000000000008781c */ /* 0x000fe20003fcf028 */
[----:B------:R-:W-:-:S12]  /*6370*/  UMOV UR4, URZ ;  /* 0x000000ff00047c82 */ /* 0x000fd80008000000 */
[----:B01----:R-:W-:Y:S01]  /*6380*/  @P6 FFMA.FTZ R148, R15, UR29, R156 ;  /* 0x0000001d0f946c23 */ /* 0x003fe2000801009c */
        /* <DEDUP_REMOVED lines=14> */
.L_x_12816:
[----:B------:R-:W-:Y:S05]  /*6470*/  BRA.U !UP3, `(.L_x_12817) ;  /* 0x000000010b447547 */ /* 0x000fea000b800000 */
[----:B------:R-:W-:Y:S01]  /*6480*/  PLOP3.LUT P6, PT, PT, PT, UP2, 0x80, 0x8 ;  /* 0x000000000008781c */ /* 0x000fe20003fcf028 */
[----:B------:R-:W-:Y:S01]  /*6490*/  UMOV UR4, URZ ;  /* 0x000000ff00047c82 */ /* 0x000fe20008000000 */
[----:B01---5:R-:W-:-:S11]  /*64a0*/  MOV R149, R33 ;  /* 0x0000002100957202 */ /* 0x023fd60000000f00 */
        /* <DEDUP_REMOVED lines=14> */
.L_x_12817:
        /* <DEDUP_REMOVED lines=18> */
.L_x_12818:
        /* <DEDUP_REMOVED lines=20> */
.L_x_12810:
[----:B------:R-:W-:-:S04]  /*67f0*/  UISETP.NE.U32.AND UP0, UPT, UR20, URZ, UPT ;  /* 0x000000ff1400728c */ /* 0x000fc8000bf05070 */
[----:B------:R-:W-:-:S06]  /*6800*/  UISETP.NE.AND.EX UP0, UPT, UR21, URZ, UPT, UP0 ;  /* 0x000000ff1500728c */ /* 0x000fcc000bf05300 */
[----:B------:R-:W-:-:S13]  /*6810*/  PLOP3.LUT P5, PT, PT, PT, UP0, 0x80, 0x8 ;  /* 0x000000000008781c */ /* 0x000fda0003faf008 */
[----:B------:R-:W-:Y:S05]  /*6820*/  @!P5 BRA `(.L_x_12819) ;  /* 0x000000040038d947 */ /* 0x000fea0003800000 */
        /* <DEDUP_REMOVED lines=33> */
.L_x_12820:
        /* <DEDUP_REMOVED lines=16> */
.L_x_12821:
        /* <DEDUP_REMOVED lines=16> */
.L_x_12822:
        /* <DEDUP_REMOVED lines=13> */
.L_x_12819:
[----:B------:R-:W-:Y:S05]  /*6d10*/  BRA.U !UP3, `(.L_x_12823) ;  /* 0x000000010b3c7547 */ /* 0x000fea000b800000 */
[----:B01----:R-:W-:Y:S01]  /*6d20*/  FFMA.FTZ R148, R15, UR29, R156 ;  /* 0x0000001d0f947c23 */ /* 0x003fe2000801009c */
        /* <DEDUP_REMOVED lines=14> */
.L_x_12823:
        /* <DEDUP_REMOVED lines=16> */
.L_x_12824:
[----:B------:R-:W-:Y:S05]  /*6f10*/  BRA.U !UP3, `(.L_x_12825) ;  /* 0x000000010b3c7547 */ /* 0x000fea000b800000 */
[----:B------:R-:W-:Y:S01]  /*6f20*/  FFMA.FTZ R157, R29, UR29, R156 ;  /* 0x0000001d1d9d7c23 */ /* 0x000fe2000801009c */
[----:B------:R-:W-:Y:S01]  /*6f30*/  ISETP.LT.AND P6, PT, RZ, UR27, PT ;  /* 0x0000001bff007c0c */ /* 0x000fe2000bfc1270 */
[----:B------:R-:W-:Y:S02]  /*6f40*/  UMOV UR4, URZ ;  /* 0x000000ff00047c82 */ /* 0x000fe40008000000 */
[----:B------:R-:W-:-:S04]  /*6f50*/  FADD.FTZ R157, R192, -R157 ;  /* 0x8000009dc09d7221 */ /* 0x000fc80000010000 */
[----:B01----:R-:W-:-:S05]  /*6f60*/  FMUL.FTZ R150, R157, UR28 ;  /* 0x0000001c9d967c20 */ /* 0x003fca0008410000 */
        /* <DEDUP_REMOVED lines=10> */
.L_x_12825:
[----:B------:R-:W-:Y:S05]  /*7010*/  BRA.U !UP3, `(.L_x_12815) ;  /* 0x000000010b3c7547 */ /* 0x000fea000b800000 */
[----:B01----:R-:W-:Y:S01]  /*7020*/  FFMA.FTZ R158, R206, UR29, R156 ;  /* 0x0000001dce9e7c23 */ /* 0x003fe2000801009c */
        /* <DEDUP_REMOVED lines=14> */
.L_x_12815:
[----:B------:R-:W-:Y:S05]  /*7110*/  BSYNC.RECONVERGENT B1 ;  /* 0x0000000000017941 */ /* 0x000fea0003800200 */
.L_x_12809:
[----:B01----:R-:W0:Y:S01]  /*7120*/  @P5 LDC.64 R160, c[0x0][0x478] ;  /* 0x00011e00ffa05b82 */ /* 0x003e220000000a00 */
        /* <DEDUP_REMOVED lines=10> */
.L_x_12807:
[----:B------:R-:W-:Y:S05]  /*71d0*/  BSYNC.RECONVERGENT B0 ;  /* 0x0000000000007941 */ /* 0x000fea0003800200 */
.L_x_12806:
[----:B------:R-:W-:Y:S04]  /*71e0*/  BSSY.RECONVERGENT B0, `(.L_x_12826) ;  /* 0x0000141000007945 */ /* 0x000fe80003800200 */
[----:B------:R-:W-:Y:S05]  /*71f0*/  @!P2 BRA `(.L_x_12827) ;  /* 0x0000001000fca947 */ /* 0x000fea0003800000 */
[----:B------:R-:W-:-:S04]  /*7200*/  UISETP.NE.U32.AND UP0, UPT, UR18, URZ, UPT ;  /* 0x000000ff1200728c */ /* 0x000fc8000bf05070 */
[----:B------:R-:W-:Y:S01]  /*7210*/  UISETP.NE.AND.EX UP0, UPT, UR19, URZ, UPT, UP0 ;  /* 0x000000ff1300728c */ /* 0x000fe2000bf05300 */
[----:B------:R-:W-:Y:S10]  /*7220*/  BRA.U !UP3, `(.L_x_12828) ;  /* 0x000000010b0c7547 */ /* 0x000ff4000b800000 */
[----:B-----5:R-:W3:Y:S02]  /*7230*/  LDC.64 R144, c[0x0][0x390] ;  /* 0x0000e400ff907b82 */ /* 0x020ee40000000a00 */
[----:B---3--:R-:W-:-:S06]  /*7240*/  IMAD.WIDE.U32 R144, R231, 0x10, R144 ;  /* 0x00000010e7907825 */ /* 0x008fcc00078e0090 */
[----:B------:R-:W5:Y:S02]  /*7250*/  LDG.E.128 R144, desc[UR6][R144.64] ;  /* 0x0000000690907981 */ /* 0x000f64000c1e1d00 */
.L_x_12828:
        /* <DEDUP_REMOVED lines=8> */
[----:B012---:R-:W-:Y:S01]  /*72e0*/  @P6 FFMA.FTZ R153, R19, UR29, R156 ;  /* 0x0000001d13996c23 */ /* 0x007fe2000801009c */
        /* <DEDUP_REMOVED lines=36> */
.L_x_12832:
        /* <DEDUP_REMOVED lines=11> */
.L_x_12833:
        /* <DEDUP_REMOVED lines=11> */
.L_x_12834:
        /* <DEDUP_REMOVED lines=14> */
.L_x_12831:
[----:B------:R-:W-:Y:S05]  /*7770*/  BRA.U !UP3, `(.L_x_12836) ;  /* 0x000000010b447547 */ /* 0x000fea000b800000 */
[----:B------:R-:W-:Y:S01]  /*7780*/  PLOP3.LUT P6, PT, PT, PT, UP2, 0x80, 0x8 ;  /* 0x000000000008781c */ /* 0x000fe20003fcf028 */
[----:B------:R-:W-:Y:S01]  /*7790*/  UMOV UR4, URZ ;  /* 0x000000ff00047c82 */ /* 0x000fe20008000000 */
[----:B012--5:R-:W-:-:S11]  /*77a0*/  MOV R148, R128 ;  /* 0x0000008000947202 */ /* 0x027fd60000000f00 */
        /* <DEDUP_REMOVED lines=14> */
.L_x_12836:
        /* <DEDUP_REMOVED lines=18> */
.L_x_12837:
        /* <DEDUP_REMOVED lines=18> */
.L_x_12838:
        /* <DEDUP_REMOVED lines=20> */
.L_x_12830:
[----:B------:R-:W-:-:S04]  /*7c10*/  UISETP.NE.U32.AND UP0, UPT, UR20, URZ, UPT ;  /* 0x000000ff1400728c */ /* 0x000fc8000bf05070 */
[----:B------:R-:W-:-:S06]  /*7c20*/  UISETP.NE.AND.EX UP0, UPT, UR21, URZ, UPT, UP0 ;  /* 0x000000ff1500728c */ /* 0x000fcc000bf05300 */
[----:B------:R-:W-:-:S13]  /*7c30*/  PLOP3.LUT P5, PT, PT, PT, UP0, 0x80, 0x8 ;  /* 0x000000000008781c */ /* 0x000fda0003faf008 */
[----:B------:R-:W-:Y:S05]  /*7c40*/  @!P5 BRA `(.L_x_12839) ;  /* 0x000000040038d947 */ /* 0x000fea0003800000 */
[--C-:B012---:R-:W-:Y:S01]  /*7c50*/  FFMA.FTZ R152, R176, UR29, R156.reuse ;  /* 0x0000001db0987c23 */ /* 0x107fe2000801009c */
[--C-:B------:R-:W-:Y:S01]  /*7c60*/  FFMA.FTZ R153, R177, UR29, R156.reuse ;  /* 0x0000001db1997c23 */ /* 0x100fe2000801009c */
[--C-:B------:R-:W-:Y:S01]  /*7c70*/  FFMA.FTZ R155, R19, UR29, R156.reuse ;  /* 0x0000001d139b7c23 */ /* 0x100fe2000801009c */
[----:B------:R-:W-:Y:S01]  /*7c80*/  FFMA.FTZ R154, R204, UR29, R156 ;  /* 0x0000001dcc9a7c23 */ /* 0x000fe2000801009c */
[----:B------:R-:W-:Y:S01]  /*7c90*/  FADD.FTZ R157, R175, -R152 ;  /* 0x80000098af9d7221 */ /* 0x000fe20000010000 */
[----:B------:R-:W-:Y:S01]  /*7ca0*/  FADD.FTZ R153, R190, -R153 ;  /* 0x80000099be997221 */ /* 0x000fe20000010000 */
[----:B------:R-:W-:Y:S01]  /*7cb0*/  FADD.FTZ R152, R18, -R155 ;  /* 0x8000009b12987221 */ /* 0x000fe20000010000 */
[----:B------:R-:W-:Y:S01]  /*7cc0*/  FADD.FTZ R155, R197, -R154 ;  /* 0x8000009ac59b7221 */ /* 0x000fe20000010000 */
[----:B------:R-:W-:Y:S01]  /*7cd0*/  ISETP.LT.AND P6, PT, RZ, UR27, PT ;  /* 0x0000001bff007c0c */ /* 0x000fe2000bfc1270 */
[----:B------:R-:W-:Y:S01]  /*7ce0*/  FMUL.FTZ R154, R153, UR28 ;  /* 0x0000001c999a7c20 */ /* 0x000fe20008410000 */
[----:B------:R-:W-:Y:S01]  /*7cf0*/  FMUL.FTZ R153, R157, UR28 ;  /* 0x0000001c9d997c20 */ /* 0x000fe20008410000 */
[----:B------:R-:W-:Y:S01]  /*7d00*/  FMUL.FTZ R152, R152, UR28 ;  /* 0x0000001c98987c20 */ /* 0x000fe20008410000 */
[----:B------:R-:W-:-:S02]  /*7d10*/  FMUL.FTZ R155, R155, UR28 ;  /* 0x0000001c9b9b7c20 */ /* 0x000fc40008410000 */
        /* <DEDUP_REMOVED lines=20> */
.L_x_12840:
        /* <DEDUP_REMOVED lines=16> */
.L_x_12841:
        /* <DEDUP_REMOVED lines=16> */
.L_x_12842:
        /* <DEDUP_REMOVED lines=13> */
.L_x_12839:
[----:B------:R-:W-:Y:S05]  /*8130*/  BRA.U !UP3, `(.L_x_12843) ;  /* 0x000000010b3c7547 */ /* 0x000fea000b800000 */
[----:B------:R-:W-:Y:S01]  /*8140*/  FFMA.FTZ R157, R19, UR29, R156 ;  /* 0x0000001d139d7c23 */ /* 0x000fe2000801009c */
[----:B------:R-:W-:Y:S01]  /*8150*/  ISETP.LT.AND P6, PT, RZ, UR27, PT ;  /* 0x0000001bff007c0c */ /* 0x000fe2000bfc1270 */
[----:B------:R-:W-:Y:S02]  /*8160*/  UMOV UR4, URZ ;  /* 0x000000ff00047c82 */ /* 0x000fe40008000000 */
[----:B------:R-:W-:-:S04]  /*8170*/  FADD.FTZ R157, R18, -R157 ;  /* 0x8000009d129d7221 */ /* 0x000fc80000010000 */
[----:B012---:R-:W-:-:S05]  /*8180*/  FMUL.FTZ R148, R157, UR28 ;  /* 0x0000001c9d947c20 */ /* 0x007fca0008410000 */
        /* <DEDUP_REMOVED lines=10> */
.L_x_12843:
[----:B------:R-:W-:Y:S05]  /*8230*/  BRA.U !UP3, `(.L_x_12844) ;  /* 0x000000010b3c7547 */ /* 0x000fea000b800000 */
[----:B012---:R-:W-:Y:S01]  /*8240*/  FFMA.FTZ R158, R176, UR29, R156 ;  /* 0x0000001db09e7c23 */ /* 0x007fe2000801009c */
        /* <DEDUP_REMOVED lines=14> */
.L_x_12844:
        /* <DEDUP_REMOVED lines=16> */
.L_x_12845:
[----:B------:R-:W-:Y:S05]  /*8430*/  BRA.U !UP3, `(.L_x_12835) ;  /* 0x000000010b3c7547 */ /* 0x000fea000b800000 */
[----:B012---:R-:W-:Y:S01]  /*8440*/  FFMA.FTZ R158, R204, UR29, R156 ;  /* 0x0000001dcc9e7c23 */ /* 0x007fe2000801009c */
        /* <DEDUP_REMOVED lines=14> */
.L_x_12835:
[----:B------:R-:W-:Y:S05]  /*8530*/  BSYNC.RECONVERGENT B1 ;  /* 0x0000000000017941 */ /* 0x000fea0003800200 */
.L_x_12829:
[----:B012---:R-:W0:Y:S01]  /*8540*/  @P5 LDC.64 R160, c[0x0][0x478] ;  /* 0x00011e00ffa05b82 */ /* 0x007e220000000a00 */
        /* <DEDUP_REMOVED lines=10> */
.L_x_12827:
[----:B------:R-:W-:Y:S05]  /*85f0*/  BSYNC.RECONVERGENT B0 ;  /* 0x0000000000007941 */ /* 0x000fea0003800200 */
.L_x_12826:
[----:B------:R-:W-:Y:S04]  /*8600*/  BSSY.RECONVERGENT B0, `(.L_x_12846) ;  /* 0x0000141000007945 */ /* 0x000fe80003800200 */
[----:B------:R-:W-:Y:S05]  /*8610*/  @!P3 BRA `(.L_x_12847) ;  /* 0x0000001000fcb947 */ /* 0x000fea0003800000 */
[----:B------:R-:W-:-:S04]  /*8620*/  UISETP.NE.U32.AND UP0, UPT, UR18, URZ, UPT ;  /* 0x000000ff1200728c */ /* 0x000fc8000bf05070 */
[----:B------:R-:W-:Y:S01]  /*8630*/  UISETP.NE.AND.EX UP0, UPT, UR19, URZ, UPT, UP0 ;  /* 0x000000ff1300728c */ /* 0x000fe2000bf05300 */
[----:B------:R-:W-:Y:S10]  /*8640*/  BRA.U !UP3, `(.L_x_12848) ;  /* 0x000000010b0c7547 */ /* 0x000ff4000b800000 */
[----:B-----5:R-:W4:Y:S02]  /*8650*/  LDC.64 R144, c[0x0][0x390] ;  /* 0x0000e400ff907b82 */ /* 0x020f240000000a00 */
[----:B----4-:R-:W-:-:S06]  /*8660*/  IMAD.WIDE.U32 R144, R231, 0x10, R144 ;  /* 0x00000010e7907825 */ /* 0x010fcc00078e0090 */
[----:B------:R-:W5:Y:S02]  /*8670*/  LDG.E.128 R144, desc[UR6][R144.64] ;  /* 0x0000000690907981 */ /* 0x000f64000c1e1d00 */
.L_x_12848:
        /* <DEDUP_REMOVED lines=8> */
[----:B0123--:R-:W-:Y:S01]  /*8700*/  @P6 FFMA.FTZ R153, R21, UR29, R156 ;  /* 0x0000001d15996c23 */ /* 0x00ffe2000801009c */
        /* <DEDUP_REMOVED lines=36> */
.L_x_12852:
        /* <DEDUP_REMOVED lines=11> */
.L_x_12853:
        /* <DEDUP_REMOVED lines=11> */
.L_x_12854:
        /* <DEDUP_REMOVED lines=14> */
.L_x_12851:
[----:B------:R-:W-:Y:S05]  /*8b90*/  BRA.U !UP3, `(.L_x_12856) ;  /* 0x000000010b447547 */ /* 0x000fea000b800000 */
[----:B------:R-:W-:Y:S01]  /*8ba0*/  PLOP3.LUT P6, PT, PT, PT, UP2, 0x80, 0x8 ;  /* 0x000000000008781c */ /* 0x000fe20003fcf028 */
[----:B------:R-:W-:Y:S01]  /*8bb0*/  UMOV UR4, URZ ;  /* 0x000000ff00047c82 */ /* 0x000fe20008000000 */
[----:B0123-5:R-:W-:-:S11]  /*8bc0*/  MOV R148, R132 ;  /* 0x0000008400947202 */ /* 0x02ffd60000000f00 */
        /* <DEDUP_REMOVED lines=14> */
.L_x_12856:
        /* <DEDUP_REMOVED lines=18> */
.L_x_12857:
        /* <DEDUP_REMOVED lines=18> */
.L_x_12858:
        /* <DEDUP_REMOVED lines=20> */
.L_x_12850:
[----:B------:R-:W-:-:S04]  /*9030*/  UISETP.NE.U32.AND UP0, UPT, UR20, URZ, UPT ;  /* 0x000000ff1400728c */ /* 0x000fc8000bf05070 */
[----:B------:R-:W-:-:S06]  /*9040*/  UISETP.NE.AND.EX UP0, UPT, UR21, URZ, UPT, UP0 ;  /* 0x000000ff1500728c */ /* 0x000fcc000bf05300 */
[----:B------:R-:W-:-:S13]  /*9050*/  PLOP3.LUT P5, PT, PT, PT, UP0, 0x80, 0x8 ;  /* 0x000000000008781c */ /* 0x000fda0003faf008 */
[----:B------:R-:W-:Y:S05]  /*9060*/  @!P5 BRA `(.L_x_12859) ;  /* 0x000000040038d947 */ /* 0x000fea0003800000 */
        /* <DEDUP_REMOVED lines=33> */
.L_x_12860:
        /* <DEDUP_REMOVED lines=16> */
.L_x_12861:
        /* <DEDUP_REMOVED lines=16> */
.L_x_12862:
        /* <DEDUP_REMOVED lines=13> */
.L_x_12859:
[----:B------:R-:W-:Y:S05]  /*9550*/  BRA.U !UP3, `(.L_x_12863) ;  /* 0x000000010b3c7547 */ /* 0x000fea000b800000 */
[----:B------:R-:W-:Y:S01]  /*9560*/  FFMA.FTZ R157, R21, UR29, R156 ;  /* 0x0000001d159d7c23 */ /* 0x000fe2000801009c */
[----:B------:R-:W-:Y:S01]  /*9570*/  ISETP.LT.AND P6, PT, RZ, UR27, PT ;  /* 0x0000001bff007c0c */ /* 0x000fe2000bfc1270 */
[----:B------:R-:W-:Y:S02]  /*9580*/  UMOV UR4, URZ ;  /* 0x000000ff00047c82 */ /* 0x000fe40008000000 */
[----:B------:R-:W-:-:S04]  /*9590*/  FADD.FTZ R157, R20, -R157 ;  /* 0x8000009d149d7221 */ /* 0x000fc80000010000 */
[----:B0123--:R-:W-:-:S05]  /*95a0*/  FMUL.FTZ R148, R157, UR28 ;  /* 0x0000001c9d947c20 */ /* 0x00ffca0008410000 */
        /* <DEDUP_REMOVED lines=10> */
.L_x_12863:
[----:B------:R-:W-:Y:S05]  /*9650*/  BRA.U !UP3, `(.L_x_12864) ;  /* 0x000000010b3c7547 */ /* 0x000fea000b800000 */
[----:B0123--:R-:W-:Y:S01]  /*9660*/  FFMA.FTZ R158, R178, UR29, R156 ;  /* 0x0000001db29e7c23 */ /* 0x00ffe2000801009c */
        /* <DEDUP_REMOVED lines=14> */
.L_x_12864:
        /* <DEDUP_REMOVED lines=16> */
.L_x_12865:
[----:B------:R-:W-:Y:S05]  /*9850*/  BRA.U !UP3, `(.L_x_12855) ;  /* 0x000000010b3c7547 */ /* 0x000fea000b800000 */
[----:B0123--:R-:W-:Y:S01]  /*9860*/  FFMA.FTZ R158, R202, UR29, R156 ;  /* 0x0000001dca9e7c23 */ /* 0x00ffe2000801009c */
        /* <DEDUP_REMOVED lines=14> */
.L_x_12855:
[----:B------:R-:W-:Y:S05]  /*9950*/  BSYNC.RECONVERGENT B1 ;  /* 0x0000000000017941 */ /* 0x000fea0003800200 */
.L_x_12849:
[----:B0123--:R-:W0:Y:S01]  /*9960*/  @P5 LDC.64 R160, c[0x0][0x478] ;  /* 0x00011e00ffa05b82 */ /* 0x00fe220000000a00 */
        /* <DEDUP_REMOVED lines=10> */
.L_x_12847:
[----:B------:R-:W-:Y:S05]  /*9a10*/  BSYNC.RECONVERGENT B0 ;  /* 0x0000000000007941 */ /* 0x000fea0003800200 */
.L_x_12846:
[----:B------:R-:W-:Y:S04]  /*9a20*/  BSSY.RECONVERGENT B0, `(.L_x_12866) ;  /* 0x0000141000007945 */ /* 0x000fe80003800200 */
[----:B------:R-:W-:Y:S05]  /*9a30*/  @!P4 BRA `(.L_x_12867) ;  /* 0x0000001000fcc947 */ /* 0x000fea0003800000 */
[----:B------:R-:W-:-:S04]  /*9a40*/  UISETP.NE.U32.AND UP0, UPT, UR18, URZ, UPT ;  /* 0x000000ff1200728c */ /* 0x000fc8000bf05070 */
[----:B------:R-:W-:Y:S01]  /*9a50*/  UISETP.NE.AND.EX UP0, UPT, UR19, URZ, UPT, UP0 ;  /* 0x000000ff1300728c */ /* 0x000fe2000bf05300 */
[----:B------:R-:W-:Y:S10]  /*9a60*/  BRA.U !UP3, `(.L_x_12868) ;  /* 0x000000010b0c7547 */ /* 0x000ff4000b800000 */
[----:B-----5:R-:W0:Y:S02]  /*9a70*/  LDC.64 R144, c[0x0][0x390] ;  /* 0x0000e400ff907b82 */ /* 0x020e240000000a00 */
[----:B0-----:R-:W-:-:S06]  /*9a80*/  IMAD.WIDE.U32 R144, R231, 0x10, R144 ;  /* 0x00000010e7907825 */ /* 0x001fcc00078e0090 */
[----:B------:R-:W5:Y:S02]  /*9a90*/  LDG.E.128 R144, desc[UR6][R144.64] ;  /* 0x0000000690907981 */ /* 0x000f64000c1e1d00 */
.L_x_12868:
        /* <DEDUP_REMOVED lines=8> */
[----:B01234-:R-:W-:Y:S01]  /*9b20*/  @P6 FFMA.FTZ R153, R31, UR29, R156 ;  /* 0x0000001d1f996c23 */ /* 0x01ffe2000801009c */
        /* <DEDUP_REMOVED lines=36> */
.L_x_12872:
        /* <DEDUP_REMOVED lines=11> */
.L_x_12873:
        /* <DEDUP_REMOVED lines=11> */
.L_x_12874:
        /* <DEDUP_REMOVED lines=14> */
.L_x_12871:
[----:B------:R-:W-:Y:S05]  /*9fb0*/  BRA.U !UP3, `(.L_x_12876) ;  /* 0x000000010b447547 */ /* 0x000fea000b800000 */
[----:B------:R-:W-:Y:S01]  /*9fc0*/  PLOP3.LUT P6, PT, PT, PT, UP2, 0x80, 0x8 ;  /* 0x000000000008781c */ /* 0x000fe20003fcf028 */
[----:B------:R-:W-:Y:S01]  /*9fd0*/  UMOV UR4, URZ ;  /* 0x000000ff00047c82 */ /* 0x000fe20008000000 */
[----:B012345:R-:W-:-:S11]  /*9fe0*/  MOV R148, R136 ;  /* 0x0000008800947202 */ /* 0x03ffd60000000f00 */
        /* <DEDUP_REMOVED lines=14> */
.L_x_12876:
        /* <DEDUP_REMOVED lines=18> */
.L_x_12877:
        /* <DEDUP_REMOVED lines=18> */
.L_x_12878:
        /* <DEDUP_REMOVED lines=20> */
.L_x_12870:
[----:B------:R-:W-:-:S04]  /*a450*/  UISETP.NE.U32.AND UP0, UPT, UR20, URZ, UPT ;  /* 0x000000ff1400728c */ /* 0x000fc8000bf05070 */
[----:B------:R-:W-:-:S06]  /*a460*/  UISETP.NE.AND.EX UP0, UPT, UR21, URZ, UPT, UP0 ;  /* 0x000000ff1500728c */ /* 0x000fcc000bf05300 */
[----:B------:R-:W-:-:S13]  /*a470*/  PLOP3.LUT P5, PT, PT, PT, UP0, 0x80, 0x8 ;  /* 0x000000000008781c */ /* 0x000fda0003faf008 */
[----:B------:R-:W-:Y:S05]  /*a480*/  @!P5 BRA `(.L_x_12879) ;  /* 0x000000040038d947 */ /* 0x000fea0003800000 */
        /* <DEDUP_REMOVED lines=33> */
.L_x_12880:
        /* <DEDUP_REMOVED lines=16> */
.L_x_12881:
        /* <DEDUP_REMOVED lines=16> */
.L_x_12882:
        /* <DEDUP_REMOVED lines=13> */
.L_x_12879:
[----:B------:R-:W-:Y:S05]  /*a970*/  BRA.U !UP3, `(.L_x_12883) ;  /* 0x000000010b3c7547 */ /* 0x000fea000b800000 */
[----:B------:R-:W-:Y:S01]  /*a980*/  FFMA.FTZ R157, R31, UR29, R156 ;  /* 0x0000001d1f9d7c23 */ /* 0x000fe2000801009c */
[----:B------:R-:W-:Y:S01]  /*a990*/  ISETP.LT.AND P6, PT, RZ, UR27, PT ;  /* 0x0000001bff007c0c */ /* 0x000fe2000bfc1270 */
[----:B------:R-:W-:Y:S02]  /*a9a0*/  UMOV UR4, URZ ;  /* 0x000000ff00047c82 */ /* 0x000fe40008000000 */
[----:B------:R-:W-:-:S04]  /*a9b0*/  FADD.FTZ R157, R172, -R157 ;  /* 0x8000009dac9d7221 */ /* 0x000fc80000010000 */
[----:B01234-:R-:W-:-:S05]  /*a9c0*/  FMUL.FTZ R148, R157, UR28 ;  /* 0x0000001c9d947c20 */ /* 0x01ffca0008410000 */
        /* <DEDUP_REMOVED lines=10> */
.L_x_12883:
[----:B------:R-:W-:Y:S05]  /*aa70*/  BRA.U !UP3, `(.L_x_12884) ;  /* 0x000000010b3c7547 */ /* 0x000fea000b800000 */
[----:B01234-:R-:W-:Y:S01]  /*aa80*/  FFMA.FTZ R158, R180, UR29, R156 ;  /* 0x0000001db49e7c23 */ /* 0x01ffe2000801009c */
        /* <DEDUP_REMOVED lines=14> */
.L_x_12884:
        /* <DEDUP_REMOVED lines=16> */
.L_x_12885:
[----:B------:R-:W-:Y:S05]  /*ac70*/  BRA.U !UP3, `(.L_x_12875) ;  /* 0x000000010b3c7547 */ /* 0x000fea000b800000 */
[----:B01234-:R-:W-:Y:S01]  /*ac80*/  FFMA.FTZ R158, R200, UR29, R156 ;  /* 0x0000001dc89e7c23 */ /* 0x01ffe2000801009c */
        /* <DEDUP_REMOVED lines=14> */
.L_x_12875:
[----:B------:R-:W-:Y:S05]  /*ad70*/  BSYNC.RECONVERGENT B1 ;  /* 0x0000000000017941 */ /* 0x000fea0003800200 */
.L_x_12869:
[----:B01234-:R-:W0:Y:S01]  /*ad80*/  @P5 LDC.64 R160, c[0x0][0x478] ;  /* 0x00011e00ffa05b82 */ /* 0x01fe220000000a00 */
        /* <DEDUP_REMOVED lines=10> */
.L_x_12867:
[----:B------:R-:W-:Y:S05]  /*ae30*/  BSYNC.RECONVERGENT B0 ;  /* 0x0000000000007941 */ /* 0x000fea0003800200 */
.L_x_12866:
[----:B------:R-:W-:Y:S01]  /*ae40*/  ISETP.NE.AND P5, PT, R222, RZ, PT ;  /* 0x000000ffde00720c */ /* 0x000fe20003fa5270 */
[----:B------:R-:W-:-:S12]  /*ae50*/  BSSY.RECONVERGENT B0, `(.L_x_12886) ;  /* 0x000013f000007945 */ /* 0x000fd80003800200 */
[----:B------:R-:W-:Y:S05]  /*ae60*/  @!P5 BRA `(.L_x_12887) ;  /* 0x0000001000f4d947 */ /* 0x000fea0003800000 */
[----:B------:R-:W-:-:S04]  /*ae70*/  UISETP.NE.U32.AND UP0, UPT, UR18, URZ, UPT ;  /* 0x000000ff1200728c */ /* 0x000fc8000bf05070 */
[----:B------:R-:W-:Y:S01]  /*ae80*/  UISETP.NE.AND.EX UP0, UPT, UR19, URZ, UPT, UP0 ;  /* 0x000000ff1300728c */ /* 0x000fe2000bf05300 */
[----:B------:R-:W-:Y:S10]  /*ae90*/  BRA.U !UP3, `(.L_x_12888) ;  /* 0x000000010b0c7547 */ /* 0x000ff4000b800000 */
[----:B-----5:R-:W0:Y:S02]  /*aea0*/  LDC.64 R144, c[0x0][0x390] ;  /* 0x0000e400ff907b82 */ /* 0x020e240000000a00 */
[----:B0-----:R-:W-:-:S06]  /*aeb0*/  IMAD.WIDE.U32 R144, R231, 0x10, R144 ;  /* 0x00000010e7907825 */ /* 0x001fcc00078e0090 */
[----:B------:R-:W5:Y:S02]  /*aec0*/  LDG.E.128 R144, desc[UR6][R144.64] ;  /* 0x0000000690907981 */ /* 0x000f64000c1e1d00 */
.L_x_12888:
[----:B------:R-:W-:Y:S04]  /*aed0*/  BSSY.RECONVERGENT B1, `(.L_x_12889) ;  /* 0x000012d000017945 */ /* 0x000fe80003800200 */
[----:B------:R-:W-:Y:S05]  /*aee0*/  BRA.U !UP0, `(.L_x_12890) ;  /* 0x0000000908607547 */ /* 0x000fea000b800000 */
[----:B------:R-:W-:-:S04]  /*aef0*/  UISETP.NE.U32.AND UP0, UPT, UR20, URZ, UPT ;  /* 0x000000ff1400728c */ /* 0x000fc8000bf05070 */
[----:B------:R-:W-:-:S06]  /*af00*/  UISETP.NE.AND.EX UP0, UPT, UR21, URZ, UPT, UP0 ;  /* 0x000000ff1500728c */ /* 0x000fcc000bf05300 */
[----:B------:R-:W-:-:S13]  /*af10*/  PLOP3.LUT P5, PT, PT, PT, UP0, 0x80, 0x8 ;  /* 0x000000000008781c */ /* 0x000fda0003faf008 */
[----:B------:R-:W-:Y:S05]  /*af20*/  @!P5 BRA `(.L_x_12891) ;  /* 0x000000040028d947 */ /* 0x000fea0003800000 */
[----:B------:R-:W-:-:S13]  /*af30*/  PLOP3.LUT P6, PT, PT, PT, UP2, 0x80, 0x8 ;  /* 0x000000000008781c */ /* 0x000fda0003fcf028 */
        /* <DEDUP_REMOVED lines=38> */
.L_x_12892:
        /* <DEDUP_REMOVED lines=11> */
.L_x_12893:
        /* <DEDUP_REMOVED lines=11> */
.L_x_12894:
[----:B------:R-:W-:Y:S05]  /*b300*/  BRA.U !UP3, `(.L_x_12895) ;  /* 0x0000000d0ba47547 */ /* 0x000fea000b800000 */
        /* <DEDUP_REMOVED lines=12> */
.L_x_12891:
        /* <DEDUP_REMOVED lines=18> */
.L_x_12896:
        /* <DEDUP_REMOVED lines=18> */
.L_x_12897:
        /* <DEDUP_REMOVED lines=18> */
.L_x_12898:
        /* <DEDUP_REMOVED lines=20> */
.L_x_12890:
        /* <DEDUP_REMOVED lines=37> */
.L_x_12900:
        /* <DEDUP_REMOVED lines=16> */
.L_x_12901:
        /* <DEDUP_REMOVED lines=16> */
.L_x_12902:
        /* <DEDUP_REMOVED lines=13> */
.L_x_12899:
        /* <DEDUP_REMOVED lines=16> */
.L_x_12903:
        /* <DEDUP_REMOVED lines=16> */
.L_x_12904:
        /* <DEDUP_REMOVED lines=16> */
.L_x_12905:
[----:B------:R-:W-:Y:S05]  /*c090*/  BRA.U !UP3, `(.L_x_12895) ;  /* 0x000000010b407547 */ /* 0x000fea000b800000 */
[----:B------:R-:W-:Y:S01]  /*c0a0*/  FFMA.FTZ R156, R198, UR29, R156 ;  /* 0x0000001dc69c7c23 */ /* 0x000fe2000801009c */
[----:B------:R-:W-:Y:S01]  /*c0b0*/  UISETP.GT.AND UP0, UPT, UR27, URZ, UPT ;  /* 0x000000ff1b00728c */ /* 0x000fe2000bf04270 */
[----:B------:R-:W-:Y:S02]  /*c0c0*/  UMOV UR4, URZ ;  /* 0x000000ff00047c82 */ /* 0x000fe40008000000 */
[----:B------:R-:W-:Y:S01]  /*c0d0*/  FADD.FTZ R156, R191, -R156 ;  /* 0x8000009cbf9c7221 */ /* 0x000fe20000010000 */
[----:B01234-:R-:W-:Y:S02]  /*c0e0*/  MOV R151, UR4 ;  /* 0x0000000400977c02 */ /* 0x01ffe40008000f00 */
        /* <DEDUP_REMOVED lines=9> */
[----:B------:R-:W-:-:S03]  /*c180*/  @P6 FMUL.FTZ R151, R156, R157 ;  /* 0x0000009d9c976220 */ /* 0x000fc60000410000 */
[----:B------:R-:W-:-:S07]  /*c190*/  FADD.FTZ R47, R47, R158 ;  /* 0x0000009e2f2f7221 */ /* 0x000fce0000010000 */
.L_x_12895:
[----:B------:R-:W-:Y:S05]  /*c1a0*/  BSYNC.RECONVERGENT B1 ;  /* 0x0000000000017941 */ /* 0x000fea0003800200 */
.L_x_12889:
[----:B------:R-:W0:Y:S01]  /*c1b0*/  @P5 LDC.64 R156, c[0x0][0x478] ;  /* 0x00011e00ff9c5b82 */ /* 0x000e220000000a00 */
[----:B------:R-:W0:Y:S01]  /*c1c0*/  @UP3 LDCU.64 UR30, c[0x0][0x468] ;  /* 0x00008d00ff1e37ac */ /* 0x000e220008000a00 */
[----:B------:R-:W-:Y:S01]  /*c1d0*/  PLOP3.LUT P6, PT, PT, PT, UP3, 0x80, 0x8 ;  /* 0x000000000008781c */ /* 0x000fe20003fcf038 */
[----:B01234-:R-:W-:-:S12]  /*c1e0*/  HFMA2 R158, -RZ, RZ, 0, 9.5367431640625e-07 ;  /* 0x00000010ff9e7431 */ /* 0x01ffd800000001ff */
[----:B------:R-:W-:-:S04]  /*c1f0*/  @P6 IMAD.WIDE.U32 R158, R231, R158, UR30 ;  /* 0x0000001ee79e6e25 */ /* 0x000fc8000f8e009e */
[----:B------:R-:W-:-:S05]  /*c200*/  @P5 IMAD.WIDE.U32 R156, R8, 0x10, R156 ;  /* 0x00000010089c5825 */ /* 0x000fca00078e009c */
[----:B------:R0:W-:Y:S01]  /*c210*/  @P5 STG.E.128 desc[UR6][R156.64], R152 ;  /* 0x000000989c005986 */ /* 0x0001e2000c101d06 */
[----:B------:R-:W-:-:S13]  /*c220*/  PLOP3.LUT P5, PT, PT, PT, UP3, 0x80, 0x8 ;  /* 0x000000000008781c */ /* 0x000fda0003faf038 */
[----:B------:R0:W-:Y:S02]  /*c230*/  @P5 STG.E.128 desc[UR6][R158.64], R148 ;  /* 0x000000949e005986 */ /* 0x0001e4000c101d06 */
.L_x_12887:
[----:B------:R-:W-:Y:S05]  /*c240*/  BSYNC.RECONVERGENT B0 ;  /* 0x0000000000007941 */ /* 0x000fea0003800200 */
.L_x_12886:
[----:B------:R-:W-:Y:S02]  /*c250*/  UIADD3 UR24, UPT, UPT, UR24, UR22, URZ ;  /* 0x0000001618187290 */ /* 0x000fe4000fffe0ff */
[----:B------:R-:W-:Y:S02]  /*c260*/  UPLOP3.LUT UP1, UPT, UPT, UPT, UP1, 0x40, 0x4 ;  /* 0x000000000004789c */ /* 0x000fe40003f2e810 */
[----:B------:R-:W-:-:S09]  /*c270*/  UISETP.GE.AND UP0, UPT, UR24, UR23, UPT ;  /* 0x000000171800728c */ /* 0x000fd2000bf06270 */
[----:B------:R-:W-:Y:S05]  /*c280*/  BRA.U !UP0, `(.L_x_12906) ;  /* 0xffffff4d08407547 */ /* 0x000fea000b83ffff */
.L_x_12747:
        /* <DEDUP_REMOVED lines=17> */
.L_x_12908:
[----:B------:R-:W-:Y:S05]  /*c3a0*/  BSYNC.RECONVERGENT B0 ;  /* 0x0000000000007941 */ /* 0x000fea0003800200 */
.L_x_12907:
        /* <DEDUP_REMOVED lines=12> */
.L_x_12910:
[----:B------:R-:W-:Y:S05]  /*c470*/  BSYNC.RECONVERGENT B0 ;  /* 0x0000000000007941 */ /* 0x000fea0003800200 */
.L_x_12909:
        /* <DEDUP_REMOVED lines=12> */
.L_x_12912:
[----:B------:R-:W-:Y:S05]  /*c540*/  BSYNC.RECONVERGENT B0 ;  /* 0x0000000000007941 */ /* 0x000fea0003800200 */
.L_x_12911:
        /* <DEDUP_REMOVED lines=12> */
.L_x_12914:
[----:B------:R-:W-:Y:S05]  /*c610*/  BSYNC.RECONVERGENT B0 ;  /* 0x0000000000007941 */ /* 0x000fea0003800200 */
.L_x_12913:
        /* <DEDUP_REMOVED lines=12> */
.L_x_12916:
[----:B------:R-:W-:Y:S05]  /*c6e0*/  BSYNC.RECONVERGENT B0 ;  /* 0x0000000000007941 */ /* 0x000fea0003800200 */
.L_x_12915:
        /* <DEDUP_REMOVED lines=12> */
.L_x_12918:
[----:B------:R-:W-:Y:S05]  /*c7b0*/  BSYNC.RECONVERGENT B0 ;  /* 0x0000000000007941 */ /* 0x000fea0003800200 */
.L_x_12917:
        /* <DEDUP_REMOVED lines=12> */
.L_x_12919:
        /* <DEDUP_REMOVED lines=16> */
.L_x_14463:


//--------------------- .text._ZN10layer_norm22ln_bwd_finalize_kernelINS_22Kernel_traits_finalizeILj7168E6__halfffffjLb1ELj1024ELj4ENS_18Kernel_traits_baseILj7168ES2_ffffjLj1024EEEEELb1ELb1EEEvNS_9BwdParamsE --------------------------
	.section	.text._ZN10layer_norm22ln_bwd_finalize_kernelINS_22Kernel_traits_finalizeILj7168E6__halfffffjLb1ELj1024ELj4ENS_18Kernel_traits_baseILj7168ES2_ffffjLj1024EEEEELb1ELb1EEEvNS_9BwdParamsE,"ax",@progbits
	.align	128
        .global         _ZN10layer_norm22ln_bwd_finalize_kernelINS_22Kernel_traits_finalizeILj7168E6__halfffffjLb1ELj1024ELj4ENS_18Kernel_traits_baseILj7168ES2_ffffjLj1024EEEEELb1ELb1EEEvNS_9BwdParamsE
        .type           _ZN10layer_norm22ln_bwd_finalize_kernelINS_22Kernel_traits_finalizeILj7168E6__halfffffjLb1ELj1024ELj4ENS_18Kernel_traits_baseILj7168ES2_ffffjLj1024EEEEELb1ELb1EEEvNS_9BwdParamsE,@function
        .size           _ZN10layer_norm22ln_bwd_finalize_kernelINS_22Kernel_traits_finalizeILj7168E6__halfffffjLb1ELj1024ELj4ENS_18Kernel_traits_baseILj7168ES2_ffffjLj1024EEEEELb1ELb1EEEvNS_9BwdParamsE,(.L_x_14464 - _ZN10layer_norm22ln_bwd_finalize_kernelINS_22Kernel_traits_finalizeILj7168E6__halfffffjLb1ELj1024ELj4ENS_18Kernel_traits_baseILj7168ES2_ffffjLj1024EEEEELb1ELb1EEEvNS_9BwdParamsE)
        .other          _ZN10layer_norm22ln_bwd_finalize_kernelINS_22Kernel_traits_finalizeILj7168E6__halfffffjLb1ELj1024ELj4ENS_18Kernel_traits_baseILj7168ES2_ffffjLj1024EEEEELb1ELb1EEEvNS_9BwdParamsE,@"STO_CUDA_ENTRY STV_DEFAULT"
_ZN10layer_norm22ln_bwd_finalize_kernelINS_22Kernel_traits_finalizeILj7168E6__halfffffjLb1ELj1024ELj4ENS_18Kernel_traits_baseILj7168ES2_ffffjLj1024EEEEELb1ELb1EEEvNS_9BwdParamsE:
.text._ZN10layer_norm22ln_bwd_finalize_kernelINS_22Kernel_traits_finalizeILj7168E6__halfffffjLb1ELj1024ELj4ENS_18Kernel_traits_baseILj7168ES2_ffffjLj1024EEEEELb1ELb1EEEvNS_9BwdParamsE:
        /* <DEDUP_REMOVED lines=56> */
.L_x_12924:
        /* <DEDUP_REMOVED lines=87> */
.L_x_12923:
[----:B------:R-:W-:Y:S05]  /*08f0*/  BSYNC.RECONVERGENT B1 ;  /* 0x0000000000017941 */ /* 0x000fea0003800200 */
.L_x_12922:
        /* <DEDUP_REMOVED lines=51> */
.L_x_12926:
[----:B------:R-:W-:Y:S05]  /*0c30*/  BSYNC.RECONVERGENT B1 ;  /* 0x0000000000017941 */ /* 0x000fea0003800200 */
.L_x_12925:
        /* <DEDUP_REMOVED lines=30> */
.L_x_12928:
[----:B------:R-:W-:Y:S05]  /*0e20*/  BSYNC.RECONVERGENT B1 ;  /* 0x0000000000017941 */ /* 0x000fea0003800200 */
.L_x_12927:
        /* <DEDUP_REMOVED lines=15> */
.L_x_12921:
[----:B------:R-:W-:Y:S05]  /*0f20*/  BSYNC.RECONVERGENT B0 ;  /* 0x0000000000007941 */ /* 0x000fea0003800200 */
.L_x_12920:
        /* <DEDUP_REMOVED lines=75> */
.L_x_12929:
        /* <DEDUP_REMOVED lines=10> */
.L_x_14464:


//--------------------- .text._ZN10layer_norm13ln_bwd_kernelINS_13Kernel_traitsI6__halfffffjLj7168ELj1ELj1ELj8ELj16ENS_18Kernel_traits_baseILj7168ES2_ffffjLj256EEEEELb1ELb1ELb1ELb1EEEvNS_9BwdParamsE --------------------------
	.section	.text._ZN10layer_norm13ln_bwd_kernelINS_13Kernel_traitsI6__halfffffjLj7168ELj1ELj1ELj8ELj16ENS_18Kernel_traits_baseILj7168ES2_ffffjLj256EEEEELb1ELb1ELb1ELb1EEEvNS_9BwdParamsE,"ax",@progbits
	.align	128
        .global         _ZN10layer_norm13ln_bwd_kernelINS_13Kernel_traitsI6__halfffffjLj7168ELj1ELj1ELj8ELj16ENS_18Kernel_traits_baseILj7168ES2_ffffjLj256EEEEELb1ELb1ELb1ELb1EEEvNS_9BwdParamsE
        .type           _ZN10layer_norm13ln_bwd_kernelINS_13Kernel_traitsI6__halfffffjLj7168ELj1ELj1ELj8ELj16ENS_18Kernel_traits_baseILj7168ES2_ffffjLj256EEEEELb1ELb1ELb1ELb1EEEvNS_9BwdParamsE,@function
        .size           _ZN10layer_norm13ln_bwd_kernelINS_13Kernel_traitsI6__halfffffjLj7168ELj1ELj1ELj8ELj16ENS_18Kernel_traits_baseILj7168ES2_ffffjLj256EEEEELb1ELb1ELb1ELb1EEEvNS_9BwdParamsE,(.L_x_14465 - _ZN10layer_norm13ln_bwd_kernelINS_13Kernel_traitsI6__halfffffjLj7168ELj1ELj1ELj8ELj16ENS_18Kernel_traits_baseILj7168ES2_ffffjLj256EEEEELb1ELb1ELb1ELb1EEEvNS_9BwdParamsE)
        .other          _ZN10layer_norm13ln_bwd_kernelINS_13Kernel_traitsI6__halfffffjLj7168ELj1ELj1ELj8ELj16ENS_18Kernel_traits_baseILj7168ES2_ffffjLj256EEEEELb1ELb1ELb1ELb1EEEvNS_9BwdParamsE,@"STO_CUDA_ENTRY STV_DEFAULT"
_ZN10layer_norm13ln_bwd_kernelINS_13Kernel_traitsI6__halfffffjLj7168ELj1ELj1ELj8ELj16ENS_18Kernel_traits_baseILj7168ES2_ffffjLj256EEEEELb1ELb1ELb1ELb1EEEvNS_9BwdParamsE:
.text._ZN10layer_norm13ln_bwd_kernelINS_13Kernel_traitsI6__halfffffjLj7168ELj1ELj1ELj8ELj16ENS_18Kernel_traits_baseILj7168ES2_ffffjLj256EEEEELb1ELb1ELb1ELb1EEEvNS_9BwdParamsE:
        /* <DEDUP_REMOVED lines=59> */
[----:B------:R-:W3:Y:S04]  /*03b0*/  LDG.E.64 R220, desc[UR10][R4.64+0x2000] ;  /* 0x0020000a04dc7981 */ /* 0x000ee8000c1e1b00 */
[----:B------:R-:W3:Y:S04]  /*03c0*/  LDG.E.64 R218, desc[UR10][R4.64+0x1800] ;  /* 0x0018000a04da7981 */ /* 0x000ee8000c1e1b00 */
[----:B------:R-:W3:Y:S04]  /*03d0*/  LDG.E.64 R216, desc[UR10][R4.64+0x1000] ;  /* 0x0010000a04d87981 */ /* 0x000ee8000c1e1b00 */
[----:B------:R-:W3:Y:S04]  /*03e0*/  LDG.E.64 R212, desc[UR10][R4.64] ;  /* 0x0000000a04d47981 */ /* 0x000ee8000c1e1b00 */
[----:B------:R-:W3:Y:S04]  /*03f0*/  LDG.E.64 R214, desc[UR10][R4.64+0x800] ;  /* 0x0008000a04d67981 */ /* 0x000ee8000c1e1b00 */
[----:B------:R-:W5:Y:S01]  /*0400*/  LDG.E.64 R16, desc[UR10][R4.64+0x3000] ;  /* 0x0030000a04107981 */ /* 0x000f62000c1e1b00 */
[----:B----4-:R-:W-:-:S04]  /*0410*/  IMAD.WIDE.U32 R2, R201, 0x8, R2 ;  /* 0x00000008c9027825 */ /* 0x010fc800078e0002 */
[----:B------:R-:W-:Y:S01]  /*0420*/  HFMA2 R110, -RZ, RZ, 0, 0 ;  /* 0x00000000ff6e7431 */ /* 0x000fe200000001ff */
[----:B------:R-:W5:Y:S04]  /*0430*/  LDG.E.64 R210, desc[UR10][R2.64+0x3000] ;  /* 0x0030000a02d27981 */ /* 0x000f68000c1e1b00 */
[----:B------:R-:W5:Y:S04]  /*0440*/  LDG.E.64 R208, desc[UR10][R2.64+0x2800] ;  /* 0x0028000a02d07981 */ /* 0x000f68000c1e1b00 */
[----:B------:R-:W5:Y:S04]  /*0450*/  LDG.E.64 R26, desc[UR10][R2.64+0x2000] ;  /* 0x0020000a021a7981 */ /* 0x000f68000c1e1b00 */
[----:B------:R-:W5:Y:S04]  /*0460*/  LDG.E.64 R24, desc[UR10][R2.64+0x1800] ;  /* 0x0018000a02187981 */ /* 0x000f68000c1e1b00 */
[----:B------:R-:W5:Y:S04]  /*0470*/  LDG.E.64 R22, desc[UR10][R2.64+0x1000] ;  /* 0x0010000a02167981 */ /* 0x000f68000c1e1b00 */
[----:B------:R-:W5:Y:S04]  /*0480*/  LDG.E.64 R20, desc[UR10][R2.64+0x800] ;  /* 0x0008000a02147981 */ /* 0x000f68000c1e1b00 */
[----:B------:R0:W5:Y:S01]  /*0490*/  LDG.E.64 R18, desc[UR10][R2.64] ;  /* 0x0000000a02127981 */ /* 0x000162000c1e1b00 */
[----:B------:R-:W-:Y:S01]  /*04a0*/  UPLOP3.LUT UP1, UPT, UPT, UPT, UPT, 0x40, 0x4 ;  /* 0x000000000004789c */ /* 0x000fe20003f2e870 */
[----:B--2---:R-:W-:-:S02]  /*04b0*/  SHF.R.U64 R240, R222, 0x10, R223 ;  /* 0x00000010def07819 */ /* 0x004fc400000012df */
        /* <DEDUP_REMOVED lines=14> */
[----:B0-----:R-:W-:Y:S02]  /*05a0*/  SHF.R.U32.HI R2, RZ, 0x10, R215 ;  /* 0x00000010ff027819 */ /* 0x001fe400000116d7 */
[----:B------:R-:W-:Y:S02]  /*05b0*/  PRMT R246, R246, 0x5410, R0 ;  /* 0x00005410f6f67816 */ /* 0x000fe40000000000 */
[----:B------:R-:W-:Y:S02]  /*05c0*/  PRMT R244, R244, 0x5410, R2 ;  /* 0x00005410f4f47816 */ /* 0x000fe40000000002 */
[----:B------:R-:W-:-:S07]  /*05d0*/  MOV R0, UR4 ;  /* 0x0000000400007c02 */ /* 0x000fce0008000f00 */
.L_x_13090:
        /* <DEDUP_REMOVED lines=14> */
[----:B------:R-:W-:Y:S01]  /*06c0*/  IADD3 R10, PT, PT, R2, -0x1, RZ ;  /* 0xffffffff020a7810 */ /* 0x000fe20007ffe0ff */
[----:B------:R-:W-:-:S05]  /*06d0*/  IMAD.WIDE R6, R0, 0x4, R6 ;  /* 0x0000000400067825 */ /* 0x000fca00078e0206 */
[----:B------:R-:W2:Y:S01]  /*06e0*/  LDC.64 R12, c[0x0][0x3a8] ;  /* 0x0000ea00ff0c7b82 */ /* 0x000ea20000000a00 */
[----:B------:R3:W4:Y:S07]  /*06f0*/  LDG.E R233, desc[UR10][R6.64] ;  /* 0x0000000a06e97981 */ /* 0x00072e000c1e1900 */
[----:B------:R-:W3:Y:S01]  /*0700*/  LDC.64 R200, c[0x0][0x428] ;  /* 0x00010a00ffc87b82 */ /* 0x000ee20000000a00 */
[-C--:B0-----:R-:W-:Y:S02]  /*0710*/  IMAD R5, R0, R9.reuse, RZ ;  /* 0x0000000900057224 */ /* 0x081fe400078e02ff */
[----:B------:R-:W-:-:S03]  /*0720*/  IMAD R10, R10, R9, RZ ;  /* 0x000000090a0a7224 */ /* 0x000fc600078e02ff */
[----:B------:R-:W-:-:S04]  /*0730*/  SHF.R.S32.HI R8, RZ, 0x1f, R5 ;  /* 0x0000001fff087819 */ /* 0x000fc80000011405 */
[----:B------:R-:W-:Y:S02]  /*0740*/  LEA.HI R8, R8, R5, RZ, 0x2 ;  /* 0x0000000508087211 */ /* 0x000fe400078f10ff */
[----:B------:R-:W-:Y:S02]  /*0750*/  SHF.R.S32.HI R5, RZ, 0x1f, R10 ;  /* 0x0000001fff057819 */ /* 0x000fe4000001140a */
[----:B-1----:R-:W-:Y:S02]  /*0760*/  LEA.HI.SX32 R203, R8, R3, 0x1e ;  /* 0x0000000308cb7211 */ /* 0x002fe400078ff2ff */
[----:B------:R-:W-:-:S03]  /*0770*/  LEA.HI R10, R5, R10, RZ, 0x2 ;  /* 0x0000000a050a7211 */ /* 0x000fc600078f10ff */
[----:B--2---:R-:W-:Y:S01]  /*0780*/  IMAD.WIDE.U32 R204, R203, 0x10, R12 ;  /* 0x00000010cbcc7825 */ /* 0x004fe200078e000c */
[----:B------:R-:W-:-:S05]  /*0790*/  LEA.HI.SX32 R197, R10, R3, 0x1e ;  /* 0x000000030ac57211 */ /* 0x000fca00078ff2ff */
[----:B------:R-:W2:Y:S01]  /*07a0*/  LDG.E.128 R204, desc[UR10][R204.64] ;  /* 0x0000000acccc7981 */ /* 0x000ea2000c1e1d00 */
[----:B---3--:R-:W-:-:S06]  /*07b0*/  IMAD.WIDE.U32 R152, R197, 0x10, R200 ;  /* 0x00000010c5987825 */ /* 0x008fcc00078e00c8 */
[----:B------:R-:W3:Y:S01]  /*07c0*/  LDG.E.128 R152, desc[UR10][R152.64] ;  /* 0x0000000a98987981 */ /* 0x000ee2000c1e1d00 */
[----:B------:R-:W-:Y:S02]  /*07d0*/  IADD3 R161, PT, PT, R197, 0x100, RZ ;  /* 0x00000100c5a17810 */ /* 0x000fe40007ffe0ff */
[----:B------:R-:W-:-:S03]  /*07e0*/  IADD3 R227, PT, PT, R203, 0x200, RZ ;  /* 0x00000200cbe37810 */ /* 0x000fc60007ffe0ff */
[----:B------:R-:W-:Y:S01]  /*07f0*/  IMAD.WIDE.U32 R160, R161, 0x10, R200 ;  /* 0x00000010a1a07825 */ /* 0x000fe200078e00c8 */
[----:B------:R-:W-:-:S03]  /*0800*/  IADD3 R169, PT, PT, R197, 0x200, RZ ;  /* 0x00000200c5a97810 */ /* 0x000fc60007ffe0ff */
[----:B------:R-:W-:Y:S02]  /*0810*/  IMAD.WIDE.U32 R164, R227, 0x10, R12 ;  /* 0x00000010e3a47825 */ /* 0x000fe400078e000c */
[----:B------:R-:W3:Y:S02]  /*0820*/  LDG.E.128 R160, desc[UR10][R160.64] ;  /* 0x0000000aa0a07981 */ /* 0x000ee4000c1e1d00 */
[----:B------:R-:W-:Y:S02]  /*0830*/  IMAD.WIDE.U32 R168, R169, 0x10, R200 ;  /* 0x00000010a9a87825 */ /* 0x000fe400078e00c8 */
[----:B------:R-:W3:Y:S01]  /*0840*/  LDG.E.128 R164, desc[UR10][R164.64] ;  /* 0x0000000aa4a47981 */ /* 0x000ee2000c1e1d00 */
[----:B------:R-:W-:-:S03]  /*0850*/  IADD3 R235, PT, PT, R203, 0x300, RZ ;  /* 0x00000300cbeb7810 */ /* 0x000fc60007ffe0ff */
[----:B------:R-:W3:Y:S01]  /*0860*/  LDG.E.128 R168, desc[UR10][R168.64] ;  /* 0x0000000aa8a87981 */ /* 0x000ee2000c1e1d00 */
[----:B------:R-:W-:Y:S02]  /*0870*/  IADD3 R177, PT, PT, R197, 0x300, RZ ;  /* 0x00000300c5b17810 */ /* 0x000fe40007ffe0ff */
[----:B------:R-:W-:Y:S01]  /*0880*/  IADD3 R229, PT, PT, R203, 0x100, RZ ;  /* 0x00000100cbe57810 */ /* 0x000fe20007ffe0ff */
[----:B------:R-:W-:-:S04]  /*0890*/  IMAD.WIDE.U32 R172, R235, 0x10, R12 ;  /* 0x00000010ebac7825 */ /* 0x000fc800078e000c */
[----:B------:R-:W-:Y:S01]  /*08a0*/  IMAD.WIDE.U32 R176, R177, 0x10, R200 ;  /* 0x00000010b1b07825 */ /* 0x000fe200078e00c8 */
[----:B------:R-:W-:Y:S01]  /*08b0*/  IADD3 R185, PT, PT, R197, 0x400, RZ ;  /* 0x00000400c5b97810 */ /* 0x000fe20007ffe0ff */
[----:B------:R-:W3:Y:S02]  /*08c0*/  LDG.E.128 R172, desc[UR10][R172.64] ;  /* 0x0000000aacac7981 */ /* 0x000ee4000c1e1d00 */
[----:B------:R-:W-:Y:S02]  /*08d0*/  IMAD.WIDE.U32 R156, R229, 0x10, R12 ;  /* 0x00000010e59c7825 */ /* 0x000fe400078e000c */
[----:B------:R-:W3:Y:S01]  /*08e0*/  LDG.E.128 R176, desc[UR10][R176.64] ;  /* 0x0000000ab0b07981 */ /* 0x000ee2000c1e1d00 */
[----:B------:R-:W-:-:S03]  /*08f0*/  IADD3 R245, PT, PT, R203, 0x400, RZ ;  /* 0x00000400cbf57810 */ /* 0x000fc60007ffe0ff */
[----:B------:R-:W3:Y:S01]  /*0900*/  LDG.E.128 R156, desc[UR10][R156.64] ;  /* 0x0000000a9c9c7981 */ /* 0x000ee2000c1e1d00 */
[----:B------:R-:W-:-:S04]  /*0910*/  IMAD.WIDE.U32 R184, R185, 0x10, R200 ;  /* 0x00000010b9b87825 */ /* 0x000fc800078e00c8 */
[--C-:B------:R-:W-:Y:S02]  /*0920*/  IMAD.WIDE.U32 R180, R245, 0x10, R12.reuse ;  /* 0x00000010f5b47825 */ /* 0x100fe400078e000c */
[----:B------:R-:W3:Y:S04]  /*0930*/  LDG.E.128 R184, desc[UR10][R184.64] ;  /* 0x0000000ab8b87981 */ /* 0x000ee8000c1e1d00 */
[----:B------:R-:W3:Y:S01]  /*0940*/  LDG.E.128 R180, desc[UR10][R180.64] ;  /* 0x0000000ab4b47981 */ /* 0x000ee2000c1e1d00 */
[----:B------:R-:W-:Y:S02]  /*0950*/  IADD3 R11, PT, PT, R203, 0x500, RZ ;  /* 0x00000500cb0b7810 */ /* 0x000fe40007ffe0ff */
[----:B-----5:R-:W-:Y:S02]  /*0960*/  ISETP.GE.AND P2, PT, R232, 0x1, PT ;  /* 0x00000001e800780c */ /* 0x020fe40003f46270 */
[----:B------:R-:W-:Y:S01]  /*0970*/  MOV R5, UR7 ;  /* 0x0000000700057c02 */ /* 0x000fe20008000f00 */
[----:B------:R-:W-:Y:S01]  /*0980*/  IMAD.WIDE.U32 R188, R11, 0x10, R12 ;  /* 0x000000100bbc7825 */ /* 0x000fe200078e000c */
[----:B------:R-:W-:-:S04]  /*0990*/  ISETP.NE.U32.AND P0, PT, RZ, UR6, PT ;  /* 0x00000006ff007c0c */ /* 0x000fc8000bf05070 */
[----:B------:R-:W-:Y:S01]  /*09a0*/  ISETP.NE.AND.EX P0, PT, R5, RZ, PT, P0 ;  /* 0x000000ff0500720c */ /* 0x000fe20003f05300 */
[----:B------:R-:W3:Y:S01]  /*09b0*/  LDG.E.128 R188, desc[UR10][R188.64] ;  /* 0x0000000abcbc7981 */ /* 0x000ee2000c1e1d00 */
[----:B------:R-:W-:-:S03]  /*09c0*/  IADD3 R193, PT, PT, R197, 0x500, RZ ;  /* 0x00000500c5c17810 */ /* 0x000fc60007ffe0ff */
[----:B------:R-:W-:Y:S02]  /*09d0*/  @P2 IADD3 R6, PT, PT, R232, -0x1, RZ ;  /* 0xffffffffe8062810 */ /* 0x000fe40007ffe0ff */
[----:B------:R-:W-:-:S04]  /*09e0*/  IMAD.WIDE.U32 R192, R193, 0x10, R200 ;  /* 0x00000010c1c07825 */ /* 0x000fc800078e00c8 */
[----:B------:R-:W-:Y:S02]  /*09f0*/  @P2 IMAD R6, R6, R9, RZ ;  /* 0x0000000906062224 */ /* 0x000fe400078e02ff */
[----:B------:R-:W0:Y:S01]  /*0a00*/  @P0 LDC.64 R8, c[0x0][0x438] ;  /* 0x00010e00ff080b82 */ /* 0x000e220000000a00 */
[----:B------:R-:W3:Y:S02]  /*0a10*/  LDG.E.128 R192, desc[UR10][R192.64] ;  /* 0x0000000ac0c07981 */ /* 0x000ee4000c1e1d00 */
[----:B------:R-:W-:-:S04]  /*0a20*/  @P2 SHF.R.S32.HI R7, RZ, 0x1f, R6 ;  /* 0x0000001fff072819 */ /* 0x000fc80000011406 */
[----:B------:R-:W-:Y:S01]  /*0a30*/  @P2 LEA.HI R6, R7, R6, RZ, 0x2 ;  /* 0x0000000607062211 */ /* 0x000fe200078f10ff */
[----:B------:R-:W1:Y:S01]  /*0a40*/  @P0 LDC.64 R224, c[0x0][0x438] ;  /* 0x00010e00ffe00b82 */ /* 0x000e620000000a00 */
[----:B------:R-:W-:Y:S02]  /*0a50*/  MOV R231, RZ ;  /* 0x000000ff00e77202 */ /* 0x000fe40000000f00 */
[----:B------:R-:W-:Y:S02]  /*0a60*/  @P2 LEA.HI.SX32 R231, R6, R3, 0x1e ;  /* 0x0000000306e72211 */ /* 0x000fe400078ff2ff */
[----:B------:R-:W-:Y:S02]  /*0a70*/  IADD3 R3, PT, PT, R203, 0x600, RZ ;  /* 0x00000600cb037810 */ /* 0x000fe40007ffe0ff */
[----:B------:R-:W-:Y:S01]  /*0a80*/  IADD3 R199, PT, PT, R197, 0x600, RZ ;  /* 0x00000600c5c77810 */ /* 0x000fe20007ffe0ff */
[----:B------:R-:W1:Y:S02]  /*0a90*/  @P0 LDC.64 R14, c[0x0][0x438] ;  /* 0x00010e00ff0e0b82 */ /* 0x000e640000000a00 */
[----:B------:R-:W-:-:S04]  /*0aa0*/  IMAD.WIDE.U32 R196, R3, 0x10, R12 ;  /* 0x0000001003c47825 */ /* 0x000fc800078e000c */
[----:B------:R-:W-:Y:S02]  /*0ab0*/  IMAD.WIDE.U32 R200, R199, 0x10, R200 ;  /* 0x00000010c7c87825 */ /* 0x000fe400078e00c8 */
[----:B------:R-:W3:Y:S01]  /*0ac0*/  LDG.E.128 R196, desc[UR10][R196.64] ;  /* 0x0000000ac4c47981 */ /* 0x000ee2000c1e1d00 */
[----:B------:R-:W1:Y:S01]  /*0ad0*/  @P0 LDC.64 R6, c[0x0][0x438] ;  /* 0x00010e00ff060b82 */ /* 0x000e620000000a00 */
[----:B0-----:R-:W-:Y:S02]  /*0ae0*/  @P0 IMAD.WIDE.U32 R8, R203, 0x10, R8 ;  /* 0x00000010cb080825 */ /* 0x001fe400078e0008 */
[----:B------:R-:W3:Y:S02]  /*0af0*/  LDG.E.128 R200, desc[UR10][R200.64] ;  /* 0x0000000ac8c87981 */ /* 0x000ee4000c1e1d00 */
[----:B-1----:R-:W-:-:S03]  /*0b00*/  @P0 IMAD.WIDE.U32 R228, R229, 0x10, R224 ;  /* 0x00000010e5e40825 */ /* 0x002fc600078e00e0 */
[----:B------:R-:W0:Y:S01]  /*0b10*/  LDC.64 R12, c[0x0][0x3b0] ;  /* 0x0000ec00ff0c7b82 */ /* 0x000e220000000a00 */
[----:B------:R-:W5:Y:S01]  /*0b20*/  @P0 LDG.E.128 R112, desc[UR10][R8.64] ;  /* 0x0000000a08700981 */ /* 0x000f62000c1e1d00 */
[----:B------:R-:W-:-:S03]  /*0b30*/  IADD3 R251, PT, PT, R231, 0x400, RZ ;  /* 0x00000400e7fb7810 */ /* 0x000fc60007ffe0ff */
[----:B------:R1:W5:Y:S01]  /*0b40*/  @P0 LDG.E.128 R116, desc[UR10][R228.64] ;  /* 0x0000000ae4740981 */ /* 0x000362000c1e1d00 */
[----:B------:R-:W-:Y:S02]  /*0b50*/  @P0 IMAD.WIDE.U32 R236, R227, 0x10, R14 ;  /* 0x00000010e3ec0825 */ /* 0x000fe400078e000e */
[----:B------:R-:W1:Y:S03]  /*0b60*/  @P0 LDC.64 R224, c[0x0][0x438] ;  /* 0x00010e00ffe00b82 */ /* 0x000e660000000a00 */
[----:B------:R-:W5:Y:S05]  /*0b70*/  @P0 LDG.E.128 R120, desc[UR10][R236.64] ;  /* 0x0000000aec780981 */ /* 0x000f6a000c1e1d00 */
[----:B------:R-:W0:Y:S08]  /*0b80*/  @P0 LDC.64 R14, c[0x0][0x438] ;  /* 0x00010e00ff0e0b82 */ /* 0x000e300000000a00 */
[----:B------:R-:W0:Y:S01]  /*0b90*/  @P0 LDC.64 R226, c[0x0][0x438] ;  /* 0x00010e00ffe20b82 */ /* 0x000e220000000a00 */
[----:B------:R-:W-:-:S05]  /*0ba0*/  @P0 IMAD.WIDE.U32 R234, R235, 0x10, R6 ;  /* 0x00000010ebea0825 */ /* 0x000fca00078e0006 */
[----:B------:R-:W5:Y:S01]  /*0bb0*/  @P0 LDG.E.128 R124, desc[UR10][R234.64] ;  /* 0x0000000aea7c0981 */ /* 0x000f62000c1e1d00 */
[----:B-1----:R-:W-:-:S05]  /*0bc0*/  @P0 IMAD.WIDE.U32 R224, R11, 0x10, R224 ;  /* 0x000000100be00825 */ /* 0x002fca00078e00e0 */
[----:B------:R-:W5:Y:S01]  /*0bd0*/  @P0 LDG.E.128 R132, desc[UR10][R224.64] ;  /* 0x0000000ae0840981 */ /* 0x000f62000c1e1d00 */
[----:B0-----:R-:W-:-:S05]  /*0be0*/  @P0 IMAD.WIDE.U32 R14, R245, 0x10, R14 ;  /* 0x00000010f50e0825 */ /* 0x001fca00078e000e */
[----:B------:R-:W5:Y:S01]  /*0bf0*/  @P0 LDG.E.128 R128, desc[UR10][R14.64] ;  /* 0x0000000a0e800981 */ /* 0x000f62000c1e1d00 */
[----:B------:R-:W-:-:S05]  /*0c00*/  @P0 IMAD.WIDE.U32 R226, R3, 0x10, R226 ;  /* 0x0000001003e20825 */ /* 0x000fca00078e00e2 */
[----:B------:R-:W5:Y:S01]  /*0c10*/  @P0 LDG.E.128 R136, desc[UR10][R226.64] ;  /* 0x0000000ae2880981 */ /* 0x000f62000c1e1d00 */
[----:B------:R-:W-:Y:S01]  /*0c20*/  ISETP.NE.AND P0, PT, RZ, UR14, PT ;  /* 0x0000000eff007c0c */ /* 0x000fe2000bf05270 */
[C-C-:B------:R-:W-:Y:S01]  /*0c30*/  IMAD.WIDE.U32 R6, R231.reuse, 0x4, R12.reuse ;  /* 0x00000004e7067825 */ /* 0x140fe200078e000c */
[C---:B------:R-:W-:Y:S02]  /*0c40*/  IADD3 R239, PT, PT, R231.reuse, 0x100, RZ ;  /* 0x00000100e7ef7810 */ /* 0x040fe40007ffe0ff */
[C---:B------:R-:W-:Y:S02]  /*0c50*/  IADD3 R247, PT, PT, R231.reuse, 0x200, RZ ;  /* 0x00000200e7f77810 */ /* 0x040fe40007ffe0ff */
[C---:B------:R-:W-:Y:S02]  /*0c60*/  IADD3 R249, PT, PT, R231.reuse, 0x300, RZ ;  /* 0x00000300e7f97810 */ /* 0x040fe40007ffe0ff */
[C---:B------:R-:W-:Y:S02]  /*0c70*/  IADD3 R229, PT, PT, R231.reuse, 0x500, RZ ;  /* 0x00000500e7e57810 */ /* 0x040fe40007ffe0ff */
[----:B------:R-:W-:Y:S01]  /*0c80*/  IADD3 R9, PT, PT, R231, 0x600, RZ ;  /* 0x00000600e7097810 */ /* 0x000fe20007ffe0ff */
[--C-:B------:R-:W-:Y:S01]  /*0c90*/  IMAD.WIDE.U32 R230, R251, 0x4, R12.reuse ;  /* 0x00000004fbe67825 */ /* 0x100fe200078e000c */
[----:B------:R-:W5:Y:S04]  /*0ca0*/  LDG.E R6, desc[UR10][R6.64] ;  /* 0x0000000a06067981 */ /* 0x000f68000c1e1900 */
[----:B------:R0:W5:Y:S01]  /*0cb0*/  LDG.E R10, desc[UR10][R230.64] ;  /* 0x0000000ae60a7981 */ /* 0x000162000c1e1900 */
[----:B------:R-:W-:-:S04]  /*0cc0*/  IMAD.WIDE.U32 R228, R229, 0x4, R12 ;  /* 0x00000004e5e47825 */ /* 0x000fc800078e000c */
[----:B------:R-:W-:Y:S01]  /*0cd0*/  IMAD.WIDE.U32 R238, R239, 0x4, R12 ;  /* 0x00000004efee7825 */ /* 0x000fe200078e000c */
[----:B------:R1:W5:Y:S03]  /*0ce0*/  LDG.E R11, desc[UR10][R228.64] ;  /* 0x0000000ae40b7981 */ /* 0x000366000c1e1900 */
[----:B0-----:R-:W-:Y:S01]  /*0cf0*/  HADD2.F32 R231, -RZ, R18.H0_H0 ;  /* 0x20000012ffe77230 */ /* 0x001fe20000004100 */
[----:B------:R-:W-:Y:S01]  /*0d00*/  SHF.R.U64 R230, R18, 0x10, R19 ;  /* 0x0000001012e67819 */ /* 0x000fe20000001213 */
[--C-:B------:R-:W-:Y:S01]  /*0d10*/  IMAD.WIDE.U32 R236, R247, 0x4, R12.reuse ;  /* 0x00000004f7ec7825 */ /* 0x100fe200078e000c */
[----:B------:R-:W5:Y:S03]  /*0d20*/  LDG.E R7, desc[UR10][R238.64] ;  /* 0x0000000aee077981 */ /* 0x000f66000c1e1900 */
[--C-:B------:R-:W-:Y:S01]  /*0d30*/  IMAD.WIDE.U32 R234, R249, 0x4, R12.reuse ;  /* 0x00000004f9ea7825 */ /* 0x100fe200078e000c */
[----:B------:R-:W5:Y:S03]  /*0d40*/  LDG.E R8, desc[UR10][R236.64] ;  /* 0x0000000aec087981 */ /* 0x000f66000c1e1900 */
[----:B------:R-:W-:-:S02]  /*0d50*/  IMAD.WIDE.U32 R12, R9, 0x4, R12 ;  /* 0x00000004090c7825 */ /* 0x000fc400078e000c */
[----:B------:R-:W5:Y:S04]  /*0d60*/  LDG.E R9, desc[UR10][R234.64] ;  /* 0x0000000aea097981 */ /* 0x000f68000c1e1900 */
[----:B------:R0:W5:Y:S01]  /*0d70*/  LDG.E R12, desc[UR10][R12.64] ;  /* 0x0000000a0c0c7981 */ /* 0x000162000c1e1900 */
[----:B------:R-:W-:Y:S01]  /*0d80*/  HADD2.F32 R15, -RZ, R19.H0_H0 ;  /* 0x20000013ff0f7230 */ /* 0x000fe20000004100 */
[----:B----4-:R-:W-:-:S05]  /*0d90*/  FSEL R233, R233, RZ, !P0 ;  /* 0x000000ffe9e97208 */ /* 0x010fca0004000000 */
[----:B--2---:R-:W-:-:S04]  /*0da0*/  FADD.FTZ R3, -R233, R204 ;  /* 0x000000cce9037221 */ /* 0x004fc80000010100 */
[----:B------:R-:W-:Y:S01]  /*0db0*/  FMUL.FTZ R3, R4, R3 ;  /* 0x0000000304037220 */ /* 0x000fe20000410000 */
[----:B---3--:R-:W-:Y:S01]  /*0dc0*/  FMUL.FTZ R14, R152, R231 ;  /* 0x000000e7980e7220 */ /* 0x008fe20000410000 */
[----:B------:R-:W-:Y:S02]  /*0dd0*/  FADD.FTZ R92, R92, R152 ;  /* 0x000000985c5c7221 */ /* 0x000fe40000010000 */
[----:B------:R-:W-:Y:S01]  /*0de0*/  FFMA.FTZ R28, R152, R3, R28 ;  /* 0x00000003981c7223 */ /* 0x000fe2000001001c */
[----:B------:R-:W-:Y:S01]  /*0df0*/  SHF.R.U32.HI R152, RZ, 0x10, R19 ;  /* 0x00000010ff987819 */ /* 0x000fe20000011613 */
[C---:B-1----:R-:W-:Y:S01]  /*0e00*/  FADD.FTZ R229, -R233.reuse, R206 ;  /* 0x000000cee9e57221 */ /* 0x042fe20000010100 */
[----:B------:R-:W-:Y:S02]  /*0e10*/  HADD2.F32 R206, -RZ, R230.H0_H0 ;  /* 0x200000e6ffce7230 */ /* 0x000fe40000004100 */
[----:B------:R-:W-:Y:S01]  /*0e20*/  FADD.FTZ R207, -R233, R207 ;  /* 0x000000cfe9cf7221 */ /* 0x000fe20000010100 */
[----:B------:R-:W-:-:S02]  /*0e30*/  HADD2.F32 R152, -RZ, R152.H0_H0 ;  /* 0x20000098ff987230 */ /* 0x000fc40000004100 */
[----:B0-----:R-:W-:Y:S01]  /*0e40*/  FMUL.FTZ R13, R153, R206 ;  /* 0x000000ce990d7220 */ /* 0x001fe20000410000 */
[C---:B------:R-:W-:Y:S01]  /*0e50*/  FMUL.FTZ R206, R4.reuse, R207 ;  /* 0x000000cf04ce7220 */ /* 0x040fe20000410000 */
[----:B------:R-:W-:Y:S01]  /*0e60*/  FADD.FTZ R205, -R233, R205 ;  /* 0x000000cde9cd7221 */ /* 0x000fe20000010100 */
[----:B------:R-:W-:Y:S01]  /*0e70*/  FMUL.FTZ R207, R155, R152 ;  /* 0x000000989bcf7220 */ /* 0x000fe20000410000 */
[----:B------:R-:W-:Y:S02]  /*0e80*/  SHF.R.U32.HI R152, RZ, 0x10, R21 ;  /* 0x00000010ff987819 */ /* 0x000fe40000011615 */
[----:B------:R-:W-:-:S03]  /*0e90*/  FMUL.FTZ R204, R4, R205 ;  /* 0x000000cd04cc7220 */ /* 0x000fc60000410000 */
[----:B------:R-:W-:Y:S02]  /*0ea0*/  HADD2.F32 R152, -RZ, R152.H0_H0 ;  /* 0x20000098ff987230 */ /* 0x000fe40000004100 */
[----:B------:R-:W-:Y:S01]  /*0eb0*/  FADD.FTZ R93, R93, R153 ;  /* 0x000000995d5d7221 */ /* 0x000fe20000010000 */
[----:B------:R-:W-:Y:S01]  /*0ec0*/  FFMA.FTZ R29, R153, R204, R29 ;  /* 0x000000cc991d7223 */ /* 0x000fe2000001001d */
[----:B------:R-:W-:Y:S02]  /*0ed0*/  HADD2.F32 R153, -RZ, R20.H0_H0 ;  /* 0x20000014ff997230 */ /* 0x000fe40000004100 */
[----:B------:R-:W-:Y:S01]  /*0ee0*/  FMUL.FTZ R231, R163, R152 ;  /* 0x00000098a3e77220 */ /* 0x000fe20000410000 */
[----:B------:R-:W-:Y:S01]  /*0ef0*/  SHF.R.U64 R152, R22, 0x10, R23 ;  /* 0x0000001016987819 */ /* 0x000fe20000001217 */
[----:B------:R-:W-:Y:S01]  /*0f00*/  FMUL.FTZ R205, R4, R229 ;  /* 0x000000e504cd7220 */ /* 0x000fe20000410000 */
[----:B------:R-:W-:Y:S01]  /*0f10*/  FADD.FTZ R235, -R233, R164 ;  /* 0x000000a4e9eb7221 */ /* 0x000fe20000010100 */
[----:B------:R-:W-:Y:S01]  /*0f20*/  FMUL.FTZ R224, R160, R153 ;  /* 0x00000099a0e07220 */ /* 0x000fe20000410000 */
[----:B------:R-:W-:-:S02]  /*0f30*/  HADD2.F32 R153, -RZ, R22.H0_H0 ;  /* 0x20000016ff997230 */ /* 0x000fc40000004100 */
[----:B------:R-:W-:Y:S01]  /*0f40*/  FMUL.FTZ R15, R154, R15 ;  /* 0x0000000f9a0f7220 */ /* 0x000fe20000410000 */
[----:B------:R-:W-:Y:S01]  /*0f50*/  FADD.FTZ R94, R94, R154 ;  /* 0x0000009a5e5e7221 */ /* 0x000fe20000010000 */
[----:B------:R-:W-:Y:S01]  /*0f60*/  FFMA.FTZ R30, R154, R205, R30 ;  /* 0x000000cd9a1e7223 */ /* 0x000fe2000001001e */
        /* <DEDUP_REMOVED lines=8> */
[----:B------:R-:W-:Y:S01]  /*0ff0*/  FMUL.FTZ R236, R4, R165 ;  /* 0x000000a504ec7220 */ /* 0x000fe20000410000 */
[----:B------:R-:W-:-:S02]  /*1000*/  HADD2.F32 R153, -RZ, R23.H0_H0 ;  /* 0x20000017ff997230 */ /* 0x000fc40000004100 */
[----:B------:R-:W-:Y:S02]  /*1010*/  HADD2.F32 R152, -RZ, R154.H0_H0 ;  /* 0x2000009aff987230 */ /* 0x000fe40000004100 */
[C---:B------:R-:W-:Y:S01]  /*1020*/  FADD.FTZ R237, -R233.reuse, R166 ;  /* 0x000000a6e9ed7221 */ /* 0x040fe20000010100 */
[----:B------:R-:W-:Y:S01]  /*1030*/  FADD.FTZ R167, -R233, R167 ;  /* 0x000000a7e9a77221 */ /* 0x000fe20000010100 */
[----:B------:R-:W-:Y:S01]  /*1040*/  FADD.FTZ R85, R85, R169 ;  /* 0x000000a955557221 */ /* 0x000fe20000010000 */
[----:B------:R-:W-:Y:S01]  /*1050*/  FFMA.FTZ R37, R169, R236, R37 ;  /* 0x000000eca9257223 */ /* 0x000fe20000010025 */
[----:B------:R-:W-:Y:S01]  /*1060*/  FMUL.FTZ R169, R170, R153 ;  /* 0x00000099aaa97220 */ /* 0x000fe20000410000 */
[----:B------:R-:W-:Y:S01]  /*1070*/  FMUL.FTZ R239, R171, R152 ;  /* 0x00000098abef7220 */ /* 0x000fe20000410000 */
[----:B------:R-:W-:Y:S01]  /*1080*/  FMUL.FTZ R237, R4, R237 ;  /* 0x000000ed04ed7220 */ /* 0x000fe20000410000 */
[----:B------:R-:W-:Y:S01]  /*1090*/  HADD2.F32 R153, -RZ, R24.H0_H0 ;  /* 0x20000018ff997230 */ /* 0x000fe20000004100 */
[----:B------:R-:W-:Y:S01]  /*10a0*/  SHF.R.U64 R152, R24, 0x10, R25 ;  /* 0x0000001018987819 */ /* 0x000fe20000001219 */
[----:B------:R-:W-:Y:S01]  /*10b0*/  FMUL.FTZ R238, R4, R167 ;  /* 0x000000a704ee7220 */ /* 0x000fe20000410000 */
[----:B------:R-:W-:Y:S01]  /*10c0*/  FADD.FTZ R86, R86, R170 ;  /* 0x000000aa56567221 */ /* 0x000fe20000010000 */
[----:B------:R-:W-:Y:S01]  /*10d0*/  FFMA.FTZ R38, R170, R237, R38 ;  /* 0x000000edaa267223 */ /* 0x000fe20000010026 */
[----:B------:R-:W-:Y:S01]  /*10e0*/  FADD.FTZ R173, -R233, R173 ;  /* 0x000000ade9ad7221 */ /* 0x000fe20000010100 */
[----:B------:R-:W-:-:S02]  /*10f0*/  HADD2.F32 R152, -RZ, R152.H0_H0 ;  /* 0x20000098ff987230 */ /* 0x000fc40000004100 */
[----:B------:R-:W-:Y:S01]  /*1100*/  FMUL.FTZ R170, R176, R153 ;  /* 0x00000099b0aa7220 */ /* 0x000fe20000410000 */
[----:B------:R-:W-:Y:S01]  /*1110*/  FADD.FTZ R157, -R233, R157 ;  /* 0x0000009de99d7221 */ /* 0x000fe20000010100 */
[----:B------:R-:W-:Y:S01]  /*1120*/  FADD.FTZ R87, R87, R171 ;  /* 0x000000ab57577221 */ /* 0x000fe20000010000 */
[----:B------:R-:W-:Y:S01]  /*1130*/  FFMA.FTZ R39, R171, R238, R39 ;  /* 0x000000eeab277223 */ /* 0x000fe20000010027 */
[----:B------:R-:W-:Y:S01]  /*1140*/  SHF.R.U32.HI R154, RZ, 0x10, R25 ;  /* 0x00000010ff9a7819 */ /* 0x000fe20000011619 */
[----:B------:R-:W-:Y:S02]  /*1150*/  HADD2.F32 R153, -RZ, R25.H0_H0 ;  /* 0x20000019ff997230 */ /* 0x000fe40000004100 */
[----:B------:R-:W-:Y:S01]  /*1160*/  FADD.FTZ R95, R95, R155 ;  /* 0x0000009b5f5f7221 */ /* 0x000fe20000010000 */
[----:B------:R-:W-:Y:S01]  /*1170*/  FFMA.FTZ R31, R155, R206, R31 ;  /* 0x000000ce9b1f7223 */ /* 0x000fe2000001001f */
[C---:B------:R-:W-:Y:S01]  /*1180*/  FADD.FTZ R171, -R233.reuse, R172 ;  /* 0x000000ace9ab7221 */ /* 0x040fe20000010100 */
[----:B------:R-:W-:Y:S01]  /*1190*/  FADD.FTZ R155, -R233, R174 ;  /* 0x000000aee99b7221 */ /* 0x000fe20000010100 */
[C---:B------:R-:W-:Y:S01]  /*11a0*/  FMUL.FTZ R172, R4.reuse, R173 ;  /* 0x000000ad04ac7220 */ /* 0x040fe20000410000 */
[C---:B------:R-:W-:Y:S01]  /*11b0*/  FMUL.FTZ R228, R4.reuse, R157 ;  /* 0x0000009d04e47220 */ /* 0x040fe20000410000 */
[----:B------:R-:W-:Y:S01]  /*11c0*/  FMUL.FTZ R173, R177, R152 ;  /* 0x00000098b1ad7220 */ /* 0x000fe20000410000 */
[----:B------:R-:W-:Y:S01]  /*11d0*/  FADD.FTZ R157, -R233, R175 ;  /* 0x000000afe99d7221 */ /* 0x000fe20000010100 */
[----:B------:R-:W-:Y:S01]  /*11e0*/  FMUL.FTZ R171, R4, R171 ;  /* 0x000000ab04ab7220 */ /* 0x000fe20000410000 */
[----:B------:R-:W-:-:S02]  /*11f0*/  HADD2.F32 R152, -RZ, R154.H0_H0 ;  /* 0x2000009aff987230 */ /* 0x000fc40000004100 */
[----:B------:R-:W-:Y:S01]  /*1200*/  FMUL.FTZ R174, R178, R153 ;  /* 0x00000099b2ae7220 */ /* 0x000fe20000410000 */
[----:B------:R-:W-:Y:S01]  /*1210*/  FMUL.FTZ R175, R4, R155 ;  /* 0x0000009b04af7220 */ /* 0x000fe20000410000 */
[----:B------:R-:W-:Y:S02]  /*1220*/  HADD2.F32 R153, -RZ, R26.H0_H0 ;  /* 0x2000001aff997230 */ /* 0x000fe40000004100 */
[----:B------:R-:W-:Y:S01]  /*1230*/  FADD.FTZ R80, R80, R176 ;  /* 0x000000b050507221 */ /* 0x000fe20000010000 */
[----:B------:R-:W-:Y:S01]  /*1240*/  FFMA.FTZ R108, R176, R171, R108 ;  /* 0x000000abb06c7223 */ /* 0x000fe2000001006c */
[----:B------:R-:W-:Y:S01]  /*1250*/  FADD.FTZ R81, R81, R177 ;  /* 0x000000b151517221 */ /* 0x000fe20000010000 */
[----:B------:R-:W-:Y:S01]  /*1260*/  FFMA.FTZ R109, R177, R172, R109 ;  /* 0x000000acb16d7223 */ /* 0x000fe2000001006d */
[----:B------:R-:W-:Y:S01]  /*1270*/  FADD.FTZ R82, R82, R178 ;  /* 0x000000b252527221 */ /* 0x000fe20000010000 */
[----:B------:R-:W-:Y:S01]  /*1280*/  FMUL.FTZ R176, R4, R157 ;  /* 0x0000009d04b07220 */ /* 0x000fe20000410000 */
[----:B------:R-:W-:Y:S01]  /*1290*/  FFMA.FTZ R110, R178, R175, R110 ;  /* 0x000000afb26e7223 */ /* 0x000fe2000001006e */
[----:B------:R-:W-:Y:S01]  /*12a0*/  FMUL.FTZ R177, R179, R152 ;  /* 0x00000098b3b17220 */ /* 0x000fe20000410000 */
[----:B------:R-:W-:Y:S01]  /*12b0*/  SHF.R.U64 R152, R26, 0x10, R27 ;  /* 0x000000101a987819 */ /* 0x000fe2000000121b */
[----:B------:R-:W-:Y:S01]  /*12c0*/  FMUL.FTZ R178, R184, R153 ;  /* 0x00000099b8b27220 */ /* 0x000fe20000410000 */
[----:B------:R-:W-:Y:S01]  /*12d0*/  FADD.FTZ R181, -R233, R181 ;  /* 0x000000b5e9b57221 */ /* 0x000fe20000010100 */
[----:B------:R-:W-:-:S02]  /*12e0*/  HADD2.F32 R153, -RZ, R27.H0_H0 ;  /* 0x2000001bff997230 */ /* 0x000fc40000004100 */
[----:B------:R-:W-:Y:S01]  /*12f0*/  FADD.FTZ R83, R83, R179 ;  /* 0x000000b353537221 */ /* 0x000fe20000010000 */
[----:B------:R-:W-:Y:S01]  /*1300*/  FFMA.FTZ R111, R179, R176, R111 ;  /* 0x000000b0b36f7223 */ /* 0x000fe2000001006f */
[C---:B------:R-:W-:Y:S01]  /*1310*/  FADD.FTZ R179, -R233.reuse, R180 ;  /* 0x000000b4e9b37221 */ /* 0x040fe20000010100 */
[----:B------:R-:W-:Y:S01]  /*1320*/  FADD.FTZ R155, -R233, R182 ;  /* 0x000000b6e99b7221 */ /* 0x000fe20000010100 */
[----:B------:R-:W-:Y:S02]  /*1330*/  HADD2.F32 R180, -RZ, R152.H0_H0 ;  /* 0x20000098ffb47230 */ /* 0x000fe40000004100 */
[----:B------:R-:W-:Y:S01]  /*1340*/  FMUL.FTZ R182, R4, R181 ;  /* 0x000000b504b67220 */ /* 0x000fe20000410000 */
[----:B------:R-:W-:Y:S01]  /*1350*/  FMUL.FTZ R181, R186, R153 ;  /* 0x00000099bab57220 */ /* 0x000fe20000410000 */
[----:B------:R-:W-:Y:S01]  /*1360*/  FADD.FTZ R152, RZ, R14 ;  /* 0x0000000eff987221 */ /* 0x000fe20000010000 */
[----:B------:R-:W-:Y:S01]  /*1370*/  FFMA.FTZ R153, R3, R14, RZ ;  /* 0x0000000e03997223 */ /* 0x000fe200000100ff */
[----:B------:R-:W-:-:S02]  /*1380*/  FADD.FTZ R157, -R233, R183 ;  /* 0x000000b7e99d7221 */ /* 0x000fc40000010100 */
[----:B------:R-:W-:Y:S01]  /*1390*/  FADD.FTZ R154, R13, R152 ;  /* 0x000000980d9a7221 */ /* 0x000fe20000010000 */
[----:B------:R-:W-:Y:S01]  /*13a0*/  FFMA.FTZ R152, R204, R13, R153 ;  /* 0x0000000dcc987223 */ /* 0x000fe20000010099 */
[----:B------:R-:W-:Y:S01]  /*13b0*/  SHF.R.U64 R226, R20, 0x10, R21 ;  /* 0x0000001014e27819 */ /* 0x000fe20000001215 */
[----:B------:R-:W-:Y:S01]  /*13c0*/  FMUL.FTZ R183, R4, R155 ;  /* 0x0000009b04b77220 */ /* 0x000fe20000410000 */
[----:B------:R-:W-:Y:S01]  /*13d0*/  FADD.FTZ R154, R15, R154 ;  /* 0x0000009a0f9a7221 */ /* 0x000fe20000010000 */
[----:B------:R-:W-:Y:S01]  /*13e0*/  FADD.FTZ R225, -R233, R156 ;  /* 0x0000009ce9e17221 */ /* 0x000fe20000010100 */
[----:B------:R-:W-:Y:S01]  /*13f0*/  FFMA.FTZ R153, R205, R15, R152 ;  /* 0x0000000fcd997223 */ /* 0x000fe20000010098 */
[----:B------:R-:W-:Y:S01]  /*1400*/  FADD.FTZ R78, R78, R186 ;  /* 0x000000ba4e4e7221 */ /* 0x000fe20000010000 */
[----:B------:R-:W-:Y:S01]  /*1410*/  FFMA.FTZ R106, R186, R183, R106 ;  /* 0x000000b7ba6a7223 */ /* 0x000fe2000001006a */
[----:B------:R-:W-:Y:S01]  /*1420*/  FADD.FTZ R159, -R233, R159 ;  /* 0x0000009fe99f7221 */ /* 0x000fe20000010100 */
[----:B------:R-:W-:-:S02]  /*1430*/  HADD2.F32 R226, -RZ, R226.H0_H0 ;  /* 0x200000e2ffe27230 */ /* 0x000fc40000004100 */
[C---:B------:R-:W-:Y:S01]  /*1440*/  FMUL.FTZ R186, R4.reuse, R157 ;  /* 0x0000009d04ba7220 */ /* 0x040fe20000410000 */
        /* <DEDUP_REMOVED lines=16> */
[----:B------:R-:W-:Y:S01]  /*1550*/  FADD.FTZ R89, R89, R161 ;  /* 0x000000a159597221 */ /* 0x000fe20000010000 */
[----:B------:R-:W-:Y:S01]  /*1560*/  FFMA.FTZ R33, R161, R228, R33 ;  /* 0x000000e4a1217223 */ /* 0x000fe20000010021 */
[----:B------:R-:W-:Y:S01]  /*1570*/  FADD.FTZ R161, R231, R154 ;  /* 0x0000009ae7a17221 */ /* 0x000fe20000010000 */
[----:B------:R-:W-:Y:S01]  /*1580*/  FADD.FTZ R76, R76, R184 ;  /* 0x000000b84c4c7221 */ /* 0x000fe20000010000 */
[----:B------:R-:W-:Y:S01]  /*1590*/  FFMA.FTZ R104, R184, R179, R104 ;  /* 0x000000b3b8687223 */ /* 0x000fe20000010068 */
[----:B------:R-:W-:Y:S01]  /*15a0*/  FFMA.FTZ R152, R230, R231, R157 ;  /* 0x000000e7e6987223 */ /* 0x000fe2000001009d */
[----:B------:R-:W-:Y:S01]  /*15b0*/  SHF.R.U32.HI R184, RZ, 0x10, R27 ;  /* 0x00000010ffb87819 */ /* 0x000fe2000001161b */
[----:B------:R-:W-:Y:S02]  /*15c0*/  FADD.FTZ R161, R234, R161 ;  /* 0x000000a1eaa17221 */ /* 0x000fe40000010000 */
[----:B------:R-:W-:Y:S01]  /*15d0*/  FFMA.FTZ R157, R235, R234, R152 ;  /* 0x000000eaeb9d7223 */ /* 0x000fe20000010098 */
[----:B------:R-:W-:Y:S01]  /*15e0*/  FADD.FTZ R155, -R233, R189 ;  /* 0x000000bde99b7221 */ /* 0x000fe20000010100 */
[----:B------:R-:W-:-:S02]  /*15f0*/  HADD2.F32 R184, -RZ, R184.H0_H0 ;  /* 0x200000b8ffb87230 */ /* 0x000fc40000004100 */
[----:B------:R-:W-:Y:S01]  /*1600*/  FADD.FTZ R156, R168, R161 ;  /* 0x000000a1a89c7221 */ /* 0x000fe20000010000 */
[----:B------:R-:W-:Y:S01]  /*1610*/  FFMA.FTZ R152, R236, R168, R157 ;  /* 0x000000a8ec987223 */ /* 0x000fe2000001009d */
[----:B------:R-:W-:Y:S01]  /*1620*/  FADD.FTZ R189, -R233, R190 ;  /* 0x000000bee9bd7221 */ /* 0x000fe20000010100 */
[----:B------:R-:W-:Y:S01]  /*1630*/  FADD.FTZ R79, R79, R187 ;  /* 0x000000bb4f4f7221 */ /* 0x000fe20000010000 */
[C---:B------:R-:W-:Y:S01]  /*1640*/  FMUL.FTZ R184, R187.reuse, R184 ;  /* 0x000000b8bbb87220 */ /* 0x040fe20000410000 */
[----:B------:R-:W-:Y:S01]  /*1650*/  FFMA.FTZ R107, R187, R186, R107 ;  /* 0x000000babb6b7223 */ /* 0x000fe2000001006b */
[----:B------:R-:W-:Y:S01]  /*1660*/  FMUL.FTZ R190, R4, R155 ;  /* 0x0000009b04be7220 */ /* 0x000fe20000410000 */
[----:B------:R-:W-:Y:S01]  /*1670*/  FADD.FTZ R156, R169, R156 ;  /* 0x0000009ca99c7221 */ /* 0x000fe20000010000 */
[----:B------:R-:W-:Y:S01]  /*1680*/  FADD.FTZ R187, -R233, R188 ;  /* 0x000000bce9bb7221 */ /* 0x000fe20000010100 */
[----:B------:R-:W-:Y:S01]  /*1690*/  FFMA.FTZ R155, R237, R169, R152 ;  /* 0x000000a9ed9b7223 */ /* 0x000fe20000010098 */
[----:B------:R-:W-:Y:S01]  /*16a0*/  FMUL.FTZ R180, R185, R180 ;  /* 0x000000b4b9b47220 */ /* 0x000fe20000410000 */
[----:B------:R-:W-:Y:S01]  /*16b0*/  FADD.FTZ R77, R77, R185 ;  /* 0x000000b94d4d7221 */ /* 0x000fe20000010000 */
[----:B------:R-:W-:Y:S01]  /*16c0*/  FFMA.FTZ R105, R185, R182, R105 ;  /* 0x000000b6b9697223 */ /* 0x000fe20000010069 */
[----:B------:R-:W-:-:S02]  /*16d0*/  HADD2.F32 R185, -RZ, R208.H0_H0 ;  /* 0x200000d0ffb97230 */ /* 0x000fc40000004100 */
[----:B------:R-:W-:Y:S01]  /*16e0*/  FADD.FTZ R157, R239, R156 ;  /* 0x0000009cef9d7221 */ /* 0x000fe20000010000 */
[----:B------:R-:W-:Y:S01]  /*16f0*/  FMUL.FTZ R187, R4, R187 ;  /* 0x000000bb04bb7220 */ /* 0x000fe20000410000 */
[----:B------:R-:W-:Y:S01]  /*1700*/  HADD2.F32 R159, -RZ, R209.H0_H0 ;  /* 0x200000d1ff9f7230 */ /* 0x000fe20000004100 */
[----:B------:R-:W-:Y:S01]  /*1710*/  SHF.R.U32.HI R154, RZ, 0x10, R209 ;  /* 0x00000010ff9a7819 */ /* 0x000fe200000116d1 */
[----:B------:R-:W-:Y:S01]  /*1720*/  FFMA.FTZ R152, R238, R239, R155 ;  /* 0x000000efee987223 */ /* 0x000fe2000001009b */
[----:B------:R-:W-:Y:S01]  /*1730*/  FMUL.FTZ R189, R4, R189 ;  /* 0x000000bd04bd7220 */ /* 0x000fe20000410000 */
[----:B------:R-:W-:Y:S01]  /*1740*/  FADD.FTZ R153, -R233, R191 ;  /* 0x000000bfe9997221 */ /* 0x000fe20000010100 */
[----:B------:R-:W-:Y:S01]  /*1750*/  FADD.FTZ R156, R170, R157 ;  /* 0x0000009daa9c7221 */ /* 0x000fe20000010000 */
[----:B------:R-:W-:Y:S01]  /*1760*/  FMUL.FTZ R185, R192, R185 ;  /* 0x000000b9c0b97220 */ /* 0x000fe20000410000 */
[----:B------:R-:W-:Y:S01]  /*1770*/  FADD.FTZ R72, R72, R192 ;  /* 0x000000c048487221 */ /* 0x000fe20000010000 */
[----:B------:R-:W-:Y:S01]  /*1780*/  FFMA.FTZ R100, R192, R187, R100 ;  /* 0x000000bbc0647223 */ /* 0x000fe20000010064 */
[----:B------:R-:W-:Y:S01]  /*1790*/  FFMA.FTZ R155, R171, R170, R152 ;  /* 0x000000aaab9b7223 */ /* 0x000fe20000010098 */
[----:B------:R-:W-:-:S02]  /*17a0*/  HADD2.F32 R154, -RZ, R154.H0_H0 ;  /* 0x2000009aff9a7230 */ /* 0x000fc40000004100 */
[----:B------:R-:W-:Y:S01]  /*17b0*/  FMUL.FTZ R192, R194, R159 ;  /* 0x0000009fc2c07220 */ /* 0x000fe20000410000 */
[----:B------:R-:W-:Y:S01]  /*17c0*/  FADD.FTZ R74, R74, R194 ;  /* 0x000000c24a4a7221 */ /* 0x000fe20000010000 */
[----:B------:R-:W-:Y:S01]  /*17d0*/  FFMA.FTZ R102, R194, R189, R102 ;  /* 0x000000bdc2667223 */ /* 0x000fe20000010066 */
[----:B------:R-:W-:Y:S01]  /*17e0*/  FMUL.FTZ R194, R4, R153 ;  /* 0x0000009904c27220 */ /* 0x000fe20000410000 */
[----:B------:R-:W-:Y:S01]  /*17f0*/  FADD.FTZ R153, R173, R156 ;  /* 0x0000009cad997221 */ /* 0x000fe20000010000 */
[----:B------:R-:W-:Y:S01]  /*1800*/  FFMA.FTZ R152, R172, R173, R155 ;  /* 0x000000adac987223 */ /* 0x000fe2000001009b */
[----:B------:R-:W-:Y:S02]  /*1810*/  FMUL.FTZ R191, R195, R154 ;  /* 0x0000009ac3bf7220 */ /* 0x000fe40000410000 */
[----:B------:R-:W-:Y:S01]  /*1820*/  FADD.FTZ R154, R174, R153 ;  /* 0x00000099ae9a7221 */ /* 0x000fe20000010000 */
[----:B------:R-:W-:Y:S01]  /*1830*/  FFMA.FTZ R153, R175, R174, R152 ;  /* 0x000000aeaf997223 */ /* 0x000fe20000010098 */
[----:B------:R-:W-:-:S02]  /*1840*/  SHF.R.U64 R188, R208, 0x10, R209 ;  /* 0x00000010d0bc7819 */ /* 0x000fc400000012d1 */
[----:B------:R-:W-:Y:S01]  /*1850*/  FADD.FTZ R155, R177, R154 ;  /* 0x0000009ab19b7221 */ /* 0x000fe20000010000 */
[----:B------:R-:W-:Y:S02]  /*1860*/  FFMA.FTZ R152, R176, R177, R153 ;  /* 0x000000b1b0987223 */ /* 0x000fe40000010099 */
[----:B------:R-:W-:Y:S02]  /*1870*/  HADD2.F32 R188, -RZ, R188.H0_H0 ;  /* 0x200000bcffbc7230 */ /* 0x000fe40000004100 */
[----:B------:R-:W-:Y:S01]  /*1880*/  FADD.FTZ R159, R178, R155 ;  /* 0x0000009bb29f7221 */ /* 0x000fe20000010000 */
[----:B------:R-:W-:Y:S01]  /*1890*/  FFMA.FTZ R155, R179, R178, R152 ;  /* 0x000000b2b39b7223 */ /* 0x000fe20000010098 */
[----:B------:R-:W-:Y:S02]  /*18a0*/  HADD2.F32 R157, -RZ, R210.H0_H0 ;  /* 0x200000d2ff9d7230 */ /* 0x000fe40000004100 */
[----:B------:R-:W-:Y:S01]  /*18b0*/  FADD.FTZ R73, R73, R193 ;  /* 0x000000c149497221 */ /* 0x000fe20000010000 */
[----:B------:R-:W-:Y:S01]  /*18c0*/  FADD.FTZ R154, R180, R159 ;  /* 0x0000009fb49a7221 */ /* 0x000fe20000010000 */
[C---:B------:R-:W-:Y:S01]  /*18d0*/  FMUL.FTZ R188, R193.reuse, R188 ;  /* 0x000000bcc1bc7220 */ /* 0x040fe20000410000 */
[----:B------:R-:W-:Y:S01]  /*18e0*/  FFMA.FTZ R101, R193, R190, R101 ;  /* 0x000000bec1657223 */ /* 0x000fe20000010065 */
[----:B------:R-:W-:Y:S01]  /*18f0*/  FFMA.FTZ R152, R182, R180, R155 ;  /* 0x000000b4b6987223 */ /* 0x000fe2000001009b */
[----:B------:R-:W-:Y:S01]  /*1900*/  FADD.FTZ R193, -R233, R196 ;  /* 0x000000c4e9c17221 */ /* 0x000fe20000010100 */
[----:B------:R-:W-:Y:S01]  /*1910*/  FMUL.FTZ R196, R200, R157 ;  /* 0x0000009dc8c47220 */ /* 0x000fe20000410000 */
[----:B------:R-:W-:Y:S01]  /*1920*/  FADD.FTZ R157, R181, R154 ;  /* 0x0000009ab59d7221 */ /* 0x000fe20000010000 */
[----:B------:R-:W-:Y:S01]  /*1930*/  FFMA.FTZ R155, R183, R181, R152 ;  /* 0x000000b5b79b7223 */ /* 0x000fe20000010098 */
[----:B------:R-:W-:-:S02]  /*1940*/  SHF.R.U64 R158, R210, 0x10, R211 ;  /* 0x00000010d29e7819 */ /* 0x000fc400000012d3 */
[----:B------:R-:W-:Y:S01]  /*1950*/  FADD.FTZ R152, R184, R157 ;  /* 0x0000009db8987221 */ /* 0x000fe20000010000 */
[----:B------:R-:W-:-:S03]  /*1960*/  FFMA.FTZ R156, R186, R184, R155 ;  /* 0x000000b8ba9c7223 */ /* 0x000fc6000001009b */
[----:B------:R-:W-:Y:S01]  /*1970*/  FADD.FTZ R157, R185, R152 ;  /* 0x00000098b99d7221 */ /* 0x000fe20000010000 */
[----:B------:R-:W-:Y:S01]  /*1980*/  FFMA.FTZ R155, R187, R185, R156 ;  /* 0x000000b9bb9b7223 */ /* 0x000fe2000001009c */
[----:B------:R-:W-:Y:S02]  /*1990*/  HADD2.F32 R154, -RZ, R158.H0_H0 ;  /* 0x2000009eff9a7230 */ /* 0x000fe40000004100 */
        /* <DEDUP_REMOVED lines=8> */
[----:B------:R-:W-:Y:S01]  /*1a20*/  FADD.FTZ R153, -R233, R198 ;  /* 0x000000c6e9997221 */ /* 0x000fe20000010100 */
[----:B------:R-:W-:Y:S01]  /*1a30*/  FADD.FTZ R157, R191, R154 ;  /* 0x0000009abf9d7221 */ /* 0x000fe20000010000 */
[C---:B------:R-:W-:Y:S01]  /*1a40*/  FADD.FTZ R197, -R233.reuse, R197 ;  /* 0x000000c5e9c57221 */ /* 0x040fe20000010100 */
[----:B------:R-:W-:Y:S01]  /*1a50*/  FFMA.FTZ R154, R194, R191, R155 ;  /* 0x000000bfc29a7223 */ /* 0x000fe2000001009b */
[----:B------:R-:W-:Y:S01]  /*1a60*/  FADD.FTZ R68, R68, R200 ;  /* 0x000000c844447221 */ /* 0x000fe20000010000 */
[----:B------:R-:W-:Y:S01]  /*1a70*/  FFMA.FTZ R96, R200, R193, R96 ;  /* 0x000000c1c8607223 */ /* 0x000fe20000010060 */
[----:B------:R-:W-:Y:S01]  /*1a80*/  FADD.FTZ R233, -R233, R199 ;  /* 0x000000c7e9e97221 */ /* 0x000fe20000010100 */
[----:B------:R-:W-:Y:S01]  /*1a90*/  SHF.R.U32.HI R200, RZ, 0x10, R211 ;  /* 0x00000010ffc87819 */ /* 0x000fe200000116d3 */
[----:B------:R-:W-:-:S02]  /*1aa0*/  HADD2.F32 R159, -RZ, R211.H0_H0 ;  /* 0x200000d3ff9f7230 */ /* 0x000fc40000004100 */
[C---:B------:R-:W-:Y:S01]  /*1ab0*/  FMUL.FTZ R199, R4.reuse, R153 ;  /* 0x0000009904c77220 */ /* 0x040fe20000410000 */
        /* <DEDUP_REMOVED lines=26> */
.L_x_12931:
        /* <DEDUP_REMOVED lines=12> */
.L_x_12933:
        /* <DEDUP_REMOVED lines=10> */
[----:B------:R-:W-:-:S04]  /*1dc0*/  IMAD.WIDE.U32 R162, R163, 0x4, R152 ;  /* 0x00000004a3a27825 */ /* 0x000fc800078e0098 */
        /* <DEDUP_REMOVED lines=13> */
.L_x_12934:
        /* <DEDUP_REMOVED lines=12> */
[----:B------:R-:W-:Y:S01]  /*1f60*/  IMAD.WIDE.U32 R120, R121, 0x4, R114 ;  /* 0x0000000479787825 */ /* 0x000fe200078e0072 */
[----:B0-----:R-:W-:-:S03]  /*1f70*/  LEA.HI.SX32 R139, R7, R8, 0x1e ;  /* 0x00000008078b7211 */ /* 0x001fc600078ff2ff */
        /* <DEDUP_REMOVED lines=13> */
[----:B0-----:R-:W-:Y:S01]  /*2050*/  IADD3 R123, PT, PT, R139, 0x600, RZ ;  /* 0x000006008b7b7810 */ /* 0x001fe20007ffe0ff */
[----:B------:R0:W5:Y:S02]  /*2060*/  LDG.E R10, desc[UR10][R116.64] ;  /* 0x0000000a740a7981 */ /* 0x000164000c1e1900 */
[----:B------:R-:W-:-:S02]  /*2070*/  IMAD.WIDE.U32 R114, R7, 0x4, R114 ;  /* 0x0000000407727825 */ /* 0x000fc400078e0072 */
[----:B------:R3:W5:Y:S02]  /*2080*/  LDG.E R7, desc[UR10][R124.64] ;  /* 0x0000000a7c077981 */ /* 0x000764000c1e1900 */
[--C-:B--2---:R-:W-:Y:S02]  /*2090*/  IMAD.WIDE.U32 R120, R129, 0x10, R136.reuse ;  /* 0x0000001081787825 */ /* 0x104fe400078e0088 */
[----:B------:R2:W5:Y:S02]  /*20a0*/  LDG.E R6, desc[UR10][R118.64] ;  /* 0x0000000a76067981 */ /* 0x000564000c1e1900 */
[--C-:B------:R-:W-:Y:S02]  /*20b0*/  IMAD.WIDE.U32 R128, R133, 0x10, R136.reuse ;  /* 0x0000001085807825 */ /* 0x100fe400078e0088 */
[----:B------:R2:W5:Y:S02]  /*20c0*/  LDG.E R12, desc[UR10][R114.64] ;  /* 0x0000000a720c7981 */ /* 0x000564000c1e1900 */
[----:B-1----:R-:W-:-:S04]  /*20d0*/  IMAD.WIDE.U32 R112, R139, 0x10, R136 ;  /* 0x000000108b707825 */ /* 0x002fc800078e0088 */
[----:B0-----:R-:W-:-:S04]  /*20e0*/  IMAD.WIDE.U32 R116, R127, 0x10, R136 ;  /* 0x000000107f747825 */ /* 0x001fc800078e0088 */
[--C-:B---3--:R-:W-:Y:S01]  /*20f0*/  IMAD.WIDE.U32 R124, R131, 0x10, R136.reuse ;  /* 0x00000010837c7825 */ /* 0x108fe200078e0088 */
[----:B------:R-:W5:Y:S03]  /*2100*/  LDG.E.128 R112, desc[UR10][R112.64] ;  /* 0x0000000a70707981 */ /* 0x000f66000c1e1d00 */
[--C-:B------:R-:W-:Y:S01]  /*2110*/  IMAD.WIDE.U32 R132, R135, 0x10, R136.reuse ;  /* 0x0000001087847825 */ /* 0x100fe200078e0088 */
[----:B------:R-:W5:Y:S03]  /*2120*/  LDG.E.128 R116, desc[UR10][R116.64] ;  /* 0x0000000a74747981 */ /* 0x000f66000c1e1d00 */
[----:B------:R-:W-:Y:S01]  /*2130*/  IMAD.WIDE.U32 R136, R123, 0x10, R136 ;  /* 0x000000107b887825 */ /* 0x000fe200078e0088 */
[----:B------:R-:W5:Y:S04]  /*2140*/  LDG.E.128 R124, desc[UR10][R124.64] ;  /* 0x0000000a7c7c7981 */ /* 0x000f68000c1e1d00 */
[----:B------:R-:W5:Y:S04]  /*2150*/  LDG.E.128 R120, desc[UR10][R120.64] ;  /* 0x0000000a78787981 */ /* 0x000f68000c1e1d00 */
[----:B------:R-:W5:Y:S04]  /*2160*/  LDG.E.128 R128, desc[UR10][R128.64] ;  /* 0x0000000a80807981 */ /* 0x000f68000c1e1d00 */
[----:B------:R-:W5:Y:S04]  /*2170*/  LDG.E.128 R132, desc[UR10][R132.64] ;  /* 0x0000000a84847981 */ /* 0x000f68000c1e1d00 */
[----:B--2---:R-:W5:Y:S02]  /*2180*/  LDG.E.128 R136, desc[UR10][R136.64] ;  /* 0x0000000a88887981 */ /* 0x004f64000c1e1d00 */
.L_x_12932:
        /* <DEDUP_REMOVED lines=41> */
.L_x_12936:
[----:B------:R-:W-:Y:S05]  /*2420*/  BSYNC.RECONVERGENT B0 ;  /* 0x0000000000007941 */ /* 0x000fea0003800200 */
.L_x_12935:
[----:B------:R-:W1:Y:S08]  /*2430*/  S2UR UR16, SR_CgaCtaId ;  /* 0x00000000001079c3 */ /* 0x000e700000008800 */
[----:B------:R-:W-:Y:S06]  /*2440*/  BAR.SYNC.DEFER_BLOCKING 0x0 ;  /* 0x0000000000007b1d */ /* 0x000fec0000010000 */
[----:B------:R-:W-:-:S02]  /*2450*/  UMOV UR4, 0x400 ;  /* 0x0000040000047882 */ /* 0x000fc40000000000 */
[----:B-1----:R-:W-:Y:S01]  /*2460*/  ULEA UR4, UR16, UR4, 0x18 ;  /* 0x0000000410047291 */ /* 0x002fe2000f8ec0ff */
[----:B------:R1:W5:Y:S01]  /*2470*/  @P2 LDG.E.128 R140, desc[UR10][R156.64] ;  /* 0x0000000a9c8c2981 */ /* 0x000362000c1e1d00 */
[----:B------:R-:W-:Y:S01]  /*2480*/  ISETP.NE.U32.AND P0, PT, RZ, UR6, PT ;  /* 0x00000006ff007c0c */ /* 0x000fe2000bf05070 */
[----:B------:R-:W-:Y:S01]  /*2490*/  IMAD R233, R0, R233, RZ ;  /* 0x000000e900e97224 */ /* 0x000fe200078e02ff */
[----:B------:R-:W-:Y:S01]  /*24a0*/  UIADD3 UR16, UPT, UPT, UR4, 0x7040, URZ ;  /* 0x0000704004107890 */ /* 0x000fe2000fffe0ff */
[----:B------:R-:W-:Y:S01]  /*24b0*/  ISETP.NE.AND P1, PT, RZ, UR14, PT ;  /* 0x0000000eff007c0c */ /* 0x000fe2000bf25270 */
[----:B------:R-:W-:Y:S01]  /*24c0*/  @!UP1 UIADD3 UR16, UPT, UPT, UR4, 0x7000, URZ ;  /* 0x0000700004109890 */ /* 0x000fe2000fffe0ff */
[----:B------:R-:W-:Y:S01]  /*24d0*/  ISETP.NE.AND.EX P0, PT, R5, RZ, PT, P0 ;  /* 0x000000ff0500720c */ /* 0x000fe20003f05300 */
[----:B------:R-:W-:Y:S02]  /*24e0*/  UIADD3 UR17, UPT, UPT, UR4, 0x7050, URZ ;  /* 0x0000705004117890 */ /* 0x000fe4000fffe0ff */
[----:B------:R-:W-:-:S02]  /*24f0*/  @!UP1 UIADD3 UR17, UPT, UPT, UR4, 0x7010, URZ ;  /* 0x0000701004119890 */ /* 0x000fc4000fffe0ff */
[----:B------:R-:W-:Y:S02]  /*2500*/  UIADD3 UR18, UPT, UPT, UR4, 0x7070, URZ ;  /* 0x0000707004127890 */ /* 0x000fe4000fffe0ff */
[----:B------:R-:W-:Y:S01]  /*2510*/  @!UP1 UIADD3 UR18, UPT, UPT, UR4, 0x7030, URZ ;  /* 0x0000703004129890 */ /* 0x000fe2000fffe0ff */
[----:B0-----:R-:W0:Y:S01]  /*2520*/  LDS.128 R152, [UR16] ;  /* 0x00000010ff987984 */ /* 0x001e220008000c00 */
[----:B------:R-:W-:Y:S02]  /*2530*/  UIADD3 UR16, UPT, UPT, UR4, 0x7060, URZ ;  /* 0x0000706004107890 */ /* 0x000fe4000fffe0ff */
[----:B------:R-:W-:Y:S01]  /*2540*/  @!UP1 UIADD3 UR16, UPT, UPT, UR4, 0x7020, URZ ;  /* 0x0000702004109890 */ /* 0x000fe2000fffe0ff */
[----:B-1----:R-:W1:Y:S04]  /*2550*/  LDS.128 R156, [UR17] ;  /* 0x00000011ff9c7984 */ /* 0x002e680008000c00 */
[----:B------:R-:W-:Y:S04]  /*2560*/  LDS.128 R164, [UR18] ;  /* 0x00000012ffa47984 */ /* 0x000fe80008000c00 */
[----:B------:R-:W2:Y:S01]  /*2570*/  LDS.128 R160, [UR16] ;  /* 0x00000010ffa07984 */ /* 0x000ea20008000c00 */
        /* <DEDUP_REMOVED lines=22> */
[----:B------:R-:W-:Y:S06]  /*26e0*/  @P0 BRA `(.L_x_12937) ;  /* 0x00000008003c0947 */ /* 0x000fec0003800000 */
[----:B------:R-:W-:-:S04]  /*26f0*/  UISETP.NE.U32.AND UP0, UPT, UR8, URZ, UPT ;  /* 0x000000ff0800728c */ /* 0x000fc8000bf05070 */
[----:B------:R-:W-:-:S09]  /*2700*/  UISETP.NE.AND.EX UP0, UPT, UR9, URZ, UPT, UP0 ;  /* 0x000000ff0900728c */ /* 0x000fd2000bf05300 */
[----:B------:R-:W-:Y:S05]  /*2710*/  BRA.U UP0, `(.L_x_12938) ;  /* 0x0000000500007547 */ /* 0x000fea000b800000 */
[----:B------:R-:W-:Y:S05]  /*2720*/  @!P2 BRA `(.L_x_12939) ;  /* 0x000000000038a947 */ /* 0x000fea0003800000 */
[----:B------:R-:W-:Y:S01]  /*2730*/  FFMA.FTZ R153, R3, R156, R159 ;  /* 0x0000009c03997223 */ /* 0x000fe2000001009f */
[----:B------:R-:W-:Y:S01]  /*2740*/  ISETP.GT.AND P0, PT, R2, RZ, PT ;  /* 0x000000ff0200720c */ /* 0x000fe20003f04270 */
[----:B------:R-:W-:Y:S02]  /*2750*/  HFMA2 R144, -RZ, RZ, 0, 0 ;  /* 0x00000000ff907431 */ /* 0x000fe400000001ff */
[----:B------:R-:W-:-:S04]  /*2760*/  FADD.FTZ R153, R14, -R153 ;  /* 0x800000990e997221 */ /* 0x000fc80000010000 */
[----:B------:R-:W-:-:S05]  /*2770*/  FMUL.FTZ R153, R4, R153 ;  /* 0x0000009904997220 */ /* 0x000fca0000410000 */
        /* <DEDUP_REMOVED lines=9> */
.L_x_12939:
        /* <DEDUP_REMOVED lines=11> */
[----:B------:R-:W-:-:S03]  /*28c0*/  @P0 HADD2.F32 R155, -RZ, R246.H0_H0 ;  /* 0x200000f6ff9b0230 */ /* 0x000fc60000004100 */
[----:B------:R-:W-:Y:S02]  /*28d0*/  FSEL R154, R153, RZ, P0 ;  /* 0x000000ff999a7208 */ /* 0x000fe40000000000 */
[----:B------:R-:W-:-:S03]  /*28e0*/  @P0 FMUL.FTZ R145, R152, R155 ;  /* 0x0000009b98910220 */ /* 0x000fc60000410000 */
[----:B------:R-:W-:-:S07]  /*28f0*/  FADD.FTZ R65, R65, R154 ;  /* 0x0000009a41417221 */ /* 0x000fce0000010000 */
.L_x_12940:
[----:B------:R-:W-:Y:S05]  /*2900*/  @!P2 BRA `(.L_x_12941) ;  /* 0x000000000038a947 */ /* 0x000fea0003800000 */
[----:B------:R-:W-:Y:S01]  /*2910*/  FFMA.FTZ R146, R205, R156, R159 ;  /* 0x0000009ccd927223 */ /* 0x000fe2000001009f */
[----:B------:R-:W-:-:S03]  /*2920*/  ISETP.GT.AND P0, PT, R2, RZ, PT ;  /* 0x000000ff0200720c */ /* 0x000fc60003f04270 */
[----:B------:R-:W-:Y:S01]  /*2930*/  FADD.FTZ R153, R15, -R146 ;  /* 0x800000920f997221 */ /* 0x000fe20000010000 */
[----:B------:R-:W-:-:S03]  /*2940*/  HFMA2 R146, -RZ, RZ, 0, 0 ;  /* 0x00000000ff927431 */ /* 0x000fc600000001ff */
        /* <DEDUP_REMOVED lines=10> */
.L_x_12941:
[----:B------:R-:W-:Y:S05]  /*29f0*/  @!P2 BRA `(.L_x_12942) ;  /* 0x0000000c0054a947 */ /* 0x000fea0003800000 */
[----:B------:R-:W-:Y:S01]  /*2a00*/  FFMA.FTZ R152, R206, R156, R159 ;  /* 0x0000009cce987223 */ /* 0x000fe2000001009f */
[----:B------:R-:W-:Y:S01]  /*2a10*/  ISETP.GT.AND P0, PT, R2, RZ, PT ;  /* 0x000000ff0200720c */ /* 0x000fe20003f04270 */
[----:B------:R-:W-:Y:S02]  /*2a20*/  BSSY.RECONVERGENT B0, `(.L_x_12943) ;  /* 0x000000e000007945 */ /* 0x000fe40003800200 */
[----:B------:R-:W-:-:S04]  /*2a30*/  FADD.FTZ R147, R207, -R152 ;  /* 0x80000098cf937221 */ /* 0x000fc80000010000 */
[----:B------:R-:W-:-:S05]  /*2a40*/  FMUL.FTZ R147, R4, R147 ;  /* 0x0000009304937220 */ /* 0x000fca0000410000 */
[----:B------:R-:W-:Y:S02]  /*2a50*/  FSEL R147, R147, RZ, P0 ;  /* 0x000000ff93937208 */ /* 0x000fe40000000000 */
[----:B-----5:R-:W-:-:S03]  /*2a60*/  ISETP.GE.U32.AND P0, PT, R6, 0x1000000, PT ;  /* 0x010000000600780c */ /* 0x020fc60003f06070 */
[----:B------:R-:W-:-:S04]  /*2a70*/  FMUL.FTZ R147, R147, UR13 ;  /* 0x0000000d93937c20 */ /* 0x000fc80008410000 */
[----:B------:R-:W-:-:S04]  /*2a80*/  FMUL.FTZ R152, R147, UR12 ;  /* 0x0000000c93987c20 */ /* 0x000fc80008410000 */
[----:B------:R-:W-:-:S05]  /*2a90*/  FMUL.FTZ R147, R143, R152 ;  /* 0x000000988f937220 */ /* 0x000fca0000410000 */
[----:B------:R-:W-:Y:S02]  /*2aa0*/  FSEL R6, R147, RZ, P0 ;  /* 0x000000ff93067208 */ /* 0x000fe40000000000 */
[----:B------:R-:W-:-:S03]  /*2ab0*/  MOV R147, RZ ;  /* 0x000000ff00937202 */ /* 0x000fc60000000f00 */
[----:B------:R-:W-:Y:S01]  /*2ac0*/  FADD.FTZ R67, R67, R6 ;  /* 0x0000000643437221 */ /* 0x000fe20000010000 */
[----:B------:R-:W-:Y:S06]  /*2ad0*/  @!P0 BRA `(.L_x_12944) ;  /* 0x0000000000088947 */ /* 0x000fec0003800000 */
[----:B------:R-:W-:-:S05]  /*2ae0*/  HADD2.F32 R147, -RZ, R246.H1_H1 ;  /* 0x300000f6ff937230 */ /* 0x000fca0000004100 */
[----:B------:R-:W-:-:S07]  /*2af0*/  FMUL.FTZ R147, R152, R147 ;  /* 0x0000009398937220 */ /* 0x000fce0000410000 */
.L_x_12944:
[----:B------:R-:W-:Y:S05]  /*2b00*/  BSYNC.RECONVERGENT B0 ;  /* 0x0000000000007941 */ /* 0x000fea0003800200 */
.L_x_12943:
[----:B------:R-:W-:Y:S05]  /*2b10*/  BRA `(.L_x_12942) ;  /* 0x0000000c000c7947 */ /* 0x000fea0003800000 */
.L_x_12938:
        /* <DEDUP_REMOVED lines=28> */
[----:B------:R-:W-:Y:S01]  /*2ce0*/  FSEL R155, R144, RZ, P0 ;  /* 0x000000ff909b7208 */ /* 0x000fe20000000000 */
[----:B------:R-:W-:-:S04]  /*2cf0*/  HFMA2 R144, -RZ, RZ, 0, 0 ;  /* 0x00000000ff907431 */ /* 0x000fc800000001ff */
[----:B------:R-:W-:Y:S01]  /*2d00*/  FADD.FTZ R64, R64, R155 ;  /* 0x0000009b40407221 */ /* 0x000fe20000010000 */
[----:B------:R-:W-:-:S07]  /*2d10*/  @P0 FMUL.FTZ R144, R152, R153 ;  /* 0x0000009998900220 */ /* 0x000fce0000410000 */
.L_x_12945:
        /* <DEDUP_REMOVED lines=12> */
[----:B------:R-:W-:Y:S01]  /*2de0*/  MOV R145, RZ ;  /* 0x000000ff00917202 */ /* 0x000fe20000000f00 */
[----:B------:R-:W-:Y:S02]  /*2df0*/  @P0 FMUL.FTZ R145, R153, R152 ;  /* 0x0000009899910220 */ /* 0x000fe40000410000 */
[----:B------:R-:W-:-:S07]  /*2e00*/  FADD.FTZ R65, R65, R154 ;  /* 0x0000009a41417221 */ /* 0x000fce0000010000 */
.L_x_12946:
        /* <DEDUP_REMOVED lines=15> */
.L_x_12947:
[----:B------:R-:W-:Y:S04]  /*2f00*/  BSSY.RECONVERGENT B0, `(.L_x_12948) ;  /* 0x000000c000007945 */ /* 0x000fe80003800200 */
[----:B------:R-:W-:Y:S05]  /*2f10*/  @!P2 BRA `(.L_x_12949) ;  /* 0x000000000028a947 */ /* 0x000fea0003800000 */
[----:B------:R-:W-:Y:S01]  /*2f20*/  FMUL.FTZ R147, R151, UR13 ;  /* 0x0000000d97937c20 */ /* 0x000fe20008410000 */
[----:B-----5:R-:W-:-:S03]  /*2f30*/  ISETP.GE.U32.AND P0, PT, R6, 0x1000000, PT ;  /* 0x010000000600780c */ /* 0x020fc60003f06070 */
        /* <DEDUP_REMOVED lines=8> */
.L_x_12949:
[----:B------:R-:W-:Y:S05]  /*2fc0*/  BSYNC.RECONVERGENT B0 ;  /* 0x0000000000007941 */ /* 0x000fea0003800200 */
.L_x_12948:
[----:B------:R-:W-:Y:S05]  /*2fd0*/  BRA `(.L_x_12942) ;  /* 0x0000000400dc7947 */ /* 0x000fea0003800000 */
.L_x_12937:
[----:B------:R-:W-:Y:S01]  /*2fe0*/  UISETP.NE.U32.AND UP0, UPT, UR8, URZ, UPT ;  /* 0x000000ff0800728c */ /* 0x000fe2000bf05070 */
[----:B------:R-:W-:Y:S03]  /*2ff0*/  BSSY.RECONVERGENT B0, `(.L_x_12942) ;  /* 0x0000075000007945 */ /* 0x000fe60003800200 */
[----:B------:R-:W-:-:S09]  /*3000*/  UISETP.NE.AND.EX UP0, UPT, UR9, URZ, UPT, UP0 ;  /* 0x000000ff0900728c */ /* 0x000fd2000bf05300 */
[----:B------:R-:W-:Y:S05]  /*3010*/  BRA.U UP0, `(.L_x_12950) ;  /* 0x0000000100e87547 */ /* 0x000fea000b800000 */
[----:B------:R-:W-:Y:S05]  /*3020*/  @!P2 BRA `(.L_x_12951) ;  /* 0x000000000034a947 */ /* 0x000fea0003800000 */
[----:B------:R-:W-:Y:S01]  /*3030*/  @P3 FFMA.FTZ R153, R3, R156, R159 ;  /* 0x0000009c03993223 */ /* 0x000fe2000001009f */
[----:B-----5:R-:W-:Y:S02]  /*3040*/  MOV R144, R112 ;  /* 0x0000007000907202 */ /* 0x020fe40000000f00 */
[----:B------:R-:W-:Y:S01]  /*3050*/  LOP3.LUT P0, RZ, R6, 0xff, RZ, 0xc0, !PT ;  /* 0x000000ff06ff7812 */ /* 0x000fe2000780c0ff */
[----:B------:R-:W-:-:S04]  /*3060*/  @P3 FADD.FTZ R153, R14, -R153 ;  /* 0x800000990e993221 */ /* 0x000fc80000010000 */
[----:B------:R-:W-:-:S04]  /*3070*/  @P3 FFMA.FTZ R144, R4, R153, R112 ;  /* 0x0000009904903223 */ /* 0x000fc80000010070 */
[----:B------:R-:W-:-:S04]  /*3080*/  FMUL.FTZ R144, R144, UR13 ;  /* 0x0000000d90907c20 */ /* 0x000fc80008410000 */
[----:B------:R-:W-:Y:S01]  /*3090*/  FMUL.FTZ R155, R144, UR12 ;  /* 0x0000000c909b7c20 */ /* 0x000fe20008410000 */
[----:B------:R-:W-:Y:S02]  /*30a0*/  HFMA2 R144, -RZ, RZ, 0, 0 ;  /* 0x00000000ff907431 */ /* 0x000fe400000001ff */
[----:B------:R-:W-:Y:S02]  /*30b0*/  @P0 HADD2.F32 R154, -RZ, R212.H0_H0 ;  /* 0x200000d4ff9a0230 */ /* 0x000fe40000004100 */
[----:B------:R-:W-:-:S03]  /*30c0*/  FMUL.FTZ R152, R140, R155 ;  /* 0x0000009b8c987220 */ /* 0x000fc60000410000 */
[----:B------:R-:W-:Y:S02]  /*30d0*/  @P0 FMUL.FTZ R144, R154, R155 ;  /* 0x0000009b9a900220 */ /* 0x000fe40000410000 */
[----:B------:R-:W-:-:S05]  /*30e0*/  FSEL R153, R152, RZ, P0 ;  /* 0x000000ff98997208 */ /* 0x000fca0000000000 */
[----:B------:R-:W-:-:S07]  /*30f0*/  FADD.FTZ R64, R64, R153 ;  /* 0x0000009940407221 */ /* 0x000fce0000010000 */
.L_x_12951:
        /* <DEDUP_REMOVED lines=14> */
.L_x_12952:
        /* <DEDUP_REMOVED lines=14> */
.L_x_12953:
[----:B------:R-:W-:Y:S05]  /*32c0*/  @!P2 BRA `(.L_x_12954) ;  /* 0x00000004001ca947 */ /* 0x000fea0003800000 */
[----:B------:R-:W-:Y:S01]  /*32d0*/  @P3 FFMA.FTZ R152, R206, R156, R159 ;  /* 0x0000009cce983223 */ /* 0x000fe2000001009f */
[----:B-----5:R-:W-:Y:S02]  /*32e0*/  MOV R147, R115 ;  /* 0x0000007300937202 */ /* 0x020fe40000000f00 */
[----:B------:R-:W-:Y:S01]  /*32f0*/  ISETP.GE.U32.AND P0, PT, R6, 0x1000000, PT ;  /* 0x010000000600780c */ /* 0x000fe20003f06070 */
[----:B------:R-:W-:-:S04]  /*3300*/  @P3 FADD.FTZ R152, R207, -R152 ;  /* 0x80000098cf983221 */ /* 0x000fc80000010000 */
[----:B------:R-:W-:-:S04]  /*3310*/  @P3 FFMA.FTZ R147, R4, R152, R115 ;  /* 0x0000009804933223 */ /* 0x000fc80000010073 */
[----:B------:R-:W-:-:S04]  /*3320*/  FMUL.FTZ R147, R147, UR13 ;  /* 0x0000000d93937c20 */ /* 0x000fc80008410000 */
[----:B------:R-:W-:-:S04]  /*3330*/  FMUL.FTZ R152, R147, UR12 ;  /* 0x0000000c93987c20 */ /* 0x000fc80008410000 */
[----:B------:R-:W-:-:S05]  /*3340*/  FMUL.FTZ R147, R143, R152 ;  /* 0x000000988f937220 */ /* 0x000fca0000410000 */
[----:B------:R-:W-:Y:S01]  /*3350*/  FSEL R6, R147, RZ, P0 ;  /* 0x000000ff93067208 */ /* 0x000fe20000000000 */
[----:B------:R-:W-:-:S04]  /*3360*/  HFMA2 R147, -RZ, RZ, 0, 0 ;  /* 0x00000000ff937431 */ /* 0x000fc800000001ff */
[----:B------:R-:W-:Y:S01]  /*3370*/  FADD.FTZ R67, R67, R6 ;  /* 0x0000000643437221 */ /* 0x000fe20000010000 */
[----:B------:R-:W-:Y:S06]  /*3380*/  @!P0 BRA `(.L_x_12954) ;  /* 0x0000000000ec8947 */ /* 0x000fec0003800000 */
[----:B------:R-:W-:-:S05]  /*3390*/  HADD2.F32 R147, -RZ, R246.H1_H1 ;  /* 0x300000f6ff937230 */ /* 0x000fca0000004100 */
[----:B------:R-:W-:Y:S01]  /*33a0*/  FMUL.FTZ R147, R147, R152 ;  /* 0x0000009893937220 */ /* 0x000fe20000410000 */
[----:B------:R-:W-:Y:S06]  /*33b0*/  BRA `(.L_x_12954) ;  /* 0x0000000000e07947 */ /* 0x000fec0003800000 */
.L_x_12950:
[-CC-:B------:R-:W-:Y:S01]  /*33c0*/  @P3 FFMA.FTZ R148, R205, R156.reuse, R159.reuse ;  /* 0x0000009ccd943223 */ /* 0x180fe2000001009f */
[-CC-:B------:R-:W-:Y:S01]  /*33d0*/  @P3 FFMA.FTZ R153, R3, R156.reuse, R159.reuse ;  /* 0x0000009c03993223 */ /* 0x180fe2000001009f */
[--C-:B------:R-:W-:Y:S01]  /*33e0*/  @P3 FFMA.FTZ R154, R206, R156, R159.reuse ;  /* 0x0000009cce9a3223 */ /* 0x100fe2000001009f */
[----:B-----5:R-:W-:Y:S01]  /*33f0*/  MOV R150, R114 ;  /* 0x0000007200967202 */ /* 0x020fe20000000f00 */
[----:B------:R-:W-:Y:S01]  /*3400*/  @P3 FADD.FTZ R149, R15, -R148 ;  /* 0x800000940f953221 */ /* 0x000fe20000010000 */
[----:B------:R-:W-:Y:S01]  /*3410*/  @P3 FFMA.FTZ R148, R204, R156, R159 ;  /* 0x0000009ccc943223 */ /* 0x000fe2000001009f */
[----:B------:R-:W-:Y:S01]  /*3420*/  @P3 FADD.FTZ R154, R207, -R154 ;  /* 0x8000009acf9a3221 */ /* 0x000fe20000010000 */
[----:B------:R-:W-:Y:S01]  /*3430*/  @P3 FADD.FTZ R153, R14, -R153 ;  /* 0x800000990e993221 */ /* 0x000fe20000010000 */
[----:B------:R-:W-:Y:S01]  /*3440*/  @P3 FFMA.FTZ R150, R4, R149, R114 ;  /* 0x0000009504963223 */ /* 0x000fe20000010072 */
[----:B------:R-:W-:Y:S01]  /*3450*/  @P3 FADD.FTZ R152, R13, -R148 ;  /* 0x800000940d983221 */ /* 0x000fe20000010000 */
[----:B------:R-:W-:-:S02]  /*3460*/  MOV R149, R113 ;  /* 0x0000007100957202 */ /* 0x000fc40000000f00 */
[----:B------:R-:W-:Y:S01]  /*3470*/  MOV R151, R115 ;  /* 0x0000007300977202 */ /* 0x000fe20000000f00 */
[C---:B------:R-:W-:Y:S01]  /*3480*/  @P3 FFMA.FTZ R149, R4.reuse, R152, R113 ;  /* 0x0000009804953223 */ /* 0x040fe20000010071 */
[----:B------:R-:W-:Y:S01]  /*3490*/  MOV R148, R112 ;  /* 0x0000007000947202 */ /* 0x000fe20000000f00 */
[C---:B------:R-:W-:Y:S01]  /*34a0*/  @P3 FFMA.FTZ R151, R4.reuse, R154, R115 ;  /* 0x0000009a04973223 */ /* 0x040fe20000010073 */
        /* <DEDUP_REMOVED lines=10> */
[----:B------:R-:W-:-:S07]  /*3550*/  FADD.FTZ R64, R64, R155 ;  /* 0x0000009b40407221 */ /* 0x000fce0000010000 */
.L_x_12955:
[----:B------:R-:W-:Y:S05]  /*3560*/  @!P2 BRA `(.L_x_12956) ;  /* 0x000000000024a947 */ /* 0x000fea0003800000 */
[----:B------:R-:W-:Y:S01]  /*3570*/  LOP3.LUT P0, RZ, R6, 0xff00, RZ, 0xc0, !PT ;  /* 0x0000ff0006ff7812 */ /* 0x000fe2000780c0ff */
[----:B------:R-:W-:-:S04]  /*3580*/  FMUL.FTZ R145, R149, UR13 ;  /* 0x0000000d95917c20 */ /* 0x000fc80008410000 */
[----:B------:R-:W-:Y:S01]  /*3590*/  FMUL.FTZ R152, R145, UR12 ;  /* 0x0000000c91987c20 */ /* 0x000fe20008410000 */
[----:B------:R-:W-:-:S03]  /*35a0*/  MOV R145, RZ ;  /* 0x000000ff00917202 */ /* 0x000fc60000000f00 */
[----:B------:R-:W-:-:S04]  /*35b0*/  FMUL.FTZ R153, R141, R152 ;  /* 0x000000988d997220 */ /* 0x000fc80000410000 */
[----:B------:R-:W-:Y:S01]  /*35c0*/  @P0 HADD2.F32 R155, -RZ, R246.H0_H0 ;  /* 0x200000f6ff9b0230 */ /* 0x000fe20000004100 */
[----:B------:R-:W-:-:S04]  /*35d0*/  FSEL R154, R153, RZ, P0 ;  /* 0x000000ff999a7208 */ /* 0x000fc80000000000 */
[----:B------:R-:W-:Y:S01]  /*35e0*/  @P0 FMUL.FTZ R145, R155, R152 ;  /* 0x000000989b910220 */ /* 0x000fe20000410000 */
[----:B------:R-:W-:-:S07]  /*35f0*/  FADD.FTZ R65, R65, R154 ;  /* 0x0000009a41417221 */ /* 0x000fce0000010000 */
.L_x_12956:
[----:B------:R-:W-:Y:S05]  /*3600*/  @!P2 BRA `(.L_x_12957) ;  /* 0x000000000024a947 */ /* 0x000fea0003800000 */
        /* <DEDUP_REMOVED lines=9> */
.L_x_12957:
[----:B------:R-:W-:Y:S05]  /*36a0*/  @!P2 BRA `(.L_x_12954) ;  /* 0x000000000024a947 */ /* 0x000fea0003800000 */
[----:B------:R-:W-:Y:S01]  /*36b0*/  ISETP.GE.U32.AND P0, PT, R6, 0x1000000, PT ;  /* 0x010000000600780c */ /* 0x000fe20003f06070 */
[----:B------:R-:W-:Y:S01]  /*36c0*/  FMUL.FTZ R6, R151, UR13 ;  /* 0x0000000d97067c20 */ /* 0x000fe20008410000 */
[----:B------:R-:W-:-:S03]  /*36d0*/  MOV R147, RZ ;  /* 0x000000ff00937202 */ /* 0x000fc60000000f00 */
[----:B------:R-:W-:-:S04]  /*36e0*/  FMUL.FTZ R152, R6, UR12 ;  /* 0x0000000c06987c20 */ /* 0x000fc80008410000 */
[----:B------:R-:W-:-:S04]  /*36f0*/  FMUL.FTZ R6, R143, R152 ;  /* 0x000000988f067220 */ /* 0x000fc80000410000 */
[----:B------:R-:W-:Y:S01]  /*3700*/  @P0 HADD2.F32 R153, -RZ, R246.H1_H1 ;  /* 0x300000f6ff990230 */ /* 0x000fe20000004100 */
[----:B------:R-:W-:-:S04]  /*3710*/  FSEL R6, R6, RZ, P0 ;  /* 0x000000ff06067208 */ /* 0x000fc80000000000 */
[----:B------:R-:W-:Y:S01]  /*3720*/  @P0 FMUL.FTZ R147, R153, R152 ;  /* 0x0000009899930220 */ /* 0x000fe20000410000 */
[----:B------:R-:W-:-:S07]  /*3730*/  FADD.FTZ R67, R67, R6 ;  /* 0x0000000643437221 */ /* 0x000fce0000010000 */
.L_x_12954:
[----:B------:R-:W-:Y:S05]  /*3740*/  BSYNC.RECONVERGENT B0 ;  /* 0x0000000000007941 */ /* 0x000fea0003800200 */
.L_x_12942:
        /* <DEDUP_REMOVED lines=15> */
.L_x_12958:
[----:B------:R-:W-:Y:S05]  /*3840*/  @!P1 BRA `(.L_x_12959) ;  /* 0x0000000800049947 */ /* 0x000fea0003800000 */
[----:B------:R-:W-:Y:S05]  /*3850*/  @!P0 BRA `(.L_x_12960) ;  /* 0x0000000400008947 */ /* 0x000fea0003800000 */
[-CC-:B-----5:R-:W-:Y:S01]  /*3860*/  @P3 FFMA.FTZ R6, R229, R156.reuse, R159.reuse ;  /* 0x0000009ce5063223 */ /* 0x1a0fe2000001009f */
[-CC-:B------:R-:W-:Y:S01]  /*3870*/  @P3 FFMA.FTZ R5, R225, R156.reuse, R159.reuse ;  /* 0x0000009ce1053223 */ /* 0x180fe2000001009f */
[--C-:B0-----:R-:W-:Y:S01]  /*3880*/  @P3 FFMA.FTZ R153, R228, R156, R159.reuse ;  /* 0x0000009ce4993223 */ /* 0x101fe2000001009f */
[----:B------:R-:W-:Y:S01]  /*3890*/  MOV R150, R118 ;  /* 0x0000007600967202 */ /* 0x000fe20000000f00 */
        /* <DEDUP_REMOVED lines=14> */
[----:B------:R-:W-:Y:S01]  /*3980*/  FMUL.FTZ R5, R148, UR13 ;  /* 0x0000000d94057c20 */ /* 0x000fe20008410000 */
[----:B------:R-:W-:Y:S02]  /*3990*/  UMOV UR4, URZ ;  /* 0x000000ff00047c82 */ /* 0x000fe40008000000 */
[----:B------:R-:W-:Y:S01]  /*39a0*/  MOV R144, UR4 ;  /* 0x0000000400907c02 */ /* 0x000fe20008000f00 */
[----:B------:R-:W-:-:S04]  /*39b0*/  FMUL.FTZ R5, R5, UR12 ;  /* 0x0000000c05057c20 */ /* 0x000fc80008410000 */
[----:B------:R-:W-:-:S04]  /*39c0*/  FMUL.FTZ R6, R140, R5 ;  /* 0x000000058c067220 */ /* 0x000fc80000410000 */
[----:B------:R-:W-:Y:S01]  /*39d0*/  @P4 HADD2.F32 R152, -RZ, R214.H0_H0 ;  /* 0x200000d6ff984230 */ /* 0x000fe20000004100 */
[----:B------:R-:W-:-:S04]  /*39e0*/  FSEL R153, R6, RZ, P4 ;  /* 0x000000ff06997208 */ /* 0x000fc80002000000 */
[----:B------:R-:W-:Y:S01]  /*39f0*/  @P4 FMUL.FTZ R144, R5, R152 ;  /* 0x0000009805904220 */ /* 0x000fe20000410000 */
[----:B------:R-:W-:-:S07]  /*3a00*/  FADD.FTZ R60, R60, R153 ;  /* 0x000000993c3c7221 */ /* 0x000fce0000010000 */
.L_x_12961:
[----:B------:R-:W-:Y:S05]  /*3a10*/  @!P2 BRA `(.L_x_12962) ;  /* 0x000000000028a947 */ /* 0x000fea0003800000 */
        /* <DEDUP_REMOVED lines=10> */
.L_x_12962:
        /* <DEDUP_REMOVED lines=11> */
.L_x_12963:
[----:B------:R-:W-:Y:S05]  /*3b70*/  @!P2 BRA `(.L_x_12964) ;  /* 0x0000000c007ca947 */ /* 0x000fea0003800000 */
[----:B------:R-:W-:Y:S01]  /*3b80*/  FMUL.FTZ R5, R151, UR13 ;  /* 0x0000000d97057c20 */ /* 0x000fe20008410000 */
[----:B------:R-:W-:Y:S01]  /*3b90*/  ISETP.GE.U32.AND P4, PT, R7, 0x1000000, PT ;  /* 0x010000000700780c */ /* 0x000fe20003f86070 */
[----:B------:R-:W-:Y:S01]  /*3ba0*/  UMOV UR4, URZ ;  /* 0x000000ff00047c82 */ /* 0x000fe20008000000 */
[----:B------:R-:W-:Y:S01]  /*3bb0*/  BSSY.RECONVERGENT B0, `(.L_x_12965) ;  /* 0x0000009000007945 */ /* 0x000fe20003800200 */
[----:B------:R-:W-:Y:S01]  /*3bc0*/  FMUL.FTZ R152, R5, UR12 ;  /* 0x0000000c05987c20 */ /* 0x000fe20008410000 */
[----:B------:R-:W-:-:S03]  /*3bd0*/  MOV R147, UR4 ;  /* 0x0000000400937c02 */ /* 0x000fc60008000f00 */
[----:B------:R-:W-:-:S05]  /*3be0*/  FMUL.FTZ R5, R143, R152 ;  /* 0x000000988f057220 */ /* 0x000fca0000410000 */
[----:B------:R-:W-:-:S05]  /*3bf0*/  FSEL R6, R5, RZ, P4 ;  /* 0x000000ff05067208 */ /* 0x000fca0002000000 */
[----:B------:R-:W-:Y:S01]  /*3c00*/  FADD.FTZ R63, R63, R6 ;  /* 0x000000063f3f7221 */ /* 0x000fe20000010000 */
[----:B------:R-:W-:Y:S06]  /*3c10*/  @!P4 BRA `(.L_x_12966) ;  /* 0x000000000008c947 */ /* 0x000fec0003800000 */
[----:B------:R-:W-:-:S05]  /*3c20*/  HADD2.F32 R147, -RZ, R244.H1_H1 ;  /* 0x300000f4ff937230 */ /* 0x000fca0000004100 */
[----:B------:R-:W-:-:S07]  /*3c30*/  FMUL.FTZ R147, R152, R147 ;  /* 0x0000009398937220 */ /* 0x000fce0000410000 */
.L_x_12966:
[----:B------:R-:W-:Y:S05]  /*3c40*/  BSYNC.RECONVERGENT B0 ;  /* 0x0000000000007941 */ /* 0x000fea0003800200 */
.L_x_12965:
[----:B------:R-:W-:Y:S05]  /*3c50*/  BRA `(.L_x_12964) ;  /* 0x0000000c00447947 */ /* 0x000fea0003800000 */
.L_x_12960:
[----:B------:R-:W-:Y:S05]  /*3c60*/  @!P2 BRA `(.L_x_12967) ;  /* 0x000000000038a947 */ /* 0x000fea0003800000 */
[----:B0-----:R-:W-:Y:S01]  /*3c70*/  @P3 FFMA.FTZ R153, R225, R156, R159 ;  /* 0x0000009ce1993223 */ /* 0x001fe2000001009f */
[----:B-----5:R-:W-:Y:S01]  /*3c80*/  MOV R5, R116 ;  /* 0x0000007400057202 */ /* 0x020fe20000000f00 */
[----:B------:R-:W-:Y:S01]  /*3c90*/  UMOV UR4, URZ ;  /* 0x000000ff00047c82 */ /* 0x000fe20008000000 */
[----:B------:R-:W-:Y:S01]  /*3ca0*/  LOP3.LUT P4, RZ, R7, 0xff, RZ, 0xc0, !PT ;  /* 0x000000ff07ff7812 */ /* 0x000fe2000788c0ff */
[----:B------:R-:W-:Y:S01]  /*3cb0*/  @P3 FADD.FTZ R153, R224, -R153 ;  /* 0x80000099e0993221 */ /* 0x000fe20000010000 */
[----:B------:R-:W-:-:S03]  /*3cc0*/  MOV R144, UR4 ;  /* 0x0000000400907c02 */ /* 0x000fc60008000f00 */
[----:B------:R-:W-:-:S04]  /*3cd0*/  @P3 FFMA.FTZ R5, R4, R153, R116 ;  /* 0x0000009904053223 */ /* 0x000fc80000010074 */
[----:B------:R-:W-:-:S04]  /*3ce0*/  FMUL.FTZ R5, R5, UR13 ;  /* 0x0000000d05057c20 */ /* 0x000fc80008410000 */
[----:B------:R-:W-:Y:S01]  /*3cf0*/  FMUL.FTZ R153, R5, UR12 ;  /* 0x0000000c05997c20 */ /* 0x000fe20008410000 */
[----:B------:R-:W-:-:S03]  /*3d00*/  @P4 HADD2.F32 R6, -RZ, R214.H0_H0 ;  /* 0x200000d6ff064230 */ /* 0x000fc60000004100 */
[-C--:B------:R-:W-:Y:S02]  /*3d10*/  FMUL.FTZ R5, R140, R153.reuse ;  /* 0x000000998c057220 */ /* 0x080fe40000410000 */
[----:B------:R-:W-:-:S03]  /*3d20*/  @P4 FMUL.FTZ R144, R6, R153 ;  /* 0x0000009906904220 */ /* 0x000fc60000410000 */
[----:B------:R-:W-:-:S05]  /*3d30*/  FSEL R5, R5, RZ, P4 ;  /* 0x000000ff05057208 */ /* 0x000fca0002000000 */
[----:B------:R-:W-:-:S07]  /*3d40*/  FADD.FTZ R60, R60, R5 ;  /* 0x000000053c3c7221 */ /* 0x000fce0000010000 */
.L_x_12967:
[----:B------:R-:W-:Y:S05]  /*3d50*/  @!P2 BRA `(.L_x_12968) ;  /* 0x000000000038a947 */ /* 0x000fea0003800000 */
[----:B0-----:R-:W-:Y:S01]  /*3d60*/  @P3 FFMA.FTZ R145, R228, R156, R159 ;  /* 0x0000009ce4913223 */ /* 0x001fe2000001009f */
[----:B-----5:R-:W-:Y:S01]  /*3d70*/  MOV R5, R117 ;  /* 0x0000007500057202 */ /* 0x020fe20000000f00 */
[----:B------:R-:W-:Y:S01]  /*3d80*/  UMOV UR4, URZ ;  /* 0x000000ff00047c82 */ /* 0x000fe20008000000 */
[----:B------:R-:W-:Y:S01]  /*3d90*/  LOP3.LUT P4, RZ, R7, 0xff00, RZ, 0xc0, !PT ;  /* 0x0000ff0007ff7812 */ /* 0x000fe2000788c0ff */
[----:B------:R-:W-:-:S04]  /*3da0*/  @P3 FADD.FTZ R145, R226, -R145 ;  /* 0x80000091e2913221 */ /* 0x000fc80000010000 */
[----:B------:R-:W-:Y:S01]  /*3db0*/  @P3 FFMA.FTZ R5, R4, R145, R117 ;  /* 0x0000009104053223 */ /* 0x000fe20000010075 */
[----:B------:R-:W-:-:S03]  /*3dc0*/  MOV R145, UR4 ;  /* 0x0000000400917c02 */ /* 0x000fc60008000f00 */
[----:B------:R-:W-:-:S04]  /*3dd0*/  FMUL.FTZ R5, R5, UR13 ;  /* 0x0000000d05057c20 */ /* 0x000fc80008410000 */
[----:B------:R-:W-:Y:S01]  /*3de0*/  FMUL.FTZ R152, R5, UR12 ;  /* 0x0000000c05987c20 */ /* 0x000fe20008410000 */
[----:B------:R-:W-:-:S03]  /*3df0*/  @P4 HADD2.F32 R153, -RZ, R244.H0_H0 ;  /* 0x200000f4ff994230 */ /* 0x000fc60000004100 */
[-C--:B------:R-:W-:Y:S02]  /*3e00*/  FMUL.FTZ R5, R141, R152.reuse ;  /* 0x000000988d057220 */ /* 0x080fe40000410000 */
[----:B------:R-:W-:-:S03]  /*3e10*/  @P4 FMUL.FTZ R145, R153, R152 ;  /* 0x0000009899914220 */ /* 0x000fc60000410000 */
[----:B------:R-:W-:-:S05]  /*3e20*/  FSEL R6, R5, RZ, P4 ;  /* 0x000000ff05067208 */ /* 0x000fca0002000000 */
[----:B------:R-:W-:-:S07]  /*3e30*/  FADD.FTZ R61, R61, R6 ;  /* 0x000000063d3d7221 */ /* 0x000fce0000010000 */
.L_x_12968:
[----:B------:R-:W-:Y:S05]  /*3e40*/  @!P2 BRA `(.L_x_12969) ;  /* 0x000000000038a947 */ /* 0x000fea0003800000 */
[----:B-----5:R-:W-:Y:S01]  /*3e50*/  @P3 FFMA.FTZ R6, R229, R156, R159 ;  /* 0x0000009ce5063223 */ /* 0x020fe2000001009f */
[----:B------:R-:W-:Y:S01]  /*3e60*/  MOV R5, R118 ;  /* 0x0000007600057202 */ /* 0x000fe20000000f00 */
[----:B------:R-:W-:Y:S01]  /*3e70*/  UMOV UR4, URZ ;  /* 0x000000ff00047c82 */ /* 0x000fe20008000000 */
[----:B------:R-:W-:Y:S01]  /*3e80*/  LOP3.LUT P4, RZ, R7, 0xff0000, RZ, 0xc0, !PT ;  /* 0x00ff000007ff7812 */ /* 0x000fe2000788c0ff */
[----:B0-----:R-:W-:Y:S01]  /*3e90*/  @P3 FADD.FTZ R153, R227, -R6 ;  /* 0x80000006e3993221 */ /* 0x001fe20000010000 */
        /* <DEDUP_REMOVED lines=9> */
.L_x_12969:
[----:B------:R-:W-:Y:S04]  /*3f30*/  BSSY.RECONVERGENT B0, `(.L_x_12970) ;  /* 0x0000011000007945 */ /* 0x000fe80003800200 */
[----:B------:R-:W-:Y:S05]  /*3f40*/  @!P2 BRA `(.L_x_12971) ;  /* 0x00000000003ca947 */ /* 0x000fea0003800000 */
[----:B-----5:R-:W-:Y:S01]  /*3f50*/  @P3 FFMA.FTZ R6, R230, R156, R159 ;  /* 0x0000009ce6063223 */ /* 0x020fe2000001009f */
[----:B------:R-:W-:Y:S01]  /*3f60*/  MOV R5, R119 ;  /* 0x0000007700057202 */ /* 0x000fe20000000f00 */
[----:B------:R-:W-:Y:S01]  /*3f70*/  UMOV UR4, URZ ;  /* 0x000000ff00047c82 */ /* 0x000fe20008000000 */
[----:B------:R-:W-:Y:S01]  /*3f80*/  ISETP.GE.U32.AND P4, PT, R7, 0x1000000, PT ;  /* 0x010000000700780c */ /* 0x000fe20003f86070 */
[----:B------:R-:W-:Y:S01]  /*3f90*/  @P3 FADD.FTZ R6, R231, -R6 ;  /* 0x80000006e7063221 */ /* 0x000fe20000010000 */
[----:B0-----:R-:W-:-:S03]  /*3fa0*/  MOV R147, UR4 ;  /* 0x0000000400937c02 */ /* 0x001fc60008000f00 */
[----:B------:R-:W-:-:S04]  /*3fb0*/  @P3 FFMA.FTZ R5, R4, R6, R119 ;  /* 0x0000000604053223 */ /* 0x000fc80000010077 */
[----:B------:R-:W-:-:S04]  /*3fc0*/  FMUL.FTZ R5, R5, UR13 ;  /* 0x0000000d05057c20 */ /* 0x000fc80008410000 */
[----:B------:R-:W-:-:S04]  /*3fd0*/  FMUL.FTZ R152, R5, UR12 ;  /* 0x0000000c05987c20 */ /* 0x000fc80008410000 */
[----:B------:R-:W-:-:S05]  /*3fe0*/  FMUL.FTZ R5, R143, R152 ;  /* 0x000000988f057220 */ /* 0x000fca0000410000 */
[----:B------:R-:W-:-:S05]  /*3ff0*/  FSEL R6, R5, RZ, P4 ;  /* 0x000000ff05067208 */ /* 0x000fca0002000000 */
[----:B------:R-:W-:Y:S01]  /*4000*/  FADD.FTZ R63, R63, R6 ;  /* 0x000000063f3f7221 */ /* 0x000fe20000010000 */
[----:B------:R-:W-:Y:S06]  /*4010*/  @!P4 BRA `(.L_x_12971) ;  /* 0x000000000008c947 */ /* 0x000fec0003800000 */
[----:B------:R-:W-:-:S05]  /*4020*/  HADD2.F32 R147, -RZ, R244.H1_H1 ;  /* 0x300000f4ff937230 */ /* 0x000fca0000004100 */
[----:B------:R-:W-:-:S07]  /*4030*/  FMUL.FTZ R147, R147, R152 ;  /* 0x0000009893937220 */ /* 0x000fce0000410000 */
.L_x_12971:
[----:B------:R-:W-:Y:S05]  /*4040*/  BSYNC.RECONVERGENT B0 ;  /* 0x0000000000007941 */ /* 0x000fea0003800200 */
.L_x_12970:
[----:B------:R-:W-:Y:S05]  /*4050*/  BRA `(.L_x_12964) ;  /* 0x0000000800447947 */ /* 0x000fea0003800000 */
.L_x_12959:
[----:B------:R-:W-:Y:S04]  /*4060*/  BSSY.RECONVERGENT B0, `(.L_x_12964) ;  /* 0x0000090000007945 */ /* 0x000fe80003800200 */
[----:B------:R-:W-:Y:S05]  /*4070*/  @!P0 BRA `(.L_x_12972) ;  /* 0x0000000400388947 */ /* 0x000fea0003800000 */
[-CC-:B0-----:R-:W-:Y:S01]  /*4080*/  FFMA.FTZ R151, R225, R156.reuse, R159.reuse ;  /* 0x0000009ce1977223 */ /* 0x181fe2000001009f */
[-CC-:B-----5:R-:W-:Y:S01]  /*4090*/  FFMA.FTZ R6, R229, R156.reuse, R159.reuse ;  /* 0x0000009ce5067223 */ /* 0x1a0fe2000001009f */
        /* <DEDUP_REMOVED lines=17> */
[----:B------:R-:W-:Y:S01]  /*41b0*/  ISETP.GT.AND P4, PT, R2, RZ, PT ;  /* 0x000000ff0200720c */ /* 0x000fe20003f84270 */
[----:B------:R-:W-:Y:S02]  /*41c0*/  UMOV UR4, URZ ;  /* 0x000000ff00047c82 */ /* 0x000fe40008000000 */
[----:B------:R-:W-:Y:S01]  /*41d0*/  FADD.FTZ R5, R224, -R5 ;  /* 0x80000005e0057221 */ /* 0x000fe20000010000 */
[----:B------:R-:W-:-:S03]  /*41e0*/  MOV R144, UR4 ;  /* 0x0000000400907c02 */ /* 0x000fc60008000f00 */
[----:B------:R-:W-:-:S05]  /*41f0*/  FMUL.FTZ R5, R4, R5 ;  /* 0x0000000504057220 */ /* 0x000fca0000410000 */
[----:B------:R-:W-:Y:S02]  /*4200*/  FSEL R5, R5, RZ, P4 ;  /* 0x000000ff05057208 */ /* 0x000fe40002000000 */
[----:B------:R-:W-:-:S03]  /*4210*/  LOP3.LUT P4, RZ, R7, 0xff, RZ, 0xc0, !PT ;  /* 0x000000ff07ff7812 */ /* 0x000fc6000788c0ff */
[----:B------:R-:W-:-:S04]  /*4220*/  FMUL.FTZ R5, R5, UR13 ;  /* 0x0000000d05057c20 */ /* 0x000fc80008410000 */
[----:B------:R-:W-:-:S04]  /*4230*/  FMUL.FTZ R5, R5, UR12 ;  /* 0x0000000c05057c20 */ /* 0x000fc80008410000 */
[----:B------:R-:W-:Y:S02]  /*4240*/  FMUL.FTZ R6, R140, R5 ;  /* 0x000000058c067220 */ /* 0x000fe40000410000 */
[----:B------:R-:W-:-:S03]  /*4250*/  @P4 HADD2.F32 R152, -RZ, R214.H0_H0 ;  /* 0x200000d6ff984230 */ /* 0x000fc60000004100 */
[----:B------:R-:W-:Y:S02]  /*4260*/  FSEL R153, R6, RZ, P4 ;  /* 0x000000ff06997208 */ /* 0x000fe40002000000 */
[----:B------:R-:W-:-:S03]  /*4270*/  @P4 FMUL.FTZ R144, R152, R5 ;  /* 0x0000000598904220 */ /* 0x000fc60000410000 */
[----:B------:R-:W-:-:S07]  /*4280*/  FADD.FTZ R60, R60, R153 ;  /* 0x000000993c3c7221 */ /* 0x000fce0000010000 */
.L_x_12973:
[----:B------:R-:W-:Y:S05]  /*4290*/  @!P2 BRA `(.L_x_12974) ;  /* 0x00000000003ca947 */ /* 0x000fea0003800000 */
        /* <DEDUP_REMOVED lines=15> */
.L_x_12974:
        /* <DEDUP_REMOVED lines=16> */
.L_x_12975:
[----:B------:R-:W-:Y:S05]  /*4490*/  @!P2 BRA `(.L_x_12976) ;  /* 0x000000040030a947 */ /* 0x000fea0003800000 */
[----:B------:R-:W-:Y:S01]  /*44a0*/  FMUL.FTZ R5, R151, UR13 ;  /* 0x0000000d97057c20 */ /* 0x000fe20008410000 */
[----:B------:R-:W-:Y:S01]  /*44b0*/  ISETP.GE.U32.AND P4, PT, R7, 0x1000000, PT ;  /* 0x010000000700780c */ /* 0x000fe20003f86070 */
[----:B------:R-:W-:Y:S02]  /*44c0*/  UMOV UR4, URZ ;  /* 0x000000ff00047c82 */ /* 0x000fe40008000000 */
[----:B------:R-:W-:Y:S01]  /*44d0*/  FMUL.FTZ R6, R5, UR12 ;  /* 0x0000000c05067c20 */ /* 0x000fe20008410000 */
[----:B------:R-:W-:-:S03]  /*44e0*/  MOV R147, UR4 ;  /* 0x0000000400937c02 */ /* 0x000fc60008000f00 */
[----:B------:R-:W-:-:S05]  /*44f0*/  FMUL.FTZ R5, R143, R6 ;  /* 0x000000068f057220 */ /* 0x000fca0000410000 */
[----:B------:R-:W-:-:S05]  /*4500*/  FSEL R152, R5, RZ, P4 ;  /* 0x000000ff05987208 */ /* 0x000fca0002000000 */
[----:B------:R-:W-:Y:S01]  /*4510*/  FADD.FTZ R63, R63, R152 ;  /* 0x000000983f3f7221 */ /* 0x000fe20000010000 */
[----:B------:R-:W-:Y:S06]  /*4520*/  @!P4 BRA `(.L_x_12976) ;  /* 0x00000004000cc947 */ /* 0x000fec0003800000 */
[----:B------:R-:W-:-:S05]  /*4530*/  HADD2.F32 R147, -RZ, R244.H1_H1 ;  /* 0x300000f4ff937230 */ /* 0x000fca0000004100 */
[----:B------:R-:W-:Y:S01]  /*4540*/  FMUL.FTZ R147, R147, R6 ;  /* 0x0000000693937220 */ /* 0x000fe20000410000 */
[----:B------:R-:W-:Y:S06]  /*4550*/  BRA `(.L_x_12976) ;  /* 0x0000000400007947 */ /* 0x000fec0003800000 */
.L_x_12972:
[----:B------:R-:W-:Y:S05]  /*4560*/  @!P2 BRA `(.L_x_12977) ;  /* 0x00000000003ca947 */ /* 0x000fea0003800000 */
[----:B------:R-:W-:Y:S01]  /*4570*/  FFMA.FTZ R5, R225, R156, R159 ;  /* 0x0000009ce1057223 */ /* 0x000fe2000001009f */
[----:B------:R-:W-:Y:S01]  /*4580*/  ISETP.GT.AND P4, PT, R2, RZ, PT ;  /* 0x000000ff0200720c */ /* 0x000fe20003f84270 */
[----:B------:R-:W-:Y:S02]  /*4590*/  UMOV UR4, URZ ;  /* 0x000000ff00047c82 */ /* 0x000fe40008000000 */
[----:B------:R-:W-:Y:S01]  /*45a0*/  FADD.FTZ R5, R224, -R5 ;  /* 0x80000005e0057221 */ /* 0x000fe20000010000 */
[----:B0-----:R-:W-:-:S03]  /*45b0*/  MOV R144, UR4 ;  /* 0x0000000400907c02 */ /* 0x001fc60008000f00 */
        /* <DEDUP_REMOVED lines=10> */
.L_x_12977:
        /* <DEDUP_REMOVED lines=16> */
.L_x_12978:
[----:B------:R-:W-:Y:S05]  /*4760*/  @!P2 BRA `(.L_x_12979) ;  /* 0x00000000003ca947 */ /* 0x000fea0003800000 */
[----:B-----5:R-:W-:Y:S01]  /*4770*/  FFMA.FTZ R6, R229, R156, R159 ;  /* 0x0000009ce5067223 */ /* 0x020fe2000001009f */
[----:B------:R-:W-:Y:S01]  /*4780*/  ISETP.GT.AND P4, PT, R2, RZ, PT ;  /* 0x000000ff0200720c */ /* 0x000fe20003f84270 */
[----:B------:R-:W-:Y:S02]  /*4790*/  UMOV UR4, URZ ;  /* 0x000000ff00047c82 */ /* 0x000fe40008000000 */
[----:B------:R-:W-:Y:S01]  /*47a0*/  FADD.FTZ R5, R227, -R6 ;  /* 0x80000006e3057221 */ /* 0x000fe20000010000 */
[----:B0-----:R-:W-:-:S03]  /*47b0*/  MOV R146, UR4 ;  /* 0x0000000400927c02 */ /* 0x001fc60008000f00 */
        /* <DEDUP_REMOVED lines=10> */
.L_x_12979:
        /* <DEDUP_REMOVED lines=8> */
[----:B------:R-:W-:-:S03]  /*48e0*/  ISETP.GE.U32.AND P4, PT, R7, 0x1000000, PT ;  /* 0x010000000700780c */ /* 0x000fc60003f86070 */
[----:B------:R-:W-:-:S04]  /*48f0*/  FMUL.FTZ R5, R5, UR13 ;  /* 0x0000000d05057c20 */ /* 0x000fc80008410000 */
[----:B------:R-:W-:-:S04]  /*4900*/  FMUL.FTZ R6, R5, UR12 ;  /* 0x0000000c05067c20 */ /* 0x000fc80008410000 */
[----:B------:R-:W-:Y:S02]  /*4910*/  FMUL.FTZ R5, R143, R6 ;  /* 0x000000068f057220 */ /* 0x000fe40000410000 */
[----:B------:R-:W-:-:S03]  /*4920*/  @P4 HADD2.F32 R7, -RZ, R244.H1_H1 ;  /* 0x300000f4ff074230 */ /* 0x000fc60000004100 */
[----:B------:R-:W-:Y:S02]  /*4930*/  FSEL R152, R5, RZ, P4 ;  /* 0x000000ff05987208 */ /* 0x000fe40002000000 */
[----:B------:R-:W-:-:S03]  /*4940*/  @P4 FMUL.FTZ R147, R7, R6 ;  /* 0x0000000607934220 */ /* 0x000fc60000410000 */
[----:B------:R-:W-:-:S07]  /*4950*/  FADD.FTZ R63, R63, R152 ;  /* 0x000000983f3f7221 */ /* 0x000fce0000010000 */
.L_x_12976:
[----:B------:R-:W-:Y:S05]  /*4960*/  BSYNC.RECONVERGENT B0 ;  /* 0x0000000000007941 */ /* 0x000fea0003800200 */
.L_x_12964:
[----:B0-----:R-:W0:Y:S01]  /*4970*/  @P0 LDC.64 R152, c[0x0][0x478] ;  /* 0x00011e00ff980b82 */ /* 0x001e220000000a00 */
[----:B------:R-:W-:Y:S02]  /*4980*/  @P0 IADD3 R5, PT, PT, R157, 0x100, RZ ;  /* 0x000001009d050810 */ /* 0x000fe40007ffe0ff */
[----:B------:R-:W-:-:S05]  /*4990*/  @P2 IADD3 R155, PT, PT, R203, 0x100, RZ ;  /* 0x00000100cb9b2810 */ /* 0x000fca0007ffe0ff */
[----:B-----5:R-:W1:Y:S01]  /*49a0*/  @P2 LDC.64 R6, c[0x0][0x468] ;  /* 0x00011a00ff062b82 */ /* 0x020e620000000a00 */
[----:B0-----:R-:W-:-:S05]  /*49b0*/  @P0 IMAD.WIDE.U32 R152, R5, 0x10, R152 ;  /* 0x0000001005980825 */ /* 0x001fca00078e0098 */
[----:B------:R0:W-:Y:S01]  /*49c0*/  @P0 STG.E.128 desc[UR10][R152.64], R148 ;  /* 0x0000009498000986 */ /* 0x0001e2000c101d0a */
[----:B-1----:R-:W-:-:S05]  /*49d0*/  @P2 IMAD.WIDE.U32 R6, R155, 0x10, R6 ;  /* 0x000000109b062825 */ /* 0x002fca00078e0006 */
[----:B------:R0:W-:Y:S01]  /*49e0*/  @P2 STG.E.128 desc[UR10][R6.64], R144 ;  /* 0x0000009006002986 */ /* 0x0001e2000c101d0a */
[----:B------:R-:W-:Y:S05]  /*49f0*/  @!P2 BRA `(.L_x_12980) ;  /* 0x000000000010a947 */ /* 0x000fea0003800000 */
[----:B0-----:R-:W0:Y:S01]  /*4a00*/  LDC.64 R6, c[0x0][0x390] ;  /* 0x0000e400ff067b82 */ /* 0x001e220000000a00 */
[----:B------:R-:W-:-:S05]  /*4a10*/  IADD3 R5, PT, PT, R203, 0x200, RZ ;  /* 0x00000200cb057810 */ /* 0x000fca0007ffe0ff */
[----:B0-----:R-:W-:-:S05]  /*4a20*/  IMAD.WIDE.U32 R6, R5, 0x10, R6 ;  /* 0x0000001005067825 */ /* 0x001fca00078e0006 */
[----:B------:R1:W5:Y:S02]  /*4a30*/  LDG.E.128 R140, desc[UR10][R6.64] ;  /* 0x0000000a068c7981 */ /* 0x000364000c1e1d00 */
.L_x_12980:
[----:B------:R-:W-:Y:S05]  /*4a40*/  @!P1 BRA `(.L_x_12981) ;  /* 0x0000000800049947 */ /* 0x000fea0003800000 */
[----:B------:R-:W-:Y:S05]  /*4a50*/  @!P0 BRA `(.L_x_12982) ;  /* 0x0000000400008947 */ /* 0x000fea0003800000 */
[-CC-:B01----:R-:W-:Y:S01]  /*4a60*/  @P3 FFMA.FTZ R6, R237, R156.reuse, R159.reuse ;  /* 0x0000009ced063223 */ /* 0x183fe2000001009f */
[-CC-:B------:R-:W-:Y:S01]  /*4a70*/  @P3 FFMA.FTZ R5, R235, R156.reuse, R159.reuse ;  /* 0x0000009ceb053223 */ /* 0x180fe2000001009f */
[--C-:B------:R-:W-:Y:S01]  /*4a80*/  @P3 FFMA.FTZ R7, R236, R156, R159.reuse ;  /* 0x0000009cec073223 */ /* 0x100fe2000001009f */
        /* <DEDUP_REMOVED lines=19> */
[----:B-----5:R-:W-:-:S04]  /*4bc0*/  FMUL.FTZ R6, R140, R5 ;  /* 0x000000058c067220 */ /* 0x020fc80000410000 */
[----:B------:R-:W-:Y:S01]  /*4bd0*/  @P4 HADD2.F32 R152, -RZ, R216.H0_H0 ;  /* 0x200000d8ff984230 */ /* 0x000fe20000004100 */
[----:B------:R-:W-:-:S04]  /*4be0*/  FSEL R7, R6, RZ, P4 ;  /* 0x000000ff06077208 */ /* 0x000fc80002000000 */
[----:B------:R-:W-:Y:S01]  /*4bf0*/  @P4 FMUL.FTZ R144, R5, R152 ;  /* 0x0000009805904220 */ /* 0x000fe20000410000 */
[----:B------:R-:W-:-:S07]  /*4c00*/  FADD.FTZ R56, R56, R7 ;  /* 0x0000000738387221 */ /* 0x000fce0000010000 */
.L_x_12983:
[----:B------:R-:W-:Y:S05]  /*4c10*/  @!P2 BRA `(.L_x_12984) ;  /* 0x000000000028a947 */ /* 0x000fea0003800000 */
        /* <DEDUP_REMOVED lines=10> */
.L_x_12984:
        /* <DEDUP_REMOVED lines=11> */
.L_x_12985:
[----:B------:R-:W-:Y:S05]  /*4d70*/  @!P2 BRA `(.L_x_12986) ;  /* 0x0000000c007ca947 */ /* 0x000fea0003800000 */
[----:B------:R-:W-:Y:S01]  /*4d80*/  FMUL.FTZ R5, R151, UR13 ;  /* 0x0000000d97057c20 */ /* 0x000fe20008410000 */
[----:B------:R-:W-:Y:S01]  /*4d90*/  ISETP.GE.U32.AND P4, PT, R8, 0x1000000, PT ;  /* 0x010000000800780c */ /* 0x000fe20003f86070 */
[----:B------:R-:W-:Y:S01]  /*4da0*/  UMOV UR4, URZ ;  /* 0x000000ff00047c82 */ /* 0x000fe20008000000 */
[----:B------:R-:W-:Y:S01]  /*4db0*/  BSSY.RECONVERGENT B0, `(.L_x_12987) ;  /* 0x0000009000007945 */ /* 0x000fe20003800200 */
[----:B------:R-:W-:Y:S01]  /*4dc0*/  FMUL.FTZ R152, R5, UR12 ;  /* 0x0000000c05987c20 */ /* 0x000fe20008410000 */
[----:B------:R-:W-:-:S03]  /*4dd0*/  MOV R147, UR4 ;  /* 0x0000000400937c02 */ /* 0x000fc60008000f00 */
[----:B-----5:R-:W-:-:S05]  /*4de0*/  FMUL.FTZ R5, R143, R152 ;  /* 0x000000988f057220 */ /* 0x020fca0000410000 */
[----:B------:R-:W-:-:S05]  /*4df0*/  FSEL R6, R5, RZ, P4 ;  /* 0x000000ff05067208 */ /* 0x000fca0002000000 */
[----:B------:R-:W-:Y:S01]  /*4e00*/  FADD.FTZ R59, R59, R6 ;  /* 0x000000063b3b7221 */ /* 0x000fe20000010000 */
[----:B------:R-:W-:Y:S06]  /*4e10*/  @!P4 BRA `(.L_x_12988) ;  /* 0x000000000008c947 */ /* 0x000fec0003800000 */
[----:B------:R-:W-:-:S05]  /*4e20*/  HADD2.F32 R147, -RZ, R243.H1_H1 ;  /* 0x300000f3ff937230 */ /* 0x000fca0000004100 */
[----:B------:R-:W-:-:S07]  /*4e30*/  FMUL.FTZ R147, R152, R147 ;  /* 0x0000009398937220 */ /* 0x000fce0000410000 */
.L_x_12988:
[----:B------:R-:W-:Y:S05]  /*4e40*/  BSYNC.RECONVERGENT B0 ;  /* 0x0000000000007941 */ /* 0x000fea0003800200 */
.L_x_12987:
[----:B------:R-:W-:Y:S05]  /*4e50*/  BRA `(.L_x_12986) ;  /* 0x0000000c00447947 */ /* 0x000fea0003800000 */
.L_x_12982:
[----:B------:R-:W-:Y:S05]  /*4e60*/  @!P2 BRA `(.L_x_12989) ;  /* 0x000000000038a947 */ /* 0x000fea0003800000 */
[----:B01----:R-:W-:Y:S01]  /*4e70*/  @P3 FFMA.FTZ R7, R235, R156, R159 ;  /* 0x0000009ceb073223 */ /* 0x003fe2000001009f */
[----:B------:R-:W-:Y:S01]  /*4e80*/  MOV R5, R120 ;  /* 0x0000007800057202 */ /* 0x000fe20000000f00 */
        /* <DEDUP_REMOVED lines=8> */
[-C--:B-----5:R-:W-:Y:S02]  /*4f10*/  FMUL.FTZ R5, R140, R7.reuse ;  /* 0x000000078c057220 */ /* 0x0a0fe40000410000 */
[----:B------:R-:W-:-:S03]  /*4f20*/  @P4 FMUL.FTZ R144, R6, R7 ;  /* 0x0000000706904220 */ /* 0x000fc60000410000 */
[----:B------:R-:W-:-:S05]  /*4f30*/  FSEL R5, R5, RZ, P4 ;  /* 0x000000ff05057208 */ /* 0x000fca0002000000 */
[----:B------:R-:W-:-:S07]  /*4f40*/  FADD.FTZ R56, R56, R5 ;  /* 0x0000000538387221 */ /* 0x000fce0000010000 */
.L_x_12989:
        /* <DEDUP_REMOVED lines=15> */
.L_x_12990:
        /* <DEDUP_REMOVED lines=15> */
.L_x_12991:
[----:B------:R-:W-:Y:S04]  /*5130*/  BSSY.RECONVERGENT B0, `(.L_x_12992) ;  /* 0x0000011000007945 */ /* 0x000fe80003800200 */
[----:B------:R-:W-:Y:S05]  /*5140*/  @!P2 BRA `(.L_x_12993) ;  /* 0x00000000003ca947 */ /* 0x000fea0003800000 */
[----:B01----:R-:W-:Y:S01]  /*5150*/  @P3 FFMA.FTZ R6, R238, R156, R159 ;  /* 0x0000009cee063223 */ /* 0x003fe2000001009f */
[----:B------:R-:W-:Y:S01]  /*5160*/  MOV R5, R123 ;  /* 0x0000007b00057202 */ /* 0x000fe20000000f00 */
[----:B------:R-:W-:Y:S01]  /*5170*/  UMOV UR4, URZ ;  /* 0x000000ff00047c82 */ /* 0x000fe20008000000 */
[----:B------:R-:W-:Y:S01]  /*5180*/  ISETP.GE.U32.AND P4, PT, R8, 0x1000000, PT ;  /* 0x010000000800780c */ /* 0x000fe20003f86070 */
[----:B------:R-:W-:Y:S01]  /*5190*/  @P3 FADD.FTZ R6, R239, -R6 ;  /* 0x80000006ef063221 */ /* 0x000fe20000010000 */
[----:B------:R-:W-:-:S03]  /*51a0*/  MOV R147, UR4 ;  /* 0x0000000400937c02 */ /* 0x000fc60008000f00 */
[----:B------:R-:W-:-:S04]  /*51b0*/  @P3 FFMA.FTZ R5, R4, R6, R123 ;  /* 0x0000000604053223 */ /* 0x000fc8000001007b */
[----:B------:R-:W-:-:S04]  /*51c0*/  FMUL.FTZ R5, R5, UR13 ;  /* 0x0000000d05057c20 */ /* 0x000fc80008410000 */
[----:B------:R-:W-:-:S04]  /*51d0*/  FMUL.FTZ R152, R5, UR12 ;  /* 0x0000000c05987c20 */ /* 0x000fc80008410000 */
[----:B-----5:R-:W-:-:S05]  /*51e0*/  FMUL.FTZ R5, R143, R152 ;  /* 0x000000988f057220 */ /* 0x020fca0000410000 */
[----:B------:R-:W-:-:S05]  /*51f0*/  FSEL R6, R5, RZ, P4 ;  /* 0x000000ff05067208 */ /* 0x000fca0002000000 */
[----:B------:R-:W-:Y:S01]  /*5200*/  FADD.FTZ R59, R59, R6 ;  /* 0x000000063b3b7221 */ /* 0x000fe20000010000 */
[----:B------:R-:W-:Y:S06]  /*5210*/  @!P4 BRA `(.L_x_12993) ;  /* 0x000000000008c947 */ /* 0x000fec0003800000 */
[----:B------:R-:W-:-:S05]  /*5220*/  HADD2.F32 R147, -RZ, R243.H1_H1 ;  /* 0x300000f3ff937230 */ /* 0x000fca0000004100 */
[----:B------:R-:W-:-:S07]  /*5230*/  FMUL.FTZ R147, R147, R152 ;  /* 0x0000009893937220 */ /* 0x000fce0000410000 */
.L_x_12993:
[----:B------:R-:W-:Y:S05]  /*5240*/  BSYNC.RECONVERGENT B0 ;  /* 0x0000000000007941 */ /* 0x000fea0003800200 */
.L_x_12992:
[----:B------:R-:W-:Y:S05]  /*5250*/  BRA `(.L_x_12986) ;  /* 0x0000000800447947 */ /* 0x000fea0003800000 */
.L_x_12981:
        /* <DEDUP_REMOVED lines=30> */
[----:B-----5:R-:W-:Y:S02]  /*5440*/  FMUL.FTZ R6, R140, R5 ;  /* 0x000000058c067220 */ /* 0x020fe40000410000 */
[----:B------:R-:W-:-:S03]  /*5450*/  @P4 HADD2.F32 R152, -RZ, R216.H0_H0 ;  /* 0x200000d8ff984230 */ /* 0x000fc60000004100 */
[----:B------:R-:W-:Y:S02]  /*5460*/  FSEL R7, R6, RZ, P4 ;  /* 0x000000ff06077208 */ /* 0x000fe40002000000 */
[----:B------:R-:W-:-:S03]  /*5470*/  @P4 FMUL.FTZ R144, R152, R5 ;  /* 0x0000000598904220 */ /* 0x000fc60000410000 */
[----:B------:R-:W-:-:S07]  /*5480*/  FADD.FTZ R56, R56, R7 ;  /* 0x0000000738387221 */ /* 0x000fce0000010000 */
.L_x_12995:
        /* <DEDUP_REMOVED lines=16> */
.L_x_12996:
        /* <DEDUP_REMOVED lines=16> */
.L_x_12997:
[----:B------:R-:W-:Y:S05]  /*5690*/  @!P2 BRA `(.L_x_12998) ;  /* 0x000000040030a947 */ /* 0x000fea0003800000 */
[----:B------:R-:W-:Y:S01]  /*56a0*/  FMUL.FTZ R5, R151, UR13 ;  /* 0x0000000d97057c20 */ /* 0x000fe20008410000 */
[----:B------:R-:W-:Y:S01]  /*56b0*/  ISETP.GE.U32.AND P4, PT, R8, 0x1000000, PT ;  /* 0x010000000800780c */ /* 0x000fe20003f86070 */
[----:B------:R-:W-:Y:S02]  /*56c0*/  UMOV UR4, URZ ;  /* 0x000000ff00047c82 */ /* 0x000fe40008000000 */
[----:B------:R-:W-:Y:S01]  /*56d0*/  FMUL.FTZ R6, R5, UR12 ;  /* 0x0000000c05067c20 */ /* 0x000fe20008410000 */
[----:B------:R-:W-:-:S03]  /*56e0*/  MOV R147, UR4 ;  /* 0x0000000400937c02 */ /* 0x000fc60008000f00 */
[----:B-----5:R-:W-:-:S05]  /*56f0*/  FMUL.FTZ R5, R143, R6 ;  /* 0x000000068f057220 */ /* 0x020fca0000410000 */
[----:B------:R-:W-:-:S05]  /*5700*/  FSEL R8, R5, RZ, P4 ;  /* 0x000000ff05087208 */ /* 0x000fca0002000000 */
[----:B------:R-:W-:Y:S01]  /*5710*/  FADD.FTZ R59, R59, R8 ;  /* 0x000000083b3b7221 */ /* 0x000fe20000010000 */
[----:B------:R-:W-:Y:S06]  /*5720*/  @!P4 BRA `(.L_x_12998) ;  /* 0x00000004000cc947 */ /* 0x000fec0003800000 */
[----:B------:R-:W-:-:S05]  /*5730*/  HADD2.F32 R147, -RZ, R243.H1_H1 ;  /* 0x300000f3ff937230 */ /* 0x000fca0000004100 */
[----:B------:R-:W-:Y:S01]  /*5740*/  FMUL.FTZ R147, R147, R6 ;  /* 0x0000000693937220 */ /* 0x000fe20000410000 */
[----:B------:R-:W-:Y:S06]  /*5750*/  BRA `(.L_x_12998) ;  /* 0x0000000400007947 */ /* 0x000fec0003800000 */
.L_x_12994:
        /* <DEDUP_REMOVED lines=11> */
[----:B-1---5:R-:W-:Y:S02]  /*5810*/  FMUL.FTZ R6, R140, R5 ;  /* 0x000000058c067220 */ /* 0x022fe40000410000 */
[----:B------:R-:W-:-:S03]  /*5820*/  @P4 HADD2.F32 R152, -RZ, R216.H0_H0 ;  /* 0x200000d8ff984230 */ /* 0x000fc60000004100 */
[----:B------:R-:W-:Y:S02]  /*5830*/  FSEL R7, R6, RZ, P4 ;  /* 0x000000ff06077208 */ /* 0x000fe40002000000 */
[----:B------:R-:W-:-:S03]  /*5840*/  @P4 FMUL.FTZ R144, R152, R5 ;  /* 0x0000000598904220 */ /* 0x000fc60000410000 */
[----:B------:R-:W-:-:S07]  /*5850*/  FADD.FTZ R56, R56, R7 ;  /* 0x0000000738387221 */ /* 0x000fce0000010000 */
.L_x_12999:
        /* <DEDUP_REMOVED lines=10> */
[----:B-1----:R-:W-:-:S04]  /*5900*/  FMUL.FTZ R6, R5, UR12 ;  /* 0x0000000c05067c20 */ /* 0x002fc80008410000 */
[----:B-----5:R-:W-:Y:S02]  /*5910*/  FMUL.FTZ R5, R141, R6 ;  /* 0x000000068d057220 */ /* 0x020fe40000410000 */
[----:B------:R-:W-:-:S03]  /*5920*/  @P4 HADD2.F32 R7, -RZ, R243.H0_H0 ;  /* 0x200000f3ff074230 */ /* 0x000fc60000004100 */
[----:B------:R-:W-:Y:S02]  /*5930*/  FSEL R152, R5, RZ, P4 ;  /* 0x000000ff05987208 */ /* 0x000fe40002000000 */
[----:B------:R-:W-:-:S03]  /*5940*/  @P4 FMUL.FTZ R145, R7, R6 ;  /* 0x0000000607914220 */ /* 0x000fc60000410000 */
[----:B------:R-:W-:-:S07]  /*5950*/  FADD.FTZ R57, R57, R152 ;  /* 0x0000009839397221 */ /* 0x000fce0000010000 */
.L_x_13000:
[----:B------:R-:W-:Y:S05]  /*5960*/  @!P2 BRA `(.L_x_13001) ;  /* 0x00000000003ca947 */ /* 0x000fea0003800000 */
[----:B01----:R-:W-:Y:S01]  /*5970*/  FFMA.FTZ R6, R237, R156, R159 ;  /* 0x0000009ced067223 */ /* 0x003fe2000001009f */
        /* <DEDUP_REMOVED lines=14> */
.L_x_13001:
        /* <DEDUP_REMOVED lines=8> */
[----:B------:R-:W-:-:S03]  /*5ae0*/  ISETP.GE.U32.AND P4, PT, R8, 0x1000000, PT ;  /* 0x010000000800780c */ /* 0x000fc60003f86070 */
[----:B------:R-:W-:-:S04]  /*5af0*/  FMUL.FTZ R5, R5, UR13 ;  /* 0x0000000d05057c20 */ /* 0x000fc80008410000 */
[----:B------:R-:W-:-:S04]  /*5b00*/  FMUL.FTZ R6, R5, UR12 ;  /* 0x0000000c05067c20 */ /* 0x000fc80008410000 */
[----:B-----5:R-:W-:Y:S02]  /*5b10*/  FMUL.FTZ R5, R143, R6 ;  /* 0x000000068f057220 */ /* 0x020fe40000410000 */
[----:B------:R-:W-:-:S03]  /*5b20*/  @P4 HADD2.F32 R7, -RZ, R243.H1_H1 ;  /* 0x300000f3ff074230 */ /* 0x000fc60000004100 */
[----:B------:R-:W-:Y:S02]  /*5b30*/  FSEL R8, R5, RZ, P4 ;  /* 0x000000ff05087208 */ /* 0x000fe40002000000 */
[----:B------:R-:W-:-:S03]  /*5b40*/  @P4 FMUL.FTZ R147, R7, R6 ;  /* 0x0000000607934220 */ /* 0x000fc60000410000 */
[----:B------:R-:W-:-:S07]  /*5b50*/  FADD.FTZ R59, R59, R8 ;  /* 0x000000083b3b7221 */ /* 0x000fce0000010000 */
.L_x_12998:
[----:B------:R-:W-:Y:S05]  /*5b60*/  BSYNC.RECONVERGENT B0 ;  /* 0x0000000000007941 */ /* 0x000fea0003800200 */
.L_x_12986:
[----:B0-----:R-:W0:Y:S01]  /*5b70*/  @P0 LDC.64 R152, c[0x0][0x478] ;  /* 0x00011e00ff980b82 */ /* 0x001e220000000a00 */
[----:B------:R-:W-:Y:S02]  /*5b80*/  @P0 IADD3 R5, PT, PT, R157, 0x200, RZ ;  /* 0x000002009d050810 */ /* 0x000fe40007ffe0ff */
[----:B------:R-:W-:-:S05]  /*5b90*/  @P2 IADD3 R155, PT, PT, R203, 0x200, RZ ;  /* 0x00000200cb9b2810 */ /* 0x000fca0007ffe0ff */
[----:B-1----:R-:W1:Y:S01]  /*5ba0*/  @P2 LDC.64 R6, c[0x0][0x468] ;  /* 0x00011a00ff062b82 */ /* 0x002e620000000a00 */
        /* <DEDUP_REMOVED lines=8> */
[----:B-----5:R1:W5:Y:S02]  /*5c30*/  LDG.E.128 R140, desc[UR10][R6.64] ;  /* 0x0000000a068c7981 */ /* 0x020364000c1e1d00 */
.L_x_13002:
[----:B------:R-:W-:Y:S05]  /*5c40*/  @!P1 BRA `(.L_x_13003) ;  /* 0x0000000800049947 */ /* 0x000fea0003800000 */
[----:B------:R-:W-:Y:S05]  /*5c50*/  @!P0 BRA `(.L_x_13004) ;  /* 0x0000000400008947 */ /* 0x000fea0003800000 */
[-CC-:B------:R-:W-:Y:S01]  /*5c60*/  @P3 FFMA.FTZ R5, R175, R156.reuse, R159.reuse ;  /* 0x0000009caf053223 */ /* 0x180fe2000001009f */
[-CC-:B01----:R-:W-:Y:S01]  /*5c70*/  @P3 FFMA.FTZ R6, R172, R156.reuse, R159.reuse ;  /* 0x0000009cac063223 */ /* 0x183fe2000001009f */
[----:B------:R-:W-:Y:S01]  /*5c80*/  @P3 FFMA.FTZ R8, R176, R156, R159 ;  /* 0x0000009cb0083223 */ /* 0x000fe2000001009f */
        /* <DEDUP_REMOVED lines=24> */
.L_x_13005:
        /* <DEDUP_REMOVED lines=11> */
.L_x_13006:
        /* <DEDUP_REMOVED lines=11> */
.L_x_13007:
        /* <DEDUP_REMOVED lines=13> */
.L_x_13010:
[----:B------:R-:W-:Y:S05]  /*6040*/  BSYNC.RECONVERGENT B0 ;  /* 0x0000000000007941 */ /* 0x000fea0003800200 */
.L_x_13009:
[----:B------:R-:W-:Y:S05]  /*6050*/  BRA `(.L_x_13008) ;  /* 0x0000000c00447947 */ /* 0x000fea0003800000 */
.L_x_13004:
        /* <DEDUP_REMOVED lines=15> */
.L_x_13011:
        /* <DEDUP_REMOVED lines=15> */
.L_x_13012:
        /* <DEDUP_REMOVED lines=15> */
.L_x_13013:
        /* <DEDUP_REMOVED lines=17> */
.L_x_13015:
[----:B------:R-:W-:Y:S05]  /*6440*/  BSYNC.RECONVERGENT B0 ;  /* 0x0000000000007941 */ /* 0x000fea0003800200 */
.L_x_13014:
[----:B------:R-:W-:Y:S05]  /*6450*/  BRA `(.L_x_13008) ;  /* 0x0000000800447947 */ /* 0x000fea0003800000 */
.L_x_13003:
[----:B------:R-:W-:Y:S04]  /*6460*/  BSSY.RECONVERGENT B0, `(.L_x_13008) ;  /* 0x0000090000007945 */ /* 0x000fe80003800200 */
[----:B------:R-:W-:Y:S05]  /*6470*/  @!P0 BRA `(.L_x_13016) ;  /* 0x0000000400388947 */ /* 0x000fea0003800000 */
[-CC-:B------:R-:W-:Y:S01]  /*6480*/  FFMA.FTZ R5, R175, R156.reuse, R159.reuse ;  /* 0x0000009caf057223 */ /* 0x180fe2000001009f */
[-CC-:B01----:R-:W-:Y:S01]  /*6490*/  FFMA.FTZ R6, R172, R156.reuse, R159.reuse ;  /* 0x0000009cac067223 */ /* 0x183fe2000001009f */
        /* <DEDUP_REMOVED lines=31> */
.L_x_13017:
        /* <DEDUP_REMOVED lines=16> */
.L_x_13018:
        /* <DEDUP_REMOVED lines=16> */
.L_x_13019:
        /* <DEDUP_REMOVED lines=13> */
.L_x_13016:
        /* <DEDUP_REMOVED lines=16> */
.L_x_13021:
        /* <DEDUP_REMOVED lines=16> */
.L_x_13022:
        /* <DEDUP_REMOVED lines=16> */
.L_x_13023:
        /* <DEDUP_REMOVED lines=16> */
.L_x_13020:
[----:B------:R-:W-:Y:S05]  /*6d60*/  BSYNC.RECONVERGENT B0 ;  /* 0x0000000000007941 */ /* 0x000fea0003800200 */
.L_x_13008:
[----:B------:R-:W2:Y:S01]  /*6d70*/  @P0 LDC.64 R8, c[0x0][0x478] ;  /* 0x00011e00ff080b82 */ /* 0x000ea20000000a00 */
[----:B------:R-:W-:Y:S02]  /*6d80*/  @P0 IADD3 R5, PT, PT, R157, 0x300, RZ ;  /* 0x000003009d050810 */ /* 0x000fe40007ffe0ff */
[----:B0-----:R-:W-:-:S05]  /*6d90*/  @P2 IADD3 R153, PT, PT, R203, 0x300, RZ ;  /* 0x00000300cb992810 */ /* 0x001fca0007ffe0ff */
[----:B-1----:R-:W0:Y:S01]  /*6da0*/  @P2 LDC.64 R6, c[0x0][0x468] ;  /* 0x00011a00ff062b82 */ /* 0x002e220000000a00 */
[----:B--2---:R-:W-:-:S05]  /*6db0*/  @P0 IMAD.WIDE.U32 R8, R5, 0x10, R8 ;  /* 0x0000001005080825 */ /* 0x004fca00078e0008 */
[----:B------:R1:W-:Y:S01]  /*6dc0*/  @P0 STG.E.128 desc[UR10][R8.64], R148 ;  /* 0x0000009408000986 */ /* 0x0003e2000c101d0a */
[----:B0-----:R-:W-:-:S05]  /*6dd0*/  @P2 IMAD.WIDE.U32 R6, R153, 0x10, R6 ;  /* 0x0000001099062825 */ /* 0x001fca00078e0006 */
[----:B------:R1:W-:Y:S01]  /*6de0*/  @P2 STG.E.128 desc[UR10][R6.64], R144 ;  /* 0x0000009006002986 */ /* 0x0003e2000c101d0a */
[----:B------:R-:W-:Y:S05]  /*6df0*/  @!P2 BRA `(.L_x_13024) ;  /* 0x000000000010a947 */ /* 0x000fea0003800000 */
[----:B-1----:R-:W0:Y:S01]  /*6e00*/  LDC.64 R6, c[0x0][0x390] ;  /* 0x0000e400ff067b82 */ /* 0x002e220000000a00 */
[----:B------:R-:W-:-:S05]  /*6e10*/  IADD3 R5, PT, PT, R203, 0x400, RZ ;  /* 0x00000400cb057810 */ /* 0x000fca0007ffe0ff */
[----:B0-----:R-:W-:-:S05]  /*6e20*/  IMAD.WIDE.U32 R6, R5, 0x10, R6 ;  /* 0x0000001005067825 */ /* 0x001fca00078e0006 */
[----:B-----5:R0:W5:Y:S02]  /*6e30*/  LDG.E.128 R140, desc[UR10][R6.64] ;  /* 0x0000000a068c7981 */ /* 0x020164000c1e1d00 */
.L_x_13024:
[----:B------:R-:W-:Y:S05]  /*6e40*/  @!P1 BRA `(.L_x_13025) ;  /* 0x0000000800049947 */ /* 0x000fea0003800000 */
[----:B------:R-:W-:Y:S05]  /*6e50*/  @!P0 BRA `(.L_x_13026) ;  /* 0x0000000400008947 */ /* 0x000fea0003800000 */
[--C-:B01----:R-:W-:Y:S01]  /*6e60*/  @P3 FFMA.FTZ R6, R183, R156, R159.reuse ;  /* 0x0000009cb7063223 */ /* 0x103fe2000001009f */
[----:B------:R-:W-:Y:S01]  /*6e70*/  MOV R150, R130 ;  /* 0x0000008200967202 */ /* 0x000fe20000000f00 */
[-CC-:B------:R-:W-:Y:S01]  /*6e80*/  @P3 FFMA.FTZ R5, R179, R156.reuse, R159.reuse ;  /* 0x0000009cb3053223 */ /* 0x180fe2000001009f */
[-C--:B------:R-:W-:Y:S01]  /*6e90*/  @P3 FFMA.FTZ R7, R182, R156.reuse, R159 ;  /* 0x0000009cb6073223 */ /* 0x080fe2000001009f */
[----:B------:R-:W-:Y:S01]  /*6ea0*/  @P3 FADD.FTZ R9, R181, -R6 ;  /* 0x80000006b5093221 */ /* 0x000fe20000010000 */
[----:B------:R-:W-:Y:S01]  /*6eb0*/  MOV R149, R129 ;  /* 0x0000008100957202 */ /* 0x000fe20000000f00 */
[----:B------:R-:W-:Y:S01]  /*6ec0*/  @P3 FADD.FTZ R5, R178, -R5 ;  /* 0x80000005b2053221 */ /* 0x000fe20000010000 */
[----:B------:R-:W-:Y:S01]  /*6ed0*/  @P3 FADD.FTZ R7, R180, -R7 ;  /* 0x80000007b4073221 */ /* 0x000fe20000010000 */
[----:B------:R-:W-:Y:S01]  /*6ee0*/  @P3 FFMA.FTZ R150, R4, R9, R130 ;  /* 0x0000000904963223 */ /* 0x000fe20000010082 */
[----:B------:R-:W-:Y:S01]  /*6ef0*/  @P3 FFMA.FTZ R9, R186, R156, R159 ;  /* 0x0000009cba093223 */ /* 0x000fe2000001009f */
[----:B------:R-:W-:Y:S01]  /*6f00*/  MOV R151, R131 ;  /* 0x0000008300977202 */ /* 0x000fe20000000f00 */
[----:B------:R-:W-:Y:S01]  /*6f10*/  @P3 FFMA.FTZ R149, R4, R7, R129 ;  /* 0x0000000704953223 */ /* 0x000fe20000010081 */
[----:B------:R-:W-:Y:S01]  /*6f20*/  MOV R148, R128 ;  /* 0x0000008000947202 */ /* 0x000fe20000000f00 */
[----:B------:R-:W-:Y:S01]  /*6f30*/  @P3 FADD.FTZ R6, R184, -R9 ;  /* 0x80000009b8063221 */ /* 0x000fe20000010000 */
[----:B------:R-:W-:-:S03]  /*6f40*/  @P3 FFMA.FTZ R148, R4, R5, R128 ;  /* 0x0000000504943223 */ /* 0x000fc60000010080 */
        /* <DEDUP_REMOVED lines=12> */
.L_x_13027:
        /* <DEDUP_REMOVED lines=11> */
.L_x_13028:
        /* <DEDUP_REMOVED lines=11> */
.L_x_13029:
        /* <DEDUP_REMOVED lines=13> */
.L_x_13032:
[----:B------:R-:W-:Y:S05]  /*7240*/  BSYNC.RECONVERGENT B0 ;  /* 0x0000000000007941 */ /* 0x000fea0003800200 */
.L_x_13031:
[----:B------:R-:W-:Y:S05]  /*7250*/  BRA `(.L_x_13030) ;  /* 0x0000000c00447947 */ /* 0x000fea0003800000 */
.L_x_13026:
        /* <DEDUP_REMOVED lines=15> */
.L_x_13033:
        /* <DEDUP_REMOVED lines=15> */
.L_x_13034:
        /* <DEDUP_REMOVED lines=15> */
.L_x_13035:
        /* <DEDUP_REMOVED lines=17> */
.L_x_13037:
[----:B------:R-:W-:Y:S05]  /*7640*/  BSYNC.RECONVERGENT B0 ;  /* 0x0000000000007941 */ /* 0x000fea0003800200 */
.L_x_13036:
[----:B------:R-:W-:Y:S05]  /*7650*/  BRA `(.L_x_13030) ;  /* 0x0000000800447947 */ /* 0x000fea0003800000 */
.L_x_13025:
        /* <DEDUP_REMOVED lines=35> */
.L_x_13039:
        /* <DEDUP_REMOVED lines=16> */
.L_x_13040:
        /* <DEDUP_REMOVED lines=16> */
.L_x_13041:
        /* <DEDUP_REMOVED lines=13> */
.L_x_13038:
[----:B------:R-:W-:Y:S05]  /*7b60*/  @!P2 BRA `(.L_x_13043) ;  /* 0x00000000003ca947 */ /* 0x000fea0003800000 */
[----:B------:R-:W-:Y:S01]  /*7b70*/  FFMA.FTZ R5, R179, R156, R159 ;  /* 0x0000009cb3057223 */ /* 0x000fe2000001009f */
[----:B------:R-:W-:Y:S01]  /*7b80*/  ISETP.GT.AND P4, PT, R2, RZ, PT ;  /* 0x000000ff0200720c */ /* 0x000fe20003f84270 */
[----:B------:R-:W-:Y:S02]  /*7b90*/  UMOV UR4, URZ ;  /* 0x000000ff00047c82 */ /* 0x000fe40008000000 */
[----:B------:R-:W-:Y:S01]  /*7ba0*/  FADD.FTZ R5, R178, -R5 ;  /* 0x80000005b2057221 */ /* 0x000fe20000010000 */
[----:B-1----:R-:W-:-:S03]  /*7bb0*/  MOV R144, UR4 ;  /* 0x0000000400907c02 */ /* 0x002fc60008000f00 */
[----:B------:R-:W-:-:S05]  /*7bc0*/  FMUL.FTZ R5, R4, R5 ;  /* 0x0000000504057220 */ /* 0x000fca0000410000 */
[----:B------:R-:W-:Y:S02]  /*7bd0*/  FSEL R5, R5, RZ, P4 ;  /* 0x000000ff05057208 */ /* 0x000fe40002000000 */
[----:B------:R-:W-:-:S03]  /*7be0*/  LOP3.LUT P4, RZ, R10, 0xff, RZ, 0xc0, !PT ;  /* 0x000000ff0aff7812 */ /* 0x000fc6000788c0ff */
[----:B------:R-:W-:-:S04]  /*7bf0*/  FMUL.FTZ R5, R5, UR13 ;  /* 0x0000000d05057c20 */ /* 0x000fc80008410000 */
[----:B------:R-:W-:-:S04]  /*7c00*/  FMUL.FTZ R5, R5, UR12 ;  /* 0x0000000c05057c20 */ /* 0x000fc80008410000 */
[----:B0----5:R-:W-:Y:S02]  /*7c10*/  FMUL.FTZ R6, R140, R5 ;  /* 0x000000058c067220 */ /* 0x021fe40000410000 */
[----:B------:R-:W-:-:S03]  /*7c20*/  @P4 HADD2.F32 R8, -RZ, R220.H0_H0 ;  /* 0x200000dcff084230 */ /* 0x000fc60000004100 */
[----:B------:R-:W-:Y:S02]  /*7c30*/  FSEL R7, R6, RZ, P4 ;  /* 0x000000ff06077208 */ /* 0x000fe40002000000 */
[----:B------:R-:W-:-:S03]  /*7c40*/  @P4 FMUL.FTZ R144, R8, R5 ;  /* 0x0000000508904220 */ /* 0x000fc60000410000 */
[----:B------:R-:W-:-:S07]  /*7c50*/  FADD.FTZ R48, R48, R7 ;  /* 0x0000000730307221 */ /* 0x000fce0000010000 */
.L_x_13043:
        /* <DEDUP_REMOVED lines=10> */
[----:B0-----:R-:W-:-:S04]  /*7d00*/  FMUL.FTZ R6, R5, UR12 ;  /* 0x0000000c05067c20 */ /* 0x001fc80008410000 */
[----:B-----5:R-:W-:Y:S02]  /*7d10*/  FMUL.FTZ R5, R141, R6 ;  /* 0x000000068d057220 */ /* 0x020fe40000410000 */
[----:B------:R-:W-:-:S03]  /*7d20*/  @P4 HADD2.F32 R7, -RZ, R241.H0_H0 ;  /* 0x200000f1ff074230 */ /* 0x000fc60000004100 */
[----:B------:R-:W-:Y:S02]  /*7d30*/  FSEL R8, R5, RZ, P4 ;  /* 0x000000ff05087208 */ /* 0x000fe40002000000 */
[----:B------:R-:W-:-:S03]  /*7d40*/  @P4 FMUL.FTZ R145, R7, R6 ;  /* 0x0000000607914220 */ /* 0x000fc60000410000 */
[----:B------:R-:W-:-:S07]  /*7d50*/  FADD.FTZ R49, R49, R8 ;  /* 0x0000000831317221 */ /* 0x000fce0000010000 */
.L_x_13044:
        /* <DEDUP_REMOVED lines=16> */
.L_x_13045:
        /* <DEDUP_REMOVED lines=8> */
[----:B------:R-:W-:-:S03]  /*7ee0*/  ISETP.GE.U32.AND P4, PT, R10, 0x1000000, PT ;  /* 0x010000000a00780c */ /* 0x000fc60003f86070 */
[----:B------:R-:W-:-:S04]  /*7ef0*/  FMUL.FTZ R5, R5, UR13 ;  /* 0x0000000d05057c20 */ /* 0x000fc80008410000 */
[----:B0-----:R-:W-:-:S04]  /*7f00*/  FMUL.FTZ R6, R5, UR12 ;  /* 0x0000000c05067c20 */ /* 0x001fc80008410000 */
[----:B-----5:R-:W-:Y:S02]  /*7f10*/  FMUL.FTZ R5, R143, R6 ;  /* 0x000000068f057220 */ /* 0x020fe40000410000 */
[----:B------:R-:W-:-:S03]  /*7f20*/  @P4 HADD2.F32 R7, -RZ, R241.H1_H1 ;  /* 0x300000f1ff074230 */ /* 0x000fc60000004100 */
[----:B------:R-:W-:Y:S02]  /*7f30*/  FSEL R8, R5, RZ, P4 ;  /* 0x000000ff05087208 */ /* 0x000fe40002000000 */
[----:B------:R-:W-:-:S03]  /*7f40*/  @P4 FMUL.FTZ R147, R7, R6 ;  /* 0x0000000607934220 */ /* 0x000fc60000410000 */
[----:B------:R-:W-:-:S07]  /*7f50*/  FADD.FTZ R51, R51, R8 ;  /* 0x0000000833337221 */ /* 0x000fce0000010000 */
.L_x_13042:
[----:B------:R-:W-:Y:S05]  /*7f60*/  BSYNC.RECONVERGENT B0 ;  /* 0x0000000000007941 */ /* 0x000fea0003800200 */
.L_x_13030:
[----:B-1----:R-:W1:Y:S01]  /*7f70*/  @P0 LDC.64 R8, c[0x0][0x478] ;  /* 0x00011e00ff080b82 */ /* 0x002e620000000a00 */
[----:B------:R-:W-:Y:S02]  /*7f80*/  @P0 IADD3 R5, PT, PT, R157, 0x400, RZ ;  /* 0x000004009d050810 */ /* 0x000fe40007ffe0ff */
[----:B------:R-:W-:-:S05]  /*7f90*/  @P2 IADD3 R153, PT, PT, R203, 0x400, RZ ;  /* 0x00000400cb992810 */ /* 0x000fca0007ffe0ff */
[----:B0-----:R-:W0:Y:S01]  /*7fa0*/  @P2 LDC.64 R6, c[0x0][0x468] ;  /* 0x00011a00ff062b82 */ /* 0x001e220000000a00 */
[----:B-1----:R-:W-:-:S05]  /*7fb0*/  @P0 IMAD.WIDE.U32 R8, R5, 0x10, R8 ;  /* 0x0000001005080825 */ /* 0x002fca00078e0008 */
        /* <DEDUP_REMOVED lines=8> */
.L_x_13046:
        /* <DEDUP_REMOVED lines=29> */
.L_x_13049:
        /* <DEDUP_REMOVED lines=11> */
.L_x_13050:
        /* <DEDUP_REMOVED lines=11> */
.L_x_13051:
        /* <DEDUP_REMOVED lines=13> */
.L_x_13054:
[----:B------:R-:W-:Y:S05]  /*8440*/  BSYNC.RECONVERGENT B0 ;  /* 0x0000000000007941 */ /* 0x000fea0003800200 */
.L_x_13053:
[----:B------:R-:W-:Y:S05]  /*8450*/  BRA `(.L_x_13052) ;  /* 0x0000000c00447947 */ /* 0x000fea0003800000 */
.L_x_13048:
        /* <DEDUP_REMOVED lines=15> */
.L_x_13055:
        /* <DEDUP_REMOVED lines=15> */
.L_x_13056:
        /* <DEDUP_REMOVED lines=15> */
.L_x_13057:
        /* <DEDUP_REMOVED lines=17> */
.L_x_13059:
[----:B------:R-:W-:Y:S05]  /*8840*/  BSYNC.RECONVERGENT B0 ;  /* 0x0000000000007941 */ /* 0x000fea0003800200 */
.L_x_13058:
[----:B------:R-:W-:Y:S05]  /*8850*/  BRA `(.L_x_13052) ;  /* 0x0000000800447947 */ /* 0x000fea0003800000 */
.L_x_13047:
        /* <DEDUP_REMOVED lines=35> */
.L_x_13061:
        /* <DEDUP_REMOVED lines=16> */
.L_x_13062:
        /* <DEDUP_REMOVED lines=16> */
.L_x_13063:
        /* <DEDUP_REMOVED lines=13> */
.L_x_13060:
        /* <DEDUP_REMOVED lines=16> */
.L_x_13065:
        /* <DEDUP_REMOVED lines=16> */
.L_x_13066:
        /* <DEDUP_REMOVED lines=16> */
.L_x_13067:
        /* <DEDUP_REMOVED lines=16> */
.L_x_13064:
[----:B------:R-:W-:Y:S05]  /*9160*/  BSYNC.RECONVERGENT B0 ;  /* 0x0000000000007941 */ /* 0x000fea0003800200 */
.L_x_13052:
[----:B-1----:R-:W1:Y:S01]  /*9170*/  @P0 LDC.64 R8, c[0x0][0x478] ;  /* 0x00011e00ff080b82 */ /* 0x002e620000000a00 */
[----:B------:R-:W-:Y:S02]  /*9180*/  @P0 IADD3 R5, PT, PT, R157, 0x500, RZ ;  /* 0x000005009d050810 */ /* 0x000fe40007ffe0ff */
[C---:B------:R-:W-:Y:S02]  /*9190*/  @P2 IADD3 R11, PT, PT, R203.reuse, 0x500, RZ ;  /* 0x00000500cb0b2810 */ /* 0x040fe40007ffe0ff */
[----:B------:R-:W-:-:S03]  /*91a0*/  IADD3 R203, PT, PT, R203, 0x600, RZ ;  /* 0x00000600cbcb7810 */ /* 0x000fc60007ffe0ff */
[----:B0-----:R-:W0:Y:S01]  /*91b0*/  @P2 LDC.64 R6, c[0x0][0x468] ;  /* 0x00011a00ff062b82 */ /* 0x001e220000000a00 */
[----:B-1----:R-:W-:-:S05]  /*91c0*/  @P0 IMAD.WIDE.U32 R8, R5, 0x10, R8 ;  /* 0x0000001005080825 */ /* 0x002fca00078e0008 */
[----:B------:R1:W-:Y:S01]  /*91d0*/  @P0 STG.E.128 desc[UR10][R8.64], R148 ;  /* 0x0000009408000986 */ /* 0x0003e2000c101d0a */
[----:B0-----:R-:W-:-:S05]  /*91e0*/  @P2 IMAD.WIDE.U32 R6, R11, 0x10, R6 ;  /* 0x000000100b062825 */ /* 0x001fca00078e0006 */
[----:B------:R1:W-:Y:S01]  /*91f0*/  @P2 STG.E.128 desc[UR10][R6.64], R144 ;  /* 0x0000009006002986 */ /* 0x0003e2000c101d0a */
[----:B------:R-:W-:Y:S05]  /*9200*/  @!P2 BRA `(.L_x_13068) ;  /* 0x00000000000ca947 */ /* 0x000fea0003800000 */
[----:B-1----:R-:W0:Y:S02]  /*9210*/  LDC.64 R6, c[0x0][0x390] ;  /* 0x0000e400ff067b82 */ /* 0x002e240000000a00 */
[----:B0-----:R-:W-:-:S05]  /*9220*/  IMAD.WIDE.U32 R6, R203, 0x10, R6 ;  /* 0x00000010cb067825 */ /* 0x001fca00078e0006 */
[----:B-----5:R0:W5:Y:S02]  /*9230*/  LDG.E.128 R140, desc[UR10][R6.64] ;  /* 0x0000000a068c7981 */ /* 0x020164000c1e1d00 */
.L_x_13068:
[----:B------:R-:W-:Y:S05]  /*9240*/  @!P1 BRA `(.L_x_13069) ;  /* 0x0000000800109947 */ /* 0x000fea0003800000 */
[--C-:B------:R-:W-:Y:S02]  /*9250*/  SHF.R.U64 R2, R16, 0x10, R17.reuse ;  /* 0x0000001010027819 */ /* 0x100fe40000001211 */
[----:B------:R-:W-:-:S04]  /*9260*/  SHF.R.U32.HI R5, RZ, 0x10, R17 ;  /* 0x00000010ff057819 */ /* 0x000fc80000011611 */
[----:B------:R-:W-:Y:S01]  /*9270*/  PRMT R2, R5, 0x5410, R2 ;  /* 0x0000541005027816 */ /* 0x000fe20000000002 */
[----:B------:R-:W-:Y:S06]  /*9280*/  @!P0 BRA `(.L_x_13070) ;  /* 0x0000000400008947 */ /* 0x000fec0003800000 */
[-CC-:B01----:R-:W-:Y:S01]  /*9290*/  @P3 FFMA.FTZ R6, R199, R156.reuse, R159.reuse ;  /* 0x0000009cc7063223 */ /* 0x183fe2000001009f */
[--C-:B------:R-:W-:Y:S01]  /*92a0*/  @P3 FFMA.FTZ R5, R193, R156, R159.reuse ;  /* 0x0000009cc1053223 */ /* 0x100fe2000001009f */
[----:B------:R-:W-:Y:S02]  /*92b0*/  MOV R150, R138 ;  /* 0x0000008a00967202 */ /* 0x000fe40000000f00 */
[----:B------:R-:W-:Y:S01]  /*92c0*/  @P3 FADD.FTZ R7, R197, -R6 ;  /* 0x80000006c5073221 */ /* 0x000fe20000010000 */
[-CC-:B------:R-:W-:Y:S01]  /*92d0*/  @P3 FFMA.FTZ R6, R198, R156.reuse, R159.reuse ;  /* 0x0000009cc6063223 */ /* 0x180fe2000001009f */
[----:B------:R-:W-:Y:S01]  /*92e0*/  @P3 FFMA.FTZ R159, R202, R156, R159 ;  /* 0x0000009cca9f3223 */ /* 0x000fe2000001009f */
[----:B------:R-:W-:Y:S01]  /*92f0*/  @P3 FADD.FTZ R5, R196, -R5 ;  /* 0x80000005c4053221 */ /* 0x000fe20000010000 */
[----:B------:R-:W-:Y:S01]  /*9300*/  MOV R149, R137 ;  /* 0x0000008900957202 */ /* 0x000fe20000000f00 */
[----:B------:R-:W-:Y:S01]  /*9310*/  @P3 FADD.FTZ R6, R195, -R6 ;  /* 0x80000006c3063221 */ /* 0x000fe20000010000 */
        /* <DEDUP_REMOVED lines=18> */
.L_x_13071:
[----:B------:R-:W-:Y:S05]  /*9440*/  @!P2 BRA `(.L_x_13072) ;  /* 0x000000000028a947 */ /* 0x000fea0003800000 */
[----:B------:R-:W-:Y:S01]  /*9450*/  LOP3.LUT P1, RZ, R12, 0xff00, RZ, 0xc0, !PT ;  /* 0x0000ff000cff7812 */ /* 0x000fe2000782c0ff */
[----:B------:R-:W-:Y:S01]  /*9460*/  FMUL.FTZ R4, R149, UR13 ;  /* 0x0000000d95047c20 */ /* 0x000fe20008410000 */
[----:B------:R-:W-:Y:S02]  /*9470*/  UMOV UR4, URZ ;  /* 0x000000ff00047c82 */ /* 0x000fe40008000000 */
[----:B------:R-:W-:Y:S01]  /*9480*/  MOV R145, UR4 ;  /* 0x0000000400917c02 */ /* 0x000fe20008000f00 */
[----:B------:R-:W-:-:S04]  /*9490*/  FMUL.FTZ R4, R4, UR12 ;  /* 0x0000000c04047c20 */ /* 0x000fc80008410000 */
[----:B-----5:R-:W-:-:S04]  /*94a0*/  FMUL.FTZ R5, R141, R4 ;  /* 0x000000048d057220 */ /* 0x020fc80000410000 */
[----:B------:R-:W-:Y:S01]  /*94b0*/  @P1 HADD2.F32 R7, -RZ, R2.H1_H1 ;  /* 0x30000002ff071230 */ /* 0x000fe20000004100 */
[----:B------:R-:W-:-:S04]  /*94c0*/  FSEL R6, R5, RZ, P1 ;  /* 0x000000ff05067208 */ /* 0x000fc80000800000 */
[----:B------:R-:W-:Y:S01]  /*94d0*/  @P1 FMUL.FTZ R145, R4, R7 ;  /* 0x0000000704911220 */ /* 0x000fe20000410000 */
[----:B------:R-:W-:-:S07]  /*94e0*/  FADD.FTZ R41, R41, R6 ;  /* 0x0000000629297221 */ /* 0x000fce0000010000 */
.L_x_13072:
        /* <DEDUP_REMOVED lines=11> */
.L_x_13073:
        /* <DEDUP_REMOVED lines=11> */
[----:B------:R-:W-:-:S05]  /*9650*/  HADD2.F32 R2, -RZ, R2.H0_H0 ;  /* 0x20000002ff027230 */ /* 0x000fca0000004100 */
[----:B------:R-:W-:-:S07]  /*9660*/  FMUL.FTZ R147, R5, R2 ;  /* 0x0000000205937220 */ /* 0x000fce0000410000 */
.L_x_13076:
[----:B------:R-:W-:Y:S05]  /*9670*/  BSYNC.RECONVERGENT B0 ;  /* 0x0000000000007941 */ /* 0x000fea0003800200 */
.L_x_13075:
[----:B------:R-:W-:Y:S05]  /*9680*/  BRA `(.L_x_13074) ;  /* 0x0000000c00507947 */ /* 0x000fea0003800000 */
.L_x_13070:
        /* <DEDUP_REMOVED lines=15> */
.L_x_13077:
        /* <DEDUP_REMOVED lines=10> */
[----:B------:R-:W-:-:S03]  /*9820*/  @P1 HADD2.F32 R7, -RZ, R2.H1_H1 ;  /* 0x30000002ff071230 */ /* 0x000fc60000004100 */
[-C--:B-----5:R-:W-:Y:S02]  /*9830*/  FMUL.FTZ R5, R141, R8.reuse ;  /* 0x000000088d057220 */ /* 0x0a0fe40000410000 */
[----:B------:R-:W-:-:S03]  /*9840*/  @P1 FMUL.FTZ R145, R7, R8 ;  /* 0x0000000807911220 */ /* 0x000fc60000410000 */
[----:B------:R-:W-:-:S05]  /*9850*/  FSEL R6, R5, RZ, P1 ;  /* 0x000000ff05067208 */ /* 0x000fca0000800000 */
[----:B------:R-:W-:-:S07]  /*9860*/  FADD.FTZ R41, R41, R6 ;  /* 0x0000000629297221 */ /* 0x000fce0000010000 */
.L_x_13078:
        /* <DEDUP_REMOVED lines=15> */
.L_x_13079:
[----:B------:R-:W-:Y:S04]  /*9960*/  BSSY.RECONVERGENT B0, `(.L_x_13080) ;  /* 0x0000011000007945 */ /* 0x000fe80003800200 */
[----:B------:R-:W-:Y:S05]  /*9970*/  @!P2 BRA `(.L_x_13081) ;  /* 0x00000000003ca947 */ /* 0x000fea0003800000 */
[----:B------:R-:W-:Y:S01]  /*9980*/  @P3 FFMA.FTZ R159, R202, R156, R159 ;  /* 0x0000009cca9f3223 */ /* 0x000fe2000001009f */
[----:B------:R-:W-:Y:S01]  /*9990*/  MOV R5, R139 ;  /* 0x0000008b00057202 */ /* 0x000fe20000000f00 */
[----:B------:R-:W-:Y:S01]  /*99a0*/  UMOV UR4, URZ ;  /* 0x000000ff00047c82 */ /* 0x000fe20008000000 */
[----:B------:R-:W-:Y:S01]  /*99b0*/  ISETP.GE.U32.AND P1, PT, R12, 0x1000000, PT ;  /* 0x010000000c00780c */ /* 0x000fe20003f26070 */
[----:B------:R-:W-:Y:S01]  /*99c0*/  @P3 FADD.FTZ R159, R200, -R159 ;  /* 0x8000009fc89f3221 */ /* 0x000fe20000010000 */
[----:B-1----:R-:W-:-:S03]  /*99d0*/  MOV R147, UR4 ;  /* 0x0000000400937c02 */ /* 0x002fc60008000f00 */
[----:B------:R-:W-:-:S04]  /*99e0*/  @P3 FFMA.FTZ R5, R4, R159, R139 ;  /* 0x0000009f04053223 */ /* 0x000fc8000001008b */
[----:B------:R-:W-:-:S04]  /*99f0*/  FMUL.FTZ R4, R5, UR13 ;  /* 0x0000000d05047c20 */ /* 0x000fc80008410000 */
[----:B0-----:R-:W-:-:S04]  /*9a00*/  FMUL.FTZ R6, R4, UR12 ;  /* 0x0000000c04067c20 */ /* 0x001fc80008410000 */
[----:B-----5:R-:W-:-:S05]  /*9a10*/  FMUL.FTZ R4, R143, R6 ;  /* 0x000000068f047220 */ /* 0x020fca0000410000 */
[----:B------:R-:W-:-:S05]  /*9a20*/  FSEL R4, R4, RZ, P1 ;  /* 0x000000ff04047208 */ /* 0x000fca0000800000 */
[----:B------:R-:W-:Y:S01]  /*9a30*/  FADD.FTZ R43, R43, R4 ;  /* 0x000000042b2b7221 */ /* 0x000fe20000010000 */
[----:B------:R-:W-:Y:S06]  /*9a40*/  @!P1 BRA `(.L_x_13081) ;  /* 0x0000000000089947 */ /* 0x000fec0003800000 */
[----:B------:R-:W-:-:S05]  /*9a50*/  HADD2.F32 R147, -RZ, R2.H0_H0 ;  /* 0x20000002ff937230 */ /* 0x000fca0000004100 */
[----:B------:R-:W-:-:S07]  /*9a60*/  FMUL.FTZ R147, R147, R6 ;  /* 0x0000000693937220 */ /* 0x000fce0000410000 */
.L_x_13081:
[----:B------:R-:W-:Y:S05]  /*9a70*/  BSYNC.RECONVERGENT B0 ;  /* 0x0000000000007941 */ /* 0x000fea0003800200 */
.L_x_13080:
[----:B------:R-:W-:Y:S05]  /*9a80*/  BRA `(.L_x_13074) ;  /* 0x0000000800507947 */ /* 0x000fea0003800000 */
.L_x_13069:
[--C-:B------:R-:W-:Y:S01]  /*9a90*/  SHF.R.U32.HI R5, RZ, 0x10, R17.reuse ;  /* 0x00000010ff057819 */ /* 0x100fe20000011611 */
[----:B------:R-:W-:Y:S01]  /*9aa0*/  BSSY.RECONVERGENT B0, `(.L_x_13074) ;  /* 0x0000092000007945 */ /* 0x000fe20003800200 */
[----:B01----:R-:W-:-:S04]  /*9ab0*/  SHF.R.U64 R6, R16, 0x10, R17 ;  /* 0x0000001010067819 */ /* 0x003fc80000001211 */
[----:B------:R-:W-:Y:S01]  /*9ac0*/  PRMT R5, R5, 0x5410, R6 ;  /* 0x0000541005057816 */ /* 0x000fe20000000006 */
[----:B------:R-:W-:Y:S06]  /*9ad0*/  @!P0 BRA `(.L_x_13082) ;  /* 0x0000000400388947 */ /* 0x000fec0003800000 */
        /* <DEDUP_REMOVED lines=29> */
.L_x_13083:
        /* <DEDUP_REMOVED lines=12> */
[----:B------:R-:W-:-:S03]  /*9d70*/  @P3 HADD2.F32 R9, -RZ, R5.H1_H1 ;  /* 0x30000005ff093230 */ /* 0x000fc60000004100 */
[----:B------:R-:W-:Y:S02]  /*9d80*/  FSEL R10, R7, RZ, P3 ;  /* 0x000000ff070a7208 */ /* 0x000fe40001800000 */
[----:B------:R-:W-:-:S03]  /*9d90*/  @P3 FMUL.FTZ R145, R9, R8 ;  /* 0x0000000809913220 */ /* 0x000fc60000410000 */
[----:B------:R-:W-:-:S07]  /*9da0*/  FADD.FTZ R41, R41, R10 ;  /* 0x0000000a29297221 */ /* 0x000fce0000010000 */
.L_x_13084:
        /* <DEDUP_REMOVED lines=16> */
.L_x_13085:
[----:B------:R-:W-:Y:S02]  /*9eb0*/  FSEL R151, R6, RZ, P1 ;  /* 0x000000ff06977208 */ /* 0x000fe40000800000 */
[----:B------:R-:W-:Y:S02]  /*9ec0*/  FSEL R150, R150, RZ, P1 ;  /* 0x000000ff96967208 */ /* 0x000fe40000800000 */
[----:B------:R-:W-:Y:S02]  /*9ed0*/  FSEL R149, R149, RZ, P1 ;  /* 0x000000ff95957208 */ /* 0x000fe40000800000 */
[----:B------:R-:W-:Y:S01]  /*9ee0*/  FSEL R148, R148, RZ, P1 ;  /* 0x000000ff94947208 */ /* 0x000fe20000800000 */
[----:B------:R-:W-:Y:S06]  /*9ef0*/  @!P2 BRA `(.L_x_13086) ;  /* 0x000000040030a947 */ /* 0x000fec0003800000 */
        /* <DEDUP_REMOVED lines=9> */
[----:B------:R-:W-:-:S05]  /*9f90*/  HADD2.F32 R5, -RZ, R5.H0_H0 ;  /* 0x20000005ff057230 */ /* 0x000fca0000004100 */
[----:B------:R-:W-:Y:S01]  /*9fa0*/  FMUL.FTZ R147, R5, R4 ;  /* 0x0000000405937220 */ /* 0x000fe20000410000 */
[----:B------:R-:W-:Y:S06]  /*9fb0*/  BRA `(.L_x_13086) ;  /* 0x0000000400007947 */ /* 0x000fec0003800000 */
.L_x_13082:
        /* <DEDUP_REMOVED lines=16> */
.L_x_13087:
        /* <DEDUP_REMOVED lines=16> */
.L_x_13088:
        /* <DEDUP_REMOVED lines=16> */
.L_x_13089:
        /* <DEDUP_REMOVED lines=12> */
[----:B------:R-:W-:-:S03]  /*a380*/  @P1 HADD2.F32 R5, -RZ, R5.H0_H0 ;  /* 0x20000005ff051230 */ /* 0x000fc60000004100 */
[----:B------:R-:W-:Y:S02]  /*a390*/  FSEL R2, R2, RZ, P1 ;  /* 0x000000ff02027208 */ /* 0x000fe40000800000 */
[----:B------:R-:W-:-:S03]  /*a3a0*/  @P1 FMUL.FTZ R147, R5, R4 ;  /* 0x0000000405931220 */ /* 0x000fc60000410000 */
[----:B------:R-:W-:-:S07]  /*a3b0*/  FADD.FTZ R43, R43, R2 ;  /* 0x000000022b2b7221 */ /* 0x000fce0000010000 */
.L_x_13086:
[----:B------:R-:W-:Y:S05]  /*a3c0*/  BSYNC.RECONVERGENT B0 ;  /* 0x0000000000007941 */ /* 0x000fea0003800200 */
.L_x_13074:
[----:B-1----:R-:W1:Y:S01]  /*a3d0*/  @P0 LDC.64 R8, c[0x0][0x478] ;  /* 0x00011e00ff080b82 */ /* 0x002e620000000a00 */
[----:B------:R-:W-:Y:S01]  /*a3e0*/  @P0 IADD3 R157, PT, PT, R157, 0x600, RZ ;  /* 0x000006009d9d0810 */ /* 0x000fe20007ffe0ff */
[----:B------:R-:W-:-:S06]  /*a3f0*/  UPLOP3.LUT UP1, UPT, UPT, UPT, UP1, 0x40, 0x4 ;  /* 0x000000000004789c */ /* 0x000fcc0003f2e810 */
[----:B0-----:R-:W0:Y:S08]  /*a400*/  @P2 LDC.64 R6, c[0x0][0x468] ;  /* 0x00011a00ff062b82 */ /* 0x001e300000000a00 */
[----:B------:R-:W2:Y:S01]  /*a410*/  LDC.64 R4, c[0x0][0x380] ;  /* 0x0000e000ff047b82 */ /* 0x000ea20000000a00 */
[----:B-1----:R-:W-:-:S05]  /*a420*/  @P0 IMAD.WIDE.U32 R8, R157, 0x10, R8 ;  /* 0x000000109d080825 */ /* 0x002fca00078e0008 */
[----:B------:R1:W-:Y:S01]  /*a430*/  @P0 STG.E.128 desc[UR10][R8.64], R148 ;  /* 0x0000009408000986 */ /* 0x0003e2000c101d0a */
[----:B0-----:R-:W-:-:S05]  /*a440*/  @P2 IMAD.WIDE.U32 R6, R203, 0x10, R6 ;  /* 0x00000010cb062825 */ /* 0x001fca00078e0006 */
[----:B------:R1:W-:Y:S01]  /*a450*/  @P2 STG.E.128 desc[UR10][R6.64], R144 ;  /* 0x0000009006002986 */ /* 0x0003e2000c101d0a */
[----:B--2---:R-:W-:-:S04]  /*a460*/  IADD3 R0, PT, PT, R0, R4, RZ ;  /* 0x0000000400007210 */ /* 0x004fc80007ffe0ff */
[----:B------:R-:W-:-:S13]  /*a470*/  ISETP.GE.AND P0, PT, R0, R5, PT ;  /* 0x000000050000720c */ /* 0x000fda0003f06270 */
[----:B-1----:R-:W-:Y:S05]  /*a480*/  @!P0 BRA `(.L_x_13090) ;  /* 0xffffff6000548947 */ /* 0x002fea000383ffff */
.L_x_12930:
        /* <DEDUP_REMOVED lines=32> */
.L_x_13091:
        /* <DEDUP_REMOVED lines=15> */
.L_x_14465:


//--------------------- .text._ZN10layer_norm13ln_bwd_kernelINS_13Kernel_traitsIfffffjLj7168ELj1ELj1ELj8ELj16ENS_18Kernel_traits_baseILj7168EfffffjLj256EEEEELb0ELb0ELb0ELb0EEEvNS_9BwdParamsE --------------------------
	.section	.text._ZN10layer_norm13ln_bwd_kernelINS_13Kernel_traitsIfffffjLj7168ELj1ELj1ELj8ELj16ENS_18Kernel_traits_baseILj7168EfffffjLj256EEEEELb0ELb0ELb0ELb0EEEvNS_9BwdParamsE,"ax",@progbits
	.align	128
        .global         _ZN10layer_norm13ln_bwd_kernelINS_13Kernel_traitsIfffffjLj7168ELj1ELj1ELj8ELj16ENS_18Kernel_traits_baseILj7168EfffffjLj256EEEEELb0ELb0ELb0ELb0EEEvNS_9BwdParamsE
        .type           _ZN10layer_norm13ln_bwd_kernelINS_13Kernel_traitsIfffffjLj7168ELj1ELj1ELj8ELj16ENS_18Kernel_traits_baseILj7168EfffffjLj256EEEEELb0ELb0ELb0ELb0EEEvNS_9BwdParamsE,@function
        .size           _ZN10layer_norm13ln_bwd_kernelINS_13Kernel_traitsIfffffjLj7168ELj1ELj1ELj8ELj16ENS_18Kernel_traits_baseILj7168EfffffjLj256EEEEELb0ELb0ELb0ELb0EEEvNS_9BwdParamsE,(.L_x_14466 - _ZN10layer_norm13ln_bwd_kernelINS_13Kernel_traitsIfffffjLj7168ELj1ELj1ELj8ELj16ENS_18Kernel_traits_baseILj7168EfffffjLj256EEEEELb0ELb0ELb0ELb0EEEvNS_9BwdParamsE)
        .other          _ZN10layer_norm13ln_bwd_kernelINS_13Kernel_traitsIfffffjLj7168ELj1ELj1ELj8ELj16ENS_18Kernel_traits_baseILj7168EfffffjLj256EEEEELb0ELb0ELb0ELb0EEEvNS_9BwdParamsE,@"STO_CUDA_ENTRY STV_DEFAULT"
_ZN10layer_norm13ln_bwd_kernelINS_13Kernel_traitsIfffffjLj7168ELj1ELj1ELj8ELj16ENS_18Kernel_traits_baseILj7168EfffffjLj256EEEEELb0ELb0ELb0ELb0EEEvNS_9BwdParamsE:
.text._ZN10layer_norm13ln_bwd_kernelINS_13Kernel_traitsIfffffjLj7168ELj1ELj1ELj8ELj16ENS_18Kernel_traits_baseILj7168EfffffjLj256EEEEELb0ELb0ELb0ELb0EEEvNS_9BwdParamsE:
        /* <DEDUP_REMOVED lines=116> */
.L_x_13163:
[----:B------:R-:W4:Y:S01]  /*0740*/  LDC.64 R148, c[0x0][0x3c0] ;  /* 0x0000f000ff947b82 */ /* 0x000f220000000a00 */
[----:B------:R-:W-:-:S07]  /*0750*/  ISETP.NE.AND P0, PT, R6, RZ, PT ;  /* 0x000000ff0600720c */ /* 0x000fce0003f05270 */
[----:B------:R-:W0:Y:S08]  /*0760*/  LDC.64 R150, c[0x0][0x3c8] ;  /* 0x0000f200ff967b82 */ /* 0x000e300000000a00 */
[----:B------:R-:W1:Y:S01]  /*0770*/  @P0 LDC.64 R152, c[0x0][0x3e0] ;  /* 0x0000f800ff980b82 */ /* 0x000e620000000a00 */
[----:B----4-:R-:W-:-:S07]  /*0780*/  IMAD.WIDE R148, R5, 0x4, R148 ;  /* 0x0000000405947825 */ /* 0x010fce00078e0294 */
[----:B------:R-:W4:Y:S01]  /*0790*/  LDC R2, c[0x0][0x388] ;  /* 0x0000e200ff027b82 */ /* 0x000f220000000800 */
[----:B------:R-:W2:Y:S01]  /*07a0*/  LDG.E R148, desc[UR8][R148.64] ;  /* 0x0000000894947981 */ /* 0x000ea2000c1e1900 */
[----:B-----5:R-:W-:Y:S02]  /*07b0*/  HFMA2 R21, -RZ, RZ, 1.875, 0 ;  /* 0x3f800000ff157431 */ /* 0x020fe400000001ff */
[----:B0-----:R-:W-:-:S05]  /*07c0*/  IMAD.WIDE R150, R5, 0x4, R150 ;  /* 0x0000000405967825 */ /* 0x001fca00078e0296 */
[----:B-----5:R0:W5:Y:S01]  /*07d0*/  LDG.E R195, desc[UR8][R150.64] ;  /* 0x0000000896c37981 */ /* 0x020162000c1e1900 */
[C---:B-1----:R-:W-:Y:S01]  /*07e0*/  @P0 IMAD.WIDE R152, R5.reuse, 0x4, R152 ;  /* 0x0000000405980825 */ /* 0x042fe200078e0298 */
[----:B------:R-:W1:Y:S04]  /*07f0*/  S2R R0, SR_TID.X ;  /* 0x0000000000007919 */ /* 0x000e680000002100 */
[----:B------:R0:W5:Y:S01]  /*0800*/  @P0 LDG.E R21, desc[UR8][R152.64] ;  /* 0x0000000898150981 */ /* 0x000162000c1e1900 */
[C---:B------:R-:W-:Y:S02]  /*0810*/  ISETP.GE.U32.AND P0, PT, R4.reuse, 0x100, PT ;  /* 0x000001000400780c */ /* 0x040fe40003f06070 */
[C---:B------:R-:W-:Y:S01]  /*0820*/  ISETP.GE.U32.AND P4, PT, R4.reuse, 0x200, PT ;  /* 0x000002000400780c */ /* 0x040fe20003f86070 */
[----:B----4-:R-:W-:Y:S01]  /*0830*/  IMAD R19, R5, R2, RZ ;  /* 0x0000000205137224 */ /* 0x010fe200078e02ff */
[----:B------:R-:W-:-:S02]  /*0840*/  ISETP.GE.U32.AND P3, PT, R4, 0x300, PT ;  /* 0x000003000400780c */ /* 0x000fc40003f66070 */
[----:B------:R-:W-:Y:S02]  /*0850*/  ISETP.GE.U32.AND P2, PT, R4, 0x400, PT ;  /* 0x000004000400780c */ /* 0x000fe40003f46070 */
[----:B------:R-:W-:-:S04]  /*0860*/  SHF.R.S32.HI R154, RZ, 0x1f, R19 ;  /* 0x0000001fff9a7819 */ /* 0x000fc80000011413 */
[----:B------:R-:W-:Y:S01]  /*0870*/  LEA.HI R193, R154, R19, RZ, 0x2 ;  /* 0x000000139ac17211 */ /* 0x000fe200078f10ff */
[----:B------:R-:W-:Y:S01]  /*0880*/  BSSY.RECONVERGENT B0, `(.L_x_13093) ;  /* 0x0000031000007945 */ /* 0x000fe20003800200 */
[----:B------:R-:W-:Y:S01]  /*0890*/  ISETP.NE.AND P6, PT, RZ, UR7, PT ;  /* 0x00000007ff007c0c */ /* 0x000fe2000bfc5270 */
[----:B------:R-:W-:Y:S01]  /*08a0*/  HFMA2 R158, -RZ, RZ, 0, 0 ;  /* 0x00000000ff9e7431 */ /* 0x000fe200000001ff */
[----:B------:R-:W-:Y:S02]  /*08b0*/  P2R R19, PR, RZ, 0x1 ;  /* 0x00000001ff137803 */ /* 0x000fe40000000000 */
[----:B------:R-:W-:Y:S02]  /*08c0*/  MOV R157, RZ ;  /* 0x000000ff009d7202 */ /* 0x000fe40000000f00 */
[----:B-1----:R-:W-:-:S04]  /*08d0*/  LEA.HI.SX32 R193, R193, R0, 0x1e ;  /* 0x00000000c1c17211 */ /* 0x002fc800078ff2ff */
[----:B------:R-:W-:Y:S02]  /*08e0*/  MOV R159, R193 ;  /* 0x000000c1009f7202 */ /* 0x000fe40000000f00 */
[----:B--2---:R-:W-:Y:S01]  /*08f0*/  FSEL R156, R148, RZ, !P6 ;  /* 0x000000ff949c7208 */ /* 0x004fe20007000000 */
[----:B0-----:R-:W-:Y:S06]  /*0900*/  @!P0 BRA `(.L_x_13094) ;  /* 0x0000000000a08947 */ /* 0x001fec0003800000 */
        /* <DEDUP_REMOVED lines=10> */
[----:B------:R0:W5:Y:S02]  /*09b0*/  @P0 LDG.E.128 R52, desc[UR8][R158.64] ;  /* 0x000000089e340981 */ /* 0x000164000c1e1d00 */
[----:B0-----:R-:W-:Y:S01]  /*09c0*/  IADD3 R159, PT, PT, R193, 0x100, RZ ;  /* 0x00000100c19f7810 */ /* 0x001fe20007ffe0ff */
[C---:B----4-:R-:W-:Y:S01]  /*09d0*/  FADD.FTZ R160, -R156.reuse, R148 ;  /* 0x000000949ca07221 */ /* 0x050fe20000010100 */
[C---:B------:R-:W-:Y:S01]  /*09e0*/  FADD.FTZ R164, -R156.reuse, R149 ;  /* 0x000000959ca47221 */ /* 0x040fe20000010100 */
[C---:B------:R-:W-:Y:S01]  /*09f0*/  FADD.FTZ R150, -R156.reuse, R150 ;  /* 0x000000969c967221 */ /* 0x040fe20000010100 */
[----:B------:R-:W-:Y:S01]  /*0a00*/  FADD.FTZ R196, -R156, R151 ;  /* 0x000000979cc47221 */ /* 0x000fe20000010100 */
[C---:B-----5:R-:W-:Y:S01]  /*0a10*/  FMUL.FTZ R3, R195.reuse, R160 ;  /* 0x000000a0c3037220 */ /* 0x060fe20000410000 */
[C---:B------:R-:W-:Y:S01]  /*0a20*/  FMUL.FTZ R164, R195.reuse, R164 ;  /* 0x000000a4c3a47220 */ /* 0x040fe20000410000 */
[C---:B------:R-:W-:Y:S01]  /*0a30*/  FMUL.FTZ R179, R195.reuse, R150 ;  /* 0x00000096c3b37220 */ /* 0x040fe20000410000 */
[----:B------:R-:W-:Y:S01]  /*0a40*/  FMUL.FTZ R196, R195, R196 ;  /* 0x000000c4c3c47220 */ /* 0x000fe20000410000 */
[----:B---3--:R-:W-:Y:S01]  /*0a50*/  FMUL.FTZ R166, R136, R152 ;  /* 0x0000009888a67220 */ /* 0x008fe20000410000 */
[----:B------:R-:W-:Y:S01]  /*0a60*/  FMUL.FTZ R181, R137, R153 ;  /* 0x0000009989b57220 */ /* 0x000fe20000410000 */
[----:B------:R-:W-:Y:S01]  /*0a70*/  FMUL.FTZ R198, R138, R154 ;  /* 0x0000009a8ac67220 */ /* 0x000fe20000410000 */
[----:B------:R-:W-:Y:S01]  /*0a80*/  FMUL.FTZ R191, R139, R155 ;  /* 0x0000009b8bbf7220 */ /* 0x000fe20000410000 */
[----:B------:R-:W-:Y:S01]  /*0a90*/  FADD.FTZ R148, RZ, R166 ;  /* 0x000000a6ff947221 */ /* 0x000fe20000010000 */
[----:B------:R-:W-:Y:S01]  /*0aa0*/  FFMA.FTZ R149, R3, R166, RZ ;  /* 0x000000a603957223 */ /* 0x000fe200000100ff */
        /* <DEDUP_REMOVED lines=14> */
.L_x_13094:
[----:B---3--:R-:W-:Y:S05]  /*0b90*/  BSYNC.RECONVERGENT B0 ;  /* 0x0000000000007941 */ /* 0x008fea0003800200 */
.L_x_13093:
        /* <DEDUP_REMOVED lines=13> */
[----:B------:R-:W-:Y:S01]  /*0c70*/  IADD3 R159, PT, PT, R159, 0x100, RZ ;  /* 0x000001009f9f7810 */ /* 0x000fe20007ffe0ff */
        /* <DEDUP_REMOVED lines=28> */
.L_x_13096:
[----:B------:R-:W-:Y:S05]  /*0e40*/  BSYNC.RECONVERGENT B0 ;  /* 0x0000000000007941 */ /* 0x000fea0003800200 */
.L_x_13095:
        /* <DEDUP_REMOVED lines=42> */
.L_x_13098:
[----:B------:R-:W-:Y:S05]  /*10f0*/  BSYNC.RECONVERGENT B0 ;  /* 0x0000000000007941 */ /* 0x000fea0003800200 */
.L_x_13097:
        /* <DEDUP_REMOVED lines=42> */
.L_x_13100:
[----:B------:R-:W-:Y:S05]  /*13a0*/  BSYNC.RECONVERGENT B0 ;  /* 0x0000000000007941 */ /* 0x000fea0003800200 */
.L_x_13099:
        /* <DEDUP_REMOVED lines=14> */
[----:B------:R-:W-:Y:S01]  /*1490*/  IADD3 R159, PT, PT, R159, 0x100, RZ ;  /* 0x000001009f9f7810 */ /* 0x000fe20007ffe0ff */
[C---:B--2---:R-:W-:Y:S01]  /*14a0*/  FADD.FTZ R14, -R156.reuse, R152 ;  /* 0x000000989c0e7221 */ /* 0x044fe20000010100 */
        /* <DEDUP_REMOVED lines=27> */
.L_x_13102:
[----:B------:R-:W-:Y:S05]  /*1660*/  BSYNC.RECONVERGENT B0 ;  /* 0x0000000000007941 */ /* 0x000fea0003800200 */
.L_x_13101:
        /* <DEDUP_REMOVED lines=43> */
.L_x_13104:
[----:B------:R-:W-:Y:S05]  /*1920*/  BSYNC.RECONVERGENT B0 ;  /* 0x0000000000007941 */ /* 0x000fea0003800200 */
.L_x_13103:
[----:B------:R-:W-:Y:S01]  /*1930*/  ISETP.GE.U32.AND P5, PT, R4, 0x700, PT ;  /* 0x000007000400780c */ /* 0x000fe20003fa6070 */
[----:B------:R-:W-:Y:S03]  /*1940*/  BSSY.RECONVERGENT B0, `(.L_x_13105) ;  /* 0x000002a000007945 */ /* 0x000fe60003800200 */
[----:B------:R-:W-:-:S09]  /*1950*/  P2R R197, PR, RZ, 0x20 ;  /* 0x00000020ffc57803 */ /* 0x000fd20000000000 */
        /* <DEDUP_REMOVED lines=12> */
[C---:B---3--:R-:W-:Y:S01]  /*1a20*/  FADD.FTZ R18, -R156.reuse, R152 ;  /* 0x000000989c127221 */ /* 0x048fe20000010100 */
[----:B------:R-:W-:-:S03]  /*1a30*/  FADD.FTZ R160, -R156, R153 ;  /* 0x000000999ca07221 */ /* 0x000fc60000010100 */
[C---:B-----5:R-:W-:Y:S01]  /*1a40*/  FMUL.FTZ R17, R195.reuse, R18 ;  /* 0x00000012c3117220 */ /* 0x060fe20000410000 */
        /* <DEDUP_REMOVED lines=8> */
[C---:B------:R-:W-:Y:S01]  /*1ad0*/  FADD.FTZ R154, -R156.reuse, R154 ;  /* 0x0000009a9c9a7221 */ /* 0x040fe20000010100 */
[----:B------:R-:W-:Y:S01]  /*1ae0*/  FFMA.FTZ R149, R17, R30, R158 ;  /* 0x0000001e11957223 */ /* 0x000fe2000001009e */
[----:B------:R-:W-:Y:S01]  /*1af0*/  FADD.FTZ R178, -R156, R155 ;  /* 0x0000009b9cb27221 */ /* 0x000fe20000010100 */
[----:B------:R-:W-:Y:S01]  /*1b00*/  FADD.FTZ R153, R148, R31 ;  /* 0x0000001f94997221 */ /* 0x000fe20000010000 */
        /* <DEDUP_REMOVED lines=13> */
.L_x_13106:
[----:B------:R-:W-:Y:S05]  /*1be0*/  BSYNC.RECONVERGENT B0 ;  /* 0x0000000000007941 */ /* 0x000fea0003800200 */
.L_x_13105:
        /* <DEDUP_REMOVED lines=31> */
.L_x_13108:
[----:B------:R-:W-:Y:S05]  /*1de0*/  BSYNC.RECONVERGENT B0 ;  /* 0x0000000000007941 */ /* 0x000fea0003800200 */
.L_x_13107:
        /* <DEDUP_REMOVED lines=58> */
.L_x_13113:
        /* <DEDUP_REMOVED lines=16> */
.L_x_13114:
        /* <DEDUP_REMOVED lines=11> */
.L_x_13112:
[----:B------:R-:W-:Y:S05]  /*2340*/  BSYNC.RECONVERGENT B1 ;  /* 0x0000000000017941 */ /* 0x000fea0003800200 */
.L_x_13111:
        /* <DEDUP_REMOVED lines=22> */
.L_x_13117:
        /* <DEDUP_REMOVED lines=12> */
.L_x_13118:
[----:B------:R-:W0:Y:S01]  /*2570*/  @P5 LDC.64 R156, c[0x0][0x478] ;  /* 0x00011e00ff9c5b82 */ /* 0x000e220000000a00 */
[-C--:B------:R-:W-:Y:S01]  /*2580*/  FMUL.FTZ R148, R158, R21.reuse ;  /* 0x000000159e947220 */ /* 0x080fe20000410000 */
[-C--:B------:R-:W-:Y:S01]  /*2590*/  FMUL.FTZ R149, R160, R21.reuse ;  /* 0x00000015a0957220 */ /* 0x080fe20000410000 */
[-C--:B------:R-:W-:Y:S01]  /*25a0*/  FMUL.FTZ R150, R162, R21.reuse ;  /* 0x00000015a2967220 */ /* 0x080fe20000410000 */
[----:B------:R-:W-:-:S04]  /*25b0*/  FMUL.FTZ R151, R200, R21 ;  /* 0x00000015c8977220 */ /* 0x000fc80000410000 */
[----:B------:R-:W1:Y:S01]  /*25c0*/  LDC.64 R154, c[0x0][0x468] ;  /* 0x00011a00ff9a7b82 */ /* 0x000e620000000a00 */
[----:B0-----:R-:W-:-:S05]  /*25d0*/  @P5 IMAD.WIDE.U32 R156, R193, 0x10, R156 ;  /* 0x00000010c19c5825 */ /* 0x001fca00078e009c */
[----:B------:R2:W-:Y:S01]  /*25e0*/  @P5 STG.E.128 desc[UR8][R156.64], R144 ;  /* 0x000000909c005986 */ /* 0x0005e2000c101d08 */
[C---:B-1----:R-:W-:Y:S01]  /*25f0*/  IMAD.WIDE.U32 R154, R193.reuse, 0x10, R154 ;  /* 0x00000010c19a7825 */ /* 0x042fe200078e009a */
[----:B------:R-:W-:-:S04]  /*2600*/  IADD3 R193, PT, PT, R193, 0x100, RZ ;  /* 0x00000100c1c17810 */ /* 0x000fc80007ffe0ff */
[----:B------:R2:W-:Y:S03]  /*2610*/  STG.E.128 desc[UR8][R154.64], R148 ;  /* 0x000000949a007986 */ /* 0x0005e6000c101d08 */
.L_x_13116:
[----:B------:R-:W-:Y:S05]  /*2620*/  BSYNC.RECONVERGENT B1 ;  /* 0x0000000000017941 */ /* 0x000fea0003800200 */
.L_x_13115:
        /* <DEDUP_REMOVED lines=22> */
.L_x_13121:
        /* <DEDUP_REMOVED lines=12> */
.L_x_13122:
        /* <DEDUP_REMOVED lines=11> */
.L_x_13120:
[----:B------:R-:W-:Y:S05]  /*2900*/  BSYNC.RECONVERGENT B1 ;  /* 0x0000000000017941 */ /* 0x000fea0003800200 */
.L_x_13119:
        /* <DEDUP_REMOVED lines=22> */
.L_x_13125:
        /* <DEDUP_REMOVED lines=12> */
.L_x_13126:
        /* <DEDUP_REMOVED lines=11> */
.L_x_13124:
[----:B------:R-:W-:Y:S05]  /*2be0*/  BSYNC.RECONVERGENT B1 ;  /* 0x0000000000017941 */ /* 0x000fea0003800200 */
.L_x_13123:
        /* <DEDUP_REMOVED lines=22> */
.L_x_13129:
        /* <DEDUP_REMOVED lines=12> */
.L_x_13130:
        /* <DEDUP_REMOVED lines=11> */
.L_x_13128:
[----:B------:R-:W-:Y:S05]  /*2ec0*/  BSYNC.RECONVERGENT B1 ;  /* 0x0000000000017941 */ /* 0x000fea0003800200 */
.L_x_13127:
        /* <DEDUP_REMOVED lines=22> */
.L_x_13133:
        /* <DEDUP_REMOVED lines=12> */
.L_x_13134:
        /* <DEDUP_REMOVED lines=11> */
.L_x_13132:
[----:B------:R-:W-:Y:S05]  /*31a0*/  BSYNC.RECONVERGENT B1 ;  /* 0x0000000000017941 */ /* 0x000fea0003800200 */
.L_x_13131:
        /* <DEDUP_REMOVED lines=22> */
.L_x_13136:
        /* <DEDUP_REMOVED lines=12> */
.L_x_13137:
        /* <DEDUP_REMOVED lines=11> */
.L_x_13110:
        /* <DEDUP_REMOVED lines=26> */
.L_x_13140:
[----:B------:R-:W-:Y:S05]  /*3620*/  BSYNC.RECONVERGENT B1 ;  /* 0x0000000000017941 */ /* 0x000fea0003800200 */
.L_x_13139:
        /* <DEDUP_REMOVED lines=22> */
.L_x_13142:
[----:B------:R-:W-:Y:S05]  /*3790*/  BSYNC.RECONVERGENT B1 ;  /* 0x0000000000017941 */ /* 0x000fea0003800200 */
.L_x_13141:
        /* <DEDUP_REMOVED lines=22> */
.L_x_13144:
[----:B------:R-:W-:Y:S05]  /*3900*/  BSYNC.RECONVERGENT B1 ;  /* 0x0000000000017941 */ /* 0x000fea0003800200 */
.L_x_13143:
        /* <DEDUP_REMOVED lines=22> */
.L_x_13146:
[----:B------:R-:W-:Y:S05]  /*3a70*/  BSYNC.RECONVERGENT B1 ;  /* 0x0000000000017941 */ /* 0x000fea0003800200 */
.L_x_13145:
        /* <DEDUP_REMOVED lines=22> */
.L_x_13148:
[----:B------:R-:W-:Y:S05]  /*3be0*/  BSYNC.RECONVERGENT B1 ;  /* 0x0000000000017941 */ /* 0x000fea0003800200 */
.L_x_13147:
        /* <DEDUP_REMOVED lines=22> */
.L_x_13150:
[----:B------:R-:W-:Y:S05]  /*3d50*/  BSYNC.RECONVERGENT B1 ;  /* 0x0000000000017941 */ /* 0x000fea0003800200 */
.L_x_13149:
        /* <DEDUP_REMOVED lines=22> */
.L_x_13138:
        /* <DEDUP_REMOVED lines=26> */
.L_x_13152:
[----:B------:R-:W-:Y:S05]  /*4060*/  BSYNC.RECONVERGENT B1 ;  /* 0x0000000000017941 */ /* 0x000fea0003800200 */
.L_x_13151:
        /* <DEDUP_REMOVED lines=25> */
.L_x_13154:
[----:B------:R-:W-:Y:S05]  /*4200*/  BSYNC.RECONVERGENT B1 ;  /* 0x0000000000017941 */ /* 0x000fea0003800200 */
.L_x_13153:
        /* <DEDUP_REMOVED lines=25> */
.L_x_13156:
[----:B------:R-:W-:Y:S05]  /*43a0*/  BSYNC.RECONVERGENT B1 ;  /* 0x0000000000017941 */ /* 0x000fea0003800200 */
.L_x_13155:
        /* <DEDUP_REMOVED lines=25> */
.L_x_13158:
[----:B------:R-:W-:Y:S05]  /*4540*/  BSYNC.RECONVERGENT B1 ;  /* 0x0000000000017941 */ /* 0x000fea0003800200 */
.L_x_13157:
        /* <DEDUP_REMOVED lines=25> */
.L_x_13160:
[----:B------:R-:W-:Y:S05]  /*46e0*/  BSYNC.RECONVERGENT B1 ;  /* 0x0000000000017941 */ /* 0x000fea0003800200 */
.L_x_13159:
        /* <DEDUP_REMOVED lines=25> */
.L_x_13162:
[----:B------:R-:W-:Y:S05]  /*4880*/  BSYNC.RECONVERGENT B1 ;  /* 0x0000000000017941 */ /* 0x000fea0003800200 */
.L_x_13161:
[----:B------:R-:W-:-:S13]  /*4890*/  ISETP.NE.AND P5, PT, R197, RZ, PT ;  /* 0x000000ffc500720c */ /* 0x000fda0003fa5270 */
[----:B------:R-:W-:Y:S05]  /*48a0*/  @!P5 BRA `(.L_x_13135) ;  /* 0x000000000058d947 */ /* 0x000fea0003800000 */
[----:B0-234-:R-:W0:Y:S01]  /*48b0*/  LDC.64 R144, c[0x0][0x478] ;  /* 0x00011e00ff907b82 */ /* 0x01de220000000a00 */
[-CC-:B------:R-:W-:Y:S01]  /*48c0*/  FFMA.FTZ R151, R178, R153.reuse, R152.reuse ;  /* 0x00000099b2977223 */ /* 0x180fe20000010098 */
[-CC-:B------:R-:W-:Y:S01]  /*48d0*/  FFMA.FTZ R147, R17, R153.reuse, R152.reuse ;  /* 0x0000009911937223 */ /* 0x180fe20000010098 */
[-CC-:B------:R-:W-:Y:S01]  /*48e0*/  FFMA.FTZ R146, R18, R153.reuse, R152.reuse ;  /* 0x0000009912927223 */ /* 0x180fe20000010098 */
[----:B------:R-:W-:-:S03]  /*48f0*/  FFMA.FTZ R149, R165, R153, R152 ;  /* 0x00000099a5957223 */ /* 0x000fc60000010098 */
[----:B------:R-:W-:Y:S01]  /*4900*/  FADD.FTZ R146, R31, -R146 ;  /* 0x800000921f927221 */ /* 0x000fe20000010000 */
[----:B------:R-:W1:Y:S01]  /*4910*/  LDC.64 R154, c[0x0][0x468] ;  /* 0x00011a00ff9a7b82 */ /* 0x000e620000000a00 */
[----:B------:R-:W-:Y:S01]  /*4920*/  FADD.FTZ R149, R180, -R149 ;  /* 0x80000095b4957221 */ /* 0x000fe20000010000 */
[----:B0-----:R-:W-:-:S04]  /*4930*/  IMAD.WIDE.U32 R152, R193, 0x10, R144 ;  /* 0x00000010c1987825 */ /* 0x001fc800078e0090 */
[----:B------:R-:W-:Y:S01]  /*4940*/  FADD.FTZ R144, R176, -R151 ;  /* 0x80000097b0907221 */ /* 0x000fe20000010000 */
[----:B------:R-:W-:-:S03]  /*4950*/  FADD.FTZ R145, R30, -R147 ;  /* 0x800000931e917221 */ /* 0x000fc60000010000 */
[C---:B-----5:R-:W-:Y:S01]  /*4960*/  FFMA.FTZ R147, R195.reuse, R144, R143 ;  /* 0x00000090c3937223 */ /* 0x060fe2000001008f */
        /* <DEDUP_REMOVED lines=10> */
.L_x_13135:
[----:B------:R-:W-:Y:S05]  /*4a10*/  BSYNC.RECONVERGENT B0 ;  /* 0x0000000000007941 */ /* 0x000fea0003800200 */
.L_x_13109:
[----:B01234-:R-:W0:Y:S01]  /*4a20*/  LDC.64 R148, c[0x0][0x380] ;  /* 0x0000e000ff947b82 */ /* 0x01fe220000000a00 */
[----:B------:R-:W-:Y:S01]  /*4a30*/  UPLOP3.LUT UP1, UPT, UPT, UPT, UP1, 0x40, 0x4 ;  /* 0x000000000004789c */ /* 0x000fe20003f2e810 */
[----:B0-----:R-:W-:-:S04]  /*4a40*/  IADD3 R5, PT, PT, R5, R148, RZ ;  /* 0x0000009405057210 */ /* 0x001fc80007ffe0ff */
[----:B------:R-:W-:-:S13]  /*4a50*/  ISETP.GE.AND P5, PT, R5, R149, PT ;  /* 0x000000950500720c */ /* 0x000fda0003fa6270 */
[----:B------:R-:W-:Y:S05]  /*4a60*/  @!P5 BRA `(.L_x_13163) ;  /* 0xffffffbc0034d947 */ /* 0x000fea000383ffff */
.L_x_13092:
[----:B------:R-:W0:Y:S01]  /*4a70*/  S2UR UR4, SR_CTAID.X ;  /* 0x00000000000479c3 */ /* 0x000e220000002500 */
[----:B------:R-:W-:Y:S02]  /*4a80*/  ISETP.NE.AND P6, PT, R19, RZ, PT ;  /* 0x000000ff1300720c */ /* 0x000fe40003fc5270 */
[----:B------:R-:W-:-:S05]  /*4a90*/  ISETP.NE.AND P5, PT, R197, RZ, PT ;  /* 0x000000ffc500720c */ /* 0x000fca0003fa5270 */
        /* <DEDUP_REMOVED lines=26> */
[----:B-----5:R-:W4:Y:S01]  /*4c40*/  LDC.64 R20, c[0x0][0x448] ;  /* 0x00011200ff147b82 */ /* 0x020f220000000a00 */
        /* <DEDUP_REMOVED lines=25> */
.L_x_13164:
        /* <DEDUP_REMOVED lines=10> */
.L_x_14466:


//--------------------- .text._ZN10layer_norm13ln_bwd_kernelINS_13Kernel_traitsIfffffjLj7168ELj1ELj1ELj8ELj16ENS_18Kernel_traits_baseILj7168EfffffjLj256EEEEELb0ELb0ELb0ELb1EEEvNS_9BwdParamsE --------------------------
	.section	.text._ZN10layer_norm13ln_bwd_kernelINS_13Kernel_traitsIfffffjLj7168ELj1ELj1ELj8ELj16ENS_18Kernel_traits_baseILj7168EfffffjLj256EEEEELb0ELb0ELb0ELb1EEEvNS_9BwdParamsE,"ax",@progbits
	.align	128
        .global         _ZN10layer_norm13ln_bwd_kernelINS_13Kernel_traitsIfffffjLj7168ELj1ELj1ELj8ELj16ENS_18Kernel_traits_baseILj7168EfffffjLj256EEEEELb0ELb0ELb0ELb1EEEvNS_9BwdParamsE
        .type           _ZN10layer_norm13ln_bwd_kernelINS_13Kernel_traitsIfffffjLj7168ELj1ELj1ELj8ELj16ENS_18Kernel_traits_baseILj7168EfffffjLj256EEEEELb0ELb0ELb0ELb1EEEvNS_9BwdParamsE,@function
        .size           _ZN10layer_norm13ln_bwd_kernelINS_13Kernel_traitsIfffffjLj7168ELj1ELj1ELj8ELj16ENS_18Kernel_traits_baseILj7168EfffffjLj256EEEEELb0ELb0ELb0ELb1EEEvNS_9BwdParamsE,(.L_x_14467 - _ZN10layer_norm13ln_bwd_kernelINS_13Kernel_traitsIfffffjLj7168ELj1ELj1ELj8ELj16ENS_18Kernel_traits_baseILj7168EfffffjLj256EEEEELb0ELb0ELb0ELb1EEEvNS_9BwdParamsE)
        .other          _ZN10layer_norm13ln_bwd_kernelINS_13Kernel_traitsIfffffjLj7168ELj1ELj1ELj8ELj16ENS_18Kernel_traits_baseILj7168EfffffjLj256EEEEELb0ELb0ELb0ELb1EEEvNS_9BwdParamsE,@"STO_CUDA_ENTRY STV_DEFAULT"
_ZN10layer_norm13ln_bwd_kernelINS_13Kernel_traitsIfffffjLj7168ELj1ELj1ELj8ELj16ENS_18Kernel_traits_baseILj7168EfffffjLj256EEEEELb0ELb0ELb0ELb1EEEvNS_9BwdParamsE:
.text._ZN10layer_norm13ln_bwd_kernelINS_13Kernel_traitsIfffffjLj7168ELj1ELj1ELj8ELj16ENS_18Kernel_traits_baseILj7168EfffffjLj256EEEEELb0ELb0ELb0ELb1EEEvNS_9BwdParamsE:
        /* <DEDUP_REMOVED lines=60> */
[----:B--2---:R-:W-:Y:S02]  /*03c0*/  ISETP.NE.U32.AND P0, PT, R4, RZ, PT ;  /* 0x000000ff0400720c */ /* 0x004fe40003f05070 */
[----:B------:R-:W-:Y:S02]  /*03d0*/  CS2R R34, SRZ ;  /* 0x0000000000227805 */ /* 0x000fe4000001ff00 */
[----:B------:R-:W-:-:S02]  /*03e0*/  CS2R R148, SRZ ;  /* 0x0000000000947805 */ /* 0x000fc4000001ff00 */
[----:B------:R-:W-:Y:S01]  /*03f0*/  CS2R R150, SRZ ;  /* 0x0000000000967805 */ /* 0x000fe2000001ff00 */
[----:B0-----:R-:W5:Y:S01]  /*0400*/  LDG.E.128 R60, desc[UR8][R2.64] ;  /* 0x00000008023c7981 */ /* 0x001f62000c1e1d00 */
[----:B------:R-:W-:Y:S02]  /*0410*/  ISETP.NE.AND.EX P0, PT, R5, RZ, PT, P0 ;  /* 0x000000ff0500720c */ /* 0x000fe40003f05300 */
[----:B------:R-:W-:Y:S02]  /*0420*/  CS2R R4, SRZ ;  /* 0x0000000000047805 */ /* 0x000fe4000001ff00 */
[----:B------:R-:W-:Y:S01]  /*0430*/  CS2R R152, SRZ ;  /* 0x0000000000987805 */ /* 0x000fe2000001ff00 */
[----:B------:R-:W5:Y:S01]  /*0440*/  LDG.E.128 R56, desc[UR8][R2.64+0x1000] ;  /* 0x0010000802387981 */ /* 0x000f62000c1e1d00 */
[----:B------:R-:W-:Y:S01]  /*0450*/  CS2R R154, SRZ ;  /* 0x00000000009a7805 */ /* 0x000fe2000001ff00 */
[----:B------:R-:W-:Y:S02]  /*0460*/  UPLOP3.LUT UP1, UPT, UPT, UPT, UPT, 0x40, 0x4 ;  /* 0x000000000004789c */ /* 0x000fe40003f2e870 */
[----:B------:R-:W5:Y:S01]  /*0470*/  LDG.E.128 R52, desc[UR8][R2.64+0x2000] ;  /* 0x0020000802347981 */ /* 0x000f62000c1e1d00 */
[----:B------:R-:W0:Y:S03]  /*0480*/  LDCU UR12, c[0x0][0x388] ;  /* 0x00007100ff0c77ac */ /* 0x000e260008000800 */
[----:B------:R-:W5:Y:S01]  /*0490*/  LDG.E.128 R48, desc[UR8][R2.64+0x3000] ;  /* 0x0030000802307981 */ /* 0x000f62000c1e1d00 */
[----:B------:R-:W1:Y:S03]  /*04a0*/  LDCU.U8 UR7, c[0x0][0x410] ;  /* 0x00008200ff0777ac */ /* 0x000e660008000000 */
[----:B------:R-:W5:Y:S01]  /*04b0*/  LDG.E.128 R44, desc[UR8][R2.64+0x4000] ;  /* 0x00400008022c7981 */ /* 0x000f62000c1e1d00 */
[----:B------:R-:W2:Y:S03]  /*04c0*/  LDCU UR13, c[0x0][0x400] ;  /* 0x00008000ff0d77ac */ /* 0x000ea60008000800 */
[----:B------:R-:W5:Y:S01]  /*04d0*/  LDG.E.128 R40, desc[UR8][R2.64+0x5000] ;  /* 0x0050000802287981 */ /* 0x000f62000c1e1d00 */
[----:B------:R-:W3:Y:S03]  /*04e0*/  LDCU.64 UR14, c[0x0][0x478] ;  /* 0x00008f00ff0e77ac */ /* 0x000ee60008000a00 */
[----:B------:R4:W5:Y:S01]  /*04f0*/  LDG.E.128 R36, desc[UR8][R2.64+0x6000] ;  /* 0x0060000802247981 */ /* 0x000962000c1e1d00 */
[----:B------:R-:W0:Y:S01]  /*0500*/  LDCU.64 UR10, c[0x0][0x438] ;  /* 0x00008700ff0a77ac */ /* 0x000e220008000a00 */
[----:B-1--4-:R-:W-:-:S07]  /*0510*/  CS2R R2, SRZ ;  /* 0x0000000000027805 */ /* 0x012fce000001ff00 */
.L_x_13172:
[----:B------:R-:W1:Y:S01]  /*0520*/  LDC.64 R64, c[0x0][0x3c0] ;  /* 0x0000f000ff407b82 */ /* 0x000e620000000a00 */
[----:B0-----:R-:W-:-:S05]  /*0530*/  IMAD R66, R170, UR12, RZ ;  /* 0x0000000caa427c24 */ /* 0x001fca000f8e02ff */
[----:B------:R-:W-:Y:S02]  /*0540*/  SHF.R.S32.HI R67, RZ, 0x1f, R66 ;  /* 0x0000001fff437819 */ /* 0x000fe40000011442 */
[----:B------:R-:W0:Y:S02]  /*0550*/  LDC.64 R144, c[0x0][0x3a8] ;  /* 0x0000ea00ff907b82 */ /* 0x000e240000000a00 */
[----:B------:R-:W-:-:S04]  /*0560*/  LEA.HI R67, R67, R66, RZ, 0x2 ;  /* 0x0000004243437211 */ /* 0x000fc800078f10ff */
[----:B------:R-:W-:Y:S02]  /*0570*/  LEA.HI.SX32 R195, R67, R0, 0x1e ;  /* 0x0000000043c37211 */ /* 0x000fe400078ff2ff */
[----:B------:R-:W4:Y:S08]  /*0580*/  LDC.64 R88, c[0x0][0x428] ;  /* 0x00010a00ff587b82 */ /* 0x000f300000000a00 */
[----:B------:R-:W2:Y:S01]  /*0590*/  LDC.64 R90, c[0x0][0x3c8] ;  /* 0x0000f200ff5a7b82 */ /* 0x000ea20000000a00 */
[----:B-1----:R-:W-:Y:S01]  /*05a0*/  IMAD.WIDE R64, R170, 0x4, R64 ;  /* 0x00000004aa407825 */ /* 0x002fe200078e0240 */
[----:B------:R-:W-:-:S02]  /*05b0*/  IADD3 R199, PT, PT, R195, 0x200, RZ ;  /* 0x00000200c3c77810 */ /* 0x000fc40007ffe0ff */
[C---:B------:R-:W-:Y:S02]  /*05c0*/  IADD3 R197, PT, PT, R195.reuse, 0x300, RZ ;  /* 0x00000300c3c57810 */ /* 0x040fe40007ffe0ff */
[----:B------:R4:W3:Y:S01]  /*05d0*/  LDG.E R192, desc[UR8][R64.64] ;  /* 0x0000000840c07981 */ /* 0x0008e2000c1e1900 */
[C---:B------:R-:W-:Y:S01]  /*05e0*/  IADD3 R175, PT, PT, R195.reuse, 0x400, RZ ;  /* 0x00000400c3af7810 */ /* 0x040fe20007ffe0ff */
[C-C-:B0-----:R-:W-:Y:S01]  /*05f0*/  IMAD.WIDE.U32 R120, R195.reuse, 0x10, R144.reuse ;  /* 0x00000010c3787825 */ /* 0x141fe200078e0090 */
[----:B------:R-:W-:Y:S01]  /*0600*/  IADD3 R193, PT, PT, R195, 0x100, RZ ;  /* 0x00000100c3c17810 */ /* 0x000fe20007ffe0ff */
[----:B------:R-:W0:Y:S02]  /*0610*/  @P0 LDC.64 R190, c[0x0][0x3e0] ;  /* 0x0000f800ffbe0b82 */ /* 0x000e240000000a00 */
[----:B------:R-:W-:Y:S02]  /*0620*/  IMAD.WIDE.U32 R128, R199, 0x10, R144 ;  /* 0x00000010c7807825 */ /* 0x000fe400078e0090 */
[----:B------:R-:W3:Y:S02]  /*0630*/  LDG.E.128 R120, desc[UR8][R120.64] ;  /* 0x0000000878787981 */ /* 0x000ee4000c1e1d00 */
[----:B----4-:R-:W-:-:S02]  /*0640*/  IMAD.WIDE.U32 R64, R195, 0x10, R88 ;  /* 0x00000010c3407825 */ /* 0x010fc400078e0058 */
[----:B------:R-:W4:Y:S02]  /*0650*/  LDG.E.128 R128, desc[UR8][R128.64] ;  /* 0x0000000880807981 */ /* 0x000f24000c1e1d00 */
[----:B------:R-:W-:Y:S02]  /*0660*/  IMAD.WIDE.U32 R132, R197, 0x10, R144 ;  /* 0x00000010c5847825 */ /* 0x000fe400078e0090 */
[----:B------:R-:W4:Y:S02]  /*0670*/  LDG.E.128 R64, desc[UR8][R64.64] ;  /* 0x0000000840407981 */ /* 0x000f24000c1e1d00 */
[----:B--2---:R-:W-:Y:S02]  /*0680*/  IMAD.WIDE R90, R170, 0x4, R90 ;  /* 0x00000004aa5a7825 */ /* 0x004fe400078e025a */
[----:B------:R-:W2:Y:S02]  /*0690*/  LDG.E.128 R132, desc[UR8][R132.64] ;  /* 0x0000000884847981 */ /* 0x000ea4000c1e1d00 */
[----:B------:R-:W-:-:S02]  /*06a0*/  IMAD.WIDE.U32 R136, R175, 0x10, R144 ;  /* 0x00000010af887825 */ /* 0x000fc400078e0090 */
[----:B------:R-:W2:Y:S01]  /*06b0*/  LDG.E R173, desc[UR8][R90.64] ;  /* 0x000000085aad7981 */ /* 0x000ea2000c1e1900 */
[----:B------:R-:W-:Y:S01]  /*06c0*/  IADD3 R172, PT, PT, R195, 0x500, RZ ;  /* 0x00000500c3ac7810 */ /* 0x000fe20007ffe0ff */
[C-C-:B------:R-:W-:Y:S02]  /*06d0*/  IMAD.WIDE.U32 R124, R193.reuse, 0x10, R144.reuse ;  /* 0x00000010c17c7825 */ /* 0x140fe400078e0090 */
[----:B------:R-:W2:Y:S02]  /*06e0*/  LDG.E.128 R136, desc[UR8][R136.64] ;  /* 0x0000000888887981 */ /* 0x000ea4000c1e1d00 */
[----:B------:R-:W-:Y:S02]  /*06f0*/  IMAD.WIDE.U32 R140, R172, 0x10, R144 ;  /* 0x00000010ac8c7825 */ /* 0x000fe400078e0090 */
[----:B------:R-:W2:Y:S02]  /*0700*/  LDG.E.128 R124, desc[UR8][R124.64] ;  /* 0x000000087c7c7981 */ /* 0x000ea4000c1e1d00 */
[----:B------:R-:W-:Y:S01]  /*0710*/  IMAD.WIDE.U32 R68, R193, 0x10, R88 ;  /* 0x00000010c1447825 */ /* 0x000fe200078e0058 */
[----:B------:R-:W-:Y:S01]  /*0720*/  IADD3 R174, PT, PT, R195, 0x600, RZ ;  /* 0x00000600c3ae7810 */ /* 0x000fe20007ffe0ff */
[----:B------:R-:W2:Y:S04]  /*0730*/  LDG.E.128 R140, desc[UR8][R140.64] ;  /* 0x000000088c8c7981 */ /* 0x000ea8000c1e1d00 */
[----:B------:R-:W2:Y:S01]  /*0740*/  LDG.E.128 R68, desc[UR8][R68.64] ;  /* 0x0000000844447981 */ /* 0x000ea2000c1e1d00 */
[----:B------:R-:W-:-:S04]  /*0750*/  IMAD.WIDE.U32 R144, R174, 0x10, R144 ;  /* 0x00000010ae907825 */ /* 0x000fc800078e0090 */
[--C-:B------:R-:W-:Y:S02]  /*0760*/  IMAD.WIDE.U32 R72, R199, 0x10, R88.reuse ;  /* 0x00000010c7487825 */ /* 0x100fe400078e0058 */
        /* <DEDUP_REMOVED lines=13> */
[----:B------:R-:W0:Y:S08]  /*0840*/  @P1 LDC.64 R178, c[0x0][0x438] ;  /* 0x00010e00ffb21b82 */ /* 0x000e300000000a00 */
[----:B------:R-:W0:Y:S01]  /*0850*/  @P1 LDC.64 R180, c[0x0][0x438] ;  /* 0x00010e00ffb41b82 */ /* 0x000e220000000a00 */
[----:B------:R-:W-:Y:S01]  /*0860*/  ISETP.NE.AND P2, PT, RZ, UR7, PT ;  /* 0x00000007ff007c0c */ /* 0x000fe2000bf45270 */
[----:B-1----:R-:W-:-:S06]  /*0870*/  @P1 IMAD.WIDE.U32 R176, R195, 0x10, R176 ;  /* 0x00000010c3b01825 */ /* 0x002fcc00078e00b0 */
[----:B------:R-:W1:Y:S01]  /*0880*/  @P1 LDC.64 R182, c[0x0][0x438] ;  /* 0x00010e00ffb61b82 */ /* 0x000e620000000a00 */
[----:B-----5:R3:W5:Y:S07]  /*0890*/  @P1 LDG.E.128 R92, desc[UR8][R176.64] ;  /* 0x00000008b05c1981 */ /* 0x02076e000c1e1d00 */
[----:B------:R-:W1:Y:S01]  /*08a0*/  @P1 LDC.64 R186, c[0x0][0x438] ;  /* 0x00010e00ffba1b82 */ /* 0x000e620000000a00 */
[----:B0-----:R-:W-:-:S05]  /*08b0*/  @P1 IMAD.WIDE.U32 R178, R193, 0x10, R178 ;  /* 0x00000010c1b21825 */ /* 0x001fca00078e00b2 */
[----:B------:R0:W5:Y:S02]  /*08c0*/  @P1 LDG.E.128 R96, desc[UR8][R178.64] ;  /* 0x00000008b2601981 */ /* 0x000164000c1e1d00 */
[----:B------:R-:W0:Y:S08]  /*08d0*/  @P1 LDC.64 R188, c[0x0][0x438] ;  /* 0x00010e00ffbc1b82 */ /* 0x000e300000000a00 */
[----:B------:R-:W0:Y:S01]  /*08e0*/  @P1 LDC.64 R184, c[0x0][0x438] ;  /* 0x00010e00ffb81b82 */ /* 0x000e220000000a00 */
[----:B------:R-:W-:-:S04]  /*08f0*/  @P1 IMAD.WIDE.U32 R180, R199, 0x10, R180 ;  /* 0x00000010c7b41825 */ /* 0x000fc800078e00b4 */
[----:B------:R-:W-:Y:S01]  /*0900*/  HFMA2 R171, -RZ, RZ, 1.875, 0 ;  /* 0x3f800000ffab7431 */ /* 0x000fe200000001ff */
[----:B------:R2:W5:Y:S01]  /*0910*/  @P1 LDG.E.128 R100, desc[UR8][R180.64] ;  /* 0x00000008b4641981 */ /* 0x000562000c1e1d00 */
[----:B------:R-:W-:-:S04]  /*0920*/  @P0 IMAD.WIDE R190, R170, 0x4, R190 ;  /* 0x00000004aabe0825 */ /* 0x000fc800078e02be */
[----:B-1----:R-:W-:Y:S01]  /*0930*/  @P1 IMAD.WIDE.U32 R182, R197, 0x10, R182 ;  /* 0x00000010c5b61825 */ /* 0x002fe200078e00b6 */
[----:B------:R1:W5:Y:S03]  /*0940*/  @P0 LDG.E R171, desc[UR8][R190.64] ;  /* 0x00000008beab0981 */ /* 0x000366000c1e1900 */
[----:B------:R-:W-:Y:S01]  /*0950*/  @P1 IMAD.WIDE.U32 R186, R172, 0x10, R186 ;  /* 0x00000010acba1825 */ /* 0x000fe200078e00ba */
[----:B------:R1:W5:Y:S03]  /*0960*/  @P1 LDG.E.128 R104, desc[UR8][R182.64] ;  /* 0x00000008b6681981 */ /* 0x000366000c1e1d00 */
[----:B0-----:R-:W-:Y:S01]  /*0970*/  @P1 IMAD.WIDE.U32 R188, R174, 0x10, R188 ;  /* 0x00000010aebc1825 */ /* 0x001fe200078e00bc */
[----:B------:R-:W5:Y:S03]  /*0980*/  @P1 LDG.E.128 R112, desc[UR8][R186.64] ;  /* 0x00000008ba701981 */ /* 0x000f66000c1e1d00 */
[----:B------:R-:W-:Y:S01]  /*0990*/  @P1 IMAD.WIDE.U32 R184, R175, 0x10, R184 ;  /* 0x00000010afb81825 */ /* 0x000fe200078e00b8 */
[----:B------:R0:W5:Y:S04]  /*09a0*/  @P1 LDG.E.128 R116, desc[UR8][R188.64] ;  /* 0x00000008bc741981 */ /* 0x000168000c1e1d00 */
[----:B------:R0:W5:Y:S01]  /*09b0*/  @P1 LDG.E.128 R108, desc[UR8][R184.64] ;  /* 0x00000008b86c1981 */ /* 0x000162000c1e1d00 */
[----:B---3--:R-:W-:-:S05]  /*09c0*/  FSEL R177, R192, RZ, !P2 ;  /* 0x000000ffc0b17208 */ /* 0x008fca0005000000 */
[C---:B------:R-:W-:Y:S01]  /*09d0*/  FADD.FTZ R176, -R177.reuse, R120 ;  /* 0x00000078b1b07221 */ /* 0x040fe20000010100 */
[C---:B------:R-:W-:Y:S01]  /*09e0*/  FADD.FTZ R178, -R177.reuse, R121 ;  /* 0x00000079b1b27221 */ /* 0x040fe20000010100 */
[C---:B----4-:R-:W-:Y:S01]  /*09f0*/  FADD.FTZ R214, -R177.reuse, R131 ;  /* 0x00000083b1d67221 */ /* 0x050fe20000010100 */
[C---:B------:R-:W-:Y:S01]  /*0a00*/  FADD.FTZ R208, -R177.reuse, R128 ;  /* 0x00000080b1d07221 */ /* 0x040fe20000010100 */
[----:B------:R-:W-:Y:S01]  /*0a10*/  FMUL.FTZ R131, R60, R64 ;  /* 0x000000403c837220 */ /* 0x000fe20000410000 */
[C---:B------:R-:W-:Y:S01]  /*0a20*/  FADD.FTZ R212, -R177.reuse, R130 ;  /* 0x00000082b1d47221 */ /* 0x040fe20000010100 */
[C---:B------:R-:W-:Y:S01]  /*0a30*/  FADD.FTZ R196, -R177.reuse, R122 ;  /* 0x0000007ab1c47221 */ /* 0x040fe20000010100 */
[C---:B--2---:R-:W-:Y:S01]  /*0a40*/  FADD.FTZ R216, -R177.reuse, R132 ;  /* 0x00000084b1d87221 */ /* 0x044fe20000010100 */
[----:B------:R-:W-:Y:S01]  /*0a50*/  FADD.FTZ R222, -R177, R135 ;  /* 0x00000087b1de7221 */ /* 0x000fe20000010100 */
[----:B------:R-:W-:Y:S01]  /*0a60*/  FMUL.FTZ R128, R173, R176 ;  /* 0x000000b0ad807220 */ /* 0x000fe20000410000 */
[----:B------:R-:W-:Y:S01]  /*0a70*/  FMUL.FTZ R132, R61, R65 ;  /* 0x000000413d847220 */ /* 0x000fe20000410000 */
[----:B------:R-:W-:Y:S01]  /*0a80*/  FADD.FTZ R121, RZ, R131 ;  /* 0x00000083ff797221 */ /* 0x000fe20000010000 */
[----:B------:R-:W-:Y:S01]  /*0a90*/  FMUL.FTZ R135, R173, R178 ;  /* 0x000000b2ad877220 */ /* 0x000fe20000410000 */
[----:B------:R-:W-:Y:S01]  /*0aa0*/  FFMA.FTZ R130, R128, R131, RZ ;  /* 0x0000008380827223 */ /* 0x000fe200000100ff */
[C---:B------:R-:W-:Y:S01]  /*0ab0*/  FADD.FTZ R210, -R177.reuse, R129 ;  /* 0x00000081b1d27221 */ /* 0x040fe20000010100 */
[C---:B------:R-:W-:Y:S01]  /*0ac0*/  FADD.FTZ R200, -R177.reuse, R136 ;  /* 0x00000088b1c87221 */ /* 0x040fe20000010100 */
[C---:B------:R-:W-:Y:S01]  /*0ad0*/  FADD.FTZ R220, -R177.reuse, R134 ;  /* 0x00000086b1dc7221 */ /* 0x040fe20000010100 */
[----:B------:R-:W-:Y:S01]  /*0ae0*/  FMUL.FTZ R129, R62, R66 ;  /* 0x000000423e817220 */ /* 0x000fe20000410000 */
[----:B------:R-:W-:Y:S01]  /*0af0*/  FADD.FTZ R136, R132, R121 ;  /* 0x0000007984887221 */ /* 0x000fe20000010000 */
[----:B------:R-:W-:Y:S01]  /*0b00*/  FADD.FTZ R180, -R177, R123 ;  /* 0x0000007bb1b47221 */ /* 0x000fe20000010100 */
        /* <DEDUP_REMOVED lines=10> */
[C---:B-1----:R-:W-:Y:S01]  /*0bb0*/  FADD.FTZ R190, -R177.reuse, R140 ;  /* 0x0000008cb1be7221 */ /* 0x042fe20000010100 */
[----:B------:R-:W-:Y:S01]  /*0bc0*/  FMUL.FTZ R133, R56, R68 ;  /* 0x0000004438857220 */ /* 0x000fe20000410000 */
[----:B------:R-:W-:Y:S01]  /*0bd0*/  FADD.FTZ R138, R130, R123 ;  /* 0x0000007b828a7221 */ /* 0x000fe20000010000 */
[----:B------:R-:W-:Y:S01]  /*0be0*/  FADD.FTZ R182, -R177, R125 ;  /* 0x0000007db1b67221 */ /* 0x000fe20000010100 */
[----:B------:R-:W-:Y:S01]  /*0bf0*/  FMUL.FTZ R140, R173, R202 ;  /* 0x000000caad8c7220 */ /* 0x000fe20000410000 */
[----:B------:R-:W-:Y:S01]  /*0c00*/  FFMA.FTZ R121, R137, R130, R136 ;  /* 0x0000008289797223 */ /* 0x000fe20000010088 */
[C---:B0-----:R-:W-:Y:S01]  /*0c10*/  FADD.FTZ R188, -R177.reuse, R141 ;  /* 0x0000008db1bc7221 */ /* 0x041fe20000010100 */
[----:B------:R-:W-:Y:S01]  /*0c20*/  FADD.FTZ R186, -R177, R142 ;  /* 0x0000008eb1ba7221 */ /* 0x000fe20000010100 */
[----:B------:R-:W-:Y:S01]  /*0c30*/  FMUL.FTZ R136, R57, R69 ;  /* 0x0000004539887220 */ /* 0x000fe20000410000 */
[----:B------:R-:W-:Y:S01]  /*0c40*/  FADD.FTZ R123, R133, R138 ;  /* 0x0000008a857b7221 */ /* 0x000fe20000010000 */
[----:B------:R-:W-:Y:S01]  /*0c50*/  FADD.FTZ R204, -R177, R126 ;  /* 0x0000007eb1cc7221 */ /* 0x000fe20000010100 */
[----:B------:R-:W-:Y:S01]  /*0c60*/  FMUL.FTZ R141, R173, R182 ;  /* 0x000000b6ad8d7220 */ /* 0x000fe20000410000 */
[----:B------:R-:W-:Y:S01]  /*0c70*/  FFMA.FTZ R142, R140, R133, R121 ;  /* 0x000000858c8e7223 */ /* 0x000fe20000010079 */
[C---:B------:R-:W-:Y:S01]  /*0c80*/  FADD.FTZ R184, -R177.reuse, R143 ;  /* 0x0000008fb1b87221 */ /* 0x040fe20000010100 */
        /* <DEDUP_REMOVED lines=128> */
.L_x_13167:
[----:B------:R-:W-:Y:S05]  /*1490*/  BSYNC.RECONVERGENT B0 ;  /* 0x0000000000007941 */ /* 0x000fea0003800200 */
.L_x_13166:
        /* <DEDUP_REMOVED lines=192> */
[----:B------:R-:W-:-:S04]  /*20a0*/  IMAD.WIDE.U32 R90, R175, 0x10, R64 ;  /* 0x00000010af5a7825 */ /* 0x000fc800078e0040 */
[-C--:B------:R-:W-:Y:S01]  /*20b0*/  FMUL.FTZ R66, R66, R171.reuse ;  /* 0x000000ab42427220 */ /* 0x080fe20000410000 */
[----:B------:R-:W-:Y:S01]  /*20c0*/  FMUL.FTZ R67, R176, R171 ;  /* 0x000000abb0437220 */ /* 0x000fe20000410000 */
[----:B------:R0:W-:Y:S01]  /*20d0*/  STG.E.128 desc[UR8][R74.64], R76 ;  /* 0x0000004c4a007986 */ /* 0x0001e2000c101d08 */
[----:B------:R-:W-:-:S04]  /*20e0*/  IMAD.WIDE.U32 R84, R199, 0x10, R64 ;  /* 0x00000010c7547825 */ /* 0x000fc800078e0040 */
[-C--:B------:R-:W-:Y:S01]  /*20f0*/  FMUL.FTZ R68, R68, R171.reuse ;  /* 0x000000ab44447220 */ /* 0x080fe20000410000 */
[-C--:B------:R-:W-:Y:S01]  /*2100*/  FMUL.FTZ R69, R196, R171.reuse ;  /* 0x000000abc4457220 */ /* 0x080fe20000410000 */
[----:B------:R-:W-:Y:S01]  /*2110*/  FMUL.FTZ R70, R70, R171 ;  /* 0x000000ab46467220 */ /* 0x000fe20000410000 */
[----:B------:R-:W-:-:S04]  /*2120*/  IMAD.WIDE.U32 R86, R197, 0x10, R64 ;  /* 0x00000010c5567825 */ /* 0x000fc800078e0040 */
[-C--:B------:R-:W-:Y:S01]  /*2130*/  FMUL.FTZ R71, R202, R171.reuse ;  /* 0x000000abca477220 */ /* 0x080fe20000410000 */
[-C--:B------:R-:W-:Y:S01]  /*2140*/  FMUL.FTZ R72, R72, R171.reuse ;  /* 0x000000ab48487220 */ /* 0x080fe20000410000 */
[----:B------:R-:W-:Y:S01]  /*2150*/  FMUL.FTZ R73, R204, R171 ;  /* 0x000000abcc497220 */ /* 0x000fe20000410000 */
[--C-:B------:R-:W-:Y:S01]  /*2160*/  IMAD.WIDE.U32 R172, R172, 0x10, R64.reuse ;  /* 0x00000010acac7825 */ /* 0x100fe200078e0040 */
[----:B------:R1:W-:Y:S03]  /*2170*/  STG.E.128 desc[UR8][R88.64], R80 ;  /* 0x0000005058007986 */ /* 0x0003e6000c101d08 */
[----:B------:R-:W-:-:S04]  /*2180*/  IMAD.WIDE.U32 R174, R174, 0x10, R64 ;  /* 0x00000010aeae7825 */ /* 0x000fc800078e0040 */
[-C--:B------:R-:W-:Y:S01]  /*2190*/  FMUL.FTZ R64, R142, R171.reuse ;  /* 0x000000ab8e407220 */ /* 0x080fe20000410000 */
[-C--:B------:R-:W-:Y:S01]  /*21a0*/  FMUL.FTZ R65, R144, R171.reuse ;  /* 0x000000ab90417220 */ /* 0x080fe20000410000 */
[-C--:B0-----:R-:W-:Y:S01]  /*21b0*/  FMUL.FTZ R74, R198, R171.reuse ;  /* 0x000000abc64a7220 */ /* 0x081fe20000410000 */
[-C--:B------:R-:W-:Y:S01]  /*21c0*/  FMUL.FTZ R75, R194, R171.reuse ;  /* 0x000000abc24b7220 */ /* 0x080fe20000410000 */
[-C--:B------:R-:W-:Y:S01]  /*21d0*/  FMUL.FTZ R76, R192, R171.reuse ;  /* 0x000000abc04c7220 */ /* 0x080fe20000410000 */
[-C--:B------:R-:W-:Y:S01]  /*21e0*/  FMUL.FTZ R77, R190, R171.reuse ;  /* 0x000000abbe4d7220 */ /* 0x080fe20000410000 */
[-C--:B------:R-:W-:Y:S01]  /*21f0*/  FMUL.FTZ R78, R208, R171.reuse ;  /* 0x000000abd04e7220 */ /* 0x080fe20000410000 */
[-C--:B------:R-:W-:Y:S01]  /*2200*/  FMUL.FTZ R79, R210, R171.reuse ;  /* 0x000000abd24f7220 */ /* 0x080fe20000410000 */
[----:B------:R2:W-:Y:S01]  /*2210*/  STG.E.128 desc[UR8][R84.64], R64 ;  /* 0x0000004054007986 */ /* 0x0005e2000c101d08 */
[-C--:B-1----:R-:W-:Y:S01]  /*2220*/  FMUL.FTZ R80, R184, R171.reuse ;  /* 0x000000abb8507220 */ /* 0x082fe20000410000 */
[-C--:B------:R-:W-:Y:S01]  /*2230*/  FMUL.FTZ R81, R186, R171.reuse ;  /* 0x000000abba517220 */ /* 0x080fe20000410000 */
[-C--:B------:R-:W-:Y:S01]  /*2240*/  FMUL.FTZ R82, R188, R171.reuse ;  /* 0x000000abbc527220 */ /* 0x080fe20000410000 */
[----:B------:R-:W-:Y:S01]  /*2250*/  FMUL.FTZ R83, R206, R171 ;  /* 0x000000abce537220 */ /* 0x000fe20000410000 */
[----:B------:R2:W-:Y:S04]  /*2260*/  STG.E.128 desc[UR8][R86.64], R68 ;  /* 0x0000004456007986 */ /* 0x0005e8000c101d08 */
[----:B------:R2:W-:Y:S04]  /*2270*/  STG.E.128 desc[UR8][R90.64], R72 ;  /* 0x000000485a007986 */ /* 0x0005e8000c101d08 */
[----:B------:R2:W-:Y:S04]  /*2280*/  STG.E.128 desc[UR8][R172.64], R76 ;  /* 0x0000004cac007986 */ /* 0x0005e8000c101d08 */
[----:B------:R2:W-:Y:S01]  /*2290*/  STG.E.128 desc[UR8][R174.64], R80 ;  /* 0x00000050ae007986 */ /* 0x0005e2000c101d08 */
[----:B------:R-:W-:Y:S05]  /*22a0*/  BRA `(.L_x_13170) ;  /* 0x0000001800807947 */ /* 0x000fea0003800000 */
.L_x_13169:
        /* <DEDUP_REMOVED lines=8> */
[----:B------:R-:W1:Y:S01]  /*2330*/  LDC.64 R68, c[0x0][0x468] ;  /* 0x00011a00ff447b82 */ /* 0x000e620000000a00 */
        /* <DEDUP_REMOVED lines=43> */
[----:B------:R-:W-:-:S04]  /*25f0*/  IMAD.WIDE.U32 R84, R193, 0x10, R120 ;  /* 0x00000010c1547825 */ /* 0x000fc800078e0078 */
[----:B------:R-:W-:Y:S01]  /*2600*/  FADD.FTZ R72, R178, -R183 ;  /* 0x800000b7b2487221 */ /* 0x000fe20000010000 */
[----:B------:R-:W-:Y:S01]  /*2610*/  FADD.FTZ R196, R179, -R196 ;  /* 0x800000c4b3c47221 */ /* 0x000fe20000010000 */
[----:B------:R-:W-:Y:S01]  /*2620*/  FADD.FTZ R74, R182, -R189 ;  /* 0x800000bdb64a7221 */ /* 0x000fe20000010000 */
[----:B------:R-:W-:-:S04]  /*2630*/  IMAD.WIDE.U32 R86, R199, 0x10, R120 ;  /* 0x00000010c7567825 */ /* 0x000fc800078e0078 */
[----:B------:R-:W-:Y:S01]  /*2640*/  FADD.FTZ R202, R185, -R202 ;  /* 0x800000cab9ca7221 */ /* 0x000fe20000010000 */
[-C--:B-----5:R-:W-:Y:S01]  /*2650*/  FMUL.FTZ R80, R76, R171.reuse ;  /* 0x000000ab4c507220 */ /* 0x0a0fe20000410000 */
[----:B------:R-:W-:Y:S01]  /*2660*/  FMUL.FTZ R81, R77, R171 ;  /* 0x000000ab4d517220 */ /* 0x000fe20000410000 */
[----:B------:R-:W-:-:S04]  /*2670*/  IMAD.WIDE.U32 R128, R197, 0x10, R120 ;  /* 0x00000010c5807825 */ /* 0x000fc800078e0078 */
[-C--:B------:R-:W-:Y:S01]  /*2680*/  FMUL.FTZ R82, R78, R171.reuse ;  /* 0x000000ab4e527220 */ /* 0x080fe20000410000 */
[----:B------:R-:W-:Y:S01]  /*2690*/  FMUL.FTZ R83, R79, R171 ;  /* 0x000000ab4f537220 */ /* 0x000fe20000410000 */
[----:B------:R-:W-:Y:S01]  /*26a0*/  FMUL.FTZ R72, R173, R72 ;  /* 0x00000048ad487220 */ /* 0x000fe20000410000 */
[----:B------:R-:W-:-:S04]  /*26b0*/  IMAD.WIDE.U32 R130, R175, 0x10, R120 ;  /* 0x00000010af827825 */ /* 0x000fc800078e0078 */
[-C--:B0-----:R-:W-:Y:S01]  /*26c0*/  FMUL.FTZ R64, R64, R171.reuse ;  /* 0x000000ab40407220 */ /* 0x081fe20000410000 */
[-C--:B------:R-:W-:Y:S01]  /*26d0*/  FMUL.FTZ R65, R65, R171.reuse ;  /* 0x000000ab41417220 */ /* 0x080fe20000410000 */
[----:B------:R-:W-:Y:S01]  /*26e0*/  FMUL.FTZ R66, R66, R171 ;  /* 0x000000ab42427220 */ /* 0x000fe20000410000 */
[----:B------:R-:W-:-:S04]  /*26f0*/  IMAD.WIDE.U32 R122, R172, 0x10, R120 ;  /* 0x00000010ac7a7825 */ /* 0x000fc800078e0078 */
[----:B------:R-:W-:Y:S01]  /*2700*/  FMUL.FTZ R67, R67, R171 ;  /* 0x000000ab43437220 */ /* 0x000fe20000410000 */
[C---:B------:R-:W-:Y:S01]  /*2710*/  FMUL.FTZ R70, R173.reuse, R180 ;  /* 0x000000b4ad467220 */ /* 0x040fe20000410000 */
[----:B------:R-:W-:Y:S01]  /*2720*/  FMUL.FTZ R71, R173, R176 ;  /* 0x000000b0ad477220 */ /* 0x000fe20000410000 */
[----:B-1----:R-:W-:-:S04]  /*2730*/  IMAD.WIDE.U32 R88, R195, 0x10, R68 ;  /* 0x00000010c3587825 */ /* 0x002fc800078e0044 */
[C---:B------:R-:W-:Y:S01]  /*2740*/  FMUL.FTZ R73, R173.reuse, R196 ;  /* 0x000000c4ad497220 */ /* 0x040fe20000410000 */
[C---:B------:R-:W-:Y:S01]  /*2750*/  FMUL.FTZ R74, R173.reuse, R74 ;  /* 0x0000004aad4a7220 */ /* 0x040fe20000410000 */
[----:B------:R-:W-:Y:S01]  /*2760*/  FMUL.FTZ R75, R173, R202 ;  /* 0x000000caad4b7220 */ /* 0x000fe20000410000 */
[----:B------:R-:W-:Y:S01]  /*2770*/  IMAD.WIDE.U32 R120, R174, 0x10, R120 ;  /* 0x00000010ae787825 */ /* 0x000fe200078e0078 */
        /* <DEDUP_REMOVED lines=13> */
[----:B------:R2:W-:Y:S01]  /*2850*/  STG.E.128 desc[UR8][R90.64], R80 ;  /* 0x000000505a007986 */ /* 0x0005e2000c101d08 */
[----:B------:R-:W-:Y:S01]  /*2860*/  FADD.FTZ R184, R184, -R213 ;  /* 0x800000d5b8b87221 */ /* 0x000fe20000010000 */
[----:B------:R-:W-:-:S04]  /*2870*/  IMAD.WIDE.U32 R134, R197, 0x10, R68 ;  /* 0x00000010c5867825 */ /* 0x000fc800078e0044 */
[----:B------:R-:W-:Y:S01]  /*2880*/  FADD.FTZ R186, R186, -R215 ;  /* 0x800000d7baba7221 */ /* 0x000fe20000010000 */
[----:B------:R-:W-:Y:S01]  /*2890*/  FADD.FTZ R188, R188, -R217 ;  /* 0x800000d9bcbc7221 */ /* 0x000fe20000010000 */
[----:B------:R-:W-:Y:S01]  /*28a0*/  FADD.FTZ R206, R206, -R219 ;  /* 0x800000dbcece7221 */ /* 0x000fe20000010000 */
[----:B------:R-:W-:-:S04]  /*28b0*/  IMAD.WIDE.U32 R126, R172, 0x10, R68 ;  /* 0x00000010ac7e7825 */ /* 0x000fc800078e0044 */
[C---:B0-----:R-:W-:Y:S01]  /*28c0*/  FMUL.FTZ R64, R173.reuse, R200 ;  /* 0x000000c8ad407220 */ /* 0x041fe20000410000 */
[C---:B------:R-:W-:Y:S01]  /*28d0*/  FMUL.FTZ R65, R173.reuse, R204 ;  /* 0x000000ccad417220 */ /* 0x040fe20000410000 */
        /* <DEDUP_REMOVED lines=8> */
[----:B------:R-:W-:Y:S01]  /*2960*/  FMUL.FTZ R67, R173, R194 ;  /* 0x000000c2ad437220 */ /* 0x000fe20000410000 */
[-C--:B--2---:R-:W-:Y:S01]  /*2970*/  FMUL.FTZ R80, R72, R171.reuse ;  /* 0x000000ab48507220 */ /* 0x084fe20000410000 */
[-C--:B------:R-:W-:Y:S01]  /*2980*/  FMUL.FTZ R81, R73, R171.reuse ;  /* 0x000000ab49517220 */ /* 0x080fe20000410000 */
[-C--:B------:R-:W-:Y:S01]  /*2990*/  FMUL.FTZ R82, R74, R171.reuse ;  /* 0x000000ab4a527220 */ /* 0x080fe20000410000 */
[-C--:B------:R-:W-:Y:S01]  /*29a0*/  FMUL.FTZ R83, R75, R171.reuse ;  /* 0x000000ab4b537220 */ /* 0x080fe20000410000 */
[----:B------:R0:W-:Y:S01]  /*29b0*/  STG.E.128 desc[UR8][R86.64], R68 ;  /* 0x0000004456007986 */ /* 0x0001e2000c101d08 */
[C---:B------:R-:W-:Y:S01]  /*29c0*/  FMUL.FTZ R88, R173.reuse, R192 ;  /* 0x000000c0ad587220 */ /* 0x040fe20000410000 */
[C---:B------:R-:W-:Y:S01]  /*29d0*/  FMUL.FTZ R89, R173.reuse, R190 ;  /* 0x000000bead597220 */ /* 0x040fe20000410000 */
[C---:B------:R-:W-:Y:S01]  /*29e0*/  FMUL.FTZ R90, R173.reuse, R208 ;  /* 0x000000d0ad5a7220 */ /* 0x040fe20000410000 */
[----:B------:R-:W-:Y:S01]  /*29f0*/  STG.E.128 desc[UR8][R132.64], R76 ;  /* 0x0000004c84007986 */ /* 0x000fe2000c101d08 */
[C---:B------:R-:W-:Y:S01]  /*2a00*/  FMUL.FTZ R91, R173.reuse, R210 ;  /* 0x000000d2ad5b7220 */ /* 0x040fe20000410000 */
[C---:B------:R-:W-:Y:S01]  /*2a10*/  FMUL.FTZ R84, R173.reuse, R184 ;  /* 0x000000b8ad547220 */ /* 0x040fe20000410000 */
[C---:B------:R-:W-:Y:S01]  /*2a20*/  FMUL.FTZ R85, R173.reuse, R186 ;  /* 0x000000baad557220 */ /* 0x040fe20000410000 */
[----:B------:R1:W-:Y:S04]  /*2a30*/  STG.E.128 desc[UR8][R128.64], R72 ;  /* 0x0000004880007986 */ /* 0x0003e8000c101d08 */
[----:B------:R-:W-:Y:S04]  /*2a40*/  STG.E.128 desc[UR8][R134.64], R80 ;  /* 0x0000005086007986 */ /* 0x000fe8000c101d08 */
[----:B------:R2:W-:Y:S01]  /*2a50*/  STG.E.128 desc[UR8][R130.64], R64 ;  /* 0x0000004082007986 */ /* 0x0005e2000c101d08 */
[C---:B0-----:R-:W-:Y:S01]  /*2a60*/  FMUL.FTZ R86, R173.reuse, R188 ;  /* 0x000000bcad567220 */ /* 0x041fe20000410000 */
[----:B------:R-:W-:Y:S01]  /*2a70*/  FMUL.FTZ R87, R173, R206 ;  /* 0x000000cead577220 */ /* 0x000fe20000410000 */
[-C--:B------:R-:W-:Y:S01]  /*2a80*/  FMUL.FTZ R68, R64, R171.reuse ;  /* 0x000000ab40447220 */ /* 0x080fe20000410000 */
[-C--:B------:R-:W-:Y:S01]  /*2a90*/  FMUL.FTZ R69, R65, R171.reuse ;  /* 0x000000ab41457220 */ /* 0x080fe20000410000 */
[-C--:B------:R-:W-:Y:S01]  /*2aa0*/  FMUL.FTZ R70, R66, R171.reuse ;  /* 0x000000ab42467220 */ /* 0x080fe20000410000 */
[-C--:B------:R-:W-:Y:S01]  /*2ab0*/  FMUL.FTZ R71, R67, R171.reuse ;  /* 0x000000ab43477220 */ /* 0x080fe20000410000 */
[-C--:B-1----:R-:W-:Y:S01]  /*2ac0*/  FMUL.FTZ R75, R87, R171.reuse ;  /* 0x000000ab574b7220 */ /* 0x082fe20000410000 */
[-C--:B------:R-:W-:Y:S01]  /*2ad0*/  FMUL.FTZ R72, R84, R171.reuse ;  /* 0x000000ab54487220 */ /* 0x080fe20000410000 */
[-C--:B------:R-:W-:Y:S01]  /*2ae0*/  FMUL.FTZ R73, R85, R171.reuse ;  /* 0x000000ab55497220 */ /* 0x080fe20000410000 */
[-C--:B------:R-:W-:Y:S01]  /*2af0*/  FMUL.FTZ R74, R86, R171.reuse ;  /* 0x000000ab564a7220 */ /* 0x080fe20000410000 */
[----:B------:R3:W-:Y:S01]  /*2b00*/  STG.E.128 desc[UR8][R124.64], R68 ;  /* 0x000000447c007986 */ /* 0x0007e2000c101d08 */
[-C--:B--2---:R-:W-:Y:S01]  /*2b10*/  FMUL.FTZ R64, R88, R171.reuse ;  /* 0x000000ab58407220 */ /* 0x084fe20000410000 */
        /* <DEDUP_REMOVED lines=8> */
.L_x_13168:
        /* <DEDUP_REMOVED lines=131> */
.L_x_13171:
        /* <DEDUP_REMOVED lines=52> */
[----:B------:R-:W-:-:S04]  /*3710*/  IMAD.WIDE.U32 R84, R193, 0x10, R120 ;  /* 0x00000010c1547825 */ /* 0x000fc800078e0078 */
[----:B------:R-:W-:Y:S01]  /*3720*/  FADD.FTZ R183, R178, -R183 ;  /* 0x800000b7b2b77221 */ /* 0x000fe20000010000 */
[----:B------:R-:W-:Y:S01]  /*3730*/  FADD.FTZ R196, R179, -R196 ;  /* 0x800000c4b3c47221 */ /* 0x000fe20000010000 */
[----:B------:R-:W-:Y:S01]  /*3740*/  FADD.FTZ R189, R182, -R189 ;  /* 0x800000bdb6bd7221 */ /* 0x000fe20000010000 */
[----:B------:R-:W-:-:S04]  /*3750*/  IMAD.WIDE.U32 R86, R199, 0x10, R120 ;  /* 0x00000010c7567825 */ /* 0x000fc800078e0078 */
[----:B------:R-:W-:Y:S01]  /*3760*/  FADD.FTZ R202, R185, -R202 ;  /* 0x800000cab9ca7221 */ /* 0x000fe20000010000 */
[-C--:B------:R-:W-:Y:S01]  /*3770*/  FMUL.FTZ R80, R76, R171.reuse ;  /* 0x000000ab4c507220 */ /* 0x080fe20000410000 */
[----:B------:R-:W-:Y:S01]  /*3780*/  FMUL.FTZ R81, R77, R171 ;  /* 0x000000ab4d517220 */ /* 0x000fe20000410000 */
[----:B------:R-:W-:-:S04]  /*3790*/  IMAD.WIDE.U32 R128, R197, 0x10, R120 ;  /* 0x00000010c5807825 */ /* 0x000fc800078e0078 */
[-C--:B------:R-:W-:Y:S01]  /*37a0*/  FMUL.FTZ R82, R78, R171.reuse ;  /* 0x000000ab4e527220 */ /* 0x080fe20000410000 */
[----:B------:R-:W-:Y:S01]  /*37b0*/  FMUL.FTZ R83, R79, R171 ;  /* 0x000000ab4f537220 */ /* 0x000fe20000410000 */
[----:B------:R-:W-:Y:S01]  /*37c0*/  FFMA.FTZ R72, R173, R183, R104 ;  /* 0x000000b7ad487223 */ /* 0x000fe20000010068 */
[----:B------:R-:W-:-:S04]  /*37d0*/  IMAD.WIDE.U32 R130, R175, 0x10, R120 ;  /* 0x00000010af827825 */ /* 0x000fc800078e0078 */
[-C--:B0-----:R-:W-:Y:S01]  /*37e0*/  FMUL.FTZ R64, R64, R171.reuse ;  /* 0x000000ab40407220 */ /* 0x081fe20000410000 */
[-C--:B------:R-:W-:Y:S01]  /*37f0*/  FMUL.FTZ R65, R65, R171.reuse ;  /* 0x000000ab41417220 */ /* 0x080fe20000410000 */
[----:B------:R-:W-:Y:S01]  /*3800*/  FMUL.FTZ R66, R66, R171 ;  /* 0x000000ab42427220 */ /* 0x000fe20000410000 */
[----:B------:R-:W-:-:S04]  /*3810*/  IMAD.WIDE.U32 R122, R172, 0x10, R120 ;  /* 0x00000010ac7a7825 */ /* 0x000fc800078e0078 */
[----:B------:R-:W-:Y:S01]  /*3820*/  FMUL.FTZ R67, R67, R171 ;  /* 0x000000ab43437220 */ /* 0x000fe20000410000 */
[C---:B------:R-:W-:Y:S01]  /*3830*/  FFMA.FTZ R70, R173.reuse, R145, R102 ;  /* 0x00000091ad467223 */ /* 0x040fe20000010066 */
[----:B------:R-:W-:Y:S01]  /*3840*/  FFMA.FTZ R71, R173, R176, R103 ;  /* 0x000000b0ad477223 */ /* 0x000fe20000010067 */
[----:B-1----:R-:W-:-:S04]  /*3850*/  IMAD.WIDE.U32 R88, R195, 0x10, R68 ;  /* 0x00000010c3587825 */ /* 0x002fc800078e0044 */
[C---:B------:R-:W-:Y:S01]  /*3860*/  FFMA.FTZ R73, R173.reuse, R196, R105 ;  /* 0x000000c4ad497223 */ /* 0x040fe20000010069 */
[C---:B------:R-:W-:Y:S01]  /*3870*/  FFMA.FTZ R74, R173.reuse, R189, R106 ;  /* 0x000000bdad4a7223 */ /* 0x040fe2000001006a */
[----:B------:R-:W-:Y:S01]  /*3880*/  FFMA.FTZ R75, R173, R202, R107 ;  /* 0x000000caad4b7223 */ /* 0x000fe2000001006b */
        /* <DEDUP_REMOVED lines=21> */
[C---:B0-----:R-:W-:Y:S01]  /*39e0*/  FFMA.FTZ R64, R173.reuse, R191, R108 ;  /* 0x000000bfad407223 */ /* 0x041fe2000001006c */
[C---:B------:R-:W-:Y:S01]  /*39f0*/  FFMA.FTZ R65, R173.reuse, R204, R109 ;  /* 0x000000ccad417223 */ /* 0x040fe2000001006d */
[----:B------:R-:W-:Y:S01]  /*3a00*/  FFMA.FTZ R66, R173, R201, R110 ;  /* 0x000000c9ad427223 */ /* 0x000fe2000001006e */
[----:B------:R-:W-:-:S04]  /*3a10*/  IMAD.WIDE.U32 R174, R174, 0x10, R68 ;  /* 0x00000010aeae7825 */ /* 0x000fc800078e0044 */
[C---:B------:R-:W-:Y:S01]  /*3a20*/  FFMA.FTZ R68, R173.reuse, R147, R100 ;  /* 0x00000093ad447223 */ /* 0x040fe20000010064 */
[----:B------:R-:W-:Y:S01]  /*3a30*/  FFMA.FTZ R69, R173, R144, R101 ;  /* 0x00000090ad457223 */ /* 0x000fe20000010065 */
[-C--:B-1----:R-:W-:Y:S01]  /*3a40*/  FMUL.FTZ R78, R70, R171.reuse ;  /* 0x000000ab464e7220 */ /* 0x082fe20000410000 */
[-C--:B------:R-:W-:Y:S01]  /*3a50*/  FMUL.FTZ R79, R71, R171.reuse ;  /* 0x000000ab474f7220 */ /* 0x080fe20000410000 */
[-C--:B------:R-:W-:Y:S01]  /*3a60*/  FMUL.FTZ R76, R68, R171.reuse ;  /* 0x000000ab444c7220 */ /* 0x080fe20000410000 */
[-C--:B------:R-:W-:Y:S01]  /*3a70*/  FMUL.FTZ R77, R69, R171.reuse ;  /* 0x000000ab454d7220 */ /* 0x080fe20000410000 */
[----:B------:R-:W-:Y:S01]  /*3a80*/  FFMA.FTZ R67, R173, R194, R111 ;  /* 0x000000c2ad437223 */ /* 0x000fe2000001006f */
[-C--:B--2---:R-:W-:Y:S01]  /*3a90*/  FMUL.FTZ R80, R72, R171.reuse ;  /* 0x000000ab48507220 */ /* 0x084fe20000410000 */
[-C--:B------:R-:W-:Y:S01]  /*3aa0*/  FMUL.FTZ R81, R73, R171.reuse ;  /* 0x000000ab49517220 */ /* 0x080fe20000410000 */
[-C--:B------:R-:W-:Y:S01]  /*3ab0*/  FMUL.FTZ R82, R74, R171.reuse ;  /* 0x000000ab4a527220 */ /* 0x080fe20000410000 */
[----:B------:R-:W-:Y:S01]  /*3ac0*/  FMUL.FTZ R83, R75, R171 ;  /* 0x000000ab4b537220 */ /* 0x000fe20000410000 */
[----:B------:R0:W-:Y:S01]  /*3ad0*/  STG.E.128 desc[UR8][R86.64], R68 ;  /* 0x0000004456007986 */ /* 0x0001e2000c101d08 */
[C---:B------:R-:W-:Y:S01]  /*3ae0*/  FFMA.FTZ R88, R173.reuse, R209, R112 ;  /* 0x000000d1ad587223 */ /* 0x040fe20000010070 */
[C---:B------:R-:W-:Y:S01]  /*3af0*/  FFMA.FTZ R89, R173.reuse, R190, R113 ;  /* 0x000000bead597223 */ /* 0x040fe20000010071 */
[C---:B------:R-:W-:Y:S01]  /*3b00*/  FFMA.FTZ R90, R173.reuse, R203, R114 ;  /* 0x000000cbad5a7223 */ /* 0x040fe20000010072 */
[----:B------:R-:W-:Y:S01]  /*3b10*/  STG.E.128 desc[UR8][R132.64], R76 ;  /* 0x0000004c84007986 */ /* 0x000fe2000c101d08 */
[C---:B------:R-:W-:Y:S01]  /*3b20*/  FFMA.FTZ R91, R173.reuse, R210, R115 ;  /* 0x000000d2ad5b7223 */ /* 0x040fe20000010073 */
[C---:B------:R-:W-:Y:S01]  /*3b30*/  FFMA.FTZ R84, R173.reuse, R213, R116 ;  /* 0x000000d5ad547223 */ /* 0x040fe20000010074 */
[C---:B------:R-:W-:Y:S01]  /*3b40*/  FFMA.FTZ R85, R173.reuse, R186, R117 ;  /* 0x000000baad557223 */ /* 0x040fe20000010075 */
[----:B------:R1:W-:Y:S04]  /*3b50*/  STG.E.128 desc[UR8][R128.64], R72 ;  /* 0x0000004880007986 */ /* 0x0003e8000c101d08 */
[----:B------:R-:W-:Y:S04]  /*3b60*/  STG.E.128 desc[UR8][R134.64], R80 ;  /* 0x0000005086007986 */ /* 0x000fe8000c101d08 */
[----:B------:R2:W-:Y:S01]  /*3b70*/  STG.E.128 desc[UR8][R130.64], R64 ;  /* 0x0000004082007986 */ /* 0x0005e2000c101d08 */
[C---:B0-----:R-:W-:Y:S01]  /*3b80*/  FFMA.FTZ R86, R173.reuse, R217, R118 ;  /* 0x000000d9ad567223 */ /* 0x041fe20000010076 */
[----:B------:R-:W-:Y:S01]  /*3b90*/  FFMA.FTZ R87, R173, R206, R119 ;  /* 0x000000cead577223 */ /* 0x000fe20000010077 */
        /* <DEDUP_REMOVED lines=16> */
[----:B------:R1:W-:Y:S02]  /*3ca0*/  STG.E.128 desc[UR8][R174.64], R72 ;  /* 0x00000048ae007986 */ /* 0x0003e4000c101d08 */
.L_x_13170:
        /* <DEDUP_REMOVED lines=61> */
.L_x_13165:
        /* <DEDUP_REMOVED lines=24> */
.L_x_13173:
        /* <DEDUP_REMOVED lines=16> */
.L_x_14467:


//--------------------- .text._ZN10layer_norm13ln_bwd_kernelINS_13Kernel_traitsIfffffjLj7168ELj1ELj1ELj8ELj16ENS_18Kernel_traits_baseILj7168EfffffjLj256EEEEELb0ELb0ELb1ELb0EEEvNS_9BwdParamsE --------------------------
	.section	.text._ZN10layer_norm13ln_bwd_kernelINS_13Kernel_traitsIfffffjLj7168ELj1ELj1ELj8ELj16ENS_18Kernel_traits_baseILj7168EfffffjLj256EEEEELb0ELb0ELb1ELb0EEEvNS_9BwdParamsE,"ax",@progbits
	.align	128
        .global         _ZN10layer_norm13ln_bwd_kernelINS_13Kernel_traitsIfffffjLj7168ELj1ELj1ELj8ELj16ENS_18Kernel_traits_baseILj7168EfffffjLj256EEEEELb0ELb0ELb1ELb0EEEvNS_9BwdParamsE
        .type           _ZN10layer_norm13ln_bwd_kernelINS_13Kernel_traitsIfffffjLj7168ELj1ELj1ELj8ELj16ENS_18Kernel_traits_baseILj7168EfffffjLj256EEEEELb0ELb0ELb1ELb0EEEvNS_9BwdParamsE,@function
        .size           _ZN10layer_norm13ln_bwd_kernelINS_13Kernel_traitsIfffffjLj7168ELj1ELj1ELj8ELj16ENS_18Kernel_traits_baseILj7168EfffffjLj256EEEEELb0ELb0ELb1ELb0EEEvNS_9BwdParamsE,(.L_x_14468 - _ZN10layer_norm13ln_bwd_kernelINS_13Kernel_traitsIfffffjLj7168ELj1ELj1ELj8ELj16ENS_18Kernel_traits_baseILj7168EfffffjLj256EEEEELb0ELb0ELb1ELb0EEEvNS_9BwdParamsE)
        .other          _ZN10layer_norm13ln_bwd_kernelINS_13Kernel_traitsIfffffjLj7168ELj1ELj1ELj8ELj16ENS_18Kernel_traits_baseILj7168EfffffjLj256EEEEELb0ELb0ELb1ELb0EEEvNS_9BwdParamsE,@"STO_CUDA_ENTRY STV_DEFAULT"
_ZN10layer_norm13ln_bwd_kernelINS_13Kernel_traitsIfffffjLj7168ELj1ELj1ELj8ELj16ENS_18Kernel_traits_baseILj7168EfffffjLj256EEEEELb0ELb0ELb1ELb0EEEvNS_9BwdParamsE:
.text._ZN10layer_norm13ln_bwd_kernelINS_13Kernel_traitsIfffffjLj7168ELj1ELj1ELj8ELj16ENS_18Kernel_traits_baseILj7168EfffffjLj256EEEEELb0ELb0ELb1ELb0EEEvNS_9BwdParamsE:
        /* <DEDUP_REMOVED lines=20> */
[----:B------:R-:W-:Y:S02]  /*0140*/  CS2R R104, SRZ ;  /* 0x0000000000687805 */ /* 0x000fe4000001ff00 */
[----:B------:R-:W-:Y:S02]  /*0150*/  P2R R0, PR, RZ, 0x40 ;  /* 0x00000040ff007803 */ /* 0x000fe40000000000 */
[----:B------:R-:W-:Y:S02]  /*0160*/  CS2R R106, SRZ ;  /* 0x00000000006a7805 */ /* 0x000fe4000001ff00 */
[----:B------:R-:W-:-:S02]  /*0170*/  P2R R158, PR, RZ, 0x20 ;  /* 0x00000020ff9e7803 */ /* 0x000fc40000000000 */
        /* <DEDUP_REMOVED lines=91> */
.L_x_13234:
[----:B--234-:R-:W0:Y:S08]  /*0730*/  LDC.64 R152, c[0x0][0x3f8] ;  /* 0x0000fe00ff987b82 */ /* 0x01ce300000000a00 */
        /* <DEDUP_REMOVED lines=49> */
[----:B------:R-:W-:Y:S02]  /*0a50*/  IADD3 R166, PT, PT, R166, 0x100, RZ ;  /* 0x00000100a6a67810 */ /* 0x000fe40007ffe0ff */
        /* <DEDUP_REMOVED lines=29> */
.L_x_13178:
[----:B----4-:R-:W-:Y:S05]  /*0c30*/  BSYNC.RECONVERGENT B1 ;  /* 0x0000000000017941 */ /* 0x010fea0003800200 */
.L_x_13177:
        /* <DEDUP_REMOVED lines=44> */
.L_x_13180:
[----:B------:R-:W-:Y:S05]  /*0f00*/  BSYNC.RECONVERGENT B1 ;  /* 0x0000000000017941 */ /* 0x000fea0003800200 */
.L_x_13179:
        /* <DEDUP_REMOVED lines=43> */
.L_x_13182:
[----:B------:R-:W-:Y:S05]  /*11c0*/  BSYNC.RECONVERGENT B1 ;  /* 0x0000000000017941 */ /* 0x000fea0003800200 */
.L_x_13181:
        /* <DEDUP_REMOVED lines=43> */
.L_x_13184:
[----:B------:R-:W-:Y:S05]  /*1480*/  BSYNC.RECONVERGENT B1 ;  /* 0x0000000000017941 */ /* 0x000fea0003800200 */
.L_x_13183:
        /* <DEDUP_REMOVED lines=43> */
.L_x_13186:
[----:B------:R-:W-:Y:S05]  /*1740*/  BSYNC.RECONVERGENT B1 ;  /* 0x0000000000017941 */ /* 0x000fea0003800200 */
.L_x_13185:
        /* <DEDUP_REMOVED lines=43> */
.L_x_13188:
[----:B------:R-:W-:Y:S05]  /*1a00*/  BSYNC.RECONVERGENT B1 ;  /* 0x0000000000017941 */ /* 0x000fea0003800200 */
.L_x_13187:
        /* <DEDUP_REMOVED lines=41> */
.L_x_13176:
        /* <DEDUP_REMOVED lines=44> */
.L_x_13189:
[----:B----4-:R-:W-:Y:S05]  /*1f60*/  BSYNC.RECONVERGENT B0 ;  /* 0x0000000000007941 */ /* 0x010fea0003800200 */
.L_x_13175:
        /* <DEDUP_REMOVED lines=31> */
.L_x_13191:
[----:B------:R-:W-:Y:S05]  /*2160*/  BSYNC.RECONVERGENT B0 ;  /* 0x0000000000007941 */ /* 0x000fea0003800200 */
.L_x_13190:
        /* <DEDUP_REMOVED lines=83> */
.L_x_13195:
        /* <DEDUP_REMOVED lines=31> */
.L_x_13194:
        /* <DEDUP_REMOVED lines=31> */
.L_x_13197:
        /* <DEDUP_REMOVED lines=24> */
.L_x_13196:
        /* <DEDUP_REMOVED lines=10> */
.L_x_13193:
[----:B------:R-:W-:Y:S05]  /*2ca0*/  BSYNC.RECONVERGENT B0 ;  /* 0x0000000000007941 */ /* 0x000fea0003800200 */
.L_x_13192:
        /* <DEDUP_REMOVED lines=37> */
.L_x_13201:
        /* <DEDUP_REMOVED lines=26> */
.L_x_13200:
        /* <DEDUP_REMOVED lines=35> */
.L_x_13203:
        /* <DEDUP_REMOVED lines=25> */
.L_x_13202:
        /* <DEDUP_REMOVED lines=8> */
.L_x_13199:
[----:B------:R-:W-:Y:S05]  /*34e0*/  BSYNC.RECONVERGENT B0 ;  /* 0x0000000000007941 */ /* 0x000fea0003800200 */
.L_x_13198:
        /* <DEDUP_REMOVED lines=37> */
.L_x_13207:
        /* <DEDUP_REMOVED lines=26> */
.L_x_13206:
        /* <DEDUP_REMOVED lines=35> */
.L_x_13209:
        /* <DEDUP_REMOVED lines=25> */
.L_x_13208:
        /* <DEDUP_REMOVED lines=8> */
.L_x_13205:
[----:B------:R-:W-:Y:S05]  /*3d20*/  BSYNC.RECONVERGENT B0 ;  /* 0x0000000000007941 */ /* 0x000fea0003800200 */
.L_x_13204:
        /* <DEDUP_REMOVED lines=37> */
.L_x_13213:
        /* <DEDUP_REMOVED lines=26> */
.L_x_13212:
        /* <DEDUP_REMOVED lines=35> */
.L_x_13215:
        /* <DEDUP_REMOVED lines=25> */
.L_x_13214:
        /* <DEDUP_REMOVED lines=8> */
.L_x_13211:
[----:B------:R-:W-:Y:S05]  /*4560*/  BSYNC.RECONVERGENT B0 ;  /* 0x0000000000007941 */ /* 0x000fea0003800200 */
.L_x_13210:
        /* <DEDUP_REMOVED lines=36> */
.L_x_13219:
        /* <DEDUP_REMOVED lines=26> */
.L_x_13218:
        /* <DEDUP_REMOVED lines=35> */
.L_x_13221:
        /* <DEDUP_REMOVED lines=25> */
.L_x_13220:
        /* <DEDUP_REMOVED lines=8> */
.L_x_13217:
[----:B------:R-:W-:Y:S05]  /*4d90*/  BSYNC.RECONVERGENT B0 ;  /* 0x0000000000007941 */ /* 0x000fea0003800200 */
.L_x_13216:
        /* <DEDUP_REMOVED lines=36> */
.L_x_13225:
        /* <DEDUP_REMOVED lines=26> */
.L_x_13224:
        /* <DEDUP_REMOVED lines=35> */
.L_x_13227:
        /* <DEDUP_REMOVED lines=25> */
.L_x_13226:
        /* <DEDUP_REMOVED lines=8> */
.L_x_13223:
[----:B------:R-:W-:Y:S05]  /*55c0*/  BSYNC.RECONVERGENT B0 ;  /* 0x0000000000007941 */ /* 0x000fea0003800200 */
.L_x_13222:
        /* <DEDUP_REMOVED lines=37> */
.L_x_13231:
        /* <DEDUP_REMOVED lines=26> */
.L_x_13230:
        /* <DEDUP_REMOVED lines=32> */
.L_x_13233:
        /* <DEDUP_REMOVED lines=25> */
.L_x_13232:
[----:B------:R-:W0:Y:S08]  /*5d50*/  @P5 LDC.64 R4, c[0x0][0x478] ;  /* 0x00011e00ff045b82 */ /* 0x000e300000000a00 */
[----:B------:R-:W1:Y:S01]  /*5d60*/  @P3 LDC.64 R152, c[0x0][0x468] ;  /* 0x00011a00ff983b82 */ /* 0x000e620000000a00 */
[----:B0-----:R-:W-:-:S05]  /*5d70*/  @P5 IMAD.WIDE.U32 R4, R159, 0x10, R4 ;  /* 0x000000109f045825 */ /* 0x001fca00078e0004 */
[----:B------:R0:W-:Y:S01]  /*5d80*/  @P5 STG.E.128 desc[UR10][R4.64], R148 ;  /* 0x0000009404005986 */ /* 0x0001e2000c101d0a */
[----:B-1----:R-:W-:-:S05]  /*5d90*/  @P3 IMAD.WIDE.U32 R152, R157, 0x10, R152 ;  /* 0x000000109d983825 */ /* 0x002fca00078e0098 */
[----:B------:R0:W-:Y:S02]  /*5da0*/  @P3 STG.E.128 desc[UR10][R152.64], R144 ;  /* 0x0000009098003986 */ /* 0x0001e4000c101d0a */
.L_x_13229:
[----:B------:R-:W-:Y:S05]  /*5db0*/  BSYNC.RECONVERGENT B0 ;  /* 0x0000000000007941 */ /* 0x000fea0003800200 */
.L_x_13228:
[----:B0-----:R-:W0:Y:S01]  /*5dc0*/  LDC.64 R4, c[0x0][0x380] ;  /* 0x0000e000ff047b82 */ /* 0x001e220000000a00 */
[----:B------:R-:W-:Y:S01]  /*5dd0*/  UPLOP3.LUT UP1, UPT, UPT, UPT, UP1, 0x40, 0x4 ;  /* 0x000000000004789c */ /* 0x000fe20003f2e810 */
[----:B0-----:R-:W-:-:S04]  /*5de0*/  IADD3 R6, PT, PT, R6, R4, RZ ;  /* 0x0000000406067210 */ /* 0x001fc80007ffe0ff */
[----:B------:R-:W-:-:S13]  /*5df0*/  ISETP.GE.AND P2, PT, R6, R5, PT ;  /* 0x000000050600720c */ /* 0x000fda0003f46270 */
[----:B------:R-:W-:Y:S05]  /*5e00*/  @!P2 BRA `(.L_x_13234) ;  /* 0xffffffa80048a947 */ /* 0x000fea000383ffff */
.L_x_13174:
        /* <DEDUP_REMOVED lines=57> */
.L_x_13235:
        /* <DEDUP_REMOVED lines=14> */
.L_x_14468:


//--------------------- .text._ZN10layer_norm13ln_bwd_kernelINS_13Kernel_traitsIfffffjLj7168ELj1ELj1ELj8ELj16ENS_18Kernel_traits_baseILj7168EfffffjLj256EEEEELb0ELb0ELb1ELb1EEEvNS_9BwdParamsE --------------------------
	.section	.text._ZN10layer_norm13ln_bwd_kernelINS_13Kernel_traitsIfffffjLj7168ELj1ELj1ELj8ELj16ENS_18Kernel_traits_baseILj7168EfffffjLj256EEEEELb0ELb0ELb1ELb1EEEvNS_9BwdParamsE,"ax",@progbits
	.align	128
        .global         _ZN10layer_norm13ln_bwd_kernelINS_13Kernel_traitsIfffffjLj7168ELj1ELj1ELj8ELj16ENS_18Kernel_traits_baseILj7168EfffffjLj256EEEEELb0ELb0ELb1ELb1EEEvNS_9BwdParamsE
        .type           _ZN10layer_norm13ln_bwd_kernelINS_13Kernel_traitsIfffffjLj7168ELj1ELj1ELj8ELj16ENS_18Kernel_traits_baseILj7168EfffffjLj256EEEEELb0ELb0ELb1ELb1EEEvNS_9BwdParamsE,@function
        .size           _ZN10layer_norm13ln_bwd_kernelINS_13Kernel_traitsIfffffjLj7168ELj1ELj1ELj8ELj16ENS_18Kernel_traits_baseILj7168EfffffjLj256EEEEELb0ELb0ELb1ELb1EEEvNS_9BwdParamsE,(.L_x_14469 - _ZN10layer_norm13ln_bwd_kernelINS_13Kernel_traitsIfffffjLj7168ELj1ELj1ELj8ELj16ENS_18Kernel_traits_baseILj7168EfffffjLj256EEEEELb0ELb0ELb1ELb1EEEvNS_9BwdParamsE)
        .other          _ZN10layer_norm13ln_bwd_kernelINS_13Kernel_traitsIfffffjLj7168ELj1ELj1ELj8ELj16ENS_18Kernel_traits_baseILj7168EfffffjLj256EEEEELb0ELb0ELb1ELb1EEEvNS_9BwdParamsE,@"STO_CUDA_ENTRY STV_DEFAULT"
_ZN10layer_norm13ln_bwd_kernelINS_13Kernel_traitsIfffffjLj7168ELj1ELj1ELj8ELj16ENS_18Kernel_traits_baseILj7168EfffffjLj256EEEEELb0ELb0ELb1ELb1EEEvNS_9BwdParamsE:
.text._ZN10layer_norm13ln_bwd_kernelINS_13Kernel_traitsIfffffjLj7168ELj1ELj1ELj8ELj16ENS_18Kernel_traits_baseILj7168EfffffjLj256EEEEELb0ELb0ELb1ELb1EEEvNS_9BwdParamsE:
        /* <DEDUP_REMOVED lines=53> */
.L_x_13269:
[----:B------:R-:W1:Y:S08]  /*0350*/  LDC.64 R126, c[0x0][0x3f8] ;  /* 0x0000fe00ff7e7b82 */ /* 0x000e700000000a00 */
        /* <DEDUP_REMOVED lines=12> */
[----:B------:R-:W2:Y:S01]  /*0420*/  LDC.64 R124, c[0x0][0x3c0] ;  /* 0x0000f000ff7c7b82 */ /* 0x000ea20000000a00 */
[----:B------:R-:W-:Y:S01]  /*0430*/  IMAD R0, R173, UR17, RZ ;  /* 0x00000011ad007c24 */ /* 0x000fe2000f8e02ff */
[----:B------:R-:W-:-:S04]  /*0440*/  IADD3 R126, PT, PT, R177, -0x1, RZ ;  /* 0xffffffffb17e7810 */ /* 0x000fc80007ffe0ff */
[----:B------:R-:W-:Y:S01]  /*0450*/  SHF.R.S32.HI R127, RZ, 0x1f, R0 ;  /* 0x0000001fff7f7819 */ /* 0x000fe20000011400 */
[----:B------:R-:W-:Y:S01]  /*0460*/  IMAD R126, R126, UR17, RZ ;  /* 0x000000117e7e7c24 */ /* 0x000fe2000f8e02ff */
[----:B------:R-:W3:Y:S02]  /*0470*/  LDC.64 R152, c[0x0][0x3a8] ;  /* 0x0000ea00ff987b82 */ /* 0x000ee40000000a00 */
[----:B------:R-:W-:Y:S02]  /*0480*/  LEA.HI R127, R127, R0, RZ, 0x2 ;  /* 0x000000007f7f7211 */ /* 0x000fe400078f10ff */
[----:B------:R-:W-:-:S04]  /*0490*/  SHF.R.S32.HI R129, RZ, 0x1f, R126 ;  /* 0x0000001fff817819 */ /* 0x000fc8000001147e */
[----:B0-----:R-:W0:Y:S01]  /*04a0*/  LDC.64 R2, c[0x0][0x428] ;  /* 0x00010a00ff027b82 */ /* 0x001e220000000a00 */
[----:B------:R-:W-:Y:S01]  /*04b0*/  LEA.HI R129, R129, R126, RZ, 0x2 ;  /* 0x0000007e81817211 */ /* 0x000fe200078f10ff */
[----:B--2---:R-:W-:-:S05]  /*04c0*/  IMAD.WIDE R124, R173, 0x4, R124 ;  /* 0x00000004ad7c7825 */ /* 0x004fca00078e027c */
[----:B------:R2:W4:Y:S01]  /*04d0*/  LDG.E R197, desc[UR14][R124.64] ;  /* 0x0000000e7cc57981 */ /* 0x000522000c1e1900 */
[----:B-1----:R-:W-:-:S04]  /*04e0*/  LEA.HI.SX32 R211, R127, R128, 0x1e ;  /* 0x000000807fd37211 */ /* 0x002fc800078ff2ff */
[C---:B------:R-:W-:Y:S01]  /*04f0*/  IADD3 R201, PT, PT, R211.reuse, 0x100, RZ ;  /* 0x00000100d3c97810 */ /* 0x040fe20007ffe0ff */
[----:B---3--:R-:W-:Y:S01]  /*0500*/  IMAD.WIDE.U32 R168, R211, 0x10, R152 ;  /* 0x00000010d3a87825 */ /* 0x008fe200078e0098 */
[----:B------:R-:W-:-:S03]  /*0510*/  LEA.HI.SX32 R157, R129, R128, 0x1e ;  /* 0x00000080819d7211 */ /* 0x000fc600078ff2ff */
[----:B------:R-:W-:Y:S02]  /*0520*/  IMAD.WIDE.U32 R160, R201, 0x10, R152 ;  /* 0x00000010c9a07825 */ /* 0x000fe400078e0098 */
[----:B------:R-:W3:Y:S01]  /*0530*/  LDG.E.128 R168, desc[UR14][R168.64] ;  /* 0x0000000ea8a87981 */ /* 0x000ee2000c1e1d00 */
[C---:B------:R-:W-:Y:S01]  /*0540*/  IADD3 R185, PT, PT, R157.reuse, 0x100, RZ ;  /* 0x000001009db97810 */ /* 0x040fe20007ffe0ff */
[--C-:B0-----:R-:W-:Y:S01]  /*0550*/  IMAD.WIDE.U32 R164, R157, 0x10, R2.reuse ;  /* 0x000000109da47825 */ /* 0x101fe200078e0002 */
[C---:B------:R-:W-:Y:S01]  /*0560*/  IADD3 R203, PT, PT, R211.reuse, 0x200, RZ ;  /* 0x00000200d3cb7810 */ /* 0x040fe20007ffe0ff */
[----:B------:R-:W3:Y:S01]  /*0570*/  LDG.E.128 R160, desc[UR14][R160.64] ;  /* 0x0000000ea0a07981 */ /* 0x000ee2000c1e1d00 */
[----:B------:R-:W-:Y:S01]  /*0580*/  IADD3 R205, PT, PT, R211, 0x300, RZ ;  /* 0x00000300d3cd7810 */ /* 0x000fe20007ffe0ff */
[----:B------:R-:W-:Y:S02]  /*0590*/  IMAD.WIDE.U32 R184, R185, 0x10, R2 ;  /* 0x00000010b9b87825 */ /* 0x000fe400078e0002 */
[----:B------:R-:W3:Y:S02]  /*05a0*/  LDG.E.128 R164, desc[UR14][R164.64] ;  /* 0x0000000ea4a47981 */ /* 0x000ee4000c1e1d00 */
[----:B------:R-:W-:-:S02]  /*05b0*/  IMAD.WIDE.U32 R180, R203, 0x10, R152 ;  /* 0x00000010cbb47825 */ /* 0x000fc400078e0098 */
[----:B------:R-:W3:Y:S02]  /*05c0*/  LDG.E.128 R184, desc[UR14][R184.64] ;  /* 0x0000000eb8b87981 */ /* 0x000ee4000c1e1d00 */
[----:B--2---:R-:W-:Y:S02]  /*05d0*/  IMAD.WIDE.U32 R124, R205, 0x10, R152 ;  /* 0x00000010cd7c7825 */ /* 0x004fe400078e0098 */
[----:B------:R-:W2:Y:S04]  /*05e0*/  LDG.E.128 R180, desc[UR14][R180.64] ;  /* 0x0000000eb4b47981 */ /* 0x000ea8000c1e1d00 */
[----:B------:R-:W2:Y:S01]  /*05f0*/  LDG.E.128 R124, desc[UR14][R124.64] ;  /* 0x0000000e7c7c7981 */ /* 0x000ea2000c1e1d00 */
[----:B------:R-:W-:-:S05]  /*0600*/  IADD3 R129, PT, PT, R157, 0x200, RZ ;  /* 0x000002009d817810 */ /* 0x000fca0007ffe0ff */
[----:B------:R-:W-:Y:S01]  /*0610*/  IMAD.WIDE.U32 R128, R129, 0x10, R2 ;  /* 0x0000001081807825 */ /* 0x000fe200078e0002 */
[----:B------:R-:W-:-:S05]  /*0620*/  IADD3 R209, PT, PT, R211, 0x500, RZ ;  /* 0x00000500d3d17810 */ /* 0x000fca0007ffe0ff */
[----:B------:R-:W2:Y:S01]  /*0630*/  LDG.E.128 R128, desc[UR14][R128.64] ;  /* 0x0000000e80807981 */ /* 0x000ea2000c1e1d00 */
[----:B------:R-:W-:Y:S01]  /*0640*/  IADD3 R133, PT, PT, R157, 0x300, RZ ;  /* 0x000003009d857810 */ /* 0x000fe20007ffe0ff */
[----:B------:R-:W-:Y:S01]  /*0650*/  IMAD.WIDE.U32 R144, R209, 0x10, R152 ;  /* 0x00000010d1907825 */ /* 0x000fe200078e0098 */
[----:B------:R-:W-:-:S03]  /*0660*/  IADD3 R207, PT, PT, R211, 0x400, RZ ;  /* 0x00000400d3cf7810 */ /* 0x000fc60007ffe0ff */
[----:B------:R-:W-:Y:S02]  /*0670*/  IMAD.WIDE.U32 R132, R133, 0x10, R2 ;  /* 0x0000001085847825 */ /* 0x000fe400078e0002 */
[----:B------:R-:W2:Y:S02]  /*0680*/  LDG.E.128 R144, desc[UR14][R144.64] ;  /* 0x0000000e90907981 */ /* 0x000ea4000c1e1d00 */
[----:B------:R-:W-:Y:S02]  /*0690*/  IMAD.WIDE.U32 R136, R207, 0x10, R152 ;  /* 0x00000010cf887825 */ /* 0x000fe400078e0098 */
[----:B------:R-:W2:Y:S01]  /*06a0*/  LDG.E.128 R132, desc[UR14][R132.64] ;  /* 0x0000000e84847981 */ /* 0x000ea2000c1e1d00 */
[----:B------:R-:W-:-:S03]  /*06b0*/  IADD3 R141, PT, PT, R157, 0x400, RZ ;  /* 0x000004009d8d7810 */ /* 0x000fc60007ffe0ff */
[----:B------:R-:W2:Y:S02]  /*06c0*/  LDG.E.128 R136, desc[UR14][R136.64] ;  /* 0x0000000e88887981 */ /* 0x000ea4000c1e1d00 */
[----:B------:R-:W-:Y:S01]  /*06d0*/  IMAD.WIDE.U32 R140, R141, 0x10, R2 ;  /* 0x000000108d8c7825 */ /* 0x000fe200078e0002 */
[----:B------:R-:W-:Y:S02]  /*06e0*/  UMOV UR6, UR8 ;  /* 0x0000000800067c82 */ /* 0x000fe40008000000 */
[----:B------:R-:W-:-:S03]  /*06f0*/  UISETP.NE.U32.AND UP0, UPT, UR6, URZ, UPT ;  /* 0x000000ff0600728c */ /* 0x000fc6000bf05070 */
[----:B------:R-:W2:Y:S01]  /*0700*/  LDG.E.128 R140, desc[UR14][R140.64] ;  /* 0x0000000e8c8c7981 */ /* 0x000ea2000c1e1d00 */
[----:B------:R-:W-:Y:S01]  /*0710*/  UMOV UR7, UR9 ;  /* 0x0000000900077c82 */ /* 0x000fe20008000000 */
[----:B------:R-:W-:Y:S01]  /*0720*/  IADD3 R149, PT, PT, R157, 0x500, RZ ;  /* 0x000005009d957810 */ /* 0x000fe20007ffe0ff */
[----:B------:R-:W-:-:S04]  /*0730*/  UISETP.NE.AND.EX UP0, UPT, UR7, URZ, UPT, UP0 ;  /* 0x000000ff0700728c */ /* 0x000fc8000bf05300 */
[----:B------:R-:W-:Y:S02]  /*0740*/  IMAD.WIDE.U32 R148, R149, 0x10, R2 ;  /* 0x0000001095947825 */ /* 0x000fe400078e0002 */
[----:B------:R-:W-:Y:S02]  /*0750*/  PLOP3.LUT P0, PT, PT, PT, UP0, 0x80, 0x8 ;  /* 0x000000000008781c */ /* 0x000fe40003f0f008 */
[----:B------:R-:W-:Y:S02]  /*0760*/  IADD3 R213, PT, PT, R211, 0x600, RZ ;  /* 0x00000600d3d57810 */ /* 0x000fe40007ffe0ff */
[----:B------:R-:W2:Y:S03]  /*0770*/  LDG.E.128 R148, desc[UR14][R148.64] ;  /* 0x0000000e94947981 */ /* 0x000ea6000c1e1d00 */
[----:B------:R-:W-:Y:S01]  /*0780*/  IMAD.WIDE.U32 R152, R213, 0x10, R152 ;  /* 0x00000010d5987825 */ /* 0x000fe200078e0098 */
[----:B------:R-:W-:-:S05]  /*0790*/  IADD3 R157, PT, PT, R157, 0x600, RZ ;  /* 0x000006009d9d7810 */ /* 0x000fca0007ffe0ff */
[----:B------:R-:W2:Y:S01]  /*07a0*/  LDG.E.128 R152, desc[UR14][R152.64] ;  /* 0x0000000e98987981 */ /* 0x000ea2000c1e1d00 */
[----:B------:R-:W0:Y:S01]  /*07b0*/  @P0 LDC.64 R198, c[0x0][0x438] ;  /* 0x00010e00ffc60b82 */ /* 0x000e220000000a00 */
[----:B------:R-:W-:-:S06]  /*07c0*/  IMAD.WIDE.U32 R156, R157, 0x10, R2 ;  /* 0x000000109d9c7825 */ /* 0x000fcc00078e0002 */
[----:B------:R-:W2:Y:S01]  /*07d0*/  LDG.E.128 R156, desc[UR14][R156.64] ;  /* 0x0000000e9c9c7981 */ /* 0x000ea2000c1e1d00 */
[----:B------:R-:W1:Y:S01]  /*07e0*/  @P0 LDC.64 R2, c[0x0][0x438] ;  /* 0x00010e00ff020b82 */ /* 0x000e620000000a00 */
[----:B------:R-:W-:-:S07]  /*07f0*/  ISETP.NE.AND P1, PT, RZ, UR16, PT ;  /* 0x00000010ff007c0c */ /* 0x000fce000bf25270 */
[----:B------:R-:W1:Y:S01]  /*0800*/  @P0 LDC.64 R188, c[0x0][0x438] ;  /* 0x00010e00ffbc0b82 */ /* 0x000e620000000a00 */
[----:B0-----:R-:W-:-:S07]  /*0810*/  @P0 IMAD.WIDE.U32 R198, R213, 0x10, R198 ;  /* 0x00000010d5c60825 */ /* 0x001fce00078e00c6 */
[----:B------:R-:W0:Y:S01]  /*0820*/  @P0 LDC.64 R178, c[0x0][0x438] ;  /* 0x00010e00ffb20b82 */ /* 0x000e220000000a00 */
[----:B------:R-:W5:Y:S01]  /*0830*/  @P0 LDG.E.128 R4, desc[UR14][R198.64] ;  /* 0x0000000ec6040981 */ /* 0x000f62000c1e1d00 */
[----:B-1----:R-:W-:-:S06]  /*0840*/  @P0 IMAD.WIDE.U32 R2, R211, 0x10, R2 ;  /* 0x00000010d3020825 */ /* 0x002fcc00078e0002 */
[----:B------:R-:W1:Y:S01]  /*0850*/  @P0 LDC.64 R190, c[0x0][0x438] ;  /* 0x00010e00ffbe0b82 */ /* 0x000e620000000a00 */
[----:B------:R3:W5:Y:S01]  /*0860*/  @P0 LDG.E.128 R28, desc[UR14][R2.64] ;  /* 0x0000000e021c0981 */ /* 0x000762000c1e1d00 */
[----:B------:R-:W-:-:S06]  /*0870*/  @P0 IMAD.WIDE.U32 R188, R203, 0x10, R188 ;  /* 0x00000010cbbc0825 */ /* 0x000fcc00078e00bc */
[----:B------:R-:W1:Y:S01]  /*0880*/  @P0 LDC.64 R192, c[0x0][0x438] ;  /* 0x00010e00ffc00b82 */ /* 0x000e620000000a00 */
[----:B------:R2:W5:Y:S01]  /*0890*/  @P0 LDG.E.128 R20, desc[UR14][R188.64] ;  /* 0x0000000ebc140981 */ /* 0x000562000c1e1d00 */
[----:B0-----:R-:W-:-:S06]  /*08a0*/  @P0 IMAD.WIDE.U32 R178, R201, 0x10, R178 ;  /* 0x00000010c9b20825 */ /* 0x001fcc00078e00b2 */
[----:B------:R-:W0:Y:S01]  /*08b0*/  @P0 LDC.64 R194, c[0x0][0x438] ;  /* 0x00010e00ffc20b82 */ /* 0x000e220000000a00 */
[----:B------:R2:W5:Y:S01]  /*08c0*/  @P0 LDG.E.128 R24, desc[UR14][R178.64] ;  /* 0x0000000eb2180981 */ /* 0x000562000c1e1d00 */
[----:B-1----:R-:W-:-:S05]  /*08d0*/  @P0 IMAD.WIDE.U32 R190, R205, 0x10, R190 ;  /* 0x00000010cdbe0825 */ /* 0x002fca00078e00be */
[----:B------:R1:W5:Y:S01]  /*08e0*/  @P0 LDG.E.128 R16, desc[UR14][R190.64] ;  /* 0x0000000ebe100981 */ /* 0x000362000c1e1d00 */
[----:B------:R-:W-:-:S05]  /*08f0*/  @P0 IMAD.WIDE.U32 R192, R207, 0x10, R192 ;  /* 0x00000010cfc00825 */ /* 0x000fca00078e00c0 */
[----:B------:R1:W5:Y:S01]  /*0900*/  @P0 LDG.E.128 R12, desc[UR14][R192.64] ;  /* 0x0000000ec00c0981 */ /* 0x000362000c1e1d00 */
[----:B0-----:R-:W-:-:S05]  /*0910*/  @P0 IMAD.WIDE.U32 R194, R209, 0x10, R194 ;  /* 0x00000010d1c20825 */ /* 0x001fca00078e00c2 */
[----:B------:R0:W5:Y:S01]  /*0920*/  @P0 LDG.E.128 R8, desc[UR14][R194.64] ;  /* 0x0000000ec2080981 */ /* 0x000162000c1e1d00 */
[----:B----4-:R-:W-:-:S05]  /*0930*/  FSEL R197, R197, RZ, !P1 ;  /* 0x000000ffc5c57208 */ /* 0x010fca0004800000 */
[C---:B---3--:R-:W-:Y:S01]  /*0940*/  FADD.FTZ R174, -R197.reuse, R169 ;  /* 0x000000a9c5ae7221 */ /* 0x048fe20000010100 */
[C---:B------:R-:W-:Y:S01]  /*0950*/  FADD.FTZ R168, -R197.reuse, R168 ;  /* 0x000000a8c5a87221 */ /* 0x040fe20000010100 */
[----:B------:R-:W-:Y:S02]  /*0960*/  FADD.FTZ R170, -R197, R170 ;  /* 0x000000aac5aa7221 */ /* 0x000fe40000010100 */
[----:B-----5:R-:W-:Y:S01]  /*0970*/  FMUL.FTZ R174, R175, R174 ;  /* 0x000000aeafae7220 */ /* 0x020fe20000410000 */
[----:B------:R-:W-:Y:S01]  /*0980*/  FADD.FTZ R160, -R197, R160 ;  /* 0x000000a0c5a07221 */ /* 0x000fe20000010100 */
[----:B------:R-:W-:Y:S01]  /*0990*/  FMUL.FTZ R3, R175, R168 ;  /* 0x000000a8af037220 */ /* 0x000fe20000410000 */
[----:B------:R-:W-:Y:S01]  /*09a0*/  FADD.FTZ R0, -R197, R171 ;  /* 0x000000abc5007221 */ /* 0x000fe20000010100 */
[----:B------:R-:W-:Y:S01]  /*09b0*/  FADD.FTZ R113, R113, R165 ;  /* 0x000000a571717221 */ /* 0x000fe20000010000 */
[----:B------:R-:W-:Y:S01]  /*09c0*/  FFMA.FTZ R61, R165, R174, R61 ;  /* 0x000000aea53d7223 */ /* 0x000fe2000001003d */
[----:B------:R-:W-:Y:S01]  /*09d0*/  FMUL.FTZ R169, R57, R165 ;  /* 0x000000a539a97220 */ /* 0x000fe20000410000 */
[C---:B------:R-:W-:Y:S01]  /*09e0*/  FMUL.FTZ R171, R175.reuse, R170 ;  /* 0x000000aaafab7220 */ /* 0x040fe20000410000 */
[----:B------:R-:W-:Y:S01]  /*09f0*/  FMUL.FTZ R165, R175, R160 ;  /* 0x000000a0afa57220 */ /* 0x000fe20000410000 */
[C---:B------:R-:W-:Y:S01]  /*0a00*/  FADD.FTZ R160, -R197.reuse, R163 ;  /* 0x000000a3c5a07221 */ /* 0x040fe20000010100 */
        /* <DEDUP_REMOVED lines=9> */
[C---:B--2---:R-:W-:Y:S01]  /*0aa0*/  FADD.FTZ R180, -R197.reuse, R180 ;  /* 0x000000b4c5b47221 */ /* 0x044fe20000010100 */
[C---:B------:R-:W-:Y:S01]  /*0ab0*/  FADD.FTZ R166, -R197.reuse, R161 ;  /* 0x000000a1c5a67221 */ /* 0x040fe20000010100 */
[----:B------:R-:W-:Y:S01]  /*0ac0*/  FADD.FTZ R184, -R197, R183 ;  /* 0x000000b7c5b87221 */ /* 0x000fe20000010100 */
[----:B------:R-:W-:Y:S01]  /*0ad0*/  FMUL.FTZ R160, R175, R160 ;  /* 0x000000a0afa07220 */ /* 0x000fe20000410000 */
[C---:B------:R-:W-:Y:S01]  /*0ae0*/  FADD.FTZ R126, -R197.reuse, R126 ;  /* 0x0000007ec57e7221 */ /* 0x040fe20000010100 */
[----:B------:R-:W-:Y:S01]  /*0af0*/  FADD.FTZ R162, -R197, R162 ;  /* 0x000000a2c5a27221 */ /* 0x000fe20000010100 */
[C---:B------:R-:W-:Y:S01]  /*0b00*/  FMUL.FTZ R161, R175.reuse, R180 ;  /* 0x000000b4afa17220 */ /* 0x040fe20000410000 */
[C---:B------:R-:W-:Y:S01]  /*0b10*/  FMUL.FTZ R170, R175.reuse, R0 ;  /* 0x00000000afaa7220 */ /* 0x040fe20000410000 */
[C---:B------:R-:W-:Y:S01]  /*0b20*/  FMUL.FTZ R166, R175.reuse, R166 ;  /* 0x000000a6afa67220 */ /* 0x040fe20000410000 */
[----:B------:R-:W-:Y:S01]  /*0b30*/  FMUL.FTZ R180, R175, R184 ;  /* 0x000000b8afb47220 */ /* 0x000fe20000410000 */
[----:B------:R-:W-:Y:S01]  /*0b40*/  FADD.FTZ R111, R111, R187 ;  /* 0x000000bb6f6f7221 */ /* 0x000fe20000010000 */
[----:B------:R-:W-:Y:S01]  /*0b50*/  FFMA.FTZ R67, R187, R160, R67 ;  /* 0x000000a0bb437223 */ /* 0x000fe20000010043 */
[----:B------:R-:W-:Y:S01]  /*0b60*/  FMUL.FTZ R0, R55, R187 ;  /* 0x000000bb37007220 */ /* 0x000fe20000410000 */
[C---:B------:R-:W-:Y:S01]  /*0b70*/  FADD.FTZ R124, -R197.reuse, R124 ;  /* 0x0000007cc57c7221 */ /* 0x040fe20000010100 */
[----:B------:R-:W-:Y:S01]  /*0b80*/  FADD.FTZ R184, -R197, R125 ;  /* 0x0000007dc5b87221 */ /* 0x000fe20000010100 */
[----:B------:R-:W-:Y:S01]  /*0b90*/  FMUL.FTZ R187, R175, R126 ;  /* 0x0000007eafbb7220 */ /* 0x000fe20000410000 */
[----:B------:R-:W-:Y:S01]  /*0ba0*/  FFMA.FTZ R125, R3, R172, RZ ;  /* 0x000000ac037d7223 */ /* 0x000fe200000100ff */
[----:B------:R-:W-:Y:S01]  /*0bb0*/  FMUL.FTZ R163, R175, R162 ;  /* 0x000000a2afa37220 */ /* 0x000fe20000410000 */
[----:B------:R-:W-:Y:S01]  /*0bc0*/  FADD.FTZ R126, RZ, R172 ;  /* 0x000000acff7e7221 */ /* 0x000fe20000010000 */
[----:B------:R-:W-:Y:S01]  /*0bd0*/  FADD.FTZ R109, R109, R185 ;  /* 0x000000b96d6d7221 */ /* 0x000fe20000010000 */
[----:B------:R-:W-:Y:S01]  /*0be0*/  FFMA.FTZ R65, R185, R166, R65 ;  /* 0x000000a6b9417223 */ /* 0x000fe20000010041 */
[----:B------:R-:W-:Y:S01]  /*0bf0*/  FMUL.FTZ R162, R53, R185 ;  /* 0x000000b935a27220 */ /* 0x000fe20000410000 */
[----:B------:R-:W-:Y:S01]  /*0c00*/  FMUL.FTZ R185, R175, R124 ;  /* 0x0000007cafb97220 */ /* 0x000fe20000410000 */
[----:B------:R-:W-:Y:S01]  /*0c10*/  FADD.FTZ R188, -R197, R127 ;  /* 0x0000007fc5bc7221 */ /* 0x000fe20000010100 */
        /* <DEDUP_REMOVED lines=10> */
[----:B------:R-:W-:Y:S01]  /*0cc0*/  FADD.FTZ R127, R164, R127 ;  /* 0x0000007fa47f7221 */ /* 0x000fe20000010000 */
[----:B------:R-:W-:Y:S02]  /*0cd0*/  FMUL.FTZ R2, R54, R186 ;  /* 0x000000ba36027220 */ /* 0x000fe40000410000 */
[----:B------:R-:W-:Y:S01]  /*0ce0*/  FFMA.FTZ R124, R166, R162, R125 ;  /* 0x000000a2a67c7223 */ /* 0x000fe2000001007d */
[----:B------:R-:W-:Y:S01]  /*0cf0*/  FADD.FTZ R127, R162, R127 ;  /* 0x0000007fa27f7221 */ /* 0x000fe20000010000 */
[----:B------:R-:W-:Y:S02]  /*0d00*/  FADD.FTZ R182, -R197, R182 ;  /* 0x000000b6c5b67221 */ /* 0x000fe40000010100 */
[----:B------:R-:W-:Y:S01]  /*0d10*/  FFMA.FTZ R125, R163, R2, R124 ;  /* 0x00000002a37d7223 */ /* 0x000fe2000001007c */
[----:B------:R-:W-:Y:S01]  /*0d20*/  FADD.FTZ R127, R2, R127 ;  /* 0x0000007f027f7221 */ /* 0x000fe20000010000 */
[----:B------:R-:W-:Y:S01]  /*0d30*/  FADD.FTZ R176, -R197, R181 ;  /* 0x000000b5c5b07221 */ /* 0x000fe20000010100 */
[----:B------:R-:W-:Y:S01]  /*0d40*/  FMUL.FTZ R178, R48, R128 ;  /* 0x0000008030b27220 */ /* 0x000fe20000410000 */
[C---:B------:R-:W-:Y:S01]  /*0d50*/  FMUL.FTZ R179, R175.reuse, R182 ;  /* 0x000000b6afb37220 */ /* 0x040fe20000410000 */
[----:B------:R-:W-:Y:S01]  /*0d60*/  FFMA.FTZ R124, R160, R0, R125 ;  /* 0x00000000a07c7223 */ /* 0x000fe2000001007d */
[----:B------:R-:W-:Y:S01]  /*0d70*/  FADD.FTZ R127, R0, R127 ;  /* 0x0000007f007f7221 */ /* 0x000fe20000010000 */
[----:B------:R-:W-:Y:S01]  /*0d80*/  FMUL.FTZ R176, R175, R176 ;  /* 0x000000b0afb07220 */ /* 0x000fe20000410000 */
[----:B------:R-:W-:Y:S01]  /*0d90*/  FMUL.FTZ R181, R49, R129 ;  /* 0x0000008131b57220 */ /* 0x000fe20000410000 */
[----:B------:R-:W-:Y:S01]  /*0da0*/  FADD.FTZ R106, R106, R130 ;  /* 0x000000826a6a7221 */ /* 0x000fe20000010000 */
[----:B------:R-:W-:Y:S01]  /*0db0*/  FFMA.FTZ R70, R130, R179, R70 ;  /* 0x000000b382467223 */ /* 0x000fe20000010046 */
        /* <DEDUP_REMOVED lines=8> */
[----:B------:R-:W-:Y:S01]  /*0e40*/  FADD.FTZ R110, R110, R186 ;  /* 0x000000ba6e6e7221 */ /* 0x000fe20000010000 */
[----:B------:R-:W-:Y:S01]  /*0e50*/  FFMA.FTZ R66, R186, R163, R66 ;  /* 0x000000a3ba427223 */ /* 0x000fe20000010042 */
[C---:B------:R-:W-:Y:S01]  /*0e60*/  FADD.FTZ R144, -R197.reuse, R144 ;  /* 0x00000090c5907221 */ /* 0x040fe20000010100 */
[----:B------:R-:W-:Y:S01]  /*0e70*/  FMUL.FTZ R186, R44, R132 ;  /* 0x000000842cba7220 */ /* 0x000fe20000410000 */
[----:B------:R-:W-:Y:S01]  /*0e80*/  FADD.FTZ R126, -R197, R145 ;  /* 0x00000091c57e7221 */ /* 0x000fe20000010100 */
[----:B------:R-:W-:Y:S01]  /*0e90*/  FFMA.FTZ R124, R180, R183, R125 ;  /* 0x000000b7b47c7223 */ /* 0x000fe2000001007d */
[----:B------:R-:W-:Y:S01]  /*0ea0*/  FADD.FTZ R127, R183, R130 ;  /* 0x00000082b77f7221 */ /* 0x000fe20000010000 */
[C---:B------:R-:W-:Y:S01]  /*0eb0*/  FMUL.FTZ R145, R175.reuse, R144 ;  /* 0x00000090af917220 */ /* 0x040fe20000410000 */
[----:B------:R-:W-:Y:S01]  /*0ec0*/  FMUL.FTZ R184, R175, R184 ;  /* 0x000000b8afb87220 */ /* 0x000fe20000410000 */
[----:B------:R-:W-:Y:S01]  /*0ed0*/  FMUL.FTZ R189, R45, R133 ;  /* 0x000000852dbd7220 */ /* 0x000fe20000410000 */
[----:B------:R-:W-:Y:S01]  /*0ee0*/  FMUL.FTZ R144, R175, R126 ;  /* 0x0000007eaf907220 */ /* 0x000fe20000410000 */
[----:B------:R-:W-:Y:S01]  /*0ef0*/  FFMA.FTZ R125, R185, R186, R124 ;  /* 0x000000bab97d7223 */ /* 0x000fe2000001007c */
[----:B------:R-:W-:Y:S01]  /*0f00*/  FADD.FTZ R126, R186, R127 ;  /* 0x0000007fba7e7221 */ /* 0x000fe20000010000 */
[----:B------:R-:W-:Y:S01]  /*0f10*/  FADD.FTZ R136, -R197, R136 ;  /* 0x00000088c5887221 */ /* 0x000fe20000010100 */
[----:B-1----:R-:W-:Y:S01]  /*0f20*/  FMUL.FTZ R190, R46, R134 ;  /* 0x000000862ebe7220 */ /* 0x002fe20000410000 */
[----:B------:R-:W-:Y:S01]  /*0f30*/  FFMA.FTZ R124, R184, R189, R125 ;  /* 0x000000bdb87c7223 */ /* 0x000fe2000001007d */
[----:B------:R-:W-:Y:S01]  /*0f40*/  FADD.FTZ R127, R189, R126 ;  /* 0x0000007ebd7f7221 */ /* 0x000fe20000010000 */
[----:B------:R-:W-:Y:S01]  /*0f50*/  FADD.FTZ R192, -R197, R137 ;  /* 0x00000089c5c07221 */ /* 0x000fe20000010100 */
[C---:B------:R-:W-:Y:S01]  /*0f60*/  FMUL.FTZ R193, R175.reuse, R136 ;  /* 0x00000088afc17220 */ /* 0x040fe20000410000 */
[----:B------:R-:W-:Y:S01]  /*0f70*/  FMUL.FTZ R188, R175, R188 ;  /* 0x000000bcafbc7220 */ /* 0x000fe20000410000 */
[----:B------:R-:W-:Y:S01]  /*0f80*/  FMUL.FTZ R191, R47, R135 ;  /* 0x000000872fbf7220 */ /* 0x000fe20000410000 */
[----:B------:R-:W-:Y:S01]  /*0f90*/  FFMA.FTZ R125, R187, R190, R124 ;  /* 0x000000bebb7d7223 */ /* 0x000fe2000001007c */
[----:B------:R-:W-:Y:S01]  /*0fa0*/  FADD.FTZ R124, R190, R127 ;  /* 0x0000007fbe7c7221 */ /* 0x000fe20000010000 */
[----:B------:R-:W-:Y:S01]  /*0fb0*/  FADD.FTZ R138, -R197, R138 ;  /* 0x0000008ac58a7221 */ /* 0x000fe20000010100 */
[----:B------:R-:W-:Y:S01]  /*0fc0*/  FADD.FTZ R96, R96, R140 ;  /* 0x0000008c60607221 */ /* 0x000fe20000010000 */
[----:B------:R-:W-:Y:S01]  /*0fd0*/  FFMA.FTZ R76, R140, R193, R76 ;  /* 0x000000c18c4c7223 */ /* 0x000fe2000001004c */
[----:B------:R-:W-:Y:S01]  /*0fe0*/  FMUL.FTZ R192, R175, R192 ;  /* 0x000000c0afc07220 */ /* 0x000fe20000410000 */
[----:B------:R-:W-:Y:S01]  /*0ff0*/  FMUL.FTZ R140, R40, R140 ;  /* 0x0000008c288c7220 */ /* 0x000fe20000410000 */
[----:B------:R-:W-:Y:S01]  /*1000*/  FFMA.FTZ R126, R188, R191, R125 ;  /* 0x000000bfbc7e7223 */ /* 0x000fe2000001007d */
[----:B------:R-:W-:Y:S01]  /*1010*/  FADD.FTZ R127, R191, R124 ;  /* 0x0000007cbf7f7221 */ /* 0x000fe20000010000 */
[----:B0-----:R-:W-:Y:S01]  /*1020*/  FADD.FTZ R194, -R197, R139 ;  /* 0x0000008bc5c27221 */ /* 0x001fe20000010100 */
        /* <DEDUP_REMOVED lines=15> */
[----:B------:R-:W-:Y:S01]  /*1120*/  FFMA.FTZ R125, R195, R142, R124 ;  /* 0x0000008ec37d7223 */ /* 0x000fe2000001007c */
[----:B------:R-:W-:Y:S01]  /*1130*/  FADD.FTZ R124, R142, R127 ;  /* 0x0000007f8e7c7221 */ /* 0x000fe20000010000 */
[----:B------:R-:W-:Y:S01]  /*1140*/  FADD.FTZ R146, -R197, R146 ;  /* 0x00000092c5927221 */ /* 0x000fe20000010100 */
[----:B------:R-:W-:Y:S01]  /*1150*/  FADD.FTZ R92, R92, R148 ;  /* 0x000000945c5c7221 */ /* 0x000fe20000010000 */
[----:B------:R-:W-:Y:S01]  /*1160*/  FFMA.FTZ R80, R148, R145, R80 ;  /* 0x0000009194507223 */ /* 0x000fe20000010050 */
[----:B------:R-:W-:Y:S01]  /*1170*/  FMUL.FTZ R148, R36, R148 ;  /* 0x0000009424947220 */ /* 0x000fe20000410000 */
[----:B------:R-:W-:Y:S01]  /*1180*/  FFMA.FTZ R126, R194, R143, R125 ;  /* 0x0000008fc27e7223 */ /* 0x000fe2000001007d */
[----:B------:R-:W-:Y:S01]  /*1190*/  FADD.FTZ R104, R104, R128 ;  /* 0x0000008068687221 */ /* 0x000fe20000010000 */
        /* <DEDUP_REMOVED lines=18> */
[----:B------:R-:W-:Y:S01]  /*12c0*/  FADD.FTZ R128, -R197, R153 ;  /* 0x00000099c5807221 */ /* 0x000fe20000010100 */
        /* <DEDUP_REMOVED lines=9> */
[----:B------:R-:W-:Y:S01]  /*1360*/  FMUL.FTZ R156, R32, R156 ;  /* 0x0000009c209c7220 */ /* 0x000fe20000410000 */
        /* <DEDUP_REMOVED lines=34> */
.L_x_13237:
[----:B------:R-:W-:Y:S01]  /*1590*/  UMOV UR6, UR8 ;  /* 0x0000000800067c82 */ /* 0x000fe20008000000 */
[----:B------:R-:W-:Y:S01]  /*15a0*/  UMOV UR7, UR9 ;  /* 0x0000000900077c82 */ /* 0x000fe20008000000 */
        /* <DEDUP_REMOVED lines=29> */
.L_x_13238:
[----:B------:R-:W1:Y:S01]  /*1780*/  SHFL.DOWN PT, R125, R130, 0x10, 0x1f ;  /* 0x0a001f00827d7f89 */ /* 0x000e6200000e0000 */
        /* <DEDUP_REMOVED lines=31> */
.L_x_13240:
[----:B------:R-:W-:Y:S05]  /*1980*/  BSYNC.RECONVERGENT B0 ;  /* 0x0000000000007941 */ /* 0x000fea0003800200 */
.L_x_13239:
[----:B------:R-:W2:Y:S08]  /*1990*/  S2UR UR5, SR_CgaCtaId ;  /* 0x00000000000579c3 */ /* 0x000eb00000008800 */
[----:B------:R-:W-:Y:S01]  /*19a0*/  BAR.SYNC.DEFER_BLOCKING 0x0 ;  /* 0x0000000000007b1d */ /* 0x000fe20000010000 */
[----:B-----5:R-:W-:Y:S01]  /*19b0*/  ISETP.GE.AND P3, PT, R196, 0x1, PT ;  /* 0x00000001c400780c */ /* 0x020fe20003f66270 */
[----:B------:R-:W-:Y:S01]  /*19c0*/  UISETP.NE.U32.AND UP0, UPT, UR6, URZ, UPT ;  /* 0x000000ff0600728c */ /* 0x000fe2000bf05070 */
[----:B------:R-:W-:-:S03]  /*19d0*/  ISETP.NE.AND P1, PT, RZ, UR16, PT ;  /* 0x00000010ff007c0c */ /* 0x000fc6000bf25270 */
[----:B------:R-:W-:Y:S02]  /*19e0*/  UMOV UR4, 0x400 ;  /* 0x0000040000047882 */ /* 0x000fe40000000000 */
[----:B------:R-:W3:Y:S01]  /*19f0*/  LDC R198, c[0x0][0x388] ;  /* 0x0000e200ffc67b82 */ /* 0x000ee20000000800 */
[----:B------:R-:W-:Y:S02]  /*1a00*/  UISETP.NE.AND.EX UP0, UPT, UR7, URZ, UPT, UP0 ;  /* 0x000000ff0700728c */ /* 0x000fe4000bf05300 */
[----:B--2---:R-:W-:-:S04]  /*1a10*/  ULEA UR4, UR5, UR4, 0x18 ;  /* 0x0000000405047291 */ /* 0x004fc8000f8ec0ff */
[----:B------:R-:W-:Y:S02]  /*1a20*/  UIADD3 UR5, UPT, UPT, UR4, 0x7040, URZ ;  /* 0x0000704004057890 */ /* 0x000fe4000fffe0ff */
[----:B------:R-:W-:Y:S02]  /*1a30*/  @!UP1 UIADD3 UR5, UPT, UPT, UR4, 0x7000, URZ ;  /* 0x0000700004059890 */ /* 0x000fe4000fffe0ff */
[----:B------:R-:W-:Y:S02]  /*1a40*/  UIADD3 UR13, UPT, UPT, UR4, 0x7050, URZ ;  /* 0x00007050040d7890 */ /* 0x000fe4000fffe0ff */
[----:B------:R-:W-:-:S05]  /*1a50*/  @!UP1 UIADD3 UR13, UPT, UPT, UR4, 0x7010, URZ ;  /* 0x00007010040d9890 */ /* 0x000fca000fffe0ff */
[----:B-1----:R-:W1:Y:S01]  /*1a60*/  LDS.128 R124, [UR5] ;  /* 0x00000005ff7c7984 */ /* 0x002e620008000c00 */
[----:B------:R-:W-:Y:S02]  /*1a70*/  UIADD3 UR5, UPT, UPT, UR4, 0x7060, URZ ;  /* 0x0000706004057890 */ /* 0x000fe4000fffe0ff */
[----:B------:R-:W-:Y:S01]  /*1a80*/  @!UP1 UIADD3 UR5, UPT, UPT, UR4, 0x7020, URZ ;  /* 0x0000702004059890 */ /* 0x000fe2000fffe0ff */
[----:B------:R-:W2:Y:S01]  /*1a90*/  LDS.128 R128, [UR13] ;  /* 0x0000000dff807984 */ /* 0x000ea20008000c00 */
[----:B------:R-:W-:Y:S02]  /*1aa0*/  UIADD3 UR13, UPT, UPT, UR4, 0x7070, URZ ;  /* 0x00007070040d7890 */ /* 0x000fe4000fffe0ff */
[----:B------:R-:W-:-:S05]  /*1ab0*/  @!UP1 UIADD3 UR13, UPT, UPT, UR4, 0x7030, URZ ;  /* 0x00007030040d9890 */ /* 0x000fca000fffe0ff */
[----:B------:R-:W4:Y:S04]  /*1ac0*/  LDS.128 R132, [UR5] ;  /* 0x00000005ff847984 */ /* 0x000f280008000c00 */
[----:B------:R-:W0:Y:S01]  /*1ad0*/  LDS.128 R136, [UR13] ;  /* 0x0000000dff887984 */ /* 0x000e220008000c00 */
[----:B-1----:R-:W-:Y:S01]  /*1ae0*/  FADD.FTZ R199, RZ, R124 ;  /* 0x0000007cffc77221 */ /* 0x002fe20000010000 */
[----:B------:R-:W-:Y:S01]  /*1af0*/  FADD.FTZ R124, RZ, R125 ;  /* 0x0000007dff7c7221 */ /* 0x000fe20000010000 */
[----:B------:R-:W-:Y:S02]  /*1b00*/  @P3 IADD3 R125, PT, PT, R196, -0x1, RZ ;  /* 0xffffffffc47d3810 */ /* 0x000fe40007ffe0ff */
[----:B------:R-:W-:Y:S01]  /*1b10*/  FADD.FTZ R199, R126, R199 ;  /* 0x000000c77ec77221 */ /* 0x000fe20000010000 */
[----:B------:R-:W-:Y:S01]  /*1b20*/  FADD.FTZ R124, R127, R124 ;  /* 0x0000007c7f7c7221 */ /* 0x000fe20000010000 */
[----:B---3--:R-:W-:-:S02]  /*1b30*/  IMAD R127, R173, R198, RZ ;  /* 0x000000c6ad7f7224 */ /* 0x008fc400078e02ff */
[----:B--2---:R-:W-:Y:S01]  /*1b40*/  FADD.FTZ R199, R199, R128 ;  /* 0x00000080c7c77221 */ /* 0x004fe20000010000 */
[----:B------:R-:W-:Y:S01]  /*1b50*/  FADD.FTZ R124, R124, R129 ;  /* 0x000000817c7c7221 */ /* 0x000fe20000010000 */
[----:B------:R-:W-:Y:S01]  /*1b60*/  @P3 IMAD R125, R125, R198, RZ ;  /* 0x000000c67d7d3224 */ /* 0x000fe200078e02ff */
[----:B------:R-:W-:Y:S01]  /*1b70*/  SHF.R.S32.HI R128, RZ, 0x1f, R127 ;  /* 0x0000001fff807819 */ /* 0x000fe2000001147f */
[----:B------:R-:W-:Y:S01]  /*1b80*/  FADD.FTZ R199, R130, R199 ;  /* 0x000000c782c77221 */ /* 0x000fe20000010000 */
[----:B------:R-:W-:Y:S01]  /*1b90*/  FADD.FTZ R124, R131, R124 ;  /* 0x0000007c837c7221 */ /* 0x000fe20000010000 */
[----:B------:R-:W-:Y:S01]  /*1ba0*/  HFMA2 R129, -RZ, RZ, 0, 0 ;  /* 0x00000000ff817431 */ /* 0x000fe200000001ff */
[----:B------:R-:W-:Y:S01]  /*1bb0*/  @P3 SHF.R.S32.HI R126, RZ, 0x1f, R125 ;  /* 0x0000001fff7e3819 */ /* 0x000fe2000001147d */
[----:B----4-:R-:W-:Y:S01]  /*1bc0*/  FADD.FTZ R199, R199, R132 ;  /* 0x00000084c7c77221 */ /* 0x010fe20000010000 */
[----:B------:R-:W-:Y:S01]  /*1bd0*/  FADD.FTZ R124, R124, R133 ;  /* 0x000000857c7c7221 */ /* 0x000fe20000010000 */
[----:B------:R-:W-:-:S02]  /*1be0*/  LEA.HI R128, R128, R127, RZ, 0x2 ;  /* 0x0000007f80807211 */ /* 0x000fc400078f10ff */
[----:B------:R-:W-:Y:S01]  /*1bf0*/  FADD.FTZ R199, R134, R199 ;  /* 0x000000c786c77221 */ /* 0x000fe20000010000 */
[----:B------:R-:W-:Y:S01]  /*1c00*/  FADD.FTZ R124, R135, R124 ;  /* 0x0000007c877c7221 */ /* 0x000fe20000010000 */
[----:B------:R-:W-:Y:S02]  /*1c10*/  @P3 LEA.HI R126, R126, R125, RZ, 0x2 ;  /* 0x0000007d7e7e3211 */ /* 0x000fe400078f10ff */
[----:B0-----:R-:W-:Y:S01]  /*1c20*/  FADD.FTZ R199, R199, R136 ;  /* 0x00000088c7c77221 */ /* 0x001fe20000010000 */
[----:B------:R-:W-:Y:S01]  /*1c30*/  FADD.FTZ R124, R124, R137 ;  /* 0x000000897c7c7221 */ /* 0x000fe20000010000 */
[-C--:B------:R-:W-:Y:S02]  /*1c40*/  LEA.HI.SX32 R131, R128, R159.reuse, 0x1e ;  /* 0x0000009f80837211 */ /* 0x080fe400078ff2ff */
[----:B------:R-:W-:Y:S01]  /*1c50*/  FADD.FTZ R133, R138, R199 ;  /* 0x000000c78a857221 */ /* 0x000fe20000010000 */
[----:B------:R-:W-:Y:S01]  /*1c60*/  FADD.FTZ R124, R139, R124 ;  /* 0x0000007c8b7c7221 */ /* 0x000fe20000010000 */
[----:B------:R-:W-:-:S02]  /*1c70*/  @P3 LEA.HI.SX32 R129, R126, R159, 0x1e ;  /* 0x0000009f7e813211 */ /* 0x000fc400078ff2ff */
        /* <DEDUP_REMOVED lines=37> */
.L_x_13242:
        /* <DEDUP_REMOVED lines=12> */
[----:B------:R-:W-:Y:S01]  /*1f90*/  UMOV UR6, UR12 ;  /* 0x0000000c00067c82 */ /* 0x000fe20008000000 */
[----:B------:R-:W-:-:S02]  /*1fa0*/  FSEL R116, R116, RZ, P1 ;  /* 0x000000ff74747208 */ /* 0x000fc40000800000 */
[----:B------:R-:W-:Y:S01]  /*1fb0*/  FSEL R124, R118, RZ, P1 ;  /* 0x000000ff767c7208 */ /* 0x000fe20000800000 */
[----:B------:R-:W-:Y:S01]  /*1fc0*/  FMUL.FTZ R126, R175, R126 ;  /* 0x0000007eaf7e7220 */ /* 0x000fe20000410000 */
[----:B------:R-:W-:Y:S01]  /*1fd0*/  FSEL R125, R125, RZ, P1 ;  /* 0x000000ff7d7d7208 */ /* 0x000fe20000800000 */
[----:B------:R-:W-:Y:S01]  /*1fe0*/  FMUL.FTZ R117, R116, UR6 ;  /* 0x0000000674757c20 */ /* 0x000fe20008410000 */
[----:B------:R-:W-:Y:S01]  /*1ff0*/  ISETP.GT.AND P4, PT, R196, RZ, PT ;  /* 0x000000ffc400720c */ /* 0x000fe20003f84270 */
[----:B------:R-:W-:Y:S02]  /*2000*/  FMUL.FTZ R118, R124, UR6 ;  /* 0x000000067c767c20 */ /* 0x000fe40008410000 */
[----:B------:R-:W-:Y:S01]  /*2010*/  FMUL.FTZ R119, R125, UR6 ;  /* 0x000000067d777c20 */ /* 0x000fe20008410000 */
[----:B------:R-:W-:Y:S02]  /*2020*/  SEL R120, R117, R120, P4 ;  /* 0x0000007875787207 */ /* 0x000fe40002000000 */
[----:B------:R-:W-:-:S02]  /*2030*/  SEL R121, R118, R121, P4 ;  /* 0x0000007976797207 */ /* 0x000fc40002000000 */
        /* <DEDUP_REMOVED lines=9> */
.L_x_13241:
        /* <DEDUP_REMOVED lines=32> */
.L_x_13244:
        /* <DEDUP_REMOVED lines=22> */
.L_x_13243:
        /* <DEDUP_REMOVED lines=18> */
[----:B------:R-:W-:Y:S01]  /*2550*/  @P2 FFMA.FTZ R125, R160, R128, R133 ;  /* 0x00000080a07d2223 */ /* 0x000fe20000010085 */
[----:B------:R-:W-:Y:S01]  /*2560*/  MOV R118, R26 ;  /* 0x0000001a00767202 */ /* 0x000fe20000000f00 */
[C---:B------:R-:W-:Y:S01]  /*2570*/  @P2 FFMA.FTZ R116, R175.reuse, R119, R24 ;  /* 0x00000077af742223 */ /* 0x040fe20000010018 */
[C---:B------:R-:W-:Y:S01]  /*2580*/  @P2 FFMA.FTZ R118, R175.reuse, R127, R26 ;  /* 0x0000007faf762223 */ /* 0x040fe2000001001a */
[----:B------:R-:W-:Y:S01]  /*2590*/  @P2 FFMA.FTZ R117, R175, R124, R25 ;  /* 0x0000007caf752223 */ /* 0x000fe20000010019 */
[----:B------:R-:W-:Y:S01]  /*25a0*/  @P2 FADD.FTZ R124, R0, -R125 ;  /* 0x8000007d007c2221 */ /* 0x000fe20000010000 */
[----:B------:R-:W-:Y:S01]  /*25b0*/  FMUL.FTZ R127, R116, UR6 ;  /* 0x00000006747f7c20 */ /* 0x000fe20008410000 */
[----:B------:R-:W-:Y:S01]  /*25c0*/  FMUL.FTZ R125, R118, UR6 ;  /* 0x00000006767d7c20 */ /* 0x000fe20008410000 */
[----:B------:R-:W-:Y:S01]  /*25d0*/  FMUL.FTZ R126, R117, UR6 ;  /* 0x00000006757e7c20 */ /* 0x000fe20008410000 */
[----:B------:R-:W-:Y:S01]  /*25e0*/  MOV R119, R27 ;  /* 0x0000001b00777202 */ /* 0x000fe20000000f00 */
[----:B------:R-:W-:Y:S01]  /*25f0*/  @P2 FFMA.FTZ R119, R175, R124, R27 ;  /* 0x0000007caf772223 */ /* 0x000fe2000001001b */
[----:B------:R-:W-:-:S02]  /*2600*/  SEL R120, R127, R120, P4 ;  /* 0x000000787f787207 */ /* 0x000fc40002000000 */
[----:B------:R-:W-:Y:S02]  /*2610*/  SEL R122, R125, R122, P4 ;  /* 0x0000007a7d7a7207 */ /* 0x000fe40002000000 */
[----:B------:R-:W-:Y:S01]  /*2620*/  SEL R121, R126, R121, P4 ;  /* 0x000000797e797207 */ /* 0x000fe20002000000 */
[----:B------:R-:W-:Y:S06]  /*2630*/  @!P3 BRA `(.L_x_13247) ;  /* 0x00000004003cb947 */ /* 0x000fec0003800000 */
[----:B------:R-:W-:Y:S01]  /*2640*/  FMUL.FTZ R123, R119, UR6 ;  /* 0x00000006777b7c20 */ /* 0x000fe20008410000 */
[----:B------:R-:W-:Y:S06]  /*2650*/  BRA `(.L_x_13247) ;  /* 0x0000000400347947 */ /* 0x000fec0003800000 */
.L_x_13246:
        /* <DEDUP_REMOVED lines=25> */
.L_x_13245:
        /* <DEDUP_REMOVED lines=31> */
.L_x_13248:
        /* <DEDUP_REMOVED lines=21> */
.L_x_13247:
        /* <DEDUP_REMOVED lines=35> */
.L_x_13250:
        /* <DEDUP_REMOVED lines=25> */
.L_x_13249:
        /* <DEDUP_REMOVED lines=31> */
.L_x_13252:
        /* <DEDUP_REMOVED lines=21> */
.L_x_13251:
        /* <DEDUP_REMOVED lines=35> */
.L_x_13254:
        /* <DEDUP_REMOVED lines=25> */
.L_x_13253:
        /* <DEDUP_REMOVED lines=31> */
.L_x_13256:
        /* <DEDUP_REMOVED lines=21> */
.L_x_13255:
        /* <DEDUP_REMOVED lines=35> */
.L_x_13258:
        /* <DEDUP_REMOVED lines=25> */
.L_x_13257:
        /* <DEDUP_REMOVED lines=31> */
.L_x_13260:
        /* <DEDUP_REMOVED lines=21> */
.L_x_13259:
        /* <DEDUP_REMOVED lines=35> */
.L_x_13262:
        /* <DEDUP_REMOVED lines=25> */
.L_x_13261:
        /* <DEDUP_REMOVED lines=31> */
.L_x_13264:
        /* <DEDUP_REMOVED lines=21> */
.L_x_13263:
        /* <DEDUP_REMOVED lines=35> */
.L_x_13266:
        /* <DEDUP_REMOVED lines=25> */
.L_x_13265:
        /* <DEDUP_REMOVED lines=28> */
.L_x_13268:
        /* <DEDUP_REMOVED lines=21> */
.L_x_13267:
        /* <DEDUP_REMOVED lines=13> */
.L_x_13236:
        /* <DEDUP_REMOVED lines=23> */
.L_x_13270:
        /* <DEDUP_REMOVED lines=12> */
.L_x_14469:


//--------------------- .text._ZN10layer_norm13ln_bwd_kernelINS_13Kernel_traitsIfffffjLj7168ELj1ELj1ELj8ELj16ENS_18Kernel_traits_baseILj7168EfffffjLj256EEEEELb0ELb1ELb0ELb0EEEvNS_9BwdParamsE --------------------------
	.section	.text._ZN10layer_norm13ln_bwd_kernelINS_13Kernel_traitsIfffffjLj7168ELj1ELj1ELj8ELj16ENS_18Kernel_traits_baseILj7168EfffffjLj256EEEEELb0ELb1ELb0ELb0EEEvNS_9BwdParamsE,"ax",@progbits
	.align	128
        .global         _ZN10layer_norm13ln_bwd_kernelINS_13Kernel_traitsIfffffjLj7168ELj1ELj1ELj8ELj16ENS_18Kernel_traits_baseILj7168EfffffjLj256EEEEELb0ELb1ELb0ELb0EEEvNS_9BwdParamsE
        .type           _ZN10layer_norm13ln_bwd_kernelINS_13Kernel_traitsIfffffjLj7168ELj1ELj1ELj8ELj16ENS_18Kernel_traits_baseILj7168EfffffjLj256EEEEELb0ELb1ELb0ELb0EEEvNS_9BwdParamsE,@function
        .size           _ZN10layer_norm13ln_bwd_kernelINS_13Kernel_traitsIfffffjLj7168ELj1ELj1ELj8ELj16ENS_18Kernel_traits_baseILj7168EfffffjLj256EEEEELb0ELb1ELb0ELb0EEEvNS_9BwdParamsE,(.L_x_14470 - _ZN10layer_norm13ln_bwd_kernelINS_13Kernel_traitsIfffffjLj7168ELj1ELj1ELj8ELj16ENS_18Kernel_traits_baseILj7168EfffffjLj256EEEEELb0ELb1ELb0ELb0EEEvNS_9BwdParamsE)
        .other          _ZN10layer_norm13ln_bwd_kernelINS_13Kernel_traitsIfffffjLj7168ELj1ELj1ELj8ELj16ENS_18Kernel_traits_baseILj7168EfffffjLj256EEEEELb0ELb1ELb0ELb0EEEvNS_9BwdParamsE,@"STO_CUDA_ENTRY STV_DEFAULT"
_ZN10layer_norm13ln_bwd_kernelINS_13Kernel_traitsIfffffjLj7168ELj1ELj1ELj8ELj16ENS_18Kernel_traits_baseILj7168EfffffjLj256EEEEELb0ELb1ELb0ELb0EEEvNS_9BwdParamsE:
.text._ZN10layer_norm13ln_bwd_kernelINS_13Kernel_traitsIfffffjLj7168ELj1ELj1ELj8ELj16ENS_18Kernel_traits_baseILj7168EfffffjLj256EEEEELb0ELb1ELb0ELb0EEEvNS_9BwdParamsE:
        /* <DEDUP_REMOVED lines=166> */
.L_x_13343:
        /* <DEDUP_REMOVED lines=36> */
[----:B------:R-:W-:-:S14]  /*0ca0*/  @!P4 BRA `(.L_x_13273) ;  /* 0x0000000000a0c947 */ /* 0x000fdc0003800000 */
        /* <DEDUP_REMOVED lines=9> */
[C---:B--2---:R-:W-:Y:S01]  /*0d40*/  @P4 IMAD.WIDE.U32 R200, R245.reuse, 0x10, R200 ;  /* 0x00000010f5c84825 */ /* 0x044fe200078e00c8 */
[----:B------:R-:W-:-:S04]  /*0d50*/  IADD3 R202, PT, PT, R245, 0x100, RZ ;  /* 0x00000100f5ca7810 */ /* 0x000fc80007ffe0ff */
[----:B------:R0:W5:Y:S01]  /*0d60*/  @P4 LDG.E.128 R24, desc[UR16][R200.64] ;  /* 0x00000010c8184981 */ /* 0x000162000c1e1d00 */
[----:B---3--:R-:W-:Y:S01]  /*0d70*/  FADD.FTZ R3, R192, -UR4 ;  /* 0x80000004c0037e21 */ /* 0x008fe20008010000 */
[----:B------:R-:W-:Y:S01]  /*0d80*/  FADD.FTZ R18, R193, -UR4 ;  /* 0x80000004c1127e21 */ /* 0x000fe20008010000 */
[----:B------:R-:W-:Y:S01]  /*0d90*/  FADD.FTZ R194, R194, -UR4 ;  /* 0x80000004c2c27e21 */ /* 0x000fe20008010000 */
[----:B------:R-:W-:Y:S01]  /*0da0*/  FADD.FTZ R248, R195, -UR4 ;  /* 0x80000004c3f87e21 */ /* 0x000fe20008010000 */
[----:B------:R-:W-:Y:S01]  /*0db0*/  FMUL.FTZ R3, R3, UR21 ;  /* 0x0000001503037c20 */ /* 0x000fe20008410000 */
[----:B------:R-:W-:Y:S01]  /*0dc0*/  FMUL.FTZ R18, R18, UR21 ;  /* 0x0000001512127c20 */ /* 0x000fe20008410000 */
[----:B------:R-:W-:Y:S01]  /*0dd0*/  FMUL.FTZ R229, R194, UR21 ;  /* 0x00000015c2e57c20 */ /* 0x000fe20008410000 */
[----:B------:R-:W-:Y:S01]  /*0de0*/  FMUL.FTZ R248, R248, UR21 ;  /* 0x00000015f8f87c20 */ /* 0x000fe20008410000 */
[----:B----45:R-:W-:Y:S01]  /*0df0*/  FMUL.FTZ R220, R164, R196 ;  /* 0x000000c4a4dc7220 */ /* 0x030fe20000410000 */
        /* <DEDUP_REMOVED lines=17> */
[----:B0-----:R-:W-:Y:S01]  /*0f10*/  FADD.FTZ R201, R194, R233 ;  /* 0x000000e9c2c97221 */ /* 0x001fe20000010000 */
[----:B------:R-:W-:-:S07]  /*0f20*/  FFMA.FTZ R200, R248, R233, R193 ;  /* 0x000000e9f8c87223 */ /* 0x000fce00000100c1 */
.L_x_13273:
[----:B------:R-:W-:Y:S05]  /*0f30*/  BSYNC.RECONVERGENT B0 ;  /* 0x0000000000007941 */ /* 0x000fea0003800200 */
.L_x_13272:
        /* <DEDUP_REMOVED lines=42> */
.L_x_13275:
[----:B------:R-:W-:Y:S05]  /*11e0*/  BSYNC.RECONVERGENT B0 ;  /* 0x0000000000007941 */ /* 0x000fea0003800200 */
.L_x_13274:
        /* <DEDUP_REMOVED lines=42> */
.L_x_13277:
[----:B------:R-:W-:Y:S05]  /*1490*/  BSYNC.RECONVERGENT B0 ;  /* 0x0000000000007941 */ /* 0x000fea0003800200 */
.L_x_13276:
        /* <DEDUP_REMOVED lines=42> */
.L_x_13279:
[----:B------:R-:W-:Y:S05]  /*1740*/  BSYNC.RECONVERGENT B0 ;  /* 0x0000000000007941 */ /* 0x000fea0003800200 */
.L_x_13278:
        /* <DEDUP_REMOVED lines=42> */
.L_x_13281:
[----:B------:R-:W-:Y:S05]  /*19f0*/  BSYNC.RECONVERGENT B0 ;  /* 0x0000000000007941 */ /* 0x000fea0003800200 */
.L_x_13280:
        /* <DEDUP_REMOVED lines=16> */
[----:B------:R-:W-:-:S03]  /*1b00*/  FADD.FTZ R4, R197, -UR4 ;  /* 0x80000004c5047e21 */ /* 0x000fc60008010000 */
[----:B------:R-:W-:Y:S01]  /*1b10*/  FMUL.FTZ R9, R9, UR21 ;  /* 0x0000001509097c20 */ /* 0x000fe20008410000 */
[----:B------:R-:W-:Y:S01]  /*1b20*/  FMUL.FTZ R4, R4, UR21 ;  /* 0x0000001504047c20 */ /* 0x000fe20008410000 */
[----:B----45:R-:W-:Y:S01]  /*1b30*/  FMUL.FTZ R210, R124, R192 ;  /* 0x000000c07cd27220 */ /* 0x030fe20000410000 */
[----:B------:R-:W-:Y:S01]  /*1b40*/  FADD.FTZ R60, R60, R192 ;  /* 0x000000c03c3c7221 */ /* 0x000fe20000010000 */
[----:B------:R-:W-:Y:S01]  /*1b50*/  FFMA.FTZ R88, R192, R9, R88 ;  /* 0x00000009c0587223 */ /* 0x000fe20000010058 */
[----:B------:R-:W-:Y:S01]  /*1b60*/  FADD.FTZ R7, R198, -UR4 ;  /* 0x80000004c6077e21 */ /* 0x000fe20008010000 */
[----:B------:R-:W-:Y:S01]  /*1b70*/  FADD.FTZ R61, R61, R193 ;  /* 0x000000c13d3d7221 */ /* 0x000fe20000010000 */
[----:B------:R-:W-:Y:S01]  /*1b80*/  FFMA.FTZ R89, R193, R4, R89 ;  /* 0x00000004c1597223 */ /* 0x000fe20000010059 */
[----:B------:R-:W-:Y:S01]  /*1b90*/  FMUL.FTZ R219, R125, R193 ;  /* 0x000000c17ddb7220 */ /* 0x000fe20000410000 */
[----:B------:R-:W-:Y:S01]  /*1ba0*/  FADD.FTZ R192, R201, R210 ;  /* 0x000000d2c9c07221 */ /* 0x000fe20000010000 */
[----:B------:R-:W-:Y:S01]  /*1bb0*/  FFMA.FTZ R193, R9, R210, R200 ;  /* 0x000000d209c17223 */ /* 0x000fe200000100c8 */
[----:B------:R-:W-:Y:S01]  /*1bc0*/  FMUL.FTZ R7, R7, UR21 ;  /* 0x0000001507077c20 */ /* 0x000fe20008410000 */
[----:B------:R-:W-:Y:S01]  /*1bd0*/  FADD.FTZ R199, R199, -UR4 ;  /* 0x80000004c7c77e21 */ /* 0x000fe20008010000 */
[----:B------:R-:W-:Y:S01]  /*1be0*/  FADD.FTZ R197, R192, R219 ;  /* 0x000000dbc0c57221 */ /* 0x000fe20000010000 */
[----:B------:R-:W-:Y:S01]  /*1bf0*/  FMUL.FTZ R236, R126, R194 ;  /* 0x000000c27eec7220 */ /* 0x000fe20000410000 */
[----:B------:R-:W-:Y:S01]  /*1c00*/  FFMA.FTZ R192, R4, R219, R193 ;  /* 0x000000db04c07223 */ /* 0x000fe200000100c1 */
        /* <DEDUP_REMOVED lines=9> */
[----:B0-----:R-:W-:-:S07]  /*1ca0*/  FFMA.FTZ R200, R222, R235, R193 ;  /* 0x000000ebdec87223 */ /* 0x001fce00000100c1 */
.L_x_13283:
[----:B------:R-:W-:Y:S05]  /*1cb0*/  BSYNC.RECONVERGENT B0 ;  /* 0x0000000000007941 */ /* 0x000fea0003800200 */
.L_x_13282:
        /* <DEDUP_REMOVED lines=15> */
[----:B--2---:R-:W-:Y:S01]  /*1db0*/  FADD.FTZ R5, R196, -UR4 ;  /* 0x80000004c4057e21 */ /* 0x004fe20008010000 */
[----:B------:R-:W-:Y:S01]  /*1dc0*/  FADD.FTZ R2, R197, -UR4 ;  /* 0x80000004c5027e21 */ /* 0x000fe20008010000 */
[----:B------:R-:W-:Y:S01]  /*1dd0*/  FADD.FTZ R198, R198, -UR4 ;  /* 0x80000004c6c67e21 */ /* 0x000fe20008010000 */
[----:B------:R-:W-:Y:S01]  /*1de0*/  FADD.FTZ R199, R199, -UR4 ;  /* 0x80000004c7c77e21 */ /* 0x000fe20008010000 */
[----:B------:R-:W-:Y:S01]  /*1df0*/  FMUL.FTZ R5, R5, UR21 ;  /* 0x0000001505057c20 */ /* 0x000fe20008410000 */
[----:B------:R-:W-:Y:S01]  /*1e00*/  FMUL.FTZ R2, R2, UR21 ;  /* 0x0000001502027c20 */ /* 0x000fe20008410000 */
[----:B------:R-:W-:Y:S01]  /*1e10*/  FMUL.FTZ R215, R198, UR21 ;  /* 0x00000015c6d77c20 */ /* 0x000fe20008410000 */
[----:B------:R-:W-:Y:S01]  /*1e20*/  FMUL.FTZ R232, R199, UR21 ;  /* 0x00000015c7e87c20 */ /* 0x000fe20008410000 */
[----:B---3-5:R-:W-:Y:S01]  /*1e30*/  FMUL.FTZ R208, R116, R192 ;  /* 0x000000c074d07220 */ /* 0x028fe20000410000 */
        /* <DEDUP_REMOVED lines=19> */
.L_x_13285:
[----:B------:R-:W-:Y:S05]  /*1f70*/  BSYNC.RECONVERGENT B0 ;  /* 0x0000000000007941 */ /* 0x000fea0003800200 */
.L_x_13284:
        /* <DEDUP_REMOVED lines=31> */
.L_x_13287:
[----:B------:R-:W-:Y:S05]  /*2170*/  BSYNC.RECONVERGENT B0 ;  /* 0x0000000000007941 */ /* 0x000fea0003800200 */
.L_x_13286:
        /* <DEDUP_REMOVED lines=50> */
[----:B------:R-:W-:-:S03]  /*24a0*/  FFMA.FTZ R198, R18, UR4, R196 ;  /* 0x0000000412c67c23 */ /* 0x000fc600080100c4 */
[----:B------:R-:W-:Y:S01]  /*24b0*/  FADD.FTZ R197, R220, -R197 ;  /* 0x800000c5dcc57221 */ /* 0x000fe20000010000 */
[----:B------:R-:W-:-:S03]  /*24c0*/  FADD.FTZ R198, R231, -R198 ;  /* 0x800000c6e7c67221 */ /* 0x000fc60000010000 */
[----:B------:R-:W-:Y:S01]  /*24d0*/  FMUL.FTZ R197, R197, UR21 ;  /* 0x00000015c5c57c20 */ /* 0x000fe20008410000 */
[----:B------:R-:W-:-:S03]  /*24e0*/  FMUL.FTZ R198, R198, UR21 ;  /* 0x00000015c6c67c20 */ /* 0x000fc60008410000 */
[----:B------:R-:W-:Y:S01]  /*24f0*/  FMUL.FTZ R199, R197, UR12 ;  /* 0x0000000cc5c77c20 */ /* 0x000fe20008410000 */
[----:B------:R-:W-:-:S03]  /*2500*/  FMUL.FTZ R198, R198, UR12 ;  /* 0x0000000cc6c67c20 */ /* 0x000fc60008410000 */
[----:B-----5:R-:W-:Y:S01]  /*2510*/  FFMA.FTZ R197, R192, R199, R52 ;  /* 0x000000c7c0c57223 */ /* 0x020fe20000010034 */
        /* <DEDUP_REMOVED lines=9> */
[----:B------:R-:W-:Y:S01]  /*25b0*/  FFMA.FTZ R54, R194, R203, R54 ;  /* 0x000000cbc2367223 */ /* 0x000fe20000010036 */
[----:B------:R-:W-:Y:S01]  /*25c0*/  FFMA.FTZ R55, R195, R204, R55 ;  /* 0x000000ccc3377223 */ /* 0x000fe20000010037 */
[----:B------:R-:W-:Y:S06]  /*25d0*/  BRA `(.L_x_13293) ;  /* 0x0000000000507947 */ /* 0x000fec0003800000 */
.L_x_13292:
[--C-:B------:R-:W-:Y:S01]  /*25e0*/  FFMA.FTZ R189, R3, UR4, R196.reuse ;  /* 0x0000000403bd7c23 */ /* 0x100fe200080100c4 */
[--C-:B------:R-:W-:Y:S01]  /*25f0*/  FFMA.FTZ R190, R18, UR4, R196.reuse ;  /* 0x0000000412be7c23 */ /* 0x100fe200080100c4 */
[----:B------:R-:W-:Y:S02]  /*2600*/  FFMA.FTZ R191, R229, UR4, R196 ;  /* 0x00000004e5bf7c23 */ /* 0x000fe400080100c4 */
[----:B------:R-:W-:Y:S01]  /*2610*/  FADD.FTZ R189, R220, -R189 ;  /* 0x800000bddcbd7221 */ /* 0x000fe20000010000 */
[----:B------:R-:W-:Y:S01]  /*2620*/  FADD.FTZ R190, R231, -R190 ;  /* 0x800000bee7be7221 */ /* 0x000fe20000010000 */
[----:B------:R-:W-:Y:S02]  /*2630*/  FADD.FTZ R191, R250, -R191 ;  /* 0x800000bffabf7221 */ /* 0x000fe40000010000 */
[----:B------:R-:W-:Y:S01]  /*2640*/  FMUL.FTZ R188, R189, UR21 ;  /* 0x00000015bdbc7c20 */ /* 0x000fe20008410000 */
[----:B------:R-:W-:Y:S01]  /*2650*/  FMUL.FTZ R189, R190, UR21 ;  /* 0x00000015bebd7c20 */ /* 0x000fe20008410000 */
[----:B------:R-:W-:-:S02]  /*2660*/  FMUL.FTZ R190, R191, UR21 ;  /* 0x00000015bfbe7c20 */ /* 0x000fc40008410000 */
[----:B------:R-:W-:Y:S01]  /*2670*/  FMUL.FTZ R199, R188, UR12 ;  /* 0x0000000cbcc77c20 */ /* 0x000fe20008410000 */
[----:B------:R-:W-:Y:S01]  /*2680*/  FMUL.FTZ R198, R189, UR12 ;  /* 0x0000000cbdc67c20 */ /* 0x000fe20008410000 */
[----:B------:R-:W-:Y:S02]  /*2690*/  FMUL.FTZ R203, R190, UR12 ;  /* 0x0000000cbecb7c20 */ /* 0x000fe40008410000 */
[----:B-----5:R-:W-:Y:S01]  /*26a0*/  FFMA.FTZ R197, R192, R199, R52 ;  /* 0x000000c7c0c57223 */ /* 0x020fe20000010034 */
[----:B------:R-:W-:Y:S01]  /*26b0*/  FFMA.FTZ R52, R248, UR4, R196 ;  /* 0x00000004f8347c23 */ /* 0x000fe200080100c4 */
[----:B------:R-:W-:Y:S01]  /*26c0*/  FFMA.FTZ R202, R193, R198, R53 ;  /* 0x000000c6c1ca7223 */ /* 0x000fe20000010035 */
[----:B------:R-:W-:Y:S02]  /*26d0*/  FFMA.FTZ R54, R194, R203, R54 ;  /* 0x000000cbc2367223 */ /* 0x000fe40000010036 */
[----:B------:R-:W-:-:S04]  /*26e0*/  FADD.FTZ R52, R233, -R52 ;  /* 0x80000034e9347221 */ /* 0x000fc80000010000 */
[----:B------:R-:W-:-:S04]  /*26f0*/  FMUL.FTZ R191, R52, UR21 ;  /* 0x0000001534bf7c20 */ /* 0x000fc80008410000 */
[----:B------:R-:W-:-:S04]  /*2700*/  FMUL.FTZ R204, R191, UR12 ;  /* 0x0000000cbfcc7c20 */ /* 0x000fc80008410000 */
[----:B------:R-:W-:-:S07]  /*2710*/  FFMA.FTZ R55, R195, R204, R55 ;  /* 0x000000ccc3377223 */ /* 0x000fce0000010037 */
.L_x_13293:
[----:B------:R-:W0:Y:S01]  /*2720*/  @P5 LDC.64 R52, c[0x0][0x478] ;  /* 0x00011e00ff345b82 */ /* 0x000e220000000a00 */
[----:B------:R-:W-:Y:S01]  /*2730*/  FMUL.FTZ R192, R160, R199 ;  /* 0x000000c7a0c07220 */ /* 0x000fe20000410000 */
[----:B------:R-:W-:Y:S01]  /*2740*/  FMUL.FTZ R193, R161, R198 ;  /* 0x000000c6a1c17220 */ /* 0x000fe20000410000 */
[----:B------:R-:W-:Y:S01]  /*2750*/  FMUL.FTZ R194, R162, R203 ;  /* 0x000000cba2c27220 */ /* 0x000fe20000410000 */
[----:B------:R-:W-:Y:S01]  /*2760*/  FMUL.FTZ R195, R163, R204 ;  /* 0x000000cca3c37220 */ /* 0x000fe20000410000 */
[----:B0-----:R-:W-:-:S03]  /*2770*/  @P5 IMAD.WIDE.U32 R200, R245, 0x10, R52 ;  /* 0x00000010f5c85825 */ /* 0x001fc600078e0034 */
[----:B------:R-:W0:Y:S02]  /*2780*/  LDC.64 R52, c[0x0][0x468] ;  /* 0x00011a00ff347b82 */ /* 0x000e240000000a00 */
[----:B------:R1:W-:Y:S01]  /*2790*/  @P5 STG.E.128 desc[UR16][R200.64], R188 ;  /* 0x000000bcc8005986 */ /* 0x0003e2000c101d10 */
[C---:B0-----:R-:W-:Y:S01]  /*27a0*/  IMAD.WIDE.U32 R198, R245.reuse, 0x10, R52 ;  /* 0x00000010f5c67825 */ /* 0x041fe200078e0034 */
[----:B------:R-:W-:Y:S02]  /*27b0*/  MOV R52, R197 ;  /* 0x000000c500347202 */ /* 0x000fe40000000f00 */
[----:B------:R-:W-:Y:S02]  /*27c0*/  MOV R53, R202 ;  /* 0x000000ca00357202 */ /* 0x000fe40000000f00 */
[----:B------:R1:W-:Y:S01]  /*27d0*/  STG.E.128 desc[UR16][R198.64], R192 ;  /* 0x000000c0c6007986 */ /* 0x0003e2000c101d10 */
[----:B------:R-:W-:-:S07]  /*27e0*/  IADD3 R245, PT, PT, R245, 0x100, RZ ;  /* 0x00000100f5f57810 */ /* 0x000fce0007ffe0ff */
.L_x_13291:
[----:B------:R-:W-:Y:S05]  /*27f0*/  BSYNC.RECONVERGENT B1 ;  /* 0x0000000000017941 */ /* 0x000fea0003800200 */
.L_x_13290:
        /* <DEDUP_REMOVED lines=16> */
[----:B------:R-:W-:-:S02]  /*2900*/  FFMA.FTZ R190, R244, UR4, R196 ;  /* 0x00000004f4be7c23 */ /* 0x000fc400080100c4 */
[----:B------:R-:W-:Y:S01]  /*2910*/  FMUL.FTZ R197, R188, UR12 ;  /* 0x0000000cbcc57c20 */ /* 0x000fe20008410000 */
[----:B------:R-:W-:-:S03]  /*2920*/  FMUL.FTZ R202, R189, UR12 ;  /* 0x0000000cbdca7c20 */ /* 0x000fc60008410000 */
[----:B-----5:R-:W-:Y:S01]  /*2930*/  FFMA.FTZ R48, R192, R197, R48 ;  /* 0x000000c5c0307223 */ /* 0x020fe20000010030 */
[----:B------:R-:W-:Y:S01]  /*2940*/  FADD.FTZ R192, R243, -R190 ;  /* 0x800000bef3c07221 */ /* 0x000fe20000010000 */
[----:B------:R-:W-:Y:S01]  /*2950*/  FMUL.FTZ R190, R191, UR21 ;  /* 0x00000015bfbe7c20 */ /* 0x000fe20008410000 */
[----:B------:R-:W-:Y:S02]  /*2960*/  FFMA.FTZ R49, R193, R202, R49 ;  /* 0x000000cac1317223 */ /* 0x000fe40000010031 */
[----:B------:R-:W-:Y:S01]  /*2970*/  FMUL.FTZ R191, R192, UR21 ;  /* 0x00000015c0bf7c20 */ /* 0x000fe20008410000 */
[----:B------:R-:W-:-:S03]  /*2980*/  FMUL.FTZ R203, R190, UR12 ;  /* 0x0000000cbecb7c20 */ /* 0x000fc60008410000 */
[----:B------:R-:W-:Y:S01]  /*2990*/  FMUL.FTZ R204, R191, UR12 ;  /* 0x0000000cbfcc7c20 */ /* 0x000fe20008410000 */
[----:B------:R-:W-:-:S03]  /*29a0*/  FFMA.FTZ R50, R194, R203, R50 ;  /* 0x000000cbc2327223 */ /* 0x000fc60000010032 */
[----:B------:R-:W-:Y:S01]  /*29b0*/  FFMA.FTZ R51, R195, R204, R51 ;  /* 0x000000ccc3337223 */ /* 0x000fe20000010033 */
[----:B------:R-:W-:Y:S06]  /*29c0*/  BRA `(.L_x_13297) ;  /* 0x0000000000507947 */ /* 0x000fec0003800000 */
.L_x_13296:
        /* <DEDUP_REMOVED lines=19> */
[----:B------:R-:W-:-:S07]  /*2b00*/  FFMA.FTZ R51, R195, R204, R51 ;  /* 0x000000ccc3337223 */ /* 0x000fce0000010033 */
.L_x_13297:
[----:B------:R-:W0:Y:S01]  /*2b10*/  @P5 LDC.64 R200, c[0x0][0x478] ;  /* 0x00011e00ffc85b82 */ /* 0x000e220000000a00 */
[----:B------:R-:W-:Y:S01]  /*2b20*/  FMUL.FTZ R192, R152, R197 ;  /* 0x000000c598c07220 */ /* 0x000fe20000410000 */
[----:B------:R-:W-:Y:S01]  /*2b30*/  FMUL.FTZ R193, R153, R202 ;  /* 0x000000ca99c17220 */ /* 0x000fe20000410000 */
[----:B------:R-:W-:Y:S01]  /*2b40*/  FMUL.FTZ R194, R154, R203 ;  /* 0x000000cb9ac27220 */ /* 0x000fe20000410000 */
[----:B------:R-:W-:-:S04]  /*2b50*/  FMUL.FTZ R195, R155, R204 ;  /* 0x000000cc9bc37220 */ /* 0x000fc80000410000 */
[----:B------:R-:W1:Y:S01]  /*2b60*/  LDC.64 R198, c[0x0][0x468] ;  /* 0x00011a00ffc67b82 */ /* 0x000e620000000a00 */
[----:B0-----:R-:W-:-:S05]  /*2b70*/  @P5 IMAD.WIDE.U32 R200, R245, 0x10, R200 ;  /* 0x00000010f5c85825 */ /* 0x001fca00078e00c8 */
[----:B------:R0:W-:Y:S01]  /*2b80*/  @P5 STG.E.128 desc[UR16][R200.64], R188 ;  /* 0x000000bcc8005986 */ /* 0x0001e2000c101d10 */
[C---:B-1----:R-:W-:Y:S01]  /*2b90*/  IMAD.WIDE.U32 R198, R245.reuse, 0x10, R198 ;  /* 0x00000010f5c67825 */ /* 0x042fe200078e00c6 */
[----:B------:R-:W-:-:S04]  /*2ba0*/  IADD3 R245, PT, PT, R245, 0x100, RZ ;  /* 0x00000100f5f57810 */ /* 0x000fc80007ffe0ff */
[----:B------:R0:W-:Y:S03]  /*2bb0*/  STG.E.128 desc[UR16][R198.64], R192 ;  /* 0x000000c0c6007986 */ /* 0x0001e6000c101d10 */
.L_x_13295:
[----:B------:R-:W-:Y:S05]  /*2bc0*/  BSYNC.RECONVERGENT B1 ;  /* 0x0000000000017941 */ /* 0x000fea0003800200 */
.L_x_13294:
        /* <DEDUP_REMOVED lines=29> */
.L_x_13300:
        /* <DEDUP_REMOVED lines=20> */
.L_x_13301:
        /* <DEDUP_REMOVED lines=11> */
.L_x_13299:
[----:B------:R-:W-:Y:S05]  /*2f90*/  BSYNC.RECONVERGENT B1 ;  /* 0x0000000000017941 */ /* 0x000fea0003800200 */
.L_x_13298:
        /* <DEDUP_REMOVED lines=29> */
.L_x_13304:
        /* <DEDUP_REMOVED lines=20> */
.L_x_13305:
        /* <DEDUP_REMOVED lines=11> */
.L_x_13303:
[----:B------:R-:W-:Y:S05]  /*3360*/  BSYNC.RECONVERGENT B1 ;  /* 0x0000000000017941 */ /* 0x000fea0003800200 */
.L_x_13302:
        /* <DEDUP_REMOVED lines=29> */
.L_x_13308:
        /* <DEDUP_REMOVED lines=20> */
.L_x_13309:
        /* <DEDUP_REMOVED lines=11> */
.L_x_13307:
[----:B------:R-:W-:Y:S05]  /*3730*/  BSYNC.RECONVERGENT B1 ;  /* 0x0000000000017941 */ /* 0x000fea0003800200 */
.L_x_13306:
        /* <DEDUP_REMOVED lines=29> */
.L_x_13312:
        /* <DEDUP_REMOVED lines=20> */
.L_x_13313:
        /* <DEDUP_REMOVED lines=11> */
.L_x_13311:
[----:B------:R-:W-:Y:S05]  /*3b00*/  BSYNC.RECONVERGENT B1 ;  /* 0x0000000000017941 */ /* 0x000fea0003800200 */
.L_x_13310:
        /* <DEDUP_REMOVED lines=27> */
[----:B------:R-:W-:Y:S01]  /*3cc0*/  FFMA.FTZ R31, R195, R200, R31 ;  /* 0x000000c8c31f7223 */ /* 0x000fe2000001001f */
[----:B------:R-:W-:Y:S06]  /*3cd0*/  BRA `(.L_x_13316) ;  /* 0x0000000000507947 */ /* 0x000fec0003800000 */
.L_x_13315:
        /* <DEDUP_REMOVED lines=20> */
.L_x_13316:
[----:B------:R-:W0:Y:S01]  /*3e20*/  @P5 LDC.64 R28, c[0x0][0x478] ;  /* 0x00011e00ff1c5b82 */ /* 0x000e220000000a00 */
[----:B------:R-:W-:Y:S01]  /*3e30*/  FMUL.FTZ R192, R112, R203 ;  /* 0x000000cb70c07220 */ /* 0x000fe20000410000 */
[----:B------:R-:W-:Y:S01]  /*3e40*/  FMUL.FTZ R193, R113, R204 ;  /* 0x000000cc71c17220 */ /* 0x000fe20000410000 */
[----:B------:R-:W-:Y:S01]  /*3e50*/  FMUL.FTZ R194, R114, R205 ;  /* 0x000000cd72c27220 */ /* 0x000fe20000410000 */
[----:B------:R-:W-:-:S04]  /*3e60*/  FMUL.FTZ R195, R115, R200 ;  /* 0x000000c873c37220 */ /* 0x000fc80000410000 */
[----:B------:R-:W1:Y:S01]  /*3e70*/  LDC.64 R196, c[0x0][0x468] ;  /* 0x00011a00ffc47b82 */ /* 0x000e620000000a00 */
[C---:B0-----:R-:W-:Y:S01]  /*3e80*/  @P5 IMAD.WIDE.U32 R198, R245.reuse, 0x10, R28 ;  /* 0x00000010f5c65825 */ /* 0x041fe200078e001c */
[----:B------:R-:W-:Y:S02]  /*3e90*/  MOV R28, R201 ;  /* 0x000000c9001c7202 */ /* 0x000fe40000000f00 */
[----:B------:R-:W-:Y:S02]  /*3ea0*/  MOV R29, R202 ;  /* 0x000000ca001d7202 */ /* 0x000fe40000000f00 */
[----:B------:R0:W-:Y:S01]  /*3eb0*/  @P5 STG.E.128 desc[UR16][R198.64], R188 ;  /* 0x000000bcc6005986 */ /* 0x0001e2000c101d10 */
[----:B-1----:R-:W-:-:S05]  /*3ec0*/  IMAD.WIDE.U32 R196, R245, 0x10, R196 ;  /* 0x00000010f5c47825 */ /* 0x002fca00078e00c4 */
[----:B------:R0:W-:Y:S01]  /*3ed0*/  STG.E.128 desc[UR16][R196.64], R192 ;  /* 0x000000c0c4007986 */ /* 0x0001e2000c101d10 */
[----:B------:R-:W-:Y:S05]  /*3ee0*/  BRA `(.L_x_13314) ;  /* 0x0000001800b87947 */ /* 0x000fea0003800000 */
.L_x_13289:
        /* <DEDUP_REMOVED lines=10> */
[----:B------:R-:W-:-:S03]  /*3f90*/  FFMA.FTZ R197, R3, UR4, R196 ;  /* 0x0000000403c57c23 */ /* 0x000fc600080100c4 */
[----:B------:R-:W-:Y:S01]  /*3fa0*/  FADD.FTZ R198, R231, -R198 ;  /* 0x800000c6e7c67221 */ /* 0x000fe20000010000 */
[----:B------:R-:W-:-:S03]  /*3fb0*/  FADD.FTZ R197, R220, -R197 ;  /* 0x800000c5dcc57221 */ /* 0x000fc60000010000 */
[----:B------:R-:W-:Y:S01]  /*3fc0*/  FFMA.FTZ R202, R198, UR21, R25 ;  /* 0x00000015c6ca7c23 */ /* 0x000fe20008010019 */
[----:B------:R-:W-:-:S03]  /*3fd0*/  FFMA.FTZ R197, R197, UR21, R24 ;  /* 0x00000015c5c57c23 */ /* 0x000fc60008010018 */
        /* <DEDUP_REMOVED lines=12> */
[----:B------:R-:W-:Y:S01]  /*40a0*/  FFMA.FTZ R54, R194, R203, R54 ;  /* 0x000000cbc2367223 */ /* 0x000fe20000010036 */
[----:B------:R-:W-:Y:S01]  /*40b0*/  FFMA.FTZ R55, R195, R204, R55 ;  /* 0x000000ccc3377223 */ /* 0x000fe20000010037 */
[----:B------:R-:W-:Y:S06]  /*40c0*/  BRA `(.L_x_13320) ;  /* 0x0000000000507947 */ /* 0x000fec0003800000 */
.L_x_13319:
        /* <DEDUP_REMOVED lines=8> */
[----:B------:R-:W-:-:S02]  /*4150*/  FFMA.FTZ R190, R248, UR4, R196 ;  /* 0x00000004f8be7c23 */ /* 0x000fc400080100c4 */
[----:B------:R-:W-:Y:S01]  /*4160*/  FMUL.FTZ R197, R188, UR12 ;  /* 0x0000000cbcc57c20 */ /* 0x000fe20008410000 */
[----:B------:R-:W-:-:S03]  /*4170*/  FMUL.FTZ R202, R189, UR12 ;  /* 0x0000000cbdca7c20 */ /* 0x000fc60008410000 */
[----:B-----5:R-:W-:Y:S01]  /*4180*/  FFMA.FTZ R52, R192, R197, R52 ;  /* 0x000000c5c0347223 */ /* 0x020fe20000010034 */
[----:B------:R-:W-:Y:S01]  /*4190*/  FADD.FTZ R192, R233, -R190 ;  /* 0x800000bee9c07221 */ /* 0x000fe20000010000 */
[----:B------:R-:W-:Y:S01]  /*41a0*/  FFMA.FTZ R190, R191, UR21, R26 ;  /* 0x00000015bfbe7c23 */ /* 0x000fe2000801001a */
[----:B------:R-:W-:Y:S02]  /*41b0*/  FFMA.FTZ R53, R193, R202, R53 ;  /* 0x000000cac1357223 */ /* 0x000fe40000010035 */
[----:B------:R-:W-:Y:S01]  /*41c0*/  FFMA.FTZ R191, R192, UR21, R27 ;  /* 0x00000015c0bf7c23 */ /* 0x000fe2000801001b */
[----:B------:R-:W-:-:S03]  /*41d0*/  FMUL.FTZ R203, R190, UR12 ;  /* 0x0000000cbecb7c20 */ /* 0x000fc60008410000 */
[----:B------:R-:W-:Y:S01]  /*41e0*/  FMUL.FTZ R204, R191, UR12 ;  /* 0x0000000cbfcc7c20 */ /* 0x000fe20008410000 */
[----:B------:R-:W-:-:S03]  /*41f0*/  FFMA.FTZ R54, R194, R203, R54 ;  /* 0x000000cbc2367223 */ /* 0x000fc60000010036 */
[----:B------:R-:W-:-:S07]  /*4200*/  FFMA.FTZ R55, R195, R204, R55 ;  /* 0x000000ccc3377223 */ /* 0x000fce0000010037 */
.L_x_13320:
[----:B------:R-:W-:Y:S01]  /*4210*/  ISETP.NE.U32.AND P5, PT, RZ, UR22, PT ;  /* 0x00000016ff007c0c */ /* 0x000fe2000bfa5070 */
[----:B------:R-:W0:Y:S01]  /*4220*/  LDC.64 R198, c[0x0][0x468] ;  /* 0x00011a00ffc67b82 */ /* 0x000e220000000a00 */
[----:B------:R-:W-:Y:S01]  /*4230*/  FMUL.FTZ R192, R160, R197 ;  /* 0x000000c5a0c07220 */ /* 0x000fe20000410000 */
[----:B------:R-:W-:Y:S01]  /*4240*/  FMUL.FTZ R193, R161, R202 ;  /* 0x000000caa1c17220 */ /* 0x000fe20000410000 */
[----:B------:R-:W-:Y:S01]  /*4250*/  ISETP.NE.AND.EX P5, PT, RZ, UR23, PT, P5 ;  /* 0x00000017ff007c0c */ /* 0x000fe2000bfa5350 */
[----:B------:R-:W-:Y:S01]  /*4260*/  FMUL.FTZ R194, R162, R203 ;  /* 0x000000cba2c27220 */ /* 0x000fe20000410000 */
[----:B------:R-:W-:-:S11]  /*4270*/  FMUL.FTZ R195, R163, R204 ;  /* 0x000000cca3c37220 */ /* 0x000fd60000410000 */
[----:B------:R-:W1:Y:S01]  /*4280*/  @P5 LDC.64 R200, c[0x0][0x478] ;  /* 0x00011e00ffc85b82 */ /* 0x000e620000000a00 */
[----:B0-----:R-:W-:-:S04]  /*4290*/  IMAD.WIDE.U32 R198, R245, 0x10, R198 ;  /* 0x00000010f5c67825 */ /* 0x001fc800078e00c6 */
[C---:B-1----:R-:W-:Y:S01]  /*42a0*/  @P5 IMAD.WIDE.U32 R200, R245.reuse, 0x10, R200 ;  /* 0x00000010f5c85825 */ /* 0x042fe200078e00c8 */
[----:B------:R-:W-:-:S04]  /*42b0*/  IADD3 R245, PT, PT, R245, 0x100, RZ ;  /* 0x00000100f5f57810 */ /* 0x000fc80007ffe0ff */
[----:B------:R0:W-:Y:S04]  /*42c0*/  @P5 STG.E.128 desc[UR16][R200.64], R188 ;  /* 0x000000bcc8005986 */ /* 0x0001e8000c101d10 */
[----:B------:R0:W-:Y:S02]  /*42d0*/  STG.E.128 desc[UR16][R198.64], R192 ;  /* 0x000000c0c6007986 */ /* 0x0001e4000c101d10 */
.L_x_13318:
[----:B------:R-:W-:Y:S05]  /*42e0*/  BSYNC.RECONVERGENT B1 ;  /* 0x0000000000017941 */ /* 0x000fea0003800200 */
.L_x_13317:
[----:B------:R-:W-:Y:S04]  /*42f0*/  BSSY.RECONVERGENT B1, `(.L_x_13321) ;  /* 0x000003c000017945 */ /* 0x000fe80003800200 */
[----:B------:R-:W-:Y:S05]  /*4300*/  @!P0 BRA `(.L_x_13322) ;  /* 0x0000000000e88947 */ /* 0x000fea0003800000 */
[----:B0-----:R-:W0:Y:S02]  /*4310*/  LDC.64 R192, c[0x0][0x390] ;  /* 0x0000e400ffc07b82 */ /* 0x001e240000000a00 */
        /* <DEDUP_REMOVED lines=24> */
[----:B------:R-:W-:Y:S01]  /*44a0*/  FFMA.FTZ R51, R195, R204, R51 ;  /* 0x000000ccc3337223 */ /* 0x000fe20000010033 */
[----:B------:R-:W-:Y:S06]  /*44b0*/  BRA `(.L_x_13324) ;  /* 0x0000000000507947 */ /* 0x000fec0003800000 */
.L_x_13323:
        /* <DEDUP_REMOVED lines=19> */
[----:B------:R-:W-:-:S07]  /*45f0*/  FFMA.FTZ R51, R195, R204, R51 ;  /* 0x000000ccc3337223 */ /* 0x000fce0000010033 */
.L_x_13324:
        /* <DEDUP_REMOVED lines=11> */
.L_x_13322:
[----:B------:R-:W-:Y:S05]  /*46b0*/  BSYNC.RECONVERGENT B1 ;  /* 0x0000000000017941 */ /* 0x000fea0003800200 */
.L_x_13321:
[----:B------:R-:W-:Y:S04]  /*46c0*/  BSSY.RECONVERGENT B1, `(.L_x_13325) ;  /* 0x000003c000017945 */ /* 0x000fe80003800200 */
[----:B------:R-:W-:Y:S05]  /*46d0*/  @!P1 BRA `(.L_x_13326) ;  /* 0x0000000000e89947 */ /* 0x000fea0003800000 */
[----:B0-2---:R-:W0:Y:S02]  /*46e0*/  LDC.64 R192, c[0x0][0x390] ;  /* 0x0000e400ffc07b82 */ /* 0x005e240000000a00 */
        /* <DEDUP_REMOVED lines=26> */
.L_x_13327:
        /* <DEDUP_REMOVED lines=20> */
.L_x_13328:
        /* <DEDUP_REMOVED lines=11> */
.L_x_13326:
[----:B------:R-:W-:Y:S05]  /*4a80*/  BSYNC.RECONVERGENT B1 ;  /* 0x0000000000017941 */ /* 0x000fea0003800200 */
.L_x_13325:
[----:B------:R-:W-:Y:S04]  /*4a90*/  BSSY.RECONVERGENT B1, `(.L_x_13329) ;  /* 0x000003c000017945 */ /* 0x000fe80003800200 */
[----:B------:R-:W-:Y:S05]  /*4aa0*/  @!P2 BRA `(.L_x_13330) ;  /* 0x0000000000e8a947 */ /* 0x000fea0003800000 */
[----:B0-23--:R-:W0:Y:S02]  /*4ab0*/  LDC.64 R192, c[0x0][0x390] ;  /* 0x0000e400ffc07b82 */ /* 0x00de240000000a00 */
        /* <DEDUP_REMOVED lines=26> */
.L_x_13331:
        /* <DEDUP_REMOVED lines=20> */
.L_x_13332:
        /* <DEDUP_REMOVED lines=11> */
.L_x_13330:
[----:B------:R-:W-:Y:S05]  /*4e50*/  BSYNC.RECONVERGENT B1 ;  /* 0x0000000000017941 */ /* 0x000fea0003800200 */
.L_x_13329:
[----:B------:R-:W-:Y:S04]  /*4e60*/  BSSY.RECONVERGENT B1, `(.L_x_13333) ;  /* 0x000003c000017945 */ /* 0x000fe80003800200 */
[----:B------:R-:W-:Y:S05]  /*4e70*/  @!P3 BRA `(.L_x_13334) ;  /* 0x0000000000e8b947 */ /* 0x000fea0003800000 */
[----:B0-234-:R-:W0:Y:S02]  /*4e80*/  LDC.64 R192, c[0x0][0x390] ;  /* 0x0000e400ffc07b82 */ /* 0x01de240000000a00 */
        /* <DEDUP_REMOVED lines=26> */
.L_x_13335:
        /* <DEDUP_REMOVED lines=20> */
.L_x_13336:
        /* <DEDUP_REMOVED lines=11> */
.L_x_13334:
[----:B------:R-:W-:Y:S05]  /*5220*/  BSYNC.RECONVERGENT B1 ;  /* 0x0000000000017941 */ /* 0x000fea0003800200 */
.L_x_13333:
        /* <DEDUP_REMOVED lines=29> */
.L_x_13339:
        /* <DEDUP_REMOVED lines=20> */
.L_x_13340:
        /* <DEDUP_REMOVED lines=11> */
.L_x_13338:
[----:B------:R-:W-:Y:S05]  /*55f0*/  BSYNC.RECONVERGENT B1 ;  /* 0x0000000000017941 */ /* 0x000fea0003800200 */
.L_x_13337:
[----:B------:R-:W-:-:S13]  /*5600*/  ISETP.NE.AND P5, PT, R247, RZ, PT ;  /* 0x000000fff700720c */ /* 0x000fda0003fa5270 */
        /* <DEDUP_REMOVED lines=14> */
[----:B------:R-:W-:Y:S01]  /*56f0*/  FFMA.FTZ R188, R189, UR21, R184 ;  /* 0x00000015bdbc7c23 */ /* 0x000fe200080100b8 */
[----:B------:R-:W-:Y:S01]  /*5700*/  FFMA.FTZ R189, R190, UR21, R185 ;  /* 0x00000015bebd7c23 */ /* 0x000fe200080100b9 */
[----:B------:R-:W-:-:S02]  /*5710*/  FFMA.FTZ R190, R191, UR21, R186 ;  /* 0x00000015bfbe7c23 */ /* 0x000fc400080100ba */
[----:B------:R-:W-:Y:S01]  /*5720*/  FMUL.FTZ R203, R188, UR12 ;  /* 0x0000000cbccb7c20 */ /* 0x000fe20008410000 */
[----:B------:R-:W-:Y:S01]  /*5730*/  FMUL.FTZ R204, R189, UR12 ;  /* 0x0000000cbdcc7c20 */ /* 0x000fe20008410000 */
[----:B------:R-:W-:Y:S02]  /*5740*/  FMUL.FTZ R205, R190, UR12 ;  /* 0x0000000cbecd7c20 */ /* 0x000fe40008410000 */
[----:B-----5:R-:W-:Y:S01]  /*5750*/  FFMA.FTZ R201, R192, R203, R28 ;  /* 0x000000cbc0c97223 */ /* 0x020fe2000001001c */
[----:B------:R-:W-:Y:S01]  /*5760*/  FADD.FTZ R28, R230, -R197 ;  /* 0x800000c5e61c7221 */ /* 0x000fe20000010000 */
[----:B------:R-:W-:Y:S01]  /*5770*/  FFMA.FTZ R202, R193, R204, R29 ;  /* 0x000000ccc1ca7223 */ /* 0x000fe2000001001d */
[----:B------:R-:W-:Y:S02]  /*5780*/  FFMA.FTZ R30, R194, R205, R30 ;  /* 0x000000cdc21e7223 */ /* 0x000fe4000001001e */
[----:B------:R-:W-:-:S04]  /*5790*/  FFMA.FTZ R191, R28, UR21, R187 ;  /* 0x000000151cbf7c23 */ /* 0x000fc800080100bb */
[----:B------:R-:W-:-:S04]  /*57a0*/  FMUL.FTZ R200, R191, UR12 ;  /* 0x0000000cbfc87c20 */ /* 0x000fc80008410000 */
[----:B------:R-:W-:Y:S01]  /*57b0*/  FFMA.FTZ R31, R195, R200, R31 ;  /* 0x000000c8c31f7223 */ /* 0x000fe2000001001f */
[----:B------:R-:W-:Y:S06]  /*57c0*/  BRA `(.L_x_13342) ;  /* 0x0000000000507947 */ /* 0x000fec0003800000 */
.L_x_13341:
        /* <DEDUP_REMOVED lines=20> */
.L_x_13342:
        /* <DEDUP_REMOVED lines=11> */
[----:B------:R0:W-:Y:S02]  /*59c0*/  STG.E.128 desc[UR16][R196.64], R192 ;  /* 0x000000c0c4007986 */ /* 0x0001e4000c101d10 */
.L_x_13314:
[----:B------:R-:W-:Y:S05]  /*59d0*/  BSYNC.RECONVERGENT B0 ;  /* 0x0000000000007941 */ /* 0x000fea0003800200 */
.L_x_13288:
[----:B------:R-:W-:Y:S02]  /*59e0*/  UIADD3 UR7, UPT, UPT, UR7, UR24, URZ ;  /* 0x0000001807077290 */ /* 0x000fe4000fffe0ff */
[----:B------:R-:W-:Y:S02]  /*59f0*/  UPLOP3.LUT UP2, UPT, UPT, UPT, UP2, 0x40, 0x4 ;  /* 0x000000000004789c */ /* 0x000fe40003f4e820 */
[----:B------:R-:W-:-:S09]  /*5a00*/  UISETP.GE.AND UP1, UPT, UR7, UR25, UPT ;  /* 0x000000190700728c */ /* 0x000fd2000bf26270 */
[----:B------:R-:W-:Y:S05]  /*5a10*/  BRA.U !UP1, `(.L_x_13343) ;  /* 0xffffffb109107547 */ /* 0x000fea000b83ffff */
.L_x_13271:
        /* <DEDUP_REMOVED lines=17> */
.L_x_13345:
[----:B------:R-:W-:Y:S05]  /*5b30*/  BSYNC.RECONVERGENT B0 ;  /* 0x0000000000007941 */ /* 0x000fea0003800200 */
.L_x_13344:
        /* <DEDUP_REMOVED lines=12> */
.L_x_13347:
[----:B------:R-:W-:Y:S05]  /*5c00*/  BSYNC.RECONVERGENT B0 ;  /* 0x0000000000007941 */ /* 0x000fea0003800200 */
.L_x_13346:
        /* <DEDUP_REMOVED lines=12> */
.L_x_13349:
[----:B------:R-:W-:Y:S05]  /*5cd0*/  BSYNC.RECONVERGENT B0 ;  /* 0x0000000000007941 */ /* 0x000fea0003800200 */
.L_x_13348:
        /* <DEDUP_REMOVED lines=12> */
.L_x_13351:
[----:B------:R-:W-:Y:S05]  /*5da0*/  BSYNC.RECONVERGENT B0 ;  /* 0x0000000000007941 */ /* 0x000fea0003800200 */
.L_x_13350:
        /* <DEDUP_REMOVED lines=12> */
.L_x_13353:
[----:B------:R-:W-:Y:S05]  /*5e70*/  BSYNC.RECONVERGENT B0 ;  /* 0x0000000000007941 */ /* 0x000fea0003800200 */
.L_x_13352:
        /* <DEDUP_REMOVED lines=12> */
.L_x_13355:
[----:B------:R-:W-:Y:S05]  /*5f40*/  BSYNC.RECONVERGENT B0 ;  /* 0x0000000000007941 */ /* 0x000fea0003800200 */
.L_x_13354:
        /* <DEDUP_REMOVED lines=12> */
.L_x_13356:
        /* <DEDUP_REMOVED lines=15> */
.L_x_14470:


//--------------------- .text._ZN10layer_norm13ln_bwd_kernelINS_13Kernel_traitsIfffffjLj7168ELj1ELj1ELj8ELj16ENS_18Kernel_traits_baseILj7168EfffffjLj256EEEEELb0ELb1ELb0ELb1EEEvNS_9BwdParamsE --------------------------
	.section	.text._ZN10layer_norm13ln_bwd_kernelINS_13Kernel_traitsIfffffjLj7168ELj1ELj1ELj8ELj16ENS_18Kernel_traits_baseILj7168EfffffjLj256EEEEELb0ELb1ELb0ELb1EEEvNS_9BwdParamsE,"ax",@progbits
	.align	128
        .global         _ZN10layer_norm13ln_bwd_kernelINS_13Kernel_traitsIfffffjLj7168ELj1ELj1ELj8ELj16ENS_18Kernel_traits_baseILj7168EfffffjLj256EEEEELb0ELb1ELb0ELb1EEEvNS_9BwdParamsE
        .type           _ZN10layer_norm13ln_bwd_kernelINS_13Kernel_traitsIfffffjLj7168ELj1ELj1ELj8ELj16ENS_18Kernel_traits_baseILj7168EfffffjLj256EEEEELb0ELb1ELb0ELb1EEEvNS_9BwdParamsE,@function
        .size           _ZN10layer_norm13ln_bwd_kernelINS_13Kernel_traitsIfffffjLj7168ELj1ELj1ELj8ELj16ENS_18Kernel_traits_baseILj7168EfffffjLj256EEEEELb0ELb1ELb0ELb1EEEvNS_9BwdParamsE,(.L_x_14471 - _ZN10layer_norm13ln_bwd_kernelINS_13Kernel_traitsIfffffjLj7168ELj1ELj1ELj8ELj16ENS_18Kernel_traits_baseILj7168EfffffjLj256EEEEELb0ELb1ELb0ELb1EEEvNS_9BwdParamsE)
        .other          _ZN10layer_norm13ln_bwd_kernelINS_13Kernel_traitsIfffffjLj7168ELj1ELj1ELj8ELj16ENS_18Kernel_traits_baseILj7168EfffffjLj256EEEEELb0ELb1ELb0ELb1EEEvNS_9BwdParamsE,@"STO_CUDA_ENTRY STV_DEFAULT"
_ZN10layer_norm13ln_bwd_kernelINS_13Kernel_traitsIfffffjLj7168ELj1ELj1ELj8ELj16ENS_18Kernel_traits_baseILj7168EfffffjLj256EEEEELb0ELb1ELb0ELb1EEEvNS_9BwdParamsE:
.text._ZN10layer_norm13ln_bwd_kernelINS_13Kernel_traitsIfffffjLj7168ELj1ELj1ELj8ELj16ENS_18Kernel_traits_baseILj7168EfffffjLj256EEEEELb0ELb1ELb0ELb1EEEvNS_9BwdParamsE:
        /* <DEDUP_REMOVED lines=50> */
[----:B------:R-:W1:Y:S08]  /*0320*/  LDC.64 R2, c[0x0][0x3d0] ;  /* 0x0000f400ff027b82 */ /* 0x000e700000000a00 */
[----:B------:R-:W2:Y:S01]  /*0330*/  LDC.64 R4, c[0x0][0x3e8] ;  /* 0x0000fa00ff047b82 */ /* 0x000ea20000000a00 */
[----:B------:R3:W-:Y:S01]  /*0340*/  STL [R1], RZ ;  /* 0x000000ff01007387 */ /* 0x0007e20000100800 */
[----:B------:R-:W4:Y:S01]  /*0350*/  LDCU.64 UR4, c[0x0][0x3e0] ;  /* 0x00007c00ff0477ac */ /* 0x000f220008000a00 */
        /* <DEDUP_REMOVED lines=18> */
[----:B0-----:R-:W5:Y:S01]  /*0480*/  LDG.E.128 R80, desc[UR18][R2.64] ;  /* 0x0000001202507981 */ /* 0x001f62000c1e1d00 */
[----:B------:R-:W-:Y:S02]  /*0490*/  CS2R R218, SRZ ;  /* 0x0000000000da7805 */ /* 0x000fe4000001ff00 */
[----:B------:R-:W-:Y:S01]  /*04a0*/  CS2R R216, SRZ ;  /* 0x0000000000d87805 */ /* 0x000fe2000001ff00 */
[----:B--2---:R-:W-:Y:S01]  /*04b0*/  IMAD.WIDE.U32 R4, R0, 0x10, R4 ;  /* 0x0000001000047825 */ /* 0x004fe200078e0004 */
        /* <DEDUP_REMOVED lines=15> */
[----:B------:R-:W-:Y:S01]  /*05b0*/  MOV R172, RZ ;  /* 0x000000ff00ac7202 */ /* 0x000fe20000000f00 */
[----:B------:R-:W5:Y:S01]  /*05c0*/  LDG.E.128 R60, desc[UR18][R2.64+0x5000] ;  /* 0x00500012023c7981 */ /* 0x000f62000c1e1d00 */
[----:B------:R-:W-:-:S02]  /*05d0*/  CS2R R26, SRZ ;  /* 0x00000000001a7805 */ /* 0x000fc4000001ff00 */
[----:B------:R-:W-:Y:S02]  /*05e0*/  CS2R R24, SRZ ;  /* 0x0000000000187805 */ /* 0x000fe4000001ff00 */
[----:B------:R-:W-:Y:S01]  /*05f0*/  CS2R R22, SRZ ;  /* 0x0000000000167805 */ /* 0x000fe2000001ff00 */
[----:B------:R-:W5:Y:S01]  /*0600*/  LDG.E.128 R56, desc[UR18][R2.64+0x6000] ;  /* 0x0060001202387981 */ /* 0x000f62000c1e1d00 */
[----:B----4-:R-:W-:Y:S01]  /*0610*/  UISETP.NE.U32.AND UP0, UPT, UR4, URZ, UPT ;  /* 0x000000ff0400728c */ /* 0x010fe2000bf05070 */
[----:B------:R-:W-:Y:S02]  /*0620*/  CS2R R20, SRZ ;  /* 0x0000000000147805 */ /* 0x000fe4000001ff00 */
[----:B------:R-:W-:Y:S01]  /*0630*/  CS2R R18, SRZ ;  /* 0x0000000000127805 */ /* 0x000fe2000001ff00 */
[----:B------:R-:W5:Y:S01]  /*0640*/  LDG.E.128 R52, desc[UR18][R4.64+0x6000] ;  /* 0x0060001204347981 */ /* 0x000f62000c1e1d00 */
[----:B------:R-:W-:Y:S01]  /*0650*/  CS2R R16, SRZ ;  /* 0x0000000000107805 */ /* 0x000fe2000001ff00 */
[----:B------:R-:W-:-:S02]  /*0660*/  UPLOP3.LUT UP2, UPT, UPT, UPT, UPT, 0x40, 0x4 ;  /* 0x000000000004789c */ /* 0x000fc40003f4e870 */
[----:B------:R-:W5:Y:S01]  /*0670*/  LDG.E.128 R48, desc[UR18][R4.64+0x5000] ;  /* 0x0050001204307981 */ /* 0x000f62000c1e1d00 */
[----:B------:R-:W-:Y:S01]  /*0680*/  CS2R R14, SRZ ;  /* 0x00000000000e7805 */ /* 0x000fe2000001ff00 */
[----:B------:R-:W0:Y:S02]  /*0690*/  LDCU UR22, c[0x0][0x388] ;  /* 0x00007100ff1677ac */ /* 0x000e240008000800 */
[----:B------:R-:W5:Y:S01]  /*06a0*/  LDG.E.128 R44, desc[UR18][R4.64+0x4000] ;  /* 0x00400012042c7981 */ /* 0x000f62000c1e1d00 */
[----:B------:R-:W-:Y:S01]  /*06b0*/  CS2R R12, SRZ ;  /* 0x00000000000c7805 */ /* 0x000fe2000001ff00 */
[----:B------:R-:W1:Y:S02]  /*06c0*/  LDCU.U8 UR9, c[0x0][0x410] ;  /* 0x00008200ff0977ac */ /* 0x000e640008000000 */
[----:B------:R-:W5:Y:S01]  /*06d0*/  LDG.E.128 R40, desc[UR18][R4.64+0x3000] ;  /* 0x0030001204287981 */ /* 0x000f62000c1e1d00 */
[----:B------:R-:W-:Y:S01]  /*06e0*/  CS2R R10, SRZ ;  /* 0x00000000000a7805 */ /* 0x000fe2000001ff00 */
[----:B------:R-:W2:Y:S02]  /*06f0*/  LDCU UR23, c[0x0][0x400] ;  /* 0x00008000ff1777ac */ /* 0x000ea40008000800 */
[----:B------:R-:W5:Y:S01]  /*0700*/  LDG.E.128 R36, desc[UR18][R4.64+0x2000] ;  /* 0x0020001204247981 */ /* 0x000f62000c1e1d00 */
[----:B------:R-:W-:Y:S01]  /*0710*/  CS2R R8, SRZ ;  /* 0x0000000000087805 */ /* 0x000fe2000001ff00 */
[----:B------:R-:W4:Y:S02]  /*0720*/  LDCU.64 UR24, c[0x0][0x478] ;  /* 0x00008f00ff1877ac */ /* 0x000f240008000a00 */
[----:B------:R-:W5:Y:S01]  /*0730*/  LDG.E.128 R32, desc[UR18][R4.64+0x1000] ;  /* 0x0010001204207981 */ /* 0x000f62000c1e1d00 */
[----:B------:R-:W-:Y:S01]  /*0740*/  CS2R R6, SRZ ;  /* 0x0000000000067805 */ /* 0x000fe2000001ff00 */
[----:B------:R-:W0:Y:S02]  /*0750*/  LDCU.128 UR12, c[0x0][0x3c0] ;  /* 0x00007800ff0c77ac */ /* 0x000e240008000c00 */
[----:B------:R3:W5:Y:S01]  /*0760*/  LDG.E.128 R28, desc[UR18][R4.64] ;  /* 0x00000012041c7981 */ /* 0x000762000c1e1d00 */
[----:B------:R-:W-:Y:S01]  /*0770*/  UISETP.NE.AND.EX UP0, UPT, UR5, URZ, UPT, UP0 ;  /* 0x000000ff0500728c */ /* 0x000fe2000bf05300 */
[----:B------:R-:W0:Y:S01]  /*0780*/  LDCU.64 UR20, c[0x0][0x438] ;  /* 0x00008700ff1477ac */ /* 0x000e220008000a00 */
[----:B------:R-:W0:Y:S01]  /*0790*/  LDCU.64 UR26, c[0x0][0x380] ;  /* 0x00007000ff1a77ac */ /* 0x000e220008000a00 */
[----:B-123--:R-:W-:-:S08]  /*07a0*/  HFMA2 R5, -RZ, RZ, 0, 0 ;  /* 0x00000000ff057431 */ /* 0x00efd000000001ff */
.L_x_13390:
[----:B-1----:R-:W1:Y:S01]  /*07b0*/  S2R R0, SR_TID.X ;  /* 0x0000000000007919 */ /* 0x002e620000002100 */
[----:B--2---:R-:W2:Y:S01]  /*07c0*/  LDC.64 R148, c[0x0][0x3a8] ;  /* 0x0000ea00ff947b82 */ /* 0x004ea20000000a00 */
[----:B0-----:R-:W-:Y:S01]  /*07d0*/  UIMAD UR7, UR6, UR22, URZ ;  /* 0x00000016060772a4 */ /* 0x001fe2000f8e02ff */
[----:B------:R-:W-:Y:S01]  /*07e0*/  PLOP3.LUT P1, PT, PT, PT, UP0, 0x80, 0x8 ;  /* 0x000000000008781c */ /* 0x000fe20003f2f008 */
[----:B------:R-:W-:Y:S02]  /*07f0*/  UIMAD.WIDE UR16, UR6, 0x4, UR14 ;  /* 0x00000004061078a5 */ /* 0x000fe4000f8e020e */
[----:B------:R-:W-:Y:S02]  /*0800*/  USHF.R.S32.HI UR8, URZ, 0x1f, UR7 ;  /* 0x0000001fff087899 */ /* 0x000fe40008011407 */
[----:B------:R-:W-:Y:S01]  /*0810*/  UIMAD.WIDE UR10, UR6, 0x4, UR12 ;  /* 0x00000004060a78a5 */ /* 0x000fe2000f8e020c */
[----:B------:R-:W0:Y:S01]  /*0820*/  LDC.64 R88, c[0x0][0x428] ;  /* 0x00010a00ff587b82 */ /* 0x000e220000000a00 */
[----:B------:R-:W-:Y:S01]  /*0830*/  ULEA.HI UR8, UR8, UR7, URZ, 0x2 ;  /* 0x0000000708087291 */ /* 0x000fe2000f8f10ff */
[----:B------:R-:W-:Y:S01]  /*0840*/  MOV R184, UR16 ;  /* 0x0000001000b87c02 */ /* 0x000fe20008000f00 */
[----:B---3--:R-:W3:Y:S01]  /*0850*/  @UP0 LDCU.64 UR4, c[0x0][0x3e0] ;  /* 0x00007c00ff0407ac */ /* 0x008ee20008000a00 */
[----:B------:R-:W-:-:S02]  /*0860*/  MOV R185, UR17 ;  /* 0x0000001100b97c02 */ /* 0x000fc40008000f00 */
[----:B------:R-:W-:Y:S02]  /*0870*/  MOV R2, UR10 ;  /* 0x0000000a00027c02 */ /* 0x000fe40008000f00 */
[----:B------:R-:W-:Y:S01]  /*0880*/  MOV R175, UR8 ;  /* 0x0000000800af7c02 */ /* 0x000fe20008000f00 */
[----:B------:R-:W4:Y:S01]  /*0890*/  LDG.E R184, desc[UR18][R184.64] ;  /* 0x00000012b8b87981 */ /* 0x000f22000c1e1900 */
[----:B------:R-:W-:-:S05]  /*08a0*/  MOV R3, UR11 ;  /* 0x0000000b00037c02 */ /* 0x000fca0008000f00 */
[----:B------:R0:W4:Y:S01]  /*08b0*/  LDG.E R185, desc[UR18][R2.64] ;  /* 0x0000001202b97981 */ /* 0x000122000c1e1900 */
[----:B---3--:R-:W-:Y:S01]  /*08c0*/  @UP0 UIMAD.WIDE UR4, UR6, 0x4, UR4 ;  /* 0x00000004060408a5 */ /* 0x008fe2000f8e0204 */
[----:B-1----:R-:W-:-:S05]  /*08d0*/  LEA.HI.SX32 R175, R175, R0, 0x1e ;  /* 0x00000000afaf7211 */ /* 0x002fca00078ff2ff */
[----:B--2---:R-:W-:-:S04]  /*08e0*/  IMAD.WIDE.U32 R124, R175, 0x10, R148 ;  /* 0x00000010af7c7825 */ /* 0x004fc800078e0094 */
[C---:B0-----:R-:W-:Y:S02]  /*08f0*/  IMAD.WIDE.U32 R152, R175.reuse, 0x10, R88 ;  /* 0x00000010af987825 */ /* 0x041fe400078e0058 */
[----:B------:R-:W2:Y:S04]  /*0900*/  LDG.E.128 R124, desc[UR18][R124.64] ;  /* 0x000000127c7c7981 */ /* 0x000ea8000c1e1d00 */
[----:B------:R-:W3:Y:S01]  /*0910*/  LDG.E.128 R152, desc[UR18][R152.64] ;  /* 0x0000001298987981 */ /* 0x000ee2000c1e1d00 */
[----:B------:R-:W-:Y:S02]  /*0920*/  IADD3 R174, PT, PT, R175, 0x100, RZ ;  /* 0x00000100afae7810 */ /* 0x000fe40007ffe0ff */
[----:B------:R-:W-:-:S03]  /*0930*/  MOV R208, UR4 ;  /* 0x0000000400d07c02 */ /* 0x000fc60008000f00 */
[C---:B------:R-:W-:Y:S01]  /*0940*/  IMAD.WIDE.U32 R156, R174.reuse, 0x10, R88 ;  /* 0x00000010ae9c7825 */ /* 0x040fe200078e0058 */
[C---:B------:R-:W-:Y:S02]  /*0950*/  IADD3 R173, PT, PT, R175.reuse, 0x200, RZ ;  /* 0x00000200afad7810 */ /* 0x040fe40007ffe0ff */
[----:B------:R-:W-:Y:S01]  /*0960*/  MOV R209, UR5 ;  /* 0x0000000500d17c02 */ /* 0x000fe20008000f00 */
[--C-:B------:R-:W-:Y:S01]  /*0970*/  IMAD.WIDE.U32 R128, R174, 0x10, R148.reuse ;  /* 0x00000010ae807825 */ /* 0x100fe200078e0094 */
[C---:B------:R-:W-:Y:S01]  /*0980*/  IADD3 R3, PT, PT, R175.reuse, 0x400, RZ ;  /* 0x00000400af037810 */ /* 0x040fe20007ffe0ff */
[----:B------:R-:W3:Y:S01]  /*0990*/  LDG.E.128 R156, desc[UR18][R156.64] ;  /* 0x000000129c9c7981 */ /* 0x000ee2000c1e1d00 */
[C---:B------:R-:W-:Y:S02]  /*09a0*/  IADD3 R4, PT, PT, R175.reuse, 0x300, RZ ;  /* 0x00000300af047810 */ /* 0x040fe40007ffe0ff */
[----:B------:R-:W-:Y:S01]  /*09b0*/  IADD3 R2, PT, PT, R175, 0x500, RZ ;  /* 0x00000500af027810 */ /* 0x000fe20007ffe0ff */
[--C-:B------:R-:W-:Y:S01]  /*09c0*/  IMAD.WIDE.U32 R132, R173, 0x10, R148.reuse ;  /* 0x00000010ad847825 */ /* 0x100fe200078e0094 */
[----:B------:R-:W-:Y:S01]  /*09d0*/  IADD3 R0, PT, PT, R175, 0x600, RZ ;  /* 0x00000600af007810 */ /* 0x000fe20007ffe0ff */
[----:B------:R-:W3:Y:S02]  /*09e0*/  @P1 LDG.E R208, desc[UR18][R208.64] ;  /* 0x00000012d0d01981 */ /* 0x000ee4000c1e1900 */
        /* <DEDUP_REMOVED lines=9> */
[----:B------:R-:W3:Y:S04]  /*0a80*/  LDG.E.128 R136, desc[UR18][R136.64] ;  /* 0x0000001288887981 */ /* 0x000ee8000c1e1d00 */
[----:B------:R-:W3:Y:S04]  /*0a90*/  LDG.E.128 R148, desc[UR18][R148.64] ;  /* 0x0000001294947981 */ /* 0x000ee8000c1e1d00 */
        /* <DEDUP_REMOVED lines=9> */
[----:B------:R-:W-:-:S04]  /*0b30*/  ISETP.NE.U32.AND P0, PT, RZ, UR20, PT ;  /* 0x00000014ff007c0c */ /* 0x000fc8000bf05070 */
[----:B------:R-:W-:-:S13]  /*0b40*/  ISETP.NE.AND.EX P0, PT, RZ, UR21, PT, P0 ;  /* 0x00000015ff007c0c */ /* 0x000fda000bf05300 */
[----:B------:R-:W0:Y:S08]  /*0b50*/  @P0 LDC.64 R180, c[0x0][0x438] ;  /* 0x00010e00ffb40b82 */ /* 0x000e300000000a00 */
[----:B------:R-:W1:Y:S08]  /*0b60*/  @P0 LDC.64 R178, c[0x0][0x438] ;  /* 0x00010e00ffb20b82 */ /* 0x000e700000000a00 */
[----:B------:R-:W1:Y:S01]  /*0b70*/  @P0 LDC.64 R176, c[0x0][0x438] ;  /* 0x00010e00ffb00b82 */ /* 0x000e620000000a00 */
[----:B0-----:R-:W-:-:S07]  /*0b80*/  @P0 IMAD.WIDE.U32 R180, R175, 0x10, R180 ;  /* 0x00000010afb40825 */ /* 0x001fce00078e00b4 */
[----:B------:R-:W0:Y:S01]  /*0b90*/  @P0 LDC.64 R182, c[0x0][0x438] ;  /* 0x00010e00ffb60b82 */ /* 0x000e220000000a00 */
[----:B-----5:R1:W5:Y:S02]  /*0ba0*/  @P0 LDG.E.128 R92, desc[UR18][R180.64] ;  /* 0x00000012b45c0981 */ /* 0x020364000c1e1d00 */
[----:B-1----:R-:W-:-:S05]  /*0bb0*/  @P0 IMAD.WIDE.U32 R178, R174, 0x10, R178 ;  /* 0x00000010aeb20825 */ /* 0x002fca00078e00b2 */
[----:B------:R1:W5:Y:S01]  /*0bc0*/  @P0 LDG.E.128 R96, desc[UR18][R178.64] ;  /* 0x00000012b2600981 */ /* 0x000362000c1e1d00 */
[----:B------:R-:W0:Y:S01]  /*0bd0*/  @P0 LDC.64 R180, c[0x0][0x438] ;  /* 0x00010e00ffb40b82 */ /* 0x000e220000000a00 */
[----:B------:R-:W-:-:S05]  /*0be0*/  @P0 IMAD.WIDE.U32 R176, R173, 0x10, R176 ;  /* 0x00000010adb00825 */ /* 0x000fca00078e00b0 */
[----:B------:R1:W5:Y:S02]  /*0bf0*/  @P0 LDG.E.128 R100, desc[UR18][R176.64] ;  /* 0x00000012b0640981 */ /* 0x000364000c1e1d00 */
[----:B-1----:R-:W1:Y:S08]  /*0c00*/  @P0 LDC.64 R178, c[0x0][0x438] ;  /* 0x00010e00ffb20b82 */ /* 0x002e700000000a00 */
[----:B------:R-:W1:Y:S01]  /*0c10*/  @P0 LDC.64 R176, c[0x0][0x438] ;  /* 0x00010e00ffb00b82 */ /* 0x000e620000000a00 */
[----:B0-----:R-:W-:-:S05]  /*0c20*/  @P0 IMAD.WIDE.U32 R182, R4, 0x10, R182 ;  /* 0x0000001004b60825 */ /* 0x001fca00078e00b6 */
[----:B------:R-:W5:Y:S01]  /*0c30*/  @P0 LDG.E.128 R104, desc[UR18][R182.64] ;  /* 0x00000012b6680981 */ /* 0x000f62000c1e1d00 */
[----:B------:R-:W-:-:S05]  /*0c40*/  @P0 IMAD.WIDE.U32 R180, R3, 0x10, R180 ;  /* 0x0000001003b40825 */ /* 0x000fca00078e00b4 */
[----:B------:R0:W5:Y:S01]  /*0c50*/  @P0 LDG.E.128 R108, desc[UR18][R180.64] ;  /* 0x00000012b46c0981 */ /* 0x000162000c1e1d00 */
[----:B-1----:R-:W-:-:S05]  /*0c60*/  @P0 IMAD.WIDE.U32 R178, R2, 0x10, R178 ;  /* 0x0000001002b20825 */ /* 0x002fca00078e00b2 */
[----:B------:R1:W5:Y:S01]  /*0c70*/  @P0 LDG.E.128 R112, desc[UR18][R178.64] ;  /* 0x00000012b2700981 */ /* 0x000362000c1e1d00 */
[----:B------:R-:W-:-:S05]  /*0c80*/  @P0 IMAD.WIDE.U32 R176, R0, 0x10, R176 ;  /* 0x0000001000b00825 */ /* 0x000fca00078e00b0 */
[----:B------:R1:W5:Y:S01]  /*0c90*/  @P0 LDG.E.128 R116, desc[UR18][R176.64] ;  /* 0x00000012b0740981 */ /* 0x000362000c1e1d00 */
[----:B------:R-:W-:Y:S01]  /*0ca0*/  ISETP.NE.AND P0, PT, RZ, UR9, PT ;  /* 0x00000009ff007c0c */ /* 0x000fe2000bf05270 */
[----:B------:R-:W-:Y:S01]  /*0cb0*/  UMOV UR7, 0x3f800000 ;  /* 0x3f80000000077882 */ /* 0x000fe20000000000 */
[----:B----4-:R-:W-:Y:S02]  /*0cc0*/  R2UR UR8, R184 ;  /* 0x00000000b80872ca */ /* 0x010fe400000e0000 */
[----:B------:R-:W-:-:S05]  /*0cd0*/  FSEL R185, R185, RZ, !P0 ;  /* 0x000000ffb9b97208 */ /* 0x000fca0004000000 */
[C---:B--2---:R-:W-:Y:S01]  /*0ce0*/  FADD.FTZ R126, -R185.reuse, R126 ;  /* 0x0000007eb97e7221 */ /* 0x044fe20000010100 */
[----:B------:R-:W-:Y:S01]  /*0cf0*/  FADD.FTZ R125, -R185, R125 ;  /* 0x0000007db97d7221 */ /* 0x000fe20000010100 */
[----:B---3--:R-:W-:-:S04]  /*0d00*/  FMUL.FTZ R211, R80, R152 ;  /* 0x0000009850d37220 */ /* 0x008fc80000410000 */
[----:B------:R-:W-:Y:S01]  /*0d10*/  FMUL.FTZ R210, R126, UR8 ;  /* 0x000000087ed27c20 */ /* 0x000fe20008410000 */
[----:B------:R-:W-:Y:S01]  /*0d20*/  FMUL.FTZ R213, R81, R153 ;  /* 0x0000009951d57220 */ /* 0x000fe20000410000 */
[----:B------:R-:W-:Y:S01]  /*0d30*/  FADD.FTZ R126, RZ, R211 ;  /* 0x000000d3ff7e7221 */ /* 0x000fe20000010000 */
[----:B------:R-:W-:Y:S01]  /*0d40*/  FMUL.FTZ R209, R125, UR8 ;  /* 0x000000087dd17c20 */ /* 0x000fe20008410000 */
[----:B------:R-:W-:Y:S02]  /*0d50*/  FMUL.FTZ R214, R82, R154 ;  /* 0x0000009a52d67220 */ /* 0x000fe40000410000 */
[----:B------:R-:W-:Y:S01]  /*0d60*/  FADD.FTZ R125, R213, R126 ;  /* 0x0000007ed57d7221 */ /* 0x000fe20000010000 */
[----:B------:R-:W-:-:S03]  /*0d70*/  FMUL.FTZ R215, R83, R155 ;  /* 0x0000009b53d77220 */ /* 0x000fc60000410000 */
[----:B------:R-:W-:Y:S01]  /*0d80*/  FADD.FTZ R126, R214, R125 ;  /* 0x0000007dd67e7221 */ /* 0x000fe20000010000 */
[----:B0-----:R-:W-:-:S03]  /*0d90*/  FMUL.FTZ R181, R76, R156 ;  /* 0x0000009c4cb57220 */ /* 0x001fc60000410000 */
[----:B------:R-:W-:Y:S01]  /*0da0*/  FADD.FTZ R126, R215, R126 ;  /* 0x0000007ed77e7221 */ /* 0x000fe20000010000 */
[----:B------:R-:W-:Y:S01]  /*0db0*/  @P1 R2UR UR7, R208 ;  /* 0x00000000d00712ca */ /* 0x000fe200000e0000 */
[----:B------:R-:W-:Y:S01]  /*0dc0*/  FADD.FTZ R208, -R185, R124 ;  /* 0x0000007cb9d07221 */ /* 0x000fe20000010100 */
[----:B------:R-:W-:Y:S01]  /*0dd0*/  FMUL.FTZ R182, R77, R157 ;  /* 0x0000009d4db67220 */ /* 0x000fe20000410000 */
[----:B------:R-:W-:Y:S01]  /*0de0*/  FADD.FTZ R180, -R185, R130 ;  /* 0x00000082b9b47221 */ /* 0x000fe20000010100 */
[----:B------:R-:W-:Y:S01]  /*0df0*/  FADD.FTZ R125, R181, R126 ;  /* 0x0000007eb57d7221 */ /* 0x000fe20000010000 */
[C---:B------:R-:W-:Y:S01]  /*0e00*/  FADD.FTZ R131, -R185.reuse, R131 ;  /* 0x00000083b9837221 */ /* 0x040fe20000010100 */
[----:B------:R-:W-:Y:S01]  /*0e10*/  FMUL.FTZ R208, R208, UR8 ;  /* 0x00000008d0d07c20 */ /* 0x000fe20008410000 */
[----:B------:R-:W-:Y:S01]  /*0e20*/  FMUL.FTZ R180, R180, UR8 ;  /* 0x00000008b4b47c20 */ /* 0x000fe20008410000 */
[C---:B------:R-:W-:Y:S01]  /*0e30*/  FADD.FTZ R132, -R185.reuse, R132 ;  /* 0x00000084b9847221 */ /* 0x040fe20000010100 */
[C---:B-1----:R-:W-:Y:S01]  /*0e40*/  FADD.FTZ R178, -R185.reuse, R128 ;  /* 0x00000080b9b27221 */ /* 0x042fe20000010100 */
        /* <DEDUP_REMOVED lines=9> */
[----:B------:R-:W-:Y:S01]  /*0ee0*/  FADD.FTZ R143, -R185, R147 ;  /* 0x00000093b98f7221 */ /* 0x000fe20000010100 */
[C---:B------:R-:W-:Y:S01]  /*0ef0*/  FADD.FTZ R196, R158.reuse, R196 ;  /* 0x000000c49ec47221 */ /* 0x040fe20000010000 */
        /* <DEDUP_REMOVED lines=16> */
[----:B------:R-:W-:Y:S01]  /*1000*/  FFMA.FTZ R126, R208, R211, RZ ;  /* 0x000000d3d07e7223 */ /* 0x000fe200000100ff */
[----:B------:R-:W-:Y:S01]  /*1010*/  FMUL.FTZ R185, R79, R159 ;  /* 0x0000009f4fb97220 */ /* 0x000fe20000410000 */
[----:B------:R-:W-:Y:S01]  /*1020*/  FADD.FTZ R132, R184, R125 ;  /* 0x0000007db8847221 */ /* 0x000fe20000010000 */
[C---:B------:R-:W-:Y:S01]  /*1030*/  FADD.FTZ R197, R159.reuse, R197 ;  /* 0x000000c59fc57221 */ /* 0x040fe20000010000 */
[----:B------:R-:W-:Y:S01]  /*1040*/  FFMA.FTZ R12, R159, R183, R12 ;  /* 0x000000b79f0c7223 */ /* 0x000fe2000001000c */
[----:B------:R-:W-:Y:S01]  /*1050*/  FMUL.FTZ R212, R127, UR8 ;  /* 0x000000087fd47c20 */ /* 0x000fe20008410000 */
[C---:B------:R-:W-:Y:S01]  /*1060*/  FADD.FTZ R198, R160.reuse, R198 ;  /* 0x000000c6a0c67221 */ /* 0x040fe20000010000 */
[----:B------:R-:W-:Y:S01]  /*1070*/  FFMA.FTZ R13, R160, R158, R13 ;  /* 0x0000009ea00d7223 */ /* 0x000fe2000001000d */
[----:B------:R-:W-:Y:S01]  /*1080*/  FMUL.FTZ R159, R133, UR8 ;  /* 0x00000008859f7c20 */ /* 0x000fe20008410000 */
[----:B------:R-:W-:Y:S01]  /*1090*/  FFMA.FTZ R125, R209, R213, R126 ;  /* 0x000000d5d17d7223 */ /* 0x000fe2000001007e */
[----:B------:R-:W-:Y:S01]  /*10a0*/  FMUL.FTZ R160, R72, R160 ;  /* 0x000000a048a07220 */ /* 0x000fe20000410000 */
[----:B------:R-:W-:Y:S01]  /*10b0*/  FADD.FTZ R127, R185, R132 ;  /* 0x00000084b97f7221 */ /* 0x000fe20000010000 */
[C---:B------:R-:W-:Y:S01]  /*10c0*/  FADD.FTZ R199, R161.reuse, R199 ;  /* 0x000000c7a1c77221 */ /* 0x040fe20000010000 */
[----:B------:R-:W-:Y:S01]  /*10d0*/  FMUL.FTZ R176, R134, UR8 ;  /* 0x0000000886b07c20 */ /* 0x000fe20008410000 */
[----:B------:R-:W-:Y:S01]  /*10e0*/  FFMA.FTZ R14, R161, R159, R14 ;  /* 0x0000009fa10e7223 */ /* 0x000fe2000001000e */
[----:B------:R-:W-:Y:S01]  /*10f0*/  FFMA.FTZ R125, R210, R214, R125 ;  /* 0x000000d6d27d7223 */ /* 0x000fe2000001007d */
[----:B------:R-:W-:Y:S01]  /*1100*/  FMUL.FTZ R161, R73, R161 ;  /* 0x000000a149a17220 */ /* 0x000fe20000410000 */
[----:B------:R-:W-:Y:S01]  /*1110*/  FADD.FTZ R126, R160, R127 ;  /* 0x0000007fa07e7221 */ /* 0x000fe20000010000 */
[C---:B------:R-:W-:Y:S01]  /*1120*/  FADD.FTZ R200, R162.reuse, R200 ;  /* 0x000000c8a2c87221 */ /* 0x040fe20000010000 */
[----:B------:R-:W-:Y:S01]  /*1130*/  FFMA.FTZ R15, R162, R176, R15 ;  /* 0x000000b0a20f7223 */ /* 0x000fe2000001000f */
[----:B------:R-:W-:Y:S01]  /*1140*/  FMUL.FTZ R177, R135, UR8 ;  /* 0x0000000887b17c20 */ /* 0x000fe20008410000 */
[----:B------:R-:W-:Y:S01]  /*1150*/  FFMA.FTZ R127, R212, R215, R125 ;  /* 0x000000d7d47f7223 */ /* 0x000fe2000001007d */
[----:B------:R-:W-:Y:S01]  /*1160*/  FMUL.FTZ R178, R178, UR8 ;  /* 0x00000008b2b27c20 */ /* 0x000fe20008410000 */
[----:B------:R-:W-:Y:S01]  /*1170*/  FMUL.FTZ R162, R74, R162 ;  /* 0x000000a24aa27220 */ /* 0x000fe20000410000 */
[----:B------:R-:W-:Y:S01]  /*1180*/  FADD.FTZ R125, R161, R126 ;  /* 0x0000007ea17d7221 */ /* 0x000fe20000010000 */
[C---:B------:R-:W-:Y:S01]  /*1190*/  FADD.FTZ R192, R154.reuse, R192 ;  /* 0x000000c09ac07221 */ /* 0x040fe20000010000 */
[----:B------:R-:W-:Y:S01]  /*11a0*/  FFMA.FTZ R7, R154, R210, R7 ;  /* 0x000000d29a077223 */ /* 0x000fe20000010007 */
[C---:B------:R-:W-:Y:S01]  /*11b0*/  FADD.FTZ R201, R163.reuse, R201 ;  /* 0x000000c9a3c97221 */ /* 0x040fe20000010000 */
[----:B------:R-:W-:Y:S01]  /*11c0*/  FMUL.FTZ R154, R136, UR8 ;  /* 0x00000008889a7c20 */ /* 0x000fe20008410000 */
[----:B------:R-:W-:Y:S01]  /*11d0*/  FFMA.FTZ R16, R163, R177, R16 ;  /* 0x000000b1a3107223 */ /* 0x000fe20000010010 */
[----:B------:R-:W-:Y:S01]  /*11e0*/  FMUL.FTZ R179, R179, UR8 ;  /* 0x00000008b3b37c20 */ /* 0x000fe20008410000 */
[----:B------:R-:W-:Y:S01]  /*11f0*/  FMUL.FTZ R163, R75, R163 ;  /* 0x000000a34ba37220 */ /* 0x000fe20000410000 */
[----:B------:R-:W-:Y:S01]  /*1200*/  FFMA.FTZ R126, R178, R181, R127 ;  /* 0x000000b5b27e7223 */ /* 0x000fe2000001007f */
[----:B------:R-:W-:Y:S01]  /*1210*/  FADD.FTZ R132, R162, R125 ;  /* 0x0000007da2847221 */ /* 0x000fe20000010000 */
[C---:B------:R-:W-:Y:S01]  /*1220*/  FADD.FTZ R193, R155.reuse, R193 ;  /* 0x000000c19bc17221 */ /* 0x040fe20000010000 */
[----:B------:R-:W-:Y:S01]  /*1230*/  FFMA.FTZ R8, R155, R212, R8 ;  /* 0x000000d49b087223 */ /* 0x000fe20000010008 */
[C---:B------:R-:W-:Y:S01]  /*1240*/  FADD.FTZ R202, R164.reuse, R202 ;  /* 0x000000caa4ca7221 */ /* 0x040fe20000010000 */
        /* <DEDUP_REMOVED lines=35> */
[----:B------:R-:W-:Y:S01]  /*1480*/  FMUL.FTZ R169, R65, R169 ;  /* 0x000000a941a97220 */ /* 0x000fe20000410000 */
[----:B------:R-:W-:Y:S01]  /*1490*/  FFMA.FTZ R124, R176, R162, R125 ;  /* 0x000000a2b07c7223 */ /* 0x000fe2000001007d */
[----:B------:R-:W-:Y:S01]  /*14a0*/  FADD.FTZ R126, R168, R127 ;  /* 0x0000007fa87e7221 */ /* 0x000fe20000010000 */
[C---:B------:R-:W-:Y:S01]  /*14b0*/  FADD.FTZ R191, R153.reuse, R191 ;  /* 0x000000bf99bf7221 */ /* 0x040fe20000010000 */
[----:B------:R-:W-:Y:S01]  /*14c0*/  FFMA.FTZ R6, R153, R209, R6 ;  /* 0x000000d199067223 */ /* 0x000fe20000010006 */
[----:B------:R-:W-:Y:S01]  /*14d0*/  FFMA.FTZ R125, R177, R163, R124 ;  /* 0x000000a3b17d7223 */ /* 0x000fe2000001007c */
[----:B------:R-:W-:Y:S01]  /*14e0*/  FADD.FTZ R126, R169, R126 ;  /* 0x0000007ea97e7221 */ /* 0x000fe20000010000 */
[----:B------:R-:W-:Y:S01]  /*14f0*/  FMUL.FTZ R153, R66, R170 ;  /* 0x000000aa42997220 */ /* 0x000fe20000410000 */
[C---:B------:R-:W-:Y:S01]  /*1500*/  FADD.FTZ R190, R152.reuse, R190 ;  /* 0x000000be98be7221 */ /* 0x040fe20000010000 */
[----:B------:R-:W-:Y:S01]  /*1510*/  FFMA.FTZ R5, R152, R208, R5 ;  /* 0x000000d098057223 */ /* 0x000fe20000010005 */
[----:B------:R-:W-:Y:S01]  /*1520*/  FFMA.FTZ R124, R154, R164, R125 ;  /* 0x000000a49a7c7223 */ /* 0x000fe2000001007d */
[----:B------:R-:W-:Y:S01]  /*1530*/  FADD.FTZ R127, R153, R126 ;  /* 0x0000007e997f7221 */ /* 0x000fe20000010000 */
[----:B------:R-:W-:-:S02]  /*1540*/  FMUL.FTZ R152, R67, R171 ;  /* 0x000000ab43987220 */ /* 0x000fc40000410000 */
[----:B------:R-:W-:Y:S02]  /*1550*/  FFMA.FTZ R125, R155, R165, R124 ;  /* 0x000000a59b7d7223 */ /* 0x000fe4000001007c */
[----:B------:R-:W-:Y:S01]  /*1560*/  FADD.FTZ R126, R152, R127 ;  /* 0x0000007f987e7221 */ /* 0x000fe20000010000 */
[----:B------:R-:W-:Y:S01]  /*1570*/  FMUL.FTZ R127, R60, R84 ;  /* 0x000000543c7f7220 */ /* 0x000fe20000410000 */
[----:B------:R-:W-:-:S03]  /*1580*/  FFMA.FTZ R124, R156, R166, R125 ;  /* 0x000000a69c7c7223 */ /* 0x000fc6000001007d */
        /* <DEDUP_REMOVED lines=48> */
[----:B-1----:R-:W-:Y:S01]  /*1890*/  FADD.FTZ R139, R136, R139 ;  /* 0x0000008b888b7221 */ /* 0x002fe20000010000 */
[----:B0-----:R-:W-:-:S04]  /*18a0*/  FADD.FTZ R138, R137, R132 ;  /* 0x00000084898a7221 */ /* 0x001fc80000010000 */
[----:B------:R-:W0:Y:S01]  /*18b0*/  SHFL.DOWN PT, R132, R139, 0x2, 0x1f ;  /* 0x08401f008b847f89 */ /* 0x000e2200000e0000 */
[----:B------:R-:W1:Y:S01]  /*18c0*/  S2R R136, SR_TID.X ;  /* 0x0000000000887919 */ /* 0x000e620000002100 */
[----:B0-----:R-:W-:Y:S02]  /*18d0*/  FADD.FTZ R134, R139, R132 ;  /* 0x000000848b867221 */ /* 0x001fe40000010000 */
[----:B------:R-:W0:Y:S01]  /*18e0*/  SHFL.DOWN PT, R132, R138, 0x2, 0x1f ;  /* 0x08401f008a847f89 */ /* 0x000e2200000e0000 */
[----:B-1----:R-:W-:Y:S01]  /*18f0*/  LOP3.LUT P1, RZ, R136, 0x1f, RZ, 0xc0, !PT ;  /* 0x0000001f88ff7812 */ /* 0x002fe2000782c0ff */
[----:B0-----:R-:W-:Y:S02]  /*1900*/  FADD.FTZ R135, R138, R132 ;  /* 0x000000848a877221 */ /* 0x001fe40000010000 */
[----:B------:R-:W0:Y:S04]  /*1910*/  SHFL.DOWN PT, R132, R134, 0x1, 0x1f ;  /* 0x08201f0086847f89 */ /* 0x000e2800000e0000 */
[----:B------:R-:W1:Y:S01]  /*1920*/  SHFL.DOWN PT, R133, R135, 0x1, 0x1f ;  /* 0x08201f0087857f89 */ /* 0x000e6200000e0000 */
[----:B------:R-:W-:Y:S01]  /*1930*/  BSSY.RECONVERGENT B0, `(.L_x_13358) ;  /* 0x000000c000007945 */ /* 0x000fe20003800200 */
[----:B0-----:R-:W-:Y:S01]  /*1940*/  FADD.FTZ R132, R134, R132 ;  /* 0x0000008486847221 */ /* 0x001fe20000010000 */
[----:B-1----:R-:W-:-:S03]  /*1950*/  FADD.FTZ R133, R135, R133 ;  /* 0x0000008587857221 */ /* 0x002fc60000010000 */
        /* <DEDUP_REMOVED lines=9> */
.L_x_13359:
[----:B------:R-:W-:Y:S05]  /*19f0*/  BSYNC.RECONVERGENT B0 ;  /* 0x0000000000007941 */ /* 0x000fea0003800200 */
.L_x_13358:
[C---:B------:R-:W-:Y:S01]  /*1a00*/  FADD.FTZ R216, R170.reuse, R216 ;  /* 0x000000d8aad87221 */ /* 0x040fe20000010000 */
[----:B------:R-:W-:Y:S01]  /*1a10*/  FFMA.FTZ R23, R170, R151, R23 ;  /* 0x00000097aa177223 */ /* 0x000fe20000010017 */
[----:B------:R-:W1:Y:S01]  /*1a20*/  S2UR UR5, SR_CgaCtaId ;  /* 0x00000000000579c3 */ /* 0x000e620000008800 */
[----:B------:R-:W2:Y:S01]  /*1a30*/  LDL.LU R170, [R1] ;  /* 0x0000000001aa7983 */ /* 0x000ea20000300800 */
[----:B------:R-:W-:Y:S02]  /*1a40*/  UMOV UR4, 0x400 ;  /* 0x0000040000047882 */ /* 0x000fe40000000000 */
[----:B-1----:R-:W-:-:S04]  /*1a50*/  ULEA UR4, UR5, UR4, 0x18 ;  /* 0x0000000405047291 */ /* 0x002fc8000f8ec0ff */
[----:B------:R-:W-:Y:S02]  /*1a60*/  UIADD3 UR5, UPT, UPT, UR4, 0x7040, URZ ;  /* 0x0000704004057890 */ /* 0x000fe4000fffe0ff */
[----:B------:R-:W-:Y:S01]  /*1a70*/  @!UP2 UIADD3 UR5, UPT, UPT, UR4, 0x7000, URZ ;  /* 0x000070000405a890 */ /* 0x000fe2000fffe0ff */
[----:B------:R-:W-:Y:S08]  /*1a80*/  BAR.SYNC.DEFER_BLOCKING 0x0 ;  /* 0x0000000000007b1d */ /* 0x000ff00000010000 */
[----:B0-----:R-:W0:Y:S01]  /*1a90*/  LDS.128 R132, [UR5] ;  /* 0x00000005ff847984 */ /* 0x001e220008000c00 */
[----:B------:R-:W-:-:S02]  /*1aa0*/  UIADD3 UR5, UPT, UPT, UR4, 0x7050, URZ ;  /* 0x0000705004057890 */ /* 0x000fc4000fffe0ff */
[----:B------:R-:W-:Y:S01]  /*1ab0*/  @!UP2 UIADD3 UR5, UPT, UPT, UR4, 0x7010, URZ ;  /* 0x000070100405a890 */ /* 0x000fe2000fffe0ff */
[C---:B------:R-:W-:Y:S01]  /*1ac0*/  FADD.FTZ R218, R84.reuse, R218 ;  /* 0x000000da54da7221 */ /* 0x040fe20000010000 */
[----:B------:R-:W-:Y:S01]  /*1ad0*/  FFMA.FTZ R25, R84, R130, R25 ;  /* 0x0000008254197223 */ /* 0x000fe20000010019 */
[----:B0-----:R-:W-:Y:S01]  /*1ae0*/  FADD.FTZ R137, RZ, R132 ;  /* 0x00000084ff897221 */ /* 0x001fe20000010000 */
[----:B------:R-:W-:-:S03]  /*1af0*/  FADD.FTZ R84, RZ, R133 ;  /* 0x00000085ff547221 */ /* 0x000fc60000010000 */
[----:B------:R-:W-:Y:S02]  /*1b00*/  FADD.FTZ R133, R134, R137 ;  /* 0x0000008986857221 */ /* 0x000fe40000010000 */
[----:B------:R-:W0:Y:S01]  /*1b10*/  LDS.128 R136, [UR5] ;  /* 0x00000005ff887984 */ /* 0x000e220008000c00 */
[----:B------:R-:W-:Y:S02]  /*1b20*/  UIADD3 UR5, UPT, UPT, UR4, 0x7060, URZ ;  /* 0x0000706004057890 */ /* 0x000fe4000fffe0ff */
[----:B------:R-:W-:Y:S01]  /*1b30*/  @!UP2 UIADD3 UR5, UPT, UPT, UR4, 0x7020, URZ ;  /* 0x000070200405a890 */ /* 0x000fe2000fffe0ff */
[C---:B------:R-:W-:Y:S01]  /*1b40*/  FADD.FTZ R219, R85.reuse, R219 ;  /* 0x000000db55db7221 */ /* 0x040fe20000010000 */
[----:B------:R-:W-:Y:S01]  /*1b50*/  FFMA.FTZ R26, R85, R140, R26 ;  /* 0x0000008c551a7223 */ /* 0x000fe2000001001a */
[----:B------:R-:W-:Y:S01]  /*1b60*/  FADD.FTZ R84, R135, R84 ;  /* 0x0000005487547221 */ /* 0x000fe20000010000 */
[----:B0-----:R-:W-:-:S05]  /*1b70*/  FADD.FTZ R85, R133, R136 ;  /* 0x0000008885557221 */ /* 0x001fca0000010000 */
[----:B------:R-:W0:Y:S01]  /*1b80*/  LDS.128 R132, [UR5] ;  /* 0x00000005ff847984 */ /* 0x000e220008000c00 */
[----:B------:R-:W-:Y:S02]  /*1b90*/  UIADD3 UR5, UPT, UPT, UR4, 0x7070, URZ ;  /* 0x0000707004057890 */ /* 0x000fe4000fffe0ff */
[----:B------:R-:W-:Y:S01]  /*1ba0*/  @!UP2 UIADD3 UR5, UPT, UPT, UR4, 0x7030, URZ ;  /* 0x000070300405a890 */ /* 0x000fe2000fffe0ff */
[----:B------:R-:W-:Y:S01]  /*1bb0*/  FADD.FTZ R84, R84, R137 ;  /* 0x0000008954547221 */ /* 0x000fe20000010000 */
[----:B------:R-:W-:-:S03]  /*1bc0*/  FADD.FTZ R85, R138, R85 ;  /* 0x000000558a557221 */ /* 0x000fc60000010000 */
[----:B------:R-:W-:-:S04]  /*1bd0*/  FADD.FTZ R84, R139, R84 ;  /* 0x000000548b547221 */ /* 0x000fc80000010000 */
        /* <DEDUP_REMOVED lines=26> */
[----:B------:R-:W-:Y:S01]  /*1d80*/  FFMA.FTZ R189, R91, R147, R189 ;  /* 0x000000935bbd7223 */ /* 0x000fe200000100bd */
[----:B------:R-:W-:Y:S01]  /*1d90*/  FSEL R89, R85, RZ, !P0 ;  /* 0x000000ff55597208 */ /* 0x000fe20004000000 */
[----:B--2---:R-:W-:-:S05]  /*1da0*/  FADD.FTZ R170, R91, R170 ;  /* 0x000000aa5baa7221 */ /* 0x004fca0000010000 */
[----:B------:R0:W-:Y:S01]  /*1db0*/  STL [R1], R170 ;  /* 0x000000aa01007387 */ /* 0x0001e20000100800 */
[----:B------:R-:W-:Y:S05]  /*1dc0*/  BRA.U UP1, `(.L_x_13360) ;  /* 0x0000001901547547 */ /* 0x000fea000b800000 */
[----:B------:R-:W1:Y:S02]  /*1dd0*/  LDC.64 R84, c[0x0][0x390] ;  /* 0x0000e400ff547b82 */ /* 0x000e640000000a00 */
[----:B-1----:R-:W-:-:S06]  /*1de0*/  IMAD.WIDE.U32 R84, R175, 0x10, R84 ;  /* 0x00000010af547825 */ /* 0x002fcc00078e0054 */
        /* <DEDUP_REMOVED lines=29> */
.L_x_13361:
        /* <DEDUP_REMOVED lines=24> */
.L_x_13362:
[----:B------:R-:W1:Y:S08]  /*2140*/  @P0 LDC.64 R134, c[0x0][0x478] ;  /* 0x00011e00ff860b82 */ /* 0x000e700000000a00 */
[----:B0-----:R-:W0:Y:S08]  /*2150*/  LDC.64 R170, c[0x0][0x468] ;  /* 0x00011a00ffaa7b82 */ /* 0x001e300000000a00 */
[----:B------:R-:W2:Y:S01]  /*2160*/  LDC.64 R208, c[0x0][0x390] ;  /* 0x0000e400ffd07b82 */ /* 0x000ea20000000a00 */
[----:B-1----:R-:W-:-:S05]  /*2170*/  @P0 IMAD.WIDE.U32 R134, R175, 0x10, R134 ;  /* 0x00000010af860825 */ /* 0x002fca00078e0086 */
[----:B------:R0:W-:Y:S02]  /*2180*/  @P0 STG.E.128 desc[UR18][R134.64], R120 ;  /* 0x0000007886000986 */ /* 0x0001e4000c101d12 */
[----:B0-----:R-:W-:-:S05]  /*2190*/  IMAD.WIDE.U32 R134, R175, 0x10, R170 ;  /* 0x00000010af867825 */ /* 0x001fca00078e00aa */
        /* <DEDUP_REMOVED lines=29> */
.L_x_13363:
        /* <DEDUP_REMOVED lines=24> */
.L_x_13364:
[----:B------:R-:W0:Y:S02]  /*24f0*/  @P0 LDC.64 R138, c[0x0][0x478] ;  /* 0x00011e00ff8a0b82 */ /* 0x000e240000000a00 */
[----:B0-----:R-:W-:-:S04]  /*2500*/  @P0 IMAD.WIDE.U32 R138, R174, 0x10, R138 ;  /* 0x00000010ae8a0825 */ /* 0x001fc800078e008a */
[----:B------:R-:W-:Y:S01]  /*2510*/  IMAD.WIDE.U32 R174, R174, 0x10, R170 ;  /* 0x00000010aeae7825 */ /* 0x000fe200078e00aa */
[----:B------:R-:W-:Y:S04]  /*2520*/  @P0 STG.E.128 desc[UR18][R138.64], R120 ;  /* 0x000000788a000986 */ /* 0x000fe8000c101d12 */
[----:B------:R0:W-:Y:S02]  /*2530*/  STG.E.128 desc[UR18][R174.64], R84 ;  /* 0x00000054ae007986 */ /* 0x0001e4000c101d12 */
[----:B0-----:R-:W-:-:S06]  /*2540*/  IMAD.WIDE.U32 R84, R173, 0x10, R208 ;  /* 0x00000010ad547825 */ /* 0x001fcc00078e00d0 */
        /* <DEDUP_REMOVED lines=27> */
.L_x_13365:
        /* <DEDUP_REMOVED lines=24> */
.L_x_13366:
[----:B------:R-:W0:Y:S01]  /*2880*/  @P0 LDC.64 R160, c[0x0][0x478] ;  /* 0x00011e00ffa00b82 */ /* 0x000e220000000a00 */
[----:B------:R-:W-:-:S04]  /*2890*/  IMAD.WIDE.U32 R162, R4, 0x10, R208 ;  /* 0x0000001004a27825 */ /* 0x000fc800078e00d0 */
[----:B0-----:R-:W-:-:S05]  /*28a0*/  @P0 IMAD.WIDE.U32 R160, R173, 0x10, R160 ;  /* 0x00000010ada00825 */ /* 0x001fca00078e00a0 */
[----:B------:R0:W-:Y:S02]  /*28b0*/  @P0 STG.E.128 desc[UR18][R160.64], R120 ;  /* 0x00000078a0000986 */ /* 0x0001e4000c101d12 */
[----:B0-----:R-:W-:-:S05]  /*28c0*/  IMAD.WIDE.U32 R160, R173, 0x10, R170 ;  /* 0x00000010ada07825 */ /* 0x001fca00078e00aa */
        /* <DEDUP_REMOVED lines=20> */
[----:B0-----:R-:W-:Y:S01]  /*2a10*/  FMUL.FTZ R163, R86, R157 ;  /* 0x0000009d56a37220 */ /* 0x001fe20000410000 */
[----:B------:R-:W-:Y:S01]  /*2a20*/  FMUL.FTZ R162, R85, R154 ;  /* 0x0000009a55a27220 */ /* 0x000fe20000410000 */
[----:B------:R-:W-:Y:S01]  /*2a30*/  FMUL.FTZ R164, R87, R156 ;  /* 0x0000009c57a47220 */ /* 0x000fe20000410000 */
[----:B------:R-:W-:Y:S01]  /*2a40*/  FMUL.FTZ R84, R40, R155 ;  /* 0x0000009b28547220 */ /* 0x000fe20000410000 */
[----:B------:R-:W-:Y:S01]  /*2a50*/  FMUL.FTZ R85, R41, R154 ;  /* 0x0000009a29557220 */ /* 0x000fe20000410000 */
[----:B------:R-:W-:Y:S01]  /*2a60*/  FMUL.FTZ R86, R42, R157 ;  /* 0x0000009d2a567220 */ /* 0x000fe20000410000 */
[----:B------:R-:W-:Y:S01]  /*2a70*/  FMUL.FTZ R87, R43, R156 ;  /* 0x0000009c2b577220 */ /* 0x000fe20000410000 */
[----:B------:R-:W-:Y:S06]  /*2a80*/  BRA `(.L_x_13368) ;  /* 0x0000000000607947 */ /* 0x000fec0003800000 */
.L_x_13367:
        /* <DEDUP_REMOVED lines=23> */
[----:B------:R-:W-:-:S07]  /*2c00*/  FMUL.FTZ R87, R43, R156 ;  /* 0x0000009c2b577220 */ /* 0x000fce0000410000 */
.L_x_13368:
        /* <DEDUP_REMOVED lines=33> */
.L_x_13369:
        /* <DEDUP_REMOVED lines=24> */
.L_x_13370:
[----:B------:R-:W1:Y:S01]  /*2fa0*/  @P0 LDC.64 R148, c[0x0][0x478] ;  /* 0x00011e00ff940b82 */ /* 0x000e620000000a00 */
[----:B------:R-:W-:-:S04]  /*2fb0*/  IMAD.WIDE.U32 R150, R3, 0x10, R170 ;  /* 0x0000001003967825 */ /* 0x000fc800078e00aa */
[----:B------:R-:W-:-:S04]  /*2fc0*/  IMAD.WIDE.U32 R152, R2, 0x10, R208 ;  /* 0x0000001002987825 */ /* 0x000fc800078e00d0 */
[----:B-1----:R-:W-:-:S05]  /*2fd0*/  @P0 IMAD.WIDE.U32 R148, R3, 0x10, R148 ;  /* 0x0000001003940825 */ /* 0x002fca00078e0094 */
[----:B------:R-:W-:Y:S04]  /*2fe0*/  @P0 STG.E.128 desc[UR18][R148.64], R120 ;  /* 0x0000007894000986 */ /* 0x000fe8000c101d12 */
[----:B------:R1:W-:Y:S04]  /*2ff0*/  STG.E.128 desc[UR18][R150.64], R84 ;  /* 0x0000005496007986 */ /* 0x0003e8000c101d12 */
[----:B-1----:R1:W5:Y:S01]  /*3000*/  LDG.E.128 R84, desc[UR18][R152.64] ;  /* 0x0000001298547981 */ /* 0x002362000c1e1d00 */
        /* <DEDUP_REMOVED lines=26> */
.L_x_13371:
        /* <DEDUP_REMOVED lines=24> */
.L_x_13372:
[----:B------:R-:W2:Y:S01]  /*3330*/  @P0 LDC.64 R124, c[0x0][0x478] ;  /* 0x00011e00ff7c0b82 */ /* 0x000ea20000000a00 */
[----:B------:R-:W-:-:S04]  /*3340*/  IMAD.WIDE.U32 R126, R0, 0x10, R208 ;  /* 0x00000010007e7825 */ /* 0x000fc800078e00d0 */
[----:B--2---:R-:W-:-:S04]  /*3350*/  @P0 IMAD.WIDE.U32 R124, R2, 0x10, R124 ;  /* 0x00000010027c0825 */ /* 0x004fc800078e007c */
[----:B------:R-:W-:Y:S01]  /*3360*/  IMAD.WIDE.U32 R2, R2, 0x10, R170 ;  /* 0x0000001002027825 */ /* 0x000fe200078e00aa */
[----:B------:R-:W-:Y:S04]  /*3370*/  @P0 STG.E.128 desc[UR18][R124.64], R120 ;  /* 0x000000787c000986 */ /* 0x000fe8000c101d12 */
[----:B------:R2:W-:Y:S04]  /*3380*/  STG.E.128 desc[UR18][R2.64], R84 ;  /* 0x0000005402007986 */ /* 0x0005e8000c101d12 */
[----:B--2---:R2:W5:Y:S01]  /*3390*/  LDG.E.128 R84, desc[UR18][R126.64] ;  /* 0x000000127e547981 */ /* 0x004562000c1e1d00 */
        /* <DEDUP_REMOVED lines=17> */
[----:B--2--5:R-:W-:Y:S01]  /*34b0*/  FMUL.FTZ R127, R84, R3 ;  /* 0x00000003547f7220 */ /* 0x024fe20000410000 */
        /* <DEDUP_REMOVED lines=8> */
.L_x_13373:
        /* <DEDUP_REMOVED lines=23> */
[----:B------:R-:W-:-:S07]  /*36b0*/  FMUL.FTZ R87, R55, R124 ;  /* 0x0000007c37577220 */ /* 0x000fce0000410000 */
.L_x_13374:
[----:B------:R-:W2:Y:S01]  /*36c0*/  @P0 LDC.64 R2, c[0x0][0x478] ;  /* 0x00011e00ff020b82 */ /* 0x000ea20000000a00 */
[----:B------:R-:W-:-:S04]  /*36d0*/  IMAD.WIDE.U32 R124, R0, 0x10, R170 ;  /* 0x00000010007c7825 */ /* 0x000fc800078e00aa */
[----:B--2---:R-:W-:-:S05]  /*36e0*/  @P0 IMAD.WIDE.U32 R2, R0, 0x10, R2 ;  /* 0x0000001000020825 */ /* 0x004fca00078e0002 */
[----:B------:R2:W-:Y:S04]  /*36f0*/  @P0 STG.E.128 desc[UR18][R2.64], R120 ;  /* 0x0000007802000986 */ /* 0x0005e8000c101d12 */
[----:B------:R2:W-:Y:S01]  /*3700*/  STG.E.128 desc[UR18][R124.64], R84 ;  /* 0x000000547c007986 */ /* 0x0005e2000c101d12 */
[----:B------:R-:W-:Y:S05]  /*3710*/  BRA `(.L_x_13375) ;  /* 0x0000001800587947 */ /* 0x000fea0003800000 */
.L_x_13360:
[----:B------:R-:W1:Y:S02]  /*3720*/  LDC.64 R84, c[0x0][0x390] ;  /* 0x0000e400ff547b82 */ /* 0x000e640000000a00 */
[----:B-1----:R-:W-:-:S06]  /*3730*/  IMAD.WIDE.U32 R84, R175, 0x10, R84 ;  /* 0x00000010af547825 */ /* 0x002fcc00078e0054 */
        /* <DEDUP_REMOVED lines=29> */
.L_x_13376:
        /* <DEDUP_REMOVED lines=24> */
.L_x_13377:
[----:B------:R-:W-:Y:S01]  /*3a90*/  ISETP.NE.U32.AND P0, PT, RZ, UR24, PT ;  /* 0x00000018ff007c0c */ /* 0x000fe2000bf05070 */
[----:B0-----:R-:W0:Y:S03]  /*3aa0*/  LDC.64 R170, c[0x0][0x468] ;  /* 0x00011a00ffaa7b82 */ /* 0x001e260000000a00 */
        /* <DEDUP_REMOVED lines=24> */
[----:B------:R-:W-:Y:S01]  /*3c30*/  FMUL.FTZ R138, R121, UR7 ;  /* 0x00000007798a7c20 */ /* 0x000fe20008410000 */
        /* <DEDUP_REMOVED lines=8> */
[----:B------:R-:W-:Y:S01]  /*3cc0*/  FMUL.FTZ R87, R35, R178 ;  /* 0x000000b223577220 */ /* 0x000fe20000410000 */
[----:B------:R-:W-:Y:S06]  /*3cd0*/  BRA `(.L_x_13379) ;  /* 0x0000000000607947 */ /* 0x000fec0003800000 */
.L_x_13378:
        /* <DEDUP_REMOVED lines=24> */
.L_x_13379:
        /* <DEDUP_REMOVED lines=33> */
.L_x_13380:
        /* <DEDUP_REMOVED lines=24> */
.L_x_13381:
        /* <DEDUP_REMOVED lines=33> */
.L_x_13382:
        /* <DEDUP_REMOVED lines=24> */
.L_x_13383:
        /* <DEDUP_REMOVED lines=33> */
.L_x_13384:
        /* <DEDUP_REMOVED lines=24> */
.L_x_13385:
        /* <DEDUP_REMOVED lines=33> */
.L_x_13386:
        /* <DEDUP_REMOVED lines=24> */
.L_x_13387:
        /* <DEDUP_REMOVED lines=33> */
.L_x_13388:
        /* <DEDUP_REMOVED lines=24> */
.L_x_13389:
[----:B------:R-:W2:Y:S01]  /*5030*/  @P0 LDC.64 R2, c[0x0][0x478] ;  /* 0x00011e00ff020b82 */ /* 0x000ea20000000a00 */
[----:B------:R-:W-:-:S04]  /*5040*/  IMAD.WIDE.U32 R124, R0, 0x10, R170 ;  /* 0x00000010007c7825 */ /* 0x000fc800078e00aa */
[----:B--2---:R-:W-:-:S05]  /*5050*/  @P0 IMAD.WIDE.U32 R2, R0, 0x10, R2 ;  /* 0x0000001000020825 */ /* 0x004fca00078e0002 */
[----:B------:R3:W-:Y:S04]  /*5060*/  @P0 STG.E.128 desc[UR18][R2.64], R120 ;  /* 0x0000007802000986 */ /* 0x0007e8000c101d12 */
[----:B------:R3:W-:Y:S02]  /*5070*/  STG.E.128 desc[UR18][R124.64], R84 ;  /* 0x000000547c007986 */ /* 0x0007e4000c101d12 */
.L_x_13375:
        /* <DEDUP_REMOVED lines=33> */
[----:B------:R4:W5:Y:S01]  /*5290*/  LDL.LU R23, [R1] ;  /* 0x0000000001177983 */ /* 0x0009620000300800 */
        /* <DEDUP_REMOVED lines=74> */
[----:B----4-:R-:W-:-:S07]  /*5740*/  MOV R71, R189 ;  /* 0x000000bd00477202 */ /* 0x010fce0000000f00 */
.L_x_13357:
[----:B--23--:R-:W2:Y:S01]  /*5750*/  S2R R84, SR_TID.X ;  /* 0x0000000000547919 */ /* 0x00cea20000002100 */
[----:B------:R-:W3:Y:S08]  /*5760*/  S2UR UR4, SR_CTAID.X ;  /* 0x00000000000479c3 */ /* 0x000ef00000002500 */
[----:B------:R-:W3:Y:S08]  /*5770*/  LDC R0, c[0x0][0x388] ;  /* 0x0000e200ff007b82 */ /* 0x000ef00000000800 */
[----:B------:R-:W4:Y:S08]  /*5780*/  LDC.64 R2, c[0x0][0x440] ;  /* 0x00011000ff027b82 */ /* 0x000f300000000a00 */
[----:B------:R-:W1:Y:S08]  /*5790*/  LDC.64 R16, c[0x0][0x448] ;  /* 0x00011200ff107b82 */ /* 0x000e700000000a00 */
[----:B------:R-:W0:Y:S01]  /*57a0*/  LDC.64 R18, c[0x0][0x460] ;  /* 0x00011800ff127b82 */ /* 0x000e220000000a00 */
[----:B---3--:R-:W-:-:S05]  /*57b0*/  IMAD R0, R0, UR4, RZ ;  /* 0x0000000400007c24 */ /* 0x008fca000f8e02ff */
[----:B--2---:R-:W-:-:S05]  /*57c0*/  LEA.HI R85, R0, R84, RZ, 0x1e ;  /* 0x0000005400557211 */ /* 0x004fca00078ff0ff */
[----:B----4-:R-:W-:-:S04]  /*57d0*/  IMAD.WIDE.U32 R2, R85, 0x10, R2 ;  /* 0x0000001055027825 */ /* 0x010fc800078e0002 */
[C---:B-1----:R-:W-:Y:S01]  /*57e0*/  IMAD.WIDE.U32 R16, R85.reuse, 0x10, R16 ;  /* 0x0000001055107825 */ /* 0x042fe200078e0010 */
[----:B0-----:R-:W-:Y:S04]  /*57f0*/  STG.E.128 desc[UR18][R2.64], R48 ;  /* 0x0000003002007986 */ /* 0x001fe8000c101d12 */
[----:B------:R-:W-:Y:S01]  /*5800*/  STG.E.128 desc[UR18][R16.64], R4 ;  /* 0x0000000410007986 */ /* 0x000fe2000c101d12 */
[----:B------:R-:W-:-:S05]  /*5810*/  IMAD.WIDE.U32 R18, R85, 0x10, R18 ;  /* 0x0000001055127825 */ /* 0x000fca00078e0012 */
        /* <DEDUP_REMOVED lines=16> */
[----:B-----5:R-:W-:Y:S04]  /*5920*/  STG.E.128 desc[UR18][R2.64+0x6000], R20 ;  /* 0x0060001402007986 */ /* 0x020fe8000c101d12 */
[----:B------:R-:W-:Y:S04]  /*5930*/  STG.E.128 desc[UR18][R16.64+0x6000], R68 ;  /* 0x0060004410007986 */ /* 0x000fe8000c101d12 */
[----:B------:R-:W-:Y:S01]  /*5940*/  STG.E.128 desc[UR18][R18.64+0x6000], R228 ;  /* 0x006000e412007986 */ /* 0x000fe2000c101d12 */
[----:B------:R-:W-:Y:S05]  /*5950*/  EXIT ;  /* 0x000000000000794d */ /* 0x000fea0003800000 */
.L_x_13391:
        /* <DEDUP_REMOVED lines=10> */
.L_x_14471:


//--------------------- .text._ZN10layer_norm13ln_bwd_kernelINS_13Kernel_traitsIfffffjLj7168ELj1ELj1ELj8ELj16ENS_18Kernel_traits_baseILj7168EfffffjLj256EEEEELb0ELb1ELb1ELb0EEEvNS_9BwdParamsE --------------------------
	.section	.text._ZN10layer_norm13ln_bwd_kernelINS_13Kernel_traitsIfffffjLj7168ELj1ELj1ELj8ELj16ENS_18Kernel_traits_baseILj7168EfffffjLj256EEEEELb0ELb1ELb1ELb0EEEvNS_9BwdParamsE,"ax",@progbits
	.align	128
        .global         _ZN10layer_norm13ln_bwd_kernelINS_13Kernel_traitsIfffffjLj7168ELj1ELj1ELj8ELj16ENS_18Kernel_traits_baseILj7168EfffffjLj256EEEEELb0ELb1ELb1ELb0EEEvNS_9BwdParamsE
        .type           _ZN10layer_norm13ln_bwd_kernelINS_13Kernel_traitsIfffffjLj7168ELj1ELj1ELj8ELj16ENS_18Kernel_traits_baseILj7168EfffffjLj256EEEEELb0ELb1ELb1ELb0EEEvNS_9BwdParamsE,@function
        .size           _ZN10layer_norm13ln_bwd_kernelINS_13Kernel_traitsIfffffjLj7168ELj1ELj1ELj8ELj16ENS_18Kernel_traits_baseILj7168EfffffjLj256EEEEELb0ELb1ELb1ELb0EEEvNS_9BwdParamsE,(.L_x_14472 - _ZN10layer_norm13ln_bwd_kernelINS_13Kernel_traitsIfffffjLj7168ELj1ELj1ELj8ELj16ENS_18Kernel_traits_baseILj7168EfffffjLj256EEEEELb0ELb1ELb1ELb0EEEvNS_9BwdParamsE)
        .other          _ZN10layer_norm13ln_bwd_kernelINS_13Kernel_traitsIfffffjLj7168ELj1ELj1ELj8ELj16ENS_18Kernel_traits_baseILj7168EfffffjLj256EEEEELb0ELb1ELb1ELb0EEEvNS_9BwdParamsE,@"STO_CUDA_ENTRY STV_DEFAULT"
_ZN10layer_norm13ln_bwd_kernelINS_13Kernel_traitsIfffffjLj7168ELj1ELj1ELj8ELj16ENS_18Kernel_traits_baseILj7168EfffffjLj256EEEEELb0ELb1ELb1ELb0EEEvNS_9BwdParamsE:
.text._ZN10layer_norm13ln_bwd_kernelINS_13Kernel_traitsIfffffjLj7168ELj1ELj1ELj8ELj16ENS_18Kernel_traits_baseILj7168EfffffjLj256EEEEELb0ELb1ELb1ELb0EEEvNS_9BwdParamsE:
[----:B------:R-:W0:Y:S02]  /*0000*/  LDC R1, c[0x0][0x37c] ;  /* 0x0000df00ff017b82 */ /* 0x000e240000000800 */
[----:B0-----:R-:W-:Y:S01]  /*0010*/  IADD3 R1, PT, PT, R1, -0x10, RZ ;  /* 0xfffffff001017810 */ /* 0x001fe20007ffe0ff */
[----:B------:R-:W0:Y:S01]  /*0020*/  S2R R252, SR_TID.X ;  /* 0x0000000000fc7919 */ /* 0x000e220000002100 */
[----:B------:R-:W1:Y:S03]  /*0030*/  LDCU UR8, c[0x0][0x388] ;  /* 0x00007100ff0877ac */ /* 0x000e660008000800 */
[----:B------:R-:W2:Y:S04]  /*0040*/  LDL.64 R68, [R1] ;  /* 0x0000000001447983 */ /* 0x000ea80000100a00 */
[----:B------:R-:W2:Y:S01]  /*0050*/  LDL.64 R70, [R1+0x8] ;  /* 0x0000080001467983 */ /* 0x000ea20000100a00 */
[----:B------:R-:W3:Y:S01]  /*0060*/  LDCU.64 UR10, c[0x0][0x358] ;  /* 0x00006b00ff0a77ac */ /* 0x000ee20008000a00 */
        /* <DEDUP_REMOVED lines=22> */
[----:B------:R-:W4:Y:S08]  /*01d0*/  @P5 LDC.64 R8, c[0x0][0x3d0] ;  /* 0x0000f400ff085b82 */ /* 0x000f300000000a00 */
[----:B------:R-:W4:Y:S01]  /*01e0*/  @P5 LDC.64 R10, c[0x0][0x3e8] ;  /* 0x0000fa00ff0a5b82 */ /* 0x000f220000000a00 */
[----:B-1----:R-:W-:-:S07]  /*01f0*/  @P6 IMAD.WIDE.U32 R4, R3, 0x10, R4 ;  /* 0x0000001003046825 */ /* 0x002fce00078e0004 */
[----:B------:R-:W1:Y:S01]  /*0200*/  @P0 LDC.64 R16, c[0x0][0x3d0] ;  /* 0x0000f400ff100b82 */ /* 0x000e620000000a00 */
[C---:B0-----:R-:W-:Y:S01]  /*0210*/  @P6 IMAD.WIDE.U32 R6, R3.reuse, 0x10, R6 ;  /* 0x0000001003066825 */ /* 0x041fe200078e0006 */
[----:B------:R-:W-:-:S04]  /*0220*/  @P6 LOP3.LUT R3, R3, 0x100, RZ, 0xfc, !PT ;  /* 0x0000010003036812 */ /* 0x000fc800078efcff */
[----:B---3--:R-:W5:Y:S02]  /*0230*/  @P6 LDG.E.128 R28, desc[UR10][R6.64] ;  /* 0x0000000a061c6981 */ /* 0x008f64000c1e1d00 */
[----:B------:R-:W0:Y:S01]  /*0240*/  @P0 LDC.64 R18, c[0x0][0x3e8] ;  /* 0x0000fa00ff120b82 */ /* 0x000e220000000a00 */
[----:B----4-:R-:W-:-:S05]  /*0250*/  @P5 IMAD.WIDE.U32 R12, R3, 0x10, R8 ;  /* 0x00000010030c5825 */ /* 0x010fca00078e0008 */
[----:B------:R-:W5:Y:S02]  /*0260*/  @P5 LDG.E.128 R248, desc[UR10][R12.64] ;  /* 0x0000000a0cf85981 */ /* 0x000f64000c1e1d00 */
[----:B------:R-:W3:Y:S01]  /*0270*/  @P1 LDC.64 R20, c[0x0][0x3d0] ;  /* 0x0000f400ff141b82 */ /* 0x000ee20000000a00 */
[C---:B------:R-:W-:Y:S01]  /*0280*/  @P5 IMAD.WIDE.U32 R14, R3.reuse, 0x10, R10 ;  /* 0x00000010030e5825 */ /* 0x040fe200078e000a */
[----:B------:R-:W-:-:S04]  /*0290*/  @P5 IADD3 R3, PT, PT, R3, 0x100, RZ ;  /* 0x0000010003035810 */ /* 0x000fc80007ffe0ff */
[----:B------:R-:W5:Y:S02]  /*02a0*/  @P5 LDG.E.128 R32, desc[UR10][R14.64] ;  /* 0x0000000a0e205981 */ /* 0x000f64000c1e1d00 */
[----:B------:R-:W4:Y:S01]  /*02b0*/  @P1 LDC.64 R22, c[0x0][0x3e8] ;  /* 0x0000fa00ff161b82 */ /* 0x000f220000000a00 */
[----:B-1----:R-:W-:-:S05]  /*02c0*/  @P0 IMAD.WIDE.U32 R16, R3, 0x10, R16 ;  /* 0x0000001003100825 */ /* 0x002fca00078e0010 */
[----:B------:R-:W5:Y:S02]  /*02d0*/  @P0 LDG.E.128 R244, desc[UR10][R16.64] ;  /* 0x0000000a10f40981 */ /* 0x000f64000c1e1d00 */
[----:B------:R-:W1:Y:S01]  /*02e0*/  @P2 LDC.64 R24, c[0x0][0x3d0] ;  /* 0x0000f400ff182b82 */ /* 0x000e620000000a00 */
[C---:B0-----:R-:W-:Y:S01]  /*02f0*/  @P0 IMAD.WIDE.U32 R18, R3.reuse, 0x10, R18 ;  /* 0x0000001003120825 */ /* 0x041fe200078e0012 */
[----:B------:R-:W-:-:S04]  /*0300*/  @P0 IADD3 R3, PT, PT, R3, 0x100, RZ ;  /* 0x0000010003030810 */ /* 0x000fc80007ffe0ff */
[----:B------:R-:W5:Y:S02]  /*0310*/  @P0 LDG.E.128 R36, desc[UR10][R18.64] ;  /* 0x0000000a12240981 */ /* 0x000f64000c1e1d00 */
[----:B------:R-:W0:Y:S01]  /*0320*/  @P2 LDC.64 R26, c[0x0][0x3e8] ;  /* 0x0000fa00ff1a2b82 */ /* 0x000e220000000a00 */
[----:B---3--:R-:W-:-:S05]  /*0330*/  @P1 IMAD.WIDE.U32 R20, R3, 0x10, R20 ;  /* 0x0000001003141825 */ /* 0x008fca00078e0014 */
[----:B------:R-:W5:Y:S02]  /*0340*/  @P1 LDG.E.128 R240, desc[UR10][R20.64] ;  /* 0x0000000a14f01981 */ /* 0x000f64000c1e1d00 */
[----:B------:R-:W3:Y:S01]  /*0350*/  @P3 LDC.64 R8, c[0x0][0x3d0] ;  /* 0x0000f400ff083b82 */ /* 0x000ee20000000a00 */
[C---:B----4-:R-:W-:Y:S01]  /*0360*/  @P1 IMAD.WIDE.U32 R22, R3.reuse, 0x10, R22 ;  /* 0x0000001003161825 */ /* 0x050fe200078e0016 */
        /* <DEDUP_REMOVED lines=10> */
[C---:B---3--:R-:W-:Y:S01]  /*0410*/  @P3 IMAD.WIDE.U32 R62, R3.reuse, 0x10, R8 ;  /* 0x00000010033e3825 */ /* 0x048fe200078e0008 */
[----:B------:R-:W-:Y:S02]  /*0420*/  CS2R R66, SRZ ;  /* 0x0000000000427805 */ /* 0x000fe4000001ff00 */
[----:B------:R-:W-:Y:S02]  /*0430*/  CS2R R72, SRZ ;  /* 0x0000000000487805 */ /* 0x000fe4000001ff00 */
[----:B------:R-:W-:Y:S02]  /*0440*/  CS2R R74, SRZ ;  /* 0x00000000004a7805 */ /* 0x000fe4000001ff00 */
[----:B------:R-:W-:Y:S01]  /*0450*/  CS2R R76, SRZ ;  /* 0x00000000004c7805 */ /* 0x000fe2000001ff00 */
[----:B------:R3:W5:Y:S01]  /*0460*/  @P3 LDG.E.128 R232, desc[UR10][R62.64] ;  /* 0x0000000a3ee83981 */ /* 0x000762000c1e1d00 */
[C---:B----4-:R-:W-:Y:S01]  /*0470*/  @P3 IMAD.WIDE.U32 R64, R3.reuse, 0x10, R10 ;  /* 0x0000001003403825 */ /* 0x050fe200078e000a */
[----:B------:R-:W-:-:S02]  /*0480*/  @P3 IADD3 R3, PT, PT, R3, 0x100, RZ ;  /* 0x0000010003033810 */ /* 0x000fc40007ffe0ff */
[----:B------:R-:W-:Y:S02]  /*0490*/  CS2R R78, SRZ ;  /* 0x00000000004e7805 */ /* 0x000fe4000001ff00 */
[----:B------:R-:W-:Y:S02]  /*04a0*/  CS2R R160, SRZ ;  /* 0x0000000000a07805 */ /* 0x000fe4000001ff00 */
[----:B------:R-:W-:Y:S01]  /*04b0*/  CS2R R162, SRZ ;  /* 0x0000000000a27805 */ /* 0x000fe2000001ff00 */
[----:B------:R4:W5:Y:S01]  /*04c0*/  @P3 LDG.E.128 R48, desc[UR10][R64.64] ;  /* 0x0000000a40303981 */ /* 0x000962000c1e1d00 */
[----:B-1----:R-:W-:-:S05]  /*04d0*/  @P4 IMAD.WIDE.U32 R8, R3, 0x10, R56 ;  /* 0x0000001003084825 */ /* 0x002fca00078e0038 */
[----:B------:R1:W5:Y:S01]  /*04e0*/  @P4 LDG.E.128 R228, desc[UR10][R8.64] ;  /* 0x0000000a08e44981 */ /* 0x000362000c1e1d00 */
[----:B0-----:R-:W-:-:S05]  /*04f0*/  @P4 IMAD.WIDE.U32 R10, R3, 0x10, R58 ;  /* 0x00000010030a4825 */ /* 0x001fca00078e003a */
[----:B------:R1:W5:Y:S04]  /*0500*/  @P4 LDG.E.128 R52, desc[UR10][R10.64] ;  /* 0x0000000a0a344981 */ /* 0x000368000c1e1d00 */
[----:B--2---:R-:W2:Y:S01]  /*0510*/  @P6 LDG.E.128 R68, desc[UR10][R4.64] ;  /* 0x0000000a04446981 */ /* 0x004ea2000c1e1d00 */
[----:B------:R-:W-:Y:S02]  /*0520*/  CS2R R56, SRZ ;  /* 0x0000000000387805 */ /* 0x000fe4000001ff00 */
[----:B------:R-:W-:Y:S02]  /*0530*/  CS2R R58, SRZ ;  /* 0x00000000003a7805 */ /* 0x000fe4000001ff00 */
[----:B---3--:R-:W-:Y:S02]  /*0540*/  CS2R R62, SRZ ;  /* 0x00000000003e7805 */ /* 0x008fe4000001ff00 */
[----:B----4-:R-:W-:-:S02]  /*0550*/  CS2R R64, SRZ ;  /* 0x0000000000407805 */ /* 0x010fc4000001ff00 */
        /* <DEDUP_REMOVED lines=28> */
[----:B--2---:R0:W-:Y:S04]  /*0720*/  @P6 STL.64 [R1], R68 ;  /* 0x0000004401006387 */ /* 0x0041e80000100a00 */
[----:B------:R2:W-:Y:S01]  /*0730*/  @P6 STL.64 [R1+0x8], R70 ;  /* 0x0000084601006387 */ /* 0x0005e20000100a00 */
[----:B0-----:R-:W-:-:S02]  /*0740*/  CS2R R68, SRZ ;  /* 0x0000000000447805 */ /* 0x001fc4000001ff00 */
[----:B--2---:R-:W-:Y:S01]  /*0750*/  CS2R R70, SRZ ;  /* 0x0000000000467805 */ /* 0x004fe2000001ff00 */
        /* <DEDUP_REMOVED lines=48> */
[----:B------:R-:W4:Y:S01]  /*0a60*/  LDCU UR27, c[0x0][0x400] ;  /* 0x00008000ff1b77ac */ /* 0x000f220008000800 */
[----:B------:R-:W0:Y:S01]  /*0a70*/  LDCU.64 UR18, c[0x0][0x438] ;  /* 0x00008700ff1277ac */ /* 0x000e220008000a00 */
[----:B------:R-:W0:Y:S01]  /*0a80*/  LDCU.64 UR4, c[0x0][0x478] ;  /* 0x00008f00ff0477ac */ /* 0x000e220008000a00 */
[----:B------:R-:W0:Y:S01]  /*0a90*/  LDCU.128 UR12, c[0x0][0x3f0] ;  /* 0x00007e00ff0c77ac */ /* 0x000e220008000c00 */
[----:B------:R-:W0:Y:S01]  /*0aa0*/  LDCU.64 UR20, c[0x0][0x3c0] ;  /* 0x00007800ff1477ac */ /* 0x000e220008000a00 */
[----:B------:R-:W0:Y:S02]  /*0ab0*/  LDCU.64 UR22, c[0x0][0x380] ;  /* 0x00007000ff1677ac */ /* 0x000e240008000a00 */
.L_x_13480:
[----:B0-----:R-:W-:Y:S02]  /*0ac0*/  UIMAD.WIDE UR24, UR9, 0x4, UR14 ;  /* 0x00000004091878a5 */ /* 0x001fe4000f8e020e */
[----:B---3--:R-:W-:-:S04]  /*0ad0*/  UIMAD.WIDE UR6, UR9, 0x4, UR16 ;  /* 0x00000004090678a5 */ /* 0x008fc8000f8e0210 */
[----:B-12-4-:R-:W-:Y:S02]  /*0ae0*/  MOV R176, UR24 ;  /* 0x0000001800b07c02 */ /* 0x016fe40008000f00 */
[----:B------:R-:W-:-:S05]  /*0af0*/  MOV R177, UR25 ;  /* 0x0000001900b17c02 */ /* 0x000fca0008000f00 */
[----:B------:R0:W3:Y:S02]  /*0b00*/  LDG.E R179, desc[UR10][R176.64] ;  /* 0x0000000ab0b37981 */ /* 0x0000e4000c1e1900 */
[----:B0-----:R-:W-:Y:S02]  /*0b10*/  MOV R176, UR6 ;  /* 0x0000000600b07c02 */ /* 0x001fe40008000f00 */
[----:B------:R-:W-:Y:S01]  /*0b20*/  MOV R177, UR7 ;  /* 0x0000000700b17c02 */ /* 0x000fe20008000f00 */
[----:B------:R-:W-:-:S04]  /*0b30*/  UIMAD.WIDE UR6, UR9, 0x4, UR12 ;  /* 0x00000004090678a5 */ /* 0x000fc8000f8e020c */
[----:B------:R0:W2:Y:S02]  /*0b40*/  LDG.E R178, desc[UR10][R176.64] ;  /* 0x0000000ab0b27981 */ /* 0x0000a4000c1e1900 */
[----:B0-----:R-:W-:Y:S02]  /*0b50*/  MOV R176, UR6 ;  /* 0x0000000600b07c02 */ /* 0x001fe40008000f00 */
[----:B------:R-:W-:-:S05]  /*0b60*/  MOV R177, UR7 ;  /* 0x0000000700b17c02 */ /* 0x000fca0008000f00 */
[----:B-----5:R0:W5:Y:S01]  /*0b70*/  LDG.E R227, desc[UR10][R176.64] ;  /* 0x0000000ab0e37981 */ /* 0x020162000c1e1900 */
[----:B------:R-:W-:Y:S01]  /*0b80*/  HFMA2 R212, -RZ, RZ, 0, 0 ;  /* 0x00000000ffd47431 */ /* 0x000fe200000001ff */
[----:B------:R-:W-:Y:S01]  /*0b90*/  BSSY.RECONVERGENT B0, `(.L_x_13393) ;  /* 0x0000185000007945 */ /* 0x000fe20003800200 */
[----:B------:R-:W-:Y:S02]  /*0ba0*/  MOV R211, RZ ;  /* 0x000000ff00d37202 */ /* 0x000fe40000000f00 */
[----:B---3--:R-:W-:-:S13]  /*0bb0*/  R2UR UR28, R179 ;  /* 0x00000000b31c72ca */ /* 0x008fda00000e0000 */
[----:B------:R-:W-:Y:S01]  /*0bc0*/  UISETP.GE.AND UP2, UPT, UR28, 0x1, UPT ;  /* 0x000000011c00788c */ /* 0x000fe2000bf46270 */
[----:B--2---:R-:W-:-:S08]  /*0bd0*/  R2UR UR25, R178 ;  /* 0x00000000b21972ca */ /* 0x004fd000000e0000 */
[----:B0-----:R-:W-:Y:S07]  /*0be0*/  BRA.U !UP2, `(.L_x_13394) ;  /* 0x000000150a4c7547 */ /* 0x001fee000b800000 */
        /* <DEDUP_REMOVED lines=33> */
[----:B------:R-:W2:Y:S04]  /*0e00*/  LDL R193, [R1] ;  /* 0x0000000001c17983 */ /* 0x000ea80000100800 */
[----:B------:R-:W3:Y:S03]  /*0e10*/  LDL R225, [R1+0x4] ;  /* 0x0000040001e17983 */ /* 0x000ee60000100800 */
[----:B------:R-:W1:Y:S01]  /*0e20*/  LDC.64 R176, c[0x0][0x428] ;  /* 0x00010a00ffb07b82 */ /* 0x000e620000000a00 */
[----:B------:R-:W4:Y:S04]  /*0e30*/  LDL R224, [R1+0x8] ;  /* 0x0000080001e07983 */ /* 0x000f280000100800 */
[----:B------:R-:W4:Y:S01]  /*0e40*/  LDL R223, [R1+0xc] ;  /* 0x00000c0001df7983 */ /* 0x000f220000100800 */
[----:B------:R-:W-:-:S04]  /*0e50*/  ISETP.NE.U32.AND P0, PT, RZ, UR18, PT ;  /* 0x00000012ff007c0c */ /* 0x000fc8000bf05070 */
[----:B------:R-:W-:Y:S01]  /*0e60*/  ISETP.NE.AND.EX P0, PT, RZ, UR19, PT, P0 ;  /* 0x00000013ff007c0c */ /* 0x000fe2000bf05300 */
[----:B0-----:R-:W-:-:S05]  /*0e70*/  IMAD.WIDE.U32 R18, R203, 0x10, R18 ;  /* 0x00000010cb127825 */ /* 0x001fca00078e0012 */
[----:B------:R0:W2:Y:S01]  /*0e80*/  LDG.E.128 R180, desc[UR10][R18.64] ;  /* 0x0000000a12b47981 */ /* 0x0000a2000c1e1d00 */
[----:B-1----:R-:W-:-:S06]  /*0e90*/  IMAD.WIDE.U32 R176, R210, 0x10, R176 ;  /* 0x00000010d2b07825 */ /* 0x002fcc00078e00b0 */
[----:B------:R-:W3:Y:S01]  /*0ea0*/  LDG.E.128 R176, desc[UR10][R176.64] ;  /* 0x0000000ab0b07981 */ /* 0x000ee2000c1e1d00 */
[----:B0-----:R-:W0:Y:S01]  /*0eb0*/  @P0 LDC.64 R18, c[0x0][0x438] ;  /* 0x00010e00ff120b82 */ /* 0x001e220000000a00 */
[----:B------:R-:W-:Y:S01]  /*0ec0*/  IADD3 R210, PT, PT, R210, 0x100, RZ ;  /* 0x00000100d2d27810 */ /* 0x000fe20007ffe0ff */
[----:B0-----:R-:W-:-:S05]  /*0ed0*/  @P0 IMAD.WIDE.U32 R18, R203, 0x10, R18 ;  /* 0x00000010cb120825 */ /* 0x001fca00078e0012 */
[----:B------:R3:W5:Y:S01]  /*0ee0*/  @P0 LDG.E.128 R132, desc[UR10][R18.64] ;  /* 0x0000000a12840981 */ /* 0x000762000c1e1d00 */
[----:B------:R-:W-:Y:S01]  /*0ef0*/  IADD3 R203, PT, PT, R203, 0x100, RZ ;  /* 0x00000100cbcb7810 */ /* 0x000fe20007ffe0ff */
[C---:B--2---:R-:W-:Y:S01]  /*0f00*/  FADD.FTZ R0, -R204.reuse, R180 ;  /* 0x000000b4cc007221 */ /* 0x044fe20000010100 */
[----:B------:R-:W-:-:S03]  /*0f10*/  FADD.FTZ R8, -R204, R181 ;  /* 0x000000b5cc087221 */ /* 0x000fc60000010100 */
[----:B------:R-:W-:Y:S01]  /*0f20*/  FMUL.FTZ R0, R0, UR25 ;  /* 0x0000001900007c20 */ /* 0x000fe20008410000 */
[----:B------:R-:W-:Y:S01]  /*0f30*/  FMUL.FTZ R8, R8, UR25 ;  /* 0x0000001908087c20 */ /* 0x000fe20008410000 */
[----:B------:R-:W-:Y:S01]  /*0f40*/  FADD.FTZ R182, -R204, R182 ;  /* 0x000000b6ccb67221 */ /* 0x000fe20000010100 */
[----:B---3--:R-:W-:Y:S01]  /*0f50*/  FMUL.FTZ R19, R193, R176 ;  /* 0x000000b0c1137220 */ /* 0x008fe20000410000 */
[----:B------:R-:W-:Y:S01]  /*0f60*/  FADD.FTZ R80, R80, R176 ;  /* 0x000000b050507221 */ /* 0x000fe20000010000 */
[----:B------:R-:W-:Y:S01]  /*0f70*/  FFMA.FTZ R56, R176, R0, R56 ;  /* 0x00000000b0387223 */ /* 0x000fe20000010038 */
[----:B------:R-:W-:Y:S01]  /*0f80*/  FADD.FTZ R81, R81, R177 ;  /* 0x000000b151517221 */ /* 0x000fe20000010000 */
[----:B------:R-:W-:Y:S01]  /*0f90*/  FFMA.FTZ R57, R177, R8, R57 ;  /* 0x00000008b1397223 */ /* 0x000fe20000010039 */
[----:B------:R-:W-:Y:S01]  /*0fa0*/  FMUL.FTZ R215, R225, R177 ;  /* 0x000000b1e1d77220 */ /* 0x000fe20000410000 */
[----:B------:R-:W-:Y:S01]  /*0fb0*/  FADD.FTZ R176, RZ, R19 ;  /* 0x00000013ffb07221 */ /* 0x000fe20000010000 */
[----:B------:R-:W-:Y:S01]  /*0fc0*/  FFMA.FTZ R177, R0, R19, RZ ;  /* 0x0000001300b17223 */ /* 0x000fe200000100ff */
[----:B------:R-:W-:Y:S01]  /*0fd0*/  FMUL.FTZ R18, R182, UR25 ;  /* 0x00000019b6127c20 */ /* 0x000fe20008410000 */
[----:B------:R-:W-:Y:S01]  /*0fe0*/  FADD.FTZ R183, -R204, R183 ;  /* 0x000000b7ccb77221 */ /* 0x000fe20000010100 */
[----:B----4-:R-:W-:Y:S01]  /*0ff0*/  FMUL.FTZ R201, R224, R178 ;  /* 0x000000b2e0c97220 */ /* 0x010fe20000410000 */
[----:B------:R-:W-:Y:S01]  /*1000*/  FADD.FTZ R176, R176, R215 ;  /* 0x000000d7b0b07221 */ /* 0x000fe20000010000 */
        /* <DEDUP_REMOVED lines=11> */
.L_x_13396:
[----:B----4-:R-:W-:Y:S05]  /*10c0*/  BSYNC.RECONVERGENT B1 ;  /* 0x0000000000017941 */ /* 0x010fea0003800200 */
.L_x_13395:
        /* <DEDUP_REMOVED lines=16> */
[----:B------:R-:W-:-:S03]  /*11d0*/  FADD.FTZ R9, -R204, R181 ;  /* 0x000000b5cc097221 */ /* 0x000fc60000010100 */
[----:B------:R-:W-:Y:S01]  /*11e0*/  FMUL.FTZ R3, R3, UR25 ;  /* 0x0000001903037c20 */ /* 0x000fe20008410000 */
[----:B------:R-:W-:Y:S01]  /*11f0*/  FMUL.FTZ R9, R9, UR25 ;  /* 0x0000001909097c20 */ /* 0x000fe20008410000 */
[----:B------:R-:W-:Y:S01]  /*1200*/  FADD.FTZ R17, -R204, R182 ;  /* 0x000000b6cc117221 */ /* 0x000fe20000010100 */
        /* <DEDUP_REMOVED lines=8> */
[----:B------:R-:W-:Y:S01]  /*1290*/  FADD.FTZ R183, -R204, R183 ;  /* 0x000000b7ccb77221 */ /* 0x000fe20000010100 */
        /* <DEDUP_REMOVED lines=14> */
.L_x_13398:
[----:B------:R-:W-:Y:S05]  /*1380*/  BSYNC.RECONVERGENT B1 ;  /* 0x0000000000017941 */ /* 0x000fea0003800200 */
.L_x_13397:
        /* <DEDUP_REMOVED lines=18> */
[----:B------:R-:W-:Y:S01]  /*14b0*/  FADD.FTZ R16, -R204, R182 ;  /* 0x000000b6cc107221 */ /* 0x000fe20000010100 */
[----:B------:R-:W-:Y:S01]  /*14c0*/  FMUL.FTZ R10, R10, UR25 ;  /* 0x000000190a0a7c20 */ /* 0x000fe20008410000 */
[----:B----4-:R-:W-:Y:S01]  /*14d0*/  FMUL.FTZ R221, R244, R176 ;  /* 0x000000b0f4dd7220 */ /* 0x010fe20000410000 */
[----:B------:R-:W-:-:S03]  /*14e0*/  FMUL.FTZ R213, R245, R177 ;  /* 0x000000b1f5d57220 */ /* 0x000fc60000410000 */
[----:B------:R-:W-:Y:S01]  /*14f0*/  FADD.FTZ R212, R212, R221 ;  /* 0x000000ddd4d47221 */ /* 0x000fe20000010000 */
[----:B------:R-:W-:Y:S01]  /*1500*/  FFMA.FTZ R211, R4, R221, R211 ;  /* 0x000000dd04d37223 */ /* 0x000fe200000100d3 */
[----:B------:R-:W-:Y:S01]  /*1510*/  FADD.FTZ R183, -R204, R183 ;  /* 0x000000b7ccb77221 */ /* 0x000fe20000010100 */
[----:B------:R-:W-:Y:S01]  /*1520*/  FMUL.FTZ R16, R16, UR25 ;  /* 0x0000001910107c20 */ /* 0x000fe20008410000 */
[----:B------:R-:W-:Y:S01]  /*1530*/  FMUL.FTZ R199, R246, R178 ;  /* 0x000000b2f6c77220 */ /* 0x000fe20000410000 */
        /* <DEDUP_REMOVED lines=16> */
.L_x_13400:
[----:B------:R-:W-:Y:S05]  /*1640*/  BSYNC.RECONVERGENT B1 ;  /* 0x0000000000017941 */ /* 0x000fea0003800200 */
.L_x_13399:
        /* <DEDUP_REMOVED lines=43> */
.L_x_13402:
[----:B------:R-:W-:Y:S05]  /*1900*/  BSYNC.RECONVERGENT B1 ;  /* 0x0000000000017941 */ /* 0x000fea0003800200 */
.L_x_13401:
        /* <DEDUP_REMOVED lines=30> */
[----:B------:R-:W-:Y:S01]  /*1af0*/  FADD.FTZ R23, -R204, R183 ;  /* 0x000000b7cc177221 */ /* 0x000fe20000010100 */
[----:B------:R-:W-:Y:S01]  /*1b00*/  FMUL.FTZ R14, R14, UR25 ;  /* 0x000000190e0e7c20 */ /* 0x000fe20008410000 */
[----:B------:R-:W-:Y:S01]  /*1b10*/  FFMA.FTZ R211, R12, R208, R211 ;  /* 0x000000d00cd37223 */ /* 0x000fe200000100d3 */
[----:B------:R-:W-:Y:S01]  /*1b20*/  FADD.FTZ R177, R176, R197 ;  /* 0x000000c5b0b17221 */ /* 0x000fe20000010000 */
[----:B------:R-:W-:Y:S01]  /*1b30*/  FMUL.FTZ R23, R23, UR25 ;  /* 0x0000001917177c20 */ /* 0x000fe20008410000 */
[----:B------:R-:W-:Y:S01]  /*1b40*/  FMUL.FTZ R194, R239, R179 ;  /* 0x000000b3efc27220 */ /* 0x000fe20000410000 */
[----:B------:R-:W-:Y:S01]  /*1b50*/  FFMA.FTZ R176, R14, R197, R211 ;  /* 0x000000c50eb07223 */ /* 0x000fe200000100d3 */
[----:B------:R-:W-:Y:S01]  /*1b60*/  FADD.FTZ R98, R98, R178 ;  /* 0x000000b262627221 */ /* 0x000fe20000010000 */
[----:B------:R-:W-:Y:S01]  /*1b70*/  FFMA.FTZ R74, R178, R14, R74 ;  /* 0x0000000eb24a7223 */ /* 0x000fe2000001004a */
[----:B------:R-:W-:Y:S01]  /*1b80*/  FADD.FTZ R99, R99, R179 ;  /* 0x000000b363637221 */ /* 0x000fe20000010000 */
[----:B------:R-:W-:Y:S01]  /*1b90*/  FFMA.FTZ R75, R179, R23, R75 ;  /* 0x00000017b34b7223 */ /* 0x000fe2000001004b */
[----:B------:R-:W-:Y:S01]  /*1ba0*/  FADD.FTZ R212, R177, R194 ;  /* 0x000000c2b1d47221 */ /* 0x000fe20000010000 */
[----:B0-----:R-:W-:-:S07]  /*1bb0*/  FFMA.FTZ R211, R23, R194, R176 ;  /* 0x000000c217d37223 */ /* 0x001fce00000100b0 */
.L_x_13404:
[----:B------:R-:W-:Y:S05]  /*1bc0*/  BSYNC.RECONVERGENT B1 ;  /* 0x0000000000017941 */ /* 0x000fea0003800200 */
.L_x_13403:
[----:B------:R-:W-:Y:S04]  /*1bd0*/  BSSY.RECONVERGENT B1, `(.L_x_13405) ;  /* 0x000002b000017945 */ /* 0x000fe80003800200 */
[----:B------:R-:W-:Y:S05]  /*1be0*/  @!P5 BRA `(.L_x_13406) ;  /* 0x0000000000a4d947 */ /* 0x000fea0003800000 */
[----:B------:R-:W0:Y:S01]  /*1bf0*/  LDC.64 R20, c[0x0][0x3a8] ;  /* 0x0000ea00ff147b82 */ /* 0x000e220000000a00 */
[----:B------:R-:W-:-:S04]  /*1c00*/  ISETP.NE.U32.AND P0, PT, RZ, UR18, PT ;  /* 0x00000012ff007c0c */ /* 0x000fc8000bf05070 */
[----:B------:R-:W-:-:S03]  /*1c10*/  ISETP.NE.AND.EX P0, PT, RZ, UR19, PT, P0 ;  /* 0x00000013ff007c0c */ /* 0x000fc6000bf05300 */
[----:B------:R-:W1:Y:S01]  /*1c20*/  LDC.64 R176, c[0x0][0x428] ;  /* 0x00010a00ffb07b82 */ /* 0x000e620000000a00 */
        /* <DEDUP_REMOVED lines=13> */
[----:B---3--:R-:W-:Y:S01]  /*1d00*/  FMUL.FTZ R218, R232, R176 ;  /* 0x000000b0e8da7220 */ /* 0x008fe20000410000 */
        /* <DEDUP_REMOVED lines=8> */
[----:B------:R-:W-:Y:S01]  /*1d90*/  FADD.FTZ R183, -R204, R183 ;  /* 0x000000b7ccb77221 */ /* 0x000fe20000010100 */
[----:B0-----:R-:W-:Y:S01]  /*1da0*/  FMUL.FTZ R20, R182, UR25 ;  /* 0x00000019b6147c20 */ /* 0x001fe20008410000 */
        /* <DEDUP_REMOVED lines=13> */
.L_x_13406:
[----:B------:R-:W-:Y:S05]  /*1e80*/  BSYNC.RECONVERGENT B1 ;  /* 0x0000000000017941 */ /* 0x000fea0003800200 */
.L_x_13405:
        /* <DEDUP_REMOVED lines=14> */
[----:B------:R-:W-:Y:S01]  /*1f70*/  FMUL.FTZ R205, R205, UR25 ;  /* 0x00000019cdcd7c20 */ /* 0x000fe20008410000 */
[----:B----4-:R-:W-:Y:S01]  /*1f80*/  FMUL.FTZ R217, R228, R180 ;  /* 0x000000b4e4d97220 */ /* 0x010fe20000410000 */
[----:B------:R-:W-:Y:S01]  /*1f90*/  FADD.FTZ R178, -R204, R178 ;  /* 0x000000b2ccb27221 */ /* 0x000fe20000010100 */
[----:B------:R-:W-:Y:S01]  /*1fa0*/  FMUL.FTZ R202, R202, UR25 ;  /* 0x00000019caca7c20 */ /* 0x000fe20008410000 */
[----:B------:R-:W-:Y:S01]  /*1fb0*/  FMUL.FTZ R206, R229, R181 ;  /* 0x000000b5e5ce7220 */ /* 0x000fe20000410000 */
[----:B------:R-:W-:Y:S01]  /*1fc0*/  FADD.FTZ R177, R212, R217 ;  /* 0x000000d9d4b17221 */ /* 0x000fe20000010000 */
[----:B------:R-:W-:Y:S01]  /*1fd0*/  FFMA.FTZ R211, R205, R217, R211 ;  /* 0x000000d9cdd37223 */ /* 0x000fe200000100d3 */
[----:B------:R-:W-:Y:S01]  /*1fe0*/  FADD.FTZ R179, -R204, R179 ;  /* 0x000000b3ccb37221 */ /* 0x000fe20000010100 */
[----:B------:R-:W-:Y:S01]  /*1ff0*/  FMUL.FTZ R216, R178, UR25 ;  /* 0x00000019b2d87c20 */ /* 0x000fe20008410000 */
[----:B0-----:R-:W-:Y:S01]  /*2000*/  FMUL.FTZ R185, R230, R182 ;  /* 0x000000b6e6b97220 */ /* 0x001fe20000410000 */
        /* <DEDUP_REMOVED lines=17> */
.L_x_13394:
        /* <DEDUP_REMOVED lines=18> */
[----:B------:R-:W-:-:S04]  /*2240*/  @P0 IADD3 R180, PT, PT, R180, 0x100, RZ ;  /* 0x00000100b4b40810 */ /* 0x000fc80007ffe0ff */
[----:B------:R1:W5:Y:S02]  /*2250*/  @P0 LDG.E.128 R132, desc[UR10][R176.64] ;  /* 0x0000000ab0840981 */ /* 0x000364000c1e1d00 */
[----:B-1----:R-:W-:Y:S02]  /*2260*/  @P1 IMAD.WIDE.U32 R176, R180, 0x10, R178 ;  /* 0x00000010b4b01825 */ /* 0x002fe400078e00b2 */
[----:B------:R-:W0:Y:S01]  /*2270*/  @P3 LDC.64 R178, c[0x0][0x438] ;  /* 0x00010e00ffb23b82 */ /* 0x000e220000000a00 */
[----:B------:R-:W-:Y:S02]  /*2280*/  ISETP.GE.U32.AND P0, PT, R2, 0x500, PT ;  /* 0x000005000200780c */ /* 0x000fe40003f06070 */
[----:B------:R-:W-:Y:S01]  /*2290*/  @P1 IADD3 R180, PT, PT, R180, 0x100, RZ ;  /* 0x00000100b4b41810 */ /* 0x000fe20007ffe0ff */
[----:B------:R2:W5:Y:S01]  /*22a0*/  @P1 LDG.E.128 R136, desc[UR10][R176.64] ;  /* 0x0000000ab0881981 */ /* 0x000562000c1e1d00 */
[----:B------:R-:W-:-:S03]  /*22b0*/  ISETP.GE.U32.AND P1, PT, R2, 0x600, PT ;  /* 0x000006000200780c */ /* 0x000fc60003f26070 */
[C---:B--2---:R-:W-:Y:S01]  /*22c0*/  @P2 IMAD.WIDE.U32 R176, R180.reuse, 0x10, R182 ;  /* 0x00000010b4b02825 */ /* 0x044fe200078e00b6 */
[----:B------:R-:W-:-:S04]  /*22d0*/  @P2 IADD3 R180, PT, PT, R180, 0x100, RZ ;  /* 0x00000100b4b42810 */ /* 0x000fc80007ffe0ff */
[----:B------:R0:W5:Y:S01]  /*22e0*/  @P2 LDG.E.128 R140, desc[UR10][R176.64] ;  /* 0x0000000ab08c2981 */ /* 0x000162000c1e1d00 */
[----:B------:R-:W-:Y:S01]  /*22f0*/  ISETP.GE.U32.AND P2, PT, R2, 0x700, PT ;  /* 0x000007000200780c */ /* 0x000fe20003f46070 */
[C---:B0-----:R-:W-:Y:S02]  /*2300*/  @P3 IMAD.WIDE.U32 R176, R180.reuse, 0x10, R178 ;  /* 0x00000010b4b03825 */ /* 0x041fe400078e00b2 */
[----:B------:R-:W0:Y:S03]  /*2310*/  @P0 LDC.64 R178, c[0x0][0x438] ;  /* 0x00010e00ffb20b82 */ /* 0x000e260000000a00 */
[----:B------:R1:W5:Y:S01]  /*2320*/  @P3 LDG.E.128 R144, desc[UR10][R176.64] ;  /* 0x0000000ab0903981 */ /* 0x000362000c1e1d00 */
[----:B------:R-:W-:-:S06]  /*2330*/  @P3 IADD3 R180, PT, PT, R180, 0x100, RZ ;  /* 0x00000100b4b43810 */ /* 0x000fcc0007ffe0ff */
[----:B------:R-:W2:Y:S08]  /*2340*/  @P2 LDC.64 R182, c[0x0][0x438] ;  /* 0x00010e00ffb62b82 */ /* 0x000eb00000000a00 */
[----:B-1----:R-:W1:Y:S01]  /*2350*/  @P1 LDC.64 R176, c[0x0][0x438] ;  /* 0x00010e00ffb01b82 */ /* 0x002e620000000a00 */
[C---:B0-----:R-:W-:Y:S01]  /*2360*/  @P0 IMAD.WIDE.U32 R178, R180.reuse, 0x10, R178 ;  /* 0x00000010b4b20825 */ /* 0x041fe200078e00b2 */
[----:B------:R-:W-:-:S04]  /*2370*/  @P0 IADD3 R180, PT, PT, R180, 0x100, RZ ;  /* 0x00000100b4b40810 */ /* 0x000fc80007ffe0ff */
[----:B------:R0:W5:Y:S01]  /*2380*/  @P0 LDG.E.128 R148, desc[UR10][R178.64] ;  /* 0x0000000ab2940981 */ /* 0x000162000c1e1d00 */
[C---:B-1----:R-:W-:Y:S01]  /*2390*/  @P1 IMAD.WIDE.U32 R176, R180.reuse, 0x10, R176 ;  /* 0x00000010b4b01825 */ /* 0x042fe200078e00b0 */
[----:B------:R-:W-:-:S04]  /*23a0*/  @P1 IADD3 R180, PT, PT, R180, 0x100, RZ ;  /* 0x00000100b4b41810 */ /* 0x000fc80007ffe0ff */
[----:B------:R0:W5:Y:S01]  /*23b0*/  @P1 LDG.E.128 R152, desc[UR10][R176.64] ;  /* 0x0000000ab0981981 */ /* 0x000162000c1e1d00 */
[----:B--2---:R-:W-:-:S05]  /*23c0*/  @P2 IMAD.WIDE.U32 R180, R180, 0x10, R182 ;  /* 0x00000010b4b42825 */ /* 0x004fca00078e00b6 */
[----:B------:R0:W5:Y:S02]  /*23d0*/  @P2 LDG.E.128 R24, desc[UR10][R180.64] ;  /* 0x0000000ab4182981 */ /* 0x000164000c1e1d00 */
.L_x_13407:
[----:B----4-:R-:W-:Y:S05]  /*23e0*/  BSYNC.RECONVERGENT B0 ;  /* 0x0000000000007941 */ /* 0x010fea0003800200 */
.L_x_13393:
        /* <DEDUP_REMOVED lines=31> */
.L_x_13409:
[----:B------:R-:W-:Y:S05]  /*25e0*/  BSYNC.RECONVERGENT B0 ;  /* 0x0000000000007941 */ /* 0x000fea0003800200 */
.L_x_13408:
        /* <DEDUP_REMOVED lines=42> */
[----:B------:R-:W-:Y:S01]  /*2890*/  HFMA2 R178, -RZ, RZ, 0, 0 ;  /* 0x00000000ffb27431 */ /* 0x000fe200000001ff */
[----:B------:R-:W-:-:S02]  /*28a0*/  P2R R204, PR, RZ, 0x2 ;  /* 0x00000002ffcc7803 */ /* 0x000fc40000000000 */
[----:B------:R-:W-:Y:S02]  /*28b0*/  R2UR UR6, R179 ;  /* 0x00000000b30672ca */ /* 0x000fe400000e0000 */
[----:B------:R-:W-:Y:S02]  /*28c0*/  MOV R179, R226 ;  /* 0x000000e200b37202 */ /* 0x000fe40000000f00 */
        /* <DEDUP_REMOVED lines=8> */
[----:B------:R-:W5:Y:S02]  /*2950*/  LDG.E.128 R164, desc[UR10][R164.64] ;  /* 0x0000000aa4a47981 */ /* 0x000f64000c1e1d00 */
.L_x_13412:
        /* <DEDUP_REMOVED lines=10> */
[----:B------:R-:W-:-:S04]  /*2a00*/  FMUL.FTZ R177, R168, UR29 ;  /* 0x0000001da8b17c20 */ /* 0x000fc80008410000 */
[-C--:B-----5:R-:W-:Y:S01]  /*2a10*/  FFMA.FTZ R104, R164, R177.reuse, R104 ;  /* 0x000000b1a4687223 */ /* 0x0a0fe20000010068 */
[----:B------:R-:W-:-:S07]  /*2a20*/  FMUL.FTZ R168, R28, R177 ;  /* 0x000000b11ca87220 */ /* 0x000fce0000410000 */
.L_x_13415:
        /* <DEDUP_REMOVED lines=9> */
.L_x_13416:
        /* <DEDUP_REMOVED lines=9> */
.L_x_13417:
        /* <DEDUP_REMOVED lines=8> */
[----:B------:R-:W-:Y:S01]  /*2bd0*/  FMUL.FTZ R171, R31, R176 ;  /* 0x000000b01fab7220 */ /* 0x000fe20000410000 */
[----:B------:R-:W-:Y:S06]  /*2be0*/  BRA `(.L_x_13418) ;  /* 0x0000000400fc7947 */ /* 0x000fec0003800000 */
.L_x_13414:
[----:B------:R-:W0:Y:S01]  /*2bf0*/  @P4 LDC R173, c[0x0][0x40c] ;  /* 0x00010300ffad4b82 */ /* 0x000e220000000800 */
[--C-:B------:R-:W-:Y:S01]  /*2c00*/  FFMA.FTZ R172, R0, UR6, R181.reuse ;  /* 0x0000000600ac7c23 */ /* 0x100fe200080100b5 */
[----:B------:R-:W-:Y:S01]  /*2c10*/  ISETP.LT.AND P0, PT, RZ, UR28, PT ;  /* 0x0000001cff007c0c */ /* 0x000fe2000bf01270 */
[--C-:B------:R-:W-:Y:S01]  /*2c20*/  FFMA.FTZ R174, R8, UR6, R181.reuse ;  /* 0x0000000608ae7c23 */ /* 0x100fe200080100b5 */
[----:B------:R-:W-:Y:S01]  /*2c30*/  FFMA.FTZ R180, R18, UR6, R181 ;  /* 0x0000000612b47c23 */ /* 0x000fe200080100b5 */
[----:B------:R-:W-:Y:S02]  /*2c40*/  FADD.FTZ R172, R19, -R172 ;  /* 0x800000ac13ac7221 */ /* 0x000fe40000010000 */
[----:B------:R-:W-:Y:S01]  /*2c50*/  FADD.FTZ R174, R215, -R174 ;  /* 0x800000aed7ae7221 */ /* 0x000fe20000010000 */
[----:B------:R-:W1:Y:S01]  /*2c60*/  @P4 LDC R176, c[0x0][0x40c] ;  /* 0x00010300ffb04b82 */ /* 0x000e620000000800 */
[----:B------:R-:W-:Y:S01]  /*2c70*/  FMUL.FTZ R172, R172, UR25 ;  /* 0x00000019acac7c20 */ /* 0x000fe20008410000 */
[----:B------:R-:W-:Y:S01]  /*2c80*/  FADD.FTZ R180, R201, -R180 ;  /* 0x800000b4c9b47221 */ /* 0x000fe20000010000 */
[----:B------:R-:W-:-:S03]  /*2c90*/  FMUL.FTZ R174, R174, UR25 ;  /* 0x00000019aeae7c20 */ /* 0x000fc60008410000 */
[----:B------:R-:W-:Y:S01]  /*2ca0*/  FSEL R172, R172, RZ, P0 ;  /* 0x000000ffacac7208 */ /* 0x000fe20000000000 */
[----:B------:R-:W-:Y:S01]  /*2cb0*/  FMUL.FTZ R180, R180, UR25 ;  /* 0x00000019b4b47c20 */ /* 0x000fe20008410000 */
[----:B------:R-:W2:Y:S03]  /*2cc0*/  @P4 LDC R175, c[0x0][0x40c] ;  /* 0x00010300ffaf4b82 */ /* 0x000ea60000000800 */
[----:B0-----:R-:W-:-:S04]  /*2cd0*/  @P4 FMUL.FTZ R173, R172, R173 ;  /* 0x000000adacad4220 */ /* 0x001fc80000410000 */
[-C--:B-----5:R-:W-:Y:S01]  /*2ce0*/  @P4 FFMA.FTZ R104, R164, R173.reuse, R104 ;  /* 0x000000ada4684223 */ /* 0x0a0fe20000010068 */
[----:B------:R-:W-:Y:S01]  /*2cf0*/  @P4 FMUL.FTZ R168, R28, R173 ;  /* 0x000000ad1ca84220 */ /* 0x000fe20000410000 */
[----:B------:R-:W-:-:S05]  /*2d00*/  FSEL R173, R174, RZ, P0 ;  /* 0x000000ffaead7208 */ /* 0x000fca0000000000 */
[----:B-1----:R-:W-:-:S04]  /*2d10*/  @P4 FMUL.FTZ R174, R173, R176 ;  /* 0x000000b0adae4220 */ /* 0x002fc80000410000 */
[-C--:B------:R-:W-:Y:S01]  /*2d20*/  @P4 FFMA.FTZ R105, R165, R174.reuse, R105 ;  /* 0x000000aea5694223 */ /* 0x080fe20000010069 */
[----:B------:R-:W-:Y:S01]  /*2d30*/  @P4 FMUL.FTZ R169, R29, R174 ;  /* 0x000000ae1da94220 */ /* 0x000fe20000410000 */
[----:B------:R-:W-:-:S04]  /*2d40*/  FFMA.FTZ R174, R189, UR6, R181 ;  /* 0x00000006bdae7c23 */ /* 0x000fc800080100b5 */
[----:B------:R-:W-:Y:S01]  /*2d50*/  FADD.FTZ R176, R193, -R174 ;  /* 0x800000aec1b07221 */ /* 0x000fe20000010000 */
[----:B------:R-:W-:-:S03]  /*2d60*/  FSEL R174, R180, RZ, P0 ;  /* 0x000000ffb4ae7208 */ /* 0x000fc60000000000 */
[----:B------:R-:W-:Y:S02]  /*2d70*/  FMUL.FTZ R176, R176, UR25 ;  /* 0x00000019b0b07c20 */ /* 0x000fe40008410000 */
[----:B--2---:R-:W-:-:S03]  /*2d80*/  @P4 FMUL.FTZ R175, R174, R175 ;  /* 0x000000afaeaf4220 */ /* 0x004fc60000410000 */
[----:B------:R-:W-:Y:S01]  /*2d90*/  FSEL R176, R176, RZ, P0 ;  /* 0x000000ffb0b07208 */ /* 0x000fe20000000000 */
[-C--:B------:R-:W-:Y:S01]  /*2da0*/  @P4 FFMA.FTZ R106, R166, R175.reuse, R106 ;  /* 0x000000afa66a4223 */ /* 0x080fe2000001006a */
[----:B------:R-:W-:Y:S02]  /*2db0*/  @P4 FMUL.FTZ R170, R30, R175 ;  /* 0x000000af1eaa4220 */ /* 0x000fe40000410000 */
[----:B------:R-:W-:Y:S01]  /*2dc0*/  MOV R175, R176 ;  /* 0x000000b000af7202 */ /* 0x000fe20000000f00 */
[----:B------:R-:W-:Y:S06]  /*2dd0*/  @!P4 BRA `(.L_x_13418) ;  /* 0x000000040080c947 */ /* 0x000fec0003800000 */
[----:B------:R-:W-:-:S04]  /*2de0*/  FMUL.FTZ R176, R176, UR29 ;  /* 0x0000001db0b07c20 */ /* 0x000fc80008410000 */
[-C--:B------:R-:W-:Y:S01]  /*2df0*/  FFMA.FTZ R107, R167, R176.reuse, R107 ;  /* 0x000000b0a76b7223 */ /* 0x080fe2000001006b */
[----:B------:R-:W-:Y:S01]  /*2e00*/  FMUL.FTZ R171, R31, R176 ;  /* 0x000000b01fab7220 */ /* 0x000fe20000410000 */
[----:B------:R-:W-:Y:S06]  /*2e10*/  BRA `(.L_x_13418) ;  /* 0x0000000400707947 */ /* 0x000fec0003800000 */
.L_x_13413:
        /* <DEDUP_REMOVED lines=9> */
[----:B------:R-:W1:Y:S04]  /*2eb0*/  @P4 LDC R211, c[0x0][0x40c] ;  /* 0x00010300ffd34b82 */ /* 0x000e680000000800 */
[----:B------:R-:W-:Y:S01]  /*2ec0*/  @P0 FFMA.FTZ R176, R8, UR6, R181 ;  /* 0x0000000608b00c23 */ /* 0x000fe200080100b5 */
[----:B------:R-:W-:-:S03]  /*2ed0*/  PLOP3.LUT P0, PT, PT, PT, UP2, 0x80, 0x8 ;  /* 0x000000000008781c */ /* 0x000fc60003f0f028 */
[----:B------:R-:W-:Y:S01]  /*2ee0*/  @P2 FADD.FTZ R180, R215, -R176 ;  /* 0x800000b0d7b42221 */ /* 0x000fe20000010000 */
[----:B------:R-:W-:Y:S01]  /*2ef0*/  MOV R176, R133 ;  /* 0x0000008500b07202 */ /* 0x000fe20000000f00 */
[----:B------:R-:W2:Y:S01]  /*2f00*/  @P4 LDC R177, c[0x0][0x40c] ;  /* 0x00010300ffb14b82 */ /* 0x000ea20000000800 */
[----:B------:R-:W-:Y:S01]  /*2f10*/  PLOP3.LUT P2, PT, PT, PT, UP2, 0x80, 0x8 ;  /* 0x000000000008781c */ /* 0x000fe20003f4f028 */
[----:B------:R-:W-:Y:S01]  /*2f20*/  @P3 FFMA.FTZ R176, R180, UR25, R133 ;  /* 0x00000019b4b03c23 */ /* 0x000fe20008010085 */
[----:B------:R-:W-:Y:S01]  /*2f30*/  @P1 FFMA.FTZ R180, R18, UR6, R181 ;  /* 0x0000000612b41c23 */ /* 0x000fe200080100b5 */
[----:B------:R-:W-:Y:S02]  /*2f40*/  PLOP3.LUT P1, PT, PT, PT, UP2, 0x80, 0x8 ;  /* 0x000000000008781c */ /* 0x000fe40003f2f028 */
[----:B------:R-:W-:Y:S01]  /*2f50*/  PLOP3.LUT P3, PT, PT, PT, UP2, 0x80, 0x8 ;  /* 0x000000000008781c */ /* 0x000fe20003f6f028 */
[----:B0-----:R-:W-:Y:S01]  /*2f60*/  @P4 FMUL.FTZ R176, R176, R203 ;  /* 0x000000cbb0b04220 */ /* 0x001fe20000410000 */
[----:B------:R-:W-:Y:S01]  /*2f70*/  @P0 FADD.FTZ R183, R201, -R180 ;  /* 0x800000b4c9b70221 */ /* 0x000fe20000010000 */
[----:B------:R-:W-:-:S02]  /*2f80*/  PLOP3.LUT P0, PT, PT, PT, UP2, 0x80, 0x8 ;  /* 0x000000000008781c */ /* 0x000fc40003f0f028 */
[-C--:B-----5:R-:W-:Y:S01]  /*2f90*/  @P4 FFMA.FTZ R105, R165, R176.reuse, R105 ;  /* 0x000000b0a5694223 */ /* 0x0a0fe20000010069 */
[----:B------:R-:W-:-:S05]  /*2fa0*/  @P4 FMUL.FTZ R169, R29, R176 ;  /* 0x000000b01da94220 */ /* 0x000fca0000410000 */
[----:B------:R-:W-:Y:S02]  /*2fb0*/  @P1 FFMA.FTZ R180, R0, UR6, R181 ;  /* 0x0000000600b41c23 */ /* 0x000fe400080100b5 */
[----:B------:R-:W-:Y:S02]  /*2fc0*/  @P3 FFMA.FTZ R182, R183, UR25, R134 ;  /* 0x00000019b7b63c23 */ /* 0x000fe40008010086 */
[----:B------:R-:W-:Y:S01]  /*2fd0*/  @P2 FADD.FTZ R183, R19, -R180 ;  /* 0x800000b413b72221 */ /* 0x000fe20000010000 */
[----:B------:R-:W-:-:S03]  /*2fe0*/  MOV R180, R132 ;  /* 0x0000008400b47202 */ /* 0x000fc60000000f00 */
[----:B------:R-:W-:Y:S01]  /*2ff0*/  @P0 FFMA.FTZ R180, R183, UR25, R132 ;  /* 0x00000019b7b40c23 */ /* 0x000fe20008010084 */
[----:B-1----:R-:W-:-:S03]  /*3000*/  @P4 FMUL.FTZ R183, R182, R211 ;  /* 0x000000d3b6b74220 */ /* 0x002fc60000410000 */
[----:B--2---:R-:W-:Y:S01]  /*3010*/  @P4 FMUL.FTZ R177, R180, R177 ;  /* 0x000000b1b4b14220 */ /* 0x004fe20000410000 */
[-C--:B------:R-:W-:Y:S01]  /*3020*/  @P4 FFMA.FTZ R106, R166, R183.reuse, R106 ;  /* 0x000000b7a66a4223 */ /* 0x080fe2000001006a */
[----:B------:R-:W-:Y:S02]  /*3030*/  @P4 FMUL.FTZ R170, R30, R183 ;  /* 0x000000b71eaa4220 */ /* 0x000fe40000410000 */
        /* <DEDUP_REMOVED lines=14> */
.L_x_13419:
        /* <DEDUP_REMOVED lines=13> */
[----:B------:R-:W2:Y:S02]  /*31f0*/  @P4 LDC R203, c[0x0][0x40c] ;  /* 0x00010300ffcb4b82 */ /* 0x000ea40000000800 */
[----:B------:R-:W-:Y:S01]  /*3200*/  @P5 FFMA.FTZ R175, R172, UR25, R135 ;  /* 0x00000019acaf5c23 */ /* 0x000fe20008010087 */
[----:B------:R-:W-:Y:S01]  /*3210*/  @P1 FFMA.FTZ R172, R8, UR6, R181 ;  /* 0x0000000608ac1c23 */ /* 0x000fe200080100b5 */
[----:B------:R-:W-:Y:S02]  /*3220*/  PLOP3.LUT P1, PT, PT, PT, UP2, 0x80, 0x8 ;  /* 0x000000000008781c */ /* 0x000fe40003f2f028 */
[----:B0-----:R-:W-:Y:S01]  /*3230*/  @P4 FMUL.FTZ R176, R175, R176 ;  /* 0x000000b0afb04220 */ /* 0x001fe20000410000 */
[----:B------:R-:W-:Y:S01]  /*3240*/  @P2 FADD.FTZ R172, R215, -R172 ;  /* 0x800000acd7ac2221 */ /* 0x000fe20000010000 */
[----:B------:R-:W-:-:S02]  /*3250*/  PLOP3.LUT P2, PT, PT, PT, UP2, 0x80, 0x8 ;  /* 0x000000000008781c */ /* 0x000fc40003f4f028 */
[-C--:B-----5:R-:W-:Y:S01]  /*3260*/  @P4 FFMA.FTZ R107, R167, R176.reuse, R107 ;  /* 0x000000b0a76b4223 */ /* 0x0a0fe2000001006b */
[----:B------:R-:W-:Y:S01]  /*3270*/  @P4 FMUL.FTZ R171, R31, R176 ;  /* 0x000000b01fab4220 */ /* 0x000fe20000410000 */
[----:B------:R-:W-:Y:S01]  /*3280*/  @P3 FFMA.FTZ R173, R172, UR25, R133 ;  /* 0x00000019acad3c23 */ /* 0x000fe20008010085 */
[----:B------:R-:W-:Y:S01]  /*3290*/  @P0 FFMA.FTZ R172, R0, UR6, R181 ;  /* 0x0000000600ac0c23 */ /* 0x000fe200080100b5 */
[----:B------:R-:W-:Y:S02]  /*32a0*/  PLOP3.LUT P0, PT, PT, PT, UP2, 0x80, 0x8 ;  /* 0x000000000008781c */ /* 0x000fe40003f0f028 */
[----:B-1----:R-:W-:Y:S01]  /*32b0*/  @P4 FMUL.FTZ R176, R173, R180 ;  /* 0x000000b4adb04220 */ /* 0x002fe20000410000 */
[----:B------:R-:W-:Y:S01]  /*32c0*/  @P1 FADD.FTZ R177, R19, -R172 ;  /* 0x800000ac13b11221 */ /* 0x000fe20000010000 */
[----:B------:R-:W-:Y:S02]  /*32d0*/  MOV R172, R132 ;  /* 0x0000008400ac7202 */ /* 0x000fe40000000f00 */
[----:B------:R-:W-:Y:S01]  /*32e0*/  PLOP3.LUT P1, PT, PT, PT, UP2, 0x80, 0x8 ;  /* 0x000000000008781c */ /* 0x000fe20003f2f028 */
[----:B------:R-:W-:Y:S01]  /*32f0*/  @P2 FFMA.FTZ R172, R177, UR25, R132 ;  /* 0x00000019b1ac2c23 */ /* 0x000fe20008010084 */
[----:B------:R-:W-:Y:S01]  /*3300*/  PLOP3.LUT P2, PT, PT, PT, UP2, 0x80, 0x8 ;  /* 0x000000000008781c */ /* 0x000fe20003f4f028 */
[----:B------:R-:W0:Y:S01]  /*3310*/  @P4 LDC R177, c[0x0][0x40c] ;  /* 0x00010300ffb14b82 */ /* 0x000e220000000800 */
[-C--:B------:R-:W-:Y:S01]  /*3320*/  @P4 FFMA.FTZ R105, R165, R176.reuse, R105 ;  /* 0x000000b0a5694223 */ /* 0x080fe20000010069 */
[----:B------:R-:W-:-:S02]  /*3330*/  @P4 FMUL.FTZ R169, R29, R176 ;  /* 0x000000b01da94220 */ /* 0x000fc40000410000 */
[----:B------:R-:W-:-:S06]  /*3340*/  @P0 FFMA.FTZ R174, R18, UR6, R181 ;  /* 0x0000000612ae0c23 */ /* 0x000fcc00080100b5 */
[----:B------:R-:W-:Y:S01]  /*3350*/  @P1 FADD.FTZ R183, R201, -R174 ;  /* 0x800000aec9b71221 */ /* 0x000fe20000010000 */
[----:B------:R-:W-:-:S03]  /*3360*/  MOV R174, R134 ;  /* 0x0000008600ae7202 */ /* 0x000fc60000000f00 */
[----:B------:R-:W-:Y:S01]  /*3370*/  @P2 FFMA.FTZ R174, R183, UR25, R134 ;  /* 0x00000019b7ae2c23 */ /* 0x000fe20008010086 */
[----:B0-----:R-:W-:-:S04]  /*3380*/  @P4 FMUL.FTZ R177, R172, R177 ;  /* 0x000000b1acb14220 */ /* 0x001fc80000410000 */
[-C--:B------:R-:W-:Y:S01]  /*3390*/  @P4 FFMA.FTZ R104, R164, R177.reuse, R104 ;  /* 0x000000b1a4684223 */ /* 0x080fe20000010068 */
[----:B------:R-:W-:Y:S01]  /*33a0*/  @P4 FMUL.FTZ R168, R28, R177 ;  /* 0x000000b11ca84220 */ /* 0x000fe20000410000 */
[----:B--2---:R-:W-:-:S04]  /*33b0*/  @P4 FMUL.FTZ R177, R174, R203 ;  /* 0x000000cbaeb14220 */ /* 0x004fc80000410000 */
[-C--:B------:R-:W-:Y:S01]  /*33c0*/  @P4 FFMA.FTZ R106, R166, R177.reuse, R106 ;  /* 0x000000b1a66a4223 */ /* 0x080fe2000001006a */
[----:B------:R-:W-:-:S07]  /*33d0*/  @P4 FMUL.FTZ R170, R30, R177 ;  /* 0x000000b11eaa4220 */ /* 0x000fce0000410000 */
.L_x_13418:
        /* <DEDUP_REMOVED lines=10> */
.L_x_13411:
[----:B------:R-:W-:Y:S05]  /*3480*/  BSYNC.RECONVERGENT B0 ;  /* 0x0000000000007941 */ /* 0x000fea0003800200 */
.L_x_13410:
        /* <DEDUP_REMOVED lines=10> */
.L_x_13422:
[----:B------:R-:W-:Y:S05]  /*3530*/  BRA.U !UP0, `(.L_x_13423) ;  /* 0x0000000508787547 */ /* 0x000fea000b800000 */
[----:B------:R-:W-:-:S04]  /*3540*/  UISETP.NE.U32.AND UP0, UPT, UR4, URZ, UPT ;  /* 0x000000ff0400728c */ /* 0x000fc8000bf05070 */
[----:B------:R-:W-:-:S06]  /*3550*/  UISETP.NE.AND.EX UP0, UPT, UR5, URZ, UPT, UP0 ;  /* 0x000000ff0500728c */ /* 0x000fcc000bf05300 */
[----:B------:R-:W-:-:S13]  /*3560*/  PLOP3.LUT P0, PT, PT, PT, UP0, 0x80, 0x8 ;  /* 0x000000000008781c */ /* 0x000fda0003f0f008 */
[----:B------:R-:W-:Y:S05]  /*3570*/  @!P0 BRA `(.L_x_13424) ;  /* 0x0000000000b48947 */ /* 0x000fea0003800000 */
[----:B------:R-:W-:Y:S01]  /*3580*/  PLOP3.LUT P3, PT, PT, PT, UP2, 0x80, 0x8 ;  /* 0x000000000008781c */ /* 0x000fe20003f6f028 */
[----:B------:R-:W1:Y:S01]  /*3590*/  @P4 LDC R211, c[0x0][0x40c] ;  /* 0x00010300ffd34b82 */ /* 0x000e620000000800 */
[----:B------:R-:W-:Y:S02]  /*35a0*/  PLOP3.LUT P1, PT, PT, PT, UP2, 0x80, 0x8 ;  /* 0x000000000008781c */ /* 0x000fe40003f2f028 */
[----:B------:R-:W-:Y:S02]  /*35b0*/  PLOP3.LUT P2, PT, PT, PT, UP2, 0x80, 0x8 ;  /* 0x000000000008781c */ /* 0x000fe40003f4f028 */
[----:B0-----:R-:W-:-:S03]  /*35c0*/  MOV R174, R138 ;  /* 0x0000008a00ae7202 */ /* 0x001fc60000000f00 */
[----:B------:R-:W0:Y:S04]  /*35d0*/  @P4 LDC R176, c[0x0][0x40c] ;  /* 0x00010300ffb04b82 */ /* 0x000e280000000800 */
[----:B------:R-:W-:Y:S01]  /*35e0*/  @P3 FFMA.FTZ R173, R9, UR6, R181 ;  /* 0x0000000609ad3c23 */ /* 0x000fe200080100b5 */
[----:B------:R-:W-:-:S03]  /*35f0*/  PLOP3.LUT P3, PT, PT, PT, UP2, 0x80, 0x8 ;  /* 0x000000000008781c */ /* 0x000fc60003f6f028 */
[----:B------:R-:W-:Y:S01]  /*3600*/  @P1 FADD.FTZ R172, R214, -R173 ;  /* 0x800000add6ac1221 */ /* 0x000fe20000010000 */
[----:B------:R-:W-:Y:S01]  /*3610*/  PLOP3.LUT P1, PT, PT, PT, UP2, 0x80, 0x8 ;  /* 0x000000000008781c */ /* 0x000fe20003f2f028 */
[----:B------:R-:W2:Y:S01]  /*3620*/  @P4 LDC R223, c[0x0][0x40c] ;  /* 0x00010300ffdf4b82 */ /* 0x000ea20000000800 */
[----:B------:R-:W-:Y:S01]  /*3630*/  MOV R173, R137 ;  /* 0x0000008900ad7202 */ /* 0x000fe20000000f00 */
[----:B------:R-:W-:Y:S01]  /*3640*/  @P2 FFMA.FTZ R173, R172, UR25, R137 ;  /* 0x00000019acad2c23 */ /* 0x000fe20008010089 */
[----:B------:R-:W-:-:S05]  /*3650*/  PLOP3.LUT P2, PT, PT, PT, UP2, 0x80, 0x8 ;  /* 0x000000000008781c */ /* 0x000fca0003f4f028 */
[----:B------:R-:W-:Y:S01]  /*3660*/  @P3 FFMA.FTZ R175, R188, UR6, R181 ;  /* 0x00000006bcaf3c23 */ /* 0x000fe200080100b5 */
[----:B------:R-:W-:-:S03]  /*3670*/  PLOP3.LUT P3, PT, PT, PT, UP2, 0x80, 0x8 ;  /* 0x000000000008781c */ /* 0x000fc60003f6f028 */
[----:B------:R-:W-:Y:S01]  /*3680*/  @P1 FADD.FTZ R172, R192, -R175 ;  /* 0x800000afc0ac1221 */ /* 0x000fe20000010000 */
[----:B------:R-:W-:Y:S01]  /*3690*/  PLOP3.LUT P1, PT, PT, PT, UP2, 0x80, 0x8 ;  /* 0x000000000008781c */ /* 0x000fe20003f2f028 */
[----:B0-----:R-:W-:Y:S01]  /*36a0*/  @P4 FMUL.FTZ R176, R173, R176 ;  /* 0x000000b0adb04220 */ /* 0x001fe20000410000 */
[----:B------:R-:W-:Y:S01]  /*36b0*/  MOV R175, R139 ;  /* 0x0000008b00af7202 */ /* 0x000fe20000000f00 */
[----:B------:R-:W-:Y:S01]  /*36c0*/  @P2 FFMA.FTZ R175, R172, UR25, R139 ;  /* 0x00000019acaf2c23 */ /* 0x000fe2000801008b */
[----:B------:R-:W-:Y:S01]  /*36d0*/  PLOP3.LUT P2, PT, PT, PT, UP2, 0x80, 0x8 ;  /* 0x000000000008781c */ /* 0x000fe20003f4f028 */
[----:B-----5:R-:W-:Y:S01]  /*36e0*/  @P4 FFMA.FTZ R109, R165, R176, R109 ;  /* 0x000000b0a56d4223 */ /* 0x020fe2000001006d */
[----:B------:R-:W-:Y:S01]  /*36f0*/  MOV R172, R136 ;  /* 0x0000008800ac7202 */ /* 0x000fe20000000f00 */
[----:B------:R-:W-:Y:S02]  /*3700*/  @P4 FMUL.FTZ R169, R33, R176 ;  /* 0x000000b021a94220 */ /* 0x000fe40000410000 */
[----:B------:R-:W-:Y:S01]  /*3710*/  @P3 FFMA.FTZ R183, R17, UR6, R181 ;  /* 0x0000000611b73c23 */ /* 0x000fe200080100b5 */
[----:B------:R-:W-:-:S03]  /*3720*/  PLOP3.LUT P3, PT, PT, PT, UP2, 0x80, 0x8 ;  /* 0x000000000008781c */ /* 0x000fc60003f6f028 */
[----:B------:R-:W-:Y:S01]  /*3730*/  @P1 FFMA.FTZ R177, R3, UR6, R181 ;  /* 0x0000000603b11c23 */ /* 0x000fe200080100b5 */
[----:B------:R-:W-:-:S03]  /*3740*/  PLOP3.LUT P1, PT, PT, PT, UP2, 0x80, 0x8 ;  /* 0x000000000008781c */ /* 0x000fc60003f2f028 */
[----:B------:R-:W-:-:S06]  /*3750*/  @P2 FADD.FTZ R183, R200, -R183 ;  /* 0x800000b7c8b72221 */ /* 0x000fcc0000010000 */
[----:B------:R-:W-:Y:S01]  /*3760*/  @P3 FADD.FTZ R177, R222, -R177 ;  /* 0x800000b1deb13221 */ /* 0x000fe20000010000 */
[----:B------:R-:W-:-:S03]  /*3770*/  PLOP3.LUT P3, PT, PT, PT, UP2, 0x80, 0x8 ;  /* 0x000000000008781c */ /* 0x000fc60003f6f028 */
[----:B------:R-:W-:-:S04]  /*3780*/  @P1 FFMA.FTZ R172, R177, UR25, R136 ;  /* 0x00000019b1ac1c23 */ /* 0x000fc80008010088 */
[----:B-1----:R-:W-:-:S04]  /*3790*/  @P4 FMUL.FTZ R177, R172, R211 ;  /* 0x000000d3acb14220 */ /* 0x002fc80000410000 */
[-C--:B------:R-:W-:Y:S01]  /*37a0*/  @P4 FFMA.FTZ R108, R164, R177.reuse, R108 ;  /* 0x000000b1a46c4223 */ /* 0x080fe2000001006c */
[----:B------:R-:W-:Y:S01]  /*37b0*/  @P4 FMUL.FTZ R168, R32, R177 ;  /* 0x000000b120a84220 */ /* 0x000fe20000410000 */
[----:B------:R-:W-:-:S04]  /*37c0*/  @P3 FFMA.FTZ R174, R183, UR25, R138 ;  /* 0x00000019b7ae3c23 */ /* 0x000fc8000801008a */
[----:B--2---:R-:W-:-:S04]  /*37d0*/  @P4 FMUL.FTZ R177, R174, R223 ;  /* 0x000000dfaeb14220 */ /* 0x004fc80000410000 */
[-C--:B------:R-:W-:Y:S01]  /*37e0*/  @P4 FFMA.FTZ R110, R166, R177.reuse, R110 ;  /* 0x000000b1a66e4223 */ /* 0x080fe2000001006e */
[----:B------:R-:W-:Y:S01]  /*37f0*/  @P4 FMUL.FTZ R170, R34, R177 ;  /* 0x000000b122aa4220 */ /* 0x000fe20000410000 */
[----:B------:R-:W-:Y:S06]  /*3800*/  @!P4 BRA `(.L_x_13425) ;  /* 0x0000000400f0c947 */ /* 0x000fec0003800000 */
[----:B------:R-:W-:-:S04]  /*3810*/  FMUL.FTZ R176, R175, UR29 ;  /* 0x0000001dafb07c20 */ /* 0x000fc80008410000 */
[-C--:B------:R-:W-:Y:S01]  /*3820*/  FFMA.FTZ R111, R167, R176.reuse, R111 ;  /* 0x000000b0a76f7223 */ /* 0x080fe2000001006f */
[----:B------:R-:W-:Y:S01]  /*3830*/  FMUL.FTZ R171, R35, R176 ;  /* 0x000000b023ab7220 */ /* 0x000fe20000410000 */
[----:B------:R-:W-:Y:S06]  /*3840*/  BRA `(.L_x_13425) ;  /* 0x0000000400e07947 */ /* 0x000fec0003800000 */
.L_x_13424:
[----:B------:R-:W-:Y:S01]  /*3850*/  PLOP3.LUT P3, PT, PT, PT, UP2, 0x80, 0x8 ;  /* 0x000000000008781c */ /* 0x000fe20003f6f028 */
[----:B0-----:R-:W0:Y:S01]  /*3860*/  @P4 LDC R182, c[0x0][0x40c] ;  /* 0x00010300ffb64b82 */ /* 0x001e220000000800 */
[----:B------:R-:W-:Y:S02]  /*3870*/  PLOP3.LUT P1, PT, PT, PT, UP2, 0x80, 0x8 ;  /* 0x000000000008781c */ /* 0x000fe40003f2f028 */
[----:B------:R-:W-:-:S05]  /*3880*/  PLOP3.LUT P2, PT, PT, PT, UP2, 0x80, 0x8 ;  /* 0x000000000008781c */ /* 0x000fca0003f4f028 */
[----:B------:R-:W1:Y:S04]  /*3890*/  @P4 LDC R180, c[0x0][0x40c] ;  /* 0x00010300ffb44b82 */ /* 0x000e680000000800 */
[----:B------:R-:W-:Y:S01]  /*38a0*/  @P3 FFMA.FTZ R177, R9, UR6, R181 ;  /* 0x0000000609b13c23 */ /* 0x000fe200080100b5 */
[----:B------:R-:W-:-:S03]  /*38b0*/  PLOP3.LUT P3, PT, PT, PT, UP2, 0x80, 0x8 ;  /* 0x000000000008781c */ /* 0x000fc60003f6f028 */
[----:B------:R-:W-:Y:S01]  /*38c0*/  @P1 FADD.FTZ R176, R214, -R177 ;  /* 0x800000b1d6b01221 */ /* 0x000fe20000010000 */
[----:B------:R-:W-:Y:S02]  /*38d0*/  PLOP3.LUT P1, PT, PT, PT, UP2, 0x80, 0x8 ;  /* 0x000000000008781c */ /* 0x000fe40003f2f028 */
[----:B------:R-:W-:Y:S01]  /*38e0*/  MOV R177, R137 ;  /* 0x0000008900b17202 */ /* 0x000fe20000000f00 */
[----:B------:R-:W-:Y:S01]  /*38f0*/  @P2 FFMA.FTZ R177, R176, UR25, R137 ;  /* 0x00000019b0b12c23 */ /* 0x000fe20008010089 */
[----:B------:R-:W-:Y:S01]  /*3900*/  PLOP3.LUT P2, PT, PT, PT, UP2, 0x80, 0x8 ;  /* 0x000000000008781c */ /* 0x000fe20003f4f028 */
[----:B------:R-:W2:Y:S02]  /*3910*/  @P4 LDC R176, c[0x0][0x40c] ;  /* 0x00010300ffb04b82 */ /* 0x000ea40000000800 */
[----:B0-----:R-:W-:Y:S02]  /*3920*/  @P4 FMUL.FTZ R182, R177, R182 ;  /* 0x000000b6b1b64220 */ /* 0x001fe40000410000 */
[----:B------:R-:W-:Y:S01]  /*3930*/  @P3 FFMA.FTZ R183, R17, UR6, R181 ;  /* 0x0000000611b73c23 */ /* 0x000fe200080100b5 */
[----:B------:R-:W-:Y:S01]  /*3940*/  PLOP3.LUT P3, PT, PT, PT, UP2, 0x80, 0x8 ;  /* 0x000000000008781c */ /* 0x000fe20003f6f028 */
[-C--:B-----5:R-:W-:Y:S01]  /*3950*/  @P4 FFMA.FTZ R109, R165, R182.reuse, R109 ;  /* 0x000000b6a56d4223 */ /* 0x0a0fe2000001006d */
[----:B------:R-:W-:Y:S01]  /*3960*/  @P4 FMUL.FTZ R169, R33, R182 ;  /* 0x000000b621a94220 */ /* 0x000fe20000410000 */
[----:B------:R-:W-:Y:S01]  /*3970*/  @P1 FADD.FTZ R211, R200, -R183 ;  /* 0x800000b7c8d31221 */ /* 0x000fe20000010000 */
[----:B------:R-:W-:-:S02]  /*3980*/  PLOP3.LUT P1, PT, PT, PT, UP2, 0x80, 0x8 ;  /* 0x000000000008781c */ /* 0x000fc40003f2f028 */
[----:B------:R-:W-:-:S07]  /*3990*/  MOV R183, R138 ;  /* 0x0000008a00b77202 */ /* 0x000fce0000000f00 */
[----:B------:R-:W-:Y:S01]  /*39a0*/  @P3 FFMA.FTZ R183, R211, UR25, R138 ;  /* 0x00000019d3b73c23 */ /* 0x000fe2000801008a */
[----:B------:R-:W-:Y:S01]  /*39b0*/  PLOP3.LUT P3, PT, PT, PT, UP2, 0x80, 0x8 ;  /* 0x000000000008781c */ /* 0x000fe20003f6f028 */
[----:B------:R-:W-:Y:S02]  /*39c0*/  @P2 FFMA.FTZ R211, R3, UR6, R181 ;  /* 0x0000000603d32c23 */ /* 0x000fe400080100b5 */
[----:B-1----:R-:W-:Y:S02]  /*39d0*/  @P4 FMUL.FTZ R183, R183, R180 ;  /* 0x000000b4b7b74220 */ /* 0x002fe40000410000 */
[----:B------:R-:W-:Y:S01]  /*39e0*/  @P1 FADD.FTZ R223, R222, -R211 ;  /* 0x800000d3dedf1221 */ /* 0x000fe20000010000 */
[----:B------:R-:W-:Y:S01]  /*39f0*/  MOV R211, R136 ;  /* 0x0000008800d37202 */ /* 0x000fe20000000f00 */
[-C--:B------:R-:W-:Y:S01]  /*3a00*/  @P4 FFMA.FTZ R110, R166, R183.reuse, R110 ;  /* 0x000000b7a66e4223 */ /* 0x080fe2000001006e */
[----:B------:R-:W-:-:S05]  /*3a10*/  @P4 FMUL.FTZ R170, R34, R183 ;  /* 0x000000b722aa4220 */ /* 0x000fca0000410000 */
[----:B------:R-:W-:-:S04]  /*3a20*/  @P3 FFMA.FTZ R211, R223, UR25, R136 ;  /* 0x00000019dfd33c23 */ /* 0x000fc80008010088 */
[----:B--2---:R-:W-:-:S04]  /*3a30*/  @P4 FMUL.FTZ R177, R211, R176 ;  /* 0x000000b0d3b14220 */ /* 0x004fc80000410000 */
[-C--:B------:R-:W-:Y:S01]  /*3a40*/  @P4 FFMA.FTZ R108, R164, R177.reuse, R108 ;  /* 0x000000b1a46c4223 */ /* 0x080fe2000001006c */
[----:B------:R-:W-:Y:S01]  /*3a50*/  @P4 FMUL.FTZ R168, R32, R177 ;  /* 0x000000b120a84220 */ /* 0x000fe20000410000 */
[----:B------:R-:W-:Y:S06]  /*3a60*/  @!P4 BRA `(.L_x_13425) ;  /* 0x000000040058c947 */ /* 0x000fec0003800000 */
[----:B------:R-:W-:Y:S02]  /*3a70*/  PLOP3.LUT P1, PT, PT, PT, UP2, 0x80, 0x8 ;  /* 0x000000000008781c */ /* 0x000fe40003f2f028 */
[----:B------:R-:W-:Y:S02]  /*3a80*/  PLOP3.LUT P2, PT, PT, PT, UP2, 0x80, 0x8 ;  /* 0x000000000008781c */ /* 0x000fe40003f4f028 */
[----:B------:R-:W-:-:S09]  /*3a90*/  PLOP3.LUT P3, PT, PT, PT, UP2, 0x80, 0x8 ;  /* 0x000000000008781c */ /* 0x000fd20003f6f028 */
[----:B------:R-:W-:-:S04]  /*3aa0*/  @P1 FFMA.FTZ R171, R188, UR6, R181 ;  /* 0x00000006bcab1c23 */ /* 0x000fc800080100b5 */
[----:B------:R-:W-:Y:S01]  /*3ab0*/  @P2 FADD.FTZ R176, R192, -R171 ;  /* 0x800000abc0b02221 */ /* 0x000fe20000010000 */
[----:B------:R-:W-:-:S03]  /*3ac0*/  MOV R171, R139 ;  /* 0x0000008b00ab7202 */ /* 0x000fc60000000f00 */
[----:B------:R-:W-:-:S04]  /*3ad0*/  @P3 FFMA.FTZ R171, R176, UR25, R139 ;  /* 0x00000019b0ab3c23 */ /* 0x000fc8000801008b */
[----:B------:R-:W-:-:S04]  /*3ae0*/  FMUL.FTZ R176, R171, UR29 ;  /* 0x0000001dabb07c20 */ /* 0x000fc80008410000 */
[-C--:B------:R-:W-:Y:S01]  /*3af0*/  FFMA.FTZ R111, R167, R176.reuse, R111 ;  /* 0x000000b0a76f7223 */ /* 0x080fe2000001006f */
[----:B------:R-:W-:Y:S01]  /*3b00*/  FMUL.FTZ R171, R35, R176 ;  /* 0x000000b023ab7220 */ /* 0x000fe20000410000 */
[----:B------:R-:W-:Y:S06]  /*3b10*/  BRA `(.L_x_13425) ;  /* 0x00000004002c7947 */ /* 0x000fec0003800000 */
.L_x_13423:
[----:B0-----:R-:W0:Y:S02]  /*3b20*/  LDC.64 R176, c[0x0][0x478] ;  /* 0x00011e00ffb07b82 */ /* 0x001e240000000a00 */
[----:B0-----:R-:W-:-:S04]  /*3b30*/  ISETP.NE.U32.AND P0, PT, R176, RZ, PT ;  /* 0x000000ffb000720c */ /* 0x001fc80003f05070 */
[----:B------:R-:W-:-:S13]  /*3b40*/  ISETP.NE.AND.EX P0, PT, R177, RZ, PT, P0 ;  /* 0x000000ffb100720c */ /* 0x000fda0003f05300 */
[----:B------:R-:W-:Y:S05]  /*3b50*/  @!P0 BRA `(.L_x_13426) ;  /* 0x00000000008c8947 */ /* 0x000fea0003800000 */
[----:B------:R-:W0:Y:S01]  /*3b60*/  @P4 LDC R175, c[0x0][0x40c] ;  /* 0x00010300ffaf4b82 */ /* 0x000e220000000800 */
[----:B------:R-:W-:Y:S01]  /*3b70*/  FFMA.FTZ R173, R3, UR6, R181 ;  /* 0x0000000603ad7c23 */ /* 0x000fe200080100b5 */
[----:B------:R-:W-:-:S03]  /*3b80*/  ISETP.LT.AND P1, PT, RZ, UR28, PT ;  /* 0x0000001cff007c0c */ /* 0x000fc6000bf21270 */
[----:B------:R-:W-:Y:S01]  /*3b90*/  FADD.FTZ R172, R222, -R173 ;  /* 0x800000addeac7221 */ /* 0x000fe20000010000 */
[----:B------:R-:W-:Y:S02]  /*3ba0*/  FFMA.FTZ R173, R9, UR6, R181 ;  /* 0x0000000609ad7c23 */ /* 0x000fe400080100b5 */
[----:B------:R-:W1:Y:S01]  /*3bb0*/  @P4 LDC R176, c[0x0][0x40c] ;  /* 0x00010300ffb04b82 */ /* 0x000e620000000800 */
[----:B------:R-:W-:Y:S01]  /*3bc0*/  FMUL.FTZ R172, R172, UR25 ;  /* 0x00000019acac7c20 */ /* 0x000fe20008410000 */
[----:B------:R-:W-:-:S04]  /*3bd0*/  FADD.FTZ R174, R214, -R173 ;  /* 0x800000add6ae7221 */ /* 0x000fc80000010000 */
[----:B------:R-:W-:Y:S01]  /*3be0*/  FSEL R172, R172, RZ, P1 ;  /* 0x000000ffacac7208 */ /* 0x000fe20000800000 */
[----:B------:R-:W-:Y:S01]  /*3bf0*/  FMUL.FTZ R174, R174, UR25 ;  /* 0x00000019aeae7c20 */ /* 0x000fe20008410000 */
[----:B------:R-:W2:Y:S03]  /*3c00*/  @P4 LDC R177, c[0x0][0x40c] ;  /* 0x00010300ffb14b82 */ /* 0x000ea60000000800 */
[----:B0-----:R-:W-:Y:S01]  /*3c10*/  @P4 FMUL.FTZ R173, R172, R175 ;  /* 0x000000afacad4220 */ /* 0x001fe20000410000 */
[----:B------:R-:W-:-:S03]  /*3c20*/  FFMA.FTZ R175, R17, UR6, R181 ;  /* 0x0000000611af7c23 */ /* 0x000fc600080100b5 */
[-C--:B-----5:R-:W-:Y:S01]  /*3c30*/  @P4 FFMA.FTZ R108, R164, R173.reuse, R108 ;  /* 0x000000ada46c4223 */ /* 0x0a0fe2000001006c */
[----:B------:R-:W-:Y:S01]  /*3c40*/  @P4 FMUL.FTZ R168, R32, R173 ;  /* 0x000000ad20a84220 */ /* 0x000fe20000410000 */
[----:B------:R-:W-:Y:S01]  /*3c50*/  FSEL R173, R174, RZ, P1 ;  /* 0x000000ffaead7208 */ /* 0x000fe20000800000 */
[----:B------:R-:W-:-:S04]  /*3c60*/  FADD.FTZ R175, R200, -R175 ;  /* 0x800000afc8af7221 */ /* 0x000fc80000010000 */
[----:B-1----:R-:W-:-:S04]  /*3c70*/  @P4 FMUL.FTZ R174, R173, R176 ;  /* 0x000000b0adae4220 */ /* 0x002fc80000410000 */
[-C--:B------:R-:W-:Y:S01]  /*3c80*/  @P4 FFMA.FTZ R109, R165, R174.reuse, R109 ;  /* 0x000000aea56d4223 */ /* 0x080fe2000001006d */
[----:B------:R-:W-:Y:S01]  /*3c90*/  @P4 FMUL.FTZ R169, R33, R174 ;  /* 0x000000ae21a94220 */ /* 0x000fe20000410000 */
[----:B------:R-:W-:Y:S01]  /*3ca0*/  FMUL.FTZ R174, R175, UR25 ;  /* 0x00000019afae7c20 */ /* 0x000fe20008410000 */
        /* <DEDUP_REMOVED lines=14> */
.L_x_13426:
        /* <DEDUP_REMOVED lines=9> */
.L_x_13427:
        /* <DEDUP_REMOVED lines=9> */
.L_x_13428:
        /* <DEDUP_REMOVED lines=9> */
.L_x_13429:
        /* <DEDUP_REMOVED lines=9> */
.L_x_13425:
[----:B------:R-:W0:Y:S08]  /*3fd0*/  @P0 LDC.64 R176, c[0x0][0x478] ;  /* 0x00011e00ffb00b82 */ /* 0x000e300000000a00 */
[----:B------:R-:W1:Y:S01]  /*3fe0*/  @P4 LDC.64 R182, c[0x0][0x468] ;  /* 0x00011a00ffb64b82 */ /* 0x000e620000000a00 */
[C---:B0-----:R-:W-:Y:S01]  /*3ff0*/  @P0 IMAD.WIDE.U32 R176, R179.reuse, 0x10, R176 ;  /* 0x00000010b3b00825 */ /* 0x041fe200078e00b0 */
[----:B------:R-:W-:-:S04]  /*4000*/  IADD3 R179, PT, PT, R179, 0x100, RZ ;  /* 0x00000100b3b37810 */ /* 0x000fc80007ffe0ff */
[----:B------:R1:W-:Y:S02]  /*4010*/  @P0 STG.E.128 desc[UR10][R176.64], R172 ;  /* 0x000000acb0000986 */ /* 0x0003e4000c101d0a */
[C---:B-1----:R-:W-:Y:S01]  /*4020*/  @P4 IMAD.WIDE.U32 R176, R178.reuse, 0x10, R182 ;  /* 0x00000010b2b04825 */ /* 0x042fe200078e00b6 */
[----:B------:R-:W-:-:S04]  /*4030*/  IADD3 R178, PT, PT, R178, 0x100, RZ ;  /* 0x00000100b2b27810 */ /* 0x000fc80007ffe0ff */
[----:B------:R1:W-:Y:S03]  /*4040*/  @P4 STG.E.128 desc[UR10][R176.64], R168 ;  /* 0x000000a8b0004986 */ /* 0x0003e6000c101d0a */
.L_x_13421:
[----:B------:R-:W-:Y:S05]  /*4050*/  BSYNC.RECONVERGENT B0 ;  /* 0x0000000000007941 */ /* 0x000fea0003800200 */
.L_x_13420:
[----:B------:R-:W-:Y:S01]  /*4060*/  ISETP.GE.U32.AND P0, PT, R2, 0x300, PT ;  /* 0x000003000200780c */ /* 0x000fe20003f06070 */
[----:B------:R-:W-:-:S12]  /*4070*/  BSSY.RECONVERGENT B0, `(.L_x_13430) ;  /* 0x00000ba000007945 */ /* 0x000fd80003800200 */
[----:B------:R-:W-:Y:S05]  /*4080*/  @!P0 BRA `(.L_x_13431) ;  /* 0x0000000800e08947 */ /* 0x000fea0003800000 */
[----:B------:R-:W-:-:S04]  /*4090*/  UISETP.NE.U32.AND UP0, UPT, UR18, URZ, UPT ;  /* 0x000000ff1200728c */ /* 0x000fc8000bf05070 */
[----:B------:R-:W-:Y:S01]  /*40a0*/  UISETP.NE.AND.EX UP0, UPT, UR19, URZ, UPT, UP0 ;  /* 0x000000ff1300728c */ /* 0x000fe2000bf05300 */
[----:B------:R-:W-:Y:S10]  /*40b0*/  @!P4 BRA `(.L_x_13432) ;  /* 0x00000000000cc947 */ /* 0x000ff40003800000 */
[----:B-----5:R-:W2:Y:S02]  /*40c0*/  LDC.64 R164, c[0x0][0x390] ;  /* 0x0000e400ffa47b82 */ /* 0x020ea40000000a00 */
[----:B--2---:R-:W-:-:S06]  /*40d0*/  IMAD.WIDE.U32 R164, R178, 0x10, R164 ;  /* 0x00000010b2a47825 */ /* 0x004fcc00078e00a4 */
[----:B------:R-:W5:Y:S02]  /*40e0*/  LDG.E.128 R164, desc[UR10][R164.64] ;  /* 0x0000000aa4a47981 */ /* 0x000f64000c1e1d00 */
.L_x_13432:
        /* <DEDUP_REMOVED lines=10> */
[----:B------:R-:W-:Y:S01]  /*4190*/  MOV R174, R142 ;  /* 0x0000008e00ae7202 */ /* 0x000fe20000000f00 */
[----:B-1----:R-:W0:Y:S04]  /*41a0*/  @P4 LDC R176, c[0x0][0x40c] ;  /* 0x00010300ffb04b82 */ /* 0x002e280000000800 */
        /* <DEDUP_REMOVED lines=10> */
[-C--:B-----5:R-:W-:Y:S01]  /*4250*/  @P4 FFMA.FTZ R113, R165, R176.reuse, R113 ;  /* 0x000000b0a5714223 */ /* 0x0a0fe20000010071 */
[----:B------:R-:W-:-:S03]  /*4260*/  @P4 FMUL.FTZ R169, R37, R176 ;  /* 0x000000b025a94220 */ /* 0x000fc60000410000 */
[----:B------:R-:W-:Y:S01]  /*4270*/  @P3 FADD.FTZ R183, R199, -R172 ;  /* 0x800000acc7b73221 */ /* 0x000fe20000010000 */
[----:B------:R-:W-:-:S03]  /*4280*/  PLOP3.LUT P3, PT, PT, PT, UP2, 0x80, 0x8 ;  /* 0x000000000008781c */ /* 0x000fc60003f6f028 */
[----:B------:R-:W-:Y:S01]  /*4290*/  @P2 FFMA.FTZ R172, R187, UR6, R181 ;  /* 0x00000006bbac2c23 */ /* 0x000fe200080100b5 */
[----:B------:R-:W-:-:S09]  /*42a0*/  PLOP3.LUT P2, PT, PT, PT, UP2, 0x80, 0x8 ;  /* 0x000000000008781c */ /* 0x000fd20003f4f028 */
[----:B------:R-:W-:Y:S01]  /*42b0*/  @P3 FADD.FTZ R172, R191, -R172 ;  /* 0x800000acbfac3221 */ /* 0x000fe20000010000 */
[----:B------:R-:W-:-:S03]  /*42c0*/  PLOP3.LUT P3, PT, PT, PT, UP2, 0x80, 0x8 ;  /* 0x000000000008781c */ /* 0x000fc60003f6f028 */
[----:B------:R-:W-:Y:S01]  /*42d0*/  @P2 FFMA.FTZ R175, R172, UR25, R143 ;  /* 0x00000019acaf2c23 */ /* 0x000fe2000801008f */
[----:B------:R-:W-:-:S09]  /*42e0*/  PLOP3.LUT P2, PT, PT, PT, UP2, 0x80, 0x8 ;  /* 0x000000000008781c */ /* 0x000fd20003f4f028 */
[----:B------:R-:W-:Y:S01]  /*42f0*/  @P3 FFMA.FTZ R172, R4, UR6, R181 ;  /* 0x0000000604ac3c23 */ /* 0x000fe200080100b5 */
[----:B------:R-:W-:-:S03]  /*4300*/  PLOP3.LUT P3, PT, PT, PT, UP2, 0x80, 0x8 ;  /* 0x000000000008781c */ /* 0x000fc60003f6f028 */
[----:B------:R-:W-:Y:S01]  /*4310*/  @P2 FADD.FTZ R177, R221, -R172 ;  /* 0x800000acddb12221 */ /* 0x000fe20000010000 */
[----:B------:R-:W-:Y:S02]  /*4320*/  PLOP3.LUT P2, PT, PT, PT, UP2, 0x80, 0x8 ;  /* 0x000000000008781c */ /* 0x000fe40003f4f028 */
[----:B------:R-:W-:-:S07]  /*4330*/  MOV R172, R140 ;  /* 0x0000008c00ac7202 */ /* 0x000fce0000000f00 */
[----:B------:R-:W-:-:S04]  /*4340*/  @P3 FFMA.FTZ R172, R177, UR25, R140 ;  /* 0x00000019b1ac3c23 */ /* 0x000fc8000801008c */
[----:B--2---:R-:W-:Y:S01]  /*4350*/  @P4 FMUL.FTZ R177, R172, R211 ;  /* 0x000000d3acb14220 */ /* 0x004fe20000410000 */
[----:B------:R-:W-:-:S03]  /*4360*/  @P2 FFMA.FTZ R174, R183, UR25, R142 ;  /* 0x00000019b7ae2c23 */ /* 0x000fc6000801008e */
[-C--:B------:R-:W-:Y:S01]  /*4370*/  @P4 FFMA.FTZ R112, R164, R177.reuse, R112 ;  /* 0x000000b1a4704223 */ /* 0x080fe20000010070 */
[----:B------:R-:W-:Y:S01]  /*4380*/  @P4 FMUL.FTZ R168, R36, R177 ;  /* 0x000000b124a84220 */ /* 0x000fe20000410000 */
[----:B-1----:R-:W-:-:S04]  /*4390*/  @P4 FMUL.FTZ R177, R174, R223 ;  /* 0x000000dfaeb14220 */ /* 0x002fc80000410000 */
[-C--:B------:R-:W-:Y:S01]  /*43a0*/  @P4 FFMA.FTZ R114, R166, R177.reuse, R114 ;  /* 0x000000b1a6724223 */ /* 0x080fe20000010072 */
[----:B------:R-:W-:Y:S01]  /*43b0*/  @P4 FMUL.FTZ R170, R38, R177 ;  /* 0x000000b126aa4220 */ /* 0x000fe20000410000 */
[----:B------:R-:W-:Y:S06]  /*43c0*/  @!P4 BRA `(.L_x_13435) ;  /* 0x0000000400f0c947 */ /* 0x000fec0003800000 */
[----:B------:R-:W-:-:S04]  /*43d0*/  FMUL.FTZ R176, R175, UR29 ;  /* 0x0000001dafb07c20 */ /* 0x000fc80008410000 */
[-C--:B------:R-:W-:Y:S01]  /*43e0*/  FFMA.FTZ R115, R167, R176.reuse, R115 ;  /* 0x000000b0a7737223 */ /* 0x080fe20000010073 */
[----:B------:R-:W-:Y:S01]  /*43f0*/  FMUL.FTZ R171, R39, R176 ;  /* 0x000000b027ab7220 */ /* 0x000fe20000410000 */
[----:B------:R-:W-:Y:S06]  /*4400*/  BRA `(.L_x_13435) ;  /* 0x0000000400e07947 */ /* 0x000fec0003800000 */
.L_x_13434:
[----:B------:R-:W-:Y:S01]  /*4410*/  PLOP3.LUT P2, PT, PT, PT, UP2, 0x80, 0x8 ;  /* 0x000000000008781c */ /* 0x000fe20003f4f028 */
[----:B------:R-:W2:Y:S01]  /*4420*/  @P4 LDC R210, c[0x0][0x40c] ;  /* 0x00010300ffd24b82 */ /* 0x000ea20000000800 */
[----:B------:R-:W-:Y:S02]  /*4430*/  PLOP3.LUT P3, PT, PT, PT, UP2, 0x80, 0x8 ;  /* 0x000000000008781c */ /* 0x000fe40003f6f028 */
[----:B01----:R-:W-:-:S05]  /*4440*/  MOV R177, R142 ;  /* 0x0000008e00b17202 */ /* 0x003fca0000000f00 */
[----:B------:R-:W0:Y:S04]  /*4450*/  @P4 LDC R223, c[0x0][0x40c] ;  /* 0x00010300ffdf4b82 */ /* 0x000e280000000800 */
[----:B------:R-:W-:Y:S01]  /*4460*/  @P2 FFMA.FTZ R176, R10, UR6, R181 ;  /* 0x000000060ab02c23 */ /* 0x000fe200080100b5 */
[----:B------:R-:W-:-:S03]  /*4470*/  PLOP3.LUT P2, PT, PT, PT, UP2, 0x80, 0x8 ;  /* 0x000000000008781c */ /* 0x000fc60003f4f028 */
[----:B------:R-:W-:Y:S01]  /*4480*/  @P3 FADD.FTZ R180, R213, -R176 ;  /* 0x800000b0d5b43221 */ /* 0x000fe20000010000 */
[----:B------:R-:W-:Y:S02]  /*4490*/  PLOP3.LUT P3, PT, PT, PT, UP2, 0x80, 0x8 ;  /* 0x000000000008781c */ /* 0x000fe40003f6f028 */
[----:B------:R-:W-:-:S07]  /*44a0*/  MOV R176, R141 ;  /* 0x0000008d00b07202 */ /* 0x000fce0000000f00 */
        /* <DEDUP_REMOVED lines=8> */
[----:B------:R-:W-:Y:S01]  /*4530*/  PLOP3.LUT P2, PT, PT, PT, UP2, 0x80, 0x8 ;  /* 0x000000000008781c */ /* 0x000fe20003f4f028 */
[----:B------:R-:W0:Y:S02]  /*4540*/  @P4 LDC R180, c[0x0][0x40c] ;  /* 0x00010300ffb44b82 */ /* 0x000e240000000800 */
[----:B------:R-:W-:Y:S01]  /*4550*/  @P3 FFMA.FTZ R177, R183, UR25, R142 ;  /* 0x00000019b7b13c23 */ /* 0x000fe2000801008e */
[----:B------:R-:W-:Y:S02]  /*4560*/  PLOP3.LUT P3, PT, PT, PT, UP2, 0x80, 0x8 ;  /* 0x000000000008781c */ /* 0x000fe40003f6f028 */
[----:B------:R-:W-:-:S11]  /*4570*/  MOV R183, R140 ;  /* 0x0000008c00b77202 */ /* 0x000fd60000000f00 */
[----:B------:R-:W-:Y:S01]  /*4580*/  @P3 FFMA.FTZ R182, R4, UR6, R181 ;  /* 0x0000000604b63c23 */ /* 0x000fe200080100b5 */
[----:B------:R-:W-:-:S03]  /*4590*/  PLOP3.LUT P3, PT, PT, PT, UP2, 0x80, 0x8 ;  /* 0x000000000008781c */ /* 0x000fc60003f6f028 */
[----:B------:R-:W-:-:S10]  /*45a0*/  @P2 FADD.FTZ R211, R221, -R182 ;  /* 0x800000b6ddd32221 */ /* 0x000fd40000010000 */
[----:B------:R-:W-:Y:S01]  /*45b0*/  @P3 FFMA.FTZ R183, R211, UR25, R140 ;  /* 0x00000019d3b73c23 */ /* 0x000fe2000801008c */
[----:B--2---:R-:W-:-:S03]  /*45c0*/  @P4 FMUL.FTZ R211, R177, R210 ;  /* 0x000000d2b1d34220 */ /* 0x004fc60000410000 */
[----:B0-----:R-:W-:Y:S01]  /*45d0*/  @P4 FMUL.FTZ R177, R183, R180 ;  /* 0x000000b4b7b14220 */ /* 0x001fe20000410000 */
[-C--:B------:R-:W-:Y:S01]  /*45e0*/  @P4 FFMA.FTZ R114, R166, R211.reuse, R114 ;  /* 0x000000d3a6724223 */ /* 0x080fe20000010072 */
[----:B------:R-:W-:Y:S02]  /*45f0*/  @P4 FMUL.FTZ R170, R38, R211 ;  /* 0x000000d326aa4220 */ /* 0x000fe40000410000 */
[-C--:B------:R-:W-:Y:S01]  /*4600*/  @P4 FFMA.FTZ R112, R164, R177.reuse, R112 ;  /* 0x000000b1a4704223 */ /* 0x080fe20000010070 */
[----:B------:R-:W-:Y:S01]  /*4610*/  @P4 FMUL.FTZ R168, R36, R177 ;  /* 0x000000b124a84220 */ /* 0x000fe20000410000 */
[----:B------:R-:W-:Y:S06]  /*4620*/  @!P4 BRA `(.L_x_13435) ;  /* 0x000000040058c947 */ /* 0x000fec0003800000 */
[----:B------:R-:W-:Y:S02]  /*4630*/  PLOP3.LUT P3, PT, PT, PT, UP2, 0x80, 0x8 ;  /* 0x000000000008781c */ /* 0x000fe40003f6f028 */
        /* <DEDUP_REMOVED lines=10> */
.L_x_13433:
[----:B01----:R-:W0:Y:S02]  /*46e0*/  LDC.64 R176, c[0x0][0x478] ;  /* 0x00011e00ffb07b82 */ /* 0x003e240000000a00 */
[----:B0-----:R-:W-:-:S04]  /*46f0*/  ISETP.NE.U32.AND P1, PT, R176, RZ, PT ;  /* 0x000000ffb000720c */ /* 0x001fc80003f25070 */
[----:B------:R-:W-:-:S13]  /*4700*/  ISETP.NE.AND.EX P1, PT, R177, RZ, PT, P1 ;  /* 0x000000ffb100720c */ /* 0x000fda0003f25310 */
[----:B------:R-:W-:Y:S05]  /*4710*/  @!P1 BRA `(.L_x_13436) ;  /* 0x00000000008c9947 */ /* 0x000fea0003800000 */
        /* <DEDUP_REMOVED lines=11> */
[----:B------:R-:W-:Y:S02]  /*47d0*/  FSEL R172, R172, RZ, P2 ;  /* 0x000000ffacac7208 */ /* 0x000fe40001000000 */
[----:B------:R-:W2:Y:S03]  /*47e0*/  @P4 LDC R175, c[0x0][0x40c] ;  /* 0x00010300ffaf4b82 */ /* 0x000ea60000000800 */
[----:B0-----:R-:W-:-:S04]  /*47f0*/  @P4 FMUL.FTZ R173, R172, R173 ;  /* 0x000000adacad4220 */ /* 0x001fc80000410000 */
[-C--:B-----5:R-:W-:Y:S01]  /*4800*/  @P4 FFMA.FTZ R112, R164, R173.reuse, R112 ;  /* 0x000000ada4704223 */ /* 0x0a0fe20000010070 */
[----:B------:R-:W-:Y:S01]  /*4810*/  @P4 FMUL.FTZ R168, R36, R173 ;  /* 0x000000ad24a84220 */ /* 0x000fe20000410000 */
[----:B------:R-:W-:-:S05]  /*4820*/  FSEL R173, R174, RZ, P2 ;  /* 0x000000ffaead7208 */ /* 0x000fca0001000000 */
[----:B-1----:R-:W-:Y:S01]  /*4830*/  @P4 FMUL.FTZ R174, R173, R176 ;  /* 0x000000b0adae4220 */ /* 0x002fe20000410000 */
[----:B------:R-:W-:-:S03]  /*4840*/  FFMA.FTZ R176, R187, UR6, R181 ;  /* 0x00000006bbb07c23 */ /* 0x000fc600080100b5 */
[-C--:B------:R-:W-:Y:S01]  /*4850*/  @P4 FFMA.FTZ R113, R165, R174.reuse, R113 ;  /* 0x000000aea5714223 */ /* 0x080fe20000010071 */
[----:B------:R-:W-:Y:S01]  /*4860*/  @P4 FMUL.FTZ R169, R37, R174 ;  /* 0x000000ae25a94220 */ /* 0x000fe20000410000 */
[----:B------:R-:W-:Y:S01]  /*4870*/  FMUL.FTZ R174, R180, UR25 ;  /* 0x00000019b4ae7c20 */ /* 0x000fe20008410000 */
[----:B------:R-:W-:-:S04]  /*4880*/  FADD.FTZ R176, R191, -R176 ;  /* 0x800000b0bfb07221 */ /* 0x000fc80000010000 */
[----:B------:R-:W-:Y:S01]  /*4890*/  FSEL R174, R174, RZ, P2 ;  /* 0x000000ffaeae7208 */ /* 0x000fe20001000000 */
[----:B------:R-:W-:-:S04]  /*48a0*/  FMUL.FTZ R176, R176, UR25 ;  /* 0x00000019b0b07c20 */ /* 0x000fc80008410000 */
[----:B--2---:R-:W-:Y:S01]  /*48b0*/  @P4 FMUL.FTZ R175, R174, R175 ;  /* 0x000000afaeaf4220 */ /* 0x004fe20000410000 */
[----:B------:R-:W-:-:S03]  /*48c0*/  FSEL R176, R176, RZ, P2 ;  /* 0x000000ffb0b07208 */ /* 0x000fc60001000000 */
[-C--:B------:R-:W-:Y:S01]  /*48d0*/  @P4 FFMA.FTZ R114, R166, R175.reuse, R114 ;  /* 0x000000afa6724223 */ /* 0x080fe20000010072 */
[----:B------:R-:W-:Y:S01]  /*48e0*/  @P4 FMUL.FTZ R170, R38, R175 ;  /* 0x000000af26aa4220 */ /* 0x000fe20000410000 */
[----:B------:R-:W-:Y:S01]  /*48f0*/  MOV R175, R176 ;  /* 0x000000b000af7202 */ /* 0x000fe20000000f00 */
[----:B------:R-:W-:Y:S06]  /*4900*/  @!P4 BRA `(.L_x_13435) ;  /* 0x0000000000a0c947 */ /* 0x000fec0003800000 */
[----:B------:R-:W-:-:S04]  /*4910*/  FMUL.FTZ R176, R176, UR29 ;  /* 0x0000001db0b07c20 */ /* 0x000fc80008410000 */
[-C--:B------:R-:W-:Y:S01]  /*4920*/  FFMA.FTZ R115, R167, R176.reuse, R115 ;  /* 0x000000b0a7737223 */ /* 0x080fe20000010073 */
[----:B------:R-:W-:Y:S01]  /*4930*/  FMUL.FTZ R171, R39, R176 ;  /* 0x000000b027ab7220 */ /* 0x000fe20000410000 */
[----:B------:R-:W-:Y:S06]  /*4940*/  BRA `(.L_x_13435) ;  /* 0x0000000000907947 */ /* 0x000fec0003800000 */
.L_x_13436:
        /* <DEDUP_REMOVED lines=9> */
.L_x_13437:
        /* <DEDUP_REMOVED lines=9> */
.L_x_13438:
        /* <DEDUP_REMOVED lines=9> */
.L_x_13439:
        /* <DEDUP_REMOVED lines=9> */
.L_x_13435:
        /* <DEDUP_REMOVED lines=8> */
.L_x_13431:
[----:B------:R-:W-:Y:S05]  /*4c10*/  BSYNC.RECONVERGENT B0 ;  /* 0x0000000000007941 */ /* 0x000fea0003800200 */
.L_x_13430:
[----:B------:R-:W-:Y:S01]  /*4c20*/  ISETP.GE.U32.AND P1, PT, R2, 0x400, PT ;  /* 0x000004000200780c */ /* 0x000fe20003f26070 */
[----:B------:R-:W-:-:S12]  /*4c30*/  BSSY.RECONVERGENT B0, `(.L_x_13440) ;  /* 0x00000bb000007945 */ /* 0x000fd80003800200 */
[----:B------:R-:W-:Y:S05]  /*4c40*/  @!P1 BRA `(.L_x_13441) ;  /* 0x0000000800e49947 */ /* 0x000fea0003800000 */
[----:B------:R-:W-:-:S04]  /*4c50*/  UISETP.NE.U32.AND UP0, UPT, UR18, URZ, UPT ;  /* 0x000000ff1200728c */ /* 0x000fc8000bf05070 */
[----:B------:R-:W-:Y:S01]  /*4c60*/  UISETP.NE.AND.EX UP0, UPT, UR19, URZ, UPT, UP0 ;  /* 0x000000ff1300728c */ /* 0x000fe2000bf05300 */
[----:B------:R-:W-:Y:S10]  /*4c70*/  @!P4 BRA `(.L_x_13442) ;  /* 0x00000000000cc947 */ /* 0x000ff40003800000 */
[----:B-----5:R-:W3:Y:S02]  /*4c80*/  LDC.64 R164, c[0x0][0x390] ;  /* 0x0000e400ffa47b82 */ /* 0x020ee40000000a00 */
[----:B---3--:R-:W-:-:S06]  /*4c90*/  IMAD.WIDE.U32 R164, R178, 0x10, R164 ;  /* 0x00000010b2a47825 */ /* 0x008fcc00078e00a4 */
[----:B------:R-:W5:Y:S02]  /*4ca0*/  LDG.E.128 R164, desc[UR10][R164.64] ;  /* 0x0000000aa4a47981 */ /* 0x000f64000c1e1d00 */
.L_x_13442:
[----:B------:R-:W-:Y:S05]  /*4cb0*/  BRA.U !UP0, `(.L_x_13443) ;  /* 0x00000005087c7547 */ /* 0x000fea000b800000 */
[----:B------:R-:W-:-:S04]  /*4cc0*/  UISETP.NE.U32.AND UP0, UPT, UR4, URZ, UPT ;  /* 0x000000ff0400728c */ /* 0x000fc8000bf05070 */
[----:B------:R-:W-:-:S06]  /*4cd0*/  UISETP.NE.AND.EX UP0, UPT, UR5, URZ, UPT, UP0 ;  /* 0x000000ff0500728c */ /* 0x000fcc000bf05300 */
[----:B------:R-:W-:-:S13]  /*4ce0*/  PLOP3.LUT P2, PT, PT, PT, UP0, 0x80, 0x8 ;  /* 0x000000000008781c */ /* 0x000fda0003f4f008 */
[----:B------:R-:W-:Y:S05]  /*4cf0*/  @!P2 BRA `(.L_x_13444) ;  /* 0x0000000000b8a947 */ /* 0x000fea0003800000 */
[----:B------:R-:W-:Y:S01]  /*4d00*/  PLOP3.LUT P3, PT, PT, PT, UP2, 0x80, 0x8 ;  /* 0x000000000008781c */ /* 0x000fe20003f6f028 */
[----:B0-----:R-:W0:Y:S01]  /*4d10*/  @P4 LDC R183, c[0x0][0x40c] ;  /* 0x00010300ffb74b82 */ /* 0x001e220000000800 */
[----:B------:R-:W-:Y:S02]  /*4d20*/  MOV R173, R145 ;  /* 0x0000009100ad7202 */ /* 0x000fe40000000f00 */
[----:B------:R-:W-:Y:S02]  /*4d30*/  MOV R174, R146 ;  /* 0x0000009200ae7202 */ /* 0x000fe40000000f00 */
[----:B-12---:R-:W-:-:S03]  /*4d40*/  MOV R177, R147 ;  /* 0x0000009300b17202 */ /* 0x006fc60000000f00 */
[----:B------:R-:W1:Y:S04]  /*4d50*/  @P4 LDC R211, c[0x0][0x40c] ;  /* 0x00010300ffd34b82 */ /* 0x000e680000000800 */
[----:B------:R-:W-:Y:S01]  /*4d60*/  @P3 FFMA.FTZ R172, R11, UR6, R181 ;  /* 0x000000060bac3c23 */ /* 0x000fe200080100b5 */
[----:B------:R-:W-:-:S03]  /*4d70*/  PLOP3.LUT P3, PT, PT, PT, UP2, 0x80, 0x8 ;  /* 0x000000000008781c */ /* 0x000fc60003f6f028 */
[----:B------:R-:W2:Y:S10]  /*4d80*/  @P4 LDC R180, c[0x0][0x40c] ;  /* 0x00010300ffb44b82 */ /* 0x000eb40000000800 */
        /* <DEDUP_REMOVED lines=17> */
[----:B------:R-:W-:Y:S01]  /*4ea0*/  @P3 FADD.FTZ R175, R220, -R175 ;  /* 0x800000afdcaf3221 */ /* 0x000fe20000010000 */
[----:B------:R-:W-:-:S13]  /*4eb0*/  PLOP3.LUT P3, PT, PT, PT, UP2, 0x80, 0x8 ;  /* 0x000000000008781c */ /* 0x000fda0003f6f028 */
[----:B------:R-:W-:Y:S01]  /*4ec0*/  @P3 FFMA.FTZ R172, R175, UR25, R144 ;  /* 0x00000019afac3c23 */ /* 0x000fe20008010090 */
[----:B------:R-:W-:-:S03]  /*4ed0*/  PLOP3.LUT P3, PT, PT, PT, UP2, 0x80, 0x8 ;  /* 0x000000000008781c */ /* 0x000fc60003f6f028 */
[----:B0-----:R-:W-:-:S04]  /*4ee0*/  @P4 FMUL.FTZ R175, R172, R183 ;  /* 0x000000b7acaf4220 */ /* 0x001fc80000410000 */
[-C--:B-----5:R-:W-:Y:S01]  /*4ef0*/  @P4 FFMA.FTZ R116, R164, R175.reuse, R116 ;  /* 0x000000afa4744223 */ /* 0x0a0fe20000010074 */
[----:B------:R-:W-:Y:S01]  /*4f00*/  @P4 FMUL.FTZ R168, R40, R175 ;  /* 0x000000af28a84220 */ /* 0x000fe20000410000 */
[----:B-1----:R-:W-:-:S04]  /*4f10*/  @P4 FMUL.FTZ R175, R174, R211 ;  /* 0x000000d3aeaf4220 */ /* 0x002fc80000410000 */
[----:B------:R-:W-:Y:S01]  /*4f20*/  @P3 FFMA.FTZ R177, R176, UR25, R147 ;  /* 0x00000019b0b13c23 */ /* 0x000fe20008010093 */
[----:B--2---:R-:W-:Y:S01]  /*4f30*/  @P4 FMUL.FTZ R176, R173, R180 ;  /* 0x000000b4adb04220 */ /* 0x004fe20000410000 */
[-C--:B------:R-:W-:Y:S01]  /*4f40*/  @P4 FFMA.FTZ R118, R166, R175.reuse, R118 ;  /* 0x000000afa6764223 */ /* 0x080fe20000010076 */
[----:B------:R-:W-:Y:S02]  /*4f50*/  @P4 FMUL.FTZ R170, R42, R175 ;  /* 0x000000af2aaa4220 */ /* 0x000fe40000410000 */
        /* <DEDUP_REMOVED lines=8> */
.L_x_13444:
[----:B------:R-:W-:Y:S01]  /*4fe0*/  PLOP3.LUT P3, PT, PT, PT, UP2, 0x80, 0x8 ;  /* 0x000000000008781c */ /* 0x000fe20003f6f028 */
[----:B0-----:R-:W0:Y:S08]  /*4ff0*/  @P4 LDC R182, c[0x0][0x40c] ;  /* 0x00010300ffb64b82 */ /* 0x001e300000000800 */
[----:B------:R-:W3:Y:S04]  /*5000*/  @P4 LDC R223, c[0x0][0x40c] ;  /* 0x00010300ffdf4b82 */ /* 0x000ee80000000800 */
[----:B-12---:R-:W-:Y:S01]  /*5010*/  @P3 FFMA.FTZ R176, R11, UR6, R181 ;  /* 0x000000060bb03c23 */ /* 0x006fe200080100b5 */
[----:B------:R-:W-:-:S13]  /*5020*/  PLOP3.LUT P3, PT, PT, PT, UP2, 0x80, 0x8 ;  /* 0x000000000008781c */ /* 0x000fda0003f6f028 */
[----:B------:R-:W-:Y:S01]  /*5030*/  @P3 FADD.FTZ R180, R209, -R176 ;  /* 0x800000b0d1b43221 */ /* 0x000fe20000010000 */
[----:B------:R-:W-:Y:S02]  /*5040*/  PLOP3.LUT P3, PT, PT, PT, UP2, 0x80, 0x8 ;  /* 0x000000000008781c */ /* 0x000fe40003f6f028 */
[----:B------:R-:W-:-:S11]  /*5050*/  MOV R176, R145 ;  /* 0x0000009100b07202 */ /* 0x000fd60000000f00 */
[----:B------:R-:W-:Y:S01]  /*5060*/  @P3 FFMA.FTZ R176, R180, UR25, R145 ;  /* 0x00000019b4b03c23 */ /* 0x000fe20008010091 */
[----:B------:R-:W-:Y:S01]  /*5070*/  PLOP3.LUT P3, PT, PT, PT, UP2, 0x80, 0x8 ;  /* 0x000000000008781c */ /* 0x000fe20003f6f028 */
[----:B------:R-:W1:Y:S02]  /*5080*/  @P4 LDC R180, c[0x0][0x40c] ;  /* 0x00010300ffb44b82 */ /* 0x000e640000000800 */
[----:B---3--:R-:W-:-:S04]  /*5090*/  @P4 FMUL.FTZ R176, R176, R223 ;  /* 0x000000dfb0b04220 */ /* 0x008fc80000410000 */
[-C--:B-----5:R-:W-:Y:S01]  /*50a0*/  @P4 FFMA.FTZ R117, R165, R176.reuse, R117 ;  /* 0x000000b0a5754223 */ /* 0x0a0fe20000010075 */
[----:B------:R-:W-:-:S05]  /*50b0*/  @P4 FMUL.FTZ R169, R41, R176 ;  /* 0x000000b029a94220 */ /* 0x000fca0000410000 */
        /* <DEDUP_REMOVED lines=13> */
[----:B0-----:R-:W-:-:S03]  /*5190*/  @P4 FMUL.FTZ R211, R177, R182 ;  /* 0x000000b6b1d34220 */ /* 0x001fc60000410000 */
[----:B-1----:R-:W-:Y:S01]  /*51a0*/  @P4 FMUL.FTZ R177, R183, R180 ;  /* 0x000000b4b7b14220 */ /* 0x002fe20000410000 */
[-C--:B------:R-:W-:Y:S01]  /*51b0*/  @P4 FFMA.FTZ R118, R166, R211.reuse, R118 ;  /* 0x000000d3a6764223 */ /* 0x080fe20000010076 */
[----:B------:R-:W-:Y:S02]  /*51c0*/  @P4 FMUL.FTZ R170, R42, R211 ;  /* 0x000000d32aaa4220 */ /* 0x000fe40000410000 */
[-C--:B------:R-:W-:Y:S01]  /*51d0*/  @P4 FFMA.FTZ R116, R164, R177.reuse, R116 ;  /* 0x000000b1a4744223 */ /* 0x080fe20000010074 */
[----:B------:R-:W-:Y:S01]  /*51e0*/  @P4 FMUL.FTZ R168, R40, R177 ;  /* 0x000000b128a84220 */ /* 0x000fe20000410000 */
[----:B------:R-:W-:Y:S06]  /*51f0*/  @!P4 BRA `(.L_x_13445) ;  /* 0x000000040058c947 */ /* 0x000fec0003800000 */
[----:B------:R-:W-:-:S13]  /*5200*/  PLOP3.LUT P3, PT, PT, PT, UP2, 0x80, 0x8 ;  /* 0x000000000008781c */ /* 0x000fda0003f6f028 */
        /* <DEDUP_REMOVED lines=10> */
.L_x_13443:
[----:B012---:R-:W0:Y:S02]  /*52b0*/  LDC.64 R176, c[0x0][0x478] ;  /* 0x00011e00ffb07b82 */ /* 0x007e240000000a00 */
[----:B0-----:R-:W-:-:S04]  /*52c0*/  ISETP.NE.U32.AND P2, PT, R176, RZ, PT ;  /* 0x000000ffb000720c */ /* 0x001fc80003f45070 */
[----:B------:R-:W-:-:S13]  /*52d0*/  ISETP.NE.AND.EX P2, PT, R177, RZ, PT, P2 ;  /* 0x000000ffb100720c */ /* 0x000fda0003f45320 */
[----:B------:R-:W-:Y:S05]  /*52e0*/  @!P2 BRA `(.L_x_13446) ;  /* 0x00000000008ca947 */ /* 0x000fea0003800000 */
[----:B------:R-:W0:Y:S01]  /*52f0*/  @P4 LDC R175, c[0x0][0x40c] ;  /* 0x00010300ffaf4b82 */ /* 0x000e220000000800 */
[--C-:B------:R-:W-:Y:S01]  /*5300*/  FFMA.FTZ R173, R5, UR6, R181.reuse ;  /* 0x0000000605ad7c23 */ /* 0x100fe200080100b5 */
[----:B------:R-:W-:Y:S01]  /*5310*/  ISETP.LT.AND P3, PT, RZ, UR28, PT ;  /* 0x0000001cff007c0c */ /* 0x000fe2000bf61270 */
[----:B------:R-:W-:Y:S02]  /*5320*/  FFMA.FTZ R174, R11, UR6, R181 ;  /* 0x000000060bae7c23 */ /* 0x000fe400080100b5 */
[----:B------:R-:W-:Y:S02]  /*5330*/  FADD.FTZ R172, R220, -R173 ;  /* 0x800000addcac7221 */ /* 0x000fe40000010000 */
[----:B------:R-:W-:Y:S01]  /*5340*/  FADD.FTZ R174, R209, -R174 ;  /* 0x800000aed1ae7221 */ /* 0x000fe20000010000 */
[----:B------:R-:W1:Y:S01]  /*5350*/  @P4 LDC R176, c[0x0][0x40c] ;  /* 0x00010300ffb04b82 */ /* 0x000e620000000800 */
[----:B------:R-:W-:Y:S02]  /*5360*/  FMUL.FTZ R172, R172, UR25 ;  /* 0x00000019acac7c20 */ /* 0x000fe40008410000 */
[----:B------:R-:W-:-:S03]  /*5370*/  FMUL.FTZ R174, R174, UR25 ;  /* 0x00000019aeae7c20 */ /* 0x000fc60008410000 */
[----:B------:R-:W-:Y:S02]  /*5380*/  FSEL R172, R172, RZ, P3 ;  /* 0x000000ffacac7208 */ /* 0x000fe40001800000 */
        /* <DEDUP_REMOVED lines=25> */
.L_x_13446:
        /* <DEDUP_REMOVED lines=9> */
.L_x_13447:
        /* <DEDUP_REMOVED lines=9> */
.L_x_13448:
        /* <DEDUP_REMOVED lines=9> */
.L_x_13449:
        /* <DEDUP_REMOVED lines=9> */
.L_x_13445:
        /* <DEDUP_REMOVED lines=8> */
.L_x_13441:
[----:B------:R-:W-:Y:S05]  /*57e0*/  BSYNC.RECONVERGENT B0 ;  /* 0x0000000000007941 */ /* 0x000fea0003800200 */
.L_x_13440:
[----:B------:R-:W-:Y:S01]  /*57f0*/  ISETP.GE.U32.AND P2, PT, R2, 0x500, PT ;  /* 0x000005000200780c */ /* 0x000fe20003f46070 */
[----:B------:R-:W-:-:S12]  /*5800*/  BSSY.RECONVERGENT B0, `(.L_x_13450) ;  /* 0x00000ba000007945 */ /* 0x000fd80003800200 */
[----:B------:R-:W-:Y:S05]  /*5810*/  @!P2 BRA `(.L_x_13451) ;  /* 0x0000000800e0a947 */ /* 0x000fea0003800000 */
[----:B------:R-:W-:-:S04]  /*5820*/  UISETP.NE.U32.AND UP0, UPT, UR18, URZ, UPT ;  /* 0x000000ff1200728c */ /* 0x000fc8000bf05070 */
[----:B------:R-:W-:Y:S01]  /*5830*/  UISETP.NE.AND.EX UP0, UPT, UR19, URZ, UPT, UP0 ;  /* 0x000000ff1300728c */ /* 0x000fe2000bf05300 */
[----:B------:R-:W-:Y:S10]  /*5840*/  @!P4 BRA `(.L_x_13452) ;  /* 0x00000000000cc947 */ /* 0x000ff40003800000 */
[----:B-----5:R-:W4:Y:S02]  /*5850*/  LDC.64 R164, c[0x0][0x390] ;  /* 0x0000e400ffa47b82 */ /* 0x020f240000000a00 */
[----:B----4-:R-:W-:-:S06]  /*5860*/  IMAD.WIDE.U32 R164, R178, 0x10, R164 ;  /* 0x00000010b2a47825 */ /* 0x010fcc00078e00a4 */
[----:B------:R-:W5:Y:S02]  /*5870*/  LDG.E.128 R164, desc[UR10][R164.64] ;  /* 0x0000000aa4a47981 */ /* 0x000f64000c1e1d00 */
.L_x_13452:
[----:B------:R-:W-:Y:S05]  /*5880*/  BRA.U !UP0, `(.L_x_13453) ;  /* 0x0000000508787547 */ /* 0x000fea000b800000 */
[----:B------:R-:W-:-:S04]  /*5890*/  UISETP.NE.U32.AND UP0, UPT, UR4, URZ, UPT ;  /* 0x000000ff0400728c */ /* 0x000fc8000bf05070 */
[----:B------:R-:W-:-:S06]  /*58a0*/  UISETP.NE.AND.EX UP0, UPT, UR5, URZ, UPT, UP0 ;  /* 0x000000ff0500728c */ /* 0x000fcc000bf05300 */
[----:B------:R-:W-:-:S13]  /*58b0*/  PLOP3.LUT P3, PT, PT, PT, UP0, 0x80, 0x8 ;  /* 0x000000000008781c */ /* 0x000fda0003f6f008 */
[----:B------:R-:W-:Y:S05]  /*58c0*/  @!P3 BRA `(.L_x_13454) ;  /* 0x0000000000b4b947 */ /* 0x000fea0003800000 */
[----:B------:R-:W-:Y:S01]  /*58d0*/  PLOP3.LUT P5, PT, PT, PT, UP2, 0x80, 0x8 ;  /* 0x000000000008781c */ /* 0x000fe20003faf028 */
[----:B0123--:R-:W0:Y:S01]  /*58e0*/  @P4 LDC R176, c[0x0][0x40c] ;  /* 0x00010300ffb04b82 */ /* 0x00fe220000000800 */
[----:B------:R-:W-:Y:S02]  /*58f0*/  MOV R175, R151 ;  /* 0x0000009700af7202 */ /* 0x000fe40000000f00 */
[----:B------:R-:W-:-:S05]  /*5900*/  MOV R174, R150 ;  /* 0x0000009600ae7202 */ /* 0x000fca0000000f00 */
        /* <DEDUP_REMOVED lines=13> */
[----:B------:R-:W-:-:S03]  /*59e0*/  PLOP3.LUT P5, PT, PT, PT, UP2, 0x80, 0x8 ;  /* 0x000000000008781c */ /* 0x000fc60003faf028 */
[----:B0-----:R-:W-:-:S04]  /*59f0*/  @P4 FMUL.FTZ R176, R173, R176 ;  /* 0x000000b0adb04220 */ /* 0x001fc80000410000 */
[-C--:B-----5:R-:W-:Y:S01]  /*5a00*/  @P4 FFMA.FTZ R121, R165, R176.reuse, R121 ;  /* 0x000000b0a5794223 */ /* 0x0a0fe20000010079 */
[----:B------:R-:W-:-:S05]  /*5a10*/  @P4 FMUL.FTZ R169, R45, R176 ;  /* 0x000000b02da94220 */ /* 0x000fca0000410000 */
        /* <DEDUP_REMOVED lines=13> */
[----:B0-----:R-:W-:-:S04]  /*5af0*/  @P4 FMUL.FTZ R177, R172, R177 ;  /* 0x000000b1acb14220 */ /* 0x001fc80000410000 */
        /* <DEDUP_REMOVED lines=10> */
.L_x_13454:
[----:B------:R-:W-:Y:S01]  /*5ba0*/  PLOP3.LUT P5, PT, PT, PT, UP2, 0x80, 0x8 ;  /* 0x000000000008781c */ /* 0x000fe20003faf028 */
[----:B0-----:R-:W0:Y:S01]  /*5bb0*/  @P4 LDC R182, c[0x0][0x40c] ;  /* 0x00010300ffb64b82 */ /* 0x001e220000000800 */
[----:B-123--:R-:W-:-:S07]  /*5bc0*/  MOV R176, R149 ;  /* 0x0000009500b07202 */ /* 0x00efce0000000f00 */
[----:B------:R-:W1:Y:S04]  /*5bd0*/  @P4 LDC R211, c[0x0][0x40c] ;  /* 0x00010300ffd34b82 */ /* 0x000e680000000800 */
        /* <DEDUP_REMOVED lines=19> */
[----:B------:R-:W2:Y:S02]  /*5d10*/  @P4 LDC R183, c[0x0][0x40c] ;  /* 0x00010300ffb74b82 */ /* 0x000ea40000000800 */
[----:B--2---:R-:W-:Y:S01]  /*5d20*/  @P4 FMUL.FTZ R176, R176, R183 ;  /* 0x000000b7b0b04220 */ /* 0x004fe20000410000 */
[----:B0-----:R-:W-:Y:S01]  /*5d30*/  @P4 FMUL.FTZ R183, R177, R182 ;  /* 0x000000b6b1b74220 */ /* 0x001fe20000410000 */
[----:B-1----:R-:W-:Y:S02]  /*5d40*/  @P4 FMUL.FTZ R177, R180, R211 ;  /* 0x000000d3b4b14220 */ /* 0x002fe40000410000 */
[-C--:B-----5:R-:W-:Y:S01]  /*5d50*/  @P4 FFMA.FTZ R121, R165, R176.reuse, R121 ;  /* 0x000000b0a5794223 */ /* 0x0a0fe20000010079 */
[----:B------:R-:W-:Y:S01]  /*5d60*/  @P4 FMUL.FTZ R169, R45, R176 ;  /* 0x000000b02da94220 */ /* 0x000fe20000410000 */
[-C--:B------:R-:W-:Y:S01]  /*5d70*/  @P4 FFMA.FTZ R122, R166, R183.reuse, R122 ;  /* 0x000000b7a67a4223 */ /* 0x080fe2000001007a */
[----:B------:R-:W-:Y:S01]  /*5d80*/  @P4 FMUL.FTZ R170, R46, R183 ;  /* 0x000000b72eaa4220 */ /* 0x000fe20000410000 */
        /* <DEDUP_REMOVED lines=14> */
.L_x_13453:
[----:B0123--:R-:W0:Y:S02]  /*5e70*/  LDC.64 R176, c[0x0][0x478] ;  /* 0x00011e00ffb07b82 */ /* 0x00fe240000000a00 */
[----:B0-----:R-:W-:-:S04]  /*5e80*/  ISETP.NE.U32.AND P3, PT, R176, RZ, PT ;  /* 0x000000ffb000720c */ /* 0x001fc80003f65070 */
[----:B------:R-:W-:-:S13]  /*5e90*/  ISETP.NE.AND.EX P3, PT, R177, RZ, PT, P3 ;  /* 0x000000ffb100720c */ /* 0x000fda0003f65330 */
[----:B------:R-:W-:Y:S05]  /*5ea0*/  @!P3 BRA `(.L_x_13456) ;  /* 0x00000000008cb947 */ /* 0x000fea0003800000 */
[--C-:B------:R-:W-:Y:S01]  /*5eb0*/  FFMA.FTZ R175, R23, UR6, R181.reuse ;  /* 0x0000000617af7c23 */ /* 0x100fe200080100b5 */
[----:B------:R-:W-:Y:S01]  /*5ec0*/  ISETP.LT.AND P5, PT, RZ, UR28, PT ;  /* 0x0000001cff007c0c */ /* 0x000fe2000bfa1270 */
[----:B------:R-:W0:Y:S01]  /*5ed0*/  @P4 LDC R183, c[0x0][0x40c] ;  /* 0x00010300ffb74b82 */ /* 0x000e220000000800 */
[----:B------:R-:W-:Y:S01]  /*5ee0*/  FFMA.FTZ R172, R6, UR6, R181 ;  /* 0x0000000606ac7c23 */ /* 0x000fe200080100b5 */
[----:B------:R-:W-:Y:S01]  /*5ef0*/  FADD.FTZ R175, R194, -R175 ;  /* 0x800000afc2af7221 */ /* 0x000fe20000010000 */
[--C-:B------:R-:W-:Y:S01]  /*5f00*/  FFMA.FTZ R174, R14, UR6, R181.reuse ;  /* 0x000000060eae7c23 */ /* 0x100fe200080100b5 */
[----:B------:R-:W-:Y:S01]  /*5f10*/  FFMA.FTZ R173, R12, UR6, R181 ;  /* 0x000000060cad7c23 */ /* 0x000fe200080100b5 */
[----:B------:R-:W-:Y:S01]  /*5f20*/  FADD.FTZ R172, R219, -R172 ;  /* 0x800000acdbac7221 */ /* 0x000fe20000010000 */
[----:B------:R-:W-:Y:S01]  /*5f30*/  FMUL.FTZ R175, R175, UR25 ;  /* 0x00000019afaf7c20 */ /* 0x000fe20008410000 */
[----:B------:R-:W-:Y:S01]  /*5f40*/  FADD.FTZ R174, R197, -R174 ;  /* 0x800000aec5ae7221 */ /* 0x000fe20000010000 */
[----:B------:R-:W1:Y:S01]  /*5f50*/  @P4 LDC R176, c[0x0][0x40c] ;  /* 0x00010300ffb04b82 */ /* 0x000e620000000800 */
[----:B------:R-:W-:Y:S01]  /*5f60*/  FMUL.FTZ R172, R172, UR25 ;  /* 0x00000019acac7c20 */ /* 0x000fe20008410000 */
[----:B------:R-:W-:Y:S01]  /*5f70*/  FADD.FTZ R173, R208, -R173 ;  /* 0x800000add0ad7221 */ /* 0x000fe20000010000 */
[----:B------:R-:W-:Y:S01]  /*5f80*/  FSEL R177, R175, RZ, P5 ;  /* 0x000000ffafb17208 */ /* 0x000fe20002800000 */
[----:B------:R-:W-:-:S02]  /*5f90*/  FMUL.FTZ R174, R174, UR25 ;  /* 0x00000019aeae7c20 */ /* 0x000fc40008410000 */
[----:B------:R-:W-:Y:S01]  /*5fa0*/  FSEL R172, R172, RZ, P5 ;  /* 0x000000ffacac7208 */ /* 0x000fe20002800000 */
[----:B------:R-:W-:Y:S01]  /*5fb0*/  FMUL.FTZ R173, R173, UR25 ;  /* 0x00000019adad7c20 */ /* 0x000fe20008410000 */
[----:B------:R-:W2:Y:S01]  /*5fc0*/  @P4 LDC R175, c[0x0][0x40c] ;  /* 0x00010300ffaf4b82 */ /* 0x000ea20000000800 */
[----:B------:R-:W-:-:S03]  /*5fd0*/  FSEL R174, R174, RZ, P5 ;  /* 0x000000ffaeae7208 */ /* 0x000fc60002800000 */
[----:B------:R-:W-:-:S05]  /*5fe0*/  FSEL R173, R173, RZ, P5 ;  /* 0x000000ffadad7208 */ /* 0x000fca0002800000 */
[----:B-1----:R-:W-:-:S04]  /*5ff0*/  @P4 FMUL.FTZ R176, R173, R176 ;  /* 0x000000b0adb04220 */ /* 0x002fc80000410000 */
[-C--:B-----5:R-:W-:Y:S01]  /*6000*/  @P4 FFMA.FTZ R121, R165, R176.reuse, R121 ;  /* 0x000000b0a5794223 */ /* 0x0a0fe20000010079 */
[----:B------:R-:W-:Y:S01]  /*6010*/  @P4 FMUL.FTZ R169, R45, R176 ;  /* 0x000000b02da94220 */ /* 0x000fe20000410000 */
[----:B--2---:R-:W-:-:S04]  /*6020*/  @P4 FMUL.FTZ R175, R172, R175 ;  /* 0x000000afacaf4220 */ /* 0x004fc80000410000 */
[-C--:B------:R-:W-:Y:S01]  /*6030*/  @P4 FFMA.FTZ R120, R164, R175.reuse, R120 ;  /* 0x000000afa4784223 */ /* 0x080fe20000010078 */
[----:B------:R-:W-:Y:S01]  /*6040*/  @P4 FMUL.FTZ R168, R44, R175 ;  /* 0x000000af2ca84220 */ /* 0x000fe20000410000 */
[----:B0-----:R-:W-:-:S04]  /*6050*/  @P4 FMUL.FTZ R175, R174, R183 ;  /* 0x000000b7aeaf4220 */ /* 0x001fc80000410000 */
        /* <DEDUP_REMOVED lines=8> */
.L_x_13456:
        /* <DEDUP_REMOVED lines=9> */
.L_x_13457:
        /* <DEDUP_REMOVED lines=9> */
.L_x_13458:
        /* <DEDUP_REMOVED lines=9> */
.L_x_13459:
        /* <DEDUP_REMOVED lines=9> */
.L_x_13455:
        /* <DEDUP_REMOVED lines=8> */
.L_x_13451:
[----:B------:R-:W-:Y:S05]  /*63a0*/  BSYNC.RECONVERGENT B0 ;  /* 0x0000000000007941 */ /* 0x000fea0003800200 */
.L_x_13450:
[----:B------:R-:W-:Y:S01]  /*63b0*/  ISETP.GE.U32.AND P3, PT, R2, 0x600, PT ;  /* 0x000006000200780c */ /* 0x000fe20003f66070 */
[----:B------:R-:W-:-:S12]  /*63c0*/  BSSY.RECONVERGENT B0, `(.L_x_13460) ;  /* 0x00000ba000007945 */ /* 0x000fd80003800200 */
[----:B------:R-:W-:Y:S05]  /*63d0*/  @!P3 BRA `(.L_x_13461) ;  /* 0x0000000800e0b947 */ /* 0x000fea0003800000 */
[----:B------:R-:W-:-:S04]  /*63e0*/  UISETP.NE.U32.AND UP0, UPT, UR18, URZ, UPT ;  /* 0x000000ff1200728c */ /* 0x000fc8000bf05070 */
[----:B------:R-:W-:Y:S01]  /*63f0*/  UISETP.NE.AND.EX UP0, UPT, UR19, URZ, UPT, UP0 ;  /* 0x000000ff1300728c */ /* 0x000fe2000bf05300 */
[----:B------:R-:W-:Y:S10]  /*6400*/  @!P4 BRA `(.L_x_13462) ;  /* 0x00000000000cc947 */ /* 0x000ff40003800000 */
[----:B-----5:R-:W0:Y:S02]  /*6410*/  LDC.64 R164, c[0x0][0x390] ;  /* 0x0000e400ffa47b82 */ /* 0x020e240000000a00 */
[----:B0-----:R-:W-:-:S06]  /*6420*/  IMAD.WIDE.U32 R164, R178, 0x10, R164 ;  /* 0x00000010b2a47825 */ /* 0x001fcc00078e00a4 */
[----:B------:R-:W5:Y:S02]  /*6430*/  LDG.E.128 R164, desc[UR10][R164.64] ;  /* 0x0000000aa4a47981 */ /* 0x000f64000c1e1d00 */
.L_x_13462:
[----:B------:R-:W-:Y:S05]  /*6440*/  BRA.U !UP0, `(.L_x_13463) ;  /* 0x0000000508787547 */ /* 0x000fea000b800000 */
[----:B------:R-:W-:-:S04]  /*6450*/  UISETP.NE.U32.AND UP0, UPT, UR4, URZ, UPT ;  /* 0x000000ff0400728c */ /* 0x000fc8000bf05070 */
[----:B------:R-:W-:-:S06]  /*6460*/  UISETP.NE.AND.EX UP0, UPT, UR5, URZ, UPT, UP0 ;  /* 0x000000ff0500728c */ /* 0x000fcc000bf05300 */
[----:B------:R-:W-:-:S13]  /*6470*/  PLOP3.LUT P5, PT, PT, PT, UP0, 0x80, 0x8 ;  /* 0x000000000008781c */ /* 0x000fda0003faf008 */
[----:B------:R-:W-:Y:S05]  /*6480*/  @!P5 BRA `(.L_x_13464) ;  /* 0x0000000000b4d947 */ /* 0x000fea0003800000 */
[----:B------:R-:W-:Y:S01]  /*6490*/  PLOP3.LUT P6, PT, PT, PT, UP2, 0x80, 0x8 ;  /* 0x000000000008781c */ /* 0x000fe20003fcf028 */
[----:B01234-:R-:W0:Y:S01]  /*64a0*/  @P4 LDC R176, c[0x0][0x40c] ;  /* 0x00010300ffb04b82 */ /* 0x01fe220000000800 */
[----:B------:R-:W-:Y:S02]  /*64b0*/  MOV R175, R155 ;  /* 0x0000009b00af7202 */ /* 0x000fe40000000f00 */
[----:B------:R-:W-:Y:S02]  /*64c0*/  MOV R173, R153 ;  /* 0x0000009900ad7202 */ /* 0x000fe40000000f00 */
        /* <DEDUP_REMOVED lines=41> */
.L_x_13464:
[----:B------:R-:W-:Y:S01]  /*6760*/  PLOP3.LUT P6, PT, PT, PT, UP2, 0x80, 0x8 ;  /* 0x000000000008781c */ /* 0x000fe20003fcf028 */
[----:B0-----:R-:W0:Y:S08]  /*6770*/  @P4 LDC R182, c[0x0][0x40c] ;  /* 0x00010300ffb64b82 */ /* 0x001e300000000800 */
[----:B------:R-:W0:Y:S04]  /*6780*/  @P4 LDC R211, c[0x0][0x40c] ;  /* 0x00010300ffd34b82 */ /* 0x000e280000000800 */
[----:B-1234-:R-:W-:Y:S01]  /*6790*/  @P6 FFMA.FTZ R176, R13, UR6, R181 ;  /* 0x000000060db06c23 */ /* 0x01efe200080100b5 */
        /* <DEDUP_REMOVED lines=18> */
[----:B------:R-:W-:Y:S02]  /*68c0*/  @P6 FFMA.FTZ R180, R183, UR25, R152 ;  /* 0x00000019b7b46c23 */ /* 0x000fe40008010098 */
[----:B------:R-:W1:Y:S02]  /*68d0*/  @P4 LDC R183, c[0x0][0x40c] ;  /* 0x00010300ffb74b82 */ /* 0x000e640000000800 */
[----:B-1----:R-:W-:Y:S01]  /*68e0*/  @P4 FMUL.FTZ R176, R176, R183 ;  /* 0x000000b7b0b04220 */ /* 0x002fe20000410000 */
[----:B0-----:R-:W-:Y:S01]  /*68f0*/  @P4 FMUL.FTZ R183, R177, R182 ;  /* 0x000000b6b1b74220 */ /* 0x001fe20000410000 */
[----:B------:R-:W-:Y:S02]  /*6900*/  @P4 FMUL.FTZ R177, R180, R211 ;  /* 0x000000d3b4b14220 */ /* 0x000fe40000410000 */
[-C--:B-----5:R-:W-:Y:S01]  /*6910*/  @P4 FFMA.FTZ R125, R165, R176.reuse, R125 ;  /* 0x000000b0a57d4223 */ /* 0x0a0fe2000001007d */
[----:B------:R-:W-:Y:S01]  /*6920*/  @P4 FMUL.FTZ R169, R49, R176 ;  /* 0x000000b031a94220 */ /* 0x000fe20000410000 */
[-C--:B------:R-:W-:Y:S01]  /*6930*/  @P4 FFMA.FTZ R126, R166, R183.reuse, R126 ;  /* 0x000000b7a67e4223 */ /* 0x080fe2000001007e */
[----:B------:R-:W-:Y:S01]  /*6940*/  @P4 FMUL.FTZ R170, R50, R183 ;  /* 0x000000b732aa4220 */ /* 0x000fe20000410000 */
[-C--:B------:R-:W-:Y:S01]  /*6950*/  @P4 FFMA.FTZ R124, R164, R177.reuse, R124 ;  /* 0x000000b1a47c4223 */ /* 0x080fe2000001007c */
[----:B------:R-:W-:Y:S01]  /*6960*/  @P4 FMUL.FTZ R168, R48, R177 ;  /* 0x000000b130a84220 */ /* 0x000fe20000410000 */
[----:B------:R-:W-:Y:S06]  /*6970*/  @!P4 BRA `(.L_x_13465) ;  /* 0x000000040058c947 */ /* 0x000fec0003800000 */
[----:B------:R-:W-:Y:S02]  /*6980*/  PLOP3.LUT P6, PT, PT, PT, UP2, 0x80, 0x8 ;  /* 0x000000000008781c */ /* 0x000fe40003fcf028 */
        /* <DEDUP_REMOVED lines=10> */
.L_x_13463:
[----:B01234-:R-:W0:Y:S02]  /*6a30*/  LDC.64 R176, c[0x0][0x478] ;  /* 0x00011e00ffb07b82 */ /* 0x01fe240000000a00 */
        /* <DEDUP_REMOVED lines=12> */
[----:B------:R-:W0:Y:S01]  /*6b00*/  @P4 LDC R183, c[0x0][0x40c] ;  /* 0x00010300ffb74b82 */ /* 0x000e220000000800 */
[----:B------:R-:W-:Y:S01]  /*6b10*/  FMUL.FTZ R172, R172, UR25 ;  /* 0x00000019acac7c20 */ /* 0x000fe20008410000 */
[----:B------:R-:W-:Y:S01]  /*6b20*/  FMUL.FTZ R175, R175, UR25 ;  /* 0x00000019afaf7c20 */ /* 0x000fe20008410000 */
[----:B------:R-:W-:Y:S01]  /*6b30*/  FMUL.FTZ R174, R174, UR25 ;  /* 0x00000019aeae7c20 */ /* 0x000fe20008410000 */
[----:B------:R-:W-:-:S02]  /*6b40*/  FMUL.FTZ R173, R173, UR25 ;  /* 0x00000019adad7c20 */ /* 0x000fc40008410000 */
[----:B------:R-:W-:Y:S02]  /*6b50*/  FSEL R172, R172, RZ, P6 ;  /* 0x000000ffacac7208 */ /* 0x000fe40003000000 */
[----:B------:R-:W-:Y:S01]  /*6b60*/  FSEL R177, R175, RZ, P6 ;  /* 0x000000ffafb17208 */ /* 0x000fe20003000000 */
[----:B------:R-:W1:Y:S01]  /*6b70*/  @P4 LDC R176, c[0x0][0x40c] ;  /* 0x00010300ffb04b82 */ /* 0x000e620000000800 */
[----:B------:R-:W-:Y:S02]  /*6b80*/  FSEL R174, R174, RZ, P6 ;  /* 0x000000ffaeae7208 */ /* 0x000fe40003000000 */
[----:B------:R-:W-:-:S05]  /*6b90*/  FSEL R173, R173, RZ, P6 ;  /* 0x000000ffadad7208 */ /* 0x000fca0003000000 */
[----:B------:R-:W2:Y:S01]  /*6ba0*/  @P4 LDC R175, c[0x0][0x40c] ;  /* 0x00010300ffaf4b82 */ /* 0x000ea20000000800 */
        /* <DEDUP_REMOVED lines=15> */
.L_x_13466:
        /* <DEDUP_REMOVED lines=9> */
.L_x_13467:
        /* <DEDUP_REMOVED lines=9> */
.L_x_13468:
        /* <DEDUP_REMOVED lines=9> */
.L_x_13469:
        /* <DEDUP_REMOVED lines=9> */
.L_x_13465:
[----:B------:R-:W0:Y:S02]  /*6ee0*/  @P5 LDC.64 R176, c[0x0][0x478] ;  /* 0x00011e00ffb05b82 */ /* 0x000e240000000a00 */
[C---:B0-----:R-:W-:Y:S01]  /*6ef0*/  @P5 IMAD.WIDE.U32 R176, R179.reuse, 0x10, R176 ;  /* 0x00000010b3b05825 */ /* 0x041fe200078e00b0 */
[----:B------:R-:W-:-:S04]  /*6f00*/  IADD3 R179, PT, PT, R179, 0x100, RZ ;  /* 0x00000100b3b37810 */ /* 0x000fc80007ffe0ff */
[----:B------:R0:W-:Y:S02]  /*6f10*/  @P5 STG.E.128 desc[UR10][R176.64], R172 ;  /* 0x000000acb0005986 */ /* 0x0001e4000c101d0a */
[----:B0-----:R-:W0:Y:S02]  /*6f20*/  @P4 LDC.64 R176, c[0x0][0x468] ;  /* 0x00011a00ffb04b82 */ /* 0x001e240000000a00 */
[C---:B0-----:R-:W-:Y:S01]  /*6f30*/  @P4 IMAD.WIDE.U32 R176, R178.reuse, 0x10, R176 ;  /* 0x00000010b2b04825 */ /* 0x041fe200078e00b0 */
[----:B------:R-:W-:-:S04]  /*6f40*/  IADD3 R178, PT, PT, R178, 0x100, RZ ;  /* 0x00000100b2b27810 */ /* 0x000fc80007ffe0ff */
[----:B------:R0:W-:Y:S03]  /*6f50*/  @P4 STG.E.128 desc[UR10][R176.64], R168 ;  /* 0x000000a8b0004986 */ /* 0x0001e6000c101d0a */
.L_x_13461:
[----:B------:R-:W-:Y:S05]  /*6f60*/  BSYNC.RECONVERGENT B0 ;  /* 0x0000000000007941 */ /* 0x000fea0003800200 */
.L_x_13460:
[----:B------:R-:W-:Y:S01]  /*6f70*/  ISETP.GE.U32.AND P5, PT, R2, 0x700, PT ;  /* 0x000007000200780c */ /* 0x000fe20003fa6070 */
[----:B------:R-:W-:Y:S03]  /*6f80*/  BSSY.RECONVERGENT B0, `(.L_x_13470) ;  /* 0x00000ba000007945 */ /* 0x000fe60003800200 */
[----:B------:R-:W-:-:S09]  /*6f90*/  P2R R180, PR, RZ, 0x20 ;  /* 0x00000020ffb47803 */ /* 0x000fd20000000000 */
[----:B------:R-:W-:Y:S05]  /*6fa0*/  @!P5 BRA `(.L_x_13471) ;  /* 0x0000000800dcd947 */ /* 0x000fea0003800000 */
[----:B------:R-:W-:-:S04]  /*6fb0*/  UISETP.NE.U32.AND UP0, UPT, UR18, URZ, UPT ;  /* 0x000000ff1200728c */ /* 0x000fc8000bf05070 */
[----:B------:R-:W-:Y:S01]  /*6fc0*/  UISETP.NE.AND.EX UP0, UPT, UR19, URZ, UPT, UP0 ;  /* 0x000000ff1300728c */ /* 0x000fe2000bf05300 */
[----:B------:R-:W-:Y:S10]  /*6fd0*/  @!P4 BRA `(.L_x_13472) ;  /* 0x00000000000cc947 */ /* 0x000ff40003800000 */
[----:B-----5:R-:W0:Y:S02]  /*6fe0*/  LDC.64 R164, c[0x0][0x390] ;  /* 0x0000e400ffa47b82 */ /* 0x020e240000000a00 */
[----:B0-----:R-:W-:-:S06]  /*6ff0*/  IMAD.WIDE.U32 R164, R178, 0x10, R164 ;  /* 0x00000010b2a47825 */ /* 0x001fcc00078e00a4 */
[----:B------:R-:W5:Y:S02]  /*7000*/  LDG.E.128 R164, desc[UR10][R164.64] ;  /* 0x0000000aa4a47981 */ /* 0x000f64000c1e1d00 */
.L_x_13472:
        /* <DEDUP_REMOVED lines=32> */
[----:B------:R-:W-:Y:S01]  /*7210*/  PLOP3.LUT P6, PT, PT, PT, UP2, 0x80, 0x8 ;  /* 0x000000000008781c */ /* 0x000fe20003fcf028 */
[----:B------:R-:W0:-:S12]  /*7220*/  @P4 LDC R181, c[0x0][0x40c] ;  /* 0x00010300ffb54b82 */ /* 0x000e180000000800 */
[----:B------:R-:W-:Y:S01]  /*7230*/  @P6 FADD.FTZ R177, R217, -R172 ;  /* 0x800000acd9b16221 */ /* 0x000fe20000010000 */
[----:B------:R-:W-:Y:S02]  /*7240*/  PLOP3.LUT P6, PT, PT, PT, UP2, 0x80, 0x8 ;  /* 0x000000000008781c */ /* 0x000fe40003fcf028 */
[----:B------:R-:W-:-:S11]  /*7250*/  MOV R172, R24 ;  /* 0x0000001800ac7202 */ /* 0x000fd60000000f00 */
[----:B------:R-:W-:Y:S02]  /*7260*/  @P6 FFMA.FTZ R172, R177, UR25, R24 ;  /* 0x00000019b1ac6c23 */ /* 0x000fe40008010018 */
[----:B------:R-:W1:Y:S02]  /*7270*/  @P4 LDC R177, c[0x0][0x40c] ;  /* 0x00010300ffb14b82 */ /* 0x000e640000000800 */
[----:B-1----:R-:W-:-:S04]  /*7280*/  @P4 FMUL.FTZ R177, R172, R177 ;  /* 0x000000b1acb14220 */ /* 0x002fc80000410000 */
[-C--:B------:R-:W-:Y:S01]  /*7290*/  @P4 FFMA.FTZ R128, R164, R177.reuse, R128 ;  /* 0x000000b1a4804223 */ /* 0x080fe20000010080 */
[----:B------:R-:W-:Y:S01]  /*72a0*/  @P4 FMUL.FTZ R168, R52, R177 ;  /* 0x000000b134a84220 */ /* 0x000fe20000410000 */
[----:B0-----:R-:W-:-:S04]  /*72b0*/  @P4 FMUL.FTZ R177, R174, R181 ;  /* 0x000000b5aeb14220 */ /* 0x001fc80000410000 */
[-C--:B------:R-:W-:Y:S01]  /*72c0*/  @P4 FFMA.FTZ R130, R166, R177.reuse, R130 ;  /* 0x000000b1a6824223 */ /* 0x080fe20000010082 */
[----:B------:R-:W-:Y:S01]  /*72d0*/  @P4 FMUL.FTZ R170, R54, R177 ;  /* 0x000000b136aa4220 */ /* 0x000fe20000410000 */
[----:B------:R-:W-:Y:S06]  /*72e0*/  @!P4 BRA `(.L_x_13475) ;  /* 0x0000000400f4c947 */ /* 0x000fec0003800000 */
[----:B------:R-:W-:-:S04]  /*72f0*/  FMUL.FTZ R176, R175, UR29 ;  /* 0x0000001dafb07c20 */ /* 0x000fc80008410000 */
[-C--:B------:R-:W-:Y:S01]  /*7300*/  FFMA.FTZ R131, R167, R176.reuse, R131 ;  /* 0x000000b0a7837223 */ /* 0x080fe20000010083 */
[----:B------:R-:W-:Y:S01]  /*7310*/  FMUL.FTZ R171, R55, R176 ;  /* 0x000000b037ab7220 */ /* 0x000fe20000410000 */
[----:B------:R-:W-:Y:S06]  /*7320*/  BRA `(.L_x_13475) ;  /* 0x0000000400e47947 */ /* 0x000fec0003800000 */
.L_x_13474:
[----:B------:R-:W-:Y:S01]  /*7330*/  PLOP3.LUT P6, PT, PT, PT, UP2, 0x80, 0x8 ;  /* 0x000000000008781c */ /* 0x000fe20003fcf028 */
[----:B------:R-:W0:Y:S02]  /*7340*/  @P4 LDC R210, c[0x0][0x40c] ;  /* 0x00010300ffd24b82 */ /* 0x000e240000000800 */
[----:B01234-:R-:W-:-:S06]  /*7350*/  MOV R176, R25 ;  /* 0x0000001900b07202 */ /* 0x01ffcc0000000f00 */
[----:B------:R-:W0:Y:S04]  /*7360*/  @P4 LDC R211, c[0x0][0x40c] ;  /* 0x00010300ffd34b82 */ /* 0x000e280000000800 */
        /* <DEDUP_REMOVED lines=19> */
[----:B------:R-:W1:Y:S02]  /*74a0*/  @P4 LDC R183, c[0x0][0x40c] ;  /* 0x00010300ffb74b82 */ /* 0x000e640000000800 */
[----:B-1----:R-:W-:Y:S01]  /*74b0*/  @P4 FMUL.FTZ R176, R176, R183 ;  /* 0x000000b7b0b04220 */ /* 0x002fe20000410000 */
[----:B------:R-:W-:Y:S01]  /*74c0*/  @P4 FMUL.FTZ R183, R177, R210 ;  /* 0x000000d2b1b74220 */ /* 0x000fe20000410000 */
[----:B0-----:R-:W-:Y:S02]  /*74d0*/  @P4 FMUL.FTZ R177, R182, R211 ;  /* 0x000000d3b6b14220 */ /* 0x001fe40000410000 */
        /* <DEDUP_REMOVED lines=18> */
.L_x_13473:
[----:B01234-:R-:W0:Y:S02]  /*7600*/  LDC.64 R176, c[0x0][0x478] ;  /* 0x00011e00ffb07b82 */ /* 0x01fe240000000a00 */
[----:B0-----:R-:W-:-:S04]  /*7610*/  ISETP.NE.U32.AND P5, PT, R176, RZ, PT ;  /* 0x000000ffb000720c */ /* 0x001fc80003fa5070 */
[----:B------:R-:W-:-:S13]  /*7620*/  ISETP.NE.AND.EX P5, PT, R177, RZ, PT, P5 ;  /* 0x000000ffb100720c */ /* 0x000fda0003fa5350 */
[----:B------:R-:W-:Y:S05]  /*7630*/  @!P5 BRA `(.L_x_13476) ;  /* 0x00000000008cd947 */ /* 0x000fea0003800000 */
[--C-:B------:R-:W-:Y:S01]  /*7640*/  FFMA.FTZ R175, R184, UR6, R181.reuse ;  /* 0x00000006b8af7c23 */ /* 0x100fe200080100b5 */
[----:B------:R-:W-:Y:S01]  /*7650*/  ISETP.LT.AND P6, PT, RZ, UR28, PT ;  /* 0x0000001cff007c0c */ /* 0x000fe2000bfc1270 */
[--C-:B------:R-:W-:Y:S01]  /*7660*/  FFMA.FTZ R172, R205, UR6, R181.reuse ;  /* 0x00000006cdac7c23 */ /* 0x100fe200080100b5 */
[----:B------:R-:W-:Y:S01]  /*7670*/  FFMA.FTZ R173, R202, UR6, R181 ;  /* 0x00000006caad7c23 */ /* 0x000fe200080100b5 */
[----:B------:R-:W-:Y:S01]  /*7680*/  FADD.FTZ R175, R196, -R175 ;  /* 0x800000afc4af7221 */ /* 0x000fe20000010000 */
[----:B------:R-:W-:Y:S01]  /*7690*/  FFMA.FTZ R174, R216, UR6, R181 ;  /* 0x00000006d8ae7c23 */ /* 0x000fe200080100b5 */
[----:B------:R-:W0:Y:S01]  /*76a0*/  @P4 LDC R176, c[0x0][0x40c] ;  /* 0x00010300ffb04b82 */ /* 0x000e220000000800 */
[----:B------:R-:W-:Y:S01]  /*76b0*/  FADD.FTZ R172, R217, -R172 ;  /* 0x800000acd9ac7221 */ /* 0x000fe20000010000 */
[----:B------:R-:W-:Y:S01]  /*76c0*/  FMUL.FTZ R175, R175, UR25 ;  /* 0x00000019afaf7c20 */ /* 0x000fe20008410000 */
[----:B------:R-:W-:Y:S01]  /*76d0*/  FADD.FTZ R174, R185, -R174 ;  /* 0x800000aeb9ae7221 */ /* 0x000fe20000010000 */
[----:B------:R-:W-:Y:S01]  /*76e0*/  FADD.FTZ R173, R206, -R173 ;  /* 0x800000adcead7221 */ /* 0x000fe20000010000 */
[----:B------:R-:W-:-:S02]  /*76f0*/  FMUL.FTZ R172, R172, UR25 ;  /* 0x00000019acac7c20 */ /* 0x000fc40008410000 */
[----:B------:R-:W-:Y:S01]  /*7700*/  FSEL R177, R175, RZ, P6 ;  /* 0x000000ffafb17208 */ /* 0x000fe20003000000 */
[----:B------:R-:W1:Y:S01]  /*7710*/  @P4 LDC R181, c[0x0][0x40c] ;  /* 0x00010300ffb54b82 */ /* 0x000e620000000800 */
[----:B------:R-:W-:Y:S01]  /*7720*/  FMUL.FTZ R174, R174, UR25 ;  /* 0x00000019aeae7c20 */ /* 0x000fe20008410000 */
[----:B------:R-:W-:Y:S01]  /*7730*/  FSEL R172, R172, RZ, P6 ;  /* 0x000000ffacac7208 */ /* 0x000fe20003000000 */
[----:B------:R-:W-:-:S03]  /*7740*/  FMUL.FTZ R173, R173, UR25 ;  /* 0x00000019adad7c20 */ /* 0x000fc60008410000 */
[----:B------:R-:W-:Y:S02]  /*7750*/  FSEL R174, R174, RZ, P6 ;  /* 0x000000ffaeae7208 */ /* 0x000fe40003000000 */
[----:B------:R-:W2:Y:S01]  /*7760*/  @P4 LDC R175, c[0x0][0x40c] ;  /* 0x00010300ffaf4b82 */ /* 0x000ea20000000800 */
[----:B------:R-:W-:-:S05]  /*7770*/  FSEL R173, R173, RZ, P6 ;  /* 0x000000ffadad7208 */ /* 0x000fca0003000000 */
[----:B0-----:R-:W-:-:S04]  /*7780*/  @P4 FMUL.FTZ R176, R173, R176 ;  /* 0x000000b0adb04220 */ /* 0x001fc80000410000 */
[-C--:B-----5:R-:W-:Y:S01]  /*7790*/  @P4 FFMA.FTZ R129, R165, R176.reuse, R129 ;  /* 0x000000b0a5814223 */ /* 0x0a0fe20000010081 */
[----:B------:R-:W-:Y:S01]  /*77a0*/  @P4 FMUL.FTZ R169, R53, R176 ;  /* 0x000000b035a94220 */ /* 0x000fe20000410000 */
[----:B--2---:R-:W-:-:S04]  /*77b0*/  @P4 FMUL.FTZ R175, R172, R175 ;  /* 0x000000afacaf4220 */ /* 0x004fc80000410000 */
[-C--:B------:R-:W-:Y:S01]  /*77c0*/  @P4 FFMA.FTZ R128, R164, R175.reuse, R128 ;  /* 0x000000afa4804223 */ /* 0x080fe20000010080 */
[----:B------:R-:W-:Y:S01]  /*77d0*/  @P4 FMUL.FTZ R168, R52, R175 ;  /* 0x000000af34a84220 */ /* 0x000fe20000410000 */
[----:B-1----:R-:W-:-:S04]  /*77e0*/  @P4 FMUL.FTZ R175, R174, R181 ;  /* 0x000000b5aeaf4220 */ /* 0x002fc80000410000 */
        /* <DEDUP_REMOVED lines=8> */
.L_x_13476:
[----:B------:R-:W-:Y:S01]  /*7870*/  FFMA.FTZ R177, R184, UR6, R181 ;  /* 0x00000006b8b17c23 */ /* 0x000fe200080100b5 */
[----:B------:R-:W-:-:S03]  /*7880*/  UISETP.GT.AND UP0, UPT, UR28, URZ, UPT ;  /* 0x000000ff1c00728c */ /* 0x000fc6000bf04270 */
[----:B------:R-:W-:-:S03]  /*7890*/  FADD.FTZ R177, R196, -R177 ;  /* 0x800000b1c4b17221 */ /* 0x000fc60000010000 */
[----:B------:R-:W-:Y:S01]  /*78a0*/  PLOP3.LUT P6, PT, PT, PT, UP0, 0x80, 0x8 ;  /* 0x000000000008781c */ /* 0x000fe20003fcf008 */
[----:B------:R-:W-:Y:S02]  /*78b0*/  FMUL.FTZ R176, R177, UR25 ;  /* 0x00000019b1b07c20 */ /* 0x000fe40008410000 */
[----:B------:R-:W0:Y:S03]  /*78c0*/  @P4 LDC R177, c[0x0][0x40c] ;  /* 0x00010300ffb14b82 */ /* 0x000e260000000800 */
[----:B------:R-:W-:-:S05]  /*78d0*/  FSEL R176, R176, RZ, P6 ;  /* 0x000000ffb0b07208 */ /* 0x000fca0003000000 */
[----:B0-----:R-:W-:Y:S01]  /*78e0*/  @P4 FMUL.FTZ R176, R176, R177 ;  /* 0x000000b1b0b04220 */ /* 0x001fe20000410000 */
[----:B------:R-:W-:Y:S06]  /*78f0*/  @!P4 BRA `(.L_x_13477) ;  /* 0x000000000020c947 */ /* 0x000fec0003800000 */
        /* <DEDUP_REMOVED lines=8> */
.L_x_13477:
        /* <DEDUP_REMOVED lines=9> */
.L_x_13478:
        /* <DEDUP_REMOVED lines=9> */
.L_x_13479:
[-C--:B-----5:R-:W-:Y:S01]  /*7aa0*/  @P4 FFMA.FTZ R131, R167, R176.reuse, R131 ;  /* 0x000000b0a7834223 */ /* 0x0a0fe20000010083 */
[----:B------:R-:W-:-:S07]  /*7ab0*/  @P4 FMUL.FTZ R171, R55, R176 ;  /* 0x000000b037ab4220 */ /* 0x000fce0000410000 */
.L_x_13475:
[----:B------:R-:W0:Y:S02]  /*7ac0*/  @P5 LDC.64 R176, c[0x0][0x478] ;  /* 0x00011e00ffb05b82 */ /* 0x000e240000000a00 */
[----:B0-----:R-:W-:-:S05]  /*7ad0*/  @P5 IMAD.WIDE.U32 R176, R179, 0x10, R176 ;  /* 0x00000010b3b05825 */ /* 0x001fca00078e00b0 */
[----:B------:R0:W-:Y:S02]  /*7ae0*/  @P5 STG.E.128 desc[UR10][R176.64], R172 ;  /* 0x000000acb0005986 */ /* 0x0001e4000c101d0a */
[----:B0-----:R-:W0:Y:S02]  /*7af0*/  @P4 LDC.64 R176, c[0x0][0x468] ;  /* 0x00011a00ffb04b82 */ /* 0x001e240000000a00 */
[----:B0-----:R-:W-:-:S05]  /*7b00*/  @P4 IMAD.WIDE.U32 R176, R178, 0x10, R176 ;  /* 0x00000010b2b04825 */ /* 0x001fca00078e00b0 */
[----:B------:R0:W-:Y:S02]  /*7b10*/  @P4 STG.E.128 desc[UR10][R176.64], R168 ;  /* 0x000000a8b0004986 */ /* 0x0001e4000c101d0a */
.L_x_13471:
[----:B------:R-:W-:Y:S05]  /*7b20*/  BSYNC.RECONVERGENT B0 ;  /* 0x0000000000007941 */ /* 0x000fea0003800200 */
.L_x_13470:
[----:B------:R-:W-:Y:S02]  /*7b30*/  UIADD3 UR9, UPT, UPT, UR9, UR22, URZ ;  /* 0x0000001609097290 */ /* 0x000fe4000fffe0ff */
[----:B------:R-:W-:Y:S02]  /*7b40*/  UPLOP3.LUT UP1, UPT, UPT, UPT, UP1, 0x40, 0x4 ;  /* 0x000000000004789c */ /* 0x000fe40003f2e810 */
[----:B------:R-:W-:-:S09]  /*7b50*/  UISETP.GE.AND UP0, UPT, UR9, UR23, UPT ;  /* 0x000000170900728c */ /* 0x000fd2000bf06270 */
[----:B------:R-:W-:Y:S05]  /*7b60*/  BRA.U !UP0, `(.L_x_13480) ;  /* 0xffffff8d08d47547 */ /* 0x000fea000b83ffff */
.L_x_13392:
        /* <DEDUP_REMOVED lines=17> */
.L_x_13482:
[----:B------:R-:W-:Y:S05]  /*7c80*/  BSYNC.RECONVERGENT B0 ;  /* 0x0000000000007941 */ /* 0x000fea0003800200 */
.L_x_13481:
        /* <DEDUP_REMOVED lines=13> */
.L_x_13484:
[----:B------:R-:W-:Y:S05]  /*7d60*/  BSYNC.RECONVERGENT B0 ;  /* 0x0000000000007941 */ /* 0x000fea0003800200 */
.L_x_13483:
        /* <DEDUP_REMOVED lines=12> */
.L_x_13486:
[----:B------:R-:W-:Y:S05]  /*7e30*/  BSYNC.RECONVERGENT B0 ;  /* 0x0000000000007941 */ /* 0x000fea0003800200 */
.L_x_13485:
        /* <DEDUP_REMOVED lines=12> */
.L_x_13488:
[----:B------:R-:W-:Y:S05]  /*7f00*/  BSYNC.RECONVERGENT B0 ;  /* 0x0000000000007941 */ /* 0x000fea0003800200 */
.L_x_13487:
        /* <DEDUP_REMOVED lines=12> */
.L_x_13490:
[----:B------:R-:W-:Y:S05]  /*7fd0*/  BSYNC.RECONVERGENT B0 ;  /* 0x0000000000007941 */ /* 0x000fea0003800200 */
.L_x_13489:
        /* <DEDUP_REMOVED lines=12> */
.L_x_13492:
[----:B------:R-:W-:Y:S05]  /*80a0*/  BSYNC.RECONVERGENT B0 ;  /* 0x0000000000007941 */ /* 0x000fea0003800200 */
.L_x_13491:
        /* <DEDUP_REMOVED lines=12> */
.L_x_13493:
        /* <DEDUP_REMOVED lines=9> */
.L_x_14472:


//--------------------- .text._ZN10layer_norm13ln_bwd_kernelINS_13Kernel_traitsIfffffjLj7168ELj1ELj1ELj8ELj16ENS_18Kernel_traits_baseILj7168EfffffjLj256EEEEELb0ELb1ELb1ELb1EEEvNS_9BwdParamsE --------------------------
	.section	.text._ZN10layer_norm13ln_bwd_kernelINS_13Kernel_traitsIfffffjLj7168ELj1ELj1ELj8ELj16ENS_18Kernel_traits_baseILj7168EfffffjLj256EEEEELb0ELb1ELb1ELb1EEEvNS_9BwdParamsE,"ax",@progbits
	.align	128
        .global         _ZN10layer_norm13ln_bwd_kernelINS_13Kernel_traitsIfffffjLj7168ELj1ELj1ELj8ELj16ENS_18Kernel_traits_baseILj7168EfffffjLj256EEEEELb0ELb1ELb1ELb1EEEvNS_9BwdParamsE
        .type           _ZN10layer_norm13ln_bwd_kernelINS_13Kernel_traitsIfffffjLj7168ELj1ELj1ELj8ELj16ENS_18Kernel_traits_baseILj7168EfffffjLj256EEEEELb0ELb1ELb1ELb1EEEvNS_9BwdParamsE,@function
        .size           _ZN10layer_norm13ln_bwd_kernelINS_13Kernel_traitsIfffffjLj7168ELj1ELj1ELj8ELj16ENS_18Kernel_traits_baseILj7168EfffffjLj256EEEEELb0ELb1ELb1ELb1EEEvNS_9BwdParamsE,(.L_x_14473 - _ZN10layer_norm13ln_bwd_kernelINS_13Kernel_traitsIfffffjLj7168ELj1ELj1ELj8ELj16ENS_18Kernel_traits_baseILj7168EfffffjLj256EEEEELb0ELb1ELb1ELb1EEEvNS_9BwdParamsE)
        .other          _ZN10layer_norm13ln_bwd_kernelINS_13Kernel_traitsIfffffjLj7168ELj1ELj1ELj8ELj16ENS_18Kernel_traits_baseILj7168EfffffjLj256EEEEELb0ELb1ELb1ELb1EEEvNS_9BwdParamsE,@"STO_CUDA_ENTRY STV_DEFAULT"
_ZN10layer_norm13ln_bwd_kernelINS_13Kernel_traitsIfffffjLj7168ELj1ELj1ELj8ELj16ENS_18Kernel_traits_baseILj7168EfffffjLj256EEEEELb0ELb1ELb1ELb1EEEvNS_9BwdParamsE:
.text._ZN10layer_norm13ln_bwd_kernelINS_13Kernel_traitsIfffffjLj7168ELj1ELj1ELj8ELj16ENS_18Kernel_traits_baseILj7168EfffffjLj256EEEEELb0ELb1ELb1ELb1EEEvNS_9BwdParamsE:
        /* <DEDUP_REMOVED lines=76> */
.L_x_13554:
[----:B0-----:R-:W0:Y:S08]  /*04c0*/  LDC.64 R4, c[0x0][0x3f8] ;  /* 0x0000fe00ff047b82 */ /* 0x001e300000000a00 */
        /* <DEDUP_REMOVED lines=14> */
[----:B------:R-:W-:-:S04]  /*05b0*/  SHF.R.S32.HI R189, RZ, 0x1f, R0 ;  /* 0x0000001fffbd7819 */ /* 0x000fc80000011400 */
[----:B------:R-:W-:Y:S02]  /*05c0*/  SHF.R.S32.HI R188, RZ, 0x1f, R3 ;  /* 0x0000001fffbc7819 */ /* 0x000fe40000011403 */
[----:B------:R-:W2:Y:S02]  /*05d0*/  LDC.64 R6, c[0x0][0x3a8] ;  /* 0x0000ea00ff067b82 */ /* 0x000ea40000000a00 */
[----:B------:R-:W-:Y:S02]  /*05e0*/  LEA.HI R188, R188, R3, RZ, 0x2 ;  /* 0x00000003bcbc7211 */ /* 0x000fe400078f10ff */
[----:B------:R-:W-:-:S04]  /*05f0*/  IADD3 R3, PT, PT, R2, -0x1, RZ ;  /* 0xffffffff02037810 */ /* 0x000fc80007ffe0ff */
[----:B------:R-:W3:Y:S01]  /*0600*/  LDC.64 R212, c[0x0][0x428] ;  /* 0x00010a00ffd47b82 */ /* 0x000ee20000000a00 */
[----:B-1----:R-:W-:-:S04]  /*0610*/  LEA R246, P0, R0, R246, 0x2 ;  /* 0x000000f600f67211 */ /* 0x002fc800078010ff */
[----:B------:R-:W-:Y:S02]  /*0620*/  LEA.HI.X R247, R0, R247, R189, 0x2, P0 ;  /* 0x000000f700f77211 */ /* 0x000fe400000f14bd */
[----:B0-----:R-:W-:Y:S01]  /*0630*/  LEA.HI.SX32 R245, R188, R214, 0x1e ;  /* 0x000000d6bcf57211 */ /* 0x001fe200078ff2ff */
[----:B------:R-:W-:Y:S02]  /*0640*/  IMAD R188, R3, UR14, RZ ;  /* 0x0000000e03bc7c24 */ /* 0x000fe4000f8e02ff */
[----:B------:R0:W4:Y:S01]  /*0650*/  LDG.E R246, desc[UR12][R246.64] ;  /* 0x0000000cf6f67981 */ /* 0x000122000c1e1900 */
[C---:B------:R-:W-:Y:S01]  /*0660*/  IADD3 R211, PT, PT, R245.reuse, 0x100, RZ ;  /* 0x00000100f5d37810 */ /* 0x040fe20007ffe0ff */
[C---:B--2---:R-:W-:Y:S01]  /*0670*/  IMAD.WIDE.U32 R216, R245.reuse, 0x10, R6 ;  /* 0x00000010f5d87825 */ /* 0x044fe200078e0006 */
[----:B------:R-:W-:Y:S02]  /*0680*/  SHF.R.S32.HI R189, RZ, 0x1f, R188 ;  /* 0x0000001fffbd7819 */ /* 0x000fe400000114bc */
[----:B------:R-:W-:Y:S01]  /*0690*/  IADD3 R249, PT, PT, R245, 0x200, RZ ;  /* 0x00000200f5f97810 */ /* 0x000fe20007ffe0ff */
[--C-:B------:R-:W-:Y:S01]  /*06a0*/  IMAD.WIDE.U32 R220, R211, 0x10, R6.reuse ;  /* 0x00000010d3dc7825 */ /* 0x100fe200078e0006 */
[C---:B------:R-:W-:Y:S01]  /*06b0*/  IADD3 R215, PT, PT, R245.reuse, 0x300, RZ ;  /* 0x00000300f5d77810 */ /* 0x040fe20007ffe0ff */
[----:B------:R-:W2:Y:S01]  /*06c0*/  LDG.E.128 R216, desc[UR12][R216.64] ;  /* 0x0000000cd8d87981 */ /* 0x000ea2000c1e1d00 */
[----:B0-----:R-:W-:Y:S01]  /*06d0*/  IADD3 R247, PT, PT, R245, 0x400, RZ ;  /* 0x00000400f5f77810 */ /* 0x001fe20007ffe0ff */
[--C-:B------:R-:W-:Y:S01]  /*06e0*/  IMAD.WIDE.U32 R224, R249, 0x10, R6.reuse ;  /* 0x00000010f9e07825 */ /* 0x100fe200078e0006 */
[C---:B------:R-:W-:Y:S01]  /*06f0*/  IADD3 R3, PT, PT, R245.reuse, 0x500, RZ ;  /* 0x00000500f5037810 */ /* 0x040fe20007ffe0ff */
[----:B------:R-:W2:Y:S01]  /*0700*/  LDG.E.128 R220, desc[UR12][R220.64] ;  /* 0x0000000cdcdc7981 */ /* 0x000ea2000c1e1d00 */
[----:B------:R-:W-:Y:S01]  /*0710*/  IADD3 R248, PT, PT, R245, 0x600, RZ ;  /* 0x00000600f5f87810 */ /* 0x000fe20007ffe0ff */
[--C-:B------:R-:W-:Y:S01]  /*0720*/  IMAD.WIDE.U32 R228, R215, 0x10, R6.reuse ;  /* 0x00000010d7e47825 */ /* 0x100fe200078e0006 */
[----:B------:R-:W-:Y:S01]  /*0730*/  LEA.HI R189, R189, R188, RZ, 0x2 ;  /* 0x000000bcbdbd7211 */ /* 0x000fe200078f10ff */
[----:B------:R-:W2:Y:S02]  /*0740*/  LDG.E.128 R224, desc[UR12][R224.64] ;  /* 0x0000000ce0e07981 */ /* 0x000ea4000c1e1d00 */
[--C-:B------:R-:W-:Y:S01]  /*0750*/  IMAD.WIDE.U32 R232, R247, 0x10, R6.reuse ;  /* 0x00000010f7e87825 */ /* 0x100fe200078e0006 */
[----:B------:R-:W-:Y:S01]  /*0760*/  LEA.HI.SX32 R214, R189, R214, 0x1e ;  /* 0x000000d6bdd67211 */ /* 0x000fe200078ff2ff */
[----:B------:R-:W2:Y:S02]  /*0770*/  LDG.E.128 R228, desc[UR12][R228.64] ;  /* 0x0000000ce4e47981 */ /* 0x000ea4000c1e1d00 */
[----:B------:R-:W-:-:S04]  /*0780*/  IMAD.WIDE.U32 R236, R3, 0x10, R6 ;  /* 0x0000001003ec7825 */ /* 0x000fc800078e0006 */
[----:B------:R-:W-:Y:S01]  /*0790*/  IMAD.WIDE.U32 R240, R248, 0x10, R6 ;  /* 0x00000010f8f07825 */ /* 0x000fe200078e0006 */
[C---:B------:R-:W-:Y:S01]  /*07a0*/  IADD3 R197, PT, PT, R214.reuse, 0x200, RZ ;  /* 0x00000200d6c57810 */ /* 0x040fe20007ffe0ff */
[----:B------:R-:W2:Y:S02]  /*07b0*/  LDG.E.128 R232, desc[UR12][R232.64] ;  /* 0x0000000ce8e87981 */ /* 0x000ea4000c1e1d00 */
[--C-:B---3--:R-:W-:Y:S02]  /*07c0*/  IMAD.WIDE.U32 R188, R214, 0x10, R212.reuse ;  /* 0x00000010d6bc7825 */ /* 0x108fe400078e00d4 */
[----:B------:R-:W3:Y:S04]  /*07d0*/  LDG.E.128 R236, desc[UR12][R236.64] ;  /* 0x0000000cecec7981 */ /* 0x000ee8000c1e1d00 */
[----:B------:R-:W3:Y:S01]  /*07e0*/  LDG.E.128 R240, desc[UR12][R240.64] ;  /* 0x0000000cf0f07981 */ /* 0x000ee2000c1e1d00 */
[----:B------:R-:W-:-:S03]  /*07f0*/  IMAD.WIDE.U32 R196, R197, 0x10, R212 ;  /* 0x00000010c5c47825 */ /* 0x000fc600078e00d4 */
[----:B------:R-:W3:Y:S01]  /*0800*/  LDG.E.128 R188, desc[UR12][R188.64] ;  /* 0x0000000cbcbc7981 */ /* 0x000ee2000c1e1d00 */
[----:B------:R-:W-:-:S03]  /*0810*/  IADD3 R193, PT, PT, R214, 0x100, RZ ;  /* 0x00000100d6c17810 */ /* 0x000fc60007ffe0ff */
[----:B------:R-:W3:Y:S02]  /*0820*/  LDG.E.128 R196, desc[UR12][R196.64] ;  /* 0x0000000cc4c47981 */ /* 0x000ee4000c1e1d00 */
[----:B------:R-:W-:Y:S01]  /*0830*/  IMAD.WIDE.U32 R192, R193, 0x10, R212 ;  /* 0x00000010c1c07825 */ /* 0x000fe200078e00d4 */
[----:B------:R-:W-:-:S05]  /*0840*/  UISETP.NE.U32.AND UP0, UPT, UR6, URZ, UPT ;  /* 0x000000ff0600728c */ /* 0x000fca000bf05070 */
[----:B------:R-:W3:Y:S01]  /*0850*/  LDG.E.128 R192, desc[UR12][R192.64] ;  /* 0x0000000cc0c07981 */ /* 0x000ee2000c1e1d00 */
[----:B------:R-:W-:-:S06]  /*0860*/  UISETP.NE.AND.EX UP0, UPT, UR7, URZ, UPT, UP0 ;  /* 0x000000ff0700728c */ /* 0x000fcc000bf05300 */
[----:B------:R-:W-:Y:S02]  /*0870*/  PLOP3.LUT P0, PT, PT, PT, UP0, 0x80, 0x8 ;  /* 0x000000000008781c */ /* 0x000fe40003f0f008 */
[----:B------:R-:W-:-:S05]  /*0880*/  IADD3 R201, PT, PT, R214, 0x300, RZ ;  /* 0x00000300d6c97810 */ /* 0x000fca0007ffe0ff */
[----:B------:R-:W-:-:S06]  /*0890*/  IMAD.WIDE.U32 R200, R201, 0x10, R212 ;  /* 0x00000010c9c87825 */ /* 0x000fcc00078e00d4 */
[----:B------:R-:W0:Y:S01]  /*08a0*/  @P0 LDC.64 R208, c[0x0][0x438] ;  /* 0x00010e00ffd00b82 */ /* 0x000e220000000a00 */
[----:B------:R-:W3:Y:S01]  /*08b0*/  LDG.E.128 R200, desc[UR12][R200.64] ;  /* 0x0000000cc8c87981 */ /* 0x000ee2000c1e1d00 */
[----:B------:R-:W-:-:S06]  /*08c0*/  IADD3 R205, PT, PT, R214, 0x400, RZ ;  /* 0x00000400d6cd7810 */ /* 0x000fcc0007ffe0ff */
[----:B------:R-:W1:Y:S01]  /*08d0*/  @P0 LDC.64 R6, c[0x0][0x438] ;  /* 0x00010e00ff060b82 */ /* 0x000e620000000a00 */
[----:B------:R-:W-:-:S06]  /*08e0*/  IMAD.WIDE.U32 R204, R205, 0x10, R212 ;  /* 0x00000010cdcc7825 */ /* 0x000fcc00078e00d4 */
[----:B------:R-:W3:Y:S01]  /*08f0*/  LDG.E.128 R204, desc[UR12][R204.64] ;  /* 0x0000000ccccc7981 */ /* 0x000ee2000c1e1d00 */
[----:B------:R-:W1:Y:S01]  /*0900*/  @P0 LDC.64 R250, c[0x0][0x438] ;  /* 0x00010e00fffa0b82 */ /* 0x000e620000000a00 */
[----:B0-----:R-:W-:Y:S01]  /*0910*/  @P0 IMAD.WIDE.U32 R244, R245, 0x10, R208 ;  /* 0x00000010f5f40825 */ /* 0x001fe200078e00d0 */
[----:B------:R-:W-:-:S04]  /*0920*/  IADD3 R209, PT, PT, R214, 0x500, RZ ;  /* 0x00000500d6d17810 */ /* 0x000fc80007ffe0ff */
[----:B------:R0:W5:Y:S01]  /*0930*/  @P0 LDG.E.128 R32, desc[UR12][R244.64] ;  /* 0x0000000cf4200981 */ /* 0x000162000c1e1d00 */
[----:B------:R-:W-:Y:S01]  /*0940*/  IMAD.WIDE.U32 R208, R209, 0x10, R212 ;  /* 0x00000010d1d07825 */ /* 0x000fe200078e00d4 */
[----:B0-----:R-:W0:Y:S03]  /*0950*/  @P0 LDC.64 R244, c[0x0][0x438] ;  /* 0x00010e00fff40b82 */ /* 0x001e260000000a00 */
[----:B-1----:R-:W-:Y:S02]  /*0960*/  @P0 IMAD.WIDE.U32 R6, R211, 0x10, R6 ;  /* 0x00000010d3060825 */ /* 0x002fe400078e0006 */
[----:B------:R-:W3:Y:S01]  /*0970*/  LDG.E.128 R208, desc[UR12][R208.64] ;  /* 0x0000000cd0d07981 */ /* 0x000ee2000c1e1d00 */
[----:B------:R-:W-:-:S03]  /*0980*/  IADD3 R214, PT, PT, R214, 0x600, RZ ;  /* 0x00000600d6d67810 */ /* 0x000fc60007ffe0ff */
[----:B------:R1:W5:Y:S02]  /*0990*/  @P0 LDG.E.128 R28, desc[UR12][R6.64] ;  /* 0x0000000c061c0981 */ /* 0x000364000c1e1d00 */
[----:B------:R-:W-:Y:S01]  /*09a0*/  IMAD.WIDE.U32 R212, R214, 0x10, R212 ;  /* 0x00000010d6d47825 */ /* 0x000fe200078e00d4 */
[----:B-1----:R-:W1:Y:S03]  /*09b0*/  @P0 LDC.64 R6, c[0x0][0x438] ;  /* 0x00010e00ff060b82 */ /* 0x002e660000000a00 */
[----:B0-----:R-:W-:Y:S02]  /*09c0*/  @P0 IMAD.WIDE.U32 R244, R215, 0x10, R244 ;  /* 0x00000010d7f40825 */ /* 0x001fe400078e00f4 */
[----:B------:R-:W3:Y:S02]  /*09d0*/  LDG.E.128 R212, desc[UR12][R212.64] ;  /* 0x0000000cd4d47981 */ /* 0x000ee4000c1e1d00 */
[----:B------:R-:W-:-:S02]  /*09e0*/  @P0 IMAD.WIDE.U32 R250, R249, 0x10, R250 ;  /* 0x00000010f9fa0825 */ /* 0x000fc400078e00fa */
[----:B------:R0:W5:Y:S04]  /*09f0*/  @P0 LDG.E.128 R20, desc[UR12][R244.64] ;  /* 0x0000000cf4140981 */ /* 0x000168000c1e1d00 */
[----:B------:R1:W5:Y:S01]  /*0a00*/  @P0 LDG.E.128 R24, desc[UR12][R250.64] ;  /* 0x0000000cfa180981 */ /* 0x000362000c1e1d00 */
[----:B0-----:R-:W0:Y:S01]  /*0a10*/  @P0 LDC.64 R244, c[0x0][0x438] ;  /* 0x00010e00fff40b82 */ /* 0x001e220000000a00 */
[----:B-1----:R-:W-:-:S07]  /*0a20*/  @P0 IMAD.WIDE.U32 R250, R247, 0x10, R6 ;  /* 0x00000010f7fa0825 */ /* 0x002fce00078e0006 */
[----:B------:R-:W1:Y:S01]  /*0a30*/  @P0 LDC.64 R6, c[0x0][0x438] ;  /* 0x00010e00ff060b82 */ /* 0x000e620000000a00 */
[----:B------:R-:W-:Y:S01]  /*0a40*/  ISETP.NE.AND P1, PT, RZ, UR11, PT ;  /* 0x0000000bff007c0c */ /* 0x000fe2000bf25270 */
[----:B------:R-:W5:Y:S01]  /*0a50*/  @P0 LDG.E.128 R16, desc[UR12][R250.64] ;  /* 0x0000000cfa100981 */ /* 0x000f62000c1e1d00 */
[----:B0-----:R-:W-:-:S05]  /*0a60*/  @P0 IMAD.WIDE.U32 R244, R3, 0x10, R244 ;  /* 0x0000001003f40825 */ /* 0x001fca00078e00f4 */
[----:B------:R-:W5:Y:S01]  /*0a70*/  @P0 LDG.E.128 R12, desc[UR12][R244.64] ;  /* 0x0000000cf40c0981 */ /* 0x000f62000c1e1d00 */
[----:B-1----:R-:W-:-:S05]  /*0a80*/  @P0 IMAD.WIDE.U32 R6, R248, 0x10, R6 ;  /* 0x00000010f8060825 */ /* 0x002fca00078e0006 */
[----:B------:R2:W5:Y:S01]  /*0a90*/  @P0 LDG.E.128 R8, desc[UR12][R6.64] ;  /* 0x0000000c06080981 */ /* 0x000562000c1e1d00 */
[----:B----4-:R-:W-:-:S05]  /*0aa0*/  FSEL R3, R246, RZ, !P1 ;  /* 0x000000fff6037208 */ /* 0x010fca0004800000 */
[C---:B--2---:R-:W-:Y:S01]  /*0ab0*/  FADD.FTZ R7, -R3.reuse, R216 ;  /* 0x000000d803077221 */ /* 0x044fe20000010100 */
        /* <DEDUP_REMOVED lines=22> */
[C---:B------:R-:W-:Y:S01]  /*0c20*/  FADD.FTZ R239, -R3.reuse, R239 ;  /* 0x000000ef03ef7221 */ /* 0x040fe20000010100 */
[C---:B------:R-:W-:Y:S01]  /*0c30*/  FADD.FTZ R240, -R3.reuse, R240 ;  /* 0x000000f003f07221 */ /* 0x040fe20000010100 */
[C---:B------:R-:W-:Y:S01]  /*0c40*/  FADD.FTZ R241, -R3.reuse, R241 ;  /* 0x000000f103f17221 */ /* 0x040fe20000010100 */
[C---:B------:R-:W-:Y:S01]  /*0c50*/  FADD.FTZ R242, -R3.reuse, R242 ;  /* 0x000000f203f27221 */ /* 0x040fe20000010100 */
[----:B------:R-:W-:Y:S01]  /*0c60*/  FADD.FTZ R243, -R3, R243 ;  /* 0x000000f303f37221 */ /* 0x000fe20000010100 */
[C---:B-----5:R-:W-:Y:S01]  /*0c70*/  FMUL.FTZ R3, R4.reuse, R7 ;  /* 0x0000000704037220 */ /* 0x060fe20000410000 */
[----:B------:R-:W-:Y:S01]  /*0c80*/  FMUL.FTZ R6, R4, R217 ;  /* 0x000000d904067220 */ /* 0x000fe20000410000 */
[----:B------:R-:W-:Y:S01]  /*0c90*/  FADD.FTZ R164, R164, R188 ;  /* 0x000000bca4a47221 */ /* 0x000fe20000010000 */
[----:B------:R-:W-:Y:S01]  /*0ca0*/  FMUL.FTZ R251, R4, R251 ;  /* 0x000000fb04fb7220 */ /* 0x000fe20000410000 */
[----:B------:R-:W-:Y:S01]  /*0cb0*/  FFMA.FTZ R88, R188, R3, R88 ;  /* 0x00000003bc587223 */ /* 0x000fe20000010058 */
[----:B------:R-:W-:Y:S01]  /*0cc0*/  FMUL.FTZ R188, R108, R188 ;  /* 0x000000bc6cbc7220 */ /* 0x000fe20000410000 */
[C---:B------:R-:W-:Y:S01]  /*0cd0*/  FMUL.FTZ R222, R4.reuse, R225 ;  /* 0x000000e104de7220 */ /* 0x040fe20000410000 */
[C---:B------:R-:W-:Y:S01]  /*0ce0*/  FMUL.FTZ R7, R4.reuse, R226 ;  /* 0x000000e204077220 */ /* 0x040fe20000410000 */
[----:B------:R-:W-:Y:S01]  /*0cf0*/  FMUL.FTZ R245, R4, R245 ;  /* 0x000000f504f57220 */ /* 0x000fe20000410000 */
[----:B------:R-:W-:Y:S01]  /*0d00*/  FADD.FTZ R165, R165, R189 ;  /* 0x000000bda5a57221 */ /* 0x000fe20000010000 */
[----:B------:R-:W-:Y:S01]  /*0d10*/  FFMA.FTZ R89, R189, R6, R89 ;  /* 0x00000006bd597223 */ /* 0x000fe20000010059 */
[----:B------:R-:W-:Y:S01]  /*0d20*/  FADD.FTZ R172, R172, R196 ;  /* 0x000000c4acac7221 */ /* 0x000fe20000010000 */
[----:B------:R-:W-:Y:S01]  /*0d30*/  FFMA.FTZ R80, R196, R251, R80 ;  /* 0x000000fbc4507223 */ /* 0x000fe20000010050 */
[----:B------:R-:W-:Y:S01]  /*0d40*/  FMUL.FTZ R224, R116, R196 ;  /* 0x000000c474e07220 */ /* 0x000fe20000410000 */
[C---:B------:R-:W-:Y:S01]  /*0d50*/  FMUL.FTZ R226, R4.reuse, R227 ;  /* 0x000000e304e27220 */ /* 0x040fe20000410000 */
[----:B------:R-:W-:Y:S01]  /*0d60*/  FMUL.FTZ R189, R109, R189 ;  /* 0x000000bd6dbd7220 */ /* 0x000fe20000410000 */
[----:B------:R-:W-:Y:S01]  /*0d70*/  FADD.FTZ R173, R173, R197 ;  /* 0x000000c5adad7221 */ /* 0x000fe20000010000 */
[----:B------:R-:W-:Y:S01]  /*0d80*/  FFMA.FTZ R81, R197, R222, R81 ;  /* 0x000000dec5517223 */ /* 0x000fe20000010051 */
        /* <DEDUP_REMOVED lines=14> */
[----:B------:R-:W-:Y:S01]  /*0e70*/  FMUL.FTZ R247, R4, R247 ;  /* 0x000000f704f77220 */ /* 0x000fe20000410000 */
        /* <DEDUP_REMOVED lines=12> */
[C---:B------:R-:W-:Y:S01]  /*0f40*/  FMUL.FTZ R249, R4.reuse, R249 ;  /* 0x000000f904f97220 */ /* 0x040fe20000410000 */
        /* <DEDUP_REMOVED lines=36> */
[C---:B------:R-:W-:Y:S01]  /*1190*/  FMUL.FTZ R229, R4.reuse, R232 ;  /* 0x000000e804e57220 */ /* 0x040fe20000410000 */
[----:B------:R-:W-:Y:S01]  /*11a0*/  FMUL.FTZ R227, R123, R203 ;  /* 0x000000cb7be37220 */ /* 0x000fe20000410000 */
        /* <DEDUP_REMOVED lines=85> */
.L_x_13495:
        /* <DEDUP_REMOVED lines=29> */
.L_x_13496:
        /* <DEDUP_REMOVED lines=32> */
.L_x_13498:
[----:B------:R-:W-:Y:S05]  /*1ad0*/  BSYNC.RECONVERGENT B0 ;  /* 0x0000000000007941 */ /* 0x000fea0003800200 */
.L_x_13497:
[----:B------:R-:W1:Y:S08]  /*1ae0*/  S2UR UR5, SR_CgaCtaId ;  /* 0x00000000000579c3 */ /* 0x000e700000008800 */
[----:B------:R-:W-:Y:S01]  /*1af0*/  BAR.SYNC.DEFER_BLOCKING 0x0 ;  /* 0x0000000000007b1d */ /* 0x000fe20000010000 */
[----:B-----5:R-:W-:-:S05]  /*1b00*/  ISETP.GE.AND P3, PT, R5, 0x1, PT ;  /* 0x000000010500780c */ /* 0x020fca0003f66270 */
[----:B------:R-:W-:Y:S02]  /*1b10*/  UMOV UR4, 0x400 ;  /* 0x0000040000047882 */ /* 0x000fe40000000000 */
        /* <DEDUP_REMOVED lines=24> */
[----:B------:R-:W-:Y:S01]  /*1ca0*/  @P3 IADD3 R202, PT, PT, R5, -0x1, RZ ;  /* 0xffffffff05ca3810 */ /* 0x000fe20007ffe0ff */
[----:B------:R-:W1:Y:S04]  /*1cb0*/  LDC R243, c[0x0][0x388] ;  /* 0x0000e200fff37b82 */ /* 0x000e680000000800 */
[----:B-1----:R-:W-:Y:S02]  /*1cc0*/  @P3 IMAD R5, R202, R243, RZ ;  /* 0x000000f3ca053224 */ /* 0x002fe400078e02ff */
[----:B------:R-:W-:-:S03]  /*1cd0*/  FADD.FTZ R202, R203, R200 ;  /* 0x000000c8cbca7221 */ /* 0x000fc60000010000 */
[----:B------:R-:W-:-:S04]  /*1ce0*/  @P3 SHF.R.S32.HI R200, RZ, 0x1f, R5 ;  /* 0x0000001fffc83819 */ /* 0x000fc80000011405 */
[----:B------:R-:W-:Y:S02]  /*1cf0*/  @P3 LEA.HI R200, R200, R5, RZ, 0x2 ;  /* 0x00000005c8c83211 */ /* 0x000fe400078f10ff */
[----:B------:R-:W-:Y:S02]  /*1d00*/  MOV R5, RZ ;  /* 0x000000ff00057202 */ /* 0x000fe40000000f00 */
[----:B------:R-:W-:Y:S01]  /*1d10*/  @P3 LEA.HI.SX32 R5, R200, R241, 0x1e ;  /* 0x000000f1c8053211 */ /* 0x000fe200078ff2ff */
[----:B0-----:R-:W-:Y:S02]  /*1d20*/  FADD.FTZ R203, R201, R196 ;  /* 0x000000c4c9cb7221 */ /* 0x001fe40000010000 */
[----:B------:R-:W0:Y:S01]  /*1d30*/  @P3 LDC.64 R200, c[0x0][0x390] ;  /* 0x0000e400ffc83b82 */ /* 0x000e220000000a00 */
[----:B------:R-:W-:Y:S01]  /*1d40*/  UISETP.NE.U32.AND UP0, UPT, UR6, URZ, UPT ;  /* 0x000000ff0600728c */ /* 0x000fe2000bf05070 */
[----:B------:R-:W-:Y:S02]  /*1d50*/  IMAD R243, R0, R243, RZ ;  /* 0x000000f300f37224 */ /* 0x000fe400078e02ff */
[----:B------:R-:W-:Y:S01]  /*1d60*/  FADD.FTZ R202, R202, R197 ;  /* 0x000000c5caca7221 */ /* 0x000fe20000010000 */
[----:B------:R-:W-:Y:S01]  /*1d70*/  UISETP.NE.AND.EX UP0, UPT, UR7, URZ, UPT, UP0 ;  /* 0x000000ff0700728c */ /* 0x000fe2000bf05300 */
[----:B------:R-:W-:Y:S01]  /*1d80*/  FADD.FTZ R198, R198, R203 ;  /* 0x000000cbc6c67221 */ /* 0x000fe20000010000 */
[----:B------:R-:W-:Y:S01]  /*1d90*/  SHF.R.S32.HI R196, RZ, 0x1f, R243 ;  /* 0x0000001fffc47819 */ /* 0x000fe200000114f3 */
[----:B------:R-:W-:Y:S01]  /*1da0*/  FADD.FTZ R199, R199, R202 ;  /* 0x000000cac7c77221 */ /* 0x000fe20000010000 */
[----:B------:R-:W-:Y:S01]  /*1db0*/  ISETP.NE.AND P1, PT, RZ, UR11, PT ;  /* 0x0000000bff007c0c */ /* 0x000fe2000bf25270 */
[----:B------:R-:W-:Y:S01]  /*1dc0*/  FMUL.FTZ R202, R198, UR15 ;  /* 0x0000000fc6ca7c20 */ /* 0x000fe20008410000 */
[----:B------:R-:W-:-:S04]  /*1dd0*/  LEA.HI R196, R196, R243, RZ, 0x2 ;  /* 0x000000f3c4c47211 */ /* 0x000fc800078f10ff */
[----:B------:R-:W-:Y:S01]  /*1de0*/  FSEL R202, R202, RZ, !P1 ;  /* 0x000000ffcaca7208 */ /* 0x000fe20004800000 */
[----:B0-----:R-:W-:-:S05]  /*1df0*/  @P3 IMAD.WIDE.U32 R200, R5, 0x10, R200 ;  /* 0x0000001005c83825 */ /* 0x001fca00078e00c8 */
[----:B------:R0:W5:Y:S02]  /*1e00*/  @P3 LDG.E.128 R100, desc[UR12][R200.64] ;  /* 0x0000000cc8643981 */ /* 0x000164000c1e1d00 */
[----:B0-----:R-:W-:Y:S01]  /*1e10*/  LEA.HI.SX32 R200, R196, R241, 0x1e ;  /* 0x000000f1c4c87211 */ /* 0x001fe200078ff2ff */
[----:B------:R-:W-:Y:S01]  /*1e20*/  FMUL.FTZ R201, R199, UR15 ;  /* 0x0000000fc7c97c20 */ /* 0x000fe20008410000 */
        /* <DEDUP_REMOVED lines=12> */
[----:B------:R-:W-:-:S04]  /*1ef0*/  FMUL.FTZ R197, R197, UR16 ;  /* 0x00000010c5c57c20 */ /* 0x000fc80008410000 */
[-C--:B-----5:R-:W-:Y:S01]  /*1f00*/  FFMA.FTZ R36, R100, R197.reuse, R36 ;  /* 0x000000c564247223 */ /* 0x0a0fe20000010024 */
[----:B------:R-:W-:-:S07]  /*1f10*/  FMUL.FTZ R96, R160, R197 ;  /* 0x000000c5a0607220 */ /* 0x000fce0000410000 */
.L_x_13501:
        /* <DEDUP_REMOVED lines=9> */
.L_x_13502:
        /* <DEDUP_REMOVED lines=9> */
.L_x_13503:
        /* <DEDUP_REMOVED lines=8> */
[----:B------:R-:W-:Y:S01]  /*20c0*/  FMUL.FTZ R99, R163, R196 ;  /* 0x000000c4a3637220 */ /* 0x000fe20000410000 */
[----:B------:R-:W-:Y:S06]  /*20d0*/  BRA `(.L_x_13504) ;  /* 0x0000000400a47947 */ /* 0x000fec0003800000 */
.L_x_13500:
[----:B------:R-:W0:Y:S01]  /*20e0*/  @P3 LDC R95, c[0x0][0x40c] ;  /* 0x00010300ff5f3b82 */ /* 0x000e220000000800 */
[-CC-:B------:R-:W-:Y:S01]  /*20f0*/  FFMA.FTZ R93, R3, R201.reuse, R202.reuse ;  /* 0x000000c9035d7223 */ /* 0x180fe200000100ca */
[----:B------:R-:W-:Y:S01]  /*2100*/  ISETP.GT.AND P1, PT, R2, RZ, PT ;  /* 0x000000ff0200720c */ /* 0x000fe20003f24270 */
[----:B------:R-:W-:Y:S02]  /*2110*/  FFMA.FTZ R94, R6, R201, R202 ;  /* 0x000000c9065e7223 */ /* 0x000fe400000100ca */
[----:B------:R-:W-:Y:S02]  /*2120*/  FADD.FTZ R93, R188, -R93 ;  /* 0x8000005dbc5d7221 */ /* 0x000fe40000010000 */
[----:B------:R-:W-:Y:S01]  /*2130*/  FADD.FTZ R197, R189, -R94 ;  /* 0x8000005ebdc57221 */ /* 0x000fe20000010000 */
[----:B------:R-:W1:Y:S01]  /*2140*/  @P3 LDC R196, c[0x0][0x40c] ;  /* 0x00010300ffc43b82 */ /* 0x000e620000000800 */
[C---:B------:R-:W-:Y:S02]  /*2150*/  FMUL.FTZ R93, R4.reuse, R93 ;  /* 0x0000005d045d7220 */ /* 0x040fe40000410000 */
[----:B------:R-:W-:-:S03]  /*2160*/  FMUL.FTZ R197, R4, R197 ;  /* 0x000000c504c57220 */ /* 0x000fc60000410000 */
[----:B------:R-:W-:-:S05]  /*2170*/  FSEL R92, R93, RZ, P1 ;  /* 0x000000ff5d5c7208 */ /* 0x000fca0000800000 */
[----:B0-----:R-:W-:Y:S01]  /*2180*/  @P3 FMUL.FTZ R93, R92, R95 ;  /* 0x0000005f5c5d3220 */ /* 0x001fe20000410000 */
[----:B------:R-:W-:-:S03]  /*2190*/  FFMA.FTZ R95, R245, R201, R202 ;  /* 0x000000c9f55f7223 */ /* 0x000fc600000100ca */
[-C--:B-----5:R-:W-:Y:S01]  /*21a0*/  @P3 FFMA.FTZ R36, R100, R93.reuse, R36 ;  /* 0x0000005d64243223 */ /* 0x0a0fe20000010024 */
[----:B------:R-:W-:Y:S01]  /*21b0*/  @P3 FMUL.FTZ R96, R160, R93 ;  /* 0x0000005da0603220 */ /* 0x000fe20000410000 */
[----:B------:R-:W-:Y:S01]  /*21c0*/  FSEL R93, R197, RZ, P1 ;  /* 0x000000ffc55d7208 */ /* 0x000fe20000800000 */
[----:B------:R-:W-:Y:S01]  /*21d0*/  FADD.FTZ R95, R190, -R95 ;  /* 0x8000005fbe5f7221 */ /* 0x000fe20000010000 */
[----:B------:R-:W0:Y:S03]  /*21e0*/  @P3 LDC R197, c[0x0][0x40c] ;  /* 0x00010300ffc53b82 */ /* 0x000e260000000800 */
[----:B-1----:R-:W-:Y:S01]  /*21f0*/  @P3 FMUL.FTZ R94, R93, R196 ;  /* 0x000000c45d5e3220 */ /* 0x002fe20000410000 */
[----:B------:R-:W-:-:S03]  /*2200*/  FMUL.FTZ R95, R4, R95 ;  /* 0x0000005f045f7220 */ /* 0x000fc60000410000 */
[-C--:B------:R-:W-:Y:S01]  /*2210*/  @P3 FFMA.FTZ R37, R101, R94.reuse, R37 ;  /* 0x0000005e65253223 */ /* 0x080fe20000010025 */
[----:B------:R-:W-:Y:S01]  /*2220*/  @P3 FMUL.FTZ R97, R161, R94 ;  /* 0x0000005ea1613220 */ /* 0x000fe20000410000 */
[----:B------:R-:W-:-:S04]  /*2230*/  FFMA.FTZ R94, R216, R201, R202 ;  /* 0x000000c9d85e7223 */ /* 0x000fc800000100ca */
[----:B------:R-:W-:Y:S01]  /*2240*/  FADD.FTZ R199, R191, -R94 ;  /* 0x8000005ebfc77221 */ /* 0x000fe20000010000 */
[----:B------:R-:W-:-:S03]  /*2250*/  FSEL R94, R95, RZ, P1 ;  /* 0x000000ff5f5e7208 */ /* 0x000fc60000800000 */
[----:B------:R-:W-:-:S05]  /*2260*/  FMUL.FTZ R196, R4, R199 ;  /* 0x000000c704c47220 */ /* 0x000fca0000410000 */
[----:B------:R-:W-:Y:S01]  /*2270*/  FSEL R196, R196, RZ, P1 ;  /* 0x000000ffc4c47208 */ /* 0x000fe20000800000 */
        /* <DEDUP_REMOVED lines=9> */
.L_x_13499:
[----:B------:R-:W-:Y:S01]  /*2310*/  UMOV UR4, UR8 ;  /* 0x0000000800047c82 */ /* 0x000fe20008000000 */
[----:B------:R-:W-:Y:S01]  /*2320*/  UMOV UR5, UR9 ;  /* 0x0000000900057c82 */ /* 0x000fe20008000000 */
[----:B------:R-:W-:-:S04]  /*2330*/  UISETP.NE.U32.AND UP0, UPT, UR4, URZ, UPT ;  /* 0x000000ff0400728c */ /* 0x000fc8000bf05070 */
[----:B------:R-:W-:-:S09]  /*2340*/  UISETP.NE.AND.EX UP0, UPT, UR5, URZ, UPT, UP0 ;  /* 0x000000ff0500728c */ /* 0x000fd2000bf05300 */
[----:B------:R-:W-:Y:S05]  /*2350*/  BRA.U UP0, `(.L_x_13505) ;  /* 0x0000000100847547 */ /* 0x000fea000b800000 */
[-CC-:B------:R-:W-:Y:S01]  /*2360*/  @P2 FFMA.FTZ R197, R3, R201.reuse, R202.reuse ;  /* 0x000000c903c52223 */ /* 0x180fe200000100ca */
[----:B------:R-:W-:Y:S01]  /*2370*/  @P2 FFMA.FTZ R196, R6, R201, R202 ;  /* 0x000000c906c42223 */ /* 0x000fe200000100ca */
[----:B------:R-:W0:Y:S02]  /*2380*/  @P3 LDC R250, c[0x0][0x40c] ;  /* 0x00010300fffa3b82 */ /* 0x000e240000000800 */
[----:B------:R-:W-:Y:S01]  /*2390*/  @P2 FADD.FTZ R199, R188, -R197 ;  /* 0x800000c5bcc72221 */ /* 0x000fe20000010000 */
[----:B------:R-:W-:Y:S01]  /*23a0*/  MOV R197, R32 ;  /* 0x0000002000c57202 */ /* 0x000fe20000000f00 */
[----:B------:R-:W-:Y:S01]  /*23b0*/  @P2 FADD.FTZ R198, R189, -R196 ;  /* 0x800000c4bdc62221 */ /* 0x000fe20000010000 */
[----:B------:R-:W-:Y:S01]  /*23c0*/  MOV R196, R33 ;  /* 0x0000002100c47202 */ /* 0x000fe20000000f00 */
[C---:B------:R-:W-:Y:S01]  /*23d0*/  @P2 FFMA.FTZ R197, R4.reuse, R199, R32 ;  /* 0x000000c704c52223 */ /* 0x040fe20000010020 */
[----:B------:R-:W-:Y:S01]  /*23e0*/  @P2 FFMA.FTZ R199, R245, R201, R202 ;  /* 0x000000c9f5c72223 */ /* 0x000fe200000100ca */
[----:B------:R-:W-:Y:S01]  /*23f0*/  @P2 FFMA.FTZ R196, R4, R198, R33 ;  /* 0x000000c604c42223 */ /* 0x000fe20000010021 */
[----:B------:R-:W-:Y:S01]  /*2400*/  MOV R198, R34 ;  /* 0x0000002200c67202 */ /* 0x000fe20000000f00 */
[----:B------:R-:W1:Y:S01]  /*2410*/  @P3 LDC R203, c[0x0][0x40c] ;  /* 0x00010300ffcb3b82 */ /* 0x000e620000000800 */
[----:B------:R-:W-:-:S04]  /*2420*/  @P2 FADD.FTZ R199, R190, -R199 ;  /* 0x800000c7bec72221 */ /* 0x000fc80000010000 */
[----:B------:R-:W-:-:S03]  /*2430*/  @P2 FFMA.FTZ R198, R4, R199, R34 ;  /* 0x000000c704c62223 */ /* 0x000fc60000010022 */
[----:B------:R-:W2:Y:S01]  /*2440*/  @P3 LDC R199, c[0x0][0x40c] ;  /* 0x00010300ffc73b82 */ /* 0x000ea20000000800 */
[----:B0-----:R-:W-:-:S04]  /*2450*/  @P3 FMUL.FTZ R197, R197, R250 ;  /* 0x000000fac5c53220 */ /* 0x001fc80000410000 */
[-C--:B-----5:R-:W-:Y:S01]  /*2460*/  @P3 FFMA.FTZ R36, R100, R197.reuse, R36 ;  /* 0x000000c564243223 */ /* 0x0a0fe20000010024 */
[----:B------:R-:W-:Y:S01]  /*2470*/  @P3 FMUL.FTZ R96, R160, R197 ;  /* 0x000000c5a0603220 */ /* 0x000fe20000410000 */
[----:B--2---:R-:W-:Y:S01]  /*2480*/  @P3 FMUL.FTZ R196, R196, R199 ;  /* 0x000000c7c4c43220 */ /* 0x004fe20000410000 */
[----:B-1----:R-:W-:-:S03]  /*2490*/  @P3 FMUL.FTZ R199, R198, R203 ;  /* 0x000000cbc6c73220 */ /* 0x002fc60000410000 */
[-C--:B------:R-:W-:Y:S01]  /*24a0*/  @P3 FFMA.FTZ R37, R101, R196.reuse, R37 ;  /* 0x000000c465253223 */ /* 0x080fe20000010025 */
[----:B------:R-:W-:Y:S01]  /*24b0*/  @P3 FMUL.FTZ R97, R161, R196 ;  /* 0x000000c4a1613220 */ /* 0x000fe20000410000 */
[-C--:B------:R-:W-:Y:S01]  /*24c0*/  @P3 FFMA.FTZ R38, R102, R199.reuse, R38 ;  /* 0x000000c766263223 */ /* 0x080fe20000010026 */
[----:B------:R-:W-:Y:S01]  /*24d0*/  @P3 FMUL.FTZ R98, R162, R199 ;  /* 0x000000c7a2623220 */ /* 0x000fe20000410000 */
[----:B------:R-:W-:Y:S06]  /*24e0*/  @!P3 BRA `(.L_x_13504) ;  /* 0x0000000000a0b947 */ /* 0x000fec0003800000 */
[----:B------:R-:W-:Y:S01]  /*24f0*/  @P2 FFMA.FTZ R196, R216, R201, R202 ;  /* 0x000000c9d8c42223 */ /* 0x000fe200000100ca */
[----:B------:R-:W-:-:S03]  /*2500*/  MOV R99, R35 ;  /* 0x0000002300637202 */ /* 0x000fc60000000f00 */
[----:B------:R-:W-:-:S04]  /*2510*/  @P2 FADD.FTZ R196, R191, -R196 ;  /* 0x800000c4bfc42221 */ /* 0x000fc80000010000 */
[----:B------:R-:W-:-:S04]  /*2520*/  @P2 FFMA.FTZ R99, R4, R196, R35 ;  /* 0x000000c404632223 */ /* 0x000fc80000010023 */
[----:B------:R-:W-:-:S04]  /*2530*/  FMUL.FTZ R196, R99, UR16 ;  /* 0x0000001063c47c20 */ /* 0x000fc80008410000 */
[-C--:B------:R-:W-:Y:S01]  /*2540*/  FFMA.FTZ R39, R103, R196.reuse, R39 ;  /* 0x000000c467277223 */ /* 0x080fe20000010027 */
[----:B------:R-:W-:Y:S01]  /*2550*/  FMUL.FTZ R99, R163, R196 ;  /* 0x000000c4a3637220 */ /* 0x000fe20000410000 */
[----:B------:R-:W-:Y:S06]  /*2560*/  BRA `(.L_x_13504) ;  /* 0x0000000000807947 */ /* 0x000fec0003800000 */
.L_x_13505:
[----:B------:R-:W0:Y:S01]  /*2570*/  @P3 LDC R196, c[0x0][0x40c] ;  /* 0x00010300ffc43b82 */ /* 0x000e220000000800 */
        /* <DEDUP_REMOVED lines=17> */
[----:B------:R-:W-:-:S06]  /*2690*/  @P2 FFMA.FTZ R94, R4, R203, R34 ;  /* 0x000000cb045e2223 */ /* 0x000fcc0000010022 */
[----:B------:R-:W3:Y:S01]  /*26a0*/  @P3 LDC R197, c[0x0][0x40c] ;  /* 0x00010300ffc53b82 */ /* 0x000ee20000000800 */
[----:B0-----:R-:W-:-:S04]  /*26b0*/  @P3 FMUL.FTZ R196, R95, R196 ;  /* 0x000000c45fc43220 */ /* 0x001fc80000410000 */
[-C--:B-----5:R-:W-:Y:S01]  /*26c0*/  @P3 FFMA.FTZ R39, R103, R196.reuse, R39 ;  /* 0x000000c467273223 */ /* 0x0a0fe20000010027 */
[----:B------:R-:W-:Y:S01]  /*26d0*/  @P3 FMUL.FTZ R99, R163, R196 ;  /* 0x000000c4a3633220 */ /* 0x000fe20000410000 */
[----:B-1----:R-:W-:-:S04]  /*26e0*/  @P3 FMUL.FTZ R199, R92, R199 ;  /* 0x000000c75cc73220 */ /* 0x002fc80000410000 */
[-C--:B------:R-:W-:Y:S01]  /*26f0*/  @P3 FFMA.FTZ R36, R100, R199.reuse, R36 ;  /* 0x000000c764243223 */ /* 0x080fe20000010024 */
[----:B------:R-:W-:Y:S01]  /*2700*/  @P3 FMUL.FTZ R96, R160, R199 ;  /* 0x000000c7a0603220 */ /* 0x000fe20000410000 */
[----:B--2---:R-:W-:-:S04]  /*2710*/  @P3 FMUL.FTZ R196, R93, R198 ;  /* 0x000000c65dc43220 */ /* 0x004fc80000410000 */
[-C--:B------:R-:W-:Y:S01]  /*2720*/  @P3 FFMA.FTZ R37, R101, R196.reuse, R37 ;  /* 0x000000c465253223 */ /* 0x080fe20000010025 */
[----:B------:R-:W-:Y:S01]  /*2730*/  @P3 FMUL.FTZ R97, R161, R196 ;  /* 0x000000c4a1613220 */ /* 0x000fe20000410000 */
[----:B---3--:R-:W-:-:S04]  /*2740*/  @P3 FMUL.FTZ R197, R94, R197 ;  /* 0x000000c55ec53220 */ /* 0x008fc80000410000 */
[-C--:B------:R-:W-:Y:S01]  /*2750*/  @P3 FFMA.FTZ R38, R102, R197.reuse, R38 ;  /* 0x000000c566263223 */ /* 0x080fe20000010026 */
[----:B------:R-:W-:-:S07]  /*2760*/  @P3 FMUL.FTZ R98, R162, R197 ;  /* 0x000000c5a2623220 */ /* 0x000fce0000410000 */
.L_x_13504:
        /* <DEDUP_REMOVED lines=13> */
.L_x_13506:
[----:B------:R-:W-:Y:S05]  /*2840*/  @!P0 BRA `(.L_x_13507) ;  /* 0x00000004000c8947 */ /* 0x000fea0003800000 */
[----:B------:R-:W-:Y:S05]  /*2850*/  @!P1 BRA `(.L_x_13508) ;  /* 0x0000000000849947 */ /* 0x000fea0003800000 */
[----:B------:R-:W1:Y:S01]  /*2860*/  @P3 LDC R243, c[0x0][0x40c] ;  /* 0x00010300fff33b82 */ /* 0x000e620000000800 */
[-CC-:B0-----:R-:W-:Y:S01]  /*2870*/  @P2 FFMA.FTZ R92, R220, R201.reuse, R202.reuse ;  /* 0x000000c9dc5c2223 */ /* 0x181fe200000100ca */
[-CC-:B------:R-:W-:Y:S01]  /*2880*/  @P2 FFMA.FTZ R93, R247, R201.reuse, R202.reuse ;  /* 0x000000c9f75d2223 */ /* 0x180fe200000100ca */
[-CC-:B------:R-:W-:Y:S01]  /*2890*/  @P2 FFMA.FTZ R94, R218, R201.reuse, R202.reuse ;  /* 0x000000c9da5e2223 */ /* 0x180fe200000100ca */
[----:B------:R-:W-:Y:S01]  /*28a0*/  @P2 FFMA.FTZ R199, R249, R201, R202 ;  /* 0x000000c9f9c72223 */ /* 0x000fe200000100ca */
[----:B------:R-:W-:Y:S01]  /*28b0*/  @P2 FADD.FTZ R92, R195, -R92 ;  /* 0x8000005cc35c2221 */ /* 0x000fe20000010000 */
[----:B------:R-:W-:Y:S01]  /*28c0*/  @P2 FADD.FTZ R93, R192, -R93 ;  /* 0x8000005dc05d2221 */ /* 0x000fe20000010000 */
[----:B------:R-:W-:Y:S01]  /*28d0*/  MOV R95, R31 ;  /* 0x0000001f005f7202 */ /* 0x000fe20000000f00 */
[----:B------:R-:W0:Y:S01]  /*28e0*/  @P3 LDC R196, c[0x0][0x40c] ;  /* 0x00010300ffc43b82 */ /* 0x000e220000000800 */
        /* <DEDUP_REMOVED lines=10> */
[----:B-1----:R-:W-:-:S04]  /*2990*/  @P3 FMUL.FTZ R199, R92, R243 ;  /* 0x000000f35cc73220 */ /* 0x002fc80000410000 */
[-C--:B-----5:R-:W-:Y:S01]  /*29a0*/  @P3 FFMA.FTZ R40, R100, R199.reuse, R40 ;  /* 0x000000c764283223 */ /* 0x0a0fe20000010028 */
[----:B------:R-:W-:Y:S01]  /*29b0*/  @P3 FMUL.FTZ R96, R156, R199 ;  /* 0x000000c79c603220 */ /* 0x000fe20000410000 */
[----:B0-----:R-:W-:-:S04]  /*29c0*/  @P3 FMUL.FTZ R196, R93, R196 ;  /* 0x000000c45dc43220 */ /* 0x001fc80000410000 */
[-C--:B------:R-:W-:Y:S01]  /*29d0*/  @P3 FFMA.FTZ R41, R101, R196.reuse, R41 ;  /* 0x000000c465293223 */ /* 0x080fe20000010029 */
[----:B------:R-:W-:Y:S01]  /*29e0*/  @P3 FMUL.FTZ R97, R157, R196 ;  /* 0x000000c49d613220 */ /* 0x000fe20000410000 */
        /* <DEDUP_REMOVED lines=8> */
.L_x_13508:
[-CC-:B0-----:R-:W-:Y:S01]  /*2a70*/  @P2 FFMA.FTZ R197, R247, R201.reuse, R202.reuse ;  /* 0x000000c9f7c52223 */ /* 0x181fe200000100ca */
        /* <DEDUP_REMOVED lines=32> */
.L_x_13507:
[----:B------:R-:W-:Y:S05]  /*2c80*/  @!P1 BRA `(.L_x_13510) ;  /* 0x00000000008c9947 */ /* 0x000fea0003800000 */
[----:B0-----:R-:W0:Y:S01]  /*2c90*/  @P3 LDC R95, c[0x0][0x40c] ;  /* 0x00010300ff5f3b82 */ /* 0x001e220000000800 */
        /* <DEDUP_REMOVED lines=8> */
[----:B------:R-:W-:Y:S02]  /*2d20*/  FSEL R92, R92, RZ, P4 ;  /* 0x000000ff5c5c7208 */ /* 0x000fe40002000000 */
[----:B------:R-:W2:Y:S03]  /*2d30*/  @P3 LDC R197, c[0x0][0x40c] ;  /* 0x00010300ffc53b82 */ /* 0x000ea60000000800 */
[----:B0-----:R-:W-:Y:S01]  /*2d40*/  @P3 FMUL.FTZ R93, R92, R95 ;  /* 0x0000005f5c5d3220 */ /* 0x001fe20000410000 */
[----:B------:R-:W-:-:S03]  /*2d50*/  FFMA.FTZ R95, R249, R201, R202 ;  /* 0x000000c9f95f7223 */ /* 0x000fc600000100ca */
[-C--:B-----5:R-:W-:Y:S01]  /*2d60*/  @P3 FFMA.FTZ R40, R100, R93.reuse, R40 ;  /* 0x0000005d64283223 */ /* 0x0a0fe20000010028 */
[----:B------:R-:W-:Y:S01]  /*2d70*/  @P3 FMUL.FTZ R96, R156, R93 ;  /* 0x0000005d9c603220 */ /* 0x000fe20000410000 */
[----:B------:R-:W-:Y:S01]  /*2d80*/  FSEL R93, R94, RZ, P4 ;  /* 0x000000ff5e5d7208 */ /* 0x000fe20002000000 */
[----:B------:R-:W-:-:S04]  /*2d90*/  FADD.FTZ R95, R194, -R95 ;  /* 0x8000005fc25f7221 */ /* 0x000fc80000010000 */
[----:B-1----:R-:W-:Y:S01]  /*2da0*/  @P3 FMUL.FTZ R94, R93, R196 ;  /* 0x000000c45d5e3220 */ /* 0x002fe20000410000 */
[----:B------:R-:W-:-:S03]  /*2db0*/  FFMA.FTZ R196, R220, R201, R202 ;  /* 0x000000c9dcc47223 */ /* 0x000fc600000100ca */
[-C--:B------:R-:W-:Y:S01]  /*2dc0*/  @P3 FFMA.FTZ R41, R101, R94.reuse, R41 ;  /* 0x0000005e65293223 */ /* 0x080fe20000010029 */
[----:B------:R-:W-:Y:S01]  /*2dd0*/  @P3 FMUL.FTZ R97, R157, R94 ;  /* 0x0000005e9d613220 */ /* 0x000fe20000410000 */
[----:B------:R-:W-:Y:S01]  /*2de0*/  FMUL.FTZ R94, R4, R95 ;  /* 0x0000005f045e7220 */ /* 0x000fe20000410000 */
[----:B------:R-:W-:-:S04]  /*2df0*/  FADD.FTZ R95, R195, -R196 ;  /* 0x800000c4c35f7221 */ /* 0x000fc80000010000 */
[----:B------:R-:W-:Y:S01]  /*2e00*/  FSEL R94, R94, RZ, P4 ;  /* 0x000000ff5e5e7208 */ /* 0x000fe20002000000 */
[----:B------:R-:W-:-:S04]  /*2e10*/  FMUL.FTZ R196, R4, R95 ;  /* 0x0000005f04c47220 */ /* 0x000fc80000410000 */
        /* <DEDUP_REMOVED lines=10> */
.L_x_13510:
[----:B------:R-:W-:Y:S05]  /*2ec0*/  @!P3 BRA `(.L_x_13511) ;  /* 0x000000000020b947 */ /* 0x000fea0003800000 */
[----:B0-----:R-:W-:Y:S01]  /*2ed0*/  FFMA.FTZ R197, R247, R201, R202 ;  /* 0x000000c9f7c57223 */ /* 0x001fe200000100ca */
[----:B------:R-:W-:-:S03]  /*2ee0*/  ISETP.GT.AND P4, PT, R2, RZ, PT ;  /* 0x000000ff0200720c */ /* 0x000fc60003f84270 */
[----:B------:R-:W-:-:S04]  /*2ef0*/  FADD.FTZ R197, R192, -R197 ;  /* 0x800000c5c0c57221 */ /* 0x000fc80000010000 */
[----:B------:R-:W-:-:S05]  /*2f00*/  FMUL.FTZ R96, R4, R197 ;  /* 0x000000c504607220 */ /* 0x000fca0000410000 */
[----:B------:R-:W-:-:S05]  /*2f10*/  FSEL R96, R96, RZ, P4 ;  /* 0x000000ff60607208 */ /* 0x000fca0002000000 */
[----:B------:R-:W-:-:S04]  /*2f20*/  FMUL.FTZ R197, R96, UR16 ;  /* 0x0000001060c57c20 */ /* 0x000fc80008410000 */
[-C--:B-----5:R-:W-:Y:S01]  /*2f30*/  FFMA.FTZ R40, R100, R197.reuse, R40 ;  /* 0x000000c564287223 */ /* 0x0a0fe20000010028 */
[----:B------:R-:W-:-:S07]  /*2f40*/  FMUL.FTZ R96, R156, R197 ;  /* 0x000000c59c607220 */ /* 0x000fce0000410000 */
.L_x_13511:
        /* <DEDUP_REMOVED lines=9> */
.L_x_13512:
        /* <DEDUP_REMOVED lines=9> */
.L_x_13513:
        /* <DEDUP_REMOVED lines=9> */
.L_x_13509:
[----:B0-----:R-:W0:Y:S01]  /*3100*/  @P1 LDC.64 R198, c[0x0][0x478] ;  /* 0x00011e00ffc61b82 */ /* 0x001e220000000a00 */
[----:B------:R-:W-:-:S07]  /*3110*/  @P1 IADD3 R203, PT, PT, R200, 0x100, RZ ;  /* 0x00000100c8cb1810 */ /* 0x000fce0007ffe0ff */
[----:B------:R-:W1:Y:S01]  /*3120*/  @P3 LDC.64 R196, c[0x0][0x468] ;  /* 0x00011a00ffc43b82 */ /* 0x000e620000000a00 */
[----:B0-----:R-:W-:Y:S01]  /*3130*/  @P1 IMAD.WIDE.U32 R198, R203, 0x10, R198 ;  /* 0x00000010cbc61825 */ /* 0x001fe200078e00c6 */
[----:B------:R-:W-:-:S04]  /*3140*/  @P3 IADD3 R203, PT, PT, R5, 0x100, RZ ;  /* 0x0000010005cb3810 */ /* 0x000fc80007ffe0ff */
        /* <DEDUP_REMOVED lines=8> */
.L_x_13514:
        /* <DEDUP_REMOVED lines=35> */
.L_x_13516:
        /* <DEDUP_REMOVED lines=33> */
.L_x_13515:
        /* <DEDUP_REMOVED lines=36> */
.L_x_13518:
        /* <DEDUP_REMOVED lines=9> */
.L_x_13519:
        /* <DEDUP_REMOVED lines=9> */
.L_x_13520:
        /* <DEDUP_REMOVED lines=9> */
.L_x_13521:
        /* <DEDUP_REMOVED lines=9> */
.L_x_13517:
        /* <DEDUP_REMOVED lines=13> */
.L_x_13522:
        /* <DEDUP_REMOVED lines=35> */
.L_x_13524:
        /* <DEDUP_REMOVED lines=33> */
.L_x_13523:
        /* <DEDUP_REMOVED lines=36> */
.L_x_13526:
        /* <DEDUP_REMOVED lines=9> */
.L_x_13527:
        /* <DEDUP_REMOVED lines=9> */
.L_x_13528:
        /* <DEDUP_REMOVED lines=9> */
.L_x_13529:
        /* <DEDUP_REMOVED lines=9> */
.L_x_13525:
        /* <DEDUP_REMOVED lines=13> */
.L_x_13530:
        /* <DEDUP_REMOVED lines=35> */
.L_x_13532:
        /* <DEDUP_REMOVED lines=33> */
.L_x_13531:
        /* <DEDUP_REMOVED lines=36> */
.L_x_13534:
        /* <DEDUP_REMOVED lines=9> */
.L_x_13535:
        /* <DEDUP_REMOVED lines=9> */
.L_x_13536:
        /* <DEDUP_REMOVED lines=9> */
.L_x_13537:
        /* <DEDUP_REMOVED lines=9> */
.L_x_13533:
        /* <DEDUP_REMOVED lines=13> */
.L_x_13538:
        /* <DEDUP_REMOVED lines=35> */
.L_x_13540:
        /* <DEDUP_REMOVED lines=33> */
.L_x_13539:
        /* <DEDUP_REMOVED lines=36> */
.L_x_13542:
        /* <DEDUP_REMOVED lines=9> */
.L_x_13543:
        /* <DEDUP_REMOVED lines=9> */
.L_x_13544:
        /* <DEDUP_REMOVED lines=9> */
.L_x_13545:
        /* <DEDUP_REMOVED lines=9> */
.L_x_13541:
[----:B0-----:R-:W0:Y:S01]  /*5740*/  @P1 LDC.64 R198, c[0x0][0x478] ;  /* 0x00011e00ffc61b82 */ /* 0x001e220000000a00 */
[----:B------:R-:W-:-:S07]  /*5750*/  @P1 IADD3 R203, PT, PT, R200, 0x500, RZ ;  /* 0x00000500c8cb1810 */ /* 0x000fce0007ffe0ff */
[----:B------:R-:W1:Y:S01]  /*5760*/  @P3 LDC.64 R196, c[0x0][0x468] ;  /* 0x00011a00ffc43b82 */ /* 0x000e620000000a00 */
[----:B0-----:R-:W-:Y:S01]  /*5770*/  @P1 IMAD.WIDE.U32 R198, R203, 0x10, R198 ;  /* 0x00000010cbc61825 */ /* 0x001fe200078e00c6 */
[----:B------:R-:W-:-:S04]  /*5780*/  @P3 IADD3 R203, PT, PT, R5, 0x500, RZ ;  /* 0x0000050005cb3810 */ /* 0x000fc80007ffe0ff */
[----:B------:R0:W-:Y:S01]  /*5790*/  @P1 STG.E.128 desc[UR12][R198.64], R92 ;  /* 0x0000005cc6001986 */ /* 0x0001e2000c101d0c */
[----:B-1----:R-:W-:Y:S01]  /*57a0*/  @P3 IMAD.WIDE.U32 R196, R203, 0x10, R196 ;  /* 0x00000010cbc43825 */ /* 0x002fe200078e00c4 */
[----:B------:R-:W-:-:S04]  /*57b0*/  IADD3 R203, PT, PT, R5, 0x600, RZ ;  /* 0x0000060005cb7810 */ /* 0x000fc80007ffe0ff */
[----:B------:R0:W-:Y:S01]  /*57c0*/  @P3 STG.E.128 desc[UR12][R196.64], R96 ;  /* 0x00000060c4003986 */ /* 0x0001e2000c101d0c */
[----:B------:R-:W-:Y:S05]  /*57d0*/  @!P3 BRA `(.L_x_13546) ;  /* 0x00000000000cb947 */ /* 0x000fea0003800000 */
[----:B-----5:R-:W1:Y:S02]  /*57e0*/  LDC.64 R100, c[0x0][0x390] ;  /* 0x0000e400ff647b82 */ /* 0x020e640000000a00 */
[----:B-1----:R-:W-:-:S06]  /*57f0*/  IMAD.WIDE.U32 R100, R203, 0x10, R100 ;  /* 0x00000010cb647825 */ /* 0x002fcc00078e0064 */
[----:B------:R-:W5:Y:S02]  /*5800*/  LDG.E.128 R100, desc[UR12][R100.64] ;  /* 0x0000000c64647981 */ /* 0x000f64000c1e1d00 */
.L_x_13546:
        /* <DEDUP_REMOVED lines=12> */
[----:B------:R-:W-:Y:S01]  /*58d0*/  MOV R92, R8 ;  /* 0x00000008005c7202 */ /* 0x000fe20000000f00 */
[----:B------:R-:W-:Y:S01]  /*58e0*/  @P2 FFMA.FTZ R92, R4, R5, R8 ;  /* 0x00000005045c2223 */ /* 0x000fe20000010008 */
[----:B------:R-:W-:Y:S01]  /*58f0*/  @P2 FADD.FTZ R2, R213, -R2 ;  /* 0x80000002d5022221 */ /* 0x000fe20000010000 */
[----:B------:R-:W-:Y:S01]  /*5900*/  @P2 FADD.FTZ R201, R214, -R201 ;  /* 0x800000c9d6c92221 */ /* 0x000fe20000010000 */
[----:B------:R-:W-:-:S02]  /*5910*/  MOV R93, R9 ;  /* 0x00000009005d7202 */ /* 0x000fc40000000f00 */
[----:B------:R-:W2:Y:S01]  /*5920*/  @P3 LDC R199, c[0x0][0x40c] ;  /* 0x00010300ffc73b82 */ /* 0x000ea20000000800 */
[----:B------:R-:W-:Y:S01]  /*5930*/  MOV R94, R10 ;  /* 0x0000000a005e7202 */ /* 0x000fe20000000f00 */
[C---:B------:R-:W-:Y:S01]  /*5940*/  @P2 FFMA.FTZ R93, R4.reuse, R2, R9 ;  /* 0x00000002045d2223 */ /* 0x040fe20000010009 */
[----:B------:R-:W-:Y:S01]  /*5950*/  @P2 FFMA.FTZ R94, R4, R201, R10 ;  /* 0x000000c9045e2223 */ /* 0x000fe2000001000a */
        /* <DEDUP_REMOVED lines=14> */
.L_x_13548:
[-CC-:B------:R-:W-:Y:S01]  /*5a40*/  @P2 FFMA.FTZ R5, R237, R201.reuse, R202.reuse ;  /* 0x000000c9ed052223 */ /* 0x180fe200000100ca */
[-CC-:B0-----:R-:W-:Y:S01]  /*5a50*/  @P2 FFMA.FTZ R196, R240, R201.reuse, R202.reuse ;  /* 0x000000c9f0c42223 */ /* 0x181fe200000100ca */
[----:B------:R-:W-:Y:S01]  /*5a60*/  @P2 FFMA.FTZ R197, R239, R201, R202 ;  /* 0x000000c9efc52223 */ /* 0x000fe200000100ca */
[----:B------:R-:W-:Y:S01]  /*5a70*/  MOV R2, R8 ;  /* 0x0000000800027202 */ /* 0x000fe20000000f00 */
[----:B------:R-:W-:Y:S01]  /*5a80*/  @P2 FADD.FTZ R5, R212, -R5 ;  /* 0x80000005d4052221 */ /* 0x000fe20000010000 */
[----:B------:R-:W-:Y:S01]  /*5a90*/  @P2 FADD.FTZ R196, R213, -R196 ;  /* 0x800000c4d5c42221 */ /* 0x000fe20000010000 */
[----:B------:R-:W-:Y:S01]  /*5aa0*/  @P2 FADD.FTZ R197, R214, -R197 ;  /* 0x800000c5d6c52221 */ /* 0x000fe20000010000 */
[----:B------:R-:W0:Y:S01]  /*5ab0*/  @P3 LDC R198, c[0x0][0x40c] ;  /* 0x00010300ffc63b82 */ /* 0x000e220000000800 */
[C---:B------:R-:W-:Y:S01]  /*5ac0*/  @P2 FFMA.FTZ R2, R4.reuse, R5, R8 ;  /* 0x0000000504022223 */ /* 0x040fe20000010008 */
[----:B------:R-:W-:Y:S01]  /*5ad0*/  MOV R5, R9 ;  /* 0x0000000900057202 */ /* 0x000fe20000000f00 */
[C---:B------:R-:W-:Y:S01]  /*5ae0*/  @P2 FFMA.FTZ R5, R4.reuse, R196, R9 ;  /* 0x000000c404052223 */ /* 0x040fe20000010009 */
[----:B------:R-:W-:Y:S01]  /*5af0*/  MOV R196, R10 ;  /* 0x0000000a00c47202 */ /* 0x000fe20000000f00 */
[----:B------:R-:W-:-:S03]  /*5b00*/  @P2 FFMA.FTZ R196, R4, R197, R10 ;  /* 0x000000c504c42223 */ /* 0x000fc6000001000a */
[----:B------:R-:W1:Y:S08]  /*5b10*/  @P3 LDC R197, c[0x0][0x40c] ;  /* 0x00010300ffc53b82 */ /* 0x000e700000000800 */
[----:B------:R-:W2:Y:S01]  /*5b20*/  @P3 LDC R199, c[0x0][0x40c] ;  /* 0x00010300ffc73b82 */ /* 0x000ea20000000800 */
[----:B-1----:R-:W-:Y:S01]  /*5b30*/  @P3 FMUL.FTZ R197, R2, R197 ;  /* 0x000000c502c53220 */ /* 0x002fe20000410000 */
[----:B0-----:R-:W-:-:S03]  /*5b40*/  @P3 FMUL.FTZ R2, R5, R198 ;  /* 0x000000c605023220 */ /* 0x001fc60000410000 */
[-C--:B-----5:R-:W-:Y:S01]  /*5b50*/  @P3 FFMA.FTZ R60, R100, R197.reuse, R60 ;  /* 0x000000c5643c3223 */ /* 0x0a0fe2000001003c */
[----:B------:R-:W-:Y:S01]  /*5b60*/  @P3 FMUL.FTZ R96, R136, R197 ;  /* 0x000000c588603220 */ /* 0x000fe20000410000 */
[-C--:B------:R-:W-:Y:S01]  /*5b70*/  @P3 FFMA.FTZ R61, R101, R2.reuse, R61 ;  /* 0x00000002653d3223 */ /* 0x080fe2000001003d */
[----:B------:R-:W-:Y:S01]  /*5b80*/  @P3 FMUL.FTZ R97, R137, R2 ;  /* 0x0000000289613220 */ /* 0x000fe20000410000 */
[----:B--2---:R-:W-:-:S04]  /*5b90*/  @P3 FMUL.FTZ R5, R196, R199 ;  /* 0x000000c7c4053220 */ /* 0x004fc80000410000 */
        /* <DEDUP_REMOVED lines=11> */
.L_x_13547:
[----:B------:R-:W-:Y:S05]  /*5c50*/  @!P1 BRA `(.L_x_13550) ;  /* 0x0000000000889947 */ /* 0x000fea0003800000 */
[----:B0-----:R-:W0:Y:S01]  /*5c60*/  @P3 LDC R93, c[0x0][0x40c] ;  /* 0x00010300ff5d3b82 */ /* 0x001e220000000800 */
[-CC-:B------:R-:W-:Y:S01]  /*5c70*/  FFMA.FTZ R5, R237, R201.reuse, R202.reuse ;  /* 0x000000c9ed057223 */ /* 0x180fe200000100ca */
[----:B------:R-:W-:Y:S01]  /*5c80*/  ISETP.GT.AND P0, PT, R2, RZ, PT ;  /* 0x000000ff0200720c */ /* 0x000fe20003f04270 */
[-CC-:B------:R-:W-:Y:S01]  /*5c90*/  FFMA.FTZ R196, R242, R201.reuse, R202.reuse ;  /* 0x000000c9f2c47223 */ /* 0x180fe200000100ca */
[-CC-:B------:R-:W-:Y:S01]  /*5ca0*/  FFMA.FTZ R94, R240, R201.reuse, R202.reuse ;  /* 0x000000c9f05e7223 */ /* 0x180fe200000100ca */
[----:B------:R-:W-:Y:S01]  /*5cb0*/  FADD.FTZ R95, R212, -R5 ;  /* 0x80000005d45f7221 */ /* 0x000fe20000010000 */
[----:B------:R-:W-:Y:S01]  /*5cc0*/  FFMA.FTZ R201, R239, R201, R202 ;  /* 0x000000c9efc97223 */ /* 0x000fe200000100ca */
[----:B------:R-:W-:Y:S01]  /*5cd0*/  FADD.FTZ R197, R215, -R196 ;  /* 0x800000c4d7c57221 */ /* 0x000fe20000010000 */
[----:B------:R-:W1:Y:S01]  /*5ce0*/  @P3 LDC R2, c[0x0][0x40c] ;  /* 0x00010300ff023b82 */ /* 0x000e620000000800 */
[----:B------:R-:W-:Y:S01]  /*5cf0*/  FMUL.FTZ R92, R4, R95 ;  /* 0x0000005f045c7220 */ /* 0x000fe20000410000 */
[----:B------:R-:W-:Y:S01]  /*5d00*/  FADD.FTZ R95, R213, -R94 ;  /* 0x8000005ed55f7221 */ /* 0x000fe20000010000 */
[----:B------:R-:W-:Y:S01]  /*5d10*/  FADD.FTZ R201, R214, -R201 ;  /* 0x800000c9d6c97221 */ /* 0x000fe20000010000 */
[----:B------:R-:W-:-:S02]  /*5d20*/  FMUL.FTZ R196, R4, R197 ;  /* 0x000000c504c47220 */ /* 0x000fc40000410000 */
[----:B------:R-:W-:Y:S01]  /*5d30*/  FSEL R92, R92, RZ, P0 ;  /* 0x000000ff5c5c7208 */ /* 0x000fe20000000000 */
[C---:B------:R-:W-:Y:S01]  /*5d40*/  FMUL.FTZ R94, R4.reuse, R95 ;  /* 0x0000005f045e7220 */ /* 0x040fe20000410000 */
[----:B------:R-:W2:Y:S01]  /*5d50*/  @P3 LDC R5, c[0x0][0x40c] ;  /* 0x00010300ff053b82 */ /* 0x000ea20000000800 */
[----:B------:R-:W-:Y:S02]  /*5d60*/  FMUL.FTZ R4, R4, R201 ;  /* 0x000000c904047220 */ /* 0x000fe40000410000 */
[----:B0-----:R-:W-:Y:S01]  /*5d70*/  @P3 FMUL.FTZ R95, R92, R93 ;  /* 0x0000005d5c5f3220 */ /* 0x001fe20000410000 */
[----:B------:R-:W-:Y:S02]  /*5d80*/  FSEL R93, R94, RZ, P0 ;  /* 0x000000ff5e5d7208 */ /* 0x000fe40000000000 */
[----:B------:R-:W-:Y:S01]  /*5d90*/  FSEL R94, R4, RZ, P0 ;  /* 0x000000ff045e7208 */ /* 0x000fe20000000000 */
[-C--:B-----5:R-:W-:Y:S01]  /*5da0*/  @P3 FFMA.FTZ R60, R100, R95.reuse, R60 ;  /* 0x0000005f643c3223 */ /* 0x0a0fe2000001003c */
[----:B------:R-:W-:Y:S01]  /*5db0*/  @P3 FMUL.FTZ R96, R136, R95 ;  /* 0x0000005f88603220 */ /* 0x000fe20000410000 */
[----:B------:R-:W-:Y:S01]  /*5dc0*/  FSEL R95, R196, RZ, P0 ;  /* 0x000000ffc45f7208 */ /* 0x000fe20000000000 */
        /* <DEDUP_REMOVED lines=11> */
.L_x_13550:
[----:B------:R-:W1:Y:S01]  /*5e80*/  @P3 LDC R5, c[0x0][0x40c] ;  /* 0x00010300ff053b82 */ /* 0x000e620000000800 */
        /* <DEDUP_REMOVED lines=9> */
.L_x_13551:
        /* <DEDUP_REMOVED lines=9> */
.L_x_13552:
[----:B0-----:R-:W-:Y:S01]  /*5fb0*/  FFMA.FTZ R196, R242, R201, R202 ;  /* 0x000000c9f2c47223 */ /* 0x001fe200000100ca */
[----:B------:R-:W-:Y:S06]  /*5fc0*/  @!P3 BRA `(.L_x_13553) ;  /* 0x000000000020b947 */ /* 0x000fec0003800000 */
        /* <DEDUP_REMOVED lines=8> */
.L_x_13553:
[----:B------:R-:W-:Y:S01]  /*6050*/  FADD.FTZ R197, R215, -R196 ;  /* 0x800000c4d7c57221 */ /* 0x000fe20000010000 */
[----:B------:R-:W-:-:S03]  /*6060*/  ISETP.GT.AND P0, PT, R2, RZ, PT ;  /* 0x000000ff0200720c */ /* 0x000fc60003f04270 */
[----:B------:R-:W-:-:S05]  /*6070*/  FMUL.FTZ R197, R4, R197 ;  /* 0x000000c504c57220 */ /* 0x000fca0000410000 */
[----:B------:R-:W-:-:S05]  /*6080*/  FSEL R2, R197, RZ, P0 ;  /* 0x000000ffc5027208 */ /* 0x000fca0000000000 */
[----:B-1----:R-:W-:-:S04]  /*6090*/  @P3 FMUL.FTZ R2, R2, R5 ;  /* 0x0000000502023220 */ /* 0x002fc80000410000 */
[-C--:B-----5:R-:W-:Y:S01]  /*60a0*/  @P3 FFMA.FTZ R63, R103, R2.reuse, R63 ;  /* 0x00000002673f3223 */ /* 0x0a0fe2000001003f */
[----:B------:R-:W-:-:S07]  /*60b0*/  @P3 FMUL.FTZ R99, R139, R2 ;  /* 0x000000028b633220 */ /* 0x000fce0000410000 */
.L_x_13549:
        /* <DEDUP_REMOVED lines=12> */
.L_x_13494:
        /* <DEDUP_REMOVED lines=32> */
.L_x_13555:
        /* <DEDUP_REMOVED lines=16> */
.L_x_14473:


//--------------------- .text._ZN10layer_norm13ln_bwd_kernelINS_13Kernel_traitsIfffffjLj7168ELj1ELj1ELj8ELj16ENS_18Kernel_traits_baseILj7168EfffffjLj256EEEEELb1ELb0ELb0ELb0EEEvNS_9BwdParamsE --------------------------
	.section	.text._ZN10layer_norm13ln_bwd_kernelINS_13Kernel_traitsIfffffjLj7168ELj1ELj1ELj8ELj16ENS_18Kernel_traits_baseILj7168EfffffjLj256EEEEELb1ELb0ELb0ELb0EEEvNS_9BwdParamsE,"ax",@progbits
	.align	128
        .global         _ZN10layer_norm13ln_bwd_kernelINS_13Kernel_traitsIfffffjLj7168ELj1ELj1ELj8ELj16ENS_18Kernel_traits_baseILj7168EfffffjLj256EEEEELb1ELb0ELb0ELb0EEEvNS_9BwdParamsE
        .type           _ZN10layer_norm13ln_bwd_kernelINS_13Kernel_traitsIfffffjLj7168ELj1ELj1ELj8ELj16ENS_18Kernel_traits_baseILj7168EfffffjLj256EEEEELb1ELb0ELb0ELb0EEEvNS_9BwdParamsE,@function
        .size           _ZN10layer_norm13ln_bwd_kernelINS_13Kernel_traitsIfffffjLj7168ELj1ELj1ELj8ELj16ENS_18Kernel_traits_baseILj7168EfffffjLj256EEEEELb1ELb0ELb0ELb0EEEvNS_9BwdParamsE,(.L_x_14474 - _ZN10layer_norm13ln_bwd_kernelINS_13Kernel_traitsIfffffjLj7168ELj1ELj1ELj8ELj16ENS_18Kernel_traits_baseILj7168EfffffjLj256EEEEELb1ELb0ELb0ELb0EEEvNS_9BwdParamsE)
        .other          _ZN10layer_norm13ln_bwd_kernelINS_13Kernel_traitsIfffffjLj7168ELj1ELj1ELj8ELj16ENS_18Kernel_traits_baseILj7168EfffffjLj256EEEEELb1ELb0ELb0ELb0EEEvNS_9BwdParamsE,@"STO_CUDA_ENTRY STV_DEFAULT"
_ZN10layer_norm13ln_bwd_kernelINS_13Kernel_traitsIfffffjLj7168ELj1ELj1ELj8ELj16ENS_18Kernel_traits_baseILj7168EfffffjLj256EEEEELb1ELb0ELb0ELb0EEEvNS_9BwdParamsE:
.text._ZN10layer_norm13ln_bwd_kernelINS_13Kernel_traitsIfffffjLj7168ELj1ELj1ELj8ELj16ENS_18Kernel_traits_baseILj7168EfffffjLj256EEEEELb1ELb0ELb0ELb0EEEvNS_9BwdParamsE:
        /* <DEDUP_REMOVED lines=117> */
.L_x_13627:
[----:B------:R-:W0:Y:S01]  /*0750*/  LDC.64 R22, c[0x0][0x3c0] ;  /* 0x0000f000ff167b82 */ /* 0x000e220000000a00 */
[----:B------:R-:W-:-:S07]  /*0760*/  ISETP.NE.AND P0, PT, R6, RZ, PT ;  /* 0x000000ff0600720c */ /* 0x000fce0003f05270 */
[----:B------:R-:W1:Y:S08]  /*0770*/  LDC R2, c[0x0][0x388] ;  /* 0x0000e200ff027b82 */ /* 0x000e700000000800 */
[----:B--234-:R-:W2:Y:S01]  /*0780*/  LDC.64 R148, c[0x0][0x3c8] ;  /* 0x0000f200ff947b82 */ /* 0x01cea20000000a00 */
[----:B0-----:R-:W-:Y:S01]  /*0790*/  IMAD.WIDE R150, R5, 0x4, R22 ;  /* 0x0000000405967825 */ /* 0x001fe200078e0216 */
[----:B------:R-:W0:Y:S06]  /*07a0*/  S2R R0, SR_TID.X ;  /* 0x0000000000007919 */ /* 0x000e2c0000002100 */
[----:B------:R-:W3:Y:S01]  /*07b0*/  @P0 LDC.64 R20, c[0x0][0x3e0] ;  /* 0x0000f800ff140b82 */ /* 0x000ee20000000a00 */
[----:B------:R-:W4:Y:S01]  /*07c0*/  LDG.E R150, desc[UR8][R150.64] ;  /* 0x0000000896967981 */ /* 0x000f22000c1e1900 */
[----:B------:R-:W-:-:S02]  /*07d0*/  HFMA2 R22, -RZ, RZ, 1.875, 0 ;  /* 0x3f800000ff167431 */ /* 0x000fc400000001ff */
[----:B-1----:R-:W-:-:S05]  /*07e0*/  IMAD R23, R5, R2, RZ ;  /* 0x0000000205177224 */ /* 0x002fca00078e02ff */
[----:B------:R-:W-:Y:S01]  /*07f0*/  SHF.R.S32.HI R152, RZ, 0x1f, R23 ;  /* 0x0000001fff987819 */ /* 0x000fe20000011417 */
[----:B--2---:R-:W-:-:S03]  /*0800*/  IMAD.WIDE R148, R5, 0x4, R148 ;  /* 0x0000000405947825 */ /* 0x004fc600078e0294 */
[----:B------:R-:W-:Y:S02]  /*0810*/  LEA.HI R153, R152, R23, RZ, 0x2 ;  /* 0x0000001798997211 */ /* 0x000fe400078f10ff */
[----:B-----5:R-:W5:Y:S01]  /*0820*/  LDG.E R23, desc[UR8][R148.64] ;  /* 0x0000000894177981 */ /* 0x020f62000c1e1900 */
[C---:B------:R-:W-:Y:S01]  /*0830*/  ISETP.GE.U32.AND P3, PT, R4.reuse, 0x100, PT ;  /* 0x000001000400780c */ /* 0x040fe20003f66070 */
[----:B---3--:R-:W-:Y:S01]  /*0840*/  @P0 IMAD.WIDE R20, R5, 0x4, R20 ;  /* 0x0000000405140825 */ /* 0x008fe200078e0214 */
[----:B------:R-:W-:Y:S01]  /*0850*/  ISETP.NE.AND P5, PT, RZ, UR7, PT ;  /* 0x00000007ff007c0c */ /* 0x000fe2000bfa5270 */
[----:B------:R-:W-:Y:S03]  /*0860*/  BSSY.RECONVERGENT B0, `(.L_x_13557) ;  /* 0x0000036000007945 */ /* 0x000fe60003800200 */
[----:B------:R0:W5:Y:S01]  /*0870*/  @P0 LDG.E R22, desc[UR8][R20.64] ;  /* 0x0000000814160981 */ /* 0x000162000c1e1900 */
[----:B------:R-:W-:-:S02]  /*0880*/  ISETP.GE.U32.AND P0, PT, R4, 0x200, PT ;  /* 0x000002000400780c */ /* 0x000fc40003f06070 */
[----:B------:R-:W-:Y:S02]  /*0890*/  CS2R R162, SRZ ;  /* 0x0000000000a27805 */ /* 0x000fe4000001ff00 */
[C---:B------:R-:W-:Y:S02]  /*08a0*/  ISETP.GE.U32.AND P1, PT, R4.reuse, 0x300, PT ;  /* 0x000003000400780c */ /* 0x040fe40003f26070 */
[----:B------:R-:W-:Y:S02]  /*08b0*/  ISETP.GE.U32.AND P2, PT, R4, 0x400, PT ;  /* 0x000004000400780c */ /* 0x000fe40003f46070 */
[----:B0-----:R-:W-:Y:S02]  /*08c0*/  LEA.HI.SX32 R21, R153, R0, 0x1e ;  /* 0x0000000099157211 */ /* 0x001fe400078ff2ff */
[----:B------:R-:W-:Y:S02]  /*08d0*/  P2R R20, PR, RZ, 0x8 ;  /* 0x00000008ff147803 */ /* 0x000fe40000000000 */
[----:B------:R-:W-:-:S02]  /*08e0*/  MOV R161, R21 ;  /* 0x0000001500a17202 */ /* 0x000fc40000000f00 */
[----:B----4-:R-:W-:Y:S01]  /*08f0*/  FSEL R160, R150, RZ, !P5 ;  /* 0x000000ff96a07208 */ /* 0x010fe20006800000 */
        /* <DEDUP_REMOVED lines=15> */
[----:B------:R-:W-:Y:S01]  /*09f0*/  IADD3 R161, PT, PT, R21, 0x100, RZ ;  /* 0x0000010015a17810 */ /* 0x000fe20007ffe0ff */
[C---:B---3--:R-:W-:Y:S01]  /*0a00*/  FADD.FTZ R162, -R160.reuse, R148 ;  /* 0x00000094a0a27221 */ /* 0x048fe20000010100 */
[----:B------:R-:W-:-:S03]  /*0a10*/  FADD.FTZ R168, -R160, R149 ;  /* 0x00000095a0a87221 */ /* 0x000fc60000010100 */
[----:B-----5:R-:W-:Y:S01]  /*0a20*/  FMUL.FTZ R3, R23, R162 ;  /* 0x000000a217037220 */ /* 0x020fe20000410000 */
[----:B----4-:R-:W-:Y:S01]  /*0a30*/  FMUL.FTZ R176, R120, R152 ;  /* 0x0000009878b07220 */ /* 0x010fe20000410000 */
[----:B------:R-:W-:Y:S01]  /*0a40*/  FMUL.FTZ R189, R121, R153 ;  /* 0x0000009979bd7220 */ /* 0x000fe20000410000 */
[C---:B------:R-:W-:Y:S01]  /*0a50*/  FADD.FTZ R150, -R160.reuse, R150 ;  /* 0x00000096a0967221 */ /* 0x040fe20000010100 */
[----:B------:R-:W-:Y:S01]  /*0a60*/  FMUL.FTZ R168, R23, R168 ;  /* 0x000000a817a87220 */ /* 0x000fe20000410000 */
[----:B------:R-:W-:Y:S01]  /*0a70*/  FADD.FTZ R148, RZ, R176 ;  /* 0x000000b0ff947221 */ /* 0x000fe20000010000 */
[----:B------:R-:W-:Y:S01]  /*0a80*/  FFMA.FTZ R149, R3, R176, RZ ;  /* 0x000000b003957223 */ /* 0x000fe200000100ff */
[----:B------:R-:W-:Y:S01]  /*0a90*/  FADD.FTZ R204, -R160, R151 ;  /* 0x00000097a0cc7221 */ /* 0x000fe20000010100 */
        /* <DEDUP_REMOVED lines=18> */
.L_x_13558:
[----:B------:R-:W-:Y:S05]  /*0bc0*/  BSYNC.RECONVERGENT B0 ;  /* 0x0000000000007941 */ /* 0x000fea0003800200 */
.L_x_13557:
        /* <DEDUP_REMOVED lines=19> */
[C---:B-----5:R-:W-:Y:S01]  /*0d00*/  FMUL.FTZ R25, R23.reuse, R30 ;  /* 0x0000001e17197220 */ /* 0x060fe20000410000 */
[----:B------:R-:W-:Y:S01]  /*0d10*/  FMUL.FTZ R30, R23, R174 ;  /* 0x000000ae171e7220 */ /* 0x000fe20000410000 */
[----:B----4-:R-:W-:Y:S01]  /*0d20*/  FMUL.FTZ R174, R116, R148 ;  /* 0x0000009474ae7220 */ /* 0x010fe20000410000 */
[----:B------:R-:W-:Y:S01]  /*0d30*/  FADD.FTZ R60, R60, R148 ;  /* 0x000000943c3c7221 */ /* 0x000fe20000010000 */
[----:B------:R-:W-:Y:S01]  /*0d40*/  FFMA.FTZ R88, R148, R25, R88 ;  /* 0x0000001994587223 */ /* 0x000fe20000010058 */
[C---:B------:R-:W-:Y:S01]  /*0d50*/  FADD.FTZ R154, -R160.reuse, R154 ;  /* 0x0000009aa09a7221 */ /* 0x040fe20000010100 */
        /* <DEDUP_REMOVED lines=20> */
.L_x_13560:
[----:B------:R-:W-:Y:S05]  /*0ea0*/  BSYNC.RECONVERGENT B0 ;  /* 0x0000000000007941 */ /* 0x000fea0003800200 */
.L_x_13559:
        /* <DEDUP_REMOVED lines=45> */
.L_x_13562:
[----:B------:R-:W-:Y:S05]  /*1180*/  BSYNC.RECONVERGENT B0 ;  /* 0x0000000000007941 */ /* 0x000fea0003800200 */
.L_x_13561:
        /* <DEDUP_REMOVED lines=45> */
.L_x_13564:
[----:B------:R-:W-:Y:S05]  /*1460*/  BSYNC.RECONVERGENT B0 ;  /* 0x0000000000007941 */ /* 0x000fea0003800200 */
.L_x_13563:
        /* <DEDUP_REMOVED lines=17> */
[----:B------:R-:W-:Y:S01]  /*1580*/  IADD3 R161, PT, PT, R161, 0x100, RZ ;  /* 0x00000100a1a17810 */ /* 0x000fe20007ffe0ff */
[C---:B---3--:R-:W-:Y:S01]  /*1590*/  FADD.FTZ R24, -R160.reuse, R152 ;  /* 0x00000098a0187221 */ /* 0x048fe20000010100 */
[----:B0-----:R-:W-:-:S03]  /*15a0*/  FADD.FTZ R12, -R160, R153 ;  /* 0x00000099a00c7221 */ /* 0x001fc60000010100 */
        /* <DEDUP_REMOVED lines=26> */
.L_x_13566:
[----:B------:R-:W-:Y:S05]  /*1750*/  BSYNC.RECONVERGENT B0 ;  /* 0x0000000000007941 */ /* 0x000fea0003800200 */
.L_x_13565:
        /* <DEDUP_REMOVED lines=46> */
.L_x_13568:
[----:B------:R-:W-:Y:S05]  /*1a40*/  BSYNC.RECONVERGENT B0 ;  /* 0x0000000000007941 */ /* 0x000fea0003800200 */
.L_x_13567:
        /* <DEDUP_REMOVED lines=18> */
[----:B--2---:R-:W-:Y:S01]  /*1b70*/  FADD.FTZ R40, R40, R148 ;  /* 0x0000009428287221 */ /* 0x004fe20000010000 */
[----:B------:R-:W-:Y:S01]  /*1b80*/  FADD.FTZ R41, R41, R149 ;  /* 0x0000009529297221 */ /* 0x000fe20000010000 */
[----:B------:R-:W-:Y:S01]  /*1b90*/  FMUL.FTZ R173, R97, R149 ;  /* 0x0000009561ad7220 */ /* 0x000fe20000410000 */
[----:B------:R-:W-:Y:S01]  /*1ba0*/  FMUL.FTZ R190, R98, R150 ;  /* 0x0000009662be7220 */ /* 0x000fe20000410000 */
[C---:B---3--:R-:W-:Y:S01]  /*1bb0*/  FADD.FTZ R18, -R160.reuse, R152 ;  /* 0x00000098a0127221 */ /* 0x048fe20000010100 */
[----:B------:R-:W-:-:S03]  /*1bc0*/  FADD.FTZ R28, -R160, R153 ;  /* 0x00000099a01c7221 */ /* 0x000fc60000010100 */
[C---:B-----5:R-:W-:Y:S01]  /*1bd0*/  FMUL.FTZ R19, R23.reuse, R18 ;  /* 0x0000001217137220 */ /* 0x060fe20000410000 */
[----:B------:R-:W-:Y:S01]  /*1be0*/  FMUL.FTZ R18, R23, R28 ;  /* 0x0000001c17127220 */ /* 0x000fe20000410000 */
[----:B------:R-:W-:Y:S02]  /*1bf0*/  FMUL.FTZ R28, R96, R148 ;  /* 0x00000094601c7220 */ /* 0x000fe40000410000 */
[----:B------:R-:W-:Y:S01]  /*1c00*/  FFMA.FTZ R68, R148, R19, R68 ;  /* 0x0000001394447223 */ /* 0x000fe20000010044 */
[----:B------:R-:W-:Y:S01]  /*1c10*/  FFMA.FTZ R69, R149, R18, R69 ;  /* 0x0000001295457223 */ /* 0x000fe20000010045 */
[----:B------:R-:W-:Y:S01]  /*1c20*/  FADD.FTZ R148, R163, R28 ;  /* 0x0000001ca3947221 */ /* 0x000fe20000010000 */
[C---:B------:R-:W-:Y:S01]  /*1c30*/  FADD.FTZ R154, -R160.reuse, R154 ;  /* 0x0000009aa09a7221 */ /* 0x040fe20000010100 */
[----:B------:R-:W-:Y:S01]  /*1c40*/  FFMA.FTZ R149, R19, R28, R162 ;  /* 0x0000001c13957223 */ /* 0x000fe200000100a2 */
[----:B------:R-:W-:Y:S01]  /*1c50*/  FADD.FTZ R188, -R160, R155 ;  /* 0x0000009ba0bc7221 */ /* 0x000fe20000010100 */
        /* <DEDUP_REMOVED lines=13> */
.L_x_13570:
[----:B------:R-:W-:Y:S05]  /*1d30*/  BSYNC.RECONVERGENT B0 ;  /* 0x0000000000007941 */ /* 0x000fea0003800200 */
.L_x_13569:
        /* <DEDUP_REMOVED lines=31> */
.L_x_13572:
[----:B------:R-:W-:Y:S05]  /*1f30*/  BSYNC.RECONVERGENT B0 ;  /* 0x0000000000007941 */ /* 0x000fea0003800200 */
.L_x_13571:
        /* <DEDUP_REMOVED lines=74> */
.L_x_13577:
        /* <DEDUP_REMOVED lines=28> */
.L_x_13578:
[----:B------:R-:W0:Y:S02]  /*25a0*/  @P5 LDC.64 R154, c[0x0][0x478] ;  /* 0x00011e00ff9a5b82 */ /* 0x000e240000000a00 */
[----:B0-----:R-:W-:-:S06]  /*25b0*/  @P5 IMAD.WIDE.U32 R156, R21, 0x10, R154 ;  /* 0x00000010159c5825 */ /* 0x001fcc00078e009a */
[----:B------:R-:W0:Y:S01]  /*25c0*/  LDC.64 R154, c[0x0][0x468] ;  /* 0x00011a00ff9a7b82 */ /* 0x000e220000000a00 */
[----:B------:R1:W-:Y:S01]  /*25d0*/  @P5 STG.E.128 desc[UR8][R156.64], R144 ;  /* 0x000000909c005986 */ /* 0x0003e2000c101d08 */
[C---:B0-----:R-:W-:Y:S01]  /*25e0*/  IMAD.WIDE.U32 R154, R21.reuse, 0x10, R154 ;  /* 0x00000010159a7825 */ /* 0x041fe200078e009a */
[----:B------:R-:W-:-:S04]  /*25f0*/  IADD3 R21, PT, PT, R21, 0x100, RZ ;  /* 0x0000010015157810 */ /* 0x000fc80007ffe0ff */
[----:B------:R1:W-:Y:S03]  /*2600*/  STG.E.128 desc[UR8][R154.64], R148 ;  /* 0x000000949a007986 */ /* 0x0003e6000c101d08 */
.L_x_13576:
[----:B------:R-:W-:Y:S05]  /*2610*/  BSYNC.RECONVERGENT B1 ;  /* 0x0000000000017941 */ /* 0x000fea0003800200 */
.L_x_13575:
[----:B------:R-:W-:Y:S04]  /*2620*/  BSSY.RECONVERGENT B1, `(.L_x_13579) ;  /* 0x0000045000017945 */ /* 0x000fe80003800200 */
[----:B------:R-:W-:Y:S05]  /*2630*/  @!P0 BRA `(.L_x_13580) ;  /* 0x00000004000c8947 */ /* 0x000fea0003800000 */
[----:B------:R-:W-:-:S04]  /*2640*/  ISETP.NE.U32.AND P5, PT, RZ, UR14, PT ;  /* 0x0000000eff007c0c */ /* 0x000fc8000bfa5070 */
[----:B------:R-:W-:-:S13]  /*2650*/  ISETP.NE.AND.EX P5, PT, RZ, UR15, PT, P5 ;  /* 0x0000000fff007c0c */ /* 0x000fda000bfa5350 */
[----:B------:R-:W-:Y:S05]  /*2660*/  @!P5 BRA `(.L_x_13581) ;  /* 0x000000000074d947 */ /* 0x000fea0003800000 */
[-CC-:B-1----:R-:W-:Y:S01]  /*2670*/  FFMA.FTZ R145, R25, R153.reuse, R152.reuse ;  /* 0x0000009919917223 */ /* 0x182fe20000010098 */
        /* <DEDUP_REMOVED lines=28> */
.L_x_13581:
        /* <DEDUP_REMOVED lines=28> */
.L_x_13582:
[----:B------:R-:W0:Y:S08]  /*2a00*/  @P5 LDC.64 R156, c[0x0][0x478] ;  /* 0x00011e00ff9c5b82 */ /* 0x000e300000000a00 */
[----:B------:R-:W1:Y:S01]  /*2a10*/  LDC.64 R154, c[0x0][0x468] ;  /* 0x00011a00ff9a7b82 */ /* 0x000e620000000a00 */
[----:B0-----:R-:W-:-:S05]  /*2a20*/  @P5 IMAD.WIDE.U32 R156, R21, 0x10, R156 ;  /* 0x00000010159c5825 */ /* 0x001fca00078e009c */
[----:B------:R0:W-:Y:S01]  /*2a30*/  @P5 STG.E.128 desc[UR8][R156.64], R144 ;  /* 0x000000909c005986 */ /* 0x0001e2000c101d08 */
[C---:B-1----:R-:W-:Y:S01]  /*2a40*/  IMAD.WIDE.U32 R154, R21.reuse, 0x10, R154 ;  /* 0x00000010159a7825 */ /* 0x042fe200078e009a */
[----:B------:R-:W-:-:S04]  /*2a50*/  IADD3 R21, PT, PT, R21, 0x100, RZ ;  /* 0x0000010015157810 */ /* 0x000fc80007ffe0ff */
[----:B------:R0:W-:Y:S03]  /*2a60*/  STG.E.128 desc[UR8][R154.64], R148 ;  /* 0x000000949a007986 */ /* 0x0001e6000c101d08 */
.L_x_13580:
[----:B------:R-:W-:Y:S05]  /*2a70*/  BSYNC.RECONVERGENT B1 ;  /* 0x0000000000017941 */ /* 0x000fea0003800200 */
.L_x_13579:
[----:B------:R-:W-:Y:S04]  /*2a80*/  BSSY.RECONVERGENT B1, `(.L_x_13583) ;  /* 0x0000045000017945 */ /* 0x000fe80003800200 */
[----:B------:R-:W-:Y:S05]  /*2a90*/  @!P1 BRA `(.L_x_13584) ;  /* 0x00000004000c9947 */ /* 0x000fea0003800000 */
[----:B------:R-:W-:-:S04]  /*2aa0*/  ISETP.NE.U32.AND P5, PT, RZ, UR14, PT ;  /* 0x0000000eff007c0c */ /* 0x000fc8000bfa5070 */
[----:B------:R-:W-:-:S13]  /*2ab0*/  ISETP.NE.AND.EX P5, PT, RZ, UR15, PT, P5 ;  /* 0x0000000fff007c0c */ /* 0x000fda000bfa5350 */
[----:B------:R-:W-:Y:S05]  /*2ac0*/  @!P5 BRA `(.L_x_13585) ;  /* 0x000000000074d947 */ /* 0x000fea0003800000 */
[-CC-:B01----:R-:W-:Y:S01]  /*2ad0*/  FFMA.FTZ R145, R27, R153.reuse, R152.reuse ;  /* 0x000000991b917223 */ /* 0x183fe20000010098 */
        /* <DEDUP_REMOVED lines=28> */
.L_x_13585:
        /* <DEDUP_REMOVED lines=28> */
.L_x_13586:
[----:B------:R-:W0:Y:S08]  /*2e60*/  @P5 LDC.64 R156, c[0x0][0x478] ;  /* 0x00011e00ff9c5b82 */ /* 0x000e300000000a00 */
[----:B------:R-:W1:Y:S01]  /*2e70*/  LDC.64 R154, c[0x0][0x468] ;  /* 0x00011a00ff9a7b82 */ /* 0x000e620000000a00 */
[----:B0-----:R-:W-:-:S05]  /*2e80*/  @P5 IMAD.WIDE.U32 R156, R21, 0x10, R156 ;  /* 0x00000010159c5825 */ /* 0x001fca00078e009c */
[----:B------:R2:W-:Y:S01]  /*2e90*/  @P5 STG.E.128 desc[UR8][R156.64], R144 ;  /* 0x000000909c005986 */ /* 0x0005e2000c101d08 */
[C---:B-1----:R-:W-:Y:S01]  /*2ea0*/  IMAD.WIDE.U32 R154, R21.reuse, 0x10, R154 ;  /* 0x00000010159a7825 */ /* 0x042fe200078e009a */
[----:B------:R-:W-:-:S04]  /*2eb0*/  IADD3 R21, PT, PT, R21, 0x100, RZ ;  /* 0x0000010015157810 */ /* 0x000fc80007ffe0ff */
[----:B------:R2:W-:Y:S03]  /*2ec0*/  STG.E.128 desc[UR8][R154.64], R148 ;  /* 0x000000949a007986 */ /* 0x0005e6000c101d08 */
.L_x_13584:
[----:B------:R-:W-:Y:S05]  /*2ed0*/  BSYNC.RECONVERGENT B1 ;  /* 0x0000000000017941 */ /* 0x000fea0003800200 */
.L_x_13583:
[----:B------:R-:W-:Y:S04]  /*2ee0*/  BSSY.RECONVERGENT B1, `(.L_x_13587) ;  /* 0x0000045000017945 */ /* 0x000fe80003800200 */
[----:B------:R-:W-:Y:S05]  /*2ef0*/  @!P2 BRA `(.L_x_13588) ;  /* 0x00000004000ca947 */ /* 0x000fea0003800000 */
[----:B------:R-:W-:-:S04]  /*2f00*/  ISETP.NE.U32.AND P5, PT, RZ, UR14, PT ;  /* 0x0000000eff007c0c */ /* 0x000fc8000bfa5070 */
[----:B------:R-:W-:-:S13]  /*2f10*/  ISETP.NE.AND.EX P5, PT, RZ, UR15, PT, P5 ;  /* 0x0000000fff007c0c */ /* 0x000fda000bfa5350 */
[----:B------:R-:W-:Y:S05]  /*2f20*/  @!P5 BRA `(.L_x_13589) ;  /* 0x000000000074d947 */ /* 0x000fea0003800000 */
[-CC-:B012---:R-:W-:Y:S01]  /*2f30*/  FFMA.FTZ R145, R29, R153.reuse, R152.reuse ;  /* 0x000000991d917223 */ /* 0x187fe20000010098 */
        /* <DEDUP_REMOVED lines=28> */
.L_x_13589:
        /* <DEDUP_REMOVED lines=28> */
.L_x_13590:
[----:B------:R-:W0:Y:S08]  /*32c0*/  @P5 LDC.64 R156, c[0x0][0x478] ;  /* 0x00011e00ff9c5b82 */ /* 0x000e300000000a00 */
[----:B------:R-:W1:Y:S01]  /*32d0*/  LDC.64 R154, c[0x0][0x468] ;  /* 0x00011a00ff9a7b82 */ /* 0x000e620000000a00 */
[----:B0-----:R-:W-:-:S05]  /*32e0*/  @P5 IMAD.WIDE.U32 R156, R21, 0x10, R156 ;  /* 0x00000010159c5825 */ /* 0x001fca00078e009c */
[----:B------:R3:W-:Y:S01]  /*32f0*/  @P5 STG.E.128 desc[UR8][R156.64], R144 ;  /* 0x000000909c005986 */ /* 0x0007e2000c101d08 */
[C---:B-1----:R-:W-:Y:S01]  /*3300*/  IMAD.WIDE.U32 R154, R21.reuse, 0x10, R154 ;  /* 0x00000010159a7825 */ /* 0x042fe200078e009a */
[----:B------:R-:W-:-:S04]  /*3310*/  IADD3 R21, PT, PT, R21, 0x100, RZ ;  /* 0x0000010015157810 */ /* 0x000fc80007ffe0ff */
[----:B------:R3:W-:Y:S03]  /*3320*/  STG.E.128 desc[UR8][R154.64], R148 ;  /* 0x000000949a007986 */ /* 0x0007e6000c101d08 */
.L_x_13588:
[----:B------:R-:W-:Y:S05]  /*3330*/  BSYNC.RECONVERGENT B1 ;  /* 0x0000000000017941 */ /* 0x000fea0003800200 */
.L_x_13587:
[----:B------:R-:W-:Y:S04]  /*3340*/  BSSY.RECONVERGENT B1, `(.L_x_13591) ;  /* 0x0000045000017945 */ /* 0x000fe80003800200 */
[----:B------:R-:W-:Y:S05]  /*3350*/  @!P3 BRA `(.L_x_13592) ;  /* 0x00000004000cb947 */ /* 0x000fea0003800000 */
[----:B------:R-:W-:-:S04]  /*3360*/  ISETP.NE.U32.AND P5, PT, RZ, UR14, PT ;  /* 0x0000000eff007c0c */ /* 0x000fc8000bfa5070 */
[----:B------:R-:W-:-:S13]  /*3370*/  ISETP.NE.AND.EX P5, PT, RZ, UR15, PT, P5 ;  /* 0x0000000fff007c0c */ /* 0x000fda000bfa5350 */
[----:B------:R-:W-:Y:S05]  /*3380*/  @!P5 BRA `(.L_x_13593) ;  /* 0x000000000074d947 */ /* 0x000fea0003800000 */
[-CC-:B0123--:R-:W-:Y:S01]  /*3390*/  FFMA.FTZ R145, R13, R153.reuse, R152.reuse ;  /* 0x000000990d917223 */ /* 0x18ffe20000010098 */
        /* <DEDUP_REMOVED lines=28> */
.L_x_13593:
        /* <DEDUP_REMOVED lines=28> */
.L_x_13594:
[----:B------:R-:W0:Y:S08]  /*3720*/  @P5 LDC.64 R156, c[0x0][0x478] ;  /* 0x00011e00ff9c5b82 */ /* 0x000e300000000a00 */
[----:B------:R-:W1:Y:S01]  /*3730*/  LDC.64 R154, c[0x0][0x468] ;  /* 0x00011a00ff9a7b82 */ /* 0x000e620000000a00 */
[----:B0-----:R-:W-:-:S05]  /*3740*/  @P5 IMAD.WIDE.U32 R156, R21, 0x10, R156 ;  /* 0x00000010159c5825 */ /* 0x001fca00078e009c */
[----:B------:R4:W-:Y:S01]  /*3750*/  @P5 STG.E.128 desc[UR8][R156.64], R144 ;  /* 0x000000909c005986 */ /* 0x0009e2000c101d08 */
[C---:B-1----:R-:W-:Y:S01]  /*3760*/  IMAD.WIDE.U32 R154, R21.reuse, 0x10, R154 ;  /* 0x00000010159a7825 */ /* 0x042fe200078e009a */
[----:B------:R-:W-:-:S04]  /*3770*/  IADD3 R21, PT, PT, R21, 0x100, RZ ;  /* 0x0000010015157810 */ /* 0x000fc80007ffe0ff */
[----:B------:R4:W-:Y:S03]  /*3780*/  STG.E.128 desc[UR8][R154.64], R148 ;  /* 0x000000949a007986 */ /* 0x0009e6000c101d08 */
.L_x_13592:
[----:B------:R-:W-:Y:S05]  /*3790*/  BSYNC.RECONVERGENT B1 ;  /* 0x0000000000017941 */ /* 0x000fea0003800200 */
.L_x_13591:
[----:B------:R-:W-:Y:S04]  /*37a0*/  BSSY.RECONVERGENT B1, `(.L_x_13595) ;  /* 0x0000045000017945 */ /* 0x000fe80003800200 */
[----:B------:R-:W-:Y:S05]  /*37b0*/  @!P4 BRA `(.L_x_13596) ;  /* 0x00000004000cc947 */ /* 0x000fea0003800000 */
[----:B------:R-:W-:-:S04]  /*37c0*/  ISETP.NE.U32.AND P5, PT, RZ, UR14, PT ;  /* 0x0000000eff007c0c */ /* 0x000fc8000bfa5070 */
[----:B------:R-:W-:-:S13]  /*37d0*/  ISETP.NE.AND.EX P5, PT, RZ, UR15, PT, P5 ;  /* 0x0000000fff007c0c */ /* 0x000fda000bfa5350 */
[----:B------:R-:W-:Y:S05]  /*37e0*/  @!P5 BRA `(.L_x_13597) ;  /* 0x000000000074d947 */ /* 0x000fea0003800000 */
[-CC-:B01234-:R-:W-:Y:S01]  /*37f0*/  FFMA.FTZ R145, R15, R153.reuse, R152.reuse ;  /* 0x000000990f917223 */ /* 0x19ffe20000010098 */
        /* <DEDUP_REMOVED lines=28> */
.L_x_13597:
        /* <DEDUP_REMOVED lines=28> */
.L_x_13598:
[----:B------:R-:W0:Y:S08]  /*3b80*/  @P5 LDC.64 R156, c[0x0][0x478] ;  /* 0x00011e00ff9c5b82 */ /* 0x000e300000000a00 */
[----:B------:R-:W1:Y:S01]  /*3b90*/  LDC.64 R154, c[0x0][0x468] ;  /* 0x00011a00ff9a7b82 */ /* 0x000e620000000a00 */
[----:B0-----:R-:W-:-:S05]  /*3ba0*/  @P5 IMAD.WIDE.U32 R156, R21, 0x10, R156 ;  /* 0x00000010159c5825 */ /* 0x001fca00078e009c */
[----:B------:R0:W-:Y:S01]  /*3bb0*/  @P5 STG.E.128 desc[UR8][R156.64], R144 ;  /* 0x000000909c005986 */ /* 0x0001e2000c101d08 */
[C---:B-1----:R-:W-:Y:S01]  /*3bc0*/  IMAD.WIDE.U32 R154, R21.reuse, 0x10, R154 ;  /* 0x00000010159a7825 */ /* 0x042fe200078e009a */
[----:B------:R-:W-:-:S04]  /*3bd0*/  IADD3 R21, PT, PT, R21, 0x100, RZ ;  /* 0x0000010015157810 */ /* 0x000fc80007ffe0ff */
[----:B------:R0:W-:Y:S03]  /*3be0*/  STG.E.128 desc[UR8][R154.64], R148 ;  /* 0x000000949a007986 */ /* 0x0001e6000c101d08 */
.L_x_13596:
[----:B------:R-:W-:Y:S05]  /*3bf0*/  BSYNC.RECONVERGENT B1 ;  /* 0x0000000000017941 */ /* 0x000fea0003800200 */
.L_x_13595:
[----:B------:R-:W-:-:S13]  /*3c00*/  ISETP.NE.AND P5, PT, R203, RZ, PT ;  /* 0x000000ffcb00720c */ /* 0x000fda0003fa5270 */
[----:B------:R-:W-:Y:S05]  /*3c10*/  @!P5 BRA `(.L_x_13599) ;  /* 0x000000240010d947 */ /* 0x000fea0003800000 */
[----:B------:R-:W-:-:S04]  /*3c20*/  ISETP.NE.U32.AND P5, PT, RZ, UR14, PT ;  /* 0x0000000eff007c0c */ /* 0x000fc8000bfa5070 */
[----:B------:R-:W-:-:S13]  /*3c30*/  ISETP.NE.AND.EX P5, PT, RZ, UR15, PT, P5 ;  /* 0x0000000fff007c0c */ /* 0x000fda000bfa5350 */
[----:B------:R-:W-:Y:S05]  /*3c40*/  @!P5 BRA `(.L_x_13600) ;  /* 0x000000000074d947 */ /* 0x000fea0003800000 */
[-CC-:B01234-:R-:W-:Y:S01]  /*3c50*/  FFMA.FTZ R145, R188, R153.reuse, R152.reuse ;  /* 0x00000099bc917223 */ /* 0x19ffe20000010098 */
[----:B------:R-:W-:Y:S01]  /*3c60*/  ISETP.GE.U32.AND P6, PT, R17, 0x1000000, PT ;  /* 0x010000001100780c */ /* 0x000fe20003fc6070 */
[-CC-:B------:R-:W-:Y:S02]  /*3c70*/  FFMA.FTZ R146, R18, R153.reuse, R152.reuse ;  /* 0x0000009912927223 */ /* 0x180fe40000010098 */
[----:B------:R-:W-:Y:S01]  /*3c80*/  FADD.FTZ R144, R186, -R145 ;  /* 0x80000091ba907221 */ /* 0x000fe20000010000 */
[-C--:B------:R-:W-:Y:S01]  /*3c90*/  FFMA.FTZ R145, R19, R153.reuse, R152 ;  /* 0x0000009913917223 */ /* 0x080fe20000010098 */
[----:B------:R-:W-:Y:S01]  /*3ca0*/  FADD.FTZ R146, R173, -R146 ;  /* 0x80000092ad927221 */ /* 0x000fe20000010000 */
[----:B------:R-:W-:Y:S01]  /*3cb0*/  FFMA.FTZ R153, R171, R153, R152 ;  /* 0x00000099ab997223 */ /* 0x000fe20000010098 */
        /* <DEDUP_REMOVED lines=22> */
.L_x_13600:
[-CC-:B01234-:R-:W-:Y:S01]  /*3e20*/  FFMA.FTZ R149, R188, R153.reuse, R152.reuse ;  /* 0x00000099bc957223 */ /* 0x19ffe20000010098 */
        /* <DEDUP_REMOVED lines=27> */
.L_x_13601:
[----:B------:R-:W0:Y:S02]  /*3fe0*/  @P5 LDC.64 R22, c[0x0][0x478] ;  /* 0x00011e00ff165b82 */ /* 0x000e240000000a00 */
[----:B0-----:R-:W-:-:S06]  /*3ff0*/  @P5 IMAD.WIDE.U32 R152, R21, 0x10, R22 ;  /* 0x0000001015985825 */ /* 0x001fcc00078e0016 */
[----:B------:R-:W0:Y:S01]  /*4000*/  LDC.64 R22, c[0x0][0x468] ;  /* 0x00011a00ff167b82 */ /* 0x000e220000000a00 */
[----:B------:R1:W-:Y:S01]  /*4010*/  @P5 STG.E.128 desc[UR8][R152.64], R144 ;  /* 0x0000009098005986 */ /* 0x0003e2000c101d08 */
[----:B0-----:R-:W-:-:S05]  /*4020*/  IMAD.WIDE.U32 R22, R21, 0x10, R22 ;  /* 0x0000001015167825 */ /* 0x001fca00078e0016 */
[----:B------:R1:W-:Y:S01]  /*4030*/  STG.E.128 desc[UR8][R22.64], R148 ;  /* 0x0000009416007986 */ /* 0x0003e2000c101d08 */
[----:B------:R-:W-:Y:S05]  /*4040*/  BRA `(.L_x_13599) ;  /* 0x0000002000047947 */ /* 0x000fea0003800000 */
.L_x_13574:
        /* <DEDUP_REMOVED lines=38> */
.L_x_13604:
[----:B------:R-:W-:Y:S05]  /*42b0*/  BSYNC.RECONVERGENT B1 ;  /* 0x0000000000017941 */ /* 0x000fea0003800200 */
.L_x_13603:
[----:B------:R-:W-:Y:S04]  /*42c0*/  BSSY.RECONVERGENT B1, `(.L_x_13605) ;  /* 0x0000022000017945 */ /* 0x000fe80003800200 */
        /* <DEDUP_REMOVED lines=33> */
.L_x_13606:
[----:B------:R-:W-:Y:S05]  /*44e0*/  BSYNC.RECONVERGENT B1 ;  /* 0x0000000000017941 */ /* 0x000fea0003800200 */
.L_x_13605:
        /* <DEDUP_REMOVED lines=34> */
.L_x_13608:
[----:B------:R-:W-:Y:S05]  /*4710*/  BSYNC.RECONVERGENT B1 ;  /* 0x0000000000017941 */ /* 0x000fea0003800200 */
.L_x_13607:
        /* <DEDUP_REMOVED lines=34> */
.L_x_13610:
[----:B------:R-:W-:Y:S05]  /*4940*/  BSYNC.RECONVERGENT B1 ;  /* 0x0000000000017941 */ /* 0x000fea0003800200 */
.L_x_13609:
        /* <DEDUP_REMOVED lines=34> */
.L_x_13612:
[----:B------:R-:W-:Y:S05]  /*4b70*/  BSYNC.RECONVERGENT B1 ;  /* 0x0000000000017941 */ /* 0x000fea0003800200 */
.L_x_13611:
        /* <DEDUP_REMOVED lines=34> */
.L_x_13614:
[----:B------:R-:W-:Y:S05]  /*4da0*/  BSYNC.RECONVERGENT B1 ;  /* 0x0000000000017941 */ /* 0x000fea0003800200 */
.L_x_13613:
        /* <DEDUP_REMOVED lines=20> */
[----:B------:R-:W-:-:S03]  /*4ef0*/  FFMA.FTZ R23, R23, R153, R142 ;  /* 0x0000009917177223 */ /* 0x000fc6000001008e */
        /* <DEDUP_REMOVED lines=8> */
[----:B------:R-:W-:Y:S02]  /*4f80*/  SEL R150, R23, RZ, P5 ;  /* 0x000000ff17967207 */ /* 0x000fe40002800000 */
[----:B------:R-:W0:Y:S02]  /*4f90*/  LDC.64 R22, c[0x0][0x468] ;  /* 0x00011a00ff167b82 */ /* 0x000e240000000a00 */
[----:B0-----:R-:W-:-:S05]  /*4fa0*/  IMAD.WIDE.U32 R22, R21, 0x10, R22 ;  /* 0x0000001015167825 */ /* 0x001fca00078e0016 */
[----:B------:R0:W-:Y:S01]  /*4fb0*/  STG.E.128 desc[UR8][R22.64], R148 ;  /* 0x0000009416007986 */ /* 0x0001e2000c101d08 */
[----:B------:R-:W-:Y:S05]  /*4fc0*/  BRA `(.L_x_13599) ;  /* 0x0000001000247947 */ /* 0x000fea0003800000 */
.L_x_13602:
        /* <DEDUP_REMOVED lines=38> */
.L_x_13616:
[----:B------:R-:W-:Y:S05]  /*5230*/  BSYNC.RECONVERGENT B1 ;  /* 0x0000000000017941 */ /* 0x000fea0003800200 */
.L_x_13615:
[----:B------:R-:W-:Y:S04]  /*5240*/  BSSY.RECONVERGENT B1, `(.L_x_13617) ;  /* 0x0000025000017945 */ /* 0x000fe80003800200 */
[----:B------:R-:W-:Y:S05]  /*5250*/  @!P0 BRA `(.L_x_13618) ;  /* 0x00000000008c8947 */ /* 0x000fea0003800000 */
[-CC-:B-1----:R-:W-:Y:S01]  /*5260*/  FFMA.FTZ R145, R25, R153.reuse, R152.reuse ;  /* 0x0000009919917223 */ /* 0x182fe20000010098 */
        /* <DEDUP_REMOVED lines=34> */
.L_x_13618:
[----:B------:R-:W-:Y:S05]  /*5490*/  BSYNC.RECONVERGENT B1 ;  /* 0x0000000000017941 */ /* 0x000fea0003800200 */
.L_x_13617:
        /* <DEDUP_REMOVED lines=37> */
.L_x_13620:
[----:B------:R-:W-:Y:S05]  /*56f0*/  BSYNC.RECONVERGENT B1 ;  /* 0x0000000000017941 */ /* 0x000fea0003800200 */
.L_x_13619:
        /* <DEDUP_REMOVED lines=37> */
.L_x_13622:
[----:B------:R-:W-:Y:S05]  /*5950*/  BSYNC.RECONVERGENT B1 ;  /* 0x0000000000017941 */ /* 0x000fea0003800200 */
.L_x_13621:
        /* <DEDUP_REMOVED lines=37> */
.L_x_13624:
[----:B------:R-:W-:Y:S05]  /*5bb0*/  BSYNC.RECONVERGENT B1 ;  /* 0x0000000000017941 */ /* 0x000fea0003800200 */
.L_x_13623:
        /* <DEDUP_REMOVED lines=37> */
.L_x_13626:
[----:B------:R-:W-:Y:S05]  /*5e10*/  BSYNC.RECONVERGENT B1 ;  /* 0x0000000000017941 */ /* 0x000fea0003800200 */
.L_x_13625:
[----:B------:R-:W-:-:S13]  /*5e20*/  ISETP.NE.AND P5, PT, R203, RZ, PT ;  /* 0x000000ffcb00720c */ /* 0x000fda0003fa5270 */
[----:B------:R-:W-:Y:S05]  /*5e30*/  @!P5 BRA `(.L_x_13599) ;  /* 0x000000000088d947 */ /* 0x000fea0003800000 */
[-CC-:B-1234-:R-:W-:Y:S01]  /*5e40*/  FFMA.FTZ R145, R188, R153.reuse, R152.reuse ;  /* 0x00000099bc917223 */ /* 0x19efe20000010098 */
[----:B------:R-:W-:Y:S01]  /*5e50*/  ISETP.GE.U32.AND P5, PT, R17, 0x1000000, PT ;  /* 0x010000001100780c */ /* 0x000fe20003fa6070 */
[-CC-:B------:R-:W-:Y:S02]  /*5e60*/  FFMA.FTZ R146, R18, R153.reuse, R152.reuse ;  /* 0x0000009912927223 */ /* 0x180fe40000010098 */
[----:B------:R-:W-:Y:S01]  /*5e70*/  FADD.FTZ R144, R186, -R145 ;  /* 0x80000091ba907221 */ /* 0x000fe20000010000 */
[-C--:B------:R-:W-:Y:S01]  /*5e80*/  FFMA.FTZ R145, R19, R153.reuse, R152 ;  /* 0x0000009913917223 */ /* 0x080fe20000010098 */
[----:B------:R-:W-:Y:S01]  /*5e90*/  FADD.FTZ R146, R173, -R146 ;  /* 0x80000092ad927221 */ /* 0x000fe20000010000 */
[----:B------:R-:W-:Y:S01]  /*5ea0*/  FFMA.FTZ R153, R171, R153, R152 ;  /* 0x00000099ab997223 */ /* 0x000fe20000010098 */
[----:B-----5:R-:W-:Y:S01]  /*5eb0*/  FFMA.FTZ R147, R23, R144, R143 ;  /* 0x0000009017937223 */ /* 0x020fe2000001008f */
[----:B------:R-:W-:Y:S02]  /*5ec0*/  FADD.FTZ R145, R28, -R145 ;  /* 0x800000911c917221 */ /* 0x000fe40000010000 */
[----:B------:R-:W-:Y:S01]  /*5ed0*/  FADD.FTZ R153, R190, -R153 ;  /* 0x80000099be997221 */ /* 0x000fe20000010000 */
        /* <DEDUP_REMOVED lines=16> */
[----:B------:R-:W-:-:S04]  /*5fe0*/  FMUL.FTZ R22, R146, R22 ;  /* 0x0000001692167220 */ /* 0x000fc80000410000 */
[----:B------:R-:W-:-:S05]  /*5ff0*/  FMUL.FTZ R22, R22, UR13 ;  /* 0x0000000d16167c20 */ /* 0x000fca0008410000 */
[----:B------:R-:W-:Y:S02]  /*6000*/  SEL R150, R22, RZ, P5 ;  /* 0x000000ff16967207 */ /* 0x000fe40002800000 */
[----:B------:R-:W1:Y:S01]  /*6010*/  LDC.64 R22, c[0x0][0x468] ;  /* 0x00011a00ff167b82 */ /* 0x000e620000000a00 */
[----:B0-----:R-:W-:-:S05]  /*6020*/  IMAD.WIDE.U32 R152, R21, 0x10, R152 ;  /* 0x0000001015987825 */ /* 0x001fca00078e0098 */
[----:B------:R0:W-:Y:S01]  /*6030*/  STG.E.128 desc[UR8][R152.64], R144 ;  /* 0x0000009098007986 */ /* 0x0001e2000c101d08 */
[----:B-1----:R-:W-:-:S05]  /*6040*/  IMAD.WIDE.U32 R22, R21, 0x10, R22 ;  /* 0x0000001015167825 */ /* 0x002fca00078e0016 */
[----:B------:R0:W-:Y:S02]  /*6050*/  STG.E.128 desc[UR8][R22.64], R148 ;  /* 0x0000009416007986 */ /* 0x0001e4000c101d08 */
.L_x_13599:
[----:B------:R-:W-:Y:S05]  /*6060*/  BSYNC.RECONVERGENT B0 ;  /* 0x0000000000007941 */ /* 0x000fea0003800200 */
.L_x_13573:
[----:B01---5:R-:W0:Y:S01]  /*6070*/  LDC.64 R22, c[0x0][0x380] ;  /* 0x0000e000ff167b82 */ /* 0x023e220000000a00 */
[----:B------:R-:W-:Y:S01]  /*6080*/  UPLOP3.LUT UP1, UPT, UPT, UPT, UP1, 0x40, 0x4 ;  /* 0x000000000004789c */ /* 0x000fe20003f2e810 */
[----:B0-----:R-:W-:-:S04]  /*6090*/  IADD3 R5, PT, PT, R5, R22, RZ ;  /* 0x0000001605057210 */ /* 0x001fc80007ffe0ff */
[----:B------:R-:W-:-:S13]  /*60a0*/  ISETP.GE.AND P5, PT, R5, R23, PT ;  /* 0x000000170500720c */ /* 0x000fda0003fa6270 */
[----:B------:R-:W-:Y:S05]  /*60b0*/  @!P5 BRA `(.L_x_13627) ;  /* 0xffffffa400a4d947 */ /* 0x000fea000383ffff */
.L_x_13556:
        /* <DEDUP_REMOVED lines=55> */
.L_x_13628:
        /* <DEDUP_REMOVED lines=13> */
.L_x_14474:


//--------------------- .text._ZN10layer_norm13ln_bwd_kernelINS_13Kernel_traitsIfffffjLj7168ELj1ELj1ELj8ELj16ENS_18Kernel_traits_baseILj7168EfffffjLj256EEEEELb1ELb0ELb0ELb1EEEvNS_9BwdParamsE --------------------------
	.section	.text._ZN10layer_norm13ln_bwd_kernelINS_13Kernel_traitsIfffffjLj7168ELj1ELj1ELj8ELj16ENS_18Kernel_traits_baseILj7168EfffffjLj256EEEEELb1ELb0ELb0ELb1EEEvNS_9BwdParamsE,"ax",@progbits
	.align	128
        .global         _ZN10layer_norm13ln_bwd_kernelINS_13Kernel_traitsIfffffjLj7168ELj1ELj1ELj8ELj16ENS_18Kernel_traits_baseILj7168EfffffjLj256EEEEELb1ELb0ELb0ELb1EEEvNS_9BwdParamsE
        .type           _ZN10layer_norm13ln_bwd_kernelINS_13Kernel_traitsIfffffjLj7168ELj1ELj1ELj8ELj16ENS_18Kernel_traits_baseILj7168EfffffjLj256EEEEELb1ELb0ELb0ELb1EEEvNS_9BwdParamsE,@function
        .size           _ZN10layer_norm13ln_bwd_kernelINS_13Kernel_traitsIfffffjLj7168ELj1ELj1ELj8ELj16ENS_18Kernel_traits_baseILj7168EfffffjLj256EEEEELb1ELb0ELb0ELb1EEEvNS_9BwdParamsE,(.L_x_14475 - _ZN10layer_norm13ln_bwd_kernelINS_13Kernel_traitsIfffffjLj7168ELj1ELj1ELj8ELj16ENS_18Kernel_traits_baseILj7168EfffffjLj256EEEEELb1ELb0ELb0ELb1EEEvNS_9BwdParamsE)
        .other          _ZN10layer_norm13ln_bwd_kernelINS_13Kernel_traitsIfffffjLj7168ELj1ELj1ELj8ELj16ENS_18Kernel_traits_baseILj7168EfffffjLj256EEEEELb1ELb0ELb0ELb1EEEvNS_9BwdParamsE,@"STO_CUDA_ENTRY STV_DEFAULT"
_ZN10layer_norm13ln_bwd_kernelINS_13Kernel_traitsIfffffjLj7168ELj1ELj1ELj8ELj16ENS_18Kernel_traits_baseILj7168EfffffjLj256EEEEELb1ELb0ELb0ELb1EEEvNS_9BwdParamsE:
.text._ZN10layer_norm13ln_bwd_kernelINS_13Kernel_traitsIfffffjLj7168ELj1ELj1ELj8ELj16ENS_18Kernel_traits_baseILj7168EfffffjLj256EEEEELb1ELb0ELb0ELb1EEEvNS_9BwdParamsE:
        /* <DEDUP_REMOVED lines=59> */
[----:B------:R-:W-:Y:S02]  /*03b0*/  CS2R R28, SRZ ;  /* 0x00000000001c7805 */ /* 0x000fe4000001ff00 */
[----:B--2---:R-:W-:Y:S01]  /*03c0*/  ISETP.NE.U32.AND P1, PT, R4, RZ, PT ;  /* 0x000000ff0400720c */ /* 0x004fe20003f25070 */
[----:B------:R-:W5:Y:S01]  /*03d0*/  LDG.E.128 R56, desc[UR6][R2.64+0x1000] ;  /* 0x0010000602387981 */ /* 0x000f62000c1e1d00 */
[----:B------:R-:W-:Y:S02]  /*03e0*/  CS2R R30, SRZ ;  /* 0x00000000001e7805 */ /* 0x000fe4000001ff00 */
[----:B------:R-:W-:Y:S02]  /*03f0*/  CS2R R32, SRZ ;  /* 0x0000000000207805 */ /* 0x000fe4000001ff00 */
[----:B------:R-:W-:Y:S01]  /*0400*/  ISETP.NE.AND.EX P1, PT, R5, RZ, PT, P1 ;  /* 0x000000ff0500720c */ /* 0x000fe20003f25310 */
        /* <DEDUP_REMOVED lines=9> */
[----:B------:R-:W0:Y:S03]  /*04a0*/  LDCU UR4, c[0x0][0x408] ;  /* 0x00008100ff0477ac */ /* 0x000e260008000800 */
[----:B------:R-:W5:Y:S01]  /*04b0*/  LDG.E.128 R40, desc[UR6][R2.64+0x5000] ;  /* 0x0050000602287981 */ /* 0x000f62000c1e1d00 */
[----:B------:R-:W1:Y:S03]  /*04c0*/  LDCU UR9, c[0x0][0x388] ;  /* 0x00007100ff0977ac */ /* 0x000e660008000800 */
[----:B------:R2:W5:Y:S01]  /*04d0*/  LDG.E.128 R36, desc[UR6][R2.64+0x6000] ;  /* 0x0060000602247981 */ /* 0x000562000c1e1d00 */
[----:B------:R-:W3:Y:S01]  /*04e0*/  LDCU.U8 UR8, c[0x0][0x410] ;  /* 0x00008200ff0877ac */ /* 0x000ee20008000000 */
[----:B------:R-:W4:Y:S01]  /*04f0*/  LDCU UR12, c[0x0][0x400] ;  /* 0x00008000ff0c77ac */ /* 0x000f220008000800 */
[----:B------:R-:W0:Y:S01]  /*0500*/  LDCU.64 UR14, c[0x0][0x478] ;  /* 0x00008f00ff0e77ac */ /* 0x000e220008000a00 */
[----:B--2---:R-:W-:Y:S01]  /*0510*/  CS2R R2, SRZ ;  /* 0x0000000000027805 */ /* 0x004fe2000001ff00 */
[----:B------:R-:W2:Y:S06]  /*0520*/  LDCU.64 UR10, c[0x0][0x438] ;  /* 0x00008700ff0a77ac */ /* 0x000eac0008000a00 */
.L_x_13647:
[----:B------:R-:W3:Y:S01]  /*0530*/  S2R R0, SR_TID.X ;  /* 0x0000000000007919 */ /* 0x000ee20000002100 */
[----:B------:R-:W4:Y:S01]  /*0540*/  LDC.64 R108, c[0x0][0x3c0] ;  /* 0x0000f000ff6c7b82 */ /* 0x000f220000000a00 */
[----:B-1----:R-:W-:-:S05]  /*0550*/  IMAD R96, R174, UR9, RZ ;  /* 0x00000009ae607c24 */ /* 0x002fca000f8e02ff */
[----:B------:R-:W-:Y:S02]  /*0560*/  SHF.R.S32.HI R97, RZ, 0x1f, R96 ;  /* 0x0000001fff617819 */ /* 0x000fe40000011460 */
[----:B------:R-:W1:Y:S02]  /*0570*/  LDC.64 R120, c[0x0][0x3a8] ;  /* 0x0000ea00ff787b82 */ /* 0x000e640000000a00 */
[----:B------:R-:W-:-:S06]  /*0580*/  LEA.HI R97, R97, R96, RZ, 0x2 ;  /* 0x0000006061617211 */ /* 0x000fcc00078f10ff */
[----:B------:R-:W0:Y:S01]  /*0590*/  LDC.64 R148, c[0x0][0x428] ;  /* 0x00010a00ff947b82 */ /* 0x000e220000000a00 */
[----:B----4-:R-:W-:-:S07]  /*05a0*/  IMAD.WIDE R108, R174, 0x4, R108 ;  /* 0x00000004ae6c7825 */ /* 0x010fce00078e026c */
[----:B------:R-:W4:Y:S01]  /*05b0*/  LDC.64 R150, c[0x0][0x3c8] ;  /* 0x0000f200ff967b82 */ /* 0x000f220000000a00 */
[----:B------:R2:W4:Y:S01]  /*05c0*/  LDG.E R183, desc[UR6][R108.64] ;  /* 0x000000066cb77981 */ /* 0x000522000c1e1900 */
[----:B---3--:R-:W-:-:S05]  /*05d0*/  LEA.HI.SX32 R182, R97, R0, 0x1e ;  /* 0x0000000061b67211 */ /* 0x008fca00078ff2ff */
[----:B-1----:R-:W-:-:S06]  /*05e0*/  IMAD.WIDE.U32 R96, R182, 0x10, R120 ;  /* 0x00000010b6607825 */ /* 0x002fcc00078e0078 */
[----:B------:R-:W3:Y:S01]  /*05f0*/  LDG.E.128 R96, desc[UR6][R96.64] ;  /* 0x0000000660607981 */ /* 0x000ee2000c1e1d00 */
        /* <DEDUP_REMOVED lines=8> */
[----:B------:R-:W3:Y:S02]  /*0680*/  LDG.E.128 R100, desc[UR6][R100.64] ;  /* 0x0000000664647981 */ /* 0x000ee4000c1e1d00 */
[--C-:B--2---:R-:W-:Y:S02]  /*0690*/  IMAD.WIDE.U32 R108, R179, 0x10, R120.reuse ;  /* 0x00000010b36c7825 */ /* 0x104fe400078e0078 */
        /* <DEDUP_REMOVED lines=8> */
[----:B0-----:R-:W-:-:S04]  /*0720*/  IMAD.WIDE.U32 R124, R182, 0x10, R148 ;  /* 0x00000010b67c7825 */ /* 0x001fc800078e0094 */
[----:B----4-:R-:W-:Y:S02]  /*0730*/  IMAD.WIDE R150, R174, 0x4, R150 ;  /* 0x00000004ae967825 */ /* 0x010fe400078e0296 */
[----:B------:R-:W4:Y:S04]  /*0740*/  LDG.E.128 R124, desc[UR6][R124.64] ;  /* 0x000000067c7c7981 */ /* 0x000f28000c1e1d00 */
[----:B------:R-:W4:Y:S01]  /*0750*/  LDG.E R176, desc[UR6][R150.64] ;  /* 0x0000000696b07981 */ /* 0x000f22000c1e1900 */
[----:B------:R-:W-:-:S06]  /*0760*/  IMAD.WIDE.U32 R128, R181, 0x10, R148 ;  /* 0x00000010b5807825 */ /* 0x000fcc00078e0094 */
[----:B------:R-:W4:Y:S01]  /*0770*/  LDG.E.128 R128, desc[UR6][R128.64] ;  /* 0x0000000680807981 */ /* 0x000f22000c1e1d00 */
        /* <DEDUP_REMOVED lines=10> */
[----:B------:R-:W-:Y:S02]  /*0820*/  ISETP.NE.AND P5, PT, RZ, UR8, PT ;  /* 0x00000008ff007c0c */ /* 0x000fe4000bfa5270 */
[----:B------:R-:W-:-:S04]  /*0830*/  ISETP.NE.U32.AND P2, PT, RZ, UR10, PT ;  /* 0x0000000aff007c0c */ /* 0x000fc8000bf45070 */
[----:B------:R-:W-:Y:S02]  /*0840*/  ISETP.NE.AND.EX P2, PT, RZ, UR11, PT, P2 ;  /* 0x0000000bff007c0c */ /* 0x000fe4000bf45320 */
[----:B------:R-:W-:-:S05]  /*0850*/  FSEL R183, R183, RZ, !P5 ;  /* 0x000000ffb7b77208 */ /* 0x000fca0006800000 */
[C---:B---3--:R-:W-:Y:S01]  /*0860*/  FADD.FTZ R215, -R183.reuse, R98 ;  /* 0x00000062b7d77221 */ /* 0x048fe20000010100 */
[C---:B------:R-:W-:Y:S02]  /*0870*/  FADD.FTZ R237, -R183.reuse, R99 ;  /* 0x00000063b7ed7221 */ /* 0x040fe40000010100 */
[----:B------:R-:W0:Y:S01]  /*0880*/  @P1 LDC.64 R98, c[0x0][0x3e0] ;  /* 0x0000f800ff621b82 */ /* 0x000e220000000a00 */
[C---:B------:R-:W-:Y:S01]  /*0890*/  FADD.FTZ R241, -R183.reuse, R96 ;  /* 0x00000060b7f17221 */ /* 0x040fe20000010100 */
[----:B------:R-:W-:-:S06]  /*08a0*/  FADD.FTZ R239, -R183, R97 ;  /* 0x00000061b7ef7221 */ /* 0x000fcc0000010100 */
[----:B------:R-:W1:Y:S01]  /*08b0*/  LDC.64 R96, c[0x0][0x3b0] ;  /* 0x0000ec00ff607b82 */ /* 0x000e620000000a00 */
[C---:B------:R-:W-:Y:S01]  /*08c0*/  FADD.FTZ R231, -R183.reuse, R100 ;  /* 0x00000064b7e77221 */ /* 0x040fe20000010100 */
[C---:B------:R-:W-:Y:S01]  /*08d0*/  FADD.FTZ R229, -R183.reuse, R101 ;  /* 0x00000065b7e57221 */ /* 0x040fe20000010100 */
[C---:B------:R-:W-:Y:S01]  /*08e0*/  FADD.FTZ R247, -R183.reuse, R102 ;  /* 0x00000066b7f77221 */ /* 0x040fe20000010100 */
[C---:B------:R-:W-:Y:S01]  /*08f0*/  FADD.FTZ R227, -R183.reuse, R103 ;  /* 0x00000067b7e37221 */ /* 0x040fe20000010100 */
[C---:B--2---:R-:W-:Y:S01]  /*0900*/  FADD.FTZ R245, -R183.reuse, R104 ;  /* 0x00000068b7f57221 */ /* 0x044fe20000010100 */
[C---:B------:R-:W-:Y:S01]  /*0910*/  FADD.FTZ R203, -R183.reuse, R105 ;  /* 0x00000069b7cb7221 */ /* 0x040fe20000010100 */
[C---:B------:R-:W-:Y:S01]  /*0920*/  FADD.FTZ R221, -R183.reuse, R106 ;  /* 0x0000006ab7dd7221 */ /* 0x040fe20000010100 */
[C---:B------:R-:W-:Y:S01]  /*0930*/  FADD.FTZ R201, -R183.reuse, R107 ;  /* 0x0000006bb7c97221 */ /* 0x040fe20000010100 */
[----:B------:R-:W-:Y:S01]  /*0940*/  FADD.FTZ R219, -R183, R108 ;  /* 0x0000006cb7db7221 */ /* 0x000fe20000010100 */
[----:B0-----:R-:W-:-:S04]  /*0950*/  @P1 IMAD.WIDE R192, R174, 0x4, R98 ;  /* 0x00000004aec01825 */ /* 0x001fc800078e0262 */
[C---:B------:R-:W-:Y:S01]  /*0960*/  FADD.FTZ R199, -R183.reuse, R109 ;  /* 0x0000006db7c77221 */ /* 0x040fe20000010100 */
[----:B------:R-:W0:Y:S01]  /*0970*/  @P2 LDC.64 R98, c[0x0][0x438] ;  /* 0x00010e00ff622b82 */ /* 0x000e220000000a00 */
        /* <DEDUP_REMOVED lines=14> */
[----:B------:R-:W-:-:S02]  /*0a60*/  HFMA2 R183, -RZ, RZ, 1.875, 0 ;  /* 0x3f800000ffb77431 */ /* 0x000fc400000001ff */
[----:B-1----:R-:W-:-:S04]  /*0a70*/  IMAD.WIDE.U32 R242, R182, 0x4, R96 ;  /* 0x00000004b6f27825 */ /* 0x002fc800078e0060 */
[----:B----45:R-:W-:Y:S01]  /*0a80*/  FMUL.FTZ R228, R63, R127 ;  /* 0x0000007f3fe47220 */ /* 0x030fe20000410000 */
[----:B------:R-:W1:Y:S01]  /*0a90*/  @P2 LDC.64 R100, c[0x0][0x438] ;  /* 0x00010e00ff642b82 */ /* 0x000e620000000a00 */
[--C-:B------:R-:W-:Y:S01]  /*0aa0*/  IMAD.WIDE.U32 R112, R177, 0x4, R96.reuse ;  /* 0x00000004b1707825 */ /* 0x100fe200078e0060 */
[----:B------:R2:W5:Y:S04]  /*0ab0*/  LDG.E R122, desc[UR6][R242.64] ;  /* 0x00000006f27a7981 */ /* 0x000568000c1e1900 */
[----:B------:R-:W5:Y:S01]  /*0ac0*/  @P1 LDG.E R183, desc[UR6][R192.64] ;  /* 0x00000006c0b71981 */ /* 0x000f62000c1e1900 */
[----:B------:R-:W-:-:S04]  /*0ad0*/  IMAD.WIDE.U32 R116, R181, 0x4, R96 ;  /* 0x00000004b5747825 */ /* 0x000fc800078e0060 */
[----:B------:R-:W-:Y:S01]  /*0ae0*/  FMUL.FTZ R232, R176, R239 ;  /* 0x000000efb0e87220 */ /* 0x000fe20000410000 */
[----:B------:R-:W-:-:S04]  /*0af0*/  IMAD.WIDE.U32 R184, R179, 0x4, R96 ;  /* 0x00000004b3b87825 */ /* 0x000fc800078e0060 */
[----:B--2---:R-:W-:Y:S01]  /*0b00*/  FMUL.FTZ R243, R60, R124 ;  /* 0x0000007c3cf37220 */ /* 0x004fe20000410000 */
[--C-:B------:R-:W-:Y:S01]  /*0b10*/  IMAD.WIDE.U32 R188, R175, 0x4, R96.reuse ;  /* 0x00000004afbc7825 */ /* 0x100fe200078e0060 */
[----:B------:R2:W5:Y:S03]  /*0b20*/  LDG.E R193, desc[UR6][R112.64] ;  /* 0x0000000670c17981 */ /* 0x000566000c1e1900 */
[C---:B------:R-:W-:Y:S01]  /*0b30*/  FMUL.FTZ R230, R176.reuse, R215 ;  /* 0x000000d7b0e67220 */ /* 0x040fe20000410000 */
[----:B------:R-:W-:Y:S01]  /*0b40*/  FMUL.FTZ R237, R176, R237 ;  /* 0x000000edb0ed7220 */ /* 0x000fe20000410000 */
[----:B------:R-:W-:-:S04]  /*0b50*/  IMAD.WIDE.U32 R118, R180, 0x4, R96 ;  /* 0x00000004b4767825 */ /* 0x000fc800078e0060 */
[----:B------:R-:W-:Y:S01]  /*0b60*/  FMUL.FTZ R212, R56, R128 ;  /* 0x0000008038d47220 */ /* 0x000fe20000410000 */
[----:B------:R-:W-:Y:S01]  /*0b70*/  FMUL.FTZ R231, R176, R231 ;  /* 0x000000e7b0e77220 */ /* 0x000fe20000410000 */
[----:B------:R-:W-:Y:S01]  /*0b80*/  FMUL.FTZ R214, R57, R129 ;  /* 0x0000008139d67220 */ /* 0x000fe20000410000 */
[----:B------:R-:W-:-:S04]  /*0b90*/  IMAD.WIDE.U32 R114, R178, 0x4, R96 ;  /* 0x00000004b2727825 */ /* 0x000fc800078e0060 */
[----:B------:R-:W-:Y:S01]  /*0ba0*/  FMUL.FTZ R239, R62, R126 ;  /* 0x0000007e3eef7220 */ /* 0x000fe20000410000 */
[C---:B------:R-:W-:Y:S01]  /*0bb0*/  FMUL.FTZ R229, R176.reuse, R229 ;  /* 0x000000e5b0e57220 */ /* 0x040fe20000410000 */
[----:B--2---:R-:W-:Y:S01]  /*0bc0*/  FMUL.FTZ R112, R176, R241 ;  /* 0x000000f1b0707220 */ /* 0x004fe20000410000 */
[----:B------:R-:W-:Y:S01]  /*0bd0*/  FMUL.FTZ R241, R61, R125 ;  /* 0x0000007d3df17220 */ /* 0x000fe20000410000 */
[----:B------:R-:W-:Y:S01]  /*0be0*/  FADD.FTZ R96, RZ, R243 ;  /* 0x000000f3ff607221 */ /* 0x000fe20000010000 */
[----:B0-----:R-:W-:-:S04]  /*0bf0*/  @P2 IMAD.WIDE.U32 R98, R178, 0x10, R98 ;  /* 0x00000010b2622825 */ /* 0x001fc800078e0062 */
[----:B------:R-:W-:Y:S01]  /*0c00*/  FFMA.FTZ R97, R112, R243, RZ ;  /* 0x000000f370617223 */ /* 0x000fe200000100ff */
[----:B------:R-:W-:Y:S01]  /*0c10*/  FMUL.FTZ R215, R58, R130 ;  /* 0x000000823ad77220 */ /* 0x000fe20000410000 */
[----:B------:R-:W-:Y:S01]  /*0c20*/  FADD.FTZ R96, R241, R96 ;  /* 0x00000060f1607221 */ /* 0x000fe20000010000 */
[----:B------:R-:W-:Y:S01]  /*0c30*/  FMUL.FTZ R226, R176, R247 ;  /* 0x000000f7b0e27220 */ /* 0x000fe20000410000 */
[----:B------:R-:W-:Y:S01]  /*0c40*/  FFMA.FTZ R97, R232, R241, R97 ;  /* 0x000000f1e8617223 */ /* 0x000fe20000010061 */
[----:B------:R0:W5:Y:S01]  /*0c50*/  @P2 LDG.E.128 R80, desc[UR6][R98.64] ;  /* 0x0000000662502981 */ /* 0x000162000c1e1d00 */
[----:B------:R-:W-:Y:S01]  /*0c60*/  FMUL.FTZ R210, R59, R131 ;  /* 0x000000833bd27220 */ /* 0x000fe20000410000 */
[C---:B------:R-:W-:Y:S01]  /*0c70*/  FMUL.FTZ R227, R176.reuse, R227 ;  /* 0x000000e3b0e37220 */ /* 0x040fe20000410000 */
[C---:B------:R-:W-:Y:S01]  /*0c80*/  FMUL.FTZ R224, R176.reuse, R245 ;  /* 0x000000f5b0e07220 */ /* 0x040fe20000410000 */
[----:B------:R2:W5:Y:S01]  /*0c90*/  LDG.E R116, desc[UR6][R116.64] ;  /* 0x0000000674747981 */ /* 0x000562000c1e1900 */
[C---:B------:R-:W-:Y:S01]  /*0ca0*/  FMUL.FTZ R222, R176.reuse, R203 ;  /* 0x000000cbb0de7220 */ /* 0x040fe20000410000 */
[C---:B------:R-:W-:Y:S01]  /*0cb0*/  FMUL.FTZ R221, R176.reuse, R221 ;  /* 0x000000ddb0dd7220 */ /* 0x040fe20000410000 */
[----:B------:R-:W-:Y:S01]  /*0cc0*/  FMUL.FTZ R220, R176, R201 ;  /* 0x000000c9b0dc7220 */ /* 0x000fe20000410000 */
[----:B------:R3:W5:Y:S01]  /*0cd0*/  LDG.E R195, desc[UR6][R114.64] ;  /* 0x0000000672c37981 */ /* 0x000762000c1e1900 */
[----:B------:R-:W-:Y:S01]  /*0ce0*/  FMUL.FTZ R200, R48, R136 ;  /* 0x0000008830c87220 */ /* 0x000fe20000410000 */
[----:B0-----:R-:W-:Y:S01]  /*0cf0*/  FADD.FTZ R99, R239, R96 ;  /* 0x00000060ef637221 */ /* 0x001fe20000010000 */
[----:B------:R-:W-:Y:S01]  /*0d00*/  FFMA.FTZ R96, R230, R239, R97 ;  /* 0x000000efe6607223 */ /* 0x000fe20000010061 */
        /* <DEDUP_REMOVED lines=15> */
[----:B------:R-:W-:Y:S01]  /*0e00*/  FFMA.FTZ R96, R226, R215, R97 ;  /* 0x000000d7e2607223 */ /* 0x000fe20000010061 */
[----:B--2---:R-:W-:Y:S01]  /*0e10*/  FMUL.FTZ R117, R52, R132 ;  /* 0x0000008434757220 */ /* 0x004fe20000410000 */
[----:B------:R-:W-:Y:S01]  /*0e20*/  FMUL.FTZ R198, R46, R142 ;  /* 0x0000008e2ec67220 */ /* 0x000fe20000410000 */
[----:B------:R-:W-:Y:S01]  /*0e30*/  FADD.FTZ R98, R210, R99 ;  /* 0x00000063d2627221 */ /* 0x000fe20000010000 */
[----:B------:R-:W-:Y:S01]  /*0e40*/  FFMA.FTZ R97, R227, R210, R96 ;  /* 0x000000d2e3617223 */ /* 0x000fe20000010060 */
[----:B---3--:R-:W-:Y:S01]  /*0e50*/  FMUL.FTZ R115, R53, R133 ;  /* 0x0000008535737220 */ /* 0x008fe20000410000 */
        /* <DEDUP_REMOVED lines=24> */
[----:B------:R0:W5:Y:S01]  /*0fe0*/  LDG.E R188, desc[UR6][R188.64] ;  /* 0x00000006bcbc7981 */ /* 0x000162000c1e1900 */
[----:B------:R-:W-:Y:S01]  /*0ff0*/  FADD.FTZ R98, R202, R99 ;  /* 0x00000063ca627221 */ /* 0x000fe20000010000 */
[----:B------:R-:W-:Y:S01]  /*1000*/  FFMA.FTZ R97, R217, R202, R96 ;  /* 0x000000cad9617223 */ /* 0x000fe20000010060 */
[----:B------:R-:W-:Y:S01]  /*1010*/  FMUL.FTZ R206, R176, R187 ;  /* 0x000000bbb0ce7220 */ /* 0x000fe20000410000 */
[----:B------:R2:W5:Y:S01]  /*1020*/  LDG.E R119, desc[UR6][R118.64] ;  /* 0x0000000676777981 */ /* 0x000562000c1e1900 */
[----:B------:R-:W-:Y:S01]  /*1030*/  FADD.FTZ R99, R199, R98 ;  /* 0x00000062c7637221 */ /* 0x000fe20000010000 */
[----:B------:R-:W-:Y:S01]  /*1040*/  FFMA.FTZ R98, R216, R199, R97 ;  /* 0x000000c7d8627223 */ /* 0x000fe20000010061 */
[----:B------:R-:W-:Y:S01]  /*1050*/  FMUL.FTZ R197, R45, R141 ;  /* 0x0000008d2dc57220 */ /* 0x000fe20000410000 */
[----:B------:R-:W-:Y:S01]  /*1060*/  FMUL.FTZ R186, R37, R149 ;  /* 0x0000009525ba7220 */ /* 0x000fe20000410000 */
[----:B------:R-:W-:Y:S01]  /*1070*/  FADD.FTZ R96, R196, R99 ;  /* 0x00000063c4607221 */ /* 0x000fe20000010000 */
[----:B------:R-:W-:Y:S01]  /*1080*/  FFMA.FTZ R97, R209, R196, R98 ;  /* 0x000000c4d1617223 */ /* 0x000fe20000010062 */
[----:B------:R3:W5:Y:S01]  /*1090*/  LDG.E R123, desc[UR6][R184.64] ;  /* 0x00000006b87b7981 */ /* 0x000762000c1e1900 */
[----:B------:R-:W4:Y:S01]  /*10a0*/  @P2 LDC.64 R102, c[0x0][0x438] ;  /* 0x00010e00ff662b82 */ /* 0x000f220000000a00 */
[----:B------:R-:W-:Y:S01]  /*10b0*/  FADD.FTZ R99, R197, R96 ;  /* 0x00000060c5637221 */ /* 0x000fe20000010000 */
[----:B------:R-:W-:-:S03]  /*10c0*/  FFMA.FTZ R96, R208, R197, R97 ;  /* 0x000000c5d0607223 */ /* 0x000fc60000010061 */
[----:B------:R-:W-:Y:S01]  /*10d0*/  FADD.FTZ R99, R198, R99 ;  /* 0x00000063c6637221 */ /* 0x000fe20000010000 */
[----:B------:R-:W-:Y:S02]  /*10e0*/  FFMA.FTZ R96, R211, R198, R96 ;  /* 0x000000c6d3607223 */ /* 0x000fe40000010060 */
[----:B------:R-:W4:Y:S01]  /*10f0*/  @P2 LDC.64 R106, c[0x0][0x438] ;  /* 0x00010e00ff6a2b82 */ /* 0x000f220000000a00 */
[----:B------:R-:W-:Y:S01]  /*1100*/  FADD.FTZ R99, R194, R99 ;  /* 0x00000063c2637221 */ /* 0x000fe20000010000 */
[----:B------:R-:W-:Y:S01]  /*1110*/  FFMA.FTZ R98, R213, R194, R96 ;  /* 0x000000c2d5627223 */ /* 0x000fe20000010060 */
[----:B------:R-:W-:Y:S02]  /*1120*/  FMUL.FTZ R191, R41, R145 ;  /* 0x0000009129bf7220 */ /* 0x000fe40000410000 */
[----:B------:R-:W-:Y:S01]  /*1130*/  FADD.FTZ R96, R192, R99 ;  /* 0x00000063c0607221 */ /* 0x000fe20000010000 */
[----:B------:R-:W-:Y:S02]  /*1140*/  FFMA.FTZ R97, R205, R192, R98 ;  /* 0x000000c0cd617223 */ /* 0x000fe40000010062 */
[----:B------:R-:W4:Y:S01]  /*1150*/  @P2 LDC.64 R104, c[0x0][0x438] ;  /* 0x00010e00ff682b82 */ /* 0x000f220000000a00 */
[----:B------:R-:W-:Y:S01]  /*1160*/  FADD.FTZ R99, R191, R96 ;  /* 0x00000060bf637221 */ /* 0x000fe20000010000 */
[----:B------:R-:W-:Y:S01]  /*1170*/  FFMA.FTZ R96, R204, R191, R97 ;  /* 0x000000bfcc607223 */ /* 0x000fe20000010061 */
[----:B0-----:R-:W-:-:S02]  /*1180*/  FMUL.FTZ R189, R43, R147 ;  /* 0x000000932bbd7220 */ /* 0x001fc40000410000 */
[----:B------:R-:W-:Y:S01]  /*1190*/  FADD.FTZ R98, R190, R99 ;  /* 0x00000063be627221 */ /* 0x000fe20000010000 */
[----:B------:R-:W-:Y:S01]  /*11a0*/  FFMA.FTZ R97, R207, R190, R96 ;  /* 0x000000becf617223 */ /* 0x000fe20000010060 */
[----:B------:R-:W-:Y:S01]  /*11b0*/  FMUL.FTZ R187, R36, R148 ;  /* 0x0000009424bb7220 */ /* 0x000fe20000410000 */
[----:B--2---:R-:W-:Y:S01]  /*11c0*/  FMUL.FTZ R118, R176, R233 ;  /* 0x000000e9b0767220 */ /* 0x004fe20000410000 */
[----:B------:R-:W-:Y:S01]  /*11d0*/  FADD.FTZ R98, R189, R98 ;  /* 0x00000062bd627221 */ /* 0x000fe20000010000 */
[----:B------:R-:W-:Y:S01]  /*11e0*/  FFMA.FTZ R99, R206, R189, R97 ;  /* 0x000000bdce637223 */ /* 0x000fe20000010061 */
[----:B------:R-:W-:Y:S01]  /*11f0*/  FMUL.FTZ R113, R176, R225 ;  /* 0x000000e1b0717220 */ /* 0x000fe20000410000 */
[----:B------:R-:W-:Y:S01]  /*1200*/  LOP3.LUT P4, RZ, R0, 0x1f, RZ, 0xc0, !PT ;  /* 0x0000001f00ff7812 */ /* 0x000fe2000788c0ff */
[----:B------:R-:W-:Y:S01]  /*1210*/  FADD.FTZ R97, R187, R98 ;  /* 0x00000062bb617221 */ /* 0x000fe20000010000 */
[----:B------:R-:W-:Y:S01]  /*1220*/  FFMA.FTZ R96, R118, R187, R99 ;  /* 0x000000bb76607223 */ /* 0x000fe20000010063 */
[----:B---3--:R-:W-:Y:S01]  /*1230*/  FMUL.FTZ R185, R38, R150 ;  /* 0x0000009626b97220 */ /* 0x008fe20000410000 */
[C---:B------:R-:W-:Y:S01]  /*1240*/  FMUL.FTZ R120, R176.reuse, R223 ;  /* 0x000000dfb0787220 */ /* 0x040fe20000410000 */
[----:B------:R-:W-:Y:S01]  /*1250*/  FADD.FTZ R98, R97, R186 ;  /* 0x000000ba61627221 */ /* 0x000fe20000010000 */
[----:B------:R-:W-:Y:S01]  /*1260*/  FFMA.FTZ R97, R113, R186, R96 ;  /* 0x000000ba71617223 */ /* 0x000fe20000010060 */
[----:B------:R-:W-:Y:S01]  /*1270*/  FMUL.FTZ R184, R39, R151 ;  /* 0x0000009727b87220 */ /* 0x000fe20000410000 */
[----:B------:R-:W-:Y:S01]  /*1280*/  FMUL.FTZ R121, R176, R121 ;  /* 0x00000079b0797220 */ /* 0x000fe20000410000 */
[----:B------:R-:W-:Y:S01]  /*1290*/  FADD.FTZ R99, R98, R185 ;  /* 0x000000b962637221 */ /* 0x000fe20000010000 */
[----:B------:R-:W-:Y:S01]  /*12a0*/  FFMA.FTZ R96, R120, R185, R97 ;  /* 0x000000b978607223 */ /* 0x000fe20000010061 */
[----:B------:R-:W0:Y:S02]  /*12b0*/  @P2 LDC.64 R110, c[0x0][0x438] ;  /* 0x00010e00ff6e2b82 */ /* 0x000e240000000a00 */
[----:B------:R-:W-:Y:S01]  /*12c0*/  FADD.FTZ R99, R99, R184 ;  /* 0x000000b863637221 */ /* 0x000fe20000010000 */
[----:B------:R-:W-:-:S04]  /*12d0*/  FFMA.FTZ R96, R121, R184, R96 ;  /* 0x000000b879607223 */ /* 0x000fc80000010060 */
[----:B------:R-:W2:Y:S01]  /*12e0*/  SHFL.DOWN PT, R98, R99, 0x10, 0x1f ;  /* 0x0a001f0063627f89 */ /* 0x000ea200000e0000 */
[----:B------:R-:W3:Y:S03]  /*12f0*/  @P2 LDC.64 R108, c[0x0][0x438] ;  /* 0x00010e00ff6c2b82 */ /* 0x000ee60000000a00 */
[----:B------:R-:W4:Y:S01]  /*1300*/  SHFL.DOWN PT, R97, R96, 0x10, 0x1f ;  /* 0x0a001f0060617f89 */ /* 0x000f2200000e0000 */
[----:B-1----:R-:W-:-:S05]  /*1310*/  @P2 IMAD.WIDE.U32 R100, R181, 0x10, R100 ;  /* 0x00000010b5642825 */ /* 0x002fca00078e0064 */
[----:B------:R1:W5:Y:S01]  /*1320*/  @P2 LDG.E.128 R68, desc[UR6][R100.64] ;  /* 0x0000000664442981 */ /* 0x000362000c1e1d00 */
[----:B--2---:R-:W-:Y:S01]  /*1330*/  FADD.FTZ R98, R99, R98 ;  /* 0x0000006263627221 */ /* 0x004fe20000010000 */
[----:B----4-:R-:W-:-:S04]  /*1340*/  FADD.FTZ R97, R96, R97 ;  /* 0x0000006160617221 */ /* 0x010fc80000010000 */
[----:B-1----:R-:W1:Y:S04]  /*1350*/  SHFL.DOWN PT, R101, R98, 0x8, 0x1f ;  /* 0x09001f0062657f89 */ /* 0x002e6800000e0000 */
        /* <DEDUP_REMOVED lines=14> */
[----:B------:R-:W-:-:S05]  /*1440*/  @P2 IMAD.WIDE.U32 R104, R177, 0x10, R104 ;  /* 0x00000010b1682825 */ /* 0x000fca00078e0068 */
[----:B------:R0:W5:Y:S01]  /*1450*/  @P2 LDG.E.128 R84, desc[UR6][R104.64] ;  /* 0x0000000668542981 */ /* 0x000162000c1e1d00 */
[----:B-1----:R-:W-:Y:S01]  /*1460*/  FADD.FTZ R99, R102, R99 ;  /* 0x0000006366637221 */ /* 0x002fe20000010000 */
[----:B--2---:R-:W-:-:S04]  /*1470*/  FADD.FTZ R96, R103, R96 ;  /* 0x0000006067607221 */ /* 0x004fc80000010000 */
[----:B0-----:R-:W0:Y:S04]  /*1480*/  SHFL.DOWN PT, R104, R99, 0x1, 0x1f ;  /* 0x08201f0063687f89 */ /* 0x001e2800000e0000 */
[----:B------:R-:W1:Y:S01]  /*1490*/  SHFL.DOWN PT, R105, R96, 0x1, 0x1f ;  /* 0x08201f0060697f89 */ /* 0x000e6200000e0000 */
[----:B------:R-:W-:Y:S02]  /*14a0*/  PLOP3.LUT P0, PT, PT, PT, PT, 0x80, 0x8 ;  /* 0x000000000008781c */ /* 0x000fe40003f0f070 */
[----:B------:R-:W-:Y:S02]  /*14b0*/  MOV R97, 0x400 ;  /* 0x0000040000617802 */ /* 0x000fe40000000f00 */
[----:B------:R-:W-:Y:S02]  /*14c0*/  @!P4 PLOP3.LUT P0, PT, P3, PT, PT, 0x80, 0x8 ;  /* 0x000000000008c81c */ /* 0x000fe40001f0f070 */
[----:B----4-:R-:W-:-:S02]  /*14d0*/  LEA R97, R106, R97, 0x18 ;  /* 0x000000616a617211 */ /* 0x010fc400078ec0ff */
[----:B------:R-:W-:Y:S02]  /*14e0*/  @!P4 SHF.R.U32.HI R100, RZ, 0x2, R0 ;  /* 0x00000002ff64c819 */ /* 0x000fe40000011600 */
[----:B------:R-:W-:Y:S02]  /*14f0*/  IADD3 R107, PT, PT, R97, 0x7040, RZ ;  /* 0x00007040616b7810 */ /* 0x000fe40007ffe0ff */
[----:B------:R-:W-:Y:S02]  /*1500*/  @!P4 LOP3.LUT R100, R100, 0x38, RZ, 0xc0, !PT ;  /* 0x000000386464c812 */ /* 0x000fe400078ec0ff */
[----:B------:R-:W-:-:S03]  /*1510*/  @!P4 MOV R98, R107 ;  /* 0x0000006b0062c202 */ /* 0x000fc60000000f00 */
[----:B------:R-:W-:Y:S01]  /*1520*/  @!P0 IADD3 R98, PT, PT, R97, 0x7000, RZ ;  /* 0x0000700061628810 */ /* 0x000fe20007ffe0ff */
[----:B------:R-:W-:-:S04]  /*1530*/  @P2 IMAD.WIDE.U32 R110, R182, 0x10, R110 ;  /* 0x00000010b66e2825 */ /* 0x000fc800078e006e */
[----:B0-----:R-:W-:Y:S01]  /*1540*/  FADD.FTZ R104, R99, R104 ;  /* 0x0000006863687221 */ /* 0x001fe20000010000 */
[----:B------:R-:W-:Y:S01]  /*1550*/  @!P4 IADD3 R106, PT, PT, R100, R98, RZ ;  /* 0x00000062646ac210 */ /* 0x000fe20007ffe0ff */
[----:B---3--:R-:W-:-:S04]  /*1560*/  @P2 IMAD.WIDE.U32 R108, R179, 0x10, R108 ;  /* 0x00000010b36c2825 */ /* 0x008fc800078e006c */
[----:B-1----:R-:W-:Y:S01]  /*1570*/  FADD.FTZ R105, R96, R105 ;  /* 0x0000006960697221 */ /* 0x002fe20000010000 */
[----:B------:R-:W5:Y:S04]  /*1580*/  @P2 LDG.E.128 R64, desc[UR6][R110.64] ;  /* 0x000000066e402981 */ /* 0x000f68000c1e1d00 */
        /* <DEDUP_REMOVED lines=98> */
[-CC-:B------:R-:W-:Y:S01]  /*1bb0*/  FFMA.FTZ R224, R224, R107.reuse, R106.reuse ;  /* 0x0000006be0e07223 */ /* 0x180fe2000001006a */
[----:B------:R-:W-:Y:S01]  /*1bc0*/  FFMA.FTZ R221, R221, R107, R106 ;  /* 0x0000006bdddd7223 */ /* 0x000fe2000001006a */
[----:B------:R-:W-:Y:S01]  /*1bd0*/  FADD.FTZ R232, R241, -R232 ;  /* 0x800000e8f1e87221 */ /* 0x000fe20000010000 */
[----:B-----5:R-:W-:Y:S01]  /*1be0*/  FFMA.FTZ R96, R176, R239, R66 ;  /* 0x000000efb0607223 */ /* 0x020fe20000010042 */
[----:B------:R-:W-:Y:S01]  /*1bf0*/  FADD.FTZ R228, R228, -R237 ;  /* 0x800000ede4e47221 */ /* 0x000fe20000010000 */
[----:B------:R-:W-:Y:S01]  /*1c00*/  FADD.FTZ R227, R210, -R227 ;  /* 0x800000e3d2e37221 */ /* 0x000fe20000010000 */
[----:B------:R-:W-:Y:S01]  /*1c10*/  FFMA.FTZ R112, R112, R107, R106 ;  /* 0x0000006b70707223 */ /* 0x000fe2000001006a */
[----:B------:R-:W-:Y:S01]  /*1c20*/  FMUL.FTZ R96, R96, R183 ;  /* 0x000000b760607220 */ /* 0x000fe20000410000 */
[----:B------:R-:W-:Y:S01]  /*1c30*/  FADD.FTZ R117, R117, -R224 ;  /* 0x800000e075757221 */ /* 0x000fe20000010000 */
[-CC-:B------:R-:W-:Y:S01]  /*1c40*/  FFMA.FTZ R231, R231, R107.reuse, R106.reuse ;  /* 0x0000006be7e77223 */ /* 0x180fe2000001006a */
[-CC-:B------:R-:W-:Y:S01]  /*1c50*/  FFMA.FTZ R229, R229, R107.reuse, R106.reuse ;  /* 0x0000006be5e57223 */ /* 0x180fe2000001006a */
[-CC-:B------:R-:W-:Y:S01]  /*1c60*/  FFMA.FTZ R226, R226, R107.reuse, R106.reuse ;  /* 0x0000006be2e27223 */ /* 0x180fe2000001006a */
[C---:B------:R-:W-:Y:S01]  /*1c70*/  FFMA.FTZ R232, R176.reuse, R232, R65 ;  /* 0x000000e8b0e87223 */ /* 0x040fe20000010041 */
[----:B------:R-:W-:Y:S01]  /*1c80*/  FFMA.FTZ R228, R176, R228, R67 ;  /* 0x000000e4b0e47223 */ /* 0x000fe20000010043 */
[----:B------:R-:W-:Y:S01]  /*1c90*/  FADD.FTZ R221, R114, -R221 ;  /* 0x800000dd72dd7221 */ /* 0x000fe20000010000 */
[----:B------:R-:W-:Y:S01]  /*1ca0*/  FMUL.FTZ R96, R96, UR4 ;  /* 0x0000000460607c20 */ /* 0x000fe20008410000 */
        /* <DEDUP_REMOVED lines=18> */
[----:B------:R-:W-:Y:S01]  /*1dd0*/  LOP3.LUT P6, RZ, R122, 0xff0000, RZ, 0xc0, !PT ;  /* 0x00ff00007aff7812 */ /* 0x000fe200078cc0ff */
[C---:B------:R-:W-:Y:S01]  /*1de0*/  FFMA.FTZ R104, R176.reuse, R227, R71 ;  /* 0x000000e3b0687223 */ /* 0x040fe20000010047 */
[----:B------:R-:W-:Y:S01]  /*1df0*/  FADD.FTZ R243, R243, -R112 ;  /* 0x80000070f3f37221 */ /* 0x000fe20000010000 */
[----:B------:R-:W-:Y:S01]  /*1e00*/  FFMA.FTZ R106, R176, R117, R72 ;  /* 0x00000075b06a7223 */ /* 0x000fe20000010048 */
[-C--:B------:R-:W-:Y:S01]  /*1e10*/  FMUL.FTZ R232, R232, R183.reuse ;  /* 0x000000b7e8e87220 */ /* 0x080fe20000410000 */
[----:B------:R-:W-:Y:S01]  /*1e20*/  FMUL.FTZ R228, R228, R183 ;  /* 0x000000b7e4e47220 */ /* 0x000fe20000410000 */
[----:B------:R-:W-:Y:S01]  /*1e30*/  FADD.FTZ R231, R212, -R231 ;  /* 0x800000e7d4e77221 */ /* 0x000fe20000010000 */
[----:B------:R-:W-:Y:S01]  /*1e40*/  FADD.FTZ R214, R214, -R229 ;  /* 0x800000e5d6d67221 */ /* 0x000fe20000010000 */
[----:B------:R-:W-:Y:S01]  /*1e50*/  FADD.FTZ R215, R215, -R226 ;  /* 0x800000e2d7d77221 */ /* 0x000fe20000010000 */
[----:B------:R-:W-:Y:S01]  /*1e60*/  FFMA.FTZ R108, R176, R221, R74 ;  /* 0x000000ddb06c7223 */ /* 0x000fe2000001004a */
[----:B------:R-:W-:Y:S01]  /*1e70*/  SEL R98, R96, RZ, P6 ;  /* 0x000000ff60627207 */ /* 0x000fe20003000000 */
[----:B------:R-:W-:Y:S01]  /*1e80*/  FMUL.FTZ R104, R104, R183 ;  /* 0x000000b768687220 */ /* 0x000fe20000410000 */
[----:B------:R-:W-:Y:S01]  /*1e90*/  FFMA.FTZ R96, R176, R243, R64 ;  /* 0x000000f3b0607223 */ /* 0x000fe20000010040 */
[----:B------:R-:W-:Y:S01]  /*1ea0*/  FMUL.FTZ R106, R106, R183 ;  /* 0x000000b76a6a7220 */ /* 0x000fe20000410000 */
[----:B------:R-:W-:Y:S01]  /*1eb0*/  FMUL.FTZ R97, R232, UR4 ;  /* 0x00000004e8617c20 */ /* 0x000fe20008410000 */
[----:B------:R-:W-:Y:S01]  /*1ec0*/  FMUL.FTZ R99, R228, UR4 ;  /* 0x00000004e4637c20 */ /* 0x000fe20008410000 */
[C---:B------:R-:W-:Y:S01]  /*1ed0*/  FFMA.FTZ R100, R176.reuse, R231, R68 ;  /* 0x000000e7b0647223 */ /* 0x040fe20000010044 */
[C---:B------:R-:W-:Y:S01]  /*1ee0*/  FFMA.FTZ R214, R176.reuse, R214, R69 ;  /* 0x000000d6b0d67223 */ /* 0x040fe20000010045 */
[----:B------:R-:W-:Y:S01]  /*1ef0*/  FFMA.FTZ R102, R176, R215, R70 ;  /* 0x000000d7b0667223 */ /* 0x000fe20000010046 */
[-C--:B------:R-:W-:Y:S01]  /*1f00*/  FMUL.FTZ R108, R108, R183.reuse ;  /* 0x000000b76c6c7220 */ /* 0x080fe20000410000 */
[----:B------:R-:W0:Y:S01]  /*1f10*/  LDC.64 R120, c[0x0][0x468] ;  /* 0x00011a00ff787b82 */ /* 0x000e220000000a00 */
[C---:B------:R-:W-:Y:S01]  /*1f20*/  LOP3.LUT P0, RZ, R122.reuse, 0xff00, RZ, 0xc0, !PT ;  /* 0x0000ff007aff7812 */ /* 0x040fe2000780c0ff */
[----:B------:R-:W-:Y:S01]  /*1f30*/  FADD.FTZ R222, R115, -R222 ;  /* 0x800000de73de7221 */ /* 0x000fe20000010000 */
[----:B------:R-:W-:Y:S01]  /*1f40*/  ISETP.GE.U32.AND P5, PT, R122, 0x1000000, PT ;  /* 0x010000007a00780c */ /* 0x000fe20003fa6070 */
[----:B------:R-:W-:Y:S01]  /*1f50*/  FADD.FTZ R220, R203, -R220 ;  /* 0x800000dccbdc7221 */ /* 0x000fe20000010000 */
[----:B------:R-:W-:Y:S01]  /*1f60*/  FADD.FTZ R219, R200, -R219 ;  /* 0x800000dbc8db7221 */ /* 0x000fe20000010000 */
[----:B------:R-:W-:Y:S01]  /*1f70*/  FMUL.FTZ R103, R104, UR4 ;  /* 0x0000000468677c20 */ /* 0x000fe20008410000 */
[-C--:B------:R-:W-:Y:S01]  /*1f80*/  FMUL.FTZ R96, R96, R183.reuse ;  /* 0x000000b760607220 */ /* 0x080fe20000410000 */
[----:B------:R-:W-:Y:S01]  /*1f90*/  FMUL.FTZ R104, R106, UR4 ;  /* 0x000000046a687c20 */ /* 0x000fe20008410000 */
[----:B------:R-:W-:Y:S01]  /*1fa0*/  FADD.FTZ R213, R194, -R213 ;  /* 0x800000d5c2d57221 */ /* 0x000fe20000010000 */
[-C--:B------:R-:W-:Y:S01]  /*1fb0*/  FMUL.FTZ R100, R100, R183.reuse ;  /* 0x000000b764647220 */ /* 0x080fe20000410000 */
[-C--:B------:R-:W-:Y:S01]  /*1fc0*/  FMUL.FTZ R214, R214, R183.reuse ;  /* 0x000000b7d6d67220 */ /* 0x080fe20000410000 */
[----:B------:R-:W-:Y:S01]  /*1fd0*/  FMUL.FTZ R102, R102, R183 ;  /* 0x000000b766667220 */ /* 0x000fe20000410000 */
[----:B------:R-:W-:Y:S01]  /*1fe0*/  FMUL.FTZ R106, R108, UR4 ;  /* 0x000000046c6a7c20 */ /* 0x000fe20008410000 */
[----:B------:R-:W-:Y:S01]  /*1ff0*/  FADD.FTZ R205, R192, -R205 ;  /* 0x800000cdc0cd7221 */ /* 0x000fe20000010000 */
[----:B------:R-:W-:Y:S01]  /*2000*/  SEL R97, R97, RZ, P0 ;  /* 0x000000ff61617207 */ /* 0x000fe20000000000 */
[C---:B------:R-:W-:Y:S01]  /*2010*/  FFMA.FTZ R222, R176.reuse, R222, R73 ;  /* 0x000000deb0de7223 */ /* 0x040fe20000010049 */
[----:B------:R-:W-:Y:S01]  /*2020*/  SEL R99, R99, RZ, P5 ;  /* 0x000000ff63637207 */ /* 0x000fe20002800000 */
[----:B------:R-:W-:Y:S01]  /*2030*/  FADD.FTZ R218, R201, -R218 ;  /* 0x800000dac9da7221 */ /* 0x000fe20000010000 */
[C---:B------:R-:W-:Y:S01]  /*2040*/  FFMA.FTZ R220, R176.reuse, R220, R75 ;  /* 0x000000dcb0dc7223 */ /* 0x040fe2000001004b */
[----:B------:R-:W-:Y:S01]  /*2050*/  FFMA.FTZ R108, R176, R219, R76 ;  /* 0x000000dbb06c7223 */ /* 0x000fe2000001004c */
[----:B------:R-:W-:Y:S01]  /*2060*/  FADD.FTZ R207, R190, -R207 ;  /* 0x800000cfbecf7221 */ /* 0x000fe20000010000 */
[----:B------:R-:W-:Y:S01]  /*2070*/  LOP3.LUT P2, RZ, R116, 0xff, RZ, 0xc0, !PT ;  /* 0x000000ff74ff7812 */ /* 0x000fe2000784c0ff */
[----:B------:R-:W-:Y:S01]  /*2080*/  FADD.FTZ R217, R202, -R217 ;  /* 0x800000d9cad97221 */ /* 0x000fe20000010000 */
[C---:B------:R-:W-:Y:S01]  /*2090*/  LOP3.LUT P0, RZ, R116.reuse, 0xff00, RZ, 0xc0, !PT ;  /* 0x0000ff0074ff7812 */ /* 0x040fe2000780c0ff */
[----:B------:R-:W-:Y:S01]  /*20a0*/  FADD.FTZ R216, R199, -R216 ;  /* 0x800000d8c7d87221 */ /* 0x000fe20000010000 */
[----:B------:R-:W-:Y:S01]  /*20b0*/  LOP3.LUT P6, RZ, R116, 0xff0000, RZ, 0xc0, !PT ;  /* 0x00ff000074ff7812 */ /* 0x000fe200078cc0ff */
[----:B------:R-:W-:Y:S01]  /*20c0*/  FADD.FTZ R209, R196, -R209 ;  /* 0x800000d1c4d17221 */ /* 0x000fe20000010000 */
[----:B------:R-:W-:Y:S01]  /*20d0*/  ISETP.GE.U32.AND P5, PT, R116, 0x1000000, PT ;  /* 0x010000007400780c */ /* 0x000fe20003fa6070 */
[----:B------:R-:W-:Y:S01]  /*20e0*/  FADD.FTZ R208, R197, -R208 ;  /* 0x800000d0c5d07221 */ /* 0x000fe20000010000 */
[----:B------:R-:W-:Y:S01]  /*20f0*/  FMUL.FTZ R96, R96, UR4 ;  /* 0x0000000460607c20 */ /* 0x000fe20008410000 */
[----:B------:R-:W-:Y:S01]  /*2100*/  FFMA.FTZ R116, R176, R213, R83 ;  /* 0x000000d5b0747223 */ /* 0x000fe20000010053 */
[----:B------:R-:W-:Y:S01]  /*2110*/  LOP3.LUT P4, RZ, R122, 0xff, RZ, 0xc0, !PT ;  /* 0x000000ff7aff7812 */ /* 0x000fe2000788c0ff */
        /* <DEDUP_REMOVED lines=9> */
[C---:B------:R-:W-:Y:S01]  /*21b0*/  FFMA.FTZ R110, R176.reuse, R217, R78 ;  /* 0x000000d9b06e7223 */ /* 0x040fe2000001004e */
[----:B------:R-:W-:Y:S01]  /*21c0*/  FFMA.FTZ R216, R176, R216, R79 ;  /* 0x000000d8b0d87223 */ /* 0x000fe2000001004f */
[----:B------:R-:W-:Y:S01]  /*21d0*/  FADD.FTZ R211, R198, -R211 ;  /* 0x800000d3c6d37221 */ /* 0x000fe20000010000 */
[C---:B------:R-:W-:Y:S01]  /*21e0*/  FFMA.FTZ R112, R176.reuse, R209, R80 ;  /* 0x000000d1b0707223 */ /* 0x040fe20000010050 */
[----:B------:R-:W-:Y:S01]  /*21f0*/  FFMA.FTZ R208, R176, R208, R81 ;  /* 0x000000d0b0d07223 */ /* 0x000fe20000010051 */
[----:B------:R-:W-:Y:S01]  /*2200*/  FADD.FTZ R204, R191, -R204 ;  /* 0x800000ccbfcc7221 */ /* 0x000fe20000010000 */
[-C--:B------:R-:W-:Y:S01]  /*2210*/  FMUL.FTZ R116, R116, R183.reuse ;  /* 0x000000b774747220 */ /* 0x080fe20000410000 */
        /* <DEDUP_REMOVED lines=21> */
[----:B------:R-:W-:Y:S01]  /*2370*/  FADD.FTZ R187, R187, -R124 ;  /* 0x8000007cbbbb7221 */ /* 0x000fe20000010000 */
[----:B------:R-:W-:Y:S01]  /*2380*/  FFMA.FTZ R204, R176, R204, R85 ;  /* 0x000000ccb0cc7223 */ /* 0x000fe20000010055 */
[----:B------:R-:W-:Y:S01]  /*2390*/  FMUL.FTZ R115, R116, UR4 ;  /* 0x0000000474737c20 */ /* 0x000fe20008410000 */
        /* <DEDUP_REMOVED lines=80> */
.L_x_13631:
        /* <DEDUP_REMOVED lines=64> */
[----:B------:R-:W-:Y:S01]  /*2ca0*/  FMUL.FTZ R97, R97, UR4 ;  /* 0x0000000461617c20 */ /* 0x000fe20008410000 */
[----:B------:R-:W-:Y:S01]  /*2cb0*/  FMUL.FTZ R98, R98, UR4 ;  /* 0x0000000462627c20 */ /* 0x000fe20008410000 */
[----:B------:R-:W-:Y:S01]  /*2cc0*/  FMUL.FTZ R96, R96, UR4 ;  /* 0x0000000460607c20 */ /* 0x000fe20008410000 */
        /* <DEDUP_REMOVED lines=8> */
[----:B------:R-:W-:Y:S01]  /*2d50*/  ISETP.GE.U32.AND P5, PT, R116, 0x1000000, PT ;  /* 0x010000007400780c */ /* 0x000fe20003fa6070 */
[----:B------:R-:W-:Y:S01]  /*2d60*/  FADD.FTZ R219, R200, -R219 ;  /* 0x800000dbc8db7221 */ /* 0x000fe20000010000 */
[----:B------:R-:W-:Y:S01]  /*2d70*/  SEL R116, R97, RZ, P0 ;  /* 0x000000ff61747207 */ /* 0x000fe20000000000 */
[-C--:B------:R-:W-:Y:S01]  /*2d80*/  FMUL.FTZ R97, R115, R183.reuse ;  /* 0x000000b773617220 */ /* 0x080fe20000410000 */
[----:B------:R-:W-:Y:S01]  /*2d90*/  SEL R117, R98, RZ, P2 ;  /* 0x000000ff62757207 */ /* 0x000fe20001000000 */
[-C--:B------:R-:W-:Y:S01]  /*2da0*/  FMUL.FTZ R98, R120, R183.reuse ;  /* 0x000000b778627220 */ /* 0x080fe20000410000 */
[----:B------:R-:W-:Y:S01]  /*2db0*/  SEL R118, R96, RZ, P6 ;  /* 0x000000ff60767207 */ /* 0x000fe20003000000 */
[-C--:B------:R-:W-:Y:S01]  /*2dc0*/  FMUL.FTZ R99, R121, R183.reuse ;  /* 0x000000b779637220 */ /* 0x080fe20000410000 */
[----:B------:R-:W-:Y:S01]  /*2dd0*/  FMUL.FTZ R96, R122, R183 ;  /* 0x000000b77a607220 */ /* 0x000fe20000410000 */
[----:B------:R-:W-:Y:S01]  /*2de0*/  FMUL.FTZ R97, R97, UR4 ;  /* 0x0000000461617c20 */ /* 0x000fe20008410000 */
[----:B------:R-:W-:Y:S01]  /*2df0*/  FMUL.FTZ R98, R98, UR4 ;  /* 0x0000000462627c20 */ /* 0x000fe20008410000 */
[----:B------:R-:W-:Y:S01]  /*2e00*/  FMUL.FTZ R99, R99, UR4 ;  /* 0x0000000463637c20 */ /* 0x000fe20008410000 */
[----:B------:R-:W-:Y:S01]  /*2e10*/  FMUL.FTZ R96, R96, UR4 ;  /* 0x0000000460607c20 */ /* 0x000fe20008410000 */
[----:B------:R-:W-:Y:S01]  /*2e20*/  LOP3.LUT P4, RZ, R119, 0xff, RZ, 0xc0, !PT ;  /* 0x000000ff77ff7812 */ /* 0x000fe2000788c0ff */
[----:B------:R-:W-:Y:S01]  /*2e30*/  FADD.FTZ R218, R201, -R218 ;  /* 0x800000dac9da7221 */ /* 0x000fe20000010000 */
[C---:B------:R-:W-:Y:S01]  /*2e40*/  LOP3.LUT P0, RZ, R119.reuse, 0xff00, RZ, 0xc0, !PT ;  /* 0x0000ff0077ff7812 */ /* 0x040fe2000780c0ff */
[----:B------:R-:W-:Y:S01]  /*2e50*/  FFMA.FTZ R128, R176, R219, R76 ;  /* 0x000000dbb0807223 */ /* 0x000fe2000001004c */
[C---:B------:R-:W-:Y:S01]  /*2e60*/  LOP3.LUT P2, RZ, R119.reuse, 0xff0000, RZ, 0xc0, !PT ;  /* 0x00ff000077ff7812 */ /* 0x040fe2000784c0ff */
[----:B------:R-:W-:Y:S01]  /*2e70*/  FADD.FTZ R217, R202, -R217 ;  /* 0x800000d9cad97221 */ /* 0x000fe20000010000 */
[----:B------:R-:W-:Y:S01]  /*2e80*/  ISETP.GE.U32.AND P6, PT, R119, 0x1000000, PT ;  /* 0x010000007700780c */ /* 0x000fe20003fc6070 */
[----:B------:R-:W-:Y:S01]  /*2e90*/  FFMA.FTZ R129, R176, R218, R77 ;  /* 0x000000dab0817223 */ /* 0x000fe2000001004d */
[----:B------:R-:W-:Y:S01]  /*2ea0*/  SEL R119, R97, RZ, P5 ;  /* 0x000000ff61777207 */ /* 0x000fe20002800000 */
[----:B------:R-:W0:Y:S01]  /*2eb0*/  LDC.64 R140, c[0x0][0x478] ;  /* 0x00011e00ff8c7b82 */ /* 0x000e220000000a00 */
[----:B------:R-:W-:Y:S01]  /*2ec0*/  SEL R124, R98, RZ, P4 ;  /* 0x000000ff627c7207 */ /* 0x000fe20002000000 */
[-C--:B------:R-:W-:Y:S01]  /*2ed0*/  FMUL.FTZ R97, R128, R183.reuse ;  /* 0x000000b780617220 */ /* 0x080fe20000410000 */
[----:B------:R-:W-:Y:S01]  /*2ee0*/  SEL R125, R99, RZ, P0 ;  /* 0x000000ff637d7207 */ /* 0x000fe20000000000 */
[----:B------:R-:W-:Y:S01]  /*2ef0*/  FMUL.FTZ R98, R129, R183 ;  /* 0x000000b781627220 */ /* 0x000fe20000410000 */
[----:B------:R-:W-:Y:S01]  /*2f00*/  SEL R126, R96, RZ, P2 ;  /* 0x000000ff607e7207 */ /* 0x000fe20001000000 */
[----:B------:R-:W-:Y:S01]  /*2f10*/  FFMA.FTZ R130, R176, R217, R78 ;  /* 0x000000d9b0827223 */ /* 0x000fe2000001004e */
[----:B------:R-:W-:Y:S01]  /*2f20*/  LOP3.LUT P5, RZ, R123, 0xff, RZ, 0xc0, !PT ;  /* 0x000000ff7bff7812 */ /* 0x000fe200078ac0ff */
[----:B------:R-:W-:Y:S01]  /*2f30*/  FADD.FTZ R216, R199, -R216 ;  /* 0x800000d8c7d87221 */ /* 0x000fe20000010000 */
[C---:B------:R-:W-:Y:S01]  /*2f40*/  LOP3.LUT P4, RZ, R123.reuse, 0xff00, RZ, 0xc0, !PT ;  /* 0x0000ff007bff7812 */ /* 0x040fe2000788c0ff */
[----:B------:R-:W1:Y:S01]  /*2f50*/  LDC.64 R142, c[0x0][0x468] ;  /* 0x00011a00ff8e7b82 */ /* 0x000e620000000a00 */
[C---:B------:R-:W-:Y:S01]  /*2f60*/  LOP3.LUT P0, RZ, R123.reuse, 0xff0000, RZ, 0xc0, !PT ;  /* 0x00ff00007bff7812 */ /* 0x040fe2000780c0ff */
[----:B------:R-:W-:Y:S01]  /*2f70*/  FADD.FTZ R209, R196, -R209 ;  /* 0x800000d1c4d17221 */ /* 0x000fe20000010000 */
[----:B------:R-:W-:Y:S01]  /*2f80*/  ISETP.GE.U32.AND P2, PT, R123, 0x1000000, PT ;  /* 0x010000007b00780c */ /* 0x000fe20003f46070 */
[----:B------:R-:W-:Y:S01]  /*2f90*/  FADD.FTZ R123, R203, -R220 ;  /* 0x800000dccb7b7221 */ /* 0x000fe20000010000 */
[----:B------:R-:W-:Y:S01]  /*2fa0*/  FADD.FTZ R208, R197, -R208 ;  /* 0x800000d0c5d07221 */ /* 0x000fe20000010000 */
[----:B------:R-:W-:Y:S01]  /*2fb0*/  FMUL.FTZ R97, R97, UR4 ;  /* 0x0000000461617c20 */ /* 0x000fe20008410000 */
[----:B------:R-:W-:Y:S01]  /*2fc0*/  FADD.FTZ R211, R198, -R211 ;  /* 0x800000d3c6d37221 */ /* 0x000fe20000010000 */
[----:B------:R-:W-:Y:S01]  /*2fd0*/  FFMA.FTZ R123, R176, R123, R75 ;  /* 0x0000007bb07b7223 */ /* 0x000fe2000001004b */
[----:B------:R-:W-:Y:S01]  /*2fe0*/  FMUL.FTZ R98, R98, UR4 ;  /* 0x0000000462627c20 */ /* 0x000fe20008410000 */
[C---:B------:R-:W-:Y:S01]  /*2ff0*/  FFMA.FTZ R131, R176.reuse, R216, R79 ;  /* 0x000000d8b0837223 */ /* 0x040fe2000001004f */
[C---:B------:R-:W-:Y:S01]  /*3000*/  FFMA.FTZ R136, R176.reuse, R209, R80 ;  /* 0x000000d1b0887223 */ /* 0x040fe20000010050 */
[----:B------:R-:W-:Y:S01]  /*3010*/  FMUL.FTZ R96, R123, R183 ;  /* 0x000000b77b607220 */ /* 0x000fe20000410000 */
[C---:B------:R-:W-:Y:S01]  /*3020*/  FFMA.FTZ R137, R176.reuse, R208, R81 ;  /* 0x000000d0b0897223 */ /* 0x040fe20000010051 */
[----:B------:R-:W-:Y:S01]  /*3030*/  FFMA.FTZ R138, R176, R211, R82 ;  /* 0x000000d3b08a7223 */ /* 0x000fe20000010052 */
[----:B------:R-:W-:Y:S01]  /*3040*/  SEL R132, R97, RZ, P5 ;  /* 0x000000ff61847207 */ /* 0x000fe20002800000 */
[----:B------:R-:W-:Y:S01]  /*3050*/  FMUL.FTZ R96, R96, UR4 ;  /* 0x0000000460607c20 */ /* 0x000fe20008410000 */
[----:B------:R-:W-:Y:S01]  /*3060*/  SEL R133, R98, RZ, P4 ;  /* 0x000000ff62857207 */ /* 0x000fe20002000000 */
[-C--:B------:R-:W-:Y:S01]  /*3070*/  FMUL.FTZ R97, R131, R183.reuse ;  /* 0x000000b783617220 */ /* 0x080fe20000410000 */
[-C--:B------:R-:W-:Y:S01]  /*3080*/  FMUL.FTZ R98, R136, R183.reuse ;  /* 0x000000b788627220 */ /* 0x080fe20000410000 */
[-C--:B------:R-:W-:Y:S01]  /*3090*/  FMUL.FTZ R99, R137, R183.reuse ;  /* 0x000000b789637220 */ /* 0x080fe20000410000 */
[----:B------:R-:W-:Y:S01]  /*30a0*/  SEL R127, R96, RZ, P6 ;  /* 0x000000ff607f7207 */ /* 0x000fe20003000000 */
[-C--:B------:R-:W-:Y:S01]  /*30b0*/  FMUL.FTZ R96, R130, R183.reuse ;  /* 0x000000b782607220 */ /* 0x080fe20000410000 */
[----:B------:R-:W-:Y:S01]  /*30c0*/  FMUL.FTZ R100, R138, R183 ;  /* 0x000000b78a647220 */ /* 0x000fe20000410000 */
[----:B------:R-:W-:Y:S01]  /*30d0*/  FADD.FTZ R139, R194, -R213 ;  /* 0x800000d5c28b7221 */ /* 0x000fe20000010000 */
[----:B------:R-:W-:Y:S01]  /*30e0*/  FADD.FTZ R205, R192, -R205 ;  /* 0x800000cdc0cd7221 */ /* 0x000fe20000010000 */
[----:B------:R-:W-:Y:S01]  /*30f0*/  FMUL.FTZ R96, R96, UR4 ;  /* 0x0000000460607c20 */ /* 0x000fe20008410000 */
[----:B------:R-:W-:Y:S01]  /*3100*/  FADD.FTZ R204, R191, -R204 ;  /* 0x800000ccbfcc7221 */ /* 0x000fe20000010000 */
[----:B------:R-:W-:Y:S01]  /*3110*/  FADD.FTZ R207, R190, -R207 ;  /* 0x800000cfbecf7221 */ /* 0x000fe20000010000 */
[----:B------:R-:W-:Y:S01]  /*3120*/  FMUL.FTZ R97, R97, UR4 ;  /* 0x0000000461617c20 */ /* 0x000fe20008410000 */
[----:B------:R-:W-:Y:S01]  /*3130*/  FMUL.FTZ R99, R99, UR4 ;  /* 0x0000000463637c20 */ /* 0x000fe20008410000 */
[----:B------:R-:W-:Y:S01]  /*3140*/  SEL R134, R96, RZ, P0 ;  /* 0x000000ff60867207 */ /* 0x000fe20000000000 */
[----:B------:R-:W-:Y:S01]  /*3150*/  FMUL.FTZ R96, R98, UR4 ;  /* 0x0000000462607c20 */ /* 0x000fe20008410000 */
[----:B------:R-:W-:Y:S01]  /*3160*/  LOP3.LUT P5, RZ, R195, 0xff00, RZ, 0xc0, !PT ;  /* 0x0000ff00c3ff7812 */ /* 0x000fe200078ac0ff */
[----:B------:R-:W-:Y:S01]  /*3170*/  FMUL.FTZ R98, R100, UR4 ;  /* 0x0000000464627c20 */ /* 0x000fe20008410000 */
[C---:B------:R-:W-:Y:S01]  /*3180*/  FFMA.FTZ R139, R176.reuse, R139, R83 ;  /* 0x0000008bb08b7223 */ /* 0x040fe20000010053 */
[C---:B------:R-:W-:Y:S01]  /*3190*/  FFMA.FTZ R100, R176.reuse, R205, R84 ;  /* 0x000000cdb0647223 */ /* 0x040fe20000010054 */
[C---:B------:R-:W-:Y:S01]  /*31a0*/  FFMA.FTZ R101, R176.reuse, R204, R85 ;  /* 0x000000ccb0657223 */ /* 0x040fe20000010055 */
[----:B------:R-:W-:Y:S01]  /*31b0*/  FFMA.FTZ R102, R176, R207, R86 ;  /* 0x000000cfb0667223 */ /* 0x000fe20000010056 */
[----:B------:R-:W-:Y:S01]  /*31c0*/  SEL R135, R97, RZ, P2 ;  /* 0x000000ff61877207 */ /* 0x000fe20001000000 */
[-C--:B------:R-:W-:Y:S01]  /*31d0*/  FMUL.FTZ R104, R100, R183.reuse ;  /* 0x000000b764687220 */ /* 0x080fe20000410000 */
[----:B------:R-:W-:Y:S01]  /*31e0*/  SEL R97, R99, RZ, P5 ;  /* 0x000000ff63617207 */ /* 0x000fe20002800000 */
[-C--:B------:R-:W-:Y:S01]  /*31f0*/  FMUL.FTZ R99, R139, R183.reuse ;  /* 0x000000b78b637220 */ /* 0x080fe20000410000 */
[----:B------:R-:W-:Y:S01]  /*3200*/  LOP3.LUT P6, RZ, R195, 0xff, RZ, 0xc0, !PT ;  /* 0x000000ffc3ff7812 */ /* 0x000fe200078cc0ff */
[-C--:B------:R-:W-:Y:S01]  /*3210*/  FMUL.FTZ R105, R101, R183.reuse ;  /* 0x000000b765697220 */ /* 0x080fe20000410000 */
[C---:B------:R-:W-:Y:S01]  /*3220*/  LOP3.LUT P4, RZ, R195.reuse, 0xff0000, RZ, 0xc0, !PT ;  /* 0x00ff0000c3ff7812 */ /* 0x040fe2000788c0ff */
[----:B------:R-:W-:Y:S01]  /*3230*/  FMUL.FTZ R106, R102, R183 ;  /* 0x000000b7666a7220 */ /* 0x000fe20000410000 */
[----:B------:R-:W-:Y:S01]  /*3240*/  ISETP.GE.U32.AND P0, PT, R195, 0x1000000, PT ;  /* 0x01000000c300780c */ /* 0x000fe20003f06070 */
        /* <DEDUP_REMOVED lines=72> */
.L_x_13630:
        /* <DEDUP_REMOVED lines=32> */
.L_x_13633:
        /* <DEDUP_REMOVED lines=28> */
.L_x_13634:
        /* <DEDUP_REMOVED lines=36> */
.L_x_13635:
        /* <DEDUP_REMOVED lines=28> */
.L_x_13636:
        /* <DEDUP_REMOVED lines=35> */
.L_x_13637:
        /* <DEDUP_REMOVED lines=28> */
.L_x_13638:
        /* <DEDUP_REMOVED lines=35> */
.L_x_13639:
        /* <DEDUP_REMOVED lines=28> */
.L_x_13640:
        /* <DEDUP_REMOVED lines=35> */
.L_x_13641:
        /* <DEDUP_REMOVED lines=28> */
.L_x_13642:
        /* <DEDUP_REMOVED lines=35> */
.L_x_13643:
        /* <DEDUP_REMOVED lines=28> */
.L_x_13644:
        /* <DEDUP_REMOVED lines=35> */
.L_x_13645:
        /* <DEDUP_REMOVED lines=28> */
.L_x_13646:
[----:B------:R-:W0:Y:S01]  /*5240*/  @P0 LDC.64 R102, c[0x0][0x478] ;  /* 0x00011e00ff660b82 */ /* 0x000e220000000a00 */
[----:B------:R-:W-:-:S04]  /*5250*/  IMAD.WIDE.U32 R100, R175, 0x10, R100 ;  /* 0x00000010af647825 */ /* 0x000fc800078e0064 */
[----:B0-----:R-:W-:-:S05]  /*5260*/  @P0 IMAD.WIDE.U32 R102, R175, 0x10, R102 ;  /* 0x00000010af660825 */ /* 0x001fca00078e0066 */
[----:B------:R1:W-:Y:S04]  /*5270*/  @P0 STG.E.128 desc[UR6][R102.64], R92 ;  /* 0x0000005c66000986 */ /* 0x0003e8000c101d06 */
[----:B------:R1:W-:Y:S02]  /*5280*/  STG.E.128 desc[UR6][R100.64], R96 ;  /* 0x0000006064007986 */ /* 0x0003e4000c101d06 */
.L_x_13632:
        /* <DEDUP_REMOVED lines=61> */
.L_x_13629:
        /* <DEDUP_REMOVED lines=23> */
.L_x_13648:
        /* <DEDUP_REMOVED lines=11> */
.L_x_14475:


//--------------------- .text._ZN10layer_norm22ln_bwd_finalize_kernelINS_22Kernel_traits_finalizeILj7168EfffffjLb0ELj1024ELj4ENS_18Kernel_traits_baseILj7168EfffffjLj1024EEEEELb0ELb0EEEvNS_9BwdParamsE --------------------------
	.section	.text._ZN10layer_norm22ln_bwd_finalize_kernelINS_22Kernel_traits_finalizeILj7168EfffffjLb0ELj1024ELj4ENS_18Kernel_traits_baseILj7168EfffffjLj1024EEEEELb0ELb0EEEvNS_9BwdParamsE,"ax",@progbits
	.align	128
        .global         _ZN10layer_norm22ln_bwd_finalize_kernelINS_22Kernel_traits_finalizeILj7168EfffffjLb0ELj1024ELj4ENS_18Kernel_traits_baseILj7168EfffffjLj1024EEEEELb0ELb0EEEvNS_9BwdParamsE
        .type           _ZN10layer_norm22ln_bwd_finalize_kernelINS_22Kernel_traits_finalizeILj7168EfffffjLb0ELj1024ELj4ENS_18Kernel_traits_baseILj7168EfffffjLj1024EEEEELb0ELb0EEEvNS_9BwdParamsE,@function
        .size           _ZN10layer_norm22ln_bwd_finalize_kernelINS_22Kernel_traits_finalizeILj7168EfffffjLb0ELj1024ELj4ENS_18Kernel_traits_baseILj7168EfffffjLj1024EEEEELb0ELb0EEEvNS_9BwdParamsE,(.L_x_14476 - _ZN10layer_norm22ln_bwd_finalize_kernelINS_22Kernel_traits_finalizeILj7168EfffffjLb0ELj1024ELj4ENS_18Kernel_traits_baseILj7168EfffffjLj1024EEEEELb0ELb0EEEvNS_9BwdParamsE)
        .other          _ZN10layer_norm22ln_bwd_finalize_kernelINS_22Kernel_traits_finalizeILj7168EfffffjLb0ELj1024ELj4ENS_18Kernel_traits_baseILj7168EfffffjLj1024EEEEELb0ELb0EEEvNS_9BwdParamsE,@"STO_CUDA_ENTRY STV_DEFAULT"
_ZN10layer_norm22ln_bwd_finalize_kernelINS_22Kernel_traits_finalizeILj7168EfffffjLb0ELj1024ELj4ENS_18Kernel_traits_baseILj7168EfffffjLj1024EEEEELb0ELb0EEEvNS_9BwdParamsE:
.text._ZN10layer_norm22ln_bwd_finalize_kernelINS_22Kernel_traits_finalizeILj7168EfffffjLb0ELj1024ELj4ENS_18Kernel_traits_baseILj7168EfffffjLj1024EEEEELb0ELb0EEEvNS_9BwdParamsE:
        /* <DEDUP_REMOVED lines=78> */
.L_x_13653:
        /* <DEDUP_REMOVED lines=118> */
.L_x_13652:
[----:B------:R-:W-:Y:S05]  /*0c40*/  BSYNC.RECONVERGENT B1 ;  /* 0x0000000000017941 */ /* 0x000fea0003800200 */
.L_x_13651:
        /* <DEDUP_REMOVED lines=68> */
.L_x_13655:
[----:B------:R-:W-:Y:S05]  /*1090*/  BSYNC.RECONVERGENT B1 ;  /* 0x0000000000017941 */ /* 0x000fea0003800200 */
.L_x_13654:
        /* <DEDUP_REMOVED lines=37> */
.L_x_13657:
[----:B------:R-:W-:Y:S05]  /*12f0*/  BSYNC.RECONVERGENT B1 ;  /* 0x0000000000017941 */ /* 0x000fea0003800200 */
.L_x_13656:
[----:B------:R-:W-:Y:S05]  /*1300*/  @!P1 BRA `(.L_x_13650) ;  /* 0x00000000003c9947 */ /* 0x000fea0003800000 */
[----:B------:R-:W0:Y:S01]  /*1310*/  LDC.64 R8, c[0x0][0x440] ;  /* 0x00011000ff087b82 */ /* 0x000e220000000a00 */
[----:B------:R-:W-:Y:S01]  /*1320*/  IMAD R0, R3, R54, R0 ;  /* 0x0000003603007224 */ /* 0x000fe200078e0200 */
[----:B------:R-:W-:-:S04]  /*1330*/  IADD3 R12, PT, PT, -R55, RZ, RZ ;  /* 0x000000ff370c7210 */ /* 0x000fc80007ffe1ff */
[----:B------:R-:W-:Y:S02]  /*1340*/  IADD3 R3, PT, PT, R57, R0, RZ ;  /* 0x0000000039037210 */ /* 0x000fe40007ffe0ff */
[----:B------:R-:W1:Y:S05]  /*1350*/  LDC.64 R10, c[0x0][0x448] ;  /* 0x00011200ff0a7b82 */ /* 0x000e6a0000000a00 */
.L_x_13658:
        /* <DEDUP_REMOVED lines=10> */
.L_x_13650:
[----:B------:R-:W-:Y:S05]  /*1400*/  BSYNC.RECONVERGENT B0 ;  /* 0x0000000000007941 */ /* 0x000fea0003800200 */
.L_x_13649:
        /* <DEDUP_REMOVED lines=60> */
.L_x_13659:
        /* <DEDUP_REMOVED lines=11> */
.L_x_14476:


//--------------------- .text._ZN10layer_norm13ln_bwd_kernelINS_13Kernel_traitsIfffffjLj7168ELj1ELj1ELj8ELj16ENS_18Kernel_traits_baseILj7168EfffffjLj256EEEEELb1ELb0ELb1ELb0EEEvNS_9BwdParamsE --------------------------
	.section	.text._ZN10layer_norm13ln_bwd_kernelINS_13Kernel_traitsIfffffjLj7168ELj1ELj1ELj8ELj16ENS_18Kernel_traits_baseILj7168EfffffjLj256EEEEELb1ELb0ELb1ELb0EEEvNS_9BwdParamsE,"ax",@progbits
	.align	128
        .global         _ZN10layer_norm13ln_bwd_kernelINS_13Kernel_traitsIfffffjLj7168ELj1ELj1ELj8ELj16ENS_18Kernel_traits_baseILj7168EfffffjLj256EEEEELb1ELb0ELb1ELb0EEEvNS_9BwdParamsE
        .type           _ZN10layer_norm13ln_bwd_kernelINS_13Kernel_traitsIfffffjLj7168ELj1ELj1ELj8ELj16ENS_18Kernel_traits_baseILj7168EfffffjLj256EEEEELb1ELb0ELb1ELb0EEEvNS_9BwdParamsE,@function
        .size           _ZN10layer_norm13ln_bwd_kernelINS_13Kernel_traitsIfffffjLj7168ELj1ELj1ELj8ELj16ENS_18Kernel_traits_baseILj7168EfffffjLj256EEEEELb1ELb0ELb1ELb0EEEvNS_9BwdParamsE,(.L_x_14477 - _ZN10layer_norm13ln_bwd_kernelINS_13Kernel_traitsIfffffjLj7168ELj1ELj1ELj8ELj16ENS_18Kernel_traits_baseILj7168EfffffjLj256EEEEELb1ELb0ELb1ELb0EEEvNS_9BwdParamsE)
        .other          _ZN10layer_norm13ln_bwd_kernelINS_13Kernel_traitsIfffffjLj7168ELj1ELj1ELj8ELj16ENS_18Kernel_traits_baseILj7168EfffffjLj256EEEEELb1ELb0ELb1ELb0EEEvNS_9BwdParamsE,@"STO_CUDA_ENTRY STV_DEFAULT"
_ZN10layer_norm13ln_bwd_kernelINS_13Kernel_traitsIfffffjLj7168ELj1ELj1ELj8ELj16ENS_18Kernel_traits_baseILj7168EfffffjLj256EEEEELb1ELb0ELb1ELb0EEEvNS_9BwdParamsE:
.text._ZN10layer_norm13ln_bwd_kernelINS_13Kernel_traitsIfffffjLj7168ELj1ELj1ELj8ELj16ENS_18Kernel_traits_baseILj7168EfffffjLj256EEEEELb1ELb0ELb1ELb0EEEvNS_9BwdParamsE:
        /* <DEDUP_REMOVED lines=115> */
.L_x_13762:
        /* <DEDUP_REMOVED lines=58> */
[----:B0-----:R-:W-:Y:S01]  /*0ad0*/  @P1 IMAD.WIDE.U32 R164, R163, 0x10, R164 ;  /* 0x00000010a3a41825 */ /* 0x001fe200078e00a4 */
[----:B------:R-:W-:Y:S02]  /*0ae0*/  IADD3 R161, PT, PT, R161, 0x100, RZ ;  /* 0x00000100a1a17810 */ /* 0x000fe40007ffe0ff */
[----:B------:R-:W-:Y:S02]  /*0af0*/  IADD3 R162, PT, PT, R162, 0x100, RZ ;  /* 0x00000100a2a27810 */ /* 0x000fe40007ffe0ff */
[----:B------:R0:W5:Y:S01]  /*0b00*/  @P1 LDG.E.128 R52, desc[UR10][R164.64] ;  /* 0x0000000aa4341981 */ /* 0x000162000c1e1d00 */
[----:B------:R-:W-:Y:S01]  /*0b10*/  IADD3 R163, PT, PT, R163, 0x100, RZ ;  /* 0x00000100a3a37810 */ /* 0x000fe20007ffe0ff */
[C---:B---3--:R-:W-:Y:S01]  /*0b20*/  FADD.FTZ R3, -R160.reuse, R152 ;  /* 0x00000098a0037221 */ /* 0x048fe20000010100 */
[C---:B------:R-:W-:Y:S01]  /*0b30*/  FADD.FTZ R175, -R160.reuse, R153 ;  /* 0x00000099a0af7221 */ /* 0x040fe20000010100 */
[----:B------:R-:W-:-:S02]  /*0b40*/  FADD.FTZ R153, -R160, R154 ;  /* 0x0000009aa0997221 */ /* 0x000fc40000010100 */
[----:B------:R-:W-:Y:S01]  /*0b50*/  FMUL.FTZ R3, R208, R3 ;  /* 0x00000003d0037220 */ /* 0x000fe20000410000 */
[----:B------:R-:W-:Y:S01]  /*0b60*/  FADD.FTZ R155, -R160, R155 ;  /* 0x0000009ba09b7221 */ /* 0x000fe20000010100 */
[----:B----4-:R-:W-:Y:S01]  /*0b70*/  FMUL.FTZ R178, R136, R156 ;  /* 0x0000009c88b27220 */ /* 0x010fe20000410000 */
[C---:B------:R-:W-:Y:S01]  /*0b80*/  FMUL.FTZ R168, R208.reuse, R175 ;  /* 0x000000afd0a87220 */ /* 0x040fe20000410000 */
[C---:B------:R-:W-:Y:S01]  /*0b90*/  FMUL.FTZ R175, R208.reuse, R153 ;  /* 0x00000099d0af7220 */ /* 0x040fe20000410000 */
[----:B------:R-:W-:Y:S01]  /*0ba0*/  FMUL.FTZ R177, R137, R157 ;  /* 0x0000009d89b17220 */ /* 0x000fe20000410000 */
[----:B------:R-:W-:Y:S01]  /*0bb0*/  FADD.FTZ R152, RZ, R178 ;  /* 0x000000b2ff987221 */ /* 0x000fe20000010000 */
[----:B------:R-:W-:Y:S01]  /*0bc0*/  FFMA.FTZ R153, R3, R178, RZ ;  /* 0x000000b203997223 */ /* 0x000fe200000100ff */
        /* <DEDUP_REMOVED lines=17> */
.L_x_13664:
[----:B----4-:R-:W-:Y:S05]  /*0ce0*/  BSYNC.RECONVERGENT B1 ;  /* 0x0000000000017941 */ /* 0x010fea0003800200 */
.L_x_13663:
        /* <DEDUP_REMOVED lines=21> */
[C---:B------:R-:W-:Y:S01]  /*0e40*/  FMUL.FTZ R27, R208.reuse, R27 ;  /* 0x0000001bd01b7220 */ /* 0x040fe20000410000 */
[----:B------:R-:W-:Y:S01]  /*0e50*/  FMUL.FTZ R26, R208, R173 ;  /* 0x000000add01a7220 */ /* 0x000fe20000410000 */
[----:B----4-:R-:W-:Y:S01]  /*0e60*/  FMUL.FTZ R176, R132, R152 ;  /* 0x0000009884b07220 */ /* 0x010fe20000410000 */
        /* <DEDUP_REMOVED lines=23> */
.L_x_13666:
[----:B------:R-:W-:Y:S05]  /*0fe0*/  BSYNC.RECONVERGENT B1 ;  /* 0x0000000000017941 */ /* 0x000fea0003800200 */
.L_x_13665:
        /* <DEDUP_REMOVED lines=47> */
.L_x_13668:
[----:B------:R-:W-:Y:S05]  /*12e0*/  BSYNC.RECONVERGENT B1 ;  /* 0x0000000000017941 */ /* 0x000fea0003800200 */
.L_x_13667:
        /* <DEDUP_REMOVED lines=47> */
.L_x_13670:
[----:B------:R-:W-:Y:S05]  /*15e0*/  BSYNC.RECONVERGENT B1 ;  /* 0x0000000000017941 */ /* 0x000fea0003800200 */
.L_x_13669:
        /* <DEDUP_REMOVED lines=19> */
[----:B------:R-:W-:Y:S01]  /*1720*/  IADD3 R163, PT, PT, R163, 0x100, RZ ;  /* 0x00000100a3a37810 */ /* 0x000fe20007ffe0ff */
[C---:B---3--:R-:W-:Y:S01]  /*1730*/  FADD.FTZ R31, -R160.reuse, R156 ;  /* 0x0000009ca01f7221 */ /* 0x048fe20000010100 */
[----:B------:R-:W-:-:S03]  /*1740*/  FADD.FTZ R185, -R160, R157 ;  /* 0x0000009da0b97221 */ /* 0x000fc60000010100 */
[C---:B0-----:R-:W-:Y:S01]  /*1750*/  FMUL.FTZ R21, R208.reuse, R31 ;  /* 0x0000001fd0157220 */ /* 0x041fe20000410000 */
[----:B------:R-:W-:Y:S01]  /*1760*/  FMUL.FTZ R20, R208, R185 ;  /* 0x000000b9d0147220 */ /* 0x000fe20000410000 */
[----:B----4-:R-:W-:Y:S01]  /*1770*/  FMUL.FTZ R30, R120, R152 ;  /* 0x00000098781e7220 */ /* 0x010fe20000410000 */
[----:B------:R-:W-:Y:S01]  /*1780*/  FADD.FTZ R64, R64, R152 ;  /* 0x0000009840407221 */ /* 0x000fe20000010000 */
[----:B------:R-:W-:Y:S01]  /*1790*/  FFMA.FTZ R92, R152, R21, R92 ;  /* 0x00000015985c7223 */ /* 0x000fe2000001005c */
[----:B------:R-:W-:Y:S01]  /*17a0*/  FADD.FTZ R197, -R160, R158 ;  /* 0x0000009ea0c57221 */ /* 0x000fe20000010100 */
        /* <DEDUP_REMOVED lines=20> */
.L_x_13672:
[----:B------:R-:W-:Y:S05]  /*18f0*/  BSYNC.RECONVERGENT B1 ;  /* 0x0000000000017941 */ /* 0x000fea0003800200 */
.L_x_13671:
        /* <DEDUP_REMOVED lines=48> */
.L_x_13674:
[----:B------:R-:W-:Y:S05]  /*1c00*/  BSYNC.RECONVERGENT B1 ;  /* 0x0000000000017941 */ /* 0x000fea0003800200 */
.L_x_13673:
        /* <DEDUP_REMOVED lines=11> */
[----:B------:R-:W2:Y:S01]  /*1cc0*/  LDG.E.128 R156, desc[UR10][R156.64] ;  /* 0x0000000a9c9c7981 */ /* 0x000ea2000c1e1d00 */
[----:B-1----:R-:W-:Y:S02]  /*1cd0*/  IMAD.WIDE.U32 R152, R162, 0x10, R16 ;  /* 0x00000010a2987825 */ /* 0x002fe400078e0010 */
[----:B------:R-:W1:Y:S04]  /*1ce0*/  LDC.64 R16, c[0x0][0x3b0] ;  /* 0x0000ec00ff107b82 */ /* 0x000e680000000a00 */
[----:B------:R-:W3:Y:S01]  /*1cf0*/  LDG.E.128 R152, desc[UR10][R152.64] ;  /* 0x0000000a98987981 */ /* 0x000ee2000c1e1d00 */
[----:B-1----:R-:W-:-:S05]  /*1d00*/  IMAD.WIDE.U32 R162, R161, 0x4, R16 ;  /* 0x00000004a1a27825 */ /* 0x002fca00078e0010 */
[----:B------:R0:W5:Y:S01]  /*1d10*/  LDG.E R12, desc[UR10][R162.64] ;  /* 0x0000000aa20c7981 */ /* 0x000162000c1e1900 */
[C---:B--2---:R-:W-:Y:S01]  /*1d20*/  FADD.FTZ R17, -R160.reuse, R156 ;  /* 0x0000009ca0117221 */ /* 0x044fe20000010100 */
[C---:B------:R-:W-:Y:S01]  /*1d30*/  FADD.FTZ R161, -R160.reuse, R157 ;  /* 0x0000009da0a17221 */ /* 0x040fe20000010100 */
[C---:B------:R-:W-:Y:S01]  /*1d40*/  FADD.FTZ R191, -R160.reuse, R158 ;  /* 0x0000009ea0bf7221 */ /* 0x040fe20000010100 */
[----:B------:R-:W-:Y:S01]  /*1d50*/  FADD.FTZ R159, -R160, R159 ;  /* 0x0000009fa09f7221 */ /* 0x000fe20000010100 */
[C---:B------:R-:W-:Y:S01]  /*1d60*/  FMUL.FTZ R17, R208.reuse, R17 ;  /* 0x00000011d0117220 */ /* 0x040fe20000410000 */
        /* <DEDUP_REMOVED lines=24> */
.L_x_13662:
        /* <DEDUP_REMOVED lines=60> */
.L_x_13676:
        /* <DEDUP_REMOVED lines=70> */
.L_x_13675:
[----:B------:R-:W-:Y:S05]  /*2710*/  BSYNC.RECONVERGENT B0 ;  /* 0x0000000000007941 */ /* 0x000fea0003800200 */
.L_x_13661:
        /* <DEDUP_REMOVED lines=31> */
.L_x_13678:
[----:B------:R-:W-:Y:S05]  /*2910*/  BSYNC.RECONVERGENT B0 ;  /* 0x0000000000007941 */ /* 0x000fea0003800200 */
.L_x_13677:
        /* <DEDUP_REMOVED lines=26> */
[----:B------:R-:W-:Y:S02]  /*2ac0*/  @P4 IADD3 R156, PT, PT, R211, -0x1, RZ ;  /* 0xffffffffd39c4810 */ /* 0x000fe40007ffe0ff */
[----:B------:R-:W-:Y:S01]  /*2ad0*/  FADD.FTZ R213, R158, R213 ;  /* 0x000000d59ed57221 */ /* 0x000fe20000010000 */
[----:B------:R-:W-:Y:S02]  /*2ae0*/  FADD.FTZ R152, R159, R152 ;  /* 0x000000989f987221 */ /* 0x000fe40000010000 */
[----:B------:R-:W-:-:S02]  /*2af0*/  @P4 IMAD R156, R156, R11, RZ ;  /* 0x0000000b9c9c4224 */ /* 0x000fc400078e02ff */
[----:B--2---:R-:W-:Y:S01]  /*2b00*/  FADD.FTZ R213, R213, R160 ;  /* 0x000000a0d5d57221 */ /* 0x004fe20000010000 */
[----:B------:R-:W-:-:S03]  /*2b10*/  FADD.FTZ R152, R152, R161 ;  /* 0x000000a198987221 */ /* 0x000fc60000010000 */
[----:B------:R-:W-:Y:S01]  /*2b20*/  FADD.FTZ R213, R162, R213 ;  /* 0x000000d5a2d57221 */ /* 0x000fe20000010000 */
[----:B------:R-:W-:Y:S01]  /*2b30*/  FADD.FTZ R152, R163, R152 ;  /* 0x00000098a3987221 */ /* 0x000fe20000010000 */
[----:B------:R-:W-:Y:S02]  /*2b40*/  @P4 SHF.R.S32.HI R153, RZ, 0x1f, R156 ;  /* 0x0000001fff994819 */ /* 0x000fe4000001149c */
[----:B---3--:R-:W-:Y:S01]  /*2b50*/  FADD.FTZ R213, R213, R164 ;  /* 0x000000a4d5d57221 */ /* 0x008fe20000010000 */
[----:B------:R-:W-:Y:S01]  /*2b60*/  FADD.FTZ R152, R152, R165 ;  /* 0x000000a598987221 */ /* 0x000fe20000010000 */
[----:B------:R-:W-:Y:S02]  /*2b70*/  @P4 LEA.HI R153, R153, R156, RZ, 0x2 ;  /* 0x0000009c99994211 */ /* 0x000fe400078f10ff */
[----:B------:R-:W-:Y:S01]  /*2b80*/  FADD.FTZ R154, R166, R213 ;  /* 0x000000d5a69a7221 */ /* 0x000fe20000010000 */
[----:B------:R-:W-:Y:S01]  /*2b90*/  FADD.FTZ R152, R167, R152 ;  /* 0x00000098a7987221 */ /* 0x000fe20000010000 */
[----:B------:R-:W-:-:S02]  /*2ba0*/  @P4 LEA.HI.SX32 R155, R153, R10, 0x1e ;  /* 0x0000000a999b4211 */ /* 0x000fc400078ff2ff */
[----:B------:R-:W-:Y:S01]  /*2bb0*/  FMUL.FTZ R154, R154, UR14 ;  /* 0x0000000e9a9a7c20 */ /* 0x000fe20008410000 */
[----:B------:R-:W-:Y:S01]  /*2bc0*/  MOV R156, R210 ;  /* 0x000000d2009c7202 */ /* 0x000fe20000000f00 */
[----:B------:R-:W-:-:S03]  /*2bd0*/  FMUL.FTZ R157, R152, UR14 ;  /* 0x0000000e989d7c20 */ /* 0x000fc60008410000 */
        /* <DEDUP_REMOVED lines=20> */
.L_x_13683:
        /* <DEDUP_REMOVED lines=10> */
.L_x_13684:
        /* <DEDUP_REMOVED lines=10> */
.L_x_13685:
        /* <DEDUP_REMOVED lines=11> */
.L_x_13682:
        /* <DEDUP_REMOVED lines=27> */
.L_x_13687:
        /* <DEDUP_REMOVED lines=10> */
.L_x_13688:
        /* <DEDUP_REMOVED lines=10> */
.L_x_13689:
[----:B------:R-:W-:Y:S05]  /*3200*/  @!P4 BRA `(.L_x_13686) ;  /* 0x000000040050c947 */ /* 0x000fea0003800000 */
[----:B------:R-:W-:Y:S01]  /*3210*/  FMUL.FTZ R147, R151, UR17 ;  /* 0x0000001197937c20 */ /* 0x000fe20008410000 */
[----:B-----5:R-:W-:-:S03]  /*3220*/  ISETP.GE.U32.AND P5, PT, R7, 0x1000000, PT ;  /* 0x010000000700780c */ /* 0x020fc60003fa6070 */
[----:B------:R-:W-:-:S05]  /*3230*/  FMUL.FTZ R147, R147, UR16 ;  /* 0x0000001093937c20 */ /* 0x000fca0008410000 */
[----:B------:R-:W-:Y:S01]  /*3240*/  SEL R147, R147, RZ, P5 ;  /* 0x000000ff93937207 */ /* 0x000fe20002800000 */
[----:B------:R-:W-:Y:S06]  /*3250*/  BRA `(.L_x_13686) ;  /* 0x00000004003c7947 */ /* 0x000fec0003800000 */
.L_x_13681:
        /* <DEDUP_REMOVED lines=42> */
.L_x_13690:
        /* <DEDUP_REMOVED lines=37> */
.L_x_13686:
        /* <DEDUP_REMOVED lines=10> */
.L_x_13680:
[----:B------:R-:W-:Y:S05]  /*37f0*/  BSYNC.RECONVERGENT B0 ;  /* 0x0000000000007941 */ /* 0x000fea0003800200 */
.L_x_13679:
        /* <DEDUP_REMOVED lines=47> */
.L_x_13694:
[----:B-1----:R-:W0:Y:S01]  /*3af0*/  @P4 LDC.64 R152, c[0x0][0x408] ;  /* 0x00010200ff984b82 */ /* 0x002e220000000a00 */
        /* <DEDUP_REMOVED lines=36> */
.L_x_13693:
        /* <DEDUP_REMOVED lines=31> */
.L_x_13697:
        /* <DEDUP_REMOVED lines=10> */
.L_x_13698:
        /* <DEDUP_REMOVED lines=10> */
.L_x_13699:
[----:B------:R-:W-:Y:S05]  /*4070*/  @!P4 BRA `(.L_x_13695) ;  /* 0x0000000000b4c947 */ /* 0x000fea0003800000 */
[----:B------:R-:W-:Y:S01]  /*4080*/  FMUL.FTZ R147, R151, UR17 ;  /* 0x0000001197937c20 */ /* 0x000fe20008410000 */
[----:B-----5:R-:W-:-:S03]  /*4090*/  ISETP.GE.U32.AND P6, PT, R6, 0x1000000, PT ;  /* 0x010000000600780c */ /* 0x020fc60003fc6070 */
[----:B------:R-:W-:-:S05]  /*40a0*/  FMUL.FTZ R147, R147, UR16 ;  /* 0x0000001093937c20 */ /* 0x000fca0008410000 */
[----:B------:R-:W-:Y:S01]  /*40b0*/  SEL R147, R147, RZ, P6 ;  /* 0x000000ff93937207 */ /* 0x000fe20003000000 */
[----:B------:R-:W-:Y:S06]  /*40c0*/  BRA `(.L_x_13695) ;  /* 0x0000000000a07947 */ /* 0x000fec0003800000 */
.L_x_13696:
        /* <DEDUP_REMOVED lines=10> */
.L_x_13700:
        /* <DEDUP_REMOVED lines=10> */
.L_x_13701:
        /* <DEDUP_REMOVED lines=10> */
.L_x_13702:
        /* <DEDUP_REMOVED lines=10> */
.L_x_13695:
        /* <DEDUP_REMOVED lines=8> */
.L_x_13692:
[----:B------:R-:W-:Y:S05]  /*43d0*/  BSYNC.RECONVERGENT B0 ;  /* 0x0000000000007941 */ /* 0x000fea0003800200 */
.L_x_13691:
        /* <DEDUP_REMOVED lines=47> */
.L_x_13706:
        /* <DEDUP_REMOVED lines=37> */
.L_x_13705:
        /* <DEDUP_REMOVED lines=31> */
.L_x_13709:
        /* <DEDUP_REMOVED lines=10> */
.L_x_13710:
        /* <DEDUP_REMOVED lines=10> */
.L_x_13711:
[----:B------:R-:W-:Y:S05]  /*4c50*/  @!P4 BRA `(.L_x_13707) ;  /* 0x0000000000b4c947 */ /* 0x000fea0003800000 */
[----:B------:R-:W-:Y:S01]  /*4c60*/  FMUL.FTZ R147, R151, UR17 ;  /* 0x0000001197937c20 */ /* 0x000fe20008410000 */
[----:B-----5:R-:W-:-:S03]  /*4c70*/  ISETP.GE.U32.AND P6, PT, R5, 0x1000000, PT ;  /* 0x010000000500780c */ /* 0x020fc60003fc6070 */
[----:B------:R-:W-:-:S05]  /*4c80*/  FMUL.FTZ R147, R147, UR16 ;  /* 0x0000001093937c20 */ /* 0x000fca0008410000 */
[----:B------:R-:W-:Y:S01]  /*4c90*/  SEL R147, R147, RZ, P6 ;  /* 0x000000ff93937207 */ /* 0x000fe20003000000 */
[----:B------:R-:W-:Y:S06]  /*4ca0*/  BRA `(.L_x_13707) ;  /* 0x0000000000a07947 */ /* 0x000fec0003800000 */
.L_x_13708:
        /* <DEDUP_REMOVED lines=10> */
.L_x_13712:
        /* <DEDUP_REMOVED lines=10> */
.L_x_13713:
        /* <DEDUP_REMOVED lines=10> */
.L_x_13714:
        /* <DEDUP_REMOVED lines=10> */
.L_x_13707:
        /* <DEDUP_REMOVED lines=8> */
.L_x_13704:
[----:B------:R-:W-:Y:S05]  /*4fb0*/  BSYNC.RECONVERGENT B0 ;  /* 0x0000000000007941 */ /* 0x000fea0003800200 */
.L_x_13703:
        /* <DEDUP_REMOVED lines=46> */
.L_x_13718:
        /* <DEDUP_REMOVED lines=37> */
.L_x_13717:
        /* <DEDUP_REMOVED lines=31> */
.L_x_13721:
        /* <DEDUP_REMOVED lines=10> */
.L_x_13722:
        /* <DEDUP_REMOVED lines=10> */
.L_x_13723:
[----:B------:R-:W-:Y:S05]  /*5820*/  @!P4 BRA `(.L_x_13719) ;  /* 0x0000000000b4c947 */ /* 0x000fea0003800000 */
[----:B------:R-:W-:Y:S01]  /*5830*/  FMUL.FTZ R147, R151, UR17 ;  /* 0x0000001197937c20 */ /* 0x000fe20008410000 */
[----:B-----5:R-:W-:-:S03]  /*5840*/  ISETP.GE.U32.AND P6, PT, R4, 0x1000000, PT ;  /* 0x010000000400780c */ /* 0x020fc60003fc6070 */
[----:B------:R-:W-:-:S05]  /*5850*/  FMUL.FTZ R147, R147, UR16 ;  /* 0x0000001093937c20 */ /* 0x000fca0008410000 */
[----:B------:R-:W-:Y:S01]  /*5860*/  SEL R147, R147, RZ, P6 ;  /* 0x000000ff93937207 */ /* 0x000fe20003000000 */
[----:B------:R-:W-:Y:S06]  /*5870*/  BRA `(.L_x_13719) ;  /* 0x0000000000a07947 */ /* 0x000fec0003800000 */
.L_x_13720:
        /* <DEDUP_REMOVED lines=10> */
.L_x_13724:
        /* <DEDUP_REMOVED lines=10> */
.L_x_13725:
        /* <DEDUP_REMOVED lines=10> */
.L_x_13726:
        /* <DEDUP_REMOVED lines=10> */
.L_x_13719:
        /* <DEDUP_REMOVED lines=8> */
.L_x_13716:
[----:B------:R-:W-:Y:S05]  /*5b80*/  BSYNC.RECONVERGENT B0 ;  /* 0x0000000000007941 */ /* 0x000fea0003800200 */
.L_x_13715:
        /* <DEDUP_REMOVED lines=46> */
.L_x_13730:
[----:B0123--:R-:W0:Y:S01]  /*5e70*/  @P4 LDC.64 R152, c[0x0][0x408] ;  /* 0x00010200ff984b82 */ /* 0x00fe220000000a00 */
        /* <DEDUP_REMOVED lines=36> */
.L_x_13729:
        /* <DEDUP_REMOVED lines=31> */
.L_x_13733:
        /* <DEDUP_REMOVED lines=10> */
.L_x_13734:
        /* <DEDUP_REMOVED lines=10> */
.L_x_13735:
[----:B------:R-:W-:Y:S05]  /*63f0*/  @!P4 BRA `(.L_x_13731) ;  /* 0x0000000000b4c947 */ /* 0x000fea0003800000 */
[----:B------:R-:W-:Y:S01]  /*6400*/  FMUL.FTZ R147, R151, UR17 ;  /* 0x0000001197937c20 */ /* 0x000fe20008410000 */
[----:B-----5:R-:W-:-:S03]  /*6410*/  ISETP.GE.U32.AND P6, PT, R2, 0x1000000, PT ;  /* 0x010000000200780c */ /* 0x020fc60003fc6070 */
[----:B------:R-:W-:-:S05]  /*6420*/  FMUL.FTZ R147, R147, UR16 ;  /* 0x0000001093937c20 */ /* 0x000fca0008410000 */
[----:B------:R-:W-:Y:S01]  /*6430*/  SEL R147, R147, RZ, P6 ;  /* 0x000000ff93937207 */ /* 0x000fe20003000000 */
[----:B------:R-:W-:Y:S06]  /*6440*/  BRA `(.L_x_13731) ;  /* 0x0000000000a07947 */ /* 0x000fec0003800000 */
.L_x_13732:
        /* <DEDUP_REMOVED lines=10> */
.L_x_13736:
        /* <DEDUP_REMOVED lines=10> */
.L_x_13737:
        /* <DEDUP_REMOVED lines=10> */
.L_x_13738:
        /* <DEDUP_REMOVED lines=10> */
.L_x_13731:
        /* <DEDUP_REMOVED lines=8> */
.L_x_13728:
[----:B------:R-:W-:Y:S05]  /*6750*/  BSYNC.RECONVERGENT B0 ;  /* 0x0000000000007941 */ /* 0x000fea0003800200 */
.L_x_13727:
        /* <DEDUP_REMOVED lines=46> */
.L_x_13742:
        /* <DEDUP_REMOVED lines=37> */
.L_x_13741:
        /* <DEDUP_REMOVED lines=31> */
.L_x_13745:
        /* <DEDUP_REMOVED lines=10> */
.L_x_13746:
        /* <DEDUP_REMOVED lines=10> */
.L_x_13747:
[----:B------:R-:W-:Y:S05]  /*6fc0*/  @!P4 BRA `(.L_x_13743) ;  /* 0x0000000000b4c947 */ /* 0x000fea0003800000 */
[----:B------:R-:W-:Y:S01]  /*6fd0*/  FMUL.FTZ R147, R151, UR17 ;  /* 0x0000001197937c20 */ /* 0x000fe20008410000 */
[----:B-----5:R-:W-:-:S03]  /*6fe0*/  ISETP.GE.U32.AND P6, PT, R0, 0x1000000, PT ;  /* 0x010000000000780c */ /* 0x020fc60003fc6070 */
[----:B------:R-:W-:-:S05]  /*6ff0*/  FMUL.FTZ R147, R147, UR16 ;  /* 0x0000001093937c20 */ /* 0x000fca0008410000 */
[----:B------:R-:W-:Y:S01]  /*7000*/  SEL R147, R147, RZ, P6 ;  /* 0x000000ff93937207 */ /* 0x000fe20003000000 */
[----:B------:R-:W-:Y:S06]  /*7010*/  BRA `(.L_x_13743) ;  /* 0x0000000000a07947 */ /* 0x000fec0003800000 */
.L_x_13744:
        /* <DEDUP_REMOVED lines=10> */
.L_x_13748:
        /* <DEDUP_REMOVED lines=10> */
.L_x_13749:
        /* <DEDUP_REMOVED lines=10> */
.L_x_13750:
        /* <DEDUP_REMOVED lines=10> */
.L_x_13743:
        /* <DEDUP_REMOVED lines=8> */
.L_x_13740:
[----:B------:R-:W-:Y:S05]  /*7320*/  BSYNC.RECONVERGENT B0 ;  /* 0x0000000000007941 */ /* 0x000fea0003800200 */
.L_x_13739:
        /* <DEDUP_REMOVED lines=10> */
[--C-:B01234-:R-:W-:Y:S01]  /*73d0*/  @P3 FFMA.FTZ R152, R16, R157, R154.reuse ;  /* 0x0000009d10983223 */ /* 0x11ffe2000001009a */
[----:B-----5:R-:W-:Y:S01]  /*73e0*/  MOV R149, R141 ;  /* 0x0000008d00957202 */ /* 0x020fe20000000f00 */
[-CC-:B------:R-:W-:Y:S01]  /*73f0*/  @P3 FFMA.FTZ R151, R17, R157.reuse, R154.reuse ;  /* 0x0000009d11973223 */ /* 0x180fe2000001009a */
[-C--:B------:R-:W-:Y:S01]  /*7400*/  @P3 FFMA.FTZ R158, R206, R157.reuse, R154 ;  /* 0x0000009dce9e3223 */ /* 0x080fe2000001009a */
[----:B------:R-:W-:Y:S01]  /*7410*/  @P3 FADD.FTZ R152, R189, -R152 ;  /* 0x80000098bd983221 */ /* 0x000fe20000010000 */
[----:B------:R-:W-:Y:S01]  /*7420*/  MOV R148, R140 ;  /* 0x0000008c00947202 */ /* 0x000fe20000000f00 */
[----:B------:R-:W-:Y:S01]  /*7430*/  @P3 FADD.FTZ R151, R170, -R151 ;  /* 0x80000097aa973221 */ /* 0x000fe20000010000 */
[----:B------:R-:W-:Y:S01]  /*7440*/  @P3 FFMA.FTZ R157, R191, R157, R154 ;  /* 0x0000009dbf9d3223 */ /* 0x000fe2000001009a */
[C---:B------:R-:W-:Y:S01]  /*7450*/  @P3 FFMA.FTZ R149, R208.reuse, R152, R141 ;  /* 0x00000098d0953223 */ /* 0x040fe2000001008d */
[----:B------:R-:W-:Y:S01]  /*7460*/  @P3 FADD.FTZ R158, R193, -R158 ;  /* 0x8000009ec19e3221 */ /* 0x000fe20000010000 */
[----:B------:R-:W0:Y:S01]  /*7470*/  @P4 LDC.64 R152, c[0x0][0x408] ;  /* 0x00010200ff984b82 */ /* 0x000e220000000a00 */
[----:B------:R-:W-:Y:S01]  /*7480*/  @P3 FFMA.FTZ R148, R208, R151, R140 ;  /* 0x00000097d0943223 */ /* 0x000fe2000001008c */
[----:B------:R-:W-:Y:S01]  /*7490*/  @P3 FADD.FTZ R157, R204, -R157 ;  /* 0x8000009dcc9d3221 */ /* 0x000fe20000010000 */
[----:B------:R-:W-:Y:S01]  /*74a0*/  MOV R154, R143 ;  /* 0x0000008f009a7202 */ /* 0x000fe20000000f00 */
[C---:B------:R-:W-:Y:S01]  /*74b0*/  @P3 FFMA.FTZ R154, R208.reuse, R158, R143 ;  /* 0x0000009ed09a3223 */ /* 0x040fe2000001008f */
[----:B------:R-:W-:Y:S01]  /*74c0*/  MOV R150, R142 ;  /* 0x0000008e00967202 */ /* 0x000fe20000000f00 */
[----:B------:R-:W-:Y:S01]  /*74d0*/  @P3 FFMA.FTZ R150, R208, R157, R142 ;  /* 0x0000009dd0963223 */ /* 0x000fe2000001008e */
[----:B------:R-:W-:-:S02]  /*74e0*/  @P4 LOP3.LUT P3, RZ, R12, 0xff, RZ, 0xc0, !PT ;  /* 0x000000ff0cff4812 */ /* 0x000fc4000786c0ff */
[----:B------:R-:W-:Y:S01]  /*74f0*/  MOV R151, R154 ;  /* 0x0000009a00977202 */ /* 0x000fe20000000f00 */
        /* <DEDUP_REMOVED lines=19> */
.L_x_13754:
        /* <DEDUP_REMOVED lines=37> */
.L_x_13753:
        /* <DEDUP_REMOVED lines=31> */
.L_x_13757:
        /* <DEDUP_REMOVED lines=10> */
.L_x_13758:
        /* <DEDUP_REMOVED lines=10> */
.L_x_13759:
[----:B------:R-:W-:Y:S05]  /*7bb0*/  @!P4 BRA `(.L_x_13755) ;  /* 0x0000000000b4c947 */ /* 0x000fea0003800000 */
[----:B------:R-:W-:Y:S01]  /*7bc0*/  FMUL.FTZ R147, R151, UR17 ;  /* 0x0000001197937c20 */ /* 0x000fe20008410000 */
[----:B-----5:R-:W-:-:S03]  /*7bd0*/  ISETP.GE.U32.AND P3, PT, R12, 0x1000000, PT ;  /* 0x010000000c00780c */ /* 0x020fc60003f66070 */
[----:B------:R-:W-:-:S05]  /*7be0*/  FMUL.FTZ R147, R147, UR16 ;  /* 0x0000001093937c20 */ /* 0x000fca0008410000 */
[----:B------:R-:W-:Y:S01]  /*7bf0*/  SEL R147, R147, RZ, P3 ;  /* 0x000000ff93937207 */ /* 0x000fe20001800000 */
[----:B------:R-:W-:Y:S06]  /*7c00*/  BRA `(.L_x_13755) ;  /* 0x0000000000a07947 */ /* 0x000fec0003800000 */
.L_x_13756:
        /* <DEDUP_REMOVED lines=20> */
.L_x_13760:
        /* <DEDUP_REMOVED lines=10> */
.L_x_13761:
        /* <DEDUP_REMOVED lines=10> */
.L_x_13755:
[----:B------:R-:W0:Y:S02]  /*7e90*/  @P5 LDC.64 R152, c[0x0][0x478] ;  /* 0x00011e00ff985b82 */ /* 0x000e240000000a00 */
[----:B0-----:R-:W-:-:S06]  /*7ea0*/  @P5 IMAD.WIDE.U32 R156, R156, 0x10, R152 ;  /* 0x000000109c9c5825 */ /* 0x001fcc00078e0098 */
[----:B------:R-:W0:Y:S01]  /*7eb0*/  @P4 LDC.64 R152, c[0x0][0x468] ;  /* 0x00011a00ff984b82 */ /* 0x000e220000000a00 */
[----:B------:R1:W-:Y:S01]  /*7ec0*/  @P5 STG.E.128 desc[UR10][R156.64], R148 ;  /* 0x000000949c005986 */ /* 0x0003e2000c101d0a */
[----:B0-----:R-:W-:-:S05]  /*7ed0*/  @P4 IMAD.WIDE.U32 R152, R155, 0x10, R152 ;  /* 0x000000109b984825 */ /* 0x001fca00078e0098 */
[----:B------:R1:W-:Y:S02]  /*7ee0*/  @P4 STG.E.128 desc[UR10][R152.64], R144 ;  /* 0x0000009098004986 */ /* 0x0003e4000c101d0a */
.L_x_13752:
[----:B------:R-:W-:Y:S05]  /*7ef0*/  BSYNC.RECONVERGENT B0 ;  /* 0x0000000000007941 */ /* 0x000fea0003800200 */
.L_x_13751:
[----:B01234-:R-:W0:Y:S01]  /*7f00*/  LDC.64 R152, c[0x0][0x380] ;  /* 0x0000e000ff987b82 */ /* 0x01fe220000000a00 */
[----:B------:R-:W-:Y:S01]  /*7f10*/  UPLOP3.LUT UP1, UPT, UPT, UPT, UP1, 0x40, 0x4 ;  /* 0x000000000004789c */ /* 0x000fe20003f2e810 */
[----:B0-----:R-:W-:-:S04]  /*7f20*/  IADD3 R8, PT, PT, R8, R152, RZ ;  /* 0x0000009808087210 */ /* 0x001fc80007ffe0ff */
[----:B------:R-:W-:-:S13]  /*7f30*/  ISETP.GE.AND P3, PT, R8, R153, PT ;  /* 0x000000990800720c */ /* 0x000fda0003f66270 */
[----:B------:R-:W-:Y:S05]  /*7f40*/  @!P3 BRA `(.L_x_13762) ;  /* 0xffffff8400f8b947 */ /* 0x000fea000383ffff */
.L_x_13660:
        /* <DEDUP_REMOVED lines=57> */
.L_x_13763:
        /* <DEDUP_REMOVED lines=10> */
.L_x_14477:


//--------------------- .text._ZN10layer_norm22ln_bwd_finalize_kernelINS_22Kernel_traits_finalizeILj7168EfffffjLb0ELj1024ELj4ENS_18Kernel_traits_baseILj7168EfffffjLj1024EEEEELb0ELb1EEEvNS_9BwdParamsE --------------------------
	.section	.text._ZN10layer_norm22ln_bwd_finalize_kernelINS_22Kernel_traits_finalizeILj7168EfffffjLb0ELj1024ELj4ENS_18Kernel_traits_baseILj7168EfffffjLj1024EEEEELb0ELb1EEEvNS_9BwdParamsE,"ax",@progbits
	.align	128
        .global         _ZN10layer_norm22ln_bwd_finalize_kernelINS_22Kernel_traits_finalizeILj7168EfffffjLb0ELj1024ELj4ENS_18Kernel_traits_baseILj7168EfffffjLj1024EEEEELb0ELb1EEEvNS_9BwdParamsE
        .type           _ZN10layer_norm22ln_bwd_finalize_kernelINS_22Kernel_traits_finalizeILj7168EfffffjLb0ELj1024ELj4ENS_18Kernel_traits_baseILj7168EfffffjLj1024EEEEELb0ELb1EEEvNS_9BwdParamsE,@function
        .size           _ZN10layer_norm22ln_bwd_finalize_kernelINS_22Kernel_traits_finalizeILj7168EfffffjLb0ELj1024ELj4ENS_18Kernel_traits_baseILj7168EfffffjLj1024EEEEELb0ELb1EEEvNS_9BwdParamsE,(.L_x_14478 - _ZN10layer_norm22ln_bwd_finalize_kernelINS_22Kernel_traits_finalizeILj7168EfffffjLb0ELj1024ELj4ENS_18Kernel_traits_baseILj7168EfffffjLj1024EEEEELb0ELb1EEEvNS_9BwdParamsE)
        .other          _ZN10layer_norm22ln_bwd_finalize_kernelINS_22Kernel_traits_finalizeILj7168EfffffjLb0ELj1024ELj4ENS_18Kernel_traits_baseILj7168EfffffjLj1024EEEEELb0ELb1EEEvNS_9BwdParamsE,@"STO_CUDA_ENTRY STV_DEFAULT"
_ZN10layer_norm22ln_bwd_finalize_kernelINS_22Kernel_traits_finalizeILj7168EfffffjLb0ELj1024ELj4ENS_18Kernel_traits_baseILj7168EfffffjLj1024EEEEELb0ELb1EEEvNS_9BwdParamsE:
.text._ZN10layer_norm22ln_bwd_finalize_kernelINS_22Kernel_traits_finalizeILj7168EfffffjLb0ELj1024ELj4ENS_18Kernel_traits_baseILj7168EfffffjLj1024EEEEELb0ELb1EEEvNS_9BwdParamsE:
        /* <DEDUP_REMOVED lines=77> */
.L_x_13768:
        /* <DEDUP_REMOVED lines=118> */
.L_x_13767:
[----:B------:R-:W-:Y:S05]  /*0c30*/  BSYNC.RECONVERGENT B1 ;  /* 0x0000000000017941 */ /* 0x000fea0003800200 */
.L_x_13766:
        /* <DEDUP_REMOVED lines=69> */
.L_x_13770:
[----:B------:R-:W-:Y:S05]  /*1090*/  BSYNC.RECONVERGENT B1 ;  /* 0x0000000000017941 */ /* 0x000fea0003800200 */
.L_x_13769:
        /* <DEDUP_REMOVED lines=38> */
.L_x_13772:
[----:B------:R-:W-:Y:S05]  /*1300*/  BSYNC.RECONVERGENT B1 ;  /* 0x0000000000017941 */ /* 0x000fea0003800200 */
.L_x_13771:
[----:B------:R-:W-:Y:S05]  /*1310*/  @!P1 BRA `(.L_x_13765) ;  /* 0x0000000000409947 */ /* 0x000fea0003800000 */
[----:B------:R-:W0:Y:S01]  /*1320*/  LDC R14, c[0x0][0x388] ;  /* 0x0000e200ff0e7b82 */ /* 0x000e220000000800 */
[----:B------:R-:W-:-:S07]  /*1330*/  IADD3 R12, PT, PT, -R54, RZ, RZ ;  /* 0x000000ff360c7210 */ /* 0x000fce0007ffe1ff */
[----:B------:R-:W1:Y:S08]  /*1340*/  LDC.64 R8, c[0x0][0x440] ;  /* 0x00011000ff087b82 */ /* 0x000e700000000a00 */
[----:B------:R-:W2:Y:S01]  /*1350*/  LDC.64 R10, c[0x0][0x448] ;  /* 0x00011200ff0a7b82 */ /* 0x000ea20000000a00 */
[----:B0-----:R-:W-:-:S05]  /*1360*/  IMAD R0, R3, R14, R0 ;  /* 0x0000000e03007224 */ /* 0x001fca00078e0200 */
[----:B------:R-:W-:-:S07]  /*1370*/  IADD3 R3, PT, PT, R57, R0, RZ ;  /* 0x0000000039037210 */ /* 0x000fce0007ffe0ff */
.L_x_13773:
        /* <DEDUP_REMOVED lines=10> */
.L_x_13765:
[----:B------:R-:W-:Y:S05]  /*1420*/  BSYNC.RECONVERGENT B0 ;  /* 0x0000000000007941 */ /* 0x000fea0003800200 */
.L_x_13764:
        /* <DEDUP_REMOVED lines=57> */
.L_x_13774:
        /* <DEDUP_REMOVED lines=12> */
.L_x_14478:


//--------------------- .text._ZN10layer_norm13ln_bwd_kernelINS_13Kernel_traitsIfffffjLj7168ELj1ELj1ELj8ELj16ENS_18Kernel_traits_baseILj7168EfffffjLj256EEEEELb1ELb0ELb1ELb1EEEvNS_9BwdParamsE --------------------------
	.section	.text._ZN10layer_norm13ln_bwd_kernelINS_13Kernel_traitsIfffffjLj7168ELj1ELj1ELj8ELj16ENS_18Kernel_traits_baseILj7168EfffffjLj256EEEEELb1ELb0ELb1ELb1EEEvNS_9BwdParamsE,"ax",@progbits
	.align	128
        .global         _ZN10layer_norm13ln_bwd_kernelINS_13Kernel_traitsIfffffjLj7168ELj1ELj1ELj8ELj16ENS_18Kernel_traits_baseILj7168EfffffjLj256EEEEELb1ELb0ELb1ELb1EEEvNS_9BwdParamsE
        .type           _ZN10layer_norm13ln_bwd_kernelINS_13Kernel_traitsIfffffjLj7168ELj1ELj1ELj8ELj16ENS_18Kernel_traits_baseILj7168EfffffjLj256EEEEELb1ELb0ELb1ELb1EEEvNS_9BwdParamsE,@function
        .size           _ZN10layer_norm13ln_bwd_kernelINS_13Kernel_traitsIfffffjLj7168ELj1ELj1ELj8ELj16ENS_18Kernel_traits_baseILj7168EfffffjLj256EEEEELb1ELb0ELb1ELb1EEEvNS_9BwdParamsE,(.L_x_14479 - _ZN10layer_norm13ln_bwd_kernelINS_13Kernel_traitsIfffffjLj7168ELj1ELj1ELj8ELj16ENS_18Kernel_traits_baseILj7168EfffffjLj256EEEEELb1ELb0ELb1ELb1EEEvNS_9BwdParamsE)
        .other          _ZN10layer_norm13ln_bwd_kernelINS_13Kernel_traitsIfffffjLj7168ELj1ELj1ELj8ELj16ENS_18Kernel_traits_baseILj7168EfffffjLj256EEEEELb1ELb0ELb1ELb1EEEvNS_9BwdParamsE,@"STO_CUDA_ENTRY STV_DEFAULT"
_ZN10layer_norm13ln_bwd_kernelINS_13Kernel_traitsIfffffjLj7168ELj1ELj1ELj8ELj16ENS_18Kernel_traits_baseILj7168EfffffjLj256EEEEELb1ELb0ELb1ELb1EEEvNS_9BwdParamsE:
.text._ZN10layer_norm13ln_bwd_kernelINS_13Kernel_traitsIfffffjLj7168ELj1ELj1ELj8ELj16ENS_18Kernel_traits_baseILj7168EfffffjLj256EEEEELb1ELb0ELb1ELb1EEEvNS_9BwdParamsE:
        /* <DEDUP_REMOVED lines=53> */
.L_x_13852:
        /* <DEDUP_REMOVED lines=18> */
[-C--:B0-----:R-:W-:Y:S02]  /*0470*/  IMAD R3, R0, R176.reuse, RZ ;  /* 0x000000b000037224 */ /* 0x081fe400078e02ff */
[----:B------:R-:W-:-:S03]  /*0480*/  IMAD R5, R5, R176, RZ ;  /* 0x000000b005057224 */ /* 0x000fc600078e02ff */
[----:B------:R-:W-:Y:S02]  /*0490*/  SHF.R.S32.HI R12, RZ, 0x1f, R3 ;  /* 0x0000001fff0c7819 */ /* 0x000fe40000011403 */
[----:B------:R-:W-:Y:S02]  /*04a0*/  SHF.R.S32.HI R14, RZ, 0x1f, R5 ;  /* 0x0000001fff0e7819 */ /* 0x000fe40000011405 */
[----:B------:R-:W-:Y:S02]  /*04b0*/  LEA.HI R12, R12, R3, RZ, 0x2 ;  /* 0x000000030c0c7211 */ /* 0x000fe400078f10ff */
[----:B------:R-:W-:Y:S01]  /*04c0*/  LEA.HI R14, R14, R5, RZ, 0x2 ;  /* 0x000000050e0e7211 */ /* 0x000fe200078f10ff */
[----:B------:R0:W4:Y:S01]  /*04d0*/  LDG.E R3, desc[UR12][R6.64] ;  /* 0x0000000c06037981 */ /* 0x000122000c1e1900 */
[-C--:B-1----:R-:W-:Y:S02]  /*04e0*/  LEA.HI.SX32 R190, R12, R179.reuse, 0x1e ;  /* 0x000000b30cbe7211 */ /* 0x082fe400078ff2ff */
[----:B------:R-:W-:-:S02]  /*04f0*/  LEA.HI.SX32 R181, R14, R179, 0x1e ;  /* 0x000000b30eb57211 */ /* 0x000fc400078ff2ff */
[C---:B------:R-:W-:Y:S01]  /*0500*/  IADD3 R191, PT, PT, R190.reuse, 0x100, RZ ;  /* 0x00000100bebf7810 */ /* 0x040fe20007ffe0ff */
[C---:B--2---:R-:W-:Y:S01]  /*0510*/  IMAD.WIDE.U32 R12, R190.reuse, 0x10, R10 ;  /* 0x00000010be0c7825 */ /* 0x044fe200078e000a */
[----:B------:R-:W-:-:S03]  /*0520*/  IADD3 R194, PT, PT, R190, 0x200, RZ ;  /* 0x00000200bec27810 */ /* 0x000fc60007ffe0ff */
[----:B------:R-:W-:Y:S01]  /*0530*/  IMAD.WIDE.U32 R184, R191, 0x10, R10 ;  /* 0x00000010bfb87825 */ /* 0x000fe200078e000a */
[----:B-----5:R-:W-:Y:S01]  /*0540*/  ISETP.GE.AND P2, PT, R205, 0x1, PT ;  /* 0x00000001cd00780c */ /* 0x020fe20003f46270 */
[----:B------:R-:W2:Y:S01]  /*0550*/  LDG.E.128 R12, desc[UR12][R12.64] ;  /* 0x0000000c0c0c7981 */ /* 0x000ea2000c1e1d00 */
[----:B0-----:R-:W0:Y:S01]  /*0560*/  LDC.64 R6, c[0x0][0x3b0] ;  /* 0x0000ec00ff067b82 */ /* 0x001e220000000a00 */
[----:B---3--:R-:W-:Y:S01]  /*0570*/  IMAD.WIDE.U32 R16, R181, 0x10, R8 ;  /* 0x00000010b5107825 */ /* 0x008fe200078e0008 */
[----:B------:R-:W-:Y:S01]  /*0580*/  IADD3 R195, PT, PT, R190, 0x300, RZ ;  /* 0x00000300bec37810 */ /* 0x000fe20007ffe0ff */
[----:B------:R-:W3:Y:S02]  /*0590*/  LDG.E.128 R184, desc[UR12][R184.64] ;  /* 0x0000000cb8b87981 */ /* 0x000ee4000c1e1d00 */
[--C-:B------:R-:W-:Y:S02]  /*05a0*/  IMAD.WIDE.U32 R144, R194, 0x10, R10.reuse ;  /* 0x00000010c2907825 */ /* 0x100fe400078e000a */
        /* <DEDUP_REMOVED lines=8> */
[----:B------:R-:W-:Y:S01]  /*0630*/  IADD3 R157, PT, PT, R181, 0x300, RZ ;  /* 0x00000300b59d7810 */ /* 0x000fe20007ffe0ff */
[----:B------:R-:W-:Y:S01]  /*0640*/  IMAD.WIDE.U32 R148, R149, 0x10, R8 ;  /* 0x0000001095947825 */ /* 0x000fe200078e0008 */
[----:B------:R-:W-:-:S03]  /*0650*/  IADD3 R199, PT, PT, R190, 0x400, RZ ;  /* 0x00000400bec77810 */ /* 0x000fc60007ffe0ff */
[----:B------:R-:W-:Y:S01]  /*0660*/  IMAD.WIDE.U32 R156, R157, 0x10, R8 ;  /* 0x000000109d9c7825 */ /* 0x000fe200078e0008 */
[----:B------:R-:W-:Y:S01]  /*0670*/  IADD3 R201, PT, PT, R190, 0x500, RZ ;  /* 0x00000500bec97810 */ /* 0x000fe20007ffe0ff */
[----:B------:R-:W3:Y:S02]  /*0680*/  LDG.E.128 R148, desc[UR12][R148.64] ;  /* 0x0000000c94947981 */ /* 0x000ee4000c1e1d00 */
[--C-:B------:R-:W-:Y:S02]  /*0690*/  IMAD.WIDE.U32 R160, R199, 0x10, R10.reuse ;  /* 0x00000010c7a07825 */ /* 0x100fe400078e000a */
[----:B------:R-:W3:Y:S02]  /*06a0*/  LDG.E.128 R156, desc[UR12][R156.64] ;  /* 0x0000000c9c9c7981 */ /* 0x000ee4000c1e1d00 */
[----:B------:R-:W-:Y:S02]  /*06b0*/  IMAD.WIDE.U32 R168, R201, 0x10, R10 ;  /* 0x00000010c9a87825 */ /* 0x000fe400078e000a */
[----:B------:R-:W3:Y:S04]  /*06c0*/  LDG.E.128 R160, desc[UR12][R160.64] ;  /* 0x0000000ca0a07981 */ /* 0x000ee8000c1e1d00 */
[----:B------:R-:W3:Y:S01]  /*06d0*/  LDG.E.128 R168, desc[UR12][R168.64] ;  /* 0x0000000ca8a87981 */ /* 0x000ee2000c1e1d00 */
[----:B------:R-:W-:-:S05]  /*06e0*/  IADD3 R165, PT, PT, R181, 0x400, RZ ;  /* 0x00000400b5a57810 */ /* 0x000fca0007ffe0ff */
[----:B------:R-:W-:Y:S01]  /*06f0*/  IMAD.WIDE.U32 R164, R165, 0x10, R8 ;  /* 0x00000010a5a47825 */ /* 0x000fe200078e0008 */
[----:B------:R-:W-:-:S05]  /*0700*/  @P2 IADD3 R5, PT, PT, R205, -0x1, RZ ;  /* 0xffffffffcd052810 */ /* 0x000fca0007ffe0ff */
[----:B------:R-:W3:Y:S01]  /*0710*/  LDG.E.128 R164, desc[UR12][R164.64] ;  /* 0x0000000ca4a47981 */ /* 0x000ee2000c1e1d00 */
[----:B------:R-:W-:Y:S01]  /*0720*/  @P2 IMAD R5, R5, R176, RZ ;  /* 0x000000b005052224 */ /* 0x000fe200078e02ff */
[----:B------:R-:W-:Y:S02]  /*0730*/  IADD3 R173, PT, PT, R181, 0x500, RZ ;  /* 0x00000500b5ad7810 */ /* 0x000fe40007ffe0ff */
[----:B------:R-:W-:Y:S02]  /*0740*/  IADD3 R213, PT, PT, R190, 0x600, RZ ;  /* 0x00000600bed57810 */ /* 0x000fe40007ffe0ff */
[----:B------:R-:W-:Y:S01]  /*0750*/  @P2 SHF.R.S32.HI R176, RZ, 0x1f, R5 ;  /* 0x0000001fffb02819 */ /* 0x000fe20000011405 */
[----:B------:R-:W-:-:S03]  /*0760*/  IMAD.WIDE.U32 R172, R173, 0x10, R8 ;  /* 0x00000010adac7825 */ /* 0x000fc600078e0008 */
[----:B------:R-:W-:Y:S01]  /*0770*/  @P2 LEA.HI R178, R176, R5, RZ, 0x2 ;  /* 0x00000005b0b22211 */ /* 0x000fe200078f10ff */
[----:B------:R-:W-:Y:S02]  /*0780*/  IMAD.WIDE.U32 R176, R213, 0x10, R10 ;  /* 0x00000010d5b07825 */ /* 0x000fe400078e000a */
[----:B------:R-:W3:Y:S01]  /*0790*/  LDG.E.128 R172, desc[UR12][R172.64] ;  /* 0x0000000cacac7981 */ /* 0x000ee2000c1e1d00 */
[----:B------:R-:W-:Y:S02]  /*07a0*/  MOV R5, RZ ;  /* 0x000000ff00057202 */ /* 0x000fe40000000f00 */
[----:B------:R-:W-:Y:S02]  /*07b0*/  @P2 LEA.HI.SX32 R5, R178, R179, 0x1e ;  /* 0x000000b3b2052211 */ /* 0x000fe400078ff2ff */
[----:B------:R-:W3:Y:S01]  /*07c0*/  LDG.E.128 R176, desc[UR12][R176.64] ;  /* 0x0000000cb0b07981 */ /* 0x000ee2000c1e1d00 */
[----:B------:R-:W-:-:S05]  /*07d0*/  IADD3 R181, PT, PT, R181, 0x600, RZ ;  /* 0x00000600b5b57810 */ /* 0x000fca0007ffe0ff */
[----:B------:R-:W-:-:S06]  /*07e0*/  IMAD.WIDE.U32 R180, R181, 0x10, R8 ;  /* 0x00000010b5b47825 */ /* 0x000fcc00078e0008 */
[----:B------:R-:W3:Y:S01]  /*07f0*/  LDG.E.128 R180, desc[UR12][R180.64] ;  /* 0x0000000cb4b47981 */ /* 0x000ee2000c1e1d00 */
[C---:B0-----:R-:W-:Y:S01]  /*0800*/  IMAD.WIDE.U32 R214, R5.reuse, 0x4, R6 ;  /* 0x0000000405d67825 */ /* 0x041fe200078e0006 */
[C---:B------:R-:W-:Y:S02]  /*0810*/  IADD3 R9, PT, PT, R5.reuse, 0x100, RZ ;  /* 0x0000010005097810 */ /* 0x040fe40007ffe0ff */
[C---:B------:R-:W-:Y:S02]  /*0820*/  IADD3 R217, PT, PT, R5.reuse, 0x200, RZ ;  /* 0x0000020005d97810 */ /* 0x040fe40007ffe0ff */
[C---:B------:R-:W-:Y:S01]  /*0830*/  IADD3 R219, PT, PT, R5.reuse, 0x300, RZ ;  /* 0x0000030005db7810 */ /* 0x040fe20007ffe0ff */
[----:B------:R0:W5:Y:S01]  /*0840*/  LDG.E R204, desc[UR12][R214.64] ;  /* 0x0000000cd6cc7981 */ /* 0x000162000c1e1900 */
[C---:B------:R-:W-:Y:S02]  /*0850*/  IADD3 R221, PT, PT, R5.reuse, 0x400, RZ ;  /* 0x0000040005dd7810 */ /* 0x040fe40007ffe0ff */
[----:B------:R-:W-:-:S02]  /*0860*/  IADD3 R223, PT, PT, R5, 0x500, RZ ;  /* 0x0000050005df7810 */ /* 0x000fc40007ffe0ff */
[----:B------:R-:W-:Y:S01]  /*0870*/  IADD3 R225, PT, PT, R5, 0x600, RZ ;  /* 0x0000060005e17810 */ /* 0x000fe20007ffe0ff */
[----:B------:R-:W-:-:S04]  /*0880*/  IMAD.WIDE.U32 R216, R217, 0x4, R6 ;  /* 0x00000004d9d87825 */ /* 0x000fc800078e0006 */
[--C-:B0-----:R-:W-:Y:S01]  /*0890*/  IMAD.WIDE.U32 R214, R9, 0x4, R6.reuse ;  /* 0x0000000409d67825 */ /* 0x101fe200078e0006 */
[----:B------:R-:W5:Y:S03]  /*08a0*/  LDG.E R5, desc[UR12][R216.64] ;  /* 0x0000000cd8057981 */ /* 0x000f66000c1e1900 */
[--C-:B------:R-:W-:Y:S01]  /*08b0*/  IMAD.WIDE.U32 R218, R219, 0x4, R6.reuse ;  /* 0x00000004dbda7825 */ /* 0x100fe200078e0006 */
[----:B------:R-:W5:Y:S03]  /*08c0*/  LDG.E R202, desc[UR12][R214.64] ;  /* 0x0000000cd6ca7981 */ /* 0x000f66000c1e1900 */
[----:B------:R-:W-:-:S04]  /*08d0*/  IMAD.WIDE.U32 R220, R221, 0x4, R6 ;  /* 0x00000004dddc7825 */ /* 0x000fc800078e0006 */
[----:B------:R-:W-:-:S04]  /*08e0*/  IMAD.WIDE.U32 R222, R223, 0x4, R6 ;  /* 0x00000004dfde7825 */ /* 0x000fc800078e0006 */
        /* <DEDUP_REMOVED lines=14> */
[----:B------:R-:W4:Y:S01]  /*09d0*/  @P0 LDC.64 R10, c[0x0][0x438] ;  /* 0x00010e00ff0a0b82 */ /* 0x000f220000000a00 */
        /* <DEDUP_REMOVED lines=11> */
[----:B----4-:R-:W-:Y:S01]  /*0a90*/  @P0 IMAD.WIDE.U32 R190, R213, 0x10, R10 ;  /* 0x00000010d5be0825 */ /* 0x010fe200078e000a */
[----:B------:R0:W5:Y:S04]  /*0aa0*/  @P0 LDG.E.128 R28, desc[UR12][R188.64] ;  /* 0x0000000cbc1c0981 */ /* 0x000168000c1e1d00 */
[----:B------:R1:W5:Y:S01]  /*0ab0*/  @P0 LDG.E.128 R24, desc[UR12][R190.64] ;  /* 0x0000000cbe180981 */ /* 0x000362000c1e1d00 */
[----:B------:R-:W-:-:S04]  /*0ac0*/  ISETP.NE.AND P0, PT, RZ, UR11, PT ;  /* 0x0000000bff007c0c */ /* 0x000fc8000bf05270 */
[----:B------:R-:W-:-:S05]  /*0ad0*/  FSEL R201, R3, RZ, !P0 ;  /* 0x000000ff03c97208 */ /* 0x000fca0004000000 */
[C---:B--2---:R-:W-:Y:S01]  /*0ae0*/  FADD.FTZ R3, -R201.reuse, R12 ;  /* 0x0000000cc9037221 */ /* 0x044fe20000010100 */
[C---:B------:R-:W-:Y:S01]  /*0af0*/  FADD.FTZ R11, -R201.reuse, R14 ;  /* 0x0000000ec90b7221 */ /* 0x040fe20000010100 */
[C---:B------:R-:W-:Y:S02]  /*0b00*/  FADD.FTZ R13, -R201.reuse, R13 ;  /* 0x0000000dc90d7221 */ /* 0x040fe40000010100 */
[C---:B------:R-:W-:Y:S01]  /*0b10*/  FMUL.FTZ R3, R4.reuse, R3 ;  /* 0x0000000304037220 */ /* 0x040fe20000410000 */
[C---:B------:R-:W-:Y:S01]  /*0b20*/  FMUL.FTZ R11, R4.reuse, R11 ;  /* 0x0000000b040b7220 */ /* 0x040fe20000410000 */
[C---:B---3--:R-:W-:Y:S01]  /*0b30*/  FADD.FTZ R185, -R201.reuse, R185 ;  /* 0x000000b9c9b97221 */ /* 0x048fe20000010100 */
[----:B------:R-:W-:Y:S01]  /*0b40*/  FMUL.FTZ R10, R4, R13 ;  /* 0x0000000d040a7220 */ /* 0x000fe20000410000 */
[----:B------:R-:W-:Y:S01]  /*0b50*/  FADD.FTZ R132, R132, R16 ;  /* 0x0000001084847221 */ /* 0x000fe20000010000 */
[----:B------:R-:W-:Y:S01]  /*0b60*/  FFMA.FTZ R80, R16, R3, R80 ;  /* 0x0000000310507223 */ /* 0x000fe20000010050 */
[----:B------:R-:W-:Y:S01]  /*0b70*/  FMUL.FTZ R12, R76, R16 ;  /* 0x000000104c0c7220 */ /* 0x000fe20000410000 */
[----:B------:R-:W-:Y:S01]  /*0b80*/  FADD.FTZ R134, R134, R18 ;  /* 0x0000001286867221 */ /* 0x000fe20000010000 */
[----:B------:R-:W-:Y:S01]  /*0b90*/  FFMA.FTZ R82, R18, R11, R82 ;  /* 0x0000000b12527223 */ /* 0x000fe20000010052 */
[----:B------:R-:W-:Y:S01]  /*0ba0*/  FMUL.FTZ R16, R78, R18 ;  /* 0x000000124e107220 */ /* 0x000fe20000410000 */
[----:B------:R-:W-:Y:S01]  /*0bb0*/  FADD.FTZ R187, -R201, R187 ;  /* 0x000000bbc9bb7221 */ /* 0x000fe20000010100 */
[C---:B------:R-:W-:Y:S01]  /*0bc0*/  FMUL.FTZ R18, R4.reuse, R185 ;  /* 0x000000b904127220 */ /* 0x040fe20000410000 */
[----:B------:R-:W-:Y:S01]  /*0bd0*/  FADD.FTZ R133, R133, R17 ;  /* 0x0000001185857221 */ /* 0x000fe20000010000 */
[----:B------:R-:W-:Y:S01]  /*0be0*/  FFMA.FTZ R81, R17, R10, R81 ;  /* 0x0000000a11517223 */ /* 0x000fe20000010051 */
[----:B------:R-:W-:Y:S01]  /*0bf0*/  FMUL.FTZ R13, R77, R17 ;  /* 0x000000114d0d7220 */ /* 0x000fe20000410000 */
[C---:B------:R-:W-:Y:S01]  /*0c00*/  FADD.FTZ R185, -R201.reuse, R144 ;  /* 0x00000090c9b97221 */ /* 0x040fe20000010100 */
[C---:B------:R-:W-:Y:S01]  /*0c10*/  FADD.FTZ R15, -R201.reuse, R15 ;  /* 0x0000000fc90f7221 */ /* 0x040fe20000010100 */
[C---:B------:R-:W-:Y:S01]  /*0c20*/  FADD.FTZ R17, -R201.reuse, R184 ;  /* 0x000000b8c9117221 */ /* 0x040fe20000010100 */
[C---:B------:R-:W-:Y:S01]  /*0c30*/  FMUL.FTZ R184, R4.reuse, R187 ;  /* 0x000000bb04b87220 */ /* 0x040fe20000410000 */
[C---:B------:R-:W-:Y:S01]  /*0c40*/  FADD.FTZ R187, -R201.reuse, R145 ;  /* 0x00000091c9bb7221 */ /* 0x040fe20000010100 */
[C---:B------:R-:W-:Y:S01]  /*0c50*/  FMUL.FTZ R145, R4.reuse, R185 ;  /* 0x000000b904917220 */ /* 0x040fe20000410000 */
[C---:B------:R-:W-:Y:S01]  /*0c60*/  FMUL.FTZ R14, R4.reuse, R15 ;  /* 0x0000000f040e7220 */ /* 0x040fe20000410000 */
[C---:B------:R-:W-:Y:S01]  /*0c70*/  FADD.FTZ R185, -R201.reuse, R147 ;  /* 0x00000093c9b97221 */ /* 0x040fe20000010100 */
[C---:B------:R-:W-:Y:S01]  /*0c80*/  FADD.FTZ R153, -R201.reuse, R153 ;  /* 0x00000099c9997221 */ /* 0x040fe20000010100 */
[----:B0-----:R-:W-:Y:S01]  /*0c90*/  FADD.FTZ R189, -R201, R146 ;  /* 0x00000092c9bd7221 */ /* 0x001fe20000010100 */
[----:B------:R-:W-:Y:S01]  /*0ca0*/  FADD.FTZ R135, R135, R19 ;  /* 0x0000001387877221 */ /* 0x000fe20000010000 */
[----:B------:R-:W-:Y:S01]  /*0cb0*/  FFMA.FTZ R83, R19, R14, R83 ;  /* 0x0000000e13537223 */ /* 0x000fe20000010053 */
[----:B------:R-:W-:Y:S01]  /*0cc0*/  FMUL.FTZ R15, R79, R19 ;  /* 0x000000134f0f7220 */ /* 0x000fe20000410000 */
[C---:B------:R-:W-:Y:S01]  /*0cd0*/  FMUL.FTZ R146, R4.reuse, R185 ;  /* 0x000000b904927220 */ /* 0x040fe20000410000 */
[C---:B------:R-:W-:Y:S01]  /*0ce0*/  FADD.FTZ R19, -R201.reuse, R186 ;  /* 0x000000bac9137221 */ /* 0x040fe20000010100 */
[C---:B------:R-:W-:Y:S01]  /*0cf0*/  FADD.FTZ R185, -R201.reuse, R152 ;  /* 0x00000098c9b97221 */ /* 0x040fe20000010100 */
[----:B------:R-:W-:Y:S01]  /*0d00*/  FADD.FTZ R155, -R201, R155 ;  /* 0x0000009bc99b7221 */ /* 0x000fe20000010100 */
[C---:B------:R-:W-:Y:S01]  /*0d10*/  FMUL.FTZ R186, R4.reuse, R153 ;  /* 0x0000009904ba7220 */ /* 0x040fe20000410000 */
[----:B------:R-:W-:Y:S01]  /*0d20*/  FADD.FTZ R152, RZ, R12 ;  /* 0x0000000cff987221 */ /* 0x000fe20000010000 */
[----:B------:R-:W-:Y:S01]  /*0d30*/  FFMA.FTZ R153, R3, R12, RZ ;  /* 0x0000000c03997223 */ /* 0x000fe200000100ff */
[----:B-1----:R-:W-:-:S02]  /*0d40*/  FMUL.FTZ R190, R4, R155 ;  /* 0x0000009b04be7220 */ /* 0x002fc40000410000 */
[----:B------:R-:W-:Y:S01]  /*0d50*/  FADD.FTZ R155, R13, R152 ;  /* 0x000000980d9b7221 */ /* 0x000fe20000010000 */
[----:B------:R-:W-:Y:S01]  /*0d60*/  FFMA.FTZ R152, R10, R13, R153 ;  /* 0x0000000d0a987223 */ /* 0x000fe20000010099 */
[C---:B------:R-:W-:Y:S01]  /*0d70*/  FMUL.FTZ R144, R4.reuse, R187 ;  /* 0x000000bb04907220 */ /* 0x040fe20000410000 */
        /* <DEDUP_REMOVED lines=10> */
[----:B------:R-:W-:Y:S01]  /*0e20*/  FMUL.FTZ R19, R4, R19 ;  /* 0x0000001304137220 */ /* 0x000fe20000410000 */
        /* <DEDUP_REMOVED lines=37> */
[----:B------:R-:W-:Y:S01]  /*1080*/  FADD.FTZ R155, -R201, R168 ;  /* 0x000000a8c99b7221 */ /* 0x000fe20000010100 */
[----:B------:R-:W-:Y:S01]  /*1090*/  FMUL.FTZ R151, R71, R151 ;  /* 0x0000009747977220 */ /* 0x000fe20000410000 */
[----:B------:R-:W-:Y:S01]  /*10a0*/  FADD.FTZ R154, R150, R163 ;  /* 0x000000a3969a7221 */ /* 0x000fe20000010000 */
[----:B------:R-:W-:Y:S01]  /*10b0*/  FADD.FTZ R121, R121, R157 ;  /* 0x0000009d79797221 */ /* 0x000fe20000010000 */
[----:B------:R-:W-:Y:S01]  /*10c0*/  FFMA.FTZ R93, R157, R186, R93 ;  /* 0x000000ba9d5d7223 */ /* 0x000fe2000001005d */
[----:B------:R-:W-:Y:S01]  /*10d0*/  FMUL.FTZ R189, R65, R157 ;  /* 0x0000009d41bd7220 */ /* 0x000fe20000410000 */
[----:B------:R-:W-:Y:S01]  /*10e0*/  FFMA.FTZ R153, R147, R150, R152 ;  /* 0x0000009693997223 */ /* 0x000fe20000010098 */
[----:B------:R-:W-:Y:S01]  /*10f0*/  FADD.FTZ R157, -R201, R169 ;  /* 0x000000a9c99d7221 */ /* 0x000fe20000010100 */
[----:B------:R-:W-:Y:S01]  /*1100*/  FMUL.FTZ R169, R4, R155 ;  /* 0x0000009b04a97220 */ /* 0x000fe20000410000 */
        /* <DEDUP_REMOVED lines=10> */
[----:B------:R-:W-:Y:S01]  /*11b0*/  FADD.FTZ R193, -R201, R160 ;  /* 0x000000a0c9c17221 */ /* 0x000fe20000010100 */
[----:B------:R-:W-:Y:S02]  /*11c0*/  FADD.FTZ R154, R192, R155 ;  /* 0x0000009bc09a7221 */ /* 0x000fe40000010000 */
[----:B------:R-:W-:Y:S01]  /*11d0*/  FFMA.FTZ R153, R187, R192, R152 ;  /* 0x000000c0bb997223 */ /* 0x000fe20000010098 */
[----:B------:R-:W-:Y:S01]  /*11e0*/  FMUL.FTZ R194, R60, R164 ;  /* 0x000000a43cc27220 */ /* 0x000fe20000410000 */
[----:B------:R-:W-:Y:S01]  /*11f0*/  FADD.FTZ R155, R191, R154 ;  /* 0x0000009abf9b7221 */ /* 0x000fe20000010000 */
[----:B------:R-:W-:Y:S01]  /*1200*/  FADD.FTZ R161, -R201, R161 ;  /* 0x000000a1c9a17221 */ /* 0x000fe20000010100 */
[----:B------:R-:W-:Y:S01]  /*1210*/  FMUL.FTZ R193, R4, R193 ;  /* 0x000000c104c17220 */ /* 0x000fe20000410000 */
[----:B------:R-:W-:Y:S01]  /*1220*/  FFMA.FTZ R154, R190, R191, R153 ;  /* 0x000000bfbe9a7223 */ /* 0x000fe20000010099 */
[----:B------:R-:W-:Y:S01]  /*1230*/  FMUL.FTZ R195, R61, R165 ;  /* 0x000000a53dc37220 */ /* 0x000fe20000410000 */
[----:B------:R-:W-:Y:S01]  /*1240*/  FADD.FTZ R152, R194, R155 ;  /* 0x0000009bc2987221 */ /* 0x000fe20000010000 */
[----:B------:R-:W-:Y:S01]  /*1250*/  FADD.FTZ R197, -R201, R162 ;  /* 0x000000a2c9c57221 */ /* 0x000fe20000010100 */
        /* <DEDUP_REMOVED lines=10> */
[----:B------:R-:W-:Y:S01]  /*1300*/  FADD.FTZ R159, -R201, R170 ;  /* 0x000000aac99f7221 */ /* 0x000fe20000010100 */
[----:B------:R-:W-:Y:S01]  /*1310*/  FADD.FTZ R112, R112, R172 ;  /* 0x000000ac70707221 */ /* 0x000fe20000010000 */
[----:B------:R-:W-:Y:S01]  /*1320*/  FFMA.FTZ R100, R172, R169, R100 ;  /* 0x000000a9ac647223 */ /* 0x000fe20000010064 */
[----:B------:R-:W-:Y:S01]  /*1330*/  FMUL.FTZ R172, R56, R172 ;  /* 0x000000ac38ac7220 */ /* 0x000fe20000410000 */
[----:B------:R-:W-:Y:S01]  /*1340*/  FADD.FTZ R157, R199, R154 ;  /* 0x0000009ac79d7221 */ /* 0x000fe20000010000 */
[----:B------:R-:W-:Y:S01]  /*1350*/  FFMA.FTZ R154, R200, R199, R153 ;  /* 0x000000c7c89a7223 */ /* 0x000fe20000010099 */
[----:B------:R-:W-:Y:S01]  /*1360*/  FADD.FTZ R161, -R201, R171 ;  /* 0x000000abc9a17221 */ /* 0x000fe20000010100 */
[----:B------:R-:W-:Y:S01]  /*1370*/  FADD.FTZ R113, R113, R173 ;  /* 0x000000ad71717221 */ /* 0x000fe20000010000 */
[----:B------:R-:W-:Y:S01]  /*1380*/  FFMA.FTZ R101, R173, R168, R101 ;  /* 0x000000a8ad657223 */ /* 0x000fe20000010065 */
[----:B------:R-:W-:Y:S01]  /*1390*/  FMUL.FTZ R171, R4, R159 ;  /* 0x0000009f04ab7220 */ /* 0x000fe20000410000 */
[----:B------:R-:W-:Y:S01]  /*13a0*/  FADD.FTZ R155, -R201, R176 ;  /* 0x000000b0c99b7221 */ /* 0x000fe20000010100 */
[----:B------:R-:W-:Y:S01]  /*13b0*/  FMUL.FTZ R173, R57, R173 ;  /* 0x000000ad39ad7220 */ /* 0x000fe20000410000 */
[----:B------:R-:W-:Y:S01]  /*13c0*/  FADD.FTZ R152, R172, R157 ;  /* 0x0000009dac987221 */ /* 0x000fe20000010000 */
[----:B------:R-:W-:Y:S01]  /*13d0*/  FFMA.FTZ R153, R169, R172, R154 ;  /* 0x000000aca9997223 */ /* 0x000fe2000001009a */
[----:B------:R-:W-:Y:S01]  /*13e0*/  FADD.FTZ R159, -R201, R177 ;  /* 0x000000b1c99f7221 */ /* 0x000fe20000010100 */
[----:B------:R-:W-:Y:S01]  /*13f0*/  FADD.FTZ R114, R114, R174 ;  /* 0x000000ae72727221 */ /* 0x000fe20000010000 */
[----:B------:R-:W-:Y:S01]  /*1400*/  FFMA.FTZ R102, R174, R171, R102 ;  /* 0x000000abae667223 */ /* 0x000fe20000010066 */
[C---:B------:R-:W-:Y:S01]  /*1410*/  FMUL.FTZ R170, R4.reuse, R161 ;  /* 0x000000a104aa7220 */ /* 0x040fe20000410000 */
        /* <DEDUP_REMOVED lines=49> */
.L_x_13776:
        /* <DEDUP_REMOVED lines=12> */
.L_x_13778:
        /* <DEDUP_REMOVED lines=24> */
.L_x_13779:
        /* <DEDUP_REMOVED lines=10> */
[C---:B------:R-:W-:Y:S02]  /*1a10*/  IADD3 R35, PT, PT, R155.reuse, 0x400, RZ ;  /* 0x000004009b237810 */ /* 0x040fe40007ffe0ff */
[----:B------:R-:W-:Y:S01]  /*1a20*/  IADD3 R39, PT, PT, R155, 0x600, RZ ;  /* 0x000006009b277810 */ /* 0x000fe20007ffe0ff */
        /* <DEDUP_REMOVED lines=8> */
[C---:B------:R-:W-:Y:S02]  /*1ab0*/  IADD3 R41, PT, PT, R49.reuse, 0x200, RZ ;  /* 0x0000020031297810 */ /* 0x040fe40007ffe0ff */
[----:B------:R-:W-:Y:S01]  /*1ac0*/  IADD3 R43, PT, PT, R49, 0x300, RZ ;  /* 0x00000300312b7810 */ /* 0x000fe20007ffe0ff */
[--C-:B------:R-:W-:Y:S01]  /*1ad0*/  IMAD.WIDE.U32 R34, R35, 0x4, R6.reuse ;  /* 0x0000000423227825 */ /* 0x100fe200078e0006 */
[C---:B------:R-:W-:Y:S01]  /*1ae0*/  IADD3 R47, PT, PT, R49.reuse, 0x400, RZ ;  /* 0x00000400312f7810 */ /* 0x040fe20007ffe0ff */
[----:B------:R3:W5:Y:S01]  /*1af0*/  LDG.E R8, desc[UR12][R36.64] ;  /* 0x0000000c24087981 */ /* 0x000762000c1e1900 */
[----:B-1----:R-:W-:Y:S01]  /*1b00*/  IADD3 R29, PT, PT, R49, 0x500, RZ ;  /* 0x00000500311d7810 */ /* 0x002fe20007ffe0ff */
[----:B------:R-:W-:Y:S01]  /*1b10*/  IMAD.WIDE.U32 R26, R155, 0x4, R6 ;  /* 0x000000049b1a7825 */ /* 0x000fe200078e0006 */
[----:B0-----:R-:W-:-:S03]  /*1b20*/  IADD3 R31, PT, PT, R49, 0x600, RZ ;  /* 0x00000600311f7810 */ /* 0x001fc60007ffe0ff */
[----:B------:R-:W-:Y:S01]  /*1b30*/  IMAD.WIDE.U32 R38, R39, 0x4, R6 ;  /* 0x0000000427267825 */ /* 0x000fe200078e0006 */
[----:B------:R-:W5:Y:S03]  /*1b40*/  LDG.E R204, desc[UR12][R26.64] ;  /* 0x0000000c1acc7981 */ /* 0x000f66000c1e1900 */
[--C-:B--2---:R-:W-:Y:S01]  /*1b50*/  IMAD.WIDE.U32 R48, R49, 0x10, R24.reuse ;  /* 0x0000001031307825 */ /* 0x104fe200078e0018 */
[----:B------:R0:W5:Y:S03]  /*1b60*/  LDG.E R6, desc[UR12][R32.64] ;  /* 0x0000000c20067981 */ /* 0x000166000c1e1900 */
[--C-:B------:R-:W-:Y:S01]  /*1b70*/  IMAD.WIDE.U32 R44, R45, 0x10, R24.reuse ;  /* 0x000000102d2c7825 */ /* 0x100fe200078e0018 */
[----:B------:R1:W5:Y:S03]  /*1b80*/  LDG.E R7, desc[UR12][R34.64] ;  /* 0x0000000c22077981 */ /* 0x000366000c1e1900 */
[--C-:B------:R-:W-:Y:S01]  /*1b90*/  IMAD.WIDE.U32 R40, R41, 0x10, R24.reuse ;  /* 0x0000001029287825 */ /* 0x100fe200078e0018 */
[----:B------:R1:W5:Y:S03]  /*1ba0*/  LDG.E R9, desc[UR12][R38.64] ;  /* 0x0000000c26097981 */ /* 0x000366000c1e1900 */
[--C-:B---3--:R-:W-:Y:S01]  /*1bb0*/  IMAD.WIDE.U32 R36, R43, 0x10, R24.reuse ;  /* 0x000000102b247825 */ /* 0x108fe200078e0018 */
[----:B------:R-:W5:Y:S03]  /*1bc0*/  LDG.E.128 R48, desc[UR12][R48.64] ;  /* 0x0000000c30307981 */ /* 0x000f66000c1e1d00 */
[--C-:B0-----:R-:W-:Y:S01]  /*1bd0*/  IMAD.WIDE.U32 R32, R47, 0x10, R24.reuse ;  /* 0x000000102f207825 */ /* 0x101fe200078e0018 */
[----:B------:R-:W5:Y:S03]  /*1be0*/  LDG.E.128 R40, desc[UR12][R40.64] ;  /* 0x0000000c28287981 */ /* 0x000f66000c1e1d00 */
[--C-:B------:R-:W-:Y:S01]  /*1bf0*/  IMAD.WIDE.U32 R28, R29, 0x10, R24.reuse ;  /* 0x000000101d1c7825 */ /* 0x100fe200078e0018 */
[----:B------:R-:W5:Y:S03]  /*1c00*/  LDG.E.128 R44, desc[UR12][R44.64] ;  /* 0x0000000c2c2c7981 */ /* 0x000f66000c1e1d00 */
[----:B------:R-:W-:Y:S01]  /*1c10*/  IMAD.WIDE.U32 R24, R31, 0x10, R24 ;  /* 0x000000101f187825 */ /* 0x000fe200078e0018 */
[----:B------:R-:W5:Y:S04]  /*1c20*/  LDG.E.128 R36, desc[UR12][R36.64] ;  /* 0x0000000c24247981 */ /* 0x000f68000c1e1d00 */
[----:B------:R-:W5:Y:S04]  /*1c30*/  LDG.E.128 R32, desc[UR12][R32.64] ;  /* 0x0000000c20207981 */ /* 0x000f68000c1e1d00 */
[----:B------:R-:W5:Y:S04]  /*1c40*/  LDG.E.128 R28, desc[UR12][R28.64] ;  /* 0x0000000c1c1c7981 */ /* 0x000f68000c1e1d00 */
[----:B-1----:R-:W5:Y:S02]  /*1c50*/  LDG.E.128 R24, desc[UR12][R24.64] ;  /* 0x0000000c18187981 */ /* 0x002f64000c1e1d00 */
.L_x_13777:
        /* <DEDUP_REMOVED lines=32> */
.L_x_13781:
[----:B------:R-:W-:Y:S05]  /*1e60*/  BSYNC.RECONVERGENT B0 ;  /* 0x0000000000007941 */ /* 0x000fea0003800200 */
.L_x_13780:
        /* <DEDUP_REMOVED lines=65> */
.L_x_13784:
        /* <DEDUP_REMOVED lines=10> */
.L_x_13785:
        /* <DEDUP_REMOVED lines=10> */
.L_x_13786:
        /* <DEDUP_REMOVED lines=11> */
.L_x_13783:
        /* <DEDUP_REMOVED lines=27> */
.L_x_13788:
        /* <DEDUP_REMOVED lines=10> */
.L_x_13789:
        /* <DEDUP_REMOVED lines=10> */
.L_x_13790:
[----:B------:R-:W-:Y:S05]  /*2760*/  @!P2 BRA `(.L_x_13787) ;  /* 0x00000004004ca947 */ /* 0x000fea0003800000 */
[----:B------:R-:W-:Y:S01]  /*2770*/  FMUL.FTZ R139, R143, UR17 ;  /* 0x000000118f8b7c20 */ /* 0x000fe20008410000 */
[----:B-----5:R-:W-:-:S03]  /*2780*/  ISETP.GE.U32.AND P0, PT, R204, 0x1000000, PT ;  /* 0x01000000cc00780c */ /* 0x020fc60003f06070 */
[----:B------:R-:W-:-:S05]  /*2790*/  FMUL.FTZ R139, R139, UR16 ;  /* 0x000000108b8b7c20 */ /* 0x000fca0008410000 */
[----:B------:R-:W-:Y:S01]  /*27a0*/  SEL R139, R139, RZ, P0 ;  /* 0x000000ff8b8b7207 */ /* 0x000fe20000000000 */
[----:B------:R-:W-:Y:S06]  /*27b0*/  BRA `(.L_x_13787) ;  /* 0x0000000400387947 */ /* 0x000fec0003800000 */
.L_x_13782:
        /* <DEDUP_REMOVED lines=42> */
.L_x_13791:
        /* <DEDUP_REMOVED lines=21> */
[C---:B------:R-:W-:Y:S01]  /*2bb0*/  @P2 LOP3.LUT P4, RZ, R204.reuse, 0xff0000, RZ, 0xc0, !PT ;  /* 0x00ff0000ccff2812 */ /* 0x040fe2000788c0ff */
        /* <DEDUP_REMOVED lines=14> */
.L_x_13787:
        /* <DEDUP_REMOVED lines=49> */
.L_x_13793:
        /* <DEDUP_REMOVED lines=37> */
.L_x_13792:
        /* <DEDUP_REMOVED lines=28> */
.L_x_13796:
        /* <DEDUP_REMOVED lines=10> */
.L_x_13797:
        /* <DEDUP_REMOVED lines=10> */
.L_x_13798:
[----:B------:R-:W-:Y:S05]  /*3500*/  @!P2 BRA `(.L_x_13794) ;  /* 0x0000000000b4a947 */ /* 0x000fea0003800000 */
[----:B------:R-:W-:Y:S01]  /*3510*/  FMUL.FTZ R139, R143, UR17 ;  /* 0x000000118f8b7c20 */ /* 0x000fe20008410000 */
[----:B-----5:R-:W-:-:S03]  /*3520*/  ISETP.GE.U32.AND P4, PT, R202, 0x1000000, PT ;  /* 0x01000000ca00780c */ /* 0x020fc60003f86070 */
[----:B------:R-:W-:-:S05]  /*3530*/  FMUL.FTZ R139, R139, UR16 ;  /* 0x000000108b8b7c20 */ /* 0x000fca0008410000 */
[----:B------:R-:W-:Y:S01]  /*3540*/  SEL R139, R139, RZ, P4 ;  /* 0x000000ff8b8b7207 */ /* 0x000fe20002000000 */
[----:B------:R-:W-:Y:S06]  /*3550*/  BRA `(.L_x_13794) ;  /* 0x0000000000a07947 */ /* 0x000fec0003800000 */
.L_x_13795:
        /* <DEDUP_REMOVED lines=10> */
.L_x_13799:
        /* <DEDUP_REMOVED lines=10> */
.L_x_13800:
        /* <DEDUP_REMOVED lines=10> */
.L_x_13801:
        /* <DEDUP_REMOVED lines=10> */
.L_x_13794:
        /* <DEDUP_REMOVED lines=47> */
.L_x_13803:
        /* <DEDUP_REMOVED lines=37> */
.L_x_13802:
        /* <DEDUP_REMOVED lines=28> */
.L_x_13806:
        /* <DEDUP_REMOVED lines=10> */
.L_x_13807:
        /* <DEDUP_REMOVED lines=10> */
.L_x_13808:
[----:B------:R-:W-:Y:S05]  /*4020*/  @!P2 BRA `(.L_x_13804) ;  /* 0x0000000000b4a947 */ /* 0x000fea0003800000 */
[----:B------:R-:W-:Y:S01]  /*4030*/  FMUL.FTZ R139, R143, UR17 ;  /* 0x000000118f8b7c20 */ /* 0x000fe20008410000 */
[----:B-----5:R-:W-:-:S03]  /*4040*/  ISETP.GE.U32.AND P4, PT, R5, 0x1000000, PT ;  /* 0x010000000500780c */ /* 0x020fc60003f86070 */
[----:B------:R-:W-:-:S05]  /*4050*/  FMUL.FTZ R139, R139, UR16 ;  /* 0x000000108b8b7c20 */ /* 0x000fca0008410000 */
[----:B------:R-:W-:Y:S01]  /*4060*/  SEL R139, R139, RZ, P4 ;  /* 0x000000ff8b8b7207 */ /* 0x000fe20002000000 */
[----:B------:R-:W-:Y:S06]  /*4070*/  BRA `(.L_x_13804) ;  /* 0x0000000000a07947 */ /* 0x000fec0003800000 */
.L_x_13805:
        /* <DEDUP_REMOVED lines=10> */
.L_x_13809:
        /* <DEDUP_REMOVED lines=10> */
.L_x_13810:
        /* <DEDUP_REMOVED lines=10> */
.L_x_13811:
        /* <DEDUP_REMOVED lines=10> */
.L_x_13804:
[----:B0-----:R-:W0:Y:S01]  /*4300*/  @P0 LDC.64 R154, c[0x0][0x478] ;  /* 0x00011e00ff9a0b82 */ /* 0x001e220000000a00 */
[----:B-----5:R-:W-:Y:S02]  /*4310*/  @P0 IADD3 R5, PT, PT, R160, 0x200, RZ ;  /* 0x00000200a0050810 */ /* 0x020fe40007ffe0ff */
        /* <DEDUP_REMOVED lines=45> */
.L_x_13813:
        /* <DEDUP_REMOVED lines=37> */
.L_x_13812:
[----:B------:R-:W-:Y:S05]  /*4840*/  @!P0 BRA `(.L_x_13815) ;  /* 0x0000000000d48947 */ /* 0x000fea0003800000 */
[-CC-:B------:R-:W-:Y:S01]  /*4850*/  FFMA.FTZ R5, R187, R161.reuse, R162.reuse ;  /* 0x000000a1bb057223 */ /* 0x180fe200000100a2 */
[-CC-:B0-----:R-:W-:Y:S01]  /*4860*/  FFMA.FTZ R140, R186, R161.reuse, R162.reuse ;  /* 0x000000a1ba8c7223 */ /* 0x181fe200000100a2 */
        /* <DEDUP_REMOVED lines=25> */
.L_x_13816:
        /* <DEDUP_REMOVED lines=10> */
.L_x_13817:
        /* <DEDUP_REMOVED lines=10> */
.L_x_13818:
[----:B------:R-:W-:Y:S05]  /*4b40*/  @!P2 BRA `(.L_x_13814) ;  /* 0x0000000000b4a947 */ /* 0x000fea0003800000 */
[----:B------:R-:W-:Y:S01]  /*4b50*/  FMUL.FTZ R5, R143, UR17 ;  /* 0x000000118f057c20 */ /* 0x000fe20008410000 */
[----:B------:R-:W-:-:S03]  /*4b60*/  ISETP.GE.U32.AND P4, PT, R6, 0x1000000, PT ;  /* 0x010000000600780c */ /* 0x000fc60003f86070 */
[----:B------:R-:W-:-:S05]  /*4b70*/  FMUL.FTZ R5, R5, UR16 ;  /* 0x0000001005057c20 */ /* 0x000fca0008410000 */
[----:B------:R-:W-:Y:S01]  /*4b80*/  SEL R139, R5, RZ, P4 ;  /* 0x000000ff058b7207 */ /* 0x000fe20002000000 */
[----:B------:R-:W-:Y:S06]  /*4b90*/  BRA `(.L_x_13814) ;  /* 0x0000000000a07947 */ /* 0x000fec0003800000 */
.L_x_13815:
        /* <DEDUP_REMOVED lines=9> */
[----:B0-----:R-:W-:-:S07]  /*4c30*/  SEL R136, R5, RZ, P4 ;  /* 0x000000ff05887207 */ /* 0x001fce0002000000 */
.L_x_13819:
[----:B------:R-:W-:Y:S05]  /*4c40*/  @!P2 BRA `(.L_x_13820) ;  /* 0x000000000024a947 */ /* 0x000fea0003800000 */
[----:B0-----:R-:W-:Y:S01]  /*4c50*/  FFMA.FTZ R152, R186, R161, R162 ;  /* 0x000000a1ba987223 */ /* 0x001fe200000100a2 */
        /* <DEDUP_REMOVED lines=8> */
.L_x_13820:
        /* <DEDUP_REMOVED lines=10> */
.L_x_13821:
[----:B------:R-:W-:Y:S05]  /*4d80*/  @!P2 BRA `(.L_x_13814) ;  /* 0x000000000024a947 */ /* 0x000fea0003800000 */
[----:B0-----:R-:W-:Y:S01]  /*4d90*/  FFMA.FTZ R152, R190, R161, R162 ;  /* 0x000000a1be987223 */ /* 0x001fe200000100a2 */
[----:B------:R-:W-:-:S03]  /*4da0*/  ISETP.GT.AND P4, PT, R2, RZ, PT ;  /* 0x000000ff0200720c */ /* 0x000fc60003f84270 */
[----:B------:R-:W-:-:S04]  /*4db0*/  FADD.FTZ R5, R191, -R152 ;  /* 0x80000098bf057221 */ /* 0x000fc80000010000 */
[----:B------:R-:W-:-:S05]  /*4dc0*/  FMUL.FTZ R5, R4, R5 ;  /* 0x0000000504057220 */ /* 0x000fca0000410000 */
[----:B------:R-:W-:Y:S02]  /*4dd0*/  FSEL R5, R5, RZ, P4 ;  /* 0x000000ff05057208 */ /* 0x000fe40002000000 */
[----:B------:R-:W-:-:S03]  /*4de0*/  ISETP.GE.U32.AND P4, PT, R6, 0x1000000, PT ;  /* 0x010000000600780c */ /* 0x000fc60003f86070 */
[----:B------:R-:W-:-:S04]  /*4df0*/  FMUL.FTZ R5, R5, UR17 ;  /* 0x0000001105057c20 */ /* 0x000fc80008410000 */
[----:B------:R-:W-:-:S05]  /*4e00*/  FMUL.FTZ R5, R5, UR16 ;  /* 0x0000001005057c20 */ /* 0x000fca0008410000 */
[----:B------:R-:W-:-:S07]  /*4e10*/  SEL R139, R5, RZ, P4 ;  /* 0x000000ff058b7207 */ /* 0x000fce0002000000 */
.L_x_13814:
        /* <DEDUP_REMOVED lines=47> */
.L_x_13823:
        /* <DEDUP_REMOVED lines=37> */
.L_x_13822:
[----:B------:R-:W-:Y:S05]  /*5360*/  @!P0 BRA `(.L_x_13825) ;  /* 0x0000000000d48947 */ /* 0x000fea0003800000 */
[-CC-:B------:R-:W-:Y:S01]  /*5370*/  FFMA.FTZ R5, R197, R161.reuse, R162.reuse ;  /* 0x000000a1c5057223 */ /* 0x180fe200000100a2 */
[-CC-:B------:R-:W-:Y:S01]  /*5380*/  FFMA.FTZ R6, R196, R161.reuse, R162.reuse ;  /* 0x000000a1c4067223 */ /* 0x180fe200000100a2 */
[-CC-:B0-----:R-:W-:Y:S01]  /*5390*/  FFMA.FTZ R143, R193, R161.reuse, R162.reuse ;  /* 0x000000a1c18f7223 */ /* 0x181fe200000100a2 */
        /* <DEDUP_REMOVED lines=24> */
.L_x_13826:
        /* <DEDUP_REMOVED lines=10> */
.L_x_13827:
        /* <DEDUP_REMOVED lines=10> */
.L_x_13828:
[----:B------:R-:W-:Y:S05]  /*5660*/  @!P2 BRA `(.L_x_13824) ;  /* 0x0000000000b4a947 */ /* 0x000fea0003800000 */
[----:B------:R-:W-:Y:S01]  /*5670*/  FMUL.FTZ R5, R143, UR17 ;  /* 0x000000118f057c20 */ /* 0x000fe20008410000 */
[----:B------:R-:W-:-:S03]  /*5680*/  ISETP.GE.U32.AND P4, PT, R7, 0x1000000, PT ;  /* 0x010000000700780c */ /* 0x000fc60003f86070 */
[----:B------:R-:W-:-:S05]  /*5690*/  FMUL.FTZ R5, R5, UR16 ;  /* 0x0000001005057c20 */ /* 0x000fca0008410000 */
[----:B------:R-:W-:Y:S01]  /*56a0*/  SEL R139, R5, RZ, P4 ;  /* 0x000000ff058b7207 */ /* 0x000fe20002000000 */
[----:B------:R-:W-:Y:S06]  /*56b0*/  BRA `(.L_x_13824) ;  /* 0x0000000000a07947 */ /* 0x000fec0003800000 */
.L_x_13825:
        /* <DEDUP_REMOVED lines=10> */
.L_x_13829:
        /* <DEDUP_REMOVED lines=10> */
.L_x_13830:
        /* <DEDUP_REMOVED lines=10> */
.L_x_13831:
[----:B------:R-:W-:Y:S05]  /*58a0*/  @!P2 BRA `(.L_x_13824) ;  /* 0x000000000024a947 */ /* 0x000fea0003800000 */
[----:B------:R-:W-:Y:S01]  /*58b0*/  FFMA.FTZ R6, R200, R161, R162 ;  /* 0x000000a1c8067223 */ /* 0x000fe200000100a2 */
[----:B------:R-:W-:-:S03]  /*58c0*/  ISETP.GT.AND P4, PT, R2, RZ, PT ;  /* 0x000000ff0200720c */ /* 0x000fc60003f84270 */
[----:B------:R-:W-:-:S04]  /*58d0*/  FADD.FTZ R5, R199, -R6 ;  /* 0x80000006c7057221 */ /* 0x000fc80000010000 */
[----:B------:R-:W-:-:S05]  /*58e0*/  FMUL.FTZ R5, R4, R5 ;  /* 0x0000000504057220 */ /* 0x000fca0000410000 */
[----:B------:R-:W-:Y:S02]  /*58f0*/  FSEL R5, R5, RZ, P4 ;  /* 0x000000ff05057208 */ /* 0x000fe40002000000 */
[----:B------:R-:W-:-:S03]  /*5900*/  ISETP.GE.U32.AND P4, PT, R7, 0x1000000, PT ;  /* 0x010000000700780c */ /* 0x000fc60003f86070 */
[----:B------:R-:W-:-:S04]  /*5910*/  FMUL.FTZ R5, R5, UR17 ;  /* 0x0000001105057c20 */ /* 0x000fc80008410000 */
[----:B------:R-:W-:-:S05]  /*5920*/  FMUL.FTZ R5, R5, UR16 ;  /* 0x0000001005057c20 */ /* 0x000fca0008410000 */
[----:B0-----:R-:W-:-:S07]  /*5930*/  SEL R139, R5, RZ, P4 ;  /* 0x000000ff058b7207 */ /* 0x001fce0002000000 */
.L_x_13824:
        /* <DEDUP_REMOVED lines=47> */
.L_x_13833:
        /* <DEDUP_REMOVED lines=37> */
.L_x_13832:
        /* <DEDUP_REMOVED lines=28> */
.L_x_13836:
        /* <DEDUP_REMOVED lines=10> */
.L_x_13837:
        /* <DEDUP_REMOVED lines=10> */
.L_x_13838:
[----:B------:R-:W-:Y:S05]  /*6180*/  @!P2 BRA `(.L_x_13834) ;  /* 0x0000000000b4a947 */ /* 0x000fea0003800000 */
[----:B------:R-:W-:Y:S01]  /*6190*/  FMUL.FTZ R5, R143, UR17 ;  /* 0x000000118f057c20 */ /* 0x000fe20008410000 */
[----:B------:R-:W-:-:S03]  /*61a0*/  ISETP.GE.U32.AND P4, PT, R8, 0x1000000, PT ;  /* 0x010000000800780c */ /* 0x000fc60003f86070 */
[----:B------:R-:W-:-:S05]  /*61b0*/  FMUL.FTZ R5, R5, UR16 ;  /* 0x0000001005057c20 */ /* 0x000fca0008410000 */
[----:B------:R-:W-:Y:S01]  /*61c0*/  SEL R139, R5, RZ, P4 ;  /* 0x000000ff058b7207 */ /* 0x000fe20002000000 */
[----:B------:R-:W-:Y:S06]  /*61d0*/  BRA `(.L_x_13834) ;  /* 0x0000000000a07947 */ /* 0x000fec0003800000 */
.L_x_13835:
        /* <DEDUP_REMOVED lines=10> */
.L_x_13839:
        /* <DEDUP_REMOVED lines=10> */
.L_x_13840:
        /* <DEDUP_REMOVED lines=10> */
.L_x_13841:
        /* <DEDUP_REMOVED lines=10> */
.L_x_13834:
        /* <DEDUP_REMOVED lines=47> */
.L_x_13843:
        /* <DEDUP_REMOVED lines=37> */
.L_x_13842:
        /* <DEDUP_REMOVED lines=24> */
.L_x_13846:
        /* <DEDUP_REMOVED lines=10> */
.L_x_13847:
        /* <DEDUP_REMOVED lines=10> */
.L_x_13848:
[----:B------:R-:W-:Y:S02]  /*6c60*/  FSEL R143, R6, RZ, P1 ;  /* 0x000000ff068f7208 */ /* 0x000fe40000800000 */
[----:B------:R-:W-:Y:S02]  /*6c70*/  FSEL R142, R142, RZ, P1 ;  /* 0x000000ff8e8e7208 */ /* 0x000fe40000800000 */
[----:B------:R-:W-:Y:S02]  /*6c80*/  FSEL R141, R7, RZ, P1 ;  /* 0x000000ff078d7208 */ /* 0x000fe40000800000 */
[----:B------:R-:W-:Y:S01]  /*6c90*/  FSEL R140, R140, RZ, P1 ;  /* 0x000000ff8c8c7208 */ /* 0x000fe20000800000 */
[----:B------:R-:W-:Y:S06]  /*6ca0*/  @!P2 BRA `(.L_x_13844) ;  /* 0x0000000000b4a947 */ /* 0x000fec0003800000 */
[----:B------:R-:W-:Y:S01]  /*6cb0*/  FMUL.FTZ R2, R143, UR17 ;  /* 0x000000118f027c20 */ /* 0x000fe20008410000 */
[----:B------:R-:W-:-:S03]  /*6cc0*/  ISETP.GE.U32.AND P1, PT, R9, 0x1000000, PT ;  /* 0x010000000900780c */ /* 0x000fc60003f26070 */
[----:B------:R-:W-:-:S05]  /*6cd0*/  FMUL.FTZ R2, R2, UR16 ;  /* 0x0000001002027c20 */ /* 0x000fca0008410000 */
[----:B------:R-:W-:Y:S01]  /*6ce0*/  SEL R139, R2, RZ, P1 ;  /* 0x000000ff028b7207 */ /* 0x000fe20000800000 */
[----:B------:R-:W-:Y:S06]  /*6cf0*/  BRA `(.L_x_13844) ;  /* 0x0000000000a07947 */ /* 0x000fec0003800000 */
.L_x_13845:
[----:B0-----:R-:W0:Y:S01]  /*6d00*/  @P2 LDC.64 R6, c[0x0][0x408] ;  /* 0x00010200ff062b82 */ /* 0x001e220000000a00 */
[----:B------:R-:W-:Y:S01]  /*6d10*/  FFMA.FTZ R8, R178, R161, R162 ;  /* 0x000000a1b2087223 */ /* 0x000fe200000100a2 */
[----:B------:R-:W-:-:S03]  /*6d20*/  ISETP.GT.AND P1, PT, R2, RZ, PT ;  /* 0x000000ff0200720c */ /* 0x000fc60003f24270 */
[----:B------:R-:W-:-:S04]  /*6d30*/  FADD.FTZ R5, R201, -R8 ;  /* 0x80000008c9057221 */ /* 0x000fc80000010000 */
[----:B------:R-:W-:-:S05]  /*6d40*/  FMUL.FTZ R5, R4, R5 ;  /* 0x0000000504057220 */ /* 0x000fca0000410000 */
[----:B------:R-:W-:Y:S02]  /*6d50*/  FSEL R8, R5, RZ, P1 ;  /* 0x000000ff05087208 */ /* 0x000fe40000800000 */
[----:B------:R-:W-:-:S03]  /*6d60*/  @P2 ISETP.GE.U32.AND P1, PT, R9, 0x1000000, PT ;  /* 0x010000000900280c */ /* 0x000fc60003f26070 */
        /* <DEDUP_REMOVED lines=12> */
.L_x_13849:
        /* <DEDUP_REMOVED lines=10> */
.L_x_13850:
        /* <DEDUP_REMOVED lines=10> */
.L_x_13851:
[----:B------:R-:W-:-:S07]  /*6f70*/  @P2 SEL R139, R6, RZ, P1 ;  /* 0x000000ff068b2207 */ /* 0x000fce0000800000 */
.L_x_13844:
        /* <DEDUP_REMOVED lines=13> */
.L_x_13775:
        /* <DEDUP_REMOVED lines=23> */
.L_x_13853:
        /* <DEDUP_REMOVED lines=12> */
.L_x_14479:


//--------------------- .text._ZN10layer_norm13ln_bwd_kernelINS_13Kernel_traitsIfffffjLj7168ELj1ELj1ELj8ELj16ENS_18Kernel_traits_baseILj7168EfffffjLj256EEEEELb1ELb1ELb0ELb0EEEvNS_9BwdParamsE --------------------------
	.section	.text._ZN10layer_norm13ln_bwd_kernelINS_13Kernel_traitsIfffffjLj7168ELj1ELj1ELj8ELj16ENS_18Kernel_traits_baseILj7168EfffffjLj256EEEEELb1ELb1ELb0ELb0EEEvNS_9BwdParamsE,"ax",@progbits
	.align	128
        .global         _ZN10layer_norm13ln_bwd_kernelINS_13Kernel_traitsIfffffjLj7168ELj1ELj1ELj8ELj16ENS_18Kernel_traits_baseILj7168EfffffjLj256EEEEELb1ELb1ELb0ELb0EEEvNS_9BwdParamsE
        .type           _ZN10layer_norm13ln_bwd_kernelINS_13Kernel_traitsIfffffjLj7168ELj1ELj1ELj8ELj16ENS_18Kernel_traits_baseILj7168EfffffjLj256EEEEELb1ELb1ELb0ELb0EEEvNS_9BwdParamsE,@function
        .size           _ZN10layer_norm13ln_bwd_kernelINS_13Kernel_traitsIfffffjLj7168ELj1ELj1ELj8ELj16ENS_18Kernel_traits_baseILj7168EfffffjLj256EEEEELb1ELb1ELb0ELb0EEEvNS_9BwdParamsE,(.L_x_14480 - _ZN10layer_norm13ln_bwd_kernelINS_13Kernel_traitsIfffffjLj7168ELj1ELj1ELj8ELj16ENS_18Kernel_traits_baseILj7168EfffffjLj256EEEEELb1ELb1ELb0ELb0EEEvNS_9BwdParamsE)
        .other          _ZN10layer_norm13ln_bwd_kernelINS_13Kernel_traitsIfffffjLj7168ELj1ELj1ELj8ELj16ENS_18Kernel_traits_baseILj7168EfffffjLj256EEEEELb1ELb1ELb0ELb0EEEvNS_9BwdParamsE,@"STO_CUDA_ENTRY STV_DEFAULT"
_ZN10layer_norm13ln_bwd_kernelINS_13Kernel_traitsIfffffjLj7168ELj1ELj1ELj8ELj16ENS_18Kernel_traits_baseILj7168EfffffjLj256EEEEELb1ELb1ELb0ELb0EEEvNS_9BwdParamsE:
.text._ZN10layer_norm13ln_bwd_kernelINS_13Kernel_traitsIfffffjLj7168ELj1ELj1ELj8ELj16ENS_18Kernel_traits_baseILj7168EfffffjLj256EEEEELb1ELb1ELb0ELb0EEEvNS_9BwdParamsE:
[----:B------:R-:W0:Y:S02]  /*0000*/  LDC R1, c[0x0][0x37c] ;  /* 0x0000df00ff017b82 */ /* 0x000e240000000800 */
[----:B0-----:R-:W-:Y:S01]  /*0010*/  IADD3 R1, PT, PT, R1, -0x10, RZ ;  /* 0xfffffff001017810 */ /* 0x001fe20007ffe0ff */
[----:B------:R-:W0:Y:S01]  /*0020*/  S2R R0, SR_TID.X ;  /* 0x0000000000007919 */ /* 0x000e220000002100 */
[----:B------:R-:W1:Y:S03]  /*0030*/  LDCU UR6, c[0x0][0x388] ;  /* 0x00007100ff0677ac */ /* 0x000e660008000800 */
[----:B------:R-:W2:Y:S04]  /*0040*/  LDL.64 R36, [R1] ;  /* 0x0000000001247983 */ /* 0x000ea80000100a00 */
[----:B------:R-:W2:Y:S01]  /*0050*/  LDL.64 R38, [R1+0x8] ;  /* 0x0000080001267983 */ /* 0x000ea20000100a00 */
[----:B-1----:R-:W-:-:S04]  /*0060*/  USHF.R.S32.HI UR4, URZ, 0x1f, UR6 ;  /* 0x0000001fff047899 */ /* 0x002fc80008011406 */
[----:B------:R-:W-:-:S06]  /*0070*/  ULEA.HI UR4, UR4, UR6, URZ, 0x2 ;  /* 0x0000000604047291 */ /* 0x000fcc000f8f10ff */
[----:B------:R-:W-:Y:S02]  /*0080*/  MOV R3, UR4 ;  /* 0x0000000400037c02 */ /* 0x000fe40008000f00 */
[----:B0-----:R-:W-:Y:S02]  /*0090*/  LOP3.LUT R184, R0, 0xff, RZ, 0x3c, !PT ;  /* 0x000000ff00b87812 */ /* 0x001fe400078e3cff */
[----:B------:R-:W-:Y:S01]  /*00a0*/  MOV R35, R0 ;  /* 0x0000000000237202 */ /* 0x000fe20000000f00 */
[----:B------:R-:W0:Y:S01]  /*00b0*/  LDCU.64 UR14, c[0x0][0x358] ;  /* 0x00006b00ff0e77ac */ /* 0x000e220008000a00 */
[----:B------:R-:W-:Y:S01]  /*00c0*/  LEA.HI.SX32 R184, R3, R184, 0x1e ;  /* 0x000000b803b87211 */ /* 0x000fe200078ff2ff */
[----:B------:R-:W1:Y:S01]  /*00d0*/  S2UR UR7, SR_CTAID.X ;  /* 0x00000000000779c3 */ /* 0x000e620000002500 */
[----:B------:R-:W1:Y:S02]  /*00e0*/  LDCU UR4, c[0x0][0x384] ;  /* 0x00007080ff0477ac */ /* 0x000e640008000800 */
[----:B------:R-:W-:-:S02]  /*00f0*/  ISETP.GE.U32.AND P6, PT, R184, 0x100, PT ;  /* 0x00000100b800780c */ /* 0x000fc40003fc6070 */
[C---:B------:R-:W-:Y:S02]  /*0100*/  ISETP.GE.U32.AND P0, PT, R184.reuse, 0x200, PT ;  /* 0x00000200b800780c */ /* 0x040fe40003f06070 */
[C---:B------:R-:W-:Y:S02]  /*0110*/  ISETP.GE.U32.AND P1, PT, R184.reuse, 0x300, PT ;  /* 0x00000300b800780c */ /* 0x040fe40003f26070 */
[C---:B------:R-:W-:Y:S02]  /*0120*/  ISETP.GE.U32.AND P2, PT, R184.reuse, 0x400, PT ;  /* 0x00000400b800780c */ /* 0x040fe40003f46070 */
[C---:B------:R-:W-:Y:S02]  /*0130*/  ISETP.GE.U32.AND P3, PT, R184.reuse, 0x500, PT ;  /* 0x00000500b800780c */ /* 0x040fe40003f66070 */
[C---:B------:R-:W-:Y:S02]  /*0140*/  ISETP.GE.U32.AND P4, PT, R184.reuse, 0x600, PT ;  /* 0x00000600b800780c */ /* 0x040fe40003f86070 */
[----:B------:R-:W-:Y:S01]  /*0150*/  ISETP.GE.U32.AND P5, PT, R184, 0x700, PT ;  /* 0x00000700b800780c */ /* 0x000fe20003fa6070 */
[----:B------:R-:W3:Y:S01]  /*0160*/  @P6 LDC.64 R2, c[0x0][0x3d0] ;  /* 0x0000f400ff026b82 */ /* 0x000ee20000000a00 */
[----:B------:R-:W-:-:S07]  /*0170*/  P2R R252, PR, RZ, 0x40 ;  /* 0x00000040fffc7803 */ /* 0x000fce0000000000 */
[----:B------:R-:W4:Y:S08]  /*0180*/  @P6 LDC.64 R4, c[0x0][0x3e8] ;  /* 0x0000fa00ff046b82 */ /* 0x000f300000000a00 */
[----:B------:R-:W1:Y:S08]  /*0190*/  @P0 LDC.64 R6, c[0x0][0x3d0] ;  /* 0x0000f400ff060b82 */ /* 0x000e700000000a00 */
[----:B------:R-:W1:Y:S08]  /*01a0*/  @P0 LDC.64 R8, c[0x0][0x3e8] ;  /* 0x0000fa00ff080b82 */ /* 0x000e700000000a00 */
[----:B------:R-:W1:Y:S08]  /*01b0*/  @P1 LDC.64 R14, c[0x0][0x3d0] ;  /* 0x0000f400ff0e1b82 */ /* 0x000e700000000a00 */
[----:B------:R-:W1:Y:S01]  /*01c0*/  @P1 LDC.64 R16, c[0x0][0x3e8] ;  /* 0x0000fa00ff101b82 */ /* 0x000e620000000a00 */
[----:B---3--:R-:W-:-:S07]  /*01d0*/  @P6 IMAD.WIDE.U32 R2, R35, 0x10, R2 ;  /* 0x0000001023026825 */ /* 0x008fce00078e0002 */
[----:B------:R-:W3:Y:S01]  /*01e0*/  @P2 LDC.64 R18, c[0x0][0x3d0] ;  /* 0x0000f400ff122b82 */ /* 0x000ee20000000a00 */
[C---:B----4-:R-:W-:Y:S01]  /*01f0*/  @P6 IMAD.WIDE.U32 R4, R35.reuse, 0x10, R4 ;  /* 0x0000001023046825 */ /* 0x050fe200078e0004 */
[----:B------:R-:W-:-:S04]  /*0200*/  @P6 LOP3.LUT R35, R35, 0x100, RZ, 0xfc, !PT ;  /* 0x0000010023236812 */ /* 0x000fc800078efcff */
[----:B0-----:R-:W5:Y:S02]  /*0210*/  @P6 LDG.E.128 R132, desc[UR14][R4.64] ;  /* 0x0000000e04846981 */ /* 0x001f64000c1e1d00 */
[----:B------:R-:W0:Y:S01]  /*0220*/  @P2 LDC.64 R20, c[0x0][0x3e8] ;  /* 0x0000fa00ff142b82 */ /* 0x000e220000000a00 */
[----:B-1----:R-:W-:-:S07]  /*0230*/  @P0 IMAD.WIDE.U32 R10, R35, 0x10, R6 ;  /* 0x00000010230a0825 */ /* 0x002fce00078e0006 */
[----:B------:R-:W1:Y:S01]  /*0240*/  @P3 LDC.64 R22, c[0x0][0x3d0] ;  /* 0x0000f400ff163b82 */ /* 0x000e620000000a00 */
[----:B------:R-:W-:-:S07]  /*0250*/  @P0 IMAD.WIDE.U32 R12, R35, 0x10, R8 ;  /* 0x00000010230c0825 */ /* 0x000fce00078e0008 */
[----:B------:R-:W4:Y:S01]  /*0260*/  @P3 LDC.64 R24, c[0x0][0x3e8] ;  /* 0x0000fa00ff183b82 */ /* 0x000f220000000a00 */
[----:B------:R-:W-:Y:S01]  /*0270*/  @P0 IADD3 R35, PT, PT, R35, 0x100, RZ ;  /* 0x0000010023230810 */ /* 0x000fe20007ffe0ff */
[----:B------:R-:W5:Y:S06]  /*0280*/  @P0 LDG.E.128 R248, desc[UR14][R10.64] ;  /* 0x0000000e0af80981 */ /* 0x000f6c000c1e1d00 */
[----:B------:R-:W4:Y:S01]  /*0290*/  @P4 LDC.64 R6, c[0x0][0x3d0] ;  /* 0x0000f400ff064b82 */ /* 0x000f220000000a00 */
[C---:B------:R-:W-:Y:S01]  /*02a0*/  @P1 IMAD.WIDE.U32 R14, R35.reuse, 0x10, R14 ;  /* 0x00000010230e1825 */ /* 0x040fe200078e000e */
[----:B------:R-:W5:Y:S06]  /*02b0*/  @P0 LDG.E.128 R128, desc[UR14][R12.64] ;  /* 0x0000000e0c800981 */ /* 0x000f6c000c1e1d00 */
[----:B------:R-:W4:Y:S01]  /*02c0*/  @P4 LDC.64 R8, c[0x0][0x3e8] ;  /* 0x0000fa00ff084b82 */ /* 0x000f220000000a00 */
[C---:B------:R-:W-:Y:S01]  /*02d0*/  @P1 IMAD.WIDE.U32 R16, R35.reuse, 0x10, R16 ;  /* 0x0000001023101825 */ /* 0x040fe200078e0010 */
[----:B------:R-:W-:Y:S01]  /*02e0*/  @P1 IADD3 R35, PT, PT, R35, 0x100, RZ ;  /* 0x0000010023231810 */ /* 0x000fe20007ffe0ff */
[----:B------:R-:W5:Y:S05]  /*02f0*/  @P1 LDG.E.128 R244, desc[UR14][R14.64] ;  /* 0x0000000e0ef41981 */ /* 0x000f6a000c1e1d00 */
[----:B------:R-:W4:Y:S01]  /*0300*/  @P5 LDC.64 R30, c[0x0][0x3d0] ;  /* 0x0000f400ff1e5b82 */ /* 0x000f220000000a00 */
[C---:B---3--:R-:W-:Y:S01]  /*0310*/  @P2 IMAD.WIDE.U32 R18, R35.reuse, 0x10, R18 ;  /* 0x0000001023122825 */ /* 0x048fe200078e0012 */
[----:B------:R-:W5:Y:S06]  /*0320*/  @P1 LDG.E.128 R124, desc[UR14][R16.64] ;  /* 0x0000000e107c1981 */ /* 0x000f6c000c1e1d00 */
[----:B------:R-:W3:Y:S01]  /*0330*/  @P5 LDC.64 R32, c[0x0][0x3e8] ;  /* 0x0000fa00ff205b82 */ /* 0x000ee20000000a00 */
[C---:B0-----:R-:W-:Y:S01]  /*0340*/  @P2 IMAD.WIDE.U32 R20, R35.reuse, 0x10, R20 ;  /* 0x0000001023142825 */ /* 0x041fe200078e0014 */
[----:B------:R-:W-:Y:S01]  /*0350*/  @P2 IADD3 R35, PT, PT, R35, 0x100, RZ ;  /* 0x0000010023232810 */ /* 0x000fe20007ffe0ff */
[----:B------:R-:W5:Y:S04]  /*0360*/  @P2 LDG.E.128 R240, desc[UR14][R18.64] ;  /* 0x0000000e12f02981 */ /* 0x000f68000c1e1d00 */
[C---:B-1----:R-:W-:Y:S01]  /*0370*/  @P3 IMAD.WIDE.U32 R22, R35.reuse, 0x10, R22 ;  /* 0x0000001023163825 */ /* 0x042fe200078e0016 */
[----:B------:R-:W5:Y:S03]  /*0380*/  @P2 LDG.E.128 R120, desc[UR14][R20.64] ;  /* 0x0000000e14782981 */ /* 0x000f66000c1e1d00 */
[C---:B----4-:R-:W-:Y:S01]  /*0390*/  @P3 IMAD.WIDE.U32 R24, R35.reuse, 0x10, R24 ;  /* 0x0000001023183825 */ /* 0x050fe200078e0018 */
[----:B------:R-:W-:Y:S01]  /*03a0*/  @P3 IADD3 R35, PT, PT, R35, 0x100, RZ ;  /* 0x0000010023233810 */ /* 0x000fe20007ffe0ff */
[----:B------:R-:W5:Y:S04]  /*03b0*/  @P3 LDG.E.128 R236, desc[UR14][R22.64] ;  /* 0x0000000e16ec3981 */ /* 0x000f68000c1e1d00 */
[C---:B------:R-:W-:Y:S01]  /*03c0*/  @P4 IMAD.WIDE.U32 R26, R35.reuse, 0x10, R6 ;  /* 0x00000010231a4825 */ /* 0x040fe200078e0006 */
[----:B------:R-:W-:Y:S01]  /*03d0*/  UISETP.GE.AND UP0, UPT, UR7, UR4, UPT ;  /* 0x000000040700728c */ /* 0x000fe2000bf06270 */
[----:B------:R-:W5:Y:S02]  /*03e0*/  @P3 LDG.E.128 R116, desc[UR14][R24.64] ;  /* 0x0000000e18743981 */ /* 0x000f64000c1e1d00 */
[C---:B------:R-:W-:Y:S01]  /*03f0*/  @P4 IMAD.WIDE.U32 R28, R35.reuse, 0x10, R8 ;  /* 0x00000010231c4825 */ /* 0x040fe200078e0008 */
[----:B------:R-:W-:Y:S01]  /*0400*/  @P4 IADD3 R35, PT, PT, R35, 0x100, RZ ;  /* 0x0000010023234810 */ /* 0x000fe20007ffe0ff */
[----:B------:R-:W5:Y:S04]  /*0410*/  @P4 LDG.E.128 R232, desc[UR14][R26.64] ;  /* 0x0000000e1ae84981 */ /* 0x000f68000c1e1d00 */
[C---:B------:R-:W-:Y:S01]  /*0420*/  @P5 IMAD.WIDE.U32 R6, R35.reuse, 0x10, R30 ;  /* 0x0000001023065825 */ /* 0x040fe200078e001e */
[----:B------:R0:W5:Y:S03]  /*0430*/  @P4 LDG.E.128 R112, desc[UR14][R28.64] ;  /* 0x0000000e1c704981 */ /* 0x000166000c1e1d00 */
[----:B---3--:R-:W-:Y:S01]  /*0440*/  @P5 IMAD.WIDE.U32 R8, R35, 0x10, R32 ;  /* 0x0000001023085825 */ /* 0x008fe200078e0020 */
[----:B------:R1:W5:Y:S04]  /*0450*/  @P5 LDG.E.128 R228, desc[UR14][R6.64] ;  /* 0x0000000e06e45981 */ /* 0x000368000c1e1d00 */
[----:B------:R1:W5:Y:S04]  /*0460*/  @P5 LDG.E.128 R108, desc[UR14][R8.64] ;  /* 0x0000000e086c5981 */ /* 0x000368000c1e1d00 */
[----:B--2---:R-:W2:Y:S01]  /*0470*/  @P6 LDG.E.128 R36, desc[UR14][R2.64] ;  /* 0x0000000e02246981 */ /* 0x004ea2000c1e1d00 */
        /* <DEDUP_REMOVED lines=100> */
.L_x_13926:
[----:B------:R-:W1:Y:S01]  /*0ac0*/  @UP0 LDCU.64 UR4, c[0x0][0x3e0] ;  /* 0x00007c00ff0407ac */ /* 0x000e620008000a00 */
[----:B------:R-:W-:Y:S01]  /*0ad0*/  PLOP3.LUT P0, PT, PT, PT, UP0, 0x80, 0x8 ;  /* 0x000000000008781c */ /* 0x000fe20003f0f008 */
[----:B0-----:R-:W-:-:S06]  /*0ae0*/  UIMAD.WIDE UR12, UR7, 0x4, UR10 ;  /* 0x00000004070c78a5 */ /* 0x001fcc000f8e020a */
[----:B------:R-:W-:Y:S02]  /*0af0*/  MOV R168, UR12 ;  /* 0x0000000c00a87c02 */ /* 0x000fe40008000f00 */
[----:B------:R-:W-:-:S05]  /*0b00*/  MOV R169, UR13 ;  /* 0x0000000d00a97c02 */ /* 0x000fca0008000f00 */
[----:B------:R0:W3:Y:S01]  /*0b10*/  LDG.E R170, desc[UR14][R168.64] ;  /* 0x0000000ea8aa7981 */ /* 0x0000e2000c1e1900 */
[----:B-1----:R-:W-:-:S06]  /*0b20*/  @UP0 UIMAD.WIDE UR4, UR7, 0x4, UR4 ;  /* 0x00000004070408a5 */ /* 0x002fcc000f8e0204 */
[----:B0-----:R-:W-:Y:S02]  /*0b30*/  MOV R168, UR4 ;  /* 0x0000000400a87c02 */ /* 0x001fe40008000f00 */
[----:B------:R-:W-:Y:S01]  /*0b40*/  MOV R169, UR5 ;  /* 0x0000000500a97c02 */ /* 0x000fe20008000f00 */
[----:B------:R-:W-:-:S04]  /*0b50*/  UIMAD.WIDE UR4, UR7, 0x4, UR8 ;  /* 0x00000004070478a5 */ /* 0x000fc8000f8e0208 */
[----:B------:R0:W4:Y:S02]  /*0b60*/  @P0 LDG.E R23, desc[UR14][R168.64] ;  /* 0x0000000ea8170981 */ /* 0x000124000c1e1900 */
[----:B0-----:R-:W-:Y:S02]  /*0b70*/  MOV R168, UR4 ;  /* 0x0000000400a87c02 */ /* 0x001fe40008000f00 */
        /* <DEDUP_REMOVED lines=8> */
[----:B------:R-:W-:Y:S01]  /*0c00*/  UMOV UR12, 0x3f800000 ;  /* 0x3f800000000c7882 */ /* 0x000fe20000000000 */
[----:B--2---:R-:W-:Y:S01]  /*0c10*/  ISETP.NE.AND P5, PT, RZ, UR16, PT ;  /* 0x00000010ff007c0c */ /* 0x004fe2000bfa5270 */
[----:B------:R-:W-:Y:S01]  /*0c20*/  BSSY.RECONVERGENT B0, `(.L_x_13855) ;  /* 0x000003e000007945 */ /* 0x000fe20003800200 */
[----:B------:R-:W-:Y:S01]  /*0c30*/  HFMA2 R179, -RZ, RZ, 0, 0 ;  /* 0x00000000ffb37431 */ /* 0x000fe200000001ff */
[C---:B------:R-:W-:Y:S02]  /*0c40*/  ISETP.GE.U32.AND P1, PT, R184.reuse, 0x300, PT ;  /* 0x00000300b800780c */ /* 0x040fe40003f26070 */
[C---:B------:R-:W-:Y:S02]  /*0c50*/  ISETP.GE.U32.AND P2, PT, R184.reuse, 0x400, PT ;  /* 0x00000400b800780c */ /* 0x040fe40003f46070 */
[----:B------:R-:W-:Y:S02]  /*0c60*/  P2R R252, PR, RZ, 0x10 ;  /* 0x00000010fffc7803 */ /* 0x000fe40000000000 */
[----:B------:R-:W-:-:S02]  /*0c70*/  ISETP.GE.U32.AND P3, PT, R184, 0x500, PT ;  /* 0x00000500b800780c */ /* 0x000fc40003f66070 */
[----:B------:R-:W-:Y:S02]  /*0c80*/  MOV R177, RZ ;  /* 0x000000ff00b17202 */ /* 0x000fe40000000f00 */
[----:B---3--:R-:W-:Y:S02]  /*0c90*/  R2UR UR23, R170 ;  /* 0x00000000aa1772ca */ /* 0x008fe400000e0000 */
[----:B----4-:R-:W-:Y:S02]  /*0ca0*/  @P0 R2UR UR12, R23 ;  /* 0x00000000170c02ca */ /* 0x010fe400000e0000 */
[----:B------:R-:W-:-:S04]  /*0cb0*/  MOV R23, UR5 ;  /* 0x0000000500177c02 */ /* 0x000fc80008000f00 */
[----:B0-----:R-:W-:Y:S02]  /*0cc0*/  LEA.HI.SX32 R23, R23, R185, 0x1e ;  /* 0x000000b917177211 */ /* 0x001fe400078ff2ff */
[----:B------:R-:W-:Y:S02]  /*0cd0*/  ISETP.GE.U32.AND P0, PT, R184, 0x200, PT ;  /* 0x00000200b800780c */ /* 0x000fe40003f06070 */
[----:B------:R-:W-:Y:S02]  /*0ce0*/  MOV R178, R23 ;  /* 0x0000001700b27202 */ /* 0x000fe40000000f00 */
[----:B------:R-:W-:Y:S01]  /*0cf0*/  FSEL R176, R176, RZ, !P5 ;  /* 0x000000ffb0b07208 */ /* 0x000fe20006800000 */
        /* <DEDUP_REMOVED lines=11> */
[----:B------:R-:W2:Y:S07]  /*0db0*/  LDG.E.128 R172, desc[UR14][R170.64] ;  /* 0x0000000eaaac7981 */ /* 0x000eae000c1e1d00 */
[----:B------:R-:W0:Y:S01]  /*0dc0*/  @P4 LDC.64 R178, c[0x0][0x438] ;  /* 0x00010e00ffb24b82 */ /* 0x000e220000000a00 */
[----:B-1----:R-:W-:-:S06]  /*0dd0*/  IMAD.WIDE.U32 R168, R23, 0x10, R168 ;  /* 0x0000001017a87825 */ /* 0x002fcc00078e00a8 */
[----:B------:R-:W3:Y:S01]  /*0de0*/  LDG.E.128 R168, desc[UR14][R168.64] ;  /* 0x0000000ea8a87981 */ /* 0x000ee2000c1e1d00 */
[----:B0-----:R-:W-:-:S05]  /*0df0*/  @P4 IMAD.WIDE.U32 R178, R23, 0x10, R178 ;  /* 0x0000001017b24825 */ /* 0x001fca00078e00b2 */
[----:B------:R0:W5:Y:S02]  /*0e00*/  @P4 LDG.E.128 R136, desc[UR14][R178.64] ;  /* 0x0000000eb2884981 */ /* 0x000164000c1e1d00 */
[----:B0-----:R-:W-:-:S05]  /*0e10*/  IMAD.WIDE.U32 R178, R23, 0x4, R180 ;  /* 0x0000000417b27825 */ /* 0x001fca00078e00b4 */
[----:B------:R0:W5:Y:S02]  /*0e20*/  LDG.E R22, desc[UR14][R178.64] ;  /* 0x0000000eb2167981 */ /* 0x000164000c1e1900 */
[----:B0-----:R-:W-:Y:S01]  /*0e30*/  IADD3 R178, PT, PT, R23, 0x100, RZ ;  /* 0x0000010017b27810 */ /* 0x001fe20007ffe0ff */
[C---:B--2---:R-:W-:Y:S01]  /*0e40*/  FADD.FTZ R173, -R176.reuse, R173 ;  /* 0x000000adb0ad7221 */ /* 0x044fe20000010100 */
[C---:B------:R-:W-:Y:S01]  /*0e50*/  FADD.FTZ R0, -R176.reuse, R172 ;  /* 0x000000acb0007221 */ /* 0x040fe20000010100 */
[----:B------:R-:W-:Y:S02]  /*0e60*/  FADD.FTZ R174, -R176, R174 ;  /* 0x000000aeb0ae7221 */ /* 0x000fe40000010100 */
[----:B------:R-:W-:Y:S01]  /*0e70*/  FMUL.FTZ R191, R173, UR23 ;  /* 0x00000017adbf7c20 */ /* 0x000fe20008410000 */
[----:B------:R-:W-:Y:S01]  /*0e80*/  FMUL.FTZ R0, R0, UR23 ;  /* 0x0000001700007c20 */ /* 0x000fe20008410000 */
        /* <DEDUP_REMOVED lines=9> */
[----:B------:R-:W-:Y:S01]  /*0f20*/  FADD.FTZ R78, R78, R170 ;  /* 0x000000aa4e4e7221 */ /* 0x000fe20000010000 */
[----:B------:R-:W-:Y:S01]  /*0f30*/  FFMA.FTZ R106, R170, R186, R106 ;  /* 0x000000baaa6a7223 */ /* 0x000fe2000001006a */
[----:B----4-:R-:W-:Y:S01]  /*0f40*/  FMUL.FTZ R219, R183, R170 ;  /* 0x000000aab7db7220 */ /* 0x010fe20000410000 */
        /* <DEDUP_REMOVED lines=9> */
[----:B------:R-:W-:Y:S01]  /*0fe0*/  FFMA.FTZ R107, R171, R21, R107 ;  /* 0x00000015ab6b7223 */ /* 0x000fe2000001006b */
[----:B------:R-:W-:-:S07]  /*0ff0*/  FFMA.FTZ R177, R21, R218, R168 ;  /* 0x000000da15b17223 */ /* 0x000fce00000100a8 */
.L_x_13856:
[----:B------:R-:W-:Y:S05]  /*1000*/  BSYNC.RECONVERGENT B0 ;  /* 0x0000000000007941 */ /* 0x000fea0003800200 */
.L_x_13855:
        /* <DEDUP_REMOVED lines=11> */
[----:B------:R0:W4:Y:S02]  /*10c0*/  LDG.E.128 R168, desc[UR14][R18.64] ;  /* 0x0000000e12a87981 */ /* 0x000124000c1e1d00 */
[----:B0-----:R-:W-:-:S05]  /*10d0*/  @P4 IMAD.WIDE.U32 R18, R178, 0x10, R180 ;  /* 0x00000010b2124825 */ /* 0x001fca00078e00b4 */
[----:B------:R2:W5:Y:S02]  /*10e0*/  @P4 LDG.E.128 R140, desc[UR14][R18.64] ;  /* 0x0000000e128c4981 */ /* 0x000564000c1e1d00 */
[----:B--2---:R-:W-:-:S05]  /*10f0*/  IMAD.WIDE.U32 R18, R178, 0x4, R182 ;  /* 0x00000004b2127825 */ /* 0x004fca00078e00b6 */
[----:B------:R0:W5:Y:S01]  /*1100*/  LDG.E R20, desc[UR14][R18.64] ;  /* 0x0000000e12147981 */ /* 0x000162000c1e1900 */
[----:B------:R-:W-:Y:S01]  /*1110*/  IADD3 R178, PT, PT, R178, 0x100, RZ ;  /* 0x00000100b2b27810 */ /* 0x000fe20007ffe0ff */
[C---:B---3--:R-:W-:Y:S01]  /*1120*/  FADD.FTZ R172, -R176.reuse, R172 ;  /* 0x000000acb0ac7221 */ /* 0x048fe20000010100 */
[----:B------:R-:W-:-:S03]  /*1130*/  FADD.FTZ R173, -R176, R173 ;  /* 0x000000adb0ad7221 */ /* 0x000fc60000010100 */
[----:B------:R-:W-:Y:S01]  /*1140*/  FMUL.FTZ R196, R172, UR23 ;  /* 0x00000017acc47c20 */ /* 0x000fe20008410000 */
[----:B------:R-:W-:Y:S01]  /*1150*/  FMUL.FTZ R190, R173, UR23 ;  /* 0x00000017adbe7c20 */ /* 0x000fe20008410000 */
[----:B------:R-:W-:Y:S01]  /*1160*/  FADD.FTZ R174, -R176, R174 ;  /* 0x000000aeb0ae7221 */ /* 0x000fe20000010100 */
[----:B----45:R-:W-:Y:S01]  /*1170*/  FMUL.FTZ R226, R248, R168 ;  /* 0x000000a8f8e27220 */ /* 0x030fe20000410000 */
[----:B------:R-:W-:Y:S01]  /*1180*/  FADD.FTZ R72, R72, R168 ;  /* 0x000000a848487221 */ /* 0x000fe20000010000 */
[----:B------:R-:W-:Y:S01]  /*1190*/  FFMA.FTZ R100, R168, R196, R100 ;  /* 0x000000c4a8647223 */ /* 0x000fe20000010064 */
[----:B------:R-:W-:Y:S01]  /*11a0*/  FMUL.FTZ R215, R249, R169 ;  /* 0x000000a9f9d77220 */ /* 0x000fe20000410000 */
[----:B------:R-:W-:Y:S01]  /*11b0*/  FADD.FTZ R168, R179, R226 ;  /* 0x000000e2b3a87221 */ /* 0x000fe20000010000 */
[----:B------:R-:W-:Y:S01]  /*11c0*/  FFMA.FTZ R177, R196, R226, R177 ;  /* 0x000000e2c4b17223 */ /* 0x000fe200000100b1 */
[----:B------:R-:W-:Y:S01]  /*11d0*/  FADD.FTZ R73, R73, R169 ;  /* 0x000000a949497221 */ /* 0x000fe20000010000 */
[----:B------:R-:W-:Y:S01]  /*11e0*/  FFMA.FTZ R101, R169, R190, R101 ;  /* 0x000000bea9657223 */ /* 0x000fe20000010065 */
[----:B0-----:R-:W-:Y:S01]  /*11f0*/  FMUL.FTZ R19, R174, UR23 ;  /* 0x00000017ae137c20 */ /* 0x001fe20008410000 */
[----:B------:R-:W-:Y:S01]  /*1200*/  FADD.FTZ R169, R168, R215 ;  /* 0x000000d7a8a97221 */ /* 0x000fe20000010000 */
[----:B------:R-:W-:Y:S01]  /*1210*/  FADD.FTZ R175, -R176, R175 ;  /* 0x000000afb0af7221 */ /* 0x000fe20000010100 */
        /* <DEDUP_REMOVED lines=12> */
.L_x_13858:
[----:B------:R-:W-:Y:S05]  /*12e0*/  BSYNC.RECONVERGENT B0 ;  /* 0x0000000000007941 */ /* 0x000fea0003800200 */
.L_x_13857:
        /* <DEDUP_REMOVED lines=14> */
[----:B--2---:R-:W-:-:S06]  /*13d0*/  IMAD.WIDE.U32 R16, R178, 0x4, R182 ;  /* 0x00000004b2107825 */ /* 0x004fcc00078e00b6 */
[----:B------:R0:W5:Y:S01]  /*13e0*/  LDG.E R17, desc[UR14][R16.64] ;  /* 0x0000000e10117981 */ /* 0x000162000c1e1900 */
[----:B------:R-:W-:Y:S01]  /*13f0*/  IADD3 R178, PT, PT, R178, 0x100, RZ ;  /* 0x00000100b2b27810 */ /* 0x000fe20007ffe0ff */
[C---:B---3--:R-:W-:Y:S01]  /*1400*/  FADD.FTZ R172, -R176.reuse, R172 ;  /* 0x000000acb0ac7221 */ /* 0x048fe20000010100 */
[----:B------:R-:W-:-:S03]  /*1410*/  FADD.FTZ R173, -R176, R173 ;  /* 0x000000adb0ad7221 */ /* 0x000fc60000010100 */
[----:B------:R-:W-:Y:S01]  /*1420*/  FMUL.FTZ R195, R172, UR23 ;  /* 0x00000017acc37c20 */ /* 0x000fe20008410000 */
[----:B------:R-:W-:Y:S01]  /*1430*/  FADD.FTZ R174, -R176, R174 ;  /* 0x000000aeb0ae7221 */ /* 0x000fe20000010100 */
[----:B----45:R-:W-:Y:S01]  /*1440*/  FMUL.FTZ R225, R244, R168 ;  /* 0x000000a8f4e17220 */ /* 0x030fe20000410000 */
[----:B------:R-:W-:Y:S01]  /*1450*/  FADD.FTZ R68, R68, R168 ;  /* 0x000000a844447221 */ /* 0x000fe20000010000 */
[----:B------:R-:W-:Y:S01]  /*1460*/  FFMA.FTZ R96, R168, R195, R96 ;  /* 0x000000c3a8607223 */ /* 0x000fe20000010060 */
[----:B------:R-:W-:Y:S01]  /*1470*/  FMUL.FTZ R213, R245, R169 ;  /* 0x000000a9f5d57220 */ /* 0x000fe20000410000 */
[----:B------:R-:W-:Y:S01]  /*1480*/  FADD.FTZ R168, R179, R225 ;  /* 0x000000e1b3a87221 */ /* 0x000fe20000010000 */
[----:B------:R-:W-:Y:S01]  /*1490*/  FMUL.FTZ R188, R173, UR23 ;  /* 0x00000017adbc7c20 */ /* 0x000fe20008410000 */
[----:B------:R-:W-:Y:S01]  /*14a0*/  FFMA.FTZ R177, R195, R225, R177 ;  /* 0x000000e1c3b17223 */ /* 0x000fe200000100b1 */
[----:B------:R-:W-:Y:S01]  /*14b0*/  FMUL.FTZ R209, R246, R170 ;  /* 0x000000aaf6d17220 */ /* 0x000fe20000410000 */
[----:B------:R-:W-:Y:S01]  /*14c0*/  FADD.FTZ R168, R168, R213 ;  /* 0x000000d5a8a87221 */ /* 0x000fe20000010000 */
[----:B------:R-:W-:Y:S01]  /*14d0*/  FADD.FTZ R15, -R176, R175 ;  /* 0x000000afb00f7221 */ /* 0x000fe20000010100 */
[----:B0-----:R-:W-:Y:S01]  /*14e0*/  FMUL.FTZ R16, R174, UR23 ;  /* 0x00000017ae107c20 */ /* 0x001fe20008410000 */
        /* <DEDUP_REMOVED lines=13> */
.L_x_13860:
[----:B------:R-:W-:Y:S05]  /*15c0*/  BSYNC.RECONVERGENT B0 ;  /* 0x0000000000007941 */ /* 0x000fea0003800200 */
.L_x_13859:
        /* <DEDUP_REMOVED lines=20> */
[----:B------:R-:W-:Y:S01]  /*1710*/  FADD.FTZ R174, -R176, R174 ;  /* 0x000000aeb0ae7221 */ /* 0x000fe20000010100 */
[----:B------:R-:W-:Y:S01]  /*1720*/  FMUL.FTZ R187, R173, UR23 ;  /* 0x00000017adbb7c20 */ /* 0x000fe20008410000 */
[----:B----45:R-:W-:Y:S01]  /*1730*/  FMUL.FTZ R224, R240, R168 ;  /* 0x000000a8f0e07220 */ /* 0x030fe20000410000 */
[----:B------:R-:W-:Y:S01]  /*1740*/  FADD.FTZ R64, R64, R168 ;  /* 0x000000a840407221 */ /* 0x000fe20000010000 */
[----:B------:R-:W-:Y:S01]  /*1750*/  FFMA.FTZ R92, R168, R194, R92 ;  /* 0x000000c2a85c7223 */ /* 0x000fe2000001005c */
[----:B------:R-:W-:Y:S01]  /*1760*/  FMUL.FTZ R212, R241, R169 ;  /* 0x000000a9f1d47220 */ /* 0x000fe20000410000 */
[----:B------:R-:W-:Y:S01]  /*1770*/  FADD.FTZ R179, R179, R224 ;  /* 0x000000e0b3b37221 */ /* 0x000fe20000010000 */
[----:B------:R-:W-:Y:S01]  /*1780*/  FFMA.FTZ R168, R194, R224, R177 ;  /* 0x000000e0c2a87223 */ /* 0x000fe200000100b1 */
[----:B0-----:R-:W-:Y:S01]  /*1790*/  FMUL.FTZ R13, R174, UR23 ;  /* 0x00000017ae0d7c20 */ /* 0x001fe20008410000 */
[----:B------:R-:W-:Y:S01]  /*17a0*/  FADD.FTZ R175, -R176, R175 ;  /* 0x000000afb0af7221 */ /* 0x000fe20000010100 */
        /* <DEDUP_REMOVED lines=15> */
.L_x_13862:
[----:B------:R-:W-:Y:S05]  /*18a0*/  BSYNC.RECONVERGENT B0 ;  /* 0x0000000000007941 */ /* 0x000fea0003800200 */
.L_x_13861:
[----:B------:R-:W-:Y:S04]  /*18b0*/  BSSY.RECONVERGENT B0, `(.L_x_13863) ;  /* 0x000002d000007945 */ /* 0x000fe80003800200 */
[----:B------:R-:W-:Y:S05]  /*18c0*/  @!P3 BRA `(.L_x_13864) ;  /* 0x0000000000acb947 */ /* 0x000fea0003800000 */
[----:B------:R-:W0:Y:S01]  /*18d0*/  LDC.64 R10, c[0x0][0x3a8] ;  /* 0x0000ea00ff0a7b82 */ /* 0x000e220000000a00 */
[----:B------:R-:W-:-:S04]  /*18e0*/  ISETP.NE.U32.AND P4, PT, RZ, UR18, PT ;  /* 0x00000012ff007c0c */ /* 0x000fc8000bf85070 */
[----:B------:R-:W-:-:S03]  /*18f0*/  ISETP.NE.AND.EX P4, PT, RZ, UR19, PT, P4 ;  /* 0x00000013ff007c0c */ /* 0x000fc6000bf85340 */
[----:B------:R-:W1:Y:S08]  /*1900*/  LDC.64 R8, c[0x0][0x428] ;  /* 0x00010a00ff087b82 */ /* 0x000e700000000a00 */
[----:B------:R-:W2:Y:S01]  /*1910*/  LDC.64 R180, c[0x0][0x3b0] ;  /* 0x0000ec00ffb47b82 */ /* 0x000ea20000000a00 */
[----:B0-----:R-:W-:-:S05]  /*1920*/  IMAD.WIDE.U32 R10, R178, 0x10, R10 ;  /* 0x00000010b20a7825 */ /* 0x001fca00078e000a */
[----:B------:R0:W3:Y:S01]  /*1930*/  LDG.E.128 R172, desc[UR14][R10.64] ;  /* 0x0000000e0aac7981 */ /* 0x0000e2000c1e1d00 */
[----:B-1----:R-:W-:-:S05]  /*1940*/  IMAD.WIDE.U32 R8, R178, 0x10, R8 ;  /* 0x00000010b2087825 */ /* 0x002fca00078e0008 */
[----:B------:R1:W4:Y:S01]  /*1950*/  LDG.E.128 R168, desc[UR14][R8.64] ;  /* 0x0000000e08a87981 */ /* 0x000322000c1e1d00 */
[----:B0-----:R-:W1:Y:S02]  /*1960*/  @P4 LDC.64 R10, c[0x0][0x438] ;  /* 0x00010e00ff0a4b82 */ /* 0x001e640000000a00 */
[----:B-1----:R-:W-:-:S05]  /*1970*/  @P4 IMAD.WIDE.U32 R8, R178, 0x10, R10 ;  /* 0x00000010b2084825 */ /* 0x002fca00078e000a */
[----:B------:R2:W5:Y:S02]  /*1980*/  @P4 LDG.E.128 R152, desc[UR14][R8.64] ;  /* 0x0000000e08984981 */ /* 0x000564000c1e1d00 */
[----:B--2---:R-:W-:-:S05]  /*1990*/  IMAD.WIDE.U32 R8, R178, 0x4, R180 ;  /* 0x00000004b2087825 */ /* 0x004fca00078e00b4 */
[----:B------:R0:W5:Y:S01]  /*19a0*/  LDG.E R11, desc[UR14][R8.64] ;  /* 0x0000000e080b7981 */ /* 0x000162000c1e1900 */
[----:B------:R-:W-:Y:S01]  /*19b0*/  IADD3 R178, PT, PT, R178, 0x100, RZ ;  /* 0x00000100b2b27810 */ /* 0x000fe20007ffe0ff */
[C---:B---3--:R-:W-:Y:S01]  /*19c0*/  FADD.FTZ R172, -R176.reuse, R172 ;  /* 0x000000acb0ac7221 */ /* 0x048fe20000010100 */
[C---:B------:R-:W-:Y:S01]  /*19d0*/  FADD.FTZ R174, -R176.reuse, R174 ;  /* 0x000000aeb0ae7221 */ /* 0x040fe20000010100 */
[----:B------:R-:W-:Y:S02]  /*19e0*/  FADD.FTZ R173, -R176, R173 ;  /* 0x000000adb0ad7221 */ /* 0x000fe40000010100 */
[----:B------:R-:W-:Y:S01]  /*19f0*/  FMUL.FTZ R193, R172, UR23 ;  /* 0x00000017acc17c20 */ /* 0x000fe20008410000 */
[----:B0-----:R-:W-:Y:S01]  /*1a00*/  FMUL.FTZ R9, R174, UR23 ;  /* 0x00000017ae097c20 */ /* 0x001fe20008410000 */
[----:B----45:R-:W-:Y:S01]  /*1a10*/  FMUL.FTZ R223, R236, R168 ;  /* 0x000000a8ecdf7220 */ /* 0x030fe20000410000 */
        /* <DEDUP_REMOVED lines=22> */
.L_x_13864:
[----:B------:R-:W-:Y:S05]  /*1b80*/  BSYNC.RECONVERGENT B0 ;  /* 0x0000000000007941 */ /* 0x000fea0003800200 */
.L_x_13863:
[----:B------:R-:W-:Y:S01]  /*1b90*/  ISETP.GE.U32.AND P4, PT, R184, 0x600, PT ;  /* 0x00000600b800780c */ /* 0x000fe20003f86070 */
[----:B------:R-:W-:-:S12]  /*1ba0*/  BSSY.RECONVERGENT B0, `(.L_x_13865) ;  /* 0x000002d000007945 */ /* 0x000fd80003800200 */
[----:B------:R-:W-:Y:S05]  /*1bb0*/  @!P4 BRA `(.L_x_13866) ;  /* 0x0000000000acc947 */ /* 0x000fea0003800000 */
[----:B------:R-:W-:Y:S01]  /*1bc0*/  ISETP.NE.U32.AND P6, PT, RZ, UR18, PT ;  /* 0x00000012ff007c0c */ /* 0x000fe2000bfc5070 */
[----:B------:R-:W0:Y:S03]  /*1bd0*/  LDC.64 R6, c[0x0][0x3a8] ;  /* 0x0000ea00ff067b82 */ /* 0x000e260000000a00 */
[----:B------:R-:W-:-:S13]  /*1be0*/  ISETP.NE.AND.EX P6, PT, RZ, UR19, PT, P6 ;  /* 0x00000013ff007c0c */ /* 0x000fda000bfc5360 */
[----:B------:R-:W1:Y:S02]  /*1bf0*/  @P6 LDC.64 R4, c[0x0][0x438] ;  /* 0x00010e00ff046b82 */ /* 0x000e640000000a00 */
[----:B-1----:R-:W-:-:S05]  /*1c00*/  @P6 IMAD.WIDE.U32 R4, R178, 0x10, R4 ;  /* 0x00000010b2046825 */ /* 0x002fca00078e0004 */
[----:B------:R1:W5:Y:S01]  /*1c10*/  @P6 LDG.E.128 R156, desc[UR14][R4.64] ;  /* 0x0000000e049c6981 */ /* 0x000362000c1e1d00 */
[----:B0-----:R-:W-:-:S05]  /*1c20*/  IMAD.WIDE.U32 R6, R178, 0x10, R6 ;  /* 0x00000010b2067825 */ /* 0x001fca00078e0006 */
[----:B------:R-:W2:Y:S01]  /*1c30*/  LDG.E.128 R172, desc[UR14][R6.64] ;  /* 0x0000000e06ac7981 */ /* 0x000ea2000c1e1d00 */
[----:B-1----:R-:W0:Y:S02]  /*1c40*/  LDC.64 R4, c[0x0][0x428] ;  /* 0x00010a00ff047b82 */ /* 0x002e240000000a00 */
[----:B0-----:R-:W-:-:S05]  /*1c50*/  IMAD.WIDE.U32 R4, R178, 0x10, R4 ;  /* 0x00000010b2047825 */ /* 0x001fca00078e0004 */
[----:B------:R0:W3:Y:S02]  /*1c60*/  LDG.E.128 R168, desc[UR14][R4.64] ;  /* 0x0000000e04a87981 */ /* 0x0000e4000c1e1d00 */
[----:B0-----:R-:W0:Y:S02]  /*1c70*/  LDC.64 R4, c[0x0][0x3b0] ;  /* 0x0000ec00ff047b82 */ /* 0x001e240000000a00 */
[----:B0-----:R-:W-:-:S05]  /*1c80*/  IMAD.WIDE.U32 R4, R178, 0x4, R4 ;  /* 0x00000004b2047825 */ /* 0x001fca00078e0004 */
[----:B------:R0:W5:Y:S01]  /*1c90*/  LDG.E R7, desc[UR14][R4.64] ;  /* 0x0000000e04077981 */ /* 0x000162000c1e1900 */
[----:B------:R-:W-:Y:S01]  /*1ca0*/  IADD3 R178, PT, PT, R178, 0x100, RZ ;  /* 0x00000100b2b27810 */ /* 0x000fe20007ffe0ff */
[C---:B--2---:R-:W-:Y:S01]  /*1cb0*/  FADD.FTZ R172, -R176.reuse, R172 ;  /* 0x000000acb0ac7221 */ /* 0x044fe20000010100 */
[----:B------:R-:W-:-:S03]  /*1cc0*/  FADD.FTZ R173, -R176, R173 ;  /* 0x000000adb0ad7221 */ /* 0x000fc60000010100 */
[----:B------:R-:W-:Y:S01]  /*1cd0*/  FMUL.FTZ R192, R172, UR23 ;  /* 0x00000017acc07c20 */ /* 0x000fe20008410000 */
[----:B------:R-:W-:Y:S01]  /*1ce0*/  FMUL.FTZ R6, R173, UR23 ;  /* 0x00000017ad067c20 */ /* 0x000fe20008410000 */
[C---:B------:R-:W-:Y:S01]  /*1cf0*/  FADD.FTZ R174, -R176.reuse, R174 ;  /* 0x000000aeb0ae7221 */ /* 0x040fe20000010100 */
[----:B------:R-:W-:-:S03]  /*1d00*/  FADD.FTZ R175, -R176, R175 ;  /* 0x000000afb0af7221 */ /* 0x000fc60000010100 */
[----:B0-----:R-:W-:Y:S01]  /*1d10*/  FMUL.FTZ R5, R174, UR23 ;  /* 0x00000017ae057c20 */ /* 0x001fe20008410000 */
[----:B------:R-:W-:Y:S01]  /*1d20*/  FMUL.FTZ R4, R175, UR23 ;  /* 0x00000017af047c20 */ /* 0x000fe20008410000 */
[----:B---3-5:R-:W-:Y:S01]  /*1d30*/  FMUL.FTZ R222, R232, R168 ;  /* 0x000000a8e8de7220 */ /* 0x028fe20000410000 */
        /* <DEDUP_REMOVED lines=19> */
.L_x_13866:
[----:B------:R-:W-:Y:S05]  /*1e70*/  BSYNC.RECONVERGENT B0 ;  /* 0x0000000000007941 */ /* 0x000fea0003800200 */
.L_x_13865:
        /* <DEDUP_REMOVED lines=16> */
[----:B0-----:R-:W-:-:S06]  /*1f80*/  IMAD.WIDE.U32 R2, R178, 0x4, R2 ;  /* 0x00000004b2027825 */ /* 0x001fcc00078e0002 */
[----:B------:R0:W5:Y:S01]  /*1f90*/  LDG.E R3, desc[UR14][R2.64] ;  /* 0x0000000e02037981 */ /* 0x000162000c1e1900 */
[C---:B--2---:R-:W-:Y:S01]  /*1fa0*/  FADD.FTZ R172, -R176.reuse, R172 ;  /* 0x000000acb0ac7221 */ /* 0x044fe20000010100 */
[----:B------:R-:W-:-:S03]  /*1fb0*/  FADD.FTZ R173, -R176, R173 ;  /* 0x000000adb0ad7221 */ /* 0x000fc60000010100 */
[----:B------:R-:W-:Y:S01]  /*1fc0*/  FMUL.FTZ R189, R172, UR23 ;  /* 0x00000017acbd7c20 */ /* 0x000fe20008410000 */
[C---:B------:R-:W-:Y:S01]  /*1fd0*/  FADD.FTZ R174, -R176.reuse, R174 ;  /* 0x000000aeb0ae7221 */ /* 0x040fe20000010100 */
[----:B0-----:R-:W-:Y:S01]  /*1fe0*/  FMUL.FTZ R2, R173, UR23 ;  /* 0x00000017ad027c20 */ /* 0x001fe20008410000 */
[----:B------:R-:W-:Y:S02]  /*1ff0*/  FADD.FTZ R175, -R176, R175 ;  /* 0x000000afb0af7221 */ /* 0x000fe40000010100 */
[----:B------:R-:W-:Y:S02]  /*2000*/  FMUL.FTZ R198, R174, UR23 ;  /* 0x00000017aec67c20 */ /* 0x000fe40008410000 */
[----:B------:R-:W-:Y:S01]  /*2010*/  FMUL.FTZ R197, R175, UR23 ;  /* 0x00000017afc57c20 */ /* 0x000fe20008410000 */
[----:B---3-5:R-:W-:Y:S01]  /*2020*/  FMUL.FTZ R221, R228, R168 ;  /* 0x000000a8e4dd7220 */ /* 0x028fe20000410000 */
[----:B------:R-:W-:-:S03]  /*2030*/  FMUL.FTZ R216, R229, R169 ;  /* 0x000000a9e5d87220 */ /* 0x000fc60000410000 */
[----:B------:R-:W-:Y:S01]  /*2040*/  FADD.FTZ R179, R179, R221 ;  /* 0x000000ddb3b37221 */ /* 0x000fe20000010000 */
[----:B------:R-:W-:Y:S01]  /*2050*/  FFMA.FTZ R177, R189, R221, R177 ;  /* 0x000000ddbdb17223 */ /* 0x000fe200000100b1 */
[----:B------:R-:W-:Y:S02]  /*2060*/  FMUL.FTZ R206, R230, R170 ;  /* 0x000000aae6ce7220 */ /* 0x000fe40000410000 */
        /* <DEDUP_REMOVED lines=15> */
.L_x_13868:
[----:B------:R-:W-:Y:S05]  /*2160*/  BSYNC.RECONVERGENT B0 ;  /* 0x0000000000007941 */ /* 0x000fea0003800200 */
.L_x_13867:
        /* <DEDUP_REMOVED lines=31> */
.L_x_13870:
[----:B------:R-:W-:Y:S05]  /*2360*/  BSYNC.RECONVERGENT B0 ;  /* 0x0000000000007941 */ /* 0x000fea0003800200 */
.L_x_13869:
        /* <DEDUP_REMOVED lines=51> */
[----:B-----5:R-:W-:Y:S01]  /*26a0*/  LOP3.LUT P6, RZ, R22, 0xff, RZ, 0xc0, !PT ;  /* 0x000000ff16ff7812 */ /* 0x020fe200078cc0ff */
[----:B------:R-:W-:Y:S01]  /*26b0*/  FFMA.FTZ R177, R21, UR4, R185 ;  /* 0x0000000415b17c23 */ /* 0x000fe200080100b9 */
[----:B------:R-:W-:Y:S01]  /*26c0*/  FADD.FTZ R172, R199, -R172 ;  /* 0x800000acc7ac7221 */ /* 0x000fe20000010000 */
[----:B------:R-:W-:Y:S02]  /*26d0*/  FADD.FTZ R175, R220, -R175 ;  /* 0x800000afdcaf7221 */ /* 0x000fe40000010000 */
[----:B------:R-:W-:Y:S01]  /*26e0*/  FADD.FTZ R177, R218, -R177 ;  /* 0x800000b1dab17221 */ /* 0x000fe20000010000 */
[----:B------:R-:W-:Y:S01]  /*26f0*/  FMUL.FTZ R172, R172, UR23 ;  /* 0x00000017acac7c20 */ /* 0x000fe20008410000 */
[----:B------:R-:W-:Y:S02]  /*2700*/  FMUL.FTZ R175, R175, UR23 ;  /* 0x00000017afaf7c20 */ /* 0x000fe40008410000 */
[----:B------:R-:W-:Y:S01]  /*2710*/  FMUL.FTZ R177, R177, UR23 ;  /* 0x00000017b1b17c20 */ /* 0x000fe20008410000 */
[----:B------:R-:W-:Y:S01]  /*2720*/  FMUL.FTZ R172, R172, UR12 ;  /* 0x0000000cacac7c20 */ /* 0x000fe20008410000 */
[----:B------:R-:W-:-:S02]  /*2730*/  FMUL.FTZ R175, R175, UR12 ;  /* 0x0000000cafaf7c20 */ /* 0x000fc40008410000 */
[----:B------:R-:W-:Y:S01]  /*2740*/  FMUL.FTZ R177, R177, UR12 ;  /* 0x0000000cb1b17c20 */ /* 0x000fe20008410000 */
[----:B------:R-:W-:-:S04]  /*2750*/  FMUL.FTZ R173, R172, UR22 ;  /* 0x00000016acad7c20 */ /* 0x000fc80008410000 */
[-C--:B------:R-:W-:Y:S01]  /*2760*/  FMUL.FTZ R168, R168, R173.reuse ;  /* 0x000000ada8a87220 */ /* 0x080fe20000410000 */
[----:B------:R-:W-:-:S04]  /*2770*/  FMUL.FTZ R172, R132, R173 ;  /* 0x000000ad84ac7220 */ /* 0x000fc80000410000 */
[----:B------:R-:W-:Y:S02]  /*2780*/  FSEL R173, R168, RZ, P6 ;  /* 0x000000ffa8ad7208 */ /* 0x000fe40003000000 */
[----:B------:R-:W-:Y:S01]  /*2790*/  SEL R168, R172, RZ, P6 ;  /* 0x000000ffaca87207 */ /* 0x000fe20003000000 */
[----:B------:R-:W-:Y:S01]  /*27a0*/  FMUL.FTZ R172, R175, UR22 ;  /* 0x00000016afac7c20 */ /* 0x000fe20008410000 */
[----:B------:R-:W-:-:S03]  /*27b0*/  LOP3.LUT P6, RZ, R22, 0xff00, RZ, 0xc0, !PT ;  /* 0x0000ff0016ff7812 */ /* 0x000fc600078cc0ff */
[-C--:B------:R-:W-:Y:S01]  /*27c0*/  FMUL.FTZ R174, R169, R172.reuse ;  /* 0x000000aca9ae7220 */ /* 0x080fe20000410000 */
[----:B------:R-:W-:Y:S01]  /*27d0*/  FMUL.FTZ R169, R133, R172 ;  /* 0x000000ac85a97220 */ /* 0x000fe20000410000 */
[----:B------:R-:W-:-:S03]  /*27e0*/  FFMA.FTZ R172, R186, UR4, R185 ;  /* 0x00000004baac7c23 */ /* 0x000fc600080100b9 */
[----:B------:R-:W-:Y:S01]  /*27f0*/  FSEL R174, R174, RZ, P6 ;  /* 0x000000ffaeae7208 */ /* 0x000fe20003000000 */
[----:B------:R-:W-:Y:S01]  /*2800*/  FADD.FTZ R172, R219, -R172 ;  /* 0x800000acdbac7221 */ /* 0x000fe20000010000 */
[----:B------:R-:W-:Y:S02]  /*2810*/  SEL R169, R169, RZ, P6 ;  /* 0x000000ffa9a97207 */ /* 0x000fe40003000000 */
[----:B------:R-:W-:Y:S01]  /*2820*/  LOP3.LUT P6, RZ, R22, 0xff0000, RZ, 0xc0, !PT ;  /* 0x00ff000016ff7812 */ /* 0x000fe200078cc0ff */
[----:B------:R-:W-:-:S04]  /*2830*/  FMUL.FTZ R172, R172, UR23 ;  /* 0x00000017acac7c20 */ /* 0x000fc80008410000 */
[----:B------:R-:W-:-:S04]  /*2840*/  FMUL.FTZ R172, R172, UR12 ;  /* 0x0000000cacac7c20 */ /* 0x000fc80008410000 */
[----:B------:R-:W-:-:S04]  /*2850*/  FMUL.FTZ R175, R172, UR22 ;  /* 0x00000016acaf7c20 */ /* 0x000fc80008410000 */
[-C--:B------:R-:W-:Y:S01]  /*2860*/  FMUL.FTZ R170, R170, R175.reuse ;  /* 0x000000afaaaa7220 */ /* 0x080fe20000410000 */
[----:B------:R-:W-:-:S04]  /*2870*/  FMUL.FTZ R172, R134, R175 ;  /* 0x000000af86ac7220 */ /* 0x000fc80000410000 */
[----:B------:R-:W-:Y:S02]  /*2880*/  FSEL R175, R170, RZ, P6 ;  /* 0x000000ffaaaf7208 */ /* 0x000fe40003000000 */
[----:B------:R-:W-:Y:S01]  /*2890*/  SEL R170, R172, RZ, P6 ;  /* 0x000000ffacaa7207 */ /* 0x000fe20003000000 */
[----:B------:R-:W-:Y:S01]  /*28a0*/  FMUL.FTZ R172, R177, UR22 ;  /* 0x00000016b1ac7c20 */ /* 0x000fe20008410000 */
[----:B------:R-:W-:Y:S01]  /*28b0*/  ISETP.GE.U32.AND P6, PT, R22, 0x1000000, PT ;  /* 0x010000001600780c */ /* 0x000fe20003fc6070 */
[----:B------:R-:W-:Y:S02]  /*28c0*/  FADD.FTZ R50, R50, R175 ;  /* 0x000000af32327221 */ /* 0x000fe40000010000 */
[-C--:B------:R-:W-:Y:S01]  /*28d0*/  FMUL.FTZ R176, R171, R172.reuse ;  /* 0x000000acabb07220 */ /* 0x080fe20000410000 */
[----:B------:R-:W-:Y:S01]  /*28e0*/  FMUL.FTZ R171, R135, R172 ;  /* 0x000000ac87ab7220 */ /* 0x000fe20000410000 */
[----:B------:R-:W-:Y:S01]  /*28f0*/  FADD.FTZ R172, R48, R173 ;  /* 0x000000ad30ac7221 */ /* 0x000fe20000010000 */
[----:B------:R-:W-:-:S02]  /*2900*/  FADD.FTZ R173, R49, R174 ;  /* 0x000000ae31ad7221 */ /* 0x000fc40000010000 */
[----:B------:R-:W-:Y:S02]  /*2910*/  FSEL R176, R176, RZ, P6 ;  /* 0x000000ffb0b07208 */ /* 0x000fe40003000000 */
[----:B------:R-:W-:-:S03]  /*2920*/  SEL R171, R171, RZ, P6 ;  /* 0x000000ffabab7207 */ /* 0x000fc60003000000 */
[----:B------:R-:W-:Y:S01]  /*2930*/  FADD.FTZ R51, R51, R176 ;  /* 0x000000b033337221 */ /* 0x000fe20000010000 */
[----:B------:R-:W-:Y:S06]  /*2940*/  BRA `(.L_x_13876) ;  /* 0x0000000000b07947 */ /* 0x000fec0003800000 */
.L_x_13875:
[----:B------:R-:W-:Y:S01]  /*2950*/  FFMA.FTZ R164, R0, UR4, R185 ;  /* 0x0000000400a47c23 */ /* 0x000fe200080100b9 */
[----:B-----5:R-:W-:-:S03]  /*2960*/  LOP3.LUT P6, RZ, R22, 0xff, RZ, 0xc0, !PT ;  /* 0x000000ff16ff7812 */ /* 0x020fc600078cc0ff */
[----:B------:R-:W-:-:S04]  /*2970*/  FADD.FTZ R164, R199, -R164 ;  /* 0x800000a4c7a47221 */ /* 0x000fc80000010000 */
[----:B------:R-:W-:-:S04]  /*2980*/  FMUL.FTZ R164, R164, UR23 ;  /* 0x00000017a4a47c20 */ /* 0x000fc80008410000 */
[----:B------:R-:W-:-:S04]  /*2990*/  FMUL.FTZ R165, R164, UR12 ;  /* 0x0000000ca4a57c20 */ /* 0x000fc80008410000 */
[----:B------:R-:W-:-:S04]  /*29a0*/  FMUL.FTZ R165, R165, UR22 ;  /* 0x00000016a5a57c20 */ /* 0x000fc80008410000 */
[-C--:B------:R-:W-:Y:S01]  /*29b0*/  FMUL.FTZ R173, R168, R165.reuse ;  /* 0x000000a5a8ad7220 */ /* 0x080fe20000410000 */
[----:B------:R-:W-:-:S04]  /*29c0*/  FMUL.FTZ R165, R132, R165 ;  /* 0x000000a584a57220 */ /* 0x000fc80000410000 */
[----:B------:R-:W-:Y:S02]  /*29d0*/  FSEL R173, R173, RZ, P6 ;  /* 0x000000ffadad7208 */ /* 0x000fe40003000000 */
[----:B------:R-:W-:Y:S01]  /*29e0*/  SEL R168, R165, RZ, P6 ;  /* 0x000000ffa5a87207 */ /* 0x000fe20003000000 */
[----:B------:R-:W-:Y:S01]  /*29f0*/  FFMA.FTZ R165, R191, UR4, R185 ;  /* 0x00000004bfa57c23 */ /* 0x000fe200080100b9 */
[----:B------:R-:W-:-:S03]  /*2a00*/  LOP3.LUT P6, RZ, R22, 0xff00, RZ, 0xc0, !PT ;  /* 0x0000ff0016ff7812 */ /* 0x000fc600078cc0ff */
        /* <DEDUP_REMOVED lines=19> */
[----:B------:R-:W-:Y:S01]  /*2b40*/  ISETP.GE.U32.AND P6, PT, R22, 0x1000000, PT ;  /* 0x010000001600780c */ /* 0x000fe20003fc6070 */
[----:B------:R-:W-:Y:S02]  /*2b50*/  FADD.FTZ R50, R50, R175 ;  /* 0x000000af32327221 */ /* 0x000fe40000010000 */
[----:B------:R-:W-:-:S04]  /*2b60*/  FADD.FTZ R167, R218, -R167 ;  /* 0x800000a7daa77221 */ /* 0x000fc80000010000 */
[----:B------:R-:W-:-:S04]  /*2b70*/  FMUL.FTZ R167, R167, UR23 ;  /* 0x00000017a7a77c20 */ /* 0x000fc80008410000 */
[----:B------:R-:W-:-:S04]  /*2b80*/  FMUL.FTZ R172, R167, UR12 ;  /* 0x0000000ca7ac7c20 */ /* 0x000fc80008410000 */
[----:B------:R-:W-:-:S04]  /*2b90*/  FMUL.FTZ R172, R172, UR22 ;  /* 0x00000016acac7c20 */ /* 0x000fc80008410000 */
[-C--:B------:R-:W-:Y:S01]  /*2ba0*/  FMUL.FTZ R176, R171, R172.reuse ;  /* 0x000000acabb07220 */ /* 0x080fe20000410000 */
[----:B------:R-:W-:Y:S01]  /*2bb0*/  FMUL.FTZ R171, R135, R172 ;  /* 0x000000ac87ab7220 */ /* 0x000fe20000410000 */
[----:B------:R-:W-:Y:S01]  /*2bc0*/  FADD.FTZ R172, R48, R173 ;  /* 0x000000ad30ac7221 */ /* 0x000fe20000010000 */
[----:B------:R-:W-:Y:S02]  /*2bd0*/  FADD.FTZ R173, R49, R174 ;  /* 0x000000ae31ad7221 */ /* 0x000fe40000010000 */
[----:B------:R-:W-:Y:S02]  /*2be0*/  FSEL R176, R176, RZ, P6 ;  /* 0x000000ffb0b07208 */ /* 0x000fe40003000000 */
[----:B------:R-:W-:-:S03]  /*2bf0*/  SEL R171, R171, RZ, P6 ;  /* 0x000000ffabab7207 */ /* 0x000fc60003000000 */
[----:B------:R-:W-:-:S07]  /*2c00*/  FADD.FTZ R51, R51, R176 ;  /* 0x000000b033337221 */ /* 0x000fce0000010000 */
.L_x_13876:
[----:B------:R-:W0:Y:S02]  /*2c10*/  @P5 LDC.64 R48, c[0x0][0x478] ;  /* 0x00011e00ff305b82 */ /* 0x000e240000000a00 */
[----:B0-----:R-:W-:-:S05]  /*2c20*/  @P5 IMAD.WIDE.U32 R48, R23, 0x10, R48 ;  /* 0x0000001017305825 */ /* 0x001fca00078e0030 */
[----:B------:R0:W-:Y:S02]  /*2c30*/  @P5 STG.E.128 desc[UR14][R48.64], R164 ;  /* 0x000000a430005986 */ /* 0x0001e4000c101d0e */
[----:B0-----:R-:W0:Y:S02]  /*2c40*/  LDC.64 R48, c[0x0][0x468] ;  /* 0x00011a00ff307b82 */ /* 0x001e240000000a00 */
[C---:B0-----:R-:W-:Y:S01]  /*2c50*/  IMAD.WIDE.U32 R48, R23.reuse, 0x10, R48 ;  /* 0x0000001017307825 */ /* 0x041fe200078e0030 */
[----:B------:R-:W-:-:S04]  /*2c60*/  IADD3 R23, PT, PT, R23, 0x100, RZ ;  /* 0x0000010017177810 */ /* 0x000fc80007ffe0ff */
[----:B------:R0:W-:Y:S02]  /*2c70*/  STG.E.128 desc[UR14][R48.64], R168 ;  /* 0x000000a830007986 */ /* 0x0001e4000c101d0e */
[----:B0-----:R-:W-:Y:S02]  /*2c80*/  MOV R48, R172 ;  /* 0x000000ac00307202 */ /* 0x001fe40000000f00 */
[----:B------:R-:W-:-:S07]  /*2c90*/  MOV R49, R173 ;  /* 0x000000ad00317202 */ /* 0x000fce0000000f00 */
.L_x_13874:
[----:B------:R-:W-:Y:S05]  /*2ca0*/  BSYNC.RECONVERGENT B1 ;  /* 0x0000000000017941 */ /* 0x000fea0003800200 */
.L_x_13873:
[----:B------:R-:W-:Y:S04]  /*2cb0*/  BSSY.RECONVERGENT B1, `(.L_x_13877) ;  /* 0x000006a000017945 */ /* 0x000fe80003800200 */
[----:B------:R-:W-:Y:S05]  /*2cc0*/  @!P0 BRA `(.L_x_13878) ;  /* 0x0000000400a08947 */ /* 0x000fea0003800000 */
[----:B------:R-:W0:Y:S02]  /*2cd0*/  LDC.64 R168, c[0x0][0x390] ;  /* 0x0000e400ffa87b82 */ /* 0x000e240000000a00 */
[----:B0-----:R-:W-:-:S06]  /*2ce0*/  IMAD.WIDE.U32 R168, R23, 0x10, R168 ;  /* 0x0000001017a87825 */ /* 0x001fcc00078e00a8 */
[----:B------:R-:W5:Y:S01]  /*2cf0*/  LDG.E.128 R168, desc[UR14][R168.64] ;  /* 0x0000000ea8a87981 */ /* 0x000f62000c1e1d00 */
[----:B------:R-:W-:-:S04]  /*2d00*/  ISETP.NE.U32.AND P5, PT, RZ, UR20, PT ;  /* 0x00000014ff007c0c */ /* 0x000fc8000bfa5070 */
[----:B------:R-:W-:-:S13]  /*2d10*/  ISETP.NE.AND.EX P5, PT, RZ, UR21, PT, P5 ;  /* 0x00000015ff007c0c */ /* 0x000fda000bfa5350 */
[----:B------:R-:W-:Y:S05]  /*2d20*/  @!P5 BRA `(.L_x_13879) ;  /* 0x0000000000b4d947 */ /* 0x000fea0003800000 */
[--C-:B------:R-:W-:Y:S01]  /*2d30*/  FFMA.FTZ R165, R196, UR4, R185.reuse ;  /* 0x00000004c4a57c23 */ /* 0x100fe200080100b9 */
[--C-:B------:R-:W-:Y:S01]  /*2d40*/  FFMA.FTZ R166, R190, UR4, R185.reuse ;  /* 0x00000004bea67c23 */ /* 0x100fe200080100b9 */
[----:B------:R-:W-:Y:S01]  /*2d50*/  LOP3.LUT P6, RZ, R20, 0xff, RZ, 0xc0, !PT ;  /* 0x000000ff14ff7812 */ /* 0x000fe200078cc0ff */
[----:B------:R-:W-:Y:S01]  /*2d60*/  FFMA.FTZ R167, R19, UR4, R185 ;  /* 0x0000000413a77c23 */ /* 0x000fe200080100b9 */
[----:B------:R-:W-:Y:S01]  /*2d70*/  FADD.FTZ R165, R226, -R165 ;  /* 0x800000a5e2a57221 */ /* 0x000fe20000010000 */
[----:B------:R-:W-:Y:S01]  /*2d80*/  FADD.FTZ R166, R215, -R166 ;  /* 0x800000a6d7a67221 */ /* 0x000fe20000010000 */
[----:B------:R-:W-:Y:S01]  /*2d90*/  FFMA.FTZ R172, R18, UR4, R185 ;  /* 0x0000000412ac7c23 */ /* 0x000fe200080100b9 */
[----:B------:R-:W-:Y:S01]  /*2da0*/  FADD.FTZ R167, R210, -R167 ;  /* 0x800000a7d2a77221 */ /* 0x000fe20000010000 */
[----:B------:R-:W-:Y:S02]  /*2db0*/  FMUL.FTZ R164, R165, UR23 ;  /* 0x00000017a5a47c20 */ /* 0x000fe40008410000 */
[----:B------:R-:W-:-:S02]  /*2dc0*/  FADD.FTZ R172, R205, -R172 ;  /* 0x800000accdac7221 */ /* 0x000fc40000010000 */
[----:B------:R-:W-:-:S04]  /*2dd0*/  FMUL.FTZ R165, R164, UR12 ;  /* 0x0000000ca4a57c20 */ /* 0x000fc80008410000 */
[----:B------:R-:W-:-:S04]  /*2de0*/  FMUL.FTZ R165, R165, UR22 ;  /* 0x00000016a5a57c20 */ /* 0x000fc80008410000 */
[-C--:B-----5:R-:W-:Y:S01]  /*2df0*/  FMUL.FTZ R173, R168, R165.reuse ;  /* 0x000000a5a8ad7220 */ /* 0x0a0fe20000410000 */
[----:B------:R-:W-:-:S04]  /*2e00*/  FMUL.FTZ R165, R128, R165 ;  /* 0x000000a580a57220 */ /* 0x000fc80000410000 */
[----:B------:R-:W-:Y:S02]  /*2e10*/  FSEL R173, R173, RZ, P6 ;  /* 0x000000ffadad7208 */ /* 0x000fe40003000000 */
[----:B------:R-:W-:Y:S01]  /*2e20*/  SEL R168, R165, RZ, P6 ;  /* 0x000000ffa5a87207 */ /* 0x000fe20003000000 */
[----:B------:R-:W-:Y:S01]  /*2e30*/  FMUL.FTZ R165, R166, UR23 ;  /* 0x00000017a6a57c20 */ /* 0x000fe20008410000 */
[----:B------:R-:W-:-:S03]  /*2e40*/  LOP3.LUT P6, RZ, R20, 0xff00, RZ, 0xc0, !PT ;  /* 0x0000ff0014ff7812 */ /* 0x000fc600078cc0ff */
[----:B------:R-:W-:-:S04]  /*2e50*/  FMUL.FTZ R166, R165, UR12 ;  /* 0x0000000ca5a67c20 */ /* 0x000fc80008410000 */
[----:B------:R-:W-:-:S04]  /*2e60*/  FMUL.FTZ R166, R166, UR22 ;  /* 0x00000016a6a67c20 */ /* 0x000fc80008410000 */
[-C--:B------:R-:W-:Y:S01]  /*2e70*/  FMUL.FTZ R174, R169, R166.reuse ;  /* 0x000000a6a9ae7220 */ /* 0x080fe20000410000 */
        /* <DEDUP_REMOVED lines=22> */
[----:B------:R-:W-:Y:S01]  /*2fe0*/  FADD.FTZ R47, R47, R176 ;  /* 0x000000b02f2f7221 */ /* 0x000fe20000010000 */
[----:B------:R-:W-:Y:S06]  /*2ff0*/  BRA `(.L_x_13880) ;  /* 0x0000000000b07947 */ /* 0x000fec0003800000 */
.L_x_13879:
[--C-:B------:R-:W-:Y:S01]  /*3000*/  FFMA.FTZ R173, R196, UR4, R185.reuse ;  /* 0x00000004c4ad7c23 */ /* 0x100fe200080100b9 */
[----:B------:R-:W-:Y:S01]  /*3010*/  LOP3.LUT P6, RZ, R20, 0xff, RZ, 0xc0, !PT ;  /* 0x000000ff14ff7812 */ /* 0x000fe200078cc0ff */
[----:B------:R-:W-:Y:S02]  /*3020*/  FFMA.FTZ R175, R19, UR4, R185 ;  /* 0x0000000413af7c23 */ /* 0x000fe400080100b9 */
[----:B------:R-:W-:Y:S02]  /*3030*/  FADD.FTZ R173, R226, -R173 ;  /* 0x800000ade2ad7221 */ /* 0x000fe40000010000 */
[----:B------:R-:W-:Y:S02]  /*3040*/  FADD.FTZ R175, R210, -R175 ;  /* 0x800000afd2af7221 */ /* 0x000fe40000010000 */
[----:B------:R-:W-:Y:S02]  /*3050*/  FMUL.FTZ R173, R173, UR23 ;  /* 0x00000017adad7c20 */ /* 0x000fe40008410000 */
[----:B------:R-:W-:-:S02]  /*3060*/  FMUL.FTZ R175, R175, UR23 ;  /* 0x00000017afaf7c20 */ /* 0x000fc40008410000 */
[----:B------:R-:W-:Y:S02]  /*3070*/  FMUL.FTZ R173, R173, UR12 ;  /* 0x0000000cadad7c20 */ /* 0x000fe40008410000 */
[----:B------:R-:W-:Y:S02]  /*3080*/  FMUL.FTZ R175, R175, UR12 ;  /* 0x0000000cafaf7c20 */ /* 0x000fe40008410000 */
[----:B------:R-:W-:Y:S02]  /*3090*/  FMUL.FTZ R173, R173, UR22 ;  /* 0x00000016adad7c20 */ /* 0x000fe40008410000 */
[----:B------:R-:W-:Y:S02]  /*30a0*/  FMUL.FTZ R175, R175, UR22 ;  /* 0x00000016afaf7c20 */ /* 0x000fe40008410000 */
[-C--:B-----5:R-:W-:Y:S01]  /*30b0*/  FMUL.FTZ R168, R168, R173.reuse ;  /* 0x000000ada8a87220 */ /* 0x0a0fe20000410000 */
[----:B------:R-:W-:Y:S01]  /*30c0*/  FMUL.FTZ R172, R128, R173 ;  /* 0x000000ad80ac7220 */ /* 0x000fe20000410000 */
[----:B------:R-:W-:-:S03]  /*30d0*/  FMUL.FTZ R170, R170, R175 ;  /* 0x000000afaaaa7220 */ /* 0x000fc60000410000 */
        /* <DEDUP_REMOVED lines=9> */
[----:B------:R-:W-:Y:S01]  /*3170*/  FMUL.FTZ R169, R129, R172 ;  /* 0x000000ac81a97220 */ /* 0x000fe20000410000 */
[----:B------:R-:W-:-:S03]  /*3180*/  FMUL.FTZ R172, R130, R175 ;  /* 0x000000af82ac7220 */ /* 0x000fc60000410000 */
[----:B------:R-:W-:Y:S02]  /*3190*/  FSEL R174, R174, RZ, P6 ;  /* 0x000000ffaeae7208 */ /* 0x000fe40003000000 */
[----:B------:R-:W-:Y:S02]  /*31a0*/  SEL R169, R169, RZ, P6 ;  /* 0x000000ffa9a97207 */ /* 0x000fe40003000000 */
[----:B------:R-:W-:-:S04]  /*31b0*/  LOP3.LUT P6, RZ, R20, 0xff0000, RZ, 0xc0, !PT ;  /* 0x00ff000014ff7812 */ /* 0x000fc800078cc0ff */
        /* <DEDUP_REMOVED lines=16> */
.L_x_13880:
        /* <DEDUP_REMOVED lines=9> */
.L_x_13878:
[----:B------:R-:W-:Y:S05]  /*3350*/  BSYNC.RECONVERGENT B1 ;  /* 0x0000000000017941 */ /* 0x000fea0003800200 */
.L_x_13877:
        /* <DEDUP_REMOVED lines=9> */
[----:B------:R-:W-:Y:S01]  /*33f0*/  FFMA.FTZ R166, R188, UR4, R185 ;  /* 0x00000004bca67c23 */ /* 0x000fe200080100b9 */
[----:B------:R-:W-:Y:S02]  /*3400*/  LOP3.LUT P6, RZ, R17, 0xff, RZ, 0xc0, !PT ;  /* 0x000000ff11ff7812 */ /* 0x000fe400078cc0ff */
[----:B------:R-:W-:Y:S01]  /*3410*/  FADD.FTZ R164, R225, -R164 ;  /* 0x800000a4e1a47221 */ /* 0x000fe20000010000 */
[----:B------:R-:W-:-:S03]  /*3420*/  FADD.FTZ R166, R213, -R166 ;  /* 0x800000a6d5a67221 */ /* 0x000fc60000010000 */
[----:B------:R-:W-:-:S04]  /*3430*/  FMUL.FTZ R164, R164, UR23 ;  /* 0x00000017a4a47c20 */ /* 0x000fc80008410000 */
        /* <DEDUP_REMOVED lines=39> */
.L_x_13883:
        /* <DEDUP_REMOVED lines=9> */
[----:B------:R-:W-:-:S04]  /*3740*/  FMUL.FTZ R173, R172, UR22 ;  /* 0x00000016acad7c20 */ /* 0x000fc80008410000 */
[-C--:B-----5:R-:W-:Y:S01]  /*3750*/  FMUL.FTZ R168, R168, R173.reuse ;  /* 0x000000ada8a87220 */ /* 0x0a0fe20000410000 */
        /* <DEDUP_REMOVED lines=32> */
[----:B------:R-:W-:-:S07]  /*3960*/  FADD.FTZ R43, R43, R176 ;  /* 0x000000b02b2b7221 */ /* 0x000fce0000010000 */
.L_x_13884:
        /* <DEDUP_REMOVED lines=9> */
.L_x_13882:
[----:B------:R-:W-:Y:S05]  /*3a00*/  BSYNC.RECONVERGENT B1 ;  /* 0x0000000000017941 */ /* 0x000fea0003800200 */
.L_x_13881:
        /* <DEDUP_REMOVED lines=9> */
[----:B------:R-:W-:Y:S01]  /*3aa0*/  LOP3.LUT P6, RZ, R14, 0xff, RZ, 0xc0, !PT ;  /* 0x000000ff0eff7812 */ /* 0x000fe200078cc0ff */
[--C-:B------:R-:W-:Y:S01]  /*3ab0*/  FFMA.FTZ R167, R13, UR4, R185.reuse ;  /* 0x000000040da77c23 */ /* 0x100fe200080100b9 */
[----:B------:R-:W-:Y:S01]  /*3ac0*/  FFMA.FTZ R172, R12, UR4, R185 ;  /* 0x000000040cac7c23 */ /* 0x000fe200080100b9 */
[----:B------:R-:W-:Y:S02]  /*3ad0*/  FADD.FTZ R165, R224, -R165 ;  /* 0x800000a5e0a57221 */ /* 0x000fe40000010000 */
[----:B------:R-:W-:Y:S01]  /*3ae0*/  FADD.FTZ R167, R208, -R167 ;  /* 0x800000a7d0a77221 */ /* 0x000fe20000010000 */
[----:B------:R-:W-:Y:S01]  /*3af0*/  FADD.FTZ R172, R203, -R172 ;  /* 0x800000accbac7221 */ /* 0x000fe20000010000 */
[----:B------:R-:W-:-:S04]  /*3b00*/  FMUL.FTZ R164, R165, UR23 ;  /* 0x00000017a5a47c20 */ /* 0x000fc80008410000 */
[----:B------:R-:W-:-:S04]  /*3b10*/  FMUL.FTZ R165, R164, UR12 ;  /* 0x0000000ca4a57c20 */ /* 0x000fc80008410000 */
        /* <DEDUP_REMOVED lines=36> */
.L_x_13887:
[--C-:B------:R-:W-:Y:S01]  /*3d60*/  FFMA.FTZ R173, R194, UR4, R185.reuse ;  /* 0x00000004c2ad7c23 */ /* 0x100fe200080100b9 */
[----:B------:R-:W-:Y:S01]  /*3d70*/  FFMA.FTZ R175, R187, UR4, R185 ;  /* 0x00000004bbaf7c23 */ /* 0x000fe200080100b9 */
[----:B------:R-:W-:Y:S02]  /*3d80*/  LOP3.LUT P6, RZ, R14, 0xff, RZ, 0xc0, !PT ;  /* 0x000000ff0eff7812 */ /* 0x000fe400078cc0ff */
[----:B------:R-:W-:Y:S01]  /*3d90*/  FADD.FTZ R173, R224, -R173 ;  /* 0x800000ade0ad7221 */ /* 0x000fe20000010000 */
[----:B------:R-:W-:-:S03]  /*3da0*/  FADD.FTZ R175, R212, -R175 ;  /* 0x800000afd4af7221 */ /* 0x000fc60000010000 */
[----:B------:R-:W-:Y:S01]  /*3db0*/  FMUL.FTZ R173, R173, UR23 ;  /* 0x00000017adad7c20 */ /* 0x000fe20008410000 */
[----:B------:R-:W-:-:S03]  /*3dc0*/  FMUL.FTZ R175, R175, UR23 ;  /* 0x00000017afaf7c20 */ /* 0x000fc60008410000 */
[----:B------:R-:W-:Y:S01]  /*3dd0*/  FMUL.FTZ R173, R173, UR12 ;  /* 0x0000000cadad7c20 */ /* 0x000fe20008410000 */
[----:B------:R-:W-:-:S03]  /*3de0*/  FMUL.FTZ R175, R175, UR12 ;  /* 0x0000000cafaf7c20 */ /* 0x000fc60008410000 */
[----:B------:R-:W-:-:S04]  /*3df0*/  FMUL.FTZ R173, R173, UR22 ;  /* 0x00000016adad7c20 */ /* 0x000fc80008410000 */
[-C--:B-----5:R-:W-:Y:S01]  /*3e00*/  FMUL.FTZ R168, R168, R173.reuse ;  /* 0x000000ada8a87220 */ /* 0x0a0fe20000410000 */
[----:B------:R-:W-:-:S04]  /*3e10*/  FMUL.FTZ R172, R120, R173 ;  /* 0x000000ad78ac7220 */ /* 0x000fc80000410000 */
[----:B------:R-:W-:Y:S02]  /*3e20*/  FSEL R173, R168, RZ, P6 ;  /* 0x000000ffa8ad7208 */ /* 0x000fe40003000000 */
[----:B------:R-:W-:Y:S01]  /*3e30*/  SEL R168, R172, RZ, P6 ;  /* 0x000000ffaca87207 */ /* 0x000fe20003000000 */
[----:B------:R-:W-:Y:S01]  /*3e40*/  FMUL.FTZ R172, R175, UR22 ;  /* 0x00000016afac7c20 */ /* 0x000fe20008410000 */
[----:B------:R-:W-:Y:S01]  /*3e50*/  FFMA.FTZ R175, R13, UR4, R185 ;  /* 0x000000040daf7c23 */ /* 0x000fe200080100b9 */
[----:B------:R-:W-:Y:S02]  /*3e60*/  LOP3.LUT P6, RZ, R14, 0xff00, RZ, 0xc0, !PT ;  /* 0x0000ff000eff7812 */ /* 0x000fe400078cc0ff */
[-C--:B------:R-:W-:Y:S01]  /*3e70*/  FMUL.FTZ R174, R169, R172.reuse ;  /* 0x000000aca9ae7220 */ /* 0x080fe20000410000 */
[----:B------:R-:W-:Y:S01]  /*3e80*/  FADD.FTZ R175, R208, -R175 ;  /* 0x800000afd0af7221 */ /* 0x000fe20000010000 */
[----:B------:R-:W-:-:S03]  /*3e90*/  FMUL.FTZ R169, R121, R172 ;  /* 0x000000ac79a97220 */ /* 0x000fc60000410000 */
[----:B------:R-:W-:Y:S01]  /*3ea0*/  FMUL.FTZ R175, R175, UR23 ;  /* 0x00000017afaf7c20 */ /* 0x000fe20008410000 */
[----:B------:R-:W-:Y:S02]  /*3eb0*/  FSEL R174, R174, RZ, P6 ;  /* 0x000000ffaeae7208 */ /* 0x000fe40003000000 */
[----:B------:R-:W-:Y:S01]  /*3ec0*/  SEL R169, R169, RZ, P6 ;  /* 0x000000ffa9a97207 */ /* 0x000fe20003000000 */
[----:B------:R-:W-:Y:S01]  /*3ed0*/  FMUL.FTZ R175, R175, UR12 ;  /* 0x0000000cafaf7c20 */ /* 0x000fe20008410000 */
[----:B------:R-:W-:-:S03]  /*3ee0*/  LOP3.LUT P6, RZ, R14, 0xff0000, RZ, 0xc0, !PT ;  /* 0x00ff00000eff7812 */ /* 0x000fc600078cc0ff */
        /* <DEDUP_REMOVED lines=19> */
.L_x_13888:
        /* <DEDUP_REMOVED lines=9> */
.L_x_13886:
[----:B------:R-:W-:Y:S05]  /*40b0*/  BSYNC.RECONVERGENT B1 ;  /* 0x0000000000017941 */ /* 0x000fea0003800200 */
.L_x_13885:
        /* <DEDUP_REMOVED lines=53> */
.L_x_13891:
        /* <DEDUP_REMOVED lines=44> */
.L_x_13892:
        /* <DEDUP_REMOVED lines=9> */
.L_x_13890:
[----:B------:R-:W-:Y:S05]  /*4760*/  BSYNC.RECONVERGENT B1 ;  /* 0x0000000000017941 */ /* 0x000fea0003800200 */
.L_x_13889:
        /* <DEDUP_REMOVED lines=53> */
.L_x_13895:
        /* <DEDUP_REMOVED lines=44> */
.L_x_13896:
        /* <DEDUP_REMOVED lines=9> */
.L_x_13894:
[----:B------:R-:W-:Y:S05]  /*4e10*/  BSYNC.RECONVERGENT B1 ;  /* 0x0000000000017941 */ /* 0x000fea0003800200 */
.L_x_13893:
[----:B------:R-:W-:-:S13]  /*4e20*/  ISETP.NE.AND P5, PT, R227, RZ, PT ;  /* 0x000000ffe300720c */ /* 0x000fda0003fa5270 */
        /* <DEDUP_REMOVED lines=9> */
[----:B------:R-:W-:Y:S02]  /*4ec0*/  FFMA.FTZ R167, R198, UR4, R185 ;  /* 0x00000004c6a77c23 */ /* 0x000fe400080100b9 */
[----:B------:R-:W-:Y:S02]  /*4ed0*/  FADD.FTZ R164, R221, -R164 ;  /* 0x800000a4dda47221 */ /* 0x000fe40000010000 */
[----:B------:R-:W-:Y:S02]  /*4ee0*/  FADD.FTZ R167, R206, -R167 ;  /* 0x800000a7cea77221 */ /* 0x000fe40000010000 */
[----:B------:R-:W-:-:S04]  /*4ef0*/  FMUL.FTZ R164, R164, UR23 ;  /* 0x00000017a4a47c20 */ /* 0x000fc80008410000 */
[----:B------:R-:W-:-:S04]  /*4f00*/  FMUL.FTZ R165, R164, UR12 ;  /* 0x0000000ca4a57c20 */ /* 0x000fc80008410000 */
[----:B------:R-:W-:-:S04]  /*4f10*/  FMUL.FTZ R165, R165, UR22 ;  /* 0x00000016a5a57c20 */ /* 0x000fc80008410000 */
[-C--:B-----5:R-:W-:Y:S01]  /*4f20*/  FMUL.FTZ R173, R168, R165.reuse ;  /* 0x000000a5a8ad7220 */ /* 0x0a0fe20000410000 */
[----:B------:R-:W-:-:S04]  /*4f30*/  FMUL.FTZ R165, R108, R165 ;  /* 0x000000a56ca57220 */ /* 0x000fc80000410000 */
[----:B------:R-:W-:Y:S02]  /*4f40*/  FSEL R173, R173, RZ, P6 ;  /* 0x000000ffadad7208 */ /* 0x000fe40003000000 */
[----:B------:R-:W-:Y:S01]  /*4f50*/  SEL R168, R165, RZ, P6 ;  /* 0x000000ffa5a87207 */ /* 0x000fe20003000000 */
[--C-:B------:R-:W-:Y:S01]  /*4f60*/  FFMA.FTZ R165, R2, UR4, R185.reuse ;  /* 0x0000000402a57c23 */ /* 0x100fe200080100b9 */
[----:B------:R-:W-:Y:S01]  /*4f70*/  LOP3.LUT P6, RZ, R3, 0xff00, RZ, 0xc0, !PT ;  /* 0x0000ff0003ff7812 */ /* 0x000fe200078cc0ff */
[----:B------:R-:W-:Y:S01]  /*4f80*/  FFMA.FTZ R185, R197, UR4, R185 ;  /* 0x00000004c5b97c23 */ /* 0x000fe200080100b9 */
[----:B------:R-:W-:Y:S01]  /*4f90*/  FADD.FTZ R173, R24, R173 ;  /* 0x000000ad18ad7221 */ /* 0x000fe20000010000 */
[----:B------:R-:W-:Y:S02]  /*4fa0*/  FADD.FTZ R165, R216, -R165 ;  /* 0x800000a5d8a57221 */ /* 0x000fe40000010000 */
[----:B------:R-:W-:Y:S02]  /*4fb0*/  FADD.FTZ R185, R200, -R185 ;  /* 0x800000b9c8b97221 */ /* 0x000fe40000010000 */
        /* <DEDUP_REMOVED lines=8> */
[----:B------:R-:W-:Y:S01]  /*5040*/  LOP3.LUT P6, RZ, R3, 0xff0000, RZ, 0xc0, !PT ;  /* 0x00ff000003ff7812 */ /* 0x000fe200078cc0ff */
[----:B------:R-:W-:Y:S02]  /*5050*/  FADD.FTZ R172, R25, R172 ;  /* 0x000000ac19ac7221 */ /* 0x000fe40000010000 */
        /* <DEDUP_REMOVED lines=12> */
[----:B------:R-:W-:-:S04]  /*5120*/  FMUL.FTZ R176, R111, R174 ;  /* 0x000000ae6fb07220 */ /* 0x000fc80000410000 */
[----:B------:R-:W-:Y:S02]  /*5130*/  FSEL R174, R171, RZ, P6 ;  /* 0x000000ffabae7208 */ /* 0x000fe40003000000 */
[----:B------:R-:W-:-:S03]  /*5140*/  SEL R171, R176, RZ, P6 ;  /* 0x000000ffb0ab7207 */ /* 0x000fc60003000000 */
[----:B------:R-:W-:Y:S01]  /*5150*/  FADD.FTZ R27, R27, R174 ;  /* 0x000000ae1b1b7221 */ /* 0x000fe20000010000 */
[----:B------:R-:W-:Y:S06]  /*5160*/  BRA `(.L_x_13899) ;  /* 0x0000000000b07947 */ /* 0x000fec0003800000 */
.L_x_13898:
[--C-:B------:R-:W-:Y:S01]  /*5170*/  FFMA.FTZ R173, R197, UR4, R185.reuse ;  /* 0x00000004c5ad7c23 */ /* 0x100fe200080100b9 */
[--C-:B------:R-:W-:Y:S01]  /*5180*/  FFMA.FTZ R174, R189, UR4, R185.reuse ;  /* 0x00000004bdae7c23 */ /* 0x100fe200080100b9 */
[----:B------:R-:W-:Y:S01]  /*5190*/  ISETP.GE.U32.AND P6, PT, R3, 0x1000000, PT ;  /* 0x010000000300780c */ /* 0x000fe20003fc6070 */
        /* <DEDUP_REMOVED lines=8> */
[----:B------:R-:W-:Y:S01]  /*5220*/  FMUL.FTZ R175, R175, UR23 ;  /* 0x00000017afaf7c20 */ /* 0x000fe20008410000 */
[----:B------:R-:W-:Y:S01]  /*5230*/  FMUL.FTZ R173, R173, UR12 ;  /* 0x0000000cadad7c20 */ /* 0x000fe20008410000 */
[----:B------:R-:W-:Y:S01]  /*5240*/  FMUL.FTZ R174, R174, UR12 ;  /* 0x0000000caeae7c20 */ /* 0x000fe20008410000 */
[----:B------:R-:W-:Y:S01]  /*5250*/  FMUL.FTZ R185, R185, UR23 ;  /* 0x00000017b9b97c20 */ /* 0x000fe20008410000 */
[----:B------:R-:W-:Y:S01]  /*5260*/  FMUL.FTZ R175, R175, UR12 ;  /* 0x0000000cafaf7c20 */ /* 0x000fe20008410000 */
[----:B------:R-:W-:-:S02]  /*5270*/  FMUL.FTZ R172, R173, UR22 ;  /* 0x00000016adac7c20 */ /* 0x000fc40008410000 */
[----:B------:R-:W-:Y:S02]  /*5280*/  FMUL.FTZ R185, R185, UR12 ;  /* 0x0000000cb9b97c20 */ /* 0x000fe40008410000 */
[-C--:B-----5:R-:W-:Y:S01]  /*5290*/  FMUL.FTZ R171, R171, R172.reuse ;  /* 0x000000acabab7220 */ /* 0x0a0fe20000410000 */
[----:B------:R-:W-:Y:S01]  /*52a0*/  FMUL.FTZ R173, R111, R172 ;  /* 0x000000ac6fad7220 */ /* 0x000fe20000410000 */
[----:B------:R-:W-:-:S03]  /*52b0*/  FMUL.FTZ R185, R185, UR22 ;  /* 0x00000016b9b97c20 */ /* 0x000fc60008410000 */
[----:B------:R-:W-:Y:S01]  /*52c0*/  FSEL R172, R171, RZ, P6 ;  /* 0x000000ffabac7208 */ /* 0x000fe20003000000 */
[-C--:B------:R-:W-:Y:S01]  /*52d0*/  FMUL.FTZ R170, R170, R185.reuse ;  /* 0x000000b9aaaa7220 */ /* 0x080fe20000410000 */
[----:B------:R-:W-:Y:S01]  /*52e0*/  SEL R171, R173, RZ, P6 ;  /* 0x000000ffadab7207 */ /* 0x000fe20003000000 */
[----:B------:R-:W-:Y:S01]  /*52f0*/  FMUL.FTZ R173, R174, UR22 ;  /* 0x00000016aead7c20 */ /* 0x000fe20008410000 */
[----:B------:R-:W-:Y:S01]  /*5300*/  LOP3.LUT P6, RZ, R3, 0xff, RZ, 0xc0, !PT ;  /* 0x000000ff03ff7812 */ /* 0x000fe200078cc0ff */
[----:B------:R-:W-:Y:S01]  /*5310*/  FMUL.FTZ R185, R110, R185 ;  /* 0x000000b96eb97220 */ /* 0x000fe20000410000 */
[----:B------:R-:W-:Y:S01]  /*5320*/  FADD.FTZ R27, R27, R172 ;  /* 0x000000ac1b1b7221 */ /* 0x000fe20000010000 */
[-C--:B------:R-:W-:Y:S01]  /*5330*/  FMUL.FTZ R168, R168, R173.reuse ;  /* 0x000000ada8a87220 */ /* 0x080fe20000410000 */
[----:B------:R-:W-:-:S04]  /*5340*/  FMUL.FTZ R174, R108, R173 ;  /* 0x000000ad6cae7220 */ /* 0x000fc80000410000 */
[----:B------:R-:W-:Y:S02]  /*5350*/  FSEL R173, R168, RZ, P6 ;  /* 0x000000ffa8ad7208 */ /* 0x000fe40003000000 */
[----:B------:R-:W-:Y:S01]  /*5360*/  SEL R168, R174, RZ, P6 ;  /* 0x000000ffaea87207 */ /* 0x000fe20003000000 */
[----:B------:R-:W-:Y:S01]  /*5370*/  FMUL.FTZ R174, R175, UR22 ;  /* 0x00000016afae7c20 */ /* 0x000fe20008410000 */
[----:B------:R-:W-:Y:S01]  /*5380*/  LOP3.LUT P6, RZ, R3, 0xff00, RZ, 0xc0, !PT ;  /* 0x0000ff0003ff7812 */ /* 0x000fe200078cc0ff */
[----:B------:R-:W-:Y:S02]  /*5390*/  FADD.FTZ R173, R24, R173 ;  /* 0x000000ad18ad7221 */ /* 0x000fe40000010000 */
[-C--:B------:R-:W-:Y:S01]  /*53a0*/  FMUL.FTZ R169, R169, R174.reuse ;  /* 0x000000aea9a97220 */ /* 0x080fe20000410000 */
[----:B------:R-:W-:-:S04]  /*53b0*/  FMUL.FTZ R175, R109, R174 ;  /* 0x000000ae6daf7220 */ /* 0x000fc80000410000 */
[----:B------:R-:W-:Y:S02]  /*53c0*/  FSEL R174, R169, RZ, P6 ;  /* 0x000000ffa9ae7208 */ /* 0x000fe40003000000 */
[----:B------:R-:W-:Y:S02]  /*53d0*/  SEL R169, R175, RZ, P6 ;  /* 0x000000ffafa97207 */ /* 0x000fe40003000000 */
[----:B------:R-:W-:Y:S01]  /*53e0*/  LOP3.LUT P6, RZ, R3, 0xff0000, RZ, 0xc0, !PT ;  /* 0x00ff000003ff7812 */ /* 0x000fe200078cc0ff */
[----:B------:R-:W-:-:S03]  /*53f0*/  FADD.FTZ R172, R25, R174 ;  /* 0x000000ae19ac7221 */ /* 0x000fc60000010000 */
[----:B------:R-:W-:Y:S02]  /*5400*/  FSEL R175, R170, RZ, P6 ;  /* 0x000000ffaaaf7208 */ /* 0x000fe40003000000 */
[----:B------:R-:W-:-:S03]  /*5410*/  SEL R170, R185, RZ, P6 ;  /* 0x000000ffb9aa7207 */ /* 0x000fc60003000000 */
[----:B------:R-:W-:-:S07]  /*5420*/  FADD.FTZ R26, R26, R175 ;  /* 0x000000af1a1a7221 */ /* 0x000fce0000010000 */
.L_x_13899:
[----:B------:R-:W0:Y:S02]  /*5430*/  @P5 LDC.64 R24, c[0x0][0x478] ;  /* 0x00011e00ff185b82 */ /* 0x000e240000000a00 */
[----:B0-----:R-:W-:-:S05]  /*5440*/  @P5 IMAD.WIDE.U32 R24, R23, 0x10, R24 ;  /* 0x0000001017185825 */ /* 0x001fca00078e0018 */
[----:B------:R0:W-:Y:S02]  /*5450*/  @P5 STG.E.128 desc[UR14][R24.64], R164 ;  /* 0x000000a418005986 */ /* 0x0001e4000c101d0e */
[----:B0-----:R-:W0:Y:S02]  /*5460*/  LDC.64 R24, c[0x0][0x468] ;  /* 0x00011a00ff187b82 */ /* 0x001e240000000a00 */
[----:B0-----:R-:W-:-:S05]  /*5470*/  IMAD.WIDE.U32 R24, R23, 0x10, R24 ;  /* 0x0000001017187825 */ /* 0x001fca00078e0018 */
[----:B------:R0:W-:Y:S02]  /*5480*/  STG.E.128 desc[UR14][R24.64], R168 ;  /* 0x000000a818007986 */ /* 0x0001e4000c101d0e */
[----:B0-----:R-:W-:Y:S02]  /*5490*/  MOV R24, R173 ;  /* 0x000000ad00187202 */ /* 0x001fe40000000f00 */
[----:B------:R-:W-:Y:S01]  /*54a0*/  MOV R25, R172 ;  /* 0x000000ac00197202 */ /* 0x000fe20000000f00 */
[----:B------:R-:W-:Y:S06]  /*54b0*/  BRA `(.L_x_13897) ;  /* 0x0000002c00b87947 */ /* 0x000fec0003800000 */
.L_x_13872:
        /* <DEDUP_REMOVED lines=10> */
[----:B-----5:R-:W-:Y:S01]  /*5560*/  LOP3.LUT P5, RZ, R22, 0xff, RZ, 0xc0, !PT ;  /* 0x000000ff16ff7812 */ /* 0x020fe200078ac0ff */
[--C-:B------:R-:W-:Y:S01]  /*5570*/  FFMA.FTZ R175, R191, UR4, R185.reuse ;  /* 0x00000004bfaf7c23 */ /* 0x100fe200080100b9 */
[----:B------:R-:W-:Y:S01]  /*5580*/  FFMA.FTZ R177, R21, UR4, R185 ;  /* 0x0000000415b17c23 */ /* 0x000fe200080100b9 */
[----:B------:R-:W-:-:S04]  /*5590*/  FADD.FTZ R173, R199, -R172 ;  /* 0x800000acc7ad7221 */ /* 0x000fc80000010000 */
[----:B------:R-:W-:-:S04]  /*55a0*/  FFMA.FTZ R172, R173, UR23, R136 ;  /* 0x00000017adac7c23 */ /* 0x000fc80008010088 */
[----:B------:R-:W-:-:S04]  /*55b0*/  FMUL.FTZ R172, R172, UR12 ;  /* 0x0000000cacac7c20 */ /* 0x000fc80008410000 */
[----:B------:R-:W-:-:S04]  /*55c0*/  FMUL.FTZ R173, R172, UR22 ;  /* 0x00000016acad7c20 */ /* 0x000fc80008410000 */
[-C--:B------:R-:W-:Y:S01]  /*55d0*/  FMUL.FTZ R168, R168, R173.reuse ;  /* 0x000000ada8a87220 */ /* 0x080fe20000410000 */
[----:B------:R-:W-:-:S04]  /*55e0*/  FMUL.FTZ R172, R132, R173 ;  /* 0x000000ad84ac7220 */ /* 0x000fc80000410000 */
[----:B------:R-:W-:Y:S02]  /*55f0*/  FSEL R173, R168, RZ, P5 ;  /* 0x000000ffa8ad7208 */ /* 0x000fe40002800000 */
[----:B------:R-:W-:Y:S01]  /*5600*/  SEL R168, R172, RZ, P5 ;  /* 0x000000ffaca87207 */ /* 0x000fe20002800000 */
[----:B------:R-:W-:Y:S01]  /*5610*/  FADD.FTZ R172, R220, -R175 ;  /* 0x800000afdcac7221 */ /* 0x000fe20000010000 */
[----:B------:R-:W-:-:S03]  /*5620*/  LOP3.LUT P5, RZ, R22, 0xff00, RZ, 0xc0, !PT ;  /* 0x0000ff0016ff7812 */ /* 0x000fc600078ac0ff */
[----:B------:R-:W-:-:S04]  /*5630*/  FFMA.FTZ R172, R172, UR23, R137 ;  /* 0x00000017acac7c23 */ /* 0x000fc80008010089 */
        /* <DEDUP_REMOVED lines=17> */
[----:B------:R-:W-:Y:S01]  /*5750*/  ISETP.GE.U32.AND P5, PT, R22, 0x1000000, PT ;  /* 0x010000001600780c */ /* 0x000fe20003fa6070 */
[----:B------:R-:W-:Y:S02]  /*5760*/  FADD.FTZ R50, R50, R175 ;  /* 0x000000af32327221 */ /* 0x000fe40000010000 */
[----:B------:R-:W-:-:S04]  /*5770*/  FFMA.FTZ R172, R172, UR23, R139 ;  /* 0x00000017acac7c23 */ /* 0x000fc8000801008b */
        /* <DEDUP_REMOVED lines=10> */
.L_x_13902:
[----:B------:R-:W-:Y:S01]  /*5820*/  FFMA.FTZ R164, R0, UR4, R185 ;  /* 0x0000000400a47c23 */ /* 0x000fe200080100b9 */
[----:B-----5:R-:W-:-:S03]  /*5830*/  LOP3.LUT P5, RZ, R22, 0xff, RZ, 0xc0, !PT ;  /* 0x000000ff16ff7812 */ /* 0x020fc600078ac0ff */
        /* <DEDUP_REMOVED lines=42> */
.L_x_13903:
[----:B------:R-:W-:-:S04]  /*5ae0*/  ISETP.NE.U32.AND P5, PT, RZ, UR20, PT ;  /* 0x00000014ff007c0c */ /* 0x000fc8000bfa5070 */
[----:B------:R-:W-:-:S13]  /*5af0*/  ISETP.NE.AND.EX P5, PT, RZ, UR21, PT, P5 ;  /* 0x00000015ff007c0c */ /* 0x000fda000bfa5350 */
        /* <DEDUP_REMOVED lines=9> */
.L_x_13901:
[----:B------:R-:W-:Y:S05]  /*5b90*/  BSYNC.RECONVERGENT B1 ;  /* 0x0000000000017941 */ /* 0x000fea0003800200 */
.L_x_13900:
        /* <DEDUP_REMOVED lines=16> */
[----:B------:R-:W-:Y:S02]  /*5ca0*/  FFMA.FTZ R164, R165, UR23, R140 ;  /* 0x00000017a5a47c23 */ /* 0x000fe4000801008c */
[----:B------:R-:W-:-:S02]  /*5cb0*/  FADD.FTZ R172, R205, -R172 ;  /* 0x800000accdac7221 */ /* 0x000fc40000010000 */
        /* <DEDUP_REMOVED lines=35> */
.L_x_13906:
[--C-:B------:R-:W-:Y:S01]  /*5ef0*/  FFMA.FTZ R173, R196, UR4, R185.reuse ;  /* 0x00000004c4ad7c23 */ /* 0x100fe200080100b9 */
[----:B------:R-:W-:Y:S01]  /*5f00*/  LOP3.LUT P6, RZ, R20, 0xff, RZ, 0xc0, !PT ;  /* 0x000000ff14ff7812 */ /* 0x000fe200078cc0ff */
[----:B------:R-:W-:Y:S02]  /*5f10*/  FFMA.FTZ R175, R19, UR4, R185 ;  /* 0x0000000413af7c23 */ /* 0x000fe400080100b9 */
[----:B------:R-:W-:Y:S02]  /*5f20*/  FADD.FTZ R173, R226, -R173 ;  /* 0x800000ade2ad7221 */ /* 0x000fe40000010000 */
[----:B------:R-:W-:Y:S02]  /*5f30*/  FADD.FTZ R175, R210, -R175 ;  /* 0x800000afd2af7221 */ /* 0x000fe40000010000 */
[----:B------:R-:W-:Y:S02]  /*5f40*/  FFMA.FTZ R173, R173, UR23, R140 ;  /* 0x00000017adad7c23 */ /* 0x000fe4000801008c */
[----:B------:R-:W-:-:S02]  /*5f50*/  FFMA.FTZ R175, R175, UR23, R142 ;  /* 0x00000017afaf7c23 */ /* 0x000fc4000801008e */
        /* <DEDUP_REMOVED lines=37> */
.L_x_13907:
        /* <DEDUP_REMOVED lines=9> */
.L_x_13905:
[----:B------:R-:W-:Y:S05]  /*6240*/  BSYNC.RECONVERGENT B1 ;  /* 0x0000000000017941 */ /* 0x000fea0003800200 */
.L_x_13904:
        /* <DEDUP_REMOVED lines=13> */
[----:B------:R-:W-:-:S04]  /*6320*/  FFMA.FTZ R164, R165, UR23, R144 ;  /* 0x00000017a5a47c23 */ /* 0x000fc80008010090 */
        /* <DEDUP_REMOVED lines=39> */
.L_x_13910:
[--C-:B------:R-:W-:Y:S01]  /*65a0*/  FFMA.FTZ R172, R195, UR4, R185.reuse ;  /* 0x00000004c3ac7c23 */ /* 0x100fe200080100b9 */
[----:B------:R-:W-:Y:S01]  /*65b0*/  LOP3.LUT P6, RZ, R17, 0xff, RZ, 0xc0, !PT ;  /* 0x000000ff11ff7812 */ /* 0x000fe200078cc0ff */
[----:B------:R-:W-:Y:S02]  /*65c0*/  FFMA.FTZ R177, R15, UR4, R185 ;  /* 0x000000040fb17c23 */ /* 0x000fe400080100b9 */
[----:B------:R-:W-:-:S04]  /*65d0*/  FADD.FTZ R173, R225, -R172 ;  /* 0x800000ace1ad7221 */ /* 0x000fc80000010000 */
        /* <DEDUP_REMOVED lines=40> */
.L_x_13911:
        /* <DEDUP_REMOVED lines=9> */
.L_x_13909:
[----:B------:R-:W-:Y:S05]  /*68f0*/  BSYNC.RECONVERGENT B1 ;  /* 0x0000000000017941 */ /* 0x000fea0003800200 */
.L_x_13908:
        /* <DEDUP_REMOVED lines=53> */
.L_x_13914:
        /* <DEDUP_REMOVED lines=11> */
[----:B------:R-:W-:Y:S01]  /*6d00*/  FADD.FTZ R172, R212, -R175 ;  /* 0x800000afd4ac7221 */ /* 0x000fe20000010000 */
[----:B------:R-:W-:Y:S01]  /*6d10*/  FFMA.FTZ R175, R13, UR4, R185 ;  /* 0x000000040daf7c23 */ /* 0x000fe200080100b9 */
[----:B------:R-:W-:Y:S02]  /*6d20*/  LOP3.LUT P6, RZ, R14, 0xff00, RZ, 0xc0, !PT ;  /* 0x0000ff000eff7812 */ /* 0x000fe400078cc0ff */
[----:B------:R-:W-:Y:S01]  /*6d30*/  FFMA.FTZ R172, R172, UR23, R149 ;  /* 0x00000017acac7c23 */ /* 0x000fe20008010095 */
[----:B------:R-:W-:-:S03]  /*6d40*/  FADD.FTZ R175, R208, -R175 ;  /* 0x800000afd0af7221 */ /* 0x000fc60000010000 */
[----:B------:R-:W-:Y:S01]  /*6d50*/  FMUL.FTZ R172, R172, UR12 ;  /* 0x0000000cacac7c20 */ /* 0x000fe20008410000 */
[----:B------:R-:W-:-:S03]  /*6d60*/  FFMA.FTZ R175, R175, UR23, R150 ;  /* 0x00000017afaf7c23 */ /* 0x000fc60008010096 */
[----:B------:R-:W-:Y:S01]  /*6d70*/  FMUL.FTZ R172, R172, UR22 ;  /* 0x00000016acac7c20 */ /* 0x000fe20008410000 */
[----:B------:R-:W-:-:S03]  /*6d80*/  FMUL.FTZ R175, R175, UR12 ;  /* 0x0000000cafaf7c20 */ /* 0x000fc60008410000 */
[-C--:B------:R-:W-:Y:S01]  /*6d90*/  FMUL.FTZ R174, R169, R172.reuse ;  /* 0x000000aca9ae7220 */ /* 0x080fe20000410000 */
[----:B------:R-:W-:Y:S01]  /*6da0*/  FMUL.FTZ R169, R121, R172 ;  /* 0x000000ac79a97220 */ /* 0x000fe20000410000 */
[----:B------:R-:W-:-:S03]  /*6db0*/  FMUL.FTZ R175, R175, UR22 ;  /* 0x00000016afaf7c20 */ /* 0x000fc60008410000 */
[----:B------:R-:W-:Y:S01]  /*6dc0*/  FSEL R174, R174, RZ, P6 ;  /* 0x000000ffaeae7208 */ /* 0x000fe20003000000 */
[-C--:B------:R-:W-:Y:S01]  /*6dd0*/  FMUL.FTZ R170, R170, R175.reuse ;  /* 0x000000afaaaa7220 */ /* 0x080fe20000410000 */
[----:B------:R-:W-:Y:S01]  /*6de0*/  SEL R169, R169, RZ, P6 ;  /* 0x000000ffa9a97207 */ /* 0x000fe20003000000 */
[----:B------:R-:W-:Y:S01]  /*6df0*/  FMUL.FTZ R172, R122, R175 ;  /* 0x000000af7aac7220 */ /* 0x000fe20000410000 */
        /* <DEDUP_REMOVED lines=17> */
.L_x_13915:
        /* <DEDUP_REMOVED lines=9> */
.L_x_13913:
[----:B------:R-:W-:Y:S05]  /*6fa0*/  BSYNC.RECONVERGENT B1 ;  /* 0x0000000000017941 */ /* 0x000fea0003800200 */
.L_x_13912:
        /* <DEDUP_REMOVED lines=53> */
.L_x_13918:
        /* <DEDUP_REMOVED lines=44> */
.L_x_13919:
        /* <DEDUP_REMOVED lines=9> */
.L_x_13917:
[----:B------:R-:W-:Y:S05]  /*7650*/  BSYNC.RECONVERGENT B1 ;  /* 0x0000000000017941 */ /* 0x000fea0003800200 */
.L_x_13916:
        /* <DEDUP_REMOVED lines=53> */
.L_x_13922:
        /* <DEDUP_REMOVED lines=44> */
.L_x_13923:
        /* <DEDUP_REMOVED lines=9> */
.L_x_13921:
[----:B------:R-:W-:Y:S05]  /*7d00*/  BSYNC.RECONVERGENT B1 ;  /* 0x0000000000017941 */ /* 0x000fea0003800200 */
.L_x_13920:
        /* <DEDUP_REMOVED lines=13> */
[----:B------:R-:W-:-:S04]  /*7de0*/  FFMA.FTZ R164, R165, UR23, R160 ;  /* 0x00000017a5a47c23 */ /* 0x000fc800080100a0 */
        /* <DEDUP_REMOVED lines=39> */
.L_x_13924:
[--C-:B------:R-:W-:Y:S01]  /*8060*/  FFMA.FTZ R173, R197, UR4, R185.reuse ;  /* 0x00000004c5ad7c23 */ /* 0x100fe200080100b9 */
[----:B------:R-:W-:Y:S01]  /*8070*/  ISETP.GE.U32.AND P6, PT, R3, 0x1000000, PT ;  /* 0x010000000300780c */ /* 0x000fe20003fc6070 */
[--C-:B------:R-:W-:Y:S01]  /*8080*/  FFMA.FTZ R174, R189, UR4, R185.reuse ;  /* 0x00000004bdae7c23 */ /* 0x100fe200080100b9 */
[----:B------:R-:W-:Y:S01]  /*8090*/  FFMA.FTZ R175, R2, UR4, R185 ;  /* 0x0000000402af7c23 */ /* 0x000fe200080100b9 */
[----:B------:R-:W-:Y:S01]  /*80a0*/  FADD.FTZ R172, R200, -R173 ;  /* 0x800000adc8ac7221 */ /* 0x000fe20000010000 */
[----:B------:R-:W-:-:S03]  /*80b0*/  FFMA.FTZ R185, R198, UR4, R185 ;  /* 0x00000004c6b97c23 */ /* 0x000fc600080100b9 */
[----:B------:R-:W-:Y:S01]  /*80c0*/  FFMA.FTZ R172, R172, UR23, R163 ;  /* 0x00000017acac7c23 */ /* 0x000fe200080100a3 */
[----:B------:R-:W-:-:S03]  /*80d0*/  FADD.FTZ R185, R206, -R185 ;  /* 0x800000b9ceb97221 */ /* 0x000fc60000010000 */
[----:B------:R-:W-:Y:S01]  /*80e0*/  FMUL.FTZ R172, R172, UR12 ;  /* 0x0000000cacac7c20 */ /* 0x000fe20008410000 */
[----:B------:R-:W-:-:S03]  /*80f0*/  FFMA.FTZ R185, R185, UR23, R162 ;  /* 0x00000017b9b97c23 */ /* 0x000fc600080100a2 */
[----:B------:R-:W-:Y:S01]  /*8100*/  FMUL.FTZ R172, R172, UR22 ;  /* 0x00000016acac7c20 */ /* 0x000fe20008410000 */
[----:B------:R-:W-:-:S03]  /*8110*/  FMUL.FTZ R185, R185, UR12 ;  /* 0x0000000cb9b97c20 */ /* 0x000fc60008410000 */
[-C--:B-----5:R-:W-:Y:S01]  /*8120*/  FMUL.FTZ R171, R171, R172.reuse ;  /* 0x000000acabab7220 */ /* 0x0a0fe20000410000 */
[----:B------:R-:W-:Y:S01]  /*8130*/  FMUL.FTZ R173, R111, R172 ;  /* 0x000000ac6fad7220 */ /* 0x000fe20000410000 */
[----:B------:R-:W-:-:S03]  /*8140*/  FMUL.FTZ R185, R185, UR22 ;  /* 0x00000016b9b97c20 */ /* 0x000fc60008410000 */
[----:B------:R-:W-:Y:S01]  /*8150*/  FSEL R172, R171, RZ, P6 ;  /* 0x000000ffabac7208 */ /* 0x000fe20003000000 */
[-C--:B------:R-:W-:Y:S01]  /*8160*/  FMUL.FTZ R170, R170, R185.reuse ;  /* 0x000000b9aaaa7220 */ /* 0x080fe20000410000 */
[----:B------:R-:W-:Y:S01]  /*8170*/  SEL R171, R173, RZ, P6 ;  /* 0x000000ffadab7207 */ /* 0x000fe20003000000 */
[----:B------:R-:W-:Y:S01]  /*8180*/  FADD.FTZ R173, R221, -R174 ;  /* 0x800000aeddad7221 */ /* 0x000fe20000010000 */
[----:B------:R-:W-:Y:S01]  /*8190*/  LOP3.LUT P6, RZ, R3, 0xff, RZ, 0xc0, !PT ;  /* 0x000000ff03ff7812 */ /* 0x000fe200078cc0ff */
[----:B------:R-:W-:Y:S01]  /*81a0*/  FMUL.FTZ R185, R110, R185 ;  /* 0x000000b96eb97220 */ /* 0x000fe20000410000 */
[----:B------:R-:W-:Y:S01]  /*81b0*/  FADD.FTZ R27, R27, R172 ;  /* 0x000000ac1b1b7221 */ /* 0x000fe20000010000 */
        /* <DEDUP_REMOVED lines=8> */
[----:B------:R-:W-:Y:S01]  /*8240*/  LOP3.LUT P6, RZ, R3, 0xff00, RZ, 0xc0, !PT ;  /* 0x0000ff0003ff7812 */ /* 0x000fe200078cc0ff */
[----:B------:R-:W-:Y:S02]  /*8250*/  FADD.FTZ R173, R24, R173 ;  /* 0x000000ad18ad7221 */ /* 0x000fe40000010000 */
[----:B------:R-:W-:-:S04]  /*8260*/  FFMA.FTZ R174, R174, UR23, R161 ;  /* 0x00000017aeae7c23 */ /* 0x000fc800080100a1 */
[----:B------:R-:W-:-:S04]  /*8270*/  FMUL.FTZ R174, R174, UR12 ;  /* 0x0000000caeae7c20 */ /* 0x000fc80008410000 */
[----:B------:R-:W-:-:S04]  /*8280*/  FMUL.FTZ R174, R174, UR22 ;  /* 0x00000016aeae7c20 */ /* 0x000fc80008410000 */
        /* <DEDUP_REMOVED lines=9> */
.L_x_13925:
[----:B------:R-:W0:Y:S02]  /*8320*/  @P5 LDC.64 R24, c[0x0][0x478] ;  /* 0x00011e00ff185b82 */ /* 0x000e240000000a00 */
[----:B0-----:R-:W-:-:S05]  /*8330*/  @P5 IMAD.WIDE.U32 R24, R23, 0x10, R24 ;  /* 0x0000001017185825 */ /* 0x001fca00078e0018 */
[----:B------:R0:W-:Y:S02]  /*8340*/  @P5 STG.E.128 desc[UR14][R24.64], R164 ;  /* 0x000000a418005986 */ /* 0x0001e4000c101d0e */
[----:B0-----:R-:W0:Y:S02]  /*8350*/  LDC.64 R24, c[0x0][0x468] ;  /* 0x00011a00ff187b82 */ /* 0x001e240000000a00 */
[----:B0-----:R-:W-:-:S05]  /*8360*/  IMAD.WIDE.U32 R24, R23, 0x10, R24 ;  /* 0x0000001017187825 */ /* 0x001fca00078e0018 */
[----:B------:R0:W-:Y:S02]  /*8370*/  STG.E.128 desc[UR14][R24.64], R168 ;  /* 0x000000a818007986 */ /* 0x0001e4000c101d0e */
[----:B0-----:R-:W-:Y:S02]  /*8380*/  MOV R24, R173 ;  /* 0x000000ad00187202 */ /* 0x001fe40000000f00 */
[----:B------:R-:W-:-:S07]  /*8390*/  MOV R25, R172 ;  /* 0x000000ac00197202 */ /* 0x000fce0000000f00 */
.L_x_13897:
[----:B------:R-:W-:Y:S05]  /*83a0*/  BSYNC.RECONVERGENT B0 ;  /* 0x0000000000007941 */ /* 0x000fea0003800200 */
.L_x_13871:
[----:B------:R-:W-:Y:S02]  /*83b0*/  UIADD3 UR7, UPT, UPT, UR7, UR24, URZ ;  /* 0x0000001807077290 */ /* 0x000fe4000fffe0ff */
[----:B------:R-:W-:Y:S02]  /*83c0*/  UPLOP3.LUT UP2, UPT, UPT, UPT, UP2, 0x40, 0x4 ;  /* 0x000000000004789c */ /* 0x000fe40003f4e820 */
[----:B------:R-:W-:-:S09]  /*83d0*/  UISETP.GE.AND UP1, UPT, UR7, UR25, UPT ;  /* 0x000000190700728c */ /* 0x000fd2000bf26270 */
[----:B------:R-:W-:Y:S05]  /*83e0*/  BRA.U !UP1, `(.L_x_13926) ;  /* 0xffffff8509b47547 */ /* 0x000fea000b83ffff */
.L_x_13854:
[----:B------:R-:W0:Y:S01]  /*83f0*/  S2UR UR4, SR_CTAID.X ;  /* 0x00000000000479c3 */ /* 0x000e220000002500 */
[----:B------:R-:W1:Y:S01]  /*8400*/  S2R R23, SR_TID.X ;  /* 0x0000000000177919 */ /* 0x000e620000002100 */
[----:B------:R-:W-:Y:S01]  /*8410*/  ISETP.NE.AND P5, PT, R252, RZ, PT ;  /* 0x000000fffc00720c */ /* 0x000fe20003fa5270 */
[----:B------:R-:W-:Y:S01]  /*8420*/  BSSY.RECONVERGENT B0, `(.L_x_13927) ;  /* 0x000000f000007945 */ /* 0x000fe20003800200 */
[----:B0-----:R-:W-:-:S06]  /*8430*/  UIMAD UR4, UR4, UR6, URZ ;  /* 0x00000006040472a4 */ /* 0x001fcc000f8e02ff */
[----:B------:R-:W-:-:S04]  /*8440*/  MOV R9, UR4 ;  /* 0x0000000400097c02 */ /* 0x000fc80008000f00 */
[----:B-1----:R-:W-:Y:S01]  /*8450*/  LEA.HI R9, R9, R23, RZ, 0x1e ;  /* 0x0000001709097211 */ /* 0x002fe200078ff0ff */
        /* <DEDUP_REMOVED lines=11> */
.L_x_13928:
[----:B------:R-:W-:Y:S05]  /*8510*/  BSYNC.RECONVERGENT B0 ;  /* 0x0000000000007941 */ /* 0x000fea0003800200 */
.L_x_13927:
        /* <DEDUP_REMOVED lines=12> */
.L_x_13930:
[----:B------:R-:W-:Y:S05]  /*85e0*/  BSYNC.RECONVERGENT B0 ;  /* 0x0000000000007941 */ /* 0x000fea0003800200 */
.L_x_13929:
        /* <DEDUP_REMOVED lines=12> */
.L_x_13932:
[----:B------:R-:W-:Y:S05]  /*86b0*/  BSYNC.RECONVERGENT B0 ;  /* 0x0000000000007941 */ /* 0x000fea0003800200 */
.L_x_13931:
        /* <DEDUP_REMOVED lines=12> */
.L_x_13934:
[----:B------:R-:W-:Y:S05]  /*8780*/  BSYNC.RECONVERGENT B0 ;  /* 0x0000000000007941 */ /* 0x000fea0003800200 */
.L_x_13933:
        /* <DEDUP_REMOVED lines=12> */
.L_x_13936:
[----:B------:R-:W-:Y:S05]  /*8850*/  BSYNC.RECONVERGENT B0 ;  /* 0x0000000000007941 */ /* 0x000fea0003800200 */
.L_x_13935:
        /* <DEDUP_REMOVED lines=12> */
.L_x_13938:
[----:B------:R-:W-:Y:S05]  /*8920*/  BSYNC.RECONVERGENT B0 ;  /* 0x0000000000007941 */ /* 0x000fea0003800200 */
.L_x_13937:
        /* <DEDUP_REMOVED lines=12> */
.L_x_13939:
        /* <DEDUP_REMOVED lines=9> */
.L_x_14480:


//--------------------- .text._ZN10layer_norm13ln_bwd_kernelINS_13Kernel_traitsIfffffjLj7168ELj1ELj1ELj8ELj16ENS_18Kernel_traits_baseILj7168EfffffjLj256EEEEELb1ELb1ELb0ELb1EEEvNS_9BwdParamsE --------------------------
	.section	.text._ZN10layer_norm13ln_bwd_kernelINS_13Kernel_traitsIfffffjLj7168ELj1ELj1ELj8ELj16ENS_18Kernel_traits_baseILj7168EfffffjLj256EEEEELb1ELb1ELb0ELb1EEEvNS_9BwdParamsE,"ax",@progbits
	.align	128
        .global         _ZN10layer_norm13ln_bwd_kernelINS_13Kernel_traitsIfffffjLj7168ELj1ELj1ELj8ELj16ENS_18Kernel_traits_baseILj7168EfffffjLj256EEEEELb1ELb1ELb0ELb1EEEvNS_9BwdParamsE
        .type           _ZN10layer_norm13ln_bwd_kernelINS_13Kernel_traitsIfffffjLj7168ELj1ELj1ELj8ELj16ENS_18Kernel_traits_baseILj7168EfffffjLj256EEEEELb1ELb1ELb0ELb1EEEvNS_9BwdParamsE,@function
        .size           _ZN10layer_norm13ln_bwd_kernelINS_13Kernel_traitsIfffffjLj7168ELj1ELj1ELj8ELj16ENS_18Kernel_traits_baseILj7168EfffffjLj256EEEEELb1ELb1ELb0ELb1EEEvNS_9BwdParamsE,(.L_x_14481 - _ZN10layer_norm13ln_bwd_kernelINS_13Kernel_traitsIfffffjLj7168ELj1ELj1ELj8ELj16ENS_18Kernel_traits_baseILj7168EfffffjLj256EEEEELb1ELb1ELb0ELb1EEEvNS_9BwdParamsE)
        .other          _ZN10layer_norm13ln_bwd_kernelINS_13Kernel_traitsIfffffjLj7168ELj1ELj1ELj8ELj16ENS_18Kernel_traits_baseILj7168EfffffjLj256EEEEELb1ELb1ELb0ELb1EEEvNS_9BwdParamsE,@"STO_CUDA_ENTRY STV_DEFAULT"
_ZN10layer_norm13ln_bwd_kernelINS_13Kernel_traitsIfffffjLj7168ELj1ELj1ELj8ELj16ENS_18Kernel_traits_baseILj7168EfffffjLj256EEEEELb1ELb1ELb0ELb1EEEvNS_9BwdParamsE:
.text._ZN10layer_norm13ln_bwd_kernelINS_13Kernel_traitsIfffffjLj7168ELj1ELj1ELj8ELj16ENS_18Kernel_traits_baseILj7168EfffffjLj256EEEEELb1ELb1ELb0ELb1EEEvNS_9BwdParamsE:
        /* <DEDUP_REMOVED lines=53> */
[----:B------:R-:W-:Y:S01]  /*0350*/  CS2R R226, SRZ ;  /* 0x0000000000e27805 */ /* 0x000fe2000001ff00 */
[----:B------:R-:W-:Y:S01]  /*0360*/  HFMA2 R180, -RZ, RZ, 0, 0 ;  /* 0x00000000ffb47431 */ /* 0x000fe200000001ff */
[----:B------:R-:W-:-:S02]  /*0370*/  CS2R R224, SRZ ;  /* 0x0000000000e07805 */ /* 0x000fc4000001ff00 */
[----:B------:R-:W-:Y:S02]  /*0380*/  CS2R R230, SRZ ;  /* 0x0000000000e67805 */ /* 0x000fe4000001ff00 */
[----:B------:R-:W-:Y:S02]  /*0390*/  CS2R R228, SRZ ;  /* 0x0000000000e47805 */ /* 0x000fe4000001ff00 */
[----:B------:R-:W-:Y:S02]  /*03a0*/  CS2R R222, SRZ ;  /* 0x0000000000de7805 */ /* 0x000fe4000001ff00 */
[----:B------:R-:W-:Y:S02]  /*03b0*/  CS2R R232, SRZ ;  /* 0x0000000000e87805 */ /* 0x000fe4000001ff00 */
[----:B------:R-:W-:Y:S02]  /*03c0*/  CS2R R236, SRZ ;  /* 0x0000000000ec7805 */ /* 0x000fe4000001ff00 */
[----:B------:R-:W-:Y:S01]  /*03d0*/  CS2R R234, SRZ ;  /* 0x0000000000ea7805 */ /* 0x000fe2000001ff00 */
[----:B--2---:R-:W-:Y:S01]  /*03e0*/  UISETP.NE.U32.AND UP0, UPT, UR4, URZ, UPT ;  /* 0x000000ff0400728c */ /* 0x004fe2000bf05070 */
        /* <DEDUP_REMOVED lines=9> */
[----:B0-----:R-:W5:Y:S01]  /*0480*/  LDG.E.128 R40, desc[UR18][R2.64] ;  /* 0x0000001202287981 */ /* 0x001f62000c1e1d00 */
[----:B------:R-:W-:Y:S02]  /*0490*/  CS2R R214, SRZ ;  /* 0x0000000000d67805 */ /* 0x000fe4000001ff00 */
[----:B------:R-:W-:Y:S01]  /*04a0*/  CS2R R212, SRZ ;  /* 0x0000000000d47805 */ /* 0x000fe2000001ff00 */
[----:B---3--:R-:W-:Y:S01]  /*04b0*/  IMAD.WIDE.U32 R4, R252, 0x10, R4 ;  /* 0x00000010fc047825 */ /* 0x008fe200078e0004 */
        /* <DEDUP_REMOVED lines=20> */
[----:B------:R0:W5:Y:S01]  /*0600*/  LDG.E.128 R64, desc[UR18][R2.64+0x6000] ;  /* 0x0060001202407981 */ /* 0x000162000c1e1d00 */
        /* <DEDUP_REMOVED lines=9> */
[----:B0-----:R-:W-:Y:S01]  /*06a0*/  MOV R3, RZ ;  /* 0x000000ff00037202 */ /* 0x001fe20000000f00 */
[----:B------:R-:W-:Y:S01]  /*06b0*/  UPLOP3.LUT UP2, UPT, UPT, UPT, UPT, 0x40, 0x4 ;  /* 0x000000000004789c */ /* 0x000fe20003f4e870 */
[----:B------:R-:W5:Y:S01]  /*06c0*/  LDG.E.128 R76, desc[UR18][R4.64+0x4000] ;  /* 0x00400012044c7981 */ /* 0x000f62000c1e1d00 */
[----:B------:R-:W0:Y:S03]  /*06d0*/  LDCU UR9, c[0x0][0x408] ;  /* 0x00008100ff0977ac */ /* 0x000e260008000800 */
[----:B------:R-:W5:Y:S01]  /*06e0*/  LDG.E.128 R80, desc[UR18][R4.64+0x3000] ;  /* 0x0030001204507981 */ /* 0x000f62000c1e1d00 */
[----:B------:R-:W1:Y:S03]  /*06f0*/  LDCU UR21, c[0x0][0x388] ;  /* 0x00007100ff1577ac */ /* 0x000e660008000800 */
[----:B------:R-:W5:Y:S01]  /*0700*/  LDG.E.128 R84, desc[UR18][R4.64+0x2000] ;  /* 0x0020001204547981 */ /* 0x000f62000c1e1d00 */
[----:B------:R-:W2:Y:S03]  /*0710*/  LDCU.U8 UR20, c[0x0][0x410] ;  /* 0x00008200ff1477ac */ /* 0x000ea60008000000 */
[----:B------:R-:W5:Y:S01]  /*0720*/  LDG.E.128 R88, desc[UR18][R4.64+0x1000] ;  /* 0x0010001204587981 */ /* 0x000f62000c1e1d00 */
[----:B------:R-:W3:Y:S03]  /*0730*/  LDCU UR24, c[0x0][0x400] ;  /* 0x00008000ff1877ac */ /* 0x000ee60008000800 */
[----:B------:R4:W5:Y:S01]  /*0740*/  LDG.E.128 R92, desc[UR18][R4.64] ;  /* 0x00000012045c7981 */ /* 0x000962000c1e1d00 */
[----:B------:R-:W-:Y:S01]  /*0750*/  UISETP.NE.AND.EX UP0, UPT, UR5, URZ, UPT, UP0 ;  /* 0x000000ff0500728c */ /* 0x000fe2000bf05300 */
[----:B------:R-:W0:Y:S01]  /*0760*/  LDCU.64 UR26, c[0x0][0x478] ;  /* 0x00008f00ff1a77ac */ /* 0x000e220008000a00 */
[----:B------:R-:W0:Y:S01]  /*0770*/  LDCU.128 UR12, c[0x0][0x3c0] ;  /* 0x00007800ff0c77ac */ /* 0x000e220008000c00 */
[----:B----4-:R-:W-:Y:S01]  /*0780*/  CS2R R4, SRZ ;  /* 0x0000000000047805 */ /* 0x010fe2000001ff00 */
[----:B------:R-:W4:Y:S01]  /*0790*/  LDCU.64 UR22, c[0x0][0x438] ;  /* 0x00008700ff1677ac */ /* 0x000f220008000a00 */
[----:B-12---:R-:W0:Y:S06]  /*07a0*/  LDCU.64 UR28, c[0x0][0x380] ;  /* 0x00007000ff1c77ac */ /* 0x006e2c0008000a00 */
.L_x_13971:
[----:B-1----:R-:W1:Y:S01]  /*07b0*/  S2R R252, SR_TID.X ;  /* 0x0000000000fc7919 */ /* 0x002e620000002100 */
[----:B------:R-:W-:Y:S01]  /*07c0*/  UIMAD UR7, UR6, UR21, URZ ;  /* 0x00000015060772a4 */ /* 0x000fe2000f8e02ff */
[----:B--2---:R-:W2:Y:S01]  /*07d0*/  LDC.64 R168, c[0x0][0x3a8] ;  /* 0x0000ea00ffa87b82 */ /* 0x004ea20000000a00 */
[----:B------:R-:W3:Y:S01]  /*07e0*/  @UP0 LDCU.64 UR4, c[0x0][0x3e0] ;  /* 0x00007c00ff0407ac */ /* 0x000ee20008000a00 */
[----:B------:R-:W-:Y:S01]  /*07f0*/  PLOP3.LUT P0, PT, PT, PT, UP0, 0x80, 0x8 ;  /* 0x000000000008781c */ /* 0x000fe20003f0f008 */
[----:B------:R-:W-:Y:S02]  /*0800*/  USHF.R.S32.HI UR8, URZ, 0x1f, UR7 ;  /* 0x0000001fff087899 */ /* 0x000fe40008011407 */
[----:B0-----:R-:W-:-:S03]  /*0810*/  UIMAD.WIDE UR16, UR6, 0x4, UR14 ;  /* 0x00000004061078a5 */ /* 0x001fc6000f8e020e */
[----:B------:R-:W0:Y:S01]  /*0820*/  LDC.64 R132, c[0x0][0x428] ;  /* 0x00010a00ff847b82 */ /* 0x000e220000000a00 */
[----:B------:R-:W-:Y:S02]  /*0830*/  ULEA.HI UR8, UR8, UR7, URZ, 0x2 ;  /* 0x0000000708087291 */ /* 0x000fe4000f8f10ff */
[----:B------:R-:W-:Y:S01]  /*0840*/  UIMAD.WIDE UR10, UR6, 0x4, UR12 ;  /* 0x00000004060a78a5 */ /* 0x000fe2000f8e020c */
[----:B------:R-:W-:-:S03]  /*0850*/  MOV R144, UR16 ;  /* 0x0000001000907c02 */ /* 0x000fc60008000f00 */
[----:B------:R-:W-:Y:S02]  /*0860*/  MOV R21, UR8 ;  /* 0x0000000800157c02 */ /* 0x000fe40008000f00 */
[----:B------:R-:W-:Y:S01]  /*0870*/  MOV R145, UR17 ;  /* 0x0000001100917c02 */ /* 0x000fe20008000f00 */
[----:B---3--:R-:W-:Y:S01]  /*0880*/  @UP0 UIMAD.WIDE UR4, UR6, 0x4, UR4 ;  /* 0x00000004060408a5 */ /* 0x008fe2000f8e0204 */
[----:B------:R-:W-:Y:S02]  /*0890*/  MOV R22, UR10 ;  /* 0x0000000a00167c02 */ /* 0x000fe40008000f00 */
[----:B------:R-:W-:Y:S01]  /*08a0*/  MOV R23, UR11 ;  /* 0x0000000b00177c02 */ /* 0x000fe20008000f00 */
[----:B------:R3:W4:Y:S02]  /*08b0*/  LDG.E R144, desc[UR18][R144.64] ;  /* 0x0000001290907981 */ /* 0x000724000c1e1900 */
[----:B------:R-:W-:Y:S02]  /*08c0*/  MOV R20, UR4 ;  /* 0x0000000400147c02 */ /* 0x000fe40008000f00 */
[----:B------:R-:W4:Y:S01]  /*08d0*/  LDG.E R0, desc[UR18][R22.64] ;  /* 0x0000001216007981 */ /* 0x000f22000c1e1900 */
[----:B-1----:R-:W-:-:S02]  /*08e0*/  LEA.HI.SX32 R2, R21, R252, 0x1e ;  /* 0x000000fc15027211 */ /* 0x002fc400078ff2ff */
[----:B------:R-:W-:Y:S02]  /*08f0*/  MOV R21, UR5 ;  /* 0x0000000500157c02 */ /* 0x000fe40008000f00 */
[C---:B------:R-:W-:Y:S02]  /*0900*/  IADD3 R164, PT, PT, R2.reuse, 0x100, RZ ;  /* 0x0000010002a47810 */ /* 0x040fe40007ffe0ff */
[C---:B------:R-:W-:Y:S02]  /*0910*/  IADD3 R181, PT, PT, R2.reuse, 0x200, RZ ;  /* 0x0000020002b57810 */ /* 0x040fe40007ffe0ff */
[C---:B------:R-:W-:Y:S02]  /*0920*/  IADD3 R183, PT, PT, R2.reuse, 0x300, RZ ;  /* 0x0000030002b77810 */ /* 0x040fe40007ffe0ff */
[C---:B------:R-:W-:Y:S02]  /*0930*/  IADD3 R155, PT, PT, R2.reuse, 0x400, RZ ;  /* 0x00000400029b7810 */ /* 0x040fe40007ffe0ff */
[----:B---3--:R-:W-:-:S02]  /*0940*/  IADD3 R145, PT, PT, R2, 0x500, RZ ;  /* 0x0000050002917810 */ /* 0x008fc40007ffe0ff */
[C---:B------:R-:W-:Y:S01]  /*0950*/  IADD3 R146, PT, PT, R2.reuse, 0x600, RZ ;  /* 0x0000060002927810 */ /* 0x040fe20007ffe0ff */
[--C-:B--2---:R-:W-:Y:S01]  /*0960*/  IMAD.WIDE.U32 R28, R2, 0x10, R168.reuse ;  /* 0x00000010021c7825 */ /* 0x104fe200078e00a8 */
[----:B------:R1:W2:Y:S03]  /*0970*/  @P0 LDG.E R147, desc[UR18][R20.64] ;  /* 0x0000001214930981 */ /* 0x0002a6000c1e1900 */
        /* <DEDUP_REMOVED lines=12> */
[--C-:B0-----:R-:W-:Y:S02]  /*0a40*/  IMAD.WIDE.U32 R176, R2, 0x10, R132.reuse ;  /* 0x0000001002b07825 */ /* 0x101fe400078e0084 */
[----:B------:R-:W3:Y:S02]  /*0a50*/  LDG.E.128 R168, desc[UR18][R168.64] ;  /* 0x00000012a8a87981 */ /* 0x000ee4000c1e1d00 */
[--C-:B------:R-:W-:Y:S02]  /*0a60*/  IMAD.WIDE.U32 R24, R164, 0x10, R132.reuse ;  /* 0x00000010a4187825 */ /* 0x100fe400078e0084 */
[----:B------:R-:W3:Y:S04]  /*0a70*/  LDG.E.128 R176, desc[UR18][R176.64] ;  /* 0x00000012b0b07981 */ /* 0x000ee8000c1e1d00 */
[----:B------:R-:W3:Y:S01]  /*0a80*/  LDG.E.128 R24, desc[UR18][R24.64] ;  /* 0x0000001218187981 */ /* 0x000ee2000c1e1d00 */
[----:B-1----:R-:W-:-:S06]  /*0a90*/  IMAD.WIDE.U32 R20, R183, 0x10, R132 ;  /* 0x00000010b7147825 */ /* 0x002fcc00078e0084 */
[----:B------:R-:W3:Y:S01]  /*0aa0*/  LDG.E.128 R20, desc[UR18][R20.64] ;  /* 0x0000001214147981 */ /* 0x000ee2000c1e1d00 */
[----:B------:R-:W-:-:S06]  /*0ab0*/  IMAD.WIDE.U32 R160, R181, 0x10, R132 ;  /* 0x00000010b5a07825 */ /* 0x000fcc00078e0084 */
[----:B------:R-:W3:Y:S01]  /*0ac0*/  LDG.E.128 R160, desc[UR18][R160.64] ;  /* 0x00000012a0a07981 */ /* 0x000ee2000c1e1d00 */
[----:B------:R-:W-:-:S06]  /*0ad0*/  IMAD.WIDE.U32 R36, R155, 0x10, R132 ;  /* 0x000000109b247825 */ /* 0x000fcc00078e0084 */
[----:B------:R-:W3:Y:S01]  /*0ae0*/  LDG.E.128 R36, desc[UR18][R36.64] ;  /* 0x0000001224247981 */ /* 0x000ee2000c1e1d00 */
[----:B------:R-:W-:-:S06]  /*0af0*/  IMAD.WIDE.U32 R128, R145, 0x10, R132 ;  /* 0x0000001091807825 */ /* 0x000fcc00078e0084 */
[----:B------:R-:W3:Y:S01]  /*0b00*/  LDG.E.128 R128, desc[UR18][R128.64] ;  /* 0x0000001280807981 */ /* 0x000ee2000c1e1d00 */
[----:B------:R-:W-:-:S05]  /*0b10*/  IADD3 R135, PT, PT, R2, 0x600, RZ ;  /* 0x0000060002877810 */ /* 0x000fca0007ffe0ff */
[----:B------:R-:W-:-:S06]  /*0b20*/  IMAD.WIDE.U32 R132, R135, 0x10, R132 ;  /* 0x0000001087847825 */ /* 0x000fcc00078e0084 */
[----:B------:R-:W3:Y:S01]  /*0b30*/  LDG.E.128 R132, desc[UR18][R132.64] ;  /* 0x0000001284847981 */ /* 0x000ee2000c1e1d00 */
[----:B------:R-:W-:Y:S01]  /*0b40*/  ISETP.NE.AND P1, PT, RZ, UR20, PT ;  /* 0x00000014ff007c0c */ /* 0x000fe2000bf25270 */
[----:B------:R-:W-:Y:S01]  /*0b50*/  UMOV UR7, 0x3f800000 ;  /* 0x3f80000000077882 */ /* 0x000fe20000000000 */
[----:B------:R-:W0:Y:S01]  /*0b60*/  S2UR UR5, SR_CgaCtaId ;  /* 0x00000000000579c3 */ /* 0x000e220000008800 */
[----:B------:R-:W-:Y:S02]  /*0b70*/  LOP3.LUT P2, RZ, R252, 0x1f, RZ, 0xc0, !PT ;  /* 0x0000001ffcff7812 */ /* 0x000fe4000784c0ff */
[----:B------:R-:W-:Y:S01]  /*0b80*/  PLOP3.LUT P3, PT, PT, PT, UP2, 0x80, 0x8 ;  /* 0x000000000008781c */ /* 0x000fe20003f6f028 */
[----:B------:R-:W-:Y:S01]  /*0b90*/  UMOV UR4, 0x400 ;  /* 0x0000040000047882 */ /* 0x000fe20000000000 */
[----:B----4-:R-:W-:Y:S02]  /*0ba0*/  R2UR UR8, R144 ;  /* 0x00000000900872ca */ /* 0x010fe400000e0000 */
[----:B------:R-:W-:-:S02]  /*0bb0*/  FSEL R0, R0, RZ, !P1 ;  /* 0x000000ff00007208 */ /* 0x000fc40004800000 */
[----:B--2---:R-:W-:-:S03]  /*0bc0*/  @P0 R2UR UR7, R147 ;  /* 0x00000000930702ca */ /* 0x004fc600000e0000 */
[C---:B---3--:R-:W-:Y:S01]  /*0bd0*/  FADD.FTZ R173, -R0.reuse, R28 ;  /* 0x0000001c00ad7221 */ /* 0x048fe20000010100 */
        /* <DEDUP_REMOVED lines=29> */
[----:B------:R-:W-:Y:S01]  /*0db0*/  FMUL.FTZ R170, R165, UR8 ;  /* 0x00000008a5aa7c20 */ /* 0x000fe20008410000 */
[----:B-----5:R-:W-:Y:S01]  /*0dc0*/  FMUL.FTZ R174, R40, R176 ;  /* 0x000000b028ae7220 */ /* 0x020fe20000410000 */
[----:B------:R-:W-:Y:S01]  /*0dd0*/  FMUL.FTZ R171, R167, UR8 ;  /* 0x00000008a7ab7c20 */ /* 0x000fe20008410000 */
[C---:B------:R-:W-:Y:S01]  /*0de0*/  FADD.FTZ R193, R176.reuse, R193 ;  /* 0x000000c1b0c17221 */ /* 0x040fe20000010000 */
[----:B------:R-:W-:Y:S01]  /*0df0*/  FFMA.FTZ R3, R176, R0, R3 ;  /* 0x00000000b0037223 */ /* 0x000fe20000010003 */
[----:B------:R-:W-:Y:S01]  /*0e00*/  FMUL.FTZ R175, R175, UR8 ;  /* 0x00000008afaf7c20 */ /* 0x000fe20008410000 */
[C---:B------:R-:W-:Y:S01]  /*0e10*/  FADD.FTZ R198, R25.reuse, R198 ;  /* 0x000000c619c67221 */ /* 0x040fe20000010000 */
[----:B------:R-:W-:Y:S01]  /*0e20*/  FFMA.FTZ R8, R25, R170, R8 ;  /* 0x000000aa19087223 */ /* 0x000fe20000010008 */
[----:B------:R-:W-:Y:S01]  /*0e30*/  FMUL.FTZ R167, R45, R25 ;  /* 0x000000192da77220 */ /* 0x000fe20000410000 */
[----:B------:R-:W-:Y:S01]  /*0e40*/  FMUL.FTZ R176, R41, R177 ;  /* 0x000000b129b07220 */ /* 0x000fe20000410000 */
[----:B------:R-:W-:Y:S01]  /*0e50*/  FADD.FTZ R25, RZ, R174 ;  /* 0x000000aeff197221 */ /* 0x000fe20000010000 */
[C---:B------:R-:W-:Y:S01]  /*0e60*/  FADD.FTZ R194, R177.reuse, R194 ;  /* 0x000000c2b1c27221 */ /* 0x040fe20000010000 */
[----:B------:R-:W-:Y:S01]  /*0e70*/  FFMA.FTZ R4, R177, R173, R4 ;  /* 0x000000adb1047223 */ /* 0x000fe20000010004 */
[----:B------:R-:W-:Y:S01]  /*0e80*/  FADD.FTZ R195, R178, R195 ;  /* 0x000000c3b2c37221 */ /* 0x000fe20000010000 */
[----:B------:R-:W-:Y:S01]  /*0e90*/  FMUL.FTZ R177, R172, UR8 ;  /* 0x00000008acb17c20 */ /* 0x000fe20008410000 */
[----:B------:R-:W-:Y:S01]  /*0ea0*/  FFMA.FTZ R5, R178, R175, R5 ;  /* 0x000000afb2057223 */ /* 0x000fe20000010005 */
[----:B------:R-:W-:Y:S01]  /*0eb0*/  FMUL.FTZ R178, R42, R178 ;  /* 0x000000b22ab27220 */ /* 0x000fe20000410000 */
[----:B------:R-:W-:Y:S01]  /*0ec0*/  FADD.FTZ R25, R176, R25 ;  /* 0x00000019b0197221 */ /* 0x000fe20000010000 */
[C---:B------:R-:W-:Y:S01]  /*0ed0*/  FADD.FTZ R196, R179.reuse, R196 ;  /* 0x000000c4b3c47221 */ /* 0x040fe20000010000 */
[----:B------:R-:W-:Y:S01]  /*0ee0*/  FFMA.FTZ R6, R179, R177, R6 ;  /* 0x000000b1b3067223 */ /* 0x000fe20000010006 */
[C---:B------:R-:W-:Y:S01]  /*0ef0*/  FADD.FTZ R197, R24.reuse, R197 ;  /* 0x000000c518c57221 */ /* 0x040fe20000010000 */
[----:B------:R-:W-:Y:S01]  /*0f00*/  FFMA.FTZ R7, R24, R171, R7 ;  /* 0x000000ab18077223 */ /* 0x000fe20000010007 */
[----:B------:R-:W-:Y:S01]  /*0f10*/  FMUL.FTZ R169, R44, R24 ;  /* 0x000000182ca97220 */ /* 0x000fe20000410000 */
[----:B------:R-:W-:Y:S01]  /*0f20*/  FMUL.FTZ R179, R43, R179 ;  /* 0x000000b32bb37220 */ /* 0x000fe20000410000 */
[----:B------:R-:W-:Y:S01]  /*0f30*/  FADD.FTZ R24, R178, R25 ;  /* 0x00000019b2187221 */ /* 0x000fe20000010000 */
[----:B------:R-:W-:-:S03]  /*0f40*/  FMUL.FTZ R147, R147, UR8 ;  /* 0x0000000893937c20 */ /* 0x000fc60008410000 */
[----:B------:R-:W-:Y:S01]  /*0f50*/  FADD.FTZ R24, R179, R24 ;  /* 0x00000018b3187221 */ /* 0x000fe20000010000 */
[C---:B------:R-:W-:Y:S01]  /*0f60*/  FADD.FTZ R205, R20.reuse, R205 ;  /* 0x000000cd14cd7221 */ /* 0x040fe20000010000 */
[----:B------:R-:W-:Y:S02]  /*0f70*/  FFMA.FTZ R15, R20, R147, R15 ;  /* 0x00000093140f7223 */ /* 0x000fe4000001000f */
[----:B------:R-:W-:Y:S01]  /*0f80*/  FADD.FTZ R24, R169, R24 ;  /* 0x00000018a9187221 */ /* 0x000fe20000010000 */
[----:B------:R-:W-:Y:S01]  /*0f90*/  FMUL.FTZ R148, R52, R20 ;  /* 0x0000001434947220 */ /* 0x000fe20000410000 */
[----:B------:R-:W-:Y:S01]  /*0fa0*/  FMUL.FTZ R149, R34, UR8 ;  /* 0x0000000822957c20 */ /* 0x000fe20008410000 */
[----:B------:R-:W-:Y:S01]  /*0fb0*/  FFMA.FTZ R20, R0, R174, RZ ;  /* 0x000000ae00147223 */ /* 0x000fe200000100ff */
[----:B------:R-:W-:Y:S01]  /*0fc0*/  FMUL.FTZ R165, R46, R26 ;  /* 0x0000001a2ea57220 */ /* 0x000fe20000410000 */
[----:B------:R-:W-:Y:S01]  /*0fd0*/  FADD.FTZ R24, R167, R24 ;  /* 0x00000018a7187221 */ /* 0x000fe20000010000 */
[C---:B------:R-:W-:Y:S01]  /*0fe0*/  FADD.FTZ R206, R21.reuse, R206 ;  /* 0x000000ce15ce7221 */ /* 0x040fe20000010000 */
[----:B------:R-:W-:Y:S01]  /*0ff0*/  FFMA.FTZ R16, R21, R149, R16 ;  /* 0x0000009515107223 */ /* 0x000fe20000010010 */
[----:B------:R-:W-:Y:S01]  /*1000*/  FMUL.FTZ R150, R53, R21 ;  /* 0x0000001535967220 */ /* 0x000fe20000410000 */
        /* <DEDUP_REMOVED lines=8> */
[----:B------:R-:W-:Y:S01]  /*1090*/  FMUL.FTZ R159, R138, UR8 ;  /* 0x000000088a9f7c20 */ /* 0x000fe20008410000 */
[C---:B------:R-:W-:Y:S01]  /*10a0*/  FADD.FTZ R201, R160.reuse, R201 ;  /* 0x000000c9a0c97221 */ /* 0x040fe20000010000 */
[----:B------:R-:W-:Y:S01]  /*10b0*/  FFMA.FTZ R11, R160, R156, R11 ;  /* 0x0000009ca00b7223 */ /* 0x000fe2000001000b */
        /* <DEDUP_REMOVED lines=8> */
[----:B------:R-:W-:Y:S01]  /*1140*/  FMUL.FTZ R162, R139, UR8 ;  /* 0x000000088ba27c20 */ /* 0x000fe20008410000 */
[----:B------:R-:W-:Y:S01]  /*1150*/  FFMA.FTZ R21, R171, R169, R20 ;  /* 0x000000a9ab157223 */ /* 0x000fe20000010014 */
[----:B------:R-:W-:Y:S01]  /*1160*/  FADD.FTZ R20, R160, R25 ;  /* 0x00000019a0147221 */ /* 0x000fe20000010000 */
[----:B------:R-:W-:Y:S01]  /*1170*/  FMUL.FTZ R168, R154, UR8 ;  /* 0x000000089aa87c20 */ /* 0x000fe20008410000 */
[C---:B------:R-:W-:Y:S01]  /*1180*/  FADD.FTZ R204, R163.reuse, R204 ;  /* 0x000000cca3cc7221 */ /* 0x040fe20000010000 */
[----:B------:R-:W-:Y:S01]  /*1190*/  FFMA.FTZ R14, R163, R162, R14 ;  /* 0x000000a2a30e7223 */ /* 0x000fe2000001000e */
[----:B------:R-:W-:Y:S01]  /*11a0*/  FFMA.FTZ R21, R170, R167, R21 ;  /* 0x000000a7aa157223 */ /* 0x000fe20000010015 */
[----:B------:R-:W-:Y:S01]  /*11b0*/  FMUL.FTZ R163, R51, R163 ;  /* 0x000000a333a37220 */ /* 0x000fe20000410000 */
[----:B------:R-:W-:Y:S01]  /*11c0*/  FADD.FTZ R20, R161, R20 ;  /* 0x00000014a1147221 */ /* 0x000fe20000010000 */
[----:B------:R-:W-:Y:S01]  /*11d0*/  FMUL.FTZ R153, R153, UR8 ;  /* 0x0000000899997c20 */ /* 0x000fe20008410000 */
[----:B------:R-:W-:Y:S01]  /*11e0*/  FMUL.FTZ R166, R166, UR8 ;  /* 0x00000008a6a67c20 */ /* 0x000fe20008410000 */
[----:B------:R-:W-:Y:S01]  /*11f0*/  FFMA.FTZ R21, R168, R165, R21 ;  /* 0x000000a5a8157223 */ /* 0x000fe20000010015 */
[----:B------:R-:W-:Y:S01]  /*1200*/  FADD.FTZ R25, R163, R20 ;  /* 0x00000014a3197221 */ /* 0x000fe20000010000 */
[C---:B------:R-:W-:Y:S01]  /*1210*/  FADD.FTZ R208, R23.reuse, R208 ;  /* 0x000000d017d07221 */ /* 0x040fe20000010000 */
[----:B------:R-:W-:Y:S01]  /*1220*/  FFMA.FTZ R18, R23, R153, R18 ;  /* 0x0000009917127223 */ /* 0x000fe20000010012 */
[----:B------:R-:W-:Y:S01]  /*1230*/  FMUL.FTZ R154, R55, R23 ;  /* 0x00000017379a7220 */ /* 0x000fe20000410000 */
[----:B------:R-:W-:Y:S01]  /*1240*/  FFMA.FTZ R23, R166, R172, R21 ;  /* 0x000000aca6177223 */ /* 0x000fe20000010015 */
[----:B------:R-:W-:Y:S01]  /*1250*/  FADD.FTZ R25, R148, R25 ;  /* 0x0000001994197221 */ /* 0x000fe20000010000 */
[----:B------:R-:W-:-:S02]  /*1260*/  FMUL.FTZ R152, R54, R22 ;  /* 0x0000001636987220 */ /* 0x000fc40000410000 */
[----:B------:R-:W-:Y:S01]  /*1270*/  FFMA.FTZ R24, R156, R158, R23 ;  /* 0x0000009e9c187223 */ /* 0x000fe20000010017 */
[----:B------:R-:W-:Y:S01]  /*1280*/  FADD.FTZ R25, R150, R25 ;  /* 0x0000001996197221 */ /* 0x000fe20000010000 */
[C---:B------:R-:W-:Y:S01]  /*1290*/  FADD.FTZ R200, R27.reuse, R200 ;  /* 0x000000c81bc87221 */ /* 0x040fe20000010000 */
[----:B------:R-:W-:Y:S01]  /*12a0*/  FFMA.FTZ R10, R27, R166, R10 ;  /* 0x000000a61b0a7223 */ /* 0x000fe2000001000a */
[----:B------:R-:W-:Y:S01]  /*12b0*/  FFMA.FTZ R24, R157, R160, R24 ;  /* 0x000000a09d187223 */ /* 0x000fe20000010018 */
[----:B------:R-:W-:Y:S01]  /*12c0*/  FADD.FTZ R27, R152, R25 ;  /* 0x00000019981b7221 */ /* 0x000fe20000010000 */
[----:B------:R-:W-:Y:S01]  /*12d0*/  FMUL.FTZ R20, R30, UR8 ;  /* 0x000000081e147c20 */ /* 0x000fe20008410000 */
[----:B------:R-:W-:Y:S01]  /*12e0*/  FMUL.FTZ R21, R56, R36 ;  /* 0x0000002438157220 */ /* 0x000fe20000410000 */
[----:B------:R-:W-:Y:S01]  /*12f0*/  FFMA.FTZ R25, R159, R161, R24 ;  /* 0x000000a19f197223 */ /* 0x000fe20000010018 */
        /* <DEDUP_REMOVED lines=9> */
[----:B------:R-:W-:Y:S01]  /*1390*/  FMUL.FTZ R151, R32, UR8 ;  /* 0x0000000820977c20 */ /* 0x000fe20008410000 */
[----:B------:R-:W-:Y:S01]  /*13a0*/  FMUL.FTZ R24, R28, UR8 ;  /* 0x000000081c187c20 */ /* 0x000fe20008410000 */
[----:B------:R-:W-:Y:S01]  /*13b0*/  FFMA.FTZ R28, R149, R150, R26 ;  /* 0x00000096951c7223 */ /* 0x000fe2000001001a */
        /* <DEDUP_REMOVED lines=34> */
[----:B------:R-:W-:-:S02]  /*15e0*/  FMUL.FTZ R36, R66, R134 ;  /* 0x0000008642247220 */ /* 0x000fc40000410000 */
[----:B------:R-:W-:Y:S01]  /*15f0*/  FFMA.FTZ R138, R35, R28, R38 ;  /* 0x0000001c238a7223 */ /* 0x000fe20000010026 */
[----:B------:R-:W-:Y:S01]  /*1600*/  FMUL.FTZ R38, R67, R135 ;  /* 0x0000008743267220 */ /* 0x000fe20000410000 */
[----:B------:R-:W-:Y:S01]  /*1610*/  FADD.FTZ R139, R137, R36 ;  /* 0x00000024898b7221 */ /* 0x000fe20000010000 */
[----:B------:R-:W-:-:S03]  /*1620*/  FMUL.FTZ R37, R136, UR8 ;  /* 0x0000000888257c20 */ /* 0x000fc60008410000 */
[----:B------:R-:W-:Y:S01]  /*1630*/  FADD.FTZ R136, R139, R38 ;  /* 0x000000268b887221 */ /* 0x000fe20000010000 */
[----:B------:R-:W-:Y:S01]  /*1640*/  FMUL.FTZ R140, R140, UR8 ;  /* 0x000000088c8c7c20 */ /* 0x000fe20008410000 */
[----:B------:R-:W-:-:S03]  /*1650*/  FFMA.FTZ R251, R37, R29, R138 ;  /* 0x0000001d25fb7223 */ /* 0x000fc6000001008a */
[----:B------:R-:W1:Y:S01]  /*1660*/  SHFL.DOWN PT, R139, R136, 0x10, 0x1f ;  /* 0x0a001f00888b7f89 */ /* 0x000e6200000e0000 */
        /* <DEDUP_REMOVED lines=9> */
[----:B-1----:R-:W-:-:S04]  /*1700*/  FADD.FTZ R139, R136, R139 ;  /* 0x0000008b888b7221 */ /* 0x002fc80000010000 */
[----:B------:R-:W1:Y:S04]  /*1710*/  SHFL.DOWN PT, R136, R251, 0x10, 0x1f ;  /* 0x0a001f00fb887f89 */ /* 0x000e6800000e0000 */
[----:B------:R-:W2:Y:S01]  /*1720*/  SHFL.DOWN PT, R138, R139, 0x8, 0x1f ;  /* 0x09001f008b8a7f89 */ /* 0x000ea200000e0000 */
[----:B------:R-:W-:Y:S02]  /*1730*/  PLOP3.LUT P0, PT, PT, PT, PT, 0x80, 0x8 ;  /* 0x000000000008781c */ /* 0x000fe40003f0f070 */
[----:B------:R-:W-:Y:S01]  /*1740*/  @!P2 PLOP3.LUT P0, PT, P3, PT, PT, 0x80, 0x8 ;  /* 0x000000000008a81c */ /* 0x000fe20001f0f070 */
[----:B0-----:R-:W-:-:S04]  /*1750*/  ULEA UR4, UR5, UR4, 0x18 ;  /* 0x0000000405047291 */ /* 0x001fc8000f8ec0ff */
[----:B------:R-:W-:Y:S02]  /*1760*/  UIADD3 UR5, UPT, UPT, UR4, 0x7040, URZ ;  /* 0x0000704004057890 */ /* 0x000fe4000fffe0ff */
[----:B------:R-:W-:Y:S01]  /*1770*/  MOV R220, UR4 ;  /* 0x0000000400dc7c02 */ /* 0x000fe20008000f00 */
[----:B-1----:R-:W-:-:S03]  /*1780*/  FADD.FTZ R136, R251, R136 ;  /* 0x00000088fb887221 */ /* 0x002fc60000010000 */
[----:B------:R-:W-:Y:S01]  /*1790*/  @!P2 MOV R137, UR5 ;  /* 0x000000050089ac02 */ /* 0x000fe20008000f00 */
[----:B--2---:R-:W-:Y:S02]  /*17a0*/  FADD.FTZ R250, R139, R138 ;  /* 0x0000008a8bfa7221 */ /* 0x004fe40000010000 */
[----:B------:R-:W0:Y:S01]  /*17b0*/  SHFL.DOWN PT, R138, R136, 0x8, 0x1f ;  /* 0x09001f00888a7f89 */ /* 0x000e2200000e0000 */
[----:B------:R-:W-:-:S03]  /*17c0*/  @!P0 IADD3 R137, PT, PT, R220, 0x7000, RZ ;  /* 0x00007000dc898810 */ /* 0x000fc60007ffe0ff */
        /* <DEDUP_REMOVED lines=10> */
[----:B------:R-:W-:Y:S01]  /*1870*/  ISETP.NE.U32.AND P0, PT, RZ, UR22, PT ;  /* 0x00000016ff007c0c */ /* 0x000fe2000bf05070 */
[----:B0-----:R-:W-:Y:S01]  /*1880*/  FADD.FTZ R136, R139, R251 ;  /* 0x000000fb8b887221 */ /* 0x001fe20000010000 */
[----:B------:R-:W-:-:S04]  /*1890*/  @!P2 SHF.R.U32.HI R251, RZ, 0x2, R252 ;  /* 0x00000002fffba819 */ /* 0x000fc800000116fc */
[----:B------:R-:W-:-:S04]  /*18a0*/  @!P2 LOP3.LUT R251, R251, 0x38, RZ, 0xc0, !PT ;  /* 0x00000038fbfba812 */ /* 0x000fc800078ec0ff */
[----:B------:R-:W-:Y:S02]  /*18b0*/  @!P2 IADD3 R251, PT, PT, R251, R137, RZ ;  /* 0x00000089fbfba210 */ /* 0x000fe40007ffe0ff */
[----:B------:R-:W0:Y:S01]  /*18c0*/  SHFL.DOWN PT, R137, R220, 0x1, 0x1f ;  /* 0x08201f00dc897f89 */ /* 0x000e2200000e0000 */
[----:B------:R-:W-:-:S13]  /*18d0*/  ISETP.NE.AND.EX P0, PT, RZ, UR23, PT, P0 ;  /* 0x00000017ff007c0c */ /* 0x000fda000bf05300 */
[----:B------:R-:W1:Y:S01]  /*18e0*/  @P0 LDC.64 R138, c[0x0][0x438] ;  /* 0x00010e00ff8a0b82 */ /* 0x000e620000000a00 */
[----:B0-----:R-:W-:-:S05]  /*18f0*/  FADD.FTZ R137, R220, R137 ;  /* 0x00000089dc897221 */ /* 0x001fca0000010000 */
[----:B------:R0:W-:Y:S02]  /*1900*/  @!P2 STS.64 [R251], R136 ;  /* 0x00000088fb00a388 */ /* 0x0001e40000000a00 */
[----:B0-----:R-:W0:Y:S01]  /*1910*/  @P0 LDC.64 R136, c[0x0][0x438] ;  /* 0x00010e00ff880b82 */ /* 0x001e220000000a00 */
[----:B-1----:R-:W-:-:S05]  /*1920*/  @P0 IMAD.WIDE.U32 R138, R2, 0x10, R138 ;  /* 0x00000010028a0825 */ /* 0x002fca00078e008a */
[----:B------:R1:W5:Y:S02]  /*1930*/  @P0 LDG.E.128 R100, desc[UR18][R138.64] ;  /* 0x000000128a640981 */ /* 0x000364000c1e1d00 */
[----:B------:R-:W2:Y:S08]  /*1940*/  LDC.64 R250, c[0x0][0x3b0] ;  /* 0x0000ec00fffa7b82 */ /* 0x000eb00000000a00 */
[----:B-1----:R-:W1:Y:S01]  /*1950*/  @P0 LDC.64 R138, c[0x0][0x438] ;  /* 0x00010e00ff8a0b82 */ /* 0x002e620000000a00 */
[----:B0-----:R-:W-:-:S05]  /*1960*/  @P0 IMAD.WIDE.U32 R136, R164, 0x10, R136 ;  /* 0x00000010a4880825 */ /* 0x001fca00078e0088 */
[----:B------:R0:W5:Y:S02]  /*1970*/  @P0 LDG.E.128 R104, desc[UR18][R136.64] ;  /* 0x0000001288680981 */ /* 0x000164000c1e1d00 */
[----:B0-----:R-:W0:Y:S02]  /*1980*/  @P0 LDC.64 R136, c[0x0][0x438] ;  /* 0x00010e00ff880b82 */ /* 0x001e240000000a00 */
        /* <DEDUP_REMOVED lines=11> */
[C---:B------:R-:W-:Y:S01]  /*1a40*/  FADD.FTZ R212, R39.reuse, R212 ;  /* 0x000000d427d47221 */ /* 0x040fe20000010000 */
[----:B------:R-:W-:Y:S01]  /*1a50*/  FFMA.FTZ R184, R39, R31, R184 ;  /* 0x0000001f27b87223 */ /* 0x000fe200000100b8 */
[----:B0-----:R-:W-:-:S05]  /*1a60*/  @P0 IMAD.WIDE.U32 R136, R146, 0x10, R136 ;  /* 0x0000001092880825 */ /* 0x001fca00078e0088 */
[----:B------:R0:W5:Y:S01]  /*1a70*/  @P0 LDG.E.128 R124, desc[UR18][R136.64] ;  /* 0x00000012887c0981 */ /* 0x000162000c1e1d00 */
[----:B--2---:R-:W-:-:S04]  /*1a80*/  IMAD.WIDE.U32 R138, R183, 0x4, R250 ;  /* 0x00000004b78a7825 */ /* 0x004fc800078e00fa */
[----:B0-----:R-:W-:-:S05]  /*1a90*/  IMAD.WIDE.U32 R136, R181, 0x4, R250 ;  /* 0x00000004b5887825 */ /* 0x001fca00078e00fa */
[----:B------:R0:W5:Y:S02]  /*1aa0*/  LDG.E R181, desc[UR18][R136.64] ;  /* 0x0000001288b57981 */ /* 0x000164000c1e1900 */
[--C-:B0-----:R-:W-:Y:S02]  /*1ab0*/  IMAD.WIDE.U32 R136, R155, 0x4, R250.reuse ;  /* 0x000000049b887825 */ /* 0x101fe400078e00fa */
[----:B------:R0:W5:Y:S04]  /*1ac0*/  LDG.E R155, desc[UR18][R138.64] ;  /* 0x000000128a9b7981 */ /* 0x000168000c1e1900 */
[----:B------:R1:W5:Y:S01]  /*1ad0*/  LDG.E R39, desc[UR18][R136.64] ;  /* 0x0000001288277981 */ /* 0x000362000c1e1900 */
[----:B0-----:R-:W-:-:S04]  /*1ae0*/  IMAD.WIDE.U32 R138, R2, 0x4, R250 ;  /* 0x00000004028a7825 */ /* 0x001fc800078e00fa */
[--C-:B-1----:R-:W-:Y:S01]  /*1af0*/  IMAD.WIDE.U32 R136, R145, 0x4, R250.reuse ;  /* 0x0000000491887825 */ /* 0x102fe200078e00fa */
[----:B------:R0:W5:Y:S04]  /*1b00*/  LDG.E R220, desc[UR18][R138.64] ;  /* 0x000000128adc7981 */ /* 0x000168000c1e1900 */
[----:B------:R1:W5:Y:S01]  /*1b10*/  LDG.E R145, desc[UR18][R136.64] ;  /* 0x0000001288917981 */ /* 0x000362000c1e1900 */
[----:B0-----:R-:W-:-:S04]  /*1b20*/  IMAD.WIDE.U32 R138, R164, 0x4, R250 ;  /* 0x00000004a48a7825 */ /* 0x001fc800078e00fa */
[----:B-1----:R-:W-:Y:S01]  /*1b30*/  IMAD.WIDE.U32 R136, R146, 0x4, R250 ;  /* 0x0000000492887825 */ /* 0x002fe200078e00fa */
[----:B------:R-:W5:Y:S04]  /*1b40*/  LDG.E R183, desc[UR18][R138.64] ;  /* 0x000000128ab77981 */ /* 0x000f68000c1e1900 */
[----:B------:R0:W5:Y:S01]  /*1b50*/  LDG.E R146, desc[UR18][R136.64] ;  /* 0x0000001288927981 */ /* 0x000162000c1e1900 */
[----:B------:R-:W-:Y:S01]  /*1b60*/  @!UP2 UIADD3 UR5, UPT, UPT, UR4, 0x7000, URZ ;  /* 0x000070000405a890 */ /* 0x000fe2000fffe0ff */
[----:B------:R-:W-:Y:S08]  /*1b70*/  BAR.SYNC.DEFER_BLOCKING 0x0 ;  /* 0x0000000000007b1d */ /* 0x000ff00000010000 */
[----:B0-----:R-:W0:Y:S01]  /*1b80*/  LDS.128 R136, [UR5] ;  /* 0x00000005ff887984 */ /* 0x001e220008000c00 */
[----:B------:R-:W-:-:S02]  /*1b90*/  UIADD3 UR5, UPT, UPT, UR4, 0x7050, URZ ;  /* 0x0000705004057890 */ /* 0x000fc4000fffe0ff */
[----:B------:R-:W-:Y:S01]  /*1ba0*/  @!UP2 UIADD3 UR5, UPT, UPT, UR4, 0x7010, URZ ;  /* 0x000070100405a890 */ /* 0x000fe2000fffe0ff */
[C---:B------:R-:W-:Y:S01]  /*1bb0*/  FADD.FTZ R213, R128.reuse, R213 ;  /* 0x000000d580d57221 */ /* 0x040fe20000010000 */
[----:B------:R-:W-:Y:S01]  /*1bc0*/  FFMA.FTZ R185, R128, R33, R185 ;  /* 0x0000002180b97223 */ /* 0x000fe200000100b9 */
[C---:B------:R-:W-:Y:S01]  /*1bd0*/  FADD.FTZ R214, R129.reuse, R214 ;  /* 0x000000d681d67221 */ /* 0x040fe20000010000 */
[----:B------:R-:W-:Y:S01]  /*1be0*/  FFMA.FTZ R186, R129, R35, R186 ;  /* 0x0000002381ba7223 */ /* 0x000fe200000100ba */
        /* <DEDUP_REMOVED lines=14> */
[C---:B------:R-:W-:Y:S01]  /*1cd0*/  FADD.FTZ R215, R130.reuse, R215 ;  /* 0x000000d782d77221 */ /* 0x040fe20000010000 */
[----:B------:R-:W-:Y:S01]  /*1ce0*/  FFMA.FTZ R187, R130, R37, R187 ;  /* 0x0000002582bb7223 */ /* 0x000fe200000100bb */
[C---:B------:R-:W-:Y:S01]  /*1cf0*/  FADD.FTZ R216, R131.reuse, R216 ;  /* 0x000000d883d87221 */ /* 0x040fe20000010000 */
[----:B------:R-:W-:Y:S01]  /*1d00*/  FFMA.FTZ R188, R131, R140, R188 ;  /* 0x0000008c83bc7223 */ /* 0x000fe200000100bc */
[----:B0-----:R-:W-:Y:S01]  /*1d10*/  FADD.FTZ R128, R128, R137 ;  /* 0x0000008980807221 */ /* 0x001fe20000010000 */
[----:B------:R-:W-:-:S03]  /*1d20*/  FADD.FTZ R137, R129, R136 ;  /* 0x0000008881897221 */ /* 0x000fc60000010000 */
[----:B------:R-:W-:Y:S02]  /*1d30*/  FADD.FTZ R136, R139, R128 ;  /* 0x000000808b887221 */ /* 0x000fe40000010000 */
[----:B------:R-:W0:Y:S01]  /*1d40*/  LDS.128 R128, [UR5] ;  /* 0x00000005ff807984 */ /* 0x000e220008000c00 */
[----:B------:R-:W-:Y:S01]  /*1d50*/  FADD.FTZ R137, R138, R137 ;  /* 0x000000898a897221 */ /* 0x000fe20000010000 */
[----:B------:R-:W-:-:S04]  /*1d60*/  UISETP.NE.U32.AND UP1, UPT, UR22, URZ, UPT ;  /* 0x000000ff1600728c */ /* 0x000fc8000bf25070 */
[----:B------:R-:W-:Y:S01]  /*1d70*/  UISETP.NE.AND.EX UP1, UPT, UR23, URZ, UPT, UP1 ;  /* 0x000000ff1700728c */ /* 0x000fe2000bf25310 */
        /* <DEDUP_REMOVED lines=8> */
[----:B0-----:R-:W-:-:S04]  /*1e00*/  FADD.FTZ R136, R136, R129 ;  /* 0x0000008188887221 */ /* 0x001fc80000010000 */
[----:B------:R-:W-:Y:S01]  /*1e10*/  FADD.FTZ R131, R131, R136 ;  /* 0x0000008883837221 */ /* 0x000fe20000010000 */
[----:B------:R-:W-:-:S03]  /*1e20*/  FADD.FTZ R137, R137, R128 ;  /* 0x0000008089897221 */ /* 0x000fc60000010000 */
[----:B------:R-:W-:Y:S01]  /*1e30*/  FMUL.FTZ R131, R131, UR24 ;  /* 0x0000001883837c20 */ /* 0x000fe20008410000 */
[----:B------:R-:W-:-:S04]  /*1e40*/  FADD.FTZ R130, R130, R137 ;  /* 0x0000008982827221 */ /* 0x000fc80000010000 */
[----:B------:R-:W-:Y:S01]  /*1e50*/  R2UR UR5, R131 ;  /* 0x00000000830572ca */ /* 0x000fe200000e0000 */
[----:B------:R-:W-:-:S05]  /*1e60*/  FMUL.FTZ R130, R130, UR24 ;  /* 0x0000001882827c20 */ /* 0x000fca0008410000 */
[----:B------:R-:W-:Y:S01]  /*1e70*/  FSEL R132, R130, RZ, !P1 ;  /* 0x000000ff82847208 */ /* 0x000fe20004800000 */
[----:B------:R-:W-:Y:S08]  /*1e80*/  BRA.U UP1, `(.L_x_13941) ;  /* 0x0000002501ec7547 */ /* 0x000ff0000b800000 */
[----:B------:R-:W0:Y:S01]  /*1e90*/  LDC.64 R250, c[0x0][0x390] ;  /* 0x0000e400fffa7b82 */ /* 0x000e220000000a00 */
[----:B------:R-:W-:-:S04]  /*1ea0*/  ISETP.NE.U32.AND P0, PT, RZ, UR26, PT ;  /* 0x0000001aff007c0c */ /* 0x000fc8000bf05070 */
[----:B------:R-:W-:Y:S01]  /*1eb0*/  ISETP.NE.AND.EX P0, PT, RZ, UR27, PT, P0 ;  /* 0x0000001bff007c0c */ /* 0x000fe2000bf05300 */
[----:B0-----:R-:W-:-:S06]  /*1ec0*/  IMAD.WIDE.U32 R128, R2, 0x10, R250 ;  /* 0x0000001002807825 */ /* 0x001fcc00078e00fa */
[----:B------:R-:W5:Y:S06]  /*1ed0*/  LDG.E.128 R128, desc[UR18][R128.64] ;  /* 0x0000001280807981 */ /* 0x000f6c000c1e1d00 */
        /* <DEDUP_REMOVED lines=17> */
[----:B------:R-:W-:Y:S01]  /*1ff0*/  UMOV UR4, UR9 ;  /* 0x0000000900047c82 */ /* 0x000fe20008000000 */
[----:B-----5:R-:W-:Y:S01]  /*2000*/  LOP3.LUT P2, RZ, R220, 0xff00, RZ, 0xc0, !PT ;  /* 0x0000ff00dcff7812 */ /* 0x020fe2000784c0ff */
[----:B------:R-:W-:Y:S01]  /*2010*/  FMUL.FTZ R134, R173, UR4 ;  /* 0x00000004ad867c20 */ /* 0x000fe20008410000 */
[----:B------:R-:W-:Y:S01]  /*2020*/  FMUL.FTZ R175, R175, UR4 ;  /* 0x00000004afaf7c20 */ /* 0x000fe20008410000 */
[----:B------:R-:W-:Y:S01]  /*2030*/  FMUL.FTZ R133, R133, UR4 ;  /* 0x0000000485857c20 */ /* 0x000fe20008410000 */
[----:B------:R-:W-:Y:S01]  /*2040*/  FMUL.FTZ R136, R0, UR4 ;  /* 0x0000000400887c20 */ /* 0x000fe20008410000 */
[----:B------:R-:W-:Y:S01]  /*2050*/  FMUL.FTZ R129, R129, R134 ;  /* 0x0000008681817220 */ /* 0x000fe20000410000 */
[----:B------:R-:W-:Y:S01]  /*2060*/  FMUL.FTZ R135, R130, R175 ;  /* 0x000000af82877220 */ /* 0x000fe20000410000 */
[----:B------:R-:W-:Y:S01]  /*2070*/  LOP3.LUT P3, RZ, R220, 0xff0000, RZ, 0xc0, !PT ;  /* 0x00ff0000dcff7812 */ /* 0x000fe2000786c0ff */
[-C--:B------:R-:W-:Y:S01]  /*2080*/  FMUL.FTZ R0, R128, R133.reuse ;  /* 0x0000008580007220 */ /* 0x080fe20000410000 */
[----:B------:R-:W-:Y:S01]  /*2090*/  FMUL.FTZ R131, R131, R136 ;  /* 0x0000008883837220 */ /* 0x000fe20000410000 */
[----:B------:R-:W-:Y:S01]  /*20a0*/  FMUL.FTZ R130, R93, R134 ;  /* 0x000000865d827220 */ /* 0x000fe20000410000 */
[----:B------:R-:W-:Y:S01]  /*20b0*/  ISETP.GE.U32.AND P4, PT, R220, 0x1000000, PT ;  /* 0x01000000dc00780c */ /* 0x000fe20003f86070 */
[----:B------:R-:W-:Y:S01]  /*20c0*/  FMUL.FTZ R128, R92, R133 ;  /* 0x000000855c807220 */ /* 0x000fe20000410000 */
[----:B------:R-:W-:Y:S01]  /*20d0*/  FMUL.FTZ R175, R94, R175 ;  /* 0x000000af5eaf7220 */ /* 0x000fe20000410000 */
[----:B------:R-:W-:Y:S01]  /*20e0*/  FMUL.FTZ R136, R95, R136 ;  /* 0x000000885f887220 */ /* 0x000fe20000410000 */
[----:B------:R-:W-:-:S02]  /*20f0*/  LOP3.LUT P1, RZ, R220, 0xff, RZ, 0xc0, !PT ;  /* 0x000000ffdcff7812 */ /* 0x000fc4000782c0ff */
[----:B------:R-:W-:Y:S02]  /*2100*/  FSEL R133, R129, RZ, P2 ;  /* 0x000000ff81857208 */ /* 0x000fe40001000000 */
[----:B------:R-:W-:Y:S02]  /*2110*/  FSEL R134, R135, RZ, P3 ;  /* 0x000000ff87867208 */ /* 0x000fe40001800000 */
[----:B------:R-:W-:Y:S02]  /*2120*/  FSEL R135, R131, RZ, P4 ;  /* 0x000000ff83877208 */ /* 0x000fe40002000000 */
[----:B------:R-:W-:Y:S02]  /*2130*/  SEL R129, R130, RZ, P2 ;  /* 0x000000ff82817207 */ /* 0x000fe40001000000 */
[----:B------:R-:W-:Y:S02]  /*2140*/  FSEL R0, R0, RZ, P1 ;  /* 0x000000ff00007208 */ /* 0x000fe40000800000 */
[----:B------:R-:W-:-:S02]  /*2150*/  SEL R128, R128, RZ, P1 ;  /* 0x000000ff80807207 */ /* 0x000fc40000800000 */
[----:B------:R-:W-:Y:S02]  /*2160*/  SEL R130, R175, RZ, P3 ;  /* 0x000000ffaf827207 */ /* 0x000fe40001800000 */
[----:B------:R-:W-:Y:S01]  /*2170*/  SEL R131, R136, RZ, P4 ;  /* 0x000000ff88837207 */ /* 0x000fe20002000000 */
[----:B------:R-:W-:Y:S06]  /*2180*/  BRA `(.L_x_13943) ;  /* 0x0000000000a47947 */ /* 0x000fec0003800000 */
.L_x_13942:
        /* <DEDUP_REMOVED lines=11> */
[----:B------:R-:W-:Y:S01]  /*2240*/  UMOV UR4, UR9 ;  /* 0x0000000900047c82 */ /* 0x000fe20008000000 */
        /* <DEDUP_REMOVED lines=19> */
[----:B------:R-:W-:-:S02]  /*2380*/  LOP3.LUT P1, RZ, R220, 0xff, RZ, 0xc0, !PT ;  /* 0x000000ffdcff7812 */ /* 0x000fc4000782c0ff */
[----:B------:R-:W-:Y:S02]  /*2390*/  ISETP.GE.U32.AND P4, PT, R220, 0x1000000, PT ;  /* 0x01000000dc00780c */ /* 0x000fe40003f86070 */
[----:B------:R-:W-:Y:S02]  /*23a0*/  FSEL R133, R129, RZ, P2 ;  /* 0x000000ff81857208 */ /* 0x000fe40001000000 */
[----:B------:R-:W-:Y:S02]  /*23b0*/  SEL R129, R130, RZ, P2 ;  /* 0x000000ff82817207 */ /* 0x000fe40001000000 */
[----:B------:R-:W-:Y:S02]  /*23c0*/  SEL R130, R131, RZ, P3 ;  /* 0x000000ff83827207 */ /* 0x000fe40001800000 */
[----:B------:R-:W-:Y:S02]  /*23d0*/  FSEL R0, R0, RZ, P1 ;  /* 0x000000ff00007208 */ /* 0x000fe40000800000 */
[----:B------:R-:W-:-:S02]  /*23e0*/  FSEL R134, R136, RZ, P3 ;  /* 0x000000ff88867208 */ /* 0x000fc40001800000 */
[----:B------:R-:W-:Y:S02]  /*23f0*/  FSEL R135, R137, RZ, P4 ;  /* 0x000000ff89877208 */ /* 0x000fe40002000000 */
[----:B------:R-:W-:Y:S02]  /*2400*/  SEL R128, R128, RZ, P1 ;  /* 0x000000ff80807207 */ /* 0x000fe40000800000 */
[----:B------:R-:W-:-:S07]  /*2410*/  SEL R131, R138, RZ, P4 ;  /* 0x000000ff8a837207 */ /* 0x000fce0002000000 */
.L_x_13943:
        /* <DEDUP_REMOVED lines=29> */
[----:B-----5:R-:W-:Y:S01]  /*25f0*/  FMUL.FTZ R128, R128, R137 ;  /* 0x0000008980807220 */ /* 0x020fe20000410000 */
[----:B------:R-:W-:Y:S01]  /*2600*/  FMUL.FTZ R136, R136, UR4 ;  /* 0x0000000488887c20 */ /* 0x000fe20008410000 */
[----:B------:R-:W-:Y:S01]  /*2610*/  FMUL.FTZ R165, R130, R139 ;  /* 0x0000008b82a57220 */ /* 0x000fe20000410000 */
[----:B------:R-:W-:Y:S01]  /*2620*/  FMUL.FTZ R167, R131, R166 ;  /* 0x000000a683a77220 */ /* 0x000fe20000410000 */
[----:B------:R-:W-:Y:S01]  /*2630*/  LOP3.LUT P2, RZ, R183, 0xff00, RZ, 0xc0, !PT ;  /* 0x0000ff00b7ff7812 */ /* 0x000fe2000784c0ff */
[-C--:B------:R-:W-:Y:S01]  /*2640*/  FMUL.FTZ R138, R129, R136.reuse ;  /* 0x00000088818a7220 */ /* 0x080fe20000410000 */
[----:B------:R-:W-:Y:S01]  /*2650*/  FMUL.FTZ R129, R88, R137 ;  /* 0x0000008958817220 */ /* 0x000fe20000410000 */
[----:B------:R-:W-:Y:S01]  /*2660*/  FMUL.FTZ R130, R89, R136 ;  /* 0x0000008859827220 */ /* 0x000fe20000410000 */
[----:B------:R-:W-:Y:S01]  /*2670*/  FMUL.FTZ R131, R90, R139 ;  /* 0x0000008b5a837220 */ /* 0x000fe20000410000 */
[----:B------:R-:W-:Y:S01]  /*2680*/  LOP3.LUT P3, RZ, R183, 0xff0000, RZ, 0xc0, !PT ;  /* 0x00ff0000b7ff7812 */ /* 0x000fe2000786c0ff */
[----:B------:R-:W-:Y:S01]  /*2690*/  FMUL.FTZ R166, R91, R166 ;  /* 0x000000a65ba67220 */ /* 0x000fe20000410000 */
[----:B------:R-:W-:-:S02]  /*26a0*/  ISETP.GE.U32.AND P4, PT, R183, 0x1000000, PT ;  /* 0x01000000b700780c */ /* 0x000fc40003f86070 */
[----:B------:R-:W-:Y:S02]  /*26b0*/  FSEL R136, R128, RZ, P1 ;  /* 0x000000ff80887208 */ /* 0x000fe40000800000 */
[----:B------:R-:W-:Y:S02]  /*26c0*/  SEL R128, R129, RZ, P1 ;  /* 0x000000ff81807207 */ /* 0x000fe40000800000 */
[----:B------:R-:W-:Y:S02]  /*26d0*/  SEL R129, R130, RZ, P2 ;  /* 0x000000ff82817207 */ /* 0x000fe40001000000 */
[----:B------:R-:W-:Y:S02]  /*26e0*/  FSEL R137, R138, RZ, P2 ;  /* 0x000000ff8a897208 */ /* 0x000fe40001000000 */
[----:B------:R-:W-:Y:S02]  /*26f0*/  SEL R130, R131, RZ, P3 ;  /* 0x000000ff83827207 */ /* 0x000fe40001800000 */
[----:B------:R-:W-:-:S02]  /*2700*/  FSEL R138, R165, RZ, P3 ;  /* 0x000000ffa58a7208 */ /* 0x000fc40001800000 */
[----:B------:R-:W-:Y:S02]  /*2710*/  FSEL R139, R167, RZ, P4 ;  /* 0x000000ffa78b7208 */ /* 0x000fe40002000000 */
[----:B------:R-:W-:Y:S01]  /*2720*/  SEL R131, R166, RZ, P4 ;  /* 0x000000ffa6837207 */ /* 0x000fe20002000000 */
[----:B------:R-:W-:Y:S06]  /*2730*/  BRA `(.L_x_13945) ;  /* 0x0000000000a07947 */ /* 0x000fec0003800000 */
.L_x_13944:
        /* <DEDUP_REMOVED lines=20> */
[----:B------:R-:W-:Y:S01]  /*2880*/  LOP3.LUT P2, RZ, R183, 0xff00, RZ, 0xc0, !PT ;  /* 0x0000ff00b7ff7812 */ /* 0x000fe2000784c0ff */
[----:B-----5:R-:W-:Y:S01]  /*2890*/  FMUL.FTZ R138, R129, R170 ;  /* 0x000000aa818a7220 */ /* 0x020fe20000410000 */
[----:B------:R-:W-:Y:S01]  /*28a0*/  FMUL.FTZ R128, R128, R137 ;  /* 0x0000008980807220 */ /* 0x000fe20000410000 */
[----:B------:R-:W-:Y:S01]  /*28b0*/  FMUL.FTZ R130, R130, R139 ;  /* 0x0000008b82827220 */ /* 0x000fe20000410000 */
[----:B------:R-:W-:Y:S01]  /*28c0*/  FMUL.FTZ R165, R131, R136 ;  /* 0x0000008883a57220 */ /* 0x000fe20000410000 */
[C---:B------:R-:W-:Y:S01]  /*28d0*/  LOP3.LUT P1, RZ, R183.reuse, 0xff, RZ, 0xc0, !PT ;  /* 0x000000ffb7ff7812 */ /* 0x040fe2000782c0ff */
[----:B------:R-:W-:Y:S01]  /*28e0*/  FMUL.FTZ R129, R88, R137 ;  /* 0x0000008958817220 */ /* 0x000fe20000410000 */
[----:B------:R-:W-:Y:S01]  /*28f0*/  LOP3.LUT P3, RZ, R183, 0xff0000, RZ, 0xc0, !PT ;  /* 0x00ff0000b7ff7812 */ /* 0x000fe2000786c0ff */
[----:B------:R-:W-:Y:S01]  /*2900*/  FMUL.FTZ R131, R90, R139 ;  /* 0x0000008b5a837220 */ /* 0x000fe20000410000 */
[----:B------:R-:W-:Y:S01]  /*2910*/  FMUL.FTZ R170, R89, R170 ;  /* 0x000000aa59aa7220 */ /* 0x000fe20000410000 */
[----:B------:R-:W-:Y:S01]  /*2920*/  FMUL.FTZ R166, R91, R136 ;  /* 0x000000885ba67220 */ /* 0x000fe20000410000 */
[----:B------:R-:W-:-:S02]  /*2930*/  ISETP.GE.U32.AND P4, PT, R183, 0x1000000, PT ;  /* 0x01000000b700780c */ /* 0x000fc40003f86070 */
[----:B------:R-:W-:Y:S02]  /*2940*/  FSEL R137, R138, RZ, P2 ;  /* 0x000000ff8a897208 */ /* 0x000fe40001000000 */
[----:B------:R-:W-:Y:S02]  /*2950*/  FSEL R136, R128, RZ, P1 ;  /* 0x000000ff80887208 */ /* 0x000fe40000800000 */
[----:B------:R-:W-:Y:S02]  /*2960*/  FSEL R138, R130, RZ, P3 ;  /* 0x000000ff828a7208 */ /* 0x000fe40001800000 */
[----:B------:R-:W-:Y:S02]  /*2970*/  SEL R128, R129, RZ, P1 ;  /* 0x000000ff81807207 */ /* 0x000fe40000800000 */
[----:B------:R-:W-:Y:S02]  /*2980*/  SEL R130, R131, RZ, P3 ;  /* 0x000000ff83827207 */ /* 0x000fe40001800000 */
[----:B------:R-:W-:-:S02]  /*2990*/  FSEL R139, R165, RZ, P4 ;  /* 0x000000ffa58b7208 */ /* 0x000fc40002000000 */
[----:B------:R-:W-:Y:S02]  /*29a0*/  SEL R129, R170, RZ, P2 ;  /* 0x000000ffaa817207 */ /* 0x000fe40001000000 */
[----:B------:R-:W-:-:S07]  /*29b0*/  SEL R131, R166, RZ, P4 ;  /* 0x000000ffa6837207 */ /* 0x000fce0002000000 */
.L_x_13945:
[----:B------:R-:W0:Y:S01]  /*29c0*/  @P0 LDC.64 R166, c[0x0][0x478] ;  /* 0x00011e00ffa60b82 */ /* 0x000e220000000a00 */
[----:B------:R-:W-:Y:S01]  /*29d0*/  IADD3 R169, PT, PT, R2, 0x200, RZ ;  /* 0x0000020002a97810 */ /* 0x000fe20007ffe0ff */
        /* <DEDUP_REMOVED lines=37> */
[----:B------:R-:W-:-:S02]  /*2c30*/  LOP3.LUT P2, RZ, R181, 0xff00, RZ, 0xc0, !PT ;  /* 0x0000ff00b5ff7812 */ /* 0x000fc4000784c0ff */
[----:B------:R-:W-:Y:S02]  /*2c40*/  ISETP.GE.U32.AND P4, PT, R181, 0x1000000, PT ;  /* 0x01000000b500780c */ /* 0x000fe40003f86070 */
[----:B------:R-:W-:Y:S02]  /*2c50*/  FSEL R156, R128, RZ, P1 ;  /* 0x000000ff809c7208 */ /* 0x000fe40000800000 */
[----:B------:R-:W-:Y:S02]  /*2c60*/  FSEL R160, R130, RZ, P3 ;  /* 0x000000ff82a07208 */ /* 0x000fe40001800000 */
[----:B------:R-:W-:Y:S02]  /*2c70*/  SEL R128, R129, RZ, P1 ;  /* 0x000000ff81807207 */ /* 0x000fe40000800000 */
[----:B------:R-:W-:Y:S02]  /*2c80*/  SEL R130, R131, RZ, P3 ;  /* 0x000000ff83827207 */ /* 0x000fe40001800000 */
[----:B------:R-:W-:-:S02]  /*2c90*/  FSEL R157, R159, RZ, P2 ;  /* 0x000000ff9f9d7208 */ /* 0x000fc40001000000 */
[----:B------:R-:W-:Y:S02]  /*2ca0*/  FSEL R161, R162, RZ, P4 ;  /* 0x000000ffa2a17208 */ /* 0x000fe40002000000 */
[----:B------:R-:W-:Y:S02]  /*2cb0*/  SEL R129, R158, RZ, P2 ;  /* 0x000000ff9e817207 */ /* 0x000fe40001000000 */
[----:B------:R-:W-:Y:S01]  /*2cc0*/  SEL R131, R163, RZ, P4 ;  /* 0x000000ffa3837207 */ /* 0x000fe20002000000 */
[----:B------:R-:W-:Y:S06]  /*2cd0*/  BRA `(.L_x_13947) ;  /* 0x0000000000a07947 */ /* 0x000fec0003800000 */
.L_x_13946:
        /* <DEDUP_REMOVED lines=25> */
[----:B------:R-:W-:Y:S01]  /*2e70*/  FMUL.FTZ R128, R128, R165 ;  /* 0x000000a580807220 */ /* 0x000fe20000410000 */
[----:B------:R-:W-:Y:S01]  /*2e80*/  FMUL.FTZ R131, R86, R157 ;  /* 0x0000009d56837220 */ /* 0x000fe20000410000 */
[C---:B------:R-:W-:Y:S01]  /*2e90*/  LOP3.LUT P1, RZ, R181.reuse, 0xff, RZ, 0xc0, !PT ;  /* 0x000000ffb5ff7812 */ /* 0x040fe2000782c0ff */
[----:B------:R-:W-:Y:S01]  /*2ea0*/  FMUL.FTZ R165, R84, R165 ;  /* 0x000000a554a57220 */ /* 0x000fe20000410000 */
[----:B------:R-:W-:Y:S01]  /*2eb0*/  LOP3.LUT P3, RZ, R181, 0xff0000, RZ, 0xc0, !PT ;  /* 0x00ff0000b5ff7812 */ /* 0x000fe2000786c0ff */
[----:B------:R-:W-:Y:S01]  /*2ec0*/  FMUL.FTZ R162, R87, R162 ;  /* 0x000000a257a27220 */ /* 0x000fe20000410000 */
[----:B------:R-:W-:-:S02]  /*2ed0*/  ISETP.GE.U32.AND P4, PT, R181, 0x1000000, PT ;  /* 0x01000000b500780c */ /* 0x000fc40003f86070 */
[----:B------:R-:W-:Y:S02]  /*2ee0*/  FSEL R157, R129, RZ, P2 ;  /* 0x000000ff819d7208 */ /* 0x000fe40001000000 */
[----:B------:R-:W-:Y:S02]  /*2ef0*/  SEL R129, R130, RZ, P2 ;  /* 0x000000ff82817207 */ /* 0x000fe40001000000 */
[----:B------:R-:W-:Y:S02]  /*2f00*/  FSEL R156, R128, RZ, P1 ;  /* 0x000000ff809c7208 */ /* 0x000fe40000800000 */
[----:B------:R-:W-:Y:S02]  /*2f10*/  SEL R130, R131, RZ, P3 ;  /* 0x000000ff83827207 */ /* 0x000fe40001800000 */
[----:B------:R-:W-:Y:S02]  /*2f20*/  FSEL R160, R160, RZ, P3 ;  /* 0x000000ffa0a07208 */ /* 0x000fe40001800000 */
[----:B------:R-:W-:-:S02]  /*2f30*/  FSEL R161, R161, RZ, P4 ;  /* 0x000000ffa1a17208 */ /* 0x000fc40002000000 */
[----:B------:R-:W-:Y:S02]  /*2f40*/  SEL R128, R165, RZ, P1 ;  /* 0x000000ffa5807207 */ /* 0x000fe40000800000 */
[----:B------:R-:W-:-:S07]  /*2f50*/  SEL R131, R162, RZ, P4 ;  /* 0x000000ffa2837207 */ /* 0x000fce0002000000 */
.L_x_13947:
[----:B------:R-:W0:Y:S01]  /*2f60*/  @P0 LDC.64 R158, c[0x0][0x478] ;  /* 0x00011e00ff9e0b82 */ /* 0x000e220000000a00 */
[----:B------:R-:W-:Y:S01]  /*2f70*/  IADD3 R163, PT, PT, R2, 0x300, RZ ;  /* 0x0000030002a37810 */ /* 0x000fe20007ffe0ff */
[----:B0-----:R-:W-:-:S05]  /*2f80*/  @P0 IMAD.WIDE.U32 R158, R169, 0x10, R158 ;  /* 0x00000010a99e0825 */ /* 0x001fca00078e009e */
[----:B------:R0:W-:Y:S02]  /*2f90*/  @P0 STG.E.128 desc[UR18][R158.64], R96 ;  /* 0x000000609e000986 */ /* 0x0001e4000c101d12 */
[----:B0-----:R-:W-:-:S05]  /*2fa0*/  IMAD.WIDE.U32 R158, R169, 0x10, R174 ;  /* 0x00000010a99e7825 */ /* 0x001fca00078e00ae */
        /* <DEDUP_REMOVED lines=26> */
[----:B------:R-:W-:Y:S01]  /*3150*/  LOP3.LUT P1, RZ, R155, 0xff, RZ, 0xc0, !PT ;  /* 0x000000ff9bff7812 */ /* 0x000fe2000782c0ff */
[----:B------:R-:W-:Y:S01]  /*3160*/  FMUL.FTZ R130, R130, R149 ;  /* 0x0000009582827220 */ /* 0x000fe20000410000 */
[----:B------:R-:W-:Y:S01]  /*3170*/  FMUL.FTZ R131, R131, R150 ;  /* 0x0000009683837220 */ /* 0x000fe20000410000 */
[----:B------:R-:W-:Y:S01]  /*3180*/  FMUL.FTZ R129, R80, R147 ;  /* 0x0000009350817220 */ /* 0x000fe20000410000 */
[----:B------:R-:W-:Y:S01]  /*3190*/  LOP3.LUT P3, RZ, R155, 0xff0000, RZ, 0xc0, !PT ;  /* 0x00ff00009bff7812 */ /* 0x000fe2000786c0ff */
[----:B------:R-:W-:Y:S01]  /*31a0*/  FMUL.FTZ R148, R81, R148 ;  /* 0x0000009451947220 */ /* 0x000fe20000410000 */
[----:B------:R-:W-:Y:S01]  /*31b0*/  ISETP.GE.U32.AND P4, PT, R155, 0x1000000, PT ;  /* 0x010000009b00780c */ /* 0x000fe20003f86070 */
        /* <DEDUP_REMOVED lines=12> */
.L_x_13948:
        /* <DEDUP_REMOVED lines=39> */
[----:B------:R-:W-:-:S07]  /*34f0*/  SEL R131, R150, RZ, P4 ;  /* 0x000000ff96837207 */ /* 0x000fce0002000000 */
.L_x_13949:
        /* <DEDUP_REMOVED lines=29> */
[C---:B------:R-:W-:Y:S01]  /*36d0*/  LOP3.LUT P1, RZ, R39.reuse, 0xff, RZ, 0xc0, !PT ;  /* 0x000000ff27ff7812 */ /* 0x040fe2000782c0ff */
[-C--:B-----5:R-:W-:Y:S01]  /*36e0*/  FMUL.FTZ R31, R128, R21.reuse ;  /* 0x00000015801f7220 */ /* 0x0a0fe20000410000 */
[C---:B------:R-:W-:Y:S01]  /*36f0*/  LOP3.LUT P2, RZ, R39.reuse, 0xff00, RZ, 0xc0, !PT ;  /* 0x0000ff0027ff7812 */ /* 0x040fe2000784c0ff */
[----:B------:R-:W-:Y:S01]  /*3700*/  FMUL.FTZ R20, R76, R21 ;  /* 0x000000154c147220 */ /* 0x000fe20000410000 */
[----:B------:R-:W-:Y:S01]  /*3710*/  LOP3.LUT P3, RZ, R39, 0xff0000, RZ, 0xc0, !PT ;  /* 0x00ff000027ff7812 */ /* 0x000fe2000786c0ff */
[-C--:B------:R-:W-:Y:S01]  /*3720*/  FMUL.FTZ R21, R77, R22.reuse ;  /* 0x000000164d157220 */ /* 0x080fe20000410000 */
[----:B------:R-:W-:Y:S01]  /*3730*/  ISETP.GE.U32.AND P4, PT, R39, 0x1000000, PT ;  /* 0x010000002700780c */ /* 0x000fe20003f86070 */
[----:B------:R-:W-:Y:S01]  /*3740*/  FMUL.FTZ R39, R129, R22 ;  /* 0x0000001681277220 */ /* 0x000fe20000410000 */
[-C--:B------:R-:W-:Y:S01]  /*3750*/  FMUL.FTZ R130, R130, R23.reuse ;  /* 0x0000001782827220 */ /* 0x080fe20000410000 */
[----:B------:R-:W-:Y:S01]  /*3760*/  FMUL.FTZ R22, R78, R23 ;  /* 0x000000174e167220 */ /* 0x000fe20000410000 */
[-C--:B------:R-:W-:Y:S01]  /*3770*/  FMUL.FTZ R131, R131, R24.reuse ;  /* 0x0000001883837220 */ /* 0x080fe20000410000 */
[----:B------:R-:W-:Y:S01]  /*3780*/  FMUL.FTZ R23, R79, R24 ;  /* 0x000000184f177220 */ /* 0x000fe20000410000 */
[----:B------:R-:W-:-:S02]  /*3790*/  FSEL R31, R31, RZ, P1 ;  /* 0x000000ff1f1f7208 */ /* 0x000fc40000800000 */
[----:B------:R-:W-:Y:S02]  /*37a0*/  FSEL R39, R39, RZ, P2 ;  /* 0x000000ff27277208 */ /* 0x000fe40001000000 */
[----:B------:R-:W-:Y:S02]  /*37b0*/  FSEL R148, R130, RZ, P3 ;  /* 0x000000ff82947208 */ /* 0x000fe40001800000 */
[----:B------:R-:W-:Y:S02]  /*37c0*/  FSEL R149, R131, RZ, P4 ;  /* 0x000000ff83957208 */ /* 0x000fe40002000000 */
[----:B------:R-:W-:Y:S02]  /*37d0*/  SEL R20, R20, RZ, P1 ;  /* 0x000000ff14147207 */ /* 0x000fe40000800000 */
[----:B------:R-:W-:Y:S02]  /*37e0*/  SEL R21, R21, RZ, P2 ;  /* 0x000000ff15157207 */ /* 0x000fe40001000000 */
[----:B------:R-:W-:-:S02]  /*37f0*/  SEL R22, R22, RZ, P3 ;  /* 0x000000ff16167207 */ /* 0x000fc40001800000 */
[----:B------:R-:W-:Y:S01]  /*3800*/  SEL R23, R23, RZ, P4 ;  /* 0x000000ff17177207 */ /* 0x000fe20002000000 */
[----:B------:R-:W-:Y:S06]  /*3810*/  BRA `(.L_x_13951) ;  /* 0x0000000000a07947 */ /* 0x000fec0003800000 */
.L_x_13950:
        /* <DEDUP_REMOVED lines=39> */
[----:B------:R-:W-:-:S07]  /*3a90*/  SEL R23, R23, RZ, P4 ;  /* 0x000000ff17177207 */ /* 0x000fce0002000000 */
.L_x_13951:
[----:B------:R-:W1:Y:S01]  /*3aa0*/  @P0 LDC.64 R24, c[0x0][0x478] ;  /* 0x00011e00ff180b82 */ /* 0x000e620000000a00 */
[----:B------:R-:W-:Y:S01]  /*3ab0*/  IADD3 R151, PT, PT, R2, 0x500, RZ ;  /* 0x0000050002977810 */ /* 0x000fe20007ffe0ff */
        /* <DEDUP_REMOVED lines=35> */
[C---:B------:R-:W-:Y:S01]  /*3cf0*/  LOP3.LUT P3, RZ, R145.reuse, 0xff0000, RZ, 0xc0, !PT ;  /* 0x00ff000091ff7812 */ /* 0x040fe2000786c0ff */
[----:B------:R-:W-:Y:S01]  /*3d00*/  FMUL.FTZ R27, R74, R27 ;  /* 0x0000001b4a1b7220 */ /* 0x000fe20000410000 */
[----:B------:R-:W-:Y:S01]  /*3d10*/  ISETP.GE.U32.AND P4, PT, R145, 0x1000000, PT ;  /* 0x010000009100780c */ /* 0x000fe20003f86070 */
        /* <DEDUP_REMOVED lines=10> */
.L_x_13952:
        /* <DEDUP_REMOVED lines=40> */
.L_x_13953:
[----:B------:R-:W2:Y:S01]  /*4040*/  @P0 LDC.64 R24, c[0x0][0x478] ;  /* 0x00011e00ff180b82 */ /* 0x000ea20000000a00 */
[----:B------:R-:W-:Y:S01]  /*4050*/  IADD3 R129, PT, PT, R2, 0x600, RZ ;  /* 0x0000060002817810 */ /* 0x000fe20007ffe0ff */
[----:B------:R-:W-:-:S04]  /*4060*/  IMAD.WIDE.U32 R26, R151, 0x10, R174 ;  /* 0x00000010971a7825 */ /* 0x000fc800078e00ae */
[----:B------:R-:W-:-:S04]  /*4070*/  IMAD.WIDE.U32 R28, R129, 0x10, R250 ;  /* 0x00000010811c7825 */ /* 0x000fc800078e00fa */
[----:B--2---:R-:W-:-:S05]  /*4080*/  @P0 IMAD.WIDE.U32 R24, R151, 0x10, R24 ;  /* 0x0000001097180825 */ /* 0x004fca00078e0018 */
        /* <DEDUP_REMOVED lines=19> */
[----:B--2---:R-:W-:Y:S01]  /*41c0*/  FMUL.FTZ R28, R99, UR7 ;  /* 0x00000007631c7c20 */ /* 0x004fe20008410000 */
        /* <DEDUP_REMOVED lines=8> */
[----:B------:R-:W-:Y:S01]  /*4250*/  LOP3.LUT P1, RZ, R146, 0xff, RZ, 0xc0, !PT ;  /* 0x000000ff92ff7812 */ /* 0x000fe2000782c0ff */
[----:B------:R-:W-:Y:S01]  /*4260*/  FMUL.FTZ R25, R68, R25 ;  /* 0x0000001944197220 */ /* 0x000fe20000410000 */
[C---:B------:R-:W-:Y:S01]  /*4270*/  LOP3.LUT P2, RZ, R146.reuse, 0xff00, RZ, 0xc0, !PT ;  /* 0x0000ff0092ff7812 */ /* 0x040fe2000784c0ff */
[----:B------:R-:W-:Y:S01]  /*4280*/  FMUL.FTZ R24, R69, R24 ;  /* 0x0000001845187220 */ /* 0x000fe20000410000 */
[----:B------:R-:W-:Y:S01]  /*4290*/  LOP3.LUT P3, RZ, R146, 0xff0000, RZ, 0xc0, !PT ;  /* 0x00ff000092ff7812 */ /* 0x000fe2000786c0ff */
[----:B------:R-:W-:Y:S01]  /*42a0*/  FMUL.FTZ R27, R70, R27 ;  /* 0x0000001b461b7220 */ /* 0x000fe20000410000 */
[----:B------:R-:W-:Y:S01]  /*42b0*/  ISETP.GE.U32.AND P4, PT, R146, 0x1000000, PT ;  /* 0x010000009200780c */ /* 0x000fe20003f86070 */
[----:B------:R-:W-:Y:S01]  /*42c0*/  FMUL.FTZ R28, R71, R28 ;  /* 0x0000001c471c7220 */ /* 0x000fe20000410000 */
[----:B------:R-:W-:-:S02]  /*42d0*/  FSEL R29, R20, RZ, P1 ;  /* 0x000000ff141d7208 */ /* 0x000fc40000800000 */
[----:B------:R-:W-:Y:S02]  /*42e0*/  FSEL R2, R21, RZ, P2 ;  /* 0x000000ff15027208 */ /* 0x000fe40001000000 */
[----:B-1----:R-:W-:Y:S02]  /*42f0*/  FSEL R131, R22, RZ, P3 ;  /* 0x000000ff16837208 */ /* 0x002fe40001800000 */
[----:B------:R-:W-:Y:S02]  /*4300*/  FSEL R32, R23, RZ, P4 ;  /* 0x000000ff17207208 */ /* 0x000fe40002000000 */
[----:B------:R-:W-:Y:S02]  /*4310*/  SEL R20, R25, RZ, P1 ;  /* 0x000000ff19147207 */ /* 0x000fe40000800000 */
[----:B------:R-:W-:Y:S02]  /*4320*/  SEL R21, R24, RZ, P2 ;  /* 0x000000ff18157207 */ /* 0x000fe40001000000 */
[----:B------:R-:W-:-:S02]  /*4330*/  SEL R22, R27, RZ, P3 ;  /* 0x000000ff1b167207 */ /* 0x000fc40001800000 */
[----:B------:R-:W-:Y:S01]  /*4340*/  SEL R23, R28, RZ, P4 ;  /* 0x000000ff1c177207 */ /* 0x000fe20002000000 */
[----:B------:R-:W-:Y:S06]  /*4350*/  BRA `(.L_x_13955) ;  /* 0x0000000000a07947 */ /* 0x000fec0003800000 */
.L_x_13954:
        /* <DEDUP_REMOVED lines=21> */
[----:B-1----:R-:W-:Y:S01]  /*44b0*/  FMUL.FTZ R131, R22, R143 ;  /* 0x0000008f16837220 */ /* 0x002fe20000410000 */
[----:B------:R-:W-:Y:S01]  /*44c0*/  LOP3.LUT P2, RZ, R146, 0xff00, RZ, 0xc0, !PT ;  /* 0x0000ff0092ff7812 */ /* 0x000fe2000784c0ff */
[-C--:B------:R-:W-:Y:S01]  /*44d0*/  FMUL.FTZ R20, R20, R141.reuse ;  /* 0x0000008d14147220 */ /* 0x080fe20000410000 */
        /* <DEDUP_REMOVED lines=9> */
[----:B--2---:R-:W-:Y:S02]  /*4570*/  FSEL R29, R20, RZ, P1 ;  /* 0x000000ff141d7208 */ /* 0x004fe40000800000 */
[----:B------:R-:W-:Y:S02]  /*4580*/  FSEL R32, R23, RZ, P4 ;  /* 0x000000ff17207208 */ /* 0x000fe40002000000 */
[----:B------:R-:W-:Y:S02]  /*4590*/  SEL R21, R22, RZ, P2 ;  /* 0x000000ff16157207 */ /* 0x000fe40001000000 */
[----:B------:R-:W-:Y:S02]  /*45a0*/  FSEL R131, R131, RZ, P3 ;  /* 0x000000ff83837208 */ /* 0x000fe40001800000 */
[----:B------:R-:W-:-:S02]  /*45b0*/  SEL R20, R141, RZ, P1 ;  /* 0x000000ff8d147207 */ /* 0x000fc40000800000 */
[----:B------:R-:W-:Y:S02]  /*45c0*/  SEL R22, R143, RZ, P3 ;  /* 0x000000ff8f167207 */ /* 0x000fe40001800000 */
[----:B------:R-:W-:-:S07]  /*45d0*/  SEL R23, R24, RZ, P4 ;  /* 0x000000ff18177207 */ /* 0x000fce0002000000 */
.L_x_13955:
[----:B------:R-:W1:Y:S01]  /*45e0*/  @P0 LDC.64 R24, c[0x0][0x478] ;  /* 0x00011e00ff180b82 */ /* 0x000e620000000a00 */
[----:B------:R-:W-:-:S04]  /*45f0*/  IMAD.WIDE.U32 R26, R129, 0x10, R174 ;  /* 0x00000010811a7825 */ /* 0x000fc800078e00ae */
[----:B-1----:R-:W-:-:S05]  /*4600*/  @P0 IMAD.WIDE.U32 R24, R129, 0x10, R24 ;  /* 0x0000001081180825 */ /* 0x002fca00078e0018 */
[----:B------:R1:W-:Y:S04]  /*4610*/  @P0 STG.E.128 desc[UR18][R24.64], R96 ;  /* 0x0000006018000986 */ /* 0x0003e8000c101d12 */
[----:B------:R1:W-:Y:S01]  /*4620*/  STG.E.128 desc[UR18][R26.64], R20 ;  /* 0x000000141a007986 */ /* 0x0003e2000c101d12 */
[----:B------:R-:W-:Y:S05]  /*4630*/  BRA `(.L_x_13956) ;  /* 0x0000002400f07947 */ /* 0x000fea0003800000 */
.L_x_13941:
        /* <DEDUP_REMOVED lines=18> */
[----:B------:R-:W-:Y:S01]  /*4760*/  UMOV UR4, UR9 ;  /* 0x0000000900047c82 */ /* 0x000fe20008000000 */
        /* <DEDUP_REMOVED lines=10> */
[----:B------:R-:W-:Y:S01]  /*4810*/  LOP3.LUT P1, RZ, R220, 0xff00, RZ, 0xc0, !PT ;  /* 0x0000ff00dcff7812 */ /* 0x000fe2000782c0ff */
[----:B------:R-:W-:Y:S01]  /*4820*/  FMUL.FTZ R137, R131, R138 ;  /* 0x0000008a83897220 */ /* 0x000fe20000410000 */
[----:B------:R-:W-:Y:S01]  /*4830*/  FMUL.FTZ R130, R93, R134 ;  /* 0x000000865d827220 */ /* 0x000fe20000410000 */
[----:B------:R-:W-:Y:S01]  /*4840*/  FMUL.FTZ R0, R128, R133 ;  /* 0x0000008580007220 */ /* 0x000fe20000410000 */
[----:B------:R-:W-:Y:S01]  /*4850*/  FMUL.FTZ R131, R94, R135 ;  /* 0x000000875e837220 */ /* 0x000fe20000410000 */
[----:B------:R-:W-:Y:S01]  /*4860*/  LOP3.LUT P2, RZ, R220, 0xff0000, RZ, 0xc0, !PT ;  /* 0x00ff0000dcff7812 */ /* 0x000fe2000784c0ff */
        /* <DEDUP_REMOVED lines=11> */
[----:B------:R-:W-:Y:S01]  /*4920*/  SEL R131, R138, RZ, P3 ;  /* 0x000000ff8a837207 */ /* 0x000fe20001800000 */
[----:B------:R-:W-:Y:S06]  /*4930*/  BRA `(.L_x_13958) ;  /* 0x0000000000a47947 */ /* 0x000fec0003800000 */
.L_x_13957:
        /* <DEDUP_REMOVED lines=11> */
[----:B------:R-:W-:Y:S01]  /*49f0*/  UMOV UR4, UR9 ;  /* 0x0000000900047c82 */ /* 0x000fe20008000000 */
[----:B------:R-:W-:Y:S01]  /*4a00*/  FMUL.FTZ R0, R96, UR7 ;  /* 0x0000000760007c20 */ /* 0x000fe20008410000 */
[----:B------:R-:W-:Y:S01]  /*4a10*/  FFMA.FTZ R99, R134, UR8, R103 ;  /* 0x0000000886637c23 */ /* 0x000fe20008010067 */
[----:B------:R-:W-:Y:S01]  /*4a20*/  FMUL.FTZ R135, R98, UR7 ;  /* 0x0000000762877c20 */ /* 0x000fe20008410000 */
[----:B------:R-:W-:Y:S01]  /*4a30*/  LOP3.LUT P1, RZ, R220, 0xff00, RZ, 0xc0, !PT ;  /* 0x0000ff00dcff7812 */ /* 0x000fe2000782c0ff */
        /* <DEDUP_REMOVED lines=25> */
.L_x_13958:
        /* <DEDUP_REMOVED lines=52> */
.L_x_13959:
        /* <DEDUP_REMOVED lines=40> */
.L_x_13960:
        /* <DEDUP_REMOVED lines=50> */
.L_x_13961:
        /* <DEDUP_REMOVED lines=40> */
.L_x_13962:
        /* <DEDUP_REMOVED lines=50> */
.L_x_13963:
        /* <DEDUP_REMOVED lines=40> */
.L_x_13964:
        /* <DEDUP_REMOVED lines=50> */
.L_x_13965:
        /* <DEDUP_REMOVED lines=29> */
[-C--:B------:R-:W-:Y:S01]  /*61c0*/  FMUL.FTZ R131, R131, R26.reuse ;  /* 0x0000001a83837220 */ /* 0x080fe20000410000 */
[----:B------:R-:W-:Y:S01]  /*61d0*/  FMUL.FTZ R22, R78, R25 ;  /* 0x000000194e167220 */ /* 0x000fe20000410000 */
        /* <DEDUP_REMOVED lines=9> */
.L_x_13966:
        /* <DEDUP_REMOVED lines=50> */
.L_x_13967:
        /* <DEDUP_REMOVED lines=40> */
.L_x_13968:
        /* <DEDUP_REMOVED lines=37> */
[----:B------:R-:W-:Y:S01]  /*6a60*/  ISETP.GE.U32.AND P4, PT, R146, 0x1000000, PT ;  /* 0x010000009200780c */ /* 0x000fe20003f86070 */
[----:B------:R-:W-:Y:S01]  /*6a70*/  FMUL.FTZ R27, R70, R27 ;  /* 0x0000001b461b7220 */ /* 0x000fe20000410000 */
[----:B------:R-:W-:Y:S01]  /*6a80*/  FMUL.FTZ R28, R71, R28 ;  /* 0x0000001c471c7220 */ /* 0x000fe20000410000 */
[----:B------:R-:W-:-:S02]  /*6a90*/  LOP3.LUT P2, RZ, R146, 0xff00, RZ, 0xc0, !PT ;  /* 0x0000ff0092ff7812 */ /* 0x000fc4000784c0ff */
[----:B------:R-:W-:Y:S02]  /*6aa0*/  FSEL R29, R20, RZ, P1 ;  /* 0x000000ff141d7208 */ /* 0x000fe40000800000 */
[----:B-1----:R-:W-:Y:S02]  /*6ab0*/  FSEL R131, R22, RZ, P3 ;  /* 0x000000ff16837208 */ /* 0x002fe40001800000 */
[----:B------:R-:W-:Y:S02]  /*6ac0*/  FSEL R32, R23, RZ, P4 ;  /* 0x000000ff17207208 */ /* 0x000fe40002000000 */
[----:B------:R-:W-:Y:S02]  /*6ad0*/  FSEL R2, R2, RZ, P2 ;  /* 0x000000ff02027208 */ /* 0x000fe40001000000 */
[----:B------:R-:W-:Y:S02]  /*6ae0*/  SEL R20, R25, RZ, P1 ;  /* 0x000000ff19147207 */ /* 0x000fe40000800000 */
[----:B------:R-:W-:-:S02]  /*6af0*/  SEL R21, R21, RZ, P2 ;  /* 0x000000ff15157207 */ /* 0x000fc40001000000 */
[----:B------:R-:W-:Y:S02]  /*6b00*/  SEL R22, R27, RZ, P3 ;  /* 0x000000ff1b167207 */ /* 0x000fe40001800000 */
[----:B------:R-:W-:Y:S01]  /*6b10*/  SEL R23, R28, RZ, P4 ;  /* 0x000000ff1c177207 */ /* 0x000fe20002000000 */
[----:B------:R-:W-:Y:S06]  /*6b20*/  BRA `(.L_x_13970) ;  /* 0x0000000000a07947 */ /* 0x000fec0003800000 */
.L_x_13969:
        /* <DEDUP_REMOVED lines=32> */
[----:B--2---:R-:W-:Y:S02]  /*6d30*/  FSEL R29, R20, RZ, P1 ;  /* 0x000000ff141d7208 */ /* 0x004fe40000800000 */
[----:B-1----:R-:W-:Y:S02]  /*6d40*/  FSEL R131, R22, RZ, P3 ;  /* 0x000000ff16837208 */ /* 0x002fe40001800000 */
[----:B------:R-:W-:Y:S02]  /*6d50*/  FSEL R32, R23, RZ, P4 ;  /* 0x000000ff17207208 */ /* 0x000fe40002000000 */
[----:B------:R-:W-:Y:S02]  /*6d60*/  FSEL R2, R2, RZ, P2 ;  /* 0x000000ff02027208 */ /* 0x000fe40001000000 */
[----:B------:R-:W-:Y:S02]  /*6d70*/  SEL R20, R141, RZ, P1 ;  /* 0x000000ff8d147207 */ /* 0x000fe40000800000 */
[----:B------:R-:W-:-:S02]  /*6d80*/  SEL R21, R21, RZ, P2 ;  /* 0x000000ff15157207 */ /* 0x000fc40001000000 */
[----:B------:R-:W-:Y:S02]  /*6d90*/  SEL R22, R143, RZ, P3 ;  /* 0x000000ff8f167207 */ /* 0x000fe40001800000 */
[----:B------:R-:W-:-:S07]  /*6da0*/  SEL R23, R38, RZ, P4 ;  /* 0x000000ff26177207 */ /* 0x000fce0002000000 */
.L_x_13970:
[----:B------:R-:W1:Y:S01]  /*6db0*/  @P0 LDC.64 R24, c[0x0][0x478] ;  /* 0x00011e00ff180b82 */ /* 0x000e620000000a00 */
[----:B------:R-:W-:-:S04]  /*6dc0*/  IMAD.WIDE.U32 R26, R129, 0x10, R174 ;  /* 0x00000010811a7825 */ /* 0x000fc800078e00ae */
[----:B-1----:R-:W-:-:S05]  /*6dd0*/  @P0 IMAD.WIDE.U32 R24, R129, 0x10, R24 ;  /* 0x0000001081180825 */ /* 0x002fca00078e0018 */
[----:B------:R2:W-:Y:S04]  /*6de0*/  @P0 STG.E.128 desc[UR18][R24.64], R96 ;  /* 0x0000006018000986 */ /* 0x0005e8000c101d12 */
[----:B------:R2:W-:Y:S02]  /*6df0*/  STG.E.128 desc[UR18][R26.64], R20 ;  /* 0x000000141a007986 */ /* 0x0005e4000c101d12 */
.L_x_13956:
        /* <DEDUP_REMOVED lines=45> */
[----:B-12---:R-:W-:Y:S02]  /*70d0*/  MOV R23, R230 ;  /* 0x000000e600177202 */ /* 0x006fe40000000f00 */
        /* <DEDUP_REMOVED lines=63> */
.L_x_13940:
        /* <DEDUP_REMOVED lines=32> */
.L_x_13972:
        /* <DEDUP_REMOVED lines=11> */
.L_x_14481:


//--------------------- .text._ZN10layer_norm22ln_bwd_finalize_kernelINS_22Kernel_traits_finalizeILj7168EfffffjLb1ELj1024ELj4ENS_18Kernel_traits_baseILj7168EfffffjLj1024EEEEELb1ELb0EEEvNS_9BwdParamsE --------------------------
	.section	.text._ZN10layer_norm22ln_bwd_finalize_kernelINS_22Kernel_traits_finalizeILj7168EfffffjLb1ELj1024ELj4ENS_18Kernel_traits_baseILj7168EfffffjLj1024EEEEELb1ELb0EEEvNS_9BwdParamsE,"ax",@progbits
	.align	128
        .global         _ZN10layer_norm22ln_bwd_finalize_kernelINS_22Kernel_traits_finalizeILj7168EfffffjLb1ELj1024ELj4ENS_18Kernel_traits_baseILj7168EfffffjLj1024EEEEELb1ELb0EEEvNS_9BwdParamsE
        .type           _ZN10layer_norm22ln_bwd_finalize_kernelINS_22Kernel_traits_finalizeILj7168EfffffjLb1ELj1024ELj4ENS_18Kernel_traits_baseILj7168EfffffjLj1024EEEEELb1ELb0EEEvNS_9BwdParamsE,@function
        .size           _ZN10layer_norm22ln_bwd_finalize_kernelINS_22Kernel_traits_finalizeILj7168EfffffjLb1ELj1024ELj4ENS_18Kernel_traits_baseILj7168EfffffjLj1024EEEEELb1ELb0EEEvNS_9BwdParamsE,(.L_x_14482 - _ZN10layer_norm22ln_bwd_finalize_kernelINS_22Kernel_traits_finalizeILj7168EfffffjLb1ELj1024ELj4ENS_18Kernel_traits_baseILj7168EfffffjLj1024EEEEELb1ELb0EEEvNS_9BwdParamsE)
        .other          _ZN10layer_norm22ln_bwd_finalize_kernelINS_22Kernel_traits_finalizeILj7168EfffffjLb1ELj1024ELj4ENS_18Kernel_traits_baseILj7168EfffffjLj1024EEEEELb1ELb0EEEvNS_9BwdParamsE,@"STO_CUDA_ENTRY STV_DEFAULT"
_ZN10layer_norm22ln_bwd_finalize_kernelINS_22Kernel_traits_finalizeILj7168EfffffjLb1ELj1024ELj4ENS_18Kernel_traits_baseILj7168EfffffjLj1024EEEEELb1ELb0EEEvNS_9BwdParamsE:
.text._ZN10layer_norm22ln_bwd_finalize_kernelINS_22Kernel_traits_finalizeILj7168EfffffjLb1ELj1024ELj4ENS_18Kernel_traits_baseILj7168EfffffjLj1024EEEEELb1ELb0EEEvNS_9BwdParamsE:
        /* <DEDUP_REMOVED lines=57> */
.L_x_13977:
        /* <DEDUP_REMOVED lines=87> */
.L_x_13976:
[----:B------:R-:W-:Y:S05]  /*0900*/  BSYNC.RECONVERGENT B1 ;  /* 0x0000000000017941 */ /* 0x000fea0003800200 */
.L_x_13975:
        /* <DEDUP_REMOVED lines=50> */
.L_x_13979:
[----:B------:R-:W-:Y:S05]  /*0c30*/  BSYNC.RECONVERGENT B1 ;  /* 0x0000000000017941 */ /* 0x000fea0003800200 */
.L_x_13978:
        /* <DEDUP_REMOVED lines=29> */
.L_x_13981:
[----:B------:R-:W-:Y:S05]  /*0e10*/  BSYNC.RECONVERGENT B1 ;  /* 0x0000000000017941 */ /* 0x000fea0003800200 */
.L_x_13980:
        /* <DEDUP_REMOVED lines=14> */
.L_x_13974:
[----:B------:R-:W-:Y:S05]  /*0f00*/  BSYNC.RECONVERGENT B0 ;  /* 0x0000000000007941 */ /* 0x000fea0003800200 */
.L_x_13973:
        /* <DEDUP_REMOVED lines=75> */
.L_x_13982:
        /* <DEDUP_REMOVED lines=12> */
.L_x_14482:


//--------------------- .text._ZN10layer_norm13ln_bwd_kernelINS_13Kernel_traitsIfffffjLj7168ELj1ELj1ELj8ELj16ENS_18Kernel_traits_baseILj7168EfffffjLj256EEEEELb1ELb1ELb1ELb0EEEvNS_9BwdParamsE --------------------------
	.section	.text._ZN10layer_norm13ln_bwd_kernelINS_13Kernel_traitsIfffffjLj7168ELj1ELj1ELj8ELj16ENS_18Kernel_traits_baseILj7168EfffffjLj256EEEEELb1ELb1ELb1ELb0EEEvNS_9BwdParamsE,"ax",@progbits
	.align	128
        .global         _ZN10layer_norm13ln_bwd_kernelINS_13Kernel_traitsIfffffjLj7168ELj1ELj1ELj8ELj16ENS_18Kernel_traits_baseILj7168EfffffjLj256EEEEELb1ELb1ELb1ELb0EEEvNS_9BwdParamsE
        .type           _ZN10layer_norm13ln_bwd_kernelINS_13Kernel_traitsIfffffjLj7168ELj1ELj1ELj8ELj16ENS_18Kernel_traits_baseILj7168EfffffjLj256EEEEELb1ELb1ELb1ELb0EEEvNS_9BwdParamsE,@function
        .size           _ZN10layer_norm13ln_bwd_kernelINS_13Kernel_traitsIfffffjLj7168ELj1ELj1ELj8ELj16ENS_18Kernel_traits_baseILj7168EfffffjLj256EEEEELb1ELb1ELb1ELb0EEEvNS_9BwdParamsE,(.L_x_14483 - _ZN10layer_norm13ln_bwd_kernelINS_13Kernel_traitsIfffffjLj7168ELj1ELj1ELj8ELj16ENS_18Kernel_traits_baseILj7168EfffffjLj256EEEEELb1ELb1ELb1ELb0EEEvNS_9BwdParamsE)
        .other          _ZN10layer_norm13ln_bwd_kernelINS_13Kernel_traitsIfffffjLj7168ELj1ELj1ELj8ELj16ENS_18Kernel_traits_baseILj7168EfffffjLj256EEEEELb1ELb1ELb1ELb0EEEvNS_9BwdParamsE,@"STO_CUDA_ENTRY STV_DEFAULT"
_ZN10layer_norm13ln_bwd_kernelINS_13Kernel_traitsIfffffjLj7168ELj1ELj1ELj8ELj16ENS_18Kernel_traits_baseILj7168EfffffjLj256EEEEELb1ELb1ELb1ELb0EEEvNS_9BwdParamsE:
.text._ZN10layer_norm13ln_bwd_kernelINS_13Kernel_traitsIfffffjLj7168ELj1ELj1ELj8ELj16ENS_18Kernel_traits_baseILj7168EfffffjLj256EEEEELb1ELb1ELb1ELb0EEEvNS_9BwdParamsE:
[----:B------:R-:W0:Y:S02]  /*0000*/  LDC R1, c[0x0][0x37c] ;  /* 0x0000df00ff017b82 */ /* 0x000e240000000800 */
[----:B0-----:R-:W-:Y:S01]  /*0010*/  IADD3 R1, PT, PT, R1, -0x30, RZ ;  /* 0xffffffd001017810 */ /* 0x001fe20007ffe0ff */
[----:B------:R-:W0:Y:S01]  /*0020*/  S2R R252, SR_TID.X ;  /* 0x0000000000fc7919 */ /* 0x000e220000002100 */
[----:B------:R-:W1:Y:S03]  /*0030*/  LDCU UR6, c[0x0][0x388] ;  /* 0x00007100ff0677ac */ /* 0x000e660008000800 */
[----:B------:R2:W3:Y:S04]  /*0040*/  LDL.64 R48, [R1+0x20] ;  /* 0x0000200001307983 */ /* 0x0004e80000100a00 */
[----:B------:R2:W3:Y:S04]  /*0050*/  LDL.64 R50, [R1+0x28] ;  /* 0x0000280001327983 */ /* 0x0004e80000100a00 */
[----:B------:R2:W4:Y:S04]  /*0060*/  LDL.64 R44, [R1+0x10] ;  /* 0x00001000012c7983 */ /* 0x0005280000100a00 */
[----:B------:R2:W4:Y:S04]  /*0070*/  LDL.64 R46, [R1+0x18] ;  /* 0x00001800012e7983 */ /* 0x0005280000100a00 */
[----:B------:R2:W2:Y:S04]  /*0080*/  LDL.64 R40, [R1] ;  /* 0x0000000001287983 */ /* 0x0004a80000100a00 */
[----:B------:R0:W2:Y:S01]  /*0090*/  LDL.64 R42, [R1+0x8] ;  /* 0x00000800012a7983 */ /* 0x0000a20000100a00 */
[----:B-1----:R-:W-:Y:S01]  /*00a0*/  USHF.R.S32.HI UR4, URZ, 0x1f, UR6 ;  /* 0x0000001fff047899 */ /* 0x002fe20008011406 */
[----:B------:R-:W1:Y:S03]  /*00b0*/  LDCU.64 UR20, c[0x0][0x358] ;  /* 0x00006b00ff1477ac */ /* 0x000e660008000a00 */
[----:B------:R-:W-:Y:S01]  /*00c0*/  ULEA.HI UR4, UR4, UR6, URZ, 0x2 ;  /* 0x0000000604047291 */ /* 0x000fe2000f8f10ff */
[----:B0-----:R-:W-:-:S02]  /*00d0*/  LOP3.LUT R3, R252, 0xff, RZ, 0x3c, !PT ;  /* 0x000000fffc037812 */ /* 0x001fc400078e3cff */
[----:B------:R-:W-:-:S03]  /*00e0*/  MOV R37, R252 ;  /* 0x000000fc00257202 */ /* 0x000fc60000000f00 */
[----:B------:R-:W-:-:S04]  /*00f0*/  MOV R0, UR4 ;  /* 0x0000000400007c02 */ /* 0x000fc80008000f00 */
[----:B------:R-:W-:Y:S01]  /*0100*/  LEA.HI.SX32 R3, R0, R3, 0x1e ;  /* 0x0000000300037211 */ /* 0x000fe200078ff2ff */
[----:B------:R-:W0:Y:S01]  /*0110*/  S2UR UR11, SR_CTAID.X ;  /* 0x00000000000b79c3 */ /* 0x000e220000002500 */
[----:B------:R-:W0:Y:S02]  /*0120*/  LDCU UR4, c[0x0][0x384] ;  /* 0x00007080ff0477ac */ /* 0x000e240008000800 */
[C---:B------:R-:W-:Y:S02]  /*0130*/  ISETP.GE.U32.AND P6, PT, R3.reuse, 0x100, PT ;  /* 0x000001000300780c */ /* 0x040fe40003fc6070 */
[C---:B------:R-:W-:Y:S02]  /*0140*/  ISETP.GE.U32.AND P0, PT, R3.reuse, 0x200, PT ;  /* 0x000002000300780c */ /* 0x040fe40003f06070 */
[C---:B------:R-:W-:Y:S02]  /*0150*/  ISETP.GE.U32.AND P1, PT, R3.reuse, 0x300, PT ;  /* 0x000003000300780c */ /* 0x040fe40003f26070 */
[----:B------:R-:W-:-:S02]  /*0160*/  ISETP.GE.U32.AND P2, PT, R3, 0x400, PT ;  /* 0x000004000300780c */ /* 0x000fc40003f46070 */
[C---:B------:R-:W-:Y:S02]  /*0170*/  ISETP.GE.U32.AND P3, PT, R3.reuse, 0x500, PT ;  /* 0x000005000300780c */ /* 0x040fe40003f66070 */
[C---:B------:R-:W-:Y:S02]  /*0180*/  ISETP.GE.U32.AND P4, PT, R3.reuse, 0x600, PT ;  /* 0x000006000300780c */ /* 0x040fe40003f86070 */
[----:B------:R-:W-:Y:S01]  /*0190*/  ISETP.GE.U32.AND P5, PT, R3, 0x700, PT ;  /* 0x000007000300780c */ /* 0x000fe20003fa6070 */
[----:B------:R-:W1:Y:S01]  /*01a0*/  @P6 LDC.64 R4, c[0x0][0x3d0] ;  /* 0x0000f400ff046b82 */ /* 0x000e620000000a00 */
[----:B------:R-:W-:Y:S02]  /*01b0*/  P2R R235, PR, RZ, 0x40 ;  /* 0x00000040ffeb7803 */ /* 0x000fe40000000000 */
[----:B------:R-:W-:Y:S02]  /*01c0*/  CS2R R124, SRZ ;  /* 0x00000000007c7805 */ /* 0x000fe4000001ff00 */
[----:B------:R-:W-:-:S03]  /*01d0*/  P2R R234, PR, RZ, 0x20 ;  /* 0x00000020ffea7803 */ /* 0x000fc60000000000 */
[----:B------:R-:W0:Y:S08]  /*01e0*/  @P6 LDC.64 R6, c[0x0][0x3e8] ;  /* 0x0000fa00ff066b82 */ /* 0x000e300000000a00 */
[----:B------:R-:W0:Y:S08]  /*01f0*/  @P0 LDC.64 R8, c[0x0][0x3d0] ;  /* 0x0000f400ff080b82 */ /* 0x000e300000000a00 */
[----:B------:R-:W0:Y:S01]  /*0200*/  @P0 LDC.64 R10, c[0x0][0x3e8] ;  /* 0x0000fa00ff0a0b82 */ /* 0x000e220000000a00 */
[----:B-1----:R-:W-:-:S07]  /*0210*/  @P6 IMAD.WIDE.U32 R4, R37, 0x10, R4 ;  /* 0x0000001025046825 */ /* 0x002fce00078e0004 */
[----:B------:R-:W1:Y:S01]  /*0220*/  @P1 LDC.64 R16, c[0x0][0x3d0] ;  /* 0x0000f400ff101b82 */ /* 0x000e620000000a00 */
[C---:B0-----:R-:W-:Y:S01]  /*0230*/  @P6 IMAD.WIDE.U32 R6, R37.reuse, 0x10, R6 ;  /* 0x0000001025066825 */ /* 0x041fe200078e0006 */
[----:B------:R-:W-:-:S04]  /*0240*/  @P6 LOP3.LUT R37, R37, 0x100, RZ, 0xfc, !PT ;  /* 0x0000010025256812 */ /* 0x000fc800078efcff */
[----:B------:R0:W5:Y:S02]  /*0250*/  @P6 LDG.E.128 R152, desc[UR20][R6.64] ;  /* 0x0000001406986981 */ /* 0x000164000c1e1d00 */
[----:B------:R-:W0:Y:S01]  /*0260*/  @P1 LDC.64 R18, c[0x0][0x3e8] ;  /* 0x0000fa00ff121b82 */ /* 0x000e220000000a00 */
[----:B------:R-:W-:-:S07]  /*0270*/  @P0 IMAD.WIDE.U32 R12, R37, 0x10, R8 ;  /* 0x00000010250c0825 */ /* 0x000fce00078e0008 */
[----:B------:R-:W0:Y:S01]  /*0280*/  @P2 LDC.64 R20, c[0x0][0x3d0] ;  /* 0x0000f400ff142b82 */ /* 0x000e220000000a00 */
[C---:B------:R-:W-:Y:S01]  /*0290*/  @P0 IMAD.WIDE.U32 R14, R37.reuse, 0x10, R10 ;  /* 0x00000010250e0825 */ /* 0x040fe200078e000a */
[----:B------:R-:W-:-:S04]  /*02a0*/  @P0 IADD3 R37, PT, PT, R37, 0x100, RZ ;  /* 0x0000010025250810 */ /* 0x000fc80007ffe0ff */
[----:B------:R0:W5:Y:S02]  /*02b0*/  @P0 LDG.E.128 R148, desc[UR20][R14.64] ;  /* 0x000000140e940981 */ /* 0x000164000c1e1d00 */
[----:B------:R-:W0:Y:S01]  /*02c0*/  @P2 LDC.64 R22, c[0x0][0x3e8] ;  /* 0x0000fa00ff162b82 */ /* 0x000e220000000a00 */
[----:B-1----:R-:W-:-:S07]  /*02d0*/  @P1 IMAD.WIDE.U32 R16, R37, 0x10, R16 ;  /* 0x0000001025101825 */ /* 0x002fce00078e0010 */
[----:B------:R-:W1:Y:S01]  /*02e0*/  @P3 LDC.64 R24, c[0x0][0x3d0] ;  /* 0x0000f400ff183b82 */ /* 0x000e620000000a00 */
[C---:B0-----:R-:W-:Y:S01]  /*02f0*/  @P1 IMAD.WIDE.U32 R18, R37.reuse, 0x10, R18 ;  /* 0x0000001025121825 */ /* 0x041fe200078e0012 */
[----:B------:R-:W-:-:S04]  /*0300*/  @P1 IADD3 R37, PT, PT, R37, 0x100, RZ ;  /* 0x0000010025251810 */ /* 0x000fc80007ffe0ff */
[----:B------:R0:W5:Y:S02]  /*0310*/  @P1 LDG.E.128 R144, desc[UR20][R18.64] ;  /* 0x0000001412901981 */ /* 0x000164000c1e1d00 */
[----:B------:R-:W0:Y:S01]  /*0320*/  @P3 LDC.64 R26, c[0x0][0x3e8] ;  /* 0x0000fa00ff1a3b82 */ /* 0x000e220000000a00 */
[----:B------:R-:W-:-:S05]  /*0330*/  @P2 IMAD.WIDE.U32 R20, R37, 0x10, R20 ;  /* 0x0000001025142825 */ /* 0x000fca00078e0014 */
[----:B------:R0:W5:Y:S02]  /*0340*/  @P2 LDG.E.128 R248, desc[UR20][R20.64] ;  /* 0x0000001414f82981 */ /* 0x000164000c1e1d00 */
[----:B------:R-:W0:Y:S01]  /*0350*/  @P4 LDC.64 R8, c[0x0][0x3d0] ;  /* 0x0000f400ff084b82 */ /* 0x000e220000000a00 */
[C---:B------:R-:W-:Y:S01]  /*0360*/  @P2 IMAD.WIDE.U32 R22, R37.reuse, 0x10, R22 ;  /* 0x0000001025162825 */ /* 0x040fe200078e0016 */
[----:B------:R-:W-:-:S04]  /*0370*/  @P2 IADD3 R37, PT, PT, R37, 0x100, RZ ;  /* 0x0000010025252810 */ /* 0x000fc80007ffe0ff */
[----:B------:R0:W5:Y:S02]  /*0380*/  @P2 LDG.E.128 R140, desc[UR20][R22.64] ;  /* 0x00000014168c2981 */ /* 0x000164000c1e1d00 */
[----:B------:R-:W0:Y:S01]  /*0390*/  @P4 LDC.64 R10, c[0x0][0x3e8] ;  /* 0x0000fa00ff0a4b82 */ /* 0x000e220000000a00 */
[----:B-1----:R-:W-:-:S05]  /*03a0*/  @P3 IMAD.WIDE.U32 R24, R37, 0x10, R24 ;  /* 0x0000001025183825 */ /* 0x002fca00078e0018 */
[----:B------:R1:W5:Y:S02]  /*03b0*/  @P3 LDG.E.128 R244, desc[UR20][R24.64] ;  /* 0x0000001418f43981 */ /* 0x000364000c1e1d00 */
[----:B------:R-:W1:Y:S01]  /*03c0*/  @P5 LDC.64 R32, c[0x0][0x3d0] ;  /* 0x0000f400ff205b82 */ /* 0x000e620000000a00 */
[C---:B0-----:R-:W-:Y:S01]  /*03d0*/  @P3 IMAD.WIDE.U32 R26, R37.reuse, 0x10, R26 ;  /* 0x00000010251a3825 */ /* 0x041fe200078e001a */
[----:B------:R-:W-:-:S04]  /*03e0*/  @P3 IADD3 R37, PT, PT, R37, 0x100, RZ ;  /* 0x0000010025253810 */ /* 0x000fc80007ffe0ff */
[----:B------:R0:W5:Y:S02]  /*03f0*/  @P3 LDG.E.128 R136, desc[UR20][R26.64] ;  /* 0x000000141a883981 */ /* 0x000164000c1e1d00 */
[----:B------:R-:W0:Y:S01]  /*0400*/  @P5 LDC.64 R34, c[0x0][0x3e8] ;  /* 0x0000fa00ff225b82 */ /* 0x000e220000000a00 */
[----:B------:R-:W-:-:S05]  /*0410*/  @P4 IMAD.WIDE.U32 R28, R37, 0x10, R8 ;  /* 0x00000010251c4825 */ /* 0x000fca00078e0008 */
[----:B------:R0:W5:Y:S01]  /*0420*/  @P4 LDG.E.128 R240, desc[UR20][R28.64] ;  /* 0x000000141cf04981 */ /* 0x000162000c1e1d00 */
[C---:B------:R-:W-:Y:S01]  /*0430*/  @P4 IMAD.WIDE.U32 R30, R37.reuse, 0x10, R10 ;  /* 0x00000010251e4825 */ /* 0x040fe200078e000a */
[----:B------:R-:W-:-:S04]  /*0440*/  @P4 IADD3 R37, PT, PT, R37, 0x100, RZ ;  /* 0x0000010025254810 */ /* 0x000fc80007ffe0ff */
[----:B------:R0:W5:Y:S01]  /*0450*/  @P4 LDG.E.128 R132, desc[UR20][R30.64] ;  /* 0x000000141e844981 */ /* 0x000162000c1e1d00 */
[----:B-1----:R-:W-:-:S05]  /*0460*/  @P5 IMAD.WIDE.U32 R8, R37, 0x10, R32 ;  /* 0x0000001025085825 */ /* 0x002fca00078e0020 */
[----:B------:R1:W5:Y:S01]  /*0470*/  @P5 LDG.E.128 R236, desc[UR20][R8.64] ;  /* 0x0000001408ec5981 */ /* 0x000362000c1e1d00 */
[----:B0-----:R-:W-:-:S05]  /*0480*/  @P5 IMAD.WIDE.U32 R10, R37, 0x10, R34 ;  /* 0x00000010250a5825 */ /* 0x001fca00078e0022 */
[----:B------:R1:W5:Y:S04]  /*0490*/  @P5 LDG.E.128 R128, desc[UR20][R10.64] ;  /* 0x000000140a805981 */ /* 0x000368000c1e1d00 */
[----:B---3--:R-:W3:Y:S04]  /*04a0*/  @P6 LDG.E.128 R48, desc[UR20][R4.64] ;  /* 0x0000001404306981 */ /* 0x008ee8000c1e1d00 */
[----:B----4-:R-:W4:Y:S04]  /*04b0*/  @P0 LDG.E.128 R44, desc[UR20][R12.64] ;  /* 0x000000140c2c0981 */ /* 0x010f28000c1e1d00 */
[----:B--2---:R-:W2:Y:S01]  /*04c0*/  @P1 LDG.E.128 R40, desc[UR20][R16.64] ;  /* 0x0000001410281981 */ /* 0x004ea2000c1e1d00 */
[----:B------:R-:W-:Y:S01]  /*04d0*/  UISETP.GE.AND UP0, UPT, UR11, UR4, UPT ;  /* 0x000000040b00728c */ /* 0x000fe2000bf06270 */
        /* <DEDUP_REMOVED lines=37> */
[----:B---3--:R0:W-:Y:S04]  /*0730*/  @P6 STL.64 [R1+0x20], R48 ;  /* 0x0000203001006387 */ /* 0x0081e80000100a00 */
[----:B------:R3:W-:Y:S04]  /*0740*/  @P6 STL.64 [R1+0x28], R50 ;  /* 0x0000283201006387 */ /* 0x0007e80000100a00 */
[----:B----4-:R4:W-:Y:S04]  /*0750*/  @P0 STL.64 [R1+0x10], R44 ;  /* 0x0000102c01000387 */ /* 0x0109e80000100a00 */
[----:B------:R1:W-:Y:S04]  /*0760*/  @P0 STL.64 [R1+0x18], R46 ;  /* 0x0000182e01000387 */ /* 0x0003e80000100a00 */
[----:B--2---:R2:W-:Y:S04]  /*0770*/  @P1 STL.64 [R1], R40 ;  /* 0x0000002801001387 */ /* 0x0045e80000100a00 */
[----:B------:R2:W-:Y:S01]  /*0780*/  @P1 STL.64 [R1+0x8], R42 ;  /* 0x0000082a01001387 */ /* 0x0005e20000100a00 */
[----:B0-----:R-:W-:-:S02]  /*0790*/  CS2R R48, SRZ ;  /* 0x0000000000307805 */ /* 0x001fc4000001ff00 */
[----:B---3--:R-:W-:Y:S02]  /*07a0*/  CS2R R50, SRZ ;  /* 0x0000000000327805 */ /* 0x008fe4000001ff00 */
[----:B----4-:R-:W-:Y:S02]  /*07b0*/  CS2R R44, SRZ ;  /* 0x00000000002c7805 */ /* 0x010fe4000001ff00 */
[----:B-1----:R-:W-:Y:S01]  /*07c0*/  CS2R R46, SRZ ;  /* 0x00000000002e7805 */ /* 0x002fe2000001ff00 */
[----:B------:R-:W-:Y:S06]  /*07d0*/  BRA.U UP0, `(.L_x_13983) ;  /* 0x000000a500647547 */ /* 0x000fec000b800000 */
        /* <DEDUP_REMOVED lines=45> */
[----:B------:R-:W3:Y:S01]  /*0ab0*/  LDCU UR29, c[0x0][0x400] ;  /* 0x00008000ff1d77ac */ /* 0x000ee20008000800 */
[----:B------:R-:W4:Y:S01]  /*0ac0*/  LDCU.64 UR22, c[0x0][0x408] ;  /* 0x00008100ff1677ac */ /* 0x000f220008000a00 */
[----:B------:R-:W0:Y:S01]  /*0ad0*/  LDCU.64 UR24, c[0x0][0x438] ;  /* 0x00008700ff1877ac */ /* 0x000e220008000a00 */
[----:B------:R-:W0:Y:S01]  /*0ae0*/  LDCU.64 UR4, c[0x0][0x478] ;  /* 0x00008f00ff0477ac */ /* 0x000e220008000a00 */
[----:B------:R-:W0:Y:S01]  /*0af0*/  LDCU.128 UR12, c[0x0][0x3c0] ;  /* 0x00007800ff0c77ac */ /* 0x000e220008000c00 */
[----:B------:R-:W0:Y:S01]  /*0b00*/  LDCU.128 UR16, c[0x0][0x3f0] ;  /* 0x00007e00ff1077ac */ /* 0x000e220008000c00 */
[----:B------:R-:W0:Y:S02]  /*0b10*/  LDCU.64 UR26, c[0x0][0x380] ;  /* 0x00007000ff1a77ac */ /* 0x000e240008000a00 */
.L_x_14135:
[----:B0-----:R-:W-:Y:S02]  /*0b20*/  UIMAD.WIDE UR30, UR11, 0x4, UR18 ;  /* 0x000000040b1e78a5 */ /* 0x001fe4000f8e0212 */
[----:B------:R-:W-:-:S04]  /*0b30*/  UIMAD.WIDE UR8, UR11, 0x4, UR14 ;  /* 0x000000040b0878a5 */ /* 0x000fc8000f8e020e */
[----:B-1234-:R-:W-:Y:S02]  /*0b40*/  MOV R176, UR30 ;  /* 0x0000001e00b07c02 */ /* 0x01efe40008000f00 */
        /* <DEDUP_REMOVED lines=26> */
[----:B------:R-:W-:Y:S01]  /*0cf0*/  PLOP3.LUT P0, PT, PT, PT, UP3, 0x80, 0x8 ;  /* 0x000000000008781c */ /* 0x000fe20003f0f038 */
[----:B------:R-:W-:Y:S01]  /*0d00*/  HFMA2 R209, -RZ, RZ, 0, 0 ;  /* 0x00000000ffd17431 */ /* 0x000fe200000001ff */
[----:B------:R-:W-:-:S02]  /*0d10*/  MOV R211, UR8 ;  /* 0x0000000800d37c02 */ /* 0x000fc40008000f00 */
[----:B------:R-:W-:Y:S01]  /*0d20*/  @UP3 UIADD3 UR7, UPT, UPT, UR9, -0x1, URZ ;  /* 0xffffffff09073890 */ /* 0x000fe2000fffe0ff */
[----:B------:R-:W-:Y:S02]  /*0d30*/  ISETP.GE.U32.AND P1, PT, R3, 0x300, PT ;  /* 0x000003000300780c */ /* 0x000fe40003f26070 */
[----:B------:R-:W-:Y:S01]  /*0d40*/  IMAD R211, R211, UR6, RZ ;  /* 0x00000006d3d37c24 */ /* 0x000fe2000f8e02ff */
[----:B------:R-:W-:Y:S01]  /*0d50*/  @UP3 UIMAD UR7, UR7, UR6, URZ ;  /* 0x00000006070732a4 */ /* 0x000fe2000f8e02ff */
[----:B------:R-:W-:Y:S02]  /*0d60*/  P2R R235, PR, RZ, 0x20 ;  /* 0x00000020ffeb7803 */ /* 0x000fe40000000000 */
[C---:B------:R-:W-:Y:S01]  /*0d70*/  ISETP.GE.U32.AND P2, PT, R3.reuse, 0x400, PT ;  /* 0x000004000300780c */ /* 0x040fe20003f46070 */
[----:B------:R-:W-:Y:S01]  /*0d80*/  @UP3 USHF.R.S32.HI UR8, URZ, 0x1f, UR7 ;  /* 0x0000001fff083899 */ /* 0x000fe20008011407 */
[----:B------:R-:W-:Y:S02]  /*0d90*/  SHF.R.S32.HI R178, RZ, 0x1f, R211 ;  /* 0x0000001fffb27819 */ /* 0x000fe400000114d3 */
[----:B------:R-:W-:Y:S01]  /*0da0*/  ISETP.GE.U32.AND P3, PT, R3, 0x500, PT ;  /* 0x000005000300780c */ /* 0x000fe20003f66070 */
[----:B------:R-:W-:Y:S01]  /*0db0*/  @UP3 ULEA.HI UR8, UR8, UR7, URZ, 0x2 ;  /* 0x0000000708083291 */ /* 0x000fe2000f8f10ff */
[----:B------:R-:W-:Y:S01]  /*0dc0*/  LEA.HI R211, R178, R211, RZ, 0x2 ;  /* 0x000000d3b2d37211 */ /* 0x000fe200078f10ff */
[----:B------:R-:W-:Y:S01]  /*0dd0*/  UIMAD UR7, UR11, UR6, URZ ;  /* 0x000000060b0772a4 */ /* 0x000fe2000f8e02ff */
[----:B------:R-:W-:-:S03]  /*0de0*/  MOV R210, RZ ;  /* 0x000000ff00d27202 */ /* 0x000fc60000000f00 */
[----:B0-----:R-:W-:Y:S01]  /*0df0*/  MOV R177, UR8 ;  /* 0x0000000800b17c02 */ /* 0x001fe20008000f00 */
        /* <DEDUP_REMOVED lines=21> */
[----:B------:R-:W2:Y:S06]  /*0f50*/  LDG.E.128 R176, desc[UR20][R176.64] ;  /* 0x00000014b0b07981 */ /* 0x000eac000c1e1d00 */
        /* <DEDUP_REMOVED lines=9> */
[----:B------:R-:W-:Y:S01]  /*0ff0*/  IADD3 R208, PT, PT, R208, 0x100, RZ ;  /* 0x00000100d0d07810 */ /* 0x000fe20007ffe0ff */
[C---:B--2---:R-:W-:Y:S01]  /*1000*/  FADD.FTZ R0, -R204.reuse, R176 ;  /* 0x000000b0cc007221 */ /* 0x044fe20000010100 */
[----:B------:R-:W-:-:S03]  /*1010*/  FADD.FTZ R177, -R204, R177 ;  /* 0x000000b1ccb17221 */ /* 0x000fc60000010100 */
[----:B------:R-:W-:Y:S01]  /*1020*/  FMUL.FTZ R0, R0, UR30 ;  /* 0x0000001e00007c20 */ /* 0x000fe20008410000 */
[----:B------:R-:W-:Y:S01]  /*1030*/  FMUL.FTZ R184, R177, UR30 ;  /* 0x0000001eb1b87c20 */ /* 0x000fe20008410000 */
[----:B---3--:R-:W-:Y:S01]  /*1040*/  FMUL.FTZ R189, R197, R180 ;  /* 0x000000b4c5bd7220 */ /* 0x008fe20000410000 */
[----:B------:R-:W-:Y:S01]  /*1050*/  FADD.FTZ R178, -R204, R178 ;  /* 0x000000b2ccb27221 */ /* 0x000fe20000010100 */
[----:B------:R-:W-:Y:S02]  /*1060*/  FMUL.FTZ R205, R222, R181 ;  /* 0x000000b5decd7220 */ /* 0x000fe40000410000 */
[----:B------:R-:W-:Y:S01]  /*1070*/  FADD.FTZ R177, RZ, R189 ;  /* 0x000000bdffb17221 */ /* 0x000fe20000010000 */
[----:B------:R-:W-:Y:S01]  /*1080*/  FFMA.FTZ R176, R0, R189, RZ ;  /* 0x000000bd00b07223 */ /* 0x000fe200000100ff */
[----:B------:R-:W-:Y:S01]  /*1090*/  FADD.FTZ R179, -R204, R179 ;  /* 0x000000b3ccb37221 */ /* 0x000fe20000010100 */
[----:B------:R-:W-:Y:S01]  /*10a0*/  FMUL.FTZ R188, R178, UR30 ;  /* 0x0000001eb2bc7c20 */ /* 0x000fe20008410000 */
        /* <DEDUP_REMOVED lines=17> */
.L_x_13987:
[----:B------:R-:W-:Y:S05]  /*11c0*/  BSYNC.RECONVERGENT B1 ;  /* 0x0000000000017941 */ /* 0x000fea0003800200 */
.L_x_13986:
[----:B------:R-:W-:Y:S04]  /*11d0*/  BSSY.RECONVERGENT B1, `(.L_x_13988) ;  /* 0x0000033000017945 */ /* 0x000fe80003800200 */
[----:B------:R-:W-:Y:S05]  /*11e0*/  @!P0 BRA `(.L_x_13989) ;  /* 0x0000000000c48947 */ /* 0x000fea0003800000 */
[----:B------:R-:W-:Y:S01]  /*11f0*/  ISETP.NE.U32.AND P5, PT, RZ, UR24, PT ;  /* 0x00000018ff007c0c */ /* 0x000fe2000bfa5070 */
[----:B------:R-:W0:Y:S01]  /*1200*/  LDC.64 R178, c[0x0][0x3a8] ;  /* 0x0000ea00ffb27b82 */ /* 0x000e220000000a00 */
[----:B------:R-:W2:Y:S02]  /*1210*/  LDL R196, [R1+0x10] ;  /* 0x0000100001c47983 */ /* 0x000ea40000100800 */
[----:B------:R-:W-:Y:S02]  /*1220*/  ISETP.NE.AND.EX P5, PT, RZ, UR25, PT, P5 ;  /* 0x00000019ff007c0c */ /* 0x000fe4000bfa5350 */
[----:B------:R-:W3:Y:S03]  /*1230*/  LDL R221, [R1+0x14] ;  /* 0x0000140001dd7983 */ /* 0x000ee60000100800 */
[----:B------:R-:W1:Y:S01]  /*1240*/  LDC.64 R180, c[0x0][0x428] ;  /* 0x00010a00ffb47b82 */ /* 0x000e620000000a00 */
[----:B------:R-:W4:Y:S04]  /*1250*/  LDL R229, [R1+0x18] ;  /* 0x0000180001e57983 */ /* 0x000f280000100800 */
[----:B------:R-:W4:Y:S03]  /*1260*/  LDL R234, [R1+0x1c] ;  /* 0x00001c0001ea7983 */ /* 0x000f260000100800 */
[----:B------:R-:W0:Y:S08]  /*1270*/  @P5 LDC.64 R176, c[0x0][0x438] ;  /* 0x00010e00ffb05b82 */ /* 0x000e300000000a00 */
[----:B------:R-:W1:Y:S01]  /*1280*/  LDC.64 R232, c[0x0][0x3b0] ;  /* 0x0000ec00ffe87b82 */ /* 0x000e620000000a00 */
[----:B0-----:R-:W-:-:S05]  /*1290*/  @P5 IMAD.WIDE.U32 R176, R208, 0x10, R176 ;  /* 0x00000010d0b05825 */ /* 0x001fca00078e00b0 */
[----:B------:R0:W5:Y:S02]  /*12a0*/  @P5 LDG.E.128 R36, desc[UR20][R176.64] ;  /* 0x00000014b0245981 */ /* 0x000164000c1e1d00 */
[----:B0-----:R-:W-:-:S04]  /*12b0*/  IMAD.WIDE.U32 R176, R208, 0x10, R178 ;  /* 0x00000010d0b07825 */ /* 0x001fc800078e00b2 */
[----:B-1----:R-:W-:Y:S02]  /*12c0*/  IMAD.WIDE.U32 R178, R211, 0x10, R180 ;  /* 0x00000010d3b27825 */ /* 0x002fe400078e00b4 */
[----:B------:R-:W2:Y:S04]  /*12d0*/  LDG.E.128 R180, desc[UR20][R176.64] ;  /* 0x00000014b0b47981 */ /* 0x000ea8000c1e1d00 */
[----:B------:R-:W3:Y:S01]  /*12e0*/  LDG.E.128 R176, desc[UR20][R178.64] ;  /* 0x00000014b2b07981 */ /* 0x000ee2000c1e1d00 */
[----:B------:R-:W-:-:S05]  /*12f0*/  IMAD.WIDE.U32 R232, R212, 0x4, R232 ;  /* 0x00000004d4e87825 */ /* 0x000fca00078e00e8 */
[----:B------:R0:W5:Y:S01]  /*1300*/  LDG.E R4, desc[UR20][R232.64] ;  /* 0x00000014e8047981 */ /* 0x000162000c1e1900 */
[----:B------:R-:W-:Y:S02]  /*1310*/  IADD3 R212, PT, PT, R212, 0x100, RZ ;  /* 0x00000100d4d47810 */ /* 0x000fe40007ffe0ff */
[----:B------:R-:W-:Y:S02]  /*1320*/  IADD3 R211, PT, PT, R211, 0x100, RZ ;  /* 0x00000100d3d37810 */ /* 0x000fe40007ffe0ff */
[----:B------:R-:W-:Y:S01]  /*1330*/  IADD3 R208, PT, PT, R208, 0x100, RZ ;  /* 0x00000100d0d07810 */ /* 0x000fe20007ffe0ff */
[C---:B--2---:R-:W-:Y:S01]  /*1340*/  FADD.FTZ R12, -R204.reuse, R180 ;  /* 0x000000b4cc0c7221 */ /* 0x044fe20000010100 */
[C---:B------:R-:W-:Y:S01]  /*1350*/  FADD.FTZ R18, -R204.reuse, R181 ;  /* 0x000000b5cc127221 */ /* 0x040fe20000010100 */
[C---:B------:R-:W-:Y:S01]  /*1360*/  FADD.FTZ R182, -R204.reuse, R182 ;  /* 0x000000b6ccb67221 */ /* 0x040fe20000010100 */
[----:B------:R-:W-:Y:S01]  /*1370*/  FADD.FTZ R183, -R204, R183 ;  /* 0x000000b7ccb77221 */ /* 0x000fe20000010100 */
[----:B------:R-:W-:Y:S01]  /*1380*/  FMUL.FTZ R12, R12, UR30 ;  /* 0x0000001e0c0c7c20 */ /* 0x000fe20008410000 */
[----:B------:R-:W-:Y:S01]  /*1390*/  FMUL.FTZ R18, R18, UR30 ;  /* 0x0000001e12127c20 */ /* 0x000fe20008410000 */
[----:B------:R-:W-:Y:S01]  /*13a0*/  FMUL.FTZ R187, R182, UR30 ;  /* 0x0000001eb6bb7c20 */ /* 0x000fe20008410000 */
        /* <DEDUP_REMOVED lines=8> */
[----:B----4-:R-:W-:Y:S01]  /*1430*/  FMUL.FTZ R196, R229, R178 ;  /* 0x000000b2e5c47220 */ /* 0x010fe20000410000 */
[----:B------:R-:W-:Y:S01]  /*1440*/  FMUL.FTZ R221, R183, UR30 ;  /* 0x0000001eb7dd7c20 */ /* 0x000fe20008410000 */
        /* <DEDUP_REMOVED lines=11> */
.L_x_13989:
[----:B------:R-:W-:Y:S05]  /*1500*/  BSYNC.RECONVERGENT B1 ;  /* 0x0000000000017941 */ /* 0x000fea0003800200 */
.L_x_13988:
[----:B------:R-:W-:Y:S04]  /*1510*/  BSSY.RECONVERGENT B1, `(.L_x_13990) ;  /* 0x0000033000017945 */ /* 0x000fe80003800200 */
[----:B------:R-:W-:Y:S05]  /*1520*/  @!P1 BRA `(.L_x_13991) ;  /* 0x0000000000c49947 */ /* 0x000fea0003800000 */
[----:B------:R-:W-:Y:S01]  /*1530*/  ISETP.NE.U32.AND P5, PT, RZ, UR24, PT ;  /* 0x00000018ff007c0c */ /* 0x000fe2000bfa5070 */
[----:B------:R-:W0:Y:S01]  /*1540*/  LDC.64 R178, c[0x0][0x3a8] ;  /* 0x0000ea00ffb27b82 */ /* 0x000e220000000a00 */
[----:B------:R-:W2:Y:S02]  /*1550*/  LDL R191, [R1] ;  /* 0x0000000001bf7983 */ /* 0x000ea40000100800 */
        /* <DEDUP_REMOVED lines=46> */
.L_x_13991:
[----:B------:R-:W-:Y:S05]  /*1840*/  BSYNC.RECONVERGENT B1 ;  /* 0x0000000000017941 */ /* 0x000fea0003800200 */
.L_x_13990:
[----:B------:R-:W-:Y:S04]  /*1850*/  BSSY.RECONVERGENT B1, `(.L_x_13992) ;  /* 0x000002f000017945 */ /* 0x000fe80003800200 */
[----:B------:R-:W-:Y:S05]  /*1860*/  @!P2 BRA `(.L_x_13993) ;  /* 0x0000000000b4a947 */ /* 0x000fea0003800000 */
[----:B------:R-:W-:Y:S01]  /*1870*/  ISETP.NE.U32.AND P5, PT, RZ, UR24, PT ;  /* 0x00000018ff007c0c */ /* 0x000fe2000bfa5070 */
[----:B------:R-:W0:Y:S03]  /*1880*/  LDC.64 R178, c[0x0][0x3a8] ;  /* 0x0000ea00ffb27b82 */ /* 0x000e260000000a00 */
[----:B------:R-:W-:-:S05]  /*1890*/  ISETP.NE.AND.EX P5, PT, RZ, UR25, PT, P5 ;  /* 0x00000019ff007c0c */ /* 0x000fca000bfa5350 */
[----:B------:R-:W1:Y:S08]  /*18a0*/  LDC.64 R180, c[0x0][0x428] ;  /* 0x00010a00ffb47b82 */ /* 0x000e700000000a00 */
[----:B------:R-:W2:Y:S08]  /*18b0*/  @P5 LDC.64 R176, c[0x0][0x438] ;  /* 0x00010e00ffb05b82 */ /* 0x000eb00000000a00 */
[----:B------:R-:W3:Y:S01]  /*18c0*/  LDC.64 R232, c[0x0][0x3b0] ;  /* 0x0000ec00ffe87b82 */ /* 0x000ee20000000a00 */
[----:B--2---:R-:W-:-:S05]  /*18d0*/  @P5 IMAD.WIDE.U32 R176, R208, 0x10, R176 ;  /* 0x00000010d0b05825 */ /* 0x004fca00078e00b0 */
[----:B------:R0:W5:Y:S02]  /*18e0*/  @P5 LDG.E.128 R28, desc[UR20][R176.64] ;  /* 0x00000014b01c5981 */ /* 0x000164000c1e1d00 */
[----:B0-----:R-:W-:-:S04]  /*18f0*/  IMAD.WIDE.U32 R176, R208, 0x10, R178 ;  /* 0x00000010d0b07825 */ /* 0x001fc800078e00b2 */
[----:B-1----:R-:W-:Y:S02]  /*1900*/  IMAD.WIDE.U32 R178, R211, 0x10, R180 ;  /* 0x00000010d3b27825 */ /* 0x002fe400078e00b4 */
[----:B------:R-:W2:Y:S04]  /*1910*/  LDG.E.128 R180, desc[UR20][R176.64] ;  /* 0x00000014b0b47981 */ /* 0x000ea8000c1e1d00 */
[----:B------:R-:W4:Y:S01]  /*1920*/  LDG.E.128 R176, desc[UR20][R178.64] ;  /* 0x00000014b2b07981 */ /* 0x000f22000c1e1d00 */
[----:B---3--:R-:W-:-:S05]  /*1930*/  IMAD.WIDE.U32 R232, R212, 0x4, R232 ;  /* 0x00000004d4e87825 */ /* 0x008fca00078e00e8 */
        /* <DEDUP_REMOVED lines=32> */
.L_x_13993:
[----:B------:R-:W-:Y:S05]  /*1b40*/  BSYNC.RECONVERGENT B1 ;  /* 0x0000000000017941 */ /* 0x000fea0003800200 */
.L_x_13992:
        /* <DEDUP_REMOVED lines=47> */
.L_x_13995:
[----:B------:R-:W-:Y:S05]  /*1e40*/  BSYNC.RECONVERGENT B1 ;  /* 0x0000000000017941 */ /* 0x000fea0003800200 */
.L_x_13994:
        /* <DEDUP_REMOVED lines=47> */
.L_x_13997:
[----:B------:R-:W-:Y:S05]  /*2140*/  BSYNC.RECONVERGENT B1 ;  /* 0x0000000000017941 */ /* 0x000fea0003800200 */
.L_x_13996:
        /* <DEDUP_REMOVED lines=10> */
[----:B0-----:R-:W-:-:S04]  /*21f0*/  IMAD.WIDE.U32 R176, R211, 0x10, R176 ;  /* 0x00000010d3b07825 */ /* 0x001fc800078e00b0 */
[----:B-1----:R-:W-:Y:S02]  /*2200*/  IMAD.WIDE.U32 R232, R212, 0x4, R232 ;  /* 0x00000004d4e87825 */ /* 0x002fe400078e00e8 */
[----:B------:R-:W3:Y:S01]  /*2210*/  LDG.E.128 R176, desc[UR20][R176.64] ;  /* 0x00000014b0b07981 */ /* 0x000ee2000c1e1d00 */
[----:B--2---:R-:W0:Y:S03]  /*2220*/  LDC.64 R20, c[0x0][0x3a8] ;  /* 0x0000ea00ff147b82 */ /* 0x004e260000000a00 */
[----:B------:R1:W5:Y:S01]  /*2230*/  LDG.E R9, desc[UR20][R232.64] ;  /* 0x00000014e8097981 */ /* 0x000362000c1e1900 */
[----:B0-----:R-:W-:-:S05]  /*2240*/  IMAD.WIDE.U32 R20, R208, 0x10, R20 ;  /* 0x00000010d0147825 */ /* 0x001fca00078e0014 */
[----:B------:R-:W2:Y:S01]  /*2250*/  LDG.E.128 R180, desc[UR20][R20.64] ;  /* 0x0000001414b47981 */ /* 0x000ea2000c1e1d00 */
[----:B---3-5:R-:W-:Y:S01]  /*2260*/  FMUL.FTZ R206, R236, R176 ;  /* 0x000000b0ecce7220 */ /* 0x028fe20000410000 */
[----:B------:R-:W-:Y:S01]  /*2270*/  FADD.FTZ R73, R73, R177 ;  /* 0x000000b149497221 */ /* 0x000fe20000010000 */
[----:B------:R-:W-:Y:S01]  /*2280*/  FMUL.FTZ R198, R237, R177 ;  /* 0x000000b1edc67220 */ /* 0x000fe20000410000 */
[----:B------:R-:W-:Y:S01]  /*2290*/  FADD.FTZ R72, R72, R176 ;  /* 0x000000b048487221 */ /* 0x000fe20000010000 */
[----:B------:R-:W-:Y:S01]  /*22a0*/  FADD.FTZ R74, R74, R178 ;  /* 0x000000b24a4a7221 */ /* 0x000fe20000010000 */
[----:B------:R-:W-:Y:S01]  /*22b0*/  FMUL.FTZ R195, R238, R178 ;  /* 0x000000b2eec37220 */ /* 0x000fe20000410000 */
[----:B------:R-:W-:Y:S01]  /*22c0*/  FADD.FTZ R75, R75, R179 ;  /* 0x000000b34b4b7221 */ /* 0x000fe20000010000 */
[----:B------:R-:W-:Y:S01]  /*22d0*/  FMUL.FTZ R224, R239, R179 ;  /* 0x000000b3efe07220 */ /* 0x000fe20000410000 */
[C---:B--2---:R-:W-:Y:S01]  /*22e0*/  FADD.FTZ R21, -R204.reuse, R181 ;  /* 0x000000b5cc157221 */ /* 0x044fe20000010100 */
[C---:B------:R-:W-:Y:S01]  /*22f0*/  FADD.FTZ R20, -R204.reuse, R180 ;  /* 0x000000b4cc147221 */ /* 0x040fe20000010100 */
[----:B------:R-:W-:-:S02]  /*2300*/  FADD.FTZ R182, -R204, R182 ;  /* 0x000000b6ccb67221 */ /* 0x000fc40000010100 */
[----:B------:R-:W-:Y:S01]  /*2310*/  FMUL.FTZ R21, R21, UR30 ;  /* 0x0000001e15157c20 */ /* 0x000fe20008410000 */
[----:B------:R-:W-:Y:S01]  /*2320*/  FMUL.FTZ R20, R20, UR30 ;  /* 0x0000001e14147c20 */ /* 0x000fe20008410000 */
[----:B------:R-:W-:Y:S01]  /*2330*/  FMUL.FTZ R190, R182, UR30 ;  /* 0x0000001eb6be7c20 */ /* 0x000fe20008410000 */
[----:B------:R-:W-:Y:S01]  /*2340*/  FADD.FTZ R183, -R204, R183 ;  /* 0x000000b7ccb77221 */ /* 0x000fe20000010100 */
[----:B------:R-:W-:Y:S01]  /*2350*/  FFMA.FTZ R101, R177, R21, R101 ;  /* 0x00000015b1657223 */ /* 0x000fe20000010065 */
[----:B------:R-:W-:Y:S01]  /*2360*/  FFMA.FTZ R100, R176, R20, R100 ;  /* 0x00000014b0647223 */ /* 0x000fe20000010064 */
[----:B------:R-:W-:Y:S01]  /*2370*/  FADD.FTZ R177, R210, R206 ;  /* 0x000000ced2b17221 */ /* 0x000fe20000010000 */
[----:B------:R-:W-:Y:S01]  /*2380*/  FFMA.FTZ R176, R20, R206, R209 ;  /* 0x000000ce14b07223 */ /* 0x000fe200000100d1 */
[----:B------:R-:W-:Y:S01]  /*2390*/  FFMA.FTZ R102, R178, R190, R102 ;  /* 0x000000beb2667223 */ /* 0x000fe20000010066 */
[----:B------:R-:W-:Y:S01]  /*23a0*/  FMUL.FTZ R223, R183, UR30 ;  /* 0x0000001eb7df7c20 */ /* 0x000fe20008410000 */
[----:B------:R-:W-:Y:S01]  /*23b0*/  FADD.FTZ R178, R177, R198 ;  /* 0x000000c6b1b27221 */ /* 0x000fe20000010000 */
[----:B------:R-:W-:-:S02]  /*23c0*/  FFMA.FTZ R177, R21, R198, R176 ;  /* 0x000000c615b17223 */ /* 0x000fc400000100b0 */
[----:B------:R-:W-:Y:S01]  /*23d0*/  FFMA.FTZ R103, R179, R223, R103 ;  /* 0x000000dfb3677223 */ /* 0x000fe20000010067 */
[----:B------:R-:W-:Y:S01]  /*23e0*/  FADD.FTZ R179, R178, R195 ;  /* 0x000000c3b2b37221 */ /* 0x000fe20000010000 */
[----:B------:R-:W-:-:S03]  /*23f0*/  FFMA.FTZ R176, R190, R195, R177 ;  /* 0x000000c3beb07223 */ /* 0x000fc600000100b1 */
[----:B------:R-:W-:Y:S01]  /*2400*/  FADD.FTZ R210, R179, R224 ;  /* 0x000000e0b3d27221 */ /* 0x000fe20000010000 */
[----:B------:R-:W-:Y:S01]  /*2410*/  FFMA.FTZ R209, R223, R224, R176 ;  /* 0x000000e0dfd17223 */ /* 0x000fe200000100b0 */
[----:B-1----:R-:W-:Y:S06]  /*2420*/  BRA `(.L_x_13998) ;  /* 0x0000000400f07947 */ /* 0x002fec0003800000 */
.L_x_13985:
        /* <DEDUP_REMOVED lines=45> */
[----:B------:R-:W-:-:S04]  /*2700*/  @P3 IADD3 R180, PT, PT, R180, 0x100, RZ ;  /* 0x00000100b4b43810 */ /* 0x000fc80007ffe0ff */
[----:B------:R3:W5:Y:S01]  /*2710*/  @P3 LDG.E R7, desc[UR20][R178.64] ;  /* 0x00000014b2073981 */ /* 0x000762000c1e1900 */
[----:B--2---:R-:W-:-:S05]  /*2720*/  @P4 IMAD.WIDE.U32 R176, R180, 0x4, R176 ;  /* 0x00000004b4b04825 */ /* 0x004fca00078e00b0 */
[----:B------:R3:W5:Y:S01]  /*2730*/  @P4 LDG.E R8, desc[UR20][R176.64] ;  /* 0x00000014b0084981 */ /* 0x000762000c1e1900 */
[----:B------:R-:W-:Y:S02]  /*2740*/  ISETP.GE.U32.AND P5, PT, R3, 0x700, PT ;  /* 0x000007000300780c */ /* 0x000fe40003fa6070 */
[----:B------:R-:W-:Y:S02]  /*2750*/  @P4 IADD3 R180, PT, PT, R180, 0x100, RZ ;  /* 0x00000100b4b44810 */ /* 0x000fe40007ffe0ff */
[----:B------:R-:W-:Y:S02]  /*2760*/  MOV R210, RZ ;  /* 0x000000ff00d27202 */ /* 0x000fe40000000f00 */
[----:B------:R-:W-:Y:S02]  /*2770*/  MOV R209, RZ ;  /* 0x000000ff00d17202 */ /* 0x000fe40000000f00 */
[----:B------:R-:W-:-:S05]  /*2780*/  P2R R234, PR, RZ, 0x20 ;  /* 0x00000020ffea7803 */ /* 0x000fca0000000000 */
[----:B---3--:R-:W-:Y:S05]  /*2790*/  @!P5 BRA `(.L_x_13998) ;  /* 0x000000040014d947 */ /* 0x008fea0003800000 */
[----:B------:R-:W0:Y:S02]  /*27a0*/  LDC.64 R176, c[0x0][0x3b0] ;  /* 0x0000ec00ffb07b82 */ /* 0x000e240000000a00 */
[----:B0-----:R-:W-:-:S05]  /*27b0*/  IMAD.WIDE.U32 R176, R180, 0x4, R176 ;  /* 0x00000004b4b07825 */ /* 0x001fca00078e00b0 */
[----:B------:R2:W5:Y:S01]  /*27c0*/  LDG.E R9, desc[UR20][R176.64] ;  /* 0x00000014b0097981 */ /* 0x000562000c1e1900 */
[----:B------:R-:W-:Y:S05]  /*27d0*/  BRA `(.L_x_13998) ;  /* 0x0000000400047947 */ /* 0x000fea0003800000 */
.L_x_13999:
        /* <DEDUP_REMOVED lines=56> */
[----:B------:R-:W-:Y:S02]  /*2b60*/  @P3 IADD3 R181, PT, PT, R181, 0x100, RZ ;  /* 0x00000100b5b53810 */ /* 0x000fe40007ffe0ff */
[----:B------:R-:W-:Y:S02]  /*2b70*/  MOV R210, RZ ;  /* 0x000000ff00d27202 */ /* 0x000fe40000000f00 */
[----:B------:R3:W5:Y:S01]  /*2b80*/  @P3 LDG.E.128 R24, desc[UR20][R208.64] ;  /* 0x00000014d0183981 */ /* 0x000762000c1e1d00 */
[C---:B0-----:R-:W-:Y:S01]  /*2b90*/  @P4 IMAD.WIDE.U32 R176, R181.reuse, 0x10, R176 ;  /* 0x00000010b5b04825 */ /* 0x041fe200078e00b0 */
[----:B------:R-:W-:-:S04]  /*2ba0*/  @P4 IADD3 R181, PT, PT, R181, 0x100, RZ ;  /* 0x00000100b5b54810 */ /* 0x000fc80007ffe0ff */
[----:B------:R0:W5:Y:S01]  /*2bb0*/  @P4 LDG.E.128 R156, desc[UR20][R176.64] ;  /* 0x00000014b09c4981 */ /* 0x000162000c1e1d00 */
[----:B--2---:R-:W-:-:S05]  /*2bc0*/  @P5 IMAD.WIDE.U32 R178, R181, 0x10, R182 ;  /* 0x00000010b5b25825 */ /* 0x004fca00078e00b6 */
[----:B------:R0:W5:Y:S01]  /*2bd0*/  @P5 LDG.E.128 R160, desc[UR20][R178.64] ;  /* 0x00000014b2a05981 */ /* 0x000162000c1e1d00 */
[----:B---3--:R-:W-:-:S07]  /*2be0*/  MOV R209, RZ ;  /* 0x000000ff00d17202 */ /* 0x008fce0000000f00 */
.L_x_13998:
[----:B-1----:R-:W-:Y:S05]  /*2bf0*/  BSYNC.RECONVERGENT B0 ;  /* 0x0000000000007941 */ /* 0x002fea0003800200 */
.L_x_13984:
        /* <DEDUP_REMOVED lines=31> */
.L_x_14001:
[----:B------:R-:W-:Y:S05]  /*2df0*/  BSYNC.RECONVERGENT B0 ;  /* 0x0000000000007941 */ /* 0x000fea0003800200 */
.L_x_14000:
        /* <DEDUP_REMOVED lines=54> */
[----:B------:R-:W5:Y:S02]  /*3160*/  LDG.E.128 R164, desc[UR20][R164.64] ;  /* 0x00000014a4a47981 */ /* 0x000f64000c1e1d00 */
.L_x_14004:
[----:B------:R-:W-:Y:S05]  /*3170*/  BRA.U UP0, `(.L_x_14005) ;  /* 0x0000000900047547 */ /* 0x000fea000b800000 */
[----:B------:R-:W-:-:S04]  /*3180*/  UISETP.NE.U32.AND UP0, UPT, UR4, URZ, UPT ;  /* 0x000000ff0400728c */ /* 0x000fc8000bf05070 */
[----:B------:R-:W-:-:S09]  /*3190*/  UISETP.NE.AND.EX UP0, UPT, UR5, URZ, UPT, UP0 ;  /* 0x000000ff0500728c */ /* 0x000fd2000bf05300 */
[----:B------:R-:W-:Y:S05]  /*31a0*/  BRA.U UP0, `(.L_x_14006) ;  /* 0x0000000100e47547 */ /* 0x000fea000b800000 */
        /* <DEDUP_REMOVED lines=8> */
[----:B------:R-:W-:-:S04]  /*3230*/  FMUL.FTZ R177, R168, UR22 ;  /* 0x00000016a8b17c20 */ /* 0x000fc80008410000 */
[-C--:B------:R-:W-:Y:S01]  /*3240*/  FMUL.FTZ R168, R164, R177.reuse ;  /* 0x000000b1a4a87220 */ /* 0x080fe20000410000 */
[----:B------:R-:W-:-:S04]  /*3250*/  FMUL.FTZ R176, R152, R177 ;  /* 0x000000b198b07220 */ /* 0x000fc80000410000 */
[----:B------:R-:W-:Y:S02]  /*3260*/  FSEL R177, R168, RZ, P5 ;  /* 0x000000ffa8b17208 */ /* 0x000fe40002800000 */
[----:B------:R-:W-:-:S03]  /*3270*/  SEL R168, R176, RZ, P5 ;  /* 0x000000ffb0a87207 */ /* 0x000fc60002800000 */
[----:B------:R-:W-:-:S07]  /*3280*/  FADD.FTZ R68, R68, R177 ;  /* 0x000000b144447221 */ /* 0x000fce0000010000 */
.L_x_14007:
        /* <DEDUP_REMOVED lines=14> */
.L_x_14008:
        /* <DEDUP_REMOVED lines=14> */
.L_x_14009:
        /* <DEDUP_REMOVED lines=15> */
.L_x_14006:
        /* <DEDUP_REMOVED lines=31> */
.L_x_14011:
        /* <DEDUP_REMOVED lines=14> */
.L_x_14012:
        /* <DEDUP_REMOVED lines=14> */
.L_x_14013:
[----:B------:R-:W-:Y:S05]  /*38f0*/  BRA.U !UP3, `(.L_x_14010) ;  /* 0x000000090b347547 */ /* 0x000fea000b800000 */
[----:B------:R-:W-:Y:S01]  /*3900*/  FMUL.FTZ R171, R175, UR23 ;  /* 0x00000017afab7c20 */ /* 0x000fe20008410000 */
[----:B-----5:R-:W-:-:S03]  /*3910*/  ISETP.GE.U32.AND P5, PT, R2, 0x1000000, PT ;  /* 0x010000000200780c */ /* 0x020fc60003fa6070 */
[----:B------:R-:W-:-:S04]  /*3920*/  FMUL.FTZ R176, R171, UR22 ;  /* 0x00000016abb07c20 */ /* 0x000fc80008410000 */
[-C--:B------:R-:W-:Y:S01]  /*3930*/  FMUL.FTZ R171, R167, R176.reuse ;  /* 0x000000b0a7ab7220 */ /* 0x080fe20000410000 */
[----:B------:R-:W-:-:S04]  /*3940*/  FMUL.FTZ R177, R155, R176 ;  /* 0x000000b09bb17220 */ /* 0x000fc80000410000 */
[----:B------:R-:W-:Y:S02]  /*3950*/  FSEL R176, R171, RZ, P5 ;  /* 0x000000ffabb07208 */ /* 0x000fe40002800000 */
[----:B------:R-:W-:-:S03]  /*3960*/  SEL R171, R177, RZ, P5 ;  /* 0x000000ffb1ab7207 */ /* 0x000fc60002800000 */
[----:B------:R-:W-:Y:S01]  /*3970*/  FADD.FTZ R71, R71, R176 ;  /* 0x000000b047477221 */ /* 0x000fe20000010000 */
[----:B------:R-:W-:Y:S06]  /*3980*/  BRA `(.L_x_14010) ;  /* 0x0000000800107947 */ /* 0x000fec0003800000 */
.L_x_14005:
[----:B------:R-:W-:-:S04]  /*3990*/  UISETP.NE.U32.AND UP0, UPT, UR4, URZ, UPT ;  /* 0x000000ff0400728c */ /* 0x000fc8000bf05070 */
[----:B------:R-:W-:-:S09]  /*39a0*/  UISETP.NE.AND.EX UP0, UPT, UR5, URZ, UPT, UP0 ;  /* 0x000000ff0500728c */ /* 0x000fd2000bf05300 */
[----:B------:R-:W-:Y:S05]  /*39b0*/  BRA.U UP0, `(.L_x_14014) ;  /* 0x0000000500047547 */ /* 0x000fea000b800000 */
        /* <DEDUP_REMOVED lines=10> */
[----:B------:R-:W-:-:S04]  /*3a60*/  FMUL.FTZ R177, R168, UR22 ;  /* 0x00000016a8b17c20 */ /* 0x000fc80008410000 */
[-C--:B------:R-:W-:Y:S01]  /*3a70*/  FMUL.FTZ R168, R164, R177.reuse ;  /* 0x000000b1a4a87220 */ /* 0x080fe20000410000 */
[----:B------:R-:W-:-:S04]  /*3a80*/  FMUL.FTZ R176, R152, R177 ;  /* 0x000000b198b07220 */ /* 0x000fc80000410000 */
[----:B------:R-:W-:Y:S02]  /*3a90*/  FSEL R177, R168, RZ, P5 ;  /* 0x000000ffa8b17208 */ /* 0x000fe40002800000 */
[----:B------:R-:W-:-:S03]  /*3aa0*/  SEL R168, R176, RZ, P5 ;  /* 0x000000ffb0a87207 */ /* 0x000fc60002800000 */
[----:B------:R-:W-:-:S07]  /*3ab0*/  FADD.FTZ R68, R68, R177 ;  /* 0x000000b144447221 */ /* 0x000fce0000010000 */
.L_x_14015:
        /* <DEDUP_REMOVED lines=16> */
.L_x_14016:
        /* <DEDUP_REMOVED lines=16> */
.L_x_14017:
        /* <DEDUP_REMOVED lines=8> */
[----:B------:R-:W-:-:S03]  /*3d40*/  ISETP.GE.U32.AND P5, PT, R2, 0x1000000, PT ;  /* 0x010000000200780c */ /* 0x000fc60003fa6070 */
        /* <DEDUP_REMOVED lines=8> */
.L_x_14014:
[----:B------:R-:W-:-:S13]  /*3dd0*/  PLOP3.LUT P5, PT, PT, PT, UP2, 0x80, 0x8 ;  /* 0x000000000008781c */ /* 0x000fda0003faf028 */
[----:B------:R-:W-:Y:S01]  /*3de0*/  @P5 FFMA.FTZ R172, R0, UR7, R181 ;  /* 0x0000000700ac5c23 */ /* 0x000fe200080100b5 */
[----:B------:R-:W-:-:S13]  /*3df0*/  PLOP3.LUT P5, PT, PT, PT, UP2, 0x80, 0x8 ;  /* 0x000000000008781c */ /* 0x000fda0003faf028 */
[----:B------:R-:W-:Y:S01]  /*3e00*/  @P5 FADD.FTZ R173, R189, -R172 ;  /* 0x800000acbdad5221 */ /* 0x000fe20000010000 */
[----:B------:R-:W-:Y:S02]  /*3e10*/  PLOP3.LUT P5, PT, PT, PT, UP2, 0x80, 0x8 ;  /* 0x000000000008781c */ /* 0x000fe40003faf028 */
[----:B-----5:R-:W-:-:S11]  /*3e20*/  MOV R172, R40 ;  /* 0x0000002800ac7202 */ /* 0x020fd60000000f00 */
        /* <DEDUP_REMOVED lines=23> */
[----:B------:R-:W-:Y:S01]  /*3fa0*/  FMUL.FTZ R168, R172, UR23 ;  /* 0x00000017aca87c20 */ /* 0x000fe20008410000 */
[----:B------:R-:W-:-:S03]  /*3fb0*/  LOP3.LUT P5, RZ, R2, 0xff, RZ, 0xc0, !PT ;  /* 0x000000ff02ff7812 */ /* 0x000fc600078ac0ff */
[----:B------:R-:W-:-:S04]  /*3fc0*/  FMUL.FTZ R177, R168, UR22 ;  /* 0x00000016a8b17c20 */ /* 0x000fc80008410000 */
[-C--:B------:R-:W-:Y:S01]  /*3fd0*/  FMUL.FTZ R168, R164, R177.reuse ;  /* 0x000000b1a4a87220 */ /* 0x080fe20000410000 */
[----:B------:R-:W-:-:S04]  /*3fe0*/  FMUL.FTZ R176, R152, R177 ;  /* 0x000000b198b07220 */ /* 0x000fc80000410000 */
[----:B------:R-:W-:Y:S02]  /*3ff0*/  FSEL R177, R168, RZ, P5 ;  /* 0x000000ffa8b17208 */ /* 0x000fe40002800000 */
[----:B------:R-:W-:-:S03]  /*4000*/  SEL R168, R176, RZ, P5 ;  /* 0x000000ffb0a87207 */ /* 0x000fc60002800000 */
[----:B------:R-:W-:-:S07]  /*4010*/  FADD.FTZ R68, R68, R177 ;  /* 0x000000b144447221 */ /* 0x000fce0000010000 */
.L_x_14018:
[----:B------:R-:W-:Y:S05]  /*4020*/  BRA.U !UP3, `(.L_x_14019) ;  /* 0x000000010b207547 */ /* 0x000fea000b800000 */
        /* <DEDUP_REMOVED lines=8> */
.L_x_14019:
        /* <DEDUP_REMOVED lines=9> */
.L_x_14020:
[----:B------:R-:W-:Y:S05]  /*4140*/  BRA.U !UP3, `(.L_x_14010) ;  /* 0x000000010b207547 */ /* 0x000fea000b800000 */
[----:B------:R-:W-:Y:S01]  /*4150*/  FMUL.FTZ R171, R175, UR23 ;  /* 0x00000017afab7c20 */ /* 0x000fe20008410000 */
[----:B------:R-:W-:-:S03]  /*4160*/  ISETP.GE.U32.AND P5, PT, R2, 0x1000000, PT ;  /* 0x010000000200780c */ /* 0x000fc60003fa6070 */
[----:B------:R-:W-:-:S04]  /*4170*/  FMUL.FTZ R176, R171, UR22 ;  /* 0x00000016abb07c20 */ /* 0x000fc80008410000 */
[-C--:B------:R-:W-:Y:S01]  /*4180*/  FMUL.FTZ R171, R167, R176.reuse ;  /* 0x000000b0a7ab7220 */ /* 0x080fe20000410000 */
[----:B------:R-:W-:-:S04]  /*4190*/  FMUL.FTZ R177, R155, R176 ;  /* 0x000000b09bb17220 */ /* 0x000fc80000410000 */
[----:B------:R-:W-:Y:S02]  /*41a0*/  FSEL R176, R171, RZ, P5 ;  /* 0x000000ffabb07208 */ /* 0x000fe40002800000 */
[----:B------:R-:W-:-:S03]  /*41b0*/  SEL R171, R177, RZ, P5 ;  /* 0x000000ffb1ab7207 */ /* 0x000fc60002800000 */
[----:B------:R-:W-:-:S07]  /*41c0*/  FADD.FTZ R71, R71, R176 ;  /* 0x000000b047477221 */ /* 0x000fce0000010000 */
.L_x_14010:
[----:B------:R-:W-:Y:S01]  /*41d0*/  ISETP.NE.U32.AND P5, PT, RZ, UR4, PT ;  /* 0x00000004ff007c0c */ /* 0x000fe2000bfa5070 */
[----:B------:R-:W0:Y:S01]  /*41e0*/  @UP3 LDCU.64 UR8, c[0x0][0x468] ;  /* 0x00008d00ff0837ac */ /* 0x000e220008000a00 */
[----:B------:R-:W-:Y:S02]  /*41f0*/  HFMA2 R183, -RZ, RZ, 0, 9.5367431640625e-07 ;  /* 0x00000010ffb77431 */ /* 0x000fe400000001ff */
[----:B------:R-:W-:-:S13]  /*4200*/  ISETP.NE.AND.EX P5, PT, RZ, UR5, PT, P5 ;  /* 0x00000005ff007c0c */ /* 0x000fda000bfa5350 */
[----:B------:R-:W1:Y:S02]  /*4210*/  @P5 LDC.64 R176, c[0x0][0x478] ;  /* 0x00011e00ffb05b82 */ /* 0x000e640000000a00 */
[C---:B-1----:R-:W-:Y:S01]  /*4220*/  @P5 IMAD.WIDE.U32 R176, R179.reuse, 0x10, R176 ;  /* 0x00000010b3b05825 */ /* 0x042fe200078e00b0 */
[----:B------:R-:W-:-:S04]  /*4230*/  IADD3 R179, PT, PT, R179, 0x100, RZ ;  /* 0x00000100b3b37810 */ /* 0x000fc80007ffe0ff */
[----:B------:R0:W-:Y:S01]  /*4240*/  @P5 STG.E.128 desc[UR20][R176.64], R172 ;  /* 0x000000acb0005986 */ /* 0x0001e2000c101d14 */
[----:B------:R-:W-:-:S13]  /*4250*/  PLOP3.LUT P5, PT, PT, PT, UP3, 0x80, 0x8 ;  /* 0x000000000008781c */ /* 0x000fda0003faf038 */
[C---:B0-----:R-:W-:Y:S01]  /*4260*/  @P5 IMAD.WIDE.U32 R176, R178.reuse, R183, UR8 ;  /* 0x00000008b2b05e25 */ /* 0x041fe2000f8e00b7 */
[----:B------:R-:W-:Y:S02]  /*4270*/  PLOP3.LUT P5, PT, PT, PT, UP3, 0x80, 0x8 ;  /* 0x000000000008781c */ /* 0x000fe40003faf038 */
[----:B------:R-:W-:-:S11]  /*4280*/  IADD3 R178, PT, PT, R178, 0x100, RZ ;  /* 0x00000100b2b27810 */ /* 0x000fd60007ffe0ff */
[----:B------:R0:W-:Y:S02]  /*4290*/  @P5 STG.E.128 desc[UR20][R176.64], R168 ;  /* 0x000000a8b0005986 */ /* 0x0001e4000c101d14 */
.L_x_14003:
[----:B------:R-:W-:Y:S05]  /*42a0*/  BSYNC.RECONVERGENT B0 ;  /* 0x0000000000007941 */ /* 0x000fea0003800200 */
.L_x_14002:
        /* <DEDUP_REMOVED lines=8> */
.L_x_14023:
[----:B------:R-:W-:Y:S05]  /*4330*/  BRA.U !UP0, `(.L_x_14024) ;  /* 0x0000000908187547 */ /* 0x000fea000b800000 */
[----:B------:R-:W-:-:S04]  /*4340*/  UISETP.NE.U32.AND UP0, UPT, UR4, URZ, UPT ;  /* 0x000000ff0400728c */ /* 0x000fc8000bf05070 */
[----:B------:R-:W-:-:S06]  /*4350*/  UISETP.NE.AND.EX UP0, UPT, UR5, URZ, UPT, UP0 ;  /* 0x000000ff0500728c */ /* 0x000fcc000bf05300 */
[----:B------:R-:W-:-:S13]  /*4360*/  PLOP3.LUT P5, PT, PT, PT, UP0, 0x80, 0x8 ;  /* 0x000000000008781c */ /* 0x000fda0003faf008 */
[----:B------:R-:W-:Y:S05]  /*4370*/  @!P5 BRA `(.L_x_14025) ;  /* 0x000000040004d947 */ /* 0x000fea0003800000 */
[----:B------:R-:W-:Y:S02]  /*4380*/  PLOP3.LUT P6, PT, PT, PT, UP2, 0x80, 0x8 ;  /* 0x000000000008781c */ /* 0x000fe40003fcf028 */
[----:B-----5:R-:W-:-:S11]  /*4390*/  MOV R172, R36 ;  /* 0x0000002400ac7202 */ /* 0x020fd60000000f00 */
        /* <DEDUP_REMOVED lines=21> */
[----:B0-----:R-:W-:Y:S01]  /*44f0*/  @P6 FFMA.FTZ R176, R221, UR7, R181 ;  /* 0x00000007ddb06c23 */ /* 0x001fe200080100b5 */
[----:B------:R-:W-:-:S13]  /*4500*/  PLOP3.LUT P6, PT, PT, PT, UP2, 0x80, 0x8 ;  /* 0x000000000008781c */ /* 0x000fda0003fcf028 */
[----:B------:R-:W-:Y:S01]  /*4510*/  @P6 FADD.FTZ R176, R229, -R176 ;  /* 0x800000b0e5b06221 */ /* 0x000fe20000010000 */
[----:B------:R-:W-:-:S13]  /*4520*/  PLOP3.LUT P6, PT, PT, PT, UP2, 0x80, 0x8 ;  /* 0x000000000008781c */ /* 0x000fda0003fcf028 */
        /* <DEDUP_REMOVED lines=10> */
.L_x_14026:
        /* <DEDUP_REMOVED lines=9> */
.L_x_14027:
        /* <DEDUP_REMOVED lines=9> */
.L_x_14028:
        /* <DEDUP_REMOVED lines=8> */
[----:B------:R-:W-:Y:S01]  /*4770*/  FADD.FTZ R67, R67, R176 ;  /* 0x000000b043437221 */ /* 0x000fe20000010000 */
[----:B------:R-:W-:Y:S06]  /*4780*/  BRA `(.L_x_14029) ;  /* 0x0000000c00087947 */ /* 0x000fec0003800000 */
.L_x_14025:
[----:B------:R-:W-:Y:S05]  /*4790*/  BRA.U !UP3, `(.L_x_14030) ;  /* 0x000000010b3c7547 */ /* 0x000fea000b800000 */
[----:B------:R-:W-:Y:S02]  /*47a0*/  PLOP3.LUT P6, PT, PT, PT, UP2, 0x80, 0x8 ;  /* 0x000000000008781c */ /* 0x000fe40003fcf028 */
[----:B0----5:R-:W-:-:S11]  /*47b0*/  MOV R168, R36 ;  /* 0x0000002400a87202 */ /* 0x021fd60000000f00 */
        /* <DEDUP_REMOVED lines=13> */
.L_x_14030:
        /* <DEDUP_REMOVED lines=16> */
.L_x_14031:
        /* <DEDUP_REMOVED lines=16> */
.L_x_14032:
        /* <DEDUP_REMOVED lines=17> */
.L_x_14024:
[----:B0-----:R-:W0:Y:S02]  /*4ba0*/  LDC.64 R176, c[0x0][0x478] ;  /* 0x00011e00ffb07b82 */ /* 0x001e240000000a00 */
        /* <DEDUP_REMOVED lines=34> */
.L_x_14034:
        /* <DEDUP_REMOVED lines=14> */
.L_x_14035:
        /* <DEDUP_REMOVED lines=14> */
.L_x_14036:
        /* <DEDUP_REMOVED lines=10> */
.L_x_14033:
        /* <DEDUP_REMOVED lines=14> */
.L_x_14037:
        /* <DEDUP_REMOVED lines=14> */
.L_x_14038:
        /* <DEDUP_REMOVED lines=14> */
.L_x_14039:
        /* <DEDUP_REMOVED lines=13> */
[----:B------:R-:W-:-:S07]  /*53a0*/  FADD.FTZ R67, R67, R176 ;  /* 0x000000b043437221 */ /* 0x000fce0000010000 */
.L_x_14029:
[----:B0-----:R-:W0:Y:S01]  /*53b0*/  @P5 LDC.64 R176, c[0x0][0x478] ;  /* 0x00011e00ffb05b82 */ /* 0x001e220000000a00 */
[----:B------:R-:W1:Y:S01]  /*53c0*/  @UP3 LDCU.64 UR8, c[0x0][0x468] ;  /* 0x00008d00ff0837ac */ /* 0x000e620008000a00 */
[----:B------:R-:W-:Y:S02]  /*53d0*/  HFMA2 R183, -RZ, RZ, 0, 9.5367431640625e-07 ;  /* 0x00000010ffb77431 */ /* 0x000fe400000001ff */
[C---:B0-----:R-:W-:Y:S01]  /*53e0*/  @P5 IMAD.WIDE.U32 R176, R179.reuse, 0x10, R176 ;  /* 0x00000010b3b05825 */ /* 0x041fe200078e00b0 */
[----:B------:R-:W-:-:S04]  /*53f0*/  IADD3 R179, PT, PT, R179, 0x100, RZ ;  /* 0x00000100b3b37810 */ /* 0x000fc80007ffe0ff */
[----:B------:R1:W-:Y:S01]  /*5400*/  @P5 STG.E.128 desc[UR20][R176.64], R172 ;  /* 0x000000acb0005986 */ /* 0x0003e2000c101d14 */
[----:B------:R-:W-:-:S13]  /*5410*/  PLOP3.LUT P5, PT, PT, PT, UP3, 0x80, 0x8 ;  /* 0x000000000008781c */ /* 0x000fda0003faf038 */
[C---:B-1----:R-:W-:Y:S01]  /*5420*/  @P5 IMAD.WIDE.U32 R176, R178.reuse, R183, UR8 ;  /* 0x00000008b2b05e25 */ /* 0x042fe2000f8e00b7 */
[----:B------:R-:W-:Y:S02]  /*5430*/  PLOP3.LUT P5, PT, PT, PT, UP3, 0x80, 0x8 ;  /* 0x000000000008781c */ /* 0x000fe40003faf038 */
[----:B------:R-:W-:-:S11]  /*5440*/  IADD3 R178, PT, PT, R178, 0x100, RZ ;  /* 0x00000100b2b27810 */ /* 0x000fd60007ffe0ff */
[----:B------:R1:W-:Y:S02]  /*5450*/  @P5 STG.E.128 desc[UR20][R176.64], R168 ;  /* 0x000000a8b0005986 */ /* 0x0003e4000c101d14 */
.L_x_14022:
[----:B------:R-:W-:Y:S05]  /*5460*/  BSYNC.RECONVERGENT B0 ;  /* 0x0000000000007941 */ /* 0x000fea0003800200 */
.L_x_14021:
        /* <DEDUP_REMOVED lines=8> */
.L_x_14042:
[----:B------:R-:W-:Y:S05]  /*54f0*/  BRA.U !UP0, `(.L_x_14043) ;  /* 0x0000000908187547 */ /* 0x000fea000b800000 */
[----:B------:R-:W-:-:S04]  /*5500*/  UISETP.NE.U32.AND UP0, UPT, UR4, URZ, UPT ;  /* 0x000000ff0400728c */ /* 0x000fc8000bf05070 */
[----:B------:R-:W-:-:S06]  /*5510*/  UISETP.NE.AND.EX UP0, UPT, UR5, URZ, UPT, UP0 ;  /* 0x000000ff0500728c */ /* 0x000fcc000bf05300 */
[----:B------:R-:W-:-:S13]  /*5520*/  PLOP3.LUT P5, PT, PT, PT, UP0, 0x80, 0x8 ;  /* 0x000000000008781c */ /* 0x000fda0003faf008 */
[----:B------:R-:W-:Y:S05]  /*5530*/  @!P5 BRA `(.L_x_14044) ;  /* 0x000000040004d947 */ /* 0x000fea0003800000 */
[----:B------:R-:W-:-:S13]  /*5540*/  PLOP3.LUT P6, PT, PT, PT, UP2, 0x80, 0x8 ;  /* 0x000000000008781c */ /* 0x000fda0003fcf028 */
[----:B------:R-:W-:Y:S01]  /*5550*/  @P6 FFMA.FTZ R172, R11, UR7, R181 ;  /* 0x000000070bac6c23 */ /* 0x000fe200080100b5 */
[----:B------:R-:W-:-:S13]  /*5560*/  PLOP3.LUT P6, PT, PT, PT, UP2, 0x80, 0x8 ;  /* 0x000000000008781c */ /* 0x000fda0003fcf028 */
[----:B------:R-:W-:Y:S01]  /*5570*/  @P6 FADD.FTZ R173, R215, -R172 ;  /* 0x800000acd7ad6221 */ /* 0x000fe20000010000 */
[----:B------:R-:W-:Y:S02]  /*5580*/  PLOP3.LUT P6, PT, PT, PT, UP2, 0x80, 0x8 ;  /* 0x000000000008781c */ /* 0x000fe40003fcf028 */
[----:B-----5:R-:W-:-:S11]  /*5590*/  MOV R172, R32 ;  /* 0x0000002000ac7202 */ /* 0x020fd60000000f00 */
        /* <DEDUP_REMOVED lines=18> */
[----:B01----:R-:W-:Y:S01]  /*56c0*/  @P6 FADD.FTZ R176, R228, -R175 ;  /* 0x800000afe4b06221 */ /* 0x003fe20000010000 */
        /* <DEDUP_REMOVED lines=12> */
.L_x_14045:
        /* <DEDUP_REMOVED lines=9> */
.L_x_14046:
        /* <DEDUP_REMOVED lines=9> */
.L_x_14047:
        /* <DEDUP_REMOVED lines=10> */
.L_x_14044:
[----:B------:R-:W-:Y:S05]  /*5950*/  BRA.U !UP3, `(.L_x_14049) ;  /* 0x000000010b3c7547 */ /* 0x000fea000b800000 */
[----:B------:R-:W-:-:S13]  /*5960*/  PLOP3.LUT P6, PT, PT, PT, UP2, 0x80, 0x8 ;  /* 0x000000000008781c */ /* 0x000fda0003fcf028 */
[----:B01----:R-:W-:Y:S01]  /*5970*/  @P6 FFMA.FTZ R168, R11, UR7, R181 ;  /* 0x000000070ba86c23 */ /* 0x003fe200080100b5 */
        /* <DEDUP_REMOVED lines=13> */
.L_x_14049:
        /* <DEDUP_REMOVED lines=16> */
.L_x_14050:
        /* <DEDUP_REMOVED lines=16> */
.L_x_14051:
        /* <DEDUP_REMOVED lines=17> */
.L_x_14043:
        /* <DEDUP_REMOVED lines=35> */
.L_x_14053:
        /* <DEDUP_REMOVED lines=14> */
.L_x_14054:
        /* <DEDUP_REMOVED lines=14> */
.L_x_14055:
        /* <DEDUP_REMOVED lines=10> */
.L_x_14052:
        /* <DEDUP_REMOVED lines=14> */
.L_x_14056:
        /* <DEDUP_REMOVED lines=14> */
.L_x_14057:
        /* <DEDUP_REMOVED lines=14> */
.L_x_14058:
        /* <DEDUP_REMOVED lines=14> */
.L_x_14048:
[----:B01----:R-:W0:Y:S01]  /*6570*/  @P5 LDC.64 R176, c[0x0][0x478] ;  /* 0x00011e00ffb05b82 */ /* 0x003e220000000a00 */
        /* <DEDUP_REMOVED lines=10> */
.L_x_14041:
[----:B------:R-:W-:Y:S05]  /*6620*/  BSYNC.RECONVERGENT B0 ;  /* 0x0000000000007941 */ /* 0x000fea0003800200 */
.L_x_14040:
        /* <DEDUP_REMOVED lines=8> */
.L_x_14061:
        /* <DEDUP_REMOVED lines=28> */
[----:B012---:R-:W-:Y:S01]  /*6870*/  @P6 FFMA.FTZ R176, R219, UR7, R181 ;  /* 0x00000007dbb06c23 */ /* 0x007fe200080100b5 */
        /* <DEDUP_REMOVED lines=13> */
.L_x_14064:
        /* <DEDUP_REMOVED lines=9> */
.L_x_14065:
        /* <DEDUP_REMOVED lines=9> */
.L_x_14066:
        /* <DEDUP_REMOVED lines=10> */
.L_x_14063:
[----:B------:R-:W-:Y:S05]  /*6b10*/  BRA.U !UP3, `(.L_x_14068) ;  /* 0x000000010b3c7547 */ /* 0x000fea000b800000 */
[----:B------:R-:W-:Y:S02]  /*6b20*/  PLOP3.LUT P6, PT, PT, PT, UP2, 0x80, 0x8 ;  /* 0x000000000008781c */ /* 0x000fe40003fcf028 */
[----:B012--5:R-:W-:-:S11]  /*6b30*/  MOV R168, R28 ;  /* 0x0000001c00a87202 */ /* 0x027fd60000000f00 */
        /* <DEDUP_REMOVED lines=13> */
.L_x_14068:
        /* <DEDUP_REMOVED lines=16> */
.L_x_14069:
        /* <DEDUP_REMOVED lines=16> */
.L_x_14070:
        /* <DEDUP_REMOVED lines=17> */
.L_x_14062:
[----:B012---:R-:W0:Y:S02]  /*6f20*/  LDC.64 R176, c[0x0][0x478] ;  /* 0x00011e00ffb07b82 */ /* 0x007e240000000a00 */
        /* <DEDUP_REMOVED lines=34> */
.L_x_14072:
        /* <DEDUP_REMOVED lines=14> */
.L_x_14073:
        /* <DEDUP_REMOVED lines=14> */
.L_x_14074:
        /* <DEDUP_REMOVED lines=10> */
.L_x_14071:
        /* <DEDUP_REMOVED lines=14> */
.L_x_14075:
        /* <DEDUP_REMOVED lines=14> */
.L_x_14076:
        /* <DEDUP_REMOVED lines=14> */
.L_x_14077:
        /* <DEDUP_REMOVED lines=14> */
.L_x_14067:
[----:B012---:R-:W0:Y:S01]  /*7730*/  @P5 LDC.64 R176, c[0x0][0x478] ;  /* 0x00011e00ffb05b82 */ /* 0x007e220000000a00 */
        /* <DEDUP_REMOVED lines=10> */
.L_x_14060:
[----:B------:R-:W-:Y:S05]  /*77e0*/  BSYNC.RECONVERGENT B0 ;  /* 0x0000000000007941 */ /* 0x000fea0003800200 */
.L_x_14059:
        /* <DEDUP_REMOVED lines=8> */
.L_x_14080:
        /* <DEDUP_REMOVED lines=29> */
[----:B0123--:R-:W-:Y:S01]  /*7a40*/  @P6 FADD.FTZ R176, R226, -R175 ;  /* 0x800000afe2b06221 */ /* 0x00ffe20000010000 */
        /* <DEDUP_REMOVED lines=12> */
.L_x_14083:
        /* <DEDUP_REMOVED lines=9> */
.L_x_14084:
        /* <DEDUP_REMOVED lines=9> */
.L_x_14085:
        /* <DEDUP_REMOVED lines=10> */
.L_x_14082:
[----:B------:R-:W-:Y:S05]  /*7cd0*/  BRA.U !UP3, `(.L_x_14087) ;  /* 0x000000010b3c7547 */ /* 0x000fea000b800000 */
[----:B------:R-:W-:-:S13]  /*7ce0*/  PLOP3.LUT P6, PT, PT, PT, UP2, 0x80, 0x8 ;  /* 0x000000000008781c */ /* 0x000fda0003fcf028 */
[----:B0123--:R-:W-:Y:S01]  /*7cf0*/  @P6 FFMA.FTZ R168, R13, UR7, R181 ;  /* 0x000000070da86c23 */ /* 0x00ffe200080100b5 */
        /* <DEDUP_REMOVED lines=13> */
.L_x_14087:
        /* <DEDUP_REMOVED lines=16> */
.L_x_14088:
        /* <DEDUP_REMOVED lines=16> */
.L_x_14089:
        /* <DEDUP_REMOVED lines=17> */
.L_x_14081:
[----:B0123--:R-:W0:Y:S02]  /*80e0*/  LDC.64 R176, c[0x0][0x478] ;  /* 0x00011e00ffb07b82 */ /* 0x00fe240000000a00 */
        /* <DEDUP_REMOVED lines=34> */
.L_x_14091:
        /* <DEDUP_REMOVED lines=14> */
.L_x_14092:
        /* <DEDUP_REMOVED lines=14> */
.L_x_14093:
        /* <DEDUP_REMOVED lines=10> */
.L_x_14090:
        /* <DEDUP_REMOVED lines=14> */
.L_x_14094:
        /* <DEDUP_REMOVED lines=14> */
.L_x_14095:
        /* <DEDUP_REMOVED lines=14> */
.L_x_14096:
        /* <DEDUP_REMOVED lines=14> */
.L_x_14086:
[----:B0123--:R-:W0:Y:S01]  /*88f0*/  @P5 LDC.64 R176, c[0x0][0x478] ;  /* 0x00011e00ffb05b82 */ /* 0x00fe220000000a00 */
        /* <DEDUP_REMOVED lines=10> */
.L_x_14079:
[----:B------:R-:W-:Y:S05]  /*89a0*/  BSYNC.RECONVERGENT B0 ;  /* 0x0000000000007941 */ /* 0x000fea0003800200 */
.L_x_14078:
        /* <DEDUP_REMOVED lines=8> */
.L_x_14099:
        /* <DEDUP_REMOVED lines=28> */
[----:B01234-:R-:W-:Y:S01]  /*8bf0*/  @P6 FFMA.FTZ R176, R217, UR7, R181 ;  /* 0x00000007d9b06c23 */ /* 0x01ffe200080100b5 */
        /* <DEDUP_REMOVED lines=13> */
.L_x_14102:
        /* <DEDUP_REMOVED lines=9> */
.L_x_14103:
        /* <DEDUP_REMOVED lines=9> */
.L_x_14104:
        /* <DEDUP_REMOVED lines=10> */
.L_x_14101:
[----:B------:R-:W-:Y:S05]  /*8e90*/  BRA.U !UP3, `(.L_x_14106) ;  /* 0x000000010b3c7547 */ /* 0x000fea000b800000 */
[----:B------:R-:W-:-:S13]  /*8ea0*/  PLOP3.LUT P6, PT, PT, PT, UP2, 0x80, 0x8 ;  /* 0x000000000008781c */ /* 0x000fda0003fcf028 */
[----:B01234-:R-:W-:Y:S01]  /*8eb0*/  @P6 FFMA.FTZ R168, R14, UR7, R181 ;  /* 0x000000070ea86c23 */ /* 0x01ffe200080100b5 */
        /* <DEDUP_REMOVED lines=13> */
.L_x_14106:
[----:B------:R-:W-:Y:S05]  /*8f90*/  BRA.U !UP3, `(.L_x_14107) ;  /* 0x000000010b3c7547 */ /* 0x000fea000b800000 */
[----:B------:R-:W-:Y:S02]  /*8fa0*/  PLOP3.LUT P6, PT, PT, PT, UP2, 0x80, 0x8 ;  /* 0x000000000008781c */ /* 0x000fe40003fcf028 */
[----:B012345:R-:W-:-:S11]  /*8fb0*/  MOV R169, R157 ;  /* 0x0000009d00a97202 */ /* 0x03ffd60000000f00 */
        /* <DEDUP_REMOVED lines=13> */
.L_x_14107:
        /* <DEDUP_REMOVED lines=16> */
.L_x_14108:
        /* <DEDUP_REMOVED lines=17> */
.L_x_14100:
        /* <DEDUP_REMOVED lines=35> */
.L_x_14110:
        /* <DEDUP_REMOVED lines=14> */
.L_x_14111:
        /* <DEDUP_REMOVED lines=14> */
.L_x_14112:
        /* <DEDUP_REMOVED lines=10> */
.L_x_14109:
        /* <DEDUP_REMOVED lines=14> */
.L_x_14113:
        /* <DEDUP_REMOVED lines=14> */
.L_x_14114:
        /* <DEDUP_REMOVED lines=14> */
.L_x_14115:
        /* <DEDUP_REMOVED lines=14> */
.L_x_14105:
[----:B01234-:R-:W0:Y:S01]  /*9ab0*/  @P5 LDC.64 R176, c[0x0][0x478] ;  /* 0x00011e00ffb05b82 */ /* 0x01fe220000000a00 */
        /* <DEDUP_REMOVED lines=10> */
.L_x_14098:
[----:B------:R-:W-:Y:S05]  /*9b60*/  BSYNC.RECONVERGENT B0 ;  /* 0x0000000000007941 */ /* 0x000fea0003800200 */
.L_x_14097:
        /* <DEDUP_REMOVED lines=9> */
.L_x_14118:
        /* <DEDUP_REMOVED lines=34> */
[----:B01234-:R-:W-:Y:S01]  /*9e20*/  FMUL.FTZ R168, R172, UR23 ;  /* 0x00000017aca87c20 */ /* 0x01ffe20008410000 */
[----:B------:R-:W-:-:S03]  /*9e30*/  LOP3.LUT P6, RZ, R9, 0xff, RZ, 0xc0, !PT ;  /* 0x000000ff09ff7812 */ /* 0x000fc600078cc0ff */
[----:B------:R-:W-:-:S04]  /*9e40*/  FMUL.FTZ R177, R168, UR22 ;  /* 0x00000016a8b17c20 */ /* 0x000fc80008410000 */
[-C--:B------:R-:W-:Y:S01]  /*9e50*/  FMUL.FTZ R168, R164, R177.reuse ;  /* 0x000000b1a4a87220 */ /* 0x080fe20000410000 */
[----:B------:R-:W-:-:S04]  /*9e60*/  FMUL.FTZ R176, R128, R177 ;  /* 0x000000b180b07220 */ /* 0x000fc80000410000 */
[----:B------:R-:W-:Y:S02]  /*9e70*/  FSEL R177, R168, RZ, P6 ;  /* 0x000000ffa8b17208 */ /* 0x000fe40003000000 */
[----:B------:R-:W-:-:S03]  /*9e80*/  SEL R168, R176, RZ, P6 ;  /* 0x000000ffb0a87207 */ /* 0x000fc60003000000 */
[----:B------:R-:W-:-:S07]  /*9e90*/  FADD.FTZ R44, R44, R177 ;  /* 0x000000b12c2c7221 */ /* 0x000fce0000010000 */
.L_x_14121:
[----:B------:R-:W-:Y:S05]  /*9ea0*/  BRA.U !UP3, `(.L_x_14122) ;  /* 0x000000010b207547 */ /* 0x000fea000b800000 */
        /* <DEDUP_REMOVED lines=8> */
.L_x_14122:
        /* <DEDUP_REMOVED lines=9> */
.L_x_14123:
[----:B------:R-:W-:Y:S05]  /*9fc0*/  BRA.U !UP3, `(.L_x_14124) ;  /* 0x0000000d0b307547 */ /* 0x000fea000b800000 */
[----:B01234-:R-:W-:Y:S01]  /*9fd0*/  FMUL.FTZ R171, R175, UR23 ;  /* 0x00000017afab7c20 */ /* 0x01ffe20008410000 */
        /* <DEDUP_REMOVED lines=8> */
.L_x_14120:
        /* <DEDUP_REMOVED lines=16> */
.L_x_14125:
        /* <DEDUP_REMOVED lines=16> */
.L_x_14126:
        /* <DEDUP_REMOVED lines=16> */
.L_x_14127:
        /* <DEDUP_REMOVED lines=17> */
.L_x_14119:
        /* <DEDUP_REMOVED lines=35> */
.L_x_14129:
        /* <DEDUP_REMOVED lines=14> */
.L_x_14130:
        /* <DEDUP_REMOVED lines=14> */
.L_x_14131:
        /* <DEDUP_REMOVED lines=10> */
.L_x_14128:
        /* <DEDUP_REMOVED lines=14> */
.L_x_14132:
        /* <DEDUP_REMOVED lines=14> */
.L_x_14133:
        /* <DEDUP_REMOVED lines=14> */
.L_x_14134:
[----:B------:R-:W-:Y:S05]  /*aba0*/  BRA.U !UP3, `(.L_x_14124) ;  /* 0x000000010b387547 */ /* 0x000fea000b800000 */
[----:B------:R-:W-:Y:S01]  /*abb0*/  FFMA.FTZ R181, R223, UR7, R181 ;  /* 0x00000007dfb57c23 */ /* 0x000fe200080100b5 */
[----:B------:R-:W-:-:S03]  /*abc0*/  UISETP.GT.AND UP0, UPT, UR31, URZ, UPT ;  /* 0x000000ff1f00728c */ /* 0x000fc6000bf04270 */
[----:B------:R-:W-:-:S03]  /*abd0*/  FADD.FTZ R181, R224, -R181 ;  /* 0x800000b5e0b57221 */ /* 0x000fc60000010000 */
[----:B------:R-:W-:Y:S01]  /*abe0*/  PLOP3.LUT P6, PT, PT, PT, UP0, 0x80, 0x8 ;  /* 0x000000000008781c */ /* 0x000fe20003fcf008 */
        /* <DEDUP_REMOVED lines=10> */
.L_x_14124:
[----:B01234-:R-:W0:Y:S01]  /*ac90*/  @P5 LDC.64 R176, c[0x0][0x478] ;  /* 0x00011e00ffb05b82 */ /* 0x01fe220000000a00 */
[----:B------:R-:W1:Y:S01]  /*aca0*/  @UP3 LDCU.64 UR8, c[0x0][0x468] ;  /* 0x00008d00ff0837ac */ /* 0x000e620008000a00 */
[----:B0-----:R-:W-:-:S04]  /*acb0*/  @P5 IMAD.WIDE.U32 R176, R179, 0x10, R176 ;  /* 0x00000010b3b05825 */ /* 0x001fc800078e00b0 */
[----:B------:R-:W-:Y:S01]  /*acc0*/  HFMA2 R179, -RZ, RZ, 0, 9.5367431640625e-07 ;  /* 0x00000010ffb37431 */ /* 0x000fe200000001ff */
[----:B------:R1:W-:Y:S01]  /*acd0*/  @P5 STG.E.128 desc[UR20][R176.64], R172 ;  /* 0x000000acb0005986 */ /* 0x0003e2000c101d14 */
[----:B------:R-:W-:-:S13]  /*ace0*/  PLOP3.LUT P5, PT, PT, PT, UP3, 0x80, 0x8 ;  /* 0x000000000008781c */ /* 0x000fda0003faf038 */
[----:B-1----:R-:W-:Y:S01]  /*acf0*/  @P5 IMAD.WIDE.U32 R176, R178, R179, UR8 ;  /* 0x00000008b2b05e25 */ /* 0x002fe2000f8e00b3 */
[----:B------:R-:W-:-:S13]  /*ad00*/  PLOP3.LUT P5, PT, PT, PT, UP3, 0x80, 0x8 ;  /* 0x000000000008781c */ /* 0x000fda0003faf038 */
[----:B------:R0:W-:Y:S02]  /*ad10*/  @P5 STG.E.128 desc[UR20][R176.64], R168 ;  /* 0x000000a8b0005986 */ /* 0x0001e4000c101d14 */
.L_x_14117:
[----:B------:R-:W-:Y:S05]  /*ad20*/  BSYNC.RECONVERGENT B0 ;  /* 0x0000000000007941 */ /* 0x000fea0003800200 */
.L_x_14116:
[----:B------:R-:W-:Y:S02]  /*ad30*/  UIADD3 UR11, UPT, UPT, UR11, UR26, URZ ;  /* 0x0000001a0b0b7290 */ /* 0x000fe4000fffe0ff */
[----:B------:R-:W-:Y:S02]  /*ad40*/  UPLOP3.LUT UP1, UPT, UPT, UPT, UP1, 0x40, 0x4 ;  /* 0x000000000004789c */ /* 0x000fe40003f2e810 */
[----:B------:R-:W-:-:S09]  /*ad50*/  UISETP.GE.AND UP0, UPT, UR11, UR27, UPT ;  /* 0x0000001b0b00728c */ /* 0x000fd2000bf06270 */
[----:B------:R-:W-:Y:S05]  /*ad60*/  BRA.U !UP0, `(.L_x_14135) ;  /* 0xffffff5d086c7547 */ /* 0x000fea000b83ffff */
.L_x_13983:
        /* <DEDUP_REMOVED lines=17> */
.L_x_14137:
[----:B------:R-:W-:Y:S05]  /*ae80*/  BSYNC.RECONVERGENT B0 ;  /* 0x0000000000007941 */ /* 0x000fea0003800200 */
.L_x_14136:
        /* <DEDUP_REMOVED lines=12> */
.L_x_14139:
[----:B------:R-:W-:Y:S05]  /*af50*/  BSYNC.RECONVERGENT B0 ;  /* 0x0000000000007941 */ /* 0x000fea0003800200 */
.L_x_14138:
        /* <DEDUP_REMOVED lines=12> */
.L_x_14141:
[----:B------:R-:W-:Y:S05]  /*b020*/  BSYNC.RECONVERGENT B0 ;  /* 0x0000000000007941 */ /* 0x000fea0003800200 */
.L_x_14140:
        /* <DEDUP_REMOVED lines=12> */
.L_x_14143:
[----:B------:R-:W-:Y:S05]  /*b0f0*/  BSYNC.RECONVERGENT B0 ;  /* 0x0000000000007941 */ /* 0x000fea0003800200 */
.L_x_14142:
        /* <DEDUP_REMOVED lines=12> */
.L_x_14145:
[----:B------:R-:W-:Y:S05]  /*b1c0*/  BSYNC.RECONVERGENT B0 ;  /* 0x0000000000007941 */ /* 0x000fea0003800200 */
.L_x_14144:
        /* <DEDUP_REMOVED lines=12> */
.L_x_14147:
[----:B------:R-:W-:Y:S05]  /*b290*/  BSYNC.RECONVERGENT B0 ;  /* 0x0000000000007941 */ /* 0x000fea0003800200 */
.L_x_14146:
        /* <DEDUP_REMOVED lines=12> */
.L_x_14148:
        /* <DEDUP_REMOVED lines=10> */
.L_x_14483:


//--------------------- .text._ZN10layer_norm22ln_bwd_finalize_kernelINS_22Kernel_traits_finalizeILj7168EfffffjLb1ELj1024ELj4ENS_18Kernel_traits_baseILj7168EfffffjLj1024EEEEELb1ELb1EEEvNS_9BwdParamsE --------------------------
	.section	.text._ZN10layer_norm22ln_bwd_finalize_kernelINS_22Kernel_traits_finalizeILj7168EfffffjLb1ELj1024ELj4ENS_18Kernel_traits_baseILj7168EfffffjLj1024EEEEELb1ELb1EEEvNS_9BwdParamsE,"ax",@progbits
	.align	128
        .global         _ZN10layer_norm22ln_bwd_finalize_kernelINS_22Kernel_traits_finalizeILj7168EfffffjLb1ELj1024ELj4ENS_18Kernel_traits_baseILj7168EfffffjLj1024EEEEELb1ELb1EEEvNS_9BwdParamsE
        .type           _ZN10layer_norm22ln_bwd_finalize_kernelINS_22Kernel_traits_finalizeILj7168EfffffjLb1ELj1024ELj4ENS_18Kernel_traits_baseILj7168EfffffjLj1024EEEEELb1ELb1EEEvNS_9BwdParamsE,@function
        .size           _ZN10layer_norm22ln_bwd_finalize_kernelINS_22Kernel_traits_finalizeILj7168EfffffjLb1ELj1024ELj4ENS_18Kernel_traits_baseILj7168EfffffjLj1024EEEEELb1ELb1EEEvNS_9BwdParamsE,(.L_x_14484 - _ZN10layer_norm22ln_bwd_finalize_kernelINS_22Kernel_traits_finalizeILj7168EfffffjLb1ELj1024ELj4ENS_18Kernel_traits_baseILj7168EfffffjLj1024EEEEELb1ELb1EEEvNS_9BwdParamsE)
        .other          _ZN10layer_norm22ln_bwd_finalize_kernelINS_22Kernel_traits_finalizeILj7168EfffffjLb1ELj1024ELj4ENS_18Kernel_traits_baseILj7168EfffffjLj1024EEEEELb1ELb1EEEvNS_9BwdParamsE,@"STO_CUDA_ENTRY STV_DEFAULT"
_ZN10layer_norm22ln_bwd_finalize_kernelINS_22Kernel_traits_finalizeILj7168EfffffjLb1ELj1024ELj4ENS_18Kernel_traits_baseILj7168EfffffjLj1024EEEEELb1ELb1EEEvNS_9BwdParamsE:
.text._ZN10layer_norm22ln_bwd_finalize_kernelINS_22Kernel_traits_finalizeILj7168EfffffjLb1ELj1024ELj4ENS_18Kernel_traits_baseILj7168EfffffjLj1024EEEEELb1ELb1EEEvNS_9BwdParamsE:
        /* <DEDUP_REMOVED lines=56> */
.L_x_14153:
        /* <DEDUP_REMOVED lines=87> */
.L_x_14152:
[----:B------:R-:W-:Y:S05]  /*08f0*/  BSYNC.RECONVERGENT B1 ;  /* 0x0000000000017941 */ /* 0x000fea0003800200 */
.L_x_14151:
        /* <DEDUP_REMOVED lines=51> */
.L_x_14155:
[----:B------:R-:W-:Y:S05]  /*0c30*/  BSYNC.RECONVERGENT B1 ;  /* 0x0000000000017941 */ /* 0x000fea0003800200 */
.L_x_14154:
        /* <DEDUP_REMOVED lines=30> */
.L_x_14157:
[----:B------:R-:W-:Y:S05]  /*0e20*/  BSYNC.RECONVERGENT B1 ;  /* 0x0000000000017941 */ /* 0x000fea0003800200 */
.L_x_14156:
        /* <DEDUP_REMOVED lines=15> */
.L_x_14150:
[----:B------:R-:W-:Y:S05]  /*0f20*/  BSYNC.RECONVERGENT B0 ;  /* 0x0000000000007941 */ /* 0x000fea0003800200 */
.L_x_14149:
        /* <DEDUP_REMOVED lines=72> */
.L_x_14158:
        /* <DEDUP_REMOVED lines=13> */
.L_x_14484:


//--------------------- .text._ZN10layer_norm13ln_bwd_kernelINS_13Kernel_traitsIfffffjLj7168ELj1ELj1ELj8ELj16ENS_18Kernel_traits_baseILj7168EfffffjLj256EEEEELb1ELb1ELb1ELb1EEEvNS_9BwdParamsE --------------------------
	.section	.text._ZN10layer_norm13ln_bwd_kernelINS_13Kernel_traitsIfffffjLj7168ELj1ELj1ELj8ELj16ENS_18Kernel_traits_baseILj7168EfffffjLj256EEEEELb1ELb1ELb1ELb1EEEvNS_9BwdParamsE,"ax",@progbits
	.align	128
        .global         _ZN10layer_norm13ln_bwd_kernelINS_13Kernel_traitsIfffffjLj7168ELj1ELj1ELj8ELj16ENS_18Kernel_traits_baseILj7168EfffffjLj256EEEEELb1ELb1ELb1ELb1EEEvNS_9BwdParamsE
        .type           _ZN10layer_norm13ln_bwd_kernelINS_13Kernel_traitsIfffffjLj7168ELj1ELj1ELj8ELj16ENS_18Kernel_traits_baseILj7168EfffffjLj256EEEEELb1ELb1ELb1ELb1EEEvNS_9BwdParamsE,@function
        .size           _ZN10layer_norm13ln_bwd_kernelINS_13Kernel_traitsIfffffjLj7168ELj1ELj1ELj8ELj16ENS_18Kernel_traits_baseILj7168EfffffjLj256EEEEELb1ELb1ELb1ELb1EEEvNS_9BwdParamsE,(.L_x_14485 - _ZN10layer_norm13ln_bwd_kernelINS_13Kernel_traitsIfffffjLj7168ELj1ELj1ELj8ELj16ENS_18Kernel_traits_baseILj7168EfffffjLj256EEEEELb1ELb1ELb1ELb1EEEvNS_9BwdParamsE)
        .other          _ZN10layer_norm13ln_bwd_kernelINS_13Kernel_traitsIfffffjLj7168ELj1ELj1ELj8ELj16ENS_18Kernel_traits_baseILj7168EfffffjLj256EEEEELb1ELb1ELb1ELb1EEEvNS_9BwdParamsE,@"STO_CUDA_ENTRY STV_DEFAULT"
_ZN10layer_norm13ln_bwd_kernelINS_13Kernel_traitsIfffffjLj7168ELj1ELj1ELj8ELj16ENS_18Kernel_traits_baseILj7168EfffffjLj256EEEEELb1ELb1ELb1ELb1EEEvNS_9BwdParamsE:
.text._ZN10layer_norm13ln_bwd_kernelINS_13Kernel_traitsIfffffjLj7168ELj1ELj1ELj8ELj16ENS_18Kernel_traits_baseILj7168EfffffjLj256EEEEELb1ELb1ELb1ELb1EEEvNS_9BwdParamsE:
        /* <DEDUP_REMOVED lines=78> */
.L_x_14284:
[----:B------:R-:W-:Y:S02]  /*04e0*/  UIMAD.WIDE UR26, UR8, 0x4, UR18 ;  /* 0x00000004081a78a5 */ /* 0x000fe4000f8e0212 */
[----:B------:R-:W-:-:S04]  /*04f0*/  UIMAD.WIDE UR10, UR8, 0x4, UR14 ;  /* 0x00000004080a78a5 */ /* 0x000fc8000f8e020e */
[----:B-1--4-:R-:W-:Y:S02]  /*0500*/  MOV R2, UR26 ;  /* 0x0000001a00027c02 */ /* 0x012fe40008000f00 */
[----:B------:R-:W-:-:S05]  /*0510*/  MOV R3, UR27 ;  /* 0x0000001b00037c02 */ /* 0x000fca0008000f00 */
[----:B------:R0:W2:Y:S02]  /*0520*/  LDG.E R5, desc[UR20][R2.64] ;  /* 0x0000001402057981 */ /* 0x0000a4000c1e1900 */
[----:B0-----:R-:W-:Y:S02]  /*0530*/  MOV R2, UR10 ;  /* 0x0000000a00027c02 */ /* 0x001fe40008000f00 */
[----:B------:R-:W-:Y:S01]  /*0540*/  MOV R3, UR11 ;  /* 0x0000000b00037c02 */ /* 0x000fe20008000f00 */
[----:B------:R-:W-:-:S04]  /*0550*/  UIMAD.WIDE UR10, UR8, 0x4, UR16 ;  /* 0x00000004080a78a5 */ /* 0x000fc8000f8e0210 */
[----:B------:R0:W3:Y:S02]  /*0560*/  LDG.E R4, desc[UR20][R2.64] ;  /* 0x0000001402047981 */ /* 0x0000e4000c1e1900 */
[----:B0-----:R-:W-:Y:S02]  /*0570*/  MOV R2, UR10 ;  /* 0x0000000a00027c02 */ /* 0x001fe40008000f00 */
[----:B------:R-:W-:-:S05]  /*0580*/  MOV R3, UR11 ;  /* 0x0000000b00037c02 */ /* 0x000fca0008000f00 */
[----:B-----5:R0:W5:Y:S01]  /*0590*/  LDG.E R2, desc[UR20][R2.64] ;  /* 0x0000001402027981 */ /* 0x020162000c1e1900 */
[----:B--2---:R-:W-:-:S13]  /*05a0*/  R2UR UR27, R5 ;  /* 0x00000000051b72ca */ /* 0x004fda00000e0000 */
[----:B------:R-:W-:Y:S01]  /*05b0*/  UISETP.GE.AND UP2, UPT, UR27, 0x1, UPT ;  /* 0x000000011b00788c */ /* 0x000fe2000bf46270 */
[----:B---3--:R-:W-:-:S08]  /*05c0*/  R2UR UR26, R4 ;  /* 0x00000000041a72ca */ /* 0x008fd000000e0000 */
[----:B0-----:R-:W-:Y:S07]  /*05d0*/  BRA.U !UP2, `(.L_x_14160) ;  /* 0x000000110acc7547 */ /* 0x001fee000b800000 */
[----:B------:R-:W0:Y:S01]  /*05e0*/  LDC R190, c[0x0][0x388] ;  /* 0x0000e200ffbe7b82 */ /* 0x000e220000000800 */
[----:B------:R-:W1:Y:S01]  /*05f0*/  S2R R6, SR_TID.X ;  /* 0x0000000000067919 */ /* 0x000e620000002100 */
[----:B-----5:R-:W-:Y:S01]  /*0600*/  ISETP.GE.AND P1, PT, R2, 0x1, PT ;  /* 0x000000010200780c */ /* 0x020fe20003f26270 */
[----:B------:R-:W-:Y:S01]  /*0610*/  UIADD3 UR9, UPT, UPT, UR27, -0x1, URZ ;  /* 0xffffffff1b097890 */ /* 0x000fe2000fffe0ff */
[----:B------:R-:W-:Y:S01]  /*0620*/  ISETP.NE.U32.AND P0, PT, RZ, UR6, PT ;  /* 0x00000006ff007c0c */ /* 0x000fe2000bf05070 */
[----:B------:R-:W-:-:S03]  /*0630*/  UIMAD.WIDE UR10, UR8, 0x4, UR12 ;  /* 0x00000004080a78a5 */ /* 0x000fc6000f8e020c */
[----:B------:R-:W2:Y:S01]  /*0640*/  LDC.64 R188, c[0x0][0x3a8] ;  /* 0x0000ea00ffbc7b82 */ /* 0x000ea20000000a00 */
[----:B------:R-:W-:Y:S02]  /*0650*/  ISETP.NE.AND.EX P0, PT, RZ, UR7, PT, P0 ;  /* 0x00000007ff007c0c */ /* 0x000fe4000bf05300 */
[----:B------:R-:W-:Y:S02]  /*0660*/  MOV R4, UR10 ;  /* 0x0000000a00047c02 */ /* 0x000fe40008000f00 */
[----:B------:R-:W-:-:S03]  /*0670*/  MOV R5, UR11 ;  /* 0x0000000b00057c02 */ /* 0x000fc60008000f00 */
[----:B------:R-:W3:Y:S01]  /*0680*/  LDC.64 R212, c[0x0][0x428] ;  /* 0x00010a00ffd47b82 */ /* 0x000ee20000000a00 */
[----:B0-----:R-:W-:-:S07]  /*0690*/  IMAD R0, R190, UR8, RZ ;  /* 0x00000008be007c24 */ /* 0x001fce000f8e02ff */
[----:B------:R-:W0:Y:S01]  /*06a0*/  @P0 LDC.64 R192, c[0x0][0x438] ;  /* 0x00010e00ffc00b82 */ /* 0x000e220000000a00 */
[----:B------:R-:W-:-:S04]  /*06b0*/  SHF.R.S32.HI R3, RZ, 0x1f, R0 ;  /* 0x0000001fff037819 */ /* 0x000fc80000011400 */
[----:B------:R-:W-:-:S03]  /*06c0*/  LEA.HI R3, R3, R0, RZ, 0x2 ;  /* 0x0000000003037211 */ /* 0x000fc600078f10ff */
[----:B------:R-:W4:Y:S01]  /*06d0*/  @P0 LDC.64 R194, c[0x0][0x438] ;  /* 0x00010e00ffc20b82 */ /* 0x000f220000000a00 */
[----:B------:R2:W4:Y:S01]  /*06e0*/  LDG.E R0, desc[UR20][R4.64] ;  /* 0x0000001404007981 */ /* 0x000522000c1e1900 */
[----:B-1----:R-:W-:Y:S02]  /*06f0*/  LEA.HI.SX32 R209, R3, R6, 0x1e ;  /* 0x0000000603d17211 */ /* 0x002fe400078ff2ff */
[----:B------:R-:W-:-:S04]  /*0700*/  @P1 IADD3 R3, PT, PT, R2, -0x1, RZ ;  /* 0xffffffff02031810 */ /* 0x000fc80007ffe0ff */
[----:B------:R-:W1:Y:S01]  /*0710*/  @P0 LDC.64 R200, c[0x0][0x438] ;  /* 0x00010e00ffc80b82 */ /* 0x000e620000000a00 */
[----:B------:R-:W-:Y:S02]  /*0720*/  @P1 IMAD R7, R3, R190, RZ ;  /* 0x000000be03071224 */ /* 0x000fe400078e02ff */
[----:B------:R-:W-:-:S05]  /*0730*/  IMAD R3, R190, UR9, RZ ;  /* 0x00000009be037c24 */ /* 0x000fca000f8e02ff */
[----:B------:R-:W1:Y:S01]  /*0740*/  LDC.64 R246, c[0x0][0x3b0] ;  /* 0x0000ec00fff67b82 */ /* 0x000e620000000a00 */
[----:B------:R-:W-:Y:S02]  /*0750*/  SHF.R.S32.HI R190, RZ, 0x1f, R3 ;  /* 0x0000001fffbe7819 */ /* 0x000fe40000011403 */
[C---:B------:R-:W-:Y:S02]  /*0760*/  IADD3 R207, PT, PT, R209.reuse, 0x100, RZ ;  /* 0x00000100d1cf7810 */ /* 0x040fe40007ffe0ff */
[----:B--2---:R-:W-:Y:S02]  /*0770*/  LEA.HI R5, R190, R3, RZ, 0x2 ;  /* 0x00000003be057211 */ /* 0x004fe400078f10ff */
[C---:B------:R-:W-:Y:S02]  /*0780*/  IADD3 R205, PT, PT, R209.reuse, 0x200, RZ ;  /* 0x00000200d1cd7810 */ /* 0x040fe40007ffe0ff */
[C---:B------:R-:W-:Y:S02]  /*0790*/  IADD3 R199, PT, PT, R209.reuse, 0x300, RZ ;  /* 0x00000300d1c77810 */ /* 0x040fe40007ffe0ff */
[----:B------:R-:W-:-:S02]  /*07a0*/  IADD3 R203, PT, PT, R209, 0x400, RZ ;  /* 0x00000400d1cb7810 */ /* 0x000fc40007ffe0ff */
[C---:B------:R-:W-:Y:S02]  /*07b0*/  IADD3 R4, PT, PT, R209.reuse, 0x500, RZ ;  /* 0x00000500d1047810 */ /* 0x040fe40007ffe0ff */
[C---:B------:R-:W-:Y:S01]  /*07c0*/  IADD3 R3, PT, PT, R209.reuse, 0x600, RZ ;  /* 0x00000600d1037810 */ /* 0x040fe20007ffe0ff */
[----:B------:R-:W-:Y:S01]  /*07d0*/  IMAD.WIDE.U32 R216, R209, 0x10, R188 ;  /* 0x00000010d1d87825 */ /* 0x000fe200078e00bc */
[----:B------:R-:W-:-:S03]  /*07e0*/  LEA.HI.SX32 R5, R5, R6, 0x1e ;  /* 0x0000000605057211 */ /* 0x000fc600078ff2ff */
[----:B------:R-:W-:Y:S01]  /*07f0*/  IMAD.WIDE.U32 R220, R207, 0x10, R188 ;  /* 0x00000010cfdc7825 */ /* 0x000fe200078e00bc */
[----:B------:R-:W-:Y:S01]  /*0800*/  @P1 SHF.R.S32.HI R190, RZ, 0x1f, R7 ;  /* 0x0000001fffbe1819 */ /* 0x000fe20000011407 */
[----:B------:R-:W2:Y:S02]  /*0810*/  LDG.E.128 R216, desc[UR20][R216.64] ;  /* 0x00000014d8d87981 */ /* 0x000ea4000c1e1d00 */
[----:B------:R-:W-:-:S04]  /*0820*/  IMAD.WIDE.U32 R224, R205, 0x10, R188 ;  /* 0x00000010cde07825 */ /* 0x000fc800078e00bc */
[----:B------:R-:W-:-:S04]  /*0830*/  IMAD.WIDE.U32 R228, R199, 0x10, R188 ;  /* 0x00000010c7e47825 */ /* 0x000fc800078e00bc */
[----:B------:R-:W-:-:S04]  /*0840*/  IMAD.WIDE.U32 R232, R203, 0x10, R188 ;  /* 0x00000010cbe87825 */ /* 0x000fc800078e00bc */
[----:B------:R-:W-:-:S04]  /*0850*/  IMAD.WIDE.U32 R236, R4, 0x10, R188 ;  /* 0x0000001004ec7825 */ /* 0x000fc800078e00bc */
[----:B------:R-:W-:Y:S01]  /*0860*/  IMAD.WIDE.U32 R240, R3, 0x10, R188 ;  /* 0x0000001003f07825 */ /* 0x000fe200078e00bc */
[C---:B------:R-:W-:Y:S01]  /*0870*/  IADD3 R211, PT, PT, R5.reuse, 0x100, RZ ;  /* 0x0000010005d37810 */ /* 0x040fe20007ffe0ff */
[----:B------:R-:W2:Y:S01]  /*0880*/  LDG.E.128 R220, desc[UR20][R220.64] ;  /* 0x00000014dcdc7981 */ /* 0x000ea2000c1e1d00 */
[----:B------:R-:W-:Y:S01]  /*0890*/  @P1 LEA.HI R197, R190, R7, RZ, 0x2 ;  /* 0x00000007bec51211 */ /* 0x000fe200078f10ff */
[--C-:B---3--:R-:W-:Y:S02]  /*08a0*/  IMAD.WIDE.U32 R188, R5, 0x10, R212.reuse ;  /* 0x0000001005bc7825 */ /* 0x108fe400078e00d4 */
[----:B------:R-:W3:Y:S04]  /*08b0*/  LDG.E.128 R224, desc[UR20][R224.64] ;  /* 0x00000014e0e07981 */ /* 0x000ee8000c1e1d00 */
[----:B------:R-:W3:Y:S04]  /*08c0*/  LDG.E.128 R228, desc[UR20][R228.64] ;  /* 0x00000014e4e47981 */ /* 0x000ee8000c1e1d00 */
[----:B------:R-:W3:Y:S04]  /*08d0*/  LDG.E.128 R232, desc[UR20][R232.64] ;  /* 0x00000014e8e87981 */ /* 0x000ee8000c1e1d00 */
[----:B------:R-:W3:Y:S04]  /*08e0*/  LDG.E.128 R236, desc[UR20][R236.64] ;  /* 0x00000014ecec7981 */ /* 0x000ee8000c1e1d00 */
[----:B------:R-:W3:Y:S01]  /*08f0*/  LDG.E.128 R240, desc[UR20][R240.64] ;  /* 0x00000014f0f07981 */ /* 0x000ee2000c1e1d00 */
[----:B------:R-:W-:Y:S01]  /*0900*/  MOV R7, RZ ;  /* 0x000000ff00077202 */ /* 0x000fe20000000f00 */
[----:B------:R-:W-:Y:S01]  /*0910*/  IMAD.WIDE.U32 R210, R211, 0x10, R212 ;  /* 0x00000010d3d27825 */ /* 0x000fe200078e00d4 */
[----:B------:R-:W-:Y:S01]  /*0920*/  @P1 LEA.HI.SX32 R7, R197, R6, 0x1e ;  /* 0x00000006c5071211 */ /* 0x000fe200078ff2ff */
[----:B------:R-:W3:Y:S01]  /*0930*/  LDG.E.128 R188, desc[UR20][R188.64] ;  /* 0x00000014bcbc7981 */ /* 0x000ee2000c1e1d00 */
[----:B------:R-:W1:Y:S01]  /*0940*/  @P0 LDC.64 R196, c[0x0][0x438] ;  /* 0x00010e00ffc40b82 */ /* 0x000e620000000a00 */
[----:B0-----:R-:W-:-:S04]  /*0950*/  @P0 IMAD.WIDE.U32 R214, R207, 0x10, R192 ;  /* 0x00000010cfd60825 */ /* 0x001fc800078e00c0 */
[----:B----4-:R-:W-:-:S04]  /*0960*/  @P0 IMAD.WIDE.U32 R244, R205, 0x10, R194 ;  /* 0x00000010cdf40825 */ /* 0x010fc800078e00c2 */
[----:B-1----:R-:W-:Y:S01]  /*0970*/  @P0 IMAD.WIDE.U32 R208, R209, 0x10, R200 ;  /* 0x00000010d1d00825 */ /* 0x002fe200078e00c8 */
[----:B------:R-:W4:Y:S01]  /*0980*/  LDG.E.128 R192, desc[UR20][R210.64] ;  /* 0x00000014d2c07981 */ /* 0x000f22000c1e1d00 */
[----:B------:R-:W0:Y:S01]  /*0990*/  @P0 LDC.64 R200, c[0x0][0x438] ;  /* 0x00010e00ffc80b82 */ /* 0x000e220000000a00 */
[----:B------:R-:W-:Y:S02]  /*09a0*/  IADD3 R207, PT, PT, R5, 0x200, RZ ;  /* 0x0000020005cf7810 */ /* 0x000fe40007ffe0ff */
[----:B------:R0:W5:Y:S04]  /*09b0*/  @P0 LDG.E.128 R32, desc[UR20][R208.64] ;  /* 0x00000014d0200981 */ /* 0x000168000c1e1d00 */
[----:B------:R-:W5:Y:S01]  /*09c0*/  @P0 LDG.E.128 R28, desc[UR20][R214.64] ;  /* 0x00000014d61c0981 */ /* 0x000f62000c1e1d00 */
[----:B------:R-:W1:Y:S01]  /*09d0*/  @P0 LDC.64 R204, c[0x0][0x438] ;  /* 0x00010e00ffcc0b82 */ /* 0x000e620000000a00 */
[----:B------:R-:W-:-:S02]  /*09e0*/  IADD3 R251, PT, PT, R7, 0x100, RZ ;  /* 0x0000010007fb7810 */ /* 0x000fc40007ffe0ff */
[----:B------:R-:W5:Y:S01]  /*09f0*/  @P0 LDG.E.128 R24, desc[UR20][R244.64] ;  /* 0x00000014f4180981 */ /* 0x000f62000c1e1d00 */
[----:B------:R-:W-:-:S04]  /*0a00*/  @P0 IMAD.WIDE.U32 R248, R199, 0x10, R196 ;  /* 0x00000010c7f80825 */ /* 0x000fc800078e00c4 */
[----:B------:R-:W-:Y:S01]  /*0a10*/  IMAD.WIDE.U32 R196, R207, 0x10, R212 ;  /* 0x00000010cfc47825 */ /* 0x000fe200078e00d4 */
[----:B------:R-:W5:Y:S01]  /*0a20*/  @P0 LDG.E.128 R20, desc[UR20][R248.64] ;  /* 0x00000014f8140981 */ /* 0x000f62000c1e1d00 */
[----:B------:R-:W1:Y:S04]  /*0a30*/  @P0 LDC.64 R206, c[0x0][0x438] ;  /* 0x00010e00ffce0b82 */ /* 0x000e680000000a00 */
[----:B------:R-:W4:Y:S01]  /*0a40*/  LDG.E.128 R196, desc[UR20][R196.64] ;  /* 0x00000014c4c47981 */ /* 0x000f22000c1e1d00 */
[----:B0-----:R-:W-:Y:S01]  /*0a50*/  @P0 IMAD.WIDE.U32 R208, R203, 0x10, R200 ;  /* 0x00000010cbd00825 */ /* 0x001fe200078e00c8 */
[----:B------:R-:W-:-:S04]  /*0a60*/  IADD3 R201, PT, PT, R5, 0x300, RZ ;  /* 0x0000030005c97810 */ /* 0x000fc80007ffe0ff */
[----:B------:R0:W5:Y:S01]  /*0a70*/  @P0 LDG.E.128 R16, desc[UR20][R208.64] ;  /* 0x00000014d0100981 */ /* 0x000162000c1e1d00 */
[----:B------:R-:W-:-:S06]  /*0a80*/  IMAD.WIDE.U32 R200, R201, 0x10, R212 ;  /* 0x00000010c9c87825 */ /* 0x000fcc00078e00d4 */
[----:B------:R-:W4:Y:S01]  /*0a90*/  LDG.E.128 R200, desc[UR20][R200.64] ;  /* 0x00000014c8c87981 */ /* 0x000f22000c1e1d00 */
[----:B-1----:R-:W-:Y:S01]  /*0aa0*/  @P0 IMAD.WIDE.U32 R210, R4, 0x10, R204 ;  /* 0x0000001004d20825 */ /* 0x002fe200078e00cc */
[----:B------:R-:W-:-:S03]  /*0ab0*/  IADD3 R205, PT, PT, R5, 0x400, RZ ;  /* 0x0000040005cd7810 */ /* 0x000fc60007ffe0ff */
[----:B0-----:R-:W-:Y:S01]  /*0ac0*/  IMAD.WIDE.U32 R208, R7, 0x4, R246 ;  /* 0x0000000407d07825 */ /* 0x001fe200078e00f6 */
[----:B------:R0:W5:Y:S03]  /*0ad0*/  @P0 LDG.E.128 R12, desc[UR20][R210.64] ;  /* 0x00000014d20c0981 */ /* 0x000166000c1e1d00 */
[----:B------:R-:W-:-:S04]  /*0ae0*/  IMAD.WIDE.U32 R204, R205, 0x10, R212 ;  /* 0x00000010cdcc7825 */ /* 0x000fc800078e00d4 */
[----:B------:R-:W-:Y:S02]  /*0af0*/  @P0 IMAD.WIDE.U32 R214, R3, 0x10, R206 ;  /* 0x0000001003d60825 */ /* 0x000fe400078e00ce */
[----:B------:R-:W4:Y:S04]  /*0b00*/  LDG.E.128 R204, desc[UR20][R204.64] ;  /* 0x00000014cccc7981 */ /* 0x000f28000c1e1d00 */
[----:B------:R1:W5:Y:S01]  /*0b10*/  LDG.E R3, desc[UR20][R208.64] ;  /* 0x00000014d0037981 */ /* 0x000362000c1e1900 */
[C---:B------:R-:W-:Y:S02]  /*0b20*/  IADD3 R249, PT, PT, R7.reuse, 0x300, RZ ;  /* 0x0000030007f97810 */ /* 0x040fe40007ffe0ff */
[----:B0-----:R-:W-:Y:S01]  /*0b30*/  IADD3 R211, PT, PT, R7, 0x400, RZ ;  /* 0x0000040007d37810 */ /* 0x001fe20007ffe0ff */
[----:B------:R0:W5:Y:S01]  /*0b40*/  @P0 LDG.E.128 R8, desc[UR20][R214.64] ;  /* 0x00000014d6080981 */ /* 0x000162000c1e1d00 */
[----:B-1----:R-:W-:-:S02]  /*0b50*/  IADD3 R209, PT, PT, R5, 0x500, RZ ;  /* 0x0000050005d17810 */ /* 0x002fc40007ffe0ff */
[----:B------:R-:W-:-:S03]  /*0b60*/  IADD3 R245, PT, PT, R7, 0x200, RZ ;  /* 0x0000020007f57810 */ /* 0x000fc60007ffe0ff */
[----:B------:R-:W-:Y:S01]  /*0b70*/  IMAD.WIDE.U32 R208, R209, 0x10, R212 ;  /* 0x00000010d1d07825 */ /* 0x000fe200078e00d4 */
[C---:B------:R-:W-:Y:S02]  /*0b80*/  IADD3 R244, PT, PT, R7.reuse, 0x500, RZ ;  /* 0x0000050007f47810 */ /* 0x040fe40007ffe0ff */
[----:B------:R-:W-:Y:S01]  /*0b90*/  IADD3 R4, PT, PT, R7, 0x600, RZ ;  /* 0x0000060007047810 */ /* 0x000fe20007ffe0ff */
[----:B------:R-:W-:-:S04]  /*0ba0*/  IMAD.WIDE.U32 R6, R249, 0x4, R246 ;  /* 0x00000004f9067825 */ /* 0x000fc800078e00f6 */
[--C-:B------:R-:W-:Y:S02]  /*0bb0*/  IMAD.WIDE.U32 R248, R211, 0x4, R246.reuse ;  /* 0x00000004d3f87825 */ /* 0x100fe400078e00f6 */
[----:B------:R-:W4:Y:S01]  /*0bc0*/  LDG.E.128 R208, desc[UR20][R208.64] ;  /* 0x00000014d0d07981 */ /* 0x000f22000c1e1d00 */
[----:B------:R-:W-:Y:S01]  /*0bd0*/  IADD3 R5, PT, PT, R5, 0x600, RZ ;  /* 0x0000060005057810 */ /* 0x000fe20007ffe0ff */
[----:B0-----:R-:W-:Y:S01]  /*0be0*/  IMAD.WIDE.U32 R214, R245, 0x4, R246 ;  /* 0x00000004f5d67825 */ /* 0x001fe200078e00f6 */
[----:B------:R-:W-:Y:S01]  /*0bf0*/  ISETP.NE.AND P0, PT, RZ, UR28, PT ;  /* 0x0000001cff007c0c */ /* 0x000fe2000bf05270 */
[----:B------:R-:W5:Y:S02]  /*0c00*/  LDG.E R6, desc[UR20][R6.64] ;  /* 0x0000001406067981 */ /* 0x000f64000c1e1900 */
[----:B------:R-:W-:Y:S02]  /*0c10*/  IMAD.WIDE.U32 R212, R5, 0x10, R212 ;  /* 0x0000001005d47825 */ /* 0x000fe400078e00d4 */
[----:B------:R-:W5:Y:S02]  /*0c20*/  LDG.E R5, desc[UR20][R214.64] ;  /* 0x00000014d6057981 */ /* 0x000f64000c1e1900 */
[----:B------:R-:W-:-:S04]  /*0c30*/  IMAD.WIDE.U32 R244, R244, 0x4, R246 ;  /* 0x00000004f4f47825 */ /* 0x000fc800078e00f6 */
[--C-:B------:R-:W-:Y:S01]  /*0c40*/  IMAD.WIDE.U32 R250, R251, 0x4, R246.reuse ;  /* 0x00000004fbfa7825 */ /* 0x100fe200078e00f6 */
[----:B------:R-:W5:Y:S04]  /*0c50*/  LDG.E R7, desc[UR20][R248.64] ;  /* 0x00000014f8077981 */ /* 0x000f68000c1e1900 */
[----:B------:R-:W4:Y:S01]  /*0c60*/  LDG.E.128 R212, desc[UR20][R212.64] ;  /* 0x00000014d4d47981 */ /* 0x000f22000c1e1d00 */
[----:B------:R-:W-:-:S03]  /*0c70*/  IMAD.WIDE.U32 R246, R4, 0x4, R246 ;  /* 0x0000000404f67825 */ /* 0x000fc600078e00f6 */
[----:B------:R-:W5:Y:S04]  /*0c80*/  LDG.E R244, desc[UR20][R244.64] ;  /* 0x00000014f4f47981 */ /* 0x000f68000c1e1900 */
[----:B------:R-:W5:Y:S04]  /*0c90*/  LDG.E R4, desc[UR20][R250.64] ;  /* 0x00000014fa047981 */ /* 0x000f68000c1e1900 */
[----:B------:R0:W5:Y:S01]  /*0ca0*/  LDG.E R245, desc[UR20][R246.64] ;  /* 0x00000014f6f57981 */ /* 0x000162000c1e1900 */
[----:B------:R-:W-:-:S05]  /*0cb0*/  FSEL R0, R0, RZ, !P0 ;  /* 0x000000ff00007208 */ /* 0x000fca0004000000 */
[C---:B--2---:R-:W-:Y:S01]  /*0cc0*/  FADD.FTZ R216, -R0.reuse, R216 ;  /* 0x000000d800d87221 */ /* 0x044fe20000010100 */
[C---:B------:R-:W-:Y:S01]  /*0cd0*/  FADD.FTZ R217, -R0.reuse, R217 ;  /* 0x000000d900d97221 */ /* 0x040fe20000010100 */
[C---:B------:R-:W-:Y:S01]  /*0ce0*/  FADD.FTZ R218, -R0.reuse, R218 ;  /* 0x000000da00da7221 */ /* 0x040fe20000010100 */
[----:B------:R-:W-:Y:S02]  /*0cf0*/  FADD.FTZ R219, -R0, R219 ;  /* 0x000000db00db7221 */ /* 0x000fe40000010100 */
[----:B------:R-:W-:Y:S01]  /*0d00*/  FMUL.FTZ R217, R217, UR26 ;  /* 0x0000001ad9d97c20 */ /* 0x000fe20008410000 */
[----:B------:R-:W-:Y:S01]  /*0d10*/  FMUL.FTZ R218, R218, UR26 ;  /* 0x0000001adada7c20 */ /* 0x000fe20008410000 */
[----:B------:R-:W-:Y:S01]  /*0d20*/  FMUL.FTZ R219, R219, UR26 ;  /* 0x0000001adbdb7c20 */ /* 0x000fe20008410000 */
        /* <DEDUP_REMOVED lines=23> */
[----:B------:R-:W-:Y:S01]  /*0ea0*/  FADD.FTZ R247, -R0, R243 ;  /* 0x000000f300f77221 */ /* 0x000fe20000010100 */
[----:B------:R-:W-:Y:S01]  /*0eb0*/  FMUL.FTZ R0, R216, UR26 ;  /* 0x0000001ad8007c20 */ /* 0x000fe20008410000 */
[----:B------:R-:W-:Y:S01]  /*0ec0*/  FADD.FTZ R148, R148, R188 ;  /* 0x000000bc94947221 */ /* 0x000fe20000010000 */
[----:B------:R-:W-:Y:S01]  /*0ed0*/  FMUL.FTZ R222, R222, UR26 ;  /* 0x0000001adede7c20 */ /* 0x000fe20008410000 */
[----:B------:R-:W-:Y:S01]  /*0ee0*/  FMUL.FTZ R220, R220, UR26 ;  /* 0x0000001adcdc7c20 */ /* 0x000fe20008410000 */
[----:B------:R-:W-:Y:S01]  /*0ef0*/  FFMA.FTZ R152, R188, R0, R152 ;  /* 0x00000000bc987223 */ /* 0x000fe20000010098 */
[----:B------:R-:W-:Y:S01]  /*0f00*/  FMUL.FTZ R188, R88, R188 ;  /* 0x000000bc58bc7220 */ /* 0x000fe20000410000 */
[----:B------:R-:W-:Y:S01]  /*0f10*/  FADD.FTZ R149, R149, R189 ;  /* 0x000000bd95957221 */ /* 0x000fe20000010000 */
[----:B------:R-:W-:Y:S01]  /*0f20*/  FFMA.FTZ R153, R189, R217, R153 ;  /* 0x000000d9bd997223 */ /* 0x000fe20000010099 */
[----:B------:R-:W-:Y:S01]  /*0f30*/  FMUL.FTZ R223, R223, UR26 ;  /* 0x0000001adfdf7c20 */ /* 0x000fe20008410000 */
[----:B------:R-:W-:Y:S01]  /*0f40*/  FMUL.FTZ R189, R89, R189 ;  /* 0x000000bd59bd7220 */ /* 0x000fe20000410000 */
[----:B------:R-:W-:Y:S01]  /*0f50*/  FMUL.FTZ R221, R221, UR26 ;  /* 0x0000001adddd7c20 */ /* 0x000fe20008410000 */
[----:B----4-:R-:W-:Y:S01]  /*0f60*/  FADD.FTZ R158, R158, R194 ;  /* 0x000000c29e9e7221 */ /* 0x010fe20000010000 */
[----:B------:R-:W-:Y:S01]  /*0f70*/  FFMA.FTZ R162, R194, R222, R162 ;  /* 0x000000dec2a27223 */ /* 0x000fe200000100a2 */
[----:B------:R-:W-:Y:S01]  /*0f80*/  FMUL.FTZ R243, R94, R194 ;  /* 0x000000c25ef37220 */ /* 0x000fe20000410000 */
[----:B------:R-:W-:Y:S01]  /*0f90*/  FADD.FTZ R156, R156, R192 ;  /* 0x000000c09c9c7221 */ /* 0x000fe20000010000 */
[----:B------:R-:W-:Y:S01]  /*0fa0*/  FFMA.FTZ R160, R192, R220, R160 ;  /* 0x000000dcc0a07223 */ /* 0x000fe200000100a0 */
[----:B------:R-:W-:Y:S01]  /*0fb0*/  FMUL.FTZ R216, R92, R192 ;  /* 0x000000c05cd87220 */ /* 0x000fe20000410000 */
[----:B------:R-:W-:Y:S01]  /*0fc0*/  FADD.FTZ R194, RZ, R188 ;  /* 0x000000bcffc27221 */ /* 0x000fe20000010000 */
[----:B------:R-:W-:Y:S01]  /*0fd0*/  FFMA.FTZ R192, R0, R188, RZ ;  /* 0x000000bc00c07223 */ /* 0x000fe200000100ff */
        /* <DEDUP_REMOVED lines=22> */
[----:B------:R-:W-:Y:S02]  /*1140*/  FMUL.FTZ R224, R224, UR26 ;  /* 0x0000001ae0e07c20 */ /* 0x000fe40008410000 */
[----:B------:R-:W-:Y:S01]  /*1150*/  FADD.FTZ R195, R243, R194 ;  /* 0x000000c2f3c37221 */ /* 0x000fe20000010000 */
[----:B------:R-:W-:Y:S01]  /*1160*/  FFMA.FTZ R192, R222, R243, R193 ;  /* 0x000000f3dec07223 */ /* 0x000fe200000100c1 */
[----:B------:R-:W-:Y:S01]  /*1170*/  FADD.FTZ R164, R164, R196 ;  /* 0x000000c4a4a47221 */ /* 0x000fe20000010000 */
[----:B------:R-:W-:Y:S01]  /*1180*/  FMUL.FTZ R225, R225, UR26 ;  /* 0x0000001ae1e17c20 */ /* 0x000fe20008410000 */
[----:B------:R-:W-:Y:S01]  /*1190*/  FFMA.FTZ R168, R196, R224, R168 ;  /* 0x000000e0c4a87223 */ /* 0x000fe200000100a8 */
[----:B------:R-:W-:Y:S01]  /*11a0*/  FMUL.FTZ R196, R96, R196 ;  /* 0x000000c460c47220 */ /* 0x000fe20000410000 */
        /* <DEDUP_REMOVED lines=100> */
[----:B------:R-:W-:Y:S01]  /*17f0*/  FMUL.FTZ R242, R242, UR26 ;  /* 0x0000001af2f27c20 */ /* 0x000fe20008410000 */
        /* <DEDUP_REMOVED lines=15> */
[----:B------:R-:W-:Y:S01]  /*18f0*/  FFMA.FTZ R250, R247, R215, R250 ;  /* 0x000000d7f7fa7223 */ /* 0x000fe200000100fa */
[----:B------:R-:W-:Y:S06]  /*1900*/  BRA `(.L_x_14161) ;  /* 0x0000000400507947 */ /* 0x000fec0003800000 */
.L_x_14160:
[----:B-----5:R-:W-:Y:S01]  /*1910*/  ISETP.GE.AND P1, PT, R2, 0x1, PT ;  /* 0x000000010200780c */ /* 0x020fe20003f26270 */
[----:B------:R-:W-:Y:S01]  /*1920*/  UISETP.NE.U32.AND UP0, UPT, UR6, URZ, UPT ;  /* 0x000000ff0600728c */ /* 0x000fe2000bf05070 */
[----:B------:R-:W-:-:S03]  /*1930*/  HFMA2 R3, -RZ, RZ, 0, 0 ;  /* 0x00000000ff037431 */ /* 0x000fc600000001ff */
[----:B------:R-:W-:-:S08]  /*1940*/  UISETP.NE.AND.EX UP0, UPT, UR7, URZ, UPT, UP0 ;  /* 0x000000ff0700728c */ /* 0x000fd0000bf05300 */
[----:B------:R-:W-:Y:S05]  /*1950*/  @!P1 BRA `(.L_x_14162) ;  /* 0x0000000000189947 */ /* 0x000fea0003800000 */
[----:B------:R-:W0:Y:S01]  /*1960*/  S2R R6, SR_TID.X ;  /* 0x0000000000067919 */ /* 0x000e220000002100 */
[----:B------:R-:W-:-:S05]  /*1970*/  IADD3 R3, PT, PT, R2, -0x1, RZ ;  /* 0xffffffff02037810 */ /* 0x000fca0007ffe0ff */
[----:B------:R-:W-:-:S05]  /*1980*/  IMAD R3, R3, UR30, RZ ;  /* 0x0000001e03037c24 */ /* 0x000fca000f8e02ff */
[----:B------:R-:W-:-:S04]  /*1990*/  SHF.R.S32.HI R4, RZ, 0x1f, R3 ;  /* 0x0000001fff047819 */ /* 0x000fc80000011403 */
[----:B------:R-:W-:-:S04]  /*19a0*/  LEA.HI R3, R4, R3, RZ, 0x2 ;  /* 0x0000000304037211 */ /* 0x000fc800078f10ff */
[----:B0-----:R-:W-:-:S07]  /*19b0*/  LEA.HI.SX32 R3, R3, R6, 0x1e ;  /* 0x0000000603037211 */ /* 0x001fce00078ff2ff */
.L_x_14162:
        /* <DEDUP_REMOVED lines=10> */
[--C-:B------:R-:W-:Y:S02]  /*1a60*/  IMAD.WIDE.U32 R194, R195, 0x4, R192.reuse ;  /* 0x00000004c3c27825 */ /* 0x100fe400078e00c0 */
[----:B------:R-:W5:Y:S02]  /*1a70*/  LDG.E R4, desc[UR20][R4.64] ;  /* 0x0000001404047981 */ /* 0x000f64000c1e1900 */
[----:B------:R-:W-:-:S06]  /*1a80*/  IMAD.WIDE.U32 R6, R7, 0x4, R192 ;  /* 0x0000000407067825 */ /* 0x000fcc00078e00c0 */
[----:B------:R-:W5:Y:S04]  /*1a90*/  LDG.E R6, desc[UR20][R6.64] ;  /* 0x0000001406067981 */ /* 0x000f68000c1e1900 */
[----:B------:R0:W5:Y:S02]  /*1aa0*/  LDG.E R5, desc[UR20][R194.64] ;  /* 0x00000014c2057981 */ /* 0x000164000c1e1900 */
[----:B0-----:R-:W-:-:S04]  /*1ab0*/  IMAD.WIDE.U32 R194, R245, 0x4, R192 ;  /* 0x00000004f5c27825 */ /* 0x001fc800078e00c0 */
[--C-:B------:R-:W-:Y:S01]  /*1ac0*/  IMAD.WIDE.U32 R244, R251, 0x4, R192.reuse ;  /* 0x00000004fbf47825 */ /* 0x100fe200078e00c0 */
[C---:B------:R-:W-:Y:S01]  /*1ad0*/  IADD3 R251, PT, PT, R3.reuse, 0x600, RZ ;  /* 0x0000060003fb7810 */ /* 0x040fe20007ffe0ff */
[----:B------:R0:W5:Y:S04]  /*1ae0*/  LDG.E R7, desc[UR20][R194.64] ;  /* 0x00000014c2077981 */ /* 0x000168000c1e1900 */
[----:B------:R1:W5:Y:S01]  /*1af0*/  LDG.E R244, desc[UR20][R244.64] ;  /* 0x00000014f4f47981 */ /* 0x000362000c1e1900 */
[----:B0-----:R-:W-:-:S04]  /*1b00*/  IMAD.WIDE.U32 R194, R3, 0x4, R192 ;  /* 0x0000000403c27825 */ /* 0x001fc800078e00c0 */
[----:B------:R-:W-:Y:S01]  /*1b10*/  IMAD.WIDE.U32 R192, R251, 0x4, R192 ;  /* 0x00000004fbc07825 */ /* 0x000fe200078e00c0 */
[----:B------:R1:W5:Y:S04]  /*1b20*/  LDG.E R3, desc[UR20][R194.64] ;  /* 0x00000014c2037981 */ /* 0x000368000c1e1900 */
[----:B------:R1:W5:Y:S01]  /*1b30*/  LDG.E R245, desc[UR20][R192.64] ;  /* 0x00000014c0f57981 */ /* 0x000362000c1e1900 */
[----:B------:R-:W-:Y:S05]  /*1b40*/  BRA `(.L_x_14161) ;  /* 0x0000000000c07947 */ /* 0x000fea0003800000 */
.L_x_14163:
        /* <DEDUP_REMOVED lines=14> */
[----:B------:R-:W-:Y:S01]  /*1c30*/  IMAD.WIDE.U32 R6, R7, 0x4, R10 ;  /* 0x0000000407067825 */ /* 0x000fe200078e000a */
[----:B0-----:R-:W-:-:S03]  /*1c40*/  LEA.HI.SX32 R33, R33, R4, 0x1e ;  /* 0x0000000421217211 */ /* 0x001fc600078ff2ff */
[--C-:B------:R-:W-:Y:S02]  /*1c50*/  IMAD.WIDE.U32 R4, R5, 0x4, R10.reuse ;  /* 0x0000000405047825 */ /* 0x100fe400078e000a */
[----:B------:R-:W5:Y:S02]  /*1c60*/  LDG.E R6, desc[UR20][R6.64] ;  /* 0x0000001406067981 */ /* 0x000f64000c1e1900 */
[--C-:B------:R-:W-:Y:S01]  /*1c70*/  IMAD.WIDE.U32 R14, R15, 0x4, R10.reuse ;  /* 0x000000040f0e7825 */ /* 0x100fe200078e000a */
[----:B------:R-:W-:Y:S01]  /*1c80*/  IADD3 R29, PT, PT, R33, 0x100, RZ ;  /* 0x00000100211d7810 */ /* 0x000fe20007ffe0ff */
[----:B------:R-:W5:Y:S02]  /*1c90*/  LDG.E R4, desc[UR20][R4.64] ;  /* 0x0000001404047981 */ /* 0x000f64000c1e1900 */
[----:B------:R-:W-:Y:S01]  /*1ca0*/  IMAD.WIDE.U32 R244, R245, 0x4, R10 ;  /* 0x00000004f5f47825 */ /* 0x000fe200078e000a */
[----:B------:R-:W-:-:S03]  /*1cb0*/  IADD3 R25, PT, PT, R33, 0x200, RZ ;  /* 0x0000020021197810 */ /* 0x000fc60007ffe0ff */
[--C-:B------:R-:W-:Y:S01]  /*1cc0*/  IMAD.WIDE.U32 R12, R3, 0x4, R10.reuse ;  /* 0x00000004030c7825 */ /* 0x100fe200078e000a */
[C---:B------:R-:W-:Y:S01]  /*1cd0*/  IADD3 R21, PT, PT, R33.reuse, 0x300, RZ ;  /* 0x0000030021157810 */ /* 0x040fe20007ffe0ff */
[----:B------:R-:W5:Y:S01]  /*1ce0*/  LDG.E R244, desc[UR20][R244.64] ;  /* 0x00000014f4f47981 */ /* 0x000f62000c1e1900 */
[----:B------:R-:W-:Y:S01]  /*1cf0*/  IADD3 R23, PT, PT, R33, 0x500, RZ ;  /* 0x0000050021177810 */ /* 0x000fe20007ffe0ff */
[----:B------:R-:W-:Y:S01]  /*1d00*/  IMAD.WIDE.U32 R10, R19, 0x4, R10 ;  /* 0x00000004130a7825 */ /* 0x000fe200078e000a */
[C---:B------:R-:W-:Y:S01]  /*1d10*/  IADD3 R19, PT, PT, R33.reuse, 0x400, RZ ;  /* 0x0000040021137810 */ /* 0x040fe20007ffe0ff */
[----:B------:R0:W5:Y:S01]  /*1d20*/  LDG.E R5, desc[UR20][R16.64] ;  /* 0x0000001410057981 */ /* 0x000162000c1e1900 */
[C---:B------:R-:W-:Y:S01]  /*1d30*/  IADD3 R27, PT, PT, R33.reuse, 0x600, RZ ;  /* 0x00000600211b7810 */ /* 0x040fe20007ffe0ff */
[--C-:B--2---:R-:W-:Y:S02]  /*1d40*/  IMAD.WIDE.U32 R32, R33, 0x10, R8.reuse ;  /* 0x0000001021207825 */ /* 0x104fe400078e0008 */
[----:B------:R1:W5:Y:S02]  /*1d50*/  LDG.E R3, desc[UR20][R12.64] ;  /* 0x000000140c037981 */ /* 0x000364000c1e1900 */
[----:B------:R-:W-:-:S02]  /*1d60*/  IMAD.WIDE.U32 R28, R29, 0x10, R8 ;  /* 0x000000101d1c7825 */ /* 0x000fc400078e0008 */
[----:B------:R2:W5:Y:S02]  /*1d70*/  LDG.E R7, desc[UR20][R14.64] ;  /* 0x000000140e077981 */ /* 0x000564000c1e1900 */
[--C-:B------:R-:W-:Y:S02]  /*1d80*/  IMAD.WIDE.U32 R24, R25, 0x10, R8.reuse ;  /* 0x0000001019187825 */ /* 0x100fe400078e0008 */
[----:B------:R2:W5:Y:S02]  /*1d90*/  LDG.E R245, desc[UR20][R10.64] ;  /* 0x000000140af57981 */ /* 0x000564000c1e1900 */
[--C-:B------:R-:W-:Y:S02]  /*1da0*/  IMAD.WIDE.U32 R20, R21, 0x10, R8.reuse ;  /* 0x0000001015147825 */ /* 0x100fe400078e0008 */
[----:B------:R-:W5:Y:S02]  /*1db0*/  LDG.E.128 R32, desc[UR20][R32.64] ;  /* 0x0000001420207981 */ /* 0x000f64000c1e1d00 */
[----:B0-----:R-:W-:-:S02]  /*1dc0*/  IMAD.WIDE.U32 R16, R19, 0x10, R8 ;  /* 0x0000001013107825 */ /* 0x001fc400078e0008 */
[----:B------:R-:W5:Y:S02]  /*1dd0*/  LDG.E.128 R28, desc[UR20][R28.64] ;  /* 0x000000141c1c7981 */ /* 0x000f64000c1e1d00 */
[--C-:B-1----:R-:W-:Y:S02]  /*1de0*/  IMAD.WIDE.U32 R12, R23, 0x10, R8.reuse ;  /* 0x00000010170c7825 */ /* 0x102fe400078e0008 */
[----:B------:R-:W5:Y:S02]  /*1df0*/  LDG.E.128 R20, desc[UR20][R20.64] ;  /* 0x0000001414147981 */ /* 0x000f64000c1e1d00 */
[----:B------:R-:W-:Y:S02]  /*1e00*/  IMAD.WIDE.U32 R8, R27, 0x10, R8 ;  /* 0x000000101b087825 */ /* 0x000fe400078e0008 */
[----:B------:R-:W5:Y:S04]  /*1e10*/  LDG.E.128 R24, desc[UR20][R24.64] ;  /* 0x0000001418187981 */ /* 0x000f68000c1e1d00 */
[----:B------:R-:W5:Y:S04]  /*1e20*/  LDG.E.128 R16, desc[UR20][R16.64] ;  /* 0x0000001410107981 */ /* 0x000f68000c1e1d00 */
[----:B------:R-:W5:Y:S04]  /*1e30*/  LDG.E.128 R12, desc[UR20][R12.64] ;  /* 0x000000140c0c7981 */ /* 0x000f68000c1e1d00 */
[----:B--2---:R-:W5:Y:S02]  /*1e40*/  LDG.E.128 R8, desc[UR20][R8.64] ;  /* 0x0000001408087981 */ /* 0x004f64000c1e1d00 */
.L_x_14161:
[----:B-1----:R-:W0:Y:S01]  /*1e50*/  SHFL.DOWN PT, R192, R249, 0x10, 0x1f ;  /* 0x0a001f00f9c07f89 */ /* 0x002e2200000e0000 */
        /* <DEDUP_REMOVED lines=31> */
.L_x_14165:
[----:B------:R-:W-:Y:S05]  /*2050*/  BSYNC.RECONVERGENT B0 ;  /* 0x0000000000007941 */ /* 0x000fea0003800200 */
.L_x_14164:
[----:B------:R-:W1:Y:S08]  /*2060*/  S2UR UR10, SR_CgaCtaId ;  /* 0x00000000000a79c3 */ /* 0x000e700000008800 */
[----:B------:R-:W-:Y:S06]  /*2070*/  BAR.SYNC.DEFER_BLOCKING 0x0 ;  /* 0x0000000000007b1d */ /* 0x000fec0000010000 */
[----:B------:R-:W-:-:S02]  /*2080*/  UMOV UR9, 0x400 ;  /* 0x0000040000097882 */ /* 0x000fc40000000000 */
        /* <DEDUP_REMOVED lines=26> */
[----:B------:R-:W-:Y:S01]  /*2230*/  FADD.FTZ R192, R250, R193 ;  /* 0x000000c1fac07221 */ /* 0x000fe20000010000 */
[----:B------:R-:W-:Y:S01]  /*2240*/  @P1 IADD3 R193, PT, PT, R2, -0x1, RZ ;  /* 0xffffffff02c11810 */ /* 0x000fe20007ffe0ff */
[----:B------:R-:W0:Y:S01]  /*2250*/  LDC R250, c[0x0][0x388] ;  /* 0x0000e200fffa7b82 */ /* 0x000e220000000800 */
[----:B------:R-:W-:Y:S01]  /*2260*/  UISETP.NE.U32.AND UP0, UPT, UR6, URZ, UPT ;  /* 0x000000ff0600728c */ /* 0x000fe2000bf05070 */
[----:B------:R-:W-:Y:S01]  /*2270*/  FADD.FTZ R192, R195, R192 ;  /* 0x000000c0c3c07221 */ /* 0x000fe20000010000 */
[----:B------:R-:W-:-:S03]  /*2280*/  FADD.FTZ R194, R194, R251 ;  /* 0x000000fbc2c27221 */ /* 0x000fc60000010000 */
[----:B------:R-:W-:-:S05]  /*2290*/  FMUL.FTZ R192, R192, UR29 ;  /* 0x0000001dc0c07c20 */ /* 0x000fca0008410000 */
[----:B------:R-:W-:Y:S01]  /*22a0*/  R2UR UR9, R192 ;  /* 0x00000000c00972ca */ /* 0x000fe200000e0000 */
[----:B0-----:R-:W-:-:S05]  /*22b0*/  @P1 IMAD R193, R193, R250, RZ ;  /* 0x000000fac1c11224 */ /* 0x001fca00078e02ff */
[----:B------:R-:W-:-:S04]  /*22c0*/  @P1 SHF.R.S32.HI R2, RZ, 0x1f, R193 ;  /* 0x0000001fff021819 */ /* 0x000fc800000114c1 */
[----:B------:R-:W-:Y:S02]  /*22d0*/  @P1 LEA.HI R252, R2, R193, RZ, 0x2 ;  /* 0x000000c102fc1211 */ /* 0x000fe400078f10ff */
[----:B------:R-:W0:Y:S01]  /*22e0*/  @P1 LDC.64 R192, c[0x0][0x390] ;  /* 0x0000e400ffc01b82 */ /* 0x000e220000000a00 */
[----:B------:R-:W-:Y:S02]  /*22f0*/  MOV R2, RZ ;  /* 0x000000ff00027202 */ /* 0x000fe40000000f00 */
[----:B------:R-:W-:-:S05]  /*2300*/  @P1 LEA.HI.SX32 R2, R252, R249, 0x1e ;  /* 0x000000f9fc021211 */ /* 0x000fca00078ff2ff */
[----:B0-----:R-:W-:-:S05]  /*2310*/  @P1 IMAD.WIDE.U32 R192, R2, 0x10, R192 ;  /* 0x0000001002c01825 */ /* 0x001fca00078e00c0 */
[----:B------:R0:W5:Y:S01]  /*2320*/  @P1 LDG.E.128 R144, desc[UR20][R192.64] ;  /* 0x00000014c0901981 */ /* 0x000162000c1e1d00 */
[----:B------:R-:W-:Y:S01]  /*2330*/  IMAD R250, R250, UR8, RZ ;  /* 0x00000008fafa7c24 */ /* 0x000fe2000f8e02ff */
[----:B------:R-:W-:Y:S01]  /*2340*/  UISETP.NE.AND.EX UP0, UPT, UR7, URZ, UPT, UP0 ;  /* 0x000000ff0700728c */ /* 0x000fe2000bf05300 */
[----:B------:R-:W-:-:S03]  /*2350*/  ISETP.NE.AND P0, PT, RZ, UR28, PT ;  /* 0x0000001cff007c0c */ /* 0x000fc6000bf05270 */
[----:B------:R-:W-:-:S04]  /*2360*/  SHF.R.S32.HI R195, RZ, 0x1f, R250 ;  /* 0x0000001fffc37819 */ /* 0x000fc800000114fa */
[----:B------:R-:W-:Y:S01]  /*2370*/  LEA.HI R250, R195, R250, RZ, 0x2 ;  /* 0x000000fac3fa7211 */ /* 0x000fe200078f10ff */
[----:B------:R-:W-:-:S03]  /*2380*/  FMUL.FTZ R195, R194, UR29 ;  /* 0x0000001dc2c37c20 */ /* 0x000fc60008410000 */
[----:B------:R-:W-:Y:S02]  /*2390*/  LEA.HI.SX32 R194, R250, R249, 0x1e ;  /* 0x000000f9fac27211 */ /* 0x000fe400078ff2ff */
[----:B------:R-:W-:Y:S01]  /*23a0*/  FSEL R195, R195, RZ, !P0 ;  /* 0x000000ffc3c37208 */ /* 0x000fe20004000000 */
[----:B0-----:R-:W-:Y:S06]  /*23b0*/  BRA.U UP0, `(.L_x_14166) ;  /* 0x0000000900047547 */ /* 0x001fec000b800000 */
        /* <DEDUP_REMOVED lines=14> */
[----:B------:R-:W-:-:S04]  /*24a0*/  FMUL.FTZ R80, R140, R193 ;  /* 0x000000c18c507220 */ /* 0x000fc80000410000 */
[----:B------:R-:W-:Y:S01]  /*24b0*/  FADD.FTZ R36, R36, R251 ;  /* 0x000000fb24247221 */ /* 0x000fe20000010000 */
[----:B------:R-:W-:-:S07]  /*24c0*/  SEL R80, R80, RZ, P0 ;  /* 0x000000ff50507207 */ /* 0x000fce0000000000 */
.L_x_14168:
        /* <DEDUP_REMOVED lines=14> */
.L_x_14169:
        /* <DEDUP_REMOVED lines=14> */
.L_x_14170:
[----:B------:R-:W-:Y:S05]  /*2690*/  @!P1 BRA `(.L_x_14171) ;  /* 0x0000000c00109947 */ /* 0x000fea0003800000 */
        /* <DEDUP_REMOVED lines=14> */
.L_x_14167:
        /* <DEDUP_REMOVED lines=31> */
.L_x_14172:
        /* <DEDUP_REMOVED lines=14> */
.L_x_14173:
        /* <DEDUP_REMOVED lines=14> */
.L_x_14174:
[----:B------:R-:W-:Y:S05]  /*2b30*/  @!P1 BRA `(.L_x_14171) ;  /* 0x0000000400e89947 */ /* 0x000fea0003800000 */
        /* <DEDUP_REMOVED lines=9> */
.L_x_14166:
[----:B------:R-:W-:-:S04]  /*2bd0*/  UISETP.NE.U32.AND UP0, UPT, UR4, URZ, UPT ;  /* 0x000000ff0400728c */ /* 0x000fc8000bf05070 */
[----:B------:R-:W-:-:S09]  /*2be0*/  UISETP.NE.AND.EX UP0, UPT, UR5, URZ, UPT, UP0 ;  /* 0x000000ff0500728c */ /* 0x000fd2000bf05300 */
[----:B------:R-:W-:Y:S05]  /*2bf0*/  BRA.U UP0, `(.L_x_14175) ;  /* 0x0000000100e47547 */ /* 0x000fea000b800000 */
[----:B------:R-:W-:Y:S05]  /*2c00*/  @!P1 BRA `(.L_x_14176) ;  /* 0x0000000000349947 */ /* 0x000fea0003800000 */
[----:B------:R-:W-:Y:S02]  /*2c10*/  PLOP3.LUT P0, PT, PT, PT, UP2, 0x80, 0x8 ;  /* 0x000000000008781c */ /* 0x000fe40003f0f028 */
[----:B-----5:R-:W-:-:S11]  /*2c20*/  MOV R80, R32 ;  /* 0x0000002000507202 */ /* 0x020fd60000000f00 */
[----:B------:R-:W-:-:S04]  /*2c30*/  @P0 FFMA.FTZ R193, R0, UR9, R195 ;  /* 0x0000000900c10c23 */ /* 0x000fc800080100c3 */
[----:B------:R-:W-:-:S04]  /*2c40*/  @P0 FADD.FTZ R193, R188, -R193 ;  /* 0x800000c1bcc10221 */ /* 0x000fc80000010000 */
[----:B------:R-:W-:Y:S01]  /*2c50*/  @P0 FFMA.FTZ R80, R193, UR26, R32 ;  /* 0x0000001ac1500c23 */ /* 0x000fe20008010020 */
[----:B------:R-:W-:-:S03]  /*2c60*/  LOP3.LUT P0, RZ, R3, 0xff, RZ, 0xc0, !PT ;  /* 0x000000ff03ff7812 */ /* 0x000fc6000780c0ff */
[----:B------:R-:W-:-:S04]  /*2c70*/  FMUL.FTZ R80, R80, UR25 ;  /* 0x0000001950507c20 */ /* 0x000fc80008410000 */
[----:B------:R-:W-:-:S04]  /*2c80*/  FMUL.FTZ R193, R80, UR24 ;  /* 0x0000001850c17c20 */ /* 0x000fc80008410000 */
[----:B------:R-:W-:-:S05]  /*2c90*/  FMUL.FTZ R80, R144, R193 ;  /* 0x000000c190507220 */ /* 0x000fca0000410000 */
[----:B------:R-:W-:Y:S01]  /*2ca0*/  FSEL R251, R80, RZ, P0 ;  /* 0x000000ff50fb7208 */ /* 0x000fe20000000000 */
[----:B------:R-:W-:-:S04]  /*2cb0*/  FMUL.FTZ R80, R140, R193 ;  /* 0x000000c18c507220 */ /* 0x000fc80000410000 */
[----:B------:R-:W-:Y:S01]  /*2cc0*/  FADD.FTZ R36, R36, R251 ;  /* 0x000000fb24247221 */ /* 0x000fe20000010000 */
[----:B------:R-:W-:-:S07]  /*2cd0*/  SEL R80, R80, RZ, P0 ;  /* 0x000000ff50507207 */ /* 0x000fce0000000000 */
.L_x_14176:
        /* <DEDUP_REMOVED lines=14> */
.L_x_14177:
        /* <DEDUP_REMOVED lines=14> */
.L_x_14178:
[----:B------:R-:W-:Y:S05]  /*2ea0*/  @!P1 BRA `(.L_x_14171) ;  /* 0x00000004000c9947 */ /* 0x000fea0003800000 */
[----:B------:R-:W-:Y:S02]  /*2eb0*/  PLOP3.LUT P0, PT, PT, PT, UP2, 0x80, 0x8 ;  /* 0x000000000008781c */ /* 0x000fe40003f0f028 */
[----:B-----5:R-:W-:-:S11]  /*2ec0*/  MOV R83, R35 ;  /* 0x0000002300537202 */ /* 0x020fd60000000f00 */
[----:B------:R-:W-:-:S04]  /*2ed0*/  @P0 FFMA.FTZ R192, R219, UR9, R195 ;  /* 0x00000009dbc00c23 */ /* 0x000fc800080100c3 */
[----:B------:R-:W-:-:S04]  /*2ee0*/  @P0 FADD.FTZ R192, R191, -R192 ;  /* 0x800000c0bfc00221 */ /* 0x000fc80000010000 */
        /* <DEDUP_REMOVED lines=10> */
.L_x_14175:
[----:B------:R-:W-:Y:S02]  /*2f90*/  PLOP3.LUT P0, PT, PT, PT, UP2, 0x80, 0x8 ;  /* 0x000000000008781c */ /* 0x000fe40003f0f028 */
[----:B-----5:R-:W-:Y:S02]  /*2fa0*/  MOV R77, R33 ;  /* 0x00000021004d7202 */ /* 0x020fe40000000f00 */
[----:B------:R-:W-:-:S09]  /*2fb0*/  MOV R78, R34 ;  /* 0x00000022004e7202 */ /* 0x000fd20000000f00 */
        /* <DEDUP_REMOVED lines=9> */
[----:B------:R-:W-:-:S02]  /*3050*/  MOV R79, R35 ;  /* 0x00000023004f7202 */ /* 0x000fc40000000f00 */
[----:B------:R-:W-:-:S04]  /*3060*/  @P0 FADD.FTZ R76, R191, -R76 ;  /* 0x8000004cbf4c0221 */ /* 0x000fc80000010000 */
[----:B------:R-:W-:Y:S01]  /*3070*/  @P0 FFMA.FTZ R79, R76, UR26, R35 ;  /* 0x0000001a4c4f0c23 */ /* 0x000fe20008010023 */
[----:B------:R-:W-:Y:S01]  /*3080*/  MOV R76, R32 ;  /* 0x00000020004c7202 */ /* 0x000fe20000000f00 */
[----:B------:R-:W-:Y:S01]  /*3090*/  @P0 FFMA.FTZ R76, R193, UR26, R32 ;  /* 0x0000001ac14c0c23 */ /* 0x000fe20008010020 */
[----:B------:R-:W-:Y:S06]  /*30a0*/  @!P1 BRA `(.L_x_14179) ;  /* 0x0000000000209947 */ /* 0x000fec0003800000 */
[----:B------:R-:W-:Y:S01]  /*30b0*/  FMUL.FTZ R80, R76, UR25 ;  /* 0x000000194c507c20 */ /* 0x000fe20008410000 */
[----:B------:R-:W-:-:S03]  /*30c0*/  LOP3.LUT P0, RZ, R3, 0xff, RZ, 0xc0, !PT ;  /* 0x000000ff03ff7812 */ /* 0x000fc6000780c0ff */
[----:B------:R-:W-:-:S04]  /*30d0*/  FMUL.FTZ R193, R80, UR24 ;  /* 0x0000001850c17c20 */ /* 0x000fc80008410000 */
[----:B------:R-:W-:-:S05]  /*30e0*/  FMUL.FTZ R80, R144, R193 ;  /* 0x000000c190507220 */ /* 0x000fca0000410000 */
[----:B------:R-:W-:Y:S01]  /*30f0*/  FSEL R251, R80, RZ, P0 ;  /* 0x000000ff50fb7208 */ /* 0x000fe20000000000 */
[----:B------:R-:W-:-:S04]  /*3100*/  FMUL.FTZ R80, R140, R193 ;  /* 0x000000c18c507220 */ /* 0x000fc80000410000 */
[----:B------:R-:W-:Y:S01]  /*3110*/  FADD.FTZ R36, R36, R251 ;  /* 0x000000fb24247221 */ /* 0x000fe20000010000 */
[----:B------:R-:W-:-:S07]  /*3120*/  SEL R80, R80, RZ, P0 ;  /* 0x000000ff50507207 */ /* 0x000fce0000000000 */
.L_x_14179:
[----:B------:R-:W-:Y:S05]  /*3130*/  @!P1 BRA `(.L_x_14180) ;  /* 0x0000000000209947 */ /* 0x000fea0003800000 */
        /* <DEDUP_REMOVED lines=8> */
.L_x_14180:
        /* <DEDUP_REMOVED lines=9> */
.L_x_14181:
[----:B------:R-:W-:Y:S05]  /*3250*/  @!P1 BRA `(.L_x_14171) ;  /* 0x0000000000209947 */ /* 0x000fea0003800000 */
        /* <DEDUP_REMOVED lines=8> */
.L_x_14171:
[----:B------:R-:W-:Y:S01]  /*32e0*/  ISETP.NE.U32.AND P0, PT, RZ, UR4, PT ;  /* 0x00000004ff007c0c */ /* 0x000fe2000bf05070 */
[----:B------:R-:W-:-:S03]  /*32f0*/  UISETP.NE.U32.AND UP0, UPT, UR6, URZ, UPT ;  /* 0x000000ff0600728c */ /* 0x000fc6000bf05070 */
[----:B------:R-:W-:Y:S01]  /*3300*/  ISETP.NE.AND.EX P0, PT, RZ, UR5, PT, P0 ;  /* 0x00000005ff007c0c */ /* 0x000fe2000bf05300 */
[----:B------:R-:W-:-:S12]  /*3310*/  UISETP.NE.AND.EX UP0, UPT, UR7, URZ, UPT, UP0 ;  /* 0x000000ff0700728c */ /* 0x000fd8000bf05300 */
[----:B------:R-:W0:Y:S02]  /*3320*/  @P0 LDC.64 R192, c[0x0][0x478] ;  /* 0x00011e00ffc00b82 */ /* 0x000e240000000a00 */
[----:B0-----:R-:W-:-:S05]  /*3330*/  @P0 IMAD.WIDE.U32 R192, R194, 0x10, R192 ;  /* 0x00000010c2c00825 */ /* 0x001fca00078e00c0 */
[----:B------:R0:W-:Y:S02]  /*3340*/  @P0 STG.E.128 desc[UR20][R192.64], R76 ;  /* 0x0000004cc0000986 */ /* 0x0001e4000c101d14 */
[----:B0-----:R-:W0:Y:S02]  /*3350*/  @P1 LDC.64 R192, c[0x0][0x468] ;  /* 0x00011a00ffc01b82 */ /* 0x001e240000000a00 */
[----:B0-----:R-:W-:-:S05]  /*3360*/  @P1 IMAD.WIDE.U32 R192, R2, 0x10, R192 ;  /* 0x0000001002c01825 */ /* 0x001fca00078e00c0 */
[----:B------:R0:W-:Y:S01]  /*3370*/  @P1 STG.E.128 desc[UR20][R192.64], R80 ;  /* 0x00000050c0001986 */ /* 0x0001e2000c101d14 */
[----:B------:R-:W-:Y:S05]  /*3380*/  @!P1 BRA `(.L_x_14182) ;  /* 0x0000000000109947 */ /* 0x000fea0003800000 */
[----:B-----5:R-:W1:Y:S01]  /*3390*/  LDC.64 R144, c[0x0][0x390] ;  /* 0x0000e400ff907b82 */ /* 0x020e620000000a00 */
[----:B------:R-:W-:-:S05]  /*33a0*/  IADD3 R3, PT, PT, R2, 0x100, RZ ;  /* 0x0000010002037810 */ /* 0x000fca0007ffe0ff */
[----:B-1----:R-:W-:-:S06]  /*33b0*/  IMAD.WIDE.U32 R144, R3, 0x10, R144 ;  /* 0x0000001003907825 */ /* 0x002fcc00078e0090 */
[----:B------:R-:W5:Y:S02]  /*33c0*/  LDG.E.128 R144, desc[UR20][R144.64] ;  /* 0x0000001490907981 */ /* 0x000f64000c1e1d00 */
.L_x_14182:
[----:B------:R-:W-:Y:S05]  /*33d0*/  BRA.U !UP0, `(.L_x_14183) ;  /* 0x0000000508c07547 */ /* 0x000fea000b800000 */
[----:B------:R-:W-:Y:S05]  /*33e0*/  @!P0 BRA `(.L_x_14184) ;  /* 0x0000000000d88947 */ /* 0x000fea0003800000 */
[----:B------:R-:W-:Y:S02]  /*33f0*/  PLOP3.LUT P2, PT, PT, PT, UP2, 0x80, 0x8 ;  /* 0x000000000008781c */ /* 0x000fe40003f4f028 */
[----:B-----5:R-:W-:Y:S02]  /*3400*/  MOV R77, R29 ;  /* 0x0000001d004d7202 */ /* 0x020fe40000000f00 */
[----:B------:R-:W-:Y:S02]  /*3410*/  MOV R78, R30 ;  /* 0x0000001e004e7202 */ /* 0x000fe40000000f00 */
[----:B------:R-:W-:-:S07]  /*3420*/  MOV R79, R31 ;  /* 0x0000001f004f7202 */ /* 0x000fce0000000f00 */
[----:B------:R-:W-:-:S04]  /*3430*/  @P2 FFMA.FTZ R76, R221, UR9, R195 ;  /* 0x00000009dd4c2c23 */ /* 0x000fc800080100c3 */
[----:B------:R-:W-:-:S04]  /*3440*/  @P2 FADD.FTZ R76, R241, -R76 ;  /* 0x8000004cf14c2221 */ /* 0x000fc80000010000 */
[----:B------:R-:W-:Y:S01]  /*3450*/  @P2 FFMA.FTZ R77, R76, UR26, R29 ;  /* 0x0000001a4c4d2c23 */ /* 0x000fe2000801001d */
        /* <DEDUP_REMOVED lines=10> */
[----:B------:R-:W-:Y:S06]  /*3500*/  @!P1 BRA `(.L_x_14185) ;  /* 0x0000000000209947 */ /* 0x000fec0003800000 */
[----:B------:R-:W-:Y:S01]  /*3510*/  FMUL.FTZ R3, R76, UR25 ;  /* 0x000000194c037c20 */ /* 0x000fe20008410000 */
[----:B------:R-:W-:-:S03]  /*3520*/  LOP3.LUT P2, RZ, R4, 0xff, RZ, 0xc0, !PT ;  /* 0x000000ff04ff7812 */ /* 0x000fc6000784c0ff */
[----:B------:R-:W-:-:S04]  /*3530*/  FMUL.FTZ R3, R3, UR24 ;  /* 0x0000001803037c20 */ /* 0x000fc80008410000 */
[-C--:B0-----:R-:W-:Y:S01]  /*3540*/  FMUL.FTZ R80, R144, R3.reuse ;  /* 0x0000000390507220 */ /* 0x081fe20000410000 */
[----:B------:R-:W-:-:S04]  /*3550*/  FMUL.FTZ R3, R136, R3 ;  /* 0x0000000388037220 */ /* 0x000fc80000410000 */
[----:B------:R-:W-:Y:S02]  /*3560*/  FSEL R193, R80, RZ, P2 ;  /* 0x000000ff50c17208 */ /* 0x000fe40001000000 */
[----:B------:R-:W-:-:S03]  /*3570*/  SEL R80, R3, RZ, P2 ;  /* 0x000000ff03507207 */ /* 0x000fc60001000000 */
[----:B------:R-:W-:-:S07]  /*3580*/  FADD.FTZ R40, R40, R193 ;  /* 0x000000c128287221 */ /* 0x000fce0000010000 */
.L_x_14185:
[----:B------:R-:W-:Y:S05]  /*3590*/  @!P1 BRA `(.L_x_14186) ;  /* 0x0000000000209947 */ /* 0x000fea0003800000 */
[----:B------:R-:W-:Y:S01]  /*35a0*/  FMUL.FTZ R3, R77, UR25 ;  /* 0x000000194d037c20 */ /* 0x000fe20008410000 */
[----:B------:R-:W-:-:S03]  /*35b0*/  LOP3.LUT P2, RZ, R4, 0xff00, RZ, 0xc0, !PT ;  /* 0x0000ff0004ff7812 */ /* 0x000fc6000784c0ff */
[----:B0-----:R-:W-:-:S04]  /*35c0*/  FMUL.FTZ R192, R3, UR24 ;  /* 0x0000001803c07c20 */ /* 0x001fc80008410000 */
[-C--:B------:R-:W-:Y:S01]  /*35d0*/  FMUL.FTZ R3, R145, R192.reuse ;  /* 0x000000c091037220 */ /* 0x080fe20000410000 */
[----:B------:R-:W-:-:S04]  /*35e0*/  FMUL.FTZ R81, R137, R192 ;  /* 0x000000c089517220 */ /* 0x000fc80000410000 */
[----:B------:R-:W-:Y:S02]  /*35f0*/  FSEL R250, R3, RZ, P2 ;  /* 0x000000ff03fa7208 */ /* 0x000fe40001000000 */
[----:B------:R-:W-:-:S03]  /*3600*/  SEL R81, R81, RZ, P2 ;  /* 0x000000ff51517207 */ /* 0x000fc60001000000 */
[----:B------:R-:W-:-:S07]  /*3610*/  FADD.FTZ R41, R41, R250 ;  /* 0x000000fa29297221 */ /* 0x000fce0000010000 */
.L_x_14186:
[----:B------:R-:W-:Y:S05]  /*3620*/  @!P1 BRA `(.L_x_14187) ;  /* 0x0000000000209947 */ /* 0x000fea0003800000 */
        /* <DEDUP_REMOVED lines=8> */
.L_x_14187:
[----:B------:R-:W-:Y:S05]  /*36b0*/  @!P1 BRA `(.L_x_14188) ;  /* 0x0000000c00009947 */ /* 0x000fea0003800000 */
[----:B------:R-:W-:Y:S01]  /*36c0*/  FMUL.FTZ R3, R79, UR25 ;  /* 0x000000194f037c20 */ /* 0x000fe20008410000 */
[----:B------:R-:W-:-:S03]  /*36d0*/  ISETP.GE.U32.AND P2, PT, R4, 0x1000000, PT ;  /* 0x010000000400780c */ /* 0x000fc60003f46070 */
[----:B0-----:R-:W-:-:S04]  /*36e0*/  FMUL.FTZ R192, R3, UR24 ;  /* 0x0000001803c07c20 */ /* 0x001fc80008410000 */
[-C--:B------:R-:W-:Y:S01]  /*36f0*/  FMUL.FTZ R3, R147, R192.reuse ;  /* 0x000000c093037220 */ /* 0x080fe20000410000 */
[----:B------:R-:W-:-:S04]  /*3700*/  FMUL.FTZ R83, R139, R192 ;  /* 0x000000c08b537220 */ /* 0x000fc80000410000 */
[----:B------:R-:W-:Y:S02]  /*3710*/  FSEL R4, R3, RZ, P2 ;  /* 0x000000ff03047208 */ /* 0x000fe40001000000 */
[----:B------:R-:W-:-:S03]  /*3720*/  SEL R83, R83, RZ, P2 ;  /* 0x000000ff53537207 */ /* 0x000fc60001000000 */
[----:B------:R-:W-:Y:S01]  /*3730*/  FADD.FTZ R43, R43, R4 ;  /* 0x000000042b2b7221 */ /* 0x000fe20000010000 */
[----:B------:R-:W-:Y:S06]  /*3740*/  BRA `(.L_x_14188) ;  /* 0x0000000800dc7947 */ /* 0x000fec0003800000 */
.L_x_14184:
[----:B------:R-:W-:Y:S05]  /*3750*/  @!P1 BRA `(.L_x_14189) ;  /* 0x0000000000349947 */ /* 0x000fea0003800000 */
[----:B------:R-:W-:-:S13]  /*3760*/  PLOP3.LUT P2, PT, PT, PT, UP2, 0x80, 0x8 ;  /* 0x000000000008781c */ /* 0x000fda0003f4f028 */
[----:B-----5:R-:W-:-:S04]  /*3770*/  @P2 FFMA.FTZ R3, R220, UR9, R195 ;  /* 0x00000009dc032c23 */ /* 0x020fc800080100c3 */
[----:B0-----:R-:W-:Y:S01]  /*3780*/  @P2 FADD.FTZ R193, R216, -R3 ;  /* 0x80000003d8c12221 */ /* 0x001fe20000010000 */
[----:B------:R-:W-:-:S03]  /*3790*/  MOV R3, R28 ;  /* 0x0000001c00037202 */ /* 0x000fc60000000f00 */
        /* <DEDUP_REMOVED lines=9> */
.L_x_14189:
[----:B------:R-:W-:Y:S05]  /*3830*/  @!P1 BRA `(.L_x_14190) ;  /* 0x0000000000349947 */ /* 0x000fea0003800000 */
[----:B------:R-:W-:Y:S02]  /*3840*/  PLOP3.LUT P2, PT, PT, PT, UP2, 0x80, 0x8 ;  /* 0x000000000008781c */ /* 0x000fe40003f4f028 */
[----:B-----5:R-:W-:-:S11]  /*3850*/  MOV R3, R29 ;  /* 0x0000001d00037202 */ /* 0x020fd60000000f00 */
[----:B0-----:R-:W-:-:S04]  /*3860*/  @P2 FFMA.FTZ R192, R221, UR9, R195 ;  /* 0x00000009ddc02c23 */ /* 0x001fc800080100c3 */
[----:B------:R-:W-:-:S04]  /*3870*/  @P2 FADD.FTZ R192, R241, -R192 ;  /* 0x800000c0f1c02221 */ /* 0x000fc80000010000 */
        /* <DEDUP_REMOVED lines=9> */
.L_x_14190:
        /* <DEDUP_REMOVED lines=14> */
.L_x_14191:
[----:B------:R-:W-:Y:S05]  /*39f0*/  @!P1 BRA `(.L_x_14188) ;  /* 0x0000000800309947 */ /* 0x000fea0003800000 */
[----:B------:R-:W-:-:S13]  /*3a00*/  PLOP3.LUT P2, PT, PT, PT, UP2, 0x80, 0x8 ;  /* 0x000000000008781c */ /* 0x000fda0003f4f028 */
[----:B-----5:R-:W-:-:S04]  /*3a10*/  @P2 FFMA.FTZ R3, R223, UR9, R195 ;  /* 0x00000009df032c23 */ /* 0x020fc800080100c3 */
[----:B0-----:R-:W-:Y:S01]  /*3a20*/  @P2 FADD.FTZ R192, R248, -R3 ;  /* 0x80000003f8c02221 */ /* 0x001fe20000010000 */
[----:B------:R-:W-:-:S03]  /*3a30*/  MOV R3, R31 ;  /* 0x0000001f00037202 */ /* 0x000fc60000000f00 */
        /* <DEDUP_REMOVED lines=10> */
.L_x_14183:
[----:B------:R-:W-:Y:S05]  /*3ae0*/  @!P0 BRA `(.L_x_14192) ;  /* 0x0000000400148947 */ /* 0x000fea0003800000 */
[--C-:B------:R-:W-:Y:S01]  /*3af0*/  FFMA.FTZ R76, R222, UR9, R195.reuse ;  /* 0x00000009de4c7c23 */ /* 0x100fe200080100c3 */
[--C-:B------:R-:W-:Y:S01]  /*3b00*/  FFMA.FTZ R78, R221, UR9, R195.reuse ;  /* 0x00000009dd4e7c23 */ /* 0x100fe200080100c3 */
[--C-:B-----5:R-:W-:Y:S01]  /*3b10*/  FFMA.FTZ R3, R220, UR9, R195.reuse ;  /* 0x00000009dc037c23 */ /* 0x120fe200080100c3 */
        /* <DEDUP_REMOVED lines=20> */
[----:B------:R-:W-:-:S03]  /*3c60*/  LOP3.LUT P2, RZ, R4, 0xff, RZ, 0xc0, !PT ;  /* 0x000000ff04ff7812 */ /* 0x000fc6000784c0ff */
[----:B------:R-:W-:-:S04]  /*3c70*/  FMUL.FTZ R3, R3, UR25 ;  /* 0x0000001903037c20 */ /* 0x000fc80008410000 */
[----:B------:R-:W-:-:S04]  /*3c80*/  FMUL.FTZ R3, R3, UR24 ;  /* 0x0000001803037c20 */ /* 0x000fc80008410000 */
[-C--:B0-----:R-:W-:Y:S01]  /*3c90*/  FMUL.FTZ R80, R144, R3.reuse ;  /* 0x0000000390507220 */ /* 0x081fe20000410000 */
[----:B------:R-:W-:-:S04]  /*3ca0*/  FMUL.FTZ R3, R136, R3 ;  /* 0x0000000388037220 */ /* 0x000fc80000410000 */
[----:B------:R-:W-:Y:S02]  /*3cb0*/  FSEL R193, R80, RZ, P2 ;  /* 0x000000ff50c17208 */ /* 0x000fe40001000000 */
[----:B------:R-:W-:-:S03]  /*3cc0*/  SEL R80, R3, RZ, P2 ;  /* 0x000000ff03507207 */ /* 0x000fc60001000000 */
[----:B------:R-:W-:-:S07]  /*3cd0*/  FADD.FTZ R40, R40, R193 ;  /* 0x000000c128287221 */ /* 0x000fce0000010000 */
.L_x_14193:
[----:B------:R-:W-:Y:S05]  /*3ce0*/  @!P1 BRA `(.L_x_14194) ;  /* 0x0000000000349947 */ /* 0x000fea0003800000 */
[----:B0-----:R-:W-:Y:S01]  /*3cf0*/  FFMA.FTZ R192, R221, UR9, R195 ;  /* 0x00000009ddc07c23 */ /* 0x001fe200080100c3 */
[----:B------:R-:W-:-:S03]  /*3d00*/  ISETP.LT.AND P2, PT, RZ, UR27, PT ;  /* 0x0000001bff007c0c */ /* 0x000fc6000bf41270 */
[----:B------:R-:W-:-:S04]  /*3d10*/  FADD.FTZ R3, R241, -R192 ;  /* 0x800000c0f1037221 */ /* 0x000fc80000010000 */
[----:B------:R-:W-:-:S05]  /*3d20*/  FMUL.FTZ R3, R3, UR26 ;  /* 0x0000001a03037c20 */ /* 0x000fca0008410000 */
[----:B------:R-:W-:Y:S02]  /*3d30*/  FSEL R3, R3, RZ, P2 ;  /* 0x000000ff03037208 */ /* 0x000fe40001000000 */
        /* <DEDUP_REMOVED lines=8> */
.L_x_14194:
        /* <DEDUP_REMOVED lines=14> */
.L_x_14195:
        /* <DEDUP_REMOVED lines=10> */
.L_x_14192:
[----:B------:R-:W-:Y:S05]  /*3f40*/  @!P1 BRA `(.L_x_14196) ;  /* 0x0000000000349947 */ /* 0x000fea0003800000 */
[----:B-----5:R-:W-:Y:S01]  /*3f50*/  FFMA.FTZ R3, R220, UR9, R195 ;  /* 0x00000009dc037c23 */ /* 0x020fe200080100c3 */
        /* <DEDUP_REMOVED lines=12> */
.L_x_14196:
[----:B------:R-:W-:Y:S05]  /*4020*/  @!P1 BRA `(.L_x_14197) ;  /* 0x0000000000349947 */ /* 0x000fea0003800000 */
[----:B0-----:R-:W-:Y:S01]  /*4030*/  FFMA.FTZ R192, R221, UR9, R195 ;  /* 0x00000009ddc07c23 */ /* 0x001fe200080100c3 */
        /* <DEDUP_REMOVED lines=12> */
.L_x_14197:
        /* <DEDUP_REMOVED lines=14> */
.L_x_14198:
[----:B------:R-:W-:Y:S05]  /*41e0*/  @!P1 BRA `(.L_x_14188) ;  /* 0x0000000000349947 */ /* 0x000fea0003800000 */
[----:B-----5:R-:W-:Y:S01]  /*41f0*/  FFMA.FTZ R3, R223, UR9, R195 ;  /* 0x00000009df037c23 */ /* 0x020fe200080100c3 */
[----:B------:R-:W-:-:S03]  /*4200*/  ISETP.LT.AND P2, PT, RZ, UR27, PT ;  /* 0x0000001bff007c0c */ /* 0x000fc6000bf41270 */
[----:B------:R-:W-:-:S04]  /*4210*/  FADD.FTZ R3, R248, -R3 ;  /* 0x80000003f8037221 */ /* 0x000fc80000010000 */
[----:B------:R-:W-:-:S05]  /*4220*/  FMUL.FTZ R3, R3, UR26 ;  /* 0x0000001a03037c20 */ /* 0x000fca0008410000 */
[----:B------:R-:W-:Y:S02]  /*4230*/  FSEL R3, R3, RZ, P2 ;  /* 0x000000ff03037208 */ /* 0x000fe40001000000 */
[----:B------:R-:W-:-:S03]  /*4240*/  ISETP.GE.U32.AND P2, PT, R4, 0x1000000, PT ;  /* 0x010000000400780c */ /* 0x000fc60003f46070 */
[----:B------:R-:W-:-:S04]  /*4250*/  FMUL.FTZ R3, R3, UR25 ;  /* 0x0000001903037c20 */ /* 0x000fc80008410000 */
[----:B0-----:R-:W-:-:S04]  /*4260*/  FMUL.FTZ R192, R3, UR24 ;  /* 0x0000001803c07c20 */ /* 0x001fc80008410000 */
[-C--:B------:R-:W-:Y:S01]  /*4270*/  FMUL.FTZ R3, R147, R192.reuse ;  /* 0x000000c093037220 */ /* 0x080fe20000410000 */
[----:B------:R-:W-:-:S04]  /*4280*/  FMUL.FTZ R83, R139, R192 ;  /* 0x000000c08b537220 */ /* 0x000fc80000410000 */
[----:B------:R-:W-:Y:S02]  /*4290*/  FSEL R4, R3, RZ, P2 ;  /* 0x000000ff03047208 */ /* 0x000fe40001000000 */
[----:B------:R-:W-:-:S03]  /*42a0*/  SEL R83, R83, RZ, P2 ;  /* 0x000000ff53537207 */ /* 0x000fc60001000000 */
[----:B------:R-:W-:-:S07]  /*42b0*/  FADD.FTZ R43, R43, R4 ;  /* 0x000000042b2b7221 */ /* 0x000fce0000010000 */
.L_x_14188:
[----:B------:R-:W1:Y:S01]  /*42c0*/  @P0 LDC.64 R250, c[0x0][0x478] ;  /* 0x00011e00fffa0b82 */ /* 0x000e620000000a00 */
[----:B-----5:R-:W-:-:S07]  /*42d0*/  @P0 IADD3 R3, PT, PT, R194, 0x100, RZ ;  /* 0x00000100c2030810 */ /* 0x020fce0007ffe0ff */
[----:B0-----:R-:W0:Y:S01]  /*42e0*/  @P1 LDC.64 R192, c[0x0][0x468] ;  /* 0x00011a00ffc01b82 */ /* 0x001e220000000a00 */
[----:B-1----:R-:W-:Y:S01]  /*42f0*/  @P0 IMAD.WIDE.U32 R250, R3, 0x10, R250 ;  /* 0x0000001003fa0825 */ /* 0x002fe200078e00fa */
[----:B------:R-:W-:-:S04]  /*4300*/  @P1 IADD3 R3, PT, PT, R2, 0x100, RZ ;  /* 0x0000010002031810 */ /* 0x000fc80007ffe0ff */
[----:B------:R1:W-:Y:S01]  /*4310*/  @P0 STG.E.128 desc[UR20][R250.64], R76 ;  /* 0x0000004cfa000986 */ /* 0x0003e2000c101d14 */
[----:B0-----:R-:W-:-:S05]  /*4320*/  @P1 IMAD.WIDE.U32 R192, R3, 0x10, R192 ;  /* 0x0000001003c01825 */ /* 0x001fca00078e00c0 */
[----:B------:R1:W-:Y:S01]  /*4330*/  @P1 STG.E.128 desc[UR20][R192.64], R80 ;  /* 0x00000050c0001986 */ /* 0x0003e2000c101d14 */
[----:B------:R-:W-:Y:S05]  /*4340*/  @!P1 BRA `(.L_x_14199) ;  /* 0x0000000000109947 */ /* 0x000fea0003800000 */
[----:B------:R-:W0:Y:S01]  /*4350*/  LDC.64 R144, c[0x0][0x390] ;  /* 0x0000e400ff907b82 */ /* 0x000e220000000a00 */
[----:B------:R-:W-:-:S05]  /*4360*/  IADD3 R3, PT, PT, R2, 0x200, RZ ;  /* 0x0000020002037810 */ /* 0x000fca0007ffe0ff */
[----:B0-----:R-:W-:-:S06]  /*4370*/  IMAD.WIDE.U32 R144, R3, 0x10, R144 ;  /* 0x0000001003907825 */ /* 0x001fcc00078e0090 */
[----:B------:R-:W5:Y:S02]  /*4380*/  LDG.E.128 R144, desc[UR20][R144.64] ;  /* 0x0000001490907981 */ /* 0x000f64000c1e1d00 */
.L_x_14199:
[----:B------:R-:W-:Y:S05]  /*4390*/  BRA.U !UP0, `(.L_x_14200) ;  /* 0x0000000508c07547 */ /* 0x000fea000b800000 */
[----:B------:R-:W-:Y:S05]  /*43a0*/  @!P0 BRA `(.L_x_14201) ;  /* 0x0000000000d88947 */ /* 0x000fea0003800000 */
[----:B------:R-:W-:Y:S02]  /*43b0*/  PLOP3.LUT P2, PT, PT, PT, UP2, 0x80, 0x8 ;  /* 0x000000000008781c */ /* 0x000fe40003f4f028 */
[----:B-1----:R-:W-:Y:S02]  /*43c0*/  MOV R77, R25 ;  /* 0x00000019004d7202 */ /* 0x002fe40000000f00 */
[----:B------:R-:W-:Y:S02]  /*43d0*/  MOV R78, R26 ;  /* 0x0000001a004e7202 */ /* 0x000fe40000000f00 */
[----:B------:R-:W-:Y:S02]  /*43e0*/  MOV R79, R27 ;  /* 0x0000001b004f7202 */ /* 0x000fe40000000f00 */
[----:B------:R-:W-:-:S05]  /*43f0*/  MOV R76, R24 ;  /* 0x00000018004c7202 */ /* 0x000fca0000000f00 */
[--C-:B------:R-:W-:Y:S01]  /*4400*/  @P2 FFMA.FTZ R4, R225, UR9, R195.reuse ;  /* 0x00000009e1042c23 */ /* 0x100fe200080100c3 */
[----:B------:R-:W-:-:S03]  /*4410*/  @P2 FFMA.FTZ R3, R226, UR9, R195 ;  /* 0x00000009e2032c23 */ /* 0x000fc600080100c3 */
[----:B------:R-:W-:Y:S01]  /*4420*/  @P2 FADD.FTZ R4, R197, -R4 ;  /* 0x80000004c5042221 */ /* 0x000fe20000010000 */
[----:B------:R-:W-:-:S03]  /*4430*/  @P2 FADD.FTZ R3, R198, -R3 ;  /* 0x80000003c6032221 */ /* 0x000fc60000010000 */
[----:B------:R-:W-:Y:S01]  /*4440*/  @P2 FFMA.FTZ R77, R4, UR26, R25 ;  /* 0x0000001a044d2c23 */ /* 0x000fe20008010019 */
[----:B------:R-:W-:Y:S01]  /*4450*/  @P2 FFMA.FTZ R78, R3, UR26, R26 ;  /* 0x0000001a034e2c23 */ /* 0x000fe2000801001a */
[--C-:B------:R-:W-:Y:S01]  /*4460*/  @P2 FFMA.FTZ R4, R227, UR9, R195.reuse ;  /* 0x00000009e3042c23 */ /* 0x100fe200080100c3 */
[----:B------:R-:W-:-:S03]  /*4470*/  @P2 FFMA.FTZ R3, R224, UR9, R195 ;  /* 0x00000009e0032c23 */ /* 0x000fc600080100c3 */
[----:B------:R-:W-:Y:S01]  /*4480*/  @P2 FADD.FTZ R4, R199, -R4 ;  /* 0x80000004c7042221 */ /* 0x000fe20000010000 */
[----:B------:R-:W-:-:S03]  /*4490*/  @P2 FADD.FTZ R3, R196, -R3 ;  /* 0x80000003c4032221 */ /* 0x000fc60000010000 */
[----:B------:R-:W-:Y:S01]  /*44a0*/  @P2 FFMA.FTZ R79, R4, UR26, R27 ;  /* 0x0000001a044f2c23 */ /* 0x000fe2000801001b */
[----:B------:R-:W-:Y:S01]  /*44b0*/  @P2 FFMA.FTZ R76, R3, UR26, R24 ;  /* 0x0000001a034c2c23 */ /* 0x000fe20008010018 */
[----:B------:R-:W-:Y:S06]  /*44c0*/  @!P1 BRA `(.L_x_14202) ;  /* 0x0000000000209947 */ /* 0x000fec0003800000 */
[----:B------:R-:W-:Y:S01]  /*44d0*/  FMUL.FTZ R3, R76, UR25 ;  /* 0x000000194c037c20 */ /* 0x000fe20008410000 */
[----:B------:R-:W-:-:S03]  /*44e0*/  LOP3.LUT P2, RZ, R5, 0xff, RZ, 0xc0, !PT ;  /* 0x000000ff05ff7812 */ /* 0x000fc6000784c0ff */
[----:B------:R-:W-:-:S04]  /*44f0*/  FMUL.FTZ R3, R3, UR24 ;  /* 0x0000001803037c20 */ /* 0x000fc80008410000 */
[-C--:B-----5:R-:W-:Y:S01]  /*4500*/  FMUL.FTZ R4, R144, R3.reuse ;  /* 0x0000000390047220 */ /* 0x0a0fe20000410000 */
[----:B------:R-:W-:-:S04]  /*4510*/  FMUL.FTZ R3, R132, R3 ;  /* 0x0000000384037220 */ /* 0x000fc80000410000 */
[----:B------:R-:W-:Y:S02]  /*4520*/  FSEL R193, R4, RZ, P2 ;  /* 0x000000ff04c17208 */ /* 0x000fe40001000000 */
[----:B------:R-:W-:-:S03]  /*4530*/  SEL R80, R3, RZ, P2 ;  /* 0x000000ff03507207 */ /* 0x000fc60001000000 */
[----:B------:R-:W-:-:S07]  /*4540*/  FADD.FTZ R44, R44, R193 ;  /* 0x000000c12c2c7221 */ /* 0x000fce0000010000 */
.L_x_14202:
[----:B------:R-:W-:Y:S05]  /*4550*/  @!P1 BRA `(.L_x_14203) ;  /* 0x0000000000209947 */ /* 0x000fea0003800000 */
        /* <DEDUP_REMOVED lines=8> */
.L_x_14203:
        /* <DEDUP_REMOVED lines=9> */
.L_x_14204:
[----:B------:R-:W-:Y:S05]  /*4670*/  @!P1 BRA `(.L_x_14205) ;  /* 0x0000000c00009947 */ /* 0x000fea0003800000 */
[----:B------:R-:W-:Y:S01]  /*4680*/  FMUL.FTZ R3, R79, UR25 ;  /* 0x000000194f037c20 */ /* 0x000fe20008410000 */
[----:B------:R-:W-:-:S03]  /*4690*/  ISETP.GE.U32.AND P2, PT, R5, 0x1000000, PT ;  /* 0x010000000500780c */ /* 0x000fc60003f46070 */
[----:B------:R-:W-:-:S04]  /*46a0*/  FMUL.FTZ R4, R3, UR24 ;  /* 0x0000001803047c20 */ /* 0x000fc80008410000 */
[-C--:B-----5:R-:W-:Y:S01]  /*46b0*/  FMUL.FTZ R3, R147, R4.reuse ;  /* 0x0000000493037220 */ /* 0x0a0fe20000410000 */
[----:B------:R-:W-:-:S04]  /*46c0*/  FMUL.FTZ R4, R135, R4 ;  /* 0x0000000487047220 */ /* 0x000fc80000410000 */
[----:B------:R-:W-:Y:S02]  /*46d0*/  FSEL R192, R3, RZ, P2 ;  /* 0x000000ff03c07208 */ /* 0x000fe40001000000 */
[----:B------:R-:W-:-:S03]  /*46e0*/  SEL R83, R4, RZ, P2 ;  /* 0x000000ff04537207 */ /* 0x000fc60001000000 */
[----:B------:R-:W-:Y:S01]  /*46f0*/  FADD.FTZ R47, R47, R192 ;  /* 0x000000c02f2f7221 */ /* 0x000fe20000010000 */
[----:B------:R-:W-:Y:S06]  /*4700*/  BRA `(.L_x_14205) ;  /* 0x0000000800dc7947 */ /* 0x000fec0003800000 */
.L_x_14201:
[----:B------:R-:W-:Y:S05]  /*4710*/  @!P1 BRA `(.L_x_14206) ;  /* 0x0000000000349947 */ /* 0x000fea0003800000 */
[----:B------:R-:W-:-:S13]  /*4720*/  PLOP3.LUT P2, PT, PT, PT, UP2, 0x80, 0x8 ;  /* 0x000000000008781c */ /* 0x000fda0003f4f028 */
[----:B------:R-:W-:-:S04]  /*4730*/  @P2 FFMA.FTZ R3, R224, UR9, R195 ;  /* 0x00000009e0032c23 */ /* 0x000fc800080100c3 */
[----:B-1----:R-:W-:Y:S01]  /*4740*/  @P2 FADD.FTZ R193, R196, -R3 ;  /* 0x80000003c4c12221 */ /* 0x002fe20000010000 */
[----:B------:R-:W-:-:S03]  /*4750*/  MOV R3, R24 ;  /* 0x0000001800037202 */ /* 0x000fc60000000f00 */
[----:B------:R-:W-:Y:S01]  /*4760*/  @P2 FFMA.FTZ R3, R193, UR26, R24 ;  /* 0x0000001ac1032c23 */ /* 0x000fe20008010018 */
[----:B------:R-:W-:-:S03]  /*4770*/  LOP3.LUT P2, RZ, R5, 0xff, RZ, 0xc0, !PT ;  /* 0x000000ff05ff7812 */ /* 0x000fc6000784c0ff */
[----:B------:R-:W-:-:S04]  /*4780*/  FMUL.FTZ R3, R3, UR25 ;  /* 0x0000001903037c20 */ /* 0x000fc80008410000 */
[----:B------:R-:W-:-:S04]  /*4790*/  FMUL.FTZ R3, R3, UR24 ;  /* 0x0000001803037c20 */ /* 0x000fc80008410000 */
[-C--:B-----5:R-:W-:Y:S01]  /*47a0*/  FMUL.FTZ R4, R144, R3.reuse ;  /* 0x0000000390047220 */ /* 0x0a0fe20000410000 */
[----:B------:R-:W-:-:S04]  /*47b0*/  FMUL.FTZ R3, R132, R3 ;  /* 0x0000000384037220 */ /* 0x000fc80000410000 */
[----:B------:R-:W-:Y:S02]  /*47c0*/  FSEL R193, R4, RZ, P2 ;  /* 0x000000ff04c17208 */ /* 0x000fe40001000000 */
[----:B------:R-:W-:-:S03]  /*47d0*/  SEL R80, R3, RZ, P2 ;  /* 0x000000ff03507207 */ /* 0x000fc60001000000 */
[----:B------:R-:W-:-:S07]  /*47e0*/  FADD.FTZ R44, R44, R193 ;  /* 0x000000c12c2c7221 */ /* 0x000fce0000010000 */
.L_x_14206:
[----:B------:R-:W-:Y:S05]  /*47f0*/  @!P1 BRA `(.L_x_14207) ;  /* 0x0000000000349947 */ /* 0x000fea0003800000 */
[----:B------:R-:W-:Y:S02]  /*4800*/  PLOP3.LUT P2, PT, PT, PT, UP2, 0x80, 0x8 ;  /* 0x000000000008781c */ /* 0x000fe40003f4f028 */
[----:B------:R-:W-:-:S11]  /*4810*/  MOV R3, R25 ;  /* 0x0000001900037202 */ /* 0x000fd60000000f00 */
[----:B------:R-:W-:-:S04]  /*4820*/  @P2 FFMA.FTZ R4, R225, UR9, R195 ;  /* 0x00000009e1042c23 */ /* 0x000fc800080100c3 */
[----:B------:R-:W-:-:S04]  /*4830*/  @P2 FADD.FTZ R4, R197, -R4 ;  /* 0x80000004c5042221 */ /* 0x000fc80000010000 */
[----:B------:R-:W-:Y:S01]  /*4840*/  @P2 FFMA.FTZ R3, R4, UR26, R25 ;  /* 0x0000001a04032c23 */ /* 0x000fe20008010019 */
[----:B------:R-:W-:-:S03]  /*4850*/  LOP3.LUT P2, RZ, R5, 0xff00, RZ, 0xc0, !PT ;  /* 0x0000ff0005ff7812 */ /* 0x000fc6000784c0ff */
[----:B------:R-:W-:-:S04]  /*4860*/  FMUL.FTZ R3, R3, UR25 ;  /* 0x0000001903037c20 */ /* 0x000fc80008410000 */
[----:B------:R-:W-:-:S04]  /*4870*/  FMUL.FTZ R4, R3, UR24 ;  /* 0x0000001803047c20 */ /* 0x000fc80008410000 */
[-C--:B-----5:R-:W-:Y:S01]  /*4880*/  FMUL.FTZ R3, R145, R4.reuse ;  /* 0x0000000491037220 */ /* 0x0a0fe20000410000 */
[----:B------:R-:W-:-:S04]  /*4890*/  FMUL.FTZ R4, R133, R4 ;  /* 0x0000000485047220 */ /* 0x000fc80000410000 */
[----:B-1----:R-:W-:Y:S02]  /*48a0*/  FSEL R192, R3, RZ, P2 ;  /* 0x000000ff03c07208 */ /* 0x002fe40001000000 */
[----:B------:R-:W-:-:S03]  /*48b0*/  SEL R81, R4, RZ, P2 ;  /* 0x000000ff04517207 */ /* 0x000fc60001000000 */
[----:B------:R-:W-:-:S07]  /*48c0*/  FADD.FTZ R45, R45, R192 ;  /* 0x000000c02d2d7221 */ /* 0x000fce0000010000 */
.L_x_14207:
        /* <DEDUP_REMOVED lines=14> */
.L_x_14208:
[----:B------:R-:W-:Y:S05]  /*49b0*/  @!P1 BRA `(.L_x_14205) ;  /* 0x0000000800309947 */ /* 0x000fea0003800000 */
[----:B------:R-:W-:Y:S02]  /*49c0*/  PLOP3.LUT P2, PT, PT, PT, UP2, 0x80, 0x8 ;  /* 0x000000000008781c */ /* 0x000fe40003f4f028 */
[----:B------:R-:W-:-:S11]  /*49d0*/  MOV R3, R27 ;  /* 0x0000001b00037202 */ /* 0x000fd60000000f00 */
[----:B------:R-:W-:-:S04]  /*49e0*/  @P2 FFMA.FTZ R4, R227, UR9, R195 ;  /* 0x00000009e3042c23 */ /* 0x000fc800080100c3 */
[----:B------:R-:W-:-:S04]  /*49f0*/  @P2 FADD.FTZ R4, R199, -R4 ;  /* 0x80000004c7042221 */ /* 0x000fc80000010000 */
[----:B------:R-:W-:Y:S01]  /*4a00*/  @P2 FFMA.FTZ R3, R4, UR26, R27 ;  /* 0x0000001a04032c23 */ /* 0x000fe2000801001b */
[----:B------:R-:W-:-:S03]  /*4a10*/  ISETP.GE.U32.AND P2, PT, R5, 0x1000000, PT ;  /* 0x010000000500780c */ /* 0x000fc60003f46070 */
[----:B------:R-:W-:-:S04]  /*4a20*/  FMUL.FTZ R3, R3, UR25 ;  /* 0x0000001903037c20 */ /* 0x000fc80008410000 */
[----:B------:R-:W-:-:S04]  /*4a30*/  FMUL.FTZ R4, R3, UR24 ;  /* 0x0000001803047c20 */ /* 0x000fc80008410000 */
[-C--:B-----5:R-:W-:Y:S01]  /*4a40*/  FMUL.FTZ R3, R147, R4.reuse ;  /* 0x0000000493037220 */ /* 0x0a0fe20000410000 */
[----:B------:R-:W-:-:S04]  /*4a50*/  FMUL.FTZ R4, R135, R4 ;  /* 0x0000000487047220 */ /* 0x000fc80000410000 */
[----:B-1----:R-:W-:Y:S02]  /*4a60*/  FSEL R192, R3, RZ, P2 ;  /* 0x000000ff03c07208 */ /* 0x002fe40001000000 */
[----:B------:R-:W-:-:S03]  /*4a70*/  SEL R83, R4, RZ, P2 ;  /* 0x000000ff04537207 */ /* 0x000fc60001000000 */
[----:B------:R-:W-:Y:S01]  /*4a80*/  FADD.FTZ R47, R47, R192 ;  /* 0x000000c02f2f7221 */ /* 0x000fe20000010000 */
[----:B------:R-:W-:Y:S06]  /*4a90*/  BRA `(.L_x_14205) ;  /* 0x0000000400f87947 */ /* 0x000fec0003800000 */
.L_x_14200:
[----:B------:R-:W-:Y:S05]  /*4aa0*/  @!P0 BRA `(.L_x_14209) ;  /* 0x0000000400148947 */ /* 0x000fea0003800000 */
[--C-:B------:R-:W-:Y:S01]  /*4ab0*/  FFMA.FTZ R3, R226, UR9, R195.reuse ;  /* 0x00000009e2037c23 */ /* 0x100fe200080100c3 */
[--C-:B------:R-:W-:Y:S01]  /*4ac0*/  FFMA.FTZ R4, R225, UR9, R195.reuse ;  /* 0x00000009e1047c23 */ /* 0x100fe200080100c3 */
        /* <DEDUP_REMOVED lines=29> */
.L_x_14210:
[----:B------:R-:W-:Y:S05]  /*4ca0*/  @!P1 BRA `(.L_x_14211) ;  /* 0x0000000000349947 */ /* 0x000fea0003800000 */
        /* <DEDUP_REMOVED lines=13> */
.L_x_14211:
        /* <DEDUP_REMOVED lines=14> */
.L_x_14212:
        /* <DEDUP_REMOVED lines=10> */
.L_x_14209:
        /* <DEDUP_REMOVED lines=14> */
.L_x_14213:
        /* <DEDUP_REMOVED lines=14> */
.L_x_14214:
        /* <DEDUP_REMOVED lines=14> */
.L_x_14215:
[----:B------:R-:W-:Y:S05]  /*51a0*/  @!P1 BRA `(.L_x_14205) ;  /* 0x0000000000349947 */ /* 0x000fea0003800000 */
[----:B------:R-:W-:Y:S01]  /*51b0*/  FFMA.FTZ R4, R227, UR9, R195 ;  /* 0x00000009e3047c23 */ /* 0x000fe200080100c3 */
[----:B------:R-:W-:-:S03]  /*51c0*/  ISETP.LT.AND P2, PT, RZ, UR27, PT ;  /* 0x0000001bff007c0c */ /* 0x000fc6000bf41270 */
[----:B------:R-:W-:-:S04]  /*51d0*/  FADD.FTZ R4, R199, -R4 ;  /* 0x80000004c7047221 */ /* 0x000fc80000010000 */
[----:B------:R-:W-:-:S05]  /*51e0*/  FMUL.FTZ R3, R4, UR26 ;  /* 0x0000001a04037c20 */ /* 0x000fca0008410000 */
[----:B------:R-:W-:Y:S02]  /*51f0*/  FSEL R3, R3, RZ, P2 ;  /* 0x000000ff03037208 */ /* 0x000fe40001000000 */
[----:B------:R-:W-:-:S03]  /*5200*/  ISETP.GE.U32.AND P2, PT, R5, 0x1000000, PT ;  /* 0x010000000500780c */ /* 0x000fc60003f46070 */
[----:B------:R-:W-:-:S04]  /*5210*/  FMUL.FTZ R3, R3, UR25 ;  /* 0x0000001903037c20 */ /* 0x000fc80008410000 */
[----:B------:R-:W-:-:S04]  /*5220*/  FMUL.FTZ R4, R3, UR24 ;  /* 0x0000001803047c20 */ /* 0x000fc80008410000 */
[-C--:B-----5:R-:W-:Y:S01]  /*5230*/  FMUL.FTZ R3, R147, R4.reuse ;  /* 0x0000000493037220 */ /* 0x0a0fe20000410000 */
[----:B------:R-:W-:-:S04]  /*5240*/  FMUL.FTZ R4, R135, R4 ;  /* 0x0000000487047220 */ /* 0x000fc80000410000 */
[----:B-1----:R-:W-:Y:S02]  /*5250*/  FSEL R192, R3, RZ, P2 ;  /* 0x000000ff03c07208 */ /* 0x002fe40001000000 */
[----:B------:R-:W-:-:S03]  /*5260*/  SEL R83, R4, RZ, P2 ;  /* 0x000000ff04537207 */ /* 0x000fc60001000000 */
[----:B------:R-:W-:-:S07]  /*5270*/  FADD.FTZ R47, R47, R192 ;  /* 0x000000c02f2f7221 */ /* 0x000fce0000010000 */
.L_x_14205:
[----:B-1----:R-:W0:Y:S01]  /*5280*/  @P0 LDC.64 R192, c[0x0][0x478] ;  /* 0x00011e00ffc00b82 */ /* 0x002e220000000a00 */
        /* <DEDUP_REMOVED lines=12> */
.L_x_14216:
[----:B------:R-:W-:Y:S05]  /*5350*/  BRA.U !UP0, `(.L_x_14217) ;  /* 0x0000000508c07547 */ /* 0x000fea000b800000 */
[----:B------:R-:W-:Y:S05]  /*5360*/  @!P0 BRA `(.L_x_14218) ;  /* 0x0000000000d88947 */ /* 0x000fea0003800000 */
[----:B------:R-:W-:Y:S02]  /*5370*/  PLOP3.LUT P2, PT, PT, PT, UP2, 0x80, 0x8 ;  /* 0x000000000008781c */ /* 0x000fe40003f4f028 */
[----:B0-----:R-:W-:Y:S02]  /*5380*/  MOV R77, R21 ;  /* 0x00000015004d7202 */ /* 0x001fe40000000f00 */
[----:B------:R-:W-:Y:S02]  /*5390*/  MOV R78, R22 ;  /* 0x00000016004e7202 */ /* 0x000fe40000000f00 */
[----:B------:R-:W-:Y:S02]  /*53a0*/  MOV R79, R23 ;  /* 0x00000017004f7202 */ /* 0x000fe40000000f00 */
[----:B------:R-:W-:-:S05]  /*53b0*/  MOV R76, R20 ;  /* 0x00000014004c7202 */ /* 0x000fca0000000f00 */
[--C-:B-1----:R-:W-:Y:S01]  /*53c0*/  @P2 FFMA.FTZ R4, R229, UR9, R195.reuse ;  /* 0x00000009e5042c23 */ /* 0x102fe200080100c3 */
        /* <DEDUP_REMOVED lines=20> */
.L_x_14219:
        /* <DEDUP_REMOVED lines=9> */
.L_x_14220:
        /* <DEDUP_REMOVED lines=9> */
.L_x_14221:
        /* <DEDUP_REMOVED lines=10> */
.L_x_14218:
[----:B------:R-:W-:Y:S05]  /*56d0*/  @!P1 BRA `(.L_x_14223) ;  /* 0x0000000000349947 */ /* 0x000fea0003800000 */
[----:B------:R-:W-:-:S13]  /*56e0*/  PLOP3.LUT P2, PT, PT, PT, UP2, 0x80, 0x8 ;  /* 0x000000000008781c */ /* 0x000fda0003f4f028 */
[----:B------:R-:W-:-:S04]  /*56f0*/  @P2 FFMA.FTZ R3, R228, UR9, R195 ;  /* 0x00000009e4032c23 */ /* 0x000fc800080100c3 */
[----:B01----:R-:W-:Y:S01]  /*5700*/  @P2 FADD.FTZ R5, R200, -R3 ;  /* 0x80000003c8052221 */ /* 0x003fe20000010000 */
        /* <DEDUP_REMOVED lines=10> */
.L_x_14223:
[----:B------:R-:W-:Y:S05]  /*57b0*/  @!P1 BRA `(.L_x_14224) ;  /* 0x0000000000349947 */ /* 0x000fea0003800000 */
[----:B------:R-:W-:Y:S02]  /*57c0*/  PLOP3.LUT P2, PT, PT, PT, UP2, 0x80, 0x8 ;  /* 0x000000000008781c */ /* 0x000fe40003f4f028 */
[----:B------:R-:W-:-:S11]  /*57d0*/  MOV R3, R21 ;  /* 0x0000001500037202 */ /* 0x000fd60000000f00 */
[----:B01----:R-:W-:-:S04]  /*57e0*/  @P2 FFMA.FTZ R4, R229, UR9, R195 ;  /* 0x00000009e5042c23 */ /* 0x003fc800080100c3 */
[----:B------:R-:W-:-:S04]  /*57f0*/  @P2 FADD.FTZ R4, R201, -R4 ;  /* 0x80000004c9042221 */ /* 0x000fc80000010000 */
        /* <DEDUP_REMOVED lines=9> */
.L_x_14224:
        /* <DEDUP_REMOVED lines=14> */
.L_x_14225:
[----:B------:R-:W-:Y:S05]  /*5970*/  @!P1 BRA `(.L_x_14222) ;  /* 0x0000000800309947 */ /* 0x000fea0003800000 */
[----:B------:R-:W-:Y:S02]  /*5980*/  PLOP3.LUT P2, PT, PT, PT, UP2, 0x80, 0x8 ;  /* 0x000000000008781c */ /* 0x000fe40003f4f028 */
[----:B------:R-:W-:-:S11]  /*5990*/  MOV R3, R23 ;  /* 0x0000001700037202 */ /* 0x000fd60000000f00 */
[----:B01----:R-:W-:-:S04]  /*59a0*/  @P2 FFMA.FTZ R4, R231, UR9, R195 ;  /* 0x00000009e7042c23 */ /* 0x003fc800080100c3 */
[----:B------:R-:W-:-:S04]  /*59b0*/  @P2 FADD.FTZ R4, R203, -R4 ;  /* 0x80000004cb042221 */ /* 0x000fc80000010000 */
[----:B------:R-:W-:Y:S01]  /*59c0*/  @P2 FFMA.FTZ R3, R4, UR26, R23 ;  /* 0x0000001a04032c23 */ /* 0x000fe20008010017 */
[----:B------:R-:W-:-:S03]  /*59d0*/  ISETP.GE.U32.AND P2, PT, R6, 0x1000000, PT ;  /* 0x010000000600780c */ /* 0x000fc60003f46070 */
[----:B------:R-:W-:-:S04]  /*59e0*/  FMUL.FTZ R3, R3, UR25 ;  /* 0x0000001903037c20 */ /* 0x000fc80008410000 */
[----:B------:R-:W-:-:S04]  /*59f0*/  FMUL.FTZ R4, R3, UR24 ;  /* 0x0000001803047c20 */ /* 0x000fc80008410000 */
[-C--:B-----5:R-:W-:Y:S01]  /*5a00*/  FMUL.FTZ R3, R147, R4.reuse ;  /* 0x0000000493037220 */ /* 0x0a0fe20000410000 */
[----:B------:R-:W-:-:S04]  /*5a10*/  FMUL.FTZ R4, R131, R4 ;  /* 0x0000000483047220 */ /* 0x000fc80000410000 */
[----:B------:R-:W-:Y:S02]  /*5a20*/  FSEL R6, R3, RZ, P2 ;  /* 0x000000ff03067208 */ /* 0x000fe40001000000 */
[----:B------:R-:W-:-:S03]  /*5a30*/  SEL R83, R4, RZ, P2 ;  /* 0x000000ff04537207 */ /* 0x000fc60001000000 */
[----:B------:R-:W-:Y:S01]  /*5a40*/  FADD.FTZ R51, R51, R6 ;  /* 0x0000000633337221 */ /* 0x000fe20000010000 */
[----:B------:R-:W-:Y:S06]  /*5a50*/  BRA `(.L_x_14222) ;  /* 0x0000000400f87947 */ /* 0x000fec0003800000 */
.L_x_14217:
        /* <DEDUP_REMOVED lines=32> */
.L_x_14227:
        /* <DEDUP_REMOVED lines=14> */
.L_x_14228:
        /* <DEDUP_REMOVED lines=14> */
.L_x_14229:
        /* <DEDUP_REMOVED lines=10> */
.L_x_14226:
        /* <DEDUP_REMOVED lines=9> */
[-C--:B01---5:R-:W-:Y:S01]  /*5f50*/  FMUL.FTZ R4, R144, R3.reuse ;  /* 0x0000000390047220 */ /* 0x0a3fe20000410000 */
[----:B------:R-:W-:-:S04]  /*5f60*/  FMUL.FTZ R3, R128, R3 ;  /* 0x0000000380037220 */ /* 0x000fc80000410000 */
[----:B------:R-:W-:Y:S02]  /*5f70*/  FSEL R5, R4, RZ, P2 ;  /* 0x000000ff04057208 */ /* 0x000fe40001000000 */
[----:B------:R-:W-:-:S03]  /*5f80*/  SEL R80, R3, RZ, P2 ;  /* 0x000000ff03507207 */ /* 0x000fc60001000000 */
[----:B------:R-:W-:-:S07]  /*5f90*/  FADD.FTZ R48, R48, R5 ;  /* 0x0000000530307221 */ /* 0x000fce0000010000 */
.L_x_14230:
[----:B------:R-:W-:Y:S05]  /*5fa0*/  @!P1 BRA `(.L_x_14231) ;  /* 0x0000000000349947 */ /* 0x000fea0003800000 */
[----:B01----:R-:W-:Y:S01]  /*5fb0*/  FFMA.FTZ R4, R229, UR9, R195 ;  /* 0x00000009e5047c23 */ /* 0x003fe200080100c3 */
        /* <DEDUP_REMOVED lines=12> */
.L_x_14231:
        /* <DEDUP_REMOVED lines=14> */
.L_x_14232:
[----:B------:R-:W-:Y:S05]  /*6160*/  @!P1 BRA `(.L_x_14222) ;  /* 0x0000000000349947 */ /* 0x000fea0003800000 */
[----:B01----:R-:W-:Y:S01]  /*6170*/  FFMA.FTZ R4, R231, UR9, R195 ;  /* 0x00000009e7047c23 */ /* 0x003fe200080100c3 */
        /* <DEDUP_REMOVED lines=9> */
[----:B------:R-:W-:Y:S02]  /*6210*/  FSEL R6, R3, RZ, P2 ;  /* 0x000000ff03067208 */ /* 0x000fe40001000000 */
[----:B------:R-:W-:-:S03]  /*6220*/  SEL R83, R4, RZ, P2 ;  /* 0x000000ff04537207 */ /* 0x000fc60001000000 */
[----:B------:R-:W-:-:S07]  /*6230*/  FADD.FTZ R51, R51, R6 ;  /* 0x0000000633337221 */ /* 0x000fce0000010000 */
.L_x_14222:
        /* <DEDUP_REMOVED lines=13> */
.L_x_14233:
        /* <DEDUP_REMOVED lines=28> */
.L_x_14236:
        /* <DEDUP_REMOVED lines=9> */
.L_x_14237:
        /* <DEDUP_REMOVED lines=9> */
.L_x_14238:
        /* <DEDUP_REMOVED lines=10> */
.L_x_14235:
        /* <DEDUP_REMOVED lines=14> */
.L_x_14240:
        /* <DEDUP_REMOVED lines=14> */
.L_x_14241:
        /* <DEDUP_REMOVED lines=14> */
.L_x_14242:
        /* <DEDUP_REMOVED lines=15> */
.L_x_14234:
[----:B------:R-:W-:Y:S05]  /*6a20*/  @!P0 BRA `(.L_x_14243) ;  /* 0x0000000400148947 */ /* 0x000fea0003800000 */
        /* <DEDUP_REMOVED lines=31> */
.L_x_14244:
        /* <DEDUP_REMOVED lines=14> */
.L_x_14245:
        /* <DEDUP_REMOVED lines=14> */
.L_x_14246:
        /* <DEDUP_REMOVED lines=10> */
.L_x_14243:
        /* <DEDUP_REMOVED lines=14> */
.L_x_14247:
        /* <DEDUP_REMOVED lines=14> */
.L_x_14248:
        /* <DEDUP_REMOVED lines=14> */
.L_x_14249:
        /* <DEDUP_REMOVED lines=14> */
.L_x_14239:
        /* <DEDUP_REMOVED lines=13> */
.L_x_14250:
[----:B------:R-:W-:Y:S05]  /*72d0*/  BRA.U !UP0, `(.L_x_14251) ;  /* 0x0000000508c07547 */ /* 0x000fea000b800000 */
[----:B------:R-:W-:Y:S05]  /*72e0*/  @!P0 BRA `(.L_x_14252) ;  /* 0x0000000000d88947 */ /* 0x000fea0003800000 */
[----:B------:R-:W-:Y:S02]  /*72f0*/  PLOP3.LUT P2, PT, PT, PT, UP2, 0x80, 0x8 ;  /* 0x000000000008781c */ /* 0x000fe40003f4f028 */
[----:B-1----:R-:W-:Y:S02]  /*7300*/  MOV R77, R13 ;  /* 0x0000000d004d7202 */ /* 0x002fe40000000f00 */
[----:B------:R-:W-:Y:S02]  /*7310*/  MOV R78, R14 ;  /* 0x0000000e004e7202 */ /* 0x000fe40000000f00 */
[----:B------:R-:W-:Y:S02]  /*7320*/  MOV R79, R15 ;  /* 0x0000000f004f7202 */ /* 0x000fe40000000f00 */
[----:B------:R-:W-:-:S05]  /*7330*/  MOV R76, R12 ;  /* 0x0000000c004c7202 */ /* 0x000fca0000000f00 */
[--C-:B0-----:R-:W-:Y:S01]  /*7340*/  @P2 FFMA.FTZ R4, R237, UR9, R195.reuse ;  /* 0x00000009ed042c23 */ /* 0x101fe200080100c3 */
        /* <DEDUP_REMOVED lines=20> */
.L_x_14253:
        /* <DEDUP_REMOVED lines=9> */
.L_x_14254:
        /* <DEDUP_REMOVED lines=9> */
.L_x_14255:
        /* <DEDUP_REMOVED lines=10> */
.L_x_14252:
        /* <DEDUP_REMOVED lines=14> */
.L_x_14257:
        /* <DEDUP_REMOVED lines=14> */
.L_x_14258:
        /* <DEDUP_REMOVED lines=14> */
.L_x_14259:
        /* <DEDUP_REMOVED lines=15> */
.L_x_14251:
[----:B------:R-:W-:Y:S05]  /*79e0*/  @!P0 BRA `(.L_x_14260) ;  /* 0x0000000400148947 */ /* 0x000fea0003800000 */
        /* <DEDUP_REMOVED lines=30> */
.L_x_14261:
        /* <DEDUP_REMOVED lines=14> */
.L_x_14262:
        /* <DEDUP_REMOVED lines=14> */
.L_x_14263:
[----:B------:R-:W-:Y:S01]  /*7d90*/  FSEL R76, R76, RZ, P2 ;  /* 0x000000ff4c4c7208 */ /* 0x000fe20001000000 */
[----:B------:R-:W-:Y:S06]  /*7da0*/  @!P1 BRA `(.L_x_14256) ;  /* 0x0000000400049947 */ /* 0x000fec0003800000 */
        /* <DEDUP_REMOVED lines=9> */
.L_x_14260:
        /* <DEDUP_REMOVED lines=14> */
.L_x_14264:
        /* <DEDUP_REMOVED lines=14> */
.L_x_14265:
        /* <DEDUP_REMOVED lines=14> */
.L_x_14266:
        /* <DEDUP_REMOVED lines=14> */
.L_x_14256:
[----:B-1----:R-:W1:Y:S01]  /*81c0*/  @P0 LDC.64 R6, c[0x0][0x478] ;  /* 0x00011e00ff060b82 */ /* 0x002e620000000a00 */
[----:B------:R-:W-:Y:S02]  /*81d0*/  @P0 IADD3 R3, PT, PT, R194, 0x500, RZ ;  /* 0x00000500c2030810 */ /* 0x000fe40007ffe0ff */
[----:B------:R-:W-:-:S05]  /*81e0*/  @P1 IADD3 R193, PT, PT, R2, 0x500, RZ ;  /* 0x0000050002c11810 */ /* 0x000fca0007ffe0ff */
[----:B0-----:R-:W0:Y:S01]  /*81f0*/  @P1 LDC.64 R4, c[0x0][0x468] ;  /* 0x00011a00ff041b82 */ /* 0x001e220000000a00 */
[----:B-1----:R-:W-:-:S05]  /*8200*/  @P0 IMAD.WIDE.U32 R6, R3, 0x10, R6 ;  /* 0x0000001003060825 */ /* 0x002fca00078e0006 */
[----:B------:R1:W-:Y:S01]  /*8210*/  @P0 STG.E.128 desc[UR20][R6.64], R76 ;  /* 0x0000004c06000986 */ /* 0x0003e2000c101d14 */
[----:B0-----:R-:W-:Y:S01]  /*8220*/  @P1 IMAD.WIDE.U32 R4, R193, 0x10, R4 ;  /* 0x00000010c1041825 */ /* 0x001fe200078e0004 */
[----:B------:R-:W-:-:S04]  /*8230*/  IADD3 R193, PT, PT, R2, 0x600, RZ ;  /* 0x0000060002c17810 */ /* 0x000fc80007ffe0ff */
[----:B------:R1:W-:Y:S01]  /*8240*/  @P1 STG.E.128 desc[UR20][R4.64], R80 ;  /* 0x0000005004001986 */ /* 0x0003e2000c101d14 */
[----:B------:R-:W-:Y:S05]  /*8250*/  @!P1 BRA `(.L_x_14267) ;  /* 0x00000000000c9947 */ /* 0x000fea0003800000 */
[----:B------:R-:W0:Y:S02]  /*8260*/  LDC.64 R2, c[0x0][0x390] ;  /* 0x0000e400ff027b82 */ /* 0x000e240000000a00 */
[----:B0-----:R-:W-:-:S05]  /*8270*/  IMAD.WIDE.U32 R2, R193, 0x10, R2 ;  /* 0x00000010c1027825 */ /* 0x001fca00078e0002 */
[----:B-----5:R0:W5:Y:S02]  /*8280*/  LDG.E.128 R144, desc[UR20][R2.64] ;  /* 0x0000001402907981 */ /* 0x020164000c1e1d00 */
.L_x_14267:
        /* <DEDUP_REMOVED lines=12> */
[--C-:B------:R-:W-:Y:S01]  /*8350*/  @P2 FFMA.FTZ R2, R247, UR9, R195.reuse ;  /* 0x00000009f7022c23 */ /* 0x100fe200080100c3 */
[----:B------:R-:W-:Y:S01]  /*8360*/  @P2 FFMA.FTZ R195, R240, UR9, R195 ;  /* 0x00000009f0c32c23 */ /* 0x000fe200080100c3 */
[----:B------:R-:W-:Y:S02]  /*8370*/  @P2 FFMA.FTZ R78, R3, UR26, R10 ;  /* 0x0000001a034e2c23 */ /* 0x000fe4000801000a */
        /* <DEDUP_REMOVED lines=13> */
.L_x_14270:
        /* <DEDUP_REMOVED lines=9> */
.L_x_14271:
        /* <DEDUP_REMOVED lines=9> */
.L_x_14272:
        /* <DEDUP_REMOVED lines=10> */
.L_x_14269:
[----:B------:R-:W-:Y:S05]  /*8610*/  @!P1 BRA `(.L_x_14274) ;  /* 0x0000000000349947 */ /* 0x000fea0003800000 */
[----:B------:R-:W-:Y:S02]  /*8620*/  PLOP3.LUT P2, PT, PT, PT, UP2, 0x80, 0x8 ;  /* 0x000000000008781c */ /* 0x000fe40003f4f028 */
[----:B0-----:R-:W-:-:S11]  /*8630*/  MOV R2, R8 ;  /* 0x0000000800027202 */ /* 0x001fd60000000f00 */
        /* <DEDUP_REMOVED lines=11> */
.L_x_14274:
[----:B------:R-:W-:Y:S05]  /*86f0*/  @!P1 BRA `(.L_x_14275) ;  /* 0x0000000000349947 */ /* 0x000fea0003800000 */
[----:B------:R-:W-:-:S13]  /*8700*/  PLOP3.LUT P2, PT, PT, PT, UP2, 0x80, 0x8 ;  /* 0x000000000008781c */ /* 0x000fda0003f4f028 */
[----:B0-----:R-:W-:-:S04]  /*8710*/  @P2 FFMA.FTZ R2, R246, UR9, R195 ;  /* 0x00000009f6022c23 */ /* 0x001fc800080100c3 */
        /* <DEDUP_REMOVED lines=11> */
.L_x_14275:
        /* <DEDUP_REMOVED lines=14> */
.L_x_14276:
[----:B------:R-:W-:Y:S05]  /*88b0*/  @!P1 BRA `(.L_x_14273) ;  /* 0x0000000800309947 */ /* 0x000fea0003800000 */
[----:B------:R-:W-:-:S13]  /*88c0*/  PLOP3.LUT P2, PT, PT, PT, UP2, 0x80, 0x8 ;  /* 0x000000000008781c */ /* 0x000fda0003f4f028 */
[----:B0-----:R-:W-:-:S04]  /*88d0*/  @P2 FFMA.FTZ R2, R247, UR9, R195 ;  /* 0x00000009f7022c23 */ /* 0x001fc800080100c3 */
[----:B-1----:R-:W-:Y:S01]  /*88e0*/  @P2 FADD.FTZ R4, R215, -R2 ;  /* 0x80000002d7042221 */ /* 0x002fe20000010000 */
[----:B------:R-:W-:-:S03]  /*88f0*/  MOV R2, R11 ;  /* 0x0000000b00027202 */ /* 0x000fc60000000f00 */
        /* <DEDUP_REMOVED lines=10> */
.L_x_14268:
[----:B------:R-:W-:Y:S05]  /*89a0*/  @!P0 BRA `(.L_x_14277) ;  /* 0x0000000400148947 */ /* 0x000fea0003800000 */
[----:B------:R-:W-:Y:S01]  /*89b0*/  ISETP.LT.AND P2, PT, RZ, UR27, PT ;  /* 0x0000001bff007c0c */ /* 0x000fe2000bf41270 */
[----:B------:R-:W-:-:S12]  /*89c0*/  @!P1 BRA `(.L_x_14278) ;  /* 0x0000000000349947 */ /* 0x000fd80003800000 */
        /* <DEDUP_REMOVED lines=13> */
.L_x_14278:
        /* <DEDUP_REMOVED lines=14> */
.L_x_14279:
        /* <DEDUP_REMOVED lines=14> */
.L_x_14280:
[--C-:B-1----:R-:W-:Y:S01]  /*8c60*/  FFMA.FTZ R4, R247, UR9, R195.reuse ;  /* 0x00000009f7047c23 */ /* 0x102fe200080100c3 */
[--C-:B0-----:R-:W-:Y:S01]  /*8c70*/  FFMA.FTZ R3, R242, UR9, R195.reuse ;  /* 0x00000009f2037c23 */ /* 0x101fe200080100c3 */
        /* <DEDUP_REMOVED lines=24> */
.L_x_14277:
        /* <DEDUP_REMOVED lines=14> */
.L_x_14281:
        /* <DEDUP_REMOVED lines=14> */
.L_x_14282:
        /* <DEDUP_REMOVED lines=14> */
.L_x_14283:
[----:B------:R-:W-:Y:S05]  /*90a0*/  @!P1 BRA `(.L_x_14273) ;  /* 0x0000000000349947 */ /* 0x000fea0003800000 */
[----:B0-----:R-:W-:Y:S01]  /*90b0*/  FFMA.FTZ R2, R247, UR9, R195 ;  /* 0x00000009f7027c23 */ /* 0x001fe200080100c3 */
        /* <DEDUP_REMOVED lines=12> */
.L_x_14273:
[----:B-1----:R-:W1:Y:S01]  /*9180*/  @P0 LDC.64 R4, c[0x0][0x478] ;  /* 0x00011e00ff040b82 */ /* 0x002e620000000a00 */
[----:B------:R-:W-:Y:S01]  /*9190*/  @P0 IADD3 R7, PT, PT, R194, 0x600, RZ ;  /* 0x00000600c2070810 */ /* 0x000fe20007ffe0ff */
[----:B------:R-:W-:Y:S02]  /*91a0*/  UIADD3 UR8, UPT, UPT, UR8, UR22, URZ ;  /* 0x0000001608087290 */ /* 0x000fe4000fffe0ff */
[----:B------:R-:W-:Y:S02]  /*91b0*/  UPLOP3.LUT UP1, UPT, UPT, UPT, UP1, 0x40, 0x4 ;  /* 0x000000000004789c */ /* 0x000fe40003f2e810 */
[----:B------:R-:W-:Y:S02]  /*91c0*/  UISETP.GE.AND UP0, UPT, UR8, UR23, UPT ;  /* 0x000000170800728c */ /* 0x000fe4000bf06270 */
[----:B0-----:R-:W0:Y:S01]  /*91d0*/  @P1 LDC.64 R2, c[0x0][0x468] ;  /* 0x00011a00ff021b82 */ /* 0x001e220000000a00 */
[----:B-1----:R-:W-:-:S05]  /*91e0*/  @P0 IMAD.WIDE.U32 R4, R7, 0x10, R4 ;  /* 0x0000001007040825 */ /* 0x002fca00078e0004 */
[----:B------:R1:W-:Y:S01]  /*91f0*/  @P0 STG.E.128 desc[UR20][R4.64], R76 ;  /* 0x0000004c04000986 */ /* 0x0003e2000c101d14 */
[----:B0-----:R-:W-:-:S05]  /*9200*/  @P1 IMAD.WIDE.U32 R2, R193, 0x10, R2 ;  /* 0x00000010c1021825 */ /* 0x001fca00078e0002 */
[----:B------:R1:W-:Y:S01]  /*9210*/  @P1 STG.E.128 desc[UR20][R2.64], R80 ;  /* 0x0000005002001986 */ /* 0x0003e2000c101d14 */
[----:B------:R-:W-:Y:S05]  /*9220*/  BRA.U !UP0, `(.L_x_14284) ;  /* 0xffffff7108ac7547 */ /* 0x000fea000b83ffff */
.L_x_14159:
[----:B------:R-:W2:Y:S08]  /*9230*/  S2UR UR9, SR_CTAID.X ;  /* 0x00000000000979c3 */ /* 0x000eb00000002500 */
[----:B------:R-:W2:Y:S08]  /*9240*/  LDC R0, c[0x0][0x388] ;  /* 0x0000e200ff007b82 */ /* 0x000eb00000000800 */
[----:B-1----:R-:W1:Y:S08]  /*9250*/  LDC.64 R2, c[0x0][0x440] ;  /* 0x00011000ff027b82 */ /* 0x002e700000000a00 */
[----:B------:R-:W3:Y:S08]  /*9260*/  LDC.64 R4, c[0x0][0x448] ;  /* 0x00011200ff047b82 */ /* 0x000ef00000000a00 */
[----:B------:R-:W4:Y:S01]  /*9270*/  LDC.64 R6, c[0x0][0x460] ;  /* 0x00011800ff067b82 */ /* 0x000f220000000a00 */
[----:B--2---:R-:W-:-:S05]  /*9280*/  IMAD R0, R0, UR9, RZ ;  /* 0x0000000900007c24 */ /* 0x004fca000f8e02ff */
[----:B------:R-:W-:-:S05]  /*9290*/  LEA.HI R249, R0, R249, RZ, 0x1e ;  /* 0x000000f900f97211 */ /* 0x000fca00078ff0ff */
[----:B-1----:R-:W-:-:S04]  /*92a0*/  IMAD.WIDE.U32 R2, R249, 0x10, R2 ;  /* 0x00000010f9027825 */ /* 0x002fc800078e0002 */
        /* <DEDUP_REMOVED lines=24> */
.L_x_14285:
        /* <DEDUP_REMOVED lines=13> */
.L_x_14485:


//--------------------- .nv.shared._ZN10layer_norm13ln_bwd_kernelINS_13Kernel_traitsI13__nv_bfloat16S2_S2_S2_fjLj7168ELj1ELj1ELj8ELj8ENS_18Kernel_traits_baseILj7168ES2_S2_S2_S2_fjLj256EEEEELb0ELb0ELb0ELb0EEEvNS_9BwdParamsE --------------------------
	.section	.nv.shared._ZN10layer_norm13ln_bwd_kernelINS_13Kernel_traitsI13__nv_bfloat16S2_S2_S2_fjLj7168ELj1ELj1ELj8ELj8ENS_18Kernel_traits_baseILj7168ES2_S2_S2_S2_fjLj256EEEEELb0ELb0ELb0ELb0EEEvNS_9BwdParamsE,"aw",@nobits
	.sectionflags	@""
	.align	16
	.zero		1024


//--------------------- .nv.shared.reserved.0     --------------------------
	.section	.nv.shared.reserved.0,"aw",@nobits
	.weak		__nv_reservedSMEM_offset_0_alias
	.size		__nv_reservedSMEM_offset_0_alias, 0, 64
	.other		__nv_reservedSMEM_offset_0_alias,@"STO_CUDA_RESERVED_SHARED STV_DEFAULT"
__nv_reservedSMEM_offset_0_alias:
	.zero		0
	.zero		64


//--------------------- .nv.shared._ZN10layer_norm13ln_bwd_kernelINS_13Kernel_traitsI13__nv_bfloat16S2_S2_S2_fjLj7168ELj1ELj1ELj8ELj8ENS_18Kernel_traits_baseILj7168ES2_S2_S2_S2_fjLj256EEEEELb0ELb0ELb0ELb1EEEvNS_9BwdParamsE --------------------------
	.section	.nv.shared._ZN10layer_norm13ln_bwd_kernelINS_13Kernel_traitsI13__nv_bfloat16S2_S2_S2_fjLj7168ELj1ELj1ELj8ELj8ENS_18Kernel_traits_baseILj7168ES2_S2_S2_S2_fjLj256EEEEELb0ELb0ELb0ELb1EEEvNS_9BwdParamsE,"aw",@nobits
	.sectionflags	@""
	.align	16
	.zero		1024


//--------------------- .nv.shared._ZN10layer_norm13ln_bwd_kernelINS_13Kernel_traitsI13__nv_bfloat16S2_S2_S2_fjLj7168ELj1ELj1ELj8ELj8ENS_18Kernel_traits_baseILj7168ES2_S2_S2_S2_fjLj256EEEEELb0ELb0ELb1ELb0EEEvNS_9BwdParamsE --------------------------
	.section	.nv.shared._ZN10layer_norm13ln_bwd_kernelINS_13Kernel_traitsI13__nv_bfloat16S2_S2_S2_fjLj7168ELj1ELj1ELj8ELj8ENS_18Kernel_traits_baseILj7168ES2_S2_S2_S2_fjLj256EEEEELb0ELb0ELb1ELb0EEEvNS_9BwdParamsE,"aw",@nobits
	.sectionflags	@""
	.align	16
	.zero		1024


//--------------------- .nv.shared._ZN10layer_norm13ln_bwd_kernelINS_13Kernel_traitsI13__nv_bfloat16S2_S2_S2_fjLj7168ELj1ELj1ELj8ELj8ENS_18Kernel_traits_baseILj7168ES2_S2_S2_S2_fjLj256EEEEELb0ELb0ELb1ELb1EEEvNS_9BwdParamsE --------------------------
	.section	.nv.shared._ZN10layer_norm13ln_bwd_kernelINS_13Kernel_traitsI13__nv_bfloat16S2_S2_S2_fjLj7168ELj1ELj1ELj8ELj8ENS_18Kernel_traits_baseILj7168ES2_S2_S2_S2_fjLj256EEEEELb0ELb0ELb1ELb1EEEvNS_9BwdParamsE,"aw",@nobits
	.sectionflags	@""
	.align	16
	.zero		1024


//--------------------- .nv.shared._ZN10layer_norm13ln_bwd_kernelINS_13Kernel_traitsI13__nv_bfloat16S2_S2_S2_fjLj7168ELj1ELj1ELj8ELj8ENS_18Kernel_traits_baseILj7168ES2_S2_S2_S2_fjLj256EEEEELb0ELb1ELb0ELb0EEEvNS_9BwdParamsE --------------------------
	.section	.nv.shared._ZN10layer_norm13ln_bwd_kernelINS_13Kernel_traitsI13__nv_bfloat16S2_S2_S2_fjLj7168ELj1ELj1ELj8ELj8ENS_18Kernel_traits_baseILj7168ES2_S2_S2_S2_fjLj256EEEEELb0ELb1ELb0ELb0EEEvNS_9BwdParamsE,"aw",@nobits
	.sectionflags	@""
	.align	16
	.zero		1024


//--------------------- .nv.shared._ZN10layer_norm13ln_bwd_kernelINS_13Kernel_traitsI13__nv_bfloat16S2_S2_S2_fjLj7168ELj1ELj1ELj8ELj8ENS_18Kernel_traits_baseILj7168ES2_S2_S2_S2_fjLj256EEEEELb0ELb1ELb0ELb1EEEvNS_9BwdParamsE --------------------------
	.section	.nv.shared._ZN10layer_norm13ln_bwd_kernelINS_13Kernel_traitsI13__nv_bfloat16S2_S2_S2_fjLj7168ELj1ELj1ELj8ELj8ENS_18Kernel_traits_baseILj7168ES2_S2_S2_S2_fjLj256EEEEELb0ELb1ELb0ELb1EEEvNS_9BwdParamsE,"aw",@nobits
	.sectionflags	@""
	.align	16
	.zero		1024


//--------------------- .nv.shared._ZN10layer_norm13ln_bwd_kernelINS_13Kernel_traitsI13__nv_bfloat16S2_S2_S2_fjLj7168ELj1ELj1ELj8ELj8ENS_18Kernel_traits_baseILj7168ES2_S2_S2_S2_fjLj256EEEEELb0ELb1ELb1ELb0EEEvNS_9BwdParamsE --------------------------
	.section	.nv.shared._ZN10layer_norm13ln_bwd_kernelINS_13Kernel_traitsI13__nv_bfloat16S2_S2_S2_fjLj7168ELj1ELj1ELj8ELj8ENS_18Kernel_traits_baseILj7168ES2_S2_S2_S2_fjLj256EEEEELb0ELb1ELb1ELb0EEEvNS_9BwdParamsE,"aw",@nobits
	.sectionflags	@""
	.align	16
	.zero		1024


//--------------------- .nv.shared._ZN10layer_norm13ln_bwd_kernelINS_13Kernel_traitsI13__nv_bfloat16S2_S2_S2_fjLj7168ELj1ELj1ELj8ELj8ENS_18Kernel_traits_baseILj7168ES2_S2_S2_S2_fjLj256EEEEELb0ELb1ELb1ELb1EEEvNS_9BwdParamsE --------------------------
	.section	.nv.shared._ZN10layer_norm13ln_bwd_kernelINS_13Kernel_traitsI13__nv_bfloat16S2_S2_S2_fjLj7168ELj1ELj1ELj8ELj8ENS_18Kernel_traits_baseILj7168ES2_S2_S2_S2_fjLj256EEEEELb0ELb1ELb1ELb1EEEvNS_9BwdParamsE,"aw",@nobits
	.sectionflags	@""
	.align	16
	.zero		1024


//--------------------- .nv.shared._ZN10layer_norm13ln_bwd_kernelINS_13Kernel_traitsI13__nv_bfloat16S2_S2_S2_fjLj7168ELj1ELj1ELj8ELj8ENS_18Kernel_traits_baseILj7168ES2_S2_S2_S2_fjLj256EEEEELb1ELb0ELb0ELb0EEEvNS_9BwdParamsE --------------------------
	.section	.nv.shared._ZN10layer_norm13ln_bwd_kernelINS_13Kernel_traitsI13__nv_bfloat16S2_S2_S2_fjLj7168ELj1ELj1ELj8ELj8ENS_18Kernel_traits_baseILj7168ES2_S2_S2_S2_fjLj256EEEEELb1ELb0ELb0ELb0EEEvNS_9BwdParamsE,"aw",@nobits
	.sectionflags	@""
	.align	16
	.zero		1024


//--------------------- .nv.shared._ZN10layer_norm13ln_bwd_kernelINS_13Kernel_traitsI13__nv_bfloat16S2_S2_S2_fjLj7168ELj1ELj1ELj8ELj8ENS_18Kernel_traits_baseILj7168ES2_S2_S2_S2_fjLj256EEEEELb1ELb0ELb0ELb1EEEvNS_9BwdParamsE --------------------------
	.section	.nv.shared._ZN10layer_norm13ln_bwd_kernelINS_13Kernel_traitsI13__nv_bfloat16S2_S2_S2_fjLj7168ELj1ELj1ELj8ELj8ENS_18Kernel_traits_baseILj7168ES2_S2_S2_S2_fjLj256EEEEELb1ELb0ELb0ELb1EEEvNS_9BwdParamsE,"aw",@nobits
	.sectionflags	@""
	.align	16
	.zero		1024


//--------------------- .nv.shared._ZN10layer_norm22ln_bwd_finalize_kernelINS_22Kernel_traits_finalizeILj7168E13__nv_bfloat16S2_S2_S2_fjLb0ELj1024ELj4ENS_18Kernel_traits_baseILj7168ES2_S2_S2_S2_fjLj1024EEEEELb0ELb0EEEvNS_9BwdParamsE --------------------------
	.section	.nv.shared._ZN10layer_norm22ln_bwd_finalize_kernelINS_22Kernel_traits_finalizeILj7168E13__nv_bfloat16S2_S2_S2_fjLb0ELj1024ELj4ENS_18Kernel_traits_baseILj7168ES2_S2_S2_S2_fjLj1024EEEEELb0ELb0EEEvNS_9BwdParamsE,"aw",@nobits
	.sectionflags	@""
	.align	16
.nv.shared._ZN10layer_norm22ln_bwd_finalize_kernelINS_22Kernel_traits_finalizeILj7168E13__nv_bfloat16S2_S2_S2_fjLb0ELj1024ELj4ENS_18Kernel_traits_baseILj7168ES2_S2_S2_S2_fjLj1024EEEEELb0ELb0EEEvNS_9BwdParamsE:
	.zero		9472


//--------------------- .nv.shared._ZN10layer_norm13ln_bwd_kernelINS_13Kernel_traitsI13__nv_bfloat16S2_S2_S2_fjLj7168ELj1ELj1ELj8ELj8ENS_18Kernel_traits_baseILj7168ES2_S2_S2_S2_fjLj256EEEEELb1ELb0ELb1ELb0EEEvNS_9BwdParamsE --------------------------
	.section	.nv.shared._ZN10layer_norm13ln_bwd_kernelINS_13Kernel_traitsI13__nv_bfloat16S2_S2_S2_fjLj7168ELj1ELj1ELj8ELj8ENS_18Kernel_traits_baseILj7168ES2_S2_S2_S2_fjLj256EEEEELb1ELb0ELb1ELb0EEEvNS_9BwdParamsE,"aw",@nobits
	.sectionflags	@""
	.align	16
	.zero		1024


//--------------------- .nv.shared._ZN10layer_norm22ln_bwd_finalize_kernelINS_22Kernel_traits_finalizeILj7168E13__nv_bfloat16S2_S2_S2_fjLb0ELj1024ELj4ENS_18Kernel_traits_baseILj7168ES2_S2_S2_S2_fjLj1024EEEEELb0ELb1EEEvNS_9BwdParamsE --------------------------
	.section	.nv.shared._ZN10layer_norm22ln_bwd_finalize_kernelINS_22Kernel_traits_finalizeILj7168E13__nv_bfloat16S2_S2_S2_fjLb0ELj1024ELj4ENS_18Kernel_traits_baseILj7168ES2_S2_S2_S2_fjLj1024EEEEELb0ELb1EEEvNS_9BwdParamsE,"aw",@nobits
	.sectionflags	@""
	.align	16
.nv.shared._ZN10layer_norm22ln_bwd_finalize_kernelINS_22Kernel_traits_finalizeILj7168E13__nv_bfloat16S2_S2_S2_fjLb0ELj1024ELj4ENS_18Kernel_traits_baseILj7168ES2_S2_S2_S2_fjLj1024EEEEELb0ELb1EEEvNS_9BwdParamsE:
	.zero		9472


//--------------------- .nv.shared._ZN10layer_norm13ln_bwd_kernelINS_13Kernel_traitsI13__nv_bfloat16S2_S2_S2_fjLj7168ELj1ELj1ELj8ELj8ENS_18Kernel_traits_baseILj7168ES2_S2_S2_S2_fjLj256EEEEELb1ELb0ELb1ELb1EEEvNS_9BwdParamsE --------------------------
	.section	.nv.shared._ZN10layer_norm13ln_bwd_kernelINS_13Kernel_traitsI13__nv_bfloat16S2_S2_S2_fjLj7168ELj1ELj1ELj8ELj8ENS_18Kernel_traits_baseILj7168ES2_S2_S2_S2_fjLj256EEEEELb1ELb0ELb1ELb1EEEvNS_9BwdParamsE,"aw",@nobits
	.sectionflags	@""
	.align	16
	.zero		1024


//--------------------- .nv.shared._ZN10layer_norm13ln_bwd_kernelINS_13Kernel_traitsI13__nv_bfloat16S2_S2_S2_fjLj7168ELj1ELj1ELj8ELj8ENS_18Kernel_traits_baseILj7168ES2_S2_S2_S2_fjLj256EEEEELb1ELb1ELb0ELb0EEEvNS_9BwdParamsE --------------------------
	.section	.nv.shared._ZN10layer_norm13ln_bwd_kernelINS_13Kernel_traitsI13__nv_bfloat16S2_S2_S2_fjLj7168ELj1ELj1ELj8ELj8ENS_18Kernel_traits_baseILj7168ES2_S2_S2_S2_fjLj256EEEEELb1ELb1ELb0ELb0EEEvNS_9BwdParamsE,"aw",@nobits
	.sectionflags	@""
	.align	16
	.zero		1024


//--------------------- .nv.shared._ZN10layer_norm13ln_bwd_kernelINS_13Kernel_traitsI13__nv_bfloat16S2_S2_S2_fjLj7168ELj1ELj1ELj8ELj8ENS_18Kernel_traits_baseILj7168ES2_S2_S2_S2_fjLj256EEEEELb1ELb1ELb0ELb1EEEvNS_9BwdParamsE --------------------------
	.section	.nv.shared._ZN10layer_norm13ln_bwd_kernelINS_13Kernel_traitsI13__nv_bfloat16S2_S2_S2_fjLj7168ELj1ELj1ELj8ELj8ENS_18Kernel_traits_baseILj7168ES2_S2_S2_S2_fjLj256EEEEELb1ELb1ELb0ELb1EEEvNS_9BwdParamsE,"aw",@nobits
	.sectionflags	@""
	.align	16
	.zero		1024


//--------------------- .nv.shared._ZN10layer_norm22ln_bwd_finalize_kernelINS_22Kernel_traits_finalizeILj7168E13__nv_bfloat16S2_S2_S2_fjLb1ELj1024ELj4ENS_18Kernel_traits_baseILj7168ES2_S2_S2_S2_fjLj1024EEEEELb1ELb0EEEvNS_9BwdParamsE --------------------------
	.section	.nv.shared._ZN10layer_norm22ln_bwd_finalize_kernelINS_22Kernel_traits_finalizeILj7168E13__nv_bfloat16S2_S2_S2_fjLb1ELj1024ELj4ENS_18Kernel_traits_baseILj7168ES2_S2_S2_S2_fjLj1024EEEEELb1ELb0EEEvNS_9BwdParamsE,"aw",@nobits
	.sectionflags	@""
	.align	16
.nv.shared._ZN10layer_norm22ln_bwd_finalize_kernelINS_22Kernel_traits_finalizeILj7168E13__nv_bfloat16S2_S2_S2_fjLb1ELj1024ELj4ENS_18Kernel_traits_baseILj7168ES2_S2_S2_S2_fjLj1024EEEEELb1ELb0EEEvNS_9BwdParamsE:
	.zero		13696


//--------------------- .nv.shared._ZN10layer_norm13ln_bwd_kernelINS_13Kernel_traitsI13__nv_bfloat16S2_S2_S2_fjLj7168ELj1ELj1ELj8ELj8ENS_18Kernel_traits_baseILj7168ES2_S2_S2_S2_fjLj256EEEEELb1ELb1ELb1ELb0EEEvNS_9BwdParamsE --------------------------
	.section	.nv.shared._ZN10layer_norm13ln_bwd_kernelINS_13Kernel_traitsI13__nv_bfloat16S2_S2_S2_fjLj7168ELj1ELj1ELj8ELj8ENS_18Kernel_traits_baseILj7168ES2_S2_S2_S2_fjLj256EEEEELb1ELb1ELb1ELb0EEEvNS_9BwdParamsE,"aw",@nobits
	.sectionflags	@""
	.align	16
	.zero		1024


//--------------------- .nv.shared._ZN10layer_norm22ln_bwd_finalize_kernelINS_22Kernel_traits_finalizeILj7168E13__nv_bfloat16S2_S2_S2_fjLb1ELj1024ELj4ENS_18Kernel_traits_baseILj7168ES2_S2_S2_S2_fjLj1024EEEEELb1ELb1EEEvNS_9BwdParamsE --------------------------
	.section	.nv.shared._ZN10layer_norm22ln_bwd_finalize_kernelINS_22Kernel_traits_finalizeILj7168E13__nv_bfloat16S2_S2_S2_fjLb1ELj1024ELj4ENS_18Kernel_traits_baseILj7168ES2_S2_S2_S2_fjLj1024EEEEELb1ELb1EEEvNS_9BwdParamsE,"aw",@nobits
	.sectionflags	@""
	.align	16
.nv.shared._ZN10layer_norm22ln_bwd_finalize_kernelINS_22Kernel_traits_finalizeILj7168E13__nv_bfloat16S2_S2_S2_fjLb1ELj1024ELj4ENS_18Kernel_traits_baseILj7168ES2_S2_S2_S2_fjLj1024EEEEELb1ELb1EEEvNS_9BwdParamsE:
	.zero		13696


//--------------------- .nv.shared._ZN10layer_norm13ln_bwd_kernelINS_13Kernel_traitsI13__nv_bfloat16S2_S2_S2_fjLj7168ELj1ELj1ELj8ELj8ENS_18Kernel_traits_baseILj7168ES2_S2_S2_S2_fjLj256EEEEELb1ELb1ELb1ELb1EEEvNS_9BwdParamsE --------------------------
	.section	.nv.shared._ZN10layer_norm13ln_bwd_kernelINS_13Kernel_traitsI13__nv_bfloat16S2_S2_S2_fjLj7168ELj1ELj1ELj8ELj8ENS_18Kernel_traits_baseILj7168ES2_S2_S2_S2_fjLj256EEEEELb1ELb1ELb1ELb1EEEvNS_9BwdParamsE,"aw",@nobits
	.sectionflags	@""
	.align	16
	.zero		1024


//--------------------- .nv.shared._ZN10layer_norm13ln_bwd_kernelINS_13Kernel_traitsI6__halfS2_S2_S2_fjLj7168ELj1ELj1ELj8ELj8ENS_18Kernel_traits_baseILj7168ES2_S2_S2_S2_fjLj256EEEEELb0ELb0ELb0ELb0EEEvNS_9BwdParamsE --------------------------
	.section	.nv.shared._ZN10layer_norm13ln_bwd_kernelINS_13Kernel_traitsI6__halfS2_S2_S2_fjLj7168ELj1ELj1ELj8ELj8ENS_18Kernel_traits_baseILj7168ES2_S2_S2_S2_fjLj256EEEEELb0ELb0ELb0ELb0EEEvNS_9BwdParamsE,"aw",@nobits
	.sectionflags	@""
	.align	16
	.zero		1024


//--------------------- .nv.shared._ZN10layer_norm13ln_bwd_kernelINS_13Kernel_traitsI6__halfS2_S2_S2_fjLj7168ELj1ELj1ELj8ELj8ENS_18Kernel_traits_baseILj7168ES2_S2_S2_S2_fjLj256EEEEELb0ELb0ELb0ELb1EEEvNS_9BwdParamsE --------------------------
	.section	.nv.shared._ZN10layer_norm13ln_bwd_kernelINS_13Kernel_traitsI6__halfS2_S2_S2_fjLj7168ELj1ELj1ELj8ELj8ENS_18Kernel_traits_baseILj7168ES2_S2_S2_S2_fjLj256EEEEELb0ELb0ELb0ELb1EEEvNS_9BwdParamsE,"aw",@nobits
	.sectionflags	@""
	.align	16
	.zero		1024


//--------------------- .nv.shared._ZN10layer_norm13ln_bwd_kernelINS_13Kernel_traitsI6__halfS2_S2_S2_fjLj7168ELj1ELj1ELj8ELj8ENS_18Kernel_traits_baseILj7168ES2_S2_S2_S2_fjLj256EEEEELb0ELb0ELb1ELb0EEEvNS_9BwdParamsE --------------------------
	.section	.nv.shared._ZN10layer_norm13ln_bwd_kernelINS_13Kernel_traitsI6__halfS2_S2_S2_fjLj7168ELj1ELj1ELj8ELj8ENS_18Kernel_traits_baseILj7168ES2_S2_S2_S2_fjLj256EEEEELb0ELb0ELb1ELb0EEEvNS_9BwdParamsE,"aw",@nobits
	.sectionflags	@""
	.align	16
	.zero		1024


//--------------------- .nv.shared._ZN10layer_norm13ln_bwd_kernelINS_13Kernel_traitsI6__halfS2_S2_S2_fjLj7168ELj1ELj1ELj8ELj8ENS_18Kernel_traits_baseILj7168ES2_S2_S2_S2_fjLj256EEEEELb0ELb0ELb1ELb1EEEvNS_9BwdParamsE --------------------------
	.section	.nv.shared._ZN10layer_norm13ln_bwd_kernelINS_13Kernel_traitsI6__halfS2_S2_S2_fjLj7168ELj1ELj1ELj8ELj8ENS_18Kernel_traits_baseILj7168ES2_S2_S2_S2_fjLj256EEEEELb0ELb0ELb1ELb1EEEvNS_9BwdParamsE,"aw",@nobits
	.sectionflags	@""
	.align	16
	.zero		1024


//--------------------- .nv.shared._ZN10layer_norm13ln_bwd_kernelINS_13Kernel_traitsI6__halfS2_S2_S2_fjLj7168ELj1ELj1ELj8ELj8ENS_18Kernel_traits_baseILj7168ES2_S2_S2_S2_fjLj256EEEEELb0ELb1ELb0ELb0EEEvNS_9BwdParamsE --------------------------
	.section	.nv.shared._ZN10layer_norm13ln_bwd_kernelINS_13Kernel_traitsI6__halfS2_S2_S2_fjLj7168ELj1ELj1ELj8ELj8ENS_18Kernel_traits_baseILj7168ES2_S2_S2_S2_fjLj256EEEEELb0ELb1ELb0ELb0EEEvNS_9BwdParamsE,"aw",@nobits
	.sectionflags	@""
	.align	16
	.zero		1024


//--------------------- .nv.shared._ZN10layer_norm13ln_bwd_kernelINS_13Kernel_traitsI6__halfS2_S2_S2_fjLj7168ELj1ELj1ELj8ELj8ENS_18Kernel_traits_baseILj7168ES2_S2_S2_S2_fjLj256EEEEELb0ELb1ELb0ELb1EEEvNS_9BwdParamsE --------------------------
	.section	.nv.shared._ZN10layer_norm13ln_bwd_kernelINS_13Kernel_traitsI6__halfS2_S2_S2_fjLj7168ELj1ELj1ELj8ELj8ENS_18Kernel_traits_baseILj7168ES2_S2_S2_S2_fjLj256EEEEELb0ELb1ELb0ELb1EEEvNS_9BwdParamsE,"aw",@nobits
	.sectionflags	@""
	.align	16
	.zero		1024


//--------------------- .nv.shared._ZN10layer_norm13ln_bwd_kernelINS_13Kernel_traitsI6__halfS2_S2_S2_fjLj7168ELj1ELj1ELj8ELj8ENS_18Kernel_traits_baseILj7168ES2_S2_S2_S2_fjLj256EEEEELb0ELb1ELb1ELb0EEEvNS_9BwdParamsE --------------------------
	.section	.nv.shared._ZN10layer_norm13ln_bwd_kernelINS_13Kernel_traitsI6__halfS2_S2_S2_fjLj7168ELj1ELj1ELj8ELj8ENS_18Kernel_traits_baseILj7168ES2_S2_S2_S2_fjLj256EEEEELb0ELb1ELb1ELb0EEEvNS_9BwdParamsE,"aw",@nobits
	.sectionflags	@""
	.align	16
	.zero		1024


//--------------------- .nv.shared._ZN10layer_norm13ln_bwd_kernelINS_13Kernel_traitsI6__halfS2_S2_S2_fjLj7168ELj1ELj1ELj8ELj8ENS_18Kernel_traits_baseILj7168ES2_S2_S2_S2_fjLj256EEEEELb0ELb1ELb1ELb1EEEvNS_9BwdParamsE --------------------------
	.section	.nv.shared._ZN10layer_norm13ln_bwd_kernelINS_13Kernel_traitsI6__halfS2_S2_S2_fjLj7168ELj1ELj1ELj8ELj8ENS_18Kernel_traits_baseILj7168ES2_S2_S2_S2_fjLj256EEEEELb0ELb1ELb1ELb1EEEvNS_9BwdParamsE,"aw",@nobits
	.sectionflags	@""
	.align	16
	.zero		1024


//--------------------- .nv.shared._ZN10layer_norm13ln_bwd_kernelINS_13Kernel_traitsI6__halfS2_S2_S2_fjLj7168ELj1ELj1ELj8ELj8ENS_18Kernel_traits_baseILj7168ES2_S2_S2_S2_fjLj256EEEEELb1ELb0ELb0ELb0EEEvNS_9BwdParamsE --------------------------
	.section	.nv.shared._ZN10layer_norm13ln_bwd_kernelINS_13Kernel_traitsI6__halfS2_S2_S2_fjLj7168ELj1ELj1ELj8ELj8ENS_18Kernel_traits_baseILj7168ES2_S2_S2_S2_fjLj256EEEEELb1ELb0ELb0ELb0EEEvNS_9BwdParamsE,"aw",@nobits
	.sectionflags	@""
	.align	16
	.zero		1024


//--------------------- .nv.shared._ZN10layer_norm13ln_bwd_kernelINS_13Kernel_traitsI6__halfS2_S2_S2_fjLj7168ELj1ELj1ELj8ELj8ENS_18Kernel_traits_baseILj7168ES2_S2_S2_S2_fjLj256EEEEELb1ELb0ELb0ELb1EEEvNS_9BwdParamsE --------------------------
	.section	.nv.shared._ZN10layer_norm13ln_bwd_kernelINS_13Kernel_traitsI6__halfS2_S2_S2_fjLj7168ELj1ELj1ELj8ELj8ENS_18Kernel_traits_baseILj7168ES2_S2_S2_S2_fjLj256EEEEELb1ELb0ELb0ELb1EEEvNS_9BwdParamsE,"aw",@nobits
	.sectionflags	@""
	.align	16
	.zero		1024


//--------------------- .nv.shared._ZN10layer_norm22ln_bwd_finalize_kernelINS_22Kernel_traits_finalizeILj7168E6__halfS2_S2_S2_fjLb0ELj1024ELj4ENS_18Kernel_traits_baseILj7168ES2_S2_S2_S2_fjLj1024EEEEELb0ELb0EEEvNS_9BwdParamsE --------------------------
	.section	.nv.shared._ZN10layer_norm22ln_bwd_finalize_kernelINS_22Kernel_traits_finalizeILj7168E6__halfS2_S2_S2_fjLb0ELj1024ELj4ENS_18Kernel_traits_baseILj7168ES2_S2_S2_S2_fjLj1024EEEEELb0ELb0EEEvNS_9BwdParamsE,"aw",@nobits
	.sectionflags	@""
	.align	16
.nv.shared._ZN10layer_norm22ln_bwd_finalize_kernelINS_22Kernel_traits_finalizeILj7168E6__halfS2_S2_S2_fjLb0ELj1024ELj4ENS_18Kernel_traits_baseILj7168ES2_S2_S2_S2_fjLj1024EEEEELb0ELb0EEEvNS_9BwdParamsE:
	.zero		9472


//--------------------- .nv.shared._ZN10layer_norm13ln_bwd_kernelINS_13Kernel_traitsI6__halfS2_S2_S2_fjLj7168ELj1ELj1ELj8ELj8ENS_18Kernel_traits_baseILj7168ES2_S2_S2_S2_fjLj256EEEEELb1ELb0ELb1ELb0EEEvNS_9BwdParamsE --------------------------
	.section	.nv.shared._ZN10layer_norm13ln_bwd_kernelINS_13Kernel_traitsI6__halfS2_S2_S2_fjLj7168ELj1ELj1ELj8ELj8ENS_18Kernel_traits_baseILj7168ES2_S2_S2_S2_fjLj256EEEEELb1ELb0ELb1ELb0EEEvNS_9BwdParamsE,"aw",@nobits
	.sectionflags	@""
	.align	16
	.zero		1024


//--------------------- .nv.shared._ZN10layer_norm22ln_bwd_finalize_kernelINS_22Kernel_traits_finalizeILj7168E6__halfS2_S2_S2_fjLb0ELj1024ELj4ENS_18Kernel_traits_baseILj7168ES2_S2_S2_S2_fjLj1024EEEEELb0ELb1EEEvNS_9BwdParamsE --------------------------
	.section	.nv.shared._ZN10layer_norm22ln_bwd_finalize_kernelINS_22Kernel_traits_finalizeILj7168E6__halfS2_S2_S2_fjLb0ELj1024ELj4ENS_18Kernel_traits_baseILj7168ES2_S2_S2_S2_fjLj1024EEEEELb0ELb1EEEvNS_9BwdParamsE,"aw",@nobits
	.sectionflags	@""
	.align	16
.nv.shared._ZN10layer_norm22ln_bwd_finalize_kernelINS_22Kernel_traits_finalizeILj7168E6__halfS2_S2_S2_fjLb0ELj1024ELj4ENS_18Kernel_traits_baseILj7168ES2_S2_S2_S2_fjLj1024EEEEELb0ELb1EEEvNS_9BwdParamsE:
	.zero		9472


//--------------------- .nv.shared._ZN10layer_norm13ln_bwd_kernelINS_13Kernel_traitsI6__halfS2_S2_S2_fjLj7168ELj1ELj1ELj8ELj8ENS_18Kernel_traits_baseILj7168ES2_S2_S2_S2_fjLj256EEEEELb1ELb0ELb1ELb1EEEvNS_9BwdParamsE --------------------------
	.section	.nv.shared._ZN10layer_norm13ln_bwd_kernelINS_13Kernel_traitsI6__halfS2_S2_S2_fjLj7168ELj1ELj1ELj8ELj8ENS_18Kernel_traits_baseILj7168ES2_S2_S2_S2_fjLj256EEEEELb1ELb0ELb1ELb1EEEvNS_9BwdParamsE,"aw",@nobits
	.sectionflags	@""
	.align	16
	.zero		1024


//--------------------- .nv.shared._ZN10layer_norm13ln_bwd_kernelINS_13Kernel_traitsI6__halfS2_S2_S2_fjLj7168ELj1ELj1ELj8ELj8ENS_18Kernel_traits_baseILj7168ES2_S2_S2_S2_fjLj256EEEEELb1ELb1ELb0ELb0EEEvNS_9BwdParamsE --------------------------
	.section	.nv.shared._ZN10layer_norm13ln_bwd_kernelINS_13Kernel_traitsI6__halfS2_S2_S2_fjLj7168ELj1ELj1ELj8ELj8ENS_18Kernel_traits_baseILj7168ES2_S2_S2_S2_fjLj256EEEEELb1ELb1ELb0ELb0EEEvNS_9BwdParamsE,"aw",@nobits
	.sectionflags	@""
	.align	16
	.zero		1024


//--------------------- .nv.shared._ZN10layer_norm13ln_bwd_kernelINS_13Kernel_traitsI6__halfS2_S2_S2_fjLj7168ELj1ELj1ELj8ELj8ENS_18Kernel_traits_baseILj7168ES2_S2_S2_S2_fjLj256EEEEELb1ELb1ELb0ELb1EEEvNS_9BwdParamsE --------------------------
	.section	.nv.shared._ZN10layer_norm13ln_bwd_kernelINS_13Kernel_traitsI6__halfS2_S2_S2_fjLj7168ELj1ELj1ELj8ELj8ENS_18Kernel_traits_baseILj7168ES2_S2_S2_S2_fjLj256EEEEELb1ELb1ELb0ELb1EEEvNS_9BwdParamsE,"aw",@nobits
	.sectionflags	@""
	.align	16
	.zero		1024


//--------------------- .nv.shared._ZN10layer_norm22ln_bwd_finalize_kernelINS_22Kernel_traits_finalizeILj7168E6__halfS2_S2_S2_fjLb1ELj1024ELj4ENS_18Kernel_traits_baseILj7168ES2_S2_S2_S2_fjLj1024EEEEELb1ELb0EEEvNS_9BwdParamsE --------------------------
	.section	.nv.shared._ZN10layer_norm22ln_bwd_finalize_kernelINS_22Kernel_traits_finalizeILj7168E6__halfS2_S2_S2_fjLb1ELj1024ELj4ENS_18Kernel_traits_baseILj7168ES2_S2_S2_S2_fjLj1024EEEEELb1ELb0EEEvNS_9BwdParamsE,"aw",@nobits
	.sectionflags	@""
	.align	16
.nv.shared._ZN10layer_norm22ln_bwd_finalize_kernelINS_22Kernel_traits_finalizeILj7168E6__halfS2_S2_S2_fjLb1ELj1024ELj4ENS_18Kernel_traits_baseILj7168ES2_S2_S2_S2_fjLj1024EEEEELb1ELb0EEEvNS_9BwdParamsE:
	.zero		13696


//--------------------- .nv.shared._ZN10layer_norm13ln_bwd_kernelINS_13Kernel_traitsI6__halfS2_S2_S2_fjLj7168ELj1ELj1ELj8ELj8ENS_18Kernel_traits_baseILj7168ES2_S2_S2_S2_fjLj256EEEEELb1ELb1ELb1ELb0EEEvNS_9BwdParamsE --------------------------
	.section	.nv.shared._ZN10layer_norm13ln_bwd_kernelINS_13Kernel_traitsI6__halfS2_S2_S2_fjLj7168ELj1ELj1ELj8ELj8ENS_18Kernel_traits_baseILj7168ES2_S2_S2_S2_fjLj256EEEEELb1ELb1ELb1ELb0EEEvNS_9BwdParamsE,"aw",@nobits
	.sectionflags	@""
	.align	16
	.zero		1024


//--------------------- .nv.shared._ZN10layer_norm22ln_bwd_finalize_kernelINS_22Kernel_traits_finalizeILj7168E6__halfS2_S2_S2_fjLb1ELj1024ELj4ENS_18Kernel_traits_baseILj7168ES2_S2_S2_S2_fjLj1024EEEEELb1ELb1EEEvNS_9BwdParamsE --------------------------
	.section	.nv.shared._ZN10layer_norm22ln_bwd_finalize_kernelINS_22Kernel_traits_finalizeILj7168E6__halfS2_S2_S2_fjLb1ELj1024ELj4ENS_18Kernel_traits_baseILj7168ES2_S2_S2_S2_fjLj1024EEEEELb1ELb1EEEvNS_9BwdParamsE,"aw",@nobits
	.sectionflags	@""
	.align	16
.nv.shared._ZN10layer_norm22ln_bwd_finalize_kernelINS_22Kernel_traits_finalizeILj7168E6__halfS2_S2_S2_fjLb1ELj1024ELj4ENS_18Kernel_traits_baseILj7168ES2_S2_S2_S2_fjLj1024EEEEELb1ELb1EEEvNS_9BwdParamsE:
	.zero		13696


//--------------------- .nv.shared._ZN10layer_norm13ln_bwd_kernelINS_13Kernel_traitsI6__halfS2_S2_S2_fjLj7168ELj1ELj1ELj8ELj8ENS_18Kernel_traits_baseILj7168ES2_S2_S2_S2_fjLj256EEEEELb1ELb1ELb1ELb1EEEvNS_9BwdParamsE --------------------------
	.section	.nv.shared._ZN10layer_norm13ln_bwd_kernelINS_13Kernel_traitsI6__halfS2_S2_S2_fjLj7168ELj1ELj1ELj8ELj8ENS_18Kernel_traits_baseILj7168ES2_S2_S2_S2_fjLj256EEEEELb1ELb1ELb1ELb1EEEvNS_9BwdParamsE,"aw",@nobits
	.sectionflags	@""
	.align	16
	.zero		1024


//--------------------- .nv.shared._ZN10layer_norm13ln_bwd_kernelINS_13Kernel_traitsIf13__nv_bfloat16S2_S2_fjLj7168ELj1ELj1ELj8ELj8ENS_18Kernel_traits_baseILj7168EfS2_S2_S2_fjLj256EEEEELb0ELb0ELb0ELb0EEEvNS_9BwdParamsE --------------------------
	.section	.nv.shared._ZN10layer_norm13ln_bwd_kernelINS_13Kernel_traitsIf13__nv_bfloat16S2_S2_fjLj7168ELj1ELj1ELj8ELj8ENS_18Kernel_traits_baseILj7168EfS2_S2_S2_fjLj256EEEEELb0ELb0ELb0ELb0EEEvNS_9BwdParamsE,"aw",@nobits
	.sectionflags	@""
	.align	16
	.zero		1024


//--------------------- .nv.shared._ZN10layer_norm13ln_bwd_kernelINS_13Kernel_traitsIf13__nv_bfloat16S2_S2_fjLj7168ELj1ELj1ELj8ELj8ENS_18Kernel_traits_baseILj7168EfS2_S2_S2_fjLj256EEEEELb0ELb0ELb0ELb1EEEvNS_9BwdParamsE --------------------------
	.section	.nv.shared._ZN10layer_norm13ln_bwd_kernelINS_13Kernel_traitsIf13__nv_bfloat16S2_S2_fjLj7168ELj1ELj1ELj8ELj8ENS_18Kernel_traits_baseILj7168EfS2_S2_S2_fjLj256EEEEELb0ELb0ELb0ELb1EEEvNS_9BwdParamsE,"aw",@nobits
	.sectionflags	@""
	.align	16
	.zero		1024


//--------------------- .nv.shared._ZN10layer_norm13ln_bwd_kernelINS_13Kernel_traitsIf13__nv_bfloat16S2_S2_fjLj7168ELj1ELj1ELj8ELj8ENS_18Kernel_traits_baseILj7168EfS2_S2_S2_fjLj256EEEEELb0ELb0ELb1ELb0EEEvNS_9BwdParamsE --------------------------
	.section	.nv.shared._ZN10layer_norm13ln_bwd_kernelINS_13Kernel_traitsIf13__nv_bfloat16S2_S2_fjLj7168ELj1ELj1ELj8ELj8ENS_18Kernel_traits_baseILj7168EfS2_S2_S2_fjLj256EEEEELb0ELb0ELb1ELb0EEEvNS_9BwdParamsE,"aw",@nobits
	.sectionflags	@""
	.align	16
	.zero		1024


//--------------------- .nv.shared._ZN10layer_norm13ln_bwd_kernelINS_13Kernel_traitsIf13__nv_bfloat16S2_S2_fjLj7168ELj1ELj1ELj8ELj8ENS_18Kernel_traits_baseILj7168EfS2_S2_S2_fjLj256EEEEELb0ELb0ELb1ELb1EEEvNS_9BwdParamsE --------------------------
	.section	.nv.shared._ZN10layer_norm13ln_bwd_kernelINS_13Kernel_traitsIf13__nv_bfloat16S2_S2_fjLj7168ELj1ELj1ELj8ELj8ENS_18Kernel_traits_baseILj7168EfS2_S2_S2_fjLj256EEEEELb0ELb0ELb1ELb1EEEvNS_9BwdParamsE,"aw",@nobits
	.sectionflags	@""
	.align	16
	.zero		1024


//--------------------- .nv.shared._ZN10layer_norm13ln_bwd_kernelINS_13Kernel_traitsIf13__nv_bfloat16S2_S2_fjLj7168ELj1ELj1ELj8ELj8ENS_18Kernel_traits_baseILj7168EfS2_S2_S2_fjLj256EEEEELb0ELb1ELb0ELb0EEEvNS_9BwdParamsE --------------------------
	.section	.nv.shared._ZN10layer_norm13ln_bwd_kernelINS_13Kernel_traitsIf13__nv_bfloat16S2_S2_fjLj7168ELj1ELj1ELj8ELj8ENS_18Kernel_traits_baseILj7168EfS2_S2_S2_fjLj256EEEEELb0ELb1ELb0ELb0EEEvNS_9BwdParamsE,"aw",@nobits
	.sectionflags	@""
	.align	16
	.zero		1024


//--------------------- .nv.shared._ZN10layer_norm13ln_bwd_kernelINS_13Kernel_traitsIf13__nv_bfloat16S2_S2_fjLj7168ELj1ELj1ELj8ELj8ENS_18Kernel_traits_baseILj7168EfS2_S2_S2_fjLj256EEEEELb0ELb1ELb0ELb1EEEvNS_9BwdParamsE --------------------------
	.section	.nv.shared._ZN10layer_norm13ln_bwd_kernelINS_13Kernel_traitsIf13__nv_bfloat16S2_S2_fjLj7168ELj1ELj1ELj8ELj8ENS_18Kernel_traits_baseILj7168EfS2_S2_S2_fjLj256EEEEELb0ELb1ELb0ELb1EEEvNS_9BwdParamsE,"aw",@nobits
	.sectionflags	@""
	.align	16
	.zero		1024


//--------------------- .nv.shared._ZN10layer_norm13ln_bwd_kernelINS_13Kernel_traitsIf13__nv_bfloat16S2_S2_fjLj7168ELj1ELj1ELj8ELj8ENS_18Kernel_traits_baseILj7168EfS2_S2_S2_fjLj256EEEEELb0ELb1ELb1ELb0EEEvNS_9BwdParamsE --------------------------
	.section	.nv.shared._ZN10layer_norm13ln_bwd_kernelINS_13Kernel_traitsIf13__nv_bfloat16S2_S2_fjLj7168ELj1ELj1ELj8ELj8ENS_18Kernel_traits_baseILj7168EfS2_S2_S2_fjLj256EEEEELb0ELb1ELb1ELb0EEEvNS_9BwdParamsE,"aw",@nobits
	.sectionflags	@""
	.align	16
	.zero		1024


//--------------------- .nv.shared._ZN10layer_norm13ln_bwd_kernelINS_13Kernel_traitsIf13__nv_bfloat16S2_S2_fjLj7168ELj1ELj1ELj8ELj8ENS_18Kernel_traits_baseILj7168EfS2_S2_S2_fjLj256EEEEELb0ELb1ELb1ELb1EEEvNS_9BwdParamsE --------------------------
	.section	.nv.shared._ZN10layer_norm13ln_bwd_kernelINS_13Kernel_traitsIf13__nv_bfloat16S2_S2_fjLj7168ELj1ELj1ELj8ELj8ENS_18Kernel_traits_baseILj7168EfS2_S2_S2_fjLj256EEEEELb0ELb1ELb1ELb1EEEvNS_9BwdParamsE,"aw",@nobits
	.sectionflags	@""
	.align	16
	.zero		1024


//--------------------- .nv.shared._ZN10layer_norm13ln_bwd_kernelINS_13Kernel_traitsIf13__nv_bfloat16S2_S2_fjLj7168ELj1ELj1ELj8ELj8ENS_18Kernel_traits_baseILj7168EfS2_S2_S2_fjLj256EEEEELb1ELb0ELb0ELb0EEEvNS_9BwdParamsE --------------------------
	.section	.nv.shared._ZN10layer_norm13ln_bwd_kernelINS_13Kernel_traitsIf13__nv_bfloat16S2_S2_fjLj7168ELj1ELj1ELj8ELj8ENS_18Kernel_traits_baseILj7168EfS2_S2_S2_fjLj256EEEEELb1ELb0ELb0ELb0EEEvNS_9BwdParamsE,"aw",@nobits
	.sectionflags	@""
	.align	16
	.zero		1024


//--------------------- .nv.shared._ZN10layer_norm13ln_bwd_kernelINS_13Kernel_traitsIf13__nv_bfloat16S2_S2_fjLj7168ELj1ELj1ELj8ELj8ENS_18Kernel_traits_baseILj7168EfS2_S2_S2_fjLj256EEEEELb1ELb0ELb0ELb1EEEvNS_9BwdParamsE --------------------------
	.section	.nv.shared._ZN10layer_norm13ln_bwd_kernelINS_13Kernel_traitsIf13__nv_bfloat16S2_S2_fjLj7168ELj1ELj1ELj8ELj8ENS_18Kernel_traits_baseILj7168EfS2_S2_S2_fjLj256EEEEELb1ELb0ELb0ELb1EEEvNS_9BwdParamsE,"aw",@nobits
	.sectionflags	@""
	.align	16
	.zero		1024


//--------------------- .nv.shared._ZN10layer_norm22ln_bwd_finalize_kernelINS_22Kernel_traits_finalizeILj7168Ef13__nv_bfloat16S2_S2_fjLb0ELj1024ELj4ENS_18Kernel_traits_baseILj7168EfS2_S2_S2_fjLj1024EEEEELb0ELb0EEEvNS_9BwdParamsE --------------------------
	.section	.nv.shared._ZN10layer_norm22ln_bwd_finalize_kernelINS_22Kernel_traits_finalizeILj7168Ef13__nv_bfloat16S2_S2_fjLb0ELj1024ELj4ENS_18Kernel_traits_baseILj7168EfS2_S2_S2_fjLj1024EEEEELb0ELb0EEEvNS_9BwdParamsE,"aw",@nobits
	.sectionflags	@""
	.align	16
.nv.shared._ZN10layer_norm22ln_bwd_finalize_kernelINS_22Kernel_traits_finalizeILj7168Ef13__nv_bfloat16S2_S2_fjLb0ELj1024ELj4ENS_18Kernel_traits_baseILj7168EfS2_S2_S2_fjLj1024EEEEELb0ELb0EEEvNS_9BwdParamsE:
	.zero		9472


//--------------------- .nv.shared._ZN10layer_norm13ln_bwd_kernelINS_13Kernel_traitsIf13__nv_bfloat16S2_S2_fjLj7168ELj1ELj1ELj8ELj8ENS_18Kernel_traits_baseILj7168EfS2_S2_S2_fjLj256EEEEELb1ELb0ELb1ELb0EEEvNS_9BwdParamsE --------------------------
	.section	.nv.shared._ZN10layer_norm13ln_bwd_kernelINS_13Kernel_traitsIf13__nv_bfloat16S2_S2_fjLj7168ELj1ELj1ELj8ELj8ENS_18Kernel_traits_baseILj7168EfS2_S2_S2_fjLj256EEEEELb1ELb0ELb1ELb0EEEvNS_9BwdParamsE,"aw",@nobits
	.sectionflags	@""
	.align	16
	.zero		1024


//--------------------- .nv.shared._ZN10layer_norm22ln_bwd_finalize_kernelINS_22Kernel_traits_finalizeILj7168Ef13__nv_bfloat16S2_S2_fjLb0ELj1024ELj4ENS_18Kernel_traits_baseILj7168EfS2_S2_S2_fjLj1024EEEEELb0ELb1EEEvNS_9BwdParamsE --------------------------
	.section	.nv.shared._ZN10layer_norm22ln_bwd_finalize_kernelINS_22Kernel_traits_finalizeILj7168Ef13__nv_bfloat16S2_S2_fjLb0ELj1024ELj4ENS_18Kernel_traits_baseILj7168EfS2_S2_S2_fjLj1024EEEEELb0ELb1EEEvNS_9BwdParamsE,"aw",@nobits
	.sectionflags	@""
	.align	16
.nv.shared._ZN10layer_norm22ln_bwd_finalize_kernelINS_22Kernel_traits_finalizeILj7168Ef13__nv_bfloat16S2_S2_fjLb0ELj1024ELj4ENS_18Kernel_traits_baseILj7168EfS2_S2_S2_fjLj1024EEEEELb0ELb1EEEvNS_9BwdParamsE:
	.zero		9472


//--------------------- .nv.shared._ZN10layer_norm13ln_bwd_kernelINS_13Kernel_traitsIf13__nv_bfloat16S2_S2_fjLj7168ELj1ELj1ELj8ELj8ENS_18Kernel_traits_baseILj7168EfS2_S2_S2_fjLj256EEEEELb1ELb0ELb1ELb1EEEvNS_9BwdParamsE --------------------------
	.section	.nv.shared._ZN10layer_norm13ln_bwd_kernelINS_13Kernel_traitsIf13__nv_bfloat16S2_S2_fjLj7168ELj1ELj1ELj8ELj8ENS_18Kernel_traits_baseILj7168EfS2_S2_S2_fjLj256EEEEELb1ELb0ELb1ELb1EEEvNS_9BwdParamsE,"aw",@nobits
	.sectionflags	@""
	.align	16
	.zero		1024


//--------------------- .nv.shared._ZN10layer_norm13ln_bwd_kernelINS_13Kernel_traitsIf13__nv_bfloat16S2_S2_fjLj7168ELj1ELj1ELj8ELj8ENS_18Kernel_traits_baseILj7168EfS2_S2_S2_fjLj256EEEEELb1ELb1ELb0ELb0EEEvNS_9BwdParamsE --------------------------
	.section	.nv.shared._ZN10layer_norm13ln_bwd_kernelINS_13Kernel_traitsIf13__nv_bfloat16S2_S2_fjLj7168ELj1ELj1ELj8ELj8ENS_18Kernel_traits_baseILj7168EfS2_S2_S2_fjLj256EEEEELb1ELb1ELb0ELb0EEEvNS_9BwdParamsE,"aw",@nobits
	.sectionflags	@""
	.align	16
	.zero		1024


//--------------------- .nv.shared._ZN10layer_norm13ln_bwd_kernelINS_13Kernel_traitsIf13__nv_bfloat16S2_S2_fjLj7168ELj1ELj1ELj8ELj8ENS_18Kernel_traits_baseILj7168EfS2_S2_S2_fjLj256EEEEELb1ELb1ELb0ELb1EEEvNS_9BwdParamsE --------------------------
	.section	.nv.shared._ZN10layer_norm13ln_bwd_kernelINS_13Kernel_traitsIf13__nv_bfloat16S2_S2_fjLj7168ELj1ELj1ELj8ELj8ENS_18Kernel_traits_baseILj7168EfS2_S2_S2_fjLj256EEEEELb1ELb1ELb0ELb1EEEvNS_9BwdParamsE,"aw",@nobits
	.sectionflags	@""
	.align	16
	.zero		1024


//--------------------- .nv.shared._ZN10layer_norm22ln_bwd_finalize_kernelINS_22Kernel_traits_finalizeILj7168Ef13__nv_bfloat16S2_S2_fjLb1ELj1024ELj4ENS_18Kernel_traits_baseILj7168EfS2_S2_S2_fjLj1024EEEEELb1ELb0EEEvNS_9BwdParamsE --------------------------
	.section	.nv.shared._ZN10layer_norm22ln_bwd_finalize_kernelINS_22Kernel_traits_finalizeILj7168Ef13__nv_bfloat16S2_S2_fjLb1ELj1024ELj4ENS_18Kernel_traits_baseILj7168EfS2_S2_S2_fjLj1024EEEEELb1ELb0EEEvNS_9BwdParamsE,"aw",@nobits
	.sectionflags	@""
	.align	16
.nv.shared._ZN10layer_norm22ln_bwd_finalize_kernelINS_22Kernel_traits_finalizeILj7168Ef13__nv_bfloat16S2_S2_fjLb1ELj1024ELj4ENS_18Kernel_traits_baseILj7168EfS2_S2_S2_fjLj1024EEEEELb1ELb0EEEvNS_9BwdParamsE:
	.zero		13696


//--------------------- .nv.shared._ZN10layer_norm13ln_bwd_kernelINS_13Kernel_traitsIf13__nv_bfloat16S2_S2_fjLj7168ELj1ELj1ELj8ELj8ENS_18Kernel_traits_baseILj7168EfS2_S2_S2_fjLj256EEEEELb1ELb1ELb1ELb0EEEvNS_9BwdParamsE --------------------------
	.section	.nv.shared._ZN10layer_norm13ln_bwd_kernelINS_13Kernel_traitsIf13__nv_bfloat16S2_S2_fjLj7168ELj1ELj1ELj8ELj8ENS_18Kernel_traits_baseILj7168EfS2_S2_S2_fjLj256EEEEELb1ELb1ELb1ELb0EEEvNS_9BwdParamsE,"aw",@nobits
	.sectionflags	@""
	.align	16
	.zero		1024


//--------------------- .nv.shared._ZN10layer_norm22ln_bwd_finalize_kernelINS_22Kernel_traits_finalizeILj7168Ef13__nv_bfloat16S2_S2_fjLb1ELj1024ELj4ENS_18Kernel_traits_baseILj7168EfS2_S2_S2_fjLj1024EEEEELb1ELb1EEEvNS_9BwdParamsE --------------------------
	.section	.nv.shared._ZN10layer_norm22ln_bwd_finalize_kernelINS_22Kernel_traits_finalizeILj7168Ef13__nv_bfloat16S2_S2_fjLb1ELj1024ELj4ENS_18Kernel_traits_baseILj7168EfS2_S2_S2_fjLj1024EEEEELb1ELb1EEEvNS_9BwdParamsE,"aw",@nobits
	.sectionflags	@""
	.align	16
.nv.shared._ZN10layer_norm22ln_bwd_finalize_kernelINS_22Kernel_traits_finalizeILj7168Ef13__nv_bfloat16S2_S2_fjLb1ELj1024ELj4ENS_18Kernel_traits_baseILj7168EfS2_S2_S2_fjLj1024EEEEELb1ELb1EEEvNS_9BwdParamsE:
	.zero		13696


//--------------------- .nv.shared._ZN10layer_norm13ln_bwd_kernelINS_13Kernel_traitsIf13__nv_bfloat16S2_S2_fjLj7168ELj1ELj1ELj8ELj8ENS_18Kernel_traits_baseILj7168EfS2_S2_S2_fjLj256EEEEELb1ELb1ELb1ELb1EEEvNS_9BwdParamsE --------------------------
	.section	.nv.shared._ZN10layer_norm13ln_bwd_kernelINS_13Kernel_traitsIf13__nv_bfloat16S2_S2_fjLj7168ELj1ELj1ELj8ELj8ENS_18Kernel_traits_baseILj7168EfS2_S2_S2_fjLj256EEEEELb1ELb1ELb1ELb1EEEvNS_9BwdParamsE,"aw",@nobits
	.sectionflags	@""
	.align	16
	.zero		1024


//--------------------- .nv.shared._ZN10layer_norm13ln_bwd_kernelINS_13Kernel_traitsI13__nv_bfloat16S2_fS2_fjLj7168ELj1ELj1ELj8ELj8ENS_18Kernel_traits_baseILj7168ES2_S2_fS2_fjLj256EEEEELb0ELb0ELb0ELb0EEEvNS_9BwdParamsE --------------------------
	.section	.nv.shared._ZN10layer_norm13ln_bwd_kernelINS_13Kernel_traitsI13__nv_bfloat16S2_fS2_fjLj7168ELj1ELj1ELj8ELj8ENS_18Kernel_traits_baseILj7168ES2_S2_fS2_fjLj256EEEEELb0ELb0ELb0ELb0EEEvNS_9BwdParamsE,"aw",@nobits
	.sectionflags	@""
	.align	16
	.zero		1024


//--------------------- .nv.shared._ZN10layer_norm13ln_bwd_kernelINS_13Kernel_traitsI13__nv_bfloat16S2_fS2_fjLj7168ELj1ELj1ELj8ELj8ENS_18Kernel_traits_baseILj7168ES2_S2_fS2_fjLj256EEEEELb0ELb0ELb0ELb1EEEvNS_9BwdParamsE --------------------------
	.section	.nv.shared._ZN10layer_norm13ln_bwd_kernelINS_13Kernel_traitsI13__nv_bfloat16S2_fS2_fjLj7168ELj1ELj1ELj8ELj8ENS_18Kernel_traits_baseILj7168ES2_S2_fS2_fjLj256EEEEELb0ELb0ELb0ELb1EEEvNS_9BwdParamsE,"aw",@nobits
	.sectionflags	@""
	.align	16
	.zero		1024


//--------------------- .nv.shared._ZN10layer_norm13ln_bwd_kernelINS_13Kernel_traitsI13__nv_bfloat16S2_fS2_fjLj7168ELj1ELj1ELj8ELj8ENS_18Kernel_traits_baseILj7168ES2_S2_fS2_fjLj256EEEEELb0ELb0ELb1ELb0EEEvNS_9BwdParamsE --------------------------
	.section	.nv.shared._ZN10layer_norm13ln_bwd_kernelINS_13Kernel_traitsI13__nv_bfloat16S2_fS2_fjLj7168ELj1ELj1ELj8ELj8ENS_18Kernel_traits_baseILj7168ES2_S2_fS2_fjLj256EEEEELb0ELb0ELb1ELb0EEEvNS_9BwdParamsE,"aw",@nobits
	.sectionflags	@""
	.align	16
	.zero		1024


//--------------------- .nv.shared._ZN10layer_norm13ln_bwd_kernelINS_13Kernel_traitsI13__nv_bfloat16S2_fS2_fjLj7168ELj1ELj1ELj8ELj8ENS_18Kernel_traits_baseILj7168ES2_S2_fS2_fjLj256EEEEELb0ELb0ELb1ELb1EEEvNS_9BwdParamsE --------------------------
	.section	.nv.shared._ZN10layer_norm13ln_bwd_kernelINS_13Kernel_traitsI13__nv_bfloat16S2_fS2_fjLj7168ELj1ELj1ELj8ELj8ENS_18Kernel_traits_baseILj7168ES2_S2_fS2_fjLj256EEEEELb0ELb0ELb1ELb1EEEvNS_9BwdParamsE,"aw",@nobits
	.sectionflags	@""
	.align	16
	.zero		1024


//--------------------- .nv.shared._ZN10layer_norm13ln_bwd_kernelINS_13Kernel_traitsI13__nv_bfloat16S2_fS2_fjLj7168ELj1ELj1ELj8ELj8ENS_18Kernel_traits_baseILj7168ES2_S2_fS2_fjLj256EEEEELb0ELb1ELb0ELb0EEEvNS_9BwdParamsE --------------------------
	.section	.nv.shared._ZN10layer_norm13ln_bwd_kernelINS_13Kernel_traitsI13__nv_bfloat16S2_fS2_fjLj7168ELj1ELj1ELj8ELj8ENS_18Kernel_traits_baseILj7168ES2_S2_fS2_fjLj256EEEEELb0ELb1ELb0ELb0EEEvNS_9BwdParamsE,"aw",@nobits
	.sectionflags	@""
	.align	16
	.zero		1024


//--------------------- .nv.shared._ZN10layer_norm13ln_bwd_kernelINS_13Kernel_traitsI13__nv_bfloat16S2_fS2_fjLj7168ELj1ELj1ELj8ELj8ENS_18Kernel_traits_baseILj7168ES2_S2_fS2_fjLj256EEEEELb0ELb1ELb0ELb1EEEvNS_9BwdParamsE --------------------------
	.section	.nv.shared._ZN10layer_norm13ln_bwd_kernelINS_13Kernel_traitsI13__nv_bfloat16S2_fS2_fjLj7168ELj1ELj1ELj8ELj8ENS_18Kernel_traits_baseILj7168ES2_S2_fS2_fjLj256EEEEELb0ELb1ELb0ELb1EEEvNS_9BwdParamsE,"aw",@nobits
	.sectionflags	@""
	.align	16
	.zero		1024


//--------------------- .nv.shared._ZN10layer_norm13ln_bwd_kernelINS_13Kernel_traitsI13__nv_bfloat16S2_fS2_fjLj7168ELj1ELj1ELj8ELj8ENS_18Kernel_traits_baseILj7168ES2_S2_fS2_fjLj256EEEEELb0ELb1ELb1ELb0EEEvNS_9BwdParamsE --------------------------
	.section	.nv.shared._ZN10layer_norm13ln_bwd_kernelINS_13Kernel_traitsI13__nv_bfloat16S2_fS2_fjLj7168ELj1ELj1ELj8ELj8ENS_18Kernel_traits_baseILj7168ES2_S2_fS2_fjLj256EEEEELb0ELb1ELb1ELb0EEEvNS_9BwdParamsE,"aw",@nobits
	.sectionflags	@""
	.align	16
	.zero		1024


//--------------------- .nv.shared._ZN10layer_norm13ln_bwd_kernelINS_13Kernel_traitsI13__nv_bfloat16S2_fS2_fjLj7168ELj1ELj1ELj8ELj8ENS_18Kernel_traits_baseILj7168ES2_S2_fS2_fjLj256EEEEELb0ELb1ELb1ELb1EEEvNS_9BwdParamsE --------------------------
	.section	.nv.shared._ZN10layer_norm13ln_bwd_kernelINS_13Kernel_traitsI13__nv_bfloat16S2_fS2_fjLj7168ELj1ELj1ELj8ELj8ENS_18Kernel_traits_baseILj7168ES2_S2_fS2_fjLj256EEEEELb0ELb1ELb1ELb1EEEvNS_9BwdParamsE,"aw",@nobits
	.sectionflags	@""
	.align	16
	.zero		1024


//--------------------- .nv.shared._ZN10layer_norm13ln_bwd_kernelINS_13Kernel_traitsI13__nv_bfloat16S2_fS2_fjLj7168ELj1ELj1ELj8ELj8ENS_18Kernel_traits_baseILj7168ES2_S2_fS2_fjLj256EEEEELb1ELb0ELb0ELb0EEEvNS_9BwdParamsE --------------------------
	.section	.nv.shared._ZN10layer_norm13ln_bwd_kernelINS_13Kernel_traitsI13__nv_bfloat16S2_fS2_fjLj7168ELj1ELj1ELj8ELj8ENS_18Kernel_traits_baseILj7168ES2_S2_fS2_fjLj256EEEEELb1ELb0ELb0ELb0EEEvNS_9BwdParamsE,"aw",@nobits
	.sectionflags	@""
	.align	16
	.zero		1024


//--------------------- .nv.shared._ZN10layer_norm13ln_bwd_kernelINS_13Kernel_traitsI13__nv_bfloat16S2_fS2_fjLj7168ELj1ELj1ELj8ELj8ENS_18Kernel_traits_baseILj7168ES2_S2_fS2_fjLj256EEEEELb1ELb0ELb0ELb1EEEvNS_9BwdParamsE --------------------------
	.section	.nv.shared._ZN10layer_norm13ln_bwd_kernelINS_13Kernel_traitsI13__nv_bfloat16S2_fS2_fjLj7168ELj1ELj1ELj8ELj8ENS_18Kernel_traits_baseILj7168ES2_S2_fS2_fjLj256EEEEELb1ELb0ELb0ELb1EEEvNS_9BwdParamsE,"aw",@nobits
	.sectionflags	@""
	.align	16
	.zero		1024


//--------------------- .nv.shared._ZN10layer_norm22ln_bwd_finalize_kernelINS_22Kernel_traits_finalizeILj7168E13__nv_bfloat16S2_fS2_fjLb0ELj1024ELj4ENS_18Kernel_traits_baseILj7168ES2_S2_fS2_fjLj1024EEEEELb0ELb0EEEvNS_9BwdParamsE --------------------------
	.section	.nv.shared._ZN10layer_norm22ln_bwd_finalize_kernelINS_22Kernel_traits_finalizeILj7168E13__nv_bfloat16S2_fS2_fjLb0ELj1024ELj4ENS_18Kernel_traits_baseILj7168ES2_S2_fS2_fjLj1024EEEEELb0ELb0EEEvNS_9BwdParamsE,"aw",@nobits
	.sectionflags	@""
	.align	16
.nv.shared._ZN10layer_norm22ln_bwd_finalize_kernelINS_22Kernel_traits_finalizeILj7168E13__nv_bfloat16S2_fS2_fjLb0ELj1024ELj4ENS_18Kernel_traits_baseILj7168ES2_S2_fS2_fjLj1024EEEEELb0ELb0EEEvNS_9BwdParamsE:
	.zero		9472


//--------------------- .nv.shared._ZN10layer_norm13ln_bwd_kernelINS_13Kernel_traitsI13__nv_bfloat16S2_fS2_fjLj7168ELj1ELj1ELj8ELj8ENS_18Kernel_traits_baseILj7168ES2_S2_fS2_fjLj256EEEEELb1ELb0ELb1ELb0EEEvNS_9BwdParamsE --------------------------
	.section	.nv.shared._ZN10layer_norm13ln_bwd_kernelINS_13Kernel_traitsI13__nv_bfloat16S2_fS2_fjLj7168ELj1ELj1ELj8ELj8ENS_18Kernel_traits_baseILj7168ES2_S2_fS2_fjLj256EEEEELb1ELb0ELb1ELb0EEEvNS_9BwdParamsE,"aw",@nobits
	.sectionflags	@""
	.align	16
	.zero		1024


//--------------------- .nv.shared._ZN10layer_norm22ln_bwd_finalize_kernelINS_22Kernel_traits_finalizeILj7168E13__nv_bfloat16S2_fS2_fjLb0ELj1024ELj4ENS_18Kernel_traits_baseILj7168ES2_S2_fS2_fjLj1024EEEEELb0ELb1EEEvNS_9BwdParamsE --------------------------
	.section	.nv.shared._ZN10layer_norm22ln_bwd_finalize_kernelINS_22Kernel_traits_finalizeILj7168E13__nv_bfloat16S2_fS2_fjLb0ELj1024ELj4ENS_18Kernel_traits_baseILj7168ES2_S2_fS2_fjLj1024EEEEELb0ELb1EEEvNS_9BwdParamsE,"aw",@nobits
	.sectionflags	@""
	.align	16
.nv.shared._ZN10layer_norm22ln_bwd_finalize_kernelINS_22Kernel_traits_finalizeILj7168E13__nv_bfloat16S2_fS2_fjLb0ELj1024ELj4ENS_18Kernel_traits_baseILj7168ES2_S2_fS2_fjLj1024EEEEELb0ELb1EEEvNS_9BwdParamsE:
	.zero		9472


//--------------------- .nv.shared._ZN10layer_norm13ln_bwd_kernelINS_13Kernel_traitsI13__nv_bfloat16S2_fS2_fjLj7168ELj1ELj1ELj8ELj8ENS_18Kernel_traits_baseILj7168ES2_S2_fS2_fjLj256EEEEELb1ELb0ELb1ELb1EEEvNS_9BwdParamsE --------------------------
	.section	.nv.shared._ZN10layer_norm13ln_bwd_kernelINS_13Kernel_traitsI13__nv_bfloat16S2_fS2_fjLj7168ELj1ELj1ELj8ELj8ENS_18Kernel_traits_baseILj7168ES2_S2_fS2_fjLj256EEEEELb1ELb0ELb1ELb1EEEvNS_9BwdParamsE,"aw",@nobits
	.sectionflags	@""
	.align	16
	.zero		1024


//--------------------- .nv.shared._ZN10layer_norm13ln_bwd_kernelINS_13Kernel_traitsI13__nv_bfloat16S2_fS2_fjLj7168ELj1ELj1ELj8ELj8ENS_18Kernel_traits_baseILj7168ES2_S2_fS2_fjLj256EEEEELb1ELb1ELb0ELb0EEEvNS_9BwdParamsE --------------------------
	.section	.nv.shared._ZN10layer_norm13ln_bwd_kernelINS_13Kernel_traitsI13__nv_bfloat16S2_fS2_fjLj7168ELj1ELj1ELj8ELj8ENS_18Kernel_traits_baseILj7168ES2_S2_fS2_fjLj256EEEEELb1ELb1ELb0ELb0EEEvNS_9BwdParamsE,"aw",@nobits
	.sectionflags	@""
	.align	16
	.zero		1024


//--------------------- .nv.shared._ZN10layer_norm13ln_bwd_kernelINS_13Kernel_traitsI13__nv_bfloat16S2_fS2_fjLj7168ELj1ELj1ELj8ELj8ENS_18Kernel_traits_baseILj7168ES2_S2_fS2_fjLj256EEEEELb1ELb1ELb0ELb1EEEvNS_9BwdParamsE --------------------------
	.section	.nv.shared._ZN10layer_norm13ln_bwd_kernelINS_13Kernel_traitsI13__nv_bfloat16S2_fS2_fjLj7168ELj1ELj1ELj8ELj8ENS_18Kernel_traits_baseILj7168ES2_S2_fS2_fjLj256EEEEELb1ELb1ELb0ELb1EEEvNS_9BwdParamsE,"aw",@nobits
	.sectionflags	@""
	.align	16
	.zero		1024


//--------------------- .nv.shared._ZN10layer_norm22ln_bwd_finalize_kernelINS_22Kernel_traits_finalizeILj7168E13__nv_bfloat16S2_fS2_fjLb1ELj1024ELj4ENS_18Kernel_traits_baseILj7168ES2_S2_fS2_fjLj1024EEEEELb1ELb0EEEvNS_9BwdParamsE --------------------------
	.section	.nv.shared._ZN10layer_norm22ln_bwd_finalize_kernelINS_22Kernel_traits_finalizeILj7168E13__nv_bfloat16S2_fS2_fjLb1ELj1024ELj4ENS_18Kernel_traits_baseILj7168ES2_S2_fS2_fjLj1024EEEEELb1ELb0EEEvNS_9BwdParamsE,"aw",@nobits
	.sectionflags	@""
	.align	16
.nv.shared._ZN10layer_norm22ln_bwd_finalize_kernelINS_22Kernel_traits_finalizeILj7168E13__nv_bfloat16S2_fS2_fjLb1ELj1024ELj4ENS_18Kernel_traits_baseILj7168ES2_S2_fS2_fjLj1024EEEEELb1ELb0EEEvNS_9BwdParamsE:
	.zero		13696


//--------------------- .nv.shared._ZN10layer_norm13ln_bwd_kernelINS_13Kernel_traitsI13__nv_bfloat16S2_fS2_fjLj7168ELj1ELj1ELj8ELj8ENS_18Kernel_traits_baseILj7168ES2_S2_fS2_fjLj256EEEEELb1ELb1ELb1ELb0EEEvNS_9BwdParamsE --------------------------
	.section	.nv.shared._ZN10layer_norm13ln_bwd_kernelINS_13Kernel_traitsI13__nv_bfloat16S2_fS2_fjLj7168ELj1ELj1ELj8ELj8ENS_18Kernel_traits_baseILj7168ES2_S2_fS2_fjLj256EEEEELb1ELb1ELb1ELb0EEEvNS_9BwdParamsE,"aw",@nobits
	.sectionflags	@""
	.align	16
	.zero		1024


//--------------------- .nv.shared._ZN10layer_norm22ln_bwd_finalize_kernelINS_22Kernel_traits_finalizeILj7168E13__nv_bfloat16S2_fS2_fjLb1ELj1024ELj4ENS_18Kernel_traits_baseILj7168ES2_S2_fS2_fjLj1024EEEEELb1ELb1EEEvNS_9BwdParamsE --------------------------
	.section	.nv.shared._ZN10layer_norm22ln_bwd_finalize_kernelINS_22Kernel_traits_finalizeILj7168E13__nv_bfloat16S2_fS2_fjLb1ELj1024ELj4ENS_18Kernel_traits_baseILj7168ES2_S2_fS2_fjLj1024EEEEELb1ELb1EEEvNS_9BwdParamsE,"aw",@nobits
	.sectionflags	@""
	.align	16
.nv.shared._ZN10layer_norm22ln_bwd_finalize_kernelINS_22Kernel_traits_finalizeILj7168E13__nv_bfloat16S2_fS2_fjLb1ELj1024ELj4ENS_18Kernel_traits_baseILj7168ES2_S2_fS2_fjLj1024EEEEELb1ELb1EEEvNS_9BwdParamsE:
	.zero		13696


//--------------------- .nv.shared._ZN10layer_norm13ln_bwd_kernelINS_13Kernel_traitsI13__nv_bfloat16S2_fS2_fjLj7168ELj1ELj1ELj8ELj8ENS_18Kernel_traits_baseILj7168ES2_S2_fS2_fjLj256EEEEELb1ELb1ELb1ELb1EEEvNS_9BwdParamsE --------------------------
	.section	.nv.shared._ZN10layer_norm13ln_bwd_kernelINS_13Kernel_traitsI13__nv_bfloat16S2_fS2_fjLj7168ELj1ELj1ELj8ELj8ENS_18Kernel_traits_baseILj7168ES2_S2_fS2_fjLj256EEEEELb1ELb1ELb1ELb1EEEvNS_9BwdParamsE,"aw",@nobits
	.sectionflags	@""
	.align	16
	.zero		1024


//--------------------- .nv.shared._ZN10layer_norm13ln_bwd_kernelINS_13Kernel_traitsIf13__nv_bfloat16fS2_fjLj7168ELj1ELj1ELj8ELj8ENS_18Kernel_traits_baseILj7168EfS2_fS2_fjLj256EEEEELb0ELb0ELb0ELb0EEEvNS_9BwdParamsE --------------------------
	.section	.nv.shared._ZN10layer_norm13ln_bwd_kernelINS_13Kernel_traitsIf13__nv_bfloat16fS2_fjLj7168ELj1ELj1ELj8ELj8ENS_18Kernel_traits_baseILj7168EfS2_fS2_fjLj256EEEEELb0ELb0ELb0ELb0EEEvNS_9BwdParamsE,"aw",@nobits
	.sectionflags	@""
	.align	16
	.zero		1024


//--------------------- .nv.shared._ZN10layer_norm13ln_bwd_kernelINS_13Kernel_traitsIf13__nv_bfloat16fS2_fjLj7168ELj1ELj1ELj8ELj8ENS_18Kernel_traits_baseILj7168EfS2_fS2_fjLj256EEEEELb0ELb0ELb0ELb1EEEvNS_9BwdParamsE --------------------------
	.section	.nv.shared._ZN10layer_norm13ln_bwd_kernelINS_13Kernel_traitsIf13__nv_bfloat16fS2_fjLj7168ELj1ELj1ELj8ELj8ENS_18Kernel_traits_baseILj7168EfS2_fS2_fjLj256EEEEELb0ELb0ELb0ELb1EEEvNS_9BwdParamsE,"aw",@nobits
	.sectionflags	@""
	.align	16
	.zero		1024


//--------------------- .nv.shared._ZN10layer_norm13ln_bwd_kernelINS_13Kernel_traitsIf13__nv_bfloat16fS2_fjLj7168ELj1ELj1ELj8ELj8ENS_18Kernel_traits_baseILj7168EfS2_fS2_fjLj256EEEEELb0ELb0ELb1ELb0EEEvNS_9BwdParamsE --------------------------
	.section	.nv.shared._ZN10layer_norm13ln_bwd_kernelINS_13Kernel_traitsIf13__nv_bfloat16fS2_fjLj7168ELj1ELj1ELj8ELj8ENS_18Kernel_traits_baseILj7168EfS2_fS2_fjLj256EEEEELb0ELb0ELb1ELb0EEEvNS_9BwdParamsE,"aw",@nobits
	.sectionflags	@""
	.align	16
	.zero		1024


//--------------------- .nv.shared._ZN10layer_norm13ln_bwd_kernelINS_13Kernel_traitsIf13__nv_bfloat16fS2_fjLj7168ELj1ELj1ELj8ELj8ENS_18Kernel_traits_baseILj7168EfS2_fS2_fjLj256EEEEELb0ELb0ELb1ELb1EEEvNS_9BwdParamsE --------------------------
	.section	.nv.shared._ZN10layer_norm13ln_bwd_kernelINS_13Kernel_traitsIf13__nv_bfloat16fS2_fjLj7168ELj1ELj1ELj8ELj8ENS_18Kernel_traits_baseILj7168EfS2_fS2_fjLj256EEEEELb0ELb0ELb1ELb1EEEvNS_9BwdParamsE,"aw",@nobits
	.sectionflags	@""
	.align	16
	.zero		1024


//--------------------- .nv.shared._ZN10layer_norm13ln_bwd_kernelINS_13Kernel_traitsIf13__nv_bfloat16fS2_fjLj7168ELj1ELj1ELj8ELj8ENS_18Kernel_traits_baseILj7168EfS2_fS2_fjLj256EEEEELb0ELb1ELb0ELb0EEEvNS_9BwdParamsE --------------------------
	.section	.nv.shared._ZN10layer_norm13ln_bwd_kernelINS_13Kernel_traitsIf13__nv_bfloat16fS2_fjLj7168ELj1ELj1ELj8ELj8ENS_18Kernel_traits_baseILj7168EfS2_fS2_fjLj256EEEEELb0ELb1ELb0ELb0EEEvNS_9BwdParamsE,"aw",@nobits
	.sectionflags	@""
	.align	16
	.zero		1024


//--------------------- .nv.shared._ZN10layer_norm13ln_bwd_kernelINS_13Kernel_traitsIf13__nv_bfloat16fS2_fjLj7168ELj1ELj1ELj8ELj8ENS_18Kernel_traits_baseILj7168EfS2_fS2_fjLj256EEEEELb0ELb1ELb0ELb1EEEvNS_9BwdParamsE --------------------------
	.section	.nv.shared._ZN10layer_norm13ln_bwd_kernelINS_13Kernel_traitsIf13__nv_bfloat16fS2_fjLj7168ELj1ELj1ELj8ELj8ENS_18Kernel_traits_baseILj7168EfS2_fS2_fjLj256EEEEELb0ELb1ELb0ELb1EEEvNS_9BwdParamsE,"aw",@nobits
	.sectionflags	@""
	.align	16
	.zero		1024


//--------------------- .nv.shared._ZN10layer_norm13ln_bwd_kernelINS_13Kernel_traitsIf13__nv_bfloat16fS2_fjLj7168ELj1ELj1ELj8ELj8ENS_18Kernel_traits_baseILj7168EfS2_fS2_fjLj256EEEEELb0ELb1ELb1ELb0EEEvNS_9BwdParamsE --------------------------
	.section	.nv.shared._ZN10layer_norm13ln_bwd_kernelINS_13Kernel_traitsIf13__nv_bfloat16fS2_fjLj7168ELj1ELj1ELj8ELj8ENS_18Kernel_traits_baseILj7168EfS2_fS2_fjLj256EEEEELb0ELb1ELb1ELb0EEEvNS_9BwdParamsE,"aw",@nobits
	.sectionflags	@""
	.align	16
	.zero		1024


//--------------------- .nv.shared._ZN10layer_norm13ln_bwd_kernelINS_13Kernel_traitsIf13__nv_bfloat16fS2_fjLj7168ELj1ELj1ELj8ELj8ENS_18Kernel_traits_baseILj7168EfS2_fS2_fjLj256EEEEELb0ELb1ELb1ELb1EEEvNS_9BwdParamsE --------------------------
	.section	.nv.shared._ZN10layer_norm13ln_bwd_kernelINS_13Kernel_traitsIf13__nv_bfloat16fS2_fjLj7168ELj1ELj1ELj8ELj8ENS_18Kernel_traits_baseILj7168EfS2_fS2_fjLj256EEEEELb0ELb1ELb1ELb1EEEvNS_9BwdParamsE,"aw",@nobits
	.sectionflags	@""
	.align	16
	.zero		1024


//--------------------- .nv.shared._ZN10layer_norm13ln_bwd_kernelINS_13Kernel_traitsIf13__nv_bfloat16fS2_fjLj7168ELj1ELj1ELj8ELj8ENS_18Kernel_traits_baseILj7168EfS2_fS2_fjLj256EEEEELb1ELb0ELb0ELb0EEEvNS_9BwdParamsE --------------------------
	.section	.nv.shared._ZN10layer_norm13ln_bwd_kernelINS_13Kernel_traitsIf13__nv_bfloat16fS2_fjLj7168ELj1ELj1ELj8ELj8ENS_18Kernel_traits_baseILj7168EfS2_fS2_fjLj256EEEEELb1ELb0ELb0ELb0EEEvNS_9BwdParamsE,"aw",@nobits
	.sectionflags	@""
	.align	16
	.zero		1024


//--------------------- .nv.shared._ZN10layer_norm13ln_bwd_kernelINS_13Kernel_traitsIf13__nv_bfloat16fS2_fjLj7168ELj1ELj1ELj8ELj8ENS_18Kernel_traits_baseILj7168EfS2_fS2_fjLj256EEEEELb1ELb0ELb0ELb1EEEvNS_9BwdParamsE --------------------------
	.section	.nv.shared._ZN10layer_norm13ln_bwd_kernelINS_13Kernel_traitsIf13__nv_bfloat16fS2_fjLj7168ELj1ELj1ELj8ELj8ENS_18Kernel_traits_baseILj7168EfS2_fS2_fjLj256EEEEELb1ELb0ELb0ELb1EEEvNS_9BwdParamsE,"aw",@nobits
	.sectionflags	@""
	.align	16
	.zero		1024


//--------------------- .nv.shared._ZN10layer_norm22ln_bwd_finalize_kernelINS_22Kernel_traits_finalizeILj7168Ef13__nv_bfloat16fS2_fjLb0ELj1024ELj4ENS_18Kernel_traits_baseILj7168EfS2_fS2_fjLj1024EEEEELb0ELb0EEEvNS_9BwdParamsE --------------------------
	.section	.nv.shared._ZN10layer_norm22ln_bwd_finalize_kernelINS_22Kernel_traits_finalizeILj7168Ef13__nv_bfloat16fS2_fjLb0ELj1024ELj4ENS_18Kernel_traits_baseILj7168EfS2_fS2_fjLj1024EEEEELb0ELb0EEEvNS_9BwdParamsE,"aw",@nobits
	.sectionflags	@""
	.align	16
.nv.shared._ZN10layer_norm22ln_bwd_finalize_kernelINS_22Kernel_traits_finalizeILj7168Ef13__nv_bfloat16fS2_fjLb0ELj1024ELj4ENS_18Kernel_traits_baseILj7168EfS2_fS2_fjLj1024EEEEELb0ELb0EEEvNS_9BwdParamsE:
	.zero		9472


//--------------------- .nv.shared._ZN10layer_norm13ln_bwd_kernelINS_13Kernel_traitsIf13__nv_bfloat16fS2_fjLj7168ELj1ELj1ELj8ELj8ENS_18Kernel_traits_baseILj7168EfS2_fS2_fjLj256EEEEELb1ELb0ELb1ELb0EEEvNS_9BwdParamsE --------------------------
	.section	.nv.shared._ZN10layer_norm13ln_bwd_kernelINS_13Kernel_traitsIf13__nv_bfloat16fS2_fjLj7168ELj1ELj1ELj8ELj8ENS_18Kernel_traits_baseILj7168EfS2_fS2_fjLj256EEEEELb1ELb0ELb1ELb0EEEvNS_9BwdParamsE,"aw",@nobits
	.sectionflags	@""
	.align	16
	.zero		1024


//--------------------- .nv.shared._ZN10layer_norm22ln_bwd_finalize_kernelINS_22Kernel_traits_finalizeILj7168Ef13__nv_bfloat16fS2_fjLb0ELj1024ELj4ENS_18Kernel_traits_baseILj7168EfS2_fS2_fjLj1024EEEEELb0ELb1EEEvNS_9BwdParamsE --------------------------
	.section	.nv.shared._ZN10layer_norm22ln_bwd_finalize_kernelINS_22Kernel_traits_finalizeILj7168Ef13__nv_bfloat16fS2_fjLb0ELj1024ELj4ENS_18Kernel_traits_baseILj7168EfS2_fS2_fjLj1024EEEEELb0ELb1EEEvNS_9BwdParamsE,"aw",@nobits
	.sectionflags	@""
	.align	16
.nv.shared._ZN10layer_norm22ln_bwd_finalize_kernelINS_22Kernel_traits_finalizeILj7168Ef13__nv_bfloat16fS2_fjLb0ELj1024ELj4ENS_18Kernel_traits_baseILj7168EfS2_fS2_fjLj1024EEEEELb0ELb1EEEvNS_9BwdParamsE:
	.zero		9472


//--------------------- .nv.shared._ZN10layer_norm13ln_bwd_kernelINS_13Kernel_traitsIf13__nv_bfloat16fS2_fjLj7168ELj1ELj1ELj8ELj8ENS_18Kernel_traits_baseILj7168EfS2_fS2_fjLj256EEEEELb1ELb0ELb1ELb1EEEvNS_9BwdParamsE --------------------------
	.section	.nv.shared._ZN10layer_norm13ln_bwd_kernelINS_13Kernel_traitsIf13__nv_bfloat16fS2_fjLj7168ELj1ELj1ELj8ELj8ENS_18Kernel_traits_baseILj7168EfS2_fS2_fjLj256EEEEELb1ELb0ELb1ELb1EEEvNS_9BwdParamsE,"aw",@nobits
	.sectionflags	@""
	.align	16
	.zero		1024


//--------------------- .nv.shared._ZN10layer_norm13ln_bwd_kernelINS_13Kernel_traitsIf13__nv_bfloat16fS2_fjLj7168ELj1ELj1ELj8ELj8ENS_18Kernel_traits_baseILj7168EfS2_fS2_fjLj256EEEEELb1ELb1ELb0ELb0EEEvNS_9BwdParamsE --------------------------
	.section	.nv.shared._ZN10layer_norm13ln_bwd_kernelINS_13Kernel_traitsIf13__nv_bfloat16fS2_fjLj7168ELj1ELj1ELj8ELj8ENS_18Kernel_traits_baseILj7168EfS2_fS2_fjLj256EEEEELb1ELb1ELb0ELb0EEEvNS_9BwdParamsE,"aw",@nobits
	.sectionflags	@""
	.align	16
	.zero		1024


//--------------------- .nv.shared._ZN10layer_norm13ln_bwd_kernelINS_13Kernel_traitsIf13__nv_bfloat16fS2_fjLj7168ELj1ELj1ELj8ELj8ENS_18Kernel_traits_baseILj7168EfS2_fS2_fjLj256EEEEELb1ELb1ELb0ELb1EEEvNS_9BwdParamsE --------------------------
	.section	.nv.shared._ZN10layer_norm13ln_bwd_kernelINS_13Kernel_traitsIf13__nv_bfloat16fS2_fjLj7168ELj1ELj1ELj8ELj8ENS_18Kernel_traits_baseILj7168EfS2_fS2_fjLj256EEEEELb1ELb1ELb0ELb1EEEvNS_9BwdParamsE,"aw",@nobits
	.sectionflags	@""
	.align	16
	.zero		1024


//--------------------- .nv.shared._ZN10layer_norm22ln_bwd_finalize_kernelINS_22Kernel_traits_finalizeILj7168Ef13__nv_bfloat16fS2_fjLb1ELj1024ELj4ENS_18Kernel_traits_baseILj7168EfS2_fS2_fjLj1024EEEEELb1ELb0EEEvNS_9BwdParamsE --------------------------
	.section	.nv.shared._ZN10layer_norm22ln_bwd_finalize_kernelINS_22Kernel_traits_finalizeILj7168Ef13__nv_bfloat16fS2_fjLb1ELj1024ELj4ENS_18Kernel_traits_baseILj7168EfS2_fS2_fjLj1024EEEEELb1ELb0EEEvNS_9BwdParamsE,"aw",@nobits
	.sectionflags	@""
	.align	16
.nv.shared._ZN10layer_norm22ln_bwd_finalize_kernelINS_22Kernel_traits_finalizeILj7168Ef13__nv_bfloat16fS2_fjLb1ELj1024ELj4ENS_18Kernel_traits_baseILj7168EfS2_fS2_fjLj1024EEEEELb1ELb0EEEvNS_9BwdParamsE:
	.zero		13696


//--------------------- .nv.shared._ZN10layer_norm13ln_bwd_kernelINS_13Kernel_traitsIf13__nv_bfloat16fS2_fjLj7168ELj1ELj1ELj8ELj8ENS_18Kernel_traits_baseILj7168EfS2_fS2_fjLj256EEEEELb1ELb1ELb1ELb0EEEvNS_9BwdParamsE --------------------------
	.section	.nv.shared._ZN10layer_norm13ln_bwd_kernelINS_13Kernel_traitsIf13__nv_bfloat16fS2_fjLj7168ELj1ELj1ELj8ELj8ENS_18Kernel_traits_baseILj7168EfS2_fS2_fjLj256EEEEELb1ELb1ELb1ELb0EEEvNS_9BwdParamsE,"aw",@nobits
	.sectionflags	@""
	.align	16
	.zero		1024


//--------------------- .nv.shared._ZN10layer_norm22ln_bwd_finalize_kernelINS_22Kernel_traits_finalizeILj7168Ef13__nv_bfloat16fS2_fjLb1ELj1024ELj4ENS_18Kernel_traits_baseILj7168EfS2_fS2_fjLj1024EEEEELb1ELb1EEEvNS_9BwdParamsE --------------------------
	.section	.nv.shared._ZN10layer_norm22ln_bwd_finalize_kernelINS_22Kernel_traits_finalizeILj7168Ef13__nv_bfloat16fS2_fjLb1ELj1024ELj4ENS_18Kernel_traits_baseILj7168EfS2_fS2_fjLj1024EEEEELb1ELb1EEEvNS_9BwdParamsE,"aw",@nobits
	.sectionflags	@""
	.align	16
.nv.shared._ZN10layer_norm22ln_bwd_finalize_kernelINS_22Kernel_traits_finalizeILj7168Ef13__nv_bfloat16fS2_fjLb1ELj1024ELj4ENS_18Kernel_traits_baseILj7168EfS2_fS2_fjLj1024EEEEELb1ELb1EEEvNS_9BwdParamsE:
	.zero		13696


//--------------------- .nv.shared._ZN10layer_norm13ln_bwd_kernelINS_13Kernel_traitsIf13__nv_bfloat16fS2_fjLj7168ELj1ELj1ELj8ELj8ENS_18Kernel_traits_baseILj7168EfS2_fS2_fjLj256EEEEELb1ELb1ELb1ELb1EEEvNS_9BwdParamsE --------------------------
	.section	.nv.shared._ZN10layer_norm13ln_bwd_kernelINS_13Kernel_traitsIf13__nv_bfloat16fS2_fjLj7168ELj1ELj1ELj8ELj8ENS_18Kernel_traits_baseILj7168EfS2_fS2_fjLj256EEEEELb1ELb1ELb1ELb1EEEvNS_9BwdParamsE,"aw",@nobits
	.sectionflags	@""
	.align	16
	.zero		1024


//--------------------- .nv.shared._ZN10layer_norm13ln_bwd_kernelINS_13Kernel_traitsIf6__halfS2_S2_fjLj7168ELj1ELj1ELj8ELj8ENS_18Kernel_traits_baseILj7168EfS2_S2_S2_fjLj256EEEEELb0ELb0ELb0ELb0EEEvNS_9BwdParamsE --------------------------
	.section	.nv.shared._ZN10layer_norm13ln_bwd_kernelINS_13Kernel_traitsIf6__halfS2_S2_fjLj7168ELj1ELj1ELj8ELj8ENS_18Kernel_traits_baseILj7168EfS2_S2_S2_fjLj256EEEEELb0ELb0ELb0ELb0EEEvNS_9BwdParamsE,"aw",@nobits
	.sectionflags	@""
	.align	16
	.zero		1024


//--------------------- .nv.shared._ZN10layer_norm13ln_bwd_kernelINS_13Kernel_traitsIf6__halfS2_S2_fjLj7168ELj1ELj1ELj8ELj8ENS_18Kernel_traits_baseILj7168EfS2_S2_S2_fjLj256EEEEELb0ELb0ELb0ELb1EEEvNS_9BwdParamsE --------------------------
	.section	.nv.shared._ZN10layer_norm13ln_bwd_kernelINS_13Kernel_traitsIf6__halfS2_S2_fjLj7168ELj1ELj1ELj8ELj8ENS_18Kernel_traits_baseILj7168EfS2_S2_S2_fjLj256EEEEELb0ELb0ELb0ELb1EEEvNS_9BwdParamsE,"aw",@nobits
	.sectionflags	@""
	.align	16
	.zero		1024


//--------------------- .nv.shared._ZN10layer_norm13ln_bwd_kernelINS_13Kernel_traitsIf6__halfS2_S2_fjLj7168ELj1ELj1ELj8ELj8ENS_18Kernel_traits_baseILj7168EfS2_S2_S2_fjLj256EEEEELb0ELb0ELb1ELb0EEEvNS_9BwdParamsE --------------------------
	.section	.nv.shared._ZN10layer_norm13ln_bwd_kernelINS_13Kernel_traitsIf6__halfS2_S2_fjLj7168ELj1ELj1ELj8ELj8ENS_18Kernel_traits_baseILj7168EfS2_S2_S2_fjLj256EEEEELb0ELb0ELb1ELb0EEEvNS_9BwdParamsE,"aw",@nobits
	.sectionflags	@""
	.align	16
	.zero		1024


//--------------------- .nv.shared._ZN10layer_norm13ln_bwd_kernelINS_13Kernel_traitsIf6__halfS2_S2_fjLj7168ELj1ELj1ELj8ELj8ENS_18Kernel_traits_baseILj7168EfS2_S2_S2_fjLj256EEEEELb0ELb0ELb1ELb1EEEvNS_9BwdParamsE --------------------------
	.section	.nv.shared._ZN10layer_norm13ln_bwd_kernelINS_13Kernel_traitsIf6__halfS2_S2_fjLj7168ELj1ELj1ELj8ELj8ENS_18Kernel_traits_baseILj7168EfS2_S2_S2_fjLj256EEEEELb0ELb0ELb1ELb1EEEvNS_9BwdParamsE,"aw",@nobits
	.sectionflags	@""
	.align	16
	.zero		1024


//--------------------- .nv.shared._ZN10layer_norm13ln_bwd_kernelINS_13Kernel_traitsIf6__halfS2_S2_fjLj7168ELj1ELj1ELj8ELj8ENS_18Kernel_traits_baseILj7168EfS2_S2_S2_fjLj256EEEEELb0ELb1ELb0ELb0EEEvNS_9BwdParamsE --------------------------
	.section	.nv.shared._ZN10layer_norm13ln_bwd_kernelINS_13Kernel_traitsIf6__halfS2_S2_fjLj7168ELj1ELj1ELj8ELj8ENS_18Kernel_traits_baseILj7168EfS2_S2_S2_fjLj256EEEEELb0ELb1ELb0ELb0EEEvNS_9BwdParamsE,"aw",@nobits
	.sectionflags	@""
	.align	16
	.zero		1024


//--------------------- .nv.shared._ZN10layer_norm13ln_bwd_kernelINS_13Kernel_traitsIf6__halfS2_S2_fjLj7168ELj1ELj1ELj8ELj8ENS_18Kernel_traits_baseILj7168EfS2_S2_S2_fjLj256EEEEELb0ELb1ELb0ELb1EEEvNS_9BwdParamsE --------------------------
	.section	.nv.shared._ZN10layer_norm13ln_bwd_kernelINS_13Kernel_traitsIf6__halfS2_S2_fjLj7168ELj1ELj1ELj8ELj8ENS_18Kernel_traits_baseILj7168EfS2_S2_S2_fjLj256EEEEELb0ELb1ELb0ELb1EEEvNS_9BwdParamsE,"aw",@nobits
	.sectionflags	@""
	.align	16
	.zero		1024


//--------------------- .nv.shared._ZN10layer_norm13ln_bwd_kernelINS_13Kernel_traitsIf6__halfS2_S2_fjLj7168ELj1ELj1ELj8ELj8ENS_18Kernel_traits_baseILj7168EfS2_S2_S2_fjLj256EEEEELb0ELb1ELb1ELb0EEEvNS_9BwdParamsE --------------------------
	.section	.nv.shared._ZN10layer_norm13ln_bwd_kernelINS_13Kernel_traitsIf6__halfS2_S2_fjLj7168ELj1ELj1ELj8ELj8ENS_18Kernel_traits_baseILj7168EfS2_S2_S2_fjLj256EEEEELb0ELb1ELb1ELb0EEEvNS_9BwdParamsE,"aw",@nobits
	.sectionflags	@""
	.align	16
	.zero		1024


//--------------------- .nv.shared._ZN10layer_norm13ln_bwd_kernelINS_13Kernel_traitsIf6__halfS2_S2_fjLj7168ELj1ELj1ELj8ELj8ENS_18Kernel_traits_baseILj7168EfS2_S2_S2_fjLj256EEEEELb0ELb1ELb1ELb1EEEvNS_9BwdParamsE --------------------------
	.section	.nv.shared._ZN10layer_norm13ln_bwd_kernelINS_13Kernel_traitsIf6__halfS2_S2_fjLj7168ELj1ELj1ELj8ELj8ENS_18Kernel_traits_baseILj7168EfS2_S2_S2_fjLj256EEEEELb0ELb1ELb1ELb1EEEvNS_9BwdParamsE,"aw",@nobits
	.sectionflags	@""
	.align	16
	.zero		1024


//--------------------- .nv.shared._ZN10layer_norm13ln_bwd_kernelINS_13Kernel_traitsIf6__halfS2_S2_fjLj7168ELj1ELj1ELj8ELj8ENS_18Kernel_traits_baseILj7168EfS2_S2_S2_fjLj256EEEEELb1ELb0ELb0ELb0EEEvNS_9BwdParamsE --------------------------
	.section	.nv.shared._ZN10layer_norm13ln_bwd_kernelINS_13Kernel_traitsIf6__halfS2_S2_fjLj7168ELj1ELj1ELj8ELj8ENS_18Kernel_traits_baseILj7168EfS2_S2_S2_fjLj256EEEEELb1ELb0ELb0ELb0EEEvNS_9BwdParamsE,"aw",@nobits
	.sectionflags	@""
	.align	16
	.zero		1024


//--------------------- .nv.shared._ZN10layer_norm13ln_bwd_kernelINS_13Kernel_traitsIf6__halfS2_S2_fjLj7168ELj1ELj1ELj8ELj8ENS_18Kernel_traits_baseILj7168EfS2_S2_S2_fjLj256EEEEELb1ELb0ELb0ELb1EEEvNS_9BwdParamsE --------------------------
	.section	.nv.shared._ZN10layer_norm13ln_bwd_kernelINS_13Kernel_traitsIf6__halfS2_S2_fjLj7168ELj1ELj1ELj8ELj8ENS_18Kernel_traits_baseILj7168EfS2_S2_S2_fjLj256EEEEELb1ELb0ELb0ELb1EEEvNS_9BwdParamsE,"aw",@nobits
	.sectionflags	@""
	.align	16
	.zero		1024


//--------------------- .nv.shared._ZN10layer_norm22ln_bwd_finalize_kernelINS_22Kernel_traits_finalizeILj7168Ef6__halfS2_S2_fjLb0ELj1024ELj4ENS_18Kernel_traits_baseILj7168EfS2_S2_S2_fjLj1024EEEEELb0ELb0EEEvNS_9BwdParamsE --------------------------
	.section	.nv.shared._ZN10layer_norm22ln_bwd_finalize_kernelINS_22Kernel_traits_finalizeILj7168Ef6__halfS2_S2_fjLb0ELj1024ELj4ENS_18Kernel_traits_baseILj7168EfS2_S2_S2_fjLj1024EEEEELb0ELb0EEEvNS_9BwdParamsE,"aw",@nobits
	.sectionflags	@""
	.align	16
.nv.shared._ZN10layer_norm22ln_bwd_finalize_kernelINS_22Kernel_traits_finalizeILj7168Ef6__halfS2_S2_fjLb0ELj1024ELj4ENS_18Kernel_traits_baseILj7168EfS2_S2_S2_fjLj1024EEEEELb0ELb0EEEvNS_9BwdParamsE:
	.zero		9472


//--------------------- .nv.shared._ZN10layer_norm13ln_bwd_kernelINS_13Kernel_traitsIf6__halfS2_S2_fjLj7168ELj1ELj1ELj8ELj8ENS_18Kernel_traits_baseILj7168EfS2_S2_S2_fjLj256EEEEELb1ELb0ELb1ELb0EEEvNS_9BwdParamsE --------------------------
	.section	.nv.shared._ZN10layer_norm13ln_bwd_kernelINS_13Kernel_traitsIf6__halfS2_S2_fjLj7168ELj1ELj1ELj8ELj8ENS_18Kernel_traits_baseILj7168EfS2_S2_S2_fjLj256EEEEELb1ELb0ELb1ELb0EEEvNS_9BwdParamsE,"aw",@nobits
	.sectionflags	@""
	.align	16
	.zero		1024


//--------------------- .nv.shared._ZN10layer_norm22ln_bwd_finalize_kernelINS_22Kernel_traits_finalizeILj7168Ef6__halfS2_S2_fjLb0ELj1024ELj4ENS_18Kernel_traits_baseILj7168EfS2_S2_S2_fjLj1024EEEEELb0ELb1EEEvNS_9BwdParamsE --------------------------
	.section	.nv.shared._ZN10layer_norm22ln_bwd_finalize_kernelINS_22Kernel_traits_finalizeILj7168Ef6__halfS2_S2_fjLb0ELj1024ELj4ENS_18Kernel_traits_baseILj7168EfS2_S2_S2_fjLj1024EEEEELb0ELb1EEEvNS_9BwdParamsE,"aw",@nobits
	.sectionflags	@""
	.align	16
.nv.shared._ZN10layer_norm22ln_bwd_finalize_kernelINS_22Kernel_traits_finalizeILj7168Ef6__halfS2_S2_fjLb0ELj1024ELj4ENS_18Kernel_traits_baseILj7168EfS2_S2_S2_fjLj1024EEEEELb0ELb1EEEvNS_9BwdParamsE:
	.zero		9472


//--------------------- .nv.shared._ZN10layer_norm13ln_bwd_kernelINS_13Kernel_traitsIf6__halfS2_S2_fjLj7168ELj1ELj1ELj8ELj8ENS_18Kernel_traits_baseILj7168EfS2_S2_S2_fjLj256EEEEELb1ELb0ELb1ELb1EEEvNS_9BwdParamsE --------------------------
	.section	.nv.shared._ZN10layer_norm13ln_bwd_kernelINS_13Kernel_traitsIf6__halfS2_S2_fjLj7168ELj1ELj1ELj8ELj8ENS_18Kernel_traits_baseILj7168EfS2_S2_S2_fjLj256EEEEELb1ELb0ELb1ELb1EEEvNS_9BwdParamsE,"aw",@nobits
	.sectionflags	@""
	.align	16
	.zero		1024


//--------------------- .nv.shared._ZN10layer_norm13ln_bwd_kernelINS_13Kernel_traitsIf6__halfS2_S2_fjLj7168ELj1ELj1ELj8ELj8ENS_18Kernel_traits_baseILj7168EfS2_S2_S2_fjLj256EEEEELb1ELb1ELb0ELb0EEEvNS_9BwdParamsE --------------------------
	.section	.nv.shared._ZN10layer_norm13ln_bwd_kernelINS_13Kernel_traitsIf6__halfS2_S2_fjLj7168ELj1ELj1ELj8ELj8ENS_18Kernel_traits_baseILj7168EfS2_S2_S2_fjLj256EEEEELb1ELb1ELb0ELb0EEEvNS_9BwdParamsE,"aw",@nobits
	.sectionflags	@""
	.align	16
	.zero		1024


//--------------------- .nv.shared._ZN10layer_norm13ln_bwd_kernelINS_13Kernel_traitsIf6__halfS2_S2_fjLj7168ELj1ELj1ELj8ELj8ENS_18Kernel_traits_baseILj7168EfS2_S2_S2_fjLj256EEEEELb1ELb1ELb0ELb1EEEvNS_9BwdParamsE --------------------------
	.section	.nv.shared._ZN10layer_norm13ln_bwd_kernelINS_13Kernel_traitsIf6__halfS2_S2_fjLj7168ELj1ELj1ELj8ELj8ENS_18Kernel_traits_baseILj7168EfS2_S2_S2_fjLj256EEEEELb1ELb1ELb0ELb1EEEvNS_9BwdParamsE,"aw",@nobits
	.sectionflags	@""
	.align	16
	.zero		1024


//--------------------- .nv.shared._ZN10layer_norm22ln_bwd_finalize_kernelINS_22Kernel_traits_finalizeILj7168Ef6__halfS2_S2_fjLb1ELj1024ELj4ENS_18Kernel_traits_baseILj7168EfS2_S2_S2_fjLj1024EEEEELb1ELb0EEEvNS_9BwdParamsE --------------------------
	.section	.nv.shared._ZN10layer_norm22ln_bwd_finalize_kernelINS_22Kernel_traits_finalizeILj7168Ef6__halfS2_S2_fjLb1ELj1024ELj4ENS_18Kernel_traits_baseILj7168EfS2_S2_S2_fjLj1024EEEEELb1ELb0EEEvNS_9BwdParamsE,"aw",@nobits
	.sectionflags	@""
	.align	16
.nv.shared._ZN10layer_norm22ln_bwd_finalize_kernelINS_22Kernel_traits_finalizeILj7168Ef6__halfS2_S2_fjLb1ELj1024ELj4ENS_18Kernel_traits_baseILj7168EfS2_S2_S2_fjLj1024EEEEELb1ELb0EEEvNS_9BwdParamsE:
	.zero		13696


//--------------------- .nv.shared._ZN10layer_norm13ln_bwd_kernelINS_13Kernel_traitsIf6__halfS2_S2_fjLj7168ELj1ELj1ELj8ELj8ENS_18Kernel_traits_baseILj7168EfS2_S2_S2_fjLj256EEEEELb1ELb1ELb1ELb0EEEvNS_9BwdParamsE --------------------------
	.section	.nv.shared._ZN10layer_norm13ln_bwd_kernelINS_13Kernel_traitsIf6__halfS2_S2_fjLj7168ELj1ELj1ELj8ELj8ENS_18Kernel_traits_baseILj7168EfS2_S2_S2_fjLj256EEEEELb1ELb1ELb1ELb0EEEvNS_9BwdParamsE,"aw",@nobits
	.sectionflags	@""
	.align	16
	.zero		1024


//--------------------- .nv.shared._ZN10layer_norm22ln_bwd_finalize_kernelINS_22Kernel_traits_finalizeILj7168Ef6__halfS2_S2_fjLb1ELj1024ELj4ENS_18Kernel_traits_baseILj7168EfS2_S2_S2_fjLj1024EEEEELb1ELb1EEEvNS_9BwdParamsE --------------------------
	.section	.nv.shared._ZN10layer_norm22ln_bwd_finalize_kernelINS_22Kernel_traits_finalizeILj7168Ef6__halfS2_S2_fjLb1ELj1024ELj4ENS_18Kernel_traits_baseILj7168EfS2_S2_S2_fjLj1024EEEEELb1ELb1EEEvNS_9BwdParamsE,"aw",@nobits
	.sectionflags	@""
	.align	16
.nv.shared._ZN10layer_norm22ln_bwd_finalize_kernelINS_22Kernel_traits_finalizeILj7168Ef6__halfS2_S2_fjLb1ELj1024ELj4ENS_18Kernel_traits_baseILj7168EfS2_S2_S2_fjLj1024EEEEELb1ELb1EEEvNS_9BwdParamsE:
	.zero		13696


//--------------------- .nv.shared._ZN10layer_norm13ln_bwd_kernelINS_13Kernel_traitsIf6__halfS2_S2_fjLj7168ELj1ELj1ELj8ELj8ENS_18Kernel_traits_baseILj7168EfS2_S2_S2_fjLj256EEEEELb1ELb1ELb1ELb1EEEvNS_9BwdParamsE --------------------------
	.section	.nv.shared._ZN10layer_norm13ln_bwd_kernelINS_13Kernel_traitsIf6__halfS2_S2_fjLj7168ELj1ELj1ELj8ELj8ENS_18Kernel_traits_baseILj7168EfS2_S2_S2_fjLj256EEEEELb1ELb1ELb1ELb1EEEvNS_9BwdParamsE,"aw",@nobits
	.sectionflags	@""
	.align	16
	.zero		1024


//--------------------- .nv.shared._ZN10layer_norm13ln_bwd_kernelINS_13Kernel_traitsI6__halfS2_fS2_fjLj7168ELj1ELj1ELj8ELj8ENS_18Kernel_traits_baseILj7168ES2_S2_fS2_fjLj256EEEEELb0ELb0ELb0ELb0EEEvNS_9BwdParamsE --------------------------
	.section	.nv.shared._ZN10layer_norm13ln_bwd_kernelINS_13Kernel_traitsI6__halfS2_fS2_fjLj7168ELj1ELj1ELj8ELj8ENS_18Kernel_traits_baseILj7168ES2_S2_fS2_fjLj256EEEEELb0ELb0ELb0ELb0EEEvNS_9BwdParamsE,"aw",@nobits
	.sectionflags	@""
	.align	16
	.zero		1024


//--------------------- .nv.shared._ZN10layer_norm13ln_bwd_kernelINS_13Kernel_traitsI6__halfS2_fS2_fjLj7168ELj1ELj1ELj8ELj8ENS_18Kernel_traits_baseILj7168ES2_S2_fS2_fjLj256EEEEELb0ELb0ELb0ELb1EEEvNS_9BwdParamsE --------------------------
	.section	.nv.shared._ZN10layer_norm13ln_bwd_kernelINS_13Kernel_traitsI6__halfS2_fS2_fjLj7168ELj1ELj1ELj8ELj8ENS_18Kernel_traits_baseILj7168ES2_S2_fS2_fjLj256EEEEELb0ELb0ELb0ELb1EEEvNS_9BwdParamsE,"aw",@nobits
	.sectionflags	@""
	.align	16
	.zero		1024


//--------------------- .nv.shared._ZN10layer_norm13ln_bwd_kernelINS_13Kernel_traitsI6__halfS2_fS2_fjLj7168ELj1ELj1ELj8ELj8ENS_18Kernel_traits_baseILj7168ES2_S2_fS2_fjLj256EEEEELb0ELb0ELb1ELb0EEEvNS_9BwdParamsE --------------------------
	.section	.nv.shared._ZN10layer_norm13ln_bwd_kernelINS_13Kernel_traitsI6__halfS2_fS2_fjLj7168ELj1ELj1ELj8ELj8ENS_18Kernel_traits_baseILj7168ES2_S2_fS2_fjLj256EEEEELb0ELb0ELb1ELb0EEEvNS_9BwdParamsE,"aw",@nobits
	.sectionflags	@""
	.align	16
	.zero		1024


//--------------------- .nv.shared._ZN10layer_norm13ln_bwd_kernelINS_13Kernel_traitsI6__halfS2_fS2_fjLj7168ELj1ELj1ELj8ELj8ENS_18Kernel_traits_baseILj7168ES2_S2_fS2_fjLj256EEEEELb0ELb0ELb1ELb1EEEvNS_9BwdParamsE --------------------------
	.section	.nv.shared._ZN10layer_norm13ln_bwd_kernelINS_13Kernel_traitsI6__halfS2_fS2_fjLj7168ELj1ELj1ELj8ELj8ENS_18Kernel_traits_baseILj7168ES2_S2_fS2_fjLj256EEEEELb0ELb0ELb1ELb1EEEvNS_9BwdParamsE,"aw",@nobits
	.sectionflags	@""
	.align	16
	.zero		1024


//--------------------- .nv.shared._ZN10layer_norm13ln_bwd_kernelINS_13Kernel_traitsI6__halfS2_fS2_fjLj7168ELj1ELj1ELj8ELj8ENS_18Kernel_traits_baseILj7168ES2_S2_fS2_fjLj256EEEEELb0ELb1ELb0ELb0EEEvNS_9BwdParamsE --------------------------
	.section	.nv.shared._ZN10layer_norm13ln_bwd_kernelINS_13Kernel_traitsI6__halfS2_fS2_fjLj7168ELj1ELj1ELj8ELj8ENS_18Kernel_traits_baseILj7168ES2_S2_fS2_fjLj256EEEEELb0ELb1ELb0ELb0EEEvNS_9BwdParamsE,"aw",@nobits
	.sectionflags	@""
	.align	16
	.zero		1024


//--------------------- .nv.shared._ZN10layer_norm13ln_bwd_kernelINS_13Kernel_traitsI6__halfS2_fS2_fjLj7168ELj1ELj1ELj8ELj8ENS_18Kernel_traits_baseILj7168ES2_S2_fS2_fjLj256EEEEELb0ELb1ELb0ELb1EEEvNS_9BwdParamsE --------------------------
	.section	.nv.shared._ZN10layer_norm13ln_bwd_kernelINS_13Kernel_traitsI6__halfS2_fS2_fjLj7168ELj1ELj1ELj8ELj8ENS_18Kernel_traits_baseILj7168ES2_S2_fS2_fjLj256EEEEELb0ELb1ELb0ELb1EEEvNS_9BwdParamsE,"aw",@nobits
	.sectionflags	@""
	.align	16
	.zero		1024


//--------------------- .nv.shared._ZN10layer_norm13ln_bwd_kernelINS_13Kernel_traitsI6__halfS2_fS2_fjLj7168ELj1ELj1ELj8ELj8ENS_18Kernel_traits_baseILj7168ES2_S2_fS2_fjLj256EEEEELb0ELb1ELb1ELb0EEEvNS_9BwdParamsE --------------------------
	.section	.nv.shared._ZN10layer_norm13ln_bwd_kernelINS_13Kernel_traitsI6__halfS2_fS2_fjLj7168ELj1ELj1ELj8ELj8ENS_18Kernel_traits_baseILj7168ES2_S2_fS2_fjLj256EEEEELb0ELb1ELb1ELb0EEEvNS_9BwdParamsE,"aw",@nobits
	.sectionflags	@""
	.align	16
	.zero		1024


//--------------------- .nv.shared._ZN10layer_norm13ln_bwd_kernelINS_13Kernel_traitsI6__halfS2_fS2_fjLj7168ELj1ELj1ELj8ELj8ENS_18Kernel_traits_baseILj7168ES2_S2_fS2_fjLj256EEEEELb0ELb1ELb1ELb1EEEvNS_9BwdParamsE --------------------------
	.section	.nv.shared._ZN10layer_norm13ln_bwd_kernelINS_13Kernel_traitsI6__halfS2_fS2_fjLj7168ELj1ELj1ELj8ELj8ENS_18Kernel_traits_baseILj7168ES2_S2_fS2_fjLj256EEEEELb0ELb1ELb1ELb1EEEvNS_9BwdParamsE,"aw",@nobits
	.sectionflags	@""
	.align	16
	.zero		1024


//--------------------- .nv.shared._ZN10layer_norm13ln_bwd_kernelINS_13Kernel_traitsI6__halfS2_fS2_fjLj7168ELj1ELj1ELj8ELj8ENS_18Kernel_traits_baseILj7168ES2_S2_fS2_fjLj256EEEEELb1ELb0ELb0ELb0EEEvNS_9BwdParamsE --------------------------
	.section	.nv.shared._ZN10layer_norm13ln_bwd_kernelINS_13Kernel_traitsI6__halfS2_fS2_fjLj7168ELj1ELj1ELj8ELj8ENS_18Kernel_traits_baseILj7168ES2_S2_fS2_fjLj256EEEEELb1ELb0ELb0ELb0EEEvNS_9BwdParamsE,"aw",@nobits
	.sectionflags	@""
	.align	16
	.zero		1024


//--------------------- .nv.shared._ZN10layer_norm13ln_bwd_kernelINS_13Kernel_traitsI6__halfS2_fS2_fjLj7168ELj1ELj1ELj8ELj8ENS_18Kernel_traits_baseILj7168ES2_S2_fS2_fjLj256EEEEELb1ELb0ELb0ELb1EEEvNS_9BwdParamsE --------------------------
	.section	.nv.shared._ZN10layer_norm13ln_bwd_kernelINS_13Kernel_traitsI6__halfS2_fS2_fjLj7168ELj1ELj1ELj8ELj8ENS_18Kernel_traits_baseILj7168ES2_S2_fS2_fjLj256EEEEELb1ELb0ELb0ELb1EEEvNS_9BwdParamsE,"aw",@nobits
	.sectionflags	@""
	.align	16
	.zero		1024


//--------------------- .nv.shared._ZN10layer_norm22ln_bwd_finalize_kernelINS_22Kernel_traits_finalizeILj7168E6__halfS2_fS2_fjLb0ELj1024ELj4ENS_18Kernel_traits_baseILj7168ES2_S2_fS2_fjLj1024EEEEELb0ELb0EEEvNS_9BwdParamsE --------------------------
	.section	.nv.shared._ZN10layer_norm22ln_bwd_finalize_kernelINS_22Kernel_traits_finalizeILj7168E6__halfS2_fS2_fjLb0ELj1024ELj4ENS_18Kernel_traits_baseILj7168ES2_S2_fS2_fjLj1024EEEEELb0ELb0EEEvNS_9BwdParamsE,"aw",@nobits
	.sectionflags	@""
	.align	16
.nv.shared._ZN10layer_norm22ln_bwd_finalize_kernelINS_22Kernel_traits_finalizeILj7168E6__halfS2_fS2_fjLb0ELj1024ELj4ENS_18Kernel_traits_baseILj7168ES2_S2_fS2_fjLj1024EEEEELb0ELb0EEEvNS_9BwdParamsE:
	.zero		9472


//--------------------- .nv.shared._ZN10layer_norm13ln_bwd_kernelINS_13Kernel_traitsI6__halfS2_fS2_fjLj7168ELj1ELj1ELj8ELj8ENS_18Kernel_traits_baseILj7168ES2_S2_fS2_fjLj256EEEEELb1ELb0ELb1ELb0EEEvNS_9BwdParamsE --------------------------
	.section	.nv.shared._ZN10layer_norm13ln_bwd_kernelINS_13Kernel_traitsI6__halfS2_fS2_fjLj7168ELj1ELj1ELj8ELj8ENS_18Kernel_traits_baseILj7168ES2_S2_fS2_fjLj256EEEEELb1ELb0ELb1ELb0EEEvNS_9BwdParamsE,"aw",@nobits
	.sectionflags	@""
	.align	16
	.zero		1024


//--------------------- .nv.shared._ZN10layer_norm22ln_bwd_finalize_kernelINS_22Kernel_traits_finalizeILj7168E6__halfS2_fS2_fjLb0ELj1024ELj4ENS_18Kernel_traits_baseILj7168ES2_S2_fS2_fjLj1024EEEEELb0ELb1EEEvNS_9BwdParamsE --------------------------
	.section	.nv.shared._ZN10layer_norm22ln_bwd_finalize_kernelINS_22Kernel_traits_finalizeILj7168E6__halfS2_fS2_fjLb0ELj1024ELj4ENS_18Kernel_traits_baseILj7168ES2_S2_fS2_fjLj1024EEEEELb0ELb1EEEvNS_9BwdParamsE,"aw",@nobits
	.sectionflags	@""
	.align	16
.nv.shared._ZN10layer_norm22ln_bwd_finalize_kernelINS_22Kernel_traits_finalizeILj7168E6__halfS2_fS2_fjLb0ELj1024ELj4ENS_18Kernel_traits_baseILj7168ES2_S2_fS2_fjLj1024EEEEELb0ELb1EEEvNS_9BwdParamsE:
	.zero		9472


//--------------------- .nv.shared._ZN10layer_norm13ln_bwd_kernelINS_13Kernel_traitsI6__halfS2_fS2_fjLj7168ELj1ELj1ELj8ELj8ENS_18Kernel_traits_baseILj7168ES2_S2_fS2_fjLj256EEEEELb1ELb0ELb1ELb1EEEvNS_9BwdParamsE --------------------------
	.section	.nv.shared._ZN10layer_norm13ln_bwd_kernelINS_13Kernel_traitsI6__halfS2_fS2_fjLj7168ELj1ELj1ELj8ELj8ENS_18Kernel_traits_baseILj7168ES2_S2_fS2_fjLj256EEEEELb1ELb0ELb1ELb1EEEvNS_9BwdParamsE,"aw",@nobits
	.sectionflags	@""
	.align	16
	.zero		1024


//--------------------- .nv.shared._ZN10layer_norm13ln_bwd_kernelINS_13Kernel_traitsI6__halfS2_fS2_fjLj7168ELj1ELj1ELj8ELj8ENS_18Kernel_traits_baseILj7168ES2_S2_fS2_fjLj256EEEEELb1ELb1ELb0ELb0EEEvNS_9BwdParamsE --------------------------
	.section	.nv.shared._ZN10layer_norm13ln_bwd_kernelINS_13Kernel_traitsI6__halfS2_fS2_fjLj7168ELj1ELj1ELj8ELj8ENS_18Kernel_traits_baseILj7168ES2_S2_fS2_fjLj256EEEEELb1ELb1ELb0ELb0EEEvNS_9BwdParamsE,"aw",@nobits
	.sectionflags	@""
	.align	16
	.zero		1024


//--------------------- .nv.shared._ZN10layer_norm13ln_bwd_kernelINS_13Kernel_traitsI6__halfS2_fS2_fjLj7168ELj1ELj1ELj8ELj8ENS_18Kernel_traits_baseILj7168ES2_S2_fS2_fjLj256EEEEELb1ELb1ELb0ELb1EEEvNS_9BwdParamsE --------------------------
	.section	.nv.shared._ZN10layer_norm13ln_bwd_kernelINS_13Kernel_traitsI6__halfS2_fS2_fjLj7168ELj1ELj1ELj8ELj8ENS_18Kernel_traits_baseILj7168ES2_S2_fS2_fjLj256EEEEELb1ELb1ELb0ELb1EEEvNS_9BwdParamsE,"aw",@nobits
	.sectionflags	@""
	.align	16
	.zero		1024


//--------------------- .nv.shared._ZN10layer_norm22ln_bwd_finalize_kernelINS_22Kernel_traits_finalizeILj7168E6__halfS2_fS2_fjLb1ELj1024ELj4ENS_18Kernel_traits_baseILj7168ES2_S2_fS2_fjLj1024EEEEELb1ELb0EEEvNS_9BwdParamsE --------------------------
	.section	.nv.shared._ZN10layer_norm22ln_bwd_finalize_kernelINS_22Kernel_traits_finalizeILj7168E6__halfS2_fS2_fjLb1ELj1024ELj4ENS_18Kernel_traits_baseILj7168ES2_S2_fS2_fjLj1024EEEEELb1ELb0EEEvNS_9BwdParamsE,"aw",@nobits
	.sectionflags	@""
	.align	16
.nv.shared._ZN10layer_norm22ln_bwd_finalize_kernelINS_22Kernel_traits_finalizeILj7168E6__halfS2_fS2_fjLb1ELj1024ELj4ENS_18Kernel_traits_baseILj7168ES2_S2_fS2_fjLj1024EEEEELb1ELb0EEEvNS_9BwdParamsE:
	.zero		13696


//--------------------- .nv.shared._ZN10layer_norm13ln_bwd_kernelINS_13Kernel_traitsI6__halfS2_fS2_fjLj7168ELj1ELj1ELj8ELj8ENS_18Kernel_traits_baseILj7168ES2_S2_fS2_fjLj256EEEEELb1ELb1ELb1ELb0EEEvNS_9BwdParamsE --------------------------
	.section	.nv.shared._ZN10layer_norm13ln_bwd_kernelINS_13Kernel_traitsI6__halfS2_fS2_fjLj7168ELj1ELj1ELj8ELj8ENS_18Kernel_traits_baseILj7168ES2_S2_fS2_fjLj256EEEEELb1ELb1ELb1ELb0EEEvNS_9BwdParamsE,"aw",@nobits
	.sectionflags	@""
	.align	16
	.zero		1024


//--------------------- .nv.shared._ZN10layer_norm22ln_bwd_finalize_kernelINS_22Kernel_traits_finalizeILj7168E6__halfS2_fS2_fjLb1ELj1024ELj4ENS_18Kernel_traits_baseILj7168ES2_S2_fS2_fjLj1024EEEEELb1ELb1EEEvNS_9BwdParamsE --------------------------
	.section	.nv.shared._ZN10layer_norm22ln_bwd_finalize_kernelINS_22Kernel_traits_finalizeILj7168E6__halfS2_fS2_fjLb1ELj1024ELj4ENS_18Kernel_traits_baseILj7168ES2_S2_fS2_fjLj1024EEEEELb1ELb1EEEvNS_9BwdParamsE,"aw",@nobits
	.sectionflags	@""
	.align	16
.nv.shared._ZN10layer_norm22ln_bwd_finalize_kernelINS_22Kernel_traits_finalizeILj7168E6__halfS2_fS2_fjLb1ELj1024ELj4ENS_18Kernel_traits_baseILj7168ES2_S2_fS2_fjLj1024EEEEELb1ELb1EEEvNS_9BwdParamsE:
	.zero		13696


//--------------------- .nv.shared._ZN10layer_norm13ln_bwd_kernelINS_13Kernel_traitsI6__halfS2_fS2_fjLj7168ELj1ELj1ELj8ELj8ENS_18Kernel_traits_baseILj7168ES2_S2_fS2_fjLj256EEEEELb1ELb1ELb1ELb1EEEvNS_9BwdParamsE --------------------------
	.section	.nv.shared._ZN10layer_norm13ln_bwd_kernelINS_13Kernel_traitsI6__halfS2_fS2_fjLj7168ELj1ELj1ELj8ELj8ENS_18Kernel_traits_baseILj7168ES2_S2_fS2_fjLj256EEEEELb1ELb1ELb1ELb1EEEvNS_9BwdParamsE,"aw",@nobits
	.sectionflags	@""
	.align	16
	.zero		1024


//--------------------- .nv.shared._ZN10layer_norm13ln_bwd_kernelINS_13Kernel_traitsIf6__halffS2_fjLj7168ELj1ELj1ELj8ELj8ENS_18Kernel_traits_baseILj7168EfS2_fS2_fjLj256EEEEELb0ELb0ELb0ELb0EEEvNS_9BwdParamsE --------------------------
	.section	.nv.shared._ZN10layer_norm13ln_bwd_kernelINS_13Kernel_traitsIf6__halffS2_fjLj7168ELj1ELj1ELj8ELj8ENS_18Kernel_traits_baseILj7168EfS2_fS2_fjLj256EEEEELb0ELb0ELb0ELb0EEEvNS_9BwdParamsE,"aw",@nobits
	.sectionflags	@""
	.align	16
	.zero		1024


//--------------------- .nv.shared._ZN10layer_norm13ln_bwd_kernelINS_13Kernel_traitsIf6__halffS2_fjLj7168ELj1ELj1ELj8ELj8ENS_18Kernel_traits_baseILj7168EfS2_fS2_fjLj256EEEEELb0ELb0ELb0ELb1EEEvNS_9BwdParamsE --------------------------
	.section	.nv.shared._ZN10layer_norm13ln_bwd_kernelINS_13Kernel_traitsIf6__halffS2_fjLj7168ELj1ELj1ELj8ELj8ENS_18Kernel_traits_baseILj7168EfS2_fS2_fjLj256EEEEELb0ELb0ELb0ELb1EEEvNS_9BwdParamsE,"aw",@nobits
	.sectionflags	@""
	.align	16
	.zero		1024


//--------------------- .nv.shared._ZN10layer_norm13ln_bwd_kernelINS_13Kernel_traitsIf6__halffS2_fjLj7168ELj1ELj1ELj8ELj8ENS_18Kernel_traits_baseILj7168EfS2_fS2_fjLj256EEEEELb0ELb0ELb1ELb0EEEvNS_9BwdParamsE --------------------------
	.section	.nv.shared._ZN10layer_norm13ln_bwd_kernelINS_13Kernel_traitsIf6__halffS2_fjLj7168ELj1ELj1ELj8ELj8ENS_18Kernel_traits_baseILj7168EfS2_fS2_fjLj256EEEEELb0ELb0ELb1ELb0EEEvNS_9BwdParamsE,"aw",@nobits
	.sectionflags	@""
	.align	16
	.zero		1024


//--------------------- .nv.shared._ZN10layer_norm13ln_bwd_kernelINS_13Kernel_traitsIf6__halffS2_fjLj7168ELj1ELj1ELj8ELj8ENS_18Kernel_traits_baseILj7168EfS2_fS2_fjLj256EEEEELb0ELb0ELb1ELb1EEEvNS_9BwdParamsE --------------------------
	.section	.nv.shared._ZN10layer_norm13ln_bwd_kernelINS_13Kernel_traitsIf6__halffS2_fjLj7168ELj1ELj1ELj8ELj8ENS_18Kernel_traits_baseILj7168EfS2_fS2_fjLj256EEEEELb0ELb0ELb1ELb1EEEvNS_9BwdParamsE,"aw",@nobits
	.sectionflags	@""
	.align	16
	.zero		1024


//--------------------- .nv.shared._ZN10layer_norm13ln_bwd_kernelINS_13Kernel_traitsIf6__halffS2_fjLj7168ELj1ELj1ELj8ELj8ENS_18Kernel_traits_baseILj7168EfS2_fS2_fjLj256EEEEELb0ELb1ELb0ELb0EEEvNS_9BwdParamsE --------------------------
	.section	.nv.shared._ZN10layer_norm13ln_bwd_kernelINS_13Kernel_traitsIf6__halffS2_fjLj7168ELj1ELj1ELj8ELj8ENS_18Kernel_traits_baseILj7168EfS2_fS2_fjLj256EEEEELb0ELb1ELb0ELb0EEEvNS_9BwdParamsE,"aw",@nobits
	.sectionflags	@""
	.align	16
	.zero		1024


//--------------------- .nv.shared._ZN10layer_norm13ln_bwd_kernelINS_13Kernel_traitsIf6__halffS2_fjLj7168ELj1ELj1ELj8ELj8ENS_18Kernel_traits_baseILj7168EfS2_fS2_fjLj256EEEEELb0ELb1ELb0ELb1EEEvNS_9BwdParamsE --------------------------
	.section	.nv.shared._ZN10layer_norm13ln_bwd_kernelINS_13Kernel_traitsIf6__halffS2_fjLj7168ELj1ELj1ELj8ELj8ENS_18Kernel_traits_baseILj7168EfS2_fS2_fjLj256EEEEELb0ELb1ELb0ELb1EEEvNS_9BwdParamsE,"aw",@nobits
	.sectionflags	@""
	.align	16
	.zero		1024


//--------------------- .nv.shared._ZN10layer_norm13ln_bwd_kernelINS_13Kernel_traitsIf6__halffS2_fjLj7168ELj1ELj1ELj8ELj8ENS_18Kernel_traits_baseILj7168EfS2_fS2_fjLj256EEEEELb0ELb1ELb1ELb0EEEvNS_9BwdParamsE --------------------------
	.section	.nv.shared._ZN10layer_norm13ln_bwd_kernelINS_13Kernel_traitsIf6__halffS2_fjLj7168ELj1ELj1ELj8ELj8ENS_18Kernel_traits_baseILj7168EfS2_fS2_fjLj256EEEEELb0ELb1ELb1ELb0EEEvNS_9BwdParamsE,"aw",@nobits
	.sectionflags	@""
	.align	16
	.zero		1024


//--------------------- .nv.shared._ZN10layer_norm13ln_bwd_kernelINS_13Kernel_traitsIf6__halffS2_fjLj7168ELj1ELj1ELj8ELj8ENS_18Kernel_traits_baseILj7168EfS2_fS2_fjLj256EEEEELb0ELb1ELb1ELb1EEEvNS_9BwdParamsE --------------------------
	.section	.nv.shared._ZN10layer_norm13ln_bwd_kernelINS_13Kernel_traitsIf6__halffS2_fjLj7168ELj1ELj1ELj8ELj8ENS_18Kernel_traits_baseILj7168EfS2_fS2_fjLj256EEEEELb0ELb1ELb1ELb1EEEvNS_9BwdParamsE,"aw",@nobits
	.sectionflags	@""
	.align	16
	.zero		1024


//--------------------- .nv.shared._ZN10layer_norm13ln_bwd_kernelINS_13Kernel_traitsIf6__halffS2_fjLj7168ELj1ELj1ELj8ELj8ENS_18Kernel_traits_baseILj7168EfS2_fS2_fjLj256EEEEELb1ELb0ELb0ELb0EEEvNS_9BwdParamsE --------------------------
	.section	.nv.shared._ZN10layer_norm13ln_bwd_kernelINS_13Kernel_traitsIf6__halffS2_fjLj7168ELj1ELj1ELj8ELj8ENS_18Kernel_traits_baseILj7168EfS2_fS2_fjLj256EEEEELb1ELb0ELb0ELb0EEEvNS_9BwdParamsE,"aw",@nobits
	.sectionflags	@""
	.align	16
	.zero		1024


//--------------------- .nv.shared._ZN10layer_norm13ln_bwd_kernelINS_13Kernel_traitsIf6__halffS2_fjLj7168ELj1ELj1ELj8ELj8ENS_18Kernel_traits_baseILj7168EfS2_fS2_fjLj256EEEEELb1ELb0ELb0ELb1EEEvNS_9BwdParamsE --------------------------
	.section	.nv.shared._ZN10layer_norm13ln_bwd_kernelINS_13Kernel_traitsIf6__halffS2_fjLj7168ELj1ELj1ELj8ELj8ENS_18Kernel_traits_baseILj7168EfS2_fS2_fjLj256EEEEELb1ELb0ELb0ELb1EEEvNS_9BwdParamsE,"aw",@nobits
	.sectionflags	@""
	.align	16
	.zero		1024


//--------------------- .nv.shared._ZN10layer_norm22ln_bwd_finalize_kernelINS_22Kernel_traits_finalizeILj7168Ef6__halffS2_fjLb0ELj1024ELj4ENS_18Kernel_traits_baseILj7168EfS2_fS2_fjLj1024EEEEELb0ELb0EEEvNS_9BwdParamsE --------------------------
	.section	.nv.shared._ZN10layer_norm22ln_bwd_finalize_kernelINS_22Kernel_traits_finalizeILj7168Ef6__halffS2_fjLb0ELj1024ELj4ENS_18Kernel_traits_baseILj7168EfS2_fS2_fjLj1024EEEEELb0ELb0EEEvNS_9BwdParamsE,"aw",@nobits
	.sectionflags	@""
	.align	16
.nv.shared._ZN10layer_norm22ln_bwd_finalize_kernelINS_22Kernel_traits_finalizeILj7168Ef6__halffS2_fjLb0ELj1024ELj4ENS_18Kernel_traits_baseILj7168EfS2_fS2_fjLj1024EEEEELb0ELb0EEEvNS_9BwdParamsE:
	.zero		9472


//--------------------- .nv.shared._ZN10layer_norm13ln_bwd_kernelINS_13Kernel_traitsIf6__halffS2_fjLj7168ELj1ELj1ELj8ELj8ENS_18Kernel_traits_baseILj7168EfS2_fS2_fjLj256EEEEELb1ELb0ELb1ELb0EEEvNS_9BwdParamsE --------------------------
	.section	.nv.shared._ZN10layer_norm13ln_bwd_kernelINS_13Kernel_traitsIf6__halffS2_fjLj7168ELj1ELj1ELj8ELj8ENS_18Kernel_traits_baseILj7168EfS2_fS2_fjLj256EEEEELb1ELb0ELb1ELb0EEEvNS_9BwdParamsE,"aw",@nobits
	.sectionflags	@""
	.align	16
	.zero		1024


//--------------------- .nv.shared._ZN10layer_norm22ln_bwd_finalize_kernelINS_22Kernel_traits_finalizeILj7168Ef6__halffS2_fjLb0ELj1024ELj4ENS_18Kernel_traits_baseILj7168EfS2_fS2_fjLj1024EEEEELb0ELb1EEEvNS_9BwdParamsE --------------------------
	.section	.nv.shared._ZN10layer_norm22ln_bwd_finalize_kernelINS_22Kernel_traits_finalizeILj7168Ef6__halffS2_fjLb0ELj1024ELj4ENS_18Kernel_traits_baseILj7168EfS2_fS2_fjLj1024EEEEELb0ELb1EEEvNS_9BwdParamsE,"aw",@nobits
	.sectionflags	@""
	.align	16
.nv.shared._ZN10layer_norm22ln_bwd_finalize_kernelINS_22Kernel_traits_finalizeILj7168Ef6__halffS2_fjLb0ELj1024ELj4ENS_18Kernel_traits_baseILj7168EfS2_fS2_fjLj1024EEEEELb0ELb1EEEvNS_9BwdParamsE:
	.zero		9472


//--------------------- .nv.shared._ZN10layer_norm13ln_bwd_kernelINS_13Kernel_traitsIf6__halffS2_fjLj7168ELj1ELj1ELj8ELj8ENS_18Kernel_traits_baseILj7168EfS2_fS2_fjLj256EEEEELb1ELb0ELb1ELb1EEEvNS_9BwdParamsE --------------------------
	.section	.nv.shared._ZN10layer_norm13ln_bwd_kernelINS_13Kernel_traitsIf6__halffS2_fjLj7168ELj1ELj1ELj8ELj8ENS_18Kernel_traits_baseILj7168EfS2_fS2_fjLj256EEEEELb1ELb0ELb1ELb1EEEvNS_9BwdParamsE,"aw",@nobits
	.sectionflags	@""
	.align	16
	.zero		1024


//--------------------- .nv.shared._ZN10layer_norm13ln_bwd_kernelINS_13Kernel_traitsIf6__halffS2_fjLj7168ELj1ELj1ELj8ELj8ENS_18Kernel_traits_baseILj7168EfS2_fS2_fjLj256EEEEELb1ELb1ELb0ELb0EEEvNS_9BwdParamsE --------------------------
	.section	.nv.shared._ZN10layer_norm13ln_bwd_kernelINS_13Kernel_traitsIf6__halffS2_fjLj7168ELj1ELj1ELj8ELj8ENS_18Kernel_traits_baseILj7168EfS2_fS2_fjLj256EEEEELb1ELb1ELb0ELb0EEEvNS_9BwdParamsE,"aw",@nobits
	.sectionflags	@""
	.align	16
	.zero		1024


//--------------------- .nv.shared._ZN10layer_norm13ln_bwd_kernelINS_13Kernel_traitsIf6__halffS2_fjLj7168ELj1ELj1ELj8ELj8ENS_18Kernel_traits_baseILj7168EfS2_fS2_fjLj256EEEEELb1ELb1ELb0ELb1EEEvNS_9BwdParamsE --------------------------
	.section	.nv.shared._ZN10layer_norm13ln_bwd_kernelINS_13Kernel_traitsIf6__halffS2_fjLj7168ELj1ELj1ELj8ELj8ENS_18Kernel_traits_baseILj7168EfS2_fS2_fjLj256EEEEELb1ELb1ELb0ELb1EEEvNS_9BwdParamsE,"aw",@nobits
	.sectionflags	@""
	.align	16
	.zero		1024


//--------------------- .nv.shared._ZN10layer_norm22ln_bwd_finalize_kernelINS_22Kernel_traits_finalizeILj7168Ef6__halffS2_fjLb1ELj1024ELj4ENS_18Kernel_traits_baseILj7168EfS2_fS2_fjLj1024EEEEELb1ELb0EEEvNS_9BwdParamsE --------------------------
	.section	.nv.shared._ZN10layer_norm22ln_bwd_finalize_kernelINS_22Kernel_traits_finalizeILj7168Ef6__halffS2_fjLb1ELj1024ELj4ENS_18Kernel_traits_baseILj7168EfS2_fS2_fjLj1024EEEEELb1ELb0EEEvNS_9BwdParamsE,"aw",@nobits
	.sectionflags	@""
	.align	16
.nv.shared._ZN10layer_norm22ln_bwd_finalize_kernelINS_22Kernel_traits_finalizeILj7168Ef6__halffS2_fjLb1ELj1024ELj4ENS_18Kernel_traits_baseILj7168EfS2_fS2_fjLj1024EEEEELb1ELb0EEEvNS_9BwdParamsE:
	.zero		13696


//--------------------- .nv.shared._ZN10layer_norm13ln_bwd_kernelINS_13Kernel_traitsIf6__halffS2_fjLj7168ELj1ELj1ELj8ELj8ENS_18Kernel_traits_baseILj7168EfS2_fS2_fjLj256EEEEELb1ELb1ELb1ELb0EEEvNS_9BwdParamsE --------------------------
	.section	.nv.shared._ZN10layer_norm13ln_bwd_kernelINS_13Kernel_traitsIf6__halffS2_fjLj7168ELj1ELj1ELj8ELj8ENS_18Kernel_traits_baseILj7168EfS2_fS2_fjLj256EEEEELb1ELb1ELb1ELb0EEEvNS_9BwdParamsE,"aw",@nobits
	.sectionflags	@""
	.align	16
	.zero		1024


//--------------------- .nv.shared._ZN10layer_norm22ln_bwd_finalize_kernelINS_22Kernel_traits_finalizeILj7168Ef6__halffS2_fjLb1ELj1024ELj4ENS_18Kernel_traits_baseILj7168EfS2_fS2_fjLj1024EEEEELb1ELb1EEEvNS_9BwdParamsE --------------------------
	.section	.nv.shared._ZN10layer_norm22ln_bwd_finalize_kernelINS_22Kernel_traits_finalizeILj7168Ef6__halffS2_fjLb1ELj1024ELj4ENS_18Kernel_traits_baseILj7168EfS2_fS2_fjLj1024EEEEELb1ELb1EEEvNS_9BwdParamsE,"aw",@nobits
	.sectionflags	@""
	.align	16
.nv.shared._ZN10layer_norm22ln_bwd_finalize_kernelINS_22Kernel_traits_finalizeILj7168Ef6__halffS2_fjLb1ELj1024ELj4ENS_18Kernel_traits_baseILj7168EfS2_fS2_fjLj1024EEEEELb1ELb1EEEvNS_9BwdParamsE:
	.zero		13696


//--------------------- .nv.shared._ZN10layer_norm13ln_bwd_kernelINS_13Kernel_traitsIf6__halffS2_fjLj7168ELj1ELj1ELj8ELj8ENS_18Kernel_traits_baseILj7168EfS2_fS2_fjLj256EEEEELb1ELb1ELb1ELb1EEEvNS_9BwdParamsE --------------------------
	.section	.nv.shared._ZN10layer_norm13ln_bwd_kernelINS_13Kernel_traitsIf6__halffS2_fjLj7168ELj1ELj1ELj8ELj8ENS_18Kernel_traits_baseILj7168EfS2_fS2_fjLj256EEEEELb1ELb1ELb1ELb1EEEvNS_9BwdParamsE,"aw",@nobits
	.sectionflags	@""
	.align	16
	.zero		1024


//--------------------- .nv.shared._ZN10layer_norm13ln_bwd_kernelINS_13Kernel_traitsI6__halfffffjLj7168ELj1ELj1ELj8ELj16ENS_18Kernel_traits_baseILj7168ES2_ffffjLj256EEEEELb0ELb0ELb0ELb0EEEvNS_9BwdParamsE --------------------------
	.section	.nv.shared._ZN10layer_norm13ln_bwd_kernelINS_13Kernel_traitsI6__halfffffjLj7168ELj1ELj1ELj8ELj16ENS_18Kernel_traits_baseILj7168ES2_ffffjLj256EEEEELb0ELb0ELb0ELb0EEEvNS_9BwdParamsE,"aw",@nobits
	.sectionflags	@""
	.align	16
	.zero		1024


//--------------------- .nv.shared._ZN10layer_norm13ln_bwd_kernelINS_13Kernel_traitsI6__halfffffjLj7168ELj1ELj1ELj8ELj16ENS_18Kernel_traits_baseILj7168ES2_ffffjLj256EEEEELb0ELb0ELb0ELb1EEEvNS_9BwdParamsE --------------------------
	.section	.nv.shared._ZN10layer_norm13ln_bwd_kernelINS_13Kernel_traitsI6__halfffffjLj7168ELj1ELj1ELj8ELj16ENS_18Kernel_traits_baseILj7168ES2_ffffjLj256EEEEELb0ELb0ELb0ELb1EEEvNS_9BwdParamsE,"aw",@nobits
	.sectionflags	@""
	.align	16
	.zero		1024


//--------------------- .nv.shared._ZN10layer_norm13ln_bwd_kernelINS_13Kernel_traitsI6__halfffffjLj7168ELj1ELj1ELj8ELj16ENS_18Kernel_traits_baseILj7168ES2_ffffjLj256EEEEELb0ELb0ELb1ELb0EEEvNS_9BwdParamsE --------------------------
	.section	.nv.shared._ZN10layer_norm13ln_bwd_kernelINS_13Kernel_traitsI6__halfffffjLj7168ELj1ELj1ELj8ELj16ENS_18Kernel_traits_baseILj7168ES2_ffffjLj256EEEEELb0ELb0ELb1ELb0EEEvNS_9BwdParamsE,"aw",@nobits
	.sectionflags	@""
	.align	16
	.zero		1024


//--------------------- .nv.shared._ZN10layer_norm13ln_bwd_kernelINS_13Kernel_traitsI6__halfffffjLj7168ELj1ELj1ELj8ELj16ENS_18Kernel_traits_baseILj7168ES2_ffffjLj256EEEEELb0ELb0ELb1ELb1EEEvNS_9BwdParamsE --------------------------
	.section	.nv.shared._ZN10layer_norm13ln_bwd_kernelINS_13Kernel_traitsI6__halfffffjLj7168ELj1ELj1ELj8ELj16ENS_18Kernel_traits_baseILj7168ES2_ffffjLj256EEEEELb0ELb0ELb1ELb1EEEvNS_9BwdParamsE,"aw",@nobits
	.sectionflags	@""
	.align	16
	.zero		1024


//--------------------- .nv.shared._ZN10layer_norm13ln_bwd_kernelINS_13Kernel_traitsI6__halfffffjLj7168ELj1ELj1ELj8ELj16ENS_18Kernel_traits_baseILj7168ES2_ffffjLj256EEEEELb0ELb1ELb0ELb0EEEvNS_9BwdParamsE --------------------------
	.section	.nv.shared._ZN10layer_norm13ln_bwd_kernelINS_13Kernel_traitsI6__halfffffjLj7168ELj1ELj1ELj8ELj16ENS_18Kernel_traits_baseILj7168ES2_ffffjLj256EEEEELb0ELb1ELb0ELb0EEEvNS_9BwdParamsE,"aw",@nobits
	.sectionflags	@""
	.align	16
	.zero		1024


//--------------------- .nv.shared._ZN10layer_norm13ln_bwd_kernelINS_13Kernel_traitsI6__halfffffjLj7168ELj1ELj1ELj8ELj16ENS_18Kernel_traits_baseILj7168ES2_ffffjLj256EEEEELb0ELb1ELb0ELb1EEEvNS_9BwdParamsE --------------------------
	.section	.nv.shared._ZN10layer_norm13ln_bwd_kernelINS_13Kernel_traitsI6__halfffffjLj7168ELj1ELj1ELj8ELj16ENS_18Kernel_traits_baseILj7168ES2_ffffjLj256EEEEELb0ELb1ELb0ELb1EEEvNS_9BwdParamsE,"aw",@nobits
	.sectionflags	@""
	.align	16
	.zero		1024


//--------------------- .nv.shared._ZN10layer_norm13ln_bwd_kernelINS_13Kernel_traitsI6__halfffffjLj7168ELj1ELj1ELj8ELj16ENS_18Kernel_traits_baseILj7168ES2_ffffjLj256EEEEELb0ELb1ELb1ELb0EEEvNS_9BwdParamsE --------------------------
	.section	.nv.shared._ZN10layer_norm13ln_bwd_kernelINS_13Kernel_traitsI6__halfffffjLj7168ELj1ELj1ELj8ELj16ENS_18Kernel_traits_baseILj7168ES2_ffffjLj256EEEEELb0ELb1ELb1ELb0EEEvNS_9BwdParamsE,"aw",@nobits
	.sectionflags	@""
	.align	16
	.zero		1024


//--------------------- .nv.shared._ZN10layer_norm13ln_bwd_kernelINS_13Kernel_traitsI6__halfffffjLj7168ELj1ELj1ELj8ELj16ENS_18Kernel_traits_baseILj7168ES2_ffffjLj256EEEEELb0ELb1ELb1ELb1EEEvNS_9BwdParamsE --------------------------
	.section	.nv.shared._ZN10layer_norm13ln_bwd_kernelINS_13Kernel_traitsI6__halfffffjLj7168ELj1ELj1ELj8ELj16ENS_18Kernel_traits_baseILj7168ES2_ffffjLj256EEEEELb0ELb1ELb1ELb1EEEvNS_9BwdParamsE,"aw",@nobits
	.sectionflags	@""
	.align	16
	.zero		1024


//--------------------- .nv.shared._ZN10layer_norm13ln_bwd_kernelINS_13Kernel_traitsI6__halfffffjLj7168ELj1ELj1ELj8ELj16ENS_18Kernel_traits_baseILj7168ES2_ffffjLj256EEEEELb1ELb0ELb0ELb0EEEvNS_9BwdParamsE --------------------------
	.section	.nv.shared._ZN10layer_norm13ln_bwd_kernelINS_13Kernel_traitsI6__halfffffjLj7168ELj1ELj1ELj8ELj16ENS_18Kernel_traits_baseILj7168ES2_ffffjLj256EEEEELb1ELb0ELb0ELb0EEEvNS_9BwdParamsE,"aw",@nobits
	.sectionflags	@""
	.align	16
	.zero		1024


//--------------------- .nv.shared._ZN10layer_norm13ln_bwd_kernelINS_13Kernel_traitsI6__halfffffjLj7168ELj1ELj1ELj8ELj16ENS_18Kernel_traits_baseILj7168ES2_ffffjLj256EEEEELb1ELb0ELb0ELb1EEEvNS_9BwdParamsE --------------------------
	.section	.nv.shared._ZN10layer_norm13ln_bwd_kernelINS_13Kernel_traitsI6__halfffffjLj7168ELj1ELj1ELj8ELj16ENS_18Kernel_traits_baseILj7168ES2_ffffjLj256EEEEELb1ELb0ELb0ELb1EEEvNS_9BwdParamsE,"aw",@nobits
	.sectionflags	@""
	.align	16
	.zero		1024


//--------------------- .nv.shared._ZN10layer_norm22ln_bwd_finalize_kernelINS_22Kernel_traits_finalizeILj7168E6__halfffffjLb0ELj1024ELj4ENS_18Kernel_traits_baseILj7168ES2_ffffjLj1024EEEEELb0ELb0EEEvNS_9BwdParamsE --------------------------
	.section	.nv.shared._ZN10layer_norm22ln_bwd_finalize_kernelINS_22Kernel_traits_finalizeILj7168E6__halfffffjLb0ELj1024ELj4ENS_18Kernel_traits_baseILj7168ES2_ffffjLj1024EEEEELb0ELb0EEEvNS_9BwdParamsE,"aw",@nobits
	.sectionflags	@""
	.align	16
.nv.shared._ZN10layer_norm22ln_bwd_finalize_kernelINS_22Kernel_traits_finalizeILj7168E6__halfffffjLb0ELj1024ELj4ENS_18Kernel_traits_baseILj7168ES2_ffffjLj1024EEEEELb0ELb0EEEvNS_9BwdParamsE:
	.zero		9472


//--------------------- .nv.shared._ZN10layer_norm13ln_bwd_kernelINS_13Kernel_traitsI6__halfffffjLj7168ELj1ELj1ELj8ELj16ENS_18Kernel_traits_baseILj7168ES2_ffffjLj256EEEEELb1ELb0ELb1ELb0EEEvNS_9BwdParamsE --------------------------
	.section	.nv.shared._ZN10layer_norm13ln_bwd_kernelINS_13Kernel_traitsI6__halfffffjLj7168ELj1ELj1ELj8ELj16ENS_18Kernel_traits_baseILj7168ES2_ffffjLj256EEEEELb1ELb0ELb1ELb0EEEvNS_9BwdParamsE,"aw",@nobits
	.sectionflags	@""
	.align	16
	.zero		1024


//--------------------- .nv.shared._ZN10layer_norm22ln_bwd_finalize_kernelINS_22Kernel_traits_finalizeILj7168E6__halfffffjLb0ELj1024ELj4ENS_18Kernel_traits_baseILj7168ES2_ffffjLj1024EEEEELb0ELb1EEEvNS_9BwdParamsE --------------------------
	.section	.nv.shared._ZN10layer_norm22ln_bwd_finalize_kernelINS_22Kernel_traits_finalizeILj7168E6__halfffffjLb0ELj1024ELj4ENS_18Kernel_traits_baseILj7168ES2_ffffjLj1024EEEEELb0ELb1EEEvNS_9BwdParamsE,"aw",@nobits
	.sectionflags	@""
	.align	16
.nv.shared._ZN10layer_norm22ln_bwd_finalize_kernelINS_22Kernel_traits_finalizeILj7168E6__halfffffjLb0ELj1024ELj4ENS_18Kernel_traits_baseILj7168ES2_ffffjLj1024EEEEELb0ELb1EEEvNS_9BwdParamsE:
	.zero		9472


//--------------------- .nv.shared._ZN10layer_norm13ln_bwd_kernelINS_13Kernel_traitsI6__halfffffjLj7168ELj1ELj1ELj8ELj16ENS_18Kernel_traits_baseILj7168ES2_ffffjLj256EEEEELb1ELb0ELb1ELb1EEEvNS_9BwdParamsE --------------------------
	.section	.nv.shared._ZN10layer_norm13ln_bwd_kernelINS_13Kernel_traitsI6__halfffffjLj7168ELj1ELj1ELj8ELj16ENS_18Kernel_traits_baseILj7168ES2_ffffjLj256EEEEELb1ELb0ELb1ELb1EEEvNS_9BwdParamsE,"aw",@nobits
	.sectionflags	@""
	.align	16
	.zero		1024


//--------------------- .nv.shared._ZN10layer_norm13ln_bwd_kernelINS_13Kernel_traitsI6__halfffffjLj7168ELj1ELj1ELj8ELj16ENS_18Kernel_traits_baseILj7168ES2_ffffjLj256EEEEELb1ELb1ELb0ELb0EEEvNS_9BwdParamsE --------------------------
	.section	.nv.shared._ZN10layer_norm13ln_bwd_kernelINS_13Kernel_traitsI6__halfffffjLj7168ELj1ELj1ELj8ELj16ENS_18Kernel_traits_baseILj7168ES2_ffffjLj256EEEEELb1ELb1ELb0ELb0EEEvNS_9BwdParamsE,"aw",@nobits
	.sectionflags	@""
	.align	16
	.zero		1024


//--------------------- .nv.shared._ZN10layer_norm13ln_bwd_kernelINS_13Kernel_traitsI6__halfffffjLj7168ELj1ELj1ELj8ELj16ENS_18Kernel_traits_baseILj7168ES2_ffffjLj256EEEEELb1ELb1ELb0ELb1EEEvNS_9BwdParamsE --------------------------
	.section	.nv.shared._ZN10layer_norm13ln_bwd_kernelINS_13Kernel_traitsI6__halfffffjLj7168ELj1ELj1ELj8ELj16ENS_18Kernel_traits_baseILj7168ES2_ffffjLj256EEEEELb1ELb1ELb0ELb1EEEvNS_9BwdParamsE,"aw",@nobits
	.sectionflags	@""
	.align	16
	.zero		1024


//--------------------- .nv.shared._ZN10layer_norm22ln_bwd_finalize_kernelINS_22Kernel_traits_finalizeILj7168E6__halfffffjLb1ELj1024ELj4ENS_18Kernel_traits_baseILj7168ES2_ffffjLj1024EEEEELb1ELb0EEEvNS_9BwdParamsE --------------------------
	.section	.nv.shared._ZN10layer_norm22ln_bwd_finalize_kernelINS_22Kernel_traits_finalizeILj7168E6__halfffffjLb1ELj1024ELj4ENS_18Kernel_traits_baseILj7168ES2_ffffjLj1024EEEEELb1ELb0EEEvNS_9BwdParamsE,"aw",@nobits
	.sectionflags	@""
	.align	16
.nv.shared._ZN10layer_norm22ln_bwd_finalize_kernelINS_22Kernel_traits_finalizeILj7168E6__halfffffjLb1ELj1024ELj4ENS_18Kernel_traits_baseILj7168ES2_ffffjLj1024EEEEELb1ELb0EEEvNS_9BwdParamsE:
	.zero		13696


//--------------------- .nv.shared._ZN10layer_norm13ln_bwd_kernelINS_13Kernel_traitsI6__halfffffjLj7168ELj1ELj1ELj8ELj16ENS_18Kernel_traits_baseILj7168ES2_ffffjLj256EEEEELb1ELb1ELb1ELb0EEEvNS_9BwdParamsE --------------------------
	.section	.nv.shared._ZN10layer_norm13ln_bwd_kernelINS_13Kernel_traitsI6__halfffffjLj7168ELj1ELj1ELj8ELj16ENS_18Kernel_traits_baseILj7168ES2_ffffjLj256EEEEELb1ELb1ELb1ELb0EEEvNS_9BwdParamsE,"aw",@nobits
	.sectionflags	@""
	.align	16
	.zero		1024


//--------------------- .nv.shared._ZN10layer_norm22ln_bwd_finalize_kernelINS_22Kernel_traits_finalizeILj7168E6__halfffffjLb1ELj1024ELj4ENS_18Kernel_traits_baseILj7168ES2_ffffjLj1024EEEEELb1ELb1EEEvNS_9BwdParamsE --------------------------
	.section	.nv.shared._ZN10layer_norm22ln_bwd_finalize_kernelINS_22Kernel_traits_finalizeILj7168E6__halfffffjLb1ELj1024ELj4ENS_18Kernel_traits_baseILj7168ES2_ffffjLj1024EEEEELb1ELb1EEEvNS_9BwdParamsE,"aw",@nobits
	.sectionflags	@""
	.align	16
.nv.shared._ZN10layer_norm22ln_bwd_finalize_kernelINS_22Kernel_traits_finalizeILj7168E6__halfffffjLb1ELj1024ELj4ENS_18Kernel_traits_baseILj7168ES2_ffffjLj1024EEEEELb1ELb1EEEvNS_9BwdParamsE:
	.zero		13696


//--------------------- .nv.shared._ZN10layer_norm13ln_bwd_kernelINS_13Kernel_traitsI6__halfffffjLj7168ELj1ELj1ELj8ELj16ENS_18Kernel_traits_baseILj7168ES2_ffffjLj256EEEEELb1ELb1ELb1ELb1EEEvNS_9BwdParamsE --------------------------
	.section	.nv.shared._ZN10layer_norm13ln_bwd_kernelINS_13Kernel_traitsI6__halfffffjLj7168ELj1ELj1ELj8ELj16ENS_18Kernel_traits_baseILj7168ES2_ffffjLj256EEEEELb1ELb1ELb1ELb1EEEvNS_9BwdParamsE,"aw",@nobits
	.sectionflags	@""
	.align	16
	.zero		1024


//--------------------- .nv.shared._ZN10layer_norm13ln_bwd_kernelINS_13Kernel_traitsIfffffjLj7168ELj1ELj1ELj8ELj16ENS_18Kernel_traits_baseILj7168EfffffjLj256EEEEELb0ELb0ELb0ELb0EEEvNS_9BwdParamsE --------------------------
	.section	.nv.shared._ZN10layer_norm13ln_bwd_kernelINS_13Kernel_traitsIfffffjLj7168ELj1ELj1ELj8ELj16ENS_18Kernel_traits_baseILj7168EfffffjLj256EEEEELb0ELb0ELb0ELb0EEEvNS_9BwdParamsE,"aw",@nobits
	.sectionflags	@""
	.align	16
	.zero		1024


//--------------------- .nv.shared._ZN10layer_norm13ln_bwd_kernelINS_13Kernel_traitsIfffffjLj7168ELj1ELj1ELj8ELj16ENS_18Kernel_traits_baseILj7168EfffffjLj256EEEEELb0ELb0ELb0ELb1EEEvNS_9BwdParamsE --------------------------
	.section	.nv.shared._ZN10layer_norm13ln_bwd_kernelINS_13Kernel_traitsIfffffjLj7168ELj1ELj1ELj8ELj16ENS_18Kernel_traits_baseILj7168EfffffjLj256EEEEELb0ELb0ELb0ELb1EEEvNS_9BwdParamsE,"aw",@nobits
	.sectionflags	@""
	.align	16
	.zero		1024


//--------------------- .nv.shared._ZN10layer_norm13ln_bwd_kernelINS_13Kernel_traitsIfffffjLj7168ELj1ELj1ELj8ELj16ENS_18Kernel_traits_baseILj7168EfffffjLj256EEEEELb0ELb0ELb1ELb0EEEvNS_9BwdParamsE --------------------------
	.section	.nv.shared._ZN10layer_norm13ln_bwd_kernelINS_13Kernel_traitsIfffffjLj7168ELj1ELj1ELj8ELj16ENS_18Kernel_traits_baseILj7168EfffffjLj256EEEEELb0ELb0ELb1ELb0EEEvNS_9BwdParamsE,"aw",@nobits
	.sectionflags	@""
	.align	16
	.zero		1024


//--------------------- .nv.shared._ZN10layer_norm13ln_bwd_kernelINS_13Kernel_traitsIfffffjLj7168ELj1ELj1ELj8ELj16ENS_18Kernel_traits_baseILj7168EfffffjLj256EEEEELb0ELb0ELb1ELb1EEEvNS_9BwdParamsE --------------------------
	.section	.nv.shared._ZN10layer_norm13ln_bwd_kernelINS_13Kernel_traitsIfffffjLj7168ELj1ELj1ELj8ELj16ENS_18Kernel_traits_baseILj7168EfffffjLj256EEEEELb0ELb0ELb1ELb1EEEvNS_9BwdParamsE,"aw",@nobits
	.sectionflags	@""
	.align	16
	.zero		1024


//--------------------- .nv.shared._ZN10layer_norm13ln_bwd_kernelINS_13Kernel_traitsIfffffjLj7168ELj1ELj1ELj8ELj16ENS_18Kernel_traits_baseILj7168EfffffjLj256EEEEELb0ELb1ELb0ELb0EEEvNS_9BwdParamsE --------------------------
	.section	.nv.shared._ZN10layer_norm13ln_bwd_kernelINS_13Kernel_traitsIfffffjLj7168ELj1ELj1ELj8ELj16ENS_18Kernel_traits_baseILj7168EfffffjLj256EEEEELb0ELb1ELb0ELb0EEEvNS_9BwdParamsE,"aw",@nobits
	.sectionflags	@""
	.align	16
	.zero		1024


//--------------------- .nv.shared._ZN10layer_norm13ln_bwd_kernelINS_13Kernel_traitsIfffffjLj7168ELj1ELj1ELj8ELj16ENS_18Kernel_traits_baseILj7168EfffffjLj256EEEEELb0ELb1ELb0ELb1EEEvNS_9BwdParamsE --------------------------
	.section	.nv.shared._ZN10layer_norm13ln_bwd_kernelINS_13Kernel_traitsIfffffjLj7168ELj1ELj1ELj8ELj16ENS_18Kernel_traits_baseILj7168EfffffjLj256EEEEELb0ELb1ELb0ELb1EEEvNS_9BwdParamsE,"aw",@nobits
	.sectionflags	@""
	.align	16
	.zero		1024


//--------------------- .nv.shared._ZN10layer_norm13ln_bwd_kernelINS_13Kernel_traitsIfffffjLj7168ELj1ELj1ELj8ELj16ENS_18Kernel_traits_baseILj7168EfffffjLj256EEEEELb0ELb1ELb1ELb0EEEvNS_9BwdParamsE --------------------------
	.section	.nv.shared._ZN10layer_norm13ln_bwd_kernelINS_13Kernel_traitsIfffffjLj7168ELj1ELj1ELj8ELj16ENS_18Kernel_traits_baseILj7168EfffffjLj256EEEEELb0ELb1ELb1ELb0EEEvNS_9BwdParamsE,"aw",@nobits
	.sectionflags	@""
	.align	16
	.zero		1024


//--------------------- .nv.shared._ZN10layer_norm13ln_bwd_kernelINS_13Kernel_traitsIfffffjLj7168ELj1ELj1ELj8ELj16ENS_18Kernel_traits_baseILj7168EfffffjLj256EEEEELb0ELb1ELb1ELb1EEEvNS_9BwdParamsE --------------------------
	.section	.nv.shared._ZN10layer_norm13ln_bwd_kernelINS_13Kernel_traitsIfffffjLj7168ELj1ELj1ELj8ELj16ENS_18Kernel_traits_baseILj7168EfffffjLj256EEEEELb0ELb1ELb1ELb1EEEvNS_9BwdParamsE,"aw",@nobits
	.sectionflags	@""
	.align	16
	.zero		1024


//--------------------- .nv.shared._ZN10layer_norm13ln_bwd_kernelINS_13Kernel_traitsIfffffjLj7168ELj1ELj1ELj8ELj16ENS_18Kernel_traits_baseILj7168EfffffjLj256EEEEELb1ELb0ELb0ELb0EEEvNS_9BwdParamsE --------------------------
	.section	.nv.shared._ZN10layer_norm13ln_bwd_kernelINS_13Kernel_traitsIfffffjLj7168ELj1ELj1ELj8ELj16ENS_18Kernel_traits_baseILj7168EfffffjLj256EEEEELb1ELb0ELb0ELb0EEEvNS_9BwdParamsE,"aw",@nobits
	.sectionflags	@""
	.align	16
	.zero		1024


//--------------------- .nv.shared._ZN10layer_norm13ln_bwd_kernelINS_13Kernel_traitsIfffffjLj7168ELj1ELj1ELj8ELj16ENS_18Kernel_traits_baseILj7168EfffffjLj256EEEEELb1ELb0ELb0ELb1EEEvNS_9BwdParamsE --------------------------
	.section	.nv.shared._ZN10layer_norm13ln_bwd_kernelINS_13Kernel_traitsIfffffjLj7168ELj1ELj1ELj8ELj16ENS_18Kernel_traits_baseILj7168EfffffjLj256EEEEELb1ELb0ELb0ELb1EEEvNS_9BwdParamsE,"aw",@nobits
	.sectionflags	@""
	.align	16
	.zero		1024


//--------------------- .nv.shared._ZN10layer_norm22ln_bwd_finalize_kernelINS_22Kernel_traits_finalizeILj7168EfffffjLb0ELj1024ELj4ENS_18Kernel_traits_baseILj7168EfffffjLj1024EEEEELb0ELb0EEEvNS_9BwdParamsE --------------------------
	.section	.nv.shared._ZN10layer_norm22ln_bwd_finalize_kernelINS_22Kernel_traits_finalizeILj7168EfffffjLb0ELj1024ELj4ENS_18Kernel_traits_baseILj7168EfffffjLj1024EEEEELb0ELb0EEEvNS_9BwdParamsE,"aw",@nobits
	.sectionflags	@""
	.align	16
.nv.shared._ZN10layer_norm22ln_bwd_finalize_kernelINS_22Kernel_traits_finalizeILj7168EfffffjLb0ELj1024ELj4ENS_18Kernel_traits_baseILj7168EfffffjLj1024EEEEELb0ELb0EEEvNS_9BwdParamsE:
	.zero		9472


//--------------------- .nv.shared._ZN10layer_norm13ln_bwd_kernelINS_13Kernel_traitsIfffffjLj7168ELj1ELj1ELj8ELj16ENS_18Kernel_traits_baseILj7168EfffffjLj256EEEEELb1ELb0ELb1ELb0EEEvNS_9BwdParamsE --------------------------
	.section	.nv.shared._ZN10layer_norm13ln_bwd_kernelINS_13Kernel_traitsIfffffjLj7168ELj1ELj1ELj8ELj16ENS_18Kernel_traits_baseILj7168EfffffjLj256EEEEELb1ELb0ELb1ELb0EEEvNS_9BwdParamsE,"aw",@nobits
	.sectionflags	@""
	.align	16
	.zero		1024


//--------------------- .nv.shared._ZN10layer_norm22ln_bwd_finalize_kernelINS_22Kernel_traits_finalizeILj7168EfffffjLb0ELj1024ELj4ENS_18Kernel_traits_baseILj7168EfffffjLj1024EEEEELb0ELb1EEEvNS_9BwdParamsE --------------------------
	.section	.nv.shared._ZN10layer_norm22ln_bwd_finalize_kernelINS_22Kernel_traits_finalizeILj7168EfffffjLb0ELj1024ELj4ENS_18Kernel_traits_baseILj7168EfffffjLj1024EEEEELb0ELb1EEEvNS_9BwdParamsE,"aw",@nobits
	.sectionflags	@""
	.align	16
.nv.shared._ZN10layer_norm22ln_bwd_finalize_kernelINS_22Kernel_traits_finalizeILj7168EfffffjLb0ELj1024ELj4ENS_18Kernel_traits_baseILj7168EfffffjLj1024EEEEELb0ELb1EEEvNS_9BwdParamsE:
	.zero		9472


//--------------------- .nv.shared._ZN10layer_norm13ln_bwd_kernelINS_13Kernel_traitsIfffffjLj7168ELj1ELj1ELj8ELj16ENS_18Kernel_traits_baseILj7168EfffffjLj256EEEEELb1ELb0ELb1ELb1EEEvNS_9BwdParamsE --------------------------
	.section	.nv.shared._ZN10layer_norm13ln_bwd_kernelINS_13Kernel_traitsIfffffjLj7168ELj1ELj1ELj8ELj16ENS_18Kernel_traits_baseILj7168EfffffjLj256EEEEELb1ELb0ELb1ELb1EEEvNS_9BwdParamsE,"aw",@nobits
	.sectionflags	@""
	.align	16
	.zero		1024


//--------------------- .nv.shared._ZN10layer_norm13ln_bwd_kernelINS_13Kernel_traitsIfffffjLj7168ELj1ELj1ELj8ELj16ENS_18Kernel_traits_baseILj7168EfffffjLj256EEEEELb1ELb1ELb0ELb0EEEvNS_9BwdParamsE --------------------------
	.section	.nv.shared._ZN10layer_norm13ln_bwd_kernelINS_13Kernel_traitsIfffffjLj7168ELj1ELj1ELj8ELj16ENS_18Kernel_traits_baseILj7168EfffffjLj256EEEEELb1ELb1ELb0ELb0EEEvNS_9BwdParamsE,"aw",@nobits
	.sectionflags	@""
	.align	16
	.zero		1024


//--------------------- .nv.shared._ZN10layer_norm13ln_bwd_kernelINS_13Kernel_traitsIfffffjLj7168ELj1ELj1ELj8ELj16ENS_18Kernel_traits_baseILj7168EfffffjLj256EEEEELb1ELb1ELb0ELb1EEEvNS_9BwdParamsE --------------------------
	.section	.nv.shared._ZN10layer_norm13ln_bwd_kernelINS_13Kernel_traitsIfffffjLj7168ELj1ELj1ELj8ELj16ENS_18Kernel_traits_baseILj7168EfffffjLj256EEEEELb1ELb1ELb0ELb1EEEvNS_9BwdParamsE,"aw",@nobits
	.sectionflags	@""
	.align	16
	.zero		1024


//--------------------- .nv.shared._ZN10layer_norm22ln_bwd_finalize_kernelINS_22Kernel_traits_finalizeILj7168EfffffjLb1ELj1024ELj4ENS_18Kernel_traits_baseILj7168EfffffjLj1024EEEEELb1ELb0EEEvNS_9BwdParamsE --------------------------
	.section	.nv.shared._ZN10layer_norm22ln_bwd_finalize_kernelINS_22Kernel_traits_finalizeILj7168EfffffjLb1ELj1024ELj4ENS_18Kernel_traits_baseILj7168EfffffjLj1024EEEEELb1ELb0EEEvNS_9BwdParamsE,"aw",@nobits
	.sectionflags	@""
	.align	16
.nv.shared._ZN10layer_norm22ln_bwd_finalize_kernelINS_22Kernel_traits_finalizeILj7168EfffffjLb1ELj1024ELj4ENS_18Kernel_traits_baseILj7168EfffffjLj1024EEEEELb1ELb0EEEvNS_9BwdParamsE:
	.zero		13696


//--------------------- .nv.shared._ZN10layer_norm13ln_bwd_kernelINS_13Kernel_traitsIfffffjLj7168ELj1ELj1ELj8ELj16ENS_18Kernel_traits_baseILj7168EfffffjLj256EEEEELb1ELb1ELb1ELb0EEEvNS_9BwdParamsE --------------------------
	.section	.nv.shared._ZN10layer_norm13ln_bwd_kernelINS_13Kernel_traitsIfffffjLj7168ELj1ELj1ELj8ELj16ENS_18Kernel_traits_baseILj7168EfffffjLj256EEEEELb1ELb1ELb1ELb0EEEvNS_9BwdParamsE,"aw",@nobits
	.sectionflags	@""
	.align	16
	.zero		1024


//--------------------- .nv.shared._ZN10layer_norm22ln_bwd_finalize_kernelINS_22Kernel_traits_finalizeILj7168EfffffjLb1ELj1024ELj4ENS_18Kernel_traits_baseILj7168EfffffjLj1024EEEEELb1ELb1EEEvNS_9BwdParamsE --------------------------
	.section	.nv.shared._ZN10layer_norm22ln_bwd_finalize_kernelINS_22Kernel_traits_finalizeILj7168EfffffjLb1ELj1024ELj4ENS_18Kernel_traits_baseILj7168EfffffjLj1024EEEEELb1ELb1EEEvNS_9BwdParamsE,"aw",@nobits
	.sectionflags	@""
	.align	16
.nv.shared._ZN10layer_norm22ln_bwd_finalize_kernelINS_22Kernel_traits_finalizeILj7168EfffffjLb1ELj1024ELj4ENS_18Kernel_traits_baseILj7168EfffffjLj1024EEEEELb1ELb1EEEvNS_9BwdParamsE:
	.zero		13696


//--------------------- .nv.shared._ZN10layer_norm13ln_bwd_kernelINS_13Kernel_traitsIfffffjLj7168ELj1ELj1ELj8ELj16ENS_18Kernel_traits_baseILj7168EfffffjLj256EEEEELb1ELb1ELb1ELb1EEEvNS_9BwdParamsE --------------------------
	.section	.nv.shared._ZN10layer_norm13ln_bwd_kernelINS_13Kernel_traitsIfffffjLj7168ELj1ELj1ELj8ELj16ENS_18Kernel_traits_baseILj7168EfffffjLj256EEEEELb1ELb1ELb1ELb1EEEvNS_9BwdParamsE,"aw",@nobits
	.sectionflags	@""
	.align	16
	.zero		1024


//--------------------- .nv.constant0._ZN10layer_norm13ln_bwd_kernelINS_13Kernel_traitsI13__nv_bfloat16S2_S2_S2_fjLj7168ELj1ELj1ELj8ELj8ENS_18Kernel_traits_baseILj7168ES2_S2_S2_S2_fjLj256EEEEELb0ELb0ELb0ELb0EEEvNS_9BwdParamsE --------------------------
	.section	.nv.constant0._ZN10layer_norm13ln_bwd_kernelINS_13Kernel_traitsI13__nv_bfloat16S2_S2_S2_fjLj7168ELj1ELj1ELj8ELj8ENS_18Kernel_traits_baseILj7168ES2_S2_S2_S2_fjLj256EEEEELb0ELb0ELb0ELb0EEEvNS_9BwdParamsE,"a",@progbits
	.sectionflags	@""
	.align	4
.nv.constant0._ZN10layer_norm13ln_bwd_kernelINS_13Kernel_traitsI13__nv_bfloat16S2_S2_S2_fjLj7168ELj1ELj1ELj8ELj8ENS_18Kernel_traits_baseILj7168ES2_S2_S2_S2_fjLj256EEEEELb0ELb0ELb0ELb0EEEvNS_9BwdParamsE:
	.zero		1192


//--------------------- .nv.constant0._ZN10layer_norm13ln_bwd_kernelINS_13Kernel_traitsI13__nv_bfloat16S2_S2_S2_fjLj7168ELj1ELj1ELj8ELj8ENS_18Kernel_traits_baseILj7168ES2_S2_S2_S2_fjLj256EEEEELb0ELb0ELb0ELb1EEEvNS_9BwdParamsE --------------------------
	.section	.nv.constant0._ZN10layer_norm13ln_bwd_kernelINS_13Kernel_traitsI13__nv_bfloat16S2_S2_S2_fjLj7168ELj1ELj1ELj8ELj8ENS_18Kernel_traits_baseILj7168ES2_S2_S2_S2_fjLj256EEEEELb0ELb0ELb0ELb1EEEvNS_9BwdParamsE,"a",@progbits
	.sectionflags	@""
	.align	4
.nv.constant0._ZN10layer_norm13ln_bwd_kernelINS_13Kernel_traitsI13__nv_bfloat16S2_S2_S2_fjLj7168ELj1ELj1ELj8ELj8ENS_18Kernel_traits_baseILj7168ES2_S2_S2_S2_fjLj256EEEEELb0ELb0ELb0ELb1EEEvNS_9BwdParamsE:
	.zero		1192


//--------------------- .nv.constant0._ZN10layer_norm13ln_bwd_kernelINS_13Kernel_traitsI13__nv_bfloat16S2_S2_S2_fjLj7168ELj1ELj1ELj8ELj8ENS_18Kernel_traits_baseILj7168ES2_S2_S2_S2_fjLj256EEEEELb0ELb0ELb1ELb0EEEvNS_9BwdParamsE --------------------------
	.section	.nv.constant0._ZN10layer_norm13ln_bwd_kernelINS_13Kernel_traitsI13__nv_bfloat16S2_S2_S2_fjLj7168ELj1ELj1ELj8ELj8ENS_18Kernel_traits_baseILj7168ES2_S2_S2_S2_fjLj256EEEEELb0ELb0ELb1ELb0EEEvNS_9BwdParamsE,"a",@progbits
	.sectionflags	@""
	.align	4
.nv.constant0._ZN10layer_norm13ln_bwd_kernelINS_13Kernel_traitsI13__nv_bfloat16S2_S2_S2_fjLj7168ELj1ELj1ELj8ELj8ENS_18Kernel_traits_baseILj7168ES2_S2_S2_S2_fjLj256EEEEELb0ELb0ELb1ELb0EEEvNS_9BwdParamsE:
	.zero		1192


//--------------------- .nv.constant0._ZN10layer_norm13ln_bwd_kernelINS_13Kernel_traitsI13__nv_bfloat16S2_S2_S2_fjLj7168ELj1ELj1ELj8ELj8ENS_18Kernel_traits_baseILj7168ES2_S2_S2_S2_fjLj256EEEEELb0ELb0ELb1ELb1EEEvNS_9BwdParamsE --------------------------
	.section	.nv.constant0._ZN10layer_norm13ln_bwd_kernelINS_13Kernel_traitsI13__nv_bfloat16S2_S2_S2_fjLj7168ELj1ELj1ELj8ELj8ENS_18Kernel_traits_baseILj7168ES2_S2_S2_S2_fjLj256EEEEELb0ELb0ELb1ELb1EEEvNS_9BwdParamsE,"a",@progbits
	.sectionflags	@""
	.align	4
.nv.constant0._ZN10layer_norm13ln_bwd_kernelINS_13Kernel_traitsI13__nv_bfloat16S2_S2_S2_fjLj7168ELj1ELj1ELj8ELj8ENS_18Kernel_traits_baseILj7168ES2_S2_S2_S2_fjLj256EEEEELb0ELb0ELb1ELb1EEEvNS_9BwdParamsE:
	.zero		1192


//--------------------- .nv.constant0._ZN10layer_norm13ln_bwd_kernelINS_13Kernel_traitsI13__nv_bfloat16S2_S2_S2_fjLj7168ELj1ELj1ELj8ELj8ENS_18Kernel_traits_baseILj7168ES2_S2_S2_S2_fjLj256EEEEELb0ELb1ELb0ELb0EEEvNS_9BwdParamsE --------------------------
	.section	.nv.constant0._ZN10layer_norm13ln_bwd_kernelINS_13Kernel_traitsI13__nv_bfloat16S2_S2_S2_fjLj7168ELj1ELj1ELj8ELj8ENS_18Kernel_traits_baseILj7168ES2_S2_S2_S2_fjLj256EEEEELb0ELb1ELb0ELb0EEEvNS_9BwdParamsE,"a",@progbits
	.sectionflags	@""
	.align	4
.nv.constant0._ZN10layer_norm13ln_bwd_kernelINS_13Kernel_traitsI13__nv_bfloat16S2_S2_S2_fjLj7168ELj1ELj1ELj8ELj8ENS_18Kernel_traits_baseILj7168ES2_S2_S2_S2_fjLj256EEEEELb0ELb1ELb0ELb0EEEvNS_9BwdParamsE:
	.zero		1192


//--------------------- .nv.constant0._ZN10layer_norm13ln_bwd_kernelINS_13Kernel_traitsI13__nv_bfloat16S2_S2_S2_fjLj7168ELj1ELj1ELj8ELj8ENS_18Kernel_traits_baseILj7168ES2_S2_S2_S2_fjLj256EEEEELb0ELb1ELb0ELb1EEEvNS_9BwdParamsE --------------------------
	.section	.nv.constant0._ZN10layer_norm13ln_bwd_kernelINS_13Kernel_traitsI13__nv_bfloat16S2_S2_S2_fjLj7168ELj1ELj1ELj8ELj8ENS_18Kernel_traits_baseILj7168ES2_S2_S2_S2_fjLj256EEEEELb0ELb1ELb0ELb1EEEvNS_9BwdParamsE,"a",@progbits
	.sectionflags	@""
	.align	4
.nv.constant0._ZN10layer_norm13ln_bwd_kernelINS_13Kernel_traitsI13__nv_bfloat16S2_S2_S2_fjLj7168ELj1ELj1ELj8ELj8ENS_18Kernel_traits_baseILj7168ES2_S2_S2_S2_fjLj256EEEEELb0ELb1ELb0ELb1EEEvNS_9BwdParamsE:
	.zero		1192


//--------------------- .nv.constant0._ZN10layer_norm13ln_bwd_kernelINS_13Kernel_traitsI13__nv_bfloat16S2_S2_S2_fjLj7168ELj1ELj1ELj8ELj8ENS_18Kernel_traits_baseILj7168ES2_S2_S2_S2_fjLj256EEEEELb0ELb1ELb1ELb0EEEvNS_9BwdParamsE --------------------------
	.section	.nv.constant0._ZN10layer_norm13ln_bwd_kernelINS_13Kernel_traitsI13__nv_bfloat16S2_S2_S2_fjLj7168ELj1ELj1ELj8ELj8ENS_18Kernel_traits_baseILj7168ES2_S2_S2_S2_fjLj256EEEEELb0ELb1ELb1ELb0EEEvNS_9BwdParamsE,"a",@progbits
	.sectionflags	@""
	.align	4
.nv.constant0._ZN10layer_norm13ln_bwd_kernelINS_13Kernel_traitsI13__nv_bfloat16S2_S2_S2_fjLj7168ELj1ELj1ELj8ELj8ENS_18Kernel_traits_baseILj7168ES2_S2_S2_S2_fjLj256EEEEELb0ELb1ELb1ELb0EEEvNS_9BwdParamsE:
	.zero		1192


//--------------------- .nv.constant0._ZN10layer_norm13ln_bwd_kernelINS_13Kernel_traitsI13__nv_bfloat16S2_S2_S2_fjLj7168ELj1ELj1ELj8ELj8ENS_18Kernel_traits_baseILj7168ES2_S2_S2_S2_fjLj256EEEEELb0ELb1ELb1ELb1EEEvNS_9BwdParamsE --------------------------
	.section	.nv.constant0._ZN10layer_norm13ln_bwd_kernelINS_13Kernel_traitsI13__nv_bfloat16S2_S2_S2_fjLj7168ELj1ELj1ELj8ELj8ENS_18Kernel_traits_baseILj7168ES2_S2_S2_S2_fjLj256EEEEELb0ELb1ELb1ELb1EEEvNS_9BwdParamsE,"a",@progbits
	.sectionflags	@""
	.align	4
.nv.constant0._ZN10layer_norm13ln_bwd_kernelINS_13Kernel_traitsI13__nv_bfloat16S2_S2_S2_fjLj7168ELj1ELj1ELj8ELj8ENS_18Kernel_traits_baseILj7168ES2_S2_S2_S2_fjLj256EEEEELb0ELb1ELb1ELb1EEEvNS_9BwdParamsE:
	.zero		1192


//--------------------- .nv.constant0._ZN10layer_norm13ln_bwd_kernelINS_13Kernel_traitsI13__nv_bfloat16S2_S2_S2_fjLj7168ELj1ELj1ELj8ELj8ENS_18Kernel_traits_baseILj7168ES2_S2_S2_S2_fjLj256EEEEELb1ELb0ELb0ELb0EEEvNS_9BwdParamsE --------------------------
	.section	.nv.constant0._ZN10layer_norm13ln_bwd_kernelINS_13Kernel_traitsI13__nv_bfloat16S2_S2_S2_fjLj7168ELj1ELj1ELj8ELj8ENS_18Kernel_traits_baseILj7168ES2_S2_S2_S2_fjLj256EEEEELb1ELb0ELb0ELb0EEEvNS_9BwdParamsE,"a",@progbits
	.sectionflags	@""
	.align	4
.nv.constant0._ZN10layer_norm13ln_bwd_kernelINS_13Kernel_traitsI13__nv_bfloat16S2_S2_S2_fjLj7168ELj1ELj1ELj8ELj8ENS_18Kernel_traits_baseILj7168ES2_S2_S2_S2_fjLj256EEEEELb1ELb0ELb0ELb0EEEvNS_9BwdParamsE:
	.zero		1192


//--------------------- .nv.constant0._ZN10layer_norm13ln_bwd_kernelINS_13Kernel_traitsI13__nv_bfloat16S2_S2_S2_fjLj7168ELj1ELj1ELj8ELj8ENS_18Kernel_traits_baseILj7168ES2_S2_S2_S2_fjLj256EEEEELb1ELb0ELb0ELb1EEEvNS_9BwdParamsE --------------------------
	.section	.nv.constant0._ZN10layer_norm13ln_bwd_kernelINS_13Kernel_traitsI13__nv_bfloat16S2_S2_S2_fjLj7168ELj1ELj1ELj8ELj8ENS_18Kernel_traits_baseILj7168ES2_S2_S2_S2_fjLj256EEEEELb1ELb0ELb0ELb1EEEvNS_9BwdParamsE,"a",@progbits
	.sectionflags	@""
	.align	4
.nv.constant0._ZN10layer_norm13ln_bwd_kernelINS_13Kernel_traitsI13__nv_bfloat16S2_S2_S2_fjLj7168ELj1ELj1ELj8ELj8ENS_18Kernel_traits_baseILj7168ES2_S2_S2_S2_fjLj256EEEEELb1ELb0ELb0ELb1EEEvNS_9BwdParamsE:
	.zero		1192


//--------------------- .nv.constant0._ZN10layer_norm22ln_bwd_finalize_kernelINS_22Kernel_traits_finalizeILj7168E13__nv_bfloat16S2_S2_S2_fjLb0ELj1024ELj4ENS_18Kernel_traits_baseILj7168ES2_S2_S2_S2_fjLj1024EEEEELb0ELb0EEEvNS_9BwdParamsE --------------------------
	.section	.nv.constant0._ZN10layer_norm22ln_bwd_finalize_kernelINS_22Kernel_traits_finalizeILj7168E13__nv_bfloat16S2_S2_S2_fjLb0ELj1024ELj4ENS_18Kernel_traits_baseILj7168ES2_S2_S2_S2_fjLj1024EEEEELb0ELb0EEEvNS_9BwdParamsE,"a",@progbits
	.sectionflags	@""
	.align	4
.nv.constant0._ZN10layer_norm22ln_bwd_finalize_kernelINS_22Kernel_traits_finalizeILj7168E13__nv_bfloat16S2_S2_S2_fjLb0ELj1024ELj4ENS_18Kernel_traits_baseILj7168ES2_S2_S2_S2_fjLj1024EEEEELb0ELb0EEEvNS_9BwdParamsE:
	.zero		1192


//--------------------- .nv.constant0._ZN10layer_norm13ln_bwd_kernelINS_13Kernel_traitsI13__nv_bfloat16S2_S2_S2_fjLj7168ELj1ELj1ELj8ELj8ENS_18Kernel_traits_baseILj7168ES2_S2_S2_S2_fjLj256EEEEELb1ELb0ELb1ELb0EEEvNS_9BwdParamsE --------------------------
	.section	.nv.constant0._ZN10layer_norm13ln_bwd_kernelINS_13Kernel_traitsI13__nv_bfloat16S2_S2_S2_fjLj7168ELj1ELj1ELj8ELj8ENS_18Kernel_traits_baseILj7168ES2_S2_S2_S2_fjLj256EEEEELb1ELb0ELb1ELb0EEEvNS_9BwdParamsE,"a",@progbits
	.sectionflags	@""
	.align	4
.nv.constant0._ZN10layer_norm13ln_bwd_kernelINS_13Kernel_traitsI13__nv_bfloat16S2_S2_S2_fjLj7168ELj1ELj1ELj8ELj8ENS_18Kernel_traits_baseILj7168ES2_S2_S2_S2_fjLj256EEEEELb1ELb0ELb1ELb0EEEvNS_9BwdParamsE:
	.zero		1192


//--------------------- .nv.constant0._ZN10layer_norm22ln_bwd_finalize_kernelINS_22Kernel_traits_finalizeILj7168E13__nv_bfloat16S2_S2_S2_fjLb0ELj1024ELj4ENS_18Kernel_traits_baseILj7168ES2_S2_S2_S2_fjLj1024EEEEELb0ELb1EEEvNS_9BwdParamsE --------------------------
	.section	.nv.constant0._ZN10layer_norm22ln_bwd_finalize_kernelINS_22Kernel_traits_finalizeILj7168E13__nv_bfloat16S2_S2_S2_fjLb0ELj1024ELj4ENS_18Kernel_traits_baseILj7168ES2_S2_S2_S2_fjLj1024EEEEELb0ELb1EEEvNS_9BwdParamsE,"a",@progbits
	.sectionflags	@""
	.align	4
.nv.constant0._ZN10layer_norm22ln_bwd_finalize_kernelINS_22Kernel_traits_finalizeILj7168E13__nv_bfloat16S2_S2_S2_fjLb0ELj1024ELj4ENS_18Kernel_traits_baseILj7168ES2_S2_S2_S2_fjLj1024EEEEELb0ELb1EEEvNS_9BwdParamsE:
	.zero		1192


//--------------------- .nv.constant0._ZN10layer_norm13ln_bwd_kernelINS_13Kernel_traitsI13__nv_bfloat16S2_S2_S2_fjLj7168ELj1ELj1ELj8ELj8ENS_18Kernel_traits_baseILj7168ES2_S2_S2_S2_fjLj256EEEEELb1ELb0ELb1ELb1EEEvNS_9BwdParamsE --------------------------
	.section	.nv.constant0._ZN10layer_norm13ln_bwd_kernelINS_13Kernel_traitsI13__nv_bfloat16S2_S2_S2_fjLj7168ELj1ELj1ELj8ELj8ENS_18Kernel_traits_baseILj7168ES2_S2_S2_S2_fjLj256EEEEELb1ELb0ELb1ELb1EEEvNS_9BwdParamsE,"a",@progbits
	.sectionflags	@""
	.align	4
.nv.constant0._ZN10layer_norm13ln_bwd_kernelINS_13Kernel_traitsI13__nv_bfloat16S2_S2_S2_fjLj7168ELj1ELj1ELj8ELj8ENS_18Kernel_traits_baseILj7168ES2_S2_S2_S2_fjLj256EEEEELb1ELb0ELb1ELb1EEEvNS_9BwdParamsE:
	.zero		1192


//--------------------- .nv.constant0._ZN10layer_norm13ln_bwd_kernelINS_13Kernel_traitsI13__nv_bfloat16S2_S2_S2_fjLj7168ELj1ELj1ELj8ELj8ENS_18Kernel_traits_baseILj7168ES2_S2_S2_S2_fjLj256EEEEELb1ELb1ELb0ELb0EEEvNS_9BwdParamsE --------------------------
	.section	.nv.constant0._ZN10layer_norm13ln_bwd_kernelINS_13Kernel_traitsI13__nv_bfloat16S2_S2_S2_fjLj7168ELj1ELj1ELj8ELj8ENS_18Kernel_traits_baseILj7168ES2_S2_S2_S2_fjLj256EEEEELb1ELb1ELb0ELb0EEEvNS_9BwdParamsE,"a",@progbits
	.sectionflags	@""
	.align	4
.nv.constant0._ZN10layer_norm13ln_bwd_kernelINS_13Kernel_traitsI13__nv_bfloat16S2_S2_S2_fjLj7168ELj1ELj1ELj8ELj8ENS_18Kernel_traits_baseILj7168ES2_S2_S2_S2_fjLj256EEEEELb1ELb1ELb0ELb0EEEvNS_9BwdParamsE:
	.zero		1192


//--------------------- .nv.constant0._ZN10layer_norm13ln_bwd_kernelINS_13Kernel_traitsI13__nv_bfloat16S2_S2_S2_fjLj7168ELj1ELj1ELj8ELj8ENS_18Kernel_traits_baseILj7168ES2_S2_S2_S2_fjLj256EEEEELb1ELb1ELb0ELb1EEEvNS_9BwdParamsE --------------------------
	.section	.nv.constant0._ZN10layer_norm13ln_bwd_kernelINS_13Kernel_traitsI13__nv_bfloat16S2_S2_S2_fjLj7168ELj1ELj1ELj8ELj8ENS_18Kernel_traits_baseILj7168ES2_S2_S2_S2_fjLj256EEEEELb1ELb1ELb0ELb1EEEvNS_9BwdParamsE,"a",@progbits
	.sectionflags	@""
	.align	4
.nv.constant0._ZN10layer_norm13ln_bwd_kernelINS_13Kernel_traitsI13__nv_bfloat16S2_S2_S2_fjLj7168ELj1ELj1ELj8ELj8ENS_18Kernel_traits_baseILj7168ES2_S2_S2_S2_fjLj256EEEEELb1ELb1ELb0ELb1EEEvNS_9BwdParamsE:
	.zero		1192


//--------------------- .nv.constant0._ZN10layer_norm22ln_bwd_finalize_kernelINS_22Kernel_traits_finalizeILj7168E13__nv_bfloat16S2_S2_S2_fjLb1ELj1024ELj4ENS_18Kernel_traits_baseILj7168ES2_S2_S2_S2_fjLj1024EEEEELb1ELb0EEEvNS_9BwdParamsE --------------------------
	.section	.nv.constant0._ZN10layer_norm22ln_bwd_finalize_kernelINS_22Kernel_traits_finalizeILj7168E13__nv_bfloat16S2_S2_S2_fjLb1ELj1024ELj4ENS_18Kernel_traits_baseILj7168ES2_S2_S2_S2_fjLj1024EEEEELb1ELb0EEEvNS_9BwdParamsE,"a",@progbits
	.sectionflags	@""
	.align	4
.nv.constant0._ZN10layer_norm22ln_bwd_finalize_kernelINS_22Kernel_traits_finalizeILj7168E13__nv_bfloat16S2_S2_S2_fjLb1ELj1024ELj4ENS_18Kernel_traits_baseILj7168ES2_S2_S2_S2_fjLj1024EEEEELb1ELb0EEEvNS_9BwdParamsE:
	.zero		1192


//--------------------- .nv.constant0._ZN10layer_norm13ln_bwd_kernelINS_13Kernel_traitsI13__nv_bfloat16S2_S2_S2_fjLj7168ELj1ELj1ELj8ELj8ENS_18Kernel_traits_baseILj7168ES2_S2_S2_S2_fjLj256EEEEELb1ELb1ELb1ELb0EEEvNS_9BwdParamsE --------------------------
	.section	.nv.constant0._ZN10layer_norm13ln_bwd_kernelINS_13Kernel_traitsI13__nv_bfloat16S2_S2_S2_fjLj7168ELj1ELj1ELj8ELj8ENS_18Kernel_traits_baseILj7168ES2_S2_S2_S2_fjLj256EEEEELb1ELb1ELb1ELb0EEEvNS_9BwdParamsE,"a",@progbits
	.sectionflags	@""
	.align	4
.nv.constant0._ZN10layer_norm13ln_bwd_kernelINS_13Kernel_traitsI13__nv_bfloat16S2_S2_S2_fjLj7168ELj1ELj1ELj8ELj8ENS_18Kernel_traits_baseILj7168ES2_S2_S2_S2_fjLj256EEEEELb1ELb1ELb1ELb0EEEvNS_9BwdParamsE:
	.zero		1192


//--------------------- .nv.constant0._ZN10layer_norm22ln_bwd_finalize_kernelINS_22Kernel_traits_finalizeILj7168E13__nv_bfloat16S2_S2_S2_fjLb1ELj1024ELj4ENS_18Kernel_traits_baseILj7168ES2_S2_S2_S2_fjLj1024EEEEELb1ELb1EEEvNS_9BwdParamsE --------------------------
	.section	.nv.constant0._ZN10layer_norm22ln_bwd_finalize_kernelINS_22Kernel_traits_finalizeILj7168E13__nv_bfloat16S2_S2_S2_fjLb1ELj1024ELj4ENS_18Kernel_traits_baseILj7168ES2_S2_S2_S2_fjLj1024EEEEELb1ELb1EEEvNS_9BwdParamsE,"a",@progbits
	.sectionflags	@""
	.align	4
.nv.constant0._ZN10layer_norm22ln_bwd_finalize_kernelINS_22Kernel_traits_finalizeILj7168E13__nv_bfloat16S2_S2_S2_fjLb1ELj1024ELj4ENS_18Kernel_traits_baseILj7168ES2_S2_S2_S2_fjLj1024EEEEELb1ELb1EEEvNS_9BwdParamsE:
	.zero		1192


//--------------------- .nv.constant0._ZN10layer_norm13ln_bwd_kernelINS_13Kernel_traitsI13__nv_bfloat16S2_S2_S2_fjLj7168ELj1ELj1ELj8ELj8ENS_18Kernel_traits_baseILj7168ES2_S2_S2_S2_fjLj256EEEEELb1ELb1ELb1ELb1EEEvNS_9BwdParamsE --------------------------
	.section	.nv.constant0._ZN10layer_norm13ln_bwd_kernelINS_13Kernel_traitsI13__nv_bfloat16S2_S2_S2_fjLj7168ELj1ELj1ELj8ELj8ENS_18Kernel_traits_baseILj7168ES2_S2_S2_S2_fjLj256EEEEELb1ELb1ELb1ELb1EEEvNS_9BwdParamsE,"a",@progbits
	.sectionflags	@""
	.align	4
.nv.constant0._ZN10layer_norm13ln_bwd_kernelINS_13Kernel_traitsI13__nv_bfloat16S2_S2_S2_fjLj7168ELj1ELj1ELj8ELj8ENS_18Kernel_traits_baseILj7168ES2_S2_S2_S2_fjLj256EEEEELb1ELb1ELb1ELb1EEEvNS_9BwdParamsE:
	.zero		1192


//--------------------- .nv.constant0._ZN10layer_norm13ln_bwd_kernelINS_13Kernel_traitsI6__halfS2_S2_S2_fjLj7168ELj1ELj1ELj8ELj8ENS_18Kernel_traits_baseILj7168ES2_S2_S2_S2_fjLj256EEEEELb0ELb0ELb0ELb0EEEvNS_9BwdParamsE --------------------------
	.section	.nv.constant0._ZN10layer_norm13ln_bwd_kernelINS_13Kernel_traitsI6__halfS2_S2_S2_fjLj7168ELj1ELj1ELj8ELj8ENS_18Kernel_traits_baseILj7168ES2_S2_S2_S2_fjLj256EEEEELb0ELb0ELb0ELb0EEEvNS_9BwdParamsE,"a",@progbits
	.sectionflags	@""
	.align	4
.nv.constant0._ZN10layer_norm13ln_bwd_kernelINS_13Kernel_traitsI6__halfS2_S2_S2_fjLj7168ELj1ELj1ELj8ELj8ENS_18Kernel_traits_baseILj7168ES2_S2_S2_S2_fjLj256EEEEELb0ELb0ELb0ELb0EEEvNS_9BwdParamsE:
	.zero		1192


//--------------------- .nv.constant0._ZN10layer_norm13ln_bwd_kernelINS_13Kernel_traitsI6__halfS2_S2_S2_fjLj7168ELj1ELj1ELj8ELj8ENS_18Kernel_traits_baseILj7168ES2_S2_S2_S2_fjLj256EEEEELb0ELb0ELb0ELb1EEEvNS_9BwdParamsE --------------------------
	.section	.nv.constant0._ZN10layer_norm13ln_bwd_kernelINS_13Kernel_traitsI6__halfS2_S2_S2_fjLj7168ELj1ELj1ELj8ELj8ENS_18Kernel_traits_baseILj7168ES2_S2_S2_S2_fjLj256EEEEELb0ELb0ELb0ELb1EEEvNS_9BwdParamsE,"a",@progbits
	.sectionflags	@""
	.align	4
.nv.constant0._ZN10layer_norm13ln_bwd_kernelINS_13Kernel_traitsI6__halfS2_S2_S2_fjLj7168ELj1ELj1ELj8ELj8ENS_18Kernel_traits_baseILj7168ES2_S2_S2_S2_fjLj256EEEEELb0ELb0ELb0ELb1EEEvNS_9BwdParamsE:
	.zero		1192


//--------------------- .nv.constant0._ZN10layer_norm13ln_bwd_kernelINS_13Kernel_traitsI6__halfS2_S2_S2_fjLj7168ELj1ELj1ELj8ELj8ENS_18Kernel_traits_baseILj7168ES2_S2_S2_S2_fjLj256EEEEELb0ELb0ELb1ELb0EEEvNS_9BwdParamsE --------------------------
	.section	.nv.constant0._ZN10layer_norm13ln_bwd_kernelINS_13Kernel_traitsI6__halfS2_S2_S2_fjLj7168ELj1ELj1ELj8ELj8ENS_18Kernel_traits_baseILj7168ES2_S2_S2_S2_fjLj256EEEEELb0ELb0ELb1ELb0EEEvNS_9BwdParamsE,"a",@progbits
	.sectionflags	@""
	.align	4
.nv.constant0._ZN10layer_norm13ln_bwd_kernelINS_13Kernel_traitsI6__halfS2_S2_S2_fjLj7168ELj1ELj1ELj8ELj8ENS_18Kernel_traits_baseILj7168ES2_S2_S2_S2_fjLj256EEEEELb0ELb0ELb1ELb0EEEvNS_9BwdParamsE:
	.zero		1192


//--------------------- .nv.constant0._ZN10layer_norm13ln_bwd_kernelINS_13Kernel_traitsI6__halfS2_S2_S2_fjLj7168ELj1ELj1ELj8ELj8ENS_18Kernel_traits_baseILj7168ES2_S2_S2_S2_fjLj256EEEEELb0ELb0ELb1ELb1EEEvNS_9BwdParamsE --------------------------
	.section	.nv.constant0._ZN10layer_norm13ln_bwd_kernelINS_13Kernel_traitsI6__halfS2_S2_S2_fjLj7168ELj1ELj1ELj8ELj8ENS_18Kernel_traits_baseILj7168ES2_S2_S2_S2_fjLj256EEEEELb0ELb0ELb1ELb1EEEvNS_9BwdParamsE,"a",@progbits
	.sectionflags	@""
	.align	4
.nv.constant0._ZN10layer_norm13ln_bwd_kernelINS_13Kernel_traitsI6__halfS2_S2_S2_fjLj7168ELj1ELj1ELj8ELj8ENS_18Kernel_traits_baseILj7168ES2_S2_S2_S2_fjLj256EEEEELb0ELb0ELb1ELb1EEEvNS_9BwdParamsE:
	.zero		1192


//--------------------- .nv.constant0._ZN10layer_norm13ln_bwd_kernelINS_13Kernel_traitsI6__halfS2_S2_S2_fjLj7168ELj1ELj1ELj8ELj8ENS_18Kernel_traits_baseILj7168ES2_S2_S2_S2_fjLj256EEEEELb0ELb1ELb0ELb0EEEvNS_9BwdParamsE --------------------------
	.section	.nv.constant0._ZN10layer_norm13ln_bwd_kernelINS_13Kernel_traitsI6__halfS2_S2_S2_fjLj7168ELj1ELj1ELj8ELj8ENS_18Kernel_traits_baseILj7168ES2_S2_S2_S2_fjLj256EEEEELb0ELb1ELb0ELb0EEEvNS_9BwdParamsE,"a",@progbits
	.sectionflags	@""
	.align	4
.nv.constant0._ZN10layer_norm13ln_bwd_kernelINS_13Kernel_traitsI6__halfS2_S2_S2_fjLj7168ELj1ELj1ELj8ELj8ENS_18Kernel_traits_baseILj7168ES2_S2_S2_S2_fjLj256EEEEELb0ELb1ELb0ELb0EEEvNS_9BwdParamsE:
	.zero		1192


//--------------------- .nv.constant0._ZN10layer_norm13ln_bwd_kernelINS_13Kernel_traitsI6__halfS2_S2_S2_fjLj7168ELj1ELj1ELj8ELj8ENS_18Kernel_traits_baseILj7168ES2_S2_S2_S2_fjLj256EEEEELb0ELb1ELb0ELb1EEEvNS_9BwdParamsE --------------------------
	.section	.nv.constant0._ZN10layer_norm13ln_bwd_kernelINS_13Kernel_traitsI6__halfS2_S2_S2_fjLj7168ELj1ELj1ELj8ELj8ENS_18Kernel_traits_baseILj7168ES2_S2_S2_S2_fjLj256EEEEELb0ELb1ELb0ELb1EEEvNS_9BwdParamsE,"a",@progbits
	.sectionflags	@""
	.align	4
.nv.constant0._ZN10layer_norm13ln_bwd_kernelINS_13Kernel_traitsI6__halfS2_S2_S2_fjLj7168ELj1ELj1ELj8ELj8ENS_18Kernel_traits_baseILj7168ES2_S2_S2_S2_fjLj256EEEEELb0ELb1ELb0ELb1EEEvNS_9BwdParamsE:
	.zero		1192


//--------------------- .nv.constant0._ZN10layer_norm13ln_bwd_kernelINS_13Kernel_traitsI6__halfS2_S2_S2_fjLj7168ELj1ELj1ELj8ELj8ENS_18Kernel_traits_baseILj7168ES2_S2_S2_S2_fjLj256EEEEELb0ELb1ELb1ELb0EEEvNS_9BwdParamsE --------------------------
	.section	.nv.constant0._ZN10layer_norm13ln_bwd_kernelINS_13Kernel_traitsI6__halfS2_S2_S2_fjLj7168ELj1ELj1ELj8ELj8ENS_18Kernel_traits_baseILj7168ES2_S2_S2_S2_fjLj256EEEEELb0ELb1ELb1ELb0EEEvNS_9BwdParamsE,"a",@progbits
	.sectionflags	@""
	.align	4
.nv.constant0._ZN10layer_norm13ln_bwd_kernelINS_13Kernel_traitsI6__halfS2_S2_S2_fjLj7168ELj1ELj1ELj8ELj8ENS_18Kernel_traits_baseILj7168ES2_S2_S2_S2_fjLj256EEEEELb0ELb1ELb1ELb0EEEvNS_9BwdParamsE:
	.zero		1192


//--------------------- .nv.constant0._ZN10layer_norm13ln_bwd_kernelINS_13Kernel_traitsI6__halfS2_S2_S2_fjLj7168ELj1ELj1ELj8ELj8ENS_18Kernel_traits_baseILj7168ES2_S2_S2_S2_fjLj256EEEEELb0ELb1ELb1ELb1EEEvNS_9BwdParamsE --------------------------
	.section	.nv.constant0._ZN10layer_norm13ln_bwd_kernelINS_13Kernel_traitsI6__halfS2_S2_S2_fjLj7168ELj1ELj1ELj8ELj8ENS_18Kernel_traits_baseILj7168ES2_S2_S2_S2_fjLj256EEEEELb0ELb1ELb1ELb1EEEvNS_9BwdParamsE,"a",@progbits
	.sectionflags	@""
	.align	4
.nv.constant0._ZN10layer_norm13ln_bwd_kernelINS_13Kernel_traitsI6__halfS2_S2_S2_fjLj7168ELj1ELj1ELj8ELj8ENS_18Kernel_traits_baseILj7168ES2_S2_S2_S2_fjLj256EEEEELb0ELb1ELb1ELb1EEEvNS_9BwdParamsE:
	.zero		1192


//--------------------- .nv.constant0._ZN10layer_norm13ln_bwd_kernelINS_13Kernel_traitsI6__halfS2_S2_S2_fjLj7168ELj1ELj1ELj8ELj8ENS_18Kernel_traits_baseILj7168ES2_S2_S2_S2_fjLj256EEEEELb1ELb0ELb0ELb0EEEvNS_9BwdParamsE --------------------------
	.section	.nv.constant0._ZN10layer_norm13ln_bwd_kernelINS_13Kernel_traitsI6__halfS2_S2_S2_fjLj7168ELj1ELj1ELj8ELj8ENS_18Kernel_traits_baseILj7168ES2_S2_S2_S2_fjLj256EEEEELb1ELb0ELb0ELb0EEEvNS_9BwdParamsE,"a",@progbits
	.sectionflags	@""
	.align	4
.nv.constant0._ZN10layer_norm13ln_bwd_kernelINS_13Kernel_traitsI6__halfS2_S2_S2_fjLj7168ELj1ELj1ELj8ELj8ENS_18Kernel_traits_baseILj7168ES2_S2_S2_S2_fjLj256EEEEELb1ELb0ELb0ELb0EEEvNS_9BwdParamsE:
	.zero		1192


//--------------------- .nv.constant0._ZN10layer_norm13ln_bwd_kernelINS_13Kernel_traitsI6__halfS2_S2_S2_fjLj7168ELj1ELj1ELj8ELj8ENS_18Kernel_traits_baseILj7168ES2_S2_S2_S2_fjLj256EEEEELb1ELb0ELb0ELb1EEEvNS_9BwdParamsE --------------------------
	.section	.nv.constant0._ZN10layer_norm13ln_bwd_kernelINS_13Kernel_traitsI6__halfS2_S2_S2_fjLj7168ELj1ELj1ELj8ELj8ENS_18Kernel_traits_baseILj7168ES2_S2_S2_S2_fjLj256EEEEELb1ELb0ELb0ELb1EEEvNS_9BwdParamsE,"a",@progbits
	.sectionflags	@""
	.align	4
.nv.constant0._ZN10layer_norm13ln_bwd_kernelINS_13Kernel_traitsI6__halfS2_S2_S2_fjLj7168ELj1ELj1ELj8ELj8ENS_18Kernel_traits_baseILj7168ES2_S2_S2_S2_fjLj256EEEEELb1ELb0ELb0ELb1EEEvNS_9BwdParamsE:
	.zero		1192


//--------------------- .nv.constant0._ZN10layer_norm22ln_bwd_finalize_kernelINS_22Kernel_traits_finalizeILj7168E6__halfS2_S2_S2_fjLb0ELj1024ELj4ENS_18Kernel_traits_baseILj7168ES2_S2_S2_S2_fjLj1024EEEEELb0ELb0EEEvNS_9BwdParamsE --------------------------
	.section	.nv.constant0._ZN10layer_norm22ln_bwd_finalize_kernelINS_22Kernel_traits_finalizeILj7168E6__halfS2_S2_S2_fjLb0ELj1024ELj4ENS_18Kernel_traits_baseILj7168ES2_S2_S2_S2_fjLj1024EEEEELb0ELb0EEEvNS_9BwdParamsE,"a",@progbits
	.sectionflags	@""
	.align	4
.nv.constant0._ZN10layer_norm22ln_bwd_finalize_kernelINS_22Kernel_traits_finalizeILj7168E6__halfS2_S2_S2_fjLb0ELj1024ELj4ENS_18Kernel_traits_baseILj7168ES2_S2_S2_S2_fjLj1024EEEEELb0ELb0EEEvNS_9BwdParamsE:
	.zero		1192


//--------------------- .nv.constant0._ZN10layer_norm13ln_bwd_kernelINS_13Kernel_traitsI6__halfS2_S2_S2_fjLj7168ELj1ELj1ELj8ELj8ENS_18Kernel_traits_baseILj7168ES2_S2_S2_S2_fjLj256EEEEELb1ELb0ELb1ELb0EEEvNS_9BwdParamsE --------------------------
	.section	.nv.constant0._ZN10layer_norm13ln_bwd_kernelINS_13Kernel_traitsI6__halfS2_S2_S2_fjLj7168ELj1ELj1ELj8ELj8ENS_18Kernel_traits_baseILj7168ES2_S2_S2_S2_fjLj256EEEEELb1ELb0ELb1ELb0EEEvNS_9BwdParamsE,"a",@progbits
	.sectionflags	@""
	.align	4
.nv.constant0._ZN10layer_norm13ln_bwd_kernelINS_13Kernel_traitsI6__halfS2_S2_S2_fjLj7168ELj1ELj1ELj8ELj8ENS_18Kernel_traits_baseILj7168ES2_S2_S2_S2_fjLj256EEEEELb1ELb0ELb1ELb0EEEvNS_9BwdParamsE:
	.zero		1192


//--------------------- .nv.constant0._ZN10layer_norm22ln_bwd_finalize_kernelINS_22Kernel_traits_finalizeILj7168E6__halfS2_S2_S2_fjLb0ELj1024ELj4ENS_18Kernel_traits_baseILj7168ES2_S2_S2_S2_fjLj1024EEEEELb0ELb1EEEvNS_9BwdParamsE --------------------------
	.section	.nv.constant0._ZN10layer_norm22ln_bwd_finalize_kernelINS_22Kernel_traits_finalizeILj7168E6__halfS2_S2_S2_fjLb0ELj1024ELj4ENS_18Kernel_traits_baseILj7168ES2_S2_S2_S2_fjLj1024EEEEELb0ELb1EEEvNS_9BwdParamsE,"a",@progbits
	.sectionflags	@""
	.align	4
.nv.constant0._ZN10layer_norm22ln_bwd_finalize_kernelINS_22Kernel_traits_finalizeILj7168E6__halfS2_S2_S2_fjLb0ELj1024ELj4ENS_18Kernel_traits_baseILj7168ES2_S2_S2_S2_fjLj1024EEEEELb0ELb1EEEvNS_9BwdParamsE:
	.zero		1192


//--------------------- .nv.constant0._ZN10layer_norm13ln_bwd_kernelINS_13Kernel_traitsI6__halfS2_S2_S2_fjLj7168ELj1ELj1ELj8ELj8ENS_18Kernel_traits_baseILj7168ES2_S2_S2_S2_fjLj256EEEEELb1ELb0ELb1ELb1EEEvNS_9BwdParamsE --------------------------
	.section	.nv.constant0._ZN10layer_norm13ln_bwd_kernelINS_13Kernel_traitsI6__halfS2_S2_S2_fjLj7168ELj1ELj1ELj8ELj8ENS_18Kernel_traits_baseILj7168ES2_S2_S2_S2_fjLj256EEEEELb1ELb0ELb1ELb1EEEvNS_9BwdParamsE,"a",@progbits
	.sectionflags	@""
	.align	4
.nv.constant0._ZN10layer_norm13ln_bwd_kernelINS_13Kernel_traitsI6__halfS2_S2_S2_fjLj7168ELj1ELj1ELj8ELj8ENS_18Kernel_traits_baseILj7168ES2_S2_S2_S2_fjLj256EEEEELb1ELb0ELb1ELb1EEEvNS_9BwdParamsE:
	.zero		1192


//--------------------- .nv.constant0._ZN10layer_norm13ln_bwd_kernelINS_13Kernel_traitsI6__halfS2_S2_S2_fjLj7168ELj1ELj1ELj8ELj8ENS_18Kernel_traits_baseILj7168ES2_S2_S2_S2_fjLj256EEEEELb1ELb1ELb0ELb0EEEvNS_9BwdParamsE --------------------------
	.section	.nv.constant0._ZN10layer_norm13ln_bwd_kernelINS_13Kernel_traitsI6__halfS2_S2_S2_fjLj7168ELj1ELj1ELj8ELj8ENS_18Kernel_traits_baseILj7168ES2_S2_S2_S2_fjLj256EEEEELb1ELb1ELb0ELb0EEEvNS_9BwdParamsE,"a",@progbits
	.sectionflags	@""
	.align	4
.nv.constant0._ZN10layer_norm13ln_bwd_kernelINS_13Kernel_traitsI6__halfS2_S2_S2_fjLj7168ELj1ELj1ELj8ELj8ENS_18Kernel_traits_baseILj7168ES2_S2_S2_S2_fjLj256EEEEELb1ELb1ELb0ELb0EEEvNS_9BwdParamsE:
	.zero		1192


//--------------------- .nv.constant0._ZN10layer_norm13ln_bwd_kernelINS_13Kernel_traitsI6__halfS2_S2_S2_fjLj7168ELj1ELj1ELj8ELj8ENS_18Kernel_traits_baseILj7168ES2_S2_S2_S2_fjLj256EEEEELb1ELb1ELb0ELb1EEEvNS_9BwdParamsE --------------------------
	.section	.nv.constant0._ZN10layer_norm13ln_bwd_kernelINS_13Kernel_traitsI6__halfS2_S2_S2_fjLj7168ELj1ELj1ELj8ELj8ENS_18Kernel_traits_baseILj7168ES2_S2_S2_S2_fjLj256EEEEELb1ELb1ELb0ELb1EEEvNS_9BwdParamsE,"a",@progbits
	.sectionflags	@""
	.align	4
.nv.constant0._ZN10layer_norm13ln_bwd_kernelINS_13Kernel_traitsI6__halfS2_S2_S2_fjLj7168ELj1ELj1ELj8ELj8ENS_18Kernel_traits_baseILj7168ES2_S2_S2_S2_fjLj256EEEEELb1ELb1ELb0ELb1EEEvNS_9BwdParamsE:
	.zero		1192


//--------------------- .nv.constant0._ZN10layer_norm22ln_bwd_finalize_kernelINS_22Kernel_traits_finalizeILj7168E6__halfS2_S2_S2_fjLb1ELj1024ELj4ENS_18Kernel_traits_baseILj7168ES2_S2_S2_S2_fjLj1024EEEEELb1ELb0EEEvNS_9BwdParamsE --------------------------
	.section	.nv.constant0._ZN10layer_norm22ln_bwd_finalize_kernelINS_22Kernel_traits_finalizeILj7168E6__halfS2_S2_S2_fjLb1ELj1024ELj4ENS_18Kernel_traits_baseILj7168ES2_S2_S2_S2_fjLj1024EEEEELb1ELb0EEEvNS_9BwdParamsE,"a",@progbits
	.sectionflags	@""
	.align	4
.nv.constant0._ZN10layer_norm22ln_bwd_finalize_kernelINS_22Kernel_traits_finalizeILj7168E6__halfS2_S2_S2_fjLb1ELj1024ELj4ENS_18Kernel_traits_baseILj7168ES2_S2_S2_S2_fjLj1024EEEEELb1ELb0EEEvNS_9BwdParamsE:
	.zero		1192


//--------------------- .nv.constant0._ZN10layer_norm13ln_bwd_kernelINS_13Kernel_traitsI6__halfS2_S2_S2_fjLj7168ELj1ELj1ELj8ELj8ENS_18Kernel_traits_baseILj7168ES2_S2_S2_S2_fjLj256EEEEELb1ELb1ELb1ELb0EEEvNS_9BwdParamsE --------------------------
	.section	.nv.constant0._ZN10layer_norm13ln_bwd_kernelINS_13Kernel_traitsI6__halfS2_S2_S2_fjLj7168ELj1ELj1ELj8ELj8ENS_18Kernel_traits_baseILj7168ES2_S2_S2_S2_fjLj256EEEEELb1ELb1ELb1ELb0EEEvNS_9BwdParamsE,"a",@progbits
	.sectionflags	@""
	.align	4
.nv.constant0._ZN10layer_norm13ln_bwd_kernelINS_13Kernel_traitsI6__halfS2_S2_S2_fjLj7168ELj1ELj1ELj8ELj8ENS_18Kernel_traits_baseILj7168ES2_S2_S2_S2_fjLj256EEEEELb1ELb1ELb1ELb0EEEvNS_9BwdParamsE:
	.zero		1192


//--------------------- .nv.constant0._ZN10layer_norm22ln_bwd_finalize_kernelINS_22Kernel_traits_finalizeILj7168E6__halfS2_S2_S2_fjLb1ELj1024ELj4ENS_18Kernel_traits_baseILj7168ES2_S2_S2_S2_fjLj1024EEEEELb1ELb1EEEvNS_9BwdParamsE --------------------------
	.section	.nv.constant0._ZN10layer_norm22ln_bwd_finalize_kernelINS_22Kernel_traits_finalizeILj7168E6__halfS2_S2_S2_fjLb1ELj1024ELj4ENS_18Kernel_traits_baseILj7168ES2_S2_S2_S2_fjLj1024EEEEELb1ELb1EEEvNS_9BwdParamsE,"a",@progbits
	.sectionflags	@""
	.align	4
.nv.constant0._ZN10layer_norm22ln_bwd_finalize_kernelINS_22Kernel_traits_finalizeILj7168E6__halfS2_S2_S2_fjLb1ELj1024ELj4ENS_18Kernel_traits_baseILj7168ES2_S2_S2_S2_fjLj1024EEEEELb1ELb1EEEvNS_9BwdParamsE:
	.zero		1192


//--------------------- .nv.constant0._ZN10layer_norm13ln_bwd_kernelINS_13Kernel_traitsI6__halfS2_S2_S2_fjLj7168ELj1ELj1ELj8ELj8ENS_18Kernel_traits_baseILj7168ES2_S2_S2_S2_fjLj256EEEEELb1ELb1ELb1ELb1EEEvNS_9BwdParamsE --------------------------
	.section	.nv.constant0._ZN10layer_norm13ln_bwd_kernelINS_13Kernel_traitsI6__halfS2_S2_S2_fjLj7168ELj1ELj1ELj8ELj8ENS_18Kernel_traits_baseILj7168ES2_S2_S2_S2_fjLj256EEEEELb1ELb1ELb1ELb1EEEvNS_9BwdParamsE,"a",@progbits
	.sectionflags	@""
	.align	4
.nv.constant0._ZN10layer_norm13ln_bwd_kernelINS_13Kernel_traitsI6__halfS2_S2_S2_fjLj7168ELj1ELj1ELj8ELj8ENS_18Kernel_traits_baseILj7168ES2_S2_S2_S2_fjLj256EEEEELb1ELb1ELb1ELb1EEEvNS_9BwdParamsE:
	.zero		1192


//--------------------- .nv.constant0._ZN10layer_norm13ln_bwd_kernelINS_13Kernel_traitsIf13__nv_bfloat16S2_S2_fjLj7168ELj1ELj1ELj8ELj8ENS_18Kernel_traits_baseILj7168EfS2_S2_S2_fjLj256EEEEELb0ELb0ELb0ELb0EEEvNS_9BwdParamsE --------------------------
	.section	.nv.constant0._ZN10layer_norm13ln_bwd_kernelINS_13Kernel_traitsIf13__nv_bfloat16S2_S2_fjLj7168ELj1ELj1ELj8ELj8ENS_18Kernel_traits_baseILj7168EfS2_S2_S2_fjLj256EEEEELb0ELb0ELb0ELb0EEEvNS_9BwdParamsE,"a",@progbits
	.sectionflags	@""
	.align	4
.nv.constant0._ZN10layer_norm13ln_bwd_kernelINS_13Kernel_traitsIf13__nv_bfloat16S2_S2_fjLj7168ELj1ELj1ELj8ELj8ENS_18Kernel_traits_baseILj7168EfS2_S2_S2_fjLj256EEEEELb0ELb0ELb0ELb0EEEvNS_9BwdParamsE:
	.zero		1192


//--------------------- .nv.constant0._ZN10layer_norm13ln_bwd_kernelINS_13Kernel_traitsIf13__nv_bfloat16S2_S2_fjLj7168ELj1ELj1ELj8ELj8ENS_18Kernel_traits_baseILj7168EfS2_S2_S2_fjLj256EEEEELb0ELb0ELb0ELb1EEEvNS_9BwdParamsE --------------------------
	.section	.nv.constant0._ZN10layer_norm13ln_bwd_kernelINS_13Kernel_traitsIf13__nv_bfloat16S2_S2_fjLj7168ELj1ELj1ELj8ELj8ENS_18Kernel_traits_baseILj7168EfS2_S2_S2_fjLj256EEEEELb0ELb0ELb0ELb1EEEvNS_9BwdParamsE,"a",@progbits
	.sectionflags	@""
	.align	4
.nv.constant0._ZN10layer_norm13ln_bwd_kernelINS_13Kernel_traitsIf13__nv_bfloat16S2_S2_fjLj7168ELj1ELj1ELj8ELj8ENS_18Kernel_traits_baseILj7168EfS2_S2_S2_fjLj256EEEEELb0ELb0ELb0ELb1EEEvNS_9BwdParamsE:
	.zero		1192


//--------------------- .nv.constant0._ZN10layer_norm13ln_bwd_kernelINS_13Kernel_traitsIf13__nv_bfloat16S2_S2_fjLj7168ELj1ELj1ELj8ELj8ENS_18Kernel_traits_baseILj7168EfS2_S2_S2_fjLj256EEEEELb0ELb0ELb1ELb0EEEvNS_9BwdParamsE --------------------------
	.section	.nv.constant0._ZN10layer_norm13ln_bwd_kernelINS_13Kernel_traitsIf13__nv_bfloat16S2_S2_fjLj7168ELj1ELj1ELj8ELj8ENS_18Kernel_traits_baseILj7168EfS2_S2_S2_fjLj256EEEEELb0ELb0ELb1ELb0EEEvNS_9BwdParamsE,"a",@progbits
	.sectionflags	@""
	.align	4
.nv.constant0._ZN10layer_norm13ln_bwd_kernelINS_13Kernel_traitsIf13__nv_bfloat16S2_S2_fjLj7168ELj1ELj1ELj8ELj8ENS_18Kernel_traits_baseILj7168EfS2_S2_S2_fjLj256EEEEELb0ELb0ELb1ELb0EEEvNS_9BwdParamsE:
	.zero		1192


//--------------------- .nv.constant0._ZN10layer_norm13ln_bwd_kernelINS_13Kernel_traitsIf13__nv_bfloat16S2_S2_fjLj7168ELj1ELj1ELj8ELj8ENS_18Kernel_traits_baseILj7168EfS2_S2_S2_fjLj256EEEEELb0ELb0ELb1ELb1EEEvNS_9BwdParamsE --------------------------
	.section	.nv.constant0._ZN10layer_norm13ln_bwd_kernelINS_13Kernel_traitsIf13__nv_bfloat16S2_S2_fjLj7168ELj1ELj1ELj8ELj8ENS_18Kernel_traits_baseILj7168EfS2_S2_S2_fjLj256EEEEELb0ELb0ELb1ELb1EEEvNS_9BwdParamsE,"a",@progbits
	.sectionflags	@""
	.align	4
.nv.constant0._ZN10layer_norm13ln_bwd_kernelINS_13Kernel_traitsIf13__nv_bfloat16S2_S2_fjLj7168ELj1ELj1ELj8ELj8ENS_18Kernel_traits_baseILj7168EfS2_S2_S2_fjLj256EEEEELb0ELb0ELb1ELb1EEEvNS_9BwdParamsE:
	.zero		1192


//--------------------- .nv.constant0._ZN10layer_norm13ln_bwd_kernelINS_13Kernel_traitsIf13__nv_bfloat16S2_S2_fjLj7168ELj1ELj1ELj8ELj8ENS_18Kernel_traits_baseILj7168EfS2_S2_S2_fjLj256EEEEELb0ELb1ELb0ELb0EEEvNS_9BwdParamsE --------------------------
	.section	.nv.constant0._ZN10layer_norm13ln_bwd_kernelINS_13Kernel_traitsIf13__nv_bfloat16S2_S2_fjLj7168ELj1ELj1ELj8ELj8ENS_18Kernel_traits_baseILj7168EfS2_S2_S2_fjLj256EEEEELb0ELb1ELb0ELb0EEEvNS_9BwdParamsE,"a",@progbits
	.sectionflags	@""
	.align	4
.nv.constant0._ZN10layer_norm13ln_bwd_kernelINS_13Kernel_traitsIf13__nv_bfloat16S2_S2_fjLj7168ELj1ELj1ELj8ELj8ENS_18Kernel_traits_baseILj7168EfS2_S2_S2_fjLj256EEEEELb0ELb1ELb0ELb0EEEvNS_9BwdParamsE:
	.zero		1192


//--------------------- .nv.constant0._ZN10layer_norm13ln_bwd_kernelINS_13Kernel_traitsIf13__nv_bfloat16S2_S2_fjLj7168ELj1ELj1ELj8ELj8ENS_18Kernel_traits_baseILj7168EfS2_S2_S2_fjLj256EEEEELb0ELb1ELb0ELb1EEEvNS_9BwdParamsE --------------------------
	.section	.nv.constant0._ZN10layer_norm13ln_bwd_kernelINS_13Kernel_traitsIf13__nv_bfloat16S2_S2_fjLj7168ELj1ELj1ELj8ELj8ENS_18Kernel_traits_baseILj7168EfS2_S2_S2_fjLj256EEEEELb0ELb1ELb0ELb1EEEvNS_9BwdParamsE,"a",@progbits
	.sectionflags	@""
	.align	4
.nv.constant0._ZN10layer_norm13ln_bwd_kernelINS_13Kernel_traitsIf13__nv_bfloat16S2_S2_fjLj7168ELj1ELj1ELj8ELj8ENS_18Kernel_traits_baseILj7168EfS2_S2_S2_fjLj256EEEEELb0ELb1ELb0ELb1EEEvNS_9BwdParamsE:
	.zero		1192


//--------------------- .nv.constant0._ZN10layer_norm13ln_bwd_kernelINS_13Kernel_traitsIf13__nv_bfloat16S2_S2_fjLj7168ELj1ELj1ELj8ELj8ENS_18Kernel_traits_baseILj7168EfS2_S2_S2_fjLj256EEEEELb0ELb1ELb1ELb0EEEvNS_9BwdParamsE --------------------------
	.section	.nv.constant0._ZN10layer_norm13ln_bwd_kernelINS_13Kernel_traitsIf13__nv_bfloat16S2_S2_fjLj7168ELj1ELj1ELj8ELj8ENS_18Kernel_traits_baseILj7168EfS2_S2_S2_fjLj256EEEEELb0ELb1ELb1ELb0EEEvNS_9BwdParamsE,"a",@progbits
	.sectionflags	@""
	.align	4
.nv.constant0._ZN10layer_norm13ln_bwd_kernelINS_13Kernel_traitsIf13__nv_bfloat16S2_S2_fjLj7168ELj1ELj1ELj8ELj8ENS_18Kernel_traits_baseILj7168EfS2_S2_S2_fjLj256EEEEELb0ELb1ELb1ELb0EEEvNS_9BwdParamsE:
	.zero		1192


//--------------------- .nv.constant0._ZN10layer_norm13ln_bwd_kernelINS_13Kernel_traitsIf13__nv_bfloat16S2_S2_fjLj7168ELj1ELj1ELj8ELj8ENS_18Kernel_traits_baseILj7168EfS2_S2_S2_fjLj256EEEEELb0ELb1ELb1ELb1EEEvNS_9BwdParamsE --------------------------
	.section	.nv.constant0._ZN10layer_norm13ln_bwd_kernelINS_13Kernel_traitsIf13__nv_bfloat16S2_S2_fjLj7168ELj1ELj1ELj8ELj8ENS_18Kernel_traits_baseILj7168EfS2_S2_S2_fjLj256EEEEELb0ELb1ELb1ELb1EEEvNS_9BwdParamsE,"a",@progbits
	.sectionflags	@""
	.align	4
.nv.constant0._ZN10layer_norm13ln_bwd_kernelINS_13Kernel_traitsIf13__nv_bfloat16S2_S2_fjLj7168ELj1ELj1ELj8ELj8ENS_18Kernel_traits_baseILj7168EfS2_S2_S2_fjLj256EEEEELb0ELb1ELb1ELb1EEEvNS_9BwdParamsE:
	.zero		1192


//--------------------- .nv.constant0._ZN10layer_norm13ln_bwd_kernelINS_13Kernel_traitsIf13__nv_bfloat16S2_S2_fjLj7168ELj1ELj1ELj8ELj8ENS_18Kernel_traits_baseILj7168EfS2_S2_S2_fjLj256EEEEELb1ELb0ELb0ELb0EEEvNS_9BwdParamsE --------------------------
	.section	.nv.constant0._ZN10layer_norm13ln_bwd_kernelINS_13Kernel_traitsIf13__nv_bfloat16S2_S2_fjLj7168ELj1ELj1ELj8ELj8ENS_18Kernel_traits_baseILj7168EfS2_S2_S2_fjLj256EEEEELb1ELb0ELb0ELb0EEEvNS_9BwdParamsE,"a",@progbits
	.sectionflags	@""
	.align	4
.nv.constant0._ZN10layer_norm13ln_bwd_kernelINS_13Kernel_traitsIf13__nv_bfloat16S2_S2_fjLj7168ELj1ELj1ELj8ELj8ENS_18Kernel_traits_baseILj7168EfS2_S2_S2_fjLj256EEEEELb1ELb0ELb0ELb0EEEvNS_9BwdParamsE:
	.zero		1192


//--------------------- .nv.constant0._ZN10layer_norm13ln_bwd_kernelINS_13Kernel_traitsIf13__nv_bfloat16S2_S2_fjLj7168ELj1ELj1ELj8ELj8ENS_18Kernel_traits_baseILj7168EfS2_S2_S2_fjLj256EEEEELb1ELb0ELb0ELb1EEEvNS_9BwdParamsE --------------------------
	.section	.nv.constant0._ZN10layer_norm13ln_bwd_kernelINS_13Kernel_traitsIf13__nv_bfloat16S2_S2_fjLj7168ELj1ELj1ELj8ELj8ENS_18Kernel_traits_baseILj7168EfS2_S2_S2_fjLj256EEEEELb1ELb0ELb0ELb1EEEvNS_9BwdParamsE,"a",@progbits
	.sectionflags	@""
	.align	4
.nv.constant0._ZN10layer_norm13ln_bwd_kernelINS_13Kernel_traitsIf13__nv_bfloat16S2_S2_fjLj7168ELj1ELj1ELj8ELj8ENS_18Kernel_traits_baseILj7168EfS2_S2_S2_fjLj256EEEEELb1ELb0ELb0ELb1EEEvNS_9BwdParamsE:
	.zero		1192


//--------------------- .nv.constant0._ZN10layer_norm22ln_bwd_finalize_kernelINS_22Kernel_traits_finalizeILj7168Ef13__nv_bfloat16S2_S2_fjLb0ELj1024ELj4ENS_18Kernel_traits_baseILj7168EfS2_S2_S2_fjLj1024EEEEELb0ELb0EEEvNS_9BwdParamsE --------------------------
	.section	.nv.constant0._ZN10layer_norm22ln_bwd_finalize_kernelINS_22Kernel_traits_finalizeILj7168Ef13__nv_bfloat16S2_S2_fjLb0ELj1024ELj4ENS_18Kernel_traits_baseILj7168EfS2_S2_S2_fjLj1024EEEEELb0ELb0EEEvNS_9BwdParamsE,"a",@progbits
	.sectionflags	@""
	.align	4
.nv.constant0._ZN10layer_norm22ln_bwd_finalize_kernelINS_22Kernel_traits_finalizeILj7168Ef13__nv_bfloat16S2_S2_fjLb0ELj1024ELj4ENS_18Kernel_traits_baseILj7168EfS2_S2_S2_fjLj1024EEEEELb0ELb0EEEvNS_9BwdParamsE:
	.zero		1192


//--------------------- .nv.constant0._ZN10layer_norm13ln_bwd_kernelINS_13Kernel_traitsIf13__nv_bfloat16S2_S2_fjLj7168ELj1ELj1ELj8ELj8ENS_18Kernel_traits_baseILj7168EfS2_S2_S2_fjLj256EEEEELb1ELb0ELb1ELb0EEEvNS_9BwdParamsE --------------------------
	.section	.nv.constant0._ZN10layer_norm13ln_bwd_kernelINS_13Kernel_traitsIf13__nv_bfloat16S2_S2_fjLj7168ELj1ELj1ELj8ELj8ENS_18Kernel_traits_baseILj7168EfS2_S2_S2_fjLj256EEEEELb1ELb0ELb1ELb0EEEvNS_9BwdParamsE,"a",@progbits
	.sectionflags	@""
	.align	4
.nv.constant0._ZN10layer_norm13ln_bwd_kernelINS_13Kernel_traitsIf13__nv_bfloat16S2_S2_fjLj7168ELj1ELj1ELj8ELj8ENS_18Kernel_traits_baseILj7168EfS2_S2_S2_fjLj256EEEEELb1ELb0ELb1ELb0EEEvNS_9BwdParamsE:
	.zero		1192


//--------------------- .nv.constant0._ZN10layer_norm22ln_bwd_finalize_kernelINS_22Kernel_traits_finalizeILj7168Ef13__nv_bfloat16S2_S2_fjLb0ELj1024ELj4ENS_18Kernel_traits_baseILj7168EfS2_S2_S2_fjLj1024EEEEELb0ELb1EEEvNS_9BwdParamsE --------------------------
	.section	.nv.constant0._ZN10layer_norm22ln_bwd_finalize_kernelINS_22Kernel_traits_finalizeILj7168Ef13__nv_bfloat16S2_S2_fjLb0ELj1024ELj4ENS_18Kernel_traits_baseILj7168EfS2_S2_S2_fjLj1024EEEEELb0ELb1EEEvNS_9BwdParamsE,"a",@progbits
	.sectionflags	@""
	.align	4
.nv.constant0._ZN10layer_norm22ln_bwd_finalize_kernelINS_22Kernel_traits_finalizeILj7168Ef13__nv_bfloat16S2_S2_fjLb0ELj1024ELj4ENS_18Kernel_traits_baseILj7168EfS2_S2_S2_fjLj1024EEEEELb0ELb1EEEvNS_9BwdParamsE:
	.zero		1192


//--------------------- .nv.constant0._ZN10layer_norm13ln_bwd_kernelINS_13Kernel_traitsIf13__nv_bfloat16S2_S2_fjLj7168ELj1ELj1ELj8ELj8ENS_18Kernel_traits_baseILj7168EfS2_S2_S2_fjLj256EEEEELb1ELb0ELb1ELb1EEEvNS_9BwdParamsE --------------------------
	.section	.nv.constant0._ZN10layer_norm13ln_bwd_kernelINS_13Kernel_traitsIf13__nv_bfloat16S2_S2_fjLj7168ELj1ELj1ELj8ELj8ENS_18Kernel_traits_baseILj7168EfS2_S2_S2_fjLj256EEEEELb1ELb0ELb1ELb1EEEvNS_9BwdParamsE,"a",@progbits
	.sectionflags	@""
	.align	4
.nv.constant0._ZN10layer_norm13ln_bwd_kernelINS_13Kernel_traitsIf13__nv_bfloat16S2_S2_fjLj7168ELj1ELj1ELj8ELj8ENS_18Kernel_traits_baseILj7168EfS2_S2_S2_fjLj256EEEEELb1ELb0ELb1ELb1EEEvNS_9BwdParamsE:
	.zero		1192


//--------------------- .nv.constant0._ZN10layer_norm13ln_bwd_kernelINS_13Kernel_traitsIf13__nv_bfloat16S2_S2_fjLj7168ELj1ELj1ELj8ELj8ENS_18Kernel_traits_baseILj7168EfS2_S2_S2_fjLj256EEEEELb1ELb1ELb0ELb0EEEvNS_9BwdParamsE --------------------------
	.section	.nv.constant0._ZN10layer_norm13ln_bwd_kernelINS_13Kernel_traitsIf13__nv_bfloat16S2_S2_fjLj7168ELj1ELj1ELj8ELj8ENS_18Kernel_traits_baseILj7168EfS2_S2_S2_fjLj256EEEEELb1ELb1ELb0ELb0EEEvNS_9BwdParamsE,"a",@progbits
	.sectionflags	@""
	.align	4
.nv.constant0._ZN10layer_norm13ln_bwd_kernelINS_13Kernel_traitsIf13__nv_bfloat16S2_S2_fjLj7168ELj1ELj1ELj8ELj8ENS_18Kernel_traits_baseILj7168EfS2_S2_S2_fjLj256EEEEELb1ELb1ELb0ELb0EEEvNS_9BwdParamsE:
	.zero		1192


//--------------------- .nv.constant0._ZN10layer_norm13ln_bwd_kernelINS_13Kernel_traitsIf13__nv_bfloat16S2_S2_fjLj7168ELj1ELj1ELj8ELj8ENS_18Kernel_traits_baseILj7168EfS2_S2_S2_fjLj256EEEEELb1ELb1ELb0ELb1EEEvNS_9BwdParamsE --------------------------
	.section	.nv.constant0._ZN10layer_norm13ln_bwd_kernelINS_13Kernel_traitsIf13__nv_bfloat16S2_S2_fjLj7168ELj1ELj1ELj8ELj8ENS_18Kernel_traits_baseILj7168EfS2_S2_S2_fjLj256EEEEELb1ELb1ELb0ELb1EEEvNS_9BwdParamsE,"a",@progbits
	.sectionflags	@""
	.align	4
.nv.constant0._ZN10layer_norm13ln_bwd_kernelINS_13Kernel_traitsIf13__nv_bfloat16S2_S2_fjLj7168ELj1ELj1ELj8ELj8ENS_18Kernel_traits_baseILj7168EfS2_S2_S2_fjLj256EEEEELb1ELb1ELb0ELb1EEEvNS_9BwdParamsE:
	.zero		1192


//--------------------- .nv.constant0._ZN10layer_norm22ln_bwd_finalize_kernelINS_22Kernel_traits_finalizeILj7168Ef13__nv_bfloat16S2_S2_fjLb1ELj1024ELj4ENS_18Kernel_traits_baseILj7168EfS2_S2_S2_fjLj1024EEEEELb1ELb0EEEvNS_9BwdParamsE --------------------------
	.section	.nv.constant0._ZN10layer_norm22ln_bwd_finalize_kernelINS_22Kernel_traits_finalizeILj7168Ef13__nv_bfloat16S2_S2_fjLb1ELj1024ELj4ENS_18Kernel_traits_baseILj7168EfS2_S2_S2_fjLj1024EEEEELb1ELb0EEEvNS_9BwdParamsE,"a",@progbits
	.sectionflags	@""
	.align	4
.nv.constant0._ZN10layer_norm22ln_bwd_finalize_kernelINS_22Kernel_traits_finalizeILj7168Ef13__nv_bfloat16S2_S2_fjLb1ELj1024ELj4ENS_18Kernel_traits_baseILj7168EfS2_S2_S2_fjLj1024EEEEELb1ELb0EEEvNS_9BwdParamsE:
	.zero		1192


//--------------------- .nv.constant0._ZN10layer_norm13ln_bwd_kernelINS_13Kernel_traitsIf13__nv_bfloat16S2_S2_fjLj7168ELj1ELj1ELj8ELj8ENS_18Kernel_traits_baseILj7168EfS2_S2_S2_fjLj256EEEEELb1ELb1ELb1ELb0EEEvNS_9BwdParamsE --------------------------
	.section	.nv.constant0._ZN10layer_norm13ln_bwd_kernelINS_13Kernel_traitsIf13__nv_bfloat16S2_S2_fjLj7168ELj1ELj1ELj8ELj8ENS_18Kernel_traits_baseILj7168EfS2_S2_S2_fjLj256EEEEELb1ELb1ELb1ELb0EEEvNS_9BwdParamsE,"a",@progbits
	.sectionflags	@""
	.align	4
.nv.constant0._ZN10layer_norm13ln_bwd_kernelINS_13Kernel_traitsIf13__nv_bfloat16S2_S2_fjLj7168ELj1ELj1ELj8ELj8ENS_18Kernel_traits_baseILj7168EfS2_S2_S2_fjLj256EEEEELb1ELb1ELb1ELb0EEEvNS_9BwdParamsE:
	.zero		1192


//--------------------- .nv.constant0._ZN10layer_norm22ln_bwd_finalize_kernelINS_22Kernel_traits_finalizeILj7168Ef13__nv_bfloat16S2_S2_fjLb1ELj1024ELj4ENS_18Kernel_traits_baseILj7168EfS2_S2_S2_fjLj1024EEEEELb1ELb1EEEvNS_9BwdParamsE --------------------------
	.section	.nv.constant0._ZN10layer_norm22ln_bwd_finalize_kernelINS_22Kernel_traits_finalizeILj7168Ef13__nv_bfloat16S2_S2_fjLb1ELj1024ELj4ENS_18Kernel_traits_baseILj7168EfS2_S2_S2_fjLj1024EEEEELb1ELb1EEEvNS_9BwdParamsE,"a",@progbits
	.sectionflags	@""
	.align	4
.nv.constant0._ZN10layer_norm22ln_bwd_finalize_kernelINS_22Kernel_traits_finalizeILj7168Ef13__nv_bfloat16S2_S2_fjLb1ELj1024ELj4ENS_18Kernel_traits_baseILj7168EfS2_S2_S2_fjLj1024EEEEELb1ELb1EEEvNS_9BwdParamsE:
	.zero		1192


//--------------------- .nv.constant0._ZN10layer_norm13ln_bwd_kernelINS_13Kernel_traitsIf13__nv_bfloat16S2_S2_fjLj7168ELj1ELj1ELj8ELj8ENS_18Kernel_traits_baseILj7168EfS2_S2_S2_fjLj256EEEEELb1ELb1ELb1ELb1EEEvNS_9BwdParamsE --------------------------
	.section	.nv.constant0._ZN10layer_norm13ln_bwd_kernelINS_13Kernel_traitsIf13__nv_bfloat16S2_S2_fjLj7168ELj1ELj1ELj8ELj8ENS_18Kernel_traits_baseILj7168EfS2_S2_S2_fjLj256EEEEELb1ELb1ELb1ELb1EEEvNS_9BwdParamsE,"a",@progbits
	.sectionflags	@""
	.align	4
.nv.constant0._ZN10layer_norm13ln_bwd_kernelINS_13Kernel_traitsIf13__nv_bfloat16S2_S2_fjLj7168ELj1ELj1ELj8ELj8ENS_18Kernel_traits_baseILj7168EfS2_S2_S2_fjLj256EEEEELb1ELb1ELb1ELb1EEEvNS_9BwdParamsE:
	.zero		1192


//--------------------- .nv.constant0._ZN10layer_norm13ln_bwd_kernelINS_13Kernel_traitsI13__nv_bfloat16S2_fS2_fjLj7168ELj1ELj1ELj8ELj8ENS_18Kernel_traits_baseILj7168ES2_S2_fS2_fjLj256EEEEELb0ELb0ELb0ELb0EEEvNS_9BwdParamsE --------------------------
	.section	.nv.constant0._ZN10layer_norm13ln_bwd_kernelINS_13Kernel_traitsI13__nv_bfloat16S2_fS2_fjLj7168ELj1ELj1ELj8ELj8ENS_18Kernel_traits_baseILj7168ES2_S2_fS2_fjLj256EEEEELb0ELb0ELb0ELb0EEEvNS_9BwdParamsE,"a",@progbits
	.sectionflags	@""
	.align	4
.nv.constant0._ZN10layer_norm13ln_bwd_kernelINS_13Kernel_traitsI13__nv_bfloat16S2_fS2_fjLj7168ELj1ELj1ELj8ELj8ENS_18Kernel_traits_baseILj7168ES2_S2_fS2_fjLj256EEEEELb0ELb0ELb0ELb0EEEvNS_9BwdParamsE:
	.zero		1192


//--------------------- .nv.constant0._ZN10layer_norm13ln_bwd_kernelINS_13Kernel_traitsI13__nv_bfloat16S2_fS2_fjLj7168ELj1ELj1ELj8ELj8ENS_18Kernel_traits_baseILj7168ES2_S2_fS2_fjLj256EEEEELb0ELb0ELb0ELb1EEEvNS_9BwdParamsE --------------------------
	.section	.nv.constant0._ZN10layer_norm13ln_bwd_kernelINS_13Kernel_traitsI13__nv_bfloat16S2_fS2_fjLj7168ELj1ELj1ELj8ELj8ENS_18Kernel_traits_baseILj7168ES2_S2_fS2_fjLj256EEEEELb0ELb0ELb0ELb1EEEvNS_9BwdParamsE,"a",@progbits
	.sectionflags	@""
	.align	4
.nv.constant0._ZN10layer_norm13ln_bwd_kernelINS_13Kernel_traitsI13__nv_bfloat16S2_fS2_fjLj7168ELj1ELj1ELj8ELj8ENS_18Kernel_traits_baseILj7168ES2_S2_fS2_fjLj256EEEEELb0ELb0ELb0ELb1EEEvNS_9BwdParamsE:
	.zero		1192


//--------------------- .nv.constant0._ZN10layer_norm13ln_bwd_kernelINS_13Kernel_traitsI13__nv_bfloat16S2_fS2_fjLj7168ELj1ELj1ELj8ELj8ENS_18Kernel_traits_baseILj7168ES2_S2_fS2_fjLj256EEEEELb0ELb0ELb1ELb0EEEvNS_9BwdParamsE --------------------------
	.section	.nv.constant0._ZN10layer_norm13ln_bwd_kernelINS_13Kernel_traitsI13__nv_bfloat16S2_fS2_fjLj7168ELj1ELj1ELj8ELj8ENS_18Kernel_traits_baseILj7168ES2_S2_fS2_fjLj256EEEEELb0ELb0ELb1ELb0EEEvNS_9BwdParamsE,"a",@progbits
	.sectionflags	@""
	.align	4
.nv.constant0._ZN10layer_norm13ln_bwd_kernelINS_13Kernel_traitsI13__nv_bfloat16S2_fS2_fjLj7168ELj1ELj1ELj8ELj8ENS_18Kernel_traits_baseILj7168ES2_S2_fS2_fjLj256EEEEELb0ELb0ELb1ELb0EEEvNS_9BwdParamsE:
	.zero		1192


//--------------------- .nv.constant0._ZN10layer_norm13ln_bwd_kernelINS_13Kernel_traitsI13__nv_bfloat16S2_fS2_fjLj7168ELj1ELj1ELj8ELj8ENS_18Kernel_traits_baseILj7168ES2_S2_fS2_fjLj256EEEEELb0ELb0ELb1ELb1EEEvNS_9BwdParamsE --------------------------
	.section	.nv.constant0._ZN10layer_norm13ln_bwd_kernelINS_13Kernel_traitsI13__nv_bfloat16S2_fS2_fjLj7168ELj1ELj1ELj8ELj8ENS_18Kernel_traits_baseILj7168ES2_S2_fS2_fjLj256EEEEELb0ELb0ELb1ELb1EEEvNS_9BwdParamsE,"a",@progbits
	.sectionflags	@""
	.align	4
.nv.constant0._ZN10layer_norm13ln_bwd_kernelINS_13Kernel_traitsI13__nv_bfloat16S2_fS2_fjLj7168ELj1ELj1ELj8ELj8ENS_18Kernel_traits_baseILj7168ES2_S2_fS2_fjLj256EEEEELb0ELb0ELb1ELb1EEEvNS_9BwdParamsE:
	.zero		1192


//--------------------- .nv.constant0._ZN10layer_norm13ln_bwd_kernelINS_13Kernel_traitsI13__nv_bfloat16S2_fS2_fjLj7168ELj1ELj1ELj8ELj8ENS_18Kernel_traits_baseILj7168ES2_S2_fS2_fjLj256EEEEELb0ELb1ELb0ELb0EEEvNS_9BwdParamsE --------------------------
	.section	.nv.constant0._ZN10layer_norm13ln_bwd_kernelINS_13Kernel_traitsI13__nv_bfloat16S2_fS2_fjLj7168ELj1ELj1ELj8ELj8ENS_18Kernel_traits_baseILj7168ES2_S2_fS2_fjLj256EEEEELb0ELb1ELb0ELb0EEEvNS_9BwdParamsE,"a",@progbits
	.sectionflags	@""
	.align	4
.nv.constant0._ZN10layer_norm13ln_bwd_kernelINS_13Kernel_traitsI13__nv_bfloat16S2_fS2_fjLj7168ELj1ELj1ELj8ELj8ENS_18Kernel_traits_baseILj7168ES2_S2_fS2_fjLj256EEEEELb0ELb1ELb0ELb0EEEvNS_9BwdParamsE:
	.zero		1192


//--------------------- .nv.constant0._ZN10layer_norm13ln_bwd_kernelINS_13Kernel_traitsI13__nv_bfloat16S2_fS2_fjLj7168ELj1ELj1ELj8ELj8ENS_18Kernel_traits_baseILj7168ES2_S2_fS2_fjLj256EEEEELb0ELb1ELb0ELb1EEEvNS_9BwdParamsE --------------------------
	.section	.nv.constant0._ZN10layer_norm13ln_bwd_kernelINS_13Kernel_traitsI13__nv_bfloat16S2_fS2_fjLj7168ELj1ELj1ELj8ELj8ENS_18Kernel_traits_baseILj7168ES2_S2_fS2_fjLj256EEEEELb0ELb1ELb0ELb1EEEvNS_9BwdParamsE,"a",@progbits
	.sectionflags	@""
	.align	4
.nv.constant0._ZN10layer_norm13ln_bwd_kernelINS_13Kernel_traitsI13__nv_bfloat16S2_fS2_fjLj7168ELj1ELj1ELj8ELj8ENS_18Kernel_traits_baseILj7168ES2_S2_fS2_fjLj256EEEEELb0ELb1ELb0ELb1EEEvNS_9BwdParamsE:
	.zero		1192


//--------------------- .nv.constant0._ZN10layer_norm13ln_bwd_kernelINS_13Kernel_traitsI13__nv_bfloat16S2_fS2_fjLj7168ELj1ELj1ELj8ELj8ENS_18Kernel_traits_baseILj7168ES2_S2_fS2_fjLj256EEEEELb0ELb1ELb1ELb0EEEvNS_9BwdParamsE --------------------------
	.section	.nv.constant0._ZN10layer_norm13ln_bwd_kernelINS_13Kernel_traitsI13__nv_bfloat16S2_fS2_fjLj7168ELj1ELj1ELj8ELj8ENS_18Kernel_traits_baseILj7168ES2_S2_fS2_fjLj256EEEEELb0ELb1ELb1ELb0EEEvNS_9BwdParamsE,"a",@progbits
	.sectionflags	@""
	.align	4
.nv.constant0._ZN10layer_norm13ln_bwd_kernelINS_13Kernel_traitsI13__nv_bfloat16S2_fS2_fjLj7168ELj1ELj1ELj8ELj8ENS_18Kernel_traits_baseILj7168ES2_S2_fS2_fjLj256EEEEELb0ELb1ELb1ELb0EEEvNS_9BwdParamsE:
	.zero		1192


//--------------------- .nv.constant0._ZN10layer_norm13ln_bwd_kernelINS_13Kernel_traitsI13__nv_bfloat16S2_fS2_fjLj7168ELj1ELj1ELj8ELj8ENS_18Kernel_traits_baseILj7168ES2_S2_fS2_fjLj256EEEEELb0ELb1ELb1ELb1EEEvNS_9BwdParamsE --------------------------
	.section	.nv.constant0._ZN10layer_norm13ln_bwd_kernelINS_13Kernel_traitsI13__nv_bfloat16S2_fS2_fjLj7168ELj1ELj1ELj8ELj8ENS_18Kernel_traits_baseILj7168ES2_S2_fS2_fjLj256EEEEELb0ELb1ELb1ELb1EEEvNS_9BwdParamsE,"a",@progbits
	.sectionflags	@""
	.align	4
.nv.constant0._ZN10layer_norm13ln_bwd_kernelINS_13Kernel_traitsI13__nv_bfloat16S2_fS2_fjLj7168ELj1ELj1ELj8ELj8ENS_18Kernel_traits_baseILj7168ES2_S2_fS2_fjLj256EEEEELb0ELb1ELb1ELb1EEEvNS_9BwdParamsE:
	.zero		1192


//--------------------- .nv.constant0._ZN10layer_norm13ln_bwd_kernelINS_13Kernel_traitsI13__nv_bfloat16S2_fS2_fjLj7168ELj1ELj1ELj8ELj8ENS_18Kernel_traits_baseILj7168ES2_S2_fS2_fjLj256EEEEELb1ELb0ELb0ELb0EEEvNS_9BwdParamsE --------------------------
	.section	.nv.constant0._ZN10layer_norm13ln_bwd_kernelINS_13Kernel_traitsI13__nv_bfloat16S2_fS2_fjLj7168ELj1ELj1ELj8ELj8ENS_18Kernel_traits_baseILj7168ES2_S2_fS2_fjLj256EEEEELb1ELb0ELb0ELb0EEEvNS_9BwdParamsE,"a",@progbits
	.sectionflags	@""
	.align	4
.nv.constant0._ZN10layer_norm13ln_bwd_kernelINS_13Kernel_traitsI13__nv_bfloat16S2_fS2_fjLj7168ELj1ELj1ELj8ELj8ENS_18Kernel_traits_baseILj7168ES2_S2_fS2_fjLj256EEEEELb1ELb0ELb0ELb0EEEvNS_9BwdParamsE:
	.zero		1192


//--------------------- .nv.constant0._ZN10layer_norm13ln_bwd_kernelINS_13Kernel_traitsI13__nv_bfloat16S2_fS2_fjLj7168ELj1ELj1ELj8ELj8ENS_18Kernel_traits_baseILj7168ES2_S2_fS2_fjLj256EEEEELb1ELb0ELb0ELb1EEEvNS_9BwdParamsE --------------------------
	.section	.nv.constant0._ZN10layer_norm13ln_bwd_kernelINS_13Kernel_traitsI13__nv_bfloat16S2_fS2_fjLj7168ELj1ELj1ELj8ELj8ENS_18Kernel_traits_baseILj7168ES2_S2_fS2_fjLj256EEEEELb1ELb0ELb0ELb1EEEvNS_9BwdParamsE,"a",@progbits
	.sectionflags	@""
	.align	4
.nv.constant0._ZN10layer_norm13ln_bwd_kernelINS_13Kernel_traitsI13__nv_bfloat16S2_fS2_fjLj7168ELj1ELj1ELj8ELj8ENS_18Kernel_traits_baseILj7168ES2_S2_fS2_fjLj256EEEEELb1ELb0ELb0ELb1EEEvNS_9BwdParamsE:
	.zero		1192


//--------------------- .nv.constant0._ZN10layer_norm22ln_bwd_finalize_kernelINS_22Kernel_traits_finalizeILj7168E13__nv_bfloat16S2_fS2_fjLb0ELj1024ELj4ENS_18Kernel_traits_baseILj7168ES2_S2_fS2_fjLj1024EEEEELb0ELb0EEEvNS_9BwdParamsE --------------------------
	.section	.nv.constant0._ZN10layer_norm22ln_bwd_finalize_kernelINS_22Kernel_traits_finalizeILj7168E13__nv_bfloat16S2_fS2_fjLb0ELj1024ELj4ENS_18Kernel_traits_baseILj7168ES2_S2_fS2_fjLj1024EEEEELb0ELb0EEEvNS_9BwdParamsE,"a",@progbits
	.sectionflags	@""
	.align	4
.nv.constant0._ZN10layer_norm22ln_bwd_finalize_kernelINS_22Kernel_traits_finalizeILj7168E13__nv_bfloat16S2_fS2_fjLb0ELj1024ELj4ENS_18Kernel_traits_baseILj7168ES2_S2_fS2_fjLj1024EEEEELb0ELb0EEEvNS_9BwdParamsE:
	.zero		1192


//--------------------- .nv.constant0._ZN10layer_norm13ln_bwd_kernelINS_13Kernel_traitsI13__nv_bfloat16S2_fS2_fjLj7168ELj1ELj1ELj8ELj8ENS_18Kernel_traits_baseILj7168ES2_S2_fS2_fjLj256EEEEELb1ELb0ELb1ELb0EEEvNS_9BwdParamsE --------------------------
	.section	.nv.constant0._ZN10layer_norm13ln_bwd_kernelINS_13Kernel_traitsI13__nv_bfloat16S2_fS2_fjLj7168ELj1ELj1ELj8ELj8ENS_18Kernel_traits_baseILj7168ES2_S2_fS2_fjLj256EEEEELb1ELb0ELb1ELb0EEEvNS_9BwdParamsE,"a",@progbits
	.sectionflags	@""
	.align	4
.nv.constant0._ZN10layer_norm13ln_bwd_kernelINS_13Kernel_traitsI13__nv_bfloat16S2_fS2_fjLj7168ELj1ELj1ELj8ELj8ENS_18Kernel_traits_baseILj7168ES2_S2_fS2_fjLj256EEEEELb1ELb0ELb1ELb0EEEvNS_9BwdParamsE:
	.zero		1192


//--------------------- .nv.constant0._ZN10layer_norm22ln_bwd_finalize_kernelINS_22Kernel_traits_finalizeILj7168E13__nv_bfloat16S2_fS2_fjLb0ELj1024ELj4ENS_18Kernel_traits_baseILj7168ES2_S2_fS2_fjLj1024EEEEELb0ELb1EEEvNS_9BwdParamsE --------------------------
	.section	.nv.constant0._ZN10layer_norm22ln_bwd_finalize_kernelINS_22Kernel_traits_finalizeILj7168E13__nv_bfloat16S2_fS2_fjLb0ELj1024ELj4ENS_18Kernel_traits_baseILj7168ES2_S2_fS2_fjLj1024EEEEELb0ELb1EEEvNS_9BwdParamsE,"a",@progbits
	.sectionflags	@""
	.align	4
.nv.constant0._ZN10layer_norm22ln_bwd_finalize_kernelINS_22Kernel_traits_finalizeILj7168E13__nv_bfloat16S2_fS2_fjLb0ELj1024ELj4ENS_18Kernel_traits_baseILj7168ES2_S2_fS2_fjLj1024EEEEELb0ELb1EEEvNS_9BwdParamsE:
	.zero		1192


//--------------------- .nv.constant0._ZN10layer_norm13ln_bwd_kernelINS_13Kernel_traitsI13__nv_bfloat16S2_fS2_fjLj7168ELj1ELj1ELj8ELj8ENS_18Kernel_traits_baseILj7168ES2_S2_fS2_fjLj256EEEEELb1ELb0ELb1ELb1EEEvNS_9BwdParamsE --------------------------
	.section	.nv.constant0._ZN10layer_norm13ln_bwd_kernelINS_13Kernel_traitsI13__nv_bfloat16S2_fS2_fjLj7168ELj1ELj1ELj8ELj8ENS_18Kernel_traits_baseILj7168ES2_S2_fS2_fjLj256EEEEELb1ELb0ELb1ELb1EEEvNS_9BwdParamsE,"a",@progbits
	.sectionflags	@""
	.align	4
.nv.constant0._ZN10layer_norm13ln_bwd_kernelINS_13Kernel_traitsI13__nv_bfloat16S2_fS2_fjLj7168ELj1ELj1ELj8ELj8ENS_18Kernel_traits_baseILj7168ES2_S2_fS2_fjLj256EEEEELb1ELb0ELb1ELb1EEEvNS_9BwdParamsE:
	.zero		1192


//--------------------- .nv.constant0._ZN10layer_norm13ln_bwd_kernelINS_13Kernel_traitsI13__nv_bfloat16S2_fS2_fjLj7168ELj1ELj1ELj8ELj8ENS_18Kernel_traits_baseILj7168ES2_S2_fS2_fjLj256EEEEELb1ELb1ELb0ELb0EEEvNS_9BwdParamsE --------------------------
	.section	.nv.constant0._ZN10layer_norm13ln_bwd_kernelINS_13Kernel_traitsI13__nv_bfloat16S2_fS2_fjLj7168ELj1ELj1ELj8ELj8ENS_18Kernel_traits_baseILj7168ES2_S2_fS2_fjLj256EEEEELb1ELb1ELb0ELb0EEEvNS_9BwdParamsE,"a",@progbits
	.sectionflags	@""
	.align	4
.nv.constant0._ZN10layer_norm13ln_bwd_kernelINS_13Kernel_traitsI13__nv_bfloat16S2_fS2_fjLj7168ELj1ELj1ELj8ELj8ENS_18Kernel_traits_baseILj7168ES2_S2_fS2_fjLj256EEEEELb1ELb1ELb0ELb0EEEvNS_9BwdParamsE:
	.zero		1192


//--------------------- .nv.constant0._ZN10layer_norm13ln_bwd_kernelINS_13Kernel_traitsI13__nv_bfloat16S2_fS2_fjLj7168ELj1ELj1ELj8ELj8ENS_18Kernel_traits_baseILj7168ES2_S2_fS2_fjLj256EEEEELb1ELb1ELb0ELb1EEEvNS_9BwdParamsE --------------------------
	.section	.nv.constant0._ZN10layer_norm13ln_bwd_kernelINS_13Kernel_traitsI13__nv_bfloat16S2_fS2_fjLj7168ELj1ELj1ELj8ELj8ENS_18Kernel_traits_baseILj7168ES2_S2_fS2_fjLj256EEEEELb1ELb1ELb0ELb1EEEvNS_9BwdParamsE,"a",@progbits
	.sectionflags	@""
	.align	4
.nv.constant0._ZN10layer_norm13ln_bwd_kernelINS_13Kernel_traitsI13__nv_bfloat16S2_fS2_fjLj7168ELj1ELj1ELj8ELj8ENS_18Kernel_traits_baseILj7168ES2_S2_fS2_fjLj256EEEEELb1ELb1ELb0ELb1EEEvNS_9BwdParamsE:
	.zero		1192


//--------------------- .nv.constant0._ZN10layer_norm22ln_bwd_finalize_kernelINS_22Kernel_traits_finalizeILj7168E13__nv_bfloat16S2_fS2_fjLb1ELj1024ELj4ENS_18Kernel_traits_baseILj7168ES2_S2_fS2_fjLj1024EEEEELb1ELb0EEEvNS_9BwdParamsE --------------------------
	.section	.nv.constant0._ZN10layer_norm22ln_bwd_finalize_kernelINS_22Kernel_traits_finalizeILj7168E13__nv_bfloat16S2_fS2_fjLb1ELj1024ELj4ENS_18Kernel_traits_baseILj7168ES2_S2_fS2_fjLj1024EEEEELb1ELb0EEEvNS_9BwdParamsE,"a",@progbits
	.sectionflags	@""
	.align	4
.nv.constant0._ZN10layer_norm22ln_bwd_finalize_kernelINS_22Kernel_traits_finalizeILj7168E13__nv_bfloat16S2_fS2_fjLb1ELj1024ELj4ENS_18Kernel_traits_baseILj7168ES2_S2_fS2_fjLj1024EEEEELb1ELb0EEEvNS_9BwdParamsE:
	.zero		1192


//--------------------- .nv.constant0._ZN10layer_norm13ln_bwd_kernelINS_13Kernel_traitsI13__nv_bfloat16S2_fS2_fjLj7168ELj1ELj1ELj8ELj8ENS_18Kernel_traits_baseILj7168ES2_S2_fS2_fjLj256EEEEELb1ELb1ELb1ELb0EEEvNS_9BwdParamsE --------------------------
	.section	.nv.constant0._ZN10layer_norm13ln_bwd_kernelINS_13Kernel_traitsI13__nv_bfloat16S2_fS2_fjLj7168ELj1ELj1ELj8ELj8ENS_18Kernel_traits_baseILj7168ES2_S2_fS2_fjLj256EEEEELb1ELb1ELb1ELb0EEEvNS_9BwdParamsE,"a",@progbits
	.sectionflags	@""
	.align	4
.nv.constant0._ZN10layer_norm13ln_bwd_kernelINS_13Kernel_traitsI13__nv_bfloat16S2_fS2_fjLj7168ELj1ELj1ELj8ELj8ENS_18Kernel_traits_baseILj7168ES2_S2_fS2_fjLj256EEEEELb1ELb1ELb1ELb0EEEvNS_9BwdParamsE:
	.zero		1192


//--------------------- .nv.constant0._ZN10layer_norm22ln_bwd_finalize_kernelINS_22Kernel_traits_finalizeILj7168E13__nv_bfloat16S2_fS2_fjLb1ELj1024ELj4ENS_18Kernel_traits_baseILj7168ES2_S2_fS2_fjLj1024EEEEELb1ELb1EEEvNS_9BwdParamsE --------------------------
	.section	.nv.constant0._ZN10layer_norm22ln_bwd_finalize_kernelINS_22Kernel_traits_finalizeILj7168E13__nv_bfloat16S2_fS2_fjLb1ELj1024ELj4ENS_18Kernel_traits_baseILj7168ES2_S2_fS2_fjLj1024EEEEELb1ELb1EEEvNS_9BwdParamsE,"a",@progbits
	.sectionflags	@""
	.align	4
.nv.constant0._ZN10layer_norm22ln_bwd_finalize_kernelINS_22Kernel_traits_finalizeILj7168E13__nv_bfloat16S2_fS2_fjLb1ELj1024ELj4ENS_18Kernel_traits_baseILj7168ES2_S2_fS2_fjLj1024EEEEELb1ELb1EEEvNS_9BwdParamsE:
	.zero		1192


//--------------------- .nv.constant0._ZN10layer_norm13ln_bwd_kernelINS_13Kernel_traitsI13__nv_bfloat16S2_fS2_fjLj7168ELj1ELj1ELj8ELj8ENS_18Kernel_traits_baseILj7168ES2_S2_fS2_fjLj256EEEEELb1ELb1ELb1ELb1EEEvNS_9BwdParamsE --------------------------
	.section	.nv.constant0._ZN10layer_norm13ln_bwd_kernelINS_13Kernel_traitsI13__nv_bfloat16S2_fS2_fjLj7168ELj1ELj1ELj8ELj8ENS_18Kernel_traits_baseILj7168ES2_S2_fS2_fjLj256EEEEELb1ELb1ELb1ELb1EEEvNS_9BwdParamsE,"a",@progbits
	.sectionflags	@""
	.align	4
.nv.constant0._ZN10layer_norm13ln_bwd_kernelINS_13Kernel_traitsI13__nv_bfloat16S2_fS2_fjLj7168ELj1ELj1ELj8ELj8ENS_18Kernel_traits_baseILj7168ES2_S2_fS2_fjLj256EEEEELb1ELb1ELb1ELb1EEEvNS_9BwdParamsE:
	.zero		1192


//--------------------- .nv.constant0._ZN10layer_norm13ln_bwd_kernelINS_13Kernel_traitsIf13__nv_bfloat16fS2_fjLj7168ELj1ELj1ELj8ELj8ENS_18Kernel_traits_baseILj7168EfS2_fS2_fjLj256EEEEELb0ELb0ELb0ELb0EEEvNS_9BwdParamsE --------------------------
	.section	.nv.constant0._ZN10layer_norm13ln_bwd_kernelINS_13Kernel_traitsIf13__nv_bfloat16fS2_fjLj7168ELj1ELj1ELj8ELj8ENS_18Kernel_traits_baseILj7168EfS2_fS2_fjLj256EEEEELb0ELb0ELb0ELb0EEEvNS_9BwdParamsE,"a",@progbits
	.sectionflags	@""
	.align	4
.nv.constant0._ZN10layer_norm13ln_bwd_kernelINS_13Kernel_traitsIf13__nv_bfloat16fS2_fjLj7168ELj1ELj1ELj8ELj8ENS_18Kernel_traits_baseILj7168EfS2_fS2_fjLj256EEEEELb0ELb0ELb0ELb0EEEvNS_9BwdParamsE:
	.zero		1192


//--------------------- .nv.constant0._ZN10layer_norm13ln_bwd_kernelINS_13Kernel_traitsIf13__nv_bfloat16fS2_fjLj7168ELj1ELj1ELj8ELj8ENS_18Kernel_traits_baseILj7168EfS2_fS2_fjLj256EEEEELb0ELb0ELb0ELb1EEEvNS_9BwdParamsE --------------------------
	.section	.nv.constant0._ZN10layer_norm13ln_bwd_kernelINS_13Kernel_traitsIf13__nv_bfloat16fS2_fjLj7168ELj1ELj1ELj8ELj8ENS_18Kernel_traits_baseILj7168EfS2_fS2_fjLj256EEEEELb0ELb0ELb0ELb1EEEvNS_9BwdParamsE,"a",@progbits
	.sectionflags	@""
	.align	4
.nv.constant0._ZN10layer_norm13ln_bwd_kernelINS_13Kernel_traitsIf13__nv_bfloat16fS2_fjLj7168ELj1ELj1ELj8ELj8ENS_18Kernel_traits_baseILj7168EfS2_fS2_fjLj256EEEEELb0ELb0ELb0ELb1EEEvNS_9BwdParamsE:
	.zero		1192


//--------------------- .nv.constant0._ZN10layer_norm13ln_bwd_kernelINS_13Kernel_traitsIf13__nv_bfloat16fS2_fjLj7168ELj1ELj1ELj8ELj8ENS_18Kernel_traits_baseILj7168EfS2_fS2_fjLj256EEEEELb0ELb0ELb1ELb0EEEvNS_9BwdParamsE --------------------------
	.section	.nv.constant0._ZN10layer_norm13ln_bwd_kernelINS_13Kernel_traitsIf13__nv_bfloat16fS2_fjLj7168ELj1ELj1ELj8ELj8ENS_18Kernel_traits_baseILj7168EfS2_fS2_fjLj256EEEEELb0ELb0ELb1ELb0EEEvNS_9BwdParamsE,"a",@progbits
	.sectionflags	@""
	.align	4
.nv.constant0._ZN10layer_norm13ln_bwd_kernelINS_13Kernel_traitsIf13__nv_bfloat16fS2_fjLj7168ELj1ELj1ELj8ELj8ENS_18Kernel_traits_baseILj7168EfS2_fS2_fjLj256EEEEELb0ELb0ELb1ELb0EEEvNS_9BwdParamsE:
	.zero		1192


//--------------------- .nv.constant0._ZN10layer_norm13ln_bwd_kernelINS_13Kernel_traitsIf13__nv_bfloat16fS2_fjLj7168ELj1ELj1ELj8ELj8ENS_18Kernel_traits_baseILj7168EfS2_fS2_fjLj256EEEEELb0ELb0ELb1ELb1EEEvNS_9BwdParamsE --------------------------
	.section	.nv.constant0._ZN10layer_norm13ln_bwd_kernelINS_13Kernel_traitsIf13__nv_bfloat16fS2_fjLj7168ELj1ELj1ELj8ELj8ENS_18Kernel_traits_baseILj7168EfS2_fS2_fjLj256EEEEELb0ELb0ELb1ELb1EEEvNS_9BwdParamsE,"a",@progbits
	.sectionflags	@""
	.align	4
.nv.constant0._ZN10layer_norm13ln_bwd_kernelINS_13Kernel_traitsIf13__nv_bfloat16fS2_fjLj7168ELj1ELj1ELj8ELj8ENS_18Kernel_traits_baseILj7168EfS2_fS2_fjLj256EEEEELb0ELb0ELb1ELb1EEEvNS_9BwdParamsE:
	.zero		1192


//--------------------- .nv.constant0._ZN10layer_norm13ln_bwd_kernelINS_13Kernel_traitsIf13__nv_bfloat16fS2_fjLj7168ELj1ELj1ELj8ELj8ENS_18Kernel_traits_baseILj7168EfS2_fS2_fjLj256EEEEELb0ELb1ELb0ELb0EEEvNS_9BwdParamsE --------------------------
	.section	.nv.constant0._ZN10layer_norm13ln_bwd_kernelINS_13Kernel_traitsIf13__nv_bfloat16fS2_fjLj7168ELj1ELj1ELj8ELj8ENS_18Kernel_traits_baseILj7168EfS2_fS2_fjLj256EEEEELb0ELb1ELb0ELb0EEEvNS_9BwdParamsE,"a",@progbits
	.sectionflags	@""
	.align	4
.nv.constant0._ZN10layer_norm13ln_bwd_kernelINS_13Kernel_traitsIf13__nv_bfloat16fS2_fjLj7168ELj1ELj1ELj8ELj8ENS_18Kernel_traits_baseILj7168EfS2_fS2_fjLj256EEEEELb0ELb1ELb0ELb0EEEvNS_9BwdParamsE:
	.zero		1192


//--------------------- .nv.constant0._ZN10layer_norm13ln_bwd_kernelINS_13Kernel_traitsIf13__nv_bfloat16fS2_fjLj7168ELj1ELj1ELj8ELj8ENS_18Kernel_traits_baseILj7168EfS2_fS2_fjLj256EEEEELb0ELb1ELb0ELb1EEEvNS_9BwdParamsE --------------------------
	.section	.nv.constant0._ZN10layer_norm13ln_bwd_kernelINS_13Kernel_traitsIf13__nv_bfloat16fS2_fjLj7168ELj1ELj1ELj8ELj8ENS_18Kernel_traits_baseILj7168EfS2_fS2_fjLj256EEEEELb0ELb1ELb0ELb1EEEvNS_9BwdParamsE,"a",@progbits
	.sectionflags	@""
	.align	4
.nv.constant0._ZN10layer_norm13ln_bwd_kernelINS_13Kernel_traitsIf13__nv_bfloat16fS2_fjLj7168ELj1ELj1ELj8ELj8ENS_18Kernel_traits_baseILj7168EfS2_fS2_fjLj256EEEEELb0ELb1ELb0ELb1EEEvNS_9BwdParamsE:
	.zero		1192


//--------------------- .nv.constant0._ZN10layer_norm13ln_bwd_kernelINS_13Kernel_traitsIf13__nv_bfloat16fS2_fjLj7168ELj1ELj1ELj8ELj8ENS_18Kernel_traits_baseILj7168EfS2_fS2_fjLj256EEEEELb0ELb1ELb1ELb0EEEvNS_9BwdParamsE --------------------------
	.section	.nv.constant0._ZN10layer_norm13ln_bwd_kernelINS_13Kernel_traitsIf13__nv_bfloat16fS2_fjLj7168ELj1ELj1ELj8ELj8ENS_18Kernel_traits_baseILj7168EfS2_fS2_fjLj256EEEEELb0ELb1ELb1ELb0EEEvNS_9BwdParamsE,"a",@progbits
	.sectionflags	@""
	.align	4
.nv.constant0._ZN10layer_norm13ln_bwd_kernelINS_13Kernel_traitsIf13__nv_bfloat16fS2_fjLj7168ELj1ELj1ELj8ELj8ENS_18Kernel_traits_baseILj7168EfS2_fS2_fjLj256EEEEELb0ELb1ELb1ELb0EEEvNS_9BwdParamsE:
	.zero		1192


//--------------------- .nv.constant0._ZN10layer_norm13ln_bwd_kernelINS_13Kernel_traitsIf13__nv_bfloat16fS2_fjLj7168ELj1ELj1ELj8ELj8ENS_18Kernel_traits_baseILj7168EfS2_fS2_fjLj256EEEEELb0ELb1ELb1ELb1EEEvNS_9BwdParamsE --------------------------
	.section	.nv.constant0._ZN10layer_norm13ln_bwd_kernelINS_13Kernel_traitsIf13__nv_bfloat16fS2_fjLj7168ELj1ELj1ELj8ELj8ENS_18Kernel_traits_baseILj7168EfS2_fS2_fjLj256EEEEELb0ELb1ELb1ELb1EEEvNS_9BwdParamsE,"a",@progbits
	.sectionflags	@""
	.align	4
.nv.constant0._ZN10layer_norm13ln_bwd_kernelINS_13Kernel_traitsIf13__nv_bfloat16fS2_fjLj7168ELj1ELj1ELj8ELj8ENS_18Kernel_traits_baseILj7168EfS2_fS2_fjLj256EEEEELb0ELb1ELb1ELb1EEEvNS_9BwdParamsE:
	.zero		1192


//--------------------- .nv.constant0._ZN10layer_norm13ln_bwd_kernelINS_13Kernel_traitsIf13__nv_bfloat16fS2_fjLj7168ELj1ELj1ELj8ELj8ENS_18Kernel_traits_baseILj7168EfS2_fS2_fjLj256EEEEELb1ELb0ELb0ELb0EEEvNS_9BwdParamsE --------------------------
	.section	.nv.constant0._ZN10layer_norm13ln_bwd_kernelINS_13Kernel_traitsIf13__nv_bfloat16fS2_fjLj7168ELj1ELj1ELj8ELj8ENS_18Kernel_traits_baseILj7168EfS2_fS2_fjLj256EEEEELb1ELb0ELb0ELb0EEEvNS_9BwdParamsE,"a",@progbits
	.sectionflags	@""
	.align	4
.nv.constant0._ZN10layer_norm13ln_bwd_kernelINS_13Kernel_traitsIf13__nv_bfloat16fS2_fjLj7168ELj1ELj1ELj8ELj8ENS_18Kernel_traits_baseILj7168EfS2_fS2_fjLj256EEEEELb1ELb0ELb0ELb0EEEvNS_9BwdParamsE:
	.zero		1192


//--------------------- .nv.constant0._ZN10layer_norm13ln_bwd_kernelINS_13Kernel_traitsIf13__nv_bfloat16fS2_fjLj7168ELj1ELj1ELj8ELj8ENS_18Kernel_traits_baseILj7168EfS2_fS2_fjLj256EEEEELb1ELb0ELb0ELb1EEEvNS_9BwdParamsE --------------------------
	.section	.nv.constant0._ZN10layer_norm13ln_bwd_kernelINS_13Kernel_traitsIf13__nv_bfloat16fS2_fjLj7168ELj1ELj1ELj8ELj8ENS_18Kernel_traits_baseILj7168EfS2_fS2_fjLj256EEEEELb1ELb0ELb0ELb1EEEvNS_9BwdParamsE,"a",@progbits
	.sectionflags	@""
	.align	4
.nv.constant0._ZN10layer_norm13ln_bwd_kernelINS_13Kernel_traitsIf13__nv_bfloat16fS2_fjLj7168ELj1ELj1ELj8ELj8ENS_18Kernel_traits_baseILj7168EfS2_fS2_fjLj256EEEEELb1ELb0ELb0ELb1EEEvNS_9BwdParamsE:
	.zero		1192


//--------------------- .nv.constant0._ZN10layer_norm22ln_bwd_finalize_kernelINS_22Kernel_traits_finalizeILj7168Ef13__nv_bfloat16fS2_fjLb0ELj1024ELj4ENS_18Kernel_traits_baseILj7168EfS2_fS2_fjLj1024EEEEELb0ELb0EEEvNS_9BwdParamsE --------------------------
	.section	.nv.constant0._ZN10layer_norm22ln_bwd_finalize_kernelINS_22Kernel_traits_finalizeILj7168Ef13__nv_bfloat16fS2_fjLb0ELj1024ELj4ENS_18Kernel_traits_baseILj7168EfS2_fS2_fjLj1024EEEEELb0ELb0EEEvNS_9BwdParamsE,"a",@progbits
	.sectionflags	@""
	.align	4
.nv.constant0._ZN10layer_norm22ln_bwd_finalize_kernelINS_22Kernel_traits_finalizeILj7168Ef13__nv_bfloat16fS2_fjLb0ELj1024ELj4ENS_18Kernel_traits_baseILj7168EfS2_fS2_fjLj1024EEEEELb0ELb0EEEvNS_9BwdParamsE:
	.zero		1192


//--------------------- .nv.constant0._ZN10layer_norm13ln_bwd_kernelINS_13Kernel_traitsIf13__nv_bfloat16fS2_fjLj7168ELj1ELj1ELj8ELj8ENS_18Kernel_traits_baseILj7168EfS2_fS2_fjLj256EEEEELb1ELb0ELb1ELb0EEEvNS_9BwdParamsE --------------------------
	.section	.nv.constant0._ZN10layer_norm13ln_bwd_kernelINS_13Kernel_traitsIf13__nv_bfloat16fS2_fjLj7168ELj1ELj1ELj8ELj8ENS_18Kernel_traits_baseILj7168EfS2_fS2_fjLj256EEEEELb1ELb0ELb1ELb0EEEvNS_9BwdParamsE,"a",@progbits
	.sectionflags	@""
	.align	4
.nv.constant0._ZN10layer_norm13ln_bwd_kernelINS_13Kernel_traitsIf13__nv_bfloat16fS2_fjLj7168ELj1ELj1ELj8ELj8ENS_18Kernel_traits_baseILj7168EfS2_fS2_fjLj256EEEEELb1ELb0ELb1ELb0EEEvNS_9BwdParamsE:
	.zero		1192


//--------------------- .nv.constant0._ZN10layer_norm22ln_bwd_finalize_kernelINS_22Kernel_traits_finalizeILj7168Ef13__nv_bfloat16fS2_fjLb0ELj1024ELj4ENS_18Kernel_traits_baseILj7168EfS2_fS2_fjLj1024EEEEELb0ELb1EEEvNS_9BwdParamsE --------------------------
	.section	.nv.constant0._ZN10layer_norm22ln_bwd_finalize_kernelINS_22Kernel_traits_finalizeILj7168Ef13__nv_bfloat16fS2_fjLb0ELj1024ELj4ENS_18Kernel_traits_baseILj7168EfS2_fS2_fjLj1024EEEEELb0ELb1EEEvNS_9BwdParamsE,"a",@progbits
	.sectionflags	@""
	.align	4
.nv.constant0._ZN10layer_norm22ln_bwd_finalize_kernelINS_22Kernel_traits_finalizeILj7168Ef13__nv_bfloat16fS2_fjLb0ELj1024ELj4ENS_18Kernel_traits_baseILj7168EfS2_fS2_fjLj1024EEEEELb0ELb1EEEvNS_9BwdParamsE:
	.zero		1192


//--------------------- .nv.constant0._ZN10layer_norm13ln_bwd_kernelINS_13Kernel_traitsIf13__nv_bfloat16fS2_fjLj7168ELj1ELj1ELj8ELj8ENS_18Kernel_traits_baseILj7168EfS2_fS2_fjLj256EEEEELb1ELb0ELb1ELb1EEEvNS_9BwdParamsE --------------------------
	.section	.nv.constant0._ZN10layer_norm13ln_bwd_kernelINS_13Kernel_traitsIf13__nv_bfloat16fS2_fjLj7168ELj1ELj1ELj8ELj8ENS_18Kernel_traits_baseILj7168EfS2_fS2_fjLj256EEEEELb1ELb0ELb1ELb1EEEvNS_9BwdParamsE,"a",@progbits
	.sectionflags	@""
	.align	4
.nv.constant0._ZN10layer_norm13ln_bwd_kernelINS_13Kernel_traitsIf13__nv_bfloat16fS2_fjLj7168ELj1ELj1ELj8ELj8ENS_18Kernel_traits_baseILj7168EfS2_fS2_fjLj256EEEEELb1ELb0ELb1ELb1EEEvNS_9BwdParamsE:
	.zero		1192


//--------------------- .nv.constant0._ZN10layer_norm13ln_bwd_kernelINS_13Kernel_traitsIf13__nv_bfloat16fS2_fjLj7168ELj1ELj1ELj8ELj8ENS_18Kernel_traits_baseILj7168EfS2_fS2_fjLj256EEEEELb1ELb1ELb0ELb0EEEvNS_9BwdParamsE --------------------------
	.section	.nv.constant0._ZN10layer_norm13ln_bwd_kernelINS_13Kernel_traitsIf13__nv_bfloat16fS2_fjLj7168ELj1ELj1ELj8ELj8ENS_18Kernel_traits_baseILj7168EfS2_fS2_fjLj256EEEEELb1ELb1ELb0ELb0EEEvNS_9BwdParamsE,"a",@progbits
	.sectionflags	@""
	.align	4
.nv.constant0._ZN10layer_norm13ln_bwd_kernelINS_13Kernel_traitsIf13__nv_bfloat16fS2_fjLj7168ELj1ELj1ELj8ELj8ENS_18Kernel_traits_baseILj7168EfS2_fS2_fjLj256EEEEELb1ELb1ELb0ELb0EEEvNS_9BwdParamsE:
	.zero		1192


//--------------------- .nv.constant0._ZN10layer_norm13ln_bwd_kernelINS_13Kernel_traitsIf13__nv_bfloat16fS2_fjLj7168ELj1ELj1ELj8ELj8ENS_18Kernel_traits_baseILj7168EfS2_fS2_fjLj256EEEEELb1ELb1ELb0ELb1EEEvNS_9BwdParamsE --------------------------
	.section	.nv.constant0._ZN10layer_norm13ln_bwd_kernelINS_13Kernel_traitsIf13__nv_bfloat16fS2_fjLj7168ELj1ELj1ELj8ELj8ENS_18Kernel_traits_baseILj7168EfS2_fS2_fjLj256EEEEELb1ELb1ELb0ELb1EEEvNS_9BwdParamsE,"a",@progbits
	.sectionflags	@""
	.align	4
.nv.constant0._ZN10layer_norm13ln_bwd_kernelINS_13Kernel_traitsIf13__nv_bfloat16fS2_fjLj7168ELj1ELj1ELj8ELj8ENS_18Kernel_traits_baseILj7168EfS2_fS2_fjLj256EEEEELb1ELb1ELb0ELb1EEEvNS_9BwdParamsE:
	.zero		1192


//--------------------- .nv.constant0._ZN10layer_norm22ln_bwd_finalize_kernelINS_22Kernel_traits_finalizeILj7168Ef13__nv_bfloat16fS2_fjLb1ELj1024ELj4ENS_18Kernel_traits_baseILj7168EfS2_fS2_fjLj1024EEEEELb1ELb0EEEvNS_9BwdParamsE --------------------------
	.section	.nv.constant0._ZN10layer_norm22ln_bwd_finalize_kernelINS_22Kernel_traits_finalizeILj7168Ef13__nv_bfloat16fS2_fjLb1ELj1024ELj4ENS_18Kernel_traits_baseILj7168EfS2_fS2_fjLj1024EEEEELb1ELb0EEEvNS_9BwdParamsE,"a",@progbits
	.sectionflags	@""
	.align	4
.nv.constant0._ZN10layer_norm22ln_bwd_finalize_kernelINS_22Kernel_traits_finalizeILj7168Ef13__nv_bfloat16fS2_fjLb1ELj1024ELj4ENS_18Kernel_traits_baseILj7168EfS2_fS2_fjLj1024EEEEELb1ELb0EEEvNS_9BwdParamsE:
	.zero		1192


//--------------------- .nv.constant0._ZN10layer_norm13ln_bwd_kernelINS_13Kernel_traitsIf13__nv_bfloat16fS2_fjLj7168ELj1ELj1ELj8ELj8ENS_18Kernel_traits_baseILj7168EfS2_fS2_fjLj256EEEEELb1ELb1ELb1ELb0EEEvNS_9BwdParamsE --------------------------
	.section	.nv.constant0._ZN10layer_norm13ln_bwd_kernelINS_13Kernel_traitsIf13__nv_bfloat16fS2_fjLj7168ELj1ELj1ELj8ELj8ENS_18Kernel_traits_baseILj7168EfS2_fS2_fjLj256EEEEELb1ELb1ELb1ELb0EEEvNS_9BwdParamsE,"a",@progbits
	.sectionflags	@""
	.align	4
.nv.constant0._ZN10layer_norm13ln_bwd_kernelINS_13Kernel_traitsIf13__nv_bfloat16fS2_fjLj7168ELj1ELj1ELj8ELj8ENS_18Kernel_traits_baseILj7168EfS2_fS2_fjLj256EEEEELb1ELb1ELb1ELb0EEEvNS_9BwdParamsE:
	.zero		1192


//--------------------- .nv.constant0._ZN10layer_norm22ln_bwd_finalize_kernelINS_22Kernel_traits_finalizeILj7168Ef13__nv_bfloat16fS2_fjLb1ELj1024ELj4ENS_18Kernel_traits_baseILj7168EfS2_fS2_fjLj1024EEEEELb1ELb1EEEvNS_9BwdParamsE --------------------------
	.section	.nv.constant0._ZN10layer_norm22ln_bwd_finalize_kernelINS_22Kernel_traits_finalizeILj7168Ef13__nv_bfloat16fS2_fjLb1ELj1024ELj4ENS_18Kernel_traits_baseILj7168EfS2_fS2_fjLj1024EEEEELb1ELb1EEEvNS_9BwdParamsE,"a",@progbits
	.sectionflags	@""
	.align	4
.nv.constant0._ZN10layer_norm22ln_bwd_finalize_kernelINS_22Kernel_traits_finalizeILj7168Ef13__nv_bfloat16fS2_fjLb1ELj1024ELj4ENS_18Kernel_traits_baseILj7168EfS2_fS2_fjLj1024EEEEELb1ELb1EEEvNS_9BwdParamsE:
	.zero		1192


//--------------------- .nv.constant0._ZN10layer_norm13ln_bwd_kernelINS_13Kernel_traitsIf13__nv_bfloat16fS2_fjLj7168ELj1ELj1ELj8ELj8ENS_18Kernel_traits_baseILj7168EfS2_fS2_fjLj256EEEEELb1ELb1ELb1ELb1EEEvNS_9BwdParamsE --------------------------
	.section	.nv.constant0._ZN10layer_norm13ln_bwd_kernelINS_13Kernel_traitsIf13__nv_bfloat16fS2_fjLj7168ELj1ELj1ELj8ELj8ENS_18Kernel_traits_baseILj7168EfS2_fS2_fjLj256EEEEELb1ELb1ELb1ELb1EEEvNS_9BwdParamsE,"a",@progbits
	.sectionflags	@""
	.align	4
.nv.constant0._ZN10layer_norm13ln_bwd_kernelINS_13Kernel_traitsIf13__nv_bfloat16fS2_fjLj7168ELj1ELj1ELj8ELj8ENS_18Kernel_traits_baseILj7168EfS2_fS2_fjLj256EEEEELb1ELb1ELb1ELb1EEEvNS_9BwdParamsE:
	.zero		1192


//--------------------- .nv.constant0._ZN10layer_norm13ln_bwd_kernelINS_13Kernel_traitsIf6__halfS2_S2_fjLj7168ELj1ELj1ELj8ELj8ENS_18Kernel_traits_baseILj7168EfS2_S2_S2_fjLj256EEEEELb0ELb0ELb0ELb0EEEvNS_9BwdParamsE --------------------------
	.section	.nv.constant0._ZN10layer_norm13ln_bwd_kernelINS_13Kernel_traitsIf6__halfS2_S2_fjLj7168ELj1ELj1ELj8ELj8ENS_18Kernel_traits_baseILj7168EfS2_S2_S2_fjLj256EEEEELb0ELb0ELb0ELb0EEEvNS_9BwdParamsE,"a",@progbits
	.sectionflags	@""
	.align	4
.nv.constant0._ZN10layer_norm13ln_bwd_kernelINS_13Kernel_traitsIf6__halfS2_S2_fjLj7168ELj1ELj1ELj8ELj8ENS_18Kernel_traits_baseILj7168EfS2_S2_S2_fjLj256EEEEELb0ELb0ELb0ELb0EEEvNS_9BwdParamsE:
	.zero		1192


//--------------------- .nv.constant0._ZN10layer_norm13ln_bwd_kernelINS_13Kernel_traitsIf6__halfS2_S2_fjLj7168ELj1ELj1ELj8ELj8ENS_18Kernel_traits_baseILj7168EfS2_S2_S2_fjLj256EEEEELb0ELb0ELb0ELb1EEEvNS_9BwdParamsE --------------------------
	.section	.nv.constant0._ZN10layer_norm13ln_bwd_kernelINS_13Kernel_traitsIf6__halfS2_S2_fjLj7168ELj1ELj1ELj8ELj8ENS_18Kernel_traits_baseILj7168EfS2_S2_S2_fjLj256EEEEELb0ELb0ELb0ELb1EEEvNS_9BwdParamsE,"a",@progbits
	.sectionflags	@""
	.align	4
.nv.constant0._ZN10layer_norm13ln_bwd_kernelINS_13Kernel_traitsIf6__halfS2_S2_fjLj7168ELj1ELj1ELj8ELj8ENS_18Kernel_traits_baseILj7168EfS2_S2_S2_fjLj256EEEEELb0ELb0ELb0ELb1EEEvNS_9BwdParamsE:
	.zero		1192


//--------------------- .nv.constant0._ZN10layer_norm13ln_bwd_kernelINS_13Kernel_traitsIf6__halfS2_S2_fjLj7168ELj1ELj1ELj8ELj8ENS_18Kernel_traits_baseILj7168EfS2_S2_S2_fjLj256EEEEELb0ELb0ELb1ELb0EEEvNS_9BwdParamsE --------------------------
	.section	.nv.constant0._ZN10layer_norm13ln_bwd_kernelINS_13Kernel_traitsIf6__halfS2_S2_fjLj7168ELj1ELj1ELj8ELj8ENS_18Kernel_traits_baseILj7168EfS2_S2_S2_fjLj256EEEEELb0ELb0ELb1ELb0EEEvNS_9BwdParamsE,"a",@progbits
	.sectionflags	@""
	.align	4
.nv.constant0._ZN10layer_norm13ln_bwd_kernelINS_13Kernel_traitsIf6__halfS2_S2_fjLj7168ELj1ELj1ELj8ELj8ENS_18Kernel_traits_baseILj7168EfS2_S2_S2_fjLj256EEEEELb0ELb0ELb1ELb0EEEvNS_9BwdParamsE:
	.zero		1192


//--------------------- .nv.constant0._ZN10layer_norm13ln_bwd_kernelINS_13Kernel_traitsIf6__halfS2_S2_fjLj7168ELj1ELj1ELj8ELj8ENS_18Kernel_traits_baseILj7168EfS2_S2_S2_fjLj256EEEEELb0ELb0ELb1ELb1EEEvNS_9BwdParamsE --------------------------
	.section	.nv.constant0._ZN10layer_norm13ln_bwd_kernelINS_13Kernel_traitsIf6__halfS2_S2_fjLj7168ELj1ELj1ELj8ELj8ENS_18Kernel_traits_baseILj7168EfS2_S2_S2_fjLj256EEEEELb0ELb0ELb1ELb1EEEvNS_9BwdParamsE,"a",@progbits
	.sectionflags	@""
	.align	4
.nv.constant0._ZN10layer_norm13ln_bwd_kernelINS_13Kernel_traitsIf6__halfS2_S2_fjLj7168ELj1ELj1ELj8ELj8ENS_18Kernel_traits_baseILj7168EfS2_S2_S2_fjLj256EEEEELb0ELb0ELb1ELb1EEEvNS_9BwdParamsE:
	.zero		1192


//--------------------- .nv.constant0._ZN10layer_norm13ln_bwd_kernelINS_13Kernel_traitsIf6__halfS2_S2_fjLj7168ELj1ELj1ELj8ELj8ENS_18Kernel_traits_baseILj7168EfS2_S2_S2_fjLj256EEEEELb0ELb1ELb0ELb0EEEvNS_9BwdParamsE --------------------------
	.section	.nv.constant0._ZN10layer_norm13ln_bwd_kernelINS_13Kernel_traitsIf6__halfS2_S2_fjLj7168ELj1ELj1ELj8ELj8ENS_18Kernel_traits_baseILj7168EfS2_S2_S2_fjLj256EEEEELb0ELb1ELb0ELb0EEEvNS_9BwdParamsE,"a",@progbits
	.sectionflags	@""
	.align	4
.nv.constant0._ZN10layer_norm13ln_bwd_kernelINS_13Kernel_traitsIf6__halfS2_S2_fjLj7168ELj1ELj1ELj8ELj8ENS_18Kernel_traits_baseILj7168EfS2_S2_S2_fjLj256EEEEELb0ELb1ELb0ELb0EEEvNS_9BwdParamsE:
	.zero		1192


//--------------------- .nv.constant0._ZN10layer_norm13ln_bwd_kernelINS_13Kernel_traitsIf6__halfS2_S2_fjLj7168ELj1ELj1ELj8ELj8ENS_18Kernel_traits_baseILj7168EfS2_S2_S2_fjLj256EEEEELb0ELb1ELb0ELb1EEEvNS_9BwdParamsE --------------------------
	.section	.nv.constant0._ZN10layer_norm13ln_bwd_kernelINS_13Kernel_traitsIf6__halfS2_S2_fjLj7168ELj1ELj1ELj8ELj8ENS_18Kernel_traits_baseILj7168EfS2_S2_S2_fjLj256EEEEELb0ELb1ELb0ELb1EEEvNS_9BwdParamsE,"a",@progbits
	.sectionflags	@""
	.align	4
.nv.constant0._ZN10layer_norm13ln_bwd_kernelINS_13Kernel_traitsIf6__halfS2_S2_fjLj7168ELj1ELj1ELj8ELj8ENS_18Kernel_traits_baseILj7168EfS2_S2_S2_fjLj256EEEEELb0ELb1ELb0ELb1EEEvNS_9BwdParamsE:
	.zero		1192


//--------------------- .nv.constant0._ZN10layer_norm13ln_bwd_kernelINS_13Kernel_traitsIf6__halfS2_S2_fjLj7168ELj1ELj1ELj8ELj8ENS_18Kernel_traits_baseILj7168EfS2_S2_S2_fjLj256EEEEELb0ELb1ELb1ELb0EEEvNS_9BwdParamsE --------------------------
	.section	.nv.constant0._ZN10layer_norm13ln_bwd_kernelINS_13Kernel_traitsIf6__halfS2_S2_fjLj7168ELj1ELj1ELj8ELj8ENS_18Kernel_traits_baseILj7168EfS2_S2_S2_fjLj256EEEEELb0ELb1ELb1ELb0EEEvNS_9BwdParamsE,"a",@progbits
	.sectionflags	@""
	.align	4
.nv.constant0._ZN10layer_norm13ln_bwd_kernelINS_13Kernel_traitsIf6__halfS2_S2_fjLj7168ELj1ELj1ELj8ELj8ENS_18Kernel_traits_baseILj7168EfS2_S2_S2_fjLj256EEEEELb0ELb1ELb1ELb0EEEvNS_9BwdParamsE:
	.zero		1192


//--------------------- .nv.constant0._ZN10layer_norm13ln_bwd_kernelINS_13Kernel_traitsIf6__halfS2_S2_fjLj7168ELj1ELj1ELj8ELj8ENS_18Kernel_traits_baseILj7168EfS2_S2_S2_fjLj256EEEEELb0ELb1ELb1ELb1EEEvNS_9BwdParamsE --------------------------
	.section	.nv.constant0._ZN10layer_norm13ln_bwd_kernelINS_13Kernel_traitsIf6__halfS2_S2_fjLj7168ELj1ELj1ELj8ELj8ENS_18Kernel_traits_baseILj7168EfS2_S2_S2_fjLj256EEEEELb0ELb1ELb1ELb1EEEvNS_9BwdParamsE,"a",@progbits
	.sectionflags	@""
	.align	4
.nv.constant0._ZN10layer_norm13ln_bwd_kernelINS_13Kernel_traitsIf6__halfS2_S2_fjLj7168ELj1ELj1ELj8ELj8ENS_18Kernel_traits_baseILj7168EfS2_S2_S2_fjLj256EEEEELb0ELb1ELb1ELb1EEEvNS_9BwdParamsE:
	.zero		1192


//--------------------- .nv.constant0._ZN10layer_norm13ln_bwd_kernelINS_13Kernel_traitsIf6__halfS2_S2_fjLj7168ELj1ELj1ELj8ELj8ENS_18Kernel_traits_baseILj7168EfS2_S2_S2_fjLj256EEEEELb1ELb0ELb0ELb0EEEvNS_9BwdParamsE --------------------------
	.section	.nv.constant0._ZN10layer_norm13ln_bwd_kernelINS_13Kernel_traitsIf6__halfS2_S2_fjLj7168ELj1ELj1ELj8ELj8ENS_18Kernel_traits_baseILj7168EfS2_S2_S2_fjLj256EEEEELb1ELb0ELb0ELb0EEEvNS_9BwdParamsE,"a",@progbits
	.sectionflags	@""
	.align	4
.nv.constant0._ZN10layer_norm13ln_bwd_kernelINS_13Kernel_traitsIf6__halfS2_S2_fjLj7168ELj1ELj1ELj8ELj8ENS_18Kernel_traits_baseILj7168EfS2_S2_S2_fjLj256EEEEELb1ELb0ELb0ELb0EEEvNS_9BwdParamsE:
	.zero		1192


//--------------------- .nv.constant0._ZN10layer_norm13ln_bwd_kernelINS_13Kernel_traitsIf6__halfS2_S2_fjLj7168ELj1ELj1ELj8ELj8ENS_18Kernel_traits_baseILj7168EfS2_S2_S2_fjLj256EEEEELb1ELb0ELb0ELb1EEEvNS_9BwdParamsE --------------------------
	.section	.nv.constant0._ZN10layer_norm13ln_bwd_kernelINS_13Kernel_traitsIf6__halfS2_S2_fjLj7168ELj1ELj1ELj8ELj8ENS_18Kernel_traits_baseILj7168EfS2_S2_S2_fjLj256EEEEELb1ELb0ELb0ELb1EEEvNS_9BwdParamsE,"a",@progbits
	.sectionflags	@""
	.align	4
.nv.constant0._ZN10layer_norm13ln_bwd_kernelINS_13Kernel_traitsIf6__halfS2_S2_fjLj7168ELj1ELj1ELj8ELj8ENS_18Kernel_traits_baseILj7168EfS2_S2_S2_fjLj256EEEEELb1ELb0ELb0ELb1EEEvNS_9BwdParamsE:
	.zero		1192


//--------------------- .nv.constant0._ZN10layer_norm22ln_bwd_finalize_kernelINS_22Kernel_traits_finalizeILj7168Ef6__halfS2_S2_fjLb0ELj1024ELj4ENS_18Kernel_traits_baseILj7168EfS2_S2_S2_fjLj1024EEEEELb0ELb0EEEvNS_9BwdParamsE --------------------------
	.section	.nv.constant0._ZN10layer_norm22ln_bwd_finalize_kernelINS_22Kernel_traits_finalizeILj7168Ef6__halfS2_S2_fjLb0ELj1024ELj4ENS_18Kernel_traits_baseILj7168EfS2_S2_S2_fjLj1024EEEEELb0ELb0EEEvNS_9BwdParamsE,"a",@progbits
	.sectionflags	@""
	.align	4
.nv.constant0._ZN10layer_norm22ln_bwd_finalize_kernelINS_22Kernel_traits_finalizeILj7168Ef6__halfS2_S2_fjLb0ELj1024ELj4ENS_18Kernel_traits_baseILj7168EfS2_S2_S2_fjLj1024EEEEELb0ELb0EEEvNS_9BwdParamsE:
	.zero		1192


//--------------------- .nv.constant0._ZN10layer_norm13ln_bwd_kernelINS_13Kernel_traitsIf6__halfS2_S2_fjLj7168ELj1ELj1ELj8ELj8ENS_18Kernel_traits_baseILj7168EfS2_S2_S2_fjLj256EEEEELb1ELb0ELb1ELb0EEEvNS_9BwdParamsE --------------------------
	.section	.nv.constant0._ZN10layer_norm13ln_bwd_kernelINS_13Kernel_traitsIf6__halfS2_S2_fjLj7168ELj1ELj1ELj8ELj8ENS_18Kernel_traits_baseILj7168EfS2_S2_S2_fjLj256EEEEELb1ELb0ELb1ELb0EEEvNS_9BwdParamsE,"a",@progbits
	.sectionflags	@""
	.align	4
.nv.constant0._ZN10layer_norm13ln_bwd_kernelINS_13Kernel_traitsIf6__halfS2_S2_fjLj7168ELj1ELj1ELj8ELj8ENS_18Kernel_traits_baseILj7168EfS2_S2_S2_fjLj256EEEEELb1ELb0ELb1ELb0EEEvNS_9BwdParamsE:
	.zero		1192


//--------------------- .nv.constant0._ZN10layer_norm22ln_bwd_finalize_kernelINS_22Kernel_traits_finalizeILj7168Ef6__halfS2_S2_fjLb0ELj1024ELj4ENS_18Kernel_traits_baseILj7168EfS2_S2_S2_fjLj1024EEEEELb0ELb1EEEvNS_9BwdParamsE --------------------------
	.section	.nv.constant0._ZN10layer_norm22ln_bwd_finalize_kernelINS_22Kernel_traits_finalizeILj7168Ef6__halfS2_S2_fjLb0ELj1024ELj4ENS_18Kernel_traits_baseILj7168EfS2_S2_S2_fjLj1024EEEEELb0ELb1EEEvNS_9BwdParamsE,"a",@progbits
	.sectionflags	@""
	.align	4
.nv.constant0._ZN10layer_norm22ln_bwd_finalize_kernelINS_22Kernel_traits_finalizeILj7168Ef6__halfS2_S2_fjLb0ELj1024ELj4ENS_18Kernel_traits_baseILj7168EfS2_S2_S2_fjLj1024EEEEELb0ELb1EEEvNS_9BwdParamsE:
	.zero		1192


//--------------------- .nv.constant0._ZN10layer_norm13ln_bwd_kernelINS_13Kernel_traitsIf6__halfS2_S2_fjLj7168ELj1ELj1ELj8ELj8ENS_18Kernel_traits_baseILj7168EfS2_S2_S2_fjLj256EEEEELb1ELb0ELb1ELb1EEEvNS_9BwdParamsE --------------------------
	.section	.nv.constant0._ZN10layer_norm13ln_bwd_kernelINS_13Kernel_traitsIf6__halfS2_S2_fjLj7168ELj1ELj1ELj8ELj8ENS_18Kernel_traits_baseILj7168EfS2_S2_S2_fjLj256EEEEELb1ELb0ELb1ELb1EEEvNS_9BwdParamsE,"a",@progbits
	.sectionflags	@""
	.align	4
.nv.constant0._ZN10layer_norm13ln_bwd_kernelINS_13Kernel_traitsIf6__halfS2_S2_fjLj7168ELj1ELj1ELj8ELj8ENS_18Kernel_traits_baseILj7168EfS2_S2_S2_fjLj256EEEEELb1ELb0ELb1ELb1EEEvNS_9BwdParamsE:
	.zero		1192


//--------------------- .nv.constant0._ZN10layer_norm13ln_bwd_kernelINS_13Kernel_traitsIf6__halfS2_S2_fjLj7168ELj1ELj1ELj8ELj8ENS_18Kernel_traits_baseILj7168EfS2_S2_S2_fjLj256EEEEELb1ELb1ELb0ELb0EEEvNS_9BwdParamsE --------------------------
	.section	.nv.constant0._ZN10layer_norm13ln_bwd_kernelINS_13Kernel_traitsIf6__halfS2_S2_fjLj7168ELj1ELj1ELj8ELj8ENS_18Kernel_traits_baseILj7168EfS2_S2_S2_fjLj256EEEEELb1ELb1ELb0ELb0EEEvNS_9BwdParamsE,"a",@progbits
	.sectionflags	@""
	.align	4
.nv.constant0._ZN10layer_norm13ln_bwd_kernelINS_13Kernel_traitsIf6__halfS2_S2_fjLj7168ELj1ELj1ELj8ELj8ENS_18Kernel_traits_baseILj7168EfS2_S2_S2_fjLj256EEEEELb1ELb1ELb0ELb0EEEvNS_9BwdParamsE:
	.zero		1192


//--------------------- .nv.constant0._ZN10layer_norm13ln_bwd_kernelINS_13Kernel_traitsIf6__halfS2_S2_fjLj7168ELj1ELj1ELj8ELj8ENS_18Kernel_traits_baseILj7168EfS2_S2_S2_fjLj256EEEEELb1ELb1ELb0ELb1EEEvNS_9BwdParamsE --------------------------
	.section	.nv.constant0._ZN10layer_norm13ln_bwd_kernelINS_13Kernel_traitsIf6__halfS2_S2_fjLj7168ELj1ELj1ELj8ELj8ENS_18Kernel_traits_baseILj7168EfS2_S2_S2_fjLj256EEEEELb1ELb1ELb0ELb1EEEvNS_9BwdParamsE,"a",@progbits
	.sectionflags	@""
	.align	4
.nv.constant0._ZN10layer_norm13ln_bwd_kernelINS_13Kernel_traitsIf6__halfS2_S2_fjLj7168ELj1ELj1ELj8ELj8ENS_18Kernel_traits_baseILj7168EfS2_S2_S2_fjLj256EEEEELb1ELb1ELb0ELb1EEEvNS_9BwdParamsE:
	.zero		1192


//--------------------- .nv.constant0._ZN10layer_norm22ln_bwd_finalize_kernelINS_22Kernel_traits_finalizeILj7168Ef6__halfS2_S2_fjLb1ELj1024ELj4ENS_18Kernel_traits_baseILj7168EfS2_S2_S2_fjLj1024EEEEELb1ELb0EEEvNS_9BwdParamsE --------------------------
	.section	.nv.constant0._ZN10layer_norm22ln_bwd_finalize_kernelINS_22Kernel_traits_finalizeILj7168Ef6__halfS2_S2_fjLb1ELj1024ELj4ENS_18Kernel_traits_baseILj7168EfS2_S2_S2_fjLj1024EEEEELb1ELb0EEEvNS_9BwdParamsE,"a",@progbits
	.sectionflags	@""
	.align	4
.nv.constant0._ZN10layer_norm22ln_bwd_finalize_kernelINS_22Kernel_traits_finalizeILj7168Ef6__halfS2_S2_fjLb1ELj1024ELj4ENS_18Kernel_traits_baseILj7168EfS2_S2_S2_fjLj1024EEEEELb1ELb0EEEvNS_9BwdParamsE:
	.zero		1192


//--------------------- .nv.constant0._ZN10layer_norm13ln_bwd_kernelINS_13Kernel_traitsIf6__halfS2_S2_fjLj7168ELj1ELj1ELj8ELj8ENS_18Kernel_traits_baseILj7168EfS2_S2_S2_fjLj256EEEEELb1ELb1ELb1ELb0EEEvNS_9BwdParamsE --------------------------
	.section	.nv.constant0._ZN10layer_norm13ln_bwd_kernelINS_13Kernel_traitsIf6__halfS2_S2_fjLj7168ELj1ELj1ELj8ELj8ENS_18Kernel_traits_baseILj7168EfS2_S2_S2_fjLj256EEEEELb1ELb1ELb1ELb0EEEvNS_9BwdParamsE,"a",@progbits
	.sectionflags	@""
	.align	4
.nv.constant0._ZN10layer_norm13ln_bwd_kernelINS_13Kernel_traitsIf6__halfS2_S2_fjLj7168ELj1ELj1ELj8ELj8ENS_18Kernel_traits_baseILj7168EfS2_S2_S2_fjLj256EEEEELb1ELb1ELb1ELb0EEEvNS_9BwdParamsE:
	.zero		1192


//--------------------- .nv.constant0._ZN10layer_norm22ln_bwd_finalize_kernelINS_22Kernel_traits_finalizeILj7168Ef6__halfS2_S2_fjLb1ELj1024ELj4ENS_18Kernel_traits_baseILj7168EfS2_S2_S2_fjLj1024EEEEELb1ELb1EEEvNS_9BwdParamsE --------------------------
	.section	.nv.constant0._ZN10layer_norm22ln_bwd_finalize_kernelINS_22Kernel_traits_finalizeILj7168Ef6__halfS2_S2_fjLb1ELj1024ELj4ENS_18Kernel_traits_baseILj7168EfS2_S2_S2_fjLj1024EEEEELb1ELb1EEEvNS_9BwdParamsE,"a",@progbits
	.sectionflags	@""
	.align	4
.nv.constant0._ZN10layer_norm22ln_bwd_finalize_kernelINS_22Kernel_traits_finalizeILj7168Ef6__halfS2_S2_fjLb1ELj1024ELj4ENS_18Kernel_traits_baseILj7168EfS2_S2_S2_fjLj1024EEEEELb1ELb1EEEvNS_9BwdParamsE:
	.zero		1192


//--------------------- .nv.constant0._ZN10layer_norm13ln_bwd_kernelINS_13Kernel_traitsIf6__halfS2_S2_fjLj7168ELj1ELj1ELj8ELj8ENS_18Kernel_traits_baseILj7168EfS2_S2_S2_fjLj256EEEEELb1ELb1ELb1ELb1EEEvNS_9BwdParamsE --------------------------
	.section	.nv.constant0._ZN10layer_norm13ln_bwd_kernelINS_13Kernel_traitsIf6__halfS2_S2_fjLj7168ELj1ELj1ELj8ELj8ENS_18Kernel_traits_baseILj7168EfS2_S2_S2_fjLj256EEEEELb1ELb1ELb1ELb1EEEvNS_9BwdParamsE,"a",@progbits
	.sectionflags	@""
	.align	4
.nv.constant0._ZN10layer_norm13ln_bwd_kernelINS_13Kernel_traitsIf6__halfS2_S2_fjLj7168ELj1ELj1ELj8ELj8ENS_18Kernel_traits_baseILj7168EfS2_S2_S2_fjLj256EEEEELb1ELb1ELb1ELb1EEEvNS_9BwdParamsE:
	.zero		1192


//--------------------- .nv.constant0._ZN10layer_norm13ln_bwd_kernelINS_13Kernel_traitsI6__halfS2_fS2_fjLj7168ELj1ELj1ELj8ELj8ENS_18Kernel_traits_baseILj7168ES2_S2_fS2_fjLj256EEEEELb0ELb0ELb0ELb0EEEvNS_9BwdParamsE --------------------------
	.section	.nv.constant0._ZN10layer_norm13ln_bwd_kernelINS_13Kernel_traitsI6__halfS2_fS2_fjLj7168ELj1ELj1ELj8ELj8ENS_18Kernel_traits_baseILj7168ES2_S2_fS2_fjLj256EEEEELb0ELb0ELb0ELb0EEEvNS_9BwdParamsE,"a",@progbits
	.sectionflags	@""
	.align	4
.nv.constant0._ZN10layer_norm13ln_bwd_kernelINS_13Kernel_traitsI6__halfS2_fS2_fjLj7168ELj1ELj1ELj8ELj8ENS_18Kernel_traits_baseILj7168ES2_S2_fS2_fjLj256EEEEELb0ELb0ELb0ELb0EEEvNS_9BwdParamsE:
	.zero		1192


//--------------------- .nv.constant0._ZN10layer_norm13ln_bwd_kernelINS_13Kernel_traitsI6__halfS2_fS2_fjLj7168ELj1ELj1ELj8ELj8ENS_18Kernel_traits_baseILj7168ES2_S2_fS2_fjLj256EEEEELb0ELb0ELb0ELb1EEEvNS_9BwdParamsE --------------------------
	.section	.nv.constant0._ZN10layer_norm13ln_bwd_kernelINS_13Kernel_traitsI6__halfS2_fS2_fjLj7168ELj1ELj1ELj8ELj8ENS_18Kernel_traits_baseILj7168ES2_S2_fS2_fjLj256EEEEELb0ELb0ELb0ELb1EEEvNS_9BwdParamsE,"a",@progbits
	.sectionflags	@""
	.align	4
.nv.constant0._ZN10layer_norm13ln_bwd_kernelINS_13Kernel_traitsI6__halfS2_fS2_fjLj7168ELj1ELj1ELj8ELj8ENS_18Kernel_traits_baseILj7168ES2_S2_fS2_fjLj256EEEEELb0ELb0ELb0ELb1EEEvNS_9BwdParamsE:
	.zero		1192


//--------------------- .nv.constant0._ZN10layer_norm13ln_bwd_kernelINS_13Kernel_traitsI6__halfS2_fS2_fjLj7168ELj1ELj1ELj8ELj8ENS_18Kernel_traits_baseILj7168ES2_S2_fS2_fjLj256EEEEELb0ELb0ELb1ELb0EEEvNS_9BwdParamsE --------------------------
	.section	.nv.constant0._ZN10layer_norm13ln_bwd_kernelINS_13Kernel_traitsI6__halfS2_fS2_fjLj7168ELj1ELj1ELj8ELj8ENS_18Kernel_traits_baseILj7168ES2_S2_fS2_fjLj256EEEEELb0ELb0ELb1ELb0EEEvNS_9BwdParamsE,"a",@progbits
	.sectionflags	@""
	.align	4
.nv.constant0._ZN10layer_norm13ln_bwd_kernelINS_13Kernel_traitsI6__halfS2_fS2_fjLj7168ELj1ELj1ELj8ELj8ENS_18Kernel_traits_baseILj7168ES2_S2_fS2_fjLj256EEEEELb0ELb0ELb1ELb0EEEvNS_9BwdParamsE:
	.zero		1192


//--------------------- .nv.constant0._ZN10layer_norm13ln_bwd_kernelINS_13Kernel_traitsI6__halfS2_fS2_fjLj7168ELj1ELj1ELj8ELj8ENS_18Kernel_traits_baseILj7168ES2_S2_fS2_fjLj256EEEEELb0ELb0ELb1ELb1EEEvNS_9BwdParamsE --------------------------
	.section	.nv.constant0._ZN10layer_norm13ln_bwd_kernelINS_13Kernel_traitsI6__halfS2_fS2_fjLj7168ELj1ELj1ELj8ELj8ENS_18Kernel_traits_baseILj7168ES2_S2_fS2_fjLj256EEEEELb0ELb0ELb1ELb1EEEvNS_9BwdParamsE,"a",@progbits
	.sectionflags	@""
	.align	4
.nv.constant0._ZN10layer_norm13ln_bwd_kernelINS_13Kernel_traitsI6__halfS2_fS2_fjLj7168ELj1ELj1ELj8ELj8ENS_18Kernel_traits_baseILj7168ES2_S2_fS2_fjLj256EEEEELb0ELb0ELb1ELb1EEEvNS_9BwdParamsE:
	.zero		1192


//--------------------- .nv.constant0._ZN10layer_norm13ln_bwd_kernelINS_13Kernel_traitsI6__halfS2_fS2_fjLj7168ELj1ELj1ELj8ELj8ENS_18Kernel_traits_baseILj7168ES2_S2_fS2_fjLj256EEEEELb0ELb1ELb0ELb0EEEvNS_9BwdParamsE --------------------------
	.section	.nv.constant0._ZN10layer_norm13ln_bwd_kernelINS_13Kernel_traitsI6__halfS2_fS2_fjLj7168ELj1ELj1ELj8ELj8ENS_18Kernel_traits_baseILj7168ES2_S2_fS2_fjLj256EEEEELb0ELb1ELb0ELb0EEEvNS_9BwdParamsE,"a",@progbits
	.sectionflags	@""
	.align	4
.nv.constant0._ZN10layer_norm13ln_bwd_kernelINS_13Kernel_traitsI6__halfS2_fS2_fjLj7168ELj1ELj1ELj8ELj8ENS_18Kernel_traits_baseILj7168ES2_S2_fS2_fjLj256EEEEELb0ELb1ELb0ELb0EEEvNS_9BwdParamsE:
	.zero		1192


//--------------------- .nv.constant0._ZN10layer_norm13ln_bwd_kernelINS_13Kernel_traitsI6__halfS2_fS2_fjLj7168ELj1ELj1ELj8ELj8ENS_18Kernel_traits_baseILj7168ES2_S2_fS2_fjLj256EEEEELb0ELb1ELb0ELb1EEEvNS_9BwdParamsE --------------------------
	.section	.nv.constant0._ZN10layer_norm13ln_bwd_kernelINS_13Kernel_traitsI6__halfS2_fS2_fjLj7168ELj1ELj1ELj8ELj8ENS_18Kernel_traits_baseILj7168ES2_S2_fS2_fjLj256EEEEELb0ELb1ELb0ELb1EEEvNS_9BwdParamsE,"a",@progbits
	.sectionflags	@""
	.align	4
.nv.constant0._ZN10layer_norm13ln_bwd_kernelINS_13Kernel_traitsI6__halfS2_fS2_fjLj7168ELj1ELj1ELj8ELj8ENS_18Kernel_traits_baseILj7168ES2_S2_fS2_fjLj256EEEEELb0ELb1ELb0ELb1EEEvNS_9BwdParamsE:
	.zero		1192


//--------------------- .nv.constant0._ZN10layer_norm13ln_bwd_kernelINS_13Kernel_traitsI6__halfS2_fS2_fjLj7168ELj1ELj1ELj8ELj8ENS_18Kernel_traits_baseILj7168ES2_S2_fS2_fjLj256EEEEELb0ELb1ELb1ELb0EEEvNS_9BwdParamsE --------------------------
	.section	.nv.constant0._ZN10layer_norm13ln_bwd_kernelINS_13Kernel_traitsI6__halfS2_fS2_fjLj7168ELj1ELj1ELj8ELj8ENS_18Kernel_traits_baseILj7168ES2_S2_fS2_fjLj256EEEEELb0ELb1ELb1ELb0EEEvNS_9BwdParamsE,"a",@progbits
	.sectionflags	@""
	.align	4
.nv.constant0._ZN10layer_norm13ln_bwd_kernelINS_13Kernel_traitsI6__halfS2_fS2_fjLj7168ELj1ELj1ELj8ELj8ENS_18Kernel_traits_baseILj7168ES2_S2_fS2_fjLj256EEEEELb0ELb1ELb1ELb0EEEvNS_9BwdParamsE:
	.zero		1192


//--------------------- .nv.constant0._ZN10layer_norm13ln_bwd_kernelINS_13Kernel_traitsI6__halfS2_fS2_fjLj7168ELj1ELj1ELj8ELj8ENS_18Kernel_traits_baseILj7168ES2_S2_fS2_fjLj256EEEEELb0ELb1ELb1ELb1EEEvNS_9BwdParamsE --------------------------
	.section	.nv.constant0._ZN10layer_norm13ln_bwd_kernelINS_13Kernel_traitsI6__halfS2_fS2_fjLj7168ELj1ELj1ELj8ELj8ENS_18Kernel_traits_baseILj7168ES2_S2_fS2_fjLj256EEEEELb0ELb1ELb1ELb1EEEvNS_9BwdParamsE,"a",@progbits
	.sectionflags	@""
	.align	4
.nv.constant0._ZN10layer_norm13ln_bwd_kernelINS_13Kernel_traitsI6__halfS2_fS2_fjLj7168ELj1ELj1ELj8ELj8ENS_18Kernel_traits_baseILj7168ES2_S2_fS2_fjLj256EEEEELb0ELb1ELb1ELb1EEEvNS_9BwdParamsE:
	.zero		1192


//--------------------- .nv.constant0._ZN10layer_norm13ln_bwd_kernelINS_13Kernel_traitsI6__halfS2_fS2_fjLj7168ELj1ELj1ELj8ELj8ENS_18Kernel_traits_baseILj7168ES2_S2_fS2_fjLj256EEEEELb1ELb0ELb0ELb0EEEvNS_9BwdParamsE --------------------------
	.section	.nv.constant0._ZN10layer_norm13ln_bwd_kernelINS_13Kernel_traitsI6__halfS2_fS2_fjLj7168ELj1ELj1ELj8ELj8ENS_18Kernel_traits_baseILj7168ES2_S2_fS2_fjLj256EEEEELb1ELb0ELb0ELb0EEEvNS_9BwdParamsE,"a",@progbits
	.sectionflags	@""
	.align	4
.nv.constant0._ZN10layer_norm13ln_bwd_kernelINS_13Kernel_traitsI6__halfS2_fS2_fjLj7168ELj1ELj1ELj8ELj8ENS_18Kernel_traits_baseILj7168ES2_S2_fS2_fjLj256EEEEELb1ELb0ELb0ELb0EEEvNS_9BwdParamsE:
	.zero		1192


//--------------------- .nv.constant0._ZN10layer_norm13ln_bwd_kernelINS_13Kernel_traitsI6__halfS2_fS2_fjLj7168ELj1ELj1ELj8ELj8ENS_18Kernel_traits_baseILj7168ES2_S2_fS2_fjLj256EEEEELb1ELb0ELb0ELb1EEEvNS_9BwdParamsE --------------------------
	.section	.nv.constant0._ZN10layer_norm13ln_bwd_kernelINS_13Kernel_traitsI6__halfS2_fS2_fjLj7168ELj1ELj1ELj8ELj8ENS_18Kernel_traits_baseILj7168ES2_S2_fS2_fjLj256EEEEELb1ELb0ELb0ELb1EEEvNS_9BwdParamsE,"a",@progbits
	.sectionflags	@""
	.align	4
.nv.constant0._ZN10layer_norm13ln_bwd_kernelINS_13Kernel_traitsI6__halfS2_fS2_fjLj7168ELj1ELj1ELj8ELj8ENS_18Kernel_traits_baseILj7168ES2_S2_fS2_fjLj256EEEEELb1ELb0ELb0ELb1EEEvNS_9BwdParamsE:
	.zero		1192


//--------------------- .nv.constant0._ZN10layer_norm22ln_bwd_finalize_kernelINS_22Kernel_traits_finalizeILj7168E6__halfS2_fS2_fjLb0ELj1024ELj4ENS_18Kernel_traits_baseILj7168ES2_S2_fS2_fjLj1024EEEEELb0ELb0EEEvNS_9BwdParamsE --------------------------
	.section	.nv.constant0._ZN10layer_norm22ln_bwd_finalize_kernelINS_22Kernel_traits_finalizeILj7168E6__halfS2_fS2_fjLb0ELj1024ELj4ENS_18Kernel_traits_baseILj7168ES2_S2_fS2_fjLj1024EEEEELb0ELb0EEEvNS_9BwdParamsE,"a",@progbits
	.sectionflags	@""
	.align	4
.nv.constant0._ZN10layer_norm22ln_bwd_finalize_kernelINS_22Kernel_traits_finalizeILj7168E6__halfS2_fS2_fjLb0ELj1024ELj4ENS_18Kernel_traits_baseILj7168ES2_S2_fS2_fjLj1024EEEEELb0ELb0EEEvNS_9BwdParamsE:
	.zero		1192


//--------------------- .nv.constant0._ZN10layer_norm13ln_bwd_kernelINS_13Kernel_traitsI6__halfS2_fS2_fjLj7168ELj1ELj1ELj8ELj8ENS_18Kernel_traits_baseILj7168ES2_S2_fS2_fjLj256EEEEELb1ELb0ELb1ELb0EEEvNS_9BwdParamsE --------------------------
	.section	.nv.constant0._ZN10layer_norm13ln_bwd_kernelINS_13Kernel_traitsI6__halfS2_fS2_fjLj7168ELj1ELj1ELj8ELj8ENS_18Kernel_traits_baseILj7168ES2_S2_fS2_fjLj256EEEEELb1ELb0ELb1ELb0EEEvNS_9BwdParamsE,"a",@progbits
	.sectionflags	@""
	.align	4
.nv.constant0._ZN10layer_norm13ln_bwd_kernelINS_13Kernel_traitsI6__halfS2_fS2_fjLj7168ELj1ELj1ELj8ELj8ENS_18Kernel_traits_baseILj7168ES2_S2_fS2_fjLj256EEEEELb1ELb0ELb1ELb0EEEvNS_9BwdParamsE:
	.zero		1192


//--------------------- .nv.constant0._ZN10layer_norm22ln_bwd_finalize_kernelINS_22Kernel_traits_finalizeILj7168E6__halfS2_fS2_fjLb0ELj1024ELj4ENS_18Kernel_traits_baseILj7168ES2_S2_fS2_fjLj1024EEEEELb0ELb1EEEvNS_9BwdParamsE --------------------------
	.section	.nv.constant0._ZN10layer_norm22ln_bwd_finalize_kernelINS_22Kernel_traits_finalizeILj7168E6__halfS2_fS2_fjLb0ELj1024ELj4ENS_18Kernel_traits_baseILj7168ES2_S2_fS2_fjLj1024EEEEELb0ELb1EEEvNS_9BwdParamsE,"a",@progbits
	.sectionflags	@""
	.align	4
.nv.constant0._ZN10layer_norm22ln_bwd_finalize_kernelINS_22Kernel_traits_finalizeILj7168E6__halfS2_fS2_fjLb0ELj1024ELj4ENS_18Kernel_traits_baseILj7168ES2_S2_fS2_fjLj1024EEEEELb0ELb1EEEvNS_9BwdParamsE:
	.zero		1192


//--------------------- .nv.constant0._ZN10layer_norm13ln_bwd_kernelINS_13Kernel_traitsI6__halfS2_fS2_fjLj7168ELj1ELj1ELj8ELj8ENS_18Kernel_traits_baseILj7168ES2_S2_fS2_fjLj256EEEEELb1ELb0ELb1ELb1EEEvNS_9BwdParamsE --------------------------
	.section	.nv.constant0._ZN10layer_norm13ln_bwd_kernelINS_13Kernel_traitsI6__halfS2_fS2_fjLj7168ELj1ELj1ELj8ELj8ENS_18Kernel_traits_baseILj7168ES2_S2_fS2_fjLj256EEEEELb1ELb0ELb1ELb1EEEvNS_9BwdParamsE,"a",@progbits
	.sectionflags	@""
	.align	4
.nv.constant0._ZN10layer_norm13ln_bwd_kernelINS_13Kernel_traitsI6__halfS2_fS2_fjLj7168ELj1ELj1ELj8ELj8ENS_18Kernel_traits_baseILj7168ES2_S2_fS2_fjLj256EEEEELb1ELb0ELb1ELb1EEEvNS_9BwdParamsE:
	.zero		1192


//--------------------- .nv.constant0._ZN10layer_norm13ln_bwd_kernelINS_13Kernel_traitsI6__halfS2_fS2_fjLj7168ELj1ELj1ELj8ELj8ENS_18Kernel_traits_baseILj7168ES2_S2_fS2_fjLj256EEEEELb1ELb1ELb0ELb0EEEvNS_9BwdParamsE --------------------------
	.section	.nv.constant0._ZN10layer_norm13ln_bwd_kernelINS_13Kernel_traitsI6__halfS2_fS2_fjLj7168ELj1ELj1ELj8ELj8ENS_18Kernel_traits_baseILj7168ES2_S2_fS2_fjLj256EEEEELb1ELb1ELb0ELb0EEEvNS_9BwdParamsE,"a",@progbits
	.sectionflags	@""
	.align	4
.nv.constant0._ZN10layer_norm13ln_bwd_kernelINS_13Kernel_traitsI6__halfS2_fS2_fjLj7168ELj1ELj1ELj8ELj8ENS_18Kernel_traits_baseILj7168ES2_S2_fS2_fjLj256EEEEELb1ELb1ELb0ELb0EEEvNS_9BwdParamsE:
	.zero		1192


//--------------------- .nv.constant0._ZN10layer_norm13ln_bwd_kernelINS_13Kernel_traitsI6__halfS2_fS2_fjLj7168ELj1ELj1ELj8ELj8ENS_18Kernel_traits_baseILj7168ES2_S2_fS2_fjLj256EEEEELb1ELb1ELb0ELb1EEEvNS_9BwdParamsE --------------------------
	.section	.nv.constant0._ZN10layer_norm13ln_bwd_kernelINS_13Kernel_traitsI6__halfS2_fS2_fjLj7168ELj1ELj1ELj8ELj8ENS_18Kernel_traits_baseILj7168ES2_S2_fS2_fjLj256EEEEELb1ELb1ELb0ELb1EEEvNS_9BwdParamsE,"a",@progbits
	.sectionflags	@""
	.align	4
.nv.constant0._ZN10layer_norm13ln_bwd_kernelINS_13Kernel_traitsI6__halfS2_fS2_fjLj7168ELj1ELj1ELj8ELj8ENS_18Kernel_traits_baseILj7168ES2_S2_fS2_fjLj256EEEEELb1ELb1ELb0ELb1EEEvNS_9BwdParamsE:
	.zero		1192


//--------------------- .nv.constant0._ZN10layer_norm22ln_bwd_finalize_kernelINS_22Kernel_traits_finalizeILj7168E6__halfS2_fS2_fjLb1ELj1024ELj4ENS_18Kernel_traits_baseILj7168ES2_S2_fS2_fjLj1024EEEEELb1ELb0EEEvNS_9BwdParamsE --------------------------
	.section	.nv.constant0._ZN10layer_norm22ln_bwd_finalize_kernelINS_22Kernel_traits_finalizeILj7168E6__halfS2_fS2_fjLb1ELj1024ELj4ENS_18Kernel_traits_baseILj7168ES2_S2_fS2_fjLj1024EEEEELb1ELb0EEEvNS_9BwdParamsE,"a",@progbits
	.sectionflags	@""
	.align	4
.nv.constant0._ZN10layer_norm22ln_bwd_finalize_kernelINS_22Kernel_traits_finalizeILj7168E6__halfS2_fS2_fjLb1ELj1024ELj4ENS_18Kernel_traits_baseILj7168ES2_S2_fS2_fjLj1024EEEEELb1ELb0EEEvNS_9BwdParamsE:
	.zero		1192


//--------------------- .nv.constant0._ZN10layer_norm13ln_bwd_kernelINS_13Kernel_traitsI6__halfS2_fS2_fjLj7168ELj1ELj1ELj8ELj8ENS_18Kernel_traits_baseILj7168ES2_S2_fS2_fjLj256EEEEELb1ELb1ELb1ELb0EEEvNS_9BwdParamsE --------------------------
	.section	.nv.constant0._ZN10layer_norm13ln_bwd_kernelINS_13Kernel_traitsI6__halfS2_fS2_fjLj7168ELj1ELj1ELj8ELj8ENS_18Kernel_traits_baseILj7168ES2_S2_fS2_fjLj256EEEEELb1ELb1ELb1ELb0EEEvNS_9BwdParamsE,"a",@progbits
	.sectionflags	@""
	.align	4
.nv.constant0._ZN10layer_norm13ln_bwd_kernelINS_13Kernel_traitsI6__halfS2_fS2_fjLj7168ELj1ELj1ELj8ELj8ENS_18Kernel_traits_baseILj7168ES2_S2_fS2_fjLj256EEEEELb1ELb1ELb1ELb0EEEvNS_9BwdParamsE:
	.zero		1192


//--------------------- .nv.constant0._ZN10layer_norm22ln_bwd_finalize_kernelINS_22Kernel_traits_finalizeILj7168E6__halfS2_fS2_fjLb1ELj1024ELj4ENS_18Kernel_traits_baseILj7168ES2_S2_fS2_fjLj1024EEEEELb1ELb1EEEvNS_9BwdParamsE --------------------------
	.section	.nv.constant0._ZN10layer_norm22ln_bwd_finalize_kernelINS_22Kernel_traits_finalizeILj7168E6__halfS2_fS2_fjLb1ELj1024ELj4ENS_18Kernel_traits_baseILj7168ES2_S2_fS2_fjLj1024EEEEELb1ELb1EEEvNS_9BwdParamsE,"a",@progbits
	.sectionflags	@""
	.align	4
.nv.constant0._ZN10layer_norm22ln_bwd_finalize_kernelINS_22Kernel_traits_finalizeILj7168E6__halfS2_fS2_fjLb1ELj1024ELj4ENS_18Kernel_traits_baseILj7168ES2_S2_fS2_fjLj1024EEEEELb1ELb1EEEvNS_9BwdParamsE:
	.zero		1192


//--------------------- .nv.constant0._ZN10layer_norm13ln_bwd_kernelINS_13Kernel_traitsI6__halfS2_fS2_fjLj7168ELj1ELj1ELj8ELj8ENS_18Kernel_traits_baseILj7168ES2_S2_fS2_fjLj256EEEEELb1ELb1ELb1ELb1EEEvNS_9BwdParamsE --------------------------
	.section	.nv.constant0._ZN10layer_norm13ln_bwd_kernelINS_13Kernel_traitsI6__halfS2_fS2_fjLj7168ELj1ELj1ELj8ELj8ENS_18Kernel_traits_baseILj7168ES2_S2_fS2_fjLj256EEEEELb1ELb1ELb1ELb1EEEvNS_9BwdParamsE,"a",@progbits
	.sectionflags	@""
	.align	4
.nv.constant0._ZN10layer_norm13ln_bwd_kernelINS_13Kernel_traitsI6__halfS2_fS2_fjLj7168ELj1ELj1ELj8ELj8ENS_18Kernel_traits_baseILj7168ES2_S2_fS2_fjLj256EEEEELb1ELb1ELb1ELb1EEEvNS_9BwdParamsE:
	.zero		1192


//--------------------- .nv.constant0._ZN10layer_norm13ln_bwd_kernelINS_13Kernel_traitsIf6__halffS2_fjLj7168ELj1ELj1ELj8ELj8ENS_18Kernel_traits_baseILj7168EfS2_fS2_fjLj256EEEEELb0ELb0ELb0ELb0EEEvNS_9BwdParamsE --------------------------
	.section	.nv.constant0._ZN10layer_norm13ln_bwd_kernelINS_13Kernel_traitsIf6__halffS2_fjLj7168ELj1ELj1ELj8ELj8ENS_18Kernel_traits_baseILj7168EfS2_fS2_fjLj256EEEEELb0ELb0ELb0ELb0EEEvNS_9BwdParamsE,"a",@progbits
	.sectionflags	@""
	.align	4
.nv.constant0._ZN10layer_norm13ln_bwd_kernelINS_13Kernel_traitsIf6__halffS2_fjLj7168ELj1ELj1ELj8ELj8ENS_18Kernel_traits_baseILj7168EfS2_fS2_fjLj256EEEEELb0ELb0ELb0ELb0EEEvNS_9BwdParamsE:
	.zero		1192


//--------------------- .nv.constant0._ZN10layer_norm13ln_bwd_kernelINS_13Kernel_traitsIf6__halffS2_fjLj7168ELj1ELj1ELj8ELj8ENS_18Kernel_traits_baseILj7168EfS2_fS2_fjLj256EEEEELb0ELb0ELb0ELb1EEEvNS_9BwdParamsE --------------------------
	.section	.nv.constant0._ZN10layer_norm13ln_bwd_kernelINS_13Kernel_traitsIf6__halffS2_fjLj7168ELj1ELj1ELj8ELj8ENS_18Kernel_traits_baseILj7168EfS2_fS2_fjLj256EEEEELb0ELb0ELb0ELb1EEEvNS_9BwdParamsE,"a",@progbits
	.sectionflags	@""
	.align	4
.nv.constant0._ZN10layer_norm13ln_bwd_kernelINS_13Kernel_traitsIf6__halffS2_fjLj7168ELj1ELj1ELj8ELj8ENS_18Kernel_traits_baseILj7168EfS2_fS2_fjLj256EEEEELb0ELb0ELb0ELb1EEEvNS_9BwdParamsE:
	.zero		1192


//--------------------- .nv.constant0._ZN10layer_norm13ln_bwd_kernelINS_13Kernel_traitsIf6__halffS2_fjLj7168ELj1ELj1ELj8ELj8ENS_18Kernel_traits_baseILj7168EfS2_fS2_fjLj256EEEEELb0ELb0ELb1ELb0EEEvNS_9BwdParamsE --------------------------
	.section	.nv.constant0._ZN10layer_norm13ln_bwd_kernelINS_13Kernel_traitsIf6__halffS2_fjLj7168ELj1ELj1ELj8ELj8ENS_18Kernel_traits_baseILj7168EfS2_fS2_fjLj256EEEEELb0ELb0ELb1ELb0EEEvNS_9BwdParamsE,"a",@progbits
	.sectionflags	@""
	.align	4
.nv.constant0._ZN10layer_norm13ln_bwd_kernelINS_13Kernel_traitsIf6__halffS2_fjLj7168ELj1ELj1ELj8ELj8ENS_18Kernel_traits_baseILj7168EfS2_fS2_fjLj256EEEEELb0ELb0ELb1ELb0EEEvNS_9BwdParamsE:
	.zero		1192


//--------------------- .nv.constant0._ZN10layer_norm13ln_bwd_kernelINS_13Kernel_traitsIf6__halffS2_fjLj7168ELj1ELj1ELj8ELj8ENS_18Kernel_traits_baseILj7168EfS2_fS2_fjLj256EEEEELb0ELb0ELb1ELb1EEEvNS_9BwdParamsE --------------------------
	.section	.nv.constant0._ZN10layer_norm13ln_bwd_kernelINS_13Kernel_traitsIf6__halffS2_fjLj7168ELj1ELj1ELj8ELj8ENS_18Kernel_traits_baseILj7168EfS2_fS2_fjLj256EEEEELb0ELb0ELb1ELb1EEEvNS_9BwdParamsE,"a",@progbits
	.sectionflags	@""
	.align	4
.nv.constant0._ZN10layer_norm13ln_bwd_kernelINS_13Kernel_traitsIf6__halffS2_fjLj7168ELj1ELj1ELj8ELj8ENS_18Kernel_traits_baseILj7168EfS2_fS2_fjLj256EEEEELb0ELb0ELb1ELb1EEEvNS_9BwdParamsE:
	.zero		1192


//--------------------- .nv.constant0._ZN10layer_norm13ln_bwd_kernelINS_13Kernel_traitsIf6__halffS2_fjLj7168ELj1ELj1ELj8ELj8ENS_18Kernel_traits_baseILj7168EfS2_fS2_fjLj256EEEEELb0ELb1ELb0ELb0EEEvNS_9BwdParamsE --------------------------
	.section	.nv.constant0._ZN10layer_norm13ln_bwd_kernelINS_13Kernel_traitsIf6__halffS2_fjLj7168ELj1ELj1ELj8ELj8ENS_18Kernel_traits_baseILj7168EfS2_fS2_fjLj256EEEEELb0ELb1ELb0ELb0EEEvNS_9BwdParamsE,"a",@progbits
	.sectionflags	@""
	.align	4
.nv.constant0._ZN10layer_norm13ln_bwd_kernelINS_13Kernel_traitsIf6__halffS2_fjLj7168ELj1ELj1ELj8ELj8ENS_18Kernel_traits_baseILj7168EfS2_fS2_fjLj256EEEEELb0ELb1ELb0ELb0EEEvNS_9BwdParamsE:
	.zero		1192


//--------------------- .nv.constant0._ZN10layer_norm13ln_bwd_kernelINS_13Kernel_traitsIf6__halffS2_fjLj7168ELj1ELj1ELj8ELj8ENS_18Kernel_traits_baseILj7168EfS2_fS2_fjLj256EEEEELb0ELb1ELb0ELb1EEEvNS_9BwdParamsE --------------------------
	.section	.nv.constant0._ZN10layer_norm13ln_bwd_kernelINS_13Kernel_traitsIf6__halffS2_fjLj7168ELj1ELj1ELj8ELj8ENS_18Kernel_traits_baseILj7168EfS2_fS2_fjLj256EEEEELb0ELb1ELb0ELb1EEEvNS_9BwdParamsE,"a",@progbits
	.sectionflags	@""
	.align	4
.nv.constant0._ZN10layer_norm13ln_bwd_kernelINS_13Kernel_traitsIf6__halffS2_fjLj7168ELj1ELj1ELj8ELj8ENS_18Kernel_traits_baseILj7168EfS2_fS2_fjLj256EEEEELb0ELb1ELb0ELb1EEEvNS_9BwdParamsE:
	.zero		1192


//--------------------- .nv.constant0._ZN10layer_norm13ln_bwd_kernelINS_13Kernel_traitsIf6__halffS2_fjLj7168ELj1ELj1ELj8ELj8ENS_18Kernel_traits_baseILj7168EfS2_fS2_fjLj256EEEEELb0ELb1ELb1ELb0EEEvNS_9BwdParamsE --------------------------
	.section	.nv.constant0._ZN10layer_norm13ln_bwd_kernelINS_13Kernel_traitsIf6__halffS2_fjLj7168ELj1ELj1ELj8ELj8ENS_18Kernel_traits_baseILj7168EfS2_fS2_fjLj256EEEEELb0ELb1ELb1ELb0EEEvNS_9BwdParamsE,"a",@progbits
	.sectionflags	@""
	.align	4
.nv.constant0._ZN10layer_norm13ln_bwd_kernelINS_13Kernel_traitsIf6__halffS2_fjLj7168ELj1ELj1ELj8ELj8ENS_18Kernel_traits_baseILj7168EfS2_fS2_fjLj256EEEEELb0ELb1ELb1ELb0EEEvNS_9BwdParamsE:
	.zero		1192


//--------------------- .nv.constant0._ZN10layer_norm13ln_bwd_kernelINS_13Kernel_traitsIf6__halffS2_fjLj7168ELj1ELj1ELj8ELj8ENS_18Kernel_traits_baseILj7168EfS2_fS2_fjLj256EEEEELb0ELb1ELb1ELb1EEEvNS_9BwdParamsE --------------------------
	.section	.nv.constant0._ZN10layer_norm13ln_bwd_kernelINS_13Kernel_traitsIf6__halffS2_fjLj7168ELj1ELj1ELj8ELj8ENS_18Kernel_traits_baseILj7168EfS2_fS2_fjLj256EEEEELb0ELb1ELb1ELb1EEEvNS_9BwdParamsE,"a",@progbits
	.sectionflags	@""
	.align	4
.nv.constant0._ZN10layer_norm13ln_bwd_kernelINS_13Kernel_traitsIf6__halffS2_fjLj7168ELj1ELj1ELj8ELj8ENS_18Kernel_traits_baseILj7168EfS2_fS2_fjLj256EEEEELb0ELb1ELb1ELb1EEEvNS_9BwdParamsE:
	.zero		1192


//--------------------- .nv.constant0._ZN10layer_norm13ln_bwd_kernelINS_13Kernel_traitsIf6__halffS2_fjLj7168ELj1ELj1ELj8ELj8ENS_18Kernel_traits_baseILj7168EfS2_fS2_fjLj256EEEEELb1ELb0ELb0ELb0EEEvNS_9BwdParamsE --------------------------
	.section	.nv.constant0._ZN10layer_norm13ln_bwd_kernelINS_13Kernel_traitsIf6__halffS2_fjLj7168ELj1ELj1ELj8ELj8ENS_18Kernel_traits_baseILj7168EfS2_fS2_fjLj256EEEEELb1ELb0ELb0ELb0EEEvNS_9BwdParamsE,"a",@progbits
	.sectionflags	@""
	.align	4
.nv.constant0._ZN10layer_norm13ln_bwd_kernelINS_13Kernel_traitsIf6__halffS2_fjLj7168ELj1ELj1ELj8ELj8ENS_18Kernel_traits_baseILj7168EfS2_fS2_fjLj256EEEEELb1ELb0ELb0ELb0EEEvNS_9BwdParamsE:
	.zero		1192


//--------------------- .nv.constant0._ZN10layer_norm13ln_bwd_kernelINS_13Kernel_traitsIf6__halffS2_fjLj7168ELj1ELj1ELj8ELj8ENS_18Kernel_traits_baseILj7168EfS2_fS2_fjLj256EEEEELb1ELb0ELb0ELb1EEEvNS_9BwdParamsE --------------------------
	.section	.nv.constant0._ZN10layer_norm13ln_bwd_kernelINS_13Kernel_traitsIf6__halffS2_fjLj7168ELj1ELj1ELj8ELj8ENS_18Kernel_traits_baseILj7168EfS2_fS2_fjLj256EEEEELb1ELb0ELb0ELb1EEEvNS_9BwdParamsE,"a",@progbits
	.sectionflags	@""
	.align	4
.nv.constant0._ZN10layer_norm13ln_bwd_kernelINS_13Kernel_traitsIf6__halffS2_fjLj7168ELj1ELj1ELj8ELj8ENS_18Kernel_traits_baseILj7168EfS2_fS2_fjLj256EEEEELb1ELb0ELb0ELb1EEEvNS_9BwdParamsE:
	.zero		1192


//--------------------- .nv.constant0._ZN10layer_norm22ln_bwd_finalize_kernelINS_22Kernel_traits_finalizeILj7168Ef6__halffS2_fjLb0ELj1024ELj4ENS_18Kernel_traits_baseILj7168EfS2_fS2_fjLj1024EEEEELb0ELb0EEEvNS_9BwdParamsE --------------------------
	.section	.nv.constant0._ZN10layer_norm22ln_bwd_finalize_kernelINS_22Kernel_traits_finalizeILj7168Ef6__halffS2_fjLb0ELj1024ELj4ENS_18Kernel_traits_baseILj7168EfS2_fS2_fjLj1024EEEEELb0ELb0EEEvNS_9BwdParamsE,"a",@progbits
	.sectionflags	@""
	.align	4
.nv.constant0._ZN10layer_norm22ln_bwd_finalize_kernelINS_22Kernel_traits_finalizeILj7168Ef6__halffS2_fjLb0ELj1024ELj4ENS_18Kernel_traits_baseILj7168EfS2_fS2_fjLj1024EEEEELb0ELb0EEEvNS_9BwdParamsE:
	.zero		1192


//--------------------- .nv.constant0._ZN10layer_norm13ln_bwd_kernelINS_13Kernel_traitsIf6__halffS2_fjLj7168ELj1ELj1ELj8ELj8ENS_18Kernel_traits_baseILj7168EfS2_fS2_fjLj256EEEEELb1ELb0ELb1ELb0EEEvNS_9BwdParamsE --------------------------
	.section	.nv.constant0._ZN10layer_norm13ln_bwd_kernelINS_13Kernel_traitsIf6__halffS2_fjLj7168ELj1ELj1ELj8ELj8ENS_18Kernel_traits_baseILj7168EfS2_fS2_fjLj256EEEEELb1ELb0ELb1ELb0EEEvNS_9BwdParamsE,"a",@progbits
	.sectionflags	@""
	.align	4
.nv.constant0._ZN10layer_norm13ln_bwd_kernelINS_13Kernel_traitsIf6__halffS2_fjLj7168ELj1ELj1ELj8ELj8ENS_18Kernel_traits_baseILj7168EfS2_fS2_fjLj256EEEEELb1ELb0ELb1ELb0EEEvNS_9BwdParamsE:
	.zero		1192


//--------------------- .nv.constant0._ZN10layer_norm22ln_bwd_finalize_kernelINS_22Kernel_traits_finalizeILj7168Ef6__halffS2_fjLb0ELj1024ELj4ENS_18Kernel_traits_baseILj7168EfS2_fS2_fjLj1024EEEEELb0ELb1EEEvNS_9BwdParamsE --------------------------
	.section	.nv.constant0._ZN10layer_norm22ln_bwd_finalize_kernelINS_22Kernel_traits_finalizeILj7168Ef6__halffS2_fjLb0ELj1024ELj4ENS_18Kernel_traits_baseILj7168EfS2_fS2_fjLj1024EEEEELb0ELb1EEEvNS_9BwdParamsE,"a",@progbits
	.sectionflags	@""
	.align	4
.nv.constant0._ZN10layer_norm22ln_bwd_finalize_kernelINS_22Kernel_traits_finalizeILj7168Ef6__halffS2_fjLb0ELj1024ELj4ENS_18Kernel_traits_baseILj7168EfS2_fS2_fjLj1024EEEEELb0ELb1EEEvNS_9BwdParamsE:
	.zero		1192


//--------------------- .nv.constant0._ZN10layer_norm13ln_bwd_kernelINS_13Kernel_traitsIf6__halffS2_fjLj7168ELj1ELj1ELj8ELj8ENS_18Kernel_traits_baseILj7168EfS2_fS2_fjLj256EEEEELb1ELb0ELb1ELb1EEEvNS_9BwdParamsE --------------------------
	.section	.nv.constant0._ZN10layer_norm13ln_bwd_kernelINS_13Kernel_traitsIf6__halffS2_fjLj7168ELj1ELj1ELj8ELj8ENS_18Kernel_traits_baseILj7168EfS2_fS2_fjLj256EEEEELb1ELb0ELb1ELb1EEEvNS_9BwdParamsE,"a",@progbits
	.sectionflags	@""
	.align	4
.nv.constant0._ZN10layer_norm13ln_bwd_kernelINS_13Kernel_traitsIf6__halffS2_fjLj7168ELj1ELj1ELj8ELj8ENS_18Kernel_traits_baseILj7168EfS2_fS2_fjLj256EEEEELb1ELb0ELb1ELb1EEEvNS_9BwdParamsE:
	.zero		1192


//--------------------- .nv.constant0._ZN10layer_norm13ln_bwd_kernelINS_13Kernel_traitsIf6__halffS2_fjLj7168ELj1ELj1ELj8ELj8ENS_18Kernel_traits_baseILj7168EfS2_fS2_fjLj256EEEEELb1ELb1ELb0ELb0EEEvNS_9BwdParamsE --------------------------
	.section	.nv.constant0._ZN10layer_norm13ln_bwd_kernelINS_13Kernel_traitsIf6__halffS2_fjLj7168ELj1ELj1ELj8ELj8ENS_18Kernel_traits_baseILj7168EfS2_fS2_fjLj256EEEEELb1ELb1ELb0ELb0EEEvNS_9BwdParamsE,"a",@progbits
	.sectionflags	@""
	.align	4
.nv.constant0._ZN10layer_norm13ln_bwd_kernelINS_13Kernel_traitsIf6__halffS2_fjLj7168ELj1ELj1ELj8ELj8ENS_18Kernel_traits_baseILj7168EfS2_fS2_fjLj256EEEEELb1ELb1ELb0ELb0EEEvNS_9BwdParamsE:
	.zero		1192


//--------------------- .nv.constant0._ZN10layer_norm13ln_bwd_kernelINS_13Kernel_traitsIf6__halffS2_fjLj7168ELj1ELj1ELj8ELj8ENS_18Kernel_traits_baseILj7168EfS2_fS2_fjLj256EEEEELb1ELb1ELb0ELb1EEEvNS_9BwdParamsE --------------------------
	.section	.nv.constant0._ZN10layer_norm13ln_bwd_kernelINS_13Kernel_traitsIf6__halffS2_fjLj7168ELj1ELj1ELj8ELj8ENS_18Kernel_traits_baseILj7168EfS2_fS2_fjLj256EEEEELb1ELb1ELb0ELb1EEEvNS_9BwdParamsE,"a",@progbits
	.sectionflags	@""
	.align	4
.nv.constant0._ZN10layer_norm13ln_bwd_kernelINS_13Kernel_traitsIf6__halffS2_fjLj7168ELj1ELj1ELj8ELj8ENS_18Kernel_traits_baseILj7168EfS2_fS2_fjLj256EEEEELb1ELb1ELb0ELb1EEEvNS_9BwdParamsE:
	.zero		1192


//--------------------- .nv.constant0._ZN10layer_norm22ln_bwd_finalize_kernelINS_22Kernel_traits_finalizeILj7168Ef6__halffS2_fjLb1ELj1024ELj4ENS_18Kernel_traits_baseILj7168EfS2_fS2_fjLj1024EEEEELb1ELb0EEEvNS_9BwdParamsE --------------------------
	.section	.nv.constant0._ZN10layer_norm22ln_bwd_finalize_kernelINS_22Kernel_traits_finalizeILj7168Ef6__halffS2_fjLb1ELj1024ELj4ENS_18Kernel_traits_baseILj7168EfS2_fS2_fjLj1024EEEEELb1ELb0EEEvNS_9BwdParamsE,"a",@progbits
	.sectionflags	@""
	.align	4
.nv.constant0._ZN10layer_norm22ln_bwd_finalize_kernelINS_22Kernel_traits_finalizeILj7168Ef6__halffS2_fjLb1ELj1024ELj4ENS_18Kernel_traits_baseILj7168EfS2_fS2_fjLj1024EEEEELb1ELb0EEEvNS_9BwdParamsE:
	.zero		1192


//--------------------- .nv.constant0._ZN10layer_norm13ln_bwd_kernelINS_13Kernel_traitsIf6__halffS2_fjLj7168ELj1ELj1ELj8ELj8ENS_18Kernel_traits_baseILj7168EfS2_fS2_fjLj256EEEEELb1ELb1ELb1ELb0EEEvNS_9BwdParamsE --------------------------
	.section	.nv.constant0._ZN10layer_norm13ln_bwd_kernelINS_13Kernel_traitsIf6__halffS2_fjLj7168ELj1ELj1ELj8ELj8ENS_18Kernel_traits_baseILj7168EfS2_fS2_fjLj256EEEEELb1ELb1ELb1ELb0EEEvNS_9BwdParamsE,"a",@progbits
	.sectionflags	@""
	.align	4
.nv.constant0._ZN10layer_norm13ln_bwd_kernelINS_13Kernel_traitsIf6__halffS2_fjLj7168ELj1ELj1ELj8ELj8ENS_18Kernel_traits_baseILj7168EfS2_fS2_fjLj256EEEEELb1ELb1ELb1ELb0EEEvNS_9BwdParamsE:
	.zero		1192


//--------------------- .nv.constant0._ZN10layer_norm22ln_bwd_finalize_kernelINS_22Kernel_traits_finalizeILj7168Ef6__halffS2_fjLb1ELj1024ELj4ENS_18Kernel_traits_baseILj7168EfS2_fS2_fjLj1024EEEEELb1ELb1EEEvNS_9BwdParamsE --------------------------
	.section	.nv.constant0._ZN10layer_norm22ln_bwd_finalize_kernelINS_22Kernel_traits_finalizeILj7168Ef6__halffS2_fjLb1ELj1024ELj4ENS_18Kernel_traits_baseILj7168EfS2_fS2_fjLj1024EEEEELb1ELb1EEEvNS_9BwdParamsE,"a",@progbits
	.sectionflags	@""
	.align	4
.nv.constant0._ZN10layer_norm22ln_bwd_finalize_kernelINS_22Kernel_traits_finalizeILj7168Ef6__halffS2_fjLb1ELj1024ELj4ENS_18Kernel_traits_baseILj7168EfS2_fS2_fjLj1024EEEEELb1ELb1EEEvNS_9BwdParamsE:
	.zero		1192


//--------------------- .nv.constant0._ZN10layer_norm13ln_bwd_kernelINS_13Kernel_traitsIf6__halffS2_fjLj7168ELj1ELj1ELj8ELj8ENS_18Kernel_traits_baseILj7168EfS2_fS2_fjLj256EEEEELb1ELb1ELb1ELb1EEEvNS_9BwdParamsE --------------------------
	.section	.nv.constant0._ZN10layer_norm13ln_bwd_kernelINS_13Kernel_traitsIf6__halffS2_fjLj7168ELj1ELj1ELj8ELj8ENS_18Kernel_traits_baseILj7168EfS2_fS2_fjLj256EEEEELb1ELb1ELb1ELb1EEEvNS_9BwdParamsE,"a",@progbits
	.sectionflags	@""
	.align	4
.nv.constant0._ZN10layer_norm13ln_bwd_kernelINS_13Kernel_traitsIf6__halffS2_fjLj7168ELj1ELj1ELj8ELj8ENS_18Kernel_traits_baseILj7168EfS2_fS2_fjLj256EEEEELb1ELb1ELb1ELb1EEEvNS_9BwdParamsE:
	.zero		1192


//--------------------- .nv.constant0._ZN10layer_norm13ln_bwd_kernelINS_13Kernel_traitsI6__halfffffjLj7168ELj1ELj1ELj8ELj16ENS_18Kernel_traits_baseILj7168ES2_ffffjLj256EEEEELb0ELb0ELb0ELb0EEEvNS_9BwdParamsE --------------------------
	.section	.nv.constant0._ZN10layer_norm13ln_bwd_kernelINS_13Kernel_traitsI6__halfffffjLj7168ELj1ELj1ELj8ELj16ENS_18Kernel_traits_baseILj7168ES2_ffffjLj256EEEEELb0ELb0ELb0ELb0EEEvNS_9BwdParamsE,"a",@progbits
	.sectionflags	@""
	.align	4
.nv.constant0._ZN10layer_norm13ln_bwd_kernelINS_13Kernel_traitsI6__halfffffjLj7168ELj1ELj1ELj8ELj16ENS_18Kernel_traits_baseILj7168ES2_ffffjLj256EEEEELb0ELb0ELb0ELb0EEEvNS_9BwdParamsE:
	.zero		1192


//--------------------- .nv.constant0._ZN10layer_norm13ln_bwd_kernelINS_13Kernel_traitsI6__halfffffjLj7168ELj1ELj1ELj8ELj16ENS_18Kernel_traits_baseILj7168ES2_ffffjLj256EEEEELb0ELb0ELb0ELb1EEEvNS_9BwdParamsE --------------------------
	.section	.nv.constant0._ZN10layer_norm13ln_bwd_kernelINS_13Kernel_traitsI6__halfffffjLj7168ELj1ELj1ELj8ELj16ENS_18Kernel_traits_baseILj7168ES2_ffffjLj256EEEEELb0ELb0ELb0ELb1EEEvNS_9BwdParamsE,"a",@progbits
	.sectionflags	@""
	.align	4
.nv.constant0._ZN10layer_norm13ln_bwd_kernelINS_13Kernel_traitsI6__halfffffjLj7168ELj1ELj1ELj8ELj16ENS_18Kernel_traits_baseILj7168ES2_ffffjLj256EEEEELb0ELb0ELb0ELb1EEEvNS_9BwdParamsE:
	.zero		1192


//--------------------- .nv.constant0._ZN10layer_norm13ln_bwd_kernelINS_13Kernel_traitsI6__halfffffjLj7168ELj1ELj1ELj8ELj16ENS_18Kernel_traits_baseILj7168ES2_ffffjLj256EEEEELb0ELb0ELb1ELb0EEEvNS_9BwdParamsE --------------------------
	.section	.nv.constant0._ZN10layer_norm13ln_bwd_kernelINS_13Kernel_traitsI6__halfffffjLj7168ELj1ELj1ELj8ELj16ENS_18Kernel_traits_baseILj7168ES2_ffffjLj256EEEEELb0ELb0ELb1ELb0EEEvNS_9BwdParamsE,"a",@progbits
	.sectionflags	@""
	.align	4
.nv.constant0._ZN10layer_norm13ln_bwd_kernelINS_13Kernel_traitsI6__halfffffjLj7168ELj1ELj1ELj8ELj16ENS_18Kernel_traits_baseILj7168ES2_ffffjLj256EEEEELb0ELb0ELb1ELb0EEEvNS_9BwdParamsE:
	.zero		1192


//--------------------- .nv.constant0._ZN10layer_norm13ln_bwd_kernelINS_13Kernel_traitsI6__halfffffjLj7168ELj1ELj1ELj8ELj16ENS_18Kernel_traits_baseILj7168ES2_ffffjLj256EEEEELb0ELb0ELb1ELb1EEEvNS_9BwdParamsE --------------------------
	.section	.nv.constant0._ZN10layer_norm13ln_bwd_kernelINS_13Kernel_traitsI6__halfffffjLj7168ELj1ELj1ELj8ELj16ENS_18Kernel_traits_baseILj7168ES2_ffffjLj256EEEEELb0ELb0ELb1ELb1EEEvNS_9BwdParamsE,"a",@progbits
	.sectionflags	@""
	.align	4
.nv.constant0._ZN10layer_norm13ln_bwd_kernelINS_13Kernel_traitsI6__halfffffjLj7168ELj1ELj1ELj8ELj16ENS_18Kernel_traits_baseILj7168ES2_ffffjLj256EEEEELb0ELb0ELb1ELb1EEEvNS_9BwdParamsE:
	.zero		1192


//--------------------- .nv.constant0._ZN10layer_norm13ln_bwd_kernelINS_13Kernel_traitsI6__halfffffjLj7168ELj1ELj1ELj8ELj16ENS_18Kernel_traits_baseILj7168ES2_ffffjLj256EEEEELb0ELb1ELb0ELb0EEEvNS_9BwdParamsE --------------------------
	.section	.nv.constant0._ZN10layer_norm13ln_bwd_kernelINS_13Kernel_traitsI6__halfffffjLj7168ELj1ELj1ELj8ELj16ENS_18Kernel_traits_baseILj7168ES2_ffffjLj256EEEEELb0ELb1ELb0ELb0EEEvNS_9BwdParamsE,"a",@progbits
	.sectionflags	@""
	.align	4
.nv.constant0._ZN10layer_norm13ln_bwd_kernelINS_13Kernel_traitsI6__halfffffjLj7168ELj1ELj1ELj8ELj16ENS_18Kernel_traits_baseILj7168ES2_ffffjLj256EEEEELb0ELb1ELb0ELb0EEEvNS_9BwdParamsE:
	.zero		1192


//--------------------- .nv.constant0._ZN10layer_norm13ln_bwd_kernelINS_13Kernel_traitsI6__halfffffjLj7168ELj1ELj1ELj8ELj16ENS_18Kernel_traits_baseILj7168ES2_ffffjLj256EEEEELb0ELb1ELb0ELb1EEEvNS_9BwdParamsE --------------------------
	.section	.nv.constant0._ZN10layer_norm13ln_bwd_kernelINS_13Kernel_traitsI6__halfffffjLj7168ELj1ELj1ELj8ELj16ENS_18Kernel_traits_baseILj7168ES2_ffffjLj256EEEEELb0ELb1ELb0ELb1EEEvNS_9BwdParamsE,"a",@progbits
	.sectionflags	@""
	.align	4
.nv.constant0._ZN10layer_norm13ln_bwd_kernelINS_13Kernel_traitsI6__halfffffjLj7168ELj1ELj1ELj8ELj16ENS_18Kernel_traits_baseILj7168ES2_ffffjLj256EEEEELb0ELb1ELb0ELb1EEEvNS_9BwdParamsE:
	.zero		1192


//--------------------- .nv.constant0._ZN10layer_norm13ln_bwd_kernelINS_13Kernel_traitsI6__halfffffjLj7168ELj1ELj1ELj8ELj16ENS_18Kernel_traits_baseILj7168ES2_ffffjLj256EEEEELb0ELb1ELb1ELb0EEEvNS_9BwdParamsE --------------------------
	.section	.nv.constant0._ZN10layer_norm13ln_bwd_kernelINS_13Kernel_traitsI6__halfffffjLj7168ELj1ELj1ELj8ELj16ENS_18Kernel_traits_baseILj7168ES2_ffffjLj256EEEEELb0ELb1ELb1ELb0EEEvNS_9BwdParamsE,"a",@progbits
	.sectionflags	@""
	.align	4
.nv.constant0._ZN10layer_norm13ln_bwd_kernelINS_13Kernel_traitsI6__halfffffjLj7168ELj1ELj1ELj8ELj16ENS_18Kernel_traits_baseILj7168ES2_ffffjLj256EEEEELb0ELb1ELb1ELb0EEEvNS_9BwdParamsE:
	.zero		1192


//--------------------- .nv.constant0._ZN10layer_norm13ln_bwd_kernelINS_13Kernel_traitsI6__halfffffjLj7168ELj1ELj1ELj8ELj16ENS_18Kernel_traits_baseILj7168ES2_ffffjLj256EEEEELb0ELb1ELb1ELb1EEEvNS_9BwdParamsE --------------------------
	.section	.nv.constant0._ZN10layer_norm13ln_bwd_kernelINS_13Kernel_traitsI6__halfffffjLj7168ELj1ELj1ELj8ELj16ENS_18Kernel_traits_baseILj7168ES2_ffffjLj256EEEEELb0ELb1ELb1ELb1EEEvNS_9BwdParamsE,"a",@progbits
	.sectionflags	@""
	.align	4
.nv.constant0._ZN10layer_norm13ln_bwd_kernelINS_13Kernel_traitsI6__halfffffjLj7168ELj1ELj1ELj8ELj16ENS_18Kernel_traits_baseILj7168ES2_ffffjLj256EEEEELb0ELb1ELb1ELb1EEEvNS_9BwdParamsE:
	.zero		1192


//--------------------- .nv.constant0._ZN10layer_norm13ln_bwd_kernelINS_13Kernel_traitsI6__halfffffjLj7168ELj1ELj1ELj8ELj16ENS_18Kernel_traits_baseILj7168ES2_ffffjLj256EEEEELb1ELb0ELb0ELb0EEEvNS_9BwdParamsE --------------------------
	.section	.nv.constant0._ZN10layer_norm13ln_bwd_kernelINS_13Kernel_traitsI6__halfffffjLj7168ELj1ELj1ELj8ELj16ENS_18Kernel_traits_baseILj7168ES2_ffffjLj256EEEEELb1ELb0ELb0ELb0EEEvNS_9BwdParamsE,"a",@progbits
	.sectionflags	@""
	.align	4
.nv.constant0._ZN10layer_norm13ln_bwd_kernelINS_13Kernel_traitsI6__halfffffjLj7168ELj1ELj1ELj8ELj16ENS_18Kernel_traits_baseILj7168ES2_ffffjLj256EEEEELb1ELb0ELb0ELb0EEEvNS_9BwdParamsE:
	.zero		1192


//--------------------- .nv.constant0._ZN10layer_norm13ln_bwd_kernelINS_13Kernel_traitsI6__halfffffjLj7168ELj1ELj1ELj8ELj16ENS_18Kernel_traits_baseILj7168ES2_ffffjLj256EEEEELb1ELb0ELb0ELb1EEEvNS_9BwdParamsE --------------------------
	.section	.nv.constant0._ZN10layer_norm13ln_bwd_kernelINS_13Kernel_traitsI6__halfffffjLj7168ELj1ELj1ELj8ELj16ENS_18Kernel_traits_baseILj7168ES2_ffffjLj256EEEEELb1ELb0ELb0ELb1EEEvNS_9BwdParamsE,"a",@progbits
	.sectionflags	@""
	.align	4
.nv.constant0._ZN10layer_norm13ln_bwd_kernelINS_13Kernel_traitsI6__halfffffjLj7168ELj1ELj1ELj8ELj16ENS_18Kernel_traits_baseILj7168ES2_ffffjLj256EEEEELb1ELb0ELb0ELb1EEEvNS_9BwdParamsE:
	.zero		1192


//--------------------- .nv.constant0._ZN10layer_norm22ln_bwd_finalize_kernelINS_22Kernel_traits_finalizeILj7168E6__halfffffjLb0ELj1024ELj4ENS_18Kernel_traits_baseILj7168ES2_ffffjLj1024EEEEELb0ELb0EEEvNS_9BwdParamsE --------------------------
	.section	.nv.constant0._ZN10layer_norm22ln_bwd_finalize_kernelINS_22Kernel_traits_finalizeILj7168E6__halfffffjLb0ELj1024ELj4ENS_18Kernel_traits_baseILj7168ES2_ffffjLj1024EEEEELb0ELb0EEEvNS_9BwdParamsE,"a",@progbits
	.sectionflags	@""
	.align	4
.nv.constant0._ZN10layer_norm22ln_bwd_finalize_kernelINS_22Kernel_traits_finalizeILj7168E6__halfffffjLb0ELj1024ELj4ENS_18Kernel_traits_baseILj7168ES2_ffffjLj1024EEEEELb0ELb0EEEvNS_9BwdParamsE:
	.zero		1192


//--------------------- .nv.constant0._ZN10layer_norm13ln_bwd_kernelINS_13Kernel_traitsI6__halfffffjLj7168ELj1ELj1ELj8ELj16ENS_18Kernel_traits_baseILj7168ES2_ffffjLj256EEEEELb1ELb0ELb1ELb0EEEvNS_9BwdParamsE --------------------------
	.section	.nv.constant0._ZN10layer_norm13ln_bwd_kernelINS_13Kernel_traitsI6__halfffffjLj7168ELj1ELj1ELj8ELj16ENS_18Kernel_traits_baseILj7168ES2_ffffjLj256EEEEELb1ELb0ELb1ELb0EEEvNS_9BwdParamsE,"a",@progbits
	.sectionflags	@""
	.align	4
.nv.constant0._ZN10layer_norm13ln_bwd_kernelINS_13Kernel_traitsI6__halfffffjLj7168ELj1ELj1ELj8ELj16ENS_18Kernel_traits_baseILj7168ES2_ffffjLj256EEEEELb1ELb0ELb1ELb0EEEvNS_9BwdParamsE:
	.zero		1192


//--------------------- .nv.constant0._ZN10layer_norm22ln_bwd_finalize_kernelINS_22Kernel_traits_finalizeILj7168E6__halfffffjLb0ELj1024ELj4ENS_18Kernel_traits_baseILj7168ES2_ffffjLj1024EEEEELb0ELb1EEEvNS_9BwdParamsE --------------------------
	.section	.nv.constant0._ZN10layer_norm22ln_bwd_finalize_kernelINS_22Kernel_traits_finalizeILj7168E6__halfffffjLb0ELj1024ELj4ENS_18Kernel_traits_baseILj7168ES2_ffffjLj1024EEEEELb0ELb1EEEvNS_9BwdParamsE,"a",@progbits
	.sectionflags	@""
	.align	4
.nv.constant0._ZN10layer_norm22ln_bwd_finalize_kernelINS_22Kernel_traits_finalizeILj7168E6__halfffffjLb0ELj1024ELj4ENS_18Kernel_traits_baseILj7168ES2_ffffjLj1024EEEEELb0ELb1EEEvNS_9BwdParamsE:
	.zero		1192


//--------------------- .nv.constant0._ZN10layer_norm13ln_bwd_kernelINS_13Kernel_traitsI6__halfffffjLj7168ELj1ELj1ELj8ELj16ENS_18Kernel_traits_baseILj7168ES2_ffffjLj256EEEEELb1ELb0ELb1ELb1EEEvNS_9BwdParamsE --------------------------
	.section	.nv.constant0._ZN10layer_norm13ln_bwd_kernelINS_13Kernel_traitsI6__halfffffjLj7168ELj1ELj1ELj8ELj16ENS_18Kernel_traits_baseILj7168ES2_ffffjLj256EEEEELb1ELb0ELb1ELb1EEEvNS_9BwdParamsE,"a",@progbits
	.sectionflags	@""
	.align	4
.nv.constant0._ZN10layer_norm13ln_bwd_kernelINS_13Kernel_traitsI6__halfffffjLj7168ELj1ELj1ELj8ELj16ENS_18Kernel_traits_baseILj7168ES2_ffffjLj256EEEEELb1ELb0ELb1ELb1EEEvNS_9BwdParamsE:
	.zero		1192


//--------------------- .nv.constant0._ZN10layer_norm13ln_bwd_kernelINS_13Kernel_traitsI6__halfffffjLj7168ELj1ELj1ELj8ELj16ENS_18Kernel_traits_baseILj7168ES2_ffffjLj256EEEEELb1ELb1ELb0ELb0EEEvNS_9BwdParamsE --------------------------
	.section	.nv.constant0._ZN10layer_norm13ln_bwd_kernelINS_13Kernel_traitsI6__halfffffjLj7168ELj1ELj1ELj8ELj16ENS_18Kernel_traits_baseILj7168ES2_ffffjLj256EEEEELb1ELb1ELb0ELb0EEEvNS_9BwdParamsE,"a",@progbits
	.sectionflags	@""
	.align	4
.nv.constant0._ZN10layer_norm13ln_bwd_kernelINS_13Kernel_traitsI6__halfffffjLj7168ELj1ELj1ELj8ELj16ENS_18Kernel_traits_baseILj7168ES2_ffffjLj256EEEEELb1ELb1ELb0ELb0EEEvNS_9BwdParamsE:
	.zero		1192


//--------------------- .nv.constant0._ZN10layer_norm13ln_bwd_kernelINS_13Kernel_traitsI6__halfffffjLj7168ELj1ELj1ELj8ELj16ENS_18Kernel_traits_baseILj7168ES2_ffffjLj256EEEEELb1ELb1ELb0ELb1EEEvNS_9BwdParamsE --------------------------
	.section	.nv.constant0._ZN10layer_norm13ln_bwd_kernelINS_13Kernel_traitsI6__halfffffjLj7168ELj1ELj1ELj8ELj16ENS_18Kernel_traits_baseILj7168ES2_ffffjLj256EEEEELb1ELb1ELb0ELb1EEEvNS_9BwdParamsE,"a",@progbits
	.sectionflags	@""
	.align	4
.nv.constant0._ZN10layer_norm13ln_bwd_kernelINS_13Kernel_traitsI6__halfffffjLj7168ELj1ELj1ELj8ELj16ENS_18Kernel_traits_baseILj7168ES2_ffffjLj256EEEEELb1ELb1ELb0ELb1EEEvNS_9BwdParamsE:
	.zero		1192


//--------------------- .nv.constant0._ZN10layer_norm22ln_bwd_finalize_kernelINS_22Kernel_traits_finalizeILj7168E6__halfffffjLb1ELj1024ELj4ENS_18Kernel_traits_baseILj7168ES2_ffffjLj1024EEEEELb1ELb0EEEvNS_9BwdParamsE --------------------------
	.section	.nv.constant0._ZN10layer_norm22ln_bwd_finalize_kernelINS_22Kernel_traits_finalizeILj7168E6__halfffffjLb1ELj1024ELj4ENS_18Kernel_traits_baseILj7168ES2_ffffjLj1024EEEEELb1ELb0EEEvNS_9BwdParamsE,"a",@progbits
	.sectionflags	@""
	.align	4
.nv.constant0._ZN10layer_norm22ln_bwd_finalize_kernelINS_22Kernel_traits_finalizeILj7168E6__halfffffjLb1ELj1024ELj4ENS_18Kernel_traits_baseILj7168ES2_ffffjLj1024EEEEELb1ELb0EEEvNS_9BwdParamsE:
	.zero		1192


//--------------------- .nv.constant0._ZN10layer_norm13ln_bwd_kernelINS_13Kernel_traitsI6__halfffffjLj7168ELj1ELj1ELj8ELj16ENS_18Kernel_traits_baseILj7168ES2_ffffjLj256EEEEELb1ELb1ELb1ELb0EEEvNS_9BwdParamsE --------------------------
	.section	.nv.constant0._ZN10layer_norm13ln_bwd_kernelINS_13Kernel_traitsI6__halfffffjLj7168ELj1ELj1ELj8ELj16ENS_18Kernel_traits_baseILj7168ES2_ffffjLj256EEEEELb1ELb1ELb1ELb0EEEvNS_9BwdParamsE,"a",@progbits
	.sectionflags	@""
	.align	4
.nv.constant0._ZN10layer_norm13ln_bwd_kernelINS_13Kernel_traitsI6__halfffffjLj7168ELj1ELj1ELj8ELj16ENS_18Kernel_traits_baseILj7168ES2_ffffjLj256EEEEELb1ELb1ELb1ELb0EEEvNS_9BwdParamsE:
	.zero		1192


//--------------------- .nv.constant0._ZN10layer_norm22ln_bwd_finalize_kernelINS_22Kernel_traits_finalizeILj7168E6__halfffffjLb1ELj1024ELj4ENS_18Kernel_traits_baseILj7168ES2_ffffjLj1024EEEEELb1ELb1EEEvNS_9BwdParamsE --------------------------
	.section	.nv.constant0._ZN10layer_norm22ln_bwd_finalize_kernelINS_22Kernel_traits_finalizeILj7168E6__halfffffjLb1ELj1024ELj4ENS_18Kernel_traits_baseILj7168ES2_ffffjLj1024EEEEELb1ELb1EEEvNS_9BwdParamsE,"a",@progbits
	.sectionflags	@""
	.align	4
.nv.constant0._ZN10layer_norm22ln_bwd_finalize_kernelINS_22Kernel_traits_finalizeILj7168E6__halfffffjLb1ELj1024ELj4ENS_18Kernel_traits_baseILj7168ES2_ffffjLj1024EEEEELb1ELb1EEEvNS_9BwdParamsE:
	.zero		1192


//--------------------- .nv.constant0._ZN10layer_norm13ln_bwd_kernelINS_13Kernel_traitsI6__halfffffjLj7168ELj1ELj1ELj8ELj16ENS_18Kernel_traits_baseILj7168ES2_ffffjLj256EEEEELb1ELb1ELb1ELb1EEEvNS_9BwdParamsE --------------------------
	.section	.nv.constant0._ZN10layer_norm13ln_bwd_kernelINS_13Kernel_traitsI6__halfffffjLj7168ELj1ELj1ELj8ELj16ENS_18Kernel_traits_baseILj7168ES2_ffffjLj256EEEEELb1ELb1ELb1ELb1EEEvNS_9BwdParamsE,"a",@progbits
	.sectionflags	@""
	.align	4
.nv.constant0._ZN10layer_norm13ln_bwd_kernelINS_13Kernel_traitsI6__halfffffjLj7168ELj1ELj1ELj8ELj16ENS_18Kernel_traits_baseILj7168ES2_ffffjLj256EEEEELb1ELb1ELb1ELb1EEEvNS_9BwdParamsE:
	.zero		1192


//--------------------- .nv.constant0._ZN10layer_norm13ln_bwd_kernelINS_13Kernel_traitsIfffffjLj7168ELj1ELj1ELj8ELj16ENS_18Kernel_traits_baseILj7168EfffffjLj256EEEEELb0ELb0ELb0ELb0EEEvNS_9BwdParamsE --------------------------
	.section	.nv.constant0._ZN10layer_norm13ln_bwd_kernelINS_13Kernel_traitsIfffffjLj7168ELj1ELj1ELj8ELj16ENS_18Kernel_traits_baseILj7168EfffffjLj256EEEEELb0ELb0ELb0ELb0EEEvNS_9BwdParamsE,"a",@progbits
	.sectionflags	@""
	.align	4
.nv.constant0._ZN10layer_norm13ln_bwd_kernelINS_13Kernel_traitsIfffffjLj7168ELj1ELj1ELj8ELj16ENS_18Kernel_traits_baseILj7168EfffffjLj256EEEEELb0ELb0ELb0ELb0EEEvNS_9BwdParamsE:
	.zero		1192


//--------------------- .nv.constant0._ZN10layer_norm13ln_bwd_kernelINS_13Kernel_traitsIfffffjLj7168ELj1ELj1ELj8ELj16ENS_18Kernel_traits_baseILj7168EfffffjLj256EEEEELb0ELb0ELb0ELb1EEEvNS_9BwdParamsE --------------------------
	.section	.nv.constant0._ZN10layer_norm13ln_bwd_kernelINS_13Kernel_traitsIfffffjLj7168ELj1ELj1ELj8ELj16ENS_18Kernel_traits_baseILj7168EfffffjLj256EEEEELb0ELb0ELb0ELb1EEEvNS_9BwdParamsE,"a",@progbits
	.sectionflags	@""
	.align	4
.nv.constant0._ZN10layer_norm13ln_bwd_kernelINS_13Kernel_traitsIfffffjLj7168ELj1ELj1ELj8ELj16ENS_18Kernel_traits_baseILj7168EfffffjLj256EEEEELb0ELb0ELb0ELb1EEEvNS_9BwdParamsE:
	.zero		1192


//--------------------- .nv.constant0._ZN10layer_norm13ln_bwd_kernelINS_13Kernel_traitsIfffffjLj7168ELj1ELj1ELj8ELj16ENS_18Kernel_traits_baseILj7168EfffffjLj256EEEEELb0ELb0ELb1ELb0EEEvNS_9BwdParamsE --------------------------
	.section	.nv.constant0._ZN10layer_norm13ln_bwd_kernelINS_13Kernel_traitsIfffffjLj7168ELj1ELj1ELj8ELj16ENS_18Kernel_traits_baseILj7168EfffffjLj256EEEEELb0ELb0ELb1ELb0EEEvNS_9BwdParamsE,"a",@progbits
	.sectionflags	@""
	.align	4
.nv.constant0._ZN10layer_norm13ln_bwd_kernelINS_13Kernel_traitsIfffffjLj7168ELj1ELj1ELj8ELj16ENS_18Kernel_traits_baseILj7168EfffffjLj256EEEEELb0ELb0ELb1ELb0EEEvNS_9BwdParamsE:
	.zero		1192


//--------------------- .nv.constant0._ZN10layer_norm13ln_bwd_kernelINS_13Kernel_traitsIfffffjLj7168ELj1ELj1ELj8ELj16ENS_18Kernel_traits_baseILj7168EfffffjLj256EEEEELb0ELb0ELb1ELb1EEEvNS_9BwdParamsE --------------------------
	.section	.nv.constant0._ZN10layer_norm13ln_bwd_kernelINS_13Kernel_traitsIfffffjLj7168ELj1ELj1ELj8ELj16ENS_18Kernel_traits_baseILj7168EfffffjLj256EEEEELb0ELb0ELb1ELb1EEEvNS_9BwdParamsE,"a",@progbits
	.sectionflags	@""
	.align	4
.nv.constant0._ZN10layer_norm13ln_bwd_kernelINS_13Kernel_traitsIfffffjLj7168ELj1ELj1ELj8ELj16ENS_18Kernel_traits_baseILj7168EfffffjLj256EEEEELb0ELb0ELb1ELb1EEEvNS_9BwdParamsE:
	.zero		1192


//--------------------- .nv.constant0._ZN10layer_norm13ln_bwd_kernelINS_13Kernel_traitsIfffffjLj7168ELj1ELj1ELj8ELj16ENS_18Kernel_traits_baseILj7168EfffffjLj256EEEEELb0ELb1ELb0ELb0EEEvNS_9BwdParamsE --------------------------
	.section	.nv.constant0._ZN10layer_norm13ln_bwd_kernelINS_13Kernel_traitsIfffffjLj7168ELj1ELj1ELj8ELj16ENS_18Kernel_traits_baseILj7168EfffffjLj256EEEEELb0ELb1ELb0ELb0EEEvNS_9BwdParamsE,"a",@progbits
	.sectionflags	@""
	.align	4
.nv.constant0._ZN10layer_norm13ln_bwd_kernelINS_13Kernel_traitsIfffffjLj7168ELj1ELj1ELj8ELj16ENS_18Kernel_traits_baseILj7168EfffffjLj256EEEEELb0ELb1ELb0ELb0EEEvNS_9BwdParamsE:
	.zero		1192


//--------------------- .nv.constant0._ZN10layer_norm13ln_bwd_kernelINS_13Kernel_traitsIfffffjLj7168ELj1ELj1ELj8ELj16ENS_18Kernel_traits_baseILj7168EfffffjLj256EEEEELb0ELb1ELb0ELb1EEEvNS_9BwdParamsE --------------------------
	.section	.nv.constant0._ZN10layer_norm13ln_bwd_kernelINS_13Kernel_traitsIfffffjLj7168ELj1ELj1ELj8ELj16ENS_18Kernel_traits_baseILj7168EfffffjLj256EEEEELb0ELb1ELb0ELb1EEEvNS_9BwdParamsE,"a",@progbits
	.sectionflags	@""
	.align	4
.nv.constant0._ZN10layer_norm13ln_bwd_kernelINS_13Kernel_traitsIfffffjLj7168ELj1ELj1ELj8ELj16ENS_18Kernel_traits_baseILj7168EfffffjLj256EEEEELb0ELb1ELb0ELb1EEEvNS_9BwdParamsE:
	.zero		1192


//--------------------- .nv.constant0._ZN10layer_norm13ln_bwd_kernelINS_13Kernel_traitsIfffffjLj7168ELj1ELj1ELj8ELj16ENS_18Kernel_traits_baseILj7168EfffffjLj256EEEEELb0ELb1ELb1ELb0EEEvNS_9BwdParamsE --------------------------
	.section	.nv.constant0._ZN10layer_norm13ln_bwd_kernelINS_13Kernel_traitsIfffffjLj7168ELj1ELj1ELj8ELj16ENS_18Kernel_traits_baseILj7168EfffffjLj256EEEEELb0ELb1ELb1ELb0EEEvNS_9BwdParamsE,"a",@progbits
	.sectionflags	@""
	.align	4
.nv.constant0._ZN10layer_norm13ln_bwd_kernelINS_13Kernel_traitsIfffffjLj7168ELj1ELj1ELj8ELj16ENS_18Kernel_traits_baseILj7168EfffffjLj256EEEEELb0ELb1ELb1ELb0EEEvNS_9BwdParamsE:
	.zero		1192


//--------------------- .nv.constant0._ZN10layer_norm13ln_bwd_kernelINS_13Kernel_traitsIfffffjLj7168ELj1ELj1ELj8ELj16ENS_18Kernel_traits_baseILj7168EfffffjLj256EEEEELb0ELb1ELb1ELb1EEEvNS_9BwdParamsE --------------------------
	.section	.nv.constant0._ZN10layer_norm13ln_bwd_kernelINS_13Kernel_traitsIfffffjLj7168ELj1ELj1ELj8ELj16ENS_18Kernel_traits_baseILj7168EfffffjLj256EEEEELb0ELb1ELb1ELb1EEEvNS_9BwdParamsE,"a",@progbits
	.sectionflags	@""
	.align	4
.nv.constant0._ZN10layer_norm13ln_bwd_kernelINS_13Kernel_traitsIfffffjLj7168ELj1ELj1ELj8ELj16ENS_18Kernel_traits_baseILj7168EfffffjLj256EEEEELb0ELb1ELb1ELb1EEEvNS_9BwdParamsE:
	.zero		1192


//--------------------- .nv.constant0._ZN10layer_norm13ln_bwd_kernelINS_13Kernel_traitsIfffffjLj7168ELj1ELj1ELj8ELj16ENS_18Kernel_traits_baseILj7168EfffffjLj256EEEEELb1ELb0ELb0ELb0EEEvNS_9BwdParamsE --------------------------
	.section	.nv.constant0._ZN10layer_norm13ln_bwd_kernelINS_13Kernel_traitsIfffffjLj7168ELj1ELj1ELj8ELj16ENS_18Kernel_traits_baseILj7168EfffffjLj256EEEEELb1ELb0ELb0ELb0EEEvNS_9BwdParamsE,"a",@progbits
	.sectionflags	@""
	.align	4
.nv.constant0._ZN10layer_norm13ln_bwd_kernelINS_13Kernel_traitsIfffffjLj7168ELj1ELj1ELj8ELj16ENS_18Kernel_traits_baseILj7168EfffffjLj256EEEEELb1ELb0ELb0ELb0EEEvNS_9BwdParamsE:
	.zero		1192


//--------------------- .nv.constant0._ZN10layer_norm13ln_bwd_kernelINS_13Kernel_traitsIfffffjLj7168ELj1ELj1ELj8ELj16ENS_18Kernel_traits_baseILj7168EfffffjLj256EEEEELb1ELb0ELb0ELb1EEEvNS_9BwdParamsE --------------------------
	.section	.nv.constant0._ZN10layer_norm13ln_bwd_kernelINS_13Kernel_traitsIfffffjLj7168ELj1ELj1ELj8ELj16ENS_18Kernel_traits_baseILj7168EfffffjLj256EEEEELb1ELb0ELb0ELb1EEEvNS_9BwdParamsE,"a",@progbits
	.sectionflags	@""
	.align	4
.nv.constant0._ZN10layer_norm13ln_bwd_kernelINS_13Kernel_traitsIfffffjLj7168ELj1ELj1ELj8ELj16ENS_18Kernel_traits_baseILj7168EfffffjLj256EEEEELb1ELb0ELb0ELb1EEEvNS_9BwdParamsE:
	.zero		1192


//--------------------- .nv.constant0._ZN10layer_norm22ln_bwd_finalize_kernelINS_22Kernel_traits_finalizeILj7168EfffffjLb0ELj1024ELj4ENS_18Kernel_traits_baseILj7168EfffffjLj1024EEEEELb0ELb0EEEvNS_9BwdParamsE --------------------------
	.section	.nv.constant0._ZN10layer_norm22ln_bwd_finalize_kernelINS_22Kernel_traits_finalizeILj7168EfffffjLb0ELj1024ELj4ENS_18Kernel_traits_baseILj7168EfffffjLj1024EEEEELb0ELb0EEEvNS_9BwdParamsE,"a",@progbits
	.sectionflags	@""
	.align	4
.nv.constant0._ZN10layer_norm22ln_bwd_finalize_kernelINS_22Kernel_traits_finalizeILj7168EfffffjLb0ELj1024ELj4ENS_18Kernel_traits_baseILj7168EfffffjLj1024EEEEELb0ELb0EEEvNS_9BwdParamsE:
	.zero		1192


//--------------------- .nv.constant0._ZN10layer_norm13ln_bwd_kernelINS_13Kernel_traitsIfffffjLj7168ELj1ELj1ELj8ELj16ENS_18Kernel_traits_baseILj7168EfffffjLj256EEEEELb1ELb0ELb1ELb0EEEvNS_9BwdParamsE --------------------------
	.section	.nv.constant0._ZN10layer_norm13ln_bwd_kernelINS_13Kernel_traitsIfffffjLj7168ELj1ELj1ELj8ELj16ENS_18Kernel_traits_baseILj7168EfffffjLj256EEEEELb1ELb0ELb1ELb0EEEvNS_9BwdParamsE,"a",@progbits
	.sectionflags	@""
	.align	4
.nv.constant0._ZN10layer_norm13ln_bwd_kernelINS_13Kernel_traitsIfffffjLj7168ELj1ELj1ELj8ELj16ENS_18Kernel_traits_baseILj7168EfffffjLj256EEEEELb1ELb0ELb1ELb0EEEvNS_9BwdParamsE:
	.zero		1192


//--------------------- .nv.constant0._ZN10layer_norm22ln_bwd_finalize_kernelINS_22Kernel_traits_finalizeILj7168EfffffjLb0ELj1024ELj4ENS_18Kernel_traits_baseILj7168EfffffjLj1024EEEEELb0ELb1EEEvNS_9BwdParamsE --------------------------
	.section	.nv.constant0._ZN10layer_norm22ln_bwd_finalize_kernelINS_22Kernel_traits_finalizeILj7168EfffffjLb0ELj1024ELj4ENS_18Kernel_traits_baseILj7168EfffffjLj1024EEEEELb0ELb1EEEvNS_9BwdParamsE,"a",@progbits
	.sectionflags	@""
	.align	4
.nv.constant0._ZN10layer_norm22ln_bwd_finalize_kernelINS_22Kernel_traits_finalizeILj7168EfffffjLb0ELj1024ELj4ENS_18Kernel_traits_baseILj7168EfffffjLj1024EEEEELb0ELb1EEEvNS_9BwdParamsE:
	.zero		1192


//--------------------- .nv.constant0._ZN10layer_norm13ln_bwd_kernelINS_13Kernel_traitsIfffffjLj7168ELj1ELj1ELj8ELj16ENS_18Kernel_traits_baseILj7168EfffffjLj256EEEEELb1ELb0ELb1ELb1EEEvNS_9BwdParamsE --------------------------
	.section	.nv.constant0._ZN10layer_norm13ln_bwd_kernelINS_13Kernel_traitsIfffffjLj7168ELj1ELj1ELj8ELj16ENS_18Kernel_traits_baseILj7168EfffffjLj256EEEEELb1ELb0ELb1ELb1EEEvNS_9BwdParamsE,"a",@progbits
	.sectionflags	@""
	.align	4
.nv.constant0._ZN10layer_norm13ln_bwd_kernelINS_13Kernel_traitsIfffffjLj7168ELj1ELj1ELj8ELj16ENS_18Kernel_traits_baseILj7168EfffffjLj256EEEEELb1ELb0ELb1ELb1EEEvNS_9BwdParamsE:
	.zero		1192


//--------------------- .nv.constant0._ZN10layer_norm13ln_bwd_kernelINS_13Kernel_traitsIfffffjLj7168ELj1ELj1ELj8ELj16ENS_18Kernel_traits_baseILj7168EfffffjLj256EEEEELb1ELb1ELb0ELb0EEEvNS_9BwdParamsE --------------------------
	.section	.nv.constant0._ZN10layer_norm13ln_bwd_kernelINS_13Kernel_traitsIfffffjLj7168ELj1ELj1ELj8ELj16ENS_18Kernel_traits_baseILj7168EfffffjLj256EEEEELb1ELb1ELb0ELb0EEEvNS_9BwdParamsE,"a",@progbits
	.sectionflags	@""
	.align	4
.nv.constant0._ZN10layer_norm13ln_bwd_kernelINS_13Kernel_traitsIfffffjLj7168ELj1ELj1ELj8ELj16ENS_18Kernel_traits_baseILj7168EfffffjLj256EEEEELb1ELb1ELb0ELb0EEEvNS_9BwdParamsE:
	.zero		1192


//--------------------- .nv.constant0._ZN10layer_norm13ln_bwd_kernelINS_13Kernel_traitsIfffffjLj7168ELj1ELj1ELj8ELj16ENS_18Kernel_traits_baseILj7168EfffffjLj256EEEEELb1ELb1ELb0ELb1EEEvNS_9BwdParamsE --------------------------
	.section	.nv.constant0._ZN10layer_norm13ln_bwd_kernelINS_13Kernel_traitsIfffffjLj7168ELj1ELj1ELj8ELj16ENS_18Kernel_traits_baseILj7168EfffffjLj256EEEEELb1ELb1ELb0ELb1EEEvNS_9BwdParamsE,"a",@progbits
	.sectionflags	@""
	.align	4
.nv.constant0._ZN10layer_norm13ln_bwd_kernelINS_13Kernel_traitsIfffffjLj7168ELj1ELj1ELj8ELj16ENS_18Kernel_traits_baseILj7168EfffffjLj256EEEEELb1ELb1ELb0ELb1EEEvNS_9BwdParamsE:
	.zero		1192


//--------------------- .nv.constant0._ZN10layer_norm22ln_bwd_finalize_kernelINS_22Kernel_traits_finalizeILj7168EfffffjLb1ELj1024ELj4ENS_18Kernel_traits_baseILj7168EfffffjLj1024EEEEELb1ELb0EEEvNS_9BwdParamsE --------------------------
	.section	.nv.constant0._ZN10layer_norm22ln_bwd_finalize_kernelINS_22Kernel_traits_finalizeILj7168EfffffjLb1ELj1024ELj4ENS_18Kernel_traits_baseILj7168EfffffjLj1024EEEEELb1ELb0EEEvNS_9BwdParamsE,"a",@progbits
	.sectionflags	@""
	.align	4
.nv.constant0._ZN10layer_norm22ln_bwd_finalize_kernelINS_22Kernel_traits_finalizeILj7168EfffffjLb1ELj1024ELj4ENS_18Kernel_traits_baseILj7168EfffffjLj1024EEEEELb1ELb0EEEvNS_9BwdParamsE:
	.zero		1192


//--------------------- .nv.constant0._ZN10layer_norm13ln_bwd_kernelINS_13Kernel_traitsIfffffjLj7168ELj1ELj1ELj8ELj16ENS_18Kernel_traits_baseILj7168EfffffjLj256EEEEELb1ELb1ELb1ELb0EEEvNS_9BwdParamsE --------------------------
	.section	.nv.constant0._ZN10layer_norm13ln_bwd_kernelINS_13Kernel_traitsIfffffjLj7168ELj1ELj1ELj8ELj16ENS_18Kernel_traits_baseILj7168EfffffjLj256EEEEELb1ELb1ELb1ELb0EEEvNS_9BwdParamsE,"a",@progbits
	.sectionflags	@""
	.align	4
.nv.constant0._ZN10layer_norm13ln_bwd_kernelINS_13Kernel_traitsIfffffjLj7168ELj1ELj1ELj8ELj16ENS_18Kernel_traits_baseILj7168EfffffjLj256EEEEELb1ELb1ELb1ELb0EEEvNS_9BwdParamsE:
	.zero		1192


//--------------------- .nv.constant0._ZN10layer_norm22ln_bwd_finalize_kernelINS_22Kernel_traits_finalizeILj7168EfffffjLb1ELj1024ELj4ENS_18Kernel_traits_baseILj7168EfffffjLj1024EEEEELb1ELb1EEEvNS_9BwdParamsE --------------------------
	.section	.nv.constant0._ZN10layer_norm22ln_bwd_finalize_kernelINS_22Kernel_traits_finalizeILj7168EfffffjLb1ELj1024ELj4ENS_18Kernel_traits_baseILj7168EfffffjLj1024EEEEELb1ELb1EEEvNS_9BwdParamsE,"a",@progbits
	.sectionflags	@""
	.align	4
.nv.constant0._ZN10layer_norm22ln_bwd_finalize_kernelINS_22Kernel_traits_finalizeILj7168EfffffjLb1ELj1024ELj4ENS_18Kernel_traits_baseILj7168EfffffjLj1024EEEEELb1ELb1EEEvNS_9BwdParamsE:
	.zero		1192


//--------------------- .nv.constant0._ZN10layer_norm13ln_bwd_kernelINS_13Kernel_traitsIfffffjLj7168ELj1ELj1ELj8ELj16ENS_18Kernel_traits_baseILj7168EfffffjLj256EEEEELb1ELb1ELb1ELb1EEEvNS_9BwdParamsE --------------------------
	.section	.nv.constant0._ZN10layer_norm13ln_bwd_kernelINS_13Kernel_traitsIfffffjLj7168ELj1ELj1ELj8ELj16ENS_18Kernel_traits_baseILj7168EfffffjLj256EEEEELb1ELb1ELb1ELb1EEEvNS_9BwdParamsE,"a",@progbits
	.sectionflags	@""
	.align	4
.nv.constant0._ZN10layer_norm13ln_bwd_kernelINS_13Kernel_traitsIfffffjLj7168ELj1ELj1ELj8ELj16ENS_18Kernel_traits_baseILj7168EfffffjLj256EEEEELb1ELb1ELb1ELb1EEEvNS_9BwdParamsE:
	.zero		1192


//--------------------- SYMBOLS --------------------------

	.type		.nv.reservedSmem.offset0,@object
	.size		.nv.reservedSmem.offset0,0x4
	.type		.nv.reservedSmem.cap,@object
	.size		.nv.reservedSmem.cap,0x4
